	.target	sm_100a

	.elftype	@"ET_EXEC"


//--------------------- .note.nv.tkinfo           --------------------------
	.section	.note.nv.tkinfo,"",@"SHT_NOTE"
	.sectionflags	@"SHF_NOTE_NV_TKINFO"
	.tkinfo
        /*0018*/ 	.word	0x00000002
        /*0030*/ 	.string	""
        /*0030*/ 	.string	"ptxas"
        /*0030*/ 	.string	"Cuda compilation tools, release 13.0, V13.0.88"
        /*0030*/ 	.string	"Build cuda_13.0.r13.0/compiler.36424714_0"
        /*0030*/ 	.string	"-arch sm_100a -m 64 "



//--------------------- .note.nv.cuinfo           --------------------------
	.section	.note.nv.cuinfo,"",@"SHT_NOTE"
	.sectionflags	@"SHF_NOTE_NV_CUINFO"
        /*0018*/ 	.short	0x0002
        /*001a*/ 	.short	0x0064
        /*001c*/ 	.short	0x0082
	.zero		2


//--------------------- .nv.info                  --------------------------
	.section	.nv.info,"",@"SHT_CUDA_INFO"
	.align	4


	//----- nvinfo : EIATTR_REGCOUNT
	.align		4
        /*0000*/ 	.byte	0x04, 0x2f
        /*0002*/ 	.short	(.L_10 - .L_9)
	.align		4
.L_9:
        /*0004*/ 	.word	index@(_ZN10layer_norm13ln_fwd_kernelINS_13Kernel_traitsIfffffjLj1280ELj1ELj4ELj1ELj16ENS_18Kernel_traits_baseILj1280EfffffjLj128EEEEELb1ELb1ELb1ELb1EEEvNS_9FwdParamsE)
        /*0008*/ 	.word	0x000000f2


	//----- nvinfo : EIATTR_FRAME_SIZE
	.align		4
.L_10:
        /*000c*/ 	.byte	0x04, 0x11
        /*000e*/ 	.short	(.L_12 - .L_11)
	.align		4
.L_11:
        /*0010*/ 	.word	index@(_ZN10layer_norm13ln_fwd_kernelINS_13Kernel_traitsIfffffjLj1280ELj1ELj4ELj1ELj16ENS_18Kernel_traits_baseILj1280EfffffjLj128EEEEELb1ELb1ELb1ELb1EEEvNS_9FwdParamsE)
        /*0014*/ 	.word	0x00000000


	//----- nvinfo : EIATTR_REGCOUNT
	.align		4
.L_12:
        /*0018*/ 	.byte	0x04, 0x2f
        /*001a*/ 	.short	(.L_14 - .L_13)
	.align		4
.L_13:
        /*001c*/ 	.word	index@(_ZN10layer_norm13ln_fwd_kernelINS_13Kernel_traitsIfffffjLj1280ELj1ELj4ELj1ELj16ENS_18Kernel_traits_baseILj1280EfffffjLj128EEEEELb1ELb1ELb1ELb0EEEvNS_9FwdParamsE)
        /*0020*/ 	.word	0x000000ce


	//----- nvinfo : EIATTR_FRAME_SIZE
	.align		4
.L_14:
        /*0024*/ 	.byte	0x04, 0x11
        /*0026*/ 	.short	(.L_16 - .L_15)
	.align		4
.L_15:
        /*0028*/ 	.word	index@(_ZN10layer_norm13ln_fwd_kernelINS_13Kernel_traitsIfffffjLj1280ELj1ELj4ELj1ELj16ENS_18Kernel_traits_baseILj1280EfffffjLj128EEEEELb1ELb1ELb1ELb0EEEvNS_9FwdParamsE)
        /*002c*/ 	.word	0x00000000


	//----- nvinfo : EIATTR_REGCOUNT
	.align		4
.L_16:
        /*0030*/ 	.byte	0x04, 0x2f
        /*0032*/ 	.short	(.L_18 - .L_17)
	.align		4
.L_17:
        /*0034*/ 	.word	index@(_ZN10layer_norm13ln_fwd_kernelINS_13Kernel_traitsIfffffjLj1280ELj1ELj4ELj1ELj16ENS_18Kernel_traits_baseILj1280EfffffjLj128EEEEELb1ELb1ELb0ELb1EEEvNS_9FwdParamsE)
        /*0038*/ 	.word	0x000000e0


	//----- nvinfo : EIATTR_FRAME_SIZE
	.align		4
.L_18:
        /*003c*/ 	.byte	0x04, 0x11
        /*003e*/ 	.short	(.L_20 - .L_19)
	.align		4
.L_19:
        /*0040*/ 	.word	index@(_ZN10layer_norm13ln_fwd_kernelINS_13Kernel_traitsIfffffjLj1280ELj1ELj4ELj1ELj16ENS_18Kernel_traits_baseILj1280EfffffjLj128EEEEELb1ELb1ELb0ELb1EEEvNS_9FwdParamsE)
        /*0044*/ 	.word	0x00000000


	//----- nvinfo : EIATTR_REGCOUNT
	.align		4
.L_20:
        /*0048*/ 	.byte	0x04, 0x2f
        /*004a*/ 	.short	(.L_22 - .L_21)
	.align		4
.L_21:
        /*004c*/ 	.word	index@(_ZN10layer_norm13ln_fwd_kernelINS_13Kernel_traitsIfffffjLj1280ELj1ELj4ELj1ELj16ENS_18Kernel_traits_baseILj1280EfffffjLj128EEEEELb1ELb1ELb0ELb0EEEvNS_9FwdParamsE)
        /*0050*/ 	.word	0x000000c6


	//----- nvinfo : EIATTR_FRAME_SIZE
	.align		4
.L_22:
        /*0054*/ 	.byte	0x04, 0x11
        /*0056*/ 	.short	(.L_24 - .L_23)
	.align		4
.L_23:
        /*0058*/ 	.word	index@(_ZN10layer_norm13ln_fwd_kernelINS_13Kernel_traitsIfffffjLj1280ELj1ELj4ELj1ELj16ENS_18Kernel_traits_baseILj1280EfffffjLj128EEEEELb1ELb1ELb0ELb0EEEvNS_9FwdParamsE)
        /*005c*/ 	.word	0x00000000


	//----- nvinfo : EIATTR_REGCOUNT
	.align		4
.L_24:
        /*0060*/ 	.byte	0x04, 0x2f
        /*0062*/ 	.short	(.L_26 - .L_25)
	.align		4
.L_25:
        /*0064*/ 	.word	index@(_ZN10layer_norm13ln_fwd_kernelINS_13Kernel_traitsIfffffjLj1280ELj1ELj4ELj1ELj16ENS_18Kernel_traits_baseILj1280EfffffjLj128EEEEELb1ELb0ELb1ELb1EEEvNS_9FwdParamsE)
        /*0068*/ 	.word	0x0000009e


	//----- nvinfo : EIATTR_FRAME_SIZE
	.align		4
.L_26:
        /*006c*/ 	.byte	0x04, 0x11
        /*006e*/ 	.short	(.L_28 - .L_27)
	.align		4
.L_27:
        /*0070*/ 	.word	index@(_ZN10layer_norm13ln_fwd_kernelINS_13Kernel_traitsIfffffjLj1280ELj1ELj4ELj1ELj16ENS_18Kernel_traits_baseILj1280EfffffjLj128EEEEELb1ELb0ELb1ELb1EEEvNS_9FwdParamsE)
        /*0074*/ 	.word	0x00000000


	//----- nvinfo : EIATTR_REGCOUNT
	.align		4
.L_28:
        /*0078*/ 	.byte	0x04, 0x2f
        /*007a*/ 	.short	(.L_30 - .L_29)
	.align		4
.L_29:
        /*007c*/ 	.word	index@(_ZN10layer_norm13ln_fwd_kernelINS_13Kernel_traitsIfffffjLj1280ELj1ELj4ELj1ELj16ENS_18Kernel_traits_baseILj1280EfffffjLj128EEEEELb1ELb0ELb1ELb0EEEvNS_9FwdParamsE)
        /*0080*/ 	.word	0x000000a8


	//----- nvinfo : EIATTR_FRAME_SIZE
	.align		4
.L_30:
        /*0084*/ 	.byte	0x04, 0x11
        /*0086*/ 	.short	(.L_32 - .L_31)
	.align		4
.L_31:
        /*0088*/ 	.word	index@(_ZN10layer_norm13ln_fwd_kernelINS_13Kernel_traitsIfffffjLj1280ELj1ELj4ELj1ELj16ENS_18Kernel_traits_baseILj1280EfffffjLj128EEEEELb1ELb0ELb1ELb0EEEvNS_9FwdParamsE)
        /*008c*/ 	.word	0x00000000


	//----- nvinfo : EIATTR_REGCOUNT
	.align		4
.L_32:
        /*0090*/ 	.byte	0x04, 0x2f
        /*0092*/ 	.short	(.L_34 - .L_33)
	.align		4
.L_33:
        /*0094*/ 	.word	index@(_ZN10layer_norm13ln_fwd_kernelINS_13Kernel_traitsIfffffjLj1280ELj1ELj4ELj1ELj16ENS_18Kernel_traits_baseILj1280EfffffjLj128EEEEELb1ELb0ELb0ELb1EEEvNS_9FwdParamsE)
        /*0098*/ 	.word	0x000000a0


	//----- nvinfo : EIATTR_FRAME_SIZE
	.align		4
.L_34:
        /*009c*/ 	.byte	0x04, 0x11
        /*009e*/ 	.short	(.L_36 - .L_35)
	.align		4
.L_35:
        /*00a0*/ 	.word	index@(_ZN10layer_norm13ln_fwd_kernelINS_13Kernel_traitsIfffffjLj1280ELj1ELj4ELj1ELj16ENS_18Kernel_traits_baseILj1280EfffffjLj128EEEEELb1ELb0ELb0ELb1EEEvNS_9FwdParamsE)
        /*00a4*/ 	.word	0x00000000


	//----- nvinfo : EIATTR_REGCOUNT
	.align		4
.L_36:
        /*00a8*/ 	.byte	0x04, 0x2f
        /*00aa*/ 	.short	(.L_38 - .L_37)
	.align		4
.L_37:
        /*00ac*/ 	.word	index@(_ZN10layer_norm13ln_fwd_kernelINS_13Kernel_traitsIfffffjLj1280ELj1ELj4ELj1ELj16ENS_18Kernel_traits_baseILj1280EfffffjLj128EEEEELb1ELb0ELb0ELb0EEEvNS_9FwdParamsE)
        /*00b0*/ 	.word	0x000000a2


	//----- nvinfo : EIATTR_FRAME_SIZE
	.align		4
.L_38:
        /*00b4*/ 	.byte	0x04, 0x11
        /*00b6*/ 	.short	(.L_40 - .L_39)
	.align		4
.L_39:
        /*00b8*/ 	.word	index@(_ZN10layer_norm13ln_fwd_kernelINS_13Kernel_traitsIfffffjLj1280ELj1ELj4ELj1ELj16ENS_18Kernel_traits_baseILj1280EfffffjLj128EEEEELb1ELb0ELb0ELb0EEEvNS_9FwdParamsE)
        /*00bc*/ 	.word	0x00000000


	//----- nvinfo : EIATTR_REGCOUNT
	.align		4
.L_40:
        /*00c0*/ 	.byte	0x04, 0x2f
        /*00c2*/ 	.short	(.L_42 - .L_41)
	.align		4
.L_41:
        /*00c4*/ 	.word	index@(_ZN10layer_norm13ln_fwd_kernelINS_13Kernel_traitsIfffffjLj1280ELj1ELj4ELj1ELj16ENS_18Kernel_traits_baseILj1280EfffffjLj128EEEEELb0ELb1ELb1ELb1EEEvNS_9FwdParamsE)
        /*00c8*/ 	.word	0x000000da


	//----- nvinfo : EIATTR_FRAME_SIZE
	.align		4
.L_42:
        /*00cc*/ 	.byte	0x04, 0x11
        /*00ce*/ 	.short	(.L_44 - .L_43)
	.align		4
.L_43:
        /*00d0*/ 	.word	index@(_ZN10layer_norm13ln_fwd_kernelINS_13Kernel_traitsIfffffjLj1280ELj1ELj4ELj1ELj16ENS_18Kernel_traits_baseILj1280EfffffjLj128EEEEELb0ELb1ELb1ELb1EEEvNS_9FwdParamsE)
        /*00d4*/ 	.word	0x00000000


	//----- nvinfo : EIATTR_REGCOUNT
	.align		4
.L_44:
        /*00d8*/ 	.byte	0x04, 0x2f
        /*00da*/ 	.short	(.L_46 - .L_45)
	.align		4
.L_45:
        /*00dc*/ 	.word	index@(_ZN10layer_norm13ln_fwd_kernelINS_13Kernel_traitsIfffffjLj1280ELj1ELj4ELj1ELj16ENS_18Kernel_traits_baseILj1280EfffffjLj128EEEEELb0ELb1ELb1ELb0EEEvNS_9FwdParamsE)
        /*00e0*/ 	.word	0x000000be


	//----- nvinfo : EIATTR_FRAME_SIZE
	.align		4
.L_46:
        /*00e4*/ 	.byte	0x04, 0x11
        /*00e6*/ 	.short	(.L_48 - .L_47)
	.align		4
.L_47:
        /*00e8*/ 	.word	index@(_ZN10layer_norm13ln_fwd_kernelINS_13Kernel_traitsIfffffjLj1280ELj1ELj4ELj1ELj16ENS_18Kernel_traits_baseILj1280EfffffjLj128EEEEELb0ELb1ELb1ELb0EEEvNS_9FwdParamsE)
        /*00ec*/ 	.word	0x00000000


	//----- nvinfo : EIATTR_REGCOUNT
	.align		4
.L_48:
        /*00f0*/ 	.byte	0x04, 0x2f
        /*00f2*/ 	.short	(.L_50 - .L_49)
	.align		4
.L_49:
        /*00f4*/ 	.word	index@(_ZN10layer_norm13ln_fwd_kernelINS_13Kernel_traitsIfffffjLj1280ELj1ELj4ELj1ELj16ENS_18Kernel_traits_baseILj1280EfffffjLj128EEEEELb0ELb1ELb0ELb1EEEvNS_9FwdParamsE)
        /*00f8*/ 	.word	0x000000d4


	//----- nvinfo : EIATTR_FRAME_SIZE
	.align		4
.L_50:
        /*00fc*/ 	.byte	0x04, 0x11
        /*00fe*/ 	.short	(.L_52 - .L_51)
	.align		4
.L_51:
        /*0100*/ 	.word	index@(_ZN10layer_norm13ln_fwd_kernelINS_13Kernel_traitsIfffffjLj1280ELj1ELj4ELj1ELj16ENS_18Kernel_traits_baseILj1280EfffffjLj128EEEEELb0ELb1ELb0ELb1EEEvNS_9FwdParamsE)
        /*0104*/ 	.word	0x00000000


	//----- nvinfo : EIATTR_REGCOUNT
	.align		4
.L_52:
        /*0108*/ 	.byte	0x04, 0x2f
        /*010a*/ 	.short	(.L_54 - .L_53)
	.align		4
.L_53:
        /*010c*/ 	.word	index@(_ZN10layer_norm13ln_fwd_kernelINS_13Kernel_traitsIfffffjLj1280ELj1ELj4ELj1ELj16ENS_18Kernel_traits_baseILj1280EfffffjLj128EEEEELb0ELb1ELb0ELb0EEEvNS_9FwdParamsE)
        /*0110*/ 	.word	0x000000ba


	//----- nvinfo : EIATTR_FRAME_SIZE
	.align		4
.L_54:
        /*0114*/ 	.byte	0x04, 0x11
        /*0116*/ 	.short	(.L_56 - .L_55)
	.align		4
.L_55:
        /*0118*/ 	.word	index@(_ZN10layer_norm13ln_fwd_kernelINS_13Kernel_traitsIfffffjLj1280ELj1ELj4ELj1ELj16ENS_18Kernel_traits_baseILj1280EfffffjLj128EEEEELb0ELb1ELb0ELb0EEEvNS_9FwdParamsE)
        /*011c*/ 	.word	0x00000000


	//----- nvinfo : EIATTR_REGCOUNT
	.align		4
.L_56:
        /*0120*/ 	.byte	0x04, 0x2f
        /*0122*/ 	.short	(.L_58 - .L_57)
	.align		4
.L_57:
        /*0124*/ 	.word	index@(_ZN10layer_norm13ln_fwd_kernelINS_13Kernel_traitsIfffffjLj1280ELj1ELj4ELj1ELj16ENS_18Kernel_traits_baseILj1280EfffffjLj128EEEEELb0ELb0ELb1ELb1EEEvNS_9FwdParamsE)
        /*0128*/ 	.word	0x000000a8


	//----- nvinfo : EIATTR_FRAME_SIZE
	.align		4
.L_58:
        /*012c*/ 	.byte	0x04, 0x11
        /*012e*/ 	.short	(.L_60 - .L_59)
	.align		4
.L_59:
        /*0130*/ 	.word	index@(_ZN10layer_norm13ln_fwd_kernelINS_13Kernel_traitsIfffffjLj1280ELj1ELj4ELj1ELj16ENS_18Kernel_traits_baseILj1280EfffffjLj128EEEEELb0ELb0ELb1ELb1EEEvNS_9FwdParamsE)
        /*0134*/ 	.word	0x00000000


	//----- nvinfo : EIATTR_REGCOUNT
	.align		4
.L_60:
        /*0138*/ 	.byte	0x04, 0x2f
        /*013a*/ 	.short	(.L_62 - .L_61)
	.align		4
.L_61:
        /*013c*/ 	.word	index@(_ZN10layer_norm13ln_fwd_kernelINS_13Kernel_traitsIfffffjLj1280ELj1ELj4ELj1ELj16ENS_18Kernel_traits_baseILj1280EfffffjLj128EEEEELb0ELb0ELb1ELb0EEEvNS_9FwdParamsE)
        /*0140*/ 	.word	0x0000009f


	//----- nvinfo : EIATTR_FRAME_SIZE
	.align		4
.L_62:
        /*0144*/ 	.byte	0x04, 0x11
        /*0146*/ 	.short	(.L_64 - .L_63)
	.align		4
.L_63:
        /*0148*/ 	.word	index@(_ZN10layer_norm13ln_fwd_kernelINS_13Kernel_traitsIfffffjLj1280ELj1ELj4ELj1ELj16ENS_18Kernel_traits_baseILj1280EfffffjLj128EEEEELb0ELb0ELb1ELb0EEEvNS_9FwdParamsE)
        /*014c*/ 	.word	0x00000000


	//----- nvinfo : EIATTR_REGCOUNT
	.align		4
.L_64:
        /*0150*/ 	.byte	0x04, 0x2f
        /*0152*/ 	.short	(.L_66 - .L_65)
	.align		4
.L_65:
        /*0154*/ 	.word	index@(_ZN10layer_norm13ln_fwd_kernelINS_13Kernel_traitsIfffffjLj1280ELj1ELj4ELj1ELj16ENS_18Kernel_traits_baseILj1280EfffffjLj128EEEEELb0ELb0ELb0ELb1EEEvNS_9FwdParamsE)
        /*0158*/ 	.word	0x000000a4


	//----- nvinfo : EIATTR_FRAME_SIZE
	.align		4
.L_66:
        /*015c*/ 	.byte	0x04, 0x11
        /*015e*/ 	.short	(.L_68 - .L_67)
	.align		4
.L_67:
        /*0160*/ 	.word	index@(_ZN10layer_norm13ln_fwd_kernelINS_13Kernel_traitsIfffffjLj1280ELj1ELj4ELj1ELj16ENS_18Kernel_traits_baseILj1280EfffffjLj128EEEEELb0ELb0ELb0ELb1EEEvNS_9FwdParamsE)
        /*0164*/ 	.word	0x00000000


	//----- nvinfo : EIATTR_REGCOUNT
	.align		4
.L_68:
        /*0168*/ 	.byte	0x04, 0x2f
        /*016a*/ 	.short	(.L_70 - .L_69)
	.align		4
.L_69:
        /*016c*/ 	.word	index@(_ZN10layer_norm13ln_fwd_kernelINS_13Kernel_traitsIfffffjLj1280ELj1ELj4ELj1ELj16ENS_18Kernel_traits_baseILj1280EfffffjLj128EEEEELb0ELb0ELb0ELb0EEEvNS_9FwdParamsE)
        /*0170*/ 	.word	0x00000094


	//----- nvinfo : EIATTR_FRAME_SIZE
	.align		4
.L_70:
        /*0174*/ 	.byte	0x04, 0x11
        /*0176*/ 	.short	(.L_72 - .L_71)
	.align		4
.L_71:
        /*0178*/ 	.word	index@(_ZN10layer_norm13ln_fwd_kernelINS_13Kernel_traitsIfffffjLj1280ELj1ELj4ELj1ELj16ENS_18Kernel_traits_baseILj1280EfffffjLj128EEEEELb0ELb0ELb0ELb0EEEvNS_9FwdParamsE)
        /*017c*/ 	.word	0x00000000


	//----- nvinfo : EIATTR_REGCOUNT
	.align		4
.L_72:
        /*0180*/ 	.byte	0x04, 0x2f
        /*0182*/ 	.short	(.L_74 - .L_73)
	.align		4
.L_73:
        /*0184*/ 	.word	index@(_ZN10layer_norm13ln_fwd_kernelINS_13Kernel_traitsI6__halfffffjLj1280ELj1ELj4ELj1ELj16ENS_18Kernel_traits_baseILj1280ES2_ffffjLj128EEEEELb1ELb1ELb1ELb1EEEvNS_9FwdParamsE)
        /*0188*/ 	.word	0x0000009e


	//----- nvinfo : EIATTR_FRAME_SIZE
	.align		4
.L_74:
        /*018c*/ 	.byte	0x04, 0x11
        /*018e*/ 	.short	(.L_76 - .L_75)
	.align		4
.L_75:
        /*0190*/ 	.word	index@(_ZN10layer_norm13ln_fwd_kernelINS_13Kernel_traitsI6__halfffffjLj1280ELj1ELj4ELj1ELj16ENS_18Kernel_traits_baseILj1280ES2_ffffjLj128EEEEELb1ELb1ELb1ELb1EEEvNS_9FwdParamsE)
        /*0194*/ 	.word	0x00000000


	//----- nvinfo : EIATTR_REGCOUNT
	.align		4
.L_76:
        /*0198*/ 	.byte	0x04, 0x2f
        /*019a*/ 	.short	(.L_78 - .L_77)
	.align		4
.L_77:
        /*019c*/ 	.word	index@(_ZN10layer_norm13ln_fwd_kernelINS_13Kernel_traitsI6__halfffffjLj1280ELj1ELj4ELj1ELj16ENS_18Kernel_traits_baseILj1280ES2_ffffjLj128EEEEELb1ELb1ELb1ELb0EEEvNS_9FwdParamsE)
        /*01a0*/ 	.word	0x000000a7


	//----- nvinfo : EIATTR_FRAME_SIZE
	.align		4
.L_78:
        /*01a4*/ 	.byte	0x04, 0x11
        /*01a6*/ 	.short	(.L_80 - .L_79)
	.align		4
.L_79:
        /*01a8*/ 	.word	index@(_ZN10layer_norm13ln_fwd_kernelINS_13Kernel_traitsI6__halfffffjLj1280ELj1ELj4ELj1ELj16ENS_18Kernel_traits_baseILj1280ES2_ffffjLj128EEEEELb1ELb1ELb1ELb0EEEvNS_9FwdParamsE)
        /*01ac*/ 	.word	0x00000000


	//----- nvinfo : EIATTR_REGCOUNT
	.align		4
.L_80:
        /*01b0*/ 	.byte	0x04, 0x2f
        /*01b2*/ 	.short	(.L_82 - .L_81)
	.align		4
.L_81:
        /*01b4*/ 	.word	index@(_ZN10layer_norm13ln_fwd_kernelINS_13Kernel_traitsI6__halfffffjLj1280ELj1ELj4ELj1ELj16ENS_18Kernel_traits_baseILj1280ES2_ffffjLj128EEEEELb1ELb1ELb0ELb1EEEvNS_9FwdParamsE)
        /*01b8*/ 	.word	0x000000a2


	//----- nvinfo : EIATTR_FRAME_SIZE
	.align		4
.L_82:
        /*01bc*/ 	.byte	0x04, 0x11
        /*01be*/ 	.short	(.L_84 - .L_83)
	.align		4
.L_83:
        /*01c0*/ 	.word	index@(_ZN10layer_norm13ln_fwd_kernelINS_13Kernel_traitsI6__halfffffjLj1280ELj1ELj4ELj1ELj16ENS_18Kernel_traits_baseILj1280ES2_ffffjLj128EEEEELb1ELb1ELb0ELb1EEEvNS_9FwdParamsE)
        /*01c4*/ 	.word	0x00000000


	//----- nvinfo : EIATTR_REGCOUNT
	.align		4
.L_84:
        /*01c8*/ 	.byte	0x04, 0x2f
        /*01ca*/ 	.short	(.L_86 - .L_85)
	.align		4
.L_85:
        /*01cc*/ 	.word	index@(_ZN10layer_norm13ln_fwd_kernelINS_13Kernel_traitsI6__halfffffjLj1280ELj1ELj4ELj1ELj16ENS_18Kernel_traits_baseILj1280ES2_ffffjLj128EEEEELb1ELb1ELb0ELb0EEEvNS_9FwdParamsE)
        /*01d0*/ 	.word	0x000000a2


	//----- nvinfo : EIATTR_FRAME_SIZE
	.align		4
.L_86:
        /*01d4*/ 	.byte	0x04, 0x11
        /*01d6*/ 	.short	(.L_88 - .L_87)
	.align		4
.L_87:
        /*01d8*/ 	.word	index@(_ZN10layer_norm13ln_fwd_kernelINS_13Kernel_traitsI6__halfffffjLj1280ELj1ELj4ELj1ELj16ENS_18Kernel_traits_baseILj1280ES2_ffffjLj128EEEEELb1ELb1ELb0ELb0EEEvNS_9FwdParamsE)
        /*01dc*/ 	.word	0x00000000


	//----- nvinfo : EIATTR_REGCOUNT
	.align		4
.L_88:
        /*01e0*/ 	.byte	0x04, 0x2f
        /*01e2*/ 	.short	(.L_90 - .L_89)
	.align		4
.L_89:
        /*01e4*/ 	.word	index@(_ZN10layer_norm13ln_fwd_kernelINS_13Kernel_traitsI6__halfffffjLj1280ELj1ELj4ELj1ELj16ENS_18Kernel_traits_baseILj1280ES2_ffffjLj128EEEEELb1ELb0ELb1ELb1EEEvNS_9FwdParamsE)
        /*01e8*/ 	.word	0x0000007c


	//----- nvinfo : EIATTR_FRAME_SIZE
	.align		4
.L_90:
        /*01ec*/ 	.byte	0x04, 0x11
        /*01ee*/ 	.short	(.L_92 - .L_91)
	.align		4
.L_91:
        /*01f0*/ 	.word	index@(_ZN10layer_norm13ln_fwd_kernelINS_13Kernel_traitsI6__halfffffjLj1280ELj1ELj4ELj1ELj16ENS_18Kernel_traits_baseILj1280ES2_ffffjLj128EEEEELb1ELb0ELb1ELb1EEEvNS_9FwdParamsE)
        /*01f4*/ 	.word	0x00000000


	//----- nvinfo : EIATTR_REGCOUNT
	.align		4
.L_92:
        /*01f8*/ 	.byte	0x04, 0x2f
        /*01fa*/ 	.short	(.L_94 - .L_93)
	.align		4
.L_93:
        /*01fc*/ 	.word	index@(_ZN10layer_norm13ln_fwd_kernelINS_13Kernel_traitsI6__halfffffjLj1280ELj1ELj4ELj1ELj16ENS_18Kernel_traits_baseILj1280ES2_ffffjLj128EEEEELb1ELb0ELb1ELb0EEEvNS_9FwdParamsE)
        /*0200*/ 	.word	0x00000090


	//----- nvinfo : EIATTR_FRAME_SIZE
	.align		4
.L_94:
        /*0204*/ 	.byte	0x04, 0x11
        /*0206*/ 	.short	(.L_96 - .L_95)
	.align		4
.L_95:
        /*0208*/ 	.word	index@(_ZN10layer_norm13ln_fwd_kernelINS_13Kernel_traitsI6__halfffffjLj1280ELj1ELj4ELj1ELj16ENS_18Kernel_traits_baseILj1280ES2_ffffjLj128EEEEELb1ELb0ELb1ELb0EEEvNS_9FwdParamsE)
        /*020c*/ 	.word	0x00000000


	//----- nvinfo : EIATTR_REGCOUNT
	.align		4
.L_96:
        /*0210*/ 	.byte	0x04, 0x2f
        /*0212*/ 	.short	(.L_98 - .L_97)
	.align		4
.L_97:
        /*0214*/ 	.word	index@(_ZN10layer_norm13ln_fwd_kernelINS_13Kernel_traitsI6__halfffffjLj1280ELj1ELj4ELj1ELj16ENS_18Kernel_traits_baseILj1280ES2_ffffjLj128EEEEELb1ELb0ELb0ELb1EEEvNS_9FwdParamsE)
        /*0218*/ 	.word	0x00000095


	//----- nvinfo : EIATTR_FRAME_SIZE
	.align		4
.L_98:
        /*021c*/ 	.byte	0x04, 0x11
        /*021e*/ 	.short	(.L_100 - .L_99)
	.align		4
.L_99:
        /*0220*/ 	.word	index@(_ZN10layer_norm13ln_fwd_kernelINS_13Kernel_traitsI6__halfffffjLj1280ELj1ELj4ELj1ELj16ENS_18Kernel_traits_baseILj1280ES2_ffffjLj128EEEEELb1ELb0ELb0ELb1EEEvNS_9FwdParamsE)
        /*0224*/ 	.word	0x00000000


	//----- nvinfo : EIATTR_REGCOUNT
	.align		4
.L_100:
        /*0228*/ 	.byte	0x04, 0x2f
        /*022a*/ 	.short	(.L_102 - .L_101)
	.align		4
.L_101:
        /*022c*/ 	.word	index@(_ZN10layer_norm13ln_fwd_kernelINS_13Kernel_traitsI6__halfffffjLj1280ELj1ELj4ELj1ELj16ENS_18Kernel_traits_baseILj1280ES2_ffffjLj128EEEEELb1ELb0ELb0ELb0EEEvNS_9FwdParamsE)
        /*0230*/ 	.word	0x00000087


	//----- nvinfo : EIATTR_FRAME_SIZE
	.align		4
.L_102:
        /*0234*/ 	.byte	0x04, 0x11
        /*0236*/ 	.short	(.L_104 - .L_103)
	.align		4
.L_103:
        /*0238*/ 	.word	index@(_ZN10layer_norm13ln_fwd_kernelINS_13Kernel_traitsI6__halfffffjLj1280ELj1ELj4ELj1ELj16ENS_18Kernel_traits_baseILj1280ES2_ffffjLj128EEEEELb1ELb0ELb0ELb0EEEvNS_9FwdParamsE)
        /*023c*/ 	.word	0x00000000


	//----- nvinfo : EIATTR_REGCOUNT
	.align		4
.L_104:
        /*0240*/ 	.byte	0x04, 0x2f
        /*0242*/ 	.short	(.L_106 - .L_105)
	.align		4
.L_105:
        /*0244*/ 	.word	index@(_ZN10layer_norm13ln_fwd_kernelINS_13Kernel_traitsI6__halfffffjLj1280ELj1ELj4ELj1ELj16ENS_18Kernel_traits_baseILj1280ES2_ffffjLj128EEEEELb0ELb1ELb1ELb1EEEvNS_9FwdParamsE)
        /*0248*/ 	.word	0x0000009a


	//----- nvinfo : EIATTR_FRAME_SIZE
	.align		4
.L_106:
        /*024c*/ 	.byte	0x04, 0x11
        /*024e*/ 	.short	(.L_108 - .L_107)
	.align		4
.L_107:
        /*0250*/ 	.word	index@(_ZN10layer_norm13ln_fwd_kernelINS_13Kernel_traitsI6__halfffffjLj1280ELj1ELj4ELj1ELj16ENS_18Kernel_traits_baseILj1280ES2_ffffjLj128EEEEELb0ELb1ELb1ELb1EEEvNS_9FwdParamsE)
        /*0254*/ 	.word	0x00000000


	//----- nvinfo : EIATTR_REGCOUNT
	.align		4
.L_108:
        /*0258*/ 	.byte	0x04, 0x2f
        /*025a*/ 	.short	(.L_110 - .L_109)
	.align		4
.L_109:
        /*025c*/ 	.word	index@(_ZN10layer_norm13ln_fwd_kernelINS_13Kernel_traitsI6__halfffffjLj1280ELj1ELj4ELj1ELj16ENS_18Kernel_traits_baseILj1280ES2_ffffjLj128EEEEELb0ELb1ELb1ELb0EEEvNS_9FwdParamsE)
        /*0260*/ 	.word	0x0000009c


	//----- nvinfo : EIATTR_FRAME_SIZE
	.align		4
.L_110:
        /*0264*/ 	.byte	0x04, 0x11
        /*0266*/ 	.short	(.L_112 - .L_111)
	.align		4
.L_111:
        /*0268*/ 	.word	index@(_ZN10layer_norm13ln_fwd_kernelINS_13Kernel_traitsI6__halfffffjLj1280ELj1ELj4ELj1ELj16ENS_18Kernel_traits_baseILj1280ES2_ffffjLj128EEEEELb0ELb1ELb1ELb0EEEvNS_9FwdParamsE)
        /*026c*/ 	.word	0x00000000


	//----- nvinfo : EIATTR_REGCOUNT
	.align		4
.L_112:
        /*0270*/ 	.byte	0x04, 0x2f
        /*0272*/ 	.short	(.L_114 - .L_113)
	.align		4
.L_113:
        /*0274*/ 	.word	index@(_ZN10layer_norm13ln_fwd_kernelINS_13Kernel_traitsI6__halfffffjLj1280ELj1ELj4ELj1ELj16ENS_18Kernel_traits_baseILj1280ES2_ffffjLj128EEEEELb0ELb1ELb0ELb1EEEvNS_9FwdParamsE)
        /*0278*/ 	.word	0x000000a2


	//----- nvinfo : EIATTR_FRAME_SIZE
	.align		4
.L_114:
        /*027c*/ 	.byte	0x04, 0x11
        /*027e*/ 	.short	(.L_116 - .L_115)
	.align		4
.L_115:
        /*0280*/ 	.word	index@(_ZN10layer_norm13ln_fwd_kernelINS_13Kernel_traitsI6__halfffffjLj1280ELj1ELj4ELj1ELj16ENS_18Kernel_traits_baseILj1280ES2_ffffjLj128EEEEELb0ELb1ELb0ELb1EEEvNS_9FwdParamsE)
        /*0284*/ 	.word	0x00000000


	//----- nvinfo : EIATTR_REGCOUNT
	.align		4
.L_116:
        /*0288*/ 	.byte	0x04, 0x2f
        /*028a*/ 	.short	(.L_118 - .L_117)
	.align		4
.L_117:
        /*028c*/ 	.word	index@(_ZN10layer_norm13ln_fwd_kernelINS_13Kernel_traitsI6__halfffffjLj1280ELj1ELj4ELj1ELj16ENS_18Kernel_traits_baseILj1280ES2_ffffjLj128EEEEELb0ELb1ELb0ELb0EEEvNS_9FwdParamsE)
        /*0290*/ 	.word	0x00000092


	//----- nvinfo : EIATTR_FRAME_SIZE
	.align		4
.L_118:
        /*0294*/ 	.byte	0x04, 0x11
        /*0296*/ 	.short	(.L_120 - .L_119)
	.align		4
.L_119:
        /*0298*/ 	.word	index@(_ZN10layer_norm13ln_fwd_kernelINS_13Kernel_traitsI6__halfffffjLj1280ELj1ELj4ELj1ELj16ENS_18Kernel_traits_baseILj1280ES2_ffffjLj128EEEEELb0ELb1ELb0ELb0EEEvNS_9FwdParamsE)
        /*029c*/ 	.word	0x00000000


	//----- nvinfo : EIATTR_REGCOUNT
	.align		4
.L_120:
        /*02a0*/ 	.byte	0x04, 0x2f
        /*02a2*/ 	.short	(.L_122 - .L_121)
	.align		4
.L_121:
        /*02a4*/ 	.word	index@(_ZN10layer_norm13ln_fwd_kernelINS_13Kernel_traitsI6__halfffffjLj1280ELj1ELj4ELj1ELj16ENS_18Kernel_traits_baseILj1280ES2_ffffjLj128EEEEELb0ELb0ELb1ELb1EEEvNS_9FwdParamsE)
        /*02a8*/ 	.word	0x0000007f


	//----- nvinfo : EIATTR_FRAME_SIZE
	.align		4
.L_122:
        /*02ac*/ 	.byte	0x04, 0x11
        /*02ae*/ 	.short	(.L_124 - .L_123)
	.align		4
.L_123:
        /*02b0*/ 	.word	index@(_ZN10layer_norm13ln_fwd_kernelINS_13Kernel_traitsI6__halfffffjLj1280ELj1ELj4ELj1ELj16ENS_18Kernel_traits_baseILj1280ES2_ffffjLj128EEEEELb0ELb0ELb1ELb1EEEvNS_9FwdParamsE)
        /*02b4*/ 	.word	0x00000000


	//----- nvinfo : EIATTR_REGCOUNT
	.align		4
.L_124:
        /*02b8*/ 	.byte	0x04, 0x2f
        /*02ba*/ 	.short	(.L_126 - .L_125)
	.align		4
.L_125:
        /*02bc*/ 	.word	index@(_ZN10layer_norm13ln_fwd_kernelINS_13Kernel_traitsI6__halfffffjLj1280ELj1ELj4ELj1ELj16ENS_18Kernel_traits_baseILj1280ES2_ffffjLj128EEEEELb0ELb0ELb1ELb0EEEvNS_9FwdParamsE)
        /*02c0*/ 	.word	0x00000080


	//----- nvinfo : EIATTR_FRAME_SIZE
	.align		4
.L_126:
        /*02c4*/ 	.byte	0x04, 0x11
        /*02c6*/ 	.short	(.L_128 - .L_127)
	.align		4
.L_127:
        /*02c8*/ 	.word	index@(_ZN10layer_norm13ln_fwd_kernelINS_13Kernel_traitsI6__halfffffjLj1280ELj1ELj4ELj1ELj16ENS_18Kernel_traits_baseILj1280ES2_ffffjLj128EEEEELb0ELb0ELb1ELb0EEEvNS_9FwdParamsE)
        /*02cc*/ 	.word	0x00000000


	//----- nvinfo : EIATTR_REGCOUNT
	.align		4
.L_128:
        /*02d0*/ 	.byte	0x04, 0x2f
        /*02d2*/ 	.short	(.L_130 - .L_129)
	.align		4
.L_129:
        /*02d4*/ 	.word	index@(_ZN10layer_norm13ln_fwd_kernelINS_13Kernel_traitsI6__halfffffjLj1280ELj1ELj4ELj1ELj16ENS_18Kernel_traits_baseILj1280ES2_ffffjLj128EEEEELb0ELb0ELb0ELb1EEEvNS_9FwdParamsE)
        /*02d8*/ 	.word	0x0000007e


	//----- nvinfo : EIATTR_FRAME_SIZE
	.align		4
.L_130:
        /*02dc*/ 	.byte	0x04, 0x11
        /*02de*/ 	.short	(.L_132 - .L_131)
	.align		4
.L_131:
        /*02e0*/ 	.word	index@(_ZN10layer_norm13ln_fwd_kernelINS_13Kernel_traitsI6__halfffffjLj1280ELj1ELj4ELj1ELj16ENS_18Kernel_traits_baseILj1280ES2_ffffjLj128EEEEELb0ELb0ELb0ELb1EEEvNS_9FwdParamsE)
        /*02e4*/ 	.word	0x00000000


	//----- nvinfo : EIATTR_REGCOUNT
	.align		4
.L_132:
        /*02e8*/ 	.byte	0x04, 0x2f
        /*02ea*/ 	.short	(.L_134 - .L_133)
	.align		4
.L_133:
        /*02ec*/ 	.word	index@(_ZN10layer_norm13ln_fwd_kernelINS_13Kernel_traitsI6__halfffffjLj1280ELj1ELj4ELj1ELj16ENS_18Kernel_traits_baseILj1280ES2_ffffjLj128EEEEELb0ELb0ELb0ELb0EEEvNS_9FwdParamsE)
        /*02f0*/ 	.word	0x0000007a


	//----- nvinfo : EIATTR_FRAME_SIZE
	.align		4
.L_134:
        /*02f4*/ 	.byte	0x04, 0x11
        /*02f6*/ 	.short	(.L_136 - .L_135)
	.align		4
.L_135:
        /*02f8*/ 	.word	index@(_ZN10layer_norm13ln_fwd_kernelINS_13Kernel_traitsI6__halfffffjLj1280ELj1ELj4ELj1ELj16ENS_18Kernel_traits_baseILj1280ES2_ffffjLj128EEEEELb0ELb0ELb0ELb0EEEvNS_9FwdParamsE)
        /*02fc*/ 	.word	0x00000000


	//----- nvinfo : EIATTR_REGCOUNT
	.align		4
.L_136:
        /*0300*/ 	.byte	0x04, 0x2f
        /*0302*/ 	.short	(.L_138 - .L_137)
	.align		4
.L_137:
        /*0304*/ 	.word	index@(_ZN10layer_norm13ln_fwd_kernelINS_13Kernel_traitsIf6__halffS2_fjLj1280ELj1ELj4ELj1ELj16ENS_18Kernel_traits_baseILj1280EfS2_fS2_fjLj128EEEEELb1ELb1ELb1ELb1EEEvNS_9FwdParamsE)
        /*0308*/ 	.word	0x000000fa


	//----- nvinfo : EIATTR_FRAME_SIZE
	.align		4
.L_138:
        /*030c*/ 	.byte	0x04, 0x11
        /*030e*/ 	.short	(.L_140 - .L_139)
	.align		4
.L_139:
        /*0310*/ 	.word	index@(_ZN10layer_norm13ln_fwd_kernelINS_13Kernel_traitsIf6__halffS2_fjLj1280ELj1ELj4ELj1ELj16ENS_18Kernel_traits_baseILj1280EfS2_fS2_fjLj128EEEEELb1ELb1ELb1ELb1EEEvNS_9FwdParamsE)
        /*0314*/ 	.word	0x00000000


	//----- nvinfo : EIATTR_REGCOUNT
	.align		4
.L_140:
        /*0318*/ 	.byte	0x04, 0x2f
        /*031a*/ 	.short	(.L_142 - .L_141)
	.align		4
.L_141:
        /*031c*/ 	.word	index@(_ZN10layer_norm13ln_fwd_kernelINS_13Kernel_traitsIf6__halffS2_fjLj1280ELj1ELj4ELj1ELj16ENS_18Kernel_traits_baseILj1280EfS2_fS2_fjLj128EEEEELb1ELb1ELb1ELb0EEEvNS_9FwdParamsE)
        /*0320*/ 	.word	0x000000dc


	//----- nvinfo : EIATTR_FRAME_SIZE
	.align		4
.L_142:
        /*0324*/ 	.byte	0x04, 0x11
        /*0326*/ 	.short	(.L_144 - .L_143)
	.align		4
.L_143:
        /*0328*/ 	.word	index@(_ZN10layer_norm13ln_fwd_kernelINS_13Kernel_traitsIf6__halffS2_fjLj1280ELj1ELj4ELj1ELj16ENS_18Kernel_traits_baseILj1280EfS2_fS2_fjLj128EEEEELb1ELb1ELb1ELb0EEEvNS_9FwdParamsE)
        /*032c*/ 	.word	0x00000000


	//----- nvinfo : EIATTR_REGCOUNT
	.align		4
.L_144:
        /*0330*/ 	.byte	0x04, 0x2f
        /*0332*/ 	.short	(.L_146 - .L_145)
	.align		4
.L_145:
        /*0334*/ 	.word	index@(_ZN10layer_norm13ln_fwd_kernelINS_13Kernel_traitsIf6__halffS2_fjLj1280ELj1ELj4ELj1ELj16ENS_18Kernel_traits_baseILj1280EfS2_fS2_fjLj128EEEEELb1ELb1ELb0ELb1EEEvNS_9FwdParamsE)
        /*0338*/ 	.word	0x000000d4


	//----- nvinfo : EIATTR_FRAME_SIZE
	.align		4
.L_146:
        /*033c*/ 	.byte	0x04, 0x11
        /*033e*/ 	.short	(.L_148 - .L_147)
	.align		4
.L_147:
        /*0340*/ 	.word	index@(_ZN10layer_norm13ln_fwd_kernelINS_13Kernel_traitsIf6__halffS2_fjLj1280ELj1ELj4ELj1ELj16ENS_18Kernel_traits_baseILj1280EfS2_fS2_fjLj128EEEEELb1ELb1ELb0ELb1EEEvNS_9FwdParamsE)
        /*0344*/ 	.word	0x00000000


	//----- nvinfo : EIATTR_REGCOUNT
	.align		4
.L_148:
        /*0348*/ 	.byte	0x04, 0x2f
        /*034a*/ 	.short	(.L_150 - .L_149)
	.align		4
.L_149:
        /*034c*/ 	.word	index@(_ZN10layer_norm13ln_fwd_kernelINS_13Kernel_traitsIf6__halffS2_fjLj1280ELj1ELj4ELj1ELj16ENS_18Kernel_traits_baseILj1280EfS2_fS2_fjLj128EEEEELb1ELb1ELb0ELb0EEEvNS_9FwdParamsE)
        /*0350*/ 	.word	0x000000cd


	//----- nvinfo : EIATTR_FRAME_SIZE
	.align		4
.L_150:
        /*0354*/ 	.byte	0x04, 0x11
        /*0356*/ 	.short	(.L_152 - .L_151)
	.align		4
.L_151:
        /*0358*/ 	.word	index@(_ZN10layer_norm13ln_fwd_kernelINS_13Kernel_traitsIf6__halffS2_fjLj1280ELj1ELj4ELj1ELj16ENS_18Kernel_traits_baseILj1280EfS2_fS2_fjLj128EEEEELb1ELb1ELb0ELb0EEEvNS_9FwdParamsE)
        /*035c*/ 	.word	0x00000000


	//----- nvinfo : EIATTR_REGCOUNT
	.align		4
.L_152:
        /*0360*/ 	.byte	0x04, 0x2f
        /*0362*/ 	.short	(.L_154 - .L_153)
	.align		4
.L_153:
        /*0364*/ 	.word	index@(_ZN10layer_norm13ln_fwd_kernelINS_13Kernel_traitsIf6__halffS2_fjLj1280ELj1ELj4ELj1ELj16ENS_18Kernel_traits_baseILj1280EfS2_fS2_fjLj128EEEEELb1ELb0ELb1ELb1EEEvNS_9FwdParamsE)
        /*0368*/ 	.word	0x000000a8


	//----- nvinfo : EIATTR_FRAME_SIZE
	.align		4
.L_154:
        /*036c*/ 	.byte	0x04, 0x11
        /*036e*/ 	.short	(.L_156 - .L_155)
	.align		4
.L_155:
        /*0370*/ 	.word	index@(_ZN10layer_norm13ln_fwd_kernelINS_13Kernel_traitsIf6__halffS2_fjLj1280ELj1ELj4ELj1ELj16ENS_18Kernel_traits_baseILj1280EfS2_fS2_fjLj128EEEEELb1ELb0ELb1ELb1EEEvNS_9FwdParamsE)
        /*0374*/ 	.word	0x00000000


	//----- nvinfo : EIATTR_REGCOUNT
	.align		4
.L_156:
        /*0378*/ 	.byte	0x04, 0x2f
        /*037a*/ 	.short	(.L_158 - .L_157)
	.align		4
.L_157:
        /*037c*/ 	.word	index@(_ZN10layer_norm13ln_fwd_kernelINS_13Kernel_traitsIf6__halffS2_fjLj1280ELj1ELj4ELj1ELj16ENS_18Kernel_traits_baseILj1280EfS2_fS2_fjLj128EEEEELb1ELb0ELb1ELb0EEEvNS_9FwdParamsE)
        /*0380*/ 	.word	0x000000a6


	//----- nvinfo : EIATTR_FRAME_SIZE
	.align		4
.L_158:
        /*0384*/ 	.byte	0x04, 0x11
        /*0386*/ 	.short	(.L_160 - .L_159)
	.align		4
.L_159:
        /*0388*/ 	.word	index@(_ZN10layer_norm13ln_fwd_kernelINS_13Kernel_traitsIf6__halffS2_fjLj1280ELj1ELj4ELj1ELj16ENS_18Kernel_traits_baseILj1280EfS2_fS2_fjLj128EEEEELb1ELb0ELb1ELb0EEEvNS_9FwdParamsE)
        /*038c*/ 	.word	0x00000000


	//----- nvinfo : EIATTR_REGCOUNT
	.align		4
.L_160:
        /*0390*/ 	.byte	0x04, 0x2f
        /*0392*/ 	.short	(.L_162 - .L_161)
	.align		4
.L_161:
        /*0394*/ 	.word	index@(_ZN10layer_norm13ln_fwd_kernelINS_13Kernel_traitsIf6__halffS2_fjLj1280ELj1ELj4ELj1ELj16ENS_18Kernel_traits_baseILj1280EfS2_fS2_fjLj128EEEEELb1ELb0ELb0ELb1EEEvNS_9FwdParamsE)
        /*0398*/ 	.word	0x000000a1


	//----- nvinfo : EIATTR_FRAME_SIZE
	.align		4
.L_162:
        /*039c*/ 	.byte	0x04, 0x11
        /*039e*/ 	.short	(.L_164 - .L_163)
	.align		4
.L_163:
        /*03a0*/ 	.word	index@(_ZN10layer_norm13ln_fwd_kernelINS_13Kernel_traitsIf6__halffS2_fjLj1280ELj1ELj4ELj1ELj16ENS_18Kernel_traits_baseILj1280EfS2_fS2_fjLj128EEEEELb1ELb0ELb0ELb1EEEvNS_9FwdParamsE)
        /*03a4*/ 	.word	0x00000000


	//----- nvinfo : EIATTR_REGCOUNT
	.align		4
.L_164:
        /*03a8*/ 	.byte	0x04, 0x2f
        /*03aa*/ 	.short	(.L_166 - .L_165)
	.align		4
.L_165:
        /*03ac*/ 	.word	index@(_ZN10layer_norm13ln_fwd_kernelINS_13Kernel_traitsIf6__halffS2_fjLj1280ELj1ELj4ELj1ELj16ENS_18Kernel_traits_baseILj1280EfS2_fS2_fjLj128EEEEELb1ELb0ELb0ELb0EEEvNS_9FwdParamsE)
        /*03b0*/ 	.word	0x0000009c


	//----- nvinfo : EIATTR_FRAME_SIZE
	.align		4
.L_166:
        /*03b4*/ 	.byte	0x04, 0x11
        /*03b6*/ 	.short	(.L_168 - .L_167)
	.align		4
.L_167:
        /*03b8*/ 	.word	index@(_ZN10layer_norm13ln_fwd_kernelINS_13Kernel_traitsIf6__halffS2_fjLj1280ELj1ELj4ELj1ELj16ENS_18Kernel_traits_baseILj1280EfS2_fS2_fjLj128EEEEELb1ELb0ELb0ELb0EEEvNS_9FwdParamsE)
        /*03bc*/ 	.word	0x00000000


	//----- nvinfo : EIATTR_REGCOUNT
	.align		4
.L_168:
        /*03c0*/ 	.byte	0x04, 0x2f
        /*03c2*/ 	.short	(.L_170 - .L_169)
	.align		4
.L_169:
        /*03c4*/ 	.word	index@(_ZN10layer_norm13ln_fwd_kernelINS_13Kernel_traitsIf6__halffS2_fjLj1280ELj1ELj4ELj1ELj16ENS_18Kernel_traits_baseILj1280EfS2_fS2_fjLj128EEEEELb0ELb1ELb1ELb1EEEvNS_9FwdParamsE)
        /*03c8*/ 	.word	0x000000de


	//----- nvinfo : EIATTR_FRAME_SIZE
	.align		4
.L_170:
        /*03cc*/ 	.byte	0x04, 0x11
        /*03ce*/ 	.short	(.L_172 - .L_171)
	.align		4
.L_171:
        /*03d0*/ 	.word	index@(_ZN10layer_norm13ln_fwd_kernelINS_13Kernel_traitsIf6__halffS2_fjLj1280ELj1ELj4ELj1ELj16ENS_18Kernel_traits_baseILj1280EfS2_fS2_fjLj128EEEEELb0ELb1ELb1ELb1EEEvNS_9FwdParamsE)
        /*03d4*/ 	.word	0x00000000


	//----- nvinfo : EIATTR_REGCOUNT
	.align		4
.L_172:
        /*03d8*/ 	.byte	0x04, 0x2f
        /*03da*/ 	.short	(.L_174 - .L_173)
	.align		4
.L_173:
        /*03dc*/ 	.word	index@(_ZN10layer_norm13ln_fwd_kernelINS_13Kernel_traitsIf6__halffS2_fjLj1280ELj1ELj4ELj1ELj16ENS_18Kernel_traits_baseILj1280EfS2_fS2_fjLj128EEEEELb0ELb1ELb1ELb0EEEvNS_9FwdParamsE)
        /*03e0*/ 	.word	0x000000ca


	//----- nvinfo : EIATTR_FRAME_SIZE
	.align		4
.L_174:
        /*03e4*/ 	.byte	0x04, 0x11
        /*03e6*/ 	.short	(.L_176 - .L_175)
	.align		4
.L_175:
        /*03e8*/ 	.word	index@(_ZN10layer_norm13ln_fwd_kernelINS_13Kernel_traitsIf6__halffS2_fjLj1280ELj1ELj4ELj1ELj16ENS_18Kernel_traits_baseILj1280EfS2_fS2_fjLj128EEEEELb0ELb1ELb1ELb0EEEvNS_9FwdParamsE)
        /*03ec*/ 	.word	0x00000000


	//----- nvinfo : EIATTR_REGCOUNT
	.align		4
.L_176:
        /*03f0*/ 	.byte	0x04, 0x2f
        /*03f2*/ 	.short	(.L_178 - .L_177)
	.align		4
.L_177:
        /*03f4*/ 	.word	index@(_ZN10layer_norm13ln_fwd_kernelINS_13Kernel_traitsIf6__halffS2_fjLj1280ELj1ELj4ELj1ELj16ENS_18Kernel_traits_baseILj1280EfS2_fS2_fjLj128EEEEELb0ELb1ELb0ELb1EEEvNS_9FwdParamsE)
        /*03f8*/ 	.word	0x000000ce


	//----- nvinfo : EIATTR_FRAME_SIZE
	.align		4
.L_178:
        /*03fc*/ 	.byte	0x04, 0x11
        /*03fe*/ 	.short	(.L_180 - .L_179)
	.align		4
.L_179:
        /*0400*/ 	.word	index@(_ZN10layer_norm13ln_fwd_kernelINS_13Kernel_traitsIf6__halffS2_fjLj1280ELj1ELj4ELj1ELj16ENS_18Kernel_traits_baseILj1280EfS2_fS2_fjLj128EEEEELb0ELb1ELb0ELb1EEEvNS_9FwdParamsE)
        /*0404*/ 	.word	0x00000000


	//----- nvinfo : EIATTR_REGCOUNT
	.align		4
.L_180:
        /*0408*/ 	.byte	0x04, 0x2f
        /*040a*/ 	.short	(.L_182 - .L_181)
	.align		4
.L_181:
        /*040c*/ 	.word	index@(_ZN10layer_norm13ln_fwd_kernelINS_13Kernel_traitsIf6__halffS2_fjLj1280ELj1ELj4ELj1ELj16ENS_18Kernel_traits_baseILj1280EfS2_fS2_fjLj128EEEEELb0ELb1ELb0ELb0EEEvNS_9FwdParamsE)
        /*0410*/ 	.word	0x000000c1


	//----- nvinfo : EIATTR_FRAME_SIZE
	.align		4
.L_182:
        /*0414*/ 	.byte	0x04, 0x11
        /*0416*/ 	.short	(.L_184 - .L_183)
	.align		4
.L_183:
        /*0418*/ 	.word	index@(_ZN10layer_norm13ln_fwd_kernelINS_13Kernel_traitsIf6__halffS2_fjLj1280ELj1ELj4ELj1ELj16ENS_18Kernel_traits_baseILj1280EfS2_fS2_fjLj128EEEEELb0ELb1ELb0ELb0EEEvNS_9FwdParamsE)
        /*041c*/ 	.word	0x00000000


	//----- nvinfo : EIATTR_REGCOUNT
	.align		4
.L_184:
        /*0420*/ 	.byte	0x04, 0x2f
        /*0422*/ 	.short	(.L_186 - .L_185)
	.align		4
.L_185:
        /*0424*/ 	.word	index@(_ZN10layer_norm13ln_fwd_kernelINS_13Kernel_traitsIf6__halffS2_fjLj1280ELj1ELj4ELj1ELj16ENS_18Kernel_traits_baseILj1280EfS2_fS2_fjLj128EEEEELb0ELb0ELb1ELb1EEEvNS_9FwdParamsE)
        /*0428*/ 	.word	0x000000a8


	//----- nvinfo : EIATTR_FRAME_SIZE
	.align		4
.L_186:
        /*042c*/ 	.byte	0x04, 0x11
        /*042e*/ 	.short	(.L_188 - .L_187)
	.align		4
.L_187:
        /*0430*/ 	.word	index@(_ZN10layer_norm13ln_fwd_kernelINS_13Kernel_traitsIf6__halffS2_fjLj1280ELj1ELj4ELj1ELj16ENS_18Kernel_traits_baseILj1280EfS2_fS2_fjLj128EEEEELb0ELb0ELb1ELb1EEEvNS_9FwdParamsE)
        /*0434*/ 	.word	0x00000000


	//----- nvinfo : EIATTR_REGCOUNT
	.align		4
.L_188:
        /*0438*/ 	.byte	0x04, 0x2f
        /*043a*/ 	.short	(.L_190 - .L_189)
	.align		4
.L_189:
        /*043c*/ 	.word	index@(_ZN10layer_norm13ln_fwd_kernelINS_13Kernel_traitsIf6__halffS2_fjLj1280ELj1ELj4ELj1ELj16ENS_18Kernel_traits_baseILj1280EfS2_fS2_fjLj128EEEEELb0ELb0ELb1ELb0EEEvNS_9FwdParamsE)
        /*0440*/ 	.word	0x00000098


	//----- nvinfo : EIATTR_FRAME_SIZE
	.align		4
.L_190:
        /*0444*/ 	.byte	0x04, 0x11
        /*0446*/ 	.short	(.L_192 - .L_191)
	.align		4
.L_191:
        /*0448*/ 	.word	index@(_ZN10layer_norm13ln_fwd_kernelINS_13Kernel_traitsIf6__halffS2_fjLj1280ELj1ELj4ELj1ELj16ENS_18Kernel_traits_baseILj1280EfS2_fS2_fjLj128EEEEELb0ELb0ELb1ELb0EEEvNS_9FwdParamsE)
        /*044c*/ 	.word	0x00000000


	//----- nvinfo : EIATTR_REGCOUNT
	.align		4
.L_192:
        /*0450*/ 	.byte	0x04, 0x2f
        /*0452*/ 	.short	(.L_194 - .L_193)
	.align		4
.L_193:
        /*0454*/ 	.word	index@(_ZN10layer_norm13ln_fwd_kernelINS_13Kernel_traitsIf6__halffS2_fjLj1280ELj1ELj4ELj1ELj16ENS_18Kernel_traits_baseILj1280EfS2_fS2_fjLj128EEEEELb0ELb0ELb0ELb1EEEvNS_9FwdParamsE)
        /*0458*/ 	.word	0x0000009b


	//----- nvinfo : EIATTR_FRAME_SIZE
	.align		4
.L_194:
        /*045c*/ 	.byte	0x04, 0x11
        /*045e*/ 	.short	(.L_196 - .L_195)
	.align		4
.L_195:
        /*0460*/ 	.word	index@(_ZN10layer_norm13ln_fwd_kernelINS_13Kernel_traitsIf6__halffS2_fjLj1280ELj1ELj4ELj1ELj16ENS_18Kernel_traits_baseILj1280EfS2_fS2_fjLj128EEEEELb0ELb0ELb0ELb1EEEvNS_9FwdParamsE)
        /*0464*/ 	.word	0x00000000


	//----- nvinfo : EIATTR_REGCOUNT
	.align		4
.L_196:
        /*0468*/ 	.byte	0x04, 0x2f
        /*046a*/ 	.short	(.L_198 - .L_197)
	.align		4
.L_197:
        /*046c*/ 	.word	index@(_ZN10layer_norm13ln_fwd_kernelINS_13Kernel_traitsIf6__halffS2_fjLj1280ELj1ELj4ELj1ELj16ENS_18Kernel_traits_baseILj1280EfS2_fS2_fjLj128EEEEELb0ELb0ELb0ELb0EEEvNS_9FwdParamsE)
        /*0470*/ 	.word	0x00000092


	//----- nvinfo : EIATTR_FRAME_SIZE
	.align		4
.L_198:
        /*0474*/ 	.byte	0x04, 0x11
        /*0476*/ 	.short	(.L_200 - .L_199)
	.align		4
.L_199:
        /*0478*/ 	.word	index@(_ZN10layer_norm13ln_fwd_kernelINS_13Kernel_traitsIf6__halffS2_fjLj1280ELj1ELj4ELj1ELj16ENS_18Kernel_traits_baseILj1280EfS2_fS2_fjLj128EEEEELb0ELb0ELb0ELb0EEEvNS_9FwdParamsE)
        /*047c*/ 	.word	0x00000000


	//----- nvinfo : EIATTR_REGCOUNT
	.align		4
.L_200:
        /*0480*/ 	.byte	0x04, 0x2f
        /*0482*/ 	.short	(.L_202 - .L_201)
	.align		4
.L_201:
        /*0484*/ 	.word	index@(_ZN10layer_norm13ln_fwd_kernelINS_13Kernel_traitsI6__halfS2_fS2_fjLj1280ELj1ELj4ELj1ELj16ENS_18Kernel_traits_baseILj1280ES2_S2_fS2_fjLj128EEEEELb1ELb1ELb1ELb1EEEvNS_9FwdParamsE)
        /*0488*/ 	.word	0x000000a8


	//----- nvinfo : EIATTR_FRAME_SIZE
	.align		4
.L_202:
        /*048c*/ 	.byte	0x04, 0x11
        /*048e*/ 	.short	(.L_204 - .L_203)
	.align		4
.L_203:
        /*0490*/ 	.word	index@(_ZN10layer_norm13ln_fwd_kernelINS_13Kernel_traitsI6__halfS2_fS2_fjLj1280ELj1ELj4ELj1ELj16ENS_18Kernel_traits_baseILj1280ES2_S2_fS2_fjLj128EEEEELb1ELb1ELb1ELb1EEEvNS_9FwdParamsE)
        /*0494*/ 	.word	0x00000000


	//----- nvinfo : EIATTR_REGCOUNT
	.align		4
.L_204:
        /*0498*/ 	.byte	0x04, 0x2f
        /*049a*/ 	.short	(.L_206 - .L_205)
	.align		4
.L_205:
        /*049c*/ 	.word	index@(_ZN10layer_norm13ln_fwd_kernelINS_13Kernel_traitsI6__halfS2_fS2_fjLj1280ELj1ELj4ELj1ELj16ENS_18Kernel_traits_baseILj1280ES2_S2_fS2_fjLj128EEEEELb1ELb1ELb1ELb0EEEvNS_9FwdParamsE)
        /*04a0*/ 	.word	0x000000a0


	//----- nvinfo : EIATTR_FRAME_SIZE
	.align		4
.L_206:
        /*04a4*/ 	.byte	0x04, 0x11
        /*04a6*/ 	.short	(.L_208 - .L_207)
	.align		4
.L_207:
        /*04a8*/ 	.word	index@(_ZN10layer_norm13ln_fwd_kernelINS_13Kernel_traitsI6__halfS2_fS2_fjLj1280ELj1ELj4ELj1ELj16ENS_18Kernel_traits_baseILj1280ES2_S2_fS2_fjLj128EEEEELb1ELb1ELb1ELb0EEEvNS_9FwdParamsE)
        /*04ac*/ 	.word	0x00000000


	//----- nvinfo : EIATTR_REGCOUNT
	.align		4
.L_208:
        /*04b0*/ 	.byte	0x04, 0x2f
        /*04b2*/ 	.short	(.L_210 - .L_209)
	.align		4
.L_209:
        /*04b4*/ 	.word	index@(_ZN10layer_norm13ln_fwd_kernelINS_13Kernel_traitsI6__halfS2_fS2_fjLj1280ELj1ELj4ELj1ELj16ENS_18Kernel_traits_baseILj1280ES2_S2_fS2_fjLj128EEEEELb1ELb1ELb0ELb1EEEvNS_9FwdParamsE)
        /*04b8*/ 	.word	0x000000a7


	//----- nvinfo : EIATTR_FRAME_SIZE
	.align		4
.L_210:
        /*04bc*/ 	.byte	0x04, 0x11
        /*04be*/ 	.short	(.L_212 - .L_211)
	.align		4
.L_211:
        /*04c0*/ 	.word	index@(_ZN10layer_norm13ln_fwd_kernelINS_13Kernel_traitsI6__halfS2_fS2_fjLj1280ELj1ELj4ELj1ELj16ENS_18Kernel_traits_baseILj1280ES2_S2_fS2_fjLj128EEEEELb1ELb1ELb0ELb1EEEvNS_9FwdParamsE)
        /*04c4*/ 	.word	0x00000000


	//----- nvinfo : EIATTR_REGCOUNT
	.align		4
.L_212:
        /*04c8*/ 	.byte	0x04, 0x2f
        /*04ca*/ 	.short	(.L_214 - .L_213)
	.align		4
.L_213:
        /*04cc*/ 	.word	index@(_ZN10layer_norm13ln_fwd_kernelINS_13Kernel_traitsI6__halfS2_fS2_fjLj1280ELj1ELj4ELj1ELj16ENS_18Kernel_traits_baseILj1280ES2_S2_fS2_fjLj128EEEEELb1ELb1ELb0ELb0EEEvNS_9FwdParamsE)
        /*04d0*/ 	.word	0x00000097


	//----- nvinfo : EIATTR_FRAME_SIZE
	.align		4
.L_214:
        /*04d4*/ 	.byte	0x04, 0x11
        /*04d6*/ 	.short	(.L_216 - .L_215)
	.align		4
.L_215:
        /*04d8*/ 	.word	index@(_ZN10layer_norm13ln_fwd_kernelINS_13Kernel_traitsI6__halfS2_fS2_fjLj1280ELj1ELj4ELj1ELj16ENS_18Kernel_traits_baseILj1280ES2_S2_fS2_fjLj128EEEEELb1ELb1ELb0ELb0EEEvNS_9FwdParamsE)
        /*04dc*/ 	.word	0x00000000


	//----- nvinfo : EIATTR_REGCOUNT
	.align		4
.L_216:
        /*04e0*/ 	.byte	0x04, 0x2f
        /*04e2*/ 	.short	(.L_218 - .L_217)
	.align		4
.L_217:
        /*04e4*/ 	.word	index@(_ZN10layer_norm13ln_fwd_kernelINS_13Kernel_traitsI6__halfS2_fS2_fjLj1280ELj1ELj4ELj1ELj16ENS_18Kernel_traits_baseILj1280ES2_S2_fS2_fjLj128EEEEELb1ELb0ELb1ELb1EEEvNS_9FwdParamsE)
        /*04e8*/ 	.word	0x00000080


	//----- nvinfo : EIATTR_FRAME_SIZE
	.align		4
.L_218:
        /*04ec*/ 	.byte	0x04, 0x11
        /*04ee*/ 	.short	(.L_220 - .L_219)
	.align		4
.L_219:
        /*04f0*/ 	.word	index@(_ZN10layer_norm13ln_fwd_kernelINS_13Kernel_traitsI6__halfS2_fS2_fjLj1280ELj1ELj4ELj1ELj16ENS_18Kernel_traits_baseILj1280ES2_S2_fS2_fjLj128EEEEELb1ELb0ELb1ELb1EEEvNS_9FwdParamsE)
        /*04f4*/ 	.word	0x00000000


	//----- nvinfo : EIATTR_REGCOUNT
	.align		4
.L_220:
        /*04f8*/ 	.byte	0x04, 0x2f
        /*04fa*/ 	.short	(.L_222 - .L_221)
	.align		4
.L_221:
        /*04fc*/ 	.word	index@(_ZN10layer_norm13ln_fwd_kernelINS_13Kernel_traitsI6__halfS2_fS2_fjLj1280ELj1ELj4ELj1ELj16ENS_18Kernel_traits_baseILj1280ES2_S2_fS2_fjLj128EEEEELb1ELb0ELb1ELb0EEEvNS_9FwdParamsE)
        /*0500*/ 	.word	0x0000007e


	//----- nvinfo : EIATTR_FRAME_SIZE
	.align		4
.L_222:
        /*0504*/ 	.byte	0x04, 0x11
        /*0506*/ 	.short	(.L_224 - .L_223)
	.align		4
.L_223:
        /*0508*/ 	.word	index@(_ZN10layer_norm13ln_fwd_kernelINS_13Kernel_traitsI6__halfS2_fS2_fjLj1280ELj1ELj4ELj1ELj16ENS_18Kernel_traits_baseILj1280ES2_S2_fS2_fjLj128EEEEELb1ELb0ELb1ELb0EEEvNS_9FwdParamsE)
        /*050c*/ 	.word	0x00000000


	//----- nvinfo : EIATTR_REGCOUNT
	.align		4
.L_224:
        /*0510*/ 	.byte	0x04, 0x2f
        /*0512*/ 	.short	(.L_226 - .L_225)
	.align		4
.L_225:
        /*0514*/ 	.word	index@(_ZN10layer_norm13ln_fwd_kernelINS_13Kernel_traitsI6__halfS2_fS2_fjLj1280ELj1ELj4ELj1ELj16ENS_18Kernel_traits_baseILj1280ES2_S2_fS2_fjLj128EEEEELb1ELb0ELb0ELb1EEEvNS_9FwdParamsE)
        /*0518*/ 	.word	0x00000080


	//----- nvinfo : EIATTR_FRAME_SIZE
	.align		4
.L_226:
        /*051c*/ 	.byte	0x04, 0x11
        /*051e*/ 	.short	(.L_228 - .L_227)
	.align		4
.L_227:
        /*0520*/ 	.word	index@(_ZN10layer_norm13ln_fwd_kernelINS_13Kernel_traitsI6__halfS2_fS2_fjLj1280ELj1ELj4ELj1ELj16ENS_18Kernel_traits_baseILj1280ES2_S2_fS2_fjLj128EEEEELb1ELb0ELb0ELb1EEEvNS_9FwdParamsE)
        /*0524*/ 	.word	0x00000000


	//----- nvinfo : EIATTR_REGCOUNT
	.align		4
.L_228:
        /*0528*/ 	.byte	0x04, 0x2f
        /*052a*/ 	.short	(.L_230 - .L_229)
	.align		4
.L_229:
        /*052c*/ 	.word	index@(_ZN10layer_norm13ln_fwd_kernelINS_13Kernel_traitsI6__halfS2_fS2_fjLj1280ELj1ELj4ELj1ELj16ENS_18Kernel_traits_baseILj1280ES2_S2_fS2_fjLj128EEEEELb1ELb0ELb0ELb0EEEvNS_9FwdParamsE)
        /*0530*/ 	.word	0x00000079


	//----- nvinfo : EIATTR_FRAME_SIZE
	.align		4
.L_230:
        /*0534*/ 	.byte	0x04, 0x11
        /*0536*/ 	.short	(.L_232 - .L_231)
	.align		4
.L_231:
        /*0538*/ 	.word	index@(_ZN10layer_norm13ln_fwd_kernelINS_13Kernel_traitsI6__halfS2_fS2_fjLj1280ELj1ELj4ELj1ELj16ENS_18Kernel_traits_baseILj1280ES2_S2_fS2_fjLj128EEEEELb1ELb0ELb0ELb0EEEvNS_9FwdParamsE)
        /*053c*/ 	.word	0x00000000


	//----- nvinfo : EIATTR_REGCOUNT
	.align		4
.L_232:
        /*0540*/ 	.byte	0x04, 0x2f
        /*0542*/ 	.short	(.L_234 - .L_233)
	.align		4
.L_233:
        /*0544*/ 	.word	index@(_ZN10layer_norm13ln_fwd_kernelINS_13Kernel_traitsI6__halfS2_fS2_fjLj1280ELj1ELj4ELj1ELj16ENS_18Kernel_traits_baseILj1280ES2_S2_fS2_fjLj128EEEEELb0ELb1ELb1ELb1EEEvNS_9FwdParamsE)
        /*0548*/ 	.word	0x00000086


	//----- nvinfo : EIATTR_FRAME_SIZE
	.align		4
.L_234:
        /*054c*/ 	.byte	0x04, 0x11
        /*054e*/ 	.short	(.L_236 - .L_235)
	.align		4
.L_235:
        /*0550*/ 	.word	index@(_ZN10layer_norm13ln_fwd_kernelINS_13Kernel_traitsI6__halfS2_fS2_fjLj1280ELj1ELj4ELj1ELj16ENS_18Kernel_traits_baseILj1280ES2_S2_fS2_fjLj128EEEEELb0ELb1ELb1ELb1EEEvNS_9FwdParamsE)
        /*0554*/ 	.word	0x00000000


	//----- nvinfo : EIATTR_REGCOUNT
	.align		4
.L_236:
        /*0558*/ 	.byte	0x04, 0x2f
        /*055a*/ 	.short	(.L_238 - .L_237)
	.align		4
.L_237:
        /*055c*/ 	.word	index@(_ZN10layer_norm13ln_fwd_kernelINS_13Kernel_traitsI6__halfS2_fS2_fjLj1280ELj1ELj4ELj1ELj16ENS_18Kernel_traits_baseILj1280ES2_S2_fS2_fjLj128EEEEELb0ELb1ELb1ELb0EEEvNS_9FwdParamsE)
        /*0560*/ 	.word	0x00000091


	//----- nvinfo : EIATTR_FRAME_SIZE
	.align		4
.L_238:
        /*0564*/ 	.byte	0x04, 0x11
        /*0566*/ 	.short	(.L_240 - .L_239)
	.align		4
.L_239:
        /*0568*/ 	.word	index@(_ZN10layer_norm13ln_fwd_kernelINS_13Kernel_traitsI6__halfS2_fS2_fjLj1280ELj1ELj4ELj1ELj16ENS_18Kernel_traits_baseILj1280ES2_S2_fS2_fjLj128EEEEELb0ELb1ELb1ELb0EEEvNS_9FwdParamsE)
        /*056c*/ 	.word	0x00000000


	//----- nvinfo : EIATTR_REGCOUNT
	.align		4
.L_240:
        /*0570*/ 	.byte	0x04, 0x2f
        /*0572*/ 	.short	(.L_242 - .L_241)
	.align		4
.L_241:
        /*0574*/ 	.word	index@(_ZN10layer_norm13ln_fwd_kernelINS_13Kernel_traitsI6__halfS2_fS2_fjLj1280ELj1ELj4ELj1ELj16ENS_18Kernel_traits_baseILj1280ES2_S2_fS2_fjLj128EEEEELb0ELb1ELb0ELb1EEEvNS_9FwdParamsE)
        /*0578*/ 	.word	0x00000080


	//----- nvinfo : EIATTR_FRAME_SIZE
	.align		4
.L_242:
        /*057c*/ 	.byte	0x04, 0x11
        /*057e*/ 	.short	(.L_244 - .L_243)
	.align		4
.L_243:
        /*0580*/ 	.word	index@(_ZN10layer_norm13ln_fwd_kernelINS_13Kernel_traitsI6__halfS2_fS2_fjLj1280ELj1ELj4ELj1ELj16ENS_18Kernel_traits_baseILj1280ES2_S2_fS2_fjLj128EEEEELb0ELb1ELb0ELb1EEEvNS_9FwdParamsE)
        /*0584*/ 	.word	0x00000000


	//----- nvinfo : EIATTR_REGCOUNT
	.align		4
.L_244:
        /*0588*/ 	.byte	0x04, 0x2f
        /*058a*/ 	.short	(.L_246 - .L_245)
	.align		4
.L_245:
        /*058c*/ 	.word	index@(_ZN10layer_norm13ln_fwd_kernelINS_13Kernel_traitsI6__halfS2_fS2_fjLj1280ELj1ELj4ELj1ELj16ENS_18Kernel_traits_baseILj1280ES2_S2_fS2_fjLj128EEEEELb0ELb1ELb0ELb0EEEvNS_9FwdParamsE)
        /*0590*/ 	.word	0x0000007f


	//----- nvinfo : EIATTR_FRAME_SIZE
	.align		4
.L_246:
        /*0594*/ 	.byte	0x04, 0x11
        /*0596*/ 	.short	(.L_248 - .L_247)
	.align		4
.L_247:
        /*0598*/ 	.word	index@(_ZN10layer_norm13ln_fwd_kernelINS_13Kernel_traitsI6__halfS2_fS2_fjLj1280ELj1ELj4ELj1ELj16ENS_18Kernel_traits_baseILj1280ES2_S2_fS2_fjLj128EEEEELb0ELb1ELb0ELb0EEEvNS_9FwdParamsE)
        /*059c*/ 	.word	0x00000000


	//----- nvinfo : EIATTR_REGCOUNT
	.align		4
.L_248:
        /*05a0*/ 	.byte	0x04, 0x2f
        /*05a2*/ 	.short	(.L_250 - .L_249)
	.align		4
.L_249:
        /*05a4*/ 	.word	index@(_ZN10layer_norm13ln_fwd_kernelINS_13Kernel_traitsI6__halfS2_fS2_fjLj1280ELj1ELj4ELj1ELj16ENS_18Kernel_traits_baseILj1280ES2_S2_fS2_fjLj128EEEEELb0ELb0ELb1ELb1EEEvNS_9FwdParamsE)
        /*05a8*/ 	.word	0x0000007f


	//----- nvinfo : EIATTR_FRAME_SIZE
	.align		4
.L_250:
        /*05ac*/ 	.byte	0x04, 0x11
        /*05ae*/ 	.short	(.L_252 - .L_251)
	.align		4
.L_251:
        /*05b0*/ 	.word	index@(_ZN10layer_norm13ln_fwd_kernelINS_13Kernel_traitsI6__halfS2_fS2_fjLj1280ELj1ELj4ELj1ELj16ENS_18Kernel_traits_baseILj1280ES2_S2_fS2_fjLj128EEEEELb0ELb0ELb1ELb1EEEvNS_9FwdParamsE)
        /*05b4*/ 	.word	0x00000000


	//----- nvinfo : EIATTR_REGCOUNT
	.align		4
.L_252:
        /*05b8*/ 	.byte	0x04, 0x2f
        /*05ba*/ 	.short	(.L_254 - .L_253)
	.align		4
.L_253:
        /*05bc*/ 	.word	index@(_ZN10layer_norm13ln_fwd_kernelINS_13Kernel_traitsI6__halfS2_fS2_fjLj1280ELj1ELj4ELj1ELj16ENS_18Kernel_traits_baseILj1280ES2_S2_fS2_fjLj128EEEEELb0ELb0ELb1ELb0EEEvNS_9FwdParamsE)
        /*05c0*/ 	.word	0x00000077


	//----- nvinfo : EIATTR_FRAME_SIZE
	.align		4
.L_254:
        /*05c4*/ 	.byte	0x04, 0x11
        /*05c6*/ 	.short	(.L_256 - .L_255)
	.align		4
.L_255:
        /*05c8*/ 	.word	index@(_ZN10layer_norm13ln_fwd_kernelINS_13Kernel_traitsI6__halfS2_fS2_fjLj1280ELj1ELj4ELj1ELj16ENS_18Kernel_traits_baseILj1280ES2_S2_fS2_fjLj128EEEEELb0ELb0ELb1ELb0EEEvNS_9FwdParamsE)
        /*05cc*/ 	.word	0x00000000


	//----- nvinfo : EIATTR_REGCOUNT
	.align		4
.L_256:
        /*05d0*/ 	.byte	0x04, 0x2f
        /*05d2*/ 	.short	(.L_258 - .L_257)
	.align		4
.L_257:
        /*05d4*/ 	.word	index@(_ZN10layer_norm13ln_fwd_kernelINS_13Kernel_traitsI6__halfS2_fS2_fjLj1280ELj1ELj4ELj1ELj16ENS_18Kernel_traits_baseILj1280ES2_S2_fS2_fjLj128EEEEELb0ELb0ELb0ELb1EEEvNS_9FwdParamsE)
        /*05d8*/ 	.word	0x00000080


	//----- nvinfo : EIATTR_FRAME_SIZE
	.align		4
.L_258:
        /*05dc*/ 	.byte	0x04, 0x11
        /*05de*/ 	.short	(.L_260 - .L_259)
	.align		4
.L_259:
        /*05e0*/ 	.word	index@(_ZN10layer_norm13ln_fwd_kernelINS_13Kernel_traitsI6__halfS2_fS2_fjLj1280ELj1ELj4ELj1ELj16ENS_18Kernel_traits_baseILj1280ES2_S2_fS2_fjLj128EEEEELb0ELb0ELb0ELb1EEEvNS_9FwdParamsE)
        /*05e4*/ 	.word	0x00000000


	//----- nvinfo : EIATTR_REGCOUNT
	.align		4
.L_260:
        /*05e8*/ 	.byte	0x04, 0x2f
        /*05ea*/ 	.short	(.L_262 - .L_261)
	.align		4
.L_261:
        /*05ec*/ 	.word	index@(_ZN10layer_norm13ln_fwd_kernelINS_13Kernel_traitsI6__halfS2_fS2_fjLj1280ELj1ELj4ELj1ELj16ENS_18Kernel_traits_baseILj1280ES2_S2_fS2_fjLj128EEEEELb0ELb0ELb0ELb0EEEvNS_9FwdParamsE)
        /*05f0*/ 	.word	0x0000006f


	//----- nvinfo : EIATTR_FRAME_SIZE
	.align		4
.L_262:
        /*05f4*/ 	.byte	0x04, 0x11
        /*05f6*/ 	.short	(.L_264 - .L_263)
	.align		4
.L_263:
        /*05f8*/ 	.word	index@(_ZN10layer_norm13ln_fwd_kernelINS_13Kernel_traitsI6__halfS2_fS2_fjLj1280ELj1ELj4ELj1ELj16ENS_18Kernel_traits_baseILj1280ES2_S2_fS2_fjLj128EEEEELb0ELb0ELb0ELb0EEEvNS_9FwdParamsE)
        /*05fc*/ 	.word	0x00000000


	//----- nvinfo : EIATTR_REGCOUNT
	.align		4
.L_264:
        /*0600*/ 	.byte	0x04, 0x2f
        /*0602*/ 	.short	(.L_266 - .L_265)
	.align		4
.L_265:
        /*0604*/ 	.word	index@(_ZN10layer_norm13ln_fwd_kernelINS_13Kernel_traitsIf6__halfS2_S2_fjLj1280ELj1ELj4ELj1ELj16ENS_18Kernel_traits_baseILj1280EfS2_S2_S2_fjLj128EEEEELb1ELb1ELb1ELb1EEEvNS_9FwdParamsE)
        /*0608*/ 	.word	0x000000f1


	//----- nvinfo : EIATTR_FRAME_SIZE
	.align		4
.L_266:
        /*060c*/ 	.byte	0x04, 0x11
        /*060e*/ 	.short	(.L_268 - .L_267)
	.align		4
.L_267:
        /*0610*/ 	.word	index@(_ZN10layer_norm13ln_fwd_kernelINS_13Kernel_traitsIf6__halfS2_S2_fjLj1280ELj1ELj4ELj1ELj16ENS_18Kernel_traits_baseILj1280EfS2_S2_S2_fjLj128EEEEELb1ELb1ELb1ELb1EEEvNS_9FwdParamsE)
        /*0614*/ 	.word	0x00000000


	//----- nvinfo : EIATTR_REGCOUNT
	.align		4
.L_268:
        /*0618*/ 	.byte	0x04, 0x2f
        /*061a*/ 	.short	(.L_270 - .L_269)
	.align		4
.L_269:
        /*061c*/ 	.word	index@(_ZN10layer_norm13ln_fwd_kernelINS_13Kernel_traitsIf6__halfS2_S2_fjLj1280ELj1ELj4ELj1ELj16ENS_18Kernel_traits_baseILj1280EfS2_S2_S2_fjLj128EEEEELb1ELb1ELb1ELb0EEEvNS_9FwdParamsE)
        /*0620*/ 	.word	0x000000d9


	//----- nvinfo : EIATTR_FRAME_SIZE
	.align		4
.L_270:
        /*0624*/ 	.byte	0x04, 0x11
        /*0626*/ 	.short	(.L_272 - .L_271)
	.align		4
.L_271:
        /*0628*/ 	.word	index@(_ZN10layer_norm13ln_fwd_kernelINS_13Kernel_traitsIf6__halfS2_S2_fjLj1280ELj1ELj4ELj1ELj16ENS_18Kernel_traits_baseILj1280EfS2_S2_S2_fjLj128EEEEELb1ELb1ELb1ELb0EEEvNS_9FwdParamsE)
        /*062c*/ 	.word	0x00000000


	//----- nvinfo : EIATTR_REGCOUNT
	.align		4
.L_272:
        /*0630*/ 	.byte	0x04, 0x2f
        /*0632*/ 	.short	(.L_274 - .L_273)
	.align		4
.L_273:
        /*0634*/ 	.word	index@(_ZN10layer_norm13ln_fwd_kernelINS_13Kernel_traitsIf6__halfS2_S2_fjLj1280ELj1ELj4ELj1ELj16ENS_18Kernel_traits_baseILj1280EfS2_S2_S2_fjLj128EEEEELb1ELb1ELb0ELb1EEEvNS_9FwdParamsE)
        /*0638*/ 	.word	0x000000d1


	//----- nvinfo : EIATTR_FRAME_SIZE
	.align		4
.L_274:
        /*063c*/ 	.byte	0x04, 0x11
        /*063e*/ 	.short	(.L_276 - .L_275)
	.align		4
.L_275:
        /*0640*/ 	.word	index@(_ZN10layer_norm13ln_fwd_kernelINS_13Kernel_traitsIf6__halfS2_S2_fjLj1280ELj1ELj4ELj1ELj16ENS_18Kernel_traits_baseILj1280EfS2_S2_S2_fjLj128EEEEELb1ELb1ELb0ELb1EEEvNS_9FwdParamsE)
        /*0644*/ 	.word	0x00000000


	//----- nvinfo : EIATTR_REGCOUNT
	.align		4
.L_276:
        /*0648*/ 	.byte	0x04, 0x2f
        /*064a*/ 	.short	(.L_278 - .L_277)
	.align		4
.L_277:
        /*064c*/ 	.word	index@(_ZN10layer_norm13ln_fwd_kernelINS_13Kernel_traitsIf6__halfS2_S2_fjLj1280ELj1ELj4ELj1ELj16ENS_18Kernel_traits_baseILj1280EfS2_S2_S2_fjLj128EEEEELb1ELb1ELb0ELb0EEEvNS_9FwdParamsE)
        /*0650*/ 	.word	0x000000cb


	//----- nvinfo : EIATTR_FRAME_SIZE
	.align		4
.L_278:
        /*0654*/ 	.byte	0x04, 0x11
        /*0656*/ 	.short	(.L_280 - .L_279)
	.align		4
.L_279:
        /*0658*/ 	.word	index@(_ZN10layer_norm13ln_fwd_kernelINS_13Kernel_traitsIf6__halfS2_S2_fjLj1280ELj1ELj4ELj1ELj16ENS_18Kernel_traits_baseILj1280EfS2_S2_S2_fjLj128EEEEELb1ELb1ELb0ELb0EEEvNS_9FwdParamsE)
        /*065c*/ 	.word	0x00000000


	//----- nvinfo : EIATTR_REGCOUNT
	.align		4
.L_280:
        /*0660*/ 	.byte	0x04, 0x2f
        /*0662*/ 	.short	(.L_282 - .L_281)
	.align		4
.L_281:
        /*0664*/ 	.word	index@(_ZN10layer_norm13ln_fwd_kernelINS_13Kernel_traitsIf6__halfS2_S2_fjLj1280ELj1ELj4ELj1ELj16ENS_18Kernel_traits_baseILj1280EfS2_S2_S2_fjLj128EEEEELb1ELb0ELb1ELb1EEEvNS_9FwdParamsE)
        /*0668*/ 	.word	0x000000a8


	//----- nvinfo : EIATTR_FRAME_SIZE
	.align		4
.L_282:
        /*066c*/ 	.byte	0x04, 0x11
        /*066e*/ 	.short	(.L_284 - .L_283)
	.align		4
.L_283:
        /*0670*/ 	.word	index@(_ZN10layer_norm13ln_fwd_kernelINS_13Kernel_traitsIf6__halfS2_S2_fjLj1280ELj1ELj4ELj1ELj16ENS_18Kernel_traits_baseILj1280EfS2_S2_S2_fjLj128EEEEELb1ELb0ELb1ELb1EEEvNS_9FwdParamsE)
        /*0674*/ 	.word	0x00000010


	//----- nvinfo : EIATTR_REGCOUNT
	.align		4
.L_284:
        /*0678*/ 	.byte	0x04, 0x2f
        /*067a*/ 	.short	(.L_286 - .L_285)
	.align		4
.L_285:
        /*067c*/ 	.word	index@(_ZN10layer_norm13ln_fwd_kernelINS_13Kernel_traitsIf6__halfS2_S2_fjLj1280ELj1ELj4ELj1ELj16ENS_18Kernel_traits_baseILj1280EfS2_S2_S2_fjLj128EEEEELb1ELb0ELb1ELb0EEEvNS_9FwdParamsE)
        /*0680*/ 	.word	0x000000a8


	//----- nvinfo : EIATTR_FRAME_SIZE
	.align		4
.L_286:
        /*0684*/ 	.byte	0x04, 0x11
        /*0686*/ 	.short	(.L_288 - .L_287)
	.align		4
.L_287:
        /*0688*/ 	.word	index@(_ZN10layer_norm13ln_fwd_kernelINS_13Kernel_traitsIf6__halfS2_S2_fjLj1280ELj1ELj4ELj1ELj16ENS_18Kernel_traits_baseILj1280EfS2_S2_S2_fjLj128EEEEELb1ELb0ELb1ELb0EEEvNS_9FwdParamsE)
        /*068c*/ 	.word	0x00000000


	//----- nvinfo : EIATTR_REGCOUNT
	.align		4
.L_288:
        /*0690*/ 	.byte	0x04, 0x2f
        /*0692*/ 	.short	(.L_290 - .L_289)
	.align		4
.L_289:
        /*0694*/ 	.word	index@(_ZN10layer_norm13ln_fwd_kernelINS_13Kernel_traitsIf6__halfS2_S2_fjLj1280ELj1ELj4ELj1ELj16ENS_18Kernel_traits_baseILj1280EfS2_S2_S2_fjLj128EEEEELb1ELb0ELb0ELb1EEEvNS_9FwdParamsE)
        /*0698*/ 	.word	0x000000a1


	//----- nvinfo : EIATTR_FRAME_SIZE
	.align		4
.L_290:
        /*069c*/ 	.byte	0x04, 0x11
        /*069e*/ 	.short	(.L_292 - .L_291)
	.align		4
.L_291:
        /*06a0*/ 	.word	index@(_ZN10layer_norm13ln_fwd_kernelINS_13Kernel_traitsIf6__halfS2_S2_fjLj1280ELj1ELj4ELj1ELj16ENS_18Kernel_traits_baseILj1280EfS2_S2_S2_fjLj128EEEEELb1ELb0ELb0ELb1EEEvNS_9FwdParamsE)
        /*06a4*/ 	.word	0x00000000


	//----- nvinfo : EIATTR_REGCOUNT
	.align		4
.L_292:
        /*06a8*/ 	.byte	0x04, 0x2f
        /*06aa*/ 	.short	(.L_294 - .L_293)
	.align		4
.L_293:
        /*06ac*/ 	.word	index@(_ZN10layer_norm13ln_fwd_kernelINS_13Kernel_traitsIf6__halfS2_S2_fjLj1280ELj1ELj4ELj1ELj16ENS_18Kernel_traits_baseILj1280EfS2_S2_S2_fjLj128EEEEELb1ELb0ELb0ELb0EEEvNS_9FwdParamsE)
        /*06b0*/ 	.word	0x0000009c


	//----- nvinfo : EIATTR_FRAME_SIZE
	.align		4
.L_294:
        /*06b4*/ 	.byte	0x04, 0x11
        /*06b6*/ 	.short	(.L_296 - .L_295)
	.align		4
.L_295:
        /*06b8*/ 	.word	index@(_ZN10layer_norm13ln_fwd_kernelINS_13Kernel_traitsIf6__halfS2_S2_fjLj1280ELj1ELj4ELj1ELj16ENS_18Kernel_traits_baseILj1280EfS2_S2_S2_fjLj128EEEEELb1ELb0ELb0ELb0EEEvNS_9FwdParamsE)
        /*06bc*/ 	.word	0x00000000


	//----- nvinfo : EIATTR_REGCOUNT
	.align		4
.L_296:
        /*06c0*/ 	.byte	0x04, 0x2f
        /*06c2*/ 	.short	(.L_298 - .L_297)
	.align		4
.L_297:
        /*06c4*/ 	.word	index@(_ZN10layer_norm13ln_fwd_kernelINS_13Kernel_traitsIf6__halfS2_S2_fjLj1280ELj1ELj4ELj1ELj16ENS_18Kernel_traits_baseILj1280EfS2_S2_S2_fjLj128EEEEELb0ELb1ELb1ELb1EEEvNS_9FwdParamsE)
        /*06c8*/ 	.word	0x000000dc


	//----- nvinfo : EIATTR_FRAME_SIZE
	.align		4
.L_298:
        /*06cc*/ 	.byte	0x04, 0x11
        /*06ce*/ 	.short	(.L_300 - .L_299)
	.align		4
.L_299:
        /*06d0*/ 	.word	index@(_ZN10layer_norm13ln_fwd_kernelINS_13Kernel_traitsIf6__halfS2_S2_fjLj1280ELj1ELj4ELj1ELj16ENS_18Kernel_traits_baseILj1280EfS2_S2_S2_fjLj128EEEEELb0ELb1ELb1ELb1EEEvNS_9FwdParamsE)
        /*06d4*/ 	.word	0x00000000


	//----- nvinfo : EIATTR_REGCOUNT
	.align		4
.L_300:
        /*06d8*/ 	.byte	0x04, 0x2f
        /*06da*/ 	.short	(.L_302 - .L_301)
	.align		4
.L_301:
        /*06dc*/ 	.word	index@(_ZN10layer_norm13ln_fwd_kernelINS_13Kernel_traitsIf6__halfS2_S2_fjLj1280ELj1ELj4ELj1ELj16ENS_18Kernel_traits_baseILj1280EfS2_S2_S2_fjLj128EEEEELb0ELb1ELb1ELb0EEEvNS_9FwdParamsE)
        /*06e0*/ 	.word	0x000000c6


	//----- nvinfo : EIATTR_FRAME_SIZE
	.align		4
.L_302:
        /*06e4*/ 	.byte	0x04, 0x11
        /*06e6*/ 	.short	(.L_304 - .L_303)
	.align		4
.L_303:
        /*06e8*/ 	.word	index@(_ZN10layer_norm13ln_fwd_kernelINS_13Kernel_traitsIf6__halfS2_S2_fjLj1280ELj1ELj4ELj1ELj16ENS_18Kernel_traits_baseILj1280EfS2_S2_S2_fjLj128EEEEELb0ELb1ELb1ELb0EEEvNS_9FwdParamsE)
        /*06ec*/ 	.word	0x00000000


	//----- nvinfo : EIATTR_REGCOUNT
	.align		4
.L_304:
        /*06f0*/ 	.byte	0x04, 0x2f
        /*06f2*/ 	.short	(.L_306 - .L_305)
	.align		4
.L_305:
        /*06f4*/ 	.word	index@(_ZN10layer_norm13ln_fwd_kernelINS_13Kernel_traitsIf6__halfS2_S2_fjLj1280ELj1ELj4ELj1ELj16ENS_18Kernel_traits_baseILj1280EfS2_S2_S2_fjLj128EEEEELb0ELb1ELb0ELb1EEEvNS_9FwdParamsE)
        /*06f8*/ 	.word	0x000000c4


	//----- nvinfo : EIATTR_FRAME_SIZE
	.align		4
.L_306:
        /*06fc*/ 	.byte	0x04, 0x11
        /*06fe*/ 	.short	(.L_308 - .L_307)
	.align		4
.L_307:
        /*0700*/ 	.word	index@(_ZN10layer_norm13ln_fwd_kernelINS_13Kernel_traitsIf6__halfS2_S2_fjLj1280ELj1ELj4ELj1ELj16ENS_18Kernel_traits_baseILj1280EfS2_S2_S2_fjLj128EEEEELb0ELb1ELb0ELb1EEEvNS_9FwdParamsE)
        /*0704*/ 	.word	0x00000000


	//----- nvinfo : EIATTR_REGCOUNT
	.align		4
.L_308:
        /*0708*/ 	.byte	0x04, 0x2f
        /*070a*/ 	.short	(.L_310 - .L_309)
	.align		4
.L_309:
        /*070c*/ 	.word	index@(_ZN10layer_norm13ln_fwd_kernelINS_13Kernel_traitsIf6__halfS2_S2_fjLj1280ELj1ELj4ELj1ELj16ENS_18Kernel_traits_baseILj1280EfS2_S2_S2_fjLj128EEEEELb0ELb1ELb0ELb0EEEvNS_9FwdParamsE)
        /*0710*/ 	.word	0x000000bd


	//----- nvinfo : EIATTR_FRAME_SIZE
	.align		4
.L_310:
        /*0714*/ 	.byte	0x04, 0x11
        /*0716*/ 	.short	(.L_312 - .L_311)
	.align		4
.L_311:
        /*0718*/ 	.word	index@(_ZN10layer_norm13ln_fwd_kernelINS_13Kernel_traitsIf6__halfS2_S2_fjLj1280ELj1ELj4ELj1ELj16ENS_18Kernel_traits_baseILj1280EfS2_S2_S2_fjLj128EEEEELb0ELb1ELb0ELb0EEEvNS_9FwdParamsE)
        /*071c*/ 	.word	0x00000000


	//----- nvinfo : EIATTR_REGCOUNT
	.align		4
.L_312:
        /*0720*/ 	.byte	0x04, 0x2f
        /*0722*/ 	.short	(.L_314 - .L_313)
	.align		4
.L_313:
        /*0724*/ 	.word	index@(_ZN10layer_norm13ln_fwd_kernelINS_13Kernel_traitsIf6__halfS2_S2_fjLj1280ELj1ELj4ELj1ELj16ENS_18Kernel_traits_baseILj1280EfS2_S2_S2_fjLj128EEEEELb0ELb0ELb1ELb1EEEvNS_9FwdParamsE)
        /*0728*/ 	.word	0x000000a7


	//----- nvinfo : EIATTR_FRAME_SIZE
	.align		4
.L_314:
        /*072c*/ 	.byte	0x04, 0x11
        /*072e*/ 	.short	(.L_316 - .L_315)
	.align		4
.L_315:
        /*0730*/ 	.word	index@(_ZN10layer_norm13ln_fwd_kernelINS_13Kernel_traitsIf6__halfS2_S2_fjLj1280ELj1ELj4ELj1ELj16ENS_18Kernel_traits_baseILj1280EfS2_S2_S2_fjLj128EEEEELb0ELb0ELb1ELb1EEEvNS_9FwdParamsE)
        /*0734*/ 	.word	0x00000000


	//----- nvinfo : EIATTR_REGCOUNT
	.align		4
.L_316:
        /*0738*/ 	.byte	0x04, 0x2f
        /*073a*/ 	.short	(.L_318 - .L_317)
	.align		4
.L_317:
        /*073c*/ 	.word	index@(_ZN10layer_norm13ln_fwd_kernelINS_13Kernel_traitsIf6__halfS2_S2_fjLj1280ELj1ELj4ELj1ELj16ENS_18Kernel_traits_baseILj1280EfS2_S2_S2_fjLj128EEEEELb0ELb0ELb1ELb0EEEvNS_9FwdParamsE)
        /*0740*/ 	.word	0x00000099


	//----- nvinfo : EIATTR_FRAME_SIZE
	.align		4
.L_318:
        /*0744*/ 	.byte	0x04, 0x11
        /*0746*/ 	.short	(.L_320 - .L_319)
	.align		4
.L_319:
        /*0748*/ 	.word	index@(_ZN10layer_norm13ln_fwd_kernelINS_13Kernel_traitsIf6__halfS2_S2_fjLj1280ELj1ELj4ELj1ELj16ENS_18Kernel_traits_baseILj1280EfS2_S2_S2_fjLj128EEEEELb0ELb0ELb1ELb0EEEvNS_9FwdParamsE)
        /*074c*/ 	.word	0x00000000


	//----- nvinfo : EIATTR_REGCOUNT
	.align		4
.L_320:
        /*0750*/ 	.byte	0x04, 0x2f
        /*0752*/ 	.short	(.L_322 - .L_321)
	.align		4
.L_321:
        /*0754*/ 	.word	index@(_ZN10layer_norm13ln_fwd_kernelINS_13Kernel_traitsIf6__halfS2_S2_fjLj1280ELj1ELj4ELj1ELj16ENS_18Kernel_traits_baseILj1280EfS2_S2_S2_fjLj128EEEEELb0ELb0ELb0ELb1EEEvNS_9FwdParamsE)
        /*0758*/ 	.word	0x0000009d


	//----- nvinfo : EIATTR_FRAME_SIZE
	.align		4
.L_322:
        /*075c*/ 	.byte	0x04, 0x11
        /*075e*/ 	.short	(.L_324 - .L_323)
	.align		4
.L_323:
        /*0760*/ 	.word	index@(_ZN10layer_norm13ln_fwd_kernelINS_13Kernel_traitsIf6__halfS2_S2_fjLj1280ELj1ELj4ELj1ELj16ENS_18Kernel_traits_baseILj1280EfS2_S2_S2_fjLj128EEEEELb0ELb0ELb0ELb1EEEvNS_9FwdParamsE)
        /*0764*/ 	.word	0x00000000


	//----- nvinfo : EIATTR_REGCOUNT
	.align		4
.L_324:
        /*0768*/ 	.byte	0x04, 0x2f
        /*076a*/ 	.short	(.L_326 - .L_325)
	.align		4
.L_325:
        /*076c*/ 	.word	index@(_ZN10layer_norm13ln_fwd_kernelINS_13Kernel_traitsIf6__halfS2_S2_fjLj1280ELj1ELj4ELj1ELj16ENS_18Kernel_traits_baseILj1280EfS2_S2_S2_fjLj128EEEEELb0ELb0ELb0ELb0EEEvNS_9FwdParamsE)
        /*0770*/ 	.word	0x00000095


	//----- nvinfo : EIATTR_FRAME_SIZE
	.align		4
.L_326:
        /*0774*/ 	.byte	0x04, 0x11
        /*0776*/ 	.short	(.L_328 - .L_327)
	.align		4
.L_327:
        /*0778*/ 	.word	index@(_ZN10layer_norm13ln_fwd_kernelINS_13Kernel_traitsIf6__halfS2_S2_fjLj1280ELj1ELj4ELj1ELj16ENS_18Kernel_traits_baseILj1280EfS2_S2_S2_fjLj128EEEEELb0ELb0ELb0ELb0EEEvNS_9FwdParamsE)
        /*077c*/ 	.word	0x00000000


	//----- nvinfo : EIATTR_REGCOUNT
	.align		4
.L_328:
        /*0780*/ 	.byte	0x04, 0x2f
        /*0782*/ 	.short	(.L_330 - .L_329)
	.align		4
.L_329:
        /*0784*/ 	.word	index@(_ZN10layer_norm13ln_fwd_kernelINS_13Kernel_traitsIf13__nv_bfloat16fS2_fjLj1280ELj1ELj4ELj1ELj16ENS_18Kernel_traits_baseILj1280EfS2_fS2_fjLj128EEEEELb1ELb1ELb1ELb1EEEvNS_9FwdParamsE)
        /*0788*/ 	.word	0x000000fa


	//----- nvinfo : EIATTR_FRAME_SIZE
	.align		4
.L_330:
        /*078c*/ 	.byte	0x04, 0x11
        /*078e*/ 	.short	(.L_332 - .L_331)
	.align		4
.L_331:
        /*0790*/ 	.word	index@(_ZN10layer_norm13ln_fwd_kernelINS_13Kernel_traitsIf13__nv_bfloat16fS2_fjLj1280ELj1ELj4ELj1ELj16ENS_18Kernel_traits_baseILj1280EfS2_fS2_fjLj128EEEEELb1ELb1ELb1ELb1EEEvNS_9FwdParamsE)
        /*0794*/ 	.word	0x00000000


	//----- nvinfo : EIATTR_REGCOUNT
	.align		4
.L_332:
        /*0798*/ 	.byte	0x04, 0x2f
        /*079a*/ 	.short	(.L_334 - .L_333)
	.align		4
.L_333:
        /*079c*/ 	.word	index@(_ZN10layer_norm13ln_fwd_kernelINS_13Kernel_traitsIf13__nv_bfloat16fS2_fjLj1280ELj1ELj4ELj1ELj16ENS_18Kernel_traits_baseILj1280EfS2_fS2_fjLj128EEEEELb1ELb1ELb1ELb0EEEvNS_9FwdParamsE)
        /*07a0*/ 	.word	0x000000dc


	//----- nvinfo : EIATTR_FRAME_SIZE
	.align		4
.L_334:
        /*07a4*/ 	.byte	0x04, 0x11
        /*07a6*/ 	.short	(.L_336 - .L_335)
	.align		4
.L_335:
        /*07a8*/ 	.word	index@(_ZN10layer_norm13ln_fwd_kernelINS_13Kernel_traitsIf13__nv_bfloat16fS2_fjLj1280ELj1ELj4ELj1ELj16ENS_18Kernel_traits_baseILj1280EfS2_fS2_fjLj128EEEEELb1ELb1ELb1ELb0EEEvNS_9FwdParamsE)
        /*07ac*/ 	.word	0x00000000


	//----- nvinfo : EIATTR_REGCOUNT
	.align		4
.L_336:
        /*07b0*/ 	.byte	0x04, 0x2f
        /*07b2*/ 	.short	(.L_338 - .L_337)
	.align		4
.L_337:
        /*07b4*/ 	.word	index@(_ZN10layer_norm13ln_fwd_kernelINS_13Kernel_traitsIf13__nv_bfloat16fS2_fjLj1280ELj1ELj4ELj1ELj16ENS_18Kernel_traits_baseILj1280EfS2_fS2_fjLj128EEEEELb1ELb1ELb0ELb1EEEvNS_9FwdParamsE)
        /*07b8*/ 	.word	0x000000d4


	//----- nvinfo : EIATTR_FRAME_SIZE
	.align		4
.L_338:
        /*07bc*/ 	.byte	0x04, 0x11
        /*07be*/ 	.short	(.L_340 - .L_339)
	.align		4
.L_339:
        /*07c0*/ 	.word	index@(_ZN10layer_norm13ln_fwd_kernelINS_13Kernel_traitsIf13__nv_bfloat16fS2_fjLj1280ELj1ELj4ELj1ELj16ENS_18Kernel_traits_baseILj1280EfS2_fS2_fjLj128EEEEELb1ELb1ELb0ELb1EEEvNS_9FwdParamsE)
        /*07c4*/ 	.word	0x00000000


	//----- nvinfo : EIATTR_REGCOUNT
	.align		4
.L_340:
        /*07c8*/ 	.byte	0x04, 0x2f
        /*07ca*/ 	.short	(.L_342 - .L_341)
	.align		4
.L_341:
        /*07cc*/ 	.word	index@(_ZN10layer_norm13ln_fwd_kernelINS_13Kernel_traitsIf13__nv_bfloat16fS2_fjLj1280ELj1ELj4ELj1ELj16ENS_18Kernel_traits_baseILj1280EfS2_fS2_fjLj128EEEEELb1ELb1ELb0ELb0EEEvNS_9FwdParamsE)
        /*07d0*/ 	.word	0x000000cd


	//----- nvinfo : EIATTR_FRAME_SIZE
	.align		4
.L_342:
        /*07d4*/ 	.byte	0x04, 0x11
        /*07d6*/ 	.short	(.L_344 - .L_343)
	.align		4
.L_343:
        /*07d8*/ 	.word	index@(_ZN10layer_norm13ln_fwd_kernelINS_13Kernel_traitsIf13__nv_bfloat16fS2_fjLj1280ELj1ELj4ELj1ELj16ENS_18Kernel_traits_baseILj1280EfS2_fS2_fjLj128EEEEELb1ELb1ELb0ELb0EEEvNS_9FwdParamsE)
        /*07dc*/ 	.word	0x00000000


	//----- nvinfo : EIATTR_REGCOUNT
	.align		4
.L_344:
        /*07e0*/ 	.byte	0x04, 0x2f
        /*07e2*/ 	.short	(.L_346 - .L_345)
	.align		4
.L_345:
        /*07e4*/ 	.word	index@(_ZN10layer_norm13ln_fwd_kernelINS_13Kernel_traitsIf13__nv_bfloat16fS2_fjLj1280ELj1ELj4ELj1ELj16ENS_18Kernel_traits_baseILj1280EfS2_fS2_fjLj128EEEEELb1ELb0ELb1ELb1EEEvNS_9FwdParamsE)
        /*07e8*/ 	.word	0x000000a8


	//----- nvinfo : EIATTR_FRAME_SIZE
	.align		4
.L_346:
        /*07ec*/ 	.byte	0x04, 0x11
        /*07ee*/ 	.short	(.L_348 - .L_347)
	.align		4
.L_347:
        /*07f0*/ 	.word	index@(_ZN10layer_norm13ln_fwd_kernelINS_13Kernel_traitsIf13__nv_bfloat16fS2_fjLj1280ELj1ELj4ELj1ELj16ENS_18Kernel_traits_baseILj1280EfS2_fS2_fjLj128EEEEELb1ELb0ELb1ELb1EEEvNS_9FwdParamsE)
        /*07f4*/ 	.word	0x00000000


	//----- nvinfo : EIATTR_REGCOUNT
	.align		4
.L_348:
        /*07f8*/ 	.byte	0x04, 0x2f
        /*07fa*/ 	.short	(.L_350 - .L_349)
	.align		4
.L_349:
        /*07fc*/ 	.word	index@(_ZN10layer_norm13ln_fwd_kernelINS_13Kernel_traitsIf13__nv_bfloat16fS2_fjLj1280ELj1ELj4ELj1ELj16ENS_18Kernel_traits_baseILj1280EfS2_fS2_fjLj128EEEEELb1ELb0ELb1ELb0EEEvNS_9FwdParamsE)
        /*0800*/ 	.word	0x000000a6


	//----- nvinfo : EIATTR_FRAME_SIZE
	.align		4
.L_350:
        /*0804*/ 	.byte	0x04, 0x11
        /*0806*/ 	.short	(.L_352 - .L_351)
	.align		4
.L_351:
        /*0808*/ 	.word	index@(_ZN10layer_norm13ln_fwd_kernelINS_13Kernel_traitsIf13__nv_bfloat16fS2_fjLj1280ELj1ELj4ELj1ELj16ENS_18Kernel_traits_baseILj1280EfS2_fS2_fjLj128EEEEELb1ELb0ELb1ELb0EEEvNS_9FwdParamsE)
        /*080c*/ 	.word	0x00000000


	//----- nvinfo : EIATTR_REGCOUNT
	.align		4
.L_352:
        /*0810*/ 	.byte	0x04, 0x2f
        /*0812*/ 	.short	(.L_354 - .L_353)
	.align		4
.L_353:
        /*0814*/ 	.word	index@(_ZN10layer_norm13ln_fwd_kernelINS_13Kernel_traitsIf13__nv_bfloat16fS2_fjLj1280ELj1ELj4ELj1ELj16ENS_18Kernel_traits_baseILj1280EfS2_fS2_fjLj128EEEEELb1ELb0ELb0ELb1EEEvNS_9FwdParamsE)
        /*0818*/ 	.word	0x0000009f


	//----- nvinfo : EIATTR_FRAME_SIZE
	.align		4
.L_354:
        /*081c*/ 	.byte	0x04, 0x11
        /*081e*/ 	.short	(.L_356 - .L_355)
	.align		4
.L_355:
        /*0820*/ 	.word	index@(_ZN10layer_norm13ln_fwd_kernelINS_13Kernel_traitsIf13__nv_bfloat16fS2_fjLj1280ELj1ELj4ELj1ELj16ENS_18Kernel_traits_baseILj1280EfS2_fS2_fjLj128EEEEELb1ELb0ELb0ELb1EEEvNS_9FwdParamsE)
        /*0824*/ 	.word	0x00000000


	//----- nvinfo : EIATTR_REGCOUNT
	.align		4
.L_356:
        /*0828*/ 	.byte	0x04, 0x2f
        /*082a*/ 	.short	(.L_358 - .L_357)
	.align		4
.L_357:
        /*082c*/ 	.word	index@(_ZN10layer_norm13ln_fwd_kernelINS_13Kernel_traitsIf13__nv_bfloat16fS2_fjLj1280ELj1ELj4ELj1ELj16ENS_18Kernel_traits_baseILj1280EfS2_fS2_fjLj128EEEEELb1ELb0ELb0ELb0EEEvNS_9FwdParamsE)
        /*0830*/ 	.word	0x0000009c


	//----- nvinfo : EIATTR_FRAME_SIZE
	.align		4
.L_358:
        /*0834*/ 	.byte	0x04, 0x11
        /*0836*/ 	.short	(.L_360 - .L_359)
	.align		4
.L_359:
        /*0838*/ 	.word	index@(_ZN10layer_norm13ln_fwd_kernelINS_13Kernel_traitsIf13__nv_bfloat16fS2_fjLj1280ELj1ELj4ELj1ELj16ENS_18Kernel_traits_baseILj1280EfS2_fS2_fjLj128EEEEELb1ELb0ELb0ELb0EEEvNS_9FwdParamsE)
        /*083c*/ 	.word	0x00000000


	//----- nvinfo : EIATTR_REGCOUNT
	.align		4
.L_360:
        /*0840*/ 	.byte	0x04, 0x2f
        /*0842*/ 	.short	(.L_362 - .L_361)
	.align		4
.L_361:
        /*0844*/ 	.word	index@(_ZN10layer_norm13ln_fwd_kernelINS_13Kernel_traitsIf13__nv_bfloat16fS2_fjLj1280ELj1ELj4ELj1ELj16ENS_18Kernel_traits_baseILj1280EfS2_fS2_fjLj128EEEEELb0ELb1ELb1ELb1EEEvNS_9FwdParamsE)
        /*0848*/ 	.word	0x000000e0


	//----- nvinfo : EIATTR_FRAME_SIZE
	.align		4
.L_362:
        /*084c*/ 	.byte	0x04, 0x11
        /*084e*/ 	.short	(.L_364 - .L_363)
	.align		4
.L_363:
        /*0850*/ 	.word	index@(_ZN10layer_norm13ln_fwd_kernelINS_13Kernel_traitsIf13__nv_bfloat16fS2_fjLj1280ELj1ELj4ELj1ELj16ENS_18Kernel_traits_baseILj1280EfS2_fS2_fjLj128EEEEELb0ELb1ELb1ELb1EEEvNS_9FwdParamsE)
        /*0854*/ 	.word	0x00000000


	//----- nvinfo : EIATTR_REGCOUNT
	.align		4
.L_364:
        /*0858*/ 	.byte	0x04, 0x2f
        /*085a*/ 	.short	(.L_366 - .L_365)
	.align		4
.L_365:
        /*085c*/ 	.word	index@(_ZN10layer_norm13ln_fwd_kernelINS_13Kernel_traitsIf13__nv_bfloat16fS2_fjLj1280ELj1ELj4ELj1ELj16ENS_18Kernel_traits_baseILj1280EfS2_fS2_fjLj128EEEEELb0ELb1ELb1ELb0EEEvNS_9FwdParamsE)
        /*0860*/ 	.word	0x000000ca


	//----- nvinfo : EIATTR_FRAME_SIZE
	.align		4
.L_366:
        /*0864*/ 	.byte	0x04, 0x11
        /*0866*/ 	.short	(.L_368 - .L_367)
	.align		4
.L_367:
        /*0868*/ 	.word	index@(_ZN10layer_norm13ln_fwd_kernelINS_13Kernel_traitsIf13__nv_bfloat16fS2_fjLj1280ELj1ELj4ELj1ELj16ENS_18Kernel_traits_baseILj1280EfS2_fS2_fjLj128EEEEELb0ELb1ELb1ELb0EEEvNS_9FwdParamsE)
        /*086c*/ 	.word	0x00000000


	//----- nvinfo : EIATTR_REGCOUNT
	.align		4
.L_368:
        /*0870*/ 	.byte	0x04, 0x2f
        /*0872*/ 	.short	(.L_370 - .L_369)
	.align		4
.L_369:
        /*0874*/ 	.word	index@(_ZN10layer_norm13ln_fwd_kernelINS_13Kernel_traitsIf13__nv_bfloat16fS2_fjLj1280ELj1ELj4ELj1ELj16ENS_18Kernel_traits_baseILj1280EfS2_fS2_fjLj128EEEEELb0ELb1ELb0ELb1EEEvNS_9FwdParamsE)
        /*0878*/ 	.word	0x000000ce


	//----- nvinfo : EIATTR_FRAME_SIZE
	.align		4
.L_370:
        /*087c*/ 	.byte	0x04, 0x11
        /*087e*/ 	.short	(.L_372 - .L_371)
	.align		4
.L_371:
        /*0880*/ 	.word	index@(_ZN10layer_norm13ln_fwd_kernelINS_13Kernel_traitsIf13__nv_bfloat16fS2_fjLj1280ELj1ELj4ELj1ELj16ENS_18Kernel_traits_baseILj1280EfS2_fS2_fjLj128EEEEELb0ELb1ELb0ELb1EEEvNS_9FwdParamsE)
        /*0884*/ 	.word	0x00000000


	//----- nvinfo : EIATTR_REGCOUNT
	.align		4
.L_372:
        /*0888*/ 	.byte	0x04, 0x2f
        /*088a*/ 	.short	(.L_374 - .L_373)
	.align		4
.L_373:
        /*088c*/ 	.word	index@(_ZN10layer_norm13ln_fwd_kernelINS_13Kernel_traitsIf13__nv_bfloat16fS2_fjLj1280ELj1ELj4ELj1ELj16ENS_18Kernel_traits_baseILj1280EfS2_fS2_fjLj128EEEEELb0ELb1ELb0ELb0EEEvNS_9FwdParamsE)
        /*0890*/ 	.word	0x000000c1


	//----- nvinfo : EIATTR_FRAME_SIZE
	.align		4
.L_374:
        /*0894*/ 	.byte	0x04, 0x11
        /*0896*/ 	.short	(.L_376 - .L_375)
	.align		4
.L_375:
        /*0898*/ 	.word	index@(_ZN10layer_norm13ln_fwd_kernelINS_13Kernel_traitsIf13__nv_bfloat16fS2_fjLj1280ELj1ELj4ELj1ELj16ENS_18Kernel_traits_baseILj1280EfS2_fS2_fjLj128EEEEELb0ELb1ELb0ELb0EEEvNS_9FwdParamsE)
        /*089c*/ 	.word	0x00000000


	//----- nvinfo : EIATTR_REGCOUNT
	.align		4
.L_376:
        /*08a0*/ 	.byte	0x04, 0x2f
        /*08a2*/ 	.short	(.L_378 - .L_377)
	.align		4
.L_377:
        /*08a4*/ 	.word	index@(_ZN10layer_norm13ln_fwd_kernelINS_13Kernel_traitsIf13__nv_bfloat16fS2_fjLj1280ELj1ELj4ELj1ELj16ENS_18Kernel_traits_baseILj1280EfS2_fS2_fjLj128EEEEELb0ELb0ELb1ELb1EEEvNS_9FwdParamsE)
        /*08a8*/ 	.word	0x000000a8


	//----- nvinfo : EIATTR_FRAME_SIZE
	.align		4
.L_378:
        /*08ac*/ 	.byte	0x04, 0x11
        /*08ae*/ 	.short	(.L_380 - .L_379)
	.align		4
.L_379:
        /*08b0*/ 	.word	index@(_ZN10layer_norm13ln_fwd_kernelINS_13Kernel_traitsIf13__nv_bfloat16fS2_fjLj1280ELj1ELj4ELj1ELj16ENS_18Kernel_traits_baseILj1280EfS2_fS2_fjLj128EEEEELb0ELb0ELb1ELb1EEEvNS_9FwdParamsE)
        /*08b4*/ 	.word	0x00000000


	//----- nvinfo : EIATTR_REGCOUNT
	.align		4
.L_380:
        /*08b8*/ 	.byte	0x04, 0x2f
        /*08ba*/ 	.short	(.L_382 - .L_381)
	.align		4
.L_381:
        /*08bc*/ 	.word	index@(_ZN10layer_norm13ln_fwd_kernelINS_13Kernel_traitsIf13__nv_bfloat16fS2_fjLj1280ELj1ELj4ELj1ELj16ENS_18Kernel_traits_baseILj1280EfS2_fS2_fjLj128EEEEELb0ELb0ELb1ELb0EEEvNS_9FwdParamsE)
        /*08c0*/ 	.word	0x00000098


	//----- nvinfo : EIATTR_FRAME_SIZE
	.align		4
.L_382:
        /*08c4*/ 	.byte	0x04, 0x11
        /*08c6*/ 	.short	(.L_384 - .L_383)
	.align		4
.L_383:
        /*08c8*/ 	.word	index@(_ZN10layer_norm13ln_fwd_kernelINS_13Kernel_traitsIf13__nv_bfloat16fS2_fjLj1280ELj1ELj4ELj1ELj16ENS_18Kernel_traits_baseILj1280EfS2_fS2_fjLj128EEEEELb0ELb0ELb1ELb0EEEvNS_9FwdParamsE)
        /*08cc*/ 	.word	0x00000000


	//----- nvinfo : EIATTR_REGCOUNT
	.align		4
.L_384:
        /*08d0*/ 	.byte	0x04, 0x2f
        /*08d2*/ 	.short	(.L_386 - .L_385)
	.align		4
.L_385:
        /*08d4*/ 	.word	index@(_ZN10layer_norm13ln_fwd_kernelINS_13Kernel_traitsIf13__nv_bfloat16fS2_fjLj1280ELj1ELj4ELj1ELj16ENS_18Kernel_traits_baseILj1280EfS2_fS2_fjLj128EEEEELb0ELb0ELb0ELb1EEEvNS_9FwdParamsE)
        /*08d8*/ 	.word	0x0000009b


	//----- nvinfo : EIATTR_FRAME_SIZE
	.align		4
.L_386:
        /*08dc*/ 	.byte	0x04, 0x11
        /*08de*/ 	.short	(.L_388 - .L_387)
	.align		4
.L_387:
        /*08e0*/ 	.word	index@(_ZN10layer_norm13ln_fwd_kernelINS_13Kernel_traitsIf13__nv_bfloat16fS2_fjLj1280ELj1ELj4ELj1ELj16ENS_18Kernel_traits_baseILj1280EfS2_fS2_fjLj128EEEEELb0ELb0ELb0ELb1EEEvNS_9FwdParamsE)
        /*08e4*/ 	.word	0x00000000


	//----- nvinfo : EIATTR_REGCOUNT
	.align		4
.L_388:
        /*08e8*/ 	.byte	0x04, 0x2f
        /*08ea*/ 	.short	(.L_390 - .L_389)
	.align		4
.L_389:
        /*08ec*/ 	.word	index@(_ZN10layer_norm13ln_fwd_kernelINS_13Kernel_traitsIf13__nv_bfloat16fS2_fjLj1280ELj1ELj4ELj1ELj16ENS_18Kernel_traits_baseILj1280EfS2_fS2_fjLj128EEEEELb0ELb0ELb0ELb0EEEvNS_9FwdParamsE)
        /*08f0*/ 	.word	0x00000092


	//----- nvinfo : EIATTR_FRAME_SIZE
	.align		4
.L_390:
        /*08f4*/ 	.byte	0x04, 0x11
        /*08f6*/ 	.short	(.L_392 - .L_391)
	.align		4
.L_391:
        /*08f8*/ 	.word	index@(_ZN10layer_norm13ln_fwd_kernelINS_13Kernel_traitsIf13__nv_bfloat16fS2_fjLj1280ELj1ELj4ELj1ELj16ENS_18Kernel_traits_baseILj1280EfS2_fS2_fjLj128EEEEELb0ELb0ELb0ELb0EEEvNS_9FwdParamsE)
        /*08fc*/ 	.word	0x00000000


	//----- nvinfo : EIATTR_REGCOUNT
	.align		4
.L_392:
        /*0900*/ 	.byte	0x04, 0x2f
        /*0902*/ 	.short	(.L_394 - .L_393)
	.align		4
.L_393:
        /*0904*/ 	.word	index@(_ZN10layer_norm13ln_fwd_kernelINS_13Kernel_traitsI13__nv_bfloat16S2_fS2_fjLj1280ELj1ELj4ELj1ELj16ENS_18Kernel_traits_baseILj1280ES2_S2_fS2_fjLj128EEEEELb1ELb1ELb1ELb1EEEvNS_9FwdParamsE)
        /*0908*/ 	.word	0x000000ff


	//----- nvinfo : EIATTR_FRAME_SIZE
	.align		4
.L_394:
        /*090c*/ 	.byte	0x04, 0x11
        /*090e*/ 	.short	(.L_396 - .L_395)
	.align		4
.L_395:
        /*0910*/ 	.word	index@(_ZN10layer_norm13ln_fwd_kernelINS_13Kernel_traitsI13__nv_bfloat16S2_fS2_fjLj1280ELj1ELj4ELj1ELj16ENS_18Kernel_traits_baseILj1280ES2_S2_fS2_fjLj128EEEEELb1ELb1ELb1ELb1EEEvNS_9FwdParamsE)
        /*0914*/ 	.word	0x00000000


	//----- nvinfo : EIATTR_REGCOUNT
	.align		4
.L_396:
        /*0918*/ 	.byte	0x04, 0x2f
        /*091a*/ 	.short	(.L_398 - .L_397)
	.align		4
.L_397:
        /*091c*/ 	.word	index@(_ZN10layer_norm13ln_fwd_kernelINS_13Kernel_traitsI13__nv_bfloat16S2_fS2_fjLj1280ELj1ELj4ELj1ELj16ENS_18Kernel_traits_baseILj1280ES2_S2_fS2_fjLj128EEEEELb1ELb1ELb1ELb0EEEvNS_9FwdParamsE)
        /*0920*/ 	.word	0x000000de


	//----- nvinfo : EIATTR_FRAME_SIZE
	.align		4
.L_398:
        /*0924*/ 	.byte	0x04, 0x11
        /*0926*/ 	.short	(.L_400 - .L_399)
	.align		4
.L_399:
        /*0928*/ 	.word	index@(_ZN10layer_norm13ln_fwd_kernelINS_13Kernel_traitsI13__nv_bfloat16S2_fS2_fjLj1280ELj1ELj4ELj1ELj16ENS_18Kernel_traits_baseILj1280ES2_S2_fS2_fjLj128EEEEELb1ELb1ELb1ELb0EEEvNS_9FwdParamsE)
        /*092c*/ 	.word	0x00000000


	//----- nvinfo : EIATTR_REGCOUNT
	.align		4
.L_400:
        /*0930*/ 	.byte	0x04, 0x2f
        /*0932*/ 	.short	(.L_402 - .L_401)
	.align		4
.L_401:
        /*0934*/ 	.word	index@(_ZN10layer_norm13ln_fwd_kernelINS_13Kernel_traitsI13__nv_bfloat16S2_fS2_fjLj1280ELj1ELj4ELj1ELj16ENS_18Kernel_traits_baseILj1280ES2_S2_fS2_fjLj128EEEEELb1ELb1ELb0ELb1EEEvNS_9FwdParamsE)
        /*0938*/ 	.word	0x000000ed


	//----- nvinfo : EIATTR_FRAME_SIZE
	.align		4
.L_402:
        /*093c*/ 	.byte	0x04, 0x11
        /*093e*/ 	.short	(.L_404 - .L_403)
	.align		4
.L_403:
        /*0940*/ 	.word	index@(_ZN10layer_norm13ln_fwd_kernelINS_13Kernel_traitsI13__nv_bfloat16S2_fS2_fjLj1280ELj1ELj4ELj1ELj16ENS_18Kernel_traits_baseILj1280ES2_S2_fS2_fjLj128EEEEELb1ELb1ELb0ELb1EEEvNS_9FwdParamsE)
        /*0944*/ 	.word	0x00000000


	//----- nvinfo : EIATTR_REGCOUNT
	.align		4
.L_404:
        /*0948*/ 	.byte	0x04, 0x2f
        /*094a*/ 	.short	(.L_406 - .L_405)
	.align		4
.L_405:
        /*094c*/ 	.word	index@(_ZN10layer_norm13ln_fwd_kernelINS_13Kernel_traitsI13__nv_bfloat16S2_fS2_fjLj1280ELj1ELj4ELj1ELj16ENS_18Kernel_traits_baseILj1280ES2_S2_fS2_fjLj128EEEEELb1ELb1ELb0ELb0EEEvNS_9FwdParamsE)
        /*0950*/ 	.word	0x000000cf


	//----- nvinfo : EIATTR_FRAME_SIZE
	.align		4
.L_406:
        /*0954*/ 	.byte	0x04, 0x11
        /*0956*/ 	.short	(.L_408 - .L_407)
	.align		4
.L_407:
        /*0958*/ 	.word	index@(_ZN10layer_norm13ln_fwd_kernelINS_13Kernel_traitsI13__nv_bfloat16S2_fS2_fjLj1280ELj1ELj4ELj1ELj16ENS_18Kernel_traits_baseILj1280ES2_S2_fS2_fjLj128EEEEELb1ELb1ELb0ELb0EEEvNS_9FwdParamsE)
        /*095c*/ 	.word	0x00000000


	//----- nvinfo : EIATTR_REGCOUNT
	.align		4
.L_408:
        /*0960*/ 	.byte	0x04, 0x2f
        /*0962*/ 	.short	(.L_410 - .L_409)
	.align		4
.L_409:
        /*0964*/ 	.word	index@(_ZN10layer_norm13ln_fwd_kernelINS_13Kernel_traitsI13__nv_bfloat16S2_fS2_fjLj1280ELj1ELj4ELj1ELj16ENS_18Kernel_traits_baseILj1280ES2_S2_fS2_fjLj128EEEEELb1ELb0ELb1ELb1EEEvNS_9FwdParamsE)
        /*0968*/ 	.word	0x000000a7


	//----- nvinfo : EIATTR_FRAME_SIZE
	.align		4
.L_410:
        /*096c*/ 	.byte	0x04, 0x11
        /*096e*/ 	.short	(.L_412 - .L_411)
	.align		4
.L_411:
        /*0970*/ 	.word	index@(_ZN10layer_norm13ln_fwd_kernelINS_13Kernel_traitsI13__nv_bfloat16S2_fS2_fjLj1280ELj1ELj4ELj1ELj16ENS_18Kernel_traits_baseILj1280ES2_S2_fS2_fjLj128EEEEELb1ELb0ELb1ELb1EEEvNS_9FwdParamsE)
        /*0974*/ 	.word	0x00000000


	//----- nvinfo : EIATTR_REGCOUNT
	.align		4
.L_412:
        /*0978*/ 	.byte	0x04, 0x2f
        /*097a*/ 	.short	(.L_414 - .L_413)
	.align		4
.L_413:
        /*097c*/ 	.word	index@(_ZN10layer_norm13ln_fwd_kernelINS_13Kernel_traitsI13__nv_bfloat16S2_fS2_fjLj1280ELj1ELj4ELj1ELj16ENS_18Kernel_traits_baseILj1280ES2_S2_fS2_fjLj128EEEEELb1ELb0ELb1ELb0EEEvNS_9FwdParamsE)
        /*0980*/ 	.word	0x000000a2


	//----- nvinfo : EIATTR_FRAME_SIZE
	.align		4
.L_414:
        /*0984*/ 	.byte	0x04, 0x11
        /*0986*/ 	.short	(.L_416 - .L_415)
	.align		4
.L_415:
        /*0988*/ 	.word	index@(_ZN10layer_norm13ln_fwd_kernelINS_13Kernel_traitsI13__nv_bfloat16S2_fS2_fjLj1280ELj1ELj4ELj1ELj16ENS_18Kernel_traits_baseILj1280ES2_S2_fS2_fjLj128EEEEELb1ELb0ELb1ELb0EEEvNS_9FwdParamsE)
        /*098c*/ 	.word	0x00000000


	//----- nvinfo : EIATTR_REGCOUNT
	.align		4
.L_416:
        /*0990*/ 	.byte	0x04, 0x2f
        /*0992*/ 	.short	(.L_418 - .L_417)
	.align		4
.L_417:
        /*0994*/ 	.word	index@(_ZN10layer_norm13ln_fwd_kernelINS_13Kernel_traitsI13__nv_bfloat16S2_fS2_fjLj1280ELj1ELj4ELj1ELj16ENS_18Kernel_traits_baseILj1280ES2_S2_fS2_fjLj128EEEEELb1ELb0ELb0ELb1EEEvNS_9FwdParamsE)
        /*0998*/ 	.word	0x000000a8


	//----- nvinfo : EIATTR_FRAME_SIZE
	.align		4
.L_418:
        /*099c*/ 	.byte	0x04, 0x11
        /*099e*/ 	.short	(.L_420 - .L_419)
	.align		4
.L_419:
        /*09a0*/ 	.word	index@(_ZN10layer_norm13ln_fwd_kernelINS_13Kernel_traitsI13__nv_bfloat16S2_fS2_fjLj1280ELj1ELj4ELj1ELj16ENS_18Kernel_traits_baseILj1280ES2_S2_fS2_fjLj128EEEEELb1ELb0ELb0ELb1EEEvNS_9FwdParamsE)
        /*09a4*/ 	.word	0x00000000


	//----- nvinfo : EIATTR_REGCOUNT
	.align		4
.L_420:
        /*09a8*/ 	.byte	0x04, 0x2f
        /*09aa*/ 	.short	(.L_422 - .L_421)
	.align		4
.L_421:
        /*09ac*/ 	.word	index@(_ZN10layer_norm13ln_fwd_kernelINS_13Kernel_traitsI13__nv_bfloat16S2_fS2_fjLj1280ELj1ELj4ELj1ELj16ENS_18Kernel_traits_baseILj1280ES2_S2_fS2_fjLj128EEEEELb1ELb0ELb0ELb0EEEvNS_9FwdParamsE)
        /*09b0*/ 	.word	0x00000092


	//----- nvinfo : EIATTR_FRAME_SIZE
	.align		4
.L_422:
        /*09b4*/ 	.byte	0x04, 0x11
        /*09b6*/ 	.short	(.L_424 - .L_423)
	.align		4
.L_423:
        /*09b8*/ 	.word	index@(_ZN10layer_norm13ln_fwd_kernelINS_13Kernel_traitsI13__nv_bfloat16S2_fS2_fjLj1280ELj1ELj4ELj1ELj16ENS_18Kernel_traits_baseILj1280ES2_S2_fS2_fjLj128EEEEELb1ELb0ELb0ELb0EEEvNS_9FwdParamsE)
        /*09bc*/ 	.word	0x00000000


	//----- nvinfo : EIATTR_REGCOUNT
	.align		4
.L_424:
        /*09c0*/ 	.byte	0x04, 0x2f
        /*09c2*/ 	.short	(.L_426 - .L_425)
	.align		4
.L_425:
        /*09c4*/ 	.word	index@(_ZN10layer_norm13ln_fwd_kernelINS_13Kernel_traitsI13__nv_bfloat16S2_fS2_fjLj1280ELj1ELj4ELj1ELj16ENS_18Kernel_traits_baseILj1280ES2_S2_fS2_fjLj128EEEEELb0ELb1ELb1ELb1EEEvNS_9FwdParamsE)
        /*09c8*/ 	.word	0x000000a8


	//----- nvinfo : EIATTR_FRAME_SIZE
	.align		4
.L_426:
        /*09cc*/ 	.byte	0x04, 0x11
        /*09ce*/ 	.short	(.L_428 - .L_427)
	.align		4
.L_427:
        /*09d0*/ 	.word	index@(_ZN10layer_norm13ln_fwd_kernelINS_13Kernel_traitsI13__nv_bfloat16S2_fS2_fjLj1280ELj1ELj4ELj1ELj16ENS_18Kernel_traits_baseILj1280ES2_S2_fS2_fjLj128EEEEELb0ELb1ELb1ELb1EEEvNS_9FwdParamsE)
        /*09d4*/ 	.word	0x00000000


	//----- nvinfo : EIATTR_REGCOUNT
	.align		4
.L_428:
        /*09d8*/ 	.byte	0x04, 0x2f
        /*09da*/ 	.short	(.L_430 - .L_429)
	.align		4
.L_429:
        /*09dc*/ 	.word	index@(_ZN10layer_norm13ln_fwd_kernelINS_13Kernel_traitsI13__nv_bfloat16S2_fS2_fjLj1280ELj1ELj4ELj1ELj16ENS_18Kernel_traits_baseILj1280ES2_S2_fS2_fjLj128EEEEELb0ELb1ELb1ELb0EEEvNS_9FwdParamsE)
        /*09e0*/ 	.word	0x000000ce


	//----- nvinfo : EIATTR_FRAME_SIZE
	.align		4
.L_430:
        /*09e4*/ 	.byte	0x04, 0x11
        /*09e6*/ 	.short	(.L_432 - .L_431)
	.align		4
.L_431:
        /*09e8*/ 	.word	index@(_ZN10layer_norm13ln_fwd_kernelINS_13Kernel_traitsI13__nv_bfloat16S2_fS2_fjLj1280ELj1ELj4ELj1ELj16ENS_18Kernel_traits_baseILj1280ES2_S2_fS2_fjLj128EEEEELb0ELb1ELb1ELb0EEEvNS_9FwdParamsE)
        /*09ec*/ 	.word	0x00000000


	//----- nvinfo : EIATTR_REGCOUNT
	.align		4
.L_432:
        /*09f0*/ 	.byte	0x04, 0x2f
        /*09f2*/ 	.short	(.L_434 - .L_433)
	.align		4
.L_433:
        /*09f4*/ 	.word	index@(_ZN10layer_norm13ln_fwd_kernelINS_13Kernel_traitsI13__nv_bfloat16S2_fS2_fjLj1280ELj1ELj4ELj1ELj16ENS_18Kernel_traits_baseILj1280ES2_S2_fS2_fjLj128EEEEELb0ELb1ELb0ELb1EEEvNS_9FwdParamsE)
        /*09f8*/ 	.word	0x000000ae


	//----- nvinfo : EIATTR_FRAME_SIZE
	.align		4
.L_434:
        /*09fc*/ 	.byte	0x04, 0x11
        /*09fe*/ 	.short	(.L_436 - .L_435)
	.align		4
.L_435:
        /*0a00*/ 	.word	index@(_ZN10layer_norm13ln_fwd_kernelINS_13Kernel_traitsI13__nv_bfloat16S2_fS2_fjLj1280ELj1ELj4ELj1ELj16ENS_18Kernel_traits_baseILj1280ES2_S2_fS2_fjLj128EEEEELb0ELb1ELb0ELb1EEEvNS_9FwdParamsE)
        /*0a04*/ 	.word	0x00000000


	//----- nvinfo : EIATTR_REGCOUNT
	.align		4
.L_436:
        /*0a08*/ 	.byte	0x04, 0x2f
        /*0a0a*/ 	.short	(.L_438 - .L_437)
	.align		4
.L_437:
        /*0a0c*/ 	.word	index@(_ZN10layer_norm13ln_fwd_kernelINS_13Kernel_traitsI13__nv_bfloat16S2_fS2_fjLj1280ELj1ELj4ELj1ELj16ENS_18Kernel_traits_baseILj1280ES2_S2_fS2_fjLj128EEEEELb0ELb1ELb0ELb0EEEvNS_9FwdParamsE)
        /*0a10*/ 	.word	0x000000c7


	//----- nvinfo : EIATTR_FRAME_SIZE
	.align		4
.L_438:
        /*0a14*/ 	.byte	0x04, 0x11
        /*0a16*/ 	.short	(.L_440 - .L_439)
	.align		4
.L_439:
        /*0a18*/ 	.word	index@(_ZN10layer_norm13ln_fwd_kernelINS_13Kernel_traitsI13__nv_bfloat16S2_fS2_fjLj1280ELj1ELj4ELj1ELj16ENS_18Kernel_traits_baseILj1280ES2_S2_fS2_fjLj128EEEEELb0ELb1ELb0ELb0EEEvNS_9FwdParamsE)
        /*0a1c*/ 	.word	0x00000000


	//----- nvinfo : EIATTR_REGCOUNT
	.align		4
.L_440:
        /*0a20*/ 	.byte	0x04, 0x2f
        /*0a22*/ 	.short	(.L_442 - .L_441)
	.align		4
.L_441:
        /*0a24*/ 	.word	index@(_ZN10layer_norm13ln_fwd_kernelINS_13Kernel_traitsI13__nv_bfloat16S2_fS2_fjLj1280ELj1ELj4ELj1ELj16ENS_18Kernel_traits_baseILj1280ES2_S2_fS2_fjLj128EEEEELb0ELb0ELb1ELb1EEEvNS_9FwdParamsE)
        /*0a28*/ 	.word	0x00000087


	//----- nvinfo : EIATTR_FRAME_SIZE
	.align		4
.L_442:
        /*0a2c*/ 	.byte	0x04, 0x11
        /*0a2e*/ 	.short	(.L_444 - .L_443)
	.align		4
.L_443:
        /*0a30*/ 	.word	index@(_ZN10layer_norm13ln_fwd_kernelINS_13Kernel_traitsI13__nv_bfloat16S2_fS2_fjLj1280ELj1ELj4ELj1ELj16ENS_18Kernel_traits_baseILj1280ES2_S2_fS2_fjLj128EEEEELb0ELb0ELb1ELb1EEEvNS_9FwdParamsE)
        /*0a34*/ 	.word	0x00000000


	//----- nvinfo : EIATTR_REGCOUNT
	.align		4
.L_444:
        /*0a38*/ 	.byte	0x04, 0x2f
        /*0a3a*/ 	.short	(.L_446 - .L_445)
	.align		4
.L_445:
        /*0a3c*/ 	.word	index@(_ZN10layer_norm13ln_fwd_kernelINS_13Kernel_traitsI13__nv_bfloat16S2_fS2_fjLj1280ELj1ELj4ELj1ELj16ENS_18Kernel_traits_baseILj1280ES2_S2_fS2_fjLj128EEEEELb0ELb0ELb1ELb0EEEvNS_9FwdParamsE)
        /*0a40*/ 	.word	0x0000009c


	//----- nvinfo : EIATTR_FRAME_SIZE
	.align		4
.L_446:
        /*0a44*/ 	.byte	0x04, 0x11
        /*0a46*/ 	.short	(.L_448 - .L_447)
	.align		4
.L_447:
        /*0a48*/ 	.word	index@(_ZN10layer_norm13ln_fwd_kernelINS_13Kernel_traitsI13__nv_bfloat16S2_fS2_fjLj1280ELj1ELj4ELj1ELj16ENS_18Kernel_traits_baseILj1280ES2_S2_fS2_fjLj128EEEEELb0ELb0ELb1ELb0EEEvNS_9FwdParamsE)
        /*0a4c*/ 	.word	0x00000000


	//----- nvinfo : EIATTR_REGCOUNT
	.align		4
.L_448:
        /*0a50*/ 	.byte	0x04, 0x2f
        /*0a52*/ 	.short	(.L_450 - .L_449)
	.align		4
.L_449:
        /*0a54*/ 	.word	index@(_ZN10layer_norm13ln_fwd_kernelINS_13Kernel_traitsI13__nv_bfloat16S2_fS2_fjLj1280ELj1ELj4ELj1ELj16ENS_18Kernel_traits_baseILj1280ES2_S2_fS2_fjLj128EEEEELb0ELb0ELb0ELb1EEEvNS_9FwdParamsE)
        /*0a58*/ 	.word	0x0000008a


	//----- nvinfo : EIATTR_FRAME_SIZE
	.align		4
.L_450:
        /*0a5c*/ 	.byte	0x04, 0x11
        /*0a5e*/ 	.short	(.L_452 - .L_451)
	.align		4
.L_451:
        /*0a60*/ 	.word	index@(_ZN10layer_norm13ln_fwd_kernelINS_13Kernel_traitsI13__nv_bfloat16S2_fS2_fjLj1280ELj1ELj4ELj1ELj16ENS_18Kernel_traits_baseILj1280ES2_S2_fS2_fjLj128EEEEELb0ELb0ELb0ELb1EEEvNS_9FwdParamsE)
        /*0a64*/ 	.word	0x00000000


	//----- nvinfo : EIATTR_REGCOUNT
	.align		4
.L_452:
        /*0a68*/ 	.byte	0x04, 0x2f
        /*0a6a*/ 	.short	(.L_454 - .L_453)
	.align		4
.L_453:
        /*0a6c*/ 	.word	index@(_ZN10layer_norm13ln_fwd_kernelINS_13Kernel_traitsI13__nv_bfloat16S2_fS2_fjLj1280ELj1ELj4ELj1ELj16ENS_18Kernel_traits_baseILj1280ES2_S2_fS2_fjLj128EEEEELb0ELb0ELb0ELb0EEEvNS_9FwdParamsE)
        /*0a70*/ 	.word	0x00000097


	//----- nvinfo : EIATTR_FRAME_SIZE
	.align		4
.L_454:
        /*0a74*/ 	.byte	0x04, 0x11
        /*0a76*/ 	.short	(.L_456 - .L_455)
	.align		4
.L_455:
        /*0a78*/ 	.word	index@(_ZN10layer_norm13ln_fwd_kernelINS_13Kernel_traitsI13__nv_bfloat16S2_fS2_fjLj1280ELj1ELj4ELj1ELj16ENS_18Kernel_traits_baseILj1280ES2_S2_fS2_fjLj128EEEEELb0ELb0ELb0ELb0EEEvNS_9FwdParamsE)
        /*0a7c*/ 	.word	0x00000000


	//----- nvinfo : EIATTR_REGCOUNT
	.align		4
.L_456:
        /*0a80*/ 	.byte	0x04, 0x2f
        /*0a82*/ 	.short	(.L_458 - .L_457)
	.align		4
.L_457:
        /*0a84*/ 	.word	index@(_ZN10layer_norm13ln_fwd_kernelINS_13Kernel_traitsIf13__nv_bfloat16S2_S2_fjLj1280ELj1ELj4ELj1ELj16ENS_18Kernel_traits_baseILj1280EfS2_S2_S2_fjLj128EEEEELb1ELb1ELb1ELb1EEEvNS_9FwdParamsE)
        /*0a88*/ 	.word	0x000000f1


	//----- nvinfo : EIATTR_FRAME_SIZE
	.align		4
.L_458:
        /*0a8c*/ 	.byte	0x04, 0x11
        /*0a8e*/ 	.short	(.L_460 - .L_459)
	.align		4
.L_459:
        /*0a90*/ 	.word	index@(_ZN10layer_norm13ln_fwd_kernelINS_13Kernel_traitsIf13__nv_bfloat16S2_S2_fjLj1280ELj1ELj4ELj1ELj16ENS_18Kernel_traits_baseILj1280EfS2_S2_S2_fjLj128EEEEELb1ELb1ELb1ELb1EEEvNS_9FwdParamsE)
        /*0a94*/ 	.word	0x00000000


	//----- nvinfo : EIATTR_REGCOUNT
	.align		4
.L_460:
        /*0a98*/ 	.byte	0x04, 0x2f
        /*0a9a*/ 	.short	(.L_462 - .L_461)
	.align		4
.L_461:
        /*0a9c*/ 	.word	index@(_ZN10layer_norm13ln_fwd_kernelINS_13Kernel_traitsIf13__nv_bfloat16S2_S2_fjLj1280ELj1ELj4ELj1ELj16ENS_18Kernel_traits_baseILj1280EfS2_S2_S2_fjLj128EEEEELb1ELb1ELb1ELb0EEEvNS_9FwdParamsE)
        /*0aa0*/ 	.word	0x000000d9


	//----- nvinfo : EIATTR_FRAME_SIZE
	.align		4
.L_462:
        /*0aa4*/ 	.byte	0x04, 0x11
        /*0aa6*/ 	.short	(.L_464 - .L_463)
	.align		4
.L_463:
        /*0aa8*/ 	.word	index@(_ZN10layer_norm13ln_fwd_kernelINS_13Kernel_traitsIf13__nv_bfloat16S2_S2_fjLj1280ELj1ELj4ELj1ELj16ENS_18Kernel_traits_baseILj1280EfS2_S2_S2_fjLj128EEEEELb1ELb1ELb1ELb0EEEvNS_9FwdParamsE)
        /*0aac*/ 	.word	0x00000000


	//----- nvinfo : EIATTR_REGCOUNT
	.align		4
.L_464:
        /*0ab0*/ 	.byte	0x04, 0x2f
        /*0ab2*/ 	.short	(.L_466 - .L_465)
	.align		4
.L_465:
        /*0ab4*/ 	.word	index@(_ZN10layer_norm13ln_fwd_kernelINS_13Kernel_traitsIf13__nv_bfloat16S2_S2_fjLj1280ELj1ELj4ELj1ELj16ENS_18Kernel_traits_baseILj1280EfS2_S2_S2_fjLj128EEEEELb1ELb1ELb0ELb1EEEvNS_9FwdParamsE)
        /*0ab8*/ 	.word	0x000000d0


	//----- nvinfo : EIATTR_FRAME_SIZE
	.align		4
.L_466:
        /*0abc*/ 	.byte	0x04, 0x11
        /*0abe*/ 	.short	(.L_468 - .L_467)
	.align		4
.L_467:
        /*0ac0*/ 	.word	index@(_ZN10layer_norm13ln_fwd_kernelINS_13Kernel_traitsIf13__nv_bfloat16S2_S2_fjLj1280ELj1ELj4ELj1ELj16ENS_18Kernel_traits_baseILj1280EfS2_S2_S2_fjLj128EEEEELb1ELb1ELb0ELb1EEEvNS_9FwdParamsE)
        /*0ac4*/ 	.word	0x00000000


	//----- nvinfo : EIATTR_REGCOUNT
	.align		4
.L_468:
        /*0ac8*/ 	.byte	0x04, 0x2f
        /*0aca*/ 	.short	(.L_470 - .L_469)
	.align		4
.L_469:
        /*0acc*/ 	.word	index@(_ZN10layer_norm13ln_fwd_kernelINS_13Kernel_traitsIf13__nv_bfloat16S2_S2_fjLj1280ELj1ELj4ELj1ELj16ENS_18Kernel_traits_baseILj1280EfS2_S2_S2_fjLj128EEEEELb1ELb1ELb0ELb0EEEvNS_9FwdParamsE)
        /*0ad0*/ 	.word	0x000000c8


	//----- nvinfo : EIATTR_FRAME_SIZE
	.align		4
.L_470:
        /*0ad4*/ 	.byte	0x04, 0x11
        /*0ad6*/ 	.short	(.L_472 - .L_471)
	.align		4
.L_471:
        /*0ad8*/ 	.word	index@(_ZN10layer_norm13ln_fwd_kernelINS_13Kernel_traitsIf13__nv_bfloat16S2_S2_fjLj1280ELj1ELj4ELj1ELj16ENS_18Kernel_traits_baseILj1280EfS2_S2_S2_fjLj128EEEEELb1ELb1ELb0ELb0EEEvNS_9FwdParamsE)
        /*0adc*/ 	.word	0x00000000


	//----- nvinfo : EIATTR_REGCOUNT
	.align		4
.L_472:
        /*0ae0*/ 	.byte	0x04, 0x2f
        /*0ae2*/ 	.short	(.L_474 - .L_473)
	.align		4
.L_473:
        /*0ae4*/ 	.word	index@(_ZN10layer_norm13ln_fwd_kernelINS_13Kernel_traitsIf13__nv_bfloat16S2_S2_fjLj1280ELj1ELj4ELj1ELj16ENS_18Kernel_traits_baseILj1280EfS2_S2_S2_fjLj128EEEEELb1ELb0ELb1ELb1EEEvNS_9FwdParamsE)
        /*0ae8*/ 	.word	0x000000a8


	//----- nvinfo : EIATTR_FRAME_SIZE
	.align		4
.L_474:
        /*0aec*/ 	.byte	0x04, 0x11
        /*0aee*/ 	.short	(.L_476 - .L_475)
	.align		4
.L_475:
        /*0af0*/ 	.word	index@(_ZN10layer_norm13ln_fwd_kernelINS_13Kernel_traitsIf13__nv_bfloat16S2_S2_fjLj1280ELj1ELj4ELj1ELj16ENS_18Kernel_traits_baseILj1280EfS2_S2_S2_fjLj128EEEEELb1ELb0ELb1ELb1EEEvNS_9FwdParamsE)
        /*0af4*/ 	.word	0x00000010


	//----- nvinfo : EIATTR_REGCOUNT
	.align		4
.L_476:
        /*0af8*/ 	.byte	0x04, 0x2f
        /*0afa*/ 	.short	(.L_478 - .L_477)
	.align		4
.L_477:
        /*0afc*/ 	.word	index@(_ZN10layer_norm13ln_fwd_kernelINS_13Kernel_traitsIf13__nv_bfloat16S2_S2_fjLj1280ELj1ELj4ELj1ELj16ENS_18Kernel_traits_baseILj1280EfS2_S2_S2_fjLj128EEEEELb1ELb0ELb1ELb0EEEvNS_9FwdParamsE)
        /*0b00*/ 	.word	0x000000a8


	//----- nvinfo : EIATTR_FRAME_SIZE
	.align		4
.L_478:
        /*0b04*/ 	.byte	0x04, 0x11
        /*0b06*/ 	.short	(.L_480 - .L_479)
	.align		4
.L_479:
        /*0b08*/ 	.word	index@(_ZN10layer_norm13ln_fwd_kernelINS_13Kernel_traitsIf13__nv_bfloat16S2_S2_fjLj1280ELj1ELj4ELj1ELj16ENS_18Kernel_traits_baseILj1280EfS2_S2_S2_fjLj128EEEEELb1ELb0ELb1ELb0EEEvNS_9FwdParamsE)
        /*0b0c*/ 	.word	0x00000000


	//----- nvinfo : EIATTR_REGCOUNT
	.align		4
.L_480:
        /*0b10*/ 	.byte	0x04, 0x2f
        /*0b12*/ 	.short	(.L_482 - .L_481)
	.align		4
.L_481:
        /*0b14*/ 	.word	index@(_ZN10layer_norm13ln_fwd_kernelINS_13Kernel_traitsIf13__nv_bfloat16S2_S2_fjLj1280ELj1ELj4ELj1ELj16ENS_18Kernel_traits_baseILj1280EfS2_S2_S2_fjLj128EEEEELb1ELb0ELb0ELb1EEEvNS_9FwdParamsE)
        /*0b18*/ 	.word	0x000000a1


	//----- nvinfo : EIATTR_FRAME_SIZE
	.align		4
.L_482:
        /*0b1c*/ 	.byte	0x04, 0x11
        /*0b1e*/ 	.short	(.L_484 - .L_483)
	.align		4
.L_483:
        /*0b20*/ 	.word	index@(_ZN10layer_norm13ln_fwd_kernelINS_13Kernel_traitsIf13__nv_bfloat16S2_S2_fjLj1280ELj1ELj4ELj1ELj16ENS_18Kernel_traits_baseILj1280EfS2_S2_S2_fjLj128EEEEELb1ELb0ELb0ELb1EEEvNS_9FwdParamsE)
        /*0b24*/ 	.word	0x00000000


	//----- nvinfo : EIATTR_REGCOUNT
	.align		4
.L_484:
        /*0b28*/ 	.byte	0x04, 0x2f
        /*0b2a*/ 	.short	(.L_486 - .L_485)
	.align		4
.L_485:
        /*0b2c*/ 	.word	index@(_ZN10layer_norm13ln_fwd_kernelINS_13Kernel_traitsIf13__nv_bfloat16S2_S2_fjLj1280ELj1ELj4ELj1ELj16ENS_18Kernel_traits_baseILj1280EfS2_S2_S2_fjLj128EEEEELb1ELb0ELb0ELb0EEEvNS_9FwdParamsE)
        /*0b30*/ 	.word	0x0000009b


	//----- nvinfo : EIATTR_FRAME_SIZE
	.align		4
.L_486:
        /*0b34*/ 	.byte	0x04, 0x11
        /*0b36*/ 	.short	(.L_488 - .L_487)
	.align		4
.L_487:
        /*0b38*/ 	.word	index@(_ZN10layer_norm13ln_fwd_kernelINS_13Kernel_traitsIf13__nv_bfloat16S2_S2_fjLj1280ELj1ELj4ELj1ELj16ENS_18Kernel_traits_baseILj1280EfS2_S2_S2_fjLj128EEEEELb1ELb0ELb0ELb0EEEvNS_9FwdParamsE)
        /*0b3c*/ 	.word	0x00000000


	//----- nvinfo : EIATTR_REGCOUNT
	.align		4
.L_488:
        /*0b40*/ 	.byte	0x04, 0x2f
        /*0b42*/ 	.short	(.L_490 - .L_489)
	.align		4
.L_489:
        /*0b44*/ 	.word	index@(_ZN10layer_norm13ln_fwd_kernelINS_13Kernel_traitsIf13__nv_bfloat16S2_S2_fjLj1280ELj1ELj4ELj1ELj16ENS_18Kernel_traits_baseILj1280EfS2_S2_S2_fjLj128EEEEELb0ELb1ELb1ELb1EEEvNS_9FwdParamsE)
        /*0b48*/ 	.word	0x000000dc


	//----- nvinfo : EIATTR_FRAME_SIZE
	.align		4
.L_490:
        /*0b4c*/ 	.byte	0x04, 0x11
        /*0b4e*/ 	.short	(.L_492 - .L_491)
	.align		4
.L_491:
        /*0b50*/ 	.word	index@(_ZN10layer_norm13ln_fwd_kernelINS_13Kernel_traitsIf13__nv_bfloat16S2_S2_fjLj1280ELj1ELj4ELj1ELj16ENS_18Kernel_traits_baseILj1280EfS2_S2_S2_fjLj128EEEEELb0ELb1ELb1ELb1EEEvNS_9FwdParamsE)
        /*0b54*/ 	.word	0x00000000


	//----- nvinfo : EIATTR_REGCOUNT
	.align		4
.L_492:
        /*0b58*/ 	.byte	0x04, 0x2f
        /*0b5a*/ 	.short	(.L_494 - .L_493)
	.align		4
.L_493:
        /*0b5c*/ 	.word	index@(_ZN10layer_norm13ln_fwd_kernelINS_13Kernel_traitsIf13__nv_bfloat16S2_S2_fjLj1280ELj1ELj4ELj1ELj16ENS_18Kernel_traits_baseILj1280EfS2_S2_S2_fjLj128EEEEELb0ELb1ELb1ELb0EEEvNS_9FwdParamsE)
        /*0b60*/ 	.word	0x000000c6


	//----- nvinfo : EIATTR_FRAME_SIZE
	.align		4
.L_494:
        /*0b64*/ 	.byte	0x04, 0x11
        /*0b66*/ 	.short	(.L_496 - .L_495)
	.align		4
.L_495:
        /*0b68*/ 	.word	index@(_ZN10layer_norm13ln_fwd_kernelINS_13Kernel_traitsIf13__nv_bfloat16S2_S2_fjLj1280ELj1ELj4ELj1ELj16ENS_18Kernel_traits_baseILj1280EfS2_S2_S2_fjLj128EEEEELb0ELb1ELb1ELb0EEEvNS_9FwdParamsE)
        /*0b6c*/ 	.word	0x00000000


	//----- nvinfo : EIATTR_REGCOUNT
	.align		4
.L_496:
        /*0b70*/ 	.byte	0x04, 0x2f
        /*0b72*/ 	.short	(.L_498 - .L_497)
	.align		4
.L_497:
        /*0b74*/ 	.word	index@(_ZN10layer_norm13ln_fwd_kernelINS_13Kernel_traitsIf13__nv_bfloat16S2_S2_fjLj1280ELj1ELj4ELj1ELj16ENS_18Kernel_traits_baseILj1280EfS2_S2_S2_fjLj128EEEEELb0ELb1ELb0ELb1EEEvNS_9FwdParamsE)
        /*0b78*/ 	.word	0x000000c4


	//----- nvinfo : EIATTR_FRAME_SIZE
	.align		4
.L_498:
        /*0b7c*/ 	.byte	0x04, 0x11
        /*0b7e*/ 	.short	(.L_500 - .L_499)
	.align		4
.L_499:
        /*0b80*/ 	.word	index@(_ZN10layer_norm13ln_fwd_kernelINS_13Kernel_traitsIf13__nv_bfloat16S2_S2_fjLj1280ELj1ELj4ELj1ELj16ENS_18Kernel_traits_baseILj1280EfS2_S2_S2_fjLj128EEEEELb0ELb1ELb0ELb1EEEvNS_9FwdParamsE)
        /*0b84*/ 	.word	0x00000000


	//----- nvinfo : EIATTR_REGCOUNT
	.align		4
.L_500:
        /*0b88*/ 	.byte	0x04, 0x2f
        /*0b8a*/ 	.short	(.L_502 - .L_501)
	.align		4
.L_501:
        /*0b8c*/ 	.word	index@(_ZN10layer_norm13ln_fwd_kernelINS_13Kernel_traitsIf13__nv_bfloat16S2_S2_fjLj1280ELj1ELj4ELj1ELj16ENS_18Kernel_traits_baseILj1280EfS2_S2_S2_fjLj128EEEEELb0ELb1ELb0ELb0EEEvNS_9FwdParamsE)
        /*0b90*/ 	.word	0x000000bd


	//----- nvinfo : EIATTR_FRAME_SIZE
	.align		4
.L_502:
        /*0b94*/ 	.byte	0x04, 0x11
        /*0b96*/ 	.short	(.L_504 - .L_503)
	.align		4
.L_503:
        /*0b98*/ 	.word	index@(_ZN10layer_norm13ln_fwd_kernelINS_13Kernel_traitsIf13__nv_bfloat16S2_S2_fjLj1280ELj1ELj4ELj1ELj16ENS_18Kernel_traits_baseILj1280EfS2_S2_S2_fjLj128EEEEELb0ELb1ELb0ELb0EEEvNS_9FwdParamsE)
        /*0b9c*/ 	.word	0x00000000


	//----- nvinfo : EIATTR_REGCOUNT
	.align		4
.L_504:
        /*0ba0*/ 	.byte	0x04, 0x2f
        /*0ba2*/ 	.short	(.L_506 - .L_505)
	.align		4
.L_505:
        /*0ba4*/ 	.word	index@(_ZN10layer_norm13ln_fwd_kernelINS_13Kernel_traitsIf13__nv_bfloat16S2_S2_fjLj1280ELj1ELj4ELj1ELj16ENS_18Kernel_traits_baseILj1280EfS2_S2_S2_fjLj128EEEEELb0ELb0ELb1ELb1EEEvNS_9FwdParamsE)
        /*0ba8*/ 	.word	0x000000a7


	//----- nvinfo : EIATTR_FRAME_SIZE
	.align		4
.L_506:
        /*0bac*/ 	.byte	0x04, 0x11
        /*0bae*/ 	.short	(.L_508 - .L_507)
	.align		4
.L_507:
        /*0bb0*/ 	.word	index@(_ZN10layer_norm13ln_fwd_kernelINS_13Kernel_traitsIf13__nv_bfloat16S2_S2_fjLj1280ELj1ELj4ELj1ELj16ENS_18Kernel_traits_baseILj1280EfS2_S2_S2_fjLj128EEEEELb0ELb0ELb1ELb1EEEvNS_9FwdParamsE)
        /*0bb4*/ 	.word	0x00000000


	//----- nvinfo : EIATTR_REGCOUNT
	.align		4
.L_508:
        /*0bb8*/ 	.byte	0x04, 0x2f
        /*0bba*/ 	.short	(.L_510 - .L_509)
	.align		4
.L_509:
        /*0bbc*/ 	.word	index@(_ZN10layer_norm13ln_fwd_kernelINS_13Kernel_traitsIf13__nv_bfloat16S2_S2_fjLj1280ELj1ELj4ELj1ELj16ENS_18Kernel_traits_baseILj1280EfS2_S2_S2_fjLj128EEEEELb0ELb0ELb1ELb0EEEvNS_9FwdParamsE)
        /*0bc0*/ 	.word	0x0000009a


	//----- nvinfo : EIATTR_FRAME_SIZE
	.align		4
.L_510:
        /*0bc4*/ 	.byte	0x04, 0x11
        /*0bc6*/ 	.short	(.L_512 - .L_511)
	.align		4
.L_511:
        /*0bc8*/ 	.word	index@(_ZN10layer_norm13ln_fwd_kernelINS_13Kernel_traitsIf13__nv_bfloat16S2_S2_fjLj1280ELj1ELj4ELj1ELj16ENS_18Kernel_traits_baseILj1280EfS2_S2_S2_fjLj128EEEEELb0ELb0ELb1ELb0EEEvNS_9FwdParamsE)
        /*0bcc*/ 	.word	0x00000000


	//----- nvinfo : EIATTR_REGCOUNT
	.align		4
.L_512:
        /*0bd0*/ 	.byte	0x04, 0x2f
        /*0bd2*/ 	.short	(.L_514 - .L_513)
	.align		4
.L_513:
        /*0bd4*/ 	.word	index@(_ZN10layer_norm13ln_fwd_kernelINS_13Kernel_traitsIf13__nv_bfloat16S2_S2_fjLj1280ELj1ELj4ELj1ELj16ENS_18Kernel_traits_baseILj1280EfS2_S2_S2_fjLj128EEEEELb0ELb0ELb0ELb1EEEvNS_9FwdParamsE)
        /*0bd8*/ 	.word	0x0000009d


	//----- nvinfo : EIATTR_FRAME_SIZE
	.align		4
.L_514:
        /*0bdc*/ 	.byte	0x04, 0x11
        /*0bde*/ 	.short	(.L_516 - .L_515)
	.align		4
.L_515:
        /*0be0*/ 	.word	index@(_ZN10layer_norm13ln_fwd_kernelINS_13Kernel_traitsIf13__nv_bfloat16S2_S2_fjLj1280ELj1ELj4ELj1ELj16ENS_18Kernel_traits_baseILj1280EfS2_S2_S2_fjLj128EEEEELb0ELb0ELb0ELb1EEEvNS_9FwdParamsE)
        /*0be4*/ 	.word	0x00000000


	//----- nvinfo : EIATTR_REGCOUNT
	.align		4
.L_516:
        /*0be8*/ 	.byte	0x04, 0x2f
        /*0bea*/ 	.short	(.L_518 - .L_517)
	.align		4
.L_517:
        /*0bec*/ 	.word	index@(_ZN10layer_norm13ln_fwd_kernelINS_13Kernel_traitsIf13__nv_bfloat16S2_S2_fjLj1280ELj1ELj4ELj1ELj16ENS_18Kernel_traits_baseILj1280EfS2_S2_S2_fjLj128EEEEELb0ELb0ELb0ELb0EEEvNS_9FwdParamsE)
        /*0bf0*/ 	.word	0x00000095


	//----- nvinfo : EIATTR_FRAME_SIZE
	.align		4
.L_518:
        /*0bf4*/ 	.byte	0x04, 0x11
        /*0bf6*/ 	.short	(.L_520 - .L_519)
	.align		4
.L_519:
        /*0bf8*/ 	.word	index@(_ZN10layer_norm13ln_fwd_kernelINS_13Kernel_traitsIf13__nv_bfloat16S2_S2_fjLj1280ELj1ELj4ELj1ELj16ENS_18Kernel_traits_baseILj1280EfS2_S2_S2_fjLj128EEEEELb0ELb0ELb0ELb0EEEvNS_9FwdParamsE)
        /*0bfc*/ 	.word	0x00000000


	//----- nvinfo : EIATTR_REGCOUNT
	.align		4
.L_520:
        /*0c00*/ 	.byte	0x04, 0x2f
        /*0c02*/ 	.short	(.L_522 - .L_521)
	.align		4
.L_521:
        /*0c04*/ 	.word	index@(_ZN10layer_norm13ln_fwd_kernelINS_13Kernel_traitsI6__halfS2_S2_S2_fjLj1280ELj1ELj4ELj1ELj16ENS_18Kernel_traits_baseILj1280ES2_S2_S2_S2_fjLj128EEEEELb1ELb1ELb1ELb1EEEvNS_9FwdParamsE)
        /*0c08*/ 	.word	0x000000a7


	//----- nvinfo : EIATTR_FRAME_SIZE
	.align		4
.L_522:
        /*0c0c*/ 	.byte	0x04, 0x11
        /*0c0e*/ 	.short	(.L_524 - .L_523)
	.align		4
.L_523:
        /*0c10*/ 	.word	index@(_ZN10layer_norm13ln_fwd_kernelINS_13Kernel_traitsI6__halfS2_S2_S2_fjLj1280ELj1ELj4ELj1ELj16ENS_18Kernel_traits_baseILj1280ES2_S2_S2_S2_fjLj128EEEEELb1ELb1ELb1ELb1EEEvNS_9FwdParamsE)
        /*0c14*/ 	.word	0x00000000


	//----- nvinfo : EIATTR_REGCOUNT
	.align		4
.L_524:
        /*0c18*/ 	.byte	0x04, 0x2f
        /*0c1a*/ 	.short	(.L_526 - .L_525)
	.align		4
.L_525:
        /*0c1c*/ 	.word	index@(_ZN10layer_norm13ln_fwd_kernelINS_13Kernel_traitsI6__halfS2_S2_S2_fjLj1280ELj1ELj4ELj1ELj16ENS_18Kernel_traits_baseILj1280ES2_S2_S2_S2_fjLj128EEEEELb1ELb1ELb1ELb0EEEvNS_9FwdParamsE)
        /*0c20*/ 	.word	0x0000009e


	//----- nvinfo : EIATTR_FRAME_SIZE
	.align		4
.L_526:
        /*0c24*/ 	.byte	0x04, 0x11
        /*0c26*/ 	.short	(.L_528 - .L_527)
	.align		4
.L_527:
        /*0c28*/ 	.word	index@(_ZN10layer_norm13ln_fwd_kernelINS_13Kernel_traitsI6__halfS2_S2_S2_fjLj1280ELj1ELj4ELj1ELj16ENS_18Kernel_traits_baseILj1280ES2_S2_S2_S2_fjLj128EEEEELb1ELb1ELb1ELb0EEEvNS_9FwdParamsE)
        /*0c2c*/ 	.word	0x00000000


	//----- nvinfo : EIATTR_REGCOUNT
	.align		4
.L_528:
        /*0c30*/ 	.byte	0x04, 0x2f
        /*0c32*/ 	.short	(.L_530 - .L_529)
	.align		4
.L_529:
        /*0c34*/ 	.word	index@(_ZN10layer_norm13ln_fwd_kernelINS_13Kernel_traitsI6__halfS2_S2_S2_fjLj1280ELj1ELj4ELj1ELj16ENS_18Kernel_traits_baseILj1280ES2_S2_S2_S2_fjLj128EEEEELb1ELb1ELb0ELb1EEEvNS_9FwdParamsE)
        /*0c38*/ 	.word	0x000000a7


	//----- nvinfo : EIATTR_FRAME_SIZE
	.align		4
.L_530:
        /*0c3c*/ 	.byte	0x04, 0x11
        /*0c3e*/ 	.short	(.L_532 - .L_531)
	.align		4
.L_531:
        /*0c40*/ 	.word	index@(_ZN10layer_norm13ln_fwd_kernelINS_13Kernel_traitsI6__halfS2_S2_S2_fjLj1280ELj1ELj4ELj1ELj16ENS_18Kernel_traits_baseILj1280ES2_S2_S2_S2_fjLj128EEEEELb1ELb1ELb0ELb1EEEvNS_9FwdParamsE)
        /*0c44*/ 	.word	0x00000000


	//----- nvinfo : EIATTR_REGCOUNT
	.align		4
.L_532:
        /*0c48*/ 	.byte	0x04, 0x2f
        /*0c4a*/ 	.short	(.L_534 - .L_533)
	.align		4
.L_533:
        /*0c4c*/ 	.word	index@(_ZN10layer_norm13ln_fwd_kernelINS_13Kernel_traitsI6__halfS2_S2_S2_fjLj1280ELj1ELj4ELj1ELj16ENS_18Kernel_traits_baseILj1280ES2_S2_S2_S2_fjLj128EEEEELb1ELb1ELb0ELb0EEEvNS_9FwdParamsE)
        /*0c50*/ 	.word	0x00000092


	//----- nvinfo : EIATTR_FRAME_SIZE
	.align		4
.L_534:
        /*0c54*/ 	.byte	0x04, 0x11
        /*0c56*/ 	.short	(.L_536 - .L_535)
	.align		4
.L_535:
        /*0c58*/ 	.word	index@(_ZN10layer_norm13ln_fwd_kernelINS_13Kernel_traitsI6__halfS2_S2_S2_fjLj1280ELj1ELj4ELj1ELj16ENS_18Kernel_traits_baseILj1280ES2_S2_S2_S2_fjLj128EEEEELb1ELb1ELb0ELb0EEEvNS_9FwdParamsE)
        /*0c5c*/ 	.word	0x00000000


	//----- nvinfo : EIATTR_REGCOUNT
	.align		4
.L_536:
        /*0c60*/ 	.byte	0x04, 0x2f
        /*0c62*/ 	.short	(.L_538 - .L_537)
	.align		4
.L_537:
        /*0c64*/ 	.word	index@(_ZN10layer_norm13ln_fwd_kernelINS_13Kernel_traitsI6__halfS2_S2_S2_fjLj1280ELj1ELj4ELj1ELj16ENS_18Kernel_traits_baseILj1280ES2_S2_S2_S2_fjLj128EEEEELb1ELb0ELb1ELb1EEEvNS_9FwdParamsE)
        /*0c68*/ 	.word	0x000000a7


	//----- nvinfo : EIATTR_FRAME_SIZE
	.align		4
.L_538:
        /*0c6c*/ 	.byte	0x04, 0x11
        /*0c6e*/ 	.short	(.L_540 - .L_539)
	.align		4
.L_539:
        /*0c70*/ 	.word	index@(_ZN10layer_norm13ln_fwd_kernelINS_13Kernel_traitsI6__halfS2_S2_S2_fjLj1280ELj1ELj4ELj1ELj16ENS_18Kernel_traits_baseILj1280ES2_S2_S2_S2_fjLj128EEEEELb1ELb0ELb1ELb1EEEvNS_9FwdParamsE)
        /*0c74*/ 	.word	0x00000000


	//----- nvinfo : EIATTR_REGCOUNT
	.align		4
.L_540:
        /*0c78*/ 	.byte	0x04, 0x2f
        /*0c7a*/ 	.short	(.L_542 - .L_541)
	.align		4
.L_541:
        /*0c7c*/ 	.word	index@(_ZN10layer_norm13ln_fwd_kernelINS_13Kernel_traitsI6__halfS2_S2_S2_fjLj1280ELj1ELj4ELj1ELj16ENS_18Kernel_traits_baseILj1280ES2_S2_S2_S2_fjLj128EEEEELb1ELb0ELb1ELb0EEEvNS_9FwdParamsE)
        /*0c80*/ 	.word	0x00000082


	//----- nvinfo : EIATTR_FRAME_SIZE
	.align		4
.L_542:
        /*0c84*/ 	.byte	0x04, 0x11
        /*0c86*/ 	.short	(.L_544 - .L_543)
	.align		4
.L_543:
        /*0c88*/ 	.word	index@(_ZN10layer_norm13ln_fwd_kernelINS_13Kernel_traitsI6__halfS2_S2_S2_fjLj1280ELj1ELj4ELj1ELj16ENS_18Kernel_traits_baseILj1280ES2_S2_S2_S2_fjLj128EEEEELb1ELb0ELb1ELb0EEEvNS_9FwdParamsE)
        /*0c8c*/ 	.word	0x00000000


	//----- nvinfo : EIATTR_REGCOUNT
	.align		4
.L_544:
        /*0c90*/ 	.byte	0x04, 0x2f
        /*0c92*/ 	.short	(.L_546 - .L_545)
	.align		4
.L_545:
        /*0c94*/ 	.word	index@(_ZN10layer_norm13ln_fwd_kernelINS_13Kernel_traitsI6__halfS2_S2_S2_fjLj1280ELj1ELj4ELj1ELj16ENS_18Kernel_traits_baseILj1280ES2_S2_S2_S2_fjLj128EEEEELb1ELb0ELb0ELb1EEEvNS_9FwdParamsE)
        /*0c98*/ 	.word	0x00000080


	//----- nvinfo : EIATTR_FRAME_SIZE
	.align		4
.L_546:
        /*0c9c*/ 	.byte	0x04, 0x11
        /*0c9e*/ 	.short	(.L_548 - .L_547)
	.align		4
.L_547:
        /*0ca0*/ 	.word	index@(_ZN10layer_norm13ln_fwd_kernelINS_13Kernel_traitsI6__halfS2_S2_S2_fjLj1280ELj1ELj4ELj1ELj16ENS_18Kernel_traits_baseILj1280ES2_S2_S2_S2_fjLj128EEEEELb1ELb0ELb0ELb1EEEvNS_9FwdParamsE)
        /*0ca4*/ 	.word	0x00000000


	//----- nvinfo : EIATTR_REGCOUNT
	.align		4
.L_548:
        /*0ca8*/ 	.byte	0x04, 0x2f
        /*0caa*/ 	.short	(.L_550 - .L_549)
	.align		4
.L_549:
        /*0cac*/ 	.word	index@(_ZN10layer_norm13ln_fwd_kernelINS_13Kernel_traitsI6__halfS2_S2_S2_fjLj1280ELj1ELj4ELj1ELj16ENS_18Kernel_traits_baseILj1280ES2_S2_S2_S2_fjLj128EEEEELb1ELb0ELb0ELb0EEEvNS_9FwdParamsE)
        /*0cb0*/ 	.word	0x00000076


	//----- nvinfo : EIATTR_FRAME_SIZE
	.align		4
.L_550:
        /*0cb4*/ 	.byte	0x04, 0x11
        /*0cb6*/ 	.short	(.L_552 - .L_551)
	.align		4
.L_551:
        /*0cb8*/ 	.word	index@(_ZN10layer_norm13ln_fwd_kernelINS_13Kernel_traitsI6__halfS2_S2_S2_fjLj1280ELj1ELj4ELj1ELj16ENS_18Kernel_traits_baseILj1280ES2_S2_S2_S2_fjLj128EEEEELb1ELb0ELb0ELb0EEEvNS_9FwdParamsE)
        /*0cbc*/ 	.word	0x00000000


	//----- nvinfo : EIATTR_REGCOUNT
	.align		4
.L_552:
        /*0cc0*/ 	.byte	0x04, 0x2f
        /*0cc2*/ 	.short	(.L_554 - .L_553)
	.align		4
.L_553:
        /*0cc4*/ 	.word	index@(_ZN10layer_norm13ln_fwd_kernelINS_13Kernel_traitsI6__halfS2_S2_S2_fjLj1280ELj1ELj4ELj1ELj16ENS_18Kernel_traits_baseILj1280ES2_S2_S2_S2_fjLj128EEEEELb0ELb1ELb1ELb1EEEvNS_9FwdParamsE)
        /*0cc8*/ 	.word	0x00000080


	//----- nvinfo : EIATTR_FRAME_SIZE
	.align		4
.L_554:
        /*0ccc*/ 	.byte	0x04, 0x11
        /*0cce*/ 	.short	(.L_556 - .L_555)
	.align		4
.L_555:
        /*0cd0*/ 	.word	index@(_ZN10layer_norm13ln_fwd_kernelINS_13Kernel_traitsI6__halfS2_S2_S2_fjLj1280ELj1ELj4ELj1ELj16ENS_18Kernel_traits_baseILj1280ES2_S2_S2_S2_fjLj128EEEEELb0ELb1ELb1ELb1EEEvNS_9FwdParamsE)
        /*0cd4*/ 	.word	0x00000000


	//----- nvinfo : EIATTR_REGCOUNT
	.align		4
.L_556:
        /*0cd8*/ 	.byte	0x04, 0x2f
        /*0cda*/ 	.short	(.L_558 - .L_557)
	.align		4
.L_557:
        /*0cdc*/ 	.word	index@(_ZN10layer_norm13ln_fwd_kernelINS_13Kernel_traitsI6__halfS2_S2_S2_fjLj1280ELj1ELj4ELj1ELj16ENS_18Kernel_traits_baseILj1280ES2_S2_S2_S2_fjLj128EEEEELb0ELb1ELb1ELb0EEEvNS_9FwdParamsE)
        /*0ce0*/ 	.word	0x00000086


	//----- nvinfo : EIATTR_FRAME_SIZE
	.align		4
.L_558:
        /*0ce4*/ 	.byte	0x04, 0x11
        /*0ce6*/ 	.short	(.L_560 - .L_559)
	.align		4
.L_559:
        /*0ce8*/ 	.word	index@(_ZN10layer_norm13ln_fwd_kernelINS_13Kernel_traitsI6__halfS2_S2_S2_fjLj1280ELj1ELj4ELj1ELj16ENS_18Kernel_traits_baseILj1280ES2_S2_S2_S2_fjLj128EEEEELb0ELb1ELb1ELb0EEEvNS_9FwdParamsE)
        /*0cec*/ 	.word	0x00000000


	//----- nvinfo : EIATTR_REGCOUNT
	.align		4
.L_560:
        /*0cf0*/ 	.byte	0x04, 0x2f
        /*0cf2*/ 	.short	(.L_562 - .L_561)
	.align		4
.L_561:
        /*0cf4*/ 	.word	index@(_ZN10layer_norm13ln_fwd_kernelINS_13Kernel_traitsI6__halfS2_S2_S2_fjLj1280ELj1ELj4ELj1ELj16ENS_18Kernel_traits_baseILj1280ES2_S2_S2_S2_fjLj128EEEEELb0ELb1ELb0ELb1EEEvNS_9FwdParamsE)
        /*0cf8*/ 	.word	0x00000080


	//----- nvinfo : EIATTR_FRAME_SIZE
	.align		4
.L_562:
        /*0cfc*/ 	.byte	0x04, 0x11
        /*0cfe*/ 	.short	(.L_564 - .L_563)
	.align		4
.L_563:
        /*0d00*/ 	.word	index@(_ZN10layer_norm13ln_fwd_kernelINS_13Kernel_traitsI6__halfS2_S2_S2_fjLj1280ELj1ELj4ELj1ELj16ENS_18Kernel_traits_baseILj1280ES2_S2_S2_S2_fjLj128EEEEELb0ELb1ELb0ELb1EEEvNS_9FwdParamsE)
        /*0d04*/ 	.word	0x00000000


	//----- nvinfo : EIATTR_REGCOUNT
	.align		4
.L_564:
        /*0d08*/ 	.byte	0x04, 0x2f
        /*0d0a*/ 	.short	(.L_566 - .L_565)
	.align		4
.L_565:
        /*0d0c*/ 	.word	index@(_ZN10layer_norm13ln_fwd_kernelINS_13Kernel_traitsI6__halfS2_S2_S2_fjLj1280ELj1ELj4ELj1ELj16ENS_18Kernel_traits_baseILj1280ES2_S2_S2_S2_fjLj128EEEEELb0ELb1ELb0ELb0EEEvNS_9FwdParamsE)
        /*0d10*/ 	.word	0x0000007c


	//----- nvinfo : EIATTR_FRAME_SIZE
	.align		4
.L_566:
        /*0d14*/ 	.byte	0x04, 0x11
        /*0d16*/ 	.short	(.L_568 - .L_567)
	.align		4
.L_567:
        /*0d18*/ 	.word	index@(_ZN10layer_norm13ln_fwd_kernelINS_13Kernel_traitsI6__halfS2_S2_S2_fjLj1280ELj1ELj4ELj1ELj16ENS_18Kernel_traits_baseILj1280ES2_S2_S2_S2_fjLj128EEEEELb0ELb1ELb0ELb0EEEvNS_9FwdParamsE)
        /*0d1c*/ 	.word	0x00000000


	//----- nvinfo : EIATTR_REGCOUNT
	.align		4
.L_568:
        /*0d20*/ 	.byte	0x04, 0x2f
        /*0d22*/ 	.short	(.L_570 - .L_569)
	.align		4
.L_569:
        /*0d24*/ 	.word	index@(_ZN10layer_norm13ln_fwd_kernelINS_13Kernel_traitsI6__halfS2_S2_S2_fjLj1280ELj1ELj4ELj1ELj16ENS_18Kernel_traits_baseILj1280ES2_S2_S2_S2_fjLj128EEEEELb0ELb0ELb1ELb1EEEvNS_9FwdParamsE)
        /*0d28*/ 	.word	0x0000007f


	//----- nvinfo : EIATTR_FRAME_SIZE
	.align		4
.L_570:
        /*0d2c*/ 	.byte	0x04, 0x11
        /*0d2e*/ 	.short	(.L_572 - .L_571)
	.align		4
.L_571:
        /*0d30*/ 	.word	index@(_ZN10layer_norm13ln_fwd_kernelINS_13Kernel_traitsI6__halfS2_S2_S2_fjLj1280ELj1ELj4ELj1ELj16ENS_18Kernel_traits_baseILj1280ES2_S2_S2_S2_fjLj128EEEEELb0ELb0ELb1ELb1EEEvNS_9FwdParamsE)
        /*0d34*/ 	.word	0x00000000


	//----- nvinfo : EIATTR_REGCOUNT
	.align		4
.L_572:
        /*0d38*/ 	.byte	0x04, 0x2f
        /*0d3a*/ 	.short	(.L_574 - .L_573)
	.align		4
.L_573:
        /*0d3c*/ 	.word	index@(_ZN10layer_norm13ln_fwd_kernelINS_13Kernel_traitsI6__halfS2_S2_S2_fjLj1280ELj1ELj4ELj1ELj16ENS_18Kernel_traits_baseILj1280ES2_S2_S2_S2_fjLj128EEEEELb0ELb0ELb1ELb0EEEvNS_9FwdParamsE)
        /*0d40*/ 	.word	0x00000074


	//----- nvinfo : EIATTR_FRAME_SIZE
	.align		4
.L_574:
        /*0d44*/ 	.byte	0x04, 0x11
        /*0d46*/ 	.short	(.L_576 - .L_575)
	.align		4
.L_575:
        /*0d48*/ 	.word	index@(_ZN10layer_norm13ln_fwd_kernelINS_13Kernel_traitsI6__halfS2_S2_S2_fjLj1280ELj1ELj4ELj1ELj16ENS_18Kernel_traits_baseILj1280ES2_S2_S2_S2_fjLj128EEEEELb0ELb0ELb1ELb0EEEvNS_9FwdParamsE)
        /*0d4c*/ 	.word	0x00000000


	//----- nvinfo : EIATTR_REGCOUNT
	.align		4
.L_576:
        /*0d50*/ 	.byte	0x04, 0x2f
        /*0d52*/ 	.short	(.L_578 - .L_577)
	.align		4
.L_577:
        /*0d54*/ 	.word	index@(_ZN10layer_norm13ln_fwd_kernelINS_13Kernel_traitsI6__halfS2_S2_S2_fjLj1280ELj1ELj4ELj1ELj16ENS_18Kernel_traits_baseILj1280ES2_S2_S2_S2_fjLj128EEEEELb0ELb0ELb0ELb1EEEvNS_9FwdParamsE)
        /*0d58*/ 	.word	0x00000080


	//----- nvinfo : EIATTR_FRAME_SIZE
	.align		4
.L_578:
        /*0d5c*/ 	.byte	0x04, 0x11
        /*0d5e*/ 	.short	(.L_580 - .L_579)
	.align		4
.L_579:
        /*0d60*/ 	.word	index@(_ZN10layer_norm13ln_fwd_kernelINS_13Kernel_traitsI6__halfS2_S2_S2_fjLj1280ELj1ELj4ELj1ELj16ENS_18Kernel_traits_baseILj1280ES2_S2_S2_S2_fjLj128EEEEELb0ELb0ELb0ELb1EEEvNS_9FwdParamsE)
        /*0d64*/ 	.word	0x00000000


	//----- nvinfo : EIATTR_REGCOUNT
	.align		4
.L_580:
        /*0d68*/ 	.byte	0x04, 0x2f
        /*0d6a*/ 	.short	(.L_582 - .L_581)
	.align		4
.L_581:
        /*0d6c*/ 	.word	index@(_ZN10layer_norm13ln_fwd_kernelINS_13Kernel_traitsI6__halfS2_S2_S2_fjLj1280ELj1ELj4ELj1ELj16ENS_18Kernel_traits_baseILj1280ES2_S2_S2_S2_fjLj128EEEEELb0ELb0ELb0ELb0EEEvNS_9FwdParamsE)
        /*0d70*/ 	.word	0x00000074


	//----- nvinfo : EIATTR_FRAME_SIZE
	.align		4
.L_582:
        /*0d74*/ 	.byte	0x04, 0x11
        /*0d76*/ 	.short	(.L_584 - .L_583)
	.align		4
.L_583:
        /*0d78*/ 	.word	index@(_ZN10layer_norm13ln_fwd_kernelINS_13Kernel_traitsI6__halfS2_S2_S2_fjLj1280ELj1ELj4ELj1ELj16ENS_18Kernel_traits_baseILj1280ES2_S2_S2_S2_fjLj128EEEEELb0ELb0ELb0ELb0EEEvNS_9FwdParamsE)
        /*0d7c*/ 	.word	0x00000000


	//----- nvinfo : EIATTR_REGCOUNT
	.align		4
.L_584:
        /*0d80*/ 	.byte	0x04, 0x2f
        /*0d82*/ 	.short	(.L_586 - .L_585)
	.align		4
.L_585:
        /*0d84*/ 	.word	index@(_ZN10layer_norm13ln_fwd_kernelINS_13Kernel_traitsI13__nv_bfloat16S2_S2_S2_fjLj1280ELj1ELj4ELj1ELj16ENS_18Kernel_traits_baseILj1280ES2_S2_S2_S2_fjLj128EEEEELb1ELb1ELb1ELb1EEEvNS_9FwdParamsE)
        /*0d88*/ 	.word	0x000000ff


	//----- nvinfo : EIATTR_FRAME_SIZE
	.align		4
.L_586:
        /*0d8c*/ 	.byte	0x04, 0x11
        /*0d8e*/ 	.short	(.L_588 - .L_587)
	.align		4
.L_587:
        /*0d90*/ 	.word	index@(_ZN10layer_norm13ln_fwd_kernelINS_13Kernel_traitsI13__nv_bfloat16S2_S2_S2_fjLj1280ELj1ELj4ELj1ELj16ENS_18Kernel_traits_baseILj1280ES2_S2_S2_S2_fjLj128EEEEELb1ELb1ELb1ELb1EEEvNS_9FwdParamsE)
        /*0d94*/ 	.word	0x00000000


	//----- nvinfo : EIATTR_REGCOUNT
	.align		4
.L_588:
        /*0d98*/ 	.byte	0x04, 0x2f
        /*0d9a*/ 	.short	(.L_590 - .L_589)
	.align		4
.L_589:
        /*0d9c*/ 	.word	index@(_ZN10layer_norm13ln_fwd_kernelINS_13Kernel_traitsI13__nv_bfloat16S2_S2_S2_fjLj1280ELj1ELj4ELj1ELj16ENS_18Kernel_traits_baseILj1280ES2_S2_S2_S2_fjLj128EEEEELb1ELb1ELb1ELb0EEEvNS_9FwdParamsE)
        /*0da0*/ 	.word	0x000000da


	//----- nvinfo : EIATTR_FRAME_SIZE
	.align		4
.L_590:
        /*0da4*/ 	.byte	0x04, 0x11
        /*0da6*/ 	.short	(.L_592 - .L_591)
	.align		4
.L_591:
        /*0da8*/ 	.word	index@(_ZN10layer_norm13ln_fwd_kernelINS_13Kernel_traitsI13__nv_bfloat16S2_S2_S2_fjLj1280ELj1ELj4ELj1ELj16ENS_18Kernel_traits_baseILj1280ES2_S2_S2_S2_fjLj128EEEEELb1ELb1ELb1ELb0EEEvNS_9FwdParamsE)
        /*0dac*/ 	.word	0x00000000


	//----- nvinfo : EIATTR_REGCOUNT
	.align		4
.L_592:
        /*0db0*/ 	.byte	0x04, 0x2f
        /*0db2*/ 	.short	(.L_594 - .L_593)
	.align		4
.L_593:
        /*0db4*/ 	.word	index@(_ZN10layer_norm13ln_fwd_kernelINS_13Kernel_traitsI13__nv_bfloat16S2_S2_S2_fjLj1280ELj1ELj4ELj1ELj16ENS_18Kernel_traits_baseILj1280ES2_S2_S2_S2_fjLj128EEEEELb1ELb1ELb0ELb1EEEvNS_9FwdParamsE)
        /*0db8*/ 	.word	0x000000e9


	//----- nvinfo : EIATTR_FRAME_SIZE
	.align		4
.L_594:
        /*0dbc*/ 	.byte	0x04, 0x11
        /*0dbe*/ 	.short	(.L_596 - .L_595)
	.align		4
.L_595:
        /*0dc0*/ 	.word	index@(_ZN10layer_norm13ln_fwd_kernelINS_13Kernel_traitsI13__nv_bfloat16S2_S2_S2_fjLj1280ELj1ELj4ELj1ELj16ENS_18Kernel_traits_baseILj1280ES2_S2_S2_S2_fjLj128EEEEELb1ELb1ELb0ELb1EEEvNS_9FwdParamsE)
        /*0dc4*/ 	.word	0x00000000


	//----- nvinfo : EIATTR_REGCOUNT
	.align		4
.L_596:
        /*0dc8*/ 	.byte	0x04, 0x2f
        /*0dca*/ 	.short	(.L_598 - .L_597)
	.align		4
.L_597:
        /*0dcc*/ 	.word	index@(_ZN10layer_norm13ln_fwd_kernelINS_13Kernel_traitsI13__nv_bfloat16S2_S2_S2_fjLj1280ELj1ELj4ELj1ELj16ENS_18Kernel_traits_baseILj1280ES2_S2_S2_S2_fjLj128EEEEELb1ELb1ELb0ELb0EEEvNS_9FwdParamsE)
        /*0dd0*/ 	.word	0x000000cc


	//----- nvinfo : EIATTR_FRAME_SIZE
	.align		4
.L_598:
        /*0dd4*/ 	.byte	0x04, 0x11
        /*0dd6*/ 	.short	(.L_600 - .L_599)
	.align		4
.L_599:
        /*0dd8*/ 	.word	index@(_ZN10layer_norm13ln_fwd_kernelINS_13Kernel_traitsI13__nv_bfloat16S2_S2_S2_fjLj1280ELj1ELj4ELj1ELj16ENS_18Kernel_traits_baseILj1280ES2_S2_S2_S2_fjLj128EEEEELb1ELb1ELb0ELb0EEEvNS_9FwdParamsE)
        /*0ddc*/ 	.word	0x00000000


	//----- nvinfo : EIATTR_REGCOUNT
	.align		4
.L_600:
        /*0de0*/ 	.byte	0x04, 0x2f
        /*0de2*/ 	.short	(.L_602 - .L_601)
	.align		4
.L_601:
        /*0de4*/ 	.word	index@(_ZN10layer_norm13ln_fwd_kernelINS_13Kernel_traitsI13__nv_bfloat16S2_S2_S2_fjLj1280ELj1ELj4ELj1ELj16ENS_18Kernel_traits_baseILj1280ES2_S2_S2_S2_fjLj128EEEEELb1ELb0ELb1ELb1EEEvNS_9FwdParamsE)
        /*0de8*/ 	.word	0x000000a7


	//----- nvinfo : EIATTR_FRAME_SIZE
	.align		4
.L_602:
        /*0dec*/ 	.byte	0x04, 0x11
        /*0dee*/ 	.short	(.L_604 - .L_603)
	.align		4
.L_603:
        /*0df0*/ 	.word	index@(_ZN10layer_norm13ln_fwd_kernelINS_13Kernel_traitsI13__nv_bfloat16S2_S2_S2_fjLj1280ELj1ELj4ELj1ELj16ENS_18Kernel_traits_baseILj1280ES2_S2_S2_S2_fjLj128EEEEELb1ELb0ELb1ELb1EEEvNS_9FwdParamsE)
        /*0df4*/ 	.word	0x00000000


	//----- nvinfo : EIATTR_REGCOUNT
	.align		4
.L_604:
        /*0df8*/ 	.byte	0x04, 0x2f
        /*0dfa*/ 	.short	(.L_606 - .L_605)
	.align		4
.L_605:
        /*0dfc*/ 	.word	index@(_ZN10layer_norm13ln_fwd_kernelINS_13Kernel_traitsI13__nv_bfloat16S2_S2_S2_fjLj1280ELj1ELj4ELj1ELj16ENS_18Kernel_traits_baseILj1280ES2_S2_S2_S2_fjLj128EEEEELb1ELb0ELb1ELb0EEEvNS_9FwdParamsE)
        /*0e00*/ 	.word	0x000000a2


	//----- nvinfo : EIATTR_FRAME_SIZE
	.align		4
.L_606:
        /*0e04*/ 	.byte	0x04, 0x11
        /*0e06*/ 	.short	(.L_608 - .L_607)
	.align		4
.L_607:
        /*0e08*/ 	.word	index@(_ZN10layer_norm13ln_fwd_kernelINS_13Kernel_traitsI13__nv_bfloat16S2_S2_S2_fjLj1280ELj1ELj4ELj1ELj16ENS_18Kernel_traits_baseILj1280ES2_S2_S2_S2_fjLj128EEEEELb1ELb0ELb1ELb0EEEvNS_9FwdParamsE)
        /*0e0c*/ 	.word	0x00000000


	//----- nvinfo : EIATTR_REGCOUNT
	.align		4
.L_608:
        /*0e10*/ 	.byte	0x04, 0x2f
        /*0e12*/ 	.short	(.L_610 - .L_609)
	.align		4
.L_609:
        /*0e14*/ 	.word	index@(_ZN10layer_norm13ln_fwd_kernelINS_13Kernel_traitsI13__nv_bfloat16S2_S2_S2_fjLj1280ELj1ELj4ELj1ELj16ENS_18Kernel_traits_baseILj1280ES2_S2_S2_S2_fjLj128EEEEELb1ELb0ELb0ELb1EEEvNS_9FwdParamsE)
        /*0e18*/ 	.word	0x000000a7


	//----- nvinfo : EIATTR_FRAME_SIZE
	.align		4
.L_610:
        /*0e1c*/ 	.byte	0x04, 0x11
        /*0e1e*/ 	.short	(.L_612 - .L_611)
	.align		4
.L_611:
        /*0e20*/ 	.word	index@(_ZN10layer_norm13ln_fwd_kernelINS_13Kernel_traitsI13__nv_bfloat16S2_S2_S2_fjLj1280ELj1ELj4ELj1ELj16ENS_18Kernel_traits_baseILj1280ES2_S2_S2_S2_fjLj128EEEEELb1ELb0ELb0ELb1EEEvNS_9FwdParamsE)
        /*0e24*/ 	.word	0x00000000


	//----- nvinfo : EIATTR_REGCOUNT
	.align		4
.L_612:
        /*0e28*/ 	.byte	0x04, 0x2f
        /*0e2a*/ 	.short	(.L_614 - .L_613)
	.align		4
.L_613:
        /*0e2c*/ 	.word	index@(_ZN10layer_norm13ln_fwd_kernelINS_13Kernel_traitsI13__nv_bfloat16S2_S2_S2_fjLj1280ELj1ELj4ELj1ELj16ENS_18Kernel_traits_baseILj1280ES2_S2_S2_S2_fjLj128EEEEELb1ELb0ELb0ELb0EEEvNS_9FwdParamsE)
        /*0e30*/ 	.word	0x0000008e


	//----- nvinfo : EIATTR_FRAME_SIZE
	.align		4
.L_614:
        /*0e34*/ 	.byte	0x04, 0x11
        /*0e36*/ 	.short	(.L_616 - .L_615)
	.align		4
.L_615:
        /*0e38*/ 	.word	index@(_ZN10layer_norm13ln_fwd_kernelINS_13Kernel_traitsI13__nv_bfloat16S2_S2_S2_fjLj1280ELj1ELj4ELj1ELj16ENS_18Kernel_traits_baseILj1280ES2_S2_S2_S2_fjLj128EEEEELb1ELb0ELb0ELb0EEEvNS_9FwdParamsE)
        /*0e3c*/ 	.word	0x00000000


	//----- nvinfo : EIATTR_REGCOUNT
	.align		4
.L_616:
        /*0e40*/ 	.byte	0x04, 0x2f
        /*0e42*/ 	.short	(.L_618 - .L_617)
	.align		4
.L_617:
        /*0e44*/ 	.word	index@(_ZN10layer_norm13ln_fwd_kernelINS_13Kernel_traitsI13__nv_bfloat16S2_S2_S2_fjLj1280ELj1ELj4ELj1ELj16ENS_18Kernel_traits_baseILj1280ES2_S2_S2_S2_fjLj128EEEEELb0ELb1ELb1ELb1EEEvNS_9FwdParamsE)
        /*0e48*/ 	.word	0x000000a8


	//----- nvinfo : EIATTR_FRAME_SIZE
	.align		4
.L_618:
        /*0e4c*/ 	.byte	0x04, 0x11
        /*0e4e*/ 	.short	(.L_620 - .L_619)
	.align		4
.L_619:
        /*0e50*/ 	.word	index@(_ZN10layer_norm13ln_fwd_kernelINS_13Kernel_traitsI13__nv_bfloat16S2_S2_S2_fjLj1280ELj1ELj4ELj1ELj16ENS_18Kernel_traits_baseILj1280ES2_S2_S2_S2_fjLj128EEEEELb0ELb1ELb1ELb1EEEvNS_9FwdParamsE)
        /*0e54*/ 	.word	0x00000000


	//----- nvinfo : EIATTR_REGCOUNT
	.align		4
.L_620:
        /*0e58*/ 	.byte	0x04, 0x2f
        /*0e5a*/ 	.short	(.L_622 - .L_621)
	.align		4
.L_621:
        /*0e5c*/ 	.word	index@(_ZN10layer_norm13ln_fwd_kernelINS_13Kernel_traitsI13__nv_bfloat16S2_S2_S2_fjLj1280ELj1ELj4ELj1ELj16ENS_18Kernel_traits_baseILj1280ES2_S2_S2_S2_fjLj128EEEEELb0ELb1ELb1ELb0EEEvNS_9FwdParamsE)
        /*0e60*/ 	.word	0x000000ca


	//----- nvinfo : EIATTR_FRAME_SIZE
	.align		4
.L_622:
        /*0e64*/ 	.byte	0x04, 0x11
        /*0e66*/ 	.short	(.L_624 - .L_623)
	.align		4
.L_623:
        /*0e68*/ 	.word	index@(_ZN10layer_norm13ln_fwd_kernelINS_13Kernel_traitsI13__nv_bfloat16S2_S2_S2_fjLj1280ELj1ELj4ELj1ELj16ENS_18Kernel_traits_baseILj1280ES2_S2_S2_S2_fjLj128EEEEELb0ELb1ELb1ELb0EEEvNS_9FwdParamsE)
        /*0e6c*/ 	.word	0x00000000


	//----- nvinfo : EIATTR_REGCOUNT
	.align		4
.L_624:
        /*0e70*/ 	.byte	0x04, 0x2f
        /*0e72*/ 	.short	(.L_626 - .L_625)
	.align		4
.L_625:
        /*0e74*/ 	.word	index@(_ZN10layer_norm13ln_fwd_kernelINS_13Kernel_traitsI13__nv_bfloat16S2_S2_S2_fjLj1280ELj1ELj4ELj1ELj16ENS_18Kernel_traits_baseILj1280ES2_S2_S2_S2_fjLj128EEEEELb0ELb1ELb0ELb1EEEvNS_9FwdParamsE)
        /*0e78*/ 	.word	0x000000a8


	//----- nvinfo : EIATTR_FRAME_SIZE
	.align		4
.L_626:
        /*0e7c*/ 	.byte	0x04, 0x11
        /*0e7e*/ 	.short	(.L_628 - .L_627)
	.align		4
.L_627:
        /*0e80*/ 	.word	index@(_ZN10layer_norm13ln_fwd_kernelINS_13Kernel_traitsI13__nv_bfloat16S2_S2_S2_fjLj1280ELj1ELj4ELj1ELj16ENS_18Kernel_traits_baseILj1280ES2_S2_S2_S2_fjLj128EEEEELb0ELb1ELb0ELb1EEEvNS_9FwdParamsE)
        /*0e84*/ 	.word	0x00000000


	//----- nvinfo : EIATTR_REGCOUNT
	.align		4
.L_628:
        /*0e88*/ 	.byte	0x04, 0x2f
        /*0e8a*/ 	.short	(.L_630 - .L_629)
	.align		4
.L_629:
        /*0e8c*/ 	.word	index@(_ZN10layer_norm13ln_fwd_kernelINS_13Kernel_traitsI13__nv_bfloat16S2_S2_S2_fjLj1280ELj1ELj4ELj1ELj16ENS_18Kernel_traits_baseILj1280ES2_S2_S2_S2_fjLj128EEEEELb0ELb1ELb0ELb0EEEvNS_9FwdParamsE)
        /*0e90*/ 	.word	0x000000c0


	//----- nvinfo : EIATTR_FRAME_SIZE
	.align		4
.L_630:
        /*0e94*/ 	.byte	0x04, 0x11
        /*0e96*/ 	.short	(.L_632 - .L_631)
	.align		4
.L_631:
        /*0e98*/ 	.word	index@(_ZN10layer_norm13ln_fwd_kernelINS_13Kernel_traitsI13__nv_bfloat16S2_S2_S2_fjLj1280ELj1ELj4ELj1ELj16ENS_18Kernel_traits_baseILj1280ES2_S2_S2_S2_fjLj128EEEEELb0ELb1ELb0ELb0EEEvNS_9FwdParamsE)
        /*0e9c*/ 	.word	0x00000000


	//----- nvinfo : EIATTR_REGCOUNT
	.align		4
.L_632:
        /*0ea0*/ 	.byte	0x04, 0x2f
        /*0ea2*/ 	.short	(.L_634 - .L_633)
	.align		4
.L_633:
        /*0ea4*/ 	.word	index@(_ZN10layer_norm13ln_fwd_kernelINS_13Kernel_traitsI13__nv_bfloat16S2_S2_S2_fjLj1280ELj1ELj4ELj1ELj16ENS_18Kernel_traits_baseILj1280ES2_S2_S2_S2_fjLj128EEEEELb0ELb0ELb1ELb1EEEvNS_9FwdParamsE)
        /*0ea8*/ 	.word	0x00000080


	//----- nvinfo : EIATTR_FRAME_SIZE
	.align		4
.L_634:
        /*0eac*/ 	.byte	0x04, 0x11
        /*0eae*/ 	.short	(.L_636 - .L_635)
	.align		4
.L_635:
        /*0eb0*/ 	.word	index@(_ZN10layer_norm13ln_fwd_kernelINS_13Kernel_traitsI13__nv_bfloat16S2_S2_S2_fjLj1280ELj1ELj4ELj1ELj16ENS_18Kernel_traits_baseILj1280ES2_S2_S2_S2_fjLj128EEEEELb0ELb0ELb1ELb1EEEvNS_9FwdParamsE)
        /*0eb4*/ 	.word	0x00000000


	//----- nvinfo : EIATTR_REGCOUNT
	.align		4
.L_636:
        /*0eb8*/ 	.byte	0x04, 0x2f
        /*0eba*/ 	.short	(.L_638 - .L_637)
	.align		4
.L_637:
        /*0ebc*/ 	.word	index@(_ZN10layer_norm13ln_fwd_kernelINS_13Kernel_traitsI13__nv_bfloat16S2_S2_S2_fjLj1280ELj1ELj4ELj1ELj16ENS_18Kernel_traits_baseILj1280ES2_S2_S2_S2_fjLj128EEEEELb0ELb0ELb1ELb0EEEvNS_9FwdParamsE)
        /*0ec0*/ 	.word	0x0000009c


	//----- nvinfo : EIATTR_FRAME_SIZE
	.align		4
.L_638:
        /*0ec4*/ 	.byte	0x04, 0x11
        /*0ec6*/ 	.short	(.L_640 - .L_639)
	.align		4
.L_639:
        /*0ec8*/ 	.word	index@(_ZN10layer_norm13ln_fwd_kernelINS_13Kernel_traitsI13__nv_bfloat16S2_S2_S2_fjLj1280ELj1ELj4ELj1ELj16ENS_18Kernel_traits_baseILj1280ES2_S2_S2_S2_fjLj128EEEEELb0ELb0ELb1ELb0EEEvNS_9FwdParamsE)
        /*0ecc*/ 	.word	0x00000000


	//----- nvinfo : EIATTR_REGCOUNT
	.align		4
.L_640:
        /*0ed0*/ 	.byte	0x04, 0x2f
        /*0ed2*/ 	.short	(.L_642 - .L_641)
	.align		4
.L_641:
        /*0ed4*/ 	.word	index@(_ZN10layer_norm13ln_fwd_kernelINS_13Kernel_traitsI13__nv_bfloat16S2_S2_S2_fjLj1280ELj1ELj4ELj1ELj16ENS_18Kernel_traits_baseILj1280ES2_S2_S2_S2_fjLj128EEEEELb0ELb0ELb0ELb1EEEvNS_9FwdParamsE)
        /*0ed8*/ 	.word	0x00000088


	//----- nvinfo : EIATTR_FRAME_SIZE
	.align		4
.L_642:
        /*0edc*/ 	.byte	0x04, 0x11
        /*0ede*/ 	.short	(.L_644 - .L_643)
	.align		4
.L_643:
        /*0ee0*/ 	.word	index@(_ZN10layer_norm13ln_fwd_kernelINS_13Kernel_traitsI13__nv_bfloat16S2_S2_S2_fjLj1280ELj1ELj4ELj1ELj16ENS_18Kernel_traits_baseILj1280ES2_S2_S2_S2_fjLj128EEEEELb0ELb0ELb0ELb1EEEvNS_9FwdParamsE)
        /*0ee4*/ 	.word	0x00000000


	//----- nvinfo : EIATTR_REGCOUNT
	.align		4
.L_644:
        /*0ee8*/ 	.byte	0x04, 0x2f
        /*0eea*/ 	.short	(.L_646 - .L_645)
	.align		4
.L_645:
        /*0eec*/ 	.word	index@(_ZN10layer_norm13ln_fwd_kernelINS_13Kernel_traitsI13__nv_bfloat16S2_S2_S2_fjLj1280ELj1ELj4ELj1ELj16ENS_18Kernel_traits_baseILj1280ES2_S2_S2_S2_fjLj128EEEEELb0ELb0ELb0ELb0EEEvNS_9FwdParamsE)
        /*0ef0*/ 	.word	0x0000009c


	//----- nvinfo : EIATTR_FRAME_SIZE
	.align		4
.L_646:
        /*0ef4*/ 	.byte	0x04, 0x11
        /*0ef6*/ 	.short	(.L_648 - .L_647)
	.align		4
.L_647:
        /*0ef8*/ 	.word	index@(_ZN10layer_norm13ln_fwd_kernelINS_13Kernel_traitsI13__nv_bfloat16S2_S2_S2_fjLj1280ELj1ELj4ELj1ELj16ENS_18Kernel_traits_baseILj1280ES2_S2_S2_S2_fjLj128EEEEELb0ELb0ELb0ELb0EEEvNS_9FwdParamsE)
        /*0efc*/ 	.word	0x00000000


	//----- nvinfo : EIATTR_MIN_STACK_SIZE
	.align		4
.L_648:
        /*0f00*/ 	.byte	0x04, 0x12
        /*0f02*/ 	.short	(.L_650 - .L_649)
	.align		4
.L_649:
        /*0f04*/ 	.word	index@(_ZN10layer_norm13ln_fwd_kernelINS_13Kernel_traitsI13__nv_bfloat16S2_S2_S2_fjLj1280ELj1ELj4ELj1ELj16ENS_18Kernel_traits_baseILj1280ES2_S2_S2_S2_fjLj128EEEEELb0ELb0ELb0ELb0EEEvNS_9FwdParamsE)
        /*0f08*/ 	.word	0x00000000


	//----- nvinfo : EIATTR_MIN_STACK_SIZE
	.align		4
.L_650:
        /*0f0c*/ 	.byte	0x04, 0x12
        /*0f0e*/ 	.short	(.L_652 - .L_651)
	.align		4
.L_651:
        /*0f10*/ 	.word	index@(_ZN10layer_norm13ln_fwd_kernelINS_13Kernel_traitsI13__nv_bfloat16S2_S2_S2_fjLj1280ELj1ELj4ELj1ELj16ENS_18Kernel_traits_baseILj1280ES2_S2_S2_S2_fjLj128EEEEELb0ELb0ELb0ELb1EEEvNS_9FwdParamsE)
        /*0f14*/ 	.word	0x00000000


	//----- nvinfo : EIATTR_MIN_STACK_SIZE
	.align		4
.L_652:
        /*0f18*/ 	.byte	0x04, 0x12
        /*0f1a*/ 	.short	(.L_654 - .L_653)
	.align		4
.L_653:
        /*0f1c*/ 	.word	index@(_ZN10layer_norm13ln_fwd_kernelINS_13Kernel_traitsI13__nv_bfloat16S2_S2_S2_fjLj1280ELj1ELj4ELj1ELj16ENS_18Kernel_traits_baseILj1280ES2_S2_S2_S2_fjLj128EEEEELb0ELb0ELb1ELb0EEEvNS_9FwdParamsE)
        /*0f20*/ 	.word	0x00000000


	//----- nvinfo : EIATTR_MIN_STACK_SIZE
	.align		4
.L_654:
        /*0f24*/ 	.byte	0x04, 0x12
        /*0f26*/ 	.short	(.L_656 - .L_655)
	.align		4
.L_655:
        /*0f28*/ 	.word	index@(_ZN10layer_norm13ln_fwd_kernelINS_13Kernel_traitsI13__nv_bfloat16S2_S2_S2_fjLj1280ELj1ELj4ELj1ELj16ENS_18Kernel_traits_baseILj1280ES2_S2_S2_S2_fjLj128EEEEELb0ELb0ELb1ELb1EEEvNS_9FwdParamsE)
        /*0f2c*/ 	.word	0x00000000


	//----- nvinfo : EIATTR_MIN_STACK_SIZE
	.align		4
.L_656:
        /*0f30*/ 	.byte	0x04, 0x12
        /*0f32*/ 	.short	(.L_658 - .L_657)
	.align		4
.L_657:
        /*0f34*/ 	.word	index@(_ZN10layer_norm13ln_fwd_kernelINS_13Kernel_traitsI13__nv_bfloat16S2_S2_S2_fjLj1280ELj1ELj4ELj1ELj16ENS_18Kernel_traits_baseILj1280ES2_S2_S2_S2_fjLj128EEEEELb0ELb1ELb0ELb0EEEvNS_9FwdParamsE)
        /*0f38*/ 	.word	0x00000000


	//----- nvinfo : EIATTR_MIN_STACK_SIZE
	.align		4
.L_658:
        /*0f3c*/ 	.byte	0x04, 0x12
        /*0f3e*/ 	.short	(.L_660 - .L_659)
	.align		4
.L_659:
        /*0f40*/ 	.word	index@(_ZN10layer_norm13ln_fwd_kernelINS_13Kernel_traitsI13__nv_bfloat16S2_S2_S2_fjLj1280ELj1ELj4ELj1ELj16ENS_18Kernel_traits_baseILj1280ES2_S2_S2_S2_fjLj128EEEEELb0ELb1ELb0ELb1EEEvNS_9FwdParamsE)
        /*0f44*/ 	.word	0x00000000


	//----- nvinfo : EIATTR_MIN_STACK_SIZE
	.align		4
.L_660:
        /*0f48*/ 	.byte	0x04, 0x12
        /*0f4a*/ 	.short	(.L_662 - .L_661)
	.align		4
.L_661:
        /*0f4c*/ 	.word	index@(_ZN10layer_norm13ln_fwd_kernelINS_13Kernel_traitsI13__nv_bfloat16S2_S2_S2_fjLj1280ELj1ELj4ELj1ELj16ENS_18Kernel_traits_baseILj1280ES2_S2_S2_S2_fjLj128EEEEELb0ELb1ELb1ELb0EEEvNS_9FwdParamsE)
        /*0f50*/ 	.word	0x00000000


	//----- nvinfo : EIATTR_MIN_STACK_SIZE
	.align		4
.L_662:
        /*0f54*/ 	.byte	0x04, 0x12
        /*0f56*/ 	.short	(.L_664 - .L_663)
	.align		4
.L_663:
        /*0f58*/ 	.word	index@(_ZN10layer_norm13ln_fwd_kernelINS_13Kernel_traitsI13__nv_bfloat16S2_S2_S2_fjLj1280ELj1ELj4ELj1ELj16ENS_18Kernel_traits_baseILj1280ES2_S2_S2_S2_fjLj128EEEEELb0ELb1ELb1ELb1EEEvNS_9FwdParamsE)
        /*0f5c*/ 	.word	0x00000000


	//----- nvinfo : EIATTR_MIN_STACK_SIZE
	.align		4
.L_664:
        /*0f60*/ 	.byte	0x04, 0x12
        /*0f62*/ 	.short	(.L_666 - .L_665)
	.align		4
.L_665:
        /*0f64*/ 	.word	index@(_ZN10layer_norm13ln_fwd_kernelINS_13Kernel_traitsI13__nv_bfloat16S2_S2_S2_fjLj1280ELj1ELj4ELj1ELj16ENS_18Kernel_traits_baseILj1280ES2_S2_S2_S2_fjLj128EEEEELb1ELb0ELb0ELb0EEEvNS_9FwdParamsE)
        /*0f68*/ 	.word	0x00000000


	//----- nvinfo : EIATTR_MIN_STACK_SIZE
	.align		4
.L_666:
        /*0f6c*/ 	.byte	0x04, 0x12
        /*0f6e*/ 	.short	(.L_668 - .L_667)
	.align		4
.L_667:
        /*0f70*/ 	.word	index@(_ZN10layer_norm13ln_fwd_kernelINS_13Kernel_traitsI13__nv_bfloat16S2_S2_S2_fjLj1280ELj1ELj4ELj1ELj16ENS_18Kernel_traits_baseILj1280ES2_S2_S2_S2_fjLj128EEEEELb1ELb0ELb0ELb1EEEvNS_9FwdParamsE)
        /*0f74*/ 	.word	0x00000000


	//----- nvinfo : EIATTR_MIN_STACK_SIZE
	.align		4
.L_668:
        /*0f78*/ 	.byte	0x04, 0x12
        /*0f7a*/ 	.short	(.L_670 - .L_669)
	.align		4
.L_669:
        /*0f7c*/ 	.word	index@(_ZN10layer_norm13ln_fwd_kernelINS_13Kernel_traitsI13__nv_bfloat16S2_S2_S2_fjLj1280ELj1ELj4ELj1ELj16ENS_18Kernel_traits_baseILj1280ES2_S2_S2_S2_fjLj128EEEEELb1ELb0ELb1ELb0EEEvNS_9FwdParamsE)
        /*0f80*/ 	.word	0x00000000


	//----- nvinfo : EIATTR_MIN_STACK_SIZE
	.align		4
.L_670:
        /*0f84*/ 	.byte	0x04, 0x12
        /*0f86*/ 	.short	(.L_672 - .L_671)
	.align		4
.L_671:
        /*0f88*/ 	.word	index@(_ZN10layer_norm13ln_fwd_kernelINS_13Kernel_traitsI13__nv_bfloat16S2_S2_S2_fjLj1280ELj1ELj4ELj1ELj16ENS_18Kernel_traits_baseILj1280ES2_S2_S2_S2_fjLj128EEEEELb1ELb0ELb1ELb1EEEvNS_9FwdParamsE)
        /*0f8c*/ 	.word	0x00000000


	//----- nvinfo : EIATTR_MIN_STACK_SIZE
	.align		4
.L_672:
        /*0f90*/ 	.byte	0x04, 0x12
        /*0f92*/ 	.short	(.L_674 - .L_673)
	.align		4
.L_673:
        /*0f94*/ 	.word	index@(_ZN10layer_norm13ln_fwd_kernelINS_13Kernel_traitsI13__nv_bfloat16S2_S2_S2_fjLj1280ELj1ELj4ELj1ELj16ENS_18Kernel_traits_baseILj1280ES2_S2_S2_S2_fjLj128EEEEELb1ELb1ELb0ELb0EEEvNS_9FwdParamsE)
        /*0f98*/ 	.word	0x00000000


	//----- nvinfo : EIATTR_MIN_STACK_SIZE
	.align		4
.L_674:
        /*0f9c*/ 	.byte	0x04, 0x12
        /*0f9e*/ 	.short	(.L_676 - .L_675)
	.align		4
.L_675:
        /*0fa0*/ 	.word	index@(_ZN10layer_norm13ln_fwd_kernelINS_13Kernel_traitsI13__nv_bfloat16S2_S2_S2_fjLj1280ELj1ELj4ELj1ELj16ENS_18Kernel_traits_baseILj1280ES2_S2_S2_S2_fjLj128EEEEELb1ELb1ELb0ELb1EEEvNS_9FwdParamsE)
        /*0fa4*/ 	.word	0x00000000


	//----- nvinfo : EIATTR_MIN_STACK_SIZE
	.align		4
.L_676:
        /*0fa8*/ 	.byte	0x04, 0x12
        /*0faa*/ 	.short	(.L_678 - .L_677)
	.align		4
.L_677:
        /*0fac*/ 	.word	index@(_ZN10layer_norm13ln_fwd_kernelINS_13Kernel_traitsI13__nv_bfloat16S2_S2_S2_fjLj1280ELj1ELj4ELj1ELj16ENS_18Kernel_traits_baseILj1280ES2_S2_S2_S2_fjLj128EEEEELb1ELb1ELb1ELb0EEEvNS_9FwdParamsE)
        /*0fb0*/ 	.word	0x00000000


	//----- nvinfo : EIATTR_MIN_STACK_SIZE
	.align		4
.L_678:
        /*0fb4*/ 	.byte	0x04, 0x12
        /*0fb6*/ 	.short	(.L_680 - .L_679)
	.align		4
.L_679:
        /*0fb8*/ 	.word	index@(_ZN10layer_norm13ln_fwd_kernelINS_13Kernel_traitsI13__nv_bfloat16S2_S2_S2_fjLj1280ELj1ELj4ELj1ELj16ENS_18Kernel_traits_baseILj1280ES2_S2_S2_S2_fjLj128EEEEELb1ELb1ELb1ELb1EEEvNS_9FwdParamsE)
        /*0fbc*/ 	.word	0x00000000


	//----- nvinfo : EIATTR_MIN_STACK_SIZE
	.align		4
.L_680:
        /*0fc0*/ 	.byte	0x04, 0x12
        /*0fc2*/ 	.short	(.L_682 - .L_681)
	.align		4
.L_681:
        /*0fc4*/ 	.word	index@(_ZN10layer_norm13ln_fwd_kernelINS_13Kernel_traitsI6__halfS2_S2_S2_fjLj1280ELj1ELj4ELj1ELj16ENS_18Kernel_traits_baseILj1280ES2_S2_S2_S2_fjLj128EEEEELb0ELb0ELb0ELb0EEEvNS_9FwdParamsE)
        /*0fc8*/ 	.word	0x00000000


	//----- nvinfo : EIATTR_MIN_STACK_SIZE
	.align		4
.L_682:
        /*0fcc*/ 	.byte	0x04, 0x12
        /*0fce*/ 	.short	(.L_684 - .L_683)
	.align		4
.L_683:
        /*0fd0*/ 	.word	index@(_ZN10layer_norm13ln_fwd_kernelINS_13Kernel_traitsI6__halfS2_S2_S2_fjLj1280ELj1ELj4ELj1ELj16ENS_18Kernel_traits_baseILj1280ES2_S2_S2_S2_fjLj128EEEEELb0ELb0ELb0ELb1EEEvNS_9FwdParamsE)
        /*0fd4*/ 	.word	0x00000000


	//----- nvinfo : EIATTR_MIN_STACK_SIZE
	.align		4
.L_684:
        /*0fd8*/ 	.byte	0x04, 0x12
        /*0fda*/ 	.short	(.L_686 - .L_685)
	.align		4
.L_685:
        /*0fdc*/ 	.word	index@(_ZN10layer_norm13ln_fwd_kernelINS_13Kernel_traitsI6__halfS2_S2_S2_fjLj1280ELj1ELj4ELj1ELj16ENS_18Kernel_traits_baseILj1280ES2_S2_S2_S2_fjLj128EEEEELb0ELb0ELb1ELb0EEEvNS_9FwdParamsE)
        /*0fe0*/ 	.word	0x00000000


	//----- nvinfo : EIATTR_MIN_STACK_SIZE
	.align		4
.L_686:
        /*0fe4*/ 	.byte	0x04, 0x12
        /*0fe6*/ 	.short	(.L_688 - .L_687)
	.align		4
.L_687:
        /*0fe8*/ 	.word	index@(_ZN10layer_norm13ln_fwd_kernelINS_13Kernel_traitsI6__halfS2_S2_S2_fjLj1280ELj1ELj4ELj1ELj16ENS_18Kernel_traits_baseILj1280ES2_S2_S2_S2_fjLj128EEEEELb0ELb0ELb1ELb1EEEvNS_9FwdParamsE)
        /*0fec*/ 	.word	0x00000000


	//----- nvinfo : EIATTR_MIN_STACK_SIZE
	.align		4
.L_688:
        /*0ff0*/ 	.byte	0x04, 0x12
        /*0ff2*/ 	.short	(.L_690 - .L_689)
	.align		4
.L_689:
        /*0ff4*/ 	.word	index@(_ZN10layer_norm13ln_fwd_kernelINS_13Kernel_traitsI6__halfS2_S2_S2_fjLj1280ELj1ELj4ELj1ELj16ENS_18Kernel_traits_baseILj1280ES2_S2_S2_S2_fjLj128EEEEELb0ELb1ELb0ELb0EEEvNS_9FwdParamsE)
        /*0ff8*/ 	.word	0x00000000


	//----- nvinfo : EIATTR_MIN_STACK_SIZE
	.align		4
.L_690:
        /*0ffc*/ 	.byte	0x04, 0x12
        /*0ffe*/ 	.short	(.L_692 - .L_691)
	.align		4
.L_691:
        /*1000*/ 	.word	index@(_ZN10layer_norm13ln_fwd_kernelINS_13Kernel_traitsI6__halfS2_S2_S2_fjLj1280ELj1ELj4ELj1ELj16ENS_18Kernel_traits_baseILj1280ES2_S2_S2_S2_fjLj128EEEEELb0ELb1ELb0ELb1EEEvNS_9FwdParamsE)
        /*1004*/ 	.word	0x00000000


	//----- nvinfo : EIATTR_MIN_STACK_SIZE
	.align		4
.L_692:
        /*1008*/ 	.byte	0x04, 0x12
        /*100a*/ 	.short	(.L_694 - .L_693)
	.align		4
.L_693:
        /*100c*/ 	.word	index@(_ZN10layer_norm13ln_fwd_kernelINS_13Kernel_traitsI6__halfS2_S2_S2_fjLj1280ELj1ELj4ELj1ELj16ENS_18Kernel_traits_baseILj1280ES2_S2_S2_S2_fjLj128EEEEELb0ELb1ELb1ELb0EEEvNS_9FwdParamsE)
        /*1010*/ 	.word	0x00000000


	//----- nvinfo : EIATTR_MIN_STACK_SIZE
	.align		4
.L_694:
        /*1014*/ 	.byte	0x04, 0x12
        /*1016*/ 	.short	(.L_696 - .L_695)
	.align		4
.L_695:
        /*1018*/ 	.word	index@(_ZN10layer_norm13ln_fwd_kernelINS_13Kernel_traitsI6__halfS2_S2_S2_fjLj1280ELj1ELj4ELj1ELj16ENS_18Kernel_traits_baseILj1280ES2_S2_S2_S2_fjLj128EEEEELb0ELb1ELb1ELb1EEEvNS_9FwdParamsE)
        /*101c*/ 	.word	0x00000000


	//----- nvinfo : EIATTR_MIN_STACK_SIZE
	.align		4
.L_696:
        /*1020*/ 	.byte	0x04, 0x12
        /*1022*/ 	.short	(.L_698 - .L_697)
	.align		4
.L_697:
        /*1024*/ 	.word	index@(_ZN10layer_norm13ln_fwd_kernelINS_13Kernel_traitsI6__halfS2_S2_S2_fjLj1280ELj1ELj4ELj1ELj16ENS_18Kernel_traits_baseILj1280ES2_S2_S2_S2_fjLj128EEEEELb1ELb0ELb0ELb0EEEvNS_9FwdParamsE)
        /*1028*/ 	.word	0x00000000


	//----- nvinfo : EIATTR_MIN_STACK_SIZE
	.align		4
.L_698:
        /*102c*/ 	.byte	0x04, 0x12
        /*102e*/ 	.short	(.L_700 - .L_699)
	.align		4
.L_699:
        /*1030*/ 	.word	index@(_ZN10layer_norm13ln_fwd_kernelINS_13Kernel_traitsI6__halfS2_S2_S2_fjLj1280ELj1ELj4ELj1ELj16ENS_18Kernel_traits_baseILj1280ES2_S2_S2_S2_fjLj128EEEEELb1ELb0ELb0ELb1EEEvNS_9FwdParamsE)
        /*1034*/ 	.word	0x00000000


	//----- nvinfo : EIATTR_MIN_STACK_SIZE
	.align		4
.L_700:
        /*1038*/ 	.byte	0x04, 0x12
        /*103a*/ 	.short	(.L_702 - .L_701)
	.align		4
.L_701:
        /*103c*/ 	.word	index@(_ZN10layer_norm13ln_fwd_kernelINS_13Kernel_traitsI6__halfS2_S2_S2_fjLj1280ELj1ELj4ELj1ELj16ENS_18Kernel_traits_baseILj1280ES2_S2_S2_S2_fjLj128EEEEELb1ELb0ELb1ELb0EEEvNS_9FwdParamsE)
        /*1040*/ 	.word	0x00000000


	//----- nvinfo : EIATTR_MIN_STACK_SIZE
	.align		4
.L_702:
        /*1044*/ 	.byte	0x04, 0x12
        /*1046*/ 	.short	(.L_704 - .L_703)
	.align		4
.L_703:
        /*1048*/ 	.word	index@(_ZN10layer_norm13ln_fwd_kernelINS_13Kernel_traitsI6__halfS2_S2_S2_fjLj1280ELj1ELj4ELj1ELj16ENS_18Kernel_traits_baseILj1280ES2_S2_S2_S2_fjLj128EEEEELb1ELb0ELb1ELb1EEEvNS_9FwdParamsE)
        /*104c*/ 	.word	0x00000000


	//----- nvinfo : EIATTR_MIN_STACK_SIZE
	.align		4
.L_704:
        /*1050*/ 	.byte	0x04, 0x12
        /*1052*/ 	.short	(.L_706 - .L_705)
	.align		4
.L_705:
        /*1054*/ 	.word	index@(_ZN10layer_norm13ln_fwd_kernelINS_13Kernel_traitsI6__halfS2_S2_S2_fjLj1280ELj1ELj4ELj1ELj16ENS_18Kernel_traits_baseILj1280ES2_S2_S2_S2_fjLj128EEEEELb1ELb1ELb0ELb0EEEvNS_9FwdParamsE)
        /*1058*/ 	.word	0x00000000


	//----- nvinfo : EIATTR_MIN_STACK_SIZE
	.align		4
.L_706:
        /*105c*/ 	.byte	0x04, 0x12
        /*105e*/ 	.short	(.L_708 - .L_707)
	.align		4
.L_707:
        /*1060*/ 	.word	index@(_ZN10layer_norm13ln_fwd_kernelINS_13Kernel_traitsI6__halfS2_S2_S2_fjLj1280ELj1ELj4ELj1ELj16ENS_18Kernel_traits_baseILj1280ES2_S2_S2_S2_fjLj128EEEEELb1ELb1ELb0ELb1EEEvNS_9FwdParamsE)
        /*1064*/ 	.word	0x00000000


	//----- nvinfo : EIATTR_MIN_STACK_SIZE
	.align		4
.L_708:
        /*1068*/ 	.byte	0x04, 0x12
        /*106a*/ 	.short	(.L_710 - .L_709)
	.align		4
.L_709:
        /*106c*/ 	.word	index@(_ZN10layer_norm13ln_fwd_kernelINS_13Kernel_traitsI6__halfS2_S2_S2_fjLj1280ELj1ELj4ELj1ELj16ENS_18Kernel_traits_baseILj1280ES2_S2_S2_S2_fjLj128EEEEELb1ELb1ELb1ELb0EEEvNS_9FwdParamsE)
        /*1070*/ 	.word	0x00000000


	//----- nvinfo : EIATTR_MIN_STACK_SIZE
	.align		4
.L_710:
        /*1074*/ 	.byte	0x04, 0x12
        /*1076*/ 	.short	(.L_712 - .L_711)
	.align		4
.L_711:
        /*1078*/ 	.word	index@(_ZN10layer_norm13ln_fwd_kernelINS_13Kernel_traitsI6__halfS2_S2_S2_fjLj1280ELj1ELj4ELj1ELj16ENS_18Kernel_traits_baseILj1280ES2_S2_S2_S2_fjLj128EEEEELb1ELb1ELb1ELb1EEEvNS_9FwdParamsE)
        /*107c*/ 	.word	0x00000000


	//----- nvinfo : EIATTR_MIN_STACK_SIZE
	.align		4
.L_712:
        /*1080*/ 	.byte	0x04, 0x12
        /*1082*/ 	.short	(.L_714 - .L_713)
	.align		4
.L_713:
        /*1084*/ 	.word	index@(_ZN10layer_norm13ln_fwd_kernelINS_13Kernel_traitsIf13__nv_bfloat16S2_S2_fjLj1280ELj1ELj4ELj1ELj16ENS_18Kernel_traits_baseILj1280EfS2_S2_S2_fjLj128EEEEELb0ELb0ELb0ELb0EEEvNS_9FwdParamsE)
        /*1088*/ 	.word	0x00000000


	//----- nvinfo : EIATTR_MIN_STACK_SIZE
	.align		4
.L_714:
        /*108c*/ 	.byte	0x04, 0x12
        /*108e*/ 	.short	(.L_716 - .L_715)
	.align		4
.L_715:
        /*1090*/ 	.word	index@(_ZN10layer_norm13ln_fwd_kernelINS_13Kernel_traitsIf13__nv_bfloat16S2_S2_fjLj1280ELj1ELj4ELj1ELj16ENS_18Kernel_traits_baseILj1280EfS2_S2_S2_fjLj128EEEEELb0ELb0ELb0ELb1EEEvNS_9FwdParamsE)
        /*1094*/ 	.word	0x00000000


	//----- nvinfo : EIATTR_MIN_STACK_SIZE
	.align		4
.L_716:
        /*1098*/ 	.byte	0x04, 0x12
        /*109a*/ 	.short	(.L_718 - .L_717)
	.align		4
.L_717:
        /*109c*/ 	.word	index@(_ZN10layer_norm13ln_fwd_kernelINS_13Kernel_traitsIf13__nv_bfloat16S2_S2_fjLj1280ELj1ELj4ELj1ELj16ENS_18Kernel_traits_baseILj1280EfS2_S2_S2_fjLj128EEEEELb0ELb0ELb1ELb0EEEvNS_9FwdParamsE)
        /*10a0*/ 	.word	0x00000000


	//----- nvinfo : EIATTR_MIN_STACK_SIZE
	.align		4
.L_718:
        /*10a4*/ 	.byte	0x04, 0x12
        /*10a6*/ 	.short	(.L_720 - .L_719)
	.align		4
.L_719:
        /*10a8*/ 	.word	index@(_ZN10layer_norm13ln_fwd_kernelINS_13Kernel_traitsIf13__nv_bfloat16S2_S2_fjLj1280ELj1ELj4ELj1ELj16ENS_18Kernel_traits_baseILj1280EfS2_S2_S2_fjLj128EEEEELb0ELb0ELb1ELb1EEEvNS_9FwdParamsE)
        /*10ac*/ 	.word	0x00000000


	//----- nvinfo : EIATTR_MIN_STACK_SIZE
	.align		4
.L_720:
        /*10b0*/ 	.byte	0x04, 0x12
        /*10b2*/ 	.short	(.L_722 - .L_721)
	.align		4
.L_721:
        /*10b4*/ 	.word	index@(_ZN10layer_norm13ln_fwd_kernelINS_13Kernel_traitsIf13__nv_bfloat16S2_S2_fjLj1280ELj1ELj4ELj1ELj16ENS_18Kernel_traits_baseILj1280EfS2_S2_S2_fjLj128EEEEELb0ELb1ELb0ELb0EEEvNS_9FwdParamsE)
        /*10b8*/ 	.word	0x00000000


	//----- nvinfo : EIATTR_MIN_STACK_SIZE
	.align		4
.L_722:
        /*10bc*/ 	.byte	0x04, 0x12
        /*10be*/ 	.short	(.L_724 - .L_723)
	.align		4
.L_723:
        /*10c0*/ 	.word	index@(_ZN10layer_norm13ln_fwd_kernelINS_13Kernel_traitsIf13__nv_bfloat16S2_S2_fjLj1280ELj1ELj4ELj1ELj16ENS_18Kernel_traits_baseILj1280EfS2_S2_S2_fjLj128EEEEELb0ELb1ELb0ELb1EEEvNS_9FwdParamsE)
        /*10c4*/ 	.word	0x00000000


	//----- nvinfo : EIATTR_MIN_STACK_SIZE
	.align		4
.L_724:
        /*10c8*/ 	.byte	0x04, 0x12
        /*10ca*/ 	.short	(.L_726 - .L_725)
	.align		4
.L_725:
        /*10cc*/ 	.word	index@(_ZN10layer_norm13ln_fwd_kernelINS_13Kernel_traitsIf13__nv_bfloat16S2_S2_fjLj1280ELj1ELj4ELj1ELj16ENS_18Kernel_traits_baseILj1280EfS2_S2_S2_fjLj128EEEEELb0ELb1ELb1ELb0EEEvNS_9FwdParamsE)
        /*10d0*/ 	.word	0x00000000


	//----- nvinfo : EIATTR_MIN_STACK_SIZE
	.align		4
.L_726:
        /*10d4*/ 	.byte	0x04, 0x12
        /*10d6*/ 	.short	(.L_728 - .L_727)
	.align		4
.L_727:
        /*10d8*/ 	.word	index@(_ZN10layer_norm13ln_fwd_kernelINS_13Kernel_traitsIf13__nv_bfloat16S2_S2_fjLj1280ELj1ELj4ELj1ELj16ENS_18Kernel_traits_baseILj1280EfS2_S2_S2_fjLj128EEEEELb0ELb1ELb1ELb1EEEvNS_9FwdParamsE)
        /*10dc*/ 	.word	0x00000000


	//----- nvinfo : EIATTR_MIN_STACK_SIZE
	.align		4
.L_728:
        /*10e0*/ 	.byte	0x04, 0x12
        /*10e2*/ 	.short	(.L_730 - .L_729)
	.align		4
.L_729:
        /*10e4*/ 	.word	index@(_ZN10layer_norm13ln_fwd_kernelINS_13Kernel_traitsIf13__nv_bfloat16S2_S2_fjLj1280ELj1ELj4ELj1ELj16ENS_18Kernel_traits_baseILj1280EfS2_S2_S2_fjLj128EEEEELb1ELb0ELb0ELb0EEEvNS_9FwdParamsE)
        /*10e8*/ 	.word	0x00000000


	//----- nvinfo : EIATTR_MIN_STACK_SIZE
	.align		4
.L_730:
        /*10ec*/ 	.byte	0x04, 0x12
        /*10ee*/ 	.short	(.L_732 - .L_731)
	.align		4
.L_731:
        /*10f0*/ 	.word	index@(_ZN10layer_norm13ln_fwd_kernelINS_13Kernel_traitsIf13__nv_bfloat16S2_S2_fjLj1280ELj1ELj4ELj1ELj16ENS_18Kernel_traits_baseILj1280EfS2_S2_S2_fjLj128EEEEELb1ELb0ELb0ELb1EEEvNS_9FwdParamsE)
        /*10f4*/ 	.word	0x00000000


	//----- nvinfo : EIATTR_MIN_STACK_SIZE
	.align		4
.L_732:
        /*10f8*/ 	.byte	0x04, 0x12
        /*10fa*/ 	.short	(.L_734 - .L_733)
	.align		4
.L_733:
        /*10fc*/ 	.word	index@(_ZN10layer_norm13ln_fwd_kernelINS_13Kernel_traitsIf13__nv_bfloat16S2_S2_fjLj1280ELj1ELj4ELj1ELj16ENS_18Kernel_traits_baseILj1280EfS2_S2_S2_fjLj128EEEEELb1ELb0ELb1ELb0EEEvNS_9FwdParamsE)
        /*1100*/ 	.word	0x00000000


	//----- nvinfo : EIATTR_MIN_STACK_SIZE
	.align		4
.L_734:
        /*1104*/ 	.byte	0x04, 0x12
        /*1106*/ 	.short	(.L_736 - .L_735)
	.align		4
.L_735:
        /*1108*/ 	.word	index@(_ZN10layer_norm13ln_fwd_kernelINS_13Kernel_traitsIf13__nv_bfloat16S2_S2_fjLj1280ELj1ELj4ELj1ELj16ENS_18Kernel_traits_baseILj1280EfS2_S2_S2_fjLj128EEEEELb1ELb0ELb1ELb1EEEvNS_9FwdParamsE)
        /*110c*/ 	.word	0x00000010


	//----- nvinfo : EIATTR_MIN_STACK_SIZE
	.align		4
.L_736:
        /*1110*/ 	.byte	0x04, 0x12
        /*1112*/ 	.short	(.L_738 - .L_737)
	.align		4
.L_737:
        /*1114*/ 	.word	index@(_ZN10layer_norm13ln_fwd_kernelINS_13Kernel_traitsIf13__nv_bfloat16S2_S2_fjLj1280ELj1ELj4ELj1ELj16ENS_18Kernel_traits_baseILj1280EfS2_S2_S2_fjLj128EEEEELb1ELb1ELb0ELb0EEEvNS_9FwdParamsE)
        /*1118*/ 	.word	0x00000000


	//----- nvinfo : EIATTR_MIN_STACK_SIZE
	.align		4
.L_738:
        /*111c*/ 	.byte	0x04, 0x12
        /*111e*/ 	.short	(.L_740 - .L_739)
	.align		4
.L_739:
        /*1120*/ 	.word	index@(_ZN10layer_norm13ln_fwd_kernelINS_13Kernel_traitsIf13__nv_bfloat16S2_S2_fjLj1280ELj1ELj4ELj1ELj16ENS_18Kernel_traits_baseILj1280EfS2_S2_S2_fjLj128EEEEELb1ELb1ELb0ELb1EEEvNS_9FwdParamsE)
        /*1124*/ 	.word	0x00000000


	//----- nvinfo : EIATTR_MIN_STACK_SIZE
	.align		4
.L_740:
        /*1128*/ 	.byte	0x04, 0x12
        /*112a*/ 	.short	(.L_742 - .L_741)
	.align		4
.L_741:
        /*112c*/ 	.word	index@(_ZN10layer_norm13ln_fwd_kernelINS_13Kernel_traitsIf13__nv_bfloat16S2_S2_fjLj1280ELj1ELj4ELj1ELj16ENS_18Kernel_traits_baseILj1280EfS2_S2_S2_fjLj128EEEEELb1ELb1ELb1ELb0EEEvNS_9FwdParamsE)
        /*1130*/ 	.word	0x00000000


	//----- nvinfo : EIATTR_MIN_STACK_SIZE
	.align		4
.L_742:
        /*1134*/ 	.byte	0x04, 0x12
        /*1136*/ 	.short	(.L_744 - .L_743)
	.align		4
.L_743:
        /*1138*/ 	.word	index@(_ZN10layer_norm13ln_fwd_kernelINS_13Kernel_traitsIf13__nv_bfloat16S2_S2_fjLj1280ELj1ELj4ELj1ELj16ENS_18Kernel_traits_baseILj1280EfS2_S2_S2_fjLj128EEEEELb1ELb1ELb1ELb1EEEvNS_9FwdParamsE)
        /*113c*/ 	.word	0x00000000


	//----- nvinfo : EIATTR_MIN_STACK_SIZE
	.align		4
.L_744:
        /*1140*/ 	.byte	0x04, 0x12
        /*1142*/ 	.short	(.L_746 - .L_745)
	.align		4
.L_745:
        /*1144*/ 	.word	index@(_ZN10layer_norm13ln_fwd_kernelINS_13Kernel_traitsI13__nv_bfloat16S2_fS2_fjLj1280ELj1ELj4ELj1ELj16ENS_18Kernel_traits_baseILj1280ES2_S2_fS2_fjLj128EEEEELb0ELb0ELb0ELb0EEEvNS_9FwdParamsE)
        /*1148*/ 	.word	0x00000000


	//----- nvinfo : EIATTR_MIN_STACK_SIZE
	.align		4
.L_746:
        /*114c*/ 	.byte	0x04, 0x12
        /*114e*/ 	.short	(.L_748 - .L_747)
	.align		4
.L_747:
        /*1150*/ 	.word	index@(_ZN10layer_norm13ln_fwd_kernelINS_13Kernel_traitsI13__nv_bfloat16S2_fS2_fjLj1280ELj1ELj4ELj1ELj16ENS_18Kernel_traits_baseILj1280ES2_S2_fS2_fjLj128EEEEELb0ELb0ELb0ELb1EEEvNS_9FwdParamsE)
        /*1154*/ 	.word	0x00000000


	//----- nvinfo : EIATTR_MIN_STACK_SIZE
	.align		4
.L_748:
        /*1158*/ 	.byte	0x04, 0x12
        /*115a*/ 	.short	(.L_750 - .L_749)
	.align		4
.L_749:
        /*115c*/ 	.word	index@(_ZN10layer_norm13ln_fwd_kernelINS_13Kernel_traitsI13__nv_bfloat16S2_fS2_fjLj1280ELj1ELj4ELj1ELj16ENS_18Kernel_traits_baseILj1280ES2_S2_fS2_fjLj128EEEEELb0ELb0ELb1ELb0EEEvNS_9FwdParamsE)
        /*1160*/ 	.word	0x00000000


	//----- nvinfo : EIATTR_MIN_STACK_SIZE
	.align		4
.L_750:
        /*1164*/ 	.byte	0x04, 0x12
        /*1166*/ 	.short	(.L_752 - .L_751)
	.align		4
.L_751:
        /*1168*/ 	.word	index@(_ZN10layer_norm13ln_fwd_kernelINS_13Kernel_traitsI13__nv_bfloat16S2_fS2_fjLj1280ELj1ELj4ELj1ELj16ENS_18Kernel_traits_baseILj1280ES2_S2_fS2_fjLj128EEEEELb0ELb0ELb1ELb1EEEvNS_9FwdParamsE)
        /*116c*/ 	.word	0x00000000


	//----- nvinfo : EIATTR_MIN_STACK_SIZE
	.align		4
.L_752:
        /*1170*/ 	.byte	0x04, 0x12
        /*1172*/ 	.short	(.L_754 - .L_753)
	.align		4
.L_753:
        /*1174*/ 	.word	index@(_ZN10layer_norm13ln_fwd_kernelINS_13Kernel_traitsI13__nv_bfloat16S2_fS2_fjLj1280ELj1ELj4ELj1ELj16ENS_18Kernel_traits_baseILj1280ES2_S2_fS2_fjLj128EEEEELb0ELb1ELb0ELb0EEEvNS_9FwdParamsE)
        /*1178*/ 	.word	0x00000000


	//----- nvinfo : EIATTR_MIN_STACK_SIZE
	.align		4
.L_754:
        /*117c*/ 	.byte	0x04, 0x12
        /*117e*/ 	.short	(.L_756 - .L_755)
	.align		4
.L_755:
        /*1180*/ 	.word	index@(_ZN10layer_norm13ln_fwd_kernelINS_13Kernel_traitsI13__nv_bfloat16S2_fS2_fjLj1280ELj1ELj4ELj1ELj16ENS_18Kernel_traits_baseILj1280ES2_S2_fS2_fjLj128EEEEELb0ELb1ELb0ELb1EEEvNS_9FwdParamsE)
        /*1184*/ 	.word	0x00000000


	//----- nvinfo : EIATTR_MIN_STACK_SIZE
	.align		4
.L_756:
        /*1188*/ 	.byte	0x04, 0x12
        /*118a*/ 	.short	(.L_758 - .L_757)
	.align		4
.L_757:
        /*118c*/ 	.word	index@(_ZN10layer_norm13ln_fwd_kernelINS_13Kernel_traitsI13__nv_bfloat16S2_fS2_fjLj1280ELj1ELj4ELj1ELj16ENS_18Kernel_traits_baseILj1280ES2_S2_fS2_fjLj128EEEEELb0ELb1ELb1ELb0EEEvNS_9FwdParamsE)
        /*1190*/ 	.word	0x00000000


	//----- nvinfo : EIATTR_MIN_STACK_SIZE
	.align		4
.L_758:
        /*1194*/ 	.byte	0x04, 0x12
        /*1196*/ 	.short	(.L_760 - .L_759)
	.align		4
.L_759:
        /*1198*/ 	.word	index@(_ZN10layer_norm13ln_fwd_kernelINS_13Kernel_traitsI13__nv_bfloat16S2_fS2_fjLj1280ELj1ELj4ELj1ELj16ENS_18Kernel_traits_baseILj1280ES2_S2_fS2_fjLj128EEEEELb0ELb1ELb1ELb1EEEvNS_9FwdParamsE)
        /*119c*/ 	.word	0x00000000


	//----- nvinfo : EIATTR_MIN_STACK_SIZE
	.align		4
.L_760:
        /*11a0*/ 	.byte	0x04, 0x12
        /*11a2*/ 	.short	(.L_762 - .L_761)
	.align		4
.L_761:
        /*11a4*/ 	.word	index@(_ZN10layer_norm13ln_fwd_kernelINS_13Kernel_traitsI13__nv_bfloat16S2_fS2_fjLj1280ELj1ELj4ELj1ELj16ENS_18Kernel_traits_baseILj1280ES2_S2_fS2_fjLj128EEEEELb1ELb0ELb0ELb0EEEvNS_9FwdParamsE)
        /*11a8*/ 	.word	0x00000000


	//----- nvinfo : EIATTR_MIN_STACK_SIZE
	.align		4
.L_762:
        /*11ac*/ 	.byte	0x04, 0x12
        /*11ae*/ 	.short	(.L_764 - .L_763)
	.align		4
.L_763:
        /*11b0*/ 	.word	index@(_ZN10layer_norm13ln_fwd_kernelINS_13Kernel_traitsI13__nv_bfloat16S2_fS2_fjLj1280ELj1ELj4ELj1ELj16ENS_18Kernel_traits_baseILj1280ES2_S2_fS2_fjLj128EEEEELb1ELb0ELb0ELb1EEEvNS_9FwdParamsE)
        /*11b4*/ 	.word	0x00000000


	//----- nvinfo : EIATTR_MIN_STACK_SIZE
	.align		4
.L_764:
        /*11b8*/ 	.byte	0x04, 0x12
        /*11ba*/ 	.short	(.L_766 - .L_765)
	.align		4
.L_765:
        /*11bc*/ 	.word	index@(_ZN10layer_norm13ln_fwd_kernelINS_13Kernel_traitsI13__nv_bfloat16S2_fS2_fjLj1280ELj1ELj4ELj1ELj16ENS_18Kernel_traits_baseILj1280ES2_S2_fS2_fjLj128EEEEELb1ELb0ELb1ELb0EEEvNS_9FwdParamsE)
        /*11c0*/ 	.word	0x00000000


	//----- nvinfo : EIATTR_MIN_STACK_SIZE
	.align		4
.L_766:
        /*11c4*/ 	.byte	0x04, 0x12
        /*11c6*/ 	.short	(.L_768 - .L_767)
	.align		4
.L_767:
        /*11c8*/ 	.word	index@(_ZN10layer_norm13ln_fwd_kernelINS_13Kernel_traitsI13__nv_bfloat16S2_fS2_fjLj1280ELj1ELj4ELj1ELj16ENS_18Kernel_traits_baseILj1280ES2_S2_fS2_fjLj128EEEEELb1ELb0ELb1ELb1EEEvNS_9FwdParamsE)
        /*11cc*/ 	.word	0x00000000


	//----- nvinfo : EIATTR_MIN_STACK_SIZE
	.align		4
.L_768:
        /*11d0*/ 	.byte	0x04, 0x12
        /*11d2*/ 	.short	(.L_770 - .L_769)
	.align		4
.L_769:
        /*11d4*/ 	.word	index@(_ZN10layer_norm13ln_fwd_kernelINS_13Kernel_traitsI13__nv_bfloat16S2_fS2_fjLj1280ELj1ELj4ELj1ELj16ENS_18Kernel_traits_baseILj1280ES2_S2_fS2_fjLj128EEEEELb1ELb1ELb0ELb0EEEvNS_9FwdParamsE)
        /*11d8*/ 	.word	0x00000000


	//----- nvinfo : EIATTR_MIN_STACK_SIZE
	.align		4
.L_770:
        /*11dc*/ 	.byte	0x04, 0x12
        /*11de*/ 	.short	(.L_772 - .L_771)
	.align		4
.L_771:
        /*11e0*/ 	.word	index@(_ZN10layer_norm13ln_fwd_kernelINS_13Kernel_traitsI13__nv_bfloat16S2_fS2_fjLj1280ELj1ELj4ELj1ELj16ENS_18Kernel_traits_baseILj1280ES2_S2_fS2_fjLj128EEEEELb1ELb1ELb0ELb1EEEvNS_9FwdParamsE)
        /*11e4*/ 	.word	0x00000000


	//----- nvinfo : EIATTR_MIN_STACK_SIZE
	.align		4
.L_772:
        /*11e8*/ 	.byte	0x04, 0x12
        /*11ea*/ 	.short	(.L_774 - .L_773)
	.align		4
.L_773:
        /*11ec*/ 	.word	index@(_ZN10layer_norm13ln_fwd_kernelINS_13Kernel_traitsI13__nv_bfloat16S2_fS2_fjLj1280ELj1ELj4ELj1ELj16ENS_18Kernel_traits_baseILj1280ES2_S2_fS2_fjLj128EEEEELb1ELb1ELb1ELb0EEEvNS_9FwdParamsE)
        /*11f0*/ 	.word	0x00000000


	//----- nvinfo : EIATTR_MIN_STACK_SIZE
	.align		4
.L_774:
        /*11f4*/ 	.byte	0x04, 0x12
        /*11f6*/ 	.short	(.L_776 - .L_775)
	.align		4
.L_775:
        /*11f8*/ 	.word	index@(_ZN10layer_norm13ln_fwd_kernelINS_13Kernel_traitsI13__nv_bfloat16S2_fS2_fjLj1280ELj1ELj4ELj1ELj16ENS_18Kernel_traits_baseILj1280ES2_S2_fS2_fjLj128EEEEELb1ELb1ELb1ELb1EEEvNS_9FwdParamsE)
        /*11fc*/ 	.word	0x00000000


	//----- nvinfo : EIATTR_MIN_STACK_SIZE
	.align		4
.L_776:
        /*1200*/ 	.byte	0x04, 0x12
        /*1202*/ 	.short	(.L_778 - .L_777)
	.align		4
.L_777:
        /*1204*/ 	.word	index@(_ZN10layer_norm13ln_fwd_kernelINS_13Kernel_traitsIf13__nv_bfloat16fS2_fjLj1280ELj1ELj4ELj1ELj16ENS_18Kernel_traits_baseILj1280EfS2_fS2_fjLj128EEEEELb0ELb0ELb0ELb0EEEvNS_9FwdParamsE)
        /*1208*/ 	.word	0x00000000


	//----- nvinfo : EIATTR_MIN_STACK_SIZE
	.align		4
.L_778:
        /*120c*/ 	.byte	0x04, 0x12
        /*120e*/ 	.short	(.L_780 - .L_779)
	.align		4
.L_779:
        /*1210*/ 	.word	index@(_ZN10layer_norm13ln_fwd_kernelINS_13Kernel_traitsIf13__nv_bfloat16fS2_fjLj1280ELj1ELj4ELj1ELj16ENS_18Kernel_traits_baseILj1280EfS2_fS2_fjLj128EEEEELb0ELb0ELb0ELb1EEEvNS_9FwdParamsE)
        /*1214*/ 	.word	0x00000000


	//----- nvinfo : EIATTR_MIN_STACK_SIZE
	.align		4
.L_780:
        /*1218*/ 	.byte	0x04, 0x12
        /*121a*/ 	.short	(.L_782 - .L_781)
	.align		4
.L_781:
        /*121c*/ 	.word	index@(_ZN10layer_norm13ln_fwd_kernelINS_13Kernel_traitsIf13__nv_bfloat16fS2_fjLj1280ELj1ELj4ELj1ELj16ENS_18Kernel_traits_baseILj1280EfS2_fS2_fjLj128EEEEELb0ELb0ELb1ELb0EEEvNS_9FwdParamsE)
        /*1220*/ 	.word	0x00000000


	//----- nvinfo : EIATTR_MIN_STACK_SIZE
	.align		4
.L_782:
        /*1224*/ 	.byte	0x04, 0x12
        /*1226*/ 	.short	(.L_784 - .L_783)
	.align		4
.L_783:
        /*1228*/ 	.word	index@(_ZN10layer_norm13ln_fwd_kernelINS_13Kernel_traitsIf13__nv_bfloat16fS2_fjLj1280ELj1ELj4ELj1ELj16ENS_18Kernel_traits_baseILj1280EfS2_fS2_fjLj128EEEEELb0ELb0ELb1ELb1EEEvNS_9FwdParamsE)
        /*122c*/ 	.word	0x00000000


	//----- nvinfo : EIATTR_MIN_STACK_SIZE
	.align		4
.L_784:
        /*1230*/ 	.byte	0x04, 0x12
        /*1232*/ 	.short	(.L_786 - .L_785)
	.align		4
.L_785:
        /*1234*/ 	.word	index@(_ZN10layer_norm13ln_fwd_kernelINS_13Kernel_traitsIf13__nv_bfloat16fS2_fjLj1280ELj1ELj4ELj1ELj16ENS_18Kernel_traits_baseILj1280EfS2_fS2_fjLj128EEEEELb0ELb1ELb0ELb0EEEvNS_9FwdParamsE)
        /*1238*/ 	.word	0x00000000


	//----- nvinfo : EIATTR_MIN_STACK_SIZE
	.align		4
.L_786:
        /*123c*/ 	.byte	0x04, 0x12
        /*123e*/ 	.short	(.L_788 - .L_787)
	.align		4
.L_787:
        /*1240*/ 	.word	index@(_ZN10layer_norm13ln_fwd_kernelINS_13Kernel_traitsIf13__nv_bfloat16fS2_fjLj1280ELj1ELj4ELj1ELj16ENS_18Kernel_traits_baseILj1280EfS2_fS2_fjLj128EEEEELb0ELb1ELb0ELb1EEEvNS_9FwdParamsE)
        /*1244*/ 	.word	0x00000000


	//----- nvinfo : EIATTR_MIN_STACK_SIZE
	.align		4
.L_788:
        /*1248*/ 	.byte	0x04, 0x12
        /*124a*/ 	.short	(.L_790 - .L_789)
	.align		4
.L_789:
        /*124c*/ 	.word	index@(_ZN10layer_norm13ln_fwd_kernelINS_13Kernel_traitsIf13__nv_bfloat16fS2_fjLj1280ELj1ELj4ELj1ELj16ENS_18Kernel_traits_baseILj1280EfS2_fS2_fjLj128EEEEELb0ELb1ELb1ELb0EEEvNS_9FwdParamsE)
        /*1250*/ 	.word	0x00000000


	//----- nvinfo : EIATTR_MIN_STACK_SIZE
	.align		4
.L_790:
        /*1254*/ 	.byte	0x04, 0x12
        /*1256*/ 	.short	(.L_792 - .L_791)
	.align		4
.L_791:
        /*1258*/ 	.word	index@(_ZN10layer_norm13ln_fwd_kernelINS_13Kernel_traitsIf13__nv_bfloat16fS2_fjLj1280ELj1ELj4ELj1ELj16ENS_18Kernel_traits_baseILj1280EfS2_fS2_fjLj128EEEEELb0ELb1ELb1ELb1EEEvNS_9FwdParamsE)
        /*125c*/ 	.word	0x00000000


	//----- nvinfo : EIATTR_MIN_STACK_SIZE
	.align		4
.L_792:
        /*1260*/ 	.byte	0x04, 0x12
        /*1262*/ 	.short	(.L_794 - .L_793)
	.align		4
.L_793:
        /*1264*/ 	.word	index@(_ZN10layer_norm13ln_fwd_kernelINS_13Kernel_traitsIf13__nv_bfloat16fS2_fjLj1280ELj1ELj4ELj1ELj16ENS_18Kernel_traits_baseILj1280EfS2_fS2_fjLj128EEEEELb1ELb0ELb0ELb0EEEvNS_9FwdParamsE)
        /*1268*/ 	.word	0x00000000


	//----- nvinfo : EIATTR_MIN_STACK_SIZE
	.align		4
.L_794:
        /*126c*/ 	.byte	0x04, 0x12
        /*126e*/ 	.short	(.L_796 - .L_795)
	.align		4
.L_795:
        /*1270*/ 	.word	index@(_ZN10layer_norm13ln_fwd_kernelINS_13Kernel_traitsIf13__nv_bfloat16fS2_fjLj1280ELj1ELj4ELj1ELj16ENS_18Kernel_traits_baseILj1280EfS2_fS2_fjLj128EEEEELb1ELb0ELb0ELb1EEEvNS_9FwdParamsE)
        /*1274*/ 	.word	0x00000000


	//----- nvinfo : EIATTR_MIN_STACK_SIZE
	.align		4
.L_796:
        /*1278*/ 	.byte	0x04, 0x12
        /*127a*/ 	.short	(.L_798 - .L_797)
	.align		4
.L_797:
        /*127c*/ 	.word	index@(_ZN10layer_norm13ln_fwd_kernelINS_13Kernel_traitsIf13__nv_bfloat16fS2_fjLj1280ELj1ELj4ELj1ELj16ENS_18Kernel_traits_baseILj1280EfS2_fS2_fjLj128EEEEELb1ELb0ELb1ELb0EEEvNS_9FwdParamsE)
        /*1280*/ 	.word	0x00000000


	//----- nvinfo : EIATTR_MIN_STACK_SIZE
	.align		4
.L_798:
        /*1284*/ 	.byte	0x04, 0x12
        /*1286*/ 	.short	(.L_800 - .L_799)
	.align		4
.L_799:
        /*1288*/ 	.word	index@(_ZN10layer_norm13ln_fwd_kernelINS_13Kernel_traitsIf13__nv_bfloat16fS2_fjLj1280ELj1ELj4ELj1ELj16ENS_18Kernel_traits_baseILj1280EfS2_fS2_fjLj128EEEEELb1ELb0ELb1ELb1EEEvNS_9FwdParamsE)
        /*128c*/ 	.word	0x00000000


	//----- nvinfo : EIATTR_MIN_STACK_SIZE
	.align		4
.L_800:
        /*1290*/ 	.byte	0x04, 0x12
        /*1292*/ 	.short	(.L_802 - .L_801)
	.align		4
.L_801:
        /*1294*/ 	.word	index@(_ZN10layer_norm13ln_fwd_kernelINS_13Kernel_traitsIf13__nv_bfloat16fS2_fjLj1280ELj1ELj4ELj1ELj16ENS_18Kernel_traits_baseILj1280EfS2_fS2_fjLj128EEEEELb1ELb1ELb0ELb0EEEvNS_9FwdParamsE)
        /*1298*/ 	.word	0x00000000


	//----- nvinfo : EIATTR_MIN_STACK_SIZE
	.align		4
.L_802:
        /*129c*/ 	.byte	0x04, 0x12
        /*129e*/ 	.short	(.L_804 - .L_803)
	.align		4
.L_803:
        /*12a0*/ 	.word	index@(_ZN10layer_norm13ln_fwd_kernelINS_13Kernel_traitsIf13__nv_bfloat16fS2_fjLj1280ELj1ELj4ELj1ELj16ENS_18Kernel_traits_baseILj1280EfS2_fS2_fjLj128EEEEELb1ELb1ELb0ELb1EEEvNS_9FwdParamsE)
        /*12a4*/ 	.word	0x00000000


	//----- nvinfo : EIATTR_MIN_STACK_SIZE
	.align		4
.L_804:
        /*12a8*/ 	.byte	0x04, 0x12
        /*12aa*/ 	.short	(.L_806 - .L_805)
	.align		4
.L_805:
        /*12ac*/ 	.word	index@(_ZN10layer_norm13ln_fwd_kernelINS_13Kernel_traitsIf13__nv_bfloat16fS2_fjLj1280ELj1ELj4ELj1ELj16ENS_18Kernel_traits_baseILj1280EfS2_fS2_fjLj128EEEEELb1ELb1ELb1ELb0EEEvNS_9FwdParamsE)
        /*12b0*/ 	.word	0x00000000


	//----- nvinfo : EIATTR_MIN_STACK_SIZE
	.align		4
.L_806:
        /*12b4*/ 	.byte	0x04, 0x12
        /*12b6*/ 	.short	(.L_808 - .L_807)
	.align		4
.L_807:
        /*12b8*/ 	.word	index@(_ZN10layer_norm13ln_fwd_kernelINS_13Kernel_traitsIf13__nv_bfloat16fS2_fjLj1280ELj1ELj4ELj1ELj16ENS_18Kernel_traits_baseILj1280EfS2_fS2_fjLj128EEEEELb1ELb1ELb1ELb1EEEvNS_9FwdParamsE)
        /*12bc*/ 	.word	0x00000000


	//----- nvinfo : EIATTR_MIN_STACK_SIZE
	.align		4
.L_808:
        /*12c0*/ 	.byte	0x04, 0x12
        /*12c2*/ 	.short	(.L_810 - .L_809)
	.align		4
.L_809:
        /*12c4*/ 	.word	index@(_ZN10layer_norm13ln_fwd_kernelINS_13Kernel_traitsIf6__halfS2_S2_fjLj1280ELj1ELj4ELj1ELj16ENS_18Kernel_traits_baseILj1280EfS2_S2_S2_fjLj128EEEEELb0ELb0ELb0ELb0EEEvNS_9FwdParamsE)
        /*12c8*/ 	.word	0x00000000


	//----- nvinfo : EIATTR_MIN_STACK_SIZE
	.align		4
.L_810:
        /*12cc*/ 	.byte	0x04, 0x12
        /*12ce*/ 	.short	(.L_812 - .L_811)
	.align		4
.L_811:
        /*12d0*/ 	.word	index@(_ZN10layer_norm13ln_fwd_kernelINS_13Kernel_traitsIf6__halfS2_S2_fjLj1280ELj1ELj4ELj1ELj16ENS_18Kernel_traits_baseILj1280EfS2_S2_S2_fjLj128EEEEELb0ELb0ELb0ELb1EEEvNS_9FwdParamsE)
        /*12d4*/ 	.word	0x00000000


	//----- nvinfo : EIATTR_MIN_STACK_SIZE
	.align		4
.L_812:
        /*12d8*/ 	.byte	0x04, 0x12
        /*12da*/ 	.short	(.L_814 - .L_813)
	.align		4
.L_813:
        /*12dc*/ 	.word	index@(_ZN10layer_norm13ln_fwd_kernelINS_13Kernel_traitsIf6__halfS2_S2_fjLj1280ELj1ELj4ELj1ELj16ENS_18Kernel_traits_baseILj1280EfS2_S2_S2_fjLj128EEEEELb0ELb0ELb1ELb0EEEvNS_9FwdParamsE)
        /*12e0*/ 	.word	0x00000000


	//----- nvinfo : EIATTR_MIN_STACK_SIZE
	.align		4
.L_814:
        /*12e4*/ 	.byte	0x04, 0x12
        /*12e6*/ 	.short	(.L_816 - .L_815)
	.align		4
.L_815:
        /*12e8*/ 	.word	index@(_ZN10layer_norm13ln_fwd_kernelINS_13Kernel_traitsIf6__halfS2_S2_fjLj1280ELj1ELj4ELj1ELj16ENS_18Kernel_traits_baseILj1280EfS2_S2_S2_fjLj128EEEEELb0ELb0ELb1ELb1EEEvNS_9FwdParamsE)
        /*12ec*/ 	.word	0x00000000


	//----- nvinfo : EIATTR_MIN_STACK_SIZE
	.align		4
.L_816:
        /*12f0*/ 	.byte	0x04, 0x12
        /*12f2*/ 	.short	(.L_818 - .L_817)
	.align		4
.L_817:
        /*12f4*/ 	.word	index@(_ZN10layer_norm13ln_fwd_kernelINS_13Kernel_traitsIf6__halfS2_S2_fjLj1280ELj1ELj4ELj1ELj16ENS_18Kernel_traits_baseILj1280EfS2_S2_S2_fjLj128EEEEELb0ELb1ELb0ELb0EEEvNS_9FwdParamsE)
        /*12f8*/ 	.word	0x00000000


	//----- nvinfo : EIATTR_MIN_STACK_SIZE
	.align		4
.L_818:
        /*12fc*/ 	.byte	0x04, 0x12
        /*12fe*/ 	.short	(.L_820 - .L_819)
	.align		4
.L_819:
        /*1300*/ 	.word	index@(_ZN10layer_norm13ln_fwd_kernelINS_13Kernel_traitsIf6__halfS2_S2_fjLj1280ELj1ELj4ELj1ELj16ENS_18Kernel_traits_baseILj1280EfS2_S2_S2_fjLj128EEEEELb0ELb1ELb0ELb1EEEvNS_9FwdParamsE)
        /*1304*/ 	.word	0x00000000


	//----- nvinfo : EIATTR_MIN_STACK_SIZE
	.align		4
.L_820:
        /*1308*/ 	.byte	0x04, 0x12
        /*130a*/ 	.short	(.L_822 - .L_821)
	.align		4
.L_821:
        /*130c*/ 	.word	index@(_ZN10layer_norm13ln_fwd_kernelINS_13Kernel_traitsIf6__halfS2_S2_fjLj1280ELj1ELj4ELj1ELj16ENS_18Kernel_traits_baseILj1280EfS2_S2_S2_fjLj128EEEEELb0ELb1ELb1ELb0EEEvNS_9FwdParamsE)
        /*1310*/ 	.word	0x00000000


	//----- nvinfo : EIATTR_MIN_STACK_SIZE
	.align		4
.L_822:
        /*1314*/ 	.byte	0x04, 0x12
        /*1316*/ 	.short	(.L_824 - .L_823)
	.align		4
.L_823:
        /*1318*/ 	.word	index@(_ZN10layer_norm13ln_fwd_kernelINS_13Kernel_traitsIf6__halfS2_S2_fjLj1280ELj1ELj4ELj1ELj16ENS_18Kernel_traits_baseILj1280EfS2_S2_S2_fjLj128EEEEELb0ELb1ELb1ELb1EEEvNS_9FwdParamsE)
        /*131c*/ 	.word	0x00000000


	//----- nvinfo : EIATTR_MIN_STACK_SIZE
	.align		4
.L_824:
        /*1320*/ 	.byte	0x04, 0x12
        /*1322*/ 	.short	(.L_826 - .L_825)
	.align		4
.L_825:
        /*1324*/ 	.word	index@(_ZN10layer_norm13ln_fwd_kernelINS_13Kernel_traitsIf6__halfS2_S2_fjLj1280ELj1ELj4ELj1ELj16ENS_18Kernel_traits_baseILj1280EfS2_S2_S2_fjLj128EEEEELb1ELb0ELb0ELb0EEEvNS_9FwdParamsE)
        /*1328*/ 	.word	0x00000000


	//----- nvinfo : EIATTR_MIN_STACK_SIZE
	.align		4
.L_826:
        /*132c*/ 	.byte	0x04, 0x12
        /*132e*/ 	.short	(.L_828 - .L_827)
	.align		4
.L_827:
        /*1330*/ 	.word	index@(_ZN10layer_norm13ln_fwd_kernelINS_13Kernel_traitsIf6__halfS2_S2_fjLj1280ELj1ELj4ELj1ELj16ENS_18Kernel_traits_baseILj1280EfS2_S2_S2_fjLj128EEEEELb1ELb0ELb0ELb1EEEvNS_9FwdParamsE)
        /*1334*/ 	.word	0x00000000


	//----- nvinfo : EIATTR_MIN_STACK_SIZE
	.align		4
.L_828:
        /*1338*/ 	.byte	0x04, 0x12
        /*133a*/ 	.short	(.L_830 - .L_829)
	.align		4
.L_829:
        /*133c*/ 	.word	index@(_ZN10layer_norm13ln_fwd_kernelINS_13Kernel_traitsIf6__halfS2_S2_fjLj1280ELj1ELj4ELj1ELj16ENS_18Kernel_traits_baseILj1280EfS2_S2_S2_fjLj128EEEEELb1ELb0ELb1ELb0EEEvNS_9FwdParamsE)
        /*1340*/ 	.word	0x00000000


	//----- nvinfo : EIATTR_MIN_STACK_SIZE
	.align		4
.L_830:
        /*1344*/ 	.byte	0x04, 0x12
        /*1346*/ 	.short	(.L_832 - .L_831)
	.align		4
.L_831:
        /*1348*/ 	.word	index@(_ZN10layer_norm13ln_fwd_kernelINS_13Kernel_traitsIf6__halfS2_S2_fjLj1280ELj1ELj4ELj1ELj16ENS_18Kernel_traits_baseILj1280EfS2_S2_S2_fjLj128EEEEELb1ELb0ELb1ELb1EEEvNS_9FwdParamsE)
        /*134c*/ 	.word	0x00000010


	//----- nvinfo : EIATTR_MIN_STACK_SIZE
	.align		4
.L_832:
        /*1350*/ 	.byte	0x04, 0x12
        /*1352*/ 	.short	(.L_834 - .L_833)
	.align		4
.L_833:
        /*1354*/ 	.word	index@(_ZN10layer_norm13ln_fwd_kernelINS_13Kernel_traitsIf6__halfS2_S2_fjLj1280ELj1ELj4ELj1ELj16ENS_18Kernel_traits_baseILj1280EfS2_S2_S2_fjLj128EEEEELb1ELb1ELb0ELb0EEEvNS_9FwdParamsE)
        /*1358*/ 	.word	0x00000000


	//----- nvinfo : EIATTR_MIN_STACK_SIZE
	.align		4
.L_834:
        /*135c*/ 	.byte	0x04, 0x12
        /*135e*/ 	.short	(.L_836 - .L_835)
	.align		4
.L_835:
        /*1360*/ 	.word	index@(_ZN10layer_norm13ln_fwd_kernelINS_13Kernel_traitsIf6__halfS2_S2_fjLj1280ELj1ELj4ELj1ELj16ENS_18Kernel_traits_baseILj1280EfS2_S2_S2_fjLj128EEEEELb1ELb1ELb0ELb1EEEvNS_9FwdParamsE)
        /*1364*/ 	.word	0x00000000


	//----- nvinfo : EIATTR_MIN_STACK_SIZE
	.align		4
.L_836:
        /*1368*/ 	.byte	0x04, 0x12
        /*136a*/ 	.short	(.L_838 - .L_837)
	.align		4
.L_837:
        /*136c*/ 	.word	index@(_ZN10layer_norm13ln_fwd_kernelINS_13Kernel_traitsIf6__halfS2_S2_fjLj1280ELj1ELj4ELj1ELj16ENS_18Kernel_traits_baseILj1280EfS2_S2_S2_fjLj128EEEEELb1ELb1ELb1ELb0EEEvNS_9FwdParamsE)
        /*1370*/ 	.word	0x00000000


	//----- nvinfo : EIATTR_MIN_STACK_SIZE
	.align		4
.L_838:
        /*1374*/ 	.byte	0x04, 0x12
        /*1376*/ 	.short	(.L_840 - .L_839)
	.align		4
.L_839:
        /*1378*/ 	.word	index@(_ZN10layer_norm13ln_fwd_kernelINS_13Kernel_traitsIf6__halfS2_S2_fjLj1280ELj1ELj4ELj1ELj16ENS_18Kernel_traits_baseILj1280EfS2_S2_S2_fjLj128EEEEELb1ELb1ELb1ELb1EEEvNS_9FwdParamsE)
        /*137c*/ 	.word	0x00000000


	//----- nvinfo : EIATTR_MIN_STACK_SIZE
	.align		4
.L_840:
        /*1380*/ 	.byte	0x04, 0x12
        /*1382*/ 	.short	(.L_842 - .L_841)
	.align		4
.L_841:
        /*1384*/ 	.word	index@(_ZN10layer_norm13ln_fwd_kernelINS_13Kernel_traitsI6__halfS2_fS2_fjLj1280ELj1ELj4ELj1ELj16ENS_18Kernel_traits_baseILj1280ES2_S2_fS2_fjLj128EEEEELb0ELb0ELb0ELb0EEEvNS_9FwdParamsE)
        /*1388*/ 	.word	0x00000000


	//----- nvinfo : EIATTR_MIN_STACK_SIZE
	.align		4
.L_842:
        /*138c*/ 	.byte	0x04, 0x12
        /*138e*/ 	.short	(.L_844 - .L_843)
	.align		4
.L_843:
        /*1390*/ 	.word	index@(_ZN10layer_norm13ln_fwd_kernelINS_13Kernel_traitsI6__halfS2_fS2_fjLj1280ELj1ELj4ELj1ELj16ENS_18Kernel_traits_baseILj1280ES2_S2_fS2_fjLj128EEEEELb0ELb0ELb0ELb1EEEvNS_9FwdParamsE)
        /*1394*/ 	.word	0x00000000


	//----- nvinfo : EIATTR_MIN_STACK_SIZE
	.align		4
.L_844:
        /*1398*/ 	.byte	0x04, 0x12
        /*139a*/ 	.short	(.L_846 - .L_845)
	.align		4
.L_845:
        /*139c*/ 	.word	index@(_ZN10layer_norm13ln_fwd_kernelINS_13Kernel_traitsI6__halfS2_fS2_fjLj1280ELj1ELj4ELj1ELj16ENS_18Kernel_traits_baseILj1280ES2_S2_fS2_fjLj128EEEEELb0ELb0ELb1ELb0EEEvNS_9FwdParamsE)
        /*13a0*/ 	.word	0x00000000


	//----- nvinfo : EIATTR_MIN_STACK_SIZE
	.align		4
.L_846:
        /*13a4*/ 	.byte	0x04, 0x12
        /*13a6*/ 	.short	(.L_848 - .L_847)
	.align		4
.L_847:
        /*13a8*/ 	.word	index@(_ZN10layer_norm13ln_fwd_kernelINS_13Kernel_traitsI6__halfS2_fS2_fjLj1280ELj1ELj4ELj1ELj16ENS_18Kernel_traits_baseILj1280ES2_S2_fS2_fjLj128EEEEELb0ELb0ELb1ELb1EEEvNS_9FwdParamsE)
        /*13ac*/ 	.word	0x00000000


	//----- nvinfo : EIATTR_MIN_STACK_SIZE
	.align		4
.L_848:
        /*13b0*/ 	.byte	0x04, 0x12
        /*13b2*/ 	.short	(.L_850 - .L_849)
	.align		4
.L_849:
        /*13b4*/ 	.word	index@(_ZN10layer_norm13ln_fwd_kernelINS_13Kernel_traitsI6__halfS2_fS2_fjLj1280ELj1ELj4ELj1ELj16ENS_18Kernel_traits_baseILj1280ES2_S2_fS2_fjLj128EEEEELb0ELb1ELb0ELb0EEEvNS_9FwdParamsE)
        /*13b8*/ 	.word	0x00000000


	//----- nvinfo : EIATTR_MIN_STACK_SIZE
	.align		4
.L_850:
        /*13bc*/ 	.byte	0x04, 0x12
        /*13be*/ 	.short	(.L_852 - .L_851)
	.align		4
.L_851:
        /*13c0*/ 	.word	index@(_ZN10layer_norm13ln_fwd_kernelINS_13Kernel_traitsI6__halfS2_fS2_fjLj1280ELj1ELj4ELj1ELj16ENS_18Kernel_traits_baseILj1280ES2_S2_fS2_fjLj128EEEEELb0ELb1ELb0ELb1EEEvNS_9FwdParamsE)
        /*13c4*/ 	.word	0x00000000


	//----- nvinfo : EIATTR_MIN_STACK_SIZE
	.align		4
.L_852:
        /*13c8*/ 	.byte	0x04, 0x12
        /*13ca*/ 	.short	(.L_854 - .L_853)
	.align		4
.L_853:
        /*13cc*/ 	.word	index@(_ZN10layer_norm13ln_fwd_kernelINS_13Kernel_traitsI6__halfS2_fS2_fjLj1280ELj1ELj4ELj1ELj16ENS_18Kernel_traits_baseILj1280ES2_S2_fS2_fjLj128EEEEELb0ELb1ELb1ELb0EEEvNS_9FwdParamsE)
        /*13d0*/ 	.word	0x00000000


	//----- nvinfo : EIATTR_MIN_STACK_SIZE
	.align		4
.L_854:
        /*13d4*/ 	.byte	0x04, 0x12
        /*13d6*/ 	.short	(.L_856 - .L_855)
	.align		4
.L_855:
        /*13d8*/ 	.word	index@(_ZN10layer_norm13ln_fwd_kernelINS_13Kernel_traitsI6__halfS2_fS2_fjLj1280ELj1ELj4ELj1ELj16ENS_18Kernel_traits_baseILj1280ES2_S2_fS2_fjLj128EEEEELb0ELb1ELb1ELb1EEEvNS_9FwdParamsE)
        /*13dc*/ 	.word	0x00000000


	//----- nvinfo : EIATTR_MIN_STACK_SIZE
	.align		4
.L_856:
        /*13e0*/ 	.byte	0x04, 0x12
        /*13e2*/ 	.short	(.L_858 - .L_857)
	.align		4
.L_857:
        /*13e4*/ 	.word	index@(_ZN10layer_norm13ln_fwd_kernelINS_13Kernel_traitsI6__halfS2_fS2_fjLj1280ELj1ELj4ELj1ELj16ENS_18Kernel_traits_baseILj1280ES2_S2_fS2_fjLj128EEEEELb1ELb0ELb0ELb0EEEvNS_9FwdParamsE)
        /*13e8*/ 	.word	0x00000000


	//----- nvinfo : EIATTR_MIN_STACK_SIZE
	.align		4
.L_858:
        /*13ec*/ 	.byte	0x04, 0x12
        /*13ee*/ 	.short	(.L_860 - .L_859)
	.align		4
.L_859:
        /*13f0*/ 	.word	index@(_ZN10layer_norm13ln_fwd_kernelINS_13Kernel_traitsI6__halfS2_fS2_fjLj1280ELj1ELj4ELj1ELj16ENS_18Kernel_traits_baseILj1280ES2_S2_fS2_fjLj128EEEEELb1ELb0ELb0ELb1EEEvNS_9FwdParamsE)
        /*13f4*/ 	.word	0x00000000


	//----- nvinfo : EIATTR_MIN_STACK_SIZE
	.align		4
.L_860:
        /*13f8*/ 	.byte	0x04, 0x12
        /*13fa*/ 	.short	(.L_862 - .L_861)
	.align		4
.L_861:
        /*13fc*/ 	.word	index@(_ZN10layer_norm13ln_fwd_kernelINS_13Kernel_traitsI6__halfS2_fS2_fjLj1280ELj1ELj4ELj1ELj16ENS_18Kernel_traits_baseILj1280ES2_S2_fS2_fjLj128EEEEELb1ELb0ELb1ELb0EEEvNS_9FwdParamsE)
        /*1400*/ 	.word	0x00000000


	//----- nvinfo : EIATTR_MIN_STACK_SIZE
	.align		4
.L_862:
        /*1404*/ 	.byte	0x04, 0x12
        /*1406*/ 	.short	(.L_864 - .L_863)
	.align		4
.L_863:
        /*1408*/ 	.word	index@(_ZN10layer_norm13ln_fwd_kernelINS_13Kernel_traitsI6__halfS2_fS2_fjLj1280ELj1ELj4ELj1ELj16ENS_18Kernel_traits_baseILj1280ES2_S2_fS2_fjLj128EEEEELb1ELb0ELb1ELb1EEEvNS_9FwdParamsE)
        /*140c*/ 	.word	0x00000000


	//----- nvinfo : EIATTR_MIN_STACK_SIZE
	.align		4
.L_864:
        /*1410*/ 	.byte	0x04, 0x12
        /*1412*/ 	.short	(.L_866 - .L_865)
	.align		4
.L_865:
        /*1414*/ 	.word	index@(_ZN10layer_norm13ln_fwd_kernelINS_13Kernel_traitsI6__halfS2_fS2_fjLj1280ELj1ELj4ELj1ELj16ENS_18Kernel_traits_baseILj1280ES2_S2_fS2_fjLj128EEEEELb1ELb1ELb0ELb0EEEvNS_9FwdParamsE)
        /*1418*/ 	.word	0x00000000


	//----- nvinfo : EIATTR_MIN_STACK_SIZE
	.align		4
.L_866:
        /*141c*/ 	.byte	0x04, 0x12
        /*141e*/ 	.short	(.L_868 - .L_867)
	.align		4
.L_867:
        /*1420*/ 	.word	index@(_ZN10layer_norm13ln_fwd_kernelINS_13Kernel_traitsI6__halfS2_fS2_fjLj1280ELj1ELj4ELj1ELj16ENS_18Kernel_traits_baseILj1280ES2_S2_fS2_fjLj128EEEEELb1ELb1ELb0ELb1EEEvNS_9FwdParamsE)
        /*1424*/ 	.word	0x00000000


	//----- nvinfo : EIATTR_MIN_STACK_SIZE
	.align		4
.L_868:
        /*1428*/ 	.byte	0x04, 0x12
        /*142a*/ 	.short	(.L_870 - .L_869)
	.align		4
.L_869:
        /*142c*/ 	.word	index@(_ZN10layer_norm13ln_fwd_kernelINS_13Kernel_traitsI6__halfS2_fS2_fjLj1280ELj1ELj4ELj1ELj16ENS_18Kernel_traits_baseILj1280ES2_S2_fS2_fjLj128EEEEELb1ELb1ELb1ELb0EEEvNS_9FwdParamsE)
        /*1430*/ 	.word	0x00000000


	//----- nvinfo : EIATTR_MIN_STACK_SIZE
	.align		4
.L_870:
        /*1434*/ 	.byte	0x04, 0x12
        /*1436*/ 	.short	(.L_872 - .L_871)
	.align		4
.L_871:
        /*1438*/ 	.word	index@(_ZN10layer_norm13ln_fwd_kernelINS_13Kernel_traitsI6__halfS2_fS2_fjLj1280ELj1ELj4ELj1ELj16ENS_18Kernel_traits_baseILj1280ES2_S2_fS2_fjLj128EEEEELb1ELb1ELb1ELb1EEEvNS_9FwdParamsE)
        /*143c*/ 	.word	0x00000000


	//----- nvinfo : EIATTR_MIN_STACK_SIZE
	.align		4
.L_872:
        /*1440*/ 	.byte	0x04, 0x12
        /*1442*/ 	.short	(.L_874 - .L_873)
	.align		4
.L_873:
        /*1444*/ 	.word	index@(_ZN10layer_norm13ln_fwd_kernelINS_13Kernel_traitsIf6__halffS2_fjLj1280ELj1ELj4ELj1ELj16ENS_18Kernel_traits_baseILj1280EfS2_fS2_fjLj128EEEEELb0ELb0ELb0ELb0EEEvNS_9FwdParamsE)
        /*1448*/ 	.word	0x00000000


	//----- nvinfo : EIATTR_MIN_STACK_SIZE
	.align		4
.L_874:
        /*144c*/ 	.byte	0x04, 0x12
        /*144e*/ 	.short	(.L_876 - .L_875)
	.align		4
.L_875:
        /*1450*/ 	.word	index@(_ZN10layer_norm13ln_fwd_kernelINS_13Kernel_traitsIf6__halffS2_fjLj1280ELj1ELj4ELj1ELj16ENS_18Kernel_traits_baseILj1280EfS2_fS2_fjLj128EEEEELb0ELb0ELb0ELb1EEEvNS_9FwdParamsE)
        /*1454*/ 	.word	0x00000000


	//----- nvinfo : EIATTR_MIN_STACK_SIZE
	.align		4
.L_876:
        /*1458*/ 	.byte	0x04, 0x12
        /*145a*/ 	.short	(.L_878 - .L_877)
	.align		4
.L_877:
        /*145c*/ 	.word	index@(_ZN10layer_norm13ln_fwd_kernelINS_13Kernel_traitsIf6__halffS2_fjLj1280ELj1ELj4ELj1ELj16ENS_18Kernel_traits_baseILj1280EfS2_fS2_fjLj128EEEEELb0ELb0ELb1ELb0EEEvNS_9FwdParamsE)
        /*1460*/ 	.word	0x00000000


	//----- nvinfo : EIATTR_MIN_STACK_SIZE
	.align		4
.L_878:
        /*1464*/ 	.byte	0x04, 0x12
        /*1466*/ 	.short	(.L_880 - .L_879)
	.align		4
.L_879:
        /*1468*/ 	.word	index@(_ZN10layer_norm13ln_fwd_kernelINS_13Kernel_traitsIf6__halffS2_fjLj1280ELj1ELj4ELj1ELj16ENS_18Kernel_traits_baseILj1280EfS2_fS2_fjLj128EEEEELb0ELb0ELb1ELb1EEEvNS_9FwdParamsE)
        /*146c*/ 	.word	0x00000000


	//----- nvinfo : EIATTR_MIN_STACK_SIZE
	.align		4
.L_880:
        /*1470*/ 	.byte	0x04, 0x12
        /*1472*/ 	.short	(.L_882 - .L_881)
	.align		4
.L_881:
        /*1474*/ 	.word	index@(_ZN10layer_norm13ln_fwd_kernelINS_13Kernel_traitsIf6__halffS2_fjLj1280ELj1ELj4ELj1ELj16ENS_18Kernel_traits_baseILj1280EfS2_fS2_fjLj128EEEEELb0ELb1ELb0ELb0EEEvNS_9FwdParamsE)
        /*1478*/ 	.word	0x00000000


	//----- nvinfo : EIATTR_MIN_STACK_SIZE
	.align		4
.L_882:
        /*147c*/ 	.byte	0x04, 0x12
        /*147e*/ 	.short	(.L_884 - .L_883)
	.align		4
.L_883:
        /*1480*/ 	.word	index@(_ZN10layer_norm13ln_fwd_kernelINS_13Kernel_traitsIf6__halffS2_fjLj1280ELj1ELj4ELj1ELj16ENS_18Kernel_traits_baseILj1280EfS2_fS2_fjLj128EEEEELb0ELb1ELb0ELb1EEEvNS_9FwdParamsE)
        /*1484*/ 	.word	0x00000000


	//----- nvinfo : EIATTR_MIN_STACK_SIZE
	.align		4
.L_884:
        /*1488*/ 	.byte	0x04, 0x12
        /*148a*/ 	.short	(.L_886 - .L_885)
	.align		4
.L_885:
        /*148c*/ 	.word	index@(_ZN10layer_norm13ln_fwd_kernelINS_13Kernel_traitsIf6__halffS2_fjLj1280ELj1ELj4ELj1ELj16ENS_18Kernel_traits_baseILj1280EfS2_fS2_fjLj128EEEEELb0ELb1ELb1ELb0EEEvNS_9FwdParamsE)
        /*1490*/ 	.word	0x00000000


	//----- nvinfo : EIATTR_MIN_STACK_SIZE
	.align		4
.L_886:
        /*1494*/ 	.byte	0x04, 0x12
        /*1496*/ 	.short	(.L_888 - .L_887)
	.align		4
.L_887:
        /*1498*/ 	.word	index@(_ZN10layer_norm13ln_fwd_kernelINS_13Kernel_traitsIf6__halffS2_fjLj1280ELj1ELj4ELj1ELj16ENS_18Kernel_traits_baseILj1280EfS2_fS2_fjLj128EEEEELb0ELb1ELb1ELb1EEEvNS_9FwdParamsE)
        /*149c*/ 	.word	0x00000000


	//----- nvinfo : EIATTR_MIN_STACK_SIZE
	.align		4
.L_888:
        /*14a0*/ 	.byte	0x04, 0x12
        /*14a2*/ 	.short	(.L_890 - .L_889)
	.align		4
.L_889:
        /*14a4*/ 	.word	index@(_ZN10layer_norm13ln_fwd_kernelINS_13Kernel_traitsIf6__halffS2_fjLj1280ELj1ELj4ELj1ELj16ENS_18Kernel_traits_baseILj1280EfS2_fS2_fjLj128EEEEELb1ELb0ELb0ELb0EEEvNS_9FwdParamsE)
        /*14a8*/ 	.word	0x00000000


	//----- nvinfo : EIATTR_MIN_STACK_SIZE
	.align		4
.L_890:
        /*14ac*/ 	.byte	0x04, 0x12
        /*14ae*/ 	.short	(.L_892 - .L_891)
	.align		4
.L_891:
        /*14b0*/ 	.word	index@(_ZN10layer_norm13ln_fwd_kernelINS_13Kernel_traitsIf6__halffS2_fjLj1280ELj1ELj4ELj1ELj16ENS_18Kernel_traits_baseILj1280EfS2_fS2_fjLj128EEEEELb1ELb0ELb0ELb1EEEvNS_9FwdParamsE)
        /*14b4*/ 	.word	0x00000000


	//----- nvinfo : EIATTR_MIN_STACK_SIZE
	.align		4
.L_892:
        /*14b8*/ 	.byte	0x04, 0x12
        /*14ba*/ 	.short	(.L_894 - .L_893)
	.align		4
.L_893:
        /*14bc*/ 	.word	index@(_ZN10layer_norm13ln_fwd_kernelINS_13Kernel_traitsIf6__halffS2_fjLj1280ELj1ELj4ELj1ELj16ENS_18Kernel_traits_baseILj1280EfS2_fS2_fjLj128EEEEELb1ELb0ELb1ELb0EEEvNS_9FwdParamsE)
        /*14c0*/ 	.word	0x00000000


	//----- nvinfo : EIATTR_MIN_STACK_SIZE
	.align		4
.L_894:
        /*14c4*/ 	.byte	0x04, 0x12
        /*14c6*/ 	.short	(.L_896 - .L_895)
	.align		4
.L_895:
        /*14c8*/ 	.word	index@(_ZN10layer_norm13ln_fwd_kernelINS_13Kernel_traitsIf6__halffS2_fjLj1280ELj1ELj4ELj1ELj16ENS_18Kernel_traits_baseILj1280EfS2_fS2_fjLj128EEEEELb1ELb0ELb1ELb1EEEvNS_9FwdParamsE)
        /*14cc*/ 	.word	0x00000000


	//----- nvinfo : EIATTR_MIN_STACK_SIZE
	.align		4
.L_896:
        /*14d0*/ 	.byte	0x04, 0x12
        /*14d2*/ 	.short	(.L_898 - .L_897)
	.align		4
.L_897:
        /*14d4*/ 	.word	index@(_ZN10layer_norm13ln_fwd_kernelINS_13Kernel_traitsIf6__halffS2_fjLj1280ELj1ELj4ELj1ELj16ENS_18Kernel_traits_baseILj1280EfS2_fS2_fjLj128EEEEELb1ELb1ELb0ELb0EEEvNS_9FwdParamsE)
        /*14d8*/ 	.word	0x00000000


	//----- nvinfo : EIATTR_MIN_STACK_SIZE
	.align		4
.L_898:
        /*14dc*/ 	.byte	0x04, 0x12
        /*14de*/ 	.short	(.L_900 - .L_899)
	.align		4
.L_899:
        /*14e0*/ 	.word	index@(_ZN10layer_norm13ln_fwd_kernelINS_13Kernel_traitsIf6__halffS2_fjLj1280ELj1ELj4ELj1ELj16ENS_18Kernel_traits_baseILj1280EfS2_fS2_fjLj128EEEEELb1ELb1ELb0ELb1EEEvNS_9FwdParamsE)
        /*14e4*/ 	.word	0x00000000


	//----- nvinfo : EIATTR_MIN_STACK_SIZE
	.align		4
.L_900:
        /*14e8*/ 	.byte	0x04, 0x12
        /*14ea*/ 	.short	(.L_902 - .L_901)
	.align		4
.L_901:
        /*14ec*/ 	.word	index@(_ZN10layer_norm13ln_fwd_kernelINS_13Kernel_traitsIf6__halffS2_fjLj1280ELj1ELj4ELj1ELj16ENS_18Kernel_traits_baseILj1280EfS2_fS2_fjLj128EEEEELb1ELb1ELb1ELb0EEEvNS_9FwdParamsE)
        /*14f0*/ 	.word	0x00000000


	//----- nvinfo : EIATTR_MIN_STACK_SIZE
	.align		4
.L_902:
        /*14f4*/ 	.byte	0x04, 0x12
        /*14f6*/ 	.short	(.L_904 - .L_903)
	.align		4
.L_903:
        /*14f8*/ 	.word	index@(_ZN10layer_norm13ln_fwd_kernelINS_13Kernel_traitsIf6__halffS2_fjLj1280ELj1ELj4ELj1ELj16ENS_18Kernel_traits_baseILj1280EfS2_fS2_fjLj128EEEEELb1ELb1ELb1ELb1EEEvNS_9FwdParamsE)
        /*14fc*/ 	.word	0x00000000


	//----- nvinfo : EIATTR_MIN_STACK_SIZE
	.align		4
.L_904:
        /*1500*/ 	.byte	0x04, 0x12
        /*1502*/ 	.short	(.L_906 - .L_905)
	.align		4
.L_905:
        /*1504*/ 	.word	index@(_ZN10layer_norm13ln_fwd_kernelINS_13Kernel_traitsI6__halfffffjLj1280ELj1ELj4ELj1ELj16ENS_18Kernel_traits_baseILj1280ES2_ffffjLj128EEEEELb0ELb0ELb0ELb0EEEvNS_9FwdParamsE)
        /*1508*/ 	.word	0x00000000


	//----- nvinfo : EIATTR_MIN_STACK_SIZE
	.align		4
.L_906:
        /*150c*/ 	.byte	0x04, 0x12
        /*150e*/ 	.short	(.L_908 - .L_907)
	.align		4
.L_907:
        /*1510*/ 	.word	index@(_ZN10layer_norm13ln_fwd_kernelINS_13Kernel_traitsI6__halfffffjLj1280ELj1ELj4ELj1ELj16ENS_18Kernel_traits_baseILj1280ES2_ffffjLj128EEEEELb0ELb0ELb0ELb1EEEvNS_9FwdParamsE)
        /*1514*/ 	.word	0x00000000


	//----- nvinfo : EIATTR_MIN_STACK_SIZE
	.align		4
.L_908:
        /*1518*/ 	.byte	0x04, 0x12
        /*151a*/ 	.short	(.L_910 - .L_909)
	.align		4
.L_909:
        /*151c*/ 	.word	index@(_ZN10layer_norm13ln_fwd_kernelINS_13Kernel_traitsI6__halfffffjLj1280ELj1ELj4ELj1ELj16ENS_18Kernel_traits_baseILj1280ES2_ffffjLj128EEEEELb0ELb0ELb1ELb0EEEvNS_9FwdParamsE)
        /*1520*/ 	.word	0x00000000


	//----- nvinfo : EIATTR_MIN_STACK_SIZE
	.align		4
.L_910:
        /*1524*/ 	.byte	0x04, 0x12
        /*1526*/ 	.short	(.L_912 - .L_911)
	.align		4
.L_911:
        /*1528*/ 	.word	index@(_ZN10layer_norm13ln_fwd_kernelINS_13Kernel_traitsI6__halfffffjLj1280ELj1ELj4ELj1ELj16ENS_18Kernel_traits_baseILj1280ES2_ffffjLj128EEEEELb0ELb0ELb1ELb1EEEvNS_9FwdParamsE)
        /*152c*/ 	.word	0x00000000


	//----- nvinfo : EIATTR_MIN_STACK_SIZE
	.align		4
.L_912:
        /*1530*/ 	.byte	0x04, 0x12
        /*1532*/ 	.short	(.L_914 - .L_913)
	.align		4
.L_913:
        /*1534*/ 	.word	index@(_ZN10layer_norm13ln_fwd_kernelINS_13Kernel_traitsI6__halfffffjLj1280ELj1ELj4ELj1ELj16ENS_18Kernel_traits_baseILj1280ES2_ffffjLj128EEEEELb0ELb1ELb0ELb0EEEvNS_9FwdParamsE)
        /*1538*/ 	.word	0x00000000


	//----- nvinfo : EIATTR_MIN_STACK_SIZE
	.align		4
.L_914:
        /*153c*/ 	.byte	0x04, 0x12
        /*153e*/ 	.short	(.L_916 - .L_915)
	.align		4
.L_915:
        /*1540*/ 	.word	index@(_ZN10layer_norm13ln_fwd_kernelINS_13Kernel_traitsI6__halfffffjLj1280ELj1ELj4ELj1ELj16ENS_18Kernel_traits_baseILj1280ES2_ffffjLj128EEEEELb0ELb1ELb0ELb1EEEvNS_9FwdParamsE)
        /*1544*/ 	.word	0x00000000


	//----- nvinfo : EIATTR_MIN_STACK_SIZE
	.align		4
.L_916:
        /*1548*/ 	.byte	0x04, 0x12
        /*154a*/ 	.short	(.L_918 - .L_917)
	.align		4
.L_917:
        /*154c*/ 	.word	index@(_ZN10layer_norm13ln_fwd_kernelINS_13Kernel_traitsI6__halfffffjLj1280ELj1ELj4ELj1ELj16ENS_18Kernel_traits_baseILj1280ES2_ffffjLj128EEEEELb0ELb1ELb1ELb0EEEvNS_9FwdParamsE)
        /*1550*/ 	.word	0x00000000


	//----- nvinfo : EIATTR_MIN_STACK_SIZE
	.align		4
.L_918:
        /*1554*/ 	.byte	0x04, 0x12
        /*1556*/ 	.short	(.L_920 - .L_919)
	.align		4
.L_919:
        /*1558*/ 	.word	index@(_ZN10layer_norm13ln_fwd_kernelINS_13Kernel_traitsI6__halfffffjLj1280ELj1ELj4ELj1ELj16ENS_18Kernel_traits_baseILj1280ES2_ffffjLj128EEEEELb0ELb1ELb1ELb1EEEvNS_9FwdParamsE)
        /*155c*/ 	.word	0x00000000


	//----- nvinfo : EIATTR_MIN_STACK_SIZE
	.align		4
.L_920:
        /*1560*/ 	.byte	0x04, 0x12
        /*1562*/ 	.short	(.L_922 - .L_921)
	.align		4
.L_921:
        /*1564*/ 	.word	index@(_ZN10layer_norm13ln_fwd_kernelINS_13Kernel_traitsI6__halfffffjLj1280ELj1ELj4ELj1ELj16ENS_18Kernel_traits_baseILj1280ES2_ffffjLj128EEEEELb1ELb0ELb0ELb0EEEvNS_9FwdParamsE)
        /*1568*/ 	.word	0x00000000


	//----- nvinfo : EIATTR_MIN_STACK_SIZE
	.align		4
.L_922:
        /*156c*/ 	.byte	0x04, 0x12
        /*156e*/ 	.short	(.L_924 - .L_923)
	.align		4
.L_923:
        /*1570*/ 	.word	index@(_ZN10layer_norm13ln_fwd_kernelINS_13Kernel_traitsI6__halfffffjLj1280ELj1ELj4ELj1ELj16ENS_18Kernel_traits_baseILj1280ES2_ffffjLj128EEEEELb1ELb0ELb0ELb1EEEvNS_9FwdParamsE)
        /*1574*/ 	.word	0x00000000


	//----- nvinfo : EIATTR_MIN_STACK_SIZE
	.align		4
.L_924:
        /*1578*/ 	.byte	0x04, 0x12
        /*157a*/ 	.short	(.L_926 - .L_925)
	.align		4
.L_925:
        /*157c*/ 	.word	index@(_ZN10layer_norm13ln_fwd_kernelINS_13Kernel_traitsI6__halfffffjLj1280ELj1ELj4ELj1ELj16ENS_18Kernel_traits_baseILj1280ES2_ffffjLj128EEEEELb1ELb0ELb1ELb0EEEvNS_9FwdParamsE)
        /*1580*/ 	.word	0x00000000


	//----- nvinfo : EIATTR_MIN_STACK_SIZE
	.align		4
.L_926:
        /*1584*/ 	.byte	0x04, 0x12
        /*1586*/ 	.short	(.L_928 - .L_927)
	.align		4
.L_927:
        /*1588*/ 	.word	index@(_ZN10layer_norm13ln_fwd_kernelINS_13Kernel_traitsI6__halfffffjLj1280ELj1ELj4ELj1ELj16ENS_18Kernel_traits_baseILj1280ES2_ffffjLj128EEEEELb1ELb0ELb1ELb1EEEvNS_9FwdParamsE)
        /*158c*/ 	.word	0x00000000


	//----- nvinfo : EIATTR_MIN_STACK_SIZE
	.align		4
.L_928:
        /*1590*/ 	.byte	0x04, 0x12
        /*1592*/ 	.short	(.L_930 - .L_929)
	.align		4
.L_929:
        /*1594*/ 	.word	index@(_ZN10layer_norm13ln_fwd_kernelINS_13Kernel_traitsI6__halfffffjLj1280ELj1ELj4ELj1ELj16ENS_18Kernel_traits_baseILj1280ES2_ffffjLj128EEEEELb1ELb1ELb0ELb0EEEvNS_9FwdParamsE)
        /*1598*/ 	.word	0x00000000


	//----- nvinfo : EIATTR_MIN_STACK_SIZE
	.align		4
.L_930:
        /*159c*/ 	.byte	0x04, 0x12
        /*159e*/ 	.short	(.L_932 - .L_931)
	.align		4
.L_931:
        /*15a0*/ 	.word	index@(_ZN10layer_norm13ln_fwd_kernelINS_13Kernel_traitsI6__halfffffjLj1280ELj1ELj4ELj1ELj16ENS_18Kernel_traits_baseILj1280ES2_ffffjLj128EEEEELb1ELb1ELb0ELb1EEEvNS_9FwdParamsE)
        /*15a4*/ 	.word	0x00000000


	//----- nvinfo : EIATTR_MIN_STACK_SIZE
	.align		4
.L_932:
        /*15a8*/ 	.byte	0x04, 0x12
        /*15aa*/ 	.short	(.L_934 - .L_933)
	.align		4
.L_933:
        /*15ac*/ 	.word	index@(_ZN10layer_norm13ln_fwd_kernelINS_13Kernel_traitsI6__halfffffjLj1280ELj1ELj4ELj1ELj16ENS_18Kernel_traits_baseILj1280ES2_ffffjLj128EEEEELb1ELb1ELb1ELb0EEEvNS_9FwdParamsE)
        /*15b0*/ 	.word	0x00000000


	//----- nvinfo : EIATTR_MIN_STACK_SIZE
	.align		4
.L_934:
        /*15b4*/ 	.byte	0x04, 0x12
        /*15b6*/ 	.short	(.L_936 - .L_935)
	.align		4
.L_935:
        /*15b8*/ 	.word	index@(_ZN10layer_norm13ln_fwd_kernelINS_13Kernel_traitsI6__halfffffjLj1280ELj1ELj4ELj1ELj16ENS_18Kernel_traits_baseILj1280ES2_ffffjLj128EEEEELb1ELb1ELb1ELb1EEEvNS_9FwdParamsE)
        /*15bc*/ 	.word	0x00000000


	//----- nvinfo : EIATTR_MIN_STACK_SIZE
	.align		4
.L_936:
        /*15c0*/ 	.byte	0x04, 0x12
        /*15c2*/ 	.short	(.L_938 - .L_937)
	.align		4
.L_937:
        /*15c4*/ 	.word	index@(_ZN10layer_norm13ln_fwd_kernelINS_13Kernel_traitsIfffffjLj1280ELj1ELj4ELj1ELj16ENS_18Kernel_traits_baseILj1280EfffffjLj128EEEEELb0ELb0ELb0ELb0EEEvNS_9FwdParamsE)
        /*15c8*/ 	.word	0x00000000


	//----- nvinfo : EIATTR_MIN_STACK_SIZE
	.align		4
.L_938:
        /*15cc*/ 	.byte	0x04, 0x12
        /*15ce*/ 	.short	(.L_940 - .L_939)
	.align		4
.L_939:
        /*15d0*/ 	.word	index@(_ZN10layer_norm13ln_fwd_kernelINS_13Kernel_traitsIfffffjLj1280ELj1ELj4ELj1ELj16ENS_18Kernel_traits_baseILj1280EfffffjLj128EEEEELb0ELb0ELb0ELb1EEEvNS_9FwdParamsE)
        /*15d4*/ 	.word	0x00000000


	//----- nvinfo : EIATTR_MIN_STACK_SIZE
	.align		4
.L_940:
        /*15d8*/ 	.byte	0x04, 0x12
        /*15da*/ 	.short	(.L_942 - .L_941)
	.align		4
.L_941:
        /*15dc*/ 	.word	index@(_ZN10layer_norm13ln_fwd_kernelINS_13Kernel_traitsIfffffjLj1280ELj1ELj4ELj1ELj16ENS_18Kernel_traits_baseILj1280EfffffjLj128EEEEELb0ELb0ELb1ELb0EEEvNS_9FwdParamsE)
        /*15e0*/ 	.word	0x00000000


	//----- nvinfo : EIATTR_MIN_STACK_SIZE
	.align		4
.L_942:
        /*15e4*/ 	.byte	0x04, 0x12
        /*15e6*/ 	.short	(.L_944 - .L_943)
	.align		4
.L_943:
        /*15e8*/ 	.word	index@(_ZN10layer_norm13ln_fwd_kernelINS_13Kernel_traitsIfffffjLj1280ELj1ELj4ELj1ELj16ENS_18Kernel_traits_baseILj1280EfffffjLj128EEEEELb0ELb0ELb1ELb1EEEvNS_9FwdParamsE)
        /*15ec*/ 	.word	0x00000000


	//----- nvinfo : EIATTR_MIN_STACK_SIZE
	.align		4
.L_944:
        /*15f0*/ 	.byte	0x04, 0x12
        /*15f2*/ 	.short	(.L_946 - .L_945)
	.align		4
.L_945:
        /*15f4*/ 	.word	index@(_ZN10layer_norm13ln_fwd_kernelINS_13Kernel_traitsIfffffjLj1280ELj1ELj4ELj1ELj16ENS_18Kernel_traits_baseILj1280EfffffjLj128EEEEELb0ELb1ELb0ELb0EEEvNS_9FwdParamsE)
        /*15f8*/ 	.word	0x00000000


	//----- nvinfo : EIATTR_MIN_STACK_SIZE
	.align		4
.L_946:
        /*15fc*/ 	.byte	0x04, 0x12
        /*15fe*/ 	.short	(.L_948 - .L_947)
	.align		4
.L_947:
        /*1600*/ 	.word	index@(_ZN10layer_norm13ln_fwd_kernelINS_13Kernel_traitsIfffffjLj1280ELj1ELj4ELj1ELj16ENS_18Kernel_traits_baseILj1280EfffffjLj128EEEEELb0ELb1ELb0ELb1EEEvNS_9FwdParamsE)
        /*1604*/ 	.word	0x00000000


	//----- nvinfo : EIATTR_MIN_STACK_SIZE
	.align		4
.L_948:
        /*1608*/ 	.byte	0x04, 0x12
        /*160a*/ 	.short	(.L_950 - .L_949)
	.align		4
.L_949:
        /*160c*/ 	.word	index@(_ZN10layer_norm13ln_fwd_kernelINS_13Kernel_traitsIfffffjLj1280ELj1ELj4ELj1ELj16ENS_18Kernel_traits_baseILj1280EfffffjLj128EEEEELb0ELb1ELb1ELb0EEEvNS_9FwdParamsE)
        /*1610*/ 	.word	0x00000000


	//----- nvinfo : EIATTR_MIN_STACK_SIZE
	.align		4
.L_950:
        /*1614*/ 	.byte	0x04, 0x12
        /*1616*/ 	.short	(.L_952 - .L_951)
	.align		4
.L_951:
        /*1618*/ 	.word	index@(_ZN10layer_norm13ln_fwd_kernelINS_13Kernel_traitsIfffffjLj1280ELj1ELj4ELj1ELj16ENS_18Kernel_traits_baseILj1280EfffffjLj128EEEEELb0ELb1ELb1ELb1EEEvNS_9FwdParamsE)
        /*161c*/ 	.word	0x00000000


	//----- nvinfo : EIATTR_MIN_STACK_SIZE
	.align		4
.L_952:
        /*1620*/ 	.byte	0x04, 0x12
        /*1622*/ 	.short	(.L_954 - .L_953)
	.align		4
.L_953:
        /*1624*/ 	.word	index@(_ZN10layer_norm13ln_fwd_kernelINS_13Kernel_traitsIfffffjLj1280ELj1ELj4ELj1ELj16ENS_18Kernel_traits_baseILj1280EfffffjLj128EEEEELb1ELb0ELb0ELb0EEEvNS_9FwdParamsE)
        /*1628*/ 	.word	0x00000000


	//----- nvinfo : EIATTR_MIN_STACK_SIZE
	.align		4
.L_954:
        /*162c*/ 	.byte	0x04, 0x12
        /*162e*/ 	.short	(.L_956 - .L_955)
	.align		4
.L_955:
        /*1630*/ 	.word	index@(_ZN10layer_norm13ln_fwd_kernelINS_13Kernel_traitsIfffffjLj1280ELj1ELj4ELj1ELj16ENS_18Kernel_traits_baseILj1280EfffffjLj128EEEEELb1ELb0ELb0ELb1EEEvNS_9FwdParamsE)
        /*1634*/ 	.word	0x00000000


	//----- nvinfo : EIATTR_MIN_STACK_SIZE
	.align		4
.L_956:
        /*1638*/ 	.byte	0x04, 0x12
        /*163a*/ 	.short	(.L_958 - .L_957)
	.align		4
.L_957:
        /*163c*/ 	.word	index@(_ZN10layer_norm13ln_fwd_kernelINS_13Kernel_traitsIfffffjLj1280ELj1ELj4ELj1ELj16ENS_18Kernel_traits_baseILj1280EfffffjLj128EEEEELb1ELb0ELb1ELb0EEEvNS_9FwdParamsE)
        /*1640*/ 	.word	0x00000000


	//----- nvinfo : EIATTR_MIN_STACK_SIZE
	.align		4
.L_958:
        /*1644*/ 	.byte	0x04, 0x12
        /*1646*/ 	.short	(.L_960 - .L_959)
	.align		4
.L_959:
        /*1648*/ 	.word	index@(_ZN10layer_norm13ln_fwd_kernelINS_13Kernel_traitsIfffffjLj1280ELj1ELj4ELj1ELj16ENS_18Kernel_traits_baseILj1280EfffffjLj128EEEEELb1ELb0ELb1ELb1EEEvNS_9FwdParamsE)
        /*164c*/ 	.word	0x00000000


	//----- nvinfo : EIATTR_MIN_STACK_SIZE
	.align		4
.L_960:
        /*1650*/ 	.byte	0x04, 0x12
        /*1652*/ 	.short	(.L_962 - .L_961)
	.align		4
.L_961:
        /*1654*/ 	.word	index@(_ZN10layer_norm13ln_fwd_kernelINS_13Kernel_traitsIfffffjLj1280ELj1ELj4ELj1ELj16ENS_18Kernel_traits_baseILj1280EfffffjLj128EEEEELb1ELb1ELb0ELb0EEEvNS_9FwdParamsE)
        /*1658*/ 	.word	0x00000000


	//----- nvinfo : EIATTR_MIN_STACK_SIZE
	.align		4
.L_962:
        /*165c*/ 	.byte	0x04, 0x12
        /*165e*/ 	.short	(.L_964 - .L_963)
	.align		4
.L_963:
        /*1660*/ 	.word	index@(_ZN10layer_norm13ln_fwd_kernelINS_13Kernel_traitsIfffffjLj1280ELj1ELj4ELj1ELj16ENS_18Kernel_traits_baseILj1280EfffffjLj128EEEEELb1ELb1ELb0ELb1EEEvNS_9FwdParamsE)
        /*1664*/ 	.word	0x00000000


	//----- nvinfo : EIATTR_MIN_STACK_SIZE
	.align		4
.L_964:
        /*1668*/ 	.byte	0x04, 0x12
        /*166a*/ 	.short	(.L_966 - .L_965)
	.align		4
.L_965:
        /*166c*/ 	.word	index@(_ZN10layer_norm13ln_fwd_kernelINS_13Kernel_traitsIfffffjLj1280ELj1ELj4ELj1ELj16ENS_18Kernel_traits_baseILj1280EfffffjLj128EEEEELb1ELb1ELb1ELb0EEEvNS_9FwdParamsE)
        /*1670*/ 	.word	0x00000000


	//----- nvinfo : EIATTR_MIN_STACK_SIZE
	.align		4
.L_966:
        /*1674*/ 	.byte	0x04, 0x12
        /*1676*/ 	.short	(.L_968 - .L_967)
	.align		4
.L_967:
        /*1678*/ 	.word	index@(_ZN10layer_norm13ln_fwd_kernelINS_13Kernel_traitsIfffffjLj1280ELj1ELj4ELj1ELj16ENS_18Kernel_traits_baseILj1280EfffffjLj128EEEEELb1ELb1ELb1ELb1EEEvNS_9FwdParamsE)
        /*167c*/ 	.word	0x00000000
.L_968:


//--------------------- .nv.compat                --------------------------
	.section	.nv.compat,"",@"SHT_CUDA_COMPAT_INFO"
	.align	4
        /*0000*/ 	.byte	0x02, 0x09, 0x01, 0x00, 0x02, 0x02, 0x01, 0x00, 0x02, 0x05, 0x05, 0x00, 0x03, 0x07, 0x01, 0x01
        /*0010*/ 	.byte	0x02, 0x03, 0x00, 0x00, 0x02, 0x06, 0x01, 0x00, 0x04, 0x0b, 0x08, 0x00, 0x09, 0x00, 0x00, 0x00
        /*0020*/ 	.byte	0x00, 0x00, 0x00, 0x00


//--------------------- .nv.info._ZN10layer_norm13ln_fwd_kernelINS_13Kernel_traitsI13__nv_bfloat16S2_S2_S2_fjLj1280ELj1ELj4ELj1ELj16ENS_18Kernel_traits_baseILj1280ES2_S2_S2_S2_fjLj128EEEEELb0ELb0ELb0ELb0EEEvNS_9FwdParamsE --------------------------
	.section	.nv.info._ZN10layer_norm13ln_fwd_kernelINS_13Kernel_traitsI13__nv_bfloat16S2_S2_S2_fjLj1280ELj1ELj4ELj1ELj16ENS_18Kernel_traits_baseILj1280ES2_S2_S2_S2_fjLj128EEEEELb0ELb0ELb0ELb0EEEvNS_9FwdParamsE,"",@"SHT_CUDA_INFO"
	.sectionflags	@""
	.align	4


	//----- nvinfo : EIATTR_CUDA_API_VERSION
	.align		4
        /*0000*/ 	.byte	0x04, 0x37
        /*0002*/ 	.short	(.L_970 - .L_969)
.L_969:
        /*0004*/ 	.word	0x00000082


	//----- nvinfo : EIATTR_KPARAM_INFO
	.align		4
.L_970:
        /*0008*/ 	.byte	0x04, 0x17
        /*000a*/ 	.short	(.L_972 - .L_971)
.L_971:
        /*000c*/ 	.word	0x00000000
        /*0010*/ 	.short	0x0000
        /*0012*/ 	.short	0x0000
        /*0014*/ 	.byte	0x00, 0xf0, 0xa1, 0x03


	//----- nvinfo : EIATTR_SPARSE_MMA_MASK
	.align		4
.L_972:
        /*0018*/ 	.byte	0x03, 0x50
        /*001a*/ 	.short	0x0000


	//----- nvinfo : EIATTR_MAXREG_COUNT
	.align		4
        /*001c*/ 	.byte	0x03, 0x1b
        /*001e*/ 	.short	0x00ff


	//----- nvinfo : EIATTR_MERCURY_ISA_VERSION
	.align		4
        /*0020*/ 	.byte	0x03, 0x5f
        /*0022*/ 	.short	0x0101


	//----- nvinfo : EIATTR_COOP_GROUP_MASK_REGIDS
	.align		4
        /*0024*/ 	.byte	0x04, 0x29
        /*0026*/ 	.short	(.L_974 - .L_973)


	//   ....[0]....
.L_973:
        /*0028*/ 	.word	0xffffffff


	//   ....[1]....
        /*002c*/ 	.word	0xffffffff


	//   ....[2]....
        /*0030*/ 	.word	0xffffffff


	//   ....[3]....
        /*0034*/ 	.word	0xffffffff


	//   ....[4]....
        /*0038*/ 	.word	0xffffffff


	//   ....[5]....
        /*003c*/ 	.word	0xffffffff


	//   ....[6]....
        /*0040*/ 	.word	0xffffffff


	//   ....[7]....
        /*0044*/ 	.word	0xffffffff


	//   ....[8]....
        /*0048*/ 	.word	0xffffffff


	//   ....[9]....
        /*004c*/ 	.word	0xffffffff


	//   ....[10]....
        /*0050*/ 	.word	0x0500008a


	//   ....[11]....
        /*0054*/ 	.word	0x0500008a


	//   ....[12]....
        /*0058*/ 	.word	0x0500008a


	//   ....[13]....
        /*005c*/ 	.word	0x0500008a


	//   ....[14]....
        /*0060*/ 	.word	0x0500008a


	//   ....[15]....
        /*0064*/ 	.word	0x0500008a


	//   ....[16]....
        /*0068*/ 	.word	0x0500008a


	//   ....[17]....
        /*006c*/ 	.word	0x0500008a


	//   ....[18]....
        /*0070*/ 	.word	0x0500008a


	//   ....[19]....
        /*0074*/ 	.word	0x0500008a


	//----- nvinfo : EIATTR_COOP_GROUP_INSTR_OFFSETS
	.align		4
.L_974:
        /*0078*/ 	.byte	0x04, 0x28
        /*007a*/ 	.short	(.L_976 - .L_975)


	//   ....[0]....
.L_975:
        /*007c*/ 	.word	0x00002d80


	//   ....[1]....
        /*0080*/ 	.word	0x00002dc0


	//   ....[2]....
        /*0084*/ 	.word	0x00002de0


	//   ....[3]....
        /*0088*/ 	.word	0x00002e00


	//   ....[4]....
        /*008c*/ 	.word	0x00002e20


	//   ....[5]....
        /*0090*/ 	.word	0x00003360


	//   ....[6]....
        /*0094*/ 	.word	0x00003380


	//   ....[7]....
        /*0098*/ 	.word	0x000033a0


	//   ....[8]....
        /*009c*/ 	.word	0x000033c0


	//   ....[9]....
        /*00a0*/ 	.word	0x000033e0


	//   ....[10]....
        /*00a4*/ 	.word	0x000045b0


	//   ....[11]....
        /*00a8*/ 	.word	0x00004660


	//   ....[12]....
        /*00ac*/ 	.word	0x000046d0


	//   ....[13]....
        /*00b0*/ 	.word	0x00004740


	//   ....[14]....
        /*00b4*/ 	.word	0x000047b0


	//   ....[15]....
        /*00b8*/ 	.word	0x00004d50


	//   ....[16]....
        /*00bc*/ 	.word	0x00004dc0


	//   ....[17]....
        /*00c0*/ 	.word	0x00004e30


	//   ....[18]....
        /*00c4*/ 	.word	0x00004ea0


	//   ....[19]....
        /*00c8*/ 	.word	0x00004f10


	//----- nvinfo : EIATTR_VRC_CTA_INIT_COUNT
	.align		4
.L_976:
        /*00cc*/ 	.byte	0x02, 0x4a
	.zero		1
	.zero		1


	//----- nvinfo : EIATTR_EXIT_INSTR_OFFSETS
	.align		4
        /*00d0*/ 	.byte	0x04, 0x1c
        /*00d2*/ 	.short	(.L_978 - .L_977)


	//   ....[0]....
.L_977:
        /*00d4*/ 	.word	0x00000680


	//   ....[1]....
        /*00d8*/ 	.word	0x00004540


	//----- nvinfo : EIATTR_MAX_THREADS
	.align		4
.L_978:
        /*00dc*/ 	.byte	0x04, 0x05
        /*00de*/ 	.short	(.L_980 - .L_979)
.L_979:
        /*00e0*/ 	.word	0x00000080
        /*00e4*/ 	.word	0x00000001
        /*00e8*/ 	.word	0x00000001


	//----- nvinfo : EIATTR_CRS_STACK_SIZE
	.align		4
.L_980:
        /*00ec*/ 	.byte	0x04, 0x1e
        /*00ee*/ 	.short	(.L_982 - .L_981)
.L_981:
        /*00f0*/ 	.word	0x00000000


	//----- nvinfo : EIATTR_CBANK_PARAM_SIZE
	.align		4
.L_982:
        /*00f4*/ 	.byte	0x03, 0x19
        /*00f6*/ 	.short	0x00e8


	//----- nvinfo : EIATTR_PARAM_CBANK
	.align		4
        /*00f8*/ 	.byte	0x04, 0x0a
        /*00fa*/ 	.short	(.L_984 - .L_983)
	.align		4
.L_983:
        /*00fc*/ 	.word	index@(.nv.constant0._ZN10layer_norm13ln_fwd_kernelINS_13Kernel_traitsI13__nv_bfloat16S2_S2_S2_fjLj1280ELj1ELj4ELj1ELj16ENS_18Kernel_traits_baseILj1280ES2_S2_S2_S2_fjLj128EEEEELb0ELb0ELb0ELb0EEEvNS_9FwdParamsE)
        /*0100*/ 	.short	0x0380
        /*0102*/ 	.short	0x00e8


	//----- nvinfo : EIATTR_SW_WAR
	.align		4
.L_984:
        /*0104*/ 	.byte	0x04, 0x36
        /*0106*/ 	.short	(.L_986 - .L_985)
.L_985:
        /*0108*/ 	.word	0x00000008
.L_986:


//--------------------- .nv.info._ZN10layer_norm13ln_fwd_kernelINS_13Kernel_traitsI13__nv_bfloat16S2_S2_S2_fjLj1280ELj1ELj4ELj1ELj16ENS_18Kernel_traits_baseILj1280ES2_S2_S2_S2_fjLj128EEEEELb0ELb0ELb0ELb1EEEvNS_9FwdParamsE --------------------------
	.section	.nv.info._ZN10layer_norm13ln_fwd_kernelINS_13Kernel_traitsI13__nv_bfloat16S2_S2_S2_fjLj1280ELj1ELj4ELj1ELj16ENS_18Kernel_traits_baseILj1280ES2_S2_S2_S2_fjLj128EEEEELb0ELb0ELb0ELb1EEEvNS_9FwdParamsE,"",@"SHT_CUDA_INFO"
	.sectionflags	@""
	.align	4


	//----- nvinfo : EIATTR_CUDA_API_VERSION
	.align		4
        /*0000*/ 	.byte	0x04, 0x37
        /*0002*/ 	.short	(.L_988 - .L_987)
.L_987:
        /*0004*/ 	.word	0x00000082


	//----- nvinfo : EIATTR_KPARAM_INFO
	.align		4
.L_988:
        /*0008*/ 	.byte	0x04, 0x17
        /*000a*/ 	.short	(.L_990 - .L_989)
.L_989:
        /*000c*/ 	.word	0x00000000
        /*0010*/ 	.short	0x0000
        /*0012*/ 	.short	0x0000
        /*0014*/ 	.byte	0x00, 0xf0, 0xa1, 0x03


	//----- nvinfo : EIATTR_SPARSE_MMA_MASK
	.align		4
.L_990:
        /*0018*/ 	.byte	0x03, 0x50
        /*001a*/ 	.short	0x0000


	//----- nvinfo : EIATTR_MAXREG_COUNT
	.align		4
        /*001c*/ 	.byte	0x03, 0x1b
        /*001e*/ 	.short	0x00ff


	//----- nvinfo : EIATTR_MERCURY_ISA_VERSION
	.align		4
        /*0020*/ 	.byte	0x03, 0x5f
        /*0022*/ 	.short	0x0101


	//----- nvinfo : EIATTR_COOP_GROUP_MASK_REGIDS
	.align		4
        /*0024*/ 	.byte	0x04, 0x29
        /*0026*/ 	.short	(.L_992 - .L_991)


	//   ....[0]....
.L_991:
        /*0028*/ 	.word	0xffffffff


	//   ....[1]....
        /*002c*/ 	.word	0xffffffff


	//   ....[2]....
        /*0030*/ 	.word	0xffffffff


	//   ....[3]....
        /*0034*/ 	.word	0xffffffff


	//   ....[4]....
        /*0038*/ 	.word	0xffffffff


	//   ....[5]....
        /*003c*/ 	.word	0xffffffff


	//   ....[6]....
        /*0040*/ 	.word	0xffffffff


	//   ....[7]....
        /*0044*/ 	.word	0xffffffff


	//   ....[8]....
        /*0048*/ 	.word	0xffffffff


	//   ....[9]....
        /*004c*/ 	.word	0xffffffff


	//   ....[10]....
        /*0050*/ 	.word	0x0500002e


	//   ....[11]....
        /*0054*/ 	.word	0x0500002e


	//   ....[12]....
        /*0058*/ 	.word	0x0500002e


	//   ....[13]....
        /*005c*/ 	.word	0x0500002e


	//   ....[14]....
        /*0060*/ 	.word	0x0500002e


	//   ....[15]....
        /*0064*/ 	.word	0x0500002e


	//   ....[16]....
        /*0068*/ 	.word	0x0500002e


	//   ....[17]....
        /*006c*/ 	.word	0x0500002e


	//   ....[18]....
        /*0070*/ 	.word	0x0500002e


	//   ....[19]....
        /*0074*/ 	.word	0x0500002e


	//----- nvinfo : EIATTR_COOP_GROUP_INSTR_OFFSETS
	.align		4
.L_992:
        /*0078*/ 	.byte	0x04, 0x28
        /*007a*/ 	.short	(.L_994 - .L_993)


	//   ....[0]....
.L_993:
        /*007c*/ 	.word	0x00002880


	//   ....[1]....
        /*0080*/ 	.word	0x000028b0


	//   ....[2]....
        /*0084*/ 	.word	0x000028d0


	//   ....[3]....
        /*0088*/ 	.word	0x000028f0


	//   ....[4]....
        /*008c*/ 	.word	0x00002910


	//   ....[5]....
        /*0090*/ 	.word	0x00002e40


	//   ....[6]....
        /*0094*/ 	.word	0x00002e60


	//   ....[7]....
        /*0098*/ 	.word	0x00002e80


	//   ....[8]....
        /*009c*/ 	.word	0x00002ea0


	//   ....[9]....
        /*00a0*/ 	.word	0x00002ec0


	//   ....[10]....
        /*00a4*/ 	.word	0x00003fa0


	//   ....[11]....
        /*00a8*/ 	.word	0x00004030


	//   ....[12]....
        /*00ac*/ 	.word	0x00004090


	//   ....[13]....
        /*00b0*/ 	.word	0x000040f0


	//   ....[14]....
        /*00b4*/ 	.word	0x00004150


	//   ....[15]....
        /*00b8*/ 	.word	0x000046c0


	//   ....[16]....
        /*00bc*/ 	.word	0x00004720


	//   ....[17]....
        /*00c0*/ 	.word	0x00004780


	//   ....[18]....
        /*00c4*/ 	.word	0x000047e0


	//   ....[19]....
        /*00c8*/ 	.word	0x00004840


	//----- nvinfo : EIATTR_VRC_CTA_INIT_COUNT
	.align		4
.L_994:
        /*00cc*/ 	.byte	0x02, 0x4a
	.zero		1
	.zero		1


	//----- nvinfo : EIATTR_EXIT_INSTR_OFFSETS
	.align		4
        /*00d0*/ 	.byte	0x04, 0x1c
        /*00d2*/ 	.short	(.L_996 - .L_995)


	//   ....[0]....
.L_995:
        /*00d4*/ 	.word	0x00000440


	//   ....[1]....
        /*00d8*/ 	.word	0x00003f30


	//----- nvinfo : EIATTR_MAX_THREADS
	.align		4
.L_996:
        /*00dc*/ 	.byte	0x04, 0x05
        /*00de*/ 	.short	(.L_998 - .L_997)
.L_997:
        /*00e0*/ 	.word	0x00000080
        /*00e4*/ 	.word	0x00000001
        /*00e8*/ 	.word	0x00000001


	//----- nvinfo : EIATTR_CRS_STACK_SIZE
	.align		4
.L_998:
        /*00ec*/ 	.byte	0x04, 0x1e
        /*00ee*/ 	.short	(.L_1000 - .L_999)
.L_999:
        /*00f0*/ 	.word	0x00000000


	//----- nvinfo : EIATTR_CBANK_PARAM_SIZE
	.align		4
.L_1000:
        /*00f4*/ 	.byte	0x03, 0x19
        /*00f6*/ 	.short	0x00e8


	//----- nvinfo : EIATTR_PARAM_CBANK
	.align		4
        /*00f8*/ 	.byte	0x04, 0x0a
        /*00fa*/ 	.short	(.L_1002 - .L_1001)
	.align		4
.L_1001:
        /*00fc*/ 	.word	index@(.nv.constant0._ZN10layer_norm13ln_fwd_kernelINS_13Kernel_traitsI13__nv_bfloat16S2_S2_S2_fjLj1280ELj1ELj4ELj1ELj16ENS_18Kernel_traits_baseILj1280ES2_S2_S2_S2_fjLj128EEEEELb0ELb0ELb0ELb1EEEvNS_9FwdParamsE)
        /*0100*/ 	.short	0x0380
        /*0102*/ 	.short	0x00e8


	//----- nvinfo : EIATTR_SW_WAR
	.align		4
.L_1002:
        /*0104*/ 	.byte	0x04, 0x36
        /*0106*/ 	.short	(.L_1004 - .L_1003)
.L_1003:
        /*0108*/ 	.word	0x00000008
.L_1004:


//--------------------- .nv.info._ZN10layer_norm13ln_fwd_kernelINS_13Kernel_traitsI13__nv_bfloat16S2_S2_S2_fjLj1280ELj1ELj4ELj1ELj16ENS_18Kernel_traits_baseILj1280ES2_S2_S2_S2_fjLj128EEEEELb0ELb0ELb1ELb0EEEvNS_9FwdParamsE --------------------------
	.section	.nv.info._ZN10layer_norm13ln_fwd_kernelINS_13Kernel_traitsI13__nv_bfloat16S2_S2_S2_fjLj1280ELj1ELj4ELj1ELj16ENS_18Kernel_traits_baseILj1280ES2_S2_S2_S2_fjLj128EEEEELb0ELb0ELb1ELb0EEEvNS_9FwdParamsE,"",@"SHT_CUDA_INFO"
	.sectionflags	@""
	.align	4


	//----- nvinfo : EIATTR_CUDA_API_VERSION
	.align		4
        /*0000*/ 	.byte	0x04, 0x37
        /*0002*/ 	.short	(.L_1006 - .L_1005)
.L_1005:
        /*0004*/ 	.word	0x00000082


	//----- nvinfo : EIATTR_KPARAM_INFO
	.align		4
.L_1006:
        /*0008*/ 	.byte	0x04, 0x17
        /*000a*/ 	.short	(.L_1008 - .L_1007)
.L_1007:
        /*000c*/ 	.word	0x00000000
        /*0010*/ 	.short	0x0000
        /*0012*/ 	.short	0x0000
        /*0014*/ 	.byte	0x00, 0xf0, 0xa1, 0x03


	//----- nvinfo : EIATTR_SPARSE_MMA_MASK
	.align		4
.L_1008:
        /*0018*/ 	.byte	0x03, 0x50
        /*001a*/ 	.short	0x0000


	//----- nvinfo : EIATTR_MAXREG_COUNT
	.align		4
        /*001c*/ 	.byte	0x03, 0x1b
        /*001e*/ 	.short	0x00ff


	//----- nvinfo : EIATTR_MERCURY_ISA_VERSION
	.align		4
        /*0020*/ 	.byte	0x03, 0x5f
        /*0022*/ 	.short	0x0101


	//----- nvinfo : EIATTR_COOP_GROUP_MASK_REGIDS
	.align		4
        /*0024*/ 	.byte	0x04, 0x29
        /*0026*/ 	.short	(.L_1010 - .L_1009)


	//   ....[0]....
.L_1009:
        /*0028*/ 	.word	0xffffffff


	//   ....[1]....
        /*002c*/ 	.word	0xffffffff


	//   ....[2]....
        /*0030*/ 	.word	0xffffffff


	//   ....[3]....
        /*0034*/ 	.word	0xffffffff


	//   ....[4]....
        /*0038*/ 	.word	0xffffffff


	//   ....[5]....
        /*003c*/ 	.word	0xffffffff


	//   ....[6]....
        /*0040*/ 	.word	0xffffffff


	//   ....[7]....
        /*0044*/ 	.word	0xffffffff


	//   ....[8]....
        /*0048*/ 	.word	0xffffffff


	//   ....[9]....
        /*004c*/ 	.word	0xffffffff


	//   ....[10]....
        /*0050*/ 	.word	0x0500008e


	//   ....[11]....
        /*0054*/ 	.word	0x0500008e


	//   ....[12]....
        /*0058*/ 	.word	0x0500008e


	//   ....[13]....
        /*005c*/ 	.word	0x0500008e


	//   ....[14]....
        /*0060*/ 	.word	0x0500008e


	//   ....[15]....
        /*0064*/ 	.word	0x0500008e


	//   ....[16]....
        /*0068*/ 	.word	0x0500008e


	//   ....[17]....
        /*006c*/ 	.word	0x0500008e


	//   ....[18]....
        /*0070*/ 	.word	0x0500008e


	//   ....[19]....
        /*0074*/ 	.word	0x0500008e


	//----- nvinfo : EIATTR_COOP_GROUP_INSTR_OFFSETS
	.align		4
.L_1010:
        /*0078*/ 	.byte	0x04, 0x28
        /*007a*/ 	.short	(.L_1012 - .L_1011)


	//   ....[0]....
.L_1011:
        /*007c*/ 	.word	0x000033a0


	//   ....[1]....
        /*0080*/ 	.word	0x000033d0


	//   ....[2]....
        /*0084*/ 	.word	0x000033f0


	//   ....[3]....
        /*0088*/ 	.word	0x00003410


	//   ....[4]....
        /*008c*/ 	.word	0x00003430


	//   ....[5]....
        /*0090*/ 	.word	0x00003970


	//   ....[6]....
        /*0094*/ 	.word	0x00003990


	//   ....[7]....
        /*0098*/ 	.word	0x000039b0


	//   ....[8]....
        /*009c*/ 	.word	0x000039d0


	//   ....[9]....
        /*00a0*/ 	.word	0x000039f0


	//   ....[10]....
        /*00a4*/ 	.word	0x00004c30


	//   ....[11]....
        /*00a8*/ 	.word	0x00004ce0


	//   ....[12]....
        /*00ac*/ 	.word	0x00004d50


	//   ....[13]....
        /*00b0*/ 	.word	0x00004dc0


	//   ....[14]....
        /*00b4*/ 	.word	0x00004e30


	//   ....[15]....
        /*00b8*/ 	.word	0x000053c0


	//   ....[16]....
        /*00bc*/ 	.word	0x00005430


	//   ....[17]....
        /*00c0*/ 	.word	0x000054a0


	//   ....[18]....
        /*00c4*/ 	.word	0x00005510


	//   ....[19]....
        /*00c8*/ 	.word	0x00005580


	//----- nvinfo : EIATTR_VRC_CTA_INIT_COUNT
	.align		4
.L_1012:
        /*00cc*/ 	.byte	0x02, 0x4a
	.zero		1
	.zero		1


	//----- nvinfo : EIATTR_EXIT_INSTR_OFFSETS
	.align		4
        /*00d0*/ 	.byte	0x04, 0x1c
        /*00d2*/ 	.short	(.L_1014 - .L_1013)


	//   ....[0]....
.L_1013:
        /*00d4*/ 	.word	0x00000650


	//   ....[1]....
        /*00d8*/ 	.word	0x00004bc0


	//----- nvinfo : EIATTR_MAX_THREADS
	.align		4
.L_1014:
        /*00dc*/ 	.byte	0x04, 0x05
        /*00de*/ 	.short	(.L_1016 - .L_1015)
.L_1015:
        /*00e0*/ 	.word	0x00000080
        /*00e4*/ 	.word	0x00000001
        /*00e8*/ 	.word	0x00000001


	//----- nvinfo : EIATTR_CRS_STACK_SIZE
	.align		4
.L_1016:
        /*00ec*/ 	.byte	0x04, 0x1e
        /*00ee*/ 	.short	(.L_1018 - .L_1017)
.L_1017:
        /*00f0*/ 	.word	0x00000000


	//----- nvinfo : EIATTR_CBANK_PARAM_SIZE
	.align		4
.L_1018:
        /*00f4*/ 	.byte	0x03, 0x19
        /*00f6*/ 	.short	0x00e8


	//----- nvinfo : EIATTR_PARAM_CBANK
	.align		4
        /*00f8*/ 	.byte	0x04, 0x0a
        /*00fa*/ 	.short	(.L_1020 - .L_1019)
	.align		4
.L_1019:
        /*00fc*/ 	.word	index@(.nv.constant0._ZN10layer_norm13ln_fwd_kernelINS_13Kernel_traitsI13__nv_bfloat16S2_S2_S2_fjLj1280ELj1ELj4ELj1ELj16ENS_18Kernel_traits_baseILj1280ES2_S2_S2_S2_fjLj128EEEEELb0ELb0ELb1ELb0EEEvNS_9FwdParamsE)
        /*0100*/ 	.short	0x0380
        /*0102*/ 	.short	0x00e8


	//----- nvinfo : EIATTR_SW_WAR
	.align		4
.L_1020:
        /*0104*/ 	.byte	0x04, 0x36
        /*0106*/ 	.short	(.L_1022 - .L_1021)
.L_1021:
        /*0108*/ 	.word	0x00000008
.L_1022:


//--------------------- .nv.info._ZN10layer_norm13ln_fwd_kernelINS_13Kernel_traitsI13__nv_bfloat16S2_S2_S2_fjLj1280ELj1ELj4ELj1ELj16ENS_18Kernel_traits_baseILj1280ES2_S2_S2_S2_fjLj128EEEEELb0ELb0ELb1ELb1EEEvNS_9FwdParamsE --------------------------
	.section	.nv.info._ZN10layer_norm13ln_fwd_kernelINS_13Kernel_traitsI13__nv_bfloat16S2_S2_S2_fjLj1280ELj1ELj4ELj1ELj16ENS_18Kernel_traits_baseILj1280ES2_S2_S2_S2_fjLj128EEEEELb0ELb0ELb1ELb1EEEvNS_9FwdParamsE,"",@"SHT_CUDA_INFO"
	.sectionflags	@""
	.align	4


	//----- nvinfo : EIATTR_CUDA_API_VERSION
	.align		4
        /*0000*/ 	.byte	0x04, 0x37
        /*0002*/ 	.short	(.L_1024 - .L_1023)
.L_1023:
        /*0004*/ 	.word	0x00000082


	//----- nvinfo : EIATTR_KPARAM_INFO
	.align		4
.L_1024:
        /*0008*/ 	.byte	0x04, 0x17
        /*000a*/ 	.short	(.L_1026 - .L_1025)
.L_1025:
        /*000c*/ 	.word	0x00000000
        /*0010*/ 	.short	0x0000
        /*0012*/ 	.short	0x0000
        /*0014*/ 	.byte	0x00, 0xf0, 0xa1, 0x03


	//----- nvinfo : EIATTR_SPARSE_MMA_MASK
	.align		4
.L_1026:
        /*0018*/ 	.byte	0x03, 0x50
        /*001a*/ 	.short	0x0000


	//----- nvinfo : EIATTR_MAXREG_COUNT
	.align		4
        /*001c*/ 	.byte	0x03, 0x1b
        /*001e*/ 	.short	0x00ff


	//----- nvinfo : EIATTR_MERCURY_ISA_VERSION
	.align		4
        /*0020*/ 	.byte	0x03, 0x5f
        /*0022*/ 	.short	0x0101


	//----- nvinfo : EIATTR_COOP_GROUP_MASK_REGIDS
	.align		4
        /*0024*/ 	.byte	0x04, 0x29
        /*0026*/ 	.short	(.L_1028 - .L_1027)


	//   ....[0]....
.L_1027:
        /*0028*/ 	.word	0xffffffff


	//   ....[1]....
        /*002c*/ 	.word	0xffffffff


	//   ....[2]....
        /*0030*/ 	.word	0xffffffff


	//   ....[3]....
        /*0034*/ 	.word	0xffffffff


	//   ....[4]....
        /*0038*/ 	.word	0xffffffff


	//   ....[5]....
        /*003c*/ 	.word	0xffffffff


	//   ....[6]....
        /*0040*/ 	.word	0xffffffff


	//   ....[7]....
        /*0044*/ 	.word	0xffffffff


	//   ....[8]....
        /*0048*/ 	.word	0xffffffff


	//   ....[9]....
        /*004c*/ 	.word	0xffffffff


	//   ....[10]....
        /*0050*/ 	.word	0x05000042


	//   ....[11]....
        /*0054*/ 	.word	0x05000042


	//   ....[12]....
        /*0058*/ 	.word	0x05000042


	//   ....[13]....
        /*005c*/ 	.word	0x05000042


	//   ....[14]....
        /*0060*/ 	.word	0x05000042


	//   ....[15]....
        /*0064*/ 	.word	0x05000042


	//   ....[16]....
        /*0068*/ 	.word	0x05000042


	//   ....[17]....
        /*006c*/ 	.word	0x05000042


	//   ....[18]....
        /*0070*/ 	.word	0x05000042


	//   ....[19]....
        /*0074*/ 	.word	0x05000042


	//----- nvinfo : EIATTR_COOP_GROUP_INSTR_OFFSETS
	.align		4
.L_1028:
        /*0078*/ 	.byte	0x04, 0x28
        /*007a*/ 	.short	(.L_1030 - .L_1029)


	//   ....[0]....
.L_1029:
        /*007c*/ 	.word	0x00002ba0


	//   ....[1]....
        /*0080*/ 	.word	0x00002bd0


	//   ....[2]....
        /*0084*/ 	.word	0x00002bf0


	//   ....[3]....
        /*0088*/ 	.word	0x00002c10


	//   ....[4]....
        /*008c*/ 	.word	0x00002c30


	//   ....[5]....
        /*0090*/ 	.word	0x00003160


	//   ....[6]....
        /*0094*/ 	.word	0x00003180


	//   ....[7]....
        /*0098*/ 	.word	0x000031a0


	//   ....[8]....
        /*009c*/ 	.word	0x000031c0


	//   ....[9]....
        /*00a0*/ 	.word	0x000031e0


	//   ....[10]....
        /*00a4*/ 	.word	0x000043d0


	//   ....[11]....
        /*00a8*/ 	.word	0x00004470


	//   ....[12]....
        /*00ac*/ 	.word	0x000044d0


	//   ....[13]....
        /*00b0*/ 	.word	0x00004530


	//   ....[14]....
        /*00b4*/ 	.word	0x00004590


	//   ....[15]....
        /*00b8*/ 	.word	0x00004b10


	//   ....[16]....
        /*00bc*/ 	.word	0x00004b70


	//   ....[17]....
        /*00c0*/ 	.word	0x00004bd0


	//   ....[18]....
        /*00c4*/ 	.word	0x00004c30


	//   ....[19]....
        /*00c8*/ 	.word	0x00004c90


	//----- nvinfo : EIATTR_VRC_CTA_INIT_COUNT
	.align		4
.L_1030:
        /*00cc*/ 	.byte	0x02, 0x4a
	.zero		1
	.zero		1


	//----- nvinfo : EIATTR_EXIT_INSTR_OFFSETS
	.align		4
        /*00d0*/ 	.byte	0x04, 0x1c
        /*00d2*/ 	.short	(.L_1032 - .L_1031)


	//   ....[0]....
.L_1031:
        /*00d4*/ 	.word	0x000002a0


	//   ....[1]....
        /*00d8*/ 	.word	0x00004360


	//----- nvinfo : EIATTR_MAX_THREADS
	.align		4
.L_1032:
        /*00dc*/ 	.byte	0x04, 0x05
        /*00de*/ 	.short	(.L_1034 - .L_1033)
.L_1033:
        /*00e0*/ 	.word	0x00000080
        /*00e4*/ 	.word	0x00000001
        /*00e8*/ 	.word	0x00000001


	//----- nvinfo : EIATTR_CRS_STACK_SIZE
	.align		4
.L_1034:
        /*00ec*/ 	.byte	0x04, 0x1e
        /*00ee*/ 	.short	(.L_1036 - .L_1035)
.L_1035:
        /*00f0*/ 	.word	0x00000000


	//----- nvinfo : EIATTR_CBANK_PARAM_SIZE
	.align		4
.L_1036:
        /*00f4*/ 	.byte	0x03, 0x19
        /*00f6*/ 	.short	0x00e8


	//----- nvinfo : EIATTR_PARAM_CBANK
	.align		4
        /*00f8*/ 	.byte	0x04, 0x0a
        /*00fa*/ 	.short	(.L_1038 - .L_1037)
	.align		4
.L_1037:
        /*00fc*/ 	.word	index@(.nv.constant0._ZN10layer_norm13ln_fwd_kernelINS_13Kernel_traitsI13__nv_bfloat16S2_S2_S2_fjLj1280ELj1ELj4ELj1ELj16ENS_18Kernel_traits_baseILj1280ES2_S2_S2_S2_fjLj128EEEEELb0ELb0ELb1ELb1EEEvNS_9FwdParamsE)
        /*0100*/ 	.short	0x0380
        /*0102*/ 	.short	0x00e8


	//----- nvinfo : EIATTR_SW_WAR
	.align		4
.L_1038:
        /*0104*/ 	.byte	0x04, 0x36
        /*0106*/ 	.short	(.L_1040 - .L_1039)
.L_1039:
        /*0108*/ 	.word	0x00000008
.L_1040:


//--------------------- .nv.info._ZN10layer_norm13ln_fwd_kernelINS_13Kernel_traitsI13__nv_bfloat16S2_S2_S2_fjLj1280ELj1ELj4ELj1ELj16ENS_18Kernel_traits_baseILj1280ES2_S2_S2_S2_fjLj128EEEEELb0ELb1ELb0ELb0EEEvNS_9FwdParamsE --------------------------
	.section	.nv.info._ZN10layer_norm13ln_fwd_kernelINS_13Kernel_traitsI13__nv_bfloat16S2_S2_S2_fjLj1280ELj1ELj4ELj1ELj16ENS_18Kernel_traits_baseILj1280ES2_S2_S2_S2_fjLj128EEEEELb0ELb1ELb0ELb0EEEvNS_9FwdParamsE,"",@"SHT_CUDA_INFO"
	.sectionflags	@""
	.align	4


	//----- nvinfo : EIATTR_CUDA_API_VERSION
	.align		4
        /*0000*/ 	.byte	0x04, 0x37
        /*0002*/ 	.short	(.L_1042 - .L_1041)
.L_1041:
        /*0004*/ 	.word	0x00000082


	//----- nvinfo : EIATTR_KPARAM_INFO
	.align		4
.L_1042:
        /*0008*/ 	.byte	0x04, 0x17
        /*000a*/ 	.short	(.L_1044 - .L_1043)
.L_1043:
        /*000c*/ 	.word	0x00000000
        /*0010*/ 	.short	0x0000
        /*0012*/ 	.short	0x0000
        /*0014*/ 	.byte	0x00, 0xf0, 0xa1, 0x03


	//----- nvinfo : EIATTR_SPARSE_MMA_MASK
	.align		4
.L_1044:
        /*0018*/ 	.byte	0x03, 0x50
        /*001a*/ 	.short	0x0000


	//----- nvinfo : EIATTR_MAXREG_COUNT
	.align		4
        /*001c*/ 	.byte	0x03, 0x1b
        /*001e*/ 	.short	0x00ff


	//----- nvinfo : EIATTR_MERCURY_ISA_VERSION
	.align		4
        /*0020*/ 	.byte	0x03, 0x5f
        /*0022*/ 	.short	0x0101


	//----- nvinfo : EIATTR_COOP_GROUP_MASK_REGIDS
	.align		4
        /*0024*/ 	.byte	0x04, 0x29
        /*0026*/ 	.short	(.L_1046 - .L_1045)


	//   ....[0]....
.L_1045:
        /*0028*/ 	.word	0xffffffff


	//   ....[1]....
        /*002c*/ 	.word	0xffffffff


	//   ....[2]....
        /*0030*/ 	.word	0xffffffff


	//   ....[3]....
        /*0034*/ 	.word	0xffffffff


	//   ....[4]....
        /*0038*/ 	.word	0xffffffff


	//   ....[5]....
        /*003c*/ 	.word	0xffffffff


	//   ....[6]....
        /*0040*/ 	.word	0xffffffff


	//   ....[7]....
        /*0044*/ 	.word	0xffffffff


	//   ....[8]....
        /*0048*/ 	.word	0xffffffff


	//   ....[9]....
        /*004c*/ 	.word	0xffffffff


	//   ....[10]....
        /*0050*/ 	.word	0x050000b1


	//   ....[11]....
        /*0054*/ 	.word	0x050000b1


	//   ....[12]....
        /*0058*/ 	.word	0x050000b1


	//   ....[13]....
        /*005c*/ 	.word	0x050000b1


	//   ....[14]....
        /*0060*/ 	.word	0x050000b1


	//   ....[15]....
        /*0064*/ 	.word	0x050000b1


	//   ....[16]....
        /*0068*/ 	.word	0x050000b1


	//   ....[17]....
        /*006c*/ 	.word	0x050000b1


	//   ....[18]....
        /*0070*/ 	.word	0x050000b1


	//   ....[19]....
        /*0074*/ 	.word	0x050000b1


	//----- nvinfo : EIATTR_COOP_GROUP_INSTR_OFFSETS
	.align		4
.L_1046:
        /*0078*/ 	.byte	0x04, 0x28
        /*007a*/ 	.short	(.L_1048 - .L_1047)


	//   ....[0]....
.L_1047:
        /*007c*/ 	.word	0x000032c0


	//   ....[1]....
        /*0080*/ 	.word	0x000032e0


	//   ....[2]....
        /*0084*/ 	.word	0x00003300


	//   ....[3]....
        /*0088*/ 	.word	0x00003320


	//   ....[4]....
        /*008c*/ 	.word	0x00003350


	//   ....[5]....
        /*0090*/ 	.word	0x00003890


	//   ....[6]....
        /*0094*/ 	.word	0x000038b0


	//   ....[7]....
        /*0098*/ 	.word	0x000038d0


	//   ....[8]....
        /*009c*/ 	.word	0x000038f0


	//   ....[9]....
        /*00a0*/ 	.word	0x00003910


	//   ....[10]....
        /*00a4*/ 	.word	0x00004ae0


	//   ....[11]....
        /*00a8*/ 	.word	0x00004b80


	//   ....[12]....
        /*00ac*/ 	.word	0x00004bf0


	//   ....[13]....
        /*00b0*/ 	.word	0x00004c60


	//   ....[14]....
        /*00b4*/ 	.word	0x00004ce0


	//   ....[15]....
        /*00b8*/ 	.word	0x00005270


	//   ....[16]....
        /*00bc*/ 	.word	0x000052e0


	//   ....[17]....
        /*00c0*/ 	.word	0x00005350


	//   ....[18]....
        /*00c4*/ 	.word	0x000053c0


	//   ....[19]....
        /*00c8*/ 	.word	0x00005430


	//----- nvinfo : EIATTR_VRC_CTA_INIT_COUNT
	.align		4
.L_1048:
        /*00cc*/ 	.byte	0x02, 0x4a
	.zero		1
	.zero		1


	//----- nvinfo : EIATTR_EXIT_INSTR_OFFSETS
	.align		4
        /*00d0*/ 	.byte	0x04, 0x1c
        /*00d2*/ 	.short	(.L_1050 - .L_1049)


	//   ....[0]....
.L_1049:
        /*00d4*/ 	.word	0x00000820


	//   ....[1]....
        /*00d8*/ 	.word	0x00004a70


	//----- nvinfo : EIATTR_MAX_THREADS
	.align		4
.L_1050:
        /*00dc*/ 	.byte	0x04, 0x05
        /*00de*/ 	.short	(.L_1052 - .L_1051)
.L_1051:
        /*00e0*/ 	.word	0x00000080
        /*00e4*/ 	.word	0x00000001
        /*00e8*/ 	.word	0x00000001


	//----- nvinfo : EIATTR_CRS_STACK_SIZE
	.align		4
.L_1052:
        /*00ec*/ 	.byte	0x04, 0x1e
        /*00ee*/ 	.short	(.L_1054 - .L_1053)
.L_1053:
        /*00f0*/ 	.word	0x00000000


	//----- nvinfo : EIATTR_CBANK_PARAM_SIZE
	.align		4
.L_1054:
        /*00f4*/ 	.byte	0x03, 0x19
        /*00f6*/ 	.short	0x00e8


	//----- nvinfo : EIATTR_PARAM_CBANK
	.align		4
        /*00f8*/ 	.byte	0x04, 0x0a
        /*00fa*/ 	.short	(.L_1056 - .L_1055)
	.align		4
.L_1055:
        /*00fc*/ 	.word	index@(.nv.constant0._ZN10layer_norm13ln_fwd_kernelINS_13Kernel_traitsI13__nv_bfloat16S2_S2_S2_fjLj1280ELj1ELj4ELj1ELj16ENS_18Kernel_traits_baseILj1280ES2_S2_S2_S2_fjLj128EEEEELb0ELb1ELb0ELb0EEEvNS_9FwdParamsE)
        /*0100*/ 	.short	0x0380
        /*0102*/ 	.short	0x00e8


	//----- nvinfo : EIATTR_SW_WAR
	.align		4
.L_1056:
        /*0104*/ 	.byte	0x04, 0x36
        /*0106*/ 	.short	(.L_1058 - .L_1057)
.L_1057:
        /*0108*/ 	.word	0x00000008
.L_1058:


//--------------------- .nv.info._ZN10layer_norm13ln_fwd_kernelINS_13Kernel_traitsI13__nv_bfloat16S2_S2_S2_fjLj1280ELj1ELj4ELj1ELj16ENS_18Kernel_traits_baseILj1280ES2_S2_S2_S2_fjLj128EEEEELb0ELb1ELb0ELb1EEEvNS_9FwdParamsE --------------------------
	.section	.nv.info._ZN10layer_norm13ln_fwd_kernelINS_13Kernel_traitsI13__nv_bfloat16S2_S2_S2_fjLj1280ELj1ELj4ELj1ELj16ENS_18Kernel_traits_baseILj1280ES2_S2_S2_S2_fjLj128EEEEELb0ELb1ELb0ELb1EEEvNS_9FwdParamsE,"",@"SHT_CUDA_INFO"
	.sectionflags	@""
	.align	4


	//----- nvinfo : EIATTR_CUDA_API_VERSION
	.align		4
        /*0000*/ 	.byte	0x04, 0x37
        /*0002*/ 	.short	(.L_1060 - .L_1059)
.L_1059:
        /*0004*/ 	.word	0x00000082


	//----- nvinfo : EIATTR_KPARAM_INFO
	.align		4
.L_1060:
        /*0008*/ 	.byte	0x04, 0x17
        /*000a*/ 	.short	(.L_1062 - .L_1061)
.L_1061:
        /*000c*/ 	.word	0x00000000
        /*0010*/ 	.short	0x0000
        /*0012*/ 	.short	0x0000
        /*0014*/ 	.byte	0x00, 0xf0, 0xa1, 0x03


	//----- nvinfo : EIATTR_SPARSE_MMA_MASK
	.align		4
.L_1062:
        /*0018*/ 	.byte	0x03, 0x50
        /*001a*/ 	.short	0x0000


	//----- nvinfo : EIATTR_MAXREG_COUNT
	.align		4
        /*001c*/ 	.byte	0x03, 0x1b
        /*001e*/ 	.short	0x00ff


	//----- nvinfo : EIATTR_MERCURY_ISA_VERSION
	.align		4
        /*0020*/ 	.byte	0x03, 0x5f
        /*0022*/ 	.short	0x0101


	//----- nvinfo : EIATTR_COOP_GROUP_MASK_REGIDS
	.align		4
        /*0024*/ 	.byte	0x04, 0x29
        /*0026*/ 	.short	(.L_1064 - .L_1063)


	//   ....[0]....
.L_1063:
        /*0028*/ 	.word	0xffffffff


	//   ....[1]....
        /*002c*/ 	.word	0xffffffff


	//   ....[2]....
        /*0030*/ 	.word	0xffffffff


	//   ....[3]....
        /*0034*/ 	.word	0xffffffff


	//   ....[4]....
        /*0038*/ 	.word	0xffffffff


	//   ....[5]....
        /*003c*/ 	.word	0xffffffff


	//   ....[6]....
        /*0040*/ 	.word	0xffffffff


	//   ....[7]....
        /*0044*/ 	.word	0xffffffff


	//   ....[8]....
        /*0048*/ 	.word	0xffffffff


	//   ....[9]....
        /*004c*/ 	.word	0xffffffff


	//   ....[10]....
        /*0050*/ 	.word	0xffffffff


	//   ....[11]....
        /*0054*/ 	.word	0xffffffff


	//   ....[12]....
        /*0058*/ 	.word	0xffffffff


	//   ....[13]....
        /*005c*/ 	.word	0xffffffff


	//   ....[14]....
        /*0060*/ 	.word	0xffffffff


	//   ....[15]....
        /*0064*/ 	.word	0xffffffff


	//   ....[16]....
        /*0068*/ 	.word	0xffffffff


	//   ....[17]....
        /*006c*/ 	.word	0xffffffff


	//   ....[18]....
        /*0070*/ 	.word	0xffffffff


	//   ....[19]....
        /*0074*/ 	.word	0xffffffff


	//   ....[20]....
        /*0078*/ 	.word	0x0500005b


	//   ....[21]....
        /*007c*/ 	.word	0x0500005b


	//   ....[22]....
        /*0080*/ 	.word	0x0500005b


	//   ....[23]....
        /*0084*/ 	.word	0x0500005b


	//   ....[24]....
        /*0088*/ 	.word	0x0500005b


	//   ....[25]....
        /*008c*/ 	.word	0x0500005b


	//   ....[26]....
        /*0090*/ 	.word	0x0500005b


	//   ....[27]....
        /*0094*/ 	.word	0x0500005b


	//   ....[28]....
        /*0098*/ 	.word	0x0500005b


	//   ....[29]....
        /*009c*/ 	.word	0x0500005b


	//   ....[30]....
        /*00a0*/ 	.word	0x0500005b


	//   ....[31]....
        /*00a4*/ 	.word	0x0500005b


	//   ....[32]....
        /*00a8*/ 	.word	0x0500005b


	//   ....[33]....
        /*00ac*/ 	.word	0x0500005b


	//   ....[34]....
        /*00b0*/ 	.word	0x0500005b


	//   ....[35]....
        /*00b4*/ 	.word	0x0500005b


	//   ....[36]....
        /*00b8*/ 	.word	0x0500005b


	//   ....[37]....
        /*00bc*/ 	.word	0x0500005b


	//   ....[38]....
        /*00c0*/ 	.word	0x0500005b


	//   ....[39]....
        /*00c4*/ 	.word	0x0500005b


	//----- nvinfo : EIATTR_COOP_GROUP_INSTR_OFFSETS
	.align		4
.L_1064:
        /*00c8*/ 	.byte	0x04, 0x28
        /*00ca*/ 	.short	(.L_1066 - .L_1065)


	//   ....[0]....
.L_1065:
        /*00cc*/ 	.word	0x000025a0


	//   ....[1]....
        /*00d0*/ 	.word	0x000025c0


	//   ....[2]....
        /*00d4*/ 	.word	0x000025e0


	//   ....[3]....
        /*00d8*/ 	.word	0x00002610


	//   ....[4]....
        /*00dc*/ 	.word	0x00002630


	//   ....[5]....
        /*00e0*/ 	.word	0x00002b60


	//   ....[6]....
        /*00e4*/ 	.word	0x00002b80


	//   ....[7]....
        /*00e8*/ 	.word	0x00002ba0


	//   ....[8]....
        /*00ec*/ 	.word	0x00002bc0


	//   ....[9]....
        /*00f0*/ 	.word	0x00002be0


	//   ....[10]....
        /*00f4*/ 	.word	0x00006050


	//   ....[11]....
        /*00f8*/ 	.word	0x00006070


	//   ....[12]....
        /*00fc*/ 	.word	0x00006090


	//   ....[13]....
        /*0100*/ 	.word	0x000060c0


	//   ....[14]....
        /*0104*/ 	.word	0x000060e0


	//   ....[15]....
        /*0108*/ 	.word	0x00006610


	//   ....[16]....
        /*010c*/ 	.word	0x00006630


	//   ....[17]....
        /*0110*/ 	.word	0x00006650


	//   ....[18]....
        /*0114*/ 	.word	0x00006670


	//   ....[19]....
        /*0118*/ 	.word	0x00006690


	//   ....[20]....
        /*011c*/ 	.word	0x00007760


	//   ....[21]....
        /*0120*/ 	.word	0x000077e0


	//   ....[22]....
        /*0124*/ 	.word	0x00007840


	//   ....[23]....
        /*0128*/ 	.word	0x000078b0


	//   ....[24]....
        /*012c*/ 	.word	0x00007910


	//   ....[25]....
        /*0130*/ 	.word	0x00007e70


	//   ....[26]....
        /*0134*/ 	.word	0x00007ec0


	//   ....[27]....
        /*0138*/ 	.word	0x00007f10


	//   ....[28]....
        /*013c*/ 	.word	0x00007f60


	//   ....[29]....
        /*0140*/ 	.word	0x00007fb0


	//   ....[30]....
        /*0144*/ 	.word	0x00008030


	//   ....[31]....
        /*0148*/ 	.word	0x000080b0


	//   ....[32]....
        /*014c*/ 	.word	0x00008110


	//   ....[33]....
        /*0150*/ 	.word	0x00008180


	//   ....[34]....
        /*0154*/ 	.word	0x000081e0


	//   ....[35]....
        /*0158*/ 	.word	0x00008740


	//   ....[36]....
        /*015c*/ 	.word	0x00008790


	//   ....[37]....
        /*0160*/ 	.word	0x000087e0


	//   ....[38]....
        /*0164*/ 	.word	0x00008830


	//   ....[39]....
        /*0168*/ 	.word	0x00008880


	//----- nvinfo : EIATTR_VRC_CTA_INIT_COUNT
	.align		4
.L_1066:
        /*016c*/ 	.byte	0x02, 0x4a
	.zero		1
	.zero		1


	//----- nvinfo : EIATTR_EXIT_INSTR_OFFSETS
	.align		4
        /*0170*/ 	.byte	0x04, 0x1c
        /*0172*/ 	.short	(.L_1068 - .L_1067)


	//   ....[0]....
.L_1067:
        /*0174*/ 	.word	0x000003c0


	//   ....[1]....
        /*0178*/ 	.word	0x00003c80


	//   ....[2]....
        /*017c*/ 	.word	0x00007700


	//----- nvinfo : EIATTR_MAX_THREADS
	.align		4
.L_1068:
        /*0180*/ 	.byte	0x04, 0x05
        /*0182*/ 	.short	(.L_1070 - .L_1069)
.L_1069:
        /*0184*/ 	.word	0x00000080
        /*0188*/ 	.word	0x00000001
        /*018c*/ 	.word	0x00000001


	//----- nvinfo : EIATTR_CRS_STACK_SIZE
	.align		4
.L_1070:
        /*0190*/ 	.byte	0x04, 0x1e
        /*0192*/ 	.short	(.L_1072 - .L_1071)
.L_1071:
        /*0194*/ 	.word	0x00000000


	//----- nvinfo : EIATTR_CBANK_PARAM_SIZE
	.align		4
.L_1072:
        /*0198*/ 	.byte	0x03, 0x19
        /*019a*/ 	.short	0x00e8


	//----- nvinfo : EIATTR_PARAM_CBANK
	.align		4
        /*019c*/ 	.byte	0x04, 0x0a
        /*019e*/ 	.short	(.L_1074 - .L_1073)
	.align		4
.L_1073:
        /*01a0*/ 	.word	index@(.nv.constant0._ZN10layer_norm13ln_fwd_kernelINS_13Kernel_traitsI13__nv_bfloat16S2_S2_S2_fjLj1280ELj1ELj4ELj1ELj16ENS_18Kernel_traits_baseILj1280ES2_S2_S2_S2_fjLj128EEEEELb0ELb1ELb0ELb1EEEvNS_9FwdParamsE)
        /*01a4*/ 	.short	0x0380
        /*01a6*/ 	.short	0x00e8


	//----- nvinfo : EIATTR_SW_WAR
	.align		4
.L_1074:
        /*01a8*/ 	.byte	0x04, 0x36
        /*01aa*/ 	.short	(.L_1076 - .L_1075)
.L_1075:
        /*01ac*/ 	.word	0x00000008
.L_1076:


//--------------------- .nv.info._ZN10layer_norm13ln_fwd_kernelINS_13Kernel_traitsI13__nv_bfloat16S2_S2_S2_fjLj1280ELj1ELj4ELj1ELj16ENS_18Kernel_traits_baseILj1280ES2_S2_S2_S2_fjLj128EEEEELb0ELb1ELb1ELb0EEEvNS_9FwdParamsE --------------------------
	.section	.nv.info._ZN10layer_norm13ln_fwd_kernelINS_13Kernel_traitsI13__nv_bfloat16S2_S2_S2_fjLj1280ELj1ELj4ELj1ELj16ENS_18Kernel_traits_baseILj1280ES2_S2_S2_S2_fjLj128EEEEELb0ELb1ELb1ELb0EEEvNS_9FwdParamsE,"",@"SHT_CUDA_INFO"
	.sectionflags	@""
	.align	4


	//----- nvinfo : EIATTR_CUDA_API_VERSION
	.align		4
        /*0000*/ 	.byte	0x04, 0x37
        /*0002*/ 	.short	(.L_1078 - .L_1077)
.L_1077:
        /*0004*/ 	.word	0x00000082


	//----- nvinfo : EIATTR_KPARAM_INFO
	.align		4
.L_1078:
        /*0008*/ 	.byte	0x04, 0x17
        /*000a*/ 	.short	(.L_1080 - .L_1079)
.L_1079:
        /*000c*/ 	.word	0x00000000
        /*0010*/ 	.short	0x0000
        /*0012*/ 	.short	0x0000
        /*0014*/ 	.byte	0x00, 0xf0, 0xa1, 0x03


	//----- nvinfo : EIATTR_SPARSE_MMA_MASK
	.align		4
.L_1080:
        /*0018*/ 	.byte	0x03, 0x50
        /*001a*/ 	.short	0x0000


	//----- nvinfo : EIATTR_MAXREG_COUNT
	.align		4
        /*001c*/ 	.byte	0x03, 0x1b
        /*001e*/ 	.short	0x00ff


	//----- nvinfo : EIATTR_MERCURY_ISA_VERSION
	.align		4
        /*0020*/ 	.byte	0x03, 0x5f
        /*0022*/ 	.short	0x0101


	//----- nvinfo : EIATTR_COOP_GROUP_MASK_REGIDS
	.align		4
        /*0024*/ 	.byte	0x04, 0x29
        /*0026*/ 	.short	(.L_1082 - .L_1081)


	//   ....[0]....
.L_1081:
        /*0028*/ 	.word	0xffffffff


	//   ....[1]....
        /*002c*/ 	.word	0xffffffff


	//   ....[2]....
        /*0030*/ 	.word	0xffffffff


	//   ....[3]....
        /*0034*/ 	.word	0xffffffff


	//   ....[4]....
        /*0038*/ 	.word	0xffffffff


	//   ....[5]....
        /*003c*/ 	.word	0xffffffff


	//   ....[6]....
        /*0040*/ 	.word	0xffffffff


	//   ....[7]....
        /*0044*/ 	.word	0xffffffff


	//   ....[8]....
        /*0048*/ 	.word	0xffffffff


	//   ....[9]....
        /*004c*/ 	.word	0xffffffff


	//   ....[10]....
        /*0050*/ 	.word	0x050000ba


	//   ....[11]....
        /*0054*/ 	.word	0x050000ba


	//   ....[12]....
        /*0058*/ 	.word	0x050000ba


	//   ....[13]....
        /*005c*/ 	.word	0x050000ba


	//   ....[14]....
        /*0060*/ 	.word	0x050000ba


	//   ....[15]....
        /*0064*/ 	.word	0x050000ba


	//   ....[16]....
        /*0068*/ 	.word	0x050000ba


	//   ....[17]....
        /*006c*/ 	.word	0x050000ba


	//   ....[18]....
        /*0070*/ 	.word	0x050000ba


	//   ....[19]....
        /*0074*/ 	.word	0x050000ba


	//----- nvinfo : EIATTR_COOP_GROUP_INSTR_OFFSETS
	.align		4
.L_1082:
        /*0078*/ 	.byte	0x04, 0x28
        /*007a*/ 	.short	(.L_1084 - .L_1083)


	//   ....[0]....
.L_1083:
        /*007c*/ 	.word	0x00003ff0


	//   ....[1]....
        /*0080*/ 	.word	0x00004020


	//   ....[2]....
        /*0084*/ 	.word	0x00004040


	//   ....[3]....
        /*0088*/ 	.word	0x00004060


	//   ....[4]....
        /*008c*/ 	.word	0x00004080


	//   ....[5]....
        /*0090*/ 	.word	0x000045c0


	//   ....[6]....
        /*0094*/ 	.word	0x000045e0


	//   ....[7]....
        /*0098*/ 	.word	0x00004600


	//   ....[8]....
        /*009c*/ 	.word	0x00004620


	//   ....[9]....
        /*00a0*/ 	.word	0x00004640


	//   ....[10]....
        /*00a4*/ 	.word	0x00005880


	//   ....[11]....
        /*00a8*/ 	.word	0x00005930


	//   ....[12]....
        /*00ac*/ 	.word	0x000059a0


	//   ....[13]....
        /*00b0*/ 	.word	0x00005a10


	//   ....[14]....
        /*00b4*/ 	.word	0x00005a80


	//   ....[15]....
        /*00b8*/ 	.word	0x00006010


	//   ....[16]....
        /*00bc*/ 	.word	0x00006080


	//   ....[17]....
        /*00c0*/ 	.word	0x000060f0


	//   ....[18]....
        /*00c4*/ 	.word	0x00006160


	//   ....[19]....
        /*00c8*/ 	.word	0x000061d0


	//----- nvinfo : EIATTR_VRC_CTA_INIT_COUNT
	.align		4
.L_1084:
        /*00cc*/ 	.byte	0x02, 0x4a
	.zero		1
	.zero		1


	//----- nvinfo : EIATTR_EXIT_INSTR_OFFSETS
	.align		4
        /*00d0*/ 	.byte	0x04, 0x1c
        /*00d2*/ 	.short	(.L_1086 - .L_1085)


	//   ....[0]....
.L_1085:
        /*00d4*/ 	.word	0x00000830


	//   ....[1]....
        /*00d8*/ 	.word	0x00005810


	//----- nvinfo : EIATTR_MAX_THREADS
	.align		4
.L_1086:
        /*00dc*/ 	.byte	0x04, 0x05
        /*00de*/ 	.short	(.L_1088 - .L_1087)
.L_1087:
        /*00e0*/ 	.word	0x00000080
        /*00e4*/ 	.word	0x00000001
        /*00e8*/ 	.word	0x00000001


	//----- nvinfo : EIATTR_CRS_STACK_SIZE
	.align		4
.L_1088:
        /*00ec*/ 	.byte	0x04, 0x1e
        /*00ee*/ 	.short	(.L_1090 - .L_1089)
.L_1089:
        /*00f0*/ 	.word	0x00000000


	//----- nvinfo : EIATTR_CBANK_PARAM_SIZE
	.align		4
.L_1090:
        /*00f4*/ 	.byte	0x03, 0x19
        /*00f6*/ 	.short	0x00e8


	//----- nvinfo : EIATTR_PARAM_CBANK
	.align		4
        /*00f8*/ 	.byte	0x04, 0x0a
        /*00fa*/ 	.short	(.L_1092 - .L_1091)
	.align		4
.L_1091:
        /*00fc*/ 	.word	index@(.nv.constant0._ZN10layer_norm13ln_fwd_kernelINS_13Kernel_traitsI13__nv_bfloat16S2_S2_S2_fjLj1280ELj1ELj4ELj1ELj16ENS_18Kernel_traits_baseILj1280ES2_S2_S2_S2_fjLj128EEEEELb0ELb1ELb1ELb0EEEvNS_9FwdParamsE)
        /*0100*/ 	.short	0x0380
        /*0102*/ 	.short	0x00e8


	//----- nvinfo : EIATTR_SW_WAR
	.align		4
.L_1092:
        /*0104*/ 	.byte	0x04, 0x36
        /*0106*/ 	.short	(.L_1094 - .L_1093)
.L_1093:
        /*0108*/ 	.word	0x00000008
.L_1094:


//--------------------- .nv.info._ZN10layer_norm13ln_fwd_kernelINS_13Kernel_traitsI13__nv_bfloat16S2_S2_S2_fjLj1280ELj1ELj4ELj1ELj16ENS_18Kernel_traits_baseILj1280ES2_S2_S2_S2_fjLj128EEEEELb0ELb1ELb1ELb1EEEvNS_9FwdParamsE --------------------------
	.section	.nv.info._ZN10layer_norm13ln_fwd_kernelINS_13Kernel_traitsI13__nv_bfloat16S2_S2_S2_fjLj1280ELj1ELj4ELj1ELj16ENS_18Kernel_traits_baseILj1280ES2_S2_S2_S2_fjLj128EEEEELb0ELb1ELb1ELb1EEEvNS_9FwdParamsE,"",@"SHT_CUDA_INFO"
	.sectionflags	@""
	.align	4


	//----- nvinfo : EIATTR_CUDA_API_VERSION
	.align		4
        /*0000*/ 	.byte	0x04, 0x37
        /*0002*/ 	.short	(.L_1096 - .L_1095)
.L_1095:
        /*0004*/ 	.word	0x00000082


	//----- nvinfo : EIATTR_KPARAM_INFO
	.align		4
.L_1096:
        /*0008*/ 	.byte	0x04, 0x17
        /*000a*/ 	.short	(.L_1098 - .L_1097)
.L_1097:
        /*000c*/ 	.word	0x00000000
        /*0010*/ 	.short	0x0000
        /*0012*/ 	.short	0x0000
        /*0014*/ 	.byte	0x00, 0xf0, 0xa1, 0x03


	//----- nvinfo : EIATTR_SPARSE_MMA_MASK
	.align		4
.L_1098:
        /*0018*/ 	.byte	0x03, 0x50
        /*001a*/ 	.short	0x0000


	//----- nvinfo : EIATTR_MAXREG_COUNT
	.align		4
        /*001c*/ 	.byte	0x03, 0x1b
        /*001e*/ 	.short	0x00ff


	//----- nvinfo : EIATTR_MERCURY_ISA_VERSION
	.align		4
        /*0020*/ 	.byte	0x03, 0x5f
        /*0022*/ 	.short	0x0101


	//----- nvinfo : EIATTR_COOP_GROUP_MASK_REGIDS
	.align		4
        /*0024*/ 	.byte	0x04, 0x29
        /*0026*/ 	.short	(.L_1100 - .L_1099)


	//   ....[0]....
.L_1099:
        /*0028*/ 	.word	0xffffffff


	//   ....[1]....
        /*002c*/ 	.word	0xffffffff


	//   ....[2]....
        /*0030*/ 	.word	0xffffffff


	//   ....[3]....
        /*0034*/ 	.word	0xffffffff


	//   ....[4]....
        /*0038*/ 	.word	0xffffffff


	//   ....[5]....
        /*003c*/ 	.word	0xffffffff


	//   ....[6]....
        /*0040*/ 	.word	0xffffffff


	//   ....[7]....
        /*0044*/ 	.word	0xffffffff


	//   ....[8]....
        /*0048*/ 	.word	0xffffffff


	//   ....[9]....
        /*004c*/ 	.word	0xffffffff


	//   ....[10]....
        /*0050*/ 	.word	0x0500005a


	//   ....[11]....
        /*0054*/ 	.word	0x0500005a


	//   ....[12]....
        /*0058*/ 	.word	0x0500005a


	//   ....[13]....
        /*005c*/ 	.word	0x0500005a


	//   ....[14]....
        /*0060*/ 	.word	0x0500005a


	//   ....[15]....
        /*0064*/ 	.word	0x0500005a


	//   ....[16]....
        /*0068*/ 	.word	0x0500005a


	//   ....[17]....
        /*006c*/ 	.word	0x0500005a


	//   ....[18]....
        /*0070*/ 	.word	0x0500005a


	//   ....[19]....
        /*0074*/ 	.word	0x0500005a


	//----- nvinfo : EIATTR_COOP_GROUP_INSTR_OFFSETS
	.align		4
.L_1100:
        /*0078*/ 	.byte	0x04, 0x28
        /*007a*/ 	.short	(.L_1102 - .L_1101)


	//   ....[0]....
.L_1101:
        /*007c*/ 	.word	0x000037d0


	//   ....[1]....
        /*0080*/ 	.word	0x00003800


	//   ....[2]....
        /*0084*/ 	.word	0x00003820


	//   ....[3]....
        /*0088*/ 	.word	0x00003840


	//   ....[4]....
        /*008c*/ 	.word	0x00003860


	//   ....[5]....
        /*0090*/ 	.word	0x00003d90


	//   ....[6]....
        /*0094*/ 	.word	0x00003db0


	//   ....[7]....
        /*0098*/ 	.word	0x00003dd0


	//   ....[8]....
        /*009c*/ 	.word	0x00003df0


	//   ....[9]....
        /*00a0*/ 	.word	0x00003e10


	//   ....[10]....
        /*00a4*/ 	.word	0x00005050


	//   ....[11]....
        /*00a8*/ 	.word	0x000050e0


	//   ....[12]....
        /*00ac*/ 	.word	0x00005140


	//   ....[13]....
        /*00b0*/ 	.word	0x000051a0


	//   ....[14]....
        /*00b4*/ 	.word	0x00005200


	//   ....[15]....
        /*00b8*/ 	.word	0x00005770


	//   ....[16]....
        /*00bc*/ 	.word	0x000057d0


	//   ....[17]....
        /*00c0*/ 	.word	0x00005830


	//   ....[18]....
        /*00c4*/ 	.word	0x00005890


	//   ....[19]....
        /*00c8*/ 	.word	0x000058f0


	//----- nvinfo : EIATTR_VRC_CTA_INIT_COUNT
	.align		4
.L_1102:
        /*00cc*/ 	.byte	0x02, 0x4a
	.zero		1
	.zero		1


	//----- nvinfo : EIATTR_EXIT_INSTR_OFFSETS
	.align		4
        /*00d0*/ 	.byte	0x04, 0x1c
        /*00d2*/ 	.short	(.L_1104 - .L_1103)


	//   ....[0]....
.L_1103:
        /*00d4*/ 	.word	0x000003c0


	//   ....[1]....
        /*00d8*/ 	.word	0x00004fe0


	//----- nvinfo : EIATTR_MAX_THREADS
	.align		4
.L_1104:
        /*00dc*/ 	.byte	0x04, 0x05
        /*00de*/ 	.short	(.L_1106 - .L_1105)
.L_1105:
        /*00e0*/ 	.word	0x00000080
        /*00e4*/ 	.word	0x00000001
        /*00e8*/ 	.word	0x00000001


	//----- nvinfo : EIATTR_CRS_STACK_SIZE
	.align		4
.L_1106:
        /*00ec*/ 	.byte	0x04, 0x1e
        /*00ee*/ 	.short	(.L_1108 - .L_1107)
.L_1107:
        /*00f0*/ 	.word	0x00000000


	//----- nvinfo : EIATTR_CBANK_PARAM_SIZE
	.align		4
.L_1108:
        /*00f4*/ 	.byte	0x03, 0x19
        /*00f6*/ 	.short	0x00e8


	//----- nvinfo : EIATTR_PARAM_CBANK
	.align		4
        /*00f8*/ 	.byte	0x04, 0x0a
        /*00fa*/ 	.short	(.L_1110 - .L_1109)
	.align		4
.L_1109:
        /*00fc*/ 	.word	index@(.nv.constant0._ZN10layer_norm13ln_fwd_kernelINS_13Kernel_traitsI13__nv_bfloat16S2_S2_S2_fjLj1280ELj1ELj4ELj1ELj16ENS_18Kernel_traits_baseILj1280ES2_S2_S2_S2_fjLj128EEEEELb0ELb1ELb1ELb1EEEvNS_9FwdParamsE)
        /*0100*/ 	.short	0x0380
        /*0102*/ 	.short	0x00e8


	//----- nvinfo : EIATTR_SW_WAR
	.align		4
.L_1110:
        /*0104*/ 	.byte	0x04, 0x36
        /*0106*/ 	.short	(.L_1112 - .L_1111)
.L_1111:
        /*0108*/ 	.word	0x00000008
.L_1112:


//--------------------- .nv.info._ZN10layer_norm13ln_fwd_kernelINS_13Kernel_traitsI13__nv_bfloat16S2_S2_S2_fjLj1280ELj1ELj4ELj1ELj16ENS_18Kernel_traits_baseILj1280ES2_S2_S2_S2_fjLj128EEEEELb1ELb0ELb0ELb0EEEvNS_9FwdParamsE --------------------------
	.section	.nv.info._ZN10layer_norm13ln_fwd_kernelINS_13Kernel_traitsI13__nv_bfloat16S2_S2_S2_fjLj1280ELj1ELj4ELj1ELj16ENS_18Kernel_traits_baseILj1280ES2_S2_S2_S2_fjLj128EEEEELb1ELb0ELb0ELb0EEEvNS_9FwdParamsE,"",@"SHT_CUDA_INFO"
	.sectionflags	@""
	.align	4


	//----- nvinfo : EIATTR_CUDA_API_VERSION
	.align		4
        /*0000*/ 	.byte	0x04, 0x37
        /*0002*/ 	.short	(.L_1114 - .L_1113)
.L_1113:
        /*0004*/ 	.word	0x00000082


	//----- nvinfo : EIATTR_KPARAM_INFO
	.align		4
.L_1114:
        /*0008*/ 	.byte	0x04, 0x17
        /*000a*/ 	.short	(.L_1116 - .L_1115)
.L_1115:
        /*000c*/ 	.word	0x00000000
        /*0010*/ 	.short	0x0000
        /*0012*/ 	.short	0x0000
        /*0014*/ 	.byte	0x00, 0xf0, 0xa1, 0x03


	//----- nvinfo : EIATTR_SPARSE_MMA_MASK
	.align		4
.L_1116:
        /*0018*/ 	.byte	0x03, 0x50
        /*001a*/ 	.short	0x0000


	//----- nvinfo : EIATTR_MAXREG_COUNT
	.align		4
        /*001c*/ 	.byte	0x03, 0x1b
        /*001e*/ 	.short	0x00ff


	//----- nvinfo : EIATTR_MERCURY_ISA_VERSION
	.align		4
        /*0020*/ 	.byte	0x03, 0x5f
        /*0022*/ 	.short	0x0101


	//----- nvinfo : EIATTR_COOP_GROUP_MASK_REGIDS
	.align		4
        /*0024*/ 	.byte	0x04, 0x29
        /*0026*/ 	.short	(.L_1118 - .L_1117)


	//   ....[0]....
.L_1117:
        /*0028*/ 	.word	0xffffffff


	//   ....[1]....
        /*002c*/ 	.word	0xffffffff


	//   ....[2]....
        /*0030*/ 	.word	0xffffffff


	//   ....[3]....
        /*0034*/ 	.word	0xffffffff


	//   ....[4]....
        /*0038*/ 	.word	0xffffffff


	//   ....[5]....
        /*003c*/ 	.word	0xffffffff


	//   ....[6]....
        /*0040*/ 	.word	0xffffffff


	//   ....[7]....
        /*0044*/ 	.word	0xffffffff


	//   ....[8]....
        /*0048*/ 	.word	0xffffffff


	//   ....[9]....
        /*004c*/ 	.word	0xffffffff


	//   ....[10]....
        /*0050*/ 	.word	0x0500007c


	//   ....[11]....
        /*0054*/ 	.word	0x0500007c


	//   ....[12]....
        /*0058*/ 	.word	0x0500007c


	//   ....[13]....
        /*005c*/ 	.word	0x0500007c


	//   ....[14]....
        /*0060*/ 	.word	0x0500007c


	//   ....[15]....
        /*0064*/ 	.word	0x0500007c


	//   ....[16]....
        /*0068*/ 	.word	0x0500007c


	//   ....[17]....
        /*006c*/ 	.word	0x0500007c


	//   ....[18]....
        /*0070*/ 	.word	0x0500007c


	//   ....[19]....
        /*0074*/ 	.word	0x0500007c


	//----- nvinfo : EIATTR_COOP_GROUP_INSTR_OFFSETS
	.align		4
.L_1118:
        /*0078*/ 	.byte	0x04, 0x28
        /*007a*/ 	.short	(.L_1120 - .L_1119)


	//   ....[0]....
.L_1119:
        /*007c*/ 	.word	0x0001b950


	//   ....[1]....
        /*0080*/ 	.word	0x0001b990


	//   ....[2]....
        /*0084*/ 	.word	0x0001b9b0


	//   ....[3]....
        /*0088*/ 	.word	0x0001b9d0


	//   ....[4]....
        /*008c*/ 	.word	0x0001b9f0


	//   ....[5]....
        /*0090*/ 	.word	0x0001bf30


	//   ....[6]....
        /*0094*/ 	.word	0x0001bf50


	//   ....[7]....
        /*0098*/ 	.word	0x0001bf70


	//   ....[8]....
        /*009c*/ 	.word	0x0001bf90


	//   ....[9]....
        /*00a0*/ 	.word	0x0001bfb0


	//   ....[10]....
        /*00a4*/ 	.word	0x0001d2a0


	//   ....[11]....
        /*00a8*/ 	.word	0x0001d350


	//   ....[12]....
        /*00ac*/ 	.word	0x0001d3c0


	//   ....[13]....
        /*00b0*/ 	.word	0x0001d430


	//   ....[14]....
        /*00b4*/ 	.word	0x0001d4a0


	//   ....[15]....
        /*00b8*/ 	.word	0x0001da40


	//   ....[16]....
        /*00bc*/ 	.word	0x0001dab0


	//   ....[17]....
        /*00c0*/ 	.word	0x0001db20


	//   ....[18]....
        /*00c4*/ 	.word	0x0001db90


	//   ....[19]....
        /*00c8*/ 	.word	0x0001dc00


	//----- nvinfo : EIATTR_VRC_CTA_INIT_COUNT
	.align		4
.L_1120:
        /*00cc*/ 	.byte	0x02, 0x4a
	.zero		1
	.zero		1


	//----- nvinfo : EIATTR_EXIT_INSTR_OFFSETS
	.align		4
        /*00d0*/ 	.byte	0x04, 0x1c
        /*00d2*/ 	.short	(.L_1122 - .L_1121)


	//   ....[0]....
.L_1121:
        /*00d4*/ 	.word	0x000008c0


	//   ....[1]....
        /*00d8*/ 	.word	0x0001d230


	//----- nvinfo : EIATTR_INDIRECT_BRANCH_TARGETS
	.align		4
.L_1122:
        /*00dc*/ 	.byte	0x04, 0x34
        /*00de*/ 	.short	(.L_1124 - .L_1123)


	//   ....[0]....
.L_1123:
        /*00e0*/ 	.word	.L_x_45608@srel
        /*00e4*/ 	.short	0x0
        /*00e6*/ 	.short	0x0
        /*00e8*/ 	.word	0x3
        /*00ec*/ 	.word	.L_x_45609@srel
        /*00f0*/ 	.word	.L_x_45610@srel
        /*00f4*/ 	.word	.L_x_45611@srel


	//----- nvinfo : EIATTR_MAX_THREADS
	.align		4
.L_1124:
        /*00f8*/ 	.byte	0x04, 0x05
        /*00fa*/ 	.short	(.L_1126 - .L_1125)
.L_1125:
        /*00fc*/ 	.word	0x00000080
        /*0100*/ 	.word	0x00000001
        /*0104*/ 	.word	0x00000001


	//----- nvinfo : EIATTR_CRS_STACK_SIZE
	.align		4
.L_1126:
        /*0108*/ 	.byte	0x04, 0x1e
        /*010a*/ 	.short	(.L_1128 - .L_1127)
.L_1127:
        /*010c*/ 	.word	0x00000000


	//----- nvinfo : EIATTR_CBANK_PARAM_SIZE
	.align		4
.L_1128:
        /*0110*/ 	.byte	0x03, 0x19
        /*0112*/ 	.short	0x00e8


	//----- nvinfo : EIATTR_PARAM_CBANK
	.align		4
        /*0114*/ 	.byte	0x04, 0x0a
        /*0116*/ 	.short	(.L_1130 - .L_1129)
	.align		4
.L_1129:
        /*0118*/ 	.word	index@(.nv.constant0._ZN10layer_norm13ln_fwd_kernelINS_13Kernel_traitsI13__nv_bfloat16S2_S2_S2_fjLj1280ELj1ELj4ELj1ELj16ENS_18Kernel_traits_baseILj1280ES2_S2_S2_S2_fjLj128EEEEELb1ELb0ELb0ELb0EEEvNS_9FwdParamsE)
        /*011c*/ 	.short	0x0380
        /*011e*/ 	.short	0x00e8


	//----- nvinfo : EIATTR_SW_WAR
	.align		4
.L_1130:
        /*0120*/ 	.byte	0x04, 0x36
        /*0122*/ 	.short	(.L_1132 - .L_1131)
.L_1131:
        /*0124*/ 	.word	0x00000008
.L_1132:


//--------------------- .nv.info._ZN10layer_norm13ln_fwd_kernelINS_13Kernel_traitsI13__nv_bfloat16S2_S2_S2_fjLj1280ELj1ELj4ELj1ELj16ENS_18Kernel_traits_baseILj1280ES2_S2_S2_S2_fjLj128EEEEELb1ELb0ELb0ELb1EEEvNS_9FwdParamsE --------------------------
	.section	.nv.info._ZN10layer_norm13ln_fwd_kernelINS_13Kernel_traitsI13__nv_bfloat16S2_S2_S2_fjLj1280ELj1ELj4ELj1ELj16ENS_18Kernel_traits_baseILj1280ES2_S2_S2_S2_fjLj128EEEEELb1ELb0ELb0ELb1EEEvNS_9FwdParamsE,"",@"SHT_CUDA_INFO"
	.sectionflags	@""
	.align	4


	//----- nvinfo : EIATTR_CUDA_API_VERSION
	.align		4
        /*0000*/ 	.byte	0x04, 0x37
        /*0002*/ 	.short	(.L_1134 - .L_1133)
.L_1133:
        /*0004*/ 	.word	0x00000082


	//----- nvinfo : EIATTR_KPARAM_INFO
	.align		4
.L_1134:
        /*0008*/ 	.byte	0x04, 0x17
        /*000a*/ 	.short	(.L_1136 - .L_1135)
.L_1135:
        /*000c*/ 	.word	0x00000000
        /*0010*/ 	.short	0x0000
        /*0012*/ 	.short	0x0000
        /*0014*/ 	.byte	0x00, 0xf0, 0xa1, 0x03


	//----- nvinfo : EIATTR_SPARSE_MMA_MASK
	.align		4
.L_1136:
        /*0018*/ 	.byte	0x03, 0x50
        /*001a*/ 	.short	0x0000


	//----- nvinfo : EIATTR_MAXREG_COUNT
	.align		4
        /*001c*/ 	.byte	0x03, 0x1b
        /*001e*/ 	.short	0x00ff


	//----- nvinfo : EIATTR_MERCURY_ISA_VERSION
	.align		4
        /*0020*/ 	.byte	0x03, 0x5f
        /*0022*/ 	.short	0x0101


	//----- nvinfo : EIATTR_COOP_GROUP_MASK_REGIDS
	.align		4
        /*0024*/ 	.byte	0x04, 0x29
        /*0026*/ 	.short	(.L_1138 - .L_1137)


	//   ....[0]....
.L_1137:
        /*0028*/ 	.word	0xffffffff


	//   ....[1]....
        /*002c*/ 	.word	0xffffffff


	//   ....[2]....
        /*0030*/ 	.word	0xffffffff


	//   ....[3]....
        /*0034*/ 	.word	0xffffffff


	//   ....[4]....
        /*0038*/ 	.word	0xffffffff


	//   ....[5]....
        /*003c*/ 	.word	0xffffffff


	//   ....[6]....
        /*0040*/ 	.word	0xffffffff


	//   ....[7]....
        /*0044*/ 	.word	0xffffffff


	//   ....[8]....
        /*0048*/ 	.word	0xffffffff


	//   ....[9]....
        /*004c*/ 	.word	0xffffffff


	//   ....[10]....
        /*0050*/ 	.word	0x05000090


	//   ....[11]....
        /*0054*/ 	.word	0x05000090


	//   ....[12]....
        /*0058*/ 	.word	0x05000090


	//   ....[13]....
        /*005c*/ 	.word	0x05000090


	//   ....[14]....
        /*0060*/ 	.word	0x05000090


	//   ....[15]....
        /*0064*/ 	.word	0x05000090


	//   ....[16]....
        /*0068*/ 	.word	0x05000090


	//   ....[17]....
        /*006c*/ 	.word	0x05000090


	//   ....[18]....
        /*0070*/ 	.word	0x05000090


	//   ....[19]....
        /*0074*/ 	.word	0x05000090


	//----- nvinfo : EIATTR_COOP_GROUP_INSTR_OFFSETS
	.align		4
.L_1138:
        /*0078*/ 	.byte	0x04, 0x28
        /*007a*/ 	.short	(.L_1140 - .L_1139)


	//   ....[0]....
.L_1139:
        /*007c*/ 	.word	0x0001b480


	//   ....[1]....
        /*0080*/ 	.word	0x0001b4a0


	//   ....[2]....
        /*0084*/ 	.word	0x0001b4c0


	//   ....[3]....
        /*0088*/ 	.word	0x0001b4e0


	//   ....[4]....
        /*008c*/ 	.word	0x0001b510


	//   ....[5]....
        /*0090*/ 	.word	0x0001ba40


	//   ....[6]....
        /*0094*/ 	.word	0x0001ba60


	//   ....[7]....
        /*0098*/ 	.word	0x0001ba80


	//   ....[8]....
        /*009c*/ 	.word	0x0001baa0


	//   ....[9]....
        /*00a0*/ 	.word	0x0001bac0


	//   ....[10]....
        /*00a4*/ 	.word	0x0001cae0


	//   ....[11]....
        /*00a8*/ 	.word	0x0001cb80


	//   ....[12]....
        /*00ac*/ 	.word	0x0001cbf0


	//   ....[13]....
        /*00b0*/ 	.word	0x0001cc60


	//   ....[14]....
        /*00b4*/ 	.word	0x0001cce0


	//   ....[15]....
        /*00b8*/ 	.word	0x0001d260


	//   ....[16]....
        /*00bc*/ 	.word	0x0001d2d0


	//   ....[17]....
        /*00c0*/ 	.word	0x0001d340


	//   ....[18]....
        /*00c4*/ 	.word	0x0001d3b0


	//   ....[19]....
        /*00c8*/ 	.word	0x0001d420


	//----- nvinfo : EIATTR_VRC_CTA_INIT_COUNT
	.align		4
.L_1140:
        /*00cc*/ 	.byte	0x02, 0x4a
	.zero		1
	.zero		1


	//----- nvinfo : EIATTR_EXIT_INSTR_OFFSETS
	.align		4
        /*00d0*/ 	.byte	0x04, 0x1c
        /*00d2*/ 	.short	(.L_1142 - .L_1141)


	//   ....[0]....
.L_1141:
        /*00d4*/ 	.word	0x000002d0


	//   ....[1]....
        /*00d8*/ 	.word	0x0001ca70


	//----- nvinfo : EIATTR_INDIRECT_BRANCH_TARGETS
	.align		4
.L_1142:
        /*00dc*/ 	.byte	0x04, 0x34
        /*00de*/ 	.short	(.L_1144 - .L_1143)


	//   ....[0]....
.L_1143:
        /*00e0*/ 	.word	.L_x_45612@srel
        /*00e4*/ 	.short	0x0
        /*00e6*/ 	.short	0x0
        /*00e8*/ 	.word	0x3
        /*00ec*/ 	.word	.L_x_45613@srel
        /*00f0*/ 	.word	.L_x_45614@srel
        /*00f4*/ 	.word	.L_x_45615@srel


	//----- nvinfo : EIATTR_MAX_THREADS
	.align		4
.L_1144:
        /*00f8*/ 	.byte	0x04, 0x05
        /*00fa*/ 	.short	(.L_1146 - .L_1145)
.L_1145:
        /*00fc*/ 	.word	0x00000080
        /*0100*/ 	.word	0x00000001
        /*0104*/ 	.word	0x00000001


	//----- nvinfo : EIATTR_CRS_STACK_SIZE
	.align		4
.L_1146:
        /*0108*/ 	.byte	0x04, 0x1e
        /*010a*/ 	.short	(.L_1148 - .L_1147)
.L_1147:
        /*010c*/ 	.word	0x00000000


	//----- nvinfo : EIATTR_CBANK_PARAM_SIZE
	.align		4
.L_1148:
        /*0110*/ 	.byte	0x03, 0x19
        /*0112*/ 	.short	0x00e8


	//----- nvinfo : EIATTR_PARAM_CBANK
	.align		4
        /*0114*/ 	.byte	0x04, 0x0a
        /*0116*/ 	.short	(.L_1150 - .L_1149)
	.align		4
.L_1149:
        /*0118*/ 	.word	index@(.nv.constant0._ZN10layer_norm13ln_fwd_kernelINS_13Kernel_traitsI13__nv_bfloat16S2_S2_S2_fjLj1280ELj1ELj4ELj1ELj16ENS_18Kernel_traits_baseILj1280ES2_S2_S2_S2_fjLj128EEEEELb1ELb0ELb0ELb1EEEvNS_9FwdParamsE)
        /*011c*/ 	.short	0x0380
        /*011e*/ 	.short	0x00e8


	//----- nvinfo : EIATTR_SW_WAR
	.align		4
.L_1150:
        /*0120*/ 	.byte	0x04, 0x36
        /*0122*/ 	.short	(.L_1152 - .L_1151)
.L_1151:
        /*0124*/ 	.word	0x00000008
.L_1152:


//--------------------- .nv.info._ZN10layer_norm13ln_fwd_kernelINS_13Kernel_traitsI13__nv_bfloat16S2_S2_S2_fjLj1280ELj1ELj4ELj1ELj16ENS_18Kernel_traits_baseILj1280ES2_S2_S2_S2_fjLj128EEEEELb1ELb0ELb1ELb0EEEvNS_9FwdParamsE --------------------------
	.section	.nv.info._ZN10layer_norm13ln_fwd_kernelINS_13Kernel_traitsI13__nv_bfloat16S2_S2_S2_fjLj1280ELj1ELj4ELj1ELj16ENS_18Kernel_traits_baseILj1280ES2_S2_S2_S2_fjLj128EEEEELb1ELb0ELb1ELb0EEEvNS_9FwdParamsE,"",@"SHT_CUDA_INFO"
	.sectionflags	@""
	.align	4


	//----- nvinfo : EIATTR_CUDA_API_VERSION
	.align		4
        /*0000*/ 	.byte	0x04, 0x37
        /*0002*/ 	.short	(.L_1154 - .L_1153)
.L_1153:
        /*0004*/ 	.word	0x00000082


	//----- nvinfo : EIATTR_KPARAM_INFO
	.align		4
.L_1154:
        /*0008*/ 	.byte	0x04, 0x17
        /*000a*/ 	.short	(.L_1156 - .L_1155)
.L_1155:
        /*000c*/ 	.word	0x00000000
        /*0010*/ 	.short	0x0000
        /*0012*/ 	.short	0x0000
        /*0014*/ 	.byte	0x00, 0xf0, 0xa1, 0x03


	//----- nvinfo : EIATTR_SPARSE_MMA_MASK
	.align		4
.L_1156:
        /*0018*/ 	.byte	0x03, 0x50
        /*001a*/ 	.short	0x0000


	//----- nvinfo : EIATTR_MAXREG_COUNT
	.align		4
        /*001c*/ 	.byte	0x03, 0x1b
        /*001e*/ 	.short	0x00ff


	//----- nvinfo : EIATTR_MERCURY_ISA_VERSION
	.align		4
        /*0020*/ 	.byte	0x03, 0x5f
        /*0022*/ 	.short	0x0101


	//----- nvinfo : EIATTR_COOP_GROUP_MASK_REGIDS
	.align		4
        /*0024*/ 	.byte	0x04, 0x29
        /*0026*/ 	.short	(.L_1158 - .L_1157)


	//   ....[0]....
.L_1157:
        /*0028*/ 	.word	0xffffffff


	//   ....[1]....
        /*002c*/ 	.word	0xffffffff


	//   ....[2]....
        /*0030*/ 	.word	0xffffffff


	//   ....[3]....
        /*0034*/ 	.word	0xffffffff


	//   ....[4]....
        /*0038*/ 	.word	0xffffffff


	//   ....[5]....
        /*003c*/ 	.word	0xffffffff


	//   ....[6]....
        /*0040*/ 	.word	0xffffffff


	//   ....[7]....
        /*0044*/ 	.word	0xffffffff


	//   ....[8]....
        /*0048*/ 	.word	0xffffffff


	//   ....[9]....
        /*004c*/ 	.word	0xffffffff


	//   ....[10]....
        /*0050*/ 	.word	0x05000098


	//   ....[11]....
        /*0054*/ 	.word	0x05000098


	//   ....[12]....
        /*0058*/ 	.word	0x05000098


	//   ....[13]....
        /*005c*/ 	.word	0x05000098


	//   ....[14]....
        /*0060*/ 	.word	0x05000098


	//   ....[15]....
        /*0064*/ 	.word	0x05000098


	//   ....[16]....
        /*0068*/ 	.word	0x05000098


	//   ....[17]....
        /*006c*/ 	.word	0x05000098


	//   ....[18]....
        /*0070*/ 	.word	0x05000098


	//   ....[19]....
        /*0074*/ 	.word	0x05000098


	//----- nvinfo : EIATTR_COOP_GROUP_INSTR_OFFSETS
	.align		4
.L_1158:
        /*0078*/ 	.byte	0x04, 0x28
        /*007a*/ 	.short	(.L_1160 - .L_1159)


	//   ....[0]....
.L_1159:
        /*007c*/ 	.word	0x00022120


	//   ....[1]....
        /*0080*/ 	.word	0x00022150


	//   ....[2]....
        /*0084*/ 	.word	0x00022170


	//   ....[3]....
        /*0088*/ 	.word	0x00022190


	//   ....[4]....
        /*008c*/ 	.word	0x000221b0


	//   ....[5]....
        /*0090*/ 	.word	0x000226f0


	//   ....[6]....
        /*0094*/ 	.word	0x00022710


	//   ....[7]....
        /*0098*/ 	.word	0x00022730


	//   ....[8]....
        /*009c*/ 	.word	0x00022750


	//   ....[9]....
        /*00a0*/ 	.word	0x00022770


	//   ....[10]....
        /*00a4*/ 	.word	0x00023a30


	//   ....[11]....
        /*00a8*/ 	.word	0x00023ae0


	//   ....[12]....
        /*00ac*/ 	.word	0x00023b50


	//   ....[13]....
        /*00b0*/ 	.word	0x00023bc0


	//   ....[14]....
        /*00b4*/ 	.word	0x00023c30


	//   ....[15]....
        /*00b8*/ 	.word	0x000241c0


	//   ....[16]....
        /*00bc*/ 	.word	0x00024230


	//   ....[17]....
        /*00c0*/ 	.word	0x000242a0


	//   ....[18]....
        /*00c4*/ 	.word	0x00024310


	//   ....[19]....
        /*00c8*/ 	.word	0x00024380


	//----- nvinfo : EIATTR_VRC_CTA_INIT_COUNT
	.align		4
.L_1160:
        /*00cc*/ 	.byte	0x02, 0x4a
	.zero		1
	.zero		1


	//----- nvinfo : EIATTR_EXIT_INSTR_OFFSETS
	.align		4
        /*00d0*/ 	.byte	0x04, 0x1c
        /*00d2*/ 	.short	(.L_1162 - .L_1161)


	//   ....[0]....
.L_1161:
        /*00d4*/ 	.word	0x000008a0


	//   ....[1]....
        /*00d8*/ 	.word	0x000239c0


	//----- nvinfo : EIATTR_MAX_THREADS
	.align		4
.L_1162:
        /*00dc*/ 	.byte	0x04, 0x05
        /*00de*/ 	.short	(.L_1164 - .L_1163)
.L_1163:
        /*00e0*/ 	.word	0x00000080
        /*00e4*/ 	.word	0x00000001
        /*00e8*/ 	.word	0x00000001


	//----- nvinfo : EIATTR_CRS_STACK_SIZE
	.align		4
.L_1164:
        /*00ec*/ 	.byte	0x04, 0x1e
        /*00ee*/ 	.short	(.L_1166 - .L_1165)
.L_1165:
        /*00f0*/ 	.word	0x00000000


	//----- nvinfo : EIATTR_CBANK_PARAM_SIZE
	.align		4
.L_1166:
        /*00f4*/ 	.byte	0x03, 0x19
        /*00f6*/ 	.short	0x00e8


	//----- nvinfo : EIATTR_PARAM_CBANK
	.align		4
        /*00f8*/ 	.byte	0x04, 0x0a
        /*00fa*/ 	.short	(.L_1168 - .L_1167)
	.align		4
.L_1167:
        /*00fc*/ 	.word	index@(.nv.constant0._ZN10layer_norm13ln_fwd_kernelINS_13Kernel_traitsI13__nv_bfloat16S2_S2_S2_fjLj1280ELj1ELj4ELj1ELj16ENS_18Kernel_traits_baseILj1280ES2_S2_S2_S2_fjLj128EEEEELb1ELb0ELb1ELb0EEEvNS_9FwdParamsE)
        /*0100*/ 	.short	0x0380
        /*0102*/ 	.short	0x00e8


	//----- nvinfo : EIATTR_SW_WAR
	.align		4
.L_1168:
        /*0104*/ 	.byte	0x04, 0x36
        /*0106*/ 	.short	(.L_1170 - .L_1169)
.L_1169:
        /*0108*/ 	.word	0x00000008
.L_1170:


//--------------------- .nv.info._ZN10layer_norm13ln_fwd_kernelINS_13Kernel_traitsI13__nv_bfloat16S2_S2_S2_fjLj1280ELj1ELj4ELj1ELj16ENS_18Kernel_traits_baseILj1280ES2_S2_S2_S2_fjLj128EEEEELb1ELb0ELb1ELb1EEEvNS_9FwdParamsE --------------------------
	.section	.nv.info._ZN10layer_norm13ln_fwd_kernelINS_13Kernel_traitsI13__nv_bfloat16S2_S2_S2_fjLj1280ELj1ELj4ELj1ELj16ENS_18Kernel_traits_baseILj1280ES2_S2_S2_S2_fjLj128EEEEELb1ELb0ELb1ELb1EEEvNS_9FwdParamsE,"",@"SHT_CUDA_INFO"
	.sectionflags	@""
	.align	4


	//----- nvinfo : EIATTR_CUDA_API_VERSION
	.align		4
        /*0000*/ 	.byte	0x04, 0x37
        /*0002*/ 	.short	(.L_1172 - .L_1171)
.L_1171:
        /*0004*/ 	.word	0x00000082


	//----- nvinfo : EIATTR_KPARAM_INFO
	.align		4
.L_1172:
        /*0008*/ 	.byte	0x04, 0x17
        /*000a*/ 	.short	(.L_1174 - .L_1173)
.L_1173:
        /*000c*/ 	.word	0x00000000
        /*0010*/ 	.short	0x0000
        /*0012*/ 	.short	0x0000
        /*0014*/ 	.byte	0x00, 0xf0, 0xa1, 0x03


	//----- nvinfo : EIATTR_SPARSE_MMA_MASK
	.align		4
.L_1174:
        /*0018*/ 	.byte	0x03, 0x50
        /*001a*/ 	.short	0x0000


	//----- nvinfo : EIATTR_MAXREG_COUNT
	.align		4
        /*001c*/ 	.byte	0x03, 0x1b
        /*001e*/ 	.short	0x00ff


	//----- nvinfo : EIATTR_MERCURY_ISA_VERSION
	.align		4
        /*0020*/ 	.byte	0x03, 0x5f
        /*0022*/ 	.short	0x0101


	//----- nvinfo : EIATTR_COOP_GROUP_MASK_REGIDS
	.align		4
        /*0024*/ 	.byte	0x04, 0x29
        /*0026*/ 	.short	(.L_1176 - .L_1175)


	//   ....[0]....
.L_1175:
        /*0028*/ 	.word	0xffffffff


	//   ....[1]....
        /*002c*/ 	.word	0xffffffff


	//   ....[2]....
        /*0030*/ 	.word	0xffffffff


	//   ....[3]....
        /*0034*/ 	.word	0xffffffff


	//   ....[4]....
        /*0038*/ 	.word	0xffffffff


	//   ....[5]....
        /*003c*/ 	.word	0xffffffff


	//   ....[6]....
        /*0040*/ 	.word	0xffffffff


	//   ....[7]....
        /*0044*/ 	.word	0xffffffff


	//   ....[8]....
        /*0048*/ 	.word	0xffffffff


	//   ....[9]....
        /*004c*/ 	.word	0xffffffff


	//   ....[10]....
        /*0050*/ 	.word	0x0500006d


	//   ....[11]....
        /*0054*/ 	.word	0x0500006d


	//   ....[12]....
        /*0058*/ 	.word	0x0500006d


	//   ....[13]....
        /*005c*/ 	.word	0x0500006d


	//   ....[14]....
        /*0060*/ 	.word	0x0500006d


	//   ....[15]....
        /*0064*/ 	.word	0x0500006d


	//   ....[16]....
        /*0068*/ 	.word	0x0500006d


	//   ....[17]....
        /*006c*/ 	.word	0x0500006d


	//   ....[18]....
        /*0070*/ 	.word	0x0500006d


	//   ....[19]....
        /*0074*/ 	.word	0x0500006d


	//----- nvinfo : EIATTR_COOP_GROUP_INSTR_OFFSETS
	.align		4
.L_1176:
        /*0078*/ 	.byte	0x04, 0x28
        /*007a*/ 	.short	(.L_1178 - .L_1177)


	//   ....[0]....
.L_1177:
        /*007c*/ 	.word	0x0001de50


	//   ....[1]....
        /*0080*/ 	.word	0x0001de80


	//   ....[2]....
        /*0084*/ 	.word	0x0001dea0


	//   ....[3]....
        /*0088*/ 	.word	0x0001dec0


	//   ....[4]....
        /*008c*/ 	.word	0x0001dee0


	//   ....[5]....
        /*0090*/ 	.word	0x0001e410


	//   ....[6]....
        /*0094*/ 	.word	0x0001e430


	//   ....[7]....
        /*0098*/ 	.word	0x0001e450


	//   ....[8]....
        /*009c*/ 	.word	0x0001e470


	//   ....[9]....
        /*00a0*/ 	.word	0x0001e490


	//   ....[10]....
        /*00a4*/ 	.word	0x0001f670


	//   ....[11]....
        /*00a8*/ 	.word	0x0001f720


	//   ....[12]....
        /*00ac*/ 	.word	0x0001f790


	//   ....[13]....
        /*00b0*/ 	.word	0x0001f800


	//   ....[14]....
        /*00b4*/ 	.word	0x0001f870


	//   ....[15]....
        /*00b8*/ 	.word	0x0001fdf0


	//   ....[16]....
        /*00bc*/ 	.word	0x0001fe60


	//   ....[17]....
        /*00c0*/ 	.word	0x0001fed0


	//   ....[18]....
        /*00c4*/ 	.word	0x0001ff40


	//   ....[19]....
        /*00c8*/ 	.word	0x0001ffb0


	//----- nvinfo : EIATTR_VRC_CTA_INIT_COUNT
	.align		4
.L_1178:
        /*00cc*/ 	.byte	0x02, 0x4a
	.zero		1
	.zero		1


	//----- nvinfo : EIATTR_EXIT_INSTR_OFFSETS
	.align		4
        /*00d0*/ 	.byte	0x04, 0x1c
        /*00d2*/ 	.short	(.L_1180 - .L_1179)


	//   ....[0]....
.L_1179:
        /*00d4*/ 	.word	0x000002d0


	//   ....[1]....
        /*00d8*/ 	.word	0x0001f600


	//----- nvinfo : EIATTR_MAX_THREADS
	.align		4
.L_1180:
        /*00dc*/ 	.byte	0x04, 0x05
        /*00de*/ 	.short	(.L_1182 - .L_1181)
.L_1181:
        /*00e0*/ 	.word	0x00000080
        /*00e4*/ 	.word	0x00000001
        /*00e8*/ 	.word	0x00000001


	//----- nvinfo : EIATTR_CRS_STACK_SIZE
	.align		4
.L_1182:
        /*00ec*/ 	.byte	0x04, 0x1e
        /*00ee*/ 	.short	(.L_1184 - .L_1183)
.L_1183:
        /*00f0*/ 	.word	0x00000000


	//----- nvinfo : EIATTR_CBANK_PARAM_SIZE
	.align		4
.L_1184:
        /*00f4*/ 	.byte	0x03, 0x19
        /*00f6*/ 	.short	0x00e8


	//----- nvinfo : EIATTR_PARAM_CBANK
	.align		4
        /*00f8*/ 	.byte	0x04, 0x0a
        /*00fa*/ 	.short	(.L_1186 - .L_1185)
	.align		4
.L_1185:
        /*00fc*/ 	.word	index@(.nv.constant0._ZN10layer_norm13ln_fwd_kernelINS_13Kernel_traitsI13__nv_bfloat16S2_S2_S2_fjLj1280ELj1ELj4ELj1ELj16ENS_18Kernel_traits_baseILj1280ES2_S2_S2_S2_fjLj128EEEEELb1ELb0ELb1ELb1EEEvNS_9FwdParamsE)
        /*0100*/ 	.short	0x0380
        /*0102*/ 	.short	0x00e8


	//----- nvinfo : EIATTR_SW_WAR
	.align		4
.L_1186:
        /*0104*/ 	.byte	0x04, 0x36
        /*0106*/ 	.short	(.L_1188 - .L_1187)
.L_1187:
        /*0108*/ 	.word	0x00000008
.L_1188:


//--------------------- .nv.info._ZN10layer_norm13ln_fwd_kernelINS_13Kernel_traitsI13__nv_bfloat16S2_S2_S2_fjLj1280ELj1ELj4ELj1ELj16ENS_18Kernel_traits_baseILj1280ES2_S2_S2_S2_fjLj128EEEEELb1ELb1ELb0ELb0EEEvNS_9FwdParamsE --------------------------
	.section	.nv.info._ZN10layer_norm13ln_fwd_kernelINS_13Kernel_traitsI13__nv_bfloat16S2_S2_S2_fjLj1280ELj1ELj4ELj1ELj16ENS_18Kernel_traits_baseILj1280ES2_S2_S2_S2_fjLj128EEEEELb1ELb1ELb0ELb0EEEvNS_9FwdParamsE,"",@"SHT_CUDA_INFO"
	.sectionflags	@""
	.align	4


	//----- nvinfo : EIATTR_CUDA_API_VERSION
	.align		4
        /*0000*/ 	.byte	0x04, 0x37
        /*0002*/ 	.short	(.L_1190 - .L_1189)
.L_1189:
        /*0004*/ 	.word	0x00000082


	//----- nvinfo : EIATTR_KPARAM_INFO
	.align		4
.L_1190:
        /*0008*/ 	.byte	0x04, 0x17
        /*000a*/ 	.short	(.L_1192 - .L_1191)
.L_1191:
        /*000c*/ 	.word	0x00000000
        /*0010*/ 	.short	0x0000
        /*0012*/ 	.short	0x0000
        /*0014*/ 	.byte	0x00, 0xf0, 0xa1, 0x03


	//----- nvinfo : EIATTR_SPARSE_MMA_MASK
	.align		4
.L_1192:
        /*0018*/ 	.byte	0x03, 0x50
        /*001a*/ 	.short	0x0000


	//----- nvinfo : EIATTR_MAXREG_COUNT
	.align		4
        /*001c*/ 	.byte	0x03, 0x1b
        /*001e*/ 	.short	0x00ff


	//----- nvinfo : EIATTR_MERCURY_ISA_VERSION
	.align		4
        /*0020*/ 	.byte	0x03, 0x5f
        /*0022*/ 	.short	0x0101


	//----- nvinfo : EIATTR_COOP_GROUP_MASK_REGIDS
	.align		4
        /*0024*/ 	.byte	0x04, 0x29
        /*0026*/ 	.short	(.L_1194 - .L_1193)


	//   ....[0]....
.L_1193:
        /*0028*/ 	.word	0xffffffff


	//   ....[1]....
        /*002c*/ 	.word	0xffffffff


	//   ....[2]....
        /*0030*/ 	.word	0xffffffff


	//   ....[3]....
        /*0034*/ 	.word	0xffffffff


	//   ....[4]....
        /*0038*/ 	.word	0xffffffff


	//   ....[5]....
        /*003c*/ 	.word	0xffffffff


	//   ....[6]....
        /*0040*/ 	.word	0xffffffff


	//   ....[7]....
        /*0044*/ 	.word	0xffffffff


	//   ....[8]....
        /*0048*/ 	.word	0xffffffff


	//   ....[9]....
        /*004c*/ 	.word	0xffffffff


	//   ....[10]....
        /*0050*/ 	.word	0x050000bc


	//   ....[11]....
        /*0054*/ 	.word	0x050000bc


	//   ....[12]....
        /*0058*/ 	.word	0x050000bc


	//   ....[13]....
        /*005c*/ 	.word	0x050000bc


	//   ....[14]....
        /*0060*/ 	.word	0x050000bc


	//   ....[15]....
        /*0064*/ 	.word	0x050000bc


	//   ....[16]....
        /*0068*/ 	.word	0x050000bc


	//   ....[17]....
        /*006c*/ 	.word	0x050000bc


	//   ....[18]....
        /*0070*/ 	.word	0x050000bc


	//   ....[19]....
        /*0074*/ 	.word	0x050000bc


	//----- nvinfo : EIATTR_COOP_GROUP_INSTR_OFFSETS
	.align		4
.L_1194:
        /*0078*/ 	.byte	0x04, 0x28
        /*007a*/ 	.short	(.L_1196 - .L_1195)


	//   ....[0]....
.L_1195:
        /*007c*/ 	.word	0x00021b40


	//   ....[1]....
        /*0080*/ 	.word	0x00021b70


	//   ....[2]....
        /*0084*/ 	.word	0x00021b90


	//   ....[3]....
        /*0088*/ 	.word	0x00021bb0


	//   ....[4]....
        /*008c*/ 	.word	0x00021be0


	//   ....[5]....
        /*0090*/ 	.word	0x00022120


	//   ....[6]....
        /*0094*/ 	.word	0x00022140


	//   ....[7]....
        /*0098*/ 	.word	0x00022160


	//   ....[8]....
        /*009c*/ 	.word	0x00022180


	//   ....[9]....
        /*00a0*/ 	.word	0x000221a0


	//   ....[10]....
        /*00a4*/ 	.word	0x00023360


	//   ....[11]....
        /*00a8*/ 	.word	0x00023400


	//   ....[12]....
        /*00ac*/ 	.word	0x00023470


	//   ....[13]....
        /*00b0*/ 	.word	0x000234e0


	//   ....[14]....
        /*00b4*/ 	.word	0x00023560


	//   ....[15]....
        /*00b8*/ 	.word	0x00023b00


	//   ....[16]....
        /*00bc*/ 	.word	0x00023b70


	//   ....[17]....
        /*00c0*/ 	.word	0x00023be0


	//   ....[18]....
        /*00c4*/ 	.word	0x00023c50


	//   ....[19]....
        /*00c8*/ 	.word	0x00023cc0


	//----- nvinfo : EIATTR_VRC_CTA_INIT_COUNT
	.align		4
.L_1196:
        /*00cc*/ 	.byte	0x02, 0x4a
	.zero		1
	.zero		1


	//----- nvinfo : EIATTR_EXIT_INSTR_OFFSETS
	.align		4
        /*00d0*/ 	.byte	0x04, 0x1c
        /*00d2*/ 	.short	(.L_1198 - .L_1197)


	//   ....[0]....
.L_1197:
        /*00d4*/ 	.word	0x00000920


	//   ....[1]....
        /*00d8*/ 	.word	0x000232f0


	//----- nvinfo : EIATTR_INDIRECT_BRANCH_TARGETS
	.align		4
.L_1198:
        /*00dc*/ 	.byte	0x04, 0x34
        /*00de*/ 	.short	(.L_1200 - .L_1199)


	//   ....[0]....
.L_1199:
        /*00e0*/ 	.word	.L_x_45616@srel
        /*00e4*/ 	.short	0x0
        /*00e6*/ 	.short	0x0
        /*00e8*/ 	.word	0x3
        /*00ec*/ 	.word	.L_x_45617@srel
        /*00f0*/ 	.word	.L_x_45618@srel
        /*00f4*/ 	.word	.L_x_45619@srel


	//----- nvinfo : EIATTR_MAX_THREADS
	.align		4
.L_1200:
        /*00f8*/ 	.byte	0x04, 0x05
        /*00fa*/ 	.short	(.L_1202 - .L_1201)
.L_1201:
        /*00fc*/ 	.word	0x00000080
        /*0100*/ 	.word	0x00000001
        /*0104*/ 	.word	0x00000001


	//----- nvinfo : EIATTR_CRS_STACK_SIZE
	.align		4
.L_1202:
        /*0108*/ 	.byte	0x04, 0x1e
        /*010a*/ 	.short	(.L_1204 - .L_1203)
.L_1203:
        /*010c*/ 	.word	0x00000000


	//----- nvinfo : EIATTR_CBANK_PARAM_SIZE
	.align		4
.L_1204:
        /*0110*/ 	.byte	0x03, 0x19
        /*0112*/ 	.short	0x00e8


	//----- nvinfo : EIATTR_PARAM_CBANK
	.align		4
        /*0114*/ 	.byte	0x04, 0x0a
        /*0116*/ 	.short	(.L_1206 - .L_1205)
	.align		4
.L_1205:
        /*0118*/ 	.word	index@(.nv.constant0._ZN10layer_norm13ln_fwd_kernelINS_13Kernel_traitsI13__nv_bfloat16S2_S2_S2_fjLj1280ELj1ELj4ELj1ELj16ENS_18Kernel_traits_baseILj1280ES2_S2_S2_S2_fjLj128EEEEELb1ELb1ELb0ELb0EEEvNS_9FwdParamsE)
        /*011c*/ 	.short	0x0380
        /*011e*/ 	.short	0x00e8


	//----- nvinfo : EIATTR_SW_WAR
	.align		4
.L_1206:
        /*0120*/ 	.byte	0x04, 0x36
        /*0122*/ 	.short	(.L_1208 - .L_1207)
.L_1207:
        /*0124*/ 	.word	0x00000008
.L_1208:


//--------------------- .nv.info._ZN10layer_norm13ln_fwd_kernelINS_13Kernel_traitsI13__nv_bfloat16S2_S2_S2_fjLj1280ELj1ELj4ELj1ELj16ENS_18Kernel_traits_baseILj1280ES2_S2_S2_S2_fjLj128EEEEELb1ELb1ELb0ELb1EEEvNS_9FwdParamsE --------------------------
	.section	.nv.info._ZN10layer_norm13ln_fwd_kernelINS_13Kernel_traitsI13__nv_bfloat16S2_S2_S2_fjLj1280ELj1ELj4ELj1ELj16ENS_18Kernel_traits_baseILj1280ES2_S2_S2_S2_fjLj128EEEEELb1ELb1ELb0ELb1EEEvNS_9FwdParamsE,"",@"SHT_CUDA_INFO"
	.sectionflags	@""
	.align	4


	//----- nvinfo : EIATTR_CUDA_API_VERSION
	.align		4
        /*0000*/ 	.byte	0x04, 0x37
        /*0002*/ 	.short	(.L_1210 - .L_1209)
.L_1209:
        /*0004*/ 	.word	0x00000082


	//----- nvinfo : EIATTR_KPARAM_INFO
	.align		4
.L_1210:
        /*0008*/ 	.byte	0x04, 0x17
        /*000a*/ 	.short	(.L_1212 - .L_1211)
.L_1211:
        /*000c*/ 	.word	0x00000000
        /*0010*/ 	.short	0x0000
        /*0012*/ 	.short	0x0000
        /*0014*/ 	.byte	0x00, 0xf0, 0xa1, 0x03


	//----- nvinfo : EIATTR_SPARSE_MMA_MASK
	.align		4
.L_1212:
        /*0018*/ 	.byte	0x03, 0x50
        /*001a*/ 	.short	0x0000


	//----- nvinfo : EIATTR_MAXREG_COUNT
	.align		4
        /*001c*/ 	.byte	0x03, 0x1b
        /*001e*/ 	.short	0x00ff


	//----- nvinfo : EIATTR_MERCURY_ISA_VERSION
	.align		4
        /*0020*/ 	.byte	0x03, 0x5f
        /*0022*/ 	.short	0x0101


	//----- nvinfo : EIATTR_COOP_GROUP_MASK_REGIDS
	.align		4
        /*0024*/ 	.byte	0x04, 0x29
        /*0026*/ 	.short	(.L_1214 - .L_1213)


	//   ....[0]....
.L_1213:
        /*0028*/ 	.word	0xffffffff


	//   ....[1]....
        /*002c*/ 	.word	0xffffffff


	//   ....[2]....
        /*0030*/ 	.word	0xffffffff


	//   ....[3]....
        /*0034*/ 	.word	0xffffffff


	//   ....[4]....
        /*0038*/ 	.word	0xffffffff


	//   ....[5]....
        /*003c*/ 	.word	0xffffffff


	//   ....[6]....
        /*0040*/ 	.word	0xffffffff


	//   ....[7]....
        /*0044*/ 	.word	0xffffffff


	//   ....[8]....
        /*0048*/ 	.word	0xffffffff


	//   ....[9]....
        /*004c*/ 	.word	0xffffffff


	//   ....[10]....
        /*0050*/ 	.word	0x05000074


	//   ....[11]....
        /*0054*/ 	.word	0x05000074


	//   ....[12]....
        /*0058*/ 	.word	0x05000074


	//   ....[13]....
        /*005c*/ 	.word	0x05000074


	//   ....[14]....
        /*0060*/ 	.word	0x05000074


	//   ....[15]....
        /*0064*/ 	.word	0x05000074


	//   ....[16]....
        /*0068*/ 	.word	0x05000074


	//   ....[17]....
        /*006c*/ 	.word	0x05000074


	//   ....[18]....
        /*0070*/ 	.word	0x05000074


	//   ....[19]....
        /*0074*/ 	.word	0x05000074


	//----- nvinfo : EIATTR_COOP_GROUP_INSTR_OFFSETS
	.align		4
.L_1214:
        /*0078*/ 	.byte	0x04, 0x28
        /*007a*/ 	.short	(.L_1216 - .L_1215)


	//   ....[0]....
.L_1215:
        /*007c*/ 	.word	0x0001ffb0


	//   ....[1]....
        /*0080*/ 	.word	0x0001ffd0


	//   ....[2]....
        /*0084*/ 	.word	0x0001fff0


	//   ....[3]....
        /*0088*/ 	.word	0x00020010


	//   ....[4]....
        /*008c*/ 	.word	0x00020040


	//   ....[5]....
        /*0090*/ 	.word	0x00020570


	//   ....[6]....
        /*0094*/ 	.word	0x00020590


	//   ....[7]....
        /*0098*/ 	.word	0x000205b0


	//   ....[8]....
        /*009c*/ 	.word	0x000205d0


	//   ....[9]....
        /*00a0*/ 	.word	0x000205f0


	//   ....[10]....
        /*00a4*/ 	.word	0x00021600


	//   ....[11]....
        /*00a8*/ 	.word	0x000216a0


	//   ....[12]....
        /*00ac*/ 	.word	0x00021710


	//   ....[13]....
        /*00b0*/ 	.word	0x00021780


	//   ....[14]....
        /*00b4*/ 	.word	0x00021800


	//   ....[15]....
        /*00b8*/ 	.word	0x00021d80


	//   ....[16]....
        /*00bc*/ 	.word	0x00021df0


	//   ....[17]....
        /*00c0*/ 	.word	0x00021e60


	//   ....[18]....
        /*00c4*/ 	.word	0x00021ed0


	//   ....[19]....
        /*00c8*/ 	.word	0x00021f40


	//----- nvinfo : EIATTR_VRC_CTA_INIT_COUNT
	.align		4
.L_1216:
        /*00cc*/ 	.byte	0x02, 0x4a
	.zero		1
	.zero		1


	//----- nvinfo : EIATTR_EXIT_INSTR_OFFSETS
	.align		4
        /*00d0*/ 	.byte	0x04, 0x1c
        /*00d2*/ 	.short	(.L_1218 - .L_1217)


	//   ....[0]....
.L_1217:
        /*00d4*/ 	.word	0x000004c0


	//   ....[1]....
        /*00d8*/ 	.word	0x00021590


	//----- nvinfo : EIATTR_INDIRECT_BRANCH_TARGETS
	.align		4
.L_1218:
        /*00dc*/ 	.byte	0x04, 0x34
        /*00de*/ 	.short	(.L_1220 - .L_1219)


	//   ....[0]....
.L_1219:
        /*00e0*/ 	.word	.L_x_45620@srel
        /*00e4*/ 	.short	0x0
        /*00e6*/ 	.short	0x0
        /*00e8*/ 	.word	0x3
        /*00ec*/ 	.word	.L_x_45621@srel
        /*00f0*/ 	.word	.L_x_45622@srel
        /*00f4*/ 	.word	.L_x_45623@srel


	//----- nvinfo : EIATTR_MAX_THREADS
	.align		4
.L_1220:
        /*00f8*/ 	.byte	0x04, 0x05
        /*00fa*/ 	.short	(.L_1222 - .L_1221)
.L_1221:
        /*00fc*/ 	.word	0x00000080
        /*0100*/ 	.word	0x00000001
        /*0104*/ 	.word	0x00000001


	//----- nvinfo : EIATTR_CRS_STACK_SIZE
	.align		4
.L_1222:
        /*0108*/ 	.byte	0x04, 0x1e
        /*010a*/ 	.short	(.L_1224 - .L_1223)
.L_1223:
        /*010c*/ 	.word	0x00000000


	//----- nvinfo : EIATTR_CBANK_PARAM_SIZE
	.align		4
.L_1224:
        /*0110*/ 	.byte	0x03, 0x19
        /*0112*/ 	.short	0x00e8


	//----- nvinfo : EIATTR_PARAM_CBANK
	.align		4
        /*0114*/ 	.byte	0x04, 0x0a
        /*0116*/ 	.short	(.L_1226 - .L_1225)
	.align		4
.L_1225:
        /*0118*/ 	.word	index@(.nv.constant0._ZN10layer_norm13ln_fwd_kernelINS_13Kernel_traitsI13__nv_bfloat16S2_S2_S2_fjLj1280ELj1ELj4ELj1ELj16ENS_18Kernel_traits_baseILj1280ES2_S2_S2_S2_fjLj128EEEEELb1ELb1ELb0ELb1EEEvNS_9FwdParamsE)
        /*011c*/ 	.short	0x0380
        /*011e*/ 	.short	0x00e8


	//----- nvinfo : EIATTR_SW_WAR
	.align		4
.L_1226:
        /*0120*/ 	.byte	0x04, 0x36
        /*0122*/ 	.short	(.L_1228 - .L_1227)
.L_1227:
        /*0124*/ 	.word	0x00000008
.L_1228:


//--------------------- .nv.info._ZN10layer_norm13ln_fwd_kernelINS_13Kernel_traitsI13__nv_bfloat16S2_S2_S2_fjLj1280ELj1ELj4ELj1ELj16ENS_18Kernel_traits_baseILj1280ES2_S2_S2_S2_fjLj128EEEEELb1ELb1ELb1ELb0EEEvNS_9FwdParamsE --------------------------
	.section	.nv.info._ZN10layer_norm13ln_fwd_kernelINS_13Kernel_traitsI13__nv_bfloat16S2_S2_S2_fjLj1280ELj1ELj4ELj1ELj16ENS_18Kernel_traits_baseILj1280ES2_S2_S2_S2_fjLj128EEEEELb1ELb1ELb1ELb0EEEvNS_9FwdParamsE,"",@"SHT_CUDA_INFO"
	.sectionflags	@""
	.align	4


	//----- nvinfo : EIATTR_CUDA_API_VERSION
	.align		4
        /*0000*/ 	.byte	0x04, 0x37
        /*0002*/ 	.short	(.L_1230 - .L_1229)
.L_1229:
        /*0004*/ 	.word	0x00000082


	//----- nvinfo : EIATTR_KPARAM_INFO
	.align		4
.L_1230:
        /*0008*/ 	.byte	0x04, 0x17
        /*000a*/ 	.short	(.L_1232 - .L_1231)
.L_1231:
        /*000c*/ 	.word	0x00000000
        /*0010*/ 	.short	0x0000
        /*0012*/ 	.short	0x0000
        /*0014*/ 	.byte	0x00, 0xf0, 0xa1, 0x03


	//----- nvinfo : EIATTR_SPARSE_MMA_MASK
	.align		4
.L_1232:
        /*0018*/ 	.byte	0x03, 0x50
        /*001a*/ 	.short	0x0000


	//----- nvinfo : EIATTR_MAXREG_COUNT
	.align		4
        /*001c*/ 	.byte	0x03, 0x1b
        /*001e*/ 	.short	0x00ff


	//----- nvinfo : EIATTR_MERCURY_ISA_VERSION
	.align		4
        /*0020*/ 	.byte	0x03, 0x5f
        /*0022*/ 	.short	0x0101


	//----- nvinfo : EIATTR_COOP_GROUP_MASK_REGIDS
	.align		4
        /*0024*/ 	.byte	0x04, 0x29
        /*0026*/ 	.short	(.L_1234 - .L_1233)


	//   ....[0]....
.L_1233:
        /*0028*/ 	.word	0xffffffff


	//   ....[1]....
        /*002c*/ 	.word	0xffffffff


	//   ....[2]....
        /*0030*/ 	.word	0xffffffff


	//   ....[3]....
        /*0034*/ 	.word	0xffffffff


	//   ....[4]....
        /*0038*/ 	.word	0xffffffff


	//   ....[5]....
        /*003c*/ 	.word	0xffffffff


	//   ....[6]....
        /*0040*/ 	.word	0xffffffff


	//   ....[7]....
        /*0044*/ 	.word	0xffffffff


	//   ....[8]....
        /*0048*/ 	.word	0xffffffff


	//   ....[9]....
        /*004c*/ 	.word	0xffffffff


	//   ....[10]....
        /*0050*/ 	.word	0x050000c3


	//   ....[11]....
        /*0054*/ 	.word	0x050000c3


	//   ....[12]....
        /*0058*/ 	.word	0x050000c3


	//   ....[13]....
        /*005c*/ 	.word	0x050000c3


	//   ....[14]....
        /*0060*/ 	.word	0x050000c3


	//   ....[15]....
        /*0064*/ 	.word	0x050000c3


	//   ....[16]....
        /*0068*/ 	.word	0x050000c3


	//   ....[17]....
        /*006c*/ 	.word	0x050000c3


	//   ....[18]....
        /*0070*/ 	.word	0x050000c3


	//   ....[19]....
        /*0074*/ 	.word	0x050000c3


	//----- nvinfo : EIATTR_COOP_GROUP_INSTR_OFFSETS
	.align		4
.L_1234:
        /*0078*/ 	.byte	0x04, 0x28
        /*007a*/ 	.short	(.L_1236 - .L_1235)


	//   ....[0]....
.L_1235:
        /*007c*/ 	.word	0x00024b20


	//   ....[1]....
        /*0080*/ 	.word	0x00024b40


	//   ....[2]....
        /*0084*/ 	.word	0x00024b60


	//   ....[3]....
        /*0088*/ 	.word	0x00024b80


	//   ....[4]....
        /*008c*/ 	.word	0x00024bb0


	//   ....[5]....
        /*0090*/ 	.word	0x000250f0


	//   ....[6]....
        /*0094*/ 	.word	0x00025110


	//   ....[7]....
        /*0098*/ 	.word	0x00025130


	//   ....[8]....
        /*009c*/ 	.word	0x00025150


	//   ....[9]....
        /*00a0*/ 	.word	0x00025170


	//   ....[10]....
        /*00a4*/ 	.word	0x000263b0


	//   ....[11]....
        /*00a8*/ 	.word	0x00026450


	//   ....[12]....
        /*00ac*/ 	.word	0x000264c0


	//   ....[13]....
        /*00b0*/ 	.word	0x00026530


	//   ....[14]....
        /*00b4*/ 	.word	0x000265b0


	//   ....[15]....
        /*00b8*/ 	.word	0x00026b40


	//   ....[16]....
        /*00bc*/ 	.word	0x00026bb0


	//   ....[17]....
        /*00c0*/ 	.word	0x00026c20


	//   ....[18]....
        /*00c4*/ 	.word	0x00026c90


	//   ....[19]....
        /*00c8*/ 	.word	0x00026d00


	//----- nvinfo : EIATTR_VRC_CTA_INIT_COUNT
	.align		4
.L_1236:
        /*00cc*/ 	.byte	0x02, 0x4a
	.zero		1
	.zero		1


	//----- nvinfo : EIATTR_EXIT_INSTR_OFFSETS
	.align		4
        /*00d0*/ 	.byte	0x04, 0x1c
        /*00d2*/ 	.short	(.L_1238 - .L_1237)


	//   ....[0]....
.L_1237:
        /*00d4*/ 	.word	0x00000930


	//   ....[1]....
        /*00d8*/ 	.word	0x00026340


	//----- nvinfo : EIATTR_MAX_THREADS
	.align		4
.L_1238:
        /*00dc*/ 	.byte	0x04, 0x05
        /*00de*/ 	.short	(.L_1240 - .L_1239)
.L_1239:
        /*00e0*/ 	.word	0x00000080
        /*00e4*/ 	.word	0x00000001
        /*00e8*/ 	.word	0x00000001


	//----- nvinfo : EIATTR_CRS_STACK_SIZE
	.align		4
.L_1240:
        /*00ec*/ 	.byte	0x04, 0x1e
        /*00ee*/ 	.short	(.L_1242 - .L_1241)
.L_1241:
        /*00f0*/ 	.word	0x00000000


	//----- nvinfo : EIATTR_CBANK_PARAM_SIZE
	.align		4
.L_1242:
        /*00f4*/ 	.byte	0x03, 0x19
        /*00f6*/ 	.short	0x00e8


	//----- nvinfo : EIATTR_PARAM_CBANK
	.align		4
        /*00f8*/ 	.byte	0x04, 0x0a
        /*00fa*/ 	.short	(.L_1244 - .L_1243)
	.align		4
.L_1243:
        /*00fc*/ 	.word	index@(.nv.constant0._ZN10layer_norm13ln_fwd_kernelINS_13Kernel_traitsI13__nv_bfloat16S2_S2_S2_fjLj1280ELj1ELj4ELj1ELj16ENS_18Kernel_traits_baseILj1280ES2_S2_S2_S2_fjLj128EEEEELb1ELb1ELb1ELb0EEEvNS_9FwdParamsE)
        /*0100*/ 	.short	0x0380
        /*0102*/ 	.short	0x00e8


	//----- nvinfo : EIATTR_SW_WAR
	.align		4
.L_1244:
        /*0104*/ 	.byte	0x04, 0x36
        /*0106*/ 	.short	(.L_1246 - .L_1245)
.L_1245:
        /*0108*/ 	.word	0x00000008
.L_1246:


//--------------------- .nv.info._ZN10layer_norm13ln_fwd_kernelINS_13Kernel_traitsI13__nv_bfloat16S2_S2_S2_fjLj1280ELj1ELj4ELj1ELj16ENS_18Kernel_traits_baseILj1280ES2_S2_S2_S2_fjLj128EEEEELb1ELb1ELb1ELb1EEEvNS_9FwdParamsE --------------------------
	.section	.nv.info._ZN10layer_norm13ln_fwd_kernelINS_13Kernel_traitsI13__nv_bfloat16S2_S2_S2_fjLj1280ELj1ELj4ELj1ELj16ENS_18Kernel_traits_baseILj1280ES2_S2_S2_S2_fjLj128EEEEELb1ELb1ELb1ELb1EEEvNS_9FwdParamsE,"",@"SHT_CUDA_INFO"
	.sectionflags	@""
	.align	4


	//----- nvinfo : EIATTR_CUDA_API_VERSION
	.align		4
        /*0000*/ 	.byte	0x04, 0x37
        /*0002*/ 	.short	(.L_1248 - .L_1247)
.L_1247:
        /*0004*/ 	.word	0x00000082


	//----- nvinfo : EIATTR_KPARAM_INFO
	.align		4
.L_1248:
        /*0008*/ 	.byte	0x04, 0x17
        /*000a*/ 	.short	(.L_1250 - .L_1249)
.L_1249:
        /*000c*/ 	.word	0x00000000
        /*0010*/ 	.short	0x0000
        /*0012*/ 	.short	0x0000
        /*0014*/ 	.byte	0x00, 0xf0, 0xa1, 0x03


	//----- nvinfo : EIATTR_SPARSE_MMA_MASK
	.align		4
.L_1250:
        /*0018*/ 	.byte	0x03, 0x50
        /*001a*/ 	.short	0x0000


	//----- nvinfo : EIATTR_MAXREG_COUNT
	.align		4
        /*001c*/ 	.byte	0x03, 0x1b
        /*001e*/ 	.short	0x00ff


	//----- nvinfo : EIATTR_MERCURY_ISA_VERSION
	.align		4
        /*0020*/ 	.byte	0x03, 0x5f
        /*0022*/ 	.short	0x0101


	//----- nvinfo : EIATTR_COOP_GROUP_MASK_REGIDS
	.align		4
        /*0024*/ 	.byte	0x04, 0x29
        /*0026*/ 	.short	(.L_1252 - .L_1251)


	//   ....[0]....
.L_1251:
        /*0028*/ 	.word	0xffffffff


	//   ....[1]....
        /*002c*/ 	.word	0xffffffff


	//   ....[2]....
        /*0030*/ 	.word	0xffffffff


	//   ....[3]....
        /*0034*/ 	.word	0xffffffff


	//   ....[4]....
        /*0038*/ 	.word	0xffffffff


	//   ....[5]....
        /*003c*/ 	.word	0xffffffff


	//   ....[6]....
        /*0040*/ 	.word	0xffffffff


	//   ....[7]....
        /*0044*/ 	.word	0xffffffff


	//   ....[8]....
        /*0048*/ 	.word	0xffffffff


	//   ....[9]....
        /*004c*/ 	.word	0xffffffff


	//   ....[10]....
        /*0050*/ 	.word	0x050000b6


	//   ....[11]....
        /*0054*/ 	.word	0x050000b6


	//   ....[12]....
        /*0058*/ 	.word	0x050000b6


	//   ....[13]....
        /*005c*/ 	.word	0x050000b6


	//   ....[14]....
        /*0060*/ 	.word	0x050000b6


	//   ....[15]....
        /*0064*/ 	.word	0x050000b6


	//   ....[16]....
        /*0068*/ 	.word	0x050000b6


	//   ....[17]....
        /*006c*/ 	.word	0x050000b6


	//   ....[18]....
        /*0070*/ 	.word	0x050000b6


	//   ....[19]....
        /*0074*/ 	.word	0x050000b6


	//----- nvinfo : EIATTR_COOP_GROUP_INSTR_OFFSETS
	.align		4
.L_1252:
        /*0078*/ 	.byte	0x04, 0x28
        /*007a*/ 	.short	(.L_1254 - .L_1253)


	//   ....[0]....
.L_1253:
        /*007c*/ 	.word	0x00023fa0


	//   ....[1]....
        /*0080*/ 	.word	0x00023fd0


	//   ....[2]....
        /*0084*/ 	.word	0x00023ff0


	//   ....[3]....
        /*0088*/ 	.word	0x00024010


	//   ....[4]....
        /*008c*/ 	.word	0x00024030


	//   ....[5]....
        /*0090*/ 	.word	0x00024560


	//   ....[6]....
        /*0094*/ 	.word	0x00024580


	//   ....[7]....
        /*0098*/ 	.word	0x000245a0


	//   ....[8]....
        /*009c*/ 	.word	0x000245c0


	//   ....[9]....
        /*00a0*/ 	.word	0x000245e0


	//   ....[10]....
        /*00a4*/ 	.word	0x000256c0


	//   ....[11]....
        /*00a8*/ 	.word	0x00025770


	//   ....[12]....
        /*00ac*/ 	.word	0x000257e0


	//   ....[13]....
        /*00b0*/ 	.word	0x00025850


	//   ....[14]....
        /*00b4*/ 	.word	0x000258c0


	//   ....[15]....
        /*00b8*/ 	.word	0x00025e40


	//   ....[16]....
        /*00bc*/ 	.word	0x00025eb0


	//   ....[17]....
        /*00c0*/ 	.word	0x00025f20


	//   ....[18]....
        /*00c4*/ 	.word	0x00025f90


	//   ....[19]....
        /*00c8*/ 	.word	0x00026000


	//----- nvinfo : EIATTR_VRC_CTA_INIT_COUNT
	.align		4
.L_1254:
        /*00cc*/ 	.byte	0x02, 0x4a
	.zero		1
	.zero		1


	//----- nvinfo : EIATTR_EXIT_INSTR_OFFSETS
	.align		4
        /*00d0*/ 	.byte	0x04, 0x1c
        /*00d2*/ 	.short	(.L_1256 - .L_1255)


	//   ....[0]....
.L_1255:
        /*00d4*/ 	.word	0x000004c0


	//   ....[1]....
        /*00d8*/ 	.word	0x00025660


	//----- nvinfo : EIATTR_MAX_THREADS
	.align		4
.L_1256:
        /*00dc*/ 	.byte	0x04, 0x05
        /*00de*/ 	.short	(.L_1258 - .L_1257)
.L_1257:
        /*00e0*/ 	.word	0x00000080
        /*00e4*/ 	.word	0x00000001
        /*00e8*/ 	.word	0x00000001


	//----- nvinfo : EIATTR_CRS_STACK_SIZE
	.align		4
.L_1258:
        /*00ec*/ 	.byte	0x04, 0x1e
        /*00ee*/ 	.short	(.L_1260 - .L_1259)
.L_1259:
        /*00f0*/ 	.word	0x00000000


	//----- nvinfo : EIATTR_CBANK_PARAM_SIZE
	.align		4
.L_1260:
        /*00f4*/ 	.byte	0x03, 0x19
        /*00f6*/ 	.short	0x00e8


	//----- nvinfo : EIATTR_PARAM_CBANK
	.align		4
        /*00f8*/ 	.byte	0x04, 0x0a
        /*00fa*/ 	.short	(.L_1262 - .L_1261)
	.align		4
.L_1261:
        /*00fc*/ 	.word	index@(.nv.constant0._ZN10layer_norm13ln_fwd_kernelINS_13Kernel_traitsI13__nv_bfloat16S2_S2_S2_fjLj1280ELj1ELj4ELj1ELj16ENS_18Kernel_traits_baseILj1280ES2_S2_S2_S2_fjLj128EEEEELb1ELb1ELb1ELb1EEEvNS_9FwdParamsE)
        /*0100*/ 	.short	0x0380
        /*0102*/ 	.short	0x00e8


	//----- nvinfo : EIATTR_SW_WAR
	.align		4
.L_1262:
        /*0104*/ 	.byte	0x04, 0x36
        /*0106*/ 	.short	(.L_1264 - .L_1263)
.L_1263:
        /*0108*/ 	.word	0x00000008
.L_1264:


//--------------------- .nv.info._ZN10layer_norm13ln_fwd_kernelINS_13Kernel_traitsI6__halfS2_S2_S2_fjLj1280ELj1ELj4ELj1ELj16ENS_18Kernel_traits_baseILj1280ES2_S2_S2_S2_fjLj128EEEEELb0ELb0ELb0ELb0EEEvNS_9FwdParamsE --------------------------
	.section	.nv.info._ZN10layer_norm13ln_fwd_kernelINS_13Kernel_traitsI6__halfS2_S2_S2_fjLj1280ELj1ELj4ELj1ELj16ENS_18Kernel_traits_baseILj1280ES2_S2_S2_S2_fjLj128EEEEELb0ELb0ELb0ELb0EEEvNS_9FwdParamsE,"",@"SHT_CUDA_INFO"
	.sectionflags	@""
	.align	4


	//----- nvinfo : EIATTR_CUDA_API_VERSION
	.align		4
        /*0000*/ 	.byte	0x04, 0x37
        /*0002*/ 	.short	(.L_1266 - .L_1265)
.L_1265:
        /*0004*/ 	.word	0x00000082


	//----- nvinfo : EIATTR_KPARAM_INFO
	.align		4
.L_1266:
        /*0008*/ 	.byte	0x04, 0x17
        /*000a*/ 	.short	(.L_1268 - .L_1267)
.L_1267:
        /*000c*/ 	.word	0x00000000
        /*0010*/ 	.short	0x0000
        /*0012*/ 	.short	0x0000
        /*0014*/ 	.byte	0x00, 0xf0, 0xa1, 0x03


	//----- nvinfo : EIATTR_SPARSE_MMA_MASK
	.align		4
.L_1268:
        /*0018*/ 	.byte	0x03, 0x50
        /*001a*/ 	.short	0x0000


	//----- nvinfo : EIATTR_MAXREG_COUNT
	.align		4
        /*001c*/ 	.byte	0x03, 0x1b
        /*001e*/ 	.short	0x00ff


	//----- nvinfo : EIATTR_MERCURY_ISA_VERSION
	.align		4
        /*0020*/ 	.byte	0x03, 0x5f
        /*0022*/ 	.short	0x0101


	//----- nvinfo : EIATTR_COOP_GROUP_MASK_REGIDS
	.align		4
        /*0024*/ 	.byte	0x04, 0x29
        /*0026*/ 	.short	(.L_1270 - .L_1269)


	//   ....[0]....
.L_1269:
        /*0028*/ 	.word	0xffffffff


	//   ....[1]....
        /*002c*/ 	.word	0xffffffff


	//   ....[2]....
        /*0030*/ 	.word	0xffffffff


	//   ....[3]....
        /*0034*/ 	.word	0xffffffff


	//   ....[4]....
        /*0038*/ 	.word	0xffffffff


	//   ....[5]....
        /*003c*/ 	.word	0xffffffff


	//   ....[6]....
        /*0040*/ 	.word	0xffffffff


	//   ....[7]....
        /*0044*/ 	.word	0xffffffff


	//   ....[8]....
        /*0048*/ 	.word	0xffffffff


	//   ....[9]....
        /*004c*/ 	.word	0xffffffff


	//   ....[10]....
        /*0050*/ 	.word	0x05000062


	//   ....[11]....
        /*0054*/ 	.word	0x05000062


	//   ....[12]....
        /*0058*/ 	.word	0x05000062


	//   ....[13]....
        /*005c*/ 	.word	0x05000062


	//   ....[14]....
        /*0060*/ 	.word	0x05000062


	//   ....[15]....
        /*0064*/ 	.word	0x05000062


	//   ....[16]....
        /*0068*/ 	.word	0x05000062


	//   ....[17]....
        /*006c*/ 	.word	0x05000062


	//   ....[18]....
        /*0070*/ 	.word	0x05000062


	//   ....[19]....
        /*0074*/ 	.word	0x05000062


	//----- nvinfo : EIATTR_COOP_GROUP_INSTR_OFFSETS
	.align		4
.L_1270:
        /*0078*/ 	.byte	0x04, 0x28
        /*007a*/ 	.short	(.L_1272 - .L_1271)


	//   ....[0]....
.L_1271:
        /*007c*/ 	.word	0x00002600


	//   ....[1]....
        /*0080*/ 	.word	0x00002640


	//   ....[2]....
        /*0084*/ 	.word	0x00002660


	//   ....[3]....
        /*0088*/ 	.word	0x00002680


	//   ....[4]....
        /*008c*/ 	.word	0x000026a0


	//   ....[5]....
        /*0090*/ 	.word	0x00002be0


	//   ....[6]....
        /*0094*/ 	.word	0x00002c00


	//   ....[7]....
        /*0098*/ 	.word	0x00002c20


	//   ....[8]....
        /*009c*/ 	.word	0x00002c40


	//   ....[9]....
        /*00a0*/ 	.word	0x00002c60


	//   ....[10]....
        /*00a4*/ 	.word	0x00003e30


	//   ....[11]....
        /*00a8*/ 	.word	0x00003ee0


	//   ....[12]....
        /*00ac*/ 	.word	0x00003f50


	//   ....[13]....
        /*00b0*/ 	.word	0x00003fc0


	//   ....[14]....
        /*00b4*/ 	.word	0x00004030


	//   ....[15]....
        /*00b8*/ 	.word	0x000045d0


	//   ....[16]....
        /*00bc*/ 	.word	0x00004640


	//   ....[17]....
        /*00c0*/ 	.word	0x000046b0


	//   ....[18]....
        /*00c4*/ 	.word	0x00004720


	//   ....[19]....
        /*00c8*/ 	.word	0x00004790


	//----- nvinfo : EIATTR_VRC_CTA_INIT_COUNT
	.align		4
.L_1272:
        /*00cc*/ 	.byte	0x02, 0x4a
	.zero		1
	.zero		1


	//----- nvinfo : EIATTR_EXIT_INSTR_OFFSETS
	.align		4
        /*00d0*/ 	.byte	0x04, 0x1c
        /*00d2*/ 	.short	(.L_1274 - .L_1273)


	//   ....[0]....
.L_1273:
        /*00d4*/ 	.word	0x00000680


	//   ....[1]....
        /*00d8*/ 	.word	0x00003dc0


	//----- nvinfo : EIATTR_MAX_THREADS
	.align		4
.L_1274:
        /*00dc*/ 	.byte	0x04, 0x05
        /*00de*/ 	.short	(.L_1276 - .L_1275)
.L_1275:
        /*00e0*/ 	.word	0x00000080
        /*00e4*/ 	.word	0x00000001
        /*00e8*/ 	.word	0x00000001


	//----- nvinfo : EIATTR_CRS_STACK_SIZE
	.align		4
.L_1276:
        /*00ec*/ 	.byte	0x04, 0x1e
        /*00ee*/ 	.short	(.L_1278 - .L_1277)
.L_1277:
        /*00f0*/ 	.word	0x00000000


	//----- nvinfo : EIATTR_CBANK_PARAM_SIZE
	.align		4
.L_1278:
        /*00f4*/ 	.byte	0x03, 0x19
        /*00f6*/ 	.short	0x00e8


	//----- nvinfo : EIATTR_PARAM_CBANK
	.align		4
        /*00f8*/ 	.byte	0x04, 0x0a
        /*00fa*/ 	.short	(.L_1280 - .L_1279)
	.align		4
.L_1279:
        /*00fc*/ 	.word	index@(.nv.constant0._ZN10layer_norm13ln_fwd_kernelINS_13Kernel_traitsI6__halfS2_S2_S2_fjLj1280ELj1ELj4ELj1ELj16ENS_18Kernel_traits_baseILj1280ES2_S2_S2_S2_fjLj128EEEEELb0ELb0ELb0ELb0EEEvNS_9FwdParamsE)
        /*0100*/ 	.short	0x0380
        /*0102*/ 	.short	0x00e8


	//----- nvinfo : EIATTR_SW_WAR
	.align		4
.L_1280:
        /*0104*/ 	.byte	0x04, 0x36
        /*0106*/ 	.short	(.L_1282 - .L_1281)
.L_1281:
        /*0108*/ 	.word	0x00000008
.L_1282:


//--------------------- .nv.info._ZN10layer_norm13ln_fwd_kernelINS_13Kernel_traitsI6__halfS2_S2_S2_fjLj1280ELj1ELj4ELj1ELj16ENS_18Kernel_traits_baseILj1280ES2_S2_S2_S2_fjLj128EEEEELb0ELb0ELb0ELb1EEEvNS_9FwdParamsE --------------------------
	.section	.nv.info._ZN10layer_norm13ln_fwd_kernelINS_13Kernel_traitsI6__halfS2_S2_S2_fjLj1280ELj1ELj4ELj1ELj16ENS_18Kernel_traits_baseILj1280ES2_S2_S2_S2_fjLj128EEEEELb0ELb0ELb0ELb1EEEvNS_9FwdParamsE,"",@"SHT_CUDA_INFO"
	.sectionflags	@""
	.align	4


	//----- nvinfo : EIATTR_CUDA_API_VERSION
	.align		4
        /*0000*/ 	.byte	0x04, 0x37
        /*0002*/ 	.short	(.L_1284 - .L_1283)
.L_1283:
        /*0004*/ 	.word	0x00000082


	//----- nvinfo : EIATTR_KPARAM_INFO
	.align		4
.L_1284:
        /*0008*/ 	.byte	0x04, 0x17
        /*000a*/ 	.short	(.L_1286 - .L_1285)
.L_1285:
        /*000c*/ 	.word	0x00000000
        /*0010*/ 	.short	0x0000
        /*0012*/ 	.short	0x0000
        /*0014*/ 	.byte	0x00, 0xf0, 0xa1, 0x03


	//----- nvinfo : EIATTR_SPARSE_MMA_MASK
	.align		4
.L_1286:
        /*0018*/ 	.byte	0x03, 0x50
        /*001a*/ 	.short	0x0000


	//----- nvinfo : EIATTR_MAXREG_COUNT
	.align		4
        /*001c*/ 	.byte	0x03, 0x1b
        /*001e*/ 	.short	0x00ff


	//----- nvinfo : EIATTR_MERCURY_ISA_VERSION
	.align		4
        /*0020*/ 	.byte	0x03, 0x5f
        /*0022*/ 	.short	0x0101


	//----- nvinfo : EIATTR_COOP_GROUP_MASK_REGIDS
	.align		4
        /*0024*/ 	.byte	0x04, 0x29
        /*0026*/ 	.short	(.L_1288 - .L_1287)


	//   ....[0]....
.L_1287:
        /*0028*/ 	.word	0xffffffff


	//   ....[1]....
        /*002c*/ 	.word	0xffffffff


	//   ....[2]....
        /*0030*/ 	.word	0xffffffff


	//   ....[3]....
        /*0034*/ 	.word	0xffffffff


	//   ....[4]....
        /*0038*/ 	.word	0xffffffff


	//   ....[5]....
        /*003c*/ 	.word	0xffffffff


	//   ....[6]....
        /*0040*/ 	.word	0xffffffff


	//   ....[7]....
        /*0044*/ 	.word	0xffffffff


	//   ....[8]....
        /*0048*/ 	.word	0xffffffff


	//   ....[9]....
        /*004c*/ 	.word	0xffffffff


	//   ....[10]....
        /*0050*/ 	.word	0x05000060


	//   ....[11]....
        /*0054*/ 	.word	0x05000060


	//   ....[12]....
        /*0058*/ 	.word	0x05000060


	//   ....[13]....
        /*005c*/ 	.word	0x05000060


	//   ....[14]....
        /*0060*/ 	.word	0x05000060


	//   ....[15]....
        /*0064*/ 	.word	0x05000060


	//   ....[16]....
        /*0068*/ 	.word	0x05000060


	//   ....[17]....
        /*006c*/ 	.word	0x05000060


	//   ....[18]....
        /*0070*/ 	.word	0x05000060


	//   ....[19]....
        /*0074*/ 	.word	0x05000060


	//----- nvinfo : EIATTR_COOP_GROUP_INSTR_OFFSETS
	.align		4
.L_1288:
        /*0078*/ 	.byte	0x04, 0x28
        /*007a*/ 	.short	(.L_1290 - .L_1289)


	//   ....[0]....
.L_1289:
        /*007c*/ 	.word	0x000021d0


	//   ....[1]....
        /*0080*/ 	.word	0x00002200


	//   ....[2]....
        /*0084*/ 	.word	0x00002220


	//   ....[3]....
        /*0088*/ 	.word	0x00002240


	//   ....[4]....
        /*008c*/ 	.word	0x00002260


	//   ....[5]....
        /*0090*/ 	.word	0x00002790


	//   ....[6]....
        /*0094*/ 	.word	0x000027b0


	//   ....[7]....
        /*0098*/ 	.word	0x000027d0


	//   ....[8]....
        /*009c*/ 	.word	0x000027f0


	//   ....[9]....
        /*00a0*/ 	.word	0x00002810


	//   ....[10]....
        /*00a4*/ 	.word	0x00003820


	//   ....[11]....
        /*00a8*/ 	.word	0x000038d0


	//   ....[12]....
        /*00ac*/ 	.word	0x00003940


	//   ....[13]....
        /*00b0*/ 	.word	0x000039b0


	//   ....[14]....
        /*00b4*/ 	.word	0x00003a20


	//   ....[15]....
        /*00b8*/ 	.word	0x00003fa0


	//   ....[16]....
        /*00bc*/ 	.word	0x00004010


	//   ....[17]....
        /*00c0*/ 	.word	0x00004080


	//   ....[18]....
        /*00c4*/ 	.word	0x000040f0


	//   ....[19]....
        /*00c8*/ 	.word	0x00004160


	//----- nvinfo : EIATTR_VRC_CTA_INIT_COUNT
	.align		4
.L_1290:
        /*00cc*/ 	.byte	0x02, 0x4a
	.zero		1
	.zero		1


	//----- nvinfo : EIATTR_EXIT_INSTR_OFFSETS
	.align		4
        /*00d0*/ 	.byte	0x04, 0x1c
        /*00d2*/ 	.short	(.L_1292 - .L_1291)


	//   ....[0]....
.L_1291:
        /*00d4*/ 	.word	0x00000450


	//   ....[1]....
        /*00d8*/ 	.word	0x000037b0


	//----- nvinfo : EIATTR_MAX_THREADS
	.align		4
.L_1292:
        /*00dc*/ 	.byte	0x04, 0x05
        /*00de*/ 	.short	(.L_1294 - .L_1293)
.L_1293:
        /*00e0*/ 	.word	0x00000080
        /*00e4*/ 	.word	0x00000001
        /*00e8*/ 	.word	0x00000001


	//----- nvinfo : EIATTR_CRS_STACK_SIZE
	.align		4
.L_1294:
        /*00ec*/ 	.byte	0x04, 0x1e
        /*00ee*/ 	.short	(.L_1296 - .L_1295)
.L_1295:
        /*00f0*/ 	.word	0x00000000


	//----- nvinfo : EIATTR_CBANK_PARAM_SIZE
	.align		4
.L_1296:
        /*00f4*/ 	.byte	0x03, 0x19
        /*00f6*/ 	.short	0x00e8


	//----- nvinfo : EIATTR_PARAM_CBANK
	.align		4
        /*00f8*/ 	.byte	0x04, 0x0a
        /*00fa*/ 	.short	(.L_1298 - .L_1297)
	.align		4
.L_1297:
        /*00fc*/ 	.word	index@(.nv.constant0._ZN10layer_norm13ln_fwd_kernelINS_13Kernel_traitsI6__halfS2_S2_S2_fjLj1280ELj1ELj4ELj1ELj16ENS_18Kernel_traits_baseILj1280ES2_S2_S2_S2_fjLj128EEEEELb0ELb0ELb0ELb1EEEvNS_9FwdParamsE)
        /*0100*/ 	.short	0x0380
        /*0102*/ 	.short	0x00e8


	//----- nvinfo : EIATTR_SW_WAR
	.align		4
.L_1298:
        /*0104*/ 	.byte	0x04, 0x36
        /*0106*/ 	.short	(.L_1300 - .L_1299)
.L_1299:
        /*0108*/ 	.word	0x00000008
.L_1300:


//--------------------- .nv.info._ZN10layer_norm13ln_fwd_kernelINS_13Kernel_traitsI6__halfS2_S2_S2_fjLj1280ELj1ELj4ELj1ELj16ENS_18Kernel_traits_baseILj1280ES2_S2_S2_S2_fjLj128EEEEELb0ELb0ELb1ELb0EEEvNS_9FwdParamsE --------------------------
	.section	.nv.info._ZN10layer_norm13ln_fwd_kernelINS_13Kernel_traitsI6__halfS2_S2_S2_fjLj1280ELj1ELj4ELj1ELj16ENS_18Kernel_traits_baseILj1280ES2_S2_S2_S2_fjLj128EEEEELb0ELb0ELb1ELb0EEEvNS_9FwdParamsE,"",@"SHT_CUDA_INFO"
	.sectionflags	@""
	.align	4


	//----- nvinfo : EIATTR_CUDA_API_VERSION
	.align		4
        /*0000*/ 	.byte	0x04, 0x37
        /*0002*/ 	.short	(.L_1302 - .L_1301)
.L_1301:
        /*0004*/ 	.word	0x00000082


	//----- nvinfo : EIATTR_KPARAM_INFO
	.align		4
.L_1302:
        /*0008*/ 	.byte	0x04, 0x17
        /*000a*/ 	.short	(.L_1304 - .L_1303)
.L_1303:
        /*000c*/ 	.word	0x00000000
        /*0010*/ 	.short	0x0000
        /*0012*/ 	.short	0x0000
        /*0014*/ 	.byte	0x00, 0xf0, 0xa1, 0x03


	//----- nvinfo : EIATTR_SPARSE_MMA_MASK
	.align		4
.L_1304:
        /*0018*/ 	.byte	0x03, 0x50
        /*001a*/ 	.short	0x0000


	//----- nvinfo : EIATTR_MAXREG_COUNT
	.align		4
        /*001c*/ 	.byte	0x03, 0x1b
        /*001e*/ 	.short	0x00ff


	//----- nvinfo : EIATTR_MERCURY_ISA_VERSION
	.align		4
        /*0020*/ 	.byte	0x03, 0x5f
        /*0022*/ 	.short	0x0101


	//----- nvinfo : EIATTR_COOP_GROUP_MASK_REGIDS
	.align		4
        /*0024*/ 	.byte	0x04, 0x29
        /*0026*/ 	.short	(.L_1306 - .L_1305)


	//   ....[0]....
.L_1305:
        /*0028*/ 	.word	0xffffffff


	//   ....[1]....
        /*002c*/ 	.word	0xffffffff


	//   ....[2]....
        /*0030*/ 	.word	0xffffffff


	//   ....[3]....
        /*0034*/ 	.word	0xffffffff


	//   ....[4]....
        /*0038*/ 	.word	0xffffffff


	//   ....[5]....
        /*003c*/ 	.word	0xffffffff


	//   ....[6]....
        /*0040*/ 	.word	0xffffffff


	//   ....[7]....
        /*0044*/ 	.word	0xffffffff


	//   ....[8]....
        /*0048*/ 	.word	0xffffffff


	//   ....[9]....
        /*004c*/ 	.word	0xffffffff


	//   ....[10]....
        /*0050*/ 	.word	0x05000066


	//   ....[11]....
        /*0054*/ 	.word	0x05000066


	//   ....[12]....
        /*0058*/ 	.word	0x05000066


	//   ....[13]....
        /*005c*/ 	.word	0x05000066


	//   ....[14]....
        /*0060*/ 	.word	0x05000066


	//   ....[15]....
        /*0064*/ 	.word	0x05000066


	//   ....[16]....
        /*0068*/ 	.word	0x05000066


	//   ....[17]....
        /*006c*/ 	.word	0x05000066


	//   ....[18]....
        /*0070*/ 	.word	0x05000066


	//   ....[19]....
        /*0074*/ 	.word	0x05000066


	//----- nvinfo : EIATTR_COOP_GROUP_INSTR_OFFSETS
	.align		4
.L_1306:
        /*0078*/ 	.byte	0x04, 0x28
        /*007a*/ 	.short	(.L_1308 - .L_1307)


	//   ....[0]....
.L_1307:
        /*007c*/ 	.word	0x00002d40


	//   ....[1]....
        /*0080*/ 	.word	0x00002d70


	//   ....[2]....
        /*0084*/ 	.word	0x00002d90


	//   ....[3]....
        /*0088*/ 	.word	0x00002db0


	//   ....[4]....
        /*008c*/ 	.word	0x00002dd0


	//   ....[5]....
        /*0090*/ 	.word	0x00003310


	//   ....[6]....
        /*0094*/ 	.word	0x00003330


	//   ....[7]....
        /*0098*/ 	.word	0x00003350


	//   ....[8]....
        /*009c*/ 	.word	0x00003370


	//   ....[9]....
        /*00a0*/ 	.word	0x00003390


	//   ....[10]....
        /*00a4*/ 	.word	0x000045d0


	//   ....[11]....
        /*00a8*/ 	.word	0x00004680


	//   ....[12]....
        /*00ac*/ 	.word	0x000046f0


	//   ....[13]....
        /*00b0*/ 	.word	0x00004760


	//   ....[14]....
        /*00b4*/ 	.word	0x000047d0


	//   ....[15]....
        /*00b8*/ 	.word	0x00004d60


	//   ....[16]....
        /*00bc*/ 	.word	0x00004dd0


	//   ....[17]....
        /*00c0*/ 	.word	0x00004e40


	//   ....[18]....
        /*00c4*/ 	.word	0x00004eb0


	//   ....[19]....
        /*00c8*/ 	.word	0x00004f20


	//----- nvinfo : EIATTR_VRC_CTA_INIT_COUNT
	.align		4
.L_1308:
        /*00cc*/ 	.byte	0x02, 0x4a
	.zero		1
	.zero		1


	//----- nvinfo : EIATTR_EXIT_INSTR_OFFSETS
	.align		4
        /*00d0*/ 	.byte	0x04, 0x1c
        /*00d2*/ 	.short	(.L_1310 - .L_1309)


	//   ....[0]....
.L_1309:
        /*00d4*/ 	.word	0x00000680


	//   ....[1]....
        /*00d8*/ 	.word	0x00004560


	//----- nvinfo : EIATTR_MAX_THREADS
	.align		4
.L_1310:
        /*00dc*/ 	.byte	0x04, 0x05
        /*00de*/ 	.short	(.L_1312 - .L_1311)
.L_1311:
        /*00e0*/ 	.word	0x00000080
        /*00e4*/ 	.word	0x00000001
        /*00e8*/ 	.word	0x00000001


	//----- nvinfo : EIATTR_CRS_STACK_SIZE
	.align		4
.L_1312:
        /*00ec*/ 	.byte	0x04, 0x1e
        /*00ee*/ 	.short	(.L_1314 - .L_1313)
.L_1313:
        /*00f0*/ 	.word	0x00000000


	//----- nvinfo : EIATTR_CBANK_PARAM_SIZE
	.align		4
.L_1314:
        /*00f4*/ 	.byte	0x03, 0x19
        /*00f6*/ 	.short	0x00e8


	//----- nvinfo : EIATTR_PARAM_CBANK
	.align		4
        /*00f8*/ 	.byte	0x04, 0x0a
        /*00fa*/ 	.short	(.L_1316 - .L_1315)
	.align		4
.L_1315:
        /*00fc*/ 	.word	index@(.nv.constant0._ZN10layer_norm13ln_fwd_kernelINS_13Kernel_traitsI6__halfS2_S2_S2_fjLj1280ELj1ELj4ELj1ELj16ENS_18Kernel_traits_baseILj1280ES2_S2_S2_S2_fjLj128EEEEELb0ELb0ELb1ELb0EEEvNS_9FwdParamsE)
        /*0100*/ 	.short	0x0380
        /*0102*/ 	.short	0x00e8


	//----- nvinfo : EIATTR_SW_WAR
	.align		4
.L_1316:
        /*0104*/ 	.byte	0x04, 0x36
        /*0106*/ 	.short	(.L_1318 - .L_1317)
.L_1317:
        /*0108*/ 	.word	0x00000008
.L_1318:


//--------------------- .nv.info._ZN10layer_norm13ln_fwd_kernelINS_13Kernel_traitsI6__halfS2_S2_S2_fjLj1280ELj1ELj4ELj1ELj16ENS_18Kernel_traits_baseILj1280ES2_S2_S2_S2_fjLj128EEEEELb0ELb0ELb1ELb1EEEvNS_9FwdParamsE --------------------------
	.section	.nv.info._ZN10layer_norm13ln_fwd_kernelINS_13Kernel_traitsI6__halfS2_S2_S2_fjLj1280ELj1ELj4ELj1ELj16ENS_18Kernel_traits_baseILj1280ES2_S2_S2_S2_fjLj128EEEEELb0ELb0ELb1ELb1EEEvNS_9FwdParamsE,"",@"SHT_CUDA_INFO"
	.sectionflags	@""
	.align	4


	//----- nvinfo : EIATTR_CUDA_API_VERSION
	.align		4
        /*0000*/ 	.byte	0x04, 0x37
        /*0002*/ 	.short	(.L_1320 - .L_1319)
.L_1319:
        /*0004*/ 	.word	0x00000082


	//----- nvinfo : EIATTR_KPARAM_INFO
	.align		4
.L_1320:
        /*0008*/ 	.byte	0x04, 0x17
        /*000a*/ 	.short	(.L_1322 - .L_1321)
.L_1321:
        /*000c*/ 	.word	0x00000000
        /*0010*/ 	.short	0x0000
        /*0012*/ 	.short	0x0000
        /*0014*/ 	.byte	0x00, 0xf0, 0xa1, 0x03


	//----- nvinfo : EIATTR_SPARSE_MMA_MASK
	.align		4
.L_1322:
        /*0018*/ 	.byte	0x03, 0x50
        /*001a*/ 	.short	0x0000


	//----- nvinfo : EIATTR_MAXREG_COUNT
	.align		4
        /*001c*/ 	.byte	0x03, 0x1b
        /*001e*/ 	.short	0x00ff


	//----- nvinfo : EIATTR_MERCURY_ISA_VERSION
	.align		4
        /*0020*/ 	.byte	0x03, 0x5f
        /*0022*/ 	.short	0x0101


	//----- nvinfo : EIATTR_COOP_GROUP_MASK_REGIDS
	.align		4
        /*0024*/ 	.byte	0x04, 0x29
        /*0026*/ 	.short	(.L_1324 - .L_1323)


	//   ....[0]....
.L_1323:
        /*0028*/ 	.word	0xffffffff


	//   ....[1]....
        /*002c*/ 	.word	0xffffffff


	//   ....[2]....
        /*0030*/ 	.word	0xffffffff


	//   ....[3]....
        /*0034*/ 	.word	0xffffffff


	//   ....[4]....
        /*0038*/ 	.word	0xffffffff


	//   ....[5]....
        /*003c*/ 	.word	0xffffffff


	//   ....[6]....
        /*0040*/ 	.word	0xffffffff


	//   ....[7]....
        /*0044*/ 	.word	0xffffffff


	//   ....[8]....
        /*0048*/ 	.word	0xffffffff


	//   ....[9]....
        /*004c*/ 	.word	0xffffffff


	//   ....[10]....
        /*0050*/ 	.word	0x05000062


	//   ....[11]....
        /*0054*/ 	.word	0x05000062


	//   ....[12]....
        /*0058*/ 	.word	0x05000062


	//   ....[13]....
        /*005c*/ 	.word	0x05000062


	//   ....[14]....
        /*0060*/ 	.word	0x05000062


	//   ....[15]....
        /*0064*/ 	.word	0x05000062


	//   ....[16]....
        /*0068*/ 	.word	0x05000062


	//   ....[17]....
        /*006c*/ 	.word	0x05000062


	//   ....[18]....
        /*0070*/ 	.word	0x05000062


	//   ....[19]....
        /*0074*/ 	.word	0x05000062


	//----- nvinfo : EIATTR_COOP_GROUP_INSTR_OFFSETS
	.align		4
.L_1324:
        /*0078*/ 	.byte	0x04, 0x28
        /*007a*/ 	.short	(.L_1326 - .L_1325)


	//   ....[0]....
.L_1325:
        /*007c*/ 	.word	0x00002580


	//   ....[1]....
        /*0080*/ 	.word	0x000025b0


	//   ....[2]....
        /*0084*/ 	.word	0x000025d0


	//   ....[3]....
        /*0088*/ 	.word	0x000025f0


	//   ....[4]....
        /*008c*/ 	.word	0x00002610


	//   ....[5]....
        /*0090*/ 	.word	0x00002b40


	//   ....[6]....
        /*0094*/ 	.word	0x00002b60


	//   ....[7]....
        /*0098*/ 	.word	0x00002b80


	//   ....[8]....
        /*009c*/ 	.word	0x00002ba0


	//   ....[9]....
        /*00a0*/ 	.word	0x00002bc0


	//   ....[10]....
        /*00a4*/ 	.word	0x00003cb0


	//   ....[11]....
        /*00a8*/ 	.word	0x00003d60


	//   ....[12]....
        /*00ac*/ 	.word	0x00003dd0


	//   ....[13]....
        /*00b0*/ 	.word	0x00003e40


	//   ....[14]....
        /*00b4*/ 	.word	0x00003eb0


	//   ....[15]....
        /*00b8*/ 	.word	0x00004430


	//   ....[16]....
        /*00bc*/ 	.word	0x000044a0


	//   ....[17]....
        /*00c0*/ 	.word	0x00004510


	//   ....[18]....
        /*00c4*/ 	.word	0x00004580


	//   ....[19]....
        /*00c8*/ 	.word	0x000045f0


	//----- nvinfo : EIATTR_VRC_CTA_INIT_COUNT
	.align		4
.L_1326:
        /*00cc*/ 	.byte	0x02, 0x4a
	.zero		1
	.zero		1


	//----- nvinfo : EIATTR_EXIT_INSTR_OFFSETS
	.align		4
        /*00d0*/ 	.byte	0x04, 0x1c
        /*00d2*/ 	.short	(.L_1328 - .L_1327)


	//   ....[0]....
.L_1327:
        /*00d4*/ 	.word	0x000002e0


	//   ....[1]....
        /*00d8*/ 	.word	0x00003c40


	//----- nvinfo : EIATTR_MAX_THREADS
	.align		4
.L_1328:
        /*00dc*/ 	.byte	0x04, 0x05
        /*00de*/ 	.short	(.L_1330 - .L_1329)
.L_1329:
        /*00e0*/ 	.word	0x00000080
        /*00e4*/ 	.word	0x00000001
        /*00e8*/ 	.word	0x00000001


	//----- nvinfo : EIATTR_CRS_STACK_SIZE
	.align		4
.L_1330:
        /*00ec*/ 	.byte	0x04, 0x1e
        /*00ee*/ 	.short	(.L_1332 - .L_1331)
.L_1331:
        /*00f0*/ 	.word	0x00000000


	//----- nvinfo : EIATTR_CBANK_PARAM_SIZE
	.align		4
.L_1332:
        /*00f4*/ 	.byte	0x03, 0x19
        /*00f6*/ 	.short	0x00e8


	//----- nvinfo : EIATTR_PARAM_CBANK
	.align		4
        /*00f8*/ 	.byte	0x04, 0x0a
        /*00fa*/ 	.short	(.L_1334 - .L_1333)
	.align		4
.L_1333:
        /*00fc*/ 	.word	index@(.nv.constant0._ZN10layer_norm13ln_fwd_kernelINS_13Kernel_traitsI6__halfS2_S2_S2_fjLj1280ELj1ELj4ELj1ELj16ENS_18Kernel_traits_baseILj1280ES2_S2_S2_S2_fjLj128EEEEELb0ELb0ELb1ELb1EEEvNS_9FwdParamsE)
        /*0100*/ 	.short	0x0380
        /*0102*/ 	.short	0x00e8


	//----- nvinfo : EIATTR_SW_WAR
	.align		4
.L_1334:
        /*0104*/ 	.byte	0x04, 0x36
        /*0106*/ 	.short	(.L_1336 - .L_1335)
.L_1335:
        /*0108*/ 	.word	0x00000008
.L_1336:


//--------------------- .nv.info._ZN10layer_norm13ln_fwd_kernelINS_13Kernel_traitsI6__halfS2_S2_S2_fjLj1280ELj1ELj4ELj1ELj16ENS_18Kernel_traits_baseILj1280ES2_S2_S2_S2_fjLj128EEEEELb0ELb1ELb0ELb0EEEvNS_9FwdParamsE --------------------------
	.section	.nv.info._ZN10layer_norm13ln_fwd_kernelINS_13Kernel_traitsI6__halfS2_S2_S2_fjLj1280ELj1ELj4ELj1ELj16ENS_18Kernel_traits_baseILj1280ES2_S2_S2_S2_fjLj128EEEEELb0ELb1ELb0ELb0EEEvNS_9FwdParamsE,"",@"SHT_CUDA_INFO"
	.sectionflags	@""
	.align	4


	//----- nvinfo : EIATTR_CUDA_API_VERSION
	.align		4
        /*0000*/ 	.byte	0x04, 0x37
        /*0002*/ 	.short	(.L_1338 - .L_1337)
.L_1337:
        /*0004*/ 	.word	0x00000082


	//----- nvinfo : EIATTR_KPARAM_INFO
	.align		4
.L_1338:
        /*0008*/ 	.byte	0x04, 0x17
        /*000a*/ 	.short	(.L_1340 - .L_1339)
.L_1339:
        /*000c*/ 	.word	0x00000000
        /*0010*/ 	.short	0x0000
        /*0012*/ 	.short	0x0000
        /*0014*/ 	.byte	0x00, 0xf0, 0xa1, 0x03


	//----- nvinfo : EIATTR_SPARSE_MMA_MASK
	.align		4
.L_1340:
        /*0018*/ 	.byte	0x03, 0x50
        /*001a*/ 	.short	0x0000


	//----- nvinfo : EIATTR_MAXREG_COUNT
	.align		4
        /*001c*/ 	.byte	0x03, 0x1b
        /*001e*/ 	.short	0x00ff


	//----- nvinfo : EIATTR_MERCURY_ISA_VERSION
	.align		4
        /*0020*/ 	.byte	0x03, 0x5f
        /*0022*/ 	.short	0x0101


	//----- nvinfo : EIATTR_COOP_GROUP_MASK_REGIDS
	.align		4
        /*0024*/ 	.byte	0x04, 0x29
        /*0026*/ 	.short	(.L_1342 - .L_1341)


	//   ....[0]....
.L_1341:
        /*0028*/ 	.word	0xffffffff


	//   ....[1]....
        /*002c*/ 	.word	0xffffffff


	//   ....[2]....
        /*0030*/ 	.word	0xffffffff


	//   ....[3]....
        /*0034*/ 	.word	0xffffffff


	//   ....[4]....
        /*0038*/ 	.word	0xffffffff


	//   ....[5]....
        /*003c*/ 	.word	0xffffffff


	//   ....[6]....
        /*0040*/ 	.word	0xffffffff


	//   ....[7]....
        /*0044*/ 	.word	0xffffffff


	//   ....[8]....
        /*0048*/ 	.word	0xffffffff


	//   ....[9]....
        /*004c*/ 	.word	0xffffffff


	//   ....[10]....
        /*0050*/ 	.word	0x05000076


	//   ....[11]....
        /*0054*/ 	.word	0x05000076


	//   ....[12]....
        /*0058*/ 	.word	0x05000076


	//   ....[13]....
        /*005c*/ 	.word	0x05000076


	//   ....[14]....
        /*0060*/ 	.word	0x05000076


	//   ....[15]....
        /*0064*/ 	.word	0x05000076


	//   ....[16]....
        /*0068*/ 	.word	0x05000076


	//   ....[17]....
        /*006c*/ 	.word	0x05000076


	//   ....[18]....
        /*0070*/ 	.word	0x05000076


	//   ....[19]....
        /*0074*/ 	.word	0x05000076


	//----- nvinfo : EIATTR_COOP_GROUP_INSTR_OFFSETS
	.align		4
.L_1342:
        /*0078*/ 	.byte	0x04, 0x28
        /*007a*/ 	.short	(.L_1344 - .L_1343)


	//   ....[0]....
.L_1343:
        /*007c*/ 	.word	0x00002b70


	//   ....[1]....
        /*0080*/ 	.word	0x00002b90


	//   ....[2]....
        /*0084*/ 	.word	0x00002bb0


	//   ....[3]....
        /*0088*/ 	.word	0x00002bd0


	//   ....[4]....
        /*008c*/ 	.word	0x00002c00


	//   ....[5]....
        /*0090*/ 	.word	0x00003140


	//   ....[6]....
        /*0094*/ 	.word	0x00003160


	//   ....[7]....
        /*0098*/ 	.word	0x00003180


	//   ....[8]....
        /*009c*/ 	.word	0x000031a0


	//   ....[9]....
        /*00a0*/ 	.word	0x000031c0


	//   ....[10]....
        /*00a4*/ 	.word	0x00004380


	//   ....[11]....
        /*00a8*/ 	.word	0x00004420


	//   ....[12]....
        /*00ac*/ 	.word	0x00004490


	//   ....[13]....
        /*00b0*/ 	.word	0x00004500


	//   ....[14]....
        /*00b4*/ 	.word	0x00004580


	//   ....[15]....
        /*00b8*/ 	.word	0x00004b10


	//   ....[16]....
        /*00bc*/ 	.word	0x00004b80


	//   ....[17]....
        /*00c0*/ 	.word	0x00004bf0


	//   ....[18]....
        /*00c4*/ 	.word	0x00004c60


	//   ....[19]....
        /*00c8*/ 	.word	0x00004cd0


	//----- nvinfo : EIATTR_VRC_CTA_INIT_COUNT
	.align		4
.L_1344:
        /*00cc*/ 	.byte	0x02, 0x4a
	.zero		1
	.zero		1


	//----- nvinfo : EIATTR_EXIT_INSTR_OFFSETS
	.align		4
        /*00d0*/ 	.byte	0x04, 0x1c
        /*00d2*/ 	.short	(.L_1346 - .L_1345)


	//   ....[0]....
.L_1345:
        /*00d4*/ 	.word	0x00000820


	//   ....[1]....
        /*00d8*/ 	.word	0x00004310


	//----- nvinfo : EIATTR_MAX_THREADS
	.align		4
.L_1346:
        /*00dc*/ 	.byte	0x04, 0x05
        /*00de*/ 	.short	(.L_1348 - .L_1347)
.L_1347:
        /*00e0*/ 	.word	0x00000080
        /*00e4*/ 	.word	0x00000001
        /*00e8*/ 	.word	0x00000001


	//----- nvinfo : EIATTR_CRS_STACK_SIZE
	.align		4
.L_1348:
        /*00ec*/ 	.byte	0x04, 0x1e
        /*00ee*/ 	.short	(.L_1350 - .L_1349)
.L_1349:
        /*00f0*/ 	.word	0x00000000


	//----- nvinfo : EIATTR_CBANK_PARAM_SIZE
	.align		4
.L_1350:
        /*00f4*/ 	.byte	0x03, 0x19
        /*00f6*/ 	.short	0x00e8


	//----- nvinfo : EIATTR_PARAM_CBANK
	.align		4
        /*00f8*/ 	.byte	0x04, 0x0a
        /*00fa*/ 	.short	(.L_1352 - .L_1351)
	.align		4
.L_1351:
        /*00fc*/ 	.word	index@(.nv.constant0._ZN10layer_norm13ln_fwd_kernelINS_13Kernel_traitsI6__halfS2_S2_S2_fjLj1280ELj1ELj4ELj1ELj16ENS_18Kernel_traits_baseILj1280ES2_S2_S2_S2_fjLj128EEEEELb0ELb1ELb0ELb0EEEvNS_9FwdParamsE)
        /*0100*/ 	.short	0x0380
        /*0102*/ 	.short	0x00e8


	//----- nvinfo : EIATTR_SW_WAR
	.align		4
.L_1352:
        /*0104*/ 	.byte	0x04, 0x36
        /*0106*/ 	.short	(.L_1354 - .L_1353)
.L_1353:
        /*0108*/ 	.word	0x00000008
.L_1354:


//--------------------- .nv.info._ZN10layer_norm13ln_fwd_kernelINS_13Kernel_traitsI6__halfS2_S2_S2_fjLj1280ELj1ELj4ELj1ELj16ENS_18Kernel_traits_baseILj1280ES2_S2_S2_S2_fjLj128EEEEELb0ELb1ELb0ELb1EEEvNS_9FwdParamsE --------------------------
	.section	.nv.info._ZN10layer_norm13ln_fwd_kernelINS_13Kernel_traitsI6__halfS2_S2_S2_fjLj1280ELj1ELj4ELj1ELj16ENS_18Kernel_traits_baseILj1280ES2_S2_S2_S2_fjLj128EEEEELb0ELb1ELb0ELb1EEEvNS_9FwdParamsE,"",@"SHT_CUDA_INFO"
	.sectionflags	@""
	.align	4


	//----- nvinfo : EIATTR_CUDA_API_VERSION
	.align		4
        /*0000*/ 	.byte	0x04, 0x37
        /*0002*/ 	.short	(.L_1356 - .L_1355)
.L_1355:
        /*0004*/ 	.word	0x00000082


	//----- nvinfo : EIATTR_KPARAM_INFO
	.align		4
.L_1356:
        /*0008*/ 	.byte	0x04, 0x17
        /*000a*/ 	.short	(.L_1358 - .L_1357)
.L_1357:
        /*000c*/ 	.word	0x00000000
        /*0010*/ 	.short	0x0000
        /*0012*/ 	.short	0x0000
        /*0014*/ 	.byte	0x00, 0xf0, 0xa1, 0x03


	//----- nvinfo : EIATTR_SPARSE_MMA_MASK
	.align		4
.L_1358:
        /*0018*/ 	.byte	0x03, 0x50
        /*001a*/ 	.short	0x0000


	//----- nvinfo : EIATTR_MAXREG_COUNT
	.align		4
        /*001c*/ 	.byte	0x03, 0x1b
        /*001e*/ 	.short	0x00ff


	//----- nvinfo : EIATTR_MERCURY_ISA_VERSION
	.align		4
        /*0020*/ 	.byte	0x03, 0x5f
        /*0022*/ 	.short	0x0101


	//----- nvinfo : EIATTR_COOP_GROUP_MASK_REGIDS
	.align		4
        /*0024*/ 	.byte	0x04, 0x29
        /*0026*/ 	.short	(.L_1360 - .L_1359)


	//   ....[0]....
.L_1359:
        /*0028*/ 	.word	0xffffffff


	//   ....[1]....
        /*002c*/ 	.word	0xffffffff


	//   ....[2]....
        /*0030*/ 	.word	0xffffffff


	//   ....[3]....
        /*0034*/ 	.word	0xffffffff


	//   ....[4]....
        /*0038*/ 	.word	0xffffffff


	//   ....[5]....
        /*003c*/ 	.word	0xffffffff


	//   ....[6]....
        /*0040*/ 	.word	0xffffffff


	//   ....[7]....
        /*0044*/ 	.word	0xffffffff


	//   ....[8]....
        /*0048*/ 	.word	0xffffffff


	//   ....[9]....
        /*004c*/ 	.word	0xffffffff


	//   ....[10]....
        /*0050*/ 	.word	0xffffffff


	//   ....[11]....
        /*0054*/ 	.word	0xffffffff


	//   ....[12]....
        /*0058*/ 	.word	0xffffffff


	//   ....[13]....
        /*005c*/ 	.word	0xffffffff


	//   ....[14]....
        /*0060*/ 	.word	0xffffffff


	//   ....[15]....
        /*0064*/ 	.word	0xffffffff


	//   ....[16]....
        /*0068*/ 	.word	0xffffffff


	//   ....[17]....
        /*006c*/ 	.word	0xffffffff


	//   ....[18]....
        /*0070*/ 	.word	0xffffffff


	//   ....[19]....
        /*0074*/ 	.word	0xffffffff


	//   ....[20]....
        /*0078*/ 	.word	0x05000053


	//   ....[21]....
        /*007c*/ 	.word	0x05000053


	//   ....[22]....
        /*0080*/ 	.word	0x05000053


	//   ....[23]....
        /*0084*/ 	.word	0x05000053


	//   ....[24]....
        /*0088*/ 	.word	0x05000053


	//   ....[25]....
        /*008c*/ 	.word	0x05000053


	//   ....[26]....
        /*0090*/ 	.word	0x05000053


	//   ....[27]....
        /*0094*/ 	.word	0x05000053


	//   ....[28]....
        /*0098*/ 	.word	0x05000053


	//   ....[29]....
        /*009c*/ 	.word	0x05000053


	//   ....[30]....
        /*00a0*/ 	.word	0x05000053


	//   ....[31]....
        /*00a4*/ 	.word	0x05000053


	//   ....[32]....
        /*00a8*/ 	.word	0x05000053


	//   ....[33]....
        /*00ac*/ 	.word	0x05000053


	//   ....[34]....
        /*00b0*/ 	.word	0x05000053


	//   ....[35]....
        /*00b4*/ 	.word	0x05000053


	//   ....[36]....
        /*00b8*/ 	.word	0x05000053


	//   ....[37]....
        /*00bc*/ 	.word	0x05000053


	//   ....[38]....
        /*00c0*/ 	.word	0x05000053


	//   ....[39]....
        /*00c4*/ 	.word	0x05000053


	//----- nvinfo : EIATTR_COOP_GROUP_INSTR_OFFSETS
	.align		4
.L_1360:
        /*00c8*/ 	.byte	0x04, 0x28
        /*00ca*/ 	.short	(.L_1362 - .L_1361)


	//   ....[0]....
.L_1361:
        /*00cc*/ 	.word	0x00001e90


	//   ....[1]....
        /*00d0*/ 	.word	0x00001ec0


	//   ....[2]....
        /*00d4*/ 	.word	0x00001ee0


	//   ....[3]....
        /*00d8*/ 	.word	0x00001f00


	//   ....[4]....
        /*00dc*/ 	.word	0x00001f20


	//   ....[5]....
        /*00e0*/ 	.word	0x00002450


	//   ....[6]....
        /*00e4*/ 	.word	0x00002470


	//   ....[7]....
        /*00e8*/ 	.word	0x00002490


	//   ....[8]....
        /*00ec*/ 	.word	0x000024b0


	//   ....[9]....
        /*00f0*/ 	.word	0x000024d0


	//   ....[10]....
        /*00f4*/ 	.word	0x00005440


	//   ....[11]....
        /*00f8*/ 	.word	0x00005470


	//   ....[12]....
        /*00fc*/ 	.word	0x00005490


	//   ....[13]....
        /*0100*/ 	.word	0x000054b0


	//   ....[14]....
        /*0104*/ 	.word	0x000054d0


	//   ....[15]....
        /*0108*/ 	.word	0x00005a00


	//   ....[16]....
        /*010c*/ 	.word	0x00005a20


	//   ....[17]....
        /*0110*/ 	.word	0x00005a40


	//   ....[18]....
        /*0114*/ 	.word	0x00005a60


	//   ....[19]....
        /*0118*/ 	.word	0x00005a80


	//   ....[20]....
        /*011c*/ 	.word	0x00006a80


	//   ....[21]....
        /*0120*/ 	.word	0x00006b10


	//   ....[22]....
        /*0124*/ 	.word	0x00006b70


	//   ....[23]....
        /*0128*/ 	.word	0x00006bd0


	//   ....[24]....
        /*012c*/ 	.word	0x00006c30


	//   ....[25]....
        /*0130*/ 	.word	0x00007190


	//   ....[26]....
        /*0134*/ 	.word	0x000071f0


	//   ....[27]....
        /*0138*/ 	.word	0x00007250


	//   ....[28]....
        /*013c*/ 	.word	0x000072b0


	//   ....[29]....
        /*0140*/ 	.word	0x00007310


	//   ....[30]....
        /*0144*/ 	.word	0x00007390


	//   ....[31]....
        /*0148*/ 	.word	0x00007430


	//   ....[32]....
        /*014c*/ 	.word	0x00007490


	//   ....[33]....
        /*0150*/ 	.word	0x000074f0


	//   ....[34]....
        /*0154*/ 	.word	0x00007550


	//   ....[35]....
        /*0158*/ 	.word	0x00007ab0


	//   ....[36]....
        /*015c*/ 	.word	0x00007b10


	//   ....[37]....
        /*0160*/ 	.word	0x00007b70


	//   ....[38]....
        /*0164*/ 	.word	0x00007bd0


	//   ....[39]....
        /*0168*/ 	.word	0x00007c30


	//----- nvinfo : EIATTR_VRC_CTA_INIT_COUNT
	.align		4
.L_1362:
        /*016c*/ 	.byte	0x02, 0x4a
	.zero		1
	.zero		1


	//----- nvinfo : EIATTR_EXIT_INSTR_OFFSETS
	.align		4
        /*0170*/ 	.byte	0x04, 0x1c
        /*0172*/ 	.short	(.L_1364 - .L_1363)


	//   ....[0]....
.L_1363:
        /*0174*/ 	.word	0x000003c0


	//   ....[1]....
        /*0178*/ 	.word	0x00003480


	//   ....[2]....
        /*017c*/ 	.word	0x00006a20


	//----- nvinfo : EIATTR_MAX_THREADS
	.align		4
.L_1364:
        /*0180*/ 	.byte	0x04, 0x05
        /*0182*/ 	.short	(.L_1366 - .L_1365)
.L_1365:
        /*0184*/ 	.word	0x00000080
        /*0188*/ 	.word	0x00000001
        /*018c*/ 	.word	0x00000001


	//----- nvinfo : EIATTR_CRS_STACK_SIZE
	.align		4
.L_1366:
        /*0190*/ 	.byte	0x04, 0x1e
        /*0192*/ 	.short	(.L_1368 - .L_1367)
.L_1367:
        /*0194*/ 	.word	0x00000000


	//----- nvinfo : EIATTR_CBANK_PARAM_SIZE
	.align		4
.L_1368:
        /*0198*/ 	.byte	0x03, 0x19
        /*019a*/ 	.short	0x00e8


	//----- nvinfo : EIATTR_PARAM_CBANK
	.align		4
        /*019c*/ 	.byte	0x04, 0x0a
        /*019e*/ 	.short	(.L_1370 - .L_1369)
	.align		4
.L_1369:
        /*01a0*/ 	.word	index@(.nv.constant0._ZN10layer_norm13ln_fwd_kernelINS_13Kernel_traitsI6__halfS2_S2_S2_fjLj1280ELj1ELj4ELj1ELj16ENS_18Kernel_traits_baseILj1280ES2_S2_S2_S2_fjLj128EEEEELb0ELb1ELb0ELb1EEEvNS_9FwdParamsE)
        /*01a4*/ 	.short	0x0380
        /*01a6*/ 	.short	0x00e8


	//----- nvinfo : EIATTR_SW_WAR
	.align		4
.L_1370:
        /*01a8*/ 	.byte	0x04, 0x36
        /*01aa*/ 	.short	(.L_1372 - .L_1371)
.L_1371:
        /*01ac*/ 	.word	0x00000008
.L_1372:


//--------------------- .nv.info._ZN10layer_norm13ln_fwd_kernelINS_13Kernel_traitsI6__halfS2_S2_S2_fjLj1280ELj1ELj4ELj1ELj16ENS_18Kernel_traits_baseILj1280ES2_S2_S2_S2_fjLj128EEEEELb0ELb1ELb1ELb0EEEvNS_9FwdParamsE --------------------------
	.section	.nv.info._ZN10layer_norm13ln_fwd_kernelINS_13Kernel_traitsI6__halfS2_S2_S2_fjLj1280ELj1ELj4ELj1ELj16ENS_18Kernel_traits_baseILj1280ES2_S2_S2_S2_fjLj128EEEEELb0ELb1ELb1ELb0EEEvNS_9FwdParamsE,"",@"SHT_CUDA_INFO"
	.sectionflags	@""
	.align	4


	//----- nvinfo : EIATTR_CUDA_API_VERSION
	.align		4
        /*0000*/ 	.byte	0x04, 0x37
        /*0002*/ 	.short	(.L_1374 - .L_1373)
.L_1373:
        /*0004*/ 	.word	0x00000082


	//----- nvinfo : EIATTR_KPARAM_INFO
	.align		4
.L_1374:
        /*0008*/ 	.byte	0x04, 0x17
        /*000a*/ 	.short	(.L_1376 - .L_1375)
.L_1375:
        /*000c*/ 	.word	0x00000000
        /*0010*/ 	.short	0x0000
        /*0012*/ 	.short	0x0000
        /*0014*/ 	.byte	0x00, 0xf0, 0xa1, 0x03


	//----- nvinfo : EIATTR_SPARSE_MMA_MASK
	.align		4
.L_1376:
        /*0018*/ 	.byte	0x03, 0x50
        /*001a*/ 	.short	0x0000


	//----- nvinfo : EIATTR_MAXREG_COUNT
	.align		4
        /*001c*/ 	.byte	0x03, 0x1b
        /*001e*/ 	.short	0x00ff


	//----- nvinfo : EIATTR_MERCURY_ISA_VERSION
	.align		4
        /*0020*/ 	.byte	0x03, 0x5f
        /*0022*/ 	.short	0x0101


	//----- nvinfo : EIATTR_COOP_GROUP_MASK_REGIDS
	.align		4
        /*0024*/ 	.byte	0x04, 0x29
        /*0026*/ 	.short	(.L_1378 - .L_1377)


	//   ....[0]....
.L_1377:
        /*0028*/ 	.word	0xffffffff


	//   ....[1]....
        /*002c*/ 	.word	0xffffffff


	//   ....[2]....
        /*0030*/ 	.word	0xffffffff


	//   ....[3]....
        /*0034*/ 	.word	0xffffffff


	//   ....[4]....
        /*0038*/ 	.word	0xffffffff


	//   ....[5]....
        /*003c*/ 	.word	0xffffffff


	//   ....[6]....
        /*0040*/ 	.word	0xffffffff


	//   ....[7]....
        /*0044*/ 	.word	0xffffffff


	//   ....[8]....
        /*0048*/ 	.word	0xffffffff


	//   ....[9]....
        /*004c*/ 	.word	0xffffffff


	//   ....[10]....
        /*0050*/ 	.word	0x0500007e


	//   ....[11]....
        /*0054*/ 	.word	0x0500007e


	//   ....[12]....
        /*0058*/ 	.word	0x0500007e


	//   ....[13]....
        /*005c*/ 	.word	0x0500007e


	//   ....[14]....
        /*0060*/ 	.word	0x0500007e


	//   ....[15]....
        /*0064*/ 	.word	0x0500007e


	//   ....[16]....
        /*0068*/ 	.word	0x0500007e


	//   ....[17]....
        /*006c*/ 	.word	0x0500007e


	//   ....[18]....
        /*0070*/ 	.word	0x0500007e


	//   ....[19]....
        /*0074*/ 	.word	0x0500007e


	//----- nvinfo : EIATTR_COOP_GROUP_INSTR_OFFSETS
	.align		4
.L_1378:
        /*0078*/ 	.byte	0x04, 0x28
        /*007a*/ 	.short	(.L_1380 - .L_1379)


	//   ....[0]....
.L_1379:
        /*007c*/ 	.word	0x00003930


	//   ....[1]....
        /*0080*/ 	.word	0x00003950


	//   ....[2]....
        /*0084*/ 	.word	0x00003970


	//   ....[3]....
        /*0088*/ 	.word	0x00003990


	//   ....[4]....
        /*008c*/ 	.word	0x000039c0


	//   ....[5]....
        /*0090*/ 	.word	0x00003f00


	//   ....[6]....
        /*0094*/ 	.word	0x00003f20


	//   ....[7]....
        /*0098*/ 	.word	0x00003f40


	//   ....[8]....
        /*009c*/ 	.word	0x00003f60


	//   ....[9]....
        /*00a0*/ 	.word	0x00003f80


	//   ....[10]....
        /*00a4*/ 	.word	0x000051c0


	//   ....[11]....
        /*00a8*/ 	.word	0x00005260


	//   ....[12]....
        /*00ac*/ 	.word	0x000052d0


	//   ....[13]....
        /*00b0*/ 	.word	0x00005340


	//   ....[14]....
        /*00b4*/ 	.word	0x000053c0


	//   ....[15]....
        /*00b8*/ 	.word	0x00005950


	//   ....[16]....
        /*00bc*/ 	.word	0x000059c0


	//   ....[17]....
        /*00c0*/ 	.word	0x00005a30


	//   ....[18]....
        /*00c4*/ 	.word	0x00005aa0


	//   ....[19]....
        /*00c8*/ 	.word	0x00005b10


	//----- nvinfo : EIATTR_VRC_CTA_INIT_COUNT
	.align		4
.L_1380:
        /*00cc*/ 	.byte	0x02, 0x4a
	.zero		1
	.zero		1


	//----- nvinfo : EIATTR_EXIT_INSTR_OFFSETS
	.align		4
        /*00d0*/ 	.byte	0x04, 0x1c
        /*00d2*/ 	.short	(.L_1382 - .L_1381)


	//   ....[0]....
.L_1381:
        /*00d4*/ 	.word	0x00000860


	//   ....[1]....
        /*00d8*/ 	.word	0x00005150


	//----- nvinfo : EIATTR_MAX_THREADS
	.align		4
.L_1382:
        /*00dc*/ 	.byte	0x04, 0x05
        /*00de*/ 	.short	(.L_1384 - .L_1383)
.L_1383:
        /*00e0*/ 	.word	0x00000080
        /*00e4*/ 	.word	0x00000001
        /*00e8*/ 	.word	0x00000001


	//----- nvinfo : EIATTR_CRS_STACK_SIZE
	.align		4
.L_1384:
        /*00ec*/ 	.byte	0x04, 0x1e
        /*00ee*/ 	.short	(.L_1386 - .L_1385)
.L_1385:
        /*00f0*/ 	.word	0x00000000


	//----- nvinfo : EIATTR_CBANK_PARAM_SIZE
	.align		4
.L_1386:
        /*00f4*/ 	.byte	0x03, 0x19
        /*00f6*/ 	.short	0x00e8


	//----- nvinfo : EIATTR_PARAM_CBANK
	.align		4
        /*00f8*/ 	.byte	0x04, 0x0a
        /*00fa*/ 	.short	(.L_1388 - .L_1387)
	.align		4
.L_1387:
        /*00fc*/ 	.word	index@(.nv.constant0._ZN10layer_norm13ln_fwd_kernelINS_13Kernel_traitsI6__halfS2_S2_S2_fjLj1280ELj1ELj4ELj1ELj16ENS_18Kernel_traits_baseILj1280ES2_S2_S2_S2_fjLj128EEEEELb0ELb1ELb1ELb0EEEvNS_9FwdParamsE)
        /*0100*/ 	.short	0x0380
        /*0102*/ 	.short	0x00e8


	//----- nvinfo : EIATTR_SW_WAR
	.align		4
.L_1388:
        /*0104*/ 	.byte	0x04, 0x36
        /*0106*/ 	.short	(.L_1390 - .L_1389)
.L_1389:
        /*0108*/ 	.word	0x00000008
.L_1390:


//--------------------- .nv.info._ZN10layer_norm13ln_fwd_kernelINS_13Kernel_traitsI6__halfS2_S2_S2_fjLj1280ELj1ELj4ELj1ELj16ENS_18Kernel_traits_baseILj1280ES2_S2_S2_S2_fjLj128EEEEELb0ELb1ELb1ELb1EEEvNS_9FwdParamsE --------------------------
	.section	.nv.info._ZN10layer_norm13ln_fwd_kernelINS_13Kernel_traitsI6__halfS2_S2_S2_fjLj1280ELj1ELj4ELj1ELj16ENS_18Kernel_traits_baseILj1280ES2_S2_S2_S2_fjLj128EEEEELb0ELb1ELb1ELb1EEEvNS_9FwdParamsE,"",@"SHT_CUDA_INFO"
	.sectionflags	@""
	.align	4


	//----- nvinfo : EIATTR_CUDA_API_VERSION
	.align		4
        /*0000*/ 	.byte	0x04, 0x37
        /*0002*/ 	.short	(.L_1392 - .L_1391)
.L_1391:
        /*0004*/ 	.word	0x00000082


	//----- nvinfo : EIATTR_KPARAM_INFO
	.align		4
.L_1392:
        /*0008*/ 	.byte	0x04, 0x17
        /*000a*/ 	.short	(.L_1394 - .L_1393)
.L_1393:
        /*000c*/ 	.word	0x00000000
        /*0010*/ 	.short	0x0000
        /*0012*/ 	.short	0x0000
        /*0014*/ 	.byte	0x00, 0xf0, 0xa1, 0x03


	//----- nvinfo : EIATTR_SPARSE_MMA_MASK
	.align		4
.L_1394:
        /*0018*/ 	.byte	0x03, 0x50
        /*001a*/ 	.short	0x0000


	//----- nvinfo : EIATTR_MAXREG_COUNT
	.align		4
        /*001c*/ 	.byte	0x03, 0x1b
        /*001e*/ 	.short	0x00ff


	//----- nvinfo : EIATTR_MERCURY_ISA_VERSION
	.align		4
        /*0020*/ 	.byte	0x03, 0x5f
        /*0022*/ 	.short	0x0101


	//----- nvinfo : EIATTR_COOP_GROUP_MASK_REGIDS
	.align		4
        /*0024*/ 	.byte	0x04, 0x29
        /*0026*/ 	.short	(.L_1396 - .L_1395)


	//   ....[0]....
.L_1395:
        /*0028*/ 	.word	0xffffffff


	//   ....[1]....
        /*002c*/ 	.word	0xffffffff


	//   ....[2]....
        /*0030*/ 	.word	0xffffffff


	//   ....[3]....
        /*0034*/ 	.word	0xffffffff


	//   ....[4]....
        /*0038*/ 	.word	0xffffffff


	//   ....[5]....
        /*003c*/ 	.word	0xffffffff


	//   ....[6]....
        /*0040*/ 	.word	0xffffffff


	//   ....[7]....
        /*0044*/ 	.word	0xffffffff


	//   ....[8]....
        /*0048*/ 	.word	0xffffffff


	//   ....[9]....
        /*004c*/ 	.word	0xffffffff


	//   ....[10]....
        /*0050*/ 	.word	0x0500000a


	//   ....[11]....
        /*0054*/ 	.word	0x0500000a


	//   ....[12]....
        /*0058*/ 	.word	0x0500000a


	//   ....[13]....
        /*005c*/ 	.word	0x0500000a


	//   ....[14]....
        /*0060*/ 	.word	0x0500000a


	//   ....[15]....
        /*0064*/ 	.word	0x0500000a


	//   ....[16]....
        /*0068*/ 	.word	0x0500000a


	//   ....[17]....
        /*006c*/ 	.word	0x0500000a


	//   ....[18]....
        /*0070*/ 	.word	0x0500000a


	//   ....[19]....
        /*0074*/ 	.word	0x0500000a


	//----- nvinfo : EIATTR_COOP_GROUP_INSTR_OFFSETS
	.align		4
.L_1396:
        /*0078*/ 	.byte	0x04, 0x28
        /*007a*/ 	.short	(.L_1398 - .L_1397)


	//   ....[0]....
.L_1397:
        /*007c*/ 	.word	0x000031c0


	//   ....[1]....
        /*0080*/ 	.word	0x000031f0


	//   ....[2]....
        /*0084*/ 	.word	0x00003210


	//   ....[3]....
        /*0088*/ 	.word	0x00003230


	//   ....[4]....
        /*008c*/ 	.word	0x00003250


	//   ....[5]....
        /*0090*/ 	.word	0x00003780


	//   ....[6]....
        /*0094*/ 	.word	0x000037a0


	//   ....[7]....
        /*0098*/ 	.word	0x000037c0


	//   ....[8]....
        /*009c*/ 	.word	0x000037e0


	//   ....[9]....
        /*00a0*/ 	.word	0x00003800


	//   ....[10]....
        /*00a4*/ 	.word	0x000048f0


	//   ....[11]....
        /*00a8*/ 	.word	0x00004980


	//   ....[12]....
        /*00ac*/ 	.word	0x000049e0


	//   ....[13]....
        /*00b0*/ 	.word	0x00004a40


	//   ....[14]....
        /*00b4*/ 	.word	0x00004aa0


	//   ....[15]....
        /*00b8*/ 	.word	0x00005020


	//   ....[16]....
        /*00bc*/ 	.word	0x00005070


	//   ....[17]....
        /*00c0*/ 	.word	0x000050d0


	//   ....[18]....
        /*00c4*/ 	.word	0x00005130


	//   ....[19]....
        /*00c8*/ 	.word	0x00005190


	//----- nvinfo : EIATTR_VRC_CTA_INIT_COUNT
	.align		4
.L_1398:
        /*00cc*/ 	.byte	0x02, 0x4a
	.zero		1
	.zero		1


	//----- nvinfo : EIATTR_EXIT_INSTR_OFFSETS
	.align		4
        /*00d0*/ 	.byte	0x04, 0x1c
        /*00d2*/ 	.short	(.L_1400 - .L_1399)


	//   ....[0]....
.L_1399:
        /*00d4*/ 	.word	0x000003f0


	//   ....[1]....
        /*00d8*/ 	.word	0x00004880


	//----- nvinfo : EIATTR_MAX_THREADS
	.align		4
.L_1400:
        /*00dc*/ 	.byte	0x04, 0x05
        /*00de*/ 	.short	(.L_1402 - .L_1401)
.L_1401:
        /*00e0*/ 	.word	0x00000080
        /*00e4*/ 	.word	0x00000001
        /*00e8*/ 	.word	0x00000001


	//----- nvinfo : EIATTR_CRS_STACK_SIZE
	.align		4
.L_1402:
        /*00ec*/ 	.byte	0x04, 0x1e
        /*00ee*/ 	.short	(.L_1404 - .L_1403)
.L_1403:
        /*00f0*/ 	.word	0x00000000


	//----- nvinfo : EIATTR_CBANK_PARAM_SIZE
	.align		4
.L_1404:
        /*00f4*/ 	.byte	0x03, 0x19
        /*00f6*/ 	.short	0x00e8


	//----- nvinfo : EIATTR_PARAM_CBANK
	.align		4
        /*00f8*/ 	.byte	0x04, 0x0a
        /*00fa*/ 	.short	(.L_1406 - .L_1405)
	.align		4
.L_1405:
        /*00fc*/ 	.word	index@(.nv.constant0._ZN10layer_norm13ln_fwd_kernelINS_13Kernel_traitsI6__halfS2_S2_S2_fjLj1280ELj1ELj4ELj1ELj16ENS_18Kernel_traits_baseILj1280ES2_S2_S2_S2_fjLj128EEEEELb0ELb1ELb1ELb1EEEvNS_9FwdParamsE)
        /*0100*/ 	.short	0x0380
        /*0102*/ 	.short	0x00e8


	//----- nvinfo : EIATTR_SW_WAR
	.align		4
.L_1406:
        /*0104*/ 	.byte	0x04, 0x36
        /*0106*/ 	.short	(.L_1408 - .L_1407)
.L_1407:
        /*0108*/ 	.word	0x00000008
.L_1408:


//--------------------- .nv.info._ZN10layer_norm13ln_fwd_kernelINS_13Kernel_traitsI6__halfS2_S2_S2_fjLj1280ELj1ELj4ELj1ELj16ENS_18Kernel_traits_baseILj1280ES2_S2_S2_S2_fjLj128EEEEELb1ELb0ELb0ELb0EEEvNS_9FwdParamsE --------------------------
	.section	.nv.info._ZN10layer_norm13ln_fwd_kernelINS_13Kernel_traitsI6__halfS2_S2_S2_fjLj1280ELj1ELj4ELj1ELj16ENS_18Kernel_traits_baseILj1280ES2_S2_S2_S2_fjLj128EEEEELb1ELb0ELb0ELb0EEEvNS_9FwdParamsE,"",@"SHT_CUDA_INFO"
	.sectionflags	@""
	.align	4


	//----- nvinfo : EIATTR_CUDA_API_VERSION
	.align		4
        /*0000*/ 	.byte	0x04, 0x37
        /*0002*/ 	.short	(.L_1410 - .L_1409)
.L_1409:
        /*0004*/ 	.word	0x00000082


	//----- nvinfo : EIATTR_KPARAM_INFO
	.align		4
.L_1410:
        /*0008*/ 	.byte	0x04, 0x17
        /*000a*/ 	.short	(.L_1412 - .L_1411)
.L_1411:
        /*000c*/ 	.word	0x00000000
        /*0010*/ 	.short	0x0000
        /*0012*/ 	.short	0x0000
        /*0014*/ 	.byte	0x00, 0xf0, 0xa1, 0x03


	//----- nvinfo : EIATTR_SPARSE_MMA_MASK
	.align		4
.L_1412:
        /*0018*/ 	.byte	0x03, 0x50
        /*001a*/ 	.short	0x0000


	//----- nvinfo : EIATTR_MAXREG_COUNT
	.align		4
        /*001c*/ 	.byte	0x03, 0x1b
        /*001e*/ 	.short	0x00ff


	//----- nvinfo : EIATTR_MERCURY_ISA_VERSION
	.align		4
        /*0020*/ 	.byte	0x03, 0x5f
        /*0022*/ 	.short	0x0101


	//----- nvinfo : EIATTR_COOP_GROUP_MASK_REGIDS
	.align		4
        /*0024*/ 	.byte	0x04, 0x29
        /*0026*/ 	.short	(.L_1414 - .L_1413)


	//   ....[0]....
.L_1413:
        /*0028*/ 	.word	0xffffffff


	//   ....[1]....
        /*002c*/ 	.word	0xffffffff


	//   ....[2]....
        /*0030*/ 	.word	0xffffffff


	//   ....[3]....
        /*0034*/ 	.word	0xffffffff


	//   ....[4]....
        /*0038*/ 	.word	0xffffffff


	//   ....[5]....
        /*003c*/ 	.word	0xffffffff


	//   ....[6]....
        /*0040*/ 	.word	0xffffffff


	//   ....[7]....
        /*0044*/ 	.word	0xffffffff


	//   ....[8]....
        /*0048*/ 	.word	0xffffffff


	//   ....[9]....
        /*004c*/ 	.word	0xffffffff


	//   ....[10]....
        /*0050*/ 	.word	0x05000066


	//   ....[11]....
        /*0054*/ 	.word	0x05000066


	//   ....[12]....
        /*0058*/ 	.word	0x05000066


	//   ....[13]....
        /*005c*/ 	.word	0x05000066


	//   ....[14]....
        /*0060*/ 	.word	0x05000066


	//   ....[15]....
        /*0064*/ 	.word	0x05000066


	//   ....[16]....
        /*0068*/ 	.word	0x05000066


	//   ....[17]....
        /*006c*/ 	.word	0x05000066


	//   ....[18]....
        /*0070*/ 	.word	0x05000066


	//   ....[19]....
        /*0074*/ 	.word	0x05000066


	//----- nvinfo : EIATTR_COOP_GROUP_INSTR_OFFSETS
	.align		4
.L_1414:
        /*0078*/ 	.byte	0x04, 0x28
        /*007a*/ 	.short	(.L_1416 - .L_1415)


	//   ....[0]....
.L_1415:
        /*007c*/ 	.word	0x0001b3f0


	//   ....[1]....
        /*0080*/ 	.word	0x0001b420


	//   ....[2]....
        /*0084*/ 	.word	0x0001b440


	//   ....[3]....
        /*0088*/ 	.word	0x0001b460


	//   ....[4]....
        /*008c*/ 	.word	0x0001b490


	//   ....[5]....
        /*0090*/ 	.word	0x0001b9d0


	//   ....[6]....
        /*0094*/ 	.word	0x0001b9f0


	//   ....[7]....
        /*0098*/ 	.word	0x0001ba10


	//   ....[8]....
        /*009c*/ 	.word	0x0001ba30


	//   ....[9]....
        /*00a0*/ 	.word	0x0001ba50


	//   ....[10]....
        /*00a4*/ 	.word	0x0001cc20


	//   ....[11]....
        /*00a8*/ 	.word	0x0001ccc0


	//   ....[12]....
        /*00ac*/ 	.word	0x0001cd30


	//   ....[13]....
        /*00b0*/ 	.word	0x0001cda0


	//   ....[14]....
        /*00b4*/ 	.word	0x0001ce20


	//   ....[15]....
        /*00b8*/ 	.word	0x0001d3c0


	//   ....[16]....
        /*00bc*/ 	.word	0x0001d430


	//   ....[17]....
        /*00c0*/ 	.word	0x0001d4a0


	//   ....[18]....
        /*00c4*/ 	.word	0x0001d510


	//   ....[19]....
        /*00c8*/ 	.word	0x0001d580


	//----- nvinfo : EIATTR_VRC_CTA_INIT_COUNT
	.align		4
.L_1416:
        /*00cc*/ 	.byte	0x02, 0x4a
	.zero		1
	.zero		1


	//----- nvinfo : EIATTR_EXIT_INSTR_OFFSETS
	.align		4
        /*00d0*/ 	.byte	0x04, 0x1c
        /*00d2*/ 	.short	(.L_1418 - .L_1417)


	//   ....[0]....
.L_1417:
        /*00d4*/ 	.word	0x000008a0


	//   ....[1]....
        /*00d8*/ 	.word	0x0001cbb0


	//----- nvinfo : EIATTR_INDIRECT_BRANCH_TARGETS
	.align		4
.L_1418:
        /*00dc*/ 	.byte	0x04, 0x34
        /*00de*/ 	.short	(.L_1420 - .L_1419)


	//   ....[0]....
.L_1419:
        /*00e0*/ 	.word	.L_x_45624@srel
        /*00e4*/ 	.short	0x0
        /*00e6*/ 	.short	0x0
        /*00e8*/ 	.word	0x3
        /*00ec*/ 	.word	.L_x_45625@srel
        /*00f0*/ 	.word	.L_x_45626@srel
        /*00f4*/ 	.word	.L_x_45627@srel


	//----- nvinfo : EIATTR_MAX_THREADS
	.align		4
.L_1420:
        /*00f8*/ 	.byte	0x04, 0x05
        /*00fa*/ 	.short	(.L_1422 - .L_1421)
.L_1421:
        /*00fc*/ 	.word	0x00000080
        /*0100*/ 	.word	0x00000001
        /*0104*/ 	.word	0x00000001


	//----- nvinfo : EIATTR_CRS_STACK_SIZE
	.align		4
.L_1422:
        /*0108*/ 	.byte	0x04, 0x1e
        /*010a*/ 	.short	(.L_1424 - .L_1423)
.L_1423:
        /*010c*/ 	.word	0x00000000


	//----- nvinfo : EIATTR_CBANK_PARAM_SIZE
	.align		4
.L_1424:
        /*0110*/ 	.byte	0x03, 0x19
        /*0112*/ 	.short	0x00e8


	//----- nvinfo : EIATTR_PARAM_CBANK
	.align		4
        /*0114*/ 	.byte	0x04, 0x0a
        /*0116*/ 	.short	(.L_1426 - .L_1425)
	.align		4
.L_1425:
        /*0118*/ 	.word	index@(.nv.constant0._ZN10layer_norm13ln_fwd_kernelINS_13Kernel_traitsI6__halfS2_S2_S2_fjLj1280ELj1ELj4ELj1ELj16ENS_18Kernel_traits_baseILj1280ES2_S2_S2_S2_fjLj128EEEEELb1ELb0ELb0ELb0EEEvNS_9FwdParamsE)
        /*011c*/ 	.short	0x0380
        /*011e*/ 	.short	0x00e8


	//----- nvinfo : EIATTR_SW_WAR
	.align		4
.L_1426:
        /*0120*/ 	.byte	0x04, 0x36
        /*0122*/ 	.short	(.L_1428 - .L_1427)
.L_1427:
        /*0124*/ 	.word	0x00000008
.L_1428:


//--------------------- .nv.info._ZN10layer_norm13ln_fwd_kernelINS_13Kernel_traitsI6__halfS2_S2_S2_fjLj1280ELj1ELj4ELj1ELj16ENS_18Kernel_traits_baseILj1280ES2_S2_S2_S2_fjLj128EEEEELb1ELb0ELb0ELb1EEEvNS_9FwdParamsE --------------------------
	.section	.nv.info._ZN10layer_norm13ln_fwd_kernelINS_13Kernel_traitsI6__halfS2_S2_S2_fjLj1280ELj1ELj4ELj1ELj16ENS_18Kernel_traits_baseILj1280ES2_S2_S2_S2_fjLj128EEEEELb1ELb0ELb0ELb1EEEvNS_9FwdParamsE,"",@"SHT_CUDA_INFO"
	.sectionflags	@""
	.align	4


	//----- nvinfo : EIATTR_CUDA_API_VERSION
	.align		4
        /*0000*/ 	.byte	0x04, 0x37
        /*0002*/ 	.short	(.L_1430 - .L_1429)
.L_1429:
        /*0004*/ 	.word	0x00000082


	//----- nvinfo : EIATTR_KPARAM_INFO
	.align		4
.L_1430:
        /*0008*/ 	.byte	0x04, 0x17
        /*000a*/ 	.short	(.L_1432 - .L_1431)
.L_1431:
        /*000c*/ 	.word	0x00000000
        /*0010*/ 	.short	0x0000
        /*0012*/ 	.short	0x0000
        /*0014*/ 	.byte	0x00, 0xf0, 0xa1, 0x03


	//----- nvinfo : EIATTR_SPARSE_MMA_MASK
	.align		4
.L_1432:
        /*0018*/ 	.byte	0x03, 0x50
        /*001a*/ 	.short	0x0000


	//----- nvinfo : EIATTR_MAXREG_COUNT
	.align		4
        /*001c*/ 	.byte	0x03, 0x1b
        /*001e*/ 	.short	0x00ff


	//----- nvinfo : EIATTR_MERCURY_ISA_VERSION
	.align		4
        /*0020*/ 	.byte	0x03, 0x5f
        /*0022*/ 	.short	0x0101


	//----- nvinfo : EIATTR_COOP_GROUP_MASK_REGIDS
	.align		4
        /*0024*/ 	.byte	0x04, 0x29
        /*0026*/ 	.short	(.L_1434 - .L_1433)


	//   ....[0]....
.L_1433:
        /*0028*/ 	.word	0xffffffff


	//   ....[1]....
        /*002c*/ 	.word	0xffffffff


	//   ....[2]....
        /*0030*/ 	.word	0xffffffff


	//   ....[3]....
        /*0034*/ 	.word	0xffffffff


	//   ....[4]....
        /*0038*/ 	.word	0xffffffff


	//   ....[5]....
        /*003c*/ 	.word	0xffffffff


	//   ....[6]....
        /*0040*/ 	.word	0xffffffff


	//   ....[7]....
        /*0044*/ 	.word	0xffffffff


	//   ....[8]....
        /*0048*/ 	.word	0xffffffff


	//   ....[9]....
        /*004c*/ 	.word	0xffffffff


	//   ....[10]....
        /*0050*/ 	.word	0x05000034


	//   ....[11]....
        /*0054*/ 	.word	0x05000034


	//   ....[12]....
        /*0058*/ 	.word	0x05000034


	//   ....[13]....
        /*005c*/ 	.word	0x05000034


	//   ....[14]....
        /*0060*/ 	.word	0x05000034


	//   ....[15]....
        /*0064*/ 	.word	0x05000034


	//   ....[16]....
        /*0068*/ 	.word	0x05000034


	//   ....[17]....
        /*006c*/ 	.word	0x05000034


	//   ....[18]....
        /*0070*/ 	.word	0x05000034


	//   ....[19]....
        /*0074*/ 	.word	0x05000034


	//----- nvinfo : EIATTR_COOP_GROUP_INSTR_OFFSETS
	.align		4
.L_1434:
        /*0078*/ 	.byte	0x04, 0x28
        /*007a*/ 	.short	(.L_1436 - .L_1435)


	//   ....[0]....
.L_1435:
        /*007c*/ 	.word	0x0001ae40


	//   ....[1]....
        /*0080*/ 	.word	0x0001ae60


	//   ....[2]....
        /*0084*/ 	.word	0x0001ae80


	//   ....[3]....
        /*0088*/ 	.word	0x0001aea0


	//   ....[4]....
        /*008c*/ 	.word	0x0001aed0


	//   ....[5]....
        /*0090*/ 	.word	0x0001b400


	//   ....[6]....
        /*0094*/ 	.word	0x0001b420


	//   ....[7]....
        /*0098*/ 	.word	0x0001b440


	//   ....[8]....
        /*009c*/ 	.word	0x0001b460


	//   ....[9]....
        /*00a0*/ 	.word	0x0001b480


	//   ....[10]....
        /*00a4*/ 	.word	0x0001c4a0


	//   ....[11]....
        /*00a8*/ 	.word	0x0001c540


	//   ....[12]....
        /*00ac*/ 	.word	0x0001c5b0


	//   ....[13]....
        /*00b0*/ 	.word	0x0001c620


	//   ....[14]....
        /*00b4*/ 	.word	0x0001c6a0


	//   ....[15]....
        /*00b8*/ 	.word	0x0001cc20


	//   ....[16]....
        /*00bc*/ 	.word	0x0001cc90


	//   ....[17]....
        /*00c0*/ 	.word	0x0001cd00


	//   ....[18]....
        /*00c4*/ 	.word	0x0001cd70


	//   ....[19]....
        /*00c8*/ 	.word	0x0001cde0


	//----- nvinfo : EIATTR_VRC_CTA_INIT_COUNT
	.align		4
.L_1436:
        /*00cc*/ 	.byte	0x02, 0x4a
	.zero		1
	.zero		1


	//----- nvinfo : EIATTR_EXIT_INSTR_OFFSETS
	.align		4
        /*00d0*/ 	.byte	0x04, 0x1c
        /*00d2*/ 	.short	(.L_1438 - .L_1437)


	//   ....[0]....
.L_1437:
        /*00d4*/ 	.word	0x000002b0


	//   ....[1]....
        /*00d8*/ 	.word	0x0001c430


	//----- nvinfo : EIATTR_INDIRECT_BRANCH_TARGETS
	.align		4
.L_1438:
        /*00dc*/ 	.byte	0x04, 0x34
        /*00de*/ 	.short	(.L_1440 - .L_1439)


	//   ....[0]....
.L_1439:
        /*00e0*/ 	.word	.L_x_45628@srel
        /*00e4*/ 	.short	0x0
        /*00e6*/ 	.short	0x0
        /*00e8*/ 	.word	0x3
        /*00ec*/ 	.word	.L_x_45629@srel
        /*00f0*/ 	.word	.L_x_45630@srel
        /*00f4*/ 	.word	.L_x_45631@srel


	//----- nvinfo : EIATTR_MAX_THREADS
	.align		4
.L_1440:
        /*00f8*/ 	.byte	0x04, 0x05
        /*00fa*/ 	.short	(.L_1442 - .L_1441)
.L_1441:
        /*00fc*/ 	.word	0x00000080
        /*0100*/ 	.word	0x00000001
        /*0104*/ 	.word	0x00000001


	//----- nvinfo : EIATTR_CRS_STACK_SIZE
	.align		4
.L_1442:
        /*0108*/ 	.byte	0x04, 0x1e
        /*010a*/ 	.short	(.L_1444 - .L_1443)
.L_1443:
        /*010c*/ 	.word	0x00000000


	//----- nvinfo : EIATTR_CBANK_PARAM_SIZE
	.align		4
.L_1444:
        /*0110*/ 	.byte	0x03, 0x19
        /*0112*/ 	.short	0x00e8


	//----- nvinfo : EIATTR_PARAM_CBANK
	.align		4
        /*0114*/ 	.byte	0x04, 0x0a
        /*0116*/ 	.short	(.L_1446 - .L_1445)
	.align		4
.L_1445:
        /*0118*/ 	.word	index@(.nv.constant0._ZN10layer_norm13ln_fwd_kernelINS_13Kernel_traitsI6__halfS2_S2_S2_fjLj1280ELj1ELj4ELj1ELj16ENS_18Kernel_traits_baseILj1280ES2_S2_S2_S2_fjLj128EEEEELb1ELb0ELb0ELb1EEEvNS_9FwdParamsE)
        /*011c*/ 	.short	0x0380
        /*011e*/ 	.short	0x00e8


	//----- nvinfo : EIATTR_SW_WAR
	.align		4
.L_1446:
        /*0120*/ 	.byte	0x04, 0x36
        /*0122*/ 	.short	(.L_1448 - .L_1447)
.L_1447:
        /*0124*/ 	.word	0x00000008
.L_1448:


//--------------------- .nv.info._ZN10layer_norm13ln_fwd_kernelINS_13Kernel_traitsI6__halfS2_S2_S2_fjLj1280ELj1ELj4ELj1ELj16ENS_18Kernel_traits_baseILj1280ES2_S2_S2_S2_fjLj128EEEEELb1ELb0ELb1ELb0EEEvNS_9FwdParamsE --------------------------
	.section	.nv.info._ZN10layer_norm13ln_fwd_kernelINS_13Kernel_traitsI6__halfS2_S2_S2_fjLj1280ELj1ELj4ELj1ELj16ENS_18Kernel_traits_baseILj1280ES2_S2_S2_S2_fjLj128EEEEELb1ELb0ELb1ELb0EEEvNS_9FwdParamsE,"",@"SHT_CUDA_INFO"
	.sectionflags	@""
	.align	4


	//----- nvinfo : EIATTR_CUDA_API_VERSION
	.align		4
        /*0000*/ 	.byte	0x04, 0x37
        /*0002*/ 	.short	(.L_1450 - .L_1449)
.L_1449:
        /*0004*/ 	.word	0x00000082


	//----- nvinfo : EIATTR_KPARAM_INFO
	.align		4
.L_1450:
        /*0008*/ 	.byte	0x04, 0x17
        /*000a*/ 	.short	(.L_1452 - .L_1451)
.L_1451:
        /*000c*/ 	.word	0x00000000
        /*0010*/ 	.short	0x0000
        /*0012*/ 	.short	0x0000
        /*0014*/ 	.byte	0x00, 0xf0, 0xa1, 0x03


	//----- nvinfo : EIATTR_SPARSE_MMA_MASK
	.align		4
.L_1452:
        /*0018*/ 	.byte	0x03, 0x50
        /*001a*/ 	.short	0x0000


	//----- nvinfo : EIATTR_MAXREG_COUNT
	.align		4
        /*001c*/ 	.byte	0x03, 0x1b
        /*001e*/ 	.short	0x00ff


	//----- nvinfo : EIATTR_MERCURY_ISA_VERSION
	.align		4
        /*0020*/ 	.byte	0x03, 0x5f
        /*0022*/ 	.short	0x0101


	//----- nvinfo : EIATTR_COOP_GROUP_MASK_REGIDS
	.align		4
        /*0024*/ 	.byte	0x04, 0x29
        /*0026*/ 	.short	(.L_1454 - .L_1453)


	//   ....[0]....
.L_1453:
        /*0028*/ 	.word	0xffffffff


	//   ....[1]....
        /*002c*/ 	.word	0xffffffff


	//   ....[2]....
        /*0030*/ 	.word	0xffffffff


	//   ....[3]....
        /*0034*/ 	.word	0xffffffff


	//   ....[4]....
        /*0038*/ 	.word	0xffffffff


	//   ....[5]....
        /*003c*/ 	.word	0xffffffff


	//   ....[6]....
        /*0040*/ 	.word	0xffffffff


	//   ....[7]....
        /*0044*/ 	.word	0xffffffff


	//   ....[8]....
        /*0048*/ 	.word	0xffffffff


	//   ....[9]....
        /*004c*/ 	.word	0xffffffff


	//   ....[10]....
        /*0050*/ 	.word	0x05000043


	//   ....[11]....
        /*0054*/ 	.word	0x05000043


	//   ....[12]....
        /*0058*/ 	.word	0x05000043


	//   ....[13]....
        /*005c*/ 	.word	0x05000043


	//   ....[14]....
        /*0060*/ 	.word	0x05000043


	//   ....[15]....
        /*0064*/ 	.word	0x05000043


	//   ....[16]....
        /*0068*/ 	.word	0x05000043


	//   ....[17]....
        /*006c*/ 	.word	0x05000043


	//   ....[18]....
        /*0070*/ 	.word	0x05000043


	//   ....[19]....
        /*0074*/ 	.word	0x05000043


	//----- nvinfo : EIATTR_COOP_GROUP_INSTR_OFFSETS
	.align		4
.L_1454:
        /*0078*/ 	.byte	0x04, 0x28
        /*007a*/ 	.short	(.L_1456 - .L_1455)


	//   ....[0]....
.L_1455:
        /*007c*/ 	.word	0x00021700


	//   ....[1]....
        /*0080*/ 	.word	0x00021730


	//   ....[2]....
        /*0084*/ 	.word	0x00021750


	//   ....[3]....
        /*0088*/ 	.word	0x00021770


	//   ....[4]....
        /*008c*/ 	.word	0x00021790


	//   ....[5]....
        /*0090*/ 	.word	0x00021cd0


	//   ....[6]....
        /*0094*/ 	.word	0x00021cf0


	//   ....[7]....
        /*0098*/ 	.word	0x00021d10


	//   ....[8]....
        /*009c*/ 	.word	0x00021d30


	//   ....[9]....
        /*00a0*/ 	.word	0x00021d50


	//   ....[10]....
        /*00a4*/ 	.word	0x00022f90


	//   ....[11]....
        /*00a8*/ 	.word	0x00023040


	//   ....[12]....
        /*00ac*/ 	.word	0x000230b0


	//   ....[13]....
        /*00b0*/ 	.word	0x00023120


	//   ....[14]....
        /*00b4*/ 	.word	0x00023190


	//   ....[15]....
        /*00b8*/ 	.word	0x00023730


	//   ....[16]....
        /*00bc*/ 	.word	0x000237a0


	//   ....[17]....
        /*00c0*/ 	.word	0x00023810


	//   ....[18]....
        /*00c4*/ 	.word	0x00023880


	//   ....[19]....
        /*00c8*/ 	.word	0x000238f0


	//----- nvinfo : EIATTR_VRC_CTA_INIT_COUNT
	.align		4
.L_1456:
        /*00cc*/ 	.byte	0x02, 0x4a
	.zero		1
	.zero		1


	//----- nvinfo : EIATTR_EXIT_INSTR_OFFSETS
	.align		4
        /*00d0*/ 	.byte	0x04, 0x1c
        /*00d2*/ 	.short	(.L_1458 - .L_1457)


	//   ....[0]....
.L_1457:
        /*00d4*/ 	.word	0x000008a0


	//   ....[1]....
        /*00d8*/ 	.word	0x00022f20


	//----- nvinfo : EIATTR_MAX_THREADS
	.align		4
.L_1458:
        /*00dc*/ 	.byte	0x04, 0x05
        /*00de*/ 	.short	(.L_1460 - .L_1459)
.L_1459:
        /*00e0*/ 	.word	0x00000080
        /*00e4*/ 	.word	0x00000001
        /*00e8*/ 	.word	0x00000001


	//----- nvinfo : EIATTR_CRS_STACK_SIZE
	.align		4
.L_1460:
        /*00ec*/ 	.byte	0x04, 0x1e
        /*00ee*/ 	.short	(.L_1462 - .L_1461)
.L_1461:
        /*00f0*/ 	.word	0x00000000


	//----- nvinfo : EIATTR_CBANK_PARAM_SIZE
	.align		4
.L_1462:
        /*00f4*/ 	.byte	0x03, 0x19
        /*00f6*/ 	.short	0x00e8


	//----- nvinfo : EIATTR_PARAM_CBANK
	.align		4
        /*00f8*/ 	.byte	0x04, 0x0a
        /*00fa*/ 	.short	(.L_1464 - .L_1463)
	.align		4
.L_1463:
        /*00fc*/ 	.word	index@(.nv.constant0._ZN10layer_norm13ln_fwd_kernelINS_13Kernel_traitsI6__halfS2_S2_S2_fjLj1280ELj1ELj4ELj1ELj16ENS_18Kernel_traits_baseILj1280ES2_S2_S2_S2_fjLj128EEEEELb1ELb0ELb1ELb0EEEvNS_9FwdParamsE)
        /*0100*/ 	.short	0x0380
        /*0102*/ 	.short	0x00e8


	//----- nvinfo : EIATTR_SW_WAR
	.align		4
.L_1464:
        /*0104*/ 	.byte	0x04, 0x36
        /*0106*/ 	.short	(.L_1466 - .L_1465)
.L_1465:
        /*0108*/ 	.word	0x00000008
.L_1466:


//--------------------- .nv.info._ZN10layer_norm13ln_fwd_kernelINS_13Kernel_traitsI6__halfS2_S2_S2_fjLj1280ELj1ELj4ELj1ELj16ENS_18Kernel_traits_baseILj1280ES2_S2_S2_S2_fjLj128EEEEELb1ELb0ELb1ELb1EEEvNS_9FwdParamsE --------------------------
	.section	.nv.info._ZN10layer_norm13ln_fwd_kernelINS_13Kernel_traitsI6__halfS2_S2_S2_fjLj1280ELj1ELj4ELj1ELj16ENS_18Kernel_traits_baseILj1280ES2_S2_S2_S2_fjLj128EEEEELb1ELb0ELb1ELb1EEEvNS_9FwdParamsE,"",@"SHT_CUDA_INFO"
	.sectionflags	@""
	.align	4


	//----- nvinfo : EIATTR_CUDA_API_VERSION
	.align		4
        /*0000*/ 	.byte	0x04, 0x37
        /*0002*/ 	.short	(.L_1468 - .L_1467)
.L_1467:
        /*0004*/ 	.word	0x00000082


	//----- nvinfo : EIATTR_KPARAM_INFO
	.align		4
.L_1468:
        /*0008*/ 	.byte	0x04, 0x17
        /*000a*/ 	.short	(.L_1470 - .L_1469)
.L_1469:
        /*000c*/ 	.word	0x00000000
        /*0010*/ 	.short	0x0000
        /*0012*/ 	.short	0x0000
        /*0014*/ 	.byte	0x00, 0xf0, 0xa1, 0x03


	//----- nvinfo : EIATTR_SPARSE_MMA_MASK
	.align		4
.L_1470:
        /*0018*/ 	.byte	0x03, 0x50
        /*001a*/ 	.short	0x0000


	//----- nvinfo : EIATTR_MAXREG_COUNT
	.align		4
        /*001c*/ 	.byte	0x03, 0x1b
        /*001e*/ 	.short	0x00ff


	//----- nvinfo : EIATTR_MERCURY_ISA_VERSION
	.align		4
        /*0020*/ 	.byte	0x03, 0x5f
        /*0022*/ 	.short	0x0101


	//----- nvinfo : EIATTR_COOP_GROUP_MASK_REGIDS
	.align		4
        /*0024*/ 	.byte	0x04, 0x29
        /*0026*/ 	.short	(.L_1472 - .L_1471)


	//   ....[0]....
.L_1471:
        /*0028*/ 	.word	0xffffffff


	//   ....[1]....
        /*002c*/ 	.word	0xffffffff


	//   ....[2]....
        /*0030*/ 	.word	0xffffffff


	//   ....[3]....
        /*0034*/ 	.word	0xffffffff


	//   ....[4]....
        /*0038*/ 	.word	0xffffffff


	//   ....[5]....
        /*003c*/ 	.word	0xffffffff


	//   ....[6]....
        /*0040*/ 	.word	0xffffffff


	//   ....[7]....
        /*0044*/ 	.word	0xffffffff


	//   ....[8]....
        /*0048*/ 	.word	0xffffffff


	//   ....[9]....
        /*004c*/ 	.word	0xffffffff


	//   ....[10]....
        /*0050*/ 	.word	0x0500004b


	//   ....[11]....
        /*0054*/ 	.word	0x0500004b


	//   ....[12]....
        /*0058*/ 	.word	0x0500004b


	//   ....[13]....
        /*005c*/ 	.word	0x0500004b


	//   ....[14]....
        /*0060*/ 	.word	0x0500004b


	//   ....[15]....
        /*0064*/ 	.word	0x0500004b


	//   ....[16]....
        /*0068*/ 	.word	0x0500004b


	//   ....[17]....
        /*006c*/ 	.word	0x0500004b


	//   ....[18]....
        /*0070*/ 	.word	0x0500004b


	//   ....[19]....
        /*0074*/ 	.word	0x0500004b


	//----- nvinfo : EIATTR_COOP_GROUP_INSTR_OFFSETS
	.align		4
.L_1472:
        /*0078*/ 	.byte	0x04, 0x28
        /*007a*/ 	.short	(.L_1474 - .L_1473)


	//   ....[0]....
.L_1473:
        /*007c*/ 	.word	0x0001d960


	//   ....[1]....
        /*0080*/ 	.word	0x0001d990


	//   ....[2]....
        /*0084*/ 	.word	0x0001d9b0


	//   ....[3]....
        /*0088*/ 	.word	0x0001d9d0


	//   ....[4]....
        /*008c*/ 	.word	0x0001d9f0


	//   ....[5]....
        /*0090*/ 	.word	0x0001df20


	//   ....[6]....
        /*0094*/ 	.word	0x0001df40


	//   ....[7]....
        /*0098*/ 	.word	0x0001df60


	//   ....[8]....
        /*009c*/ 	.word	0x0001df80


	//   ....[9]....
        /*00a0*/ 	.word	0x0001dfa0


	//   ....[10]....
        /*00a4*/ 	.word	0x0001f080


	//   ....[11]....
        /*00a8*/ 	.word	0x0001f130


	//   ....[12]....
        /*00ac*/ 	.word	0x0001f1a0


	//   ....[13]....
        /*00b0*/ 	.word	0x0001f210


	//   ....[14]....
        /*00b4*/ 	.word	0x0001f280


	//   ....[15]....
        /*00b8*/ 	.word	0x0001f800


	//   ....[16]....
        /*00bc*/ 	.word	0x0001f870


	//   ....[17]....
        /*00c0*/ 	.word	0x0001f8e0


	//   ....[18]....
        /*00c4*/ 	.word	0x0001f950


	//   ....[19]....
        /*00c8*/ 	.word	0x0001f9c0


	//----- nvinfo : EIATTR_VRC_CTA_INIT_COUNT
	.align		4
.L_1474:
        /*00cc*/ 	.byte	0x02, 0x4a
	.zero		1
	.zero		1


	//----- nvinfo : EIATTR_EXIT_INSTR_OFFSETS
	.align		4
        /*00d0*/ 	.byte	0x04, 0x1c
        /*00d2*/ 	.short	(.L_1476 - .L_1475)


	//   ....[0]....
.L_1475:
        /*00d4*/ 	.word	0x000002d0


	//   ....[1]....
        /*00d8*/ 	.word	0x0001f020


	//----- nvinfo : EIATTR_MAX_THREADS
	.align		4
.L_1476:
        /*00dc*/ 	.byte	0x04, 0x05
        /*00de*/ 	.short	(.L_1478 - .L_1477)
.L_1477:
        /*00e0*/ 	.word	0x00000080
        /*00e4*/ 	.word	0x00000001
        /*00e8*/ 	.word	0x00000001


	//----- nvinfo : EIATTR_CRS_STACK_SIZE
	.align		4
.L_1478:
        /*00ec*/ 	.byte	0x04, 0x1e
        /*00ee*/ 	.short	(.L_1480 - .L_1479)
.L_1479:
        /*00f0*/ 	.word	0x00000000


	//----- nvinfo : EIATTR_CBANK_PARAM_SIZE
	.align		4
.L_1480:
        /*00f4*/ 	.byte	0x03, 0x19
        /*00f6*/ 	.short	0x00e8


	//----- nvinfo : EIATTR_PARAM_CBANK
	.align		4
        /*00f8*/ 	.byte	0x04, 0x0a
        /*00fa*/ 	.short	(.L_1482 - .L_1481)
	.align		4
.L_1481:
        /*00fc*/ 	.word	index@(.nv.constant0._ZN10layer_norm13ln_fwd_kernelINS_13Kernel_traitsI6__halfS2_S2_S2_fjLj1280ELj1ELj4ELj1ELj16ENS_18Kernel_traits_baseILj1280ES2_S2_S2_S2_fjLj128EEEEELb1ELb0ELb1ELb1EEEvNS_9FwdParamsE)
        /*0100*/ 	.short	0x0380
        /*0102*/ 	.short	0x00e8


	//----- nvinfo : EIATTR_SW_WAR
	.align		4
.L_1482:
        /*0104*/ 	.byte	0x04, 0x36
        /*0106*/ 	.short	(.L_1484 - .L_1483)
.L_1483:
        /*0108*/ 	.word	0x00000008
.L_1484:


//--------------------- .nv.info._ZN10layer_norm13ln_fwd_kernelINS_13Kernel_traitsI6__halfS2_S2_S2_fjLj1280ELj1ELj4ELj1ELj16ENS_18Kernel_traits_baseILj1280ES2_S2_S2_S2_fjLj128EEEEELb1ELb1ELb0ELb0EEEvNS_9FwdParamsE --------------------------
	.section	.nv.info._ZN10layer_norm13ln_fwd_kernelINS_13Kernel_traitsI6__halfS2_S2_S2_fjLj1280ELj1ELj4ELj1ELj16ENS_18Kernel_traits_baseILj1280ES2_S2_S2_S2_fjLj128EEEEELb1ELb1ELb0ELb0EEEvNS_9FwdParamsE,"",@"SHT_CUDA_INFO"
	.sectionflags	@""
	.align	4


	//----- nvinfo : EIATTR_CUDA_API_VERSION
	.align		4
        /*0000*/ 	.byte	0x04, 0x37
        /*0002*/ 	.short	(.L_1486 - .L_1485)
.L_1485:
        /*0004*/ 	.word	0x00000082


	//----- nvinfo : EIATTR_KPARAM_INFO
	.align		4
.L_1486:
        /*0008*/ 	.byte	0x04, 0x17
        /*000a*/ 	.short	(.L_1488 - .L_1487)
.L_1487:
        /*000c*/ 	.word	0x00000000
        /*0010*/ 	.short	0x0000
        /*0012*/ 	.short	0x0000
        /*0014*/ 	.byte	0x00, 0xf0, 0xa1, 0x03


	//----- nvinfo : EIATTR_SPARSE_MMA_MASK
	.align		4
.L_1488:
        /*0018*/ 	.byte	0x03, 0x50
        /*001a*/ 	.short	0x0000


	//----- nvinfo : EIATTR_MAXREG_COUNT
	.align		4
        /*001c*/ 	.byte	0x03, 0x1b
        /*001e*/ 	.short	0x00ff


	//----- nvinfo : EIATTR_MERCURY_ISA_VERSION
	.align		4
        /*0020*/ 	.byte	0x03, 0x5f
        /*0022*/ 	.short	0x0101


	//----- nvinfo : EIATTR_COOP_GROUP_MASK_REGIDS
	.align		4
        /*0024*/ 	.byte	0x04, 0x29
        /*0026*/ 	.short	(.L_1490 - .L_1489)


	//   ....[0]....
.L_1489:
        /*0028*/ 	.word	0xffffffff


	//   ....[1]....
        /*002c*/ 	.word	0xffffffff


	//   ....[2]....
        /*0030*/ 	.word	0xffffffff


	//   ....[3]....
        /*0034*/ 	.word	0xffffffff


	//   ....[4]....
        /*0038*/ 	.word	0xffffffff


	//   ....[5]....
        /*003c*/ 	.word	0xffffffff


	//   ....[6]....
        /*0040*/ 	.word	0xffffffff


	//   ....[7]....
        /*0044*/ 	.word	0xffffffff


	//   ....[8]....
        /*0048*/ 	.word	0xffffffff


	//   ....[9]....
        /*004c*/ 	.word	0xffffffff


	//   ....[10]....
        /*0050*/ 	.word	0x05000083


	//   ....[11]....
        /*0054*/ 	.word	0x05000083


	//   ....[12]....
        /*0058*/ 	.word	0x05000083


	//   ....[13]....
        /*005c*/ 	.word	0x05000083


	//   ....[14]....
        /*0060*/ 	.word	0x05000083


	//   ....[15]....
        /*0064*/ 	.word	0x05000083


	//   ....[16]....
        /*0068*/ 	.word	0x05000083


	//   ....[17]....
        /*006c*/ 	.word	0x05000083


	//   ....[18]....
        /*0070*/ 	.word	0x05000083


	//   ....[19]....
        /*0074*/ 	.word	0x05000083


	//----- nvinfo : EIATTR_COOP_GROUP_INSTR_OFFSETS
	.align		4
.L_1490:
        /*0078*/ 	.byte	0x04, 0x28
        /*007a*/ 	.short	(.L_1492 - .L_1491)


	//   ....[0]....
.L_1491:
        /*007c*/ 	.word	0x00021740


	//   ....[1]....
        /*0080*/ 	.word	0x00021780


	//   ....[2]....
        /*0084*/ 	.word	0x000217a0


	//   ....[3]....
        /*0088*/ 	.word	0x000217c0


	//   ....[4]....
        /*008c*/ 	.word	0x000217e0


	//   ....[5]....
        /*0090*/ 	.word	0x00021d20


	//   ....[6]....
        /*0094*/ 	.word	0x00021d40


	//   ....[7]....
        /*0098*/ 	.word	0x00021d60


	//   ....[8]....
        /*009c*/ 	.word	0x00021d80


	//   ....[9]....
        /*00a0*/ 	.word	0x00021da0


	//   ....[10]....
        /*00a4*/ 	.word	0x00022f60


	//   ....[11]....
        /*00a8*/ 	.word	0x00023010


	//   ....[12]....
        /*00ac*/ 	.word	0x00023080


	//   ....[13]....
        /*00b0*/ 	.word	0x000230f0


	//   ....[14]....
        /*00b4*/ 	.word	0x00023160


	//   ....[15]....
        /*00b8*/ 	.word	0x00023700


	//   ....[16]....
        /*00bc*/ 	.word	0x00023770


	//   ....[17]....
        /*00c0*/ 	.word	0x000237e0


	//   ....[18]....
        /*00c4*/ 	.word	0x00023850


	//   ....[19]....
        /*00c8*/ 	.word	0x000238c0


	//----- nvinfo : EIATTR_VRC_CTA_INIT_COUNT
	.align		4
.L_1492:
        /*00cc*/ 	.byte	0x02, 0x4a
	.zero		1
	.zero		1


	//----- nvinfo : EIATTR_EXIT_INSTR_OFFSETS
	.align		4
        /*00d0*/ 	.byte	0x04, 0x1c
        /*00d2*/ 	.short	(.L_1494 - .L_1493)


	//   ....[0]....
.L_1493:
        /*00d4*/ 	.word	0x00000920


	//   ....[1]....
        /*00d8*/ 	.word	0x00022ef0


	//----- nvinfo : EIATTR_INDIRECT_BRANCH_TARGETS
	.align		4
.L_1494:
        /*00dc*/ 	.byte	0x04, 0x34
        /*00de*/ 	.short	(.L_1496 - .L_1495)


	//   ....[0]....
.L_1495:
        /*00e0*/ 	.word	.L_x_45632@srel
        /*00e4*/ 	.short	0x0
        /*00e6*/ 	.short	0x0
        /*00e8*/ 	.word	0x3
        /*00ec*/ 	.word	.L_x_45633@srel
        /*00f0*/ 	.word	.L_x_45634@srel
        /*00f4*/ 	.word	.L_x_45635@srel


	//----- nvinfo : EIATTR_MAX_THREADS
	.align		4
.L_1496:
        /*00f8*/ 	.byte	0x04, 0x05
        /*00fa*/ 	.short	(.L_1498 - .L_1497)
.L_1497:
        /*00fc*/ 	.word	0x00000080
        /*0100*/ 	.word	0x00000001
        /*0104*/ 	.word	0x00000001


	//----- nvinfo : EIATTR_CRS_STACK_SIZE
	.align		4
.L_1498:
        /*0108*/ 	.byte	0x04, 0x1e
        /*010a*/ 	.short	(.L_1500 - .L_1499)
.L_1499:
        /*010c*/ 	.word	0x00000000


	//----- nvinfo : EIATTR_CBANK_PARAM_SIZE
	.align		4
.L_1500:
        /*0110*/ 	.byte	0x03, 0x19
        /*0112*/ 	.short	0x00e8


	//----- nvinfo : EIATTR_PARAM_CBANK
	.align		4
        /*0114*/ 	.byte	0x04, 0x0a
        /*0116*/ 	.short	(.L_1502 - .L_1501)
	.align		4
.L_1501:
        /*0118*/ 	.word	index@(.nv.constant0._ZN10layer_norm13ln_fwd_kernelINS_13Kernel_traitsI6__halfS2_S2_S2_fjLj1280ELj1ELj4ELj1ELj16ENS_18Kernel_traits_baseILj1280ES2_S2_S2_S2_fjLj128EEEEELb1ELb1ELb0ELb0EEEvNS_9FwdParamsE)
        /*011c*/ 	.short	0x0380
        /*011e*/ 	.short	0x00e8


	//----- nvinfo : EIATTR_SW_WAR
	.align		4
.L_1502:
        /*0120*/ 	.byte	0x04, 0x36
        /*0122*/ 	.short	(.L_1504 - .L_1503)
.L_1503:
        /*0124*/ 	.word	0x00000008
.L_1504:


//--------------------- .nv.info._ZN10layer_norm13ln_fwd_kernelINS_13Kernel_traitsI6__halfS2_S2_S2_fjLj1280ELj1ELj4ELj1ELj16ENS_18Kernel_traits_baseILj1280ES2_S2_S2_S2_fjLj128EEEEELb1ELb1ELb0ELb1EEEvNS_9FwdParamsE --------------------------
	.section	.nv.info._ZN10layer_norm13ln_fwd_kernelINS_13Kernel_traitsI6__halfS2_S2_S2_fjLj1280ELj1ELj4ELj1ELj16ENS_18Kernel_traits_baseILj1280ES2_S2_S2_S2_fjLj128EEEEELb1ELb1ELb0ELb1EEEvNS_9FwdParamsE,"",@"SHT_CUDA_INFO"
	.sectionflags	@""
	.align	4


	//----- nvinfo : EIATTR_CUDA_API_VERSION
	.align		4
        /*0000*/ 	.byte	0x04, 0x37
        /*0002*/ 	.short	(.L_1506 - .L_1505)
.L_1505:
        /*0004*/ 	.word	0x00000082


	//----- nvinfo : EIATTR_KPARAM_INFO
	.align		4
.L_1506:
        /*0008*/ 	.byte	0x04, 0x17
        /*000a*/ 	.short	(.L_1508 - .L_1507)
.L_1507:
        /*000c*/ 	.word	0x00000000
        /*0010*/ 	.short	0x0000
        /*0012*/ 	.short	0x0000
        /*0014*/ 	.byte	0x00, 0xf0, 0xa1, 0x03


	//----- nvinfo : EIATTR_SPARSE_MMA_MASK
	.align		4
.L_1508:
        /*0018*/ 	.byte	0x03, 0x50
        /*001a*/ 	.short	0x0000


	//----- nvinfo : EIATTR_MAXREG_COUNT
	.align		4
        /*001c*/ 	.byte	0x03, 0x1b
        /*001e*/ 	.short	0x00ff


	//----- nvinfo : EIATTR_MERCURY_ISA_VERSION
	.align		4
        /*0020*/ 	.byte	0x03, 0x5f
        /*0022*/ 	.short	0x0101


	//----- nvinfo : EIATTR_COOP_GROUP_MASK_REGIDS
	.align		4
        /*0024*/ 	.byte	0x04, 0x29
        /*0026*/ 	.short	(.L_1510 - .L_1509)


	//   ....[0]....
.L_1509:
        /*0028*/ 	.word	0xffffffff


	//   ....[1]....
        /*002c*/ 	.word	0xffffffff


	//   ....[2]....
        /*0030*/ 	.word	0xffffffff


	//   ....[3]....
        /*0034*/ 	.word	0xffffffff


	//   ....[4]....
        /*0038*/ 	.word	0xffffffff


	//   ....[5]....
        /*003c*/ 	.word	0xffffffff


	//   ....[6]....
        /*0040*/ 	.word	0xffffffff


	//   ....[7]....
        /*0044*/ 	.word	0xffffffff


	//   ....[8]....
        /*0048*/ 	.word	0xffffffff


	//   ....[9]....
        /*004c*/ 	.word	0xffffffff


	//   ....[10]....
        /*0050*/ 	.word	0x0500005b


	//   ....[11]....
        /*0054*/ 	.word	0x0500005b


	//   ....[12]....
        /*0058*/ 	.word	0x0500005b


	//   ....[13]....
        /*005c*/ 	.word	0x0500005b


	//   ....[14]....
        /*0060*/ 	.word	0x0500005b


	//   ....[15]....
        /*0064*/ 	.word	0x0500005b


	//   ....[16]....
        /*0068*/ 	.word	0x0500005b


	//   ....[17]....
        /*006c*/ 	.word	0x0500005b


	//   ....[18]....
        /*0070*/ 	.word	0x0500005b


	//   ....[19]....
        /*0074*/ 	.word	0x0500005b


	//----- nvinfo : EIATTR_COOP_GROUP_INSTR_OFFSETS
	.align		4
.L_1510:
        /*0078*/ 	.byte	0x04, 0x28
        /*007a*/ 	.short	(.L_1512 - .L_1511)


	//   ....[0]....
.L_1511:
        /*007c*/ 	.word	0x0001f5c0


	//   ....[1]....
        /*0080*/ 	.word	0x0001f5e0


	//   ....[2]....
        /*0084*/ 	.word	0x0001f600


	//   ....[3]....
        /*0088*/ 	.word	0x0001f630


	//   ....[4]....
        /*008c*/ 	.word	0x0001f650


	//   ....[5]....
        /*0090*/ 	.word	0x0001fb80


	//   ....[6]....
        /*0094*/ 	.word	0x0001fba0


	//   ....[7]....
        /*0098*/ 	.word	0x0001fbc0


	//   ....[8]....
        /*009c*/ 	.word	0x0001fbe0


	//   ....[9]....
        /*00a0*/ 	.word	0x0001fc00


	//   ....[10]....
        /*00a4*/ 	.word	0x00020c10


	//   ....[11]....
        /*00a8*/ 	.word	0x00020cb0


	//   ....[12]....
        /*00ac*/ 	.word	0x00020d20


	//   ....[13]....
        /*00b0*/ 	.word	0x00020da0


	//   ....[14]....
        /*00b4*/ 	.word	0x00020e10


	//   ....[15]....
        /*00b8*/ 	.word	0x00021380


	//   ....[16]....
        /*00bc*/ 	.word	0x000213f0


	//   ....[17]....
        /*00c0*/ 	.word	0x00021460


	//   ....[18]....
        /*00c4*/ 	.word	0x000214d0


	//   ....[19]....
        /*00c8*/ 	.word	0x00021540


	//----- nvinfo : EIATTR_VRC_CTA_INIT_COUNT
	.align		4
.L_1512:
        /*00cc*/ 	.byte	0x02, 0x4a
	.zero		1
	.zero		1


	//----- nvinfo : EIATTR_EXIT_INSTR_OFFSETS
	.align		4
        /*00d0*/ 	.byte	0x04, 0x1c
        /*00d2*/ 	.short	(.L_1514 - .L_1513)


	//   ....[0]....
.L_1513:
        /*00d4*/ 	.word	0x000004c0


	//   ....[1]....
        /*00d8*/ 	.word	0x00020ba0


	//----- nvinfo : EIATTR_INDIRECT_BRANCH_TARGETS
	.align		4
.L_1514:
        /*00dc*/ 	.byte	0x04, 0x34
        /*00de*/ 	.short	(.L_1516 - .L_1515)


	//   ....[0]....
.L_1515:
        /*00e0*/ 	.word	.L_x_45636@srel
        /*00e4*/ 	.short	0x0
        /*00e6*/ 	.short	0x0
        /*00e8*/ 	.word	0x3
        /*00ec*/ 	.word	.L_x_45637@srel
        /*00f0*/ 	.word	.L_x_45638@srel
        /*00f4*/ 	.word	.L_x_45639@srel


	//----- nvinfo : EIATTR_MAX_THREADS
	.align		4
.L_1516:
        /*00f8*/ 	.byte	0x04, 0x05
        /*00fa*/ 	.short	(.L_1518 - .L_1517)
.L_1517:
        /*00fc*/ 	.word	0x00000080
        /*0100*/ 	.word	0x00000001
        /*0104*/ 	.word	0x00000001


	//----- nvinfo : EIATTR_CRS_STACK_SIZE
	.align		4
.L_1518:
        /*0108*/ 	.byte	0x04, 0x1e
        /*010a*/ 	.short	(.L_1520 - .L_1519)
.L_1519:
        /*010c*/ 	.word	0x00000000


	//----- nvinfo : EIATTR_CBANK_PARAM_SIZE
	.align		4
.L_1520:
        /*0110*/ 	.byte	0x03, 0x19
        /*0112*/ 	.short	0x00e8


	//----- nvinfo : EIATTR_PARAM_CBANK
	.align		4
        /*0114*/ 	.byte	0x04, 0x0a
        /*0116*/ 	.short	(.L_1522 - .L_1521)
	.align		4
.L_1521:
        /*0118*/ 	.word	index@(.nv.constant0._ZN10layer_norm13ln_fwd_kernelINS_13Kernel_traitsI6__halfS2_S2_S2_fjLj1280ELj1ELj4ELj1ELj16ENS_18Kernel_traits_baseILj1280ES2_S2_S2_S2_fjLj128EEEEELb1ELb1ELb0ELb1EEEvNS_9FwdParamsE)
        /*011c*/ 	.short	0x0380
        /*011e*/ 	.short	0x00e8


	//----- nvinfo : EIATTR_SW_WAR
	.align		4
.L_1522:
        /*0120*/ 	.byte	0x04, 0x36
        /*0122*/ 	.short	(.L_1524 - .L_1523)
.L_1523:
        /*0124*/ 	.word	0x00000008
.L_1524:


//--------------------- .nv.info._ZN10layer_norm13ln_fwd_kernelINS_13Kernel_traitsI6__halfS2_S2_S2_fjLj1280ELj1ELj4ELj1ELj16ENS_18Kernel_traits_baseILj1280ES2_S2_S2_S2_fjLj128EEEEELb1ELb1ELb1ELb0EEEvNS_9FwdParamsE --------------------------
	.section	.nv.info._ZN10layer_norm13ln_fwd_kernelINS_13Kernel_traitsI6__halfS2_S2_S2_fjLj1280ELj1ELj4ELj1ELj16ENS_18Kernel_traits_baseILj1280ES2_S2_S2_S2_fjLj128EEEEELb1ELb1ELb1ELb0EEEvNS_9FwdParamsE,"",@"SHT_CUDA_INFO"
	.sectionflags	@""
	.align	4


	//----- nvinfo : EIATTR_CUDA_API_VERSION
	.align		4
        /*0000*/ 	.byte	0x04, 0x37
        /*0002*/ 	.short	(.L_1526 - .L_1525)
.L_1525:
        /*0004*/ 	.word	0x00000082


	//----- nvinfo : EIATTR_KPARAM_INFO
	.align		4
.L_1526:
        /*0008*/ 	.byte	0x04, 0x17
        /*000a*/ 	.short	(.L_1528 - .L_1527)
.L_1527:
        /*000c*/ 	.word	0x00000000
        /*0010*/ 	.short	0x0000
        /*0012*/ 	.short	0x0000
        /*0014*/ 	.byte	0x00, 0xf0, 0xa1, 0x03


	//----- nvinfo : EIATTR_SPARSE_MMA_MASK
	.align		4
.L_1528:
        /*0018*/ 	.byte	0x03, 0x50
        /*001a*/ 	.short	0x0000


	//----- nvinfo : EIATTR_MAXREG_COUNT
	.align		4
        /*001c*/ 	.byte	0x03, 0x1b
        /*001e*/ 	.short	0x00ff


	//----- nvinfo : EIATTR_MERCURY_ISA_VERSION
	.align		4
        /*0020*/ 	.byte	0x03, 0x5f
        /*0022*/ 	.short	0x0101


	//----- nvinfo : EIATTR_COOP_GROUP_MASK_REGIDS
	.align		4
        /*0024*/ 	.byte	0x04, 0x29
        /*0026*/ 	.short	(.L_1530 - .L_1529)


	//   ....[0]....
.L_1529:
        /*0028*/ 	.word	0xffffffff


	//   ....[1]....
        /*002c*/ 	.word	0xffffffff


	//   ....[2]....
        /*0030*/ 	.word	0xffffffff


	//   ....[3]....
        /*0034*/ 	.word	0xffffffff


	//   ....[4]....
        /*0038*/ 	.word	0xffffffff


	//   ....[5]....
        /*003c*/ 	.word	0xffffffff


	//   ....[6]....
        /*0040*/ 	.word	0xffffffff


	//   ....[7]....
        /*0044*/ 	.word	0xffffffff


	//   ....[8]....
        /*0048*/ 	.word	0xffffffff


	//   ....[9]....
        /*004c*/ 	.word	0xffffffff


	//   ....[10]....
        /*0050*/ 	.word	0x05000092


	//   ....[11]....
        /*0054*/ 	.word	0x05000092


	//   ....[12]....
        /*0058*/ 	.word	0x05000092


	//   ....[13]....
        /*005c*/ 	.word	0x05000092


	//   ....[14]....
        /*0060*/ 	.word	0x05000092


	//   ....[15]....
        /*0064*/ 	.word	0x05000092


	//   ....[16]....
        /*0068*/ 	.word	0x05000092


	//   ....[17]....
        /*006c*/ 	.word	0x05000092


	//   ....[18]....
        /*0070*/ 	.word	0x05000092


	//   ....[19]....
        /*0074*/ 	.word	0x05000092


	//----- nvinfo : EIATTR_COOP_GROUP_INSTR_OFFSETS
	.align		4
.L_1530:
        /*0078*/ 	.byte	0x04, 0x28
        /*007a*/ 	.short	(.L_1532 - .L_1531)


	//   ....[0]....
.L_1531:
        /*007c*/ 	.word	0x000240b0


	//   ....[1]....
        /*0080*/ 	.word	0x000240d0


	//   ....[2]....
        /*0084*/ 	.word	0x000240f0


	//   ....[3]....
        /*0088*/ 	.word	0x00024110


	//   ....[4]....
        /*008c*/ 	.word	0x00024140


	//   ....[5]....
        /*0090*/ 	.word	0x00024680


	//   ....[6]....
        /*0094*/ 	.word	0x000246a0


	//   ....[7]....
        /*0098*/ 	.word	0x000246c0


	//   ....[8]....
        /*009c*/ 	.word	0x000246e0


	//   ....[9]....
        /*00a0*/ 	.word	0x00024700


	//   ....[10]....
        /*00a4*/ 	.word	0x00025940


	//   ....[11]....
        /*00a8*/ 	.word	0x000259e0


	//   ....[12]....
        /*00ac*/ 	.word	0x00025a50


	//   ....[13]....
        /*00b0*/ 	.word	0x00025ac0


	//   ....[14]....
        /*00b4*/ 	.word	0x00025b40


	//   ....[15]....
        /*00b8*/ 	.word	0x000260d0


	//   ....[16]....
        /*00bc*/ 	.word	0x00026140


	//   ....[17]....
        /*00c0*/ 	.word	0x000261b0


	//   ....[18]....
        /*00c4*/ 	.word	0x00026220


	//   ....[19]....
        /*00c8*/ 	.word	0x00026290


	//----- nvinfo : EIATTR_VRC_CTA_INIT_COUNT
	.align		4
.L_1532:
        /*00cc*/ 	.byte	0x02, 0x4a
	.zero		1
	.zero		1


	//----- nvinfo : EIATTR_EXIT_INSTR_OFFSETS
	.align		4
        /*00d0*/ 	.byte	0x04, 0x1c
        /*00d2*/ 	.short	(.L_1534 - .L_1533)


	//   ....[0]....
.L_1533:
        /*00d4*/ 	.word	0x00000930


	//   ....[1]....
        /*00d8*/ 	.word	0x000258d0


	//----- nvinfo : EIATTR_MAX_THREADS
	.align		4
.L_1534:
        /*00dc*/ 	.byte	0x04, 0x05
        /*00de*/ 	.short	(.L_1536 - .L_1535)
.L_1535:
        /*00e0*/ 	.word	0x00000080
        /*00e4*/ 	.word	0x00000001
        /*00e8*/ 	.word	0x00000001


	//----- nvinfo : EIATTR_CRS_STACK_SIZE
	.align		4
.L_1536:
        /*00ec*/ 	.byte	0x04, 0x1e
        /*00ee*/ 	.short	(.L_1538 - .L_1537)
.L_1537:
        /*00f0*/ 	.word	0x00000000


	//----- nvinfo : EIATTR_CBANK_PARAM_SIZE
	.align		4
.L_1538:
        /*00f4*/ 	.byte	0x03, 0x19
        /*00f6*/ 	.short	0x00e8


	//----- nvinfo : EIATTR_PARAM_CBANK
	.align		4
        /*00f8*/ 	.byte	0x04, 0x0a
        /*00fa*/ 	.short	(.L_1540 - .L_1539)
	.align		4
.L_1539:
        /*00fc*/ 	.word	index@(.nv.constant0._ZN10layer_norm13ln_fwd_kernelINS_13Kernel_traitsI6__halfS2_S2_S2_fjLj1280ELj1ELj4ELj1ELj16ENS_18Kernel_traits_baseILj1280ES2_S2_S2_S2_fjLj128EEEEELb1ELb1ELb1ELb0EEEvNS_9FwdParamsE)
        /*0100*/ 	.short	0x0380
        /*0102*/ 	.short	0x00e8


	//----- nvinfo : EIATTR_SW_WAR
	.align		4
.L_1540:
        /*0104*/ 	.byte	0x04, 0x36
        /*0106*/ 	.short	(.L_1542 - .L_1541)
.L_1541:
        /*0108*/ 	.word	0x00000008
.L_1542:


//--------------------- .nv.info._ZN10layer_norm13ln_fwd_kernelINS_13Kernel_traitsI6__halfS2_S2_S2_fjLj1280ELj1ELj4ELj1ELj16ENS_18Kernel_traits_baseILj1280ES2_S2_S2_S2_fjLj128EEEEELb1ELb1ELb1ELb1EEEvNS_9FwdParamsE --------------------------
	.section	.nv.info._ZN10layer_norm13ln_fwd_kernelINS_13Kernel_traitsI6__halfS2_S2_S2_fjLj1280ELj1ELj4ELj1ELj16ENS_18Kernel_traits_baseILj1280ES2_S2_S2_S2_fjLj128EEEEELb1ELb1ELb1ELb1EEEvNS_9FwdParamsE,"",@"SHT_CUDA_INFO"
	.sectionflags	@""
	.align	4


	//----- nvinfo : EIATTR_CUDA_API_VERSION
	.align		4
        /*0000*/ 	.byte	0x04, 0x37
        /*0002*/ 	.short	(.L_1544 - .L_1543)
.L_1543:
        /*0004*/ 	.word	0x00000082


	//----- nvinfo : EIATTR_KPARAM_INFO
	.align		4
.L_1544:
        /*0008*/ 	.byte	0x04, 0x17
        /*000a*/ 	.short	(.L_1546 - .L_1545)
.L_1545:
        /*000c*/ 	.word	0x00000000
        /*0010*/ 	.short	0x0000
        /*0012*/ 	.short	0x0000
        /*0014*/ 	.byte	0x00, 0xf0, 0xa1, 0x03


	//----- nvinfo : EIATTR_SPARSE_MMA_MASK
	.align		4
.L_1546:
        /*0018*/ 	.byte	0x03, 0x50
        /*001a*/ 	.short	0x0000


	//----- nvinfo : EIATTR_MAXREG_COUNT
	.align		4
        /*001c*/ 	.byte	0x03, 0x1b
        /*001e*/ 	.short	0x00ff


	//----- nvinfo : EIATTR_MERCURY_ISA_VERSION
	.align		4
        /*0020*/ 	.byte	0x03, 0x5f
        /*0022*/ 	.short	0x0101


	//----- nvinfo : EIATTR_COOP_GROUP_MASK_REGIDS
	.align		4
        /*0024*/ 	.byte	0x04, 0x29
        /*0026*/ 	.short	(.L_1548 - .L_1547)


	//   ....[0]....
.L_1547:
        /*0028*/ 	.word	0xffffffff


	//   ....[1]....
        /*002c*/ 	.word	0xffffffff


	//   ....[2]....
        /*0030*/ 	.word	0xffffffff


	//   ....[3]....
        /*0034*/ 	.word	0xffffffff


	//   ....[4]....
        /*0038*/ 	.word	0xffffffff


	//   ....[5]....
        /*003c*/ 	.word	0xffffffff


	//   ....[6]....
        /*0040*/ 	.word	0xffffffff


	//   ....[7]....
        /*0044*/ 	.word	0xffffffff


	//   ....[8]....
        /*0048*/ 	.word	0xffffffff


	//   ....[9]....
        /*004c*/ 	.word	0xffffffff


	//   ....[10]....
        /*0050*/ 	.word	0x0500008c


	//   ....[11]....
        /*0054*/ 	.word	0x0500008c


	//   ....[12]....
        /*0058*/ 	.word	0x0500008c


	//   ....[13]....
        /*005c*/ 	.word	0x0500008c


	//   ....[14]....
        /*0060*/ 	.word	0x0500008c


	//   ....[15]....
        /*0064*/ 	.word	0x0500008c


	//   ....[16]....
        /*0068*/ 	.word	0x0500008c


	//   ....[17]....
        /*006c*/ 	.word	0x0500008c


	//   ....[18]....
        /*0070*/ 	.word	0x0500008c


	//   ....[19]....
        /*0074*/ 	.word	0x0500008c


	//----- nvinfo : EIATTR_COOP_GROUP_INSTR_OFFSETS
	.align		4
.L_1548:
        /*0078*/ 	.byte	0x04, 0x28
        /*007a*/ 	.short	(.L_1550 - .L_1549)


	//   ....[0]....
.L_1549:
        /*007c*/ 	.word	0x00023690


	//   ....[1]....
        /*0080*/ 	.word	0x000236c0


	//   ....[2]....
        /*0084*/ 	.word	0x000236e0


	//   ....[3]....
        /*0088*/ 	.word	0x00023700


	//   ....[4]....
        /*008c*/ 	.word	0x00023720


	//   ....[5]....
        /*0090*/ 	.word	0x00023c50


	//   ....[6]....
        /*0094*/ 	.word	0x00023c70


	//   ....[7]....
        /*0098*/ 	.word	0x00023c90


	//   ....[8]....
        /*009c*/ 	.word	0x00023cb0


	//   ....[9]....
        /*00a0*/ 	.word	0x00023cd0


	//   ....[10]....
        /*00a4*/ 	.word	0x00024dc0


	//   ....[11]....
        /*00a8*/ 	.word	0x00024e70


	//   ....[12]....
        /*00ac*/ 	.word	0x00024ee0


	//   ....[13]....
        /*00b0*/ 	.word	0x00024f50


	//   ....[14]....
        /*00b4*/ 	.word	0x00024fc0


	//   ....[15]....
        /*00b8*/ 	.word	0x00025540


	//   ....[16]....
        /*00bc*/ 	.word	0x000255b0


	//   ....[17]....
        /*00c0*/ 	.word	0x00025620


	//   ....[18]....
        /*00c4*/ 	.word	0x00025690


	//   ....[19]....
        /*00c8*/ 	.word	0x00025700


	//----- nvinfo : EIATTR_VRC_CTA_INIT_COUNT
	.align		4
.L_1550:
        /*00cc*/ 	.byte	0x02, 0x4a
	.zero		1
	.zero		1


	//----- nvinfo : EIATTR_EXIT_INSTR_OFFSETS
	.align		4
        /*00d0*/ 	.byte	0x04, 0x1c
        /*00d2*/ 	.short	(.L_1552 - .L_1551)


	//   ....[0]....
.L_1551:
        /*00d4*/ 	.word	0x000004c0


	//   ....[1]....
        /*00d8*/ 	.word	0x00024d50


	//----- nvinfo : EIATTR_MAX_THREADS
	.align		4
.L_1552:
        /*00dc*/ 	.byte	0x04, 0x05
        /*00de*/ 	.short	(.L_1554 - .L_1553)
.L_1553:
        /*00e0*/ 	.word	0x00000080
        /*00e4*/ 	.word	0x00000001
        /*00e8*/ 	.word	0x00000001


	//----- nvinfo : EIATTR_CRS_STACK_SIZE
	.align		4
.L_1554:
        /*00ec*/ 	.byte	0x04, 0x1e
        /*00ee*/ 	.short	(.L_1556 - .L_1555)
.L_1555:
        /*00f0*/ 	.word	0x00000000


	//----- nvinfo : EIATTR_CBANK_PARAM_SIZE
	.align		4
.L_1556:
        /*00f4*/ 	.byte	0x03, 0x19
        /*00f6*/ 	.short	0x00e8


	//----- nvinfo : EIATTR_PARAM_CBANK
	.align		4
        /*00f8*/ 	.byte	0x04, 0x0a
        /*00fa*/ 	.short	(.L_1558 - .L_1557)
	.align		4
.L_1557:
        /*00fc*/ 	.word	index@(.nv.constant0._ZN10layer_norm13ln_fwd_kernelINS_13Kernel_traitsI6__halfS2_S2_S2_fjLj1280ELj1ELj4ELj1ELj16ENS_18Kernel_traits_baseILj1280ES2_S2_S2_S2_fjLj128EEEEELb1ELb1ELb1ELb1EEEvNS_9FwdParamsE)
        /*0100*/ 	.short	0x0380
        /*0102*/ 	.short	0x00e8


	//----- nvinfo : EIATTR_SW_WAR
	.align		4
.L_1558:
        /*0104*/ 	.byte	0x04, 0x36
        /*0106*/ 	.short	(.L_1560 - .L_1559)
.L_1559:
        /*0108*/ 	.word	0x00000008
.L_1560:


//--------------------- .nv.info._ZN10layer_norm13ln_fwd_kernelINS_13Kernel_traitsIf13__nv_bfloat16S2_S2_fjLj1280ELj1ELj4ELj1ELj16ENS_18Kernel_traits_baseILj1280EfS2_S2_S2_fjLj128EEEEELb0ELb0ELb0ELb0EEEvNS_9FwdParamsE --------------------------
	.section	.nv.info._ZN10layer_norm13ln_fwd_kernelINS_13Kernel_traitsIf13__nv_bfloat16S2_S2_fjLj1280ELj1ELj4ELj1ELj16ENS_18Kernel_traits_baseILj1280EfS2_S2_S2_fjLj128EEEEELb0ELb0ELb0ELb0EEEvNS_9FwdParamsE,"",@"SHT_CUDA_INFO"
	.sectionflags	@""
	.align	4


	//----- nvinfo : EIATTR_CUDA_API_VERSION
	.align		4
        /*0000*/ 	.byte	0x04, 0x37
        /*0002*/ 	.short	(.L_1562 - .L_1561)
.L_1561:
        /*0004*/ 	.word	0x00000082


	//----- nvinfo : EIATTR_KPARAM_INFO
	.align		4
.L_1562:
        /*0008*/ 	.byte	0x04, 0x17
        /*000a*/ 	.short	(.L_1564 - .L_1563)
.L_1563:
        /*000c*/ 	.word	0x00000000
        /*0010*/ 	.short	0x0000
        /*0012*/ 	.short	0x0000
        /*0014*/ 	.byte	0x00, 0xf0, 0xa1, 0x03


	//----- nvinfo : EIATTR_SPARSE_MMA_MASK
	.align		4
.L_1564:
        /*0018*/ 	.byte	0x03, 0x50
        /*001a*/ 	.short	0x0000


	//----- nvinfo : EIATTR_MAXREG_COUNT
	.align		4
        /*001c*/ 	.byte	0x03, 0x1b
        /*001e*/ 	.short	0x00ff


	//----- nvinfo : EIATTR_MERCURY_ISA_VERSION
	.align		4
        /*0020*/ 	.byte	0x03, 0x5f
        /*0022*/ 	.short	0x0101


	//----- nvinfo : EIATTR_COOP_GROUP_MASK_REGIDS
	.align		4
        /*0024*/ 	.byte	0x04, 0x29
        /*0026*/ 	.short	(.L_1566 - .L_1565)


	//   ....[0]....
.L_1565:
        /*0028*/ 	.word	0xffffffff


	//   ....[1]....
        /*002c*/ 	.word	0xffffffff


	//   ....[2]....
        /*0030*/ 	.word	0xffffffff


	//   ....[3]....
        /*0034*/ 	.word	0xffffffff


	//   ....[4]....
        /*0038*/ 	.word	0xffffffff


	//   ....[5]....
        /*003c*/ 	.word	0xffffffff


	//   ....[6]....
        /*0040*/ 	.word	0xffffffff


	//   ....[7]....
        /*0044*/ 	.word	0xffffffff


	//   ....[8]....
        /*0048*/ 	.word	0xffffffff


	//   ....[9]....
        /*004c*/ 	.word	0xffffffff


	//   ....[10]....
        /*0050*/ 	.word	0x0500008a


	//   ....[11]....
        /*0054*/ 	.word	0x0500008a


	//   ....[12]....
        /*0058*/ 	.word	0x0500008a


	//   ....[13]....
        /*005c*/ 	.word	0x0500008a


	//   ....[14]....
        /*0060*/ 	.word	0x0500008a


	//   ....[15]....
        /*0064*/ 	.word	0x0500008a


	//   ....[16]....
        /*0068*/ 	.word	0x0500008a


	//   ....[17]....
        /*006c*/ 	.word	0x0500008a


	//   ....[18]....
        /*0070*/ 	.word	0x0500008a


	//   ....[19]....
        /*0074*/ 	.word	0x0500008a


	//----- nvinfo : EIATTR_COOP_GROUP_INSTR_OFFSETS
	.align		4
.L_1566:
        /*0078*/ 	.byte	0x04, 0x28
        /*007a*/ 	.short	(.L_1568 - .L_1567)


	//   ....[0]....
.L_1567:
        /*007c*/ 	.word	0x00002c50


	//   ....[1]....
        /*0080*/ 	.word	0x00002c90


	//   ....[2]....
        /*0084*/ 	.word	0x00002cb0


	//   ....[3]....
        /*0088*/ 	.word	0x00002cd0


	//   ....[4]....
        /*008c*/ 	.word	0x00002cf0


	//   ....[5]....
        /*0090*/ 	.word	0x00003230


	//   ....[6]....
        /*0094*/ 	.word	0x00003250


	//   ....[7]....
        /*0098*/ 	.word	0x00003270


	//   ....[8]....
        /*009c*/ 	.word	0x00003290


	//   ....[9]....
        /*00a0*/ 	.word	0x000032b0


	//   ....[10]....
        /*00a4*/ 	.word	0x00003f80


	//   ....[11]....
        /*00a8*/ 	.word	0x00004030


	//   ....[12]....
        /*00ac*/ 	.word	0x000040a0


	//   ....[13]....
        /*00b0*/ 	.word	0x00004110


	//   ....[14]....
        /*00b4*/ 	.word	0x00004180


	//   ....[15]....
        /*00b8*/ 	.word	0x00004720


	//   ....[16]....
        /*00bc*/ 	.word	0x00004790


	//   ....[17]....
        /*00c0*/ 	.word	0x00004800


	//   ....[18]....
        /*00c4*/ 	.word	0x00004870


	//   ....[19]....
        /*00c8*/ 	.word	0x000048e0


	//----- nvinfo : EIATTR_VRC_CTA_INIT_COUNT
	.align		4
.L_1568:
        /*00cc*/ 	.byte	0x02, 0x4a
	.zero		1
	.zero		1


	//----- nvinfo : EIATTR_EXIT_INSTR_OFFSETS
	.align		4
        /*00d0*/ 	.byte	0x04, 0x1c
        /*00d2*/ 	.short	(.L_1570 - .L_1569)


	//   ....[0]....
.L_1569:
        /*00d4*/ 	.word	0x000007d0


	//   ....[1]....
        /*00d8*/ 	.word	0x00003f10


	//----- nvinfo : EIATTR_MAX_THREADS
	.align		4
.L_1570:
        /*00dc*/ 	.byte	0x04, 0x05
        /*00de*/ 	.short	(.L_1572 - .L_1571)
.L_1571:
        /*00e0*/ 	.word	0x00000080
        /*00e4*/ 	.word	0x00000001
        /*00e8*/ 	.word	0x00000001


	//----- nvinfo : EIATTR_CRS_STACK_SIZE
	.align		4
.L_1572:
        /*00ec*/ 	.byte	0x04, 0x1e
        /*00ee*/ 	.short	(.L_1574 - .L_1573)
.L_1573:
        /*00f0*/ 	.word	0x00000000


	//----- nvinfo : EIATTR_CBANK_PARAM_SIZE
	.align		4
.L_1574:
        /*00f4*/ 	.byte	0x03, 0x19
        /*00f6*/ 	.short	0x00e8


	//----- nvinfo : EIATTR_PARAM_CBANK
	.align		4
        /*00f8*/ 	.byte	0x04, 0x0a
        /*00fa*/ 	.short	(.L_1576 - .L_1575)
	.align		4
.L_1575:
        /*00fc*/ 	.word	index@(.nv.constant0._ZN10layer_norm13ln_fwd_kernelINS_13Kernel_traitsIf13__nv_bfloat16S2_S2_fjLj1280ELj1ELj4ELj1ELj16ENS_18Kernel_traits_baseILj1280EfS2_S2_S2_fjLj128EEEEELb0ELb0ELb0ELb0EEEvNS_9FwdParamsE)
        /*0100*/ 	.short	0x0380
        /*0102*/ 	.short	0x00e8


	//----- nvinfo : EIATTR_SW_WAR
	.align		4
.L_1576:
        /*0104*/ 	.byte	0x04, 0x36
        /*0106*/ 	.short	(.L_1578 - .L_1577)
.L_1577:
        /*0108*/ 	.word	0x00000008
.L_1578:


//--------------------- .nv.info._ZN10layer_norm13ln_fwd_kernelINS_13Kernel_traitsIf13__nv_bfloat16S2_S2_fjLj1280ELj1ELj4ELj1ELj16ENS_18Kernel_traits_baseILj1280EfS2_S2_S2_fjLj128EEEEELb0ELb0ELb0ELb1EEEvNS_9FwdParamsE --------------------------
	.section	.nv.info._ZN10layer_norm13ln_fwd_kernelINS_13Kernel_traitsIf13__nv_bfloat16S2_S2_fjLj1280ELj1ELj4ELj1ELj16ENS_18Kernel_traits_baseILj1280EfS2_S2_S2_fjLj128EEEEELb0ELb0ELb0ELb1EEEvNS_9FwdParamsE,"",@"SHT_CUDA_INFO"
	.sectionflags	@""
	.align	4


	//----- nvinfo : EIATTR_CUDA_API_VERSION
	.align		4
        /*0000*/ 	.byte	0x04, 0x37
        /*0002*/ 	.short	(.L_1580 - .L_1579)
.L_1579:
        /*0004*/ 	.word	0x00000082


	//----- nvinfo : EIATTR_KPARAM_INFO
	.align		4
.L_1580:
        /*0008*/ 	.byte	0x04, 0x17
        /*000a*/ 	.short	(.L_1582 - .L_1581)
.L_1581:
        /*000c*/ 	.word	0x00000000
        /*0010*/ 	.short	0x0000
        /*0012*/ 	.short	0x0000
        /*0014*/ 	.byte	0x00, 0xf0, 0xa1, 0x03


	//----- nvinfo : EIATTR_SPARSE_MMA_MASK
	.align		4
.L_1582:
        /*0018*/ 	.byte	0x03, 0x50
        /*001a*/ 	.short	0x0000


	//----- nvinfo : EIATTR_MAXREG_COUNT
	.align		4
        /*001c*/ 	.byte	0x03, 0x1b
        /*001e*/ 	.short	0x00ff


	//----- nvinfo : EIATTR_MERCURY_ISA_VERSION
	.align		4
        /*0020*/ 	.byte	0x03, 0x5f
        /*0022*/ 	.short	0x0101


	//----- nvinfo : EIATTR_COOP_GROUP_MASK_REGIDS
	.align		4
        /*0024*/ 	.byte	0x04, 0x29
        /*0026*/ 	.short	(.L_1584 - .L_1583)


	//   ....[0]....
.L_1583:
        /*0028*/ 	.word	0xffffffff


	//   ....[1]....
        /*002c*/ 	.word	0xffffffff


	//   ....[2]....
        /*0030*/ 	.word	0xffffffff


	//   ....[3]....
        /*0034*/ 	.word	0xffffffff


	//   ....[4]....
        /*0038*/ 	.word	0xffffffff


	//   ....[5]....
        /*003c*/ 	.word	0xffffffff


	//   ....[6]....
        /*0040*/ 	.word	0xffffffff


	//   ....[7]....
        /*0044*/ 	.word	0xffffffff


	//   ....[8]....
        /*0048*/ 	.word	0xffffffff


	//   ....[9]....
        /*004c*/ 	.word	0xffffffff


	//   ....[10]....
        /*0050*/ 	.word	0x05000086


	//   ....[11]....
        /*0054*/ 	.word	0x05000086


	//   ....[12]....
        /*0058*/ 	.word	0x05000086


	//   ....[13]....
        /*005c*/ 	.word	0x05000086


	//   ....[14]....
        /*0060*/ 	.word	0x05000086


	//   ....[15]....
        /*0064*/ 	.word	0x05000086


	//   ....[16]....
        /*0068*/ 	.word	0x05000086


	//   ....[17]....
        /*006c*/ 	.word	0x05000086


	//   ....[18]....
        /*0070*/ 	.word	0x05000086


	//   ....[19]....
        /*0074*/ 	.word	0x05000086


	//----- nvinfo : EIATTR_COOP_GROUP_INSTR_OFFSETS
	.align		4
.L_1584:
        /*0078*/ 	.byte	0x04, 0x28
        /*007a*/ 	.short	(.L_1586 - .L_1585)


	//   ....[0]....
.L_1585:
        /*007c*/ 	.word	0x00002670


	//   ....[1]....
        /*0080*/ 	.word	0x00002690


	//   ....[2]....
        /*0084*/ 	.word	0x000026b0


	//   ....[3]....
        /*0088*/ 	.word	0x000026d0


	//   ....[4]....
        /*008c*/ 	.word	0x00002700


	//   ....[5]....
        /*0090*/ 	.word	0x00002c30


	//   ....[6]....
        /*0094*/ 	.word	0x00002c50


	//   ....[7]....
        /*0098*/ 	.word	0x00002c70


	//   ....[8]....
        /*009c*/ 	.word	0x00002c90


	//   ....[9]....
        /*00a0*/ 	.word	0x00002cb0


	//   ....[10]....
        /*00a4*/ 	.word	0x000037c0


	//   ....[11]....
        /*00a8*/ 	.word	0x00003860


	//   ....[12]....
        /*00ac*/ 	.word	0x000038d0


	//   ....[13]....
        /*00b0*/ 	.word	0x00003940


	//   ....[14]....
        /*00b4*/ 	.word	0x000039c0


	//   ....[15]....
        /*00b8*/ 	.word	0x00003f40


	//   ....[16]....
        /*00bc*/ 	.word	0x00003fb0


	//   ....[17]....
        /*00c0*/ 	.word	0x00004020


	//   ....[18]....
        /*00c4*/ 	.word	0x00004090


	//   ....[19]....
        /*00c8*/ 	.word	0x00004100


	//----- nvinfo : EIATTR_VRC_CTA_INIT_COUNT
	.align		4
.L_1586:
        /*00cc*/ 	.byte	0x02, 0x4a
	.zero		1
	.zero		1


	//----- nvinfo : EIATTR_EXIT_INSTR_OFFSETS
	.align		4
        /*00d0*/ 	.byte	0x04, 0x1c
        /*00d2*/ 	.short	(.L_1588 - .L_1587)


	//   ....[0]....
.L_1587:
        /*00d4*/ 	.word	0x000004b0


	//   ....[1]....
        /*00d8*/ 	.word	0x00003750


	//----- nvinfo : EIATTR_MAX_THREADS
	.align		4
.L_1588:
        /*00dc*/ 	.byte	0x04, 0x05
        /*00de*/ 	.short	(.L_1590 - .L_1589)
.L_1589:
        /*00e0*/ 	.word	0x00000080
        /*00e4*/ 	.word	0x00000001
        /*00e8*/ 	.word	0x00000001


	//----- nvinfo : EIATTR_CRS_STACK_SIZE
	.align		4
.L_1590:
        /*00ec*/ 	.byte	0x04, 0x1e
        /*00ee*/ 	.short	(.L_1592 - .L_1591)
.L_1591:
        /*00f0*/ 	.word	0x00000000


	//----- nvinfo : EIATTR_CBANK_PARAM_SIZE
	.align		4
.L_1592:
        /*00f4*/ 	.byte	0x03, 0x19
        /*00f6*/ 	.short	0x00e8


	//----- nvinfo : EIATTR_PARAM_CBANK
	.align		4
        /*00f8*/ 	.byte	0x04, 0x0a
        /*00fa*/ 	.short	(.L_1594 - .L_1593)
	.align		4
.L_1593:
        /*00fc*/ 	.word	index@(.nv.constant0._ZN10layer_norm13ln_fwd_kernelINS_13Kernel_traitsIf13__nv_bfloat16S2_S2_fjLj1280ELj1ELj4ELj1ELj16ENS_18Kernel_traits_baseILj1280EfS2_S2_S2_fjLj128EEEEELb0ELb0ELb0ELb1EEEvNS_9FwdParamsE)
        /*0100*/ 	.short	0x0380
        /*0102*/ 	.short	0x00e8


	//----- nvinfo : EIATTR_SW_WAR
	.align		4
.L_1594:
        /*0104*/ 	.byte	0x04, 0x36
        /*0106*/ 	.short	(.L_1596 - .L_1595)
.L_1595:
        /*0108*/ 	.word	0x00000008
.L_1596:


//--------------------- .nv.info._ZN10layer_norm13ln_fwd_kernelINS_13Kernel_traitsIf13__nv_bfloat16S2_S2_fjLj1280ELj1ELj4ELj1ELj16ENS_18Kernel_traits_baseILj1280EfS2_S2_S2_fjLj128EEEEELb0ELb0ELb1ELb0EEEvNS_9FwdParamsE --------------------------
	.section	.nv.info._ZN10layer_norm13ln_fwd_kernelINS_13Kernel_traitsIf13__nv_bfloat16S2_S2_fjLj1280ELj1ELj4ELj1ELj16ENS_18Kernel_traits_baseILj1280EfS2_S2_S2_fjLj128EEEEELb0ELb0ELb1ELb0EEEvNS_9FwdParamsE,"",@"SHT_CUDA_INFO"
	.sectionflags	@""
	.align	4


	//----- nvinfo : EIATTR_CUDA_API_VERSION
	.align		4
        /*0000*/ 	.byte	0x04, 0x37
        /*0002*/ 	.short	(.L_1598 - .L_1597)
.L_1597:
        /*0004*/ 	.word	0x00000082


	//----- nvinfo : EIATTR_KPARAM_INFO
	.align		4
.L_1598:
        /*0008*/ 	.byte	0x04, 0x17
        /*000a*/ 	.short	(.L_1600 - .L_1599)
.L_1599:
        /*000c*/ 	.word	0x00000000
        /*0010*/ 	.short	0x0000
        /*0012*/ 	.short	0x0000
        /*0014*/ 	.byte	0x00, 0xf0, 0xa1, 0x03


	//----- nvinfo : EIATTR_SPARSE_MMA_MASK
	.align		4
.L_1600:
        /*0018*/ 	.byte	0x03, 0x50
        /*001a*/ 	.short	0x0000


	//----- nvinfo : EIATTR_MAXREG_COUNT
	.align		4
        /*001c*/ 	.byte	0x03, 0x1b
        /*001e*/ 	.short	0x00ff


	//----- nvinfo : EIATTR_MERCURY_ISA_VERSION
	.align		4
        /*0020*/ 	.byte	0x03, 0x5f
        /*0022*/ 	.short	0x0101


	//----- nvinfo : EIATTR_COOP_GROUP_MASK_REGIDS
	.align		4
        /*0024*/ 	.byte	0x04, 0x29
        /*0026*/ 	.short	(.L_1602 - .L_1601)


	//   ....[0]....
.L_1601:
        /*0028*/ 	.word	0xffffffff


	//   ....[1]....
        /*002c*/ 	.word	0xffffffff


	//   ....[2]....
        /*0030*/ 	.word	0xffffffff


	//   ....[3]....
        /*0034*/ 	.word	0xffffffff


	//   ....[4]....
        /*0038*/ 	.word	0xffffffff


	//   ....[5]....
        /*003c*/ 	.word	0xffffffff


	//   ....[6]....
        /*0040*/ 	.word	0xffffffff


	//   ....[7]....
        /*0044*/ 	.word	0xffffffff


	//   ....[8]....
        /*0048*/ 	.word	0xffffffff


	//   ....[9]....
        /*004c*/ 	.word	0xffffffff


	//   ....[10]....
        /*0050*/ 	.word	0x0500008e


	//   ....[11]....
        /*0054*/ 	.word	0x0500008e


	//   ....[12]....
        /*0058*/ 	.word	0x0500008e


	//   ....[13]....
        /*005c*/ 	.word	0x0500008e


	//   ....[14]....
        /*0060*/ 	.word	0x0500008e


	//   ....[15]....
        /*0064*/ 	.word	0x0500008e


	//   ....[16]....
        /*0068*/ 	.word	0x0500008e


	//   ....[17]....
        /*006c*/ 	.word	0x0500008e


	//   ....[18]....
        /*0070*/ 	.word	0x0500008e


	//   ....[19]....
        /*0074*/ 	.word	0x0500008e


	//----- nvinfo : EIATTR_COOP_GROUP_INSTR_OFFSETS
	.align		4
.L_1602:
        /*0078*/ 	.byte	0x04, 0x28
        /*007a*/ 	.short	(.L_1604 - .L_1603)


	//   ....[0]....
.L_1603:
        /*007c*/ 	.word	0x00003280


	//   ....[1]....
        /*0080*/ 	.word	0x000032b0


	//   ....[2]....
        /*0084*/ 	.word	0x000032d0


	//   ....[3]....
        /*0088*/ 	.word	0x000032f0


	//   ....[4]....
        /*008c*/ 	.word	0x00003310


	//   ....[5]....
        /*0090*/ 	.word	0x00003850


	//   ....[6]....
        /*0094*/ 	.word	0x00003870


	//   ....[7]....
        /*0098*/ 	.word	0x00003890


	//   ....[8]....
        /*009c*/ 	.word	0x000038b0


	//   ....[9]....
        /*00a0*/ 	.word	0x000038d0


	//   ....[10]....
        /*00a4*/ 	.word	0x00004610


	//   ....[11]....
        /*00a8*/ 	.word	0x000046c0


	//   ....[12]....
        /*00ac*/ 	.word	0x00004730


	//   ....[13]....
        /*00b0*/ 	.word	0x000047a0


	//   ....[14]....
        /*00b4*/ 	.word	0x00004810


	//   ....[15]....
        /*00b8*/ 	.word	0x00004da0


	//   ....[16]....
        /*00bc*/ 	.word	0x00004e10


	//   ....[17]....
        /*00c0*/ 	.word	0x00004e80


	//   ....[18]....
        /*00c4*/ 	.word	0x00004ef0


	//   ....[19]....
        /*00c8*/ 	.word	0x00004f60


	//----- nvinfo : EIATTR_VRC_CTA_INIT_COUNT
	.align		4
.L_1604:
        /*00cc*/ 	.byte	0x02, 0x4a
	.zero		1
	.zero		1


	//----- nvinfo : EIATTR_EXIT_INSTR_OFFSETS
	.align		4
        /*00d0*/ 	.byte	0x04, 0x1c
        /*00d2*/ 	.short	(.L_1606 - .L_1605)


	//   ....[0]....
.L_1605:
        /*00d4*/ 	.word	0x000007d0


	//   ....[1]....
        /*00d8*/ 	.word	0x000045a0


	//----- nvinfo : EIATTR_MAX_THREADS
	.align		4
.L_1606:
        /*00dc*/ 	.byte	0x04, 0x05
        /*00de*/ 	.short	(.L_1608 - .L_1607)
.L_1607:
        /*00e0*/ 	.word	0x00000080
        /*00e4*/ 	.word	0x00000001
        /*00e8*/ 	.word	0x00000001


	//----- nvinfo : EIATTR_CRS_STACK_SIZE
	.align		4
.L_1608:
        /*00ec*/ 	.byte	0x04, 0x1e
        /*00ee*/ 	.short	(.L_1610 - .L_1609)
.L_1609:
        /*00f0*/ 	.word	0x00000000


	//----- nvinfo : EIATTR_CBANK_PARAM_SIZE
	.align		4
.L_1610:
        /*00f4*/ 	.byte	0x03, 0x19
        /*00f6*/ 	.short	0x00e8


	//----- nvinfo : EIATTR_PARAM_CBANK
	.align		4
        /*00f8*/ 	.byte	0x04, 0x0a
        /*00fa*/ 	.short	(.L_1612 - .L_1611)
	.align		4
.L_1611:
        /*00fc*/ 	.word	index@(.nv.constant0._ZN10layer_norm13ln_fwd_kernelINS_13Kernel_traitsIf13__nv_bfloat16S2_S2_fjLj1280ELj1ELj4ELj1ELj16ENS_18Kernel_traits_baseILj1280EfS2_S2_S2_fjLj128EEEEELb0ELb0ELb1ELb0EEEvNS_9FwdParamsE)
        /*0100*/ 	.short	0x0380
        /*0102*/ 	.short	0x00e8


	//----- nvinfo : EIATTR_SW_WAR
	.align		4
.L_1612:
        /*0104*/ 	.byte	0x04, 0x36
        /*0106*/ 	.short	(.L_1614 - .L_1613)
.L_1613:
        /*0108*/ 	.word	0x00000008
.L_1614:


//--------------------- .nv.info._ZN10layer_norm13ln_fwd_kernelINS_13Kernel_traitsIf13__nv_bfloat16S2_S2_fjLj1280ELj1ELj4ELj1ELj16ENS_18Kernel_traits_baseILj1280EfS2_S2_S2_fjLj128EEEEELb0ELb0ELb1ELb1EEEvNS_9FwdParamsE --------------------------
	.section	.nv.info._ZN10layer_norm13ln_fwd_kernelINS_13Kernel_traitsIf13__nv_bfloat16S2_S2_fjLj1280ELj1ELj4ELj1ELj16ENS_18Kernel_traits_baseILj1280EfS2_S2_S2_fjLj128EEEEELb0ELb0ELb1ELb1EEEvNS_9FwdParamsE,"",@"SHT_CUDA_INFO"
	.sectionflags	@""
	.align	4


	//----- nvinfo : EIATTR_CUDA_API_VERSION
	.align		4
        /*0000*/ 	.byte	0x04, 0x37
        /*0002*/ 	.short	(.L_1616 - .L_1615)
.L_1615:
        /*0004*/ 	.word	0x00000082


	//----- nvinfo : EIATTR_KPARAM_INFO
	.align		4
.L_1616:
        /*0008*/ 	.byte	0x04, 0x17
        /*000a*/ 	.short	(.L_1618 - .L_1617)
.L_1617:
        /*000c*/ 	.word	0x00000000
        /*0010*/ 	.short	0x0000
        /*0012*/ 	.short	0x0000
        /*0014*/ 	.byte	0x00, 0xf0, 0xa1, 0x03


	//----- nvinfo : EIATTR_SPARSE_MMA_MASK
	.align		4
.L_1618:
        /*0018*/ 	.byte	0x03, 0x50
        /*001a*/ 	.short	0x0000


	//----- nvinfo : EIATTR_MAXREG_COUNT
	.align		4
        /*001c*/ 	.byte	0x03, 0x1b
        /*001e*/ 	.short	0x00ff


	//----- nvinfo : EIATTR_MERCURY_ISA_VERSION
	.align		4
        /*0020*/ 	.byte	0x03, 0x5f
        /*0022*/ 	.short	0x0101


	//----- nvinfo : EIATTR_COOP_GROUP_MASK_REGIDS
	.align		4
        /*0024*/ 	.byte	0x04, 0x29
        /*0026*/ 	.short	(.L_1620 - .L_1619)


	//   ....[0]....
.L_1619:
        /*0028*/ 	.word	0xffffffff


	//   ....[1]....
        /*002c*/ 	.word	0xffffffff


	//   ....[2]....
        /*0030*/ 	.word	0xffffffff


	//   ....[3]....
        /*0034*/ 	.word	0xffffffff


	//   ....[4]....
        /*0038*/ 	.word	0xffffffff


	//   ....[5]....
        /*003c*/ 	.word	0xffffffff


	//   ....[6]....
        /*0040*/ 	.word	0xffffffff


	//   ....[7]....
        /*0044*/ 	.word	0xffffffff


	//   ....[8]....
        /*0048*/ 	.word	0xffffffff


	//   ....[9]....
        /*004c*/ 	.word	0xffffffff


	//   ....[10]....
        /*0050*/ 	.word	0x0500008a


	//   ....[11]....
        /*0054*/ 	.word	0x0500008a


	//   ....[12]....
        /*0058*/ 	.word	0x0500008a


	//   ....[13]....
        /*005c*/ 	.word	0x0500008a


	//   ....[14]....
        /*0060*/ 	.word	0x0500008a


	//   ....[15]....
        /*0064*/ 	.word	0x0500008a


	//   ....[16]....
        /*0068*/ 	.word	0x0500008a


	//   ....[17]....
        /*006c*/ 	.word	0x0500008a


	//   ....[18]....
        /*0070*/ 	.word	0x0500008a


	//   ....[19]....
        /*0074*/ 	.word	0x0500008a


	//----- nvinfo : EIATTR_COOP_GROUP_INSTR_OFFSETS
	.align		4
.L_1620:
        /*0078*/ 	.byte	0x04, 0x28
        /*007a*/ 	.short	(.L_1622 - .L_1621)


	//   ....[0]....
.L_1621:
        /*007c*/ 	.word	0x00002b30


	//   ....[1]....
        /*0080*/ 	.word	0x00002b60


	//   ....[2]....
        /*0084*/ 	.word	0x00002b80


	//   ....[3]....
        /*0088*/ 	.word	0x00002ba0


	//   ....[4]....
        /*008c*/ 	.word	0x00002bc0


	//   ....[5]....
        /*0090*/ 	.word	0x000030f0


	//   ....[6]....
        /*0094*/ 	.word	0x00003110


	//   ....[7]....
        /*0098*/ 	.word	0x00003130


	//   ....[8]....
        /*009c*/ 	.word	0x00003150


	//   ....[9]....
        /*00a0*/ 	.word	0x00003170


	//   ....[10]....
        /*00a4*/ 	.word	0x00003d60


	//   ....[11]....
        /*00a8*/ 	.word	0x00003e10


	//   ....[12]....
        /*00ac*/ 	.word	0x00003e80


	//   ....[13]....
        /*00b0*/ 	.word	0x00003ef0


	//   ....[14]....
        /*00b4*/ 	.word	0x00003f60


	//   ....[15]....
        /*00b8*/ 	.word	0x000044e0


	//   ....[16]....
        /*00bc*/ 	.word	0x00004550


	//   ....[17]....
        /*00c0*/ 	.word	0x000045c0


	//   ....[18]....
        /*00c4*/ 	.word	0x00004630


	//   ....[19]....
        /*00c8*/ 	.word	0x000046a0


	//----- nvinfo : EIATTR_VRC_CTA_INIT_COUNT
	.align		4
.L_1622:
        /*00cc*/ 	.byte	0x02, 0x4a
	.zero		1
	.zero		1


	//----- nvinfo : EIATTR_EXIT_INSTR_OFFSETS
	.align		4
        /*00d0*/ 	.byte	0x04, 0x1c
        /*00d2*/ 	.short	(.L_1624 - .L_1623)


	//   ....[0]....
.L_1623:
        /*00d4*/ 	.word	0x000004a0


	//   ....[1]....
        /*00d8*/ 	.word	0x00003cf0


	//----- nvinfo : EIATTR_MAX_THREADS
	.align		4
.L_1624:
        /*00dc*/ 	.byte	0x04, 0x05
        /*00de*/ 	.short	(.L_1626 - .L_1625)
.L_1625:
        /*00e0*/ 	.word	0x00000080
        /*00e4*/ 	.word	0x00000001
        /*00e8*/ 	.word	0x00000001


	//----- nvinfo : EIATTR_CRS_STACK_SIZE
	.align		4
.L_1626:
        /*00ec*/ 	.byte	0x04, 0x1e
        /*00ee*/ 	.short	(.L_1628 - .L_1627)
.L_1627:
        /*00f0*/ 	.word	0x00000000


	//----- nvinfo : EIATTR_CBANK_PARAM_SIZE
	.align		4
.L_1628:
        /*00f4*/ 	.byte	0x03, 0x19
        /*00f6*/ 	.short	0x00e8


	//----- nvinfo : EIATTR_PARAM_CBANK
	.align		4
        /*00f8*/ 	.byte	0x04, 0x0a
        /*00fa*/ 	.short	(.L_1630 - .L_1629)
	.align		4
.L_1629:
        /*00fc*/ 	.word	index@(.nv.constant0._ZN10layer_norm13ln_fwd_kernelINS_13Kernel_traitsIf13__nv_bfloat16S2_S2_fjLj1280ELj1ELj4ELj1ELj16ENS_18Kernel_traits_baseILj1280EfS2_S2_S2_fjLj128EEEEELb0ELb0ELb1ELb1EEEvNS_9FwdParamsE)
        /*0100*/ 	.short	0x0380
        /*0102*/ 	.short	0x00e8


	//----- nvinfo : EIATTR_SW_WAR
	.align		4
.L_1630:
        /*0104*/ 	.byte	0x04, 0x36
        /*0106*/ 	.short	(.L_1632 - .L_1631)
.L_1631:
        /*0108*/ 	.word	0x00000008
.L_1632:


//--------------------- .nv.info._ZN10layer_norm13ln_fwd_kernelINS_13Kernel_traitsIf13__nv_bfloat16S2_S2_fjLj1280ELj1ELj4ELj1ELj16ENS_18Kernel_traits_baseILj1280EfS2_S2_S2_fjLj128EEEEELb0ELb1ELb0ELb0EEEvNS_9FwdParamsE --------------------------
	.section	.nv.info._ZN10layer_norm13ln_fwd_kernelINS_13Kernel_traitsIf13__nv_bfloat16S2_S2_fjLj1280ELj1ELj4ELj1ELj16ENS_18Kernel_traits_baseILj1280EfS2_S2_S2_fjLj128EEEEELb0ELb1ELb0ELb0EEEvNS_9FwdParamsE,"",@"SHT_CUDA_INFO"
	.sectionflags	@""
	.align	4


	//----- nvinfo : EIATTR_CUDA_API_VERSION
	.align		4
        /*0000*/ 	.byte	0x04, 0x37
        /*0002*/ 	.short	(.L_1634 - .L_1633)
.L_1633:
        /*0004*/ 	.word	0x00000082


	//----- nvinfo : EIATTR_KPARAM_INFO
	.align		4
.L_1634:
        /*0008*/ 	.byte	0x04, 0x17
        /*000a*/ 	.short	(.L_1636 - .L_1635)
.L_1635:
        /*000c*/ 	.word	0x00000000
        /*0010*/ 	.short	0x0000
        /*0012*/ 	.short	0x0000
        /*0014*/ 	.byte	0x00, 0xf0, 0xa1, 0x03


	//----- nvinfo : EIATTR_SPARSE_MMA_MASK
	.align		4
.L_1636:
        /*0018*/ 	.byte	0x03, 0x50
        /*001a*/ 	.short	0x0000


	//----- nvinfo : EIATTR_MAXREG_COUNT
	.align		4
        /*001c*/ 	.byte	0x03, 0x1b
        /*001e*/ 	.short	0x00ff


	//----- nvinfo : EIATTR_MERCURY_ISA_VERSION
	.align		4
        /*0020*/ 	.byte	0x03, 0x5f
        /*0022*/ 	.short	0x0101


	//----- nvinfo : EIATTR_COOP_GROUP_MASK_REGIDS
	.align		4
        /*0024*/ 	.byte	0x04, 0x29
        /*0026*/ 	.short	(.L_1638 - .L_1637)


	//   ....[0]....
.L_1637:
        /*0028*/ 	.word	0xffffffff


	//   ....[1]....
        /*002c*/ 	.word	0xffffffff


	//   ....[2]....
        /*0030*/ 	.word	0xffffffff


	//   ....[3]....
        /*0034*/ 	.word	0xffffffff


	//   ....[4]....
        /*0038*/ 	.word	0xffffffff


	//   ....[5]....
        /*003c*/ 	.word	0xffffffff


	//   ....[6]....
        /*0040*/ 	.word	0xffffffff


	//   ....[7]....
        /*0044*/ 	.word	0xffffffff


	//   ....[8]....
        /*0048*/ 	.word	0xffffffff


	//   ....[9]....
        /*004c*/ 	.word	0xffffffff


	//   ....[10]....
        /*0050*/ 	.word	0x050000b0


	//   ....[11]....
        /*0054*/ 	.word	0x050000b0


	//   ....[12]....
        /*0058*/ 	.word	0x050000b0


	//   ....[13]....
        /*005c*/ 	.word	0x050000b0


	//   ....[14]....
        /*0060*/ 	.word	0x050000b0


	//   ....[15]....
        /*0064*/ 	.word	0x050000b0


	//   ....[16]....
        /*0068*/ 	.word	0x050000b0


	//   ....[17]....
        /*006c*/ 	.word	0x050000b0


	//   ....[18]....
        /*0070*/ 	.word	0x050000b0


	//   ....[19]....
        /*0074*/ 	.word	0x050000b0


	//----- nvinfo : EIATTR_COOP_GROUP_INSTR_OFFSETS
	.align		4
.L_1638:
        /*0078*/ 	.byte	0x04, 0x28
        /*007a*/ 	.short	(.L_1640 - .L_1639)


	//   ....[0]....
.L_1639:
        /*007c*/ 	.word	0x00002bf0


	//   ....[1]....
        /*0080*/ 	.word	0x00002c10


	//   ....[2]....
        /*0084*/ 	.word	0x00002c30


	//   ....[3]....
        /*0088*/ 	.word	0x00002c50


	//   ....[4]....
        /*008c*/ 	.word	0x00002c80


	//   ....[5]....
        /*0090*/ 	.word	0x000031c0


	//   ....[6]....
        /*0094*/ 	.word	0x000031e0


	//   ....[7]....
        /*0098*/ 	.word	0x00003200


	//   ....[8]....
        /*009c*/ 	.word	0x00003220


	//   ....[9]....
        /*00a0*/ 	.word	0x00003240


	//   ....[10]....
        /*00a4*/ 	.word	0x00003f10


	//   ....[11]....
        /*00a8*/ 	.word	0x00003fb0


	//   ....[12]....
        /*00ac*/ 	.word	0x00004020


	//   ....[13]....
        /*00b0*/ 	.word	0x00004090


	//   ....[14]....
        /*00b4*/ 	.word	0x00004110


	//   ....[15]....
        /*00b8*/ 	.word	0x000046a0


	//   ....[16]....
        /*00bc*/ 	.word	0x00004710


	//   ....[17]....
        /*00c0*/ 	.word	0x00004780


	//   ....[18]....
        /*00c4*/ 	.word	0x000047f0


	//   ....[19]....
        /*00c8*/ 	.word	0x00004860


	//----- nvinfo : EIATTR_VRC_CTA_INIT_COUNT
	.align		4
.L_1640:
        /*00cc*/ 	.byte	0x02, 0x4a
	.zero		1
	.zero		1


	//----- nvinfo : EIATTR_EXIT_INSTR_OFFSETS
	.align		4
        /*00d0*/ 	.byte	0x04, 0x1c
        /*00d2*/ 	.short	(.L_1642 - .L_1641)


	//   ....[0]....
.L_1641:
        /*00d4*/ 	.word	0x00000a10


	//   ....[1]....
        /*00d8*/ 	.word	0x00003ea0


	//----- nvinfo : EIATTR_MAX_THREADS
	.align		4
.L_1642:
        /*00dc*/ 	.byte	0x04, 0x05
        /*00de*/ 	.short	(.L_1644 - .L_1643)
.L_1643:
        /*00e0*/ 	.word	0x00000080
        /*00e4*/ 	.word	0x00000001
        /*00e8*/ 	.word	0x00000001


	//----- nvinfo : EIATTR_CRS_STACK_SIZE
	.align		4
.L_1644:
        /*00ec*/ 	.byte	0x04, 0x1e
        /*00ee*/ 	.short	(.L_1646 - .L_1645)
.L_1645:
        /*00f0*/ 	.word	0x00000000


	//----- nvinfo : EIATTR_CBANK_PARAM_SIZE
	.align		4
.L_1646:
        /*00f4*/ 	.byte	0x03, 0x19
        /*00f6*/ 	.short	0x00e8


	//----- nvinfo : EIATTR_PARAM_CBANK
	.align		4
        /*00f8*/ 	.byte	0x04, 0x0a
        /*00fa*/ 	.short	(.L_1648 - .L_1647)
	.align		4
.L_1647:
        /*00fc*/ 	.word	index@(.nv.constant0._ZN10layer_norm13ln_fwd_kernelINS_13Kernel_traitsIf13__nv_bfloat16S2_S2_fjLj1280ELj1ELj4ELj1ELj16ENS_18Kernel_traits_baseILj1280EfS2_S2_S2_fjLj128EEEEELb0ELb1ELb0ELb0EEEvNS_9FwdParamsE)
        /*0100*/ 	.short	0x0380
        /*0102*/ 	.short	0x00e8


	//----- nvinfo : EIATTR_SW_WAR
	.align		4
.L_1648:
        /*0104*/ 	.byte	0x04, 0x36
        /*0106*/ 	.short	(.L_1650 - .L_1649)
.L_1649:
        /*0108*/ 	.word	0x00000008
.L_1650:


//--------------------- .nv.info._ZN10layer_norm13ln_fwd_kernelINS_13Kernel_traitsIf13__nv_bfloat16S2_S2_fjLj1280ELj1ELj4ELj1ELj16ENS_18Kernel_traits_baseILj1280EfS2_S2_S2_fjLj128EEEEELb0ELb1ELb0ELb1EEEvNS_9FwdParamsE --------------------------
	.section	.nv.info._ZN10layer_norm13ln_fwd_kernelINS_13Kernel_traitsIf13__nv_bfloat16S2_S2_fjLj1280ELj1ELj4ELj1ELj16ENS_18Kernel_traits_baseILj1280EfS2_S2_S2_fjLj128EEEEELb0ELb1ELb0ELb1EEEvNS_9FwdParamsE,"",@"SHT_CUDA_INFO"
	.sectionflags	@""
	.align	4


	//----- nvinfo : EIATTR_CUDA_API_VERSION
	.align		4
        /*0000*/ 	.byte	0x04, 0x37
        /*0002*/ 	.short	(.L_1652 - .L_1651)
.L_1651:
        /*0004*/ 	.word	0x00000082


	//----- nvinfo : EIATTR_KPARAM_INFO
	.align		4
.L_1652:
        /*0008*/ 	.byte	0x04, 0x17
        /*000a*/ 	.short	(.L_1654 - .L_1653)
.L_1653:
        /*000c*/ 	.word	0x00000000
        /*0010*/ 	.short	0x0000
        /*0012*/ 	.short	0x0000
        /*0014*/ 	.byte	0x00, 0xf0, 0xa1, 0x03


	//----- nvinfo : EIATTR_SPARSE_MMA_MASK
	.align		4
.L_1654:
        /*0018*/ 	.byte	0x03, 0x50
        /*001a*/ 	.short	0x0000


	//----- nvinfo : EIATTR_MAXREG_COUNT
	.align		4
        /*001c*/ 	.byte	0x03, 0x1b
        /*001e*/ 	.short	0x00ff


	//----- nvinfo : EIATTR_MERCURY_ISA_VERSION
	.align		4
        /*0020*/ 	.byte	0x03, 0x5f
        /*0022*/ 	.short	0x0101


	//----- nvinfo : EIATTR_COOP_GROUP_MASK_REGIDS
	.align		4
        /*0024*/ 	.byte	0x04, 0x29
        /*0026*/ 	.short	(.L_1656 - .L_1655)


	//   ....[0]....
.L_1655:
        /*0028*/ 	.word	0xffffffff


	//   ....[1]....
        /*002c*/ 	.word	0xffffffff


	//   ....[2]....
        /*0030*/ 	.word	0xffffffff


	//   ....[3]....
        /*0034*/ 	.word	0xffffffff


	//   ....[4]....
        /*0038*/ 	.word	0xffffffff


	//   ....[5]....
        /*003c*/ 	.word	0xffffffff


	//   ....[6]....
        /*0040*/ 	.word	0xffffffff


	//   ....[7]....
        /*0044*/ 	.word	0xffffffff


	//   ....[8]....
        /*0048*/ 	.word	0xffffffff


	//   ....[9]....
        /*004c*/ 	.word	0xffffffff


	//   ....[10]....
        /*0050*/ 	.word	0xffffffff


	//   ....[11]....
        /*0054*/ 	.word	0xffffffff


	//   ....[12]....
        /*0058*/ 	.word	0xffffffff


	//   ....[13]....
        /*005c*/ 	.word	0xffffffff


	//   ....[14]....
        /*0060*/ 	.word	0xffffffff


	//   ....[15]....
        /*0064*/ 	.word	0xffffffff


	//   ....[16]....
        /*0068*/ 	.word	0xffffffff


	//   ....[17]....
        /*006c*/ 	.word	0xffffffff


	//   ....[18]....
        /*0070*/ 	.word	0xffffffff


	//   ....[19]....
        /*0074*/ 	.word	0xffffffff


	//   ....[20]....
        /*0078*/ 	.word	0x050000b0


	//   ....[21]....
        /*007c*/ 	.word	0x050000b0


	//   ....[22]....
        /*0080*/ 	.word	0x050000b0


	//   ....[23]....
        /*0084*/ 	.word	0x050000b0


	//   ....[24]....
        /*0088*/ 	.word	0x050000b0


	//   ....[25]....
        /*008c*/ 	.word	0x050000b0


	//   ....[26]....
        /*0090*/ 	.word	0x050000b0


	//   ....[27]....
        /*0094*/ 	.word	0x050000b0


	//   ....[28]....
        /*0098*/ 	.word	0x050000b0


	//   ....[29]....
        /*009c*/ 	.word	0x050000b0


	//   ....[30]....
        /*00a0*/ 	.word	0x050000b0


	//   ....[31]....
        /*00a4*/ 	.word	0x050000b0


	//   ....[32]....
        /*00a8*/ 	.word	0x050000b0


	//   ....[33]....
        /*00ac*/ 	.word	0x050000b0


	//   ....[34]....
        /*00b0*/ 	.word	0x050000b0


	//   ....[35]....
        /*00b4*/ 	.word	0x050000b0


	//   ....[36]....
        /*00b8*/ 	.word	0x050000b0


	//   ....[37]....
        /*00bc*/ 	.word	0x050000b0


	//   ....[38]....
        /*00c0*/ 	.word	0x050000b0


	//   ....[39]....
        /*00c4*/ 	.word	0x050000b0


	//----- nvinfo : EIATTR_COOP_GROUP_INSTR_OFFSETS
	.align		4
.L_1656:
        /*00c8*/ 	.byte	0x04, 0x28
        /*00ca*/ 	.short	(.L_1658 - .L_1657)


	//   ....[0]....
.L_1657:
        /*00cc*/ 	.word	0x00002560


	//   ....[1]....
        /*00d0*/ 	.word	0x00002580


	//   ....[2]....
        /*00d4*/ 	.word	0x000025a0


	//   ....[3]....
        /*00d8*/ 	.word	0x000025c0


	//   ....[4]....
        /*00dc*/ 	.word	0x000025f0


	//   ....[5]....
        /*00e0*/ 	.word	0x00002b20


	//   ....[6]....
        /*00e4*/ 	.word	0x00002b40


	//   ....[7]....
        /*00e8*/ 	.word	0x00002b60


	//   ....[8]....
        /*00ec*/ 	.word	0x00002b80


	//   ....[9]....
        /*00f0*/ 	.word	0x00002ba0


	//   ....[10]....
        /*00f4*/ 	.word	0x00005030


	//   ....[11]....
        /*00f8*/ 	.word	0x00005060


	//   ....[12]....
        /*00fc*/ 	.word	0x00005080


	//   ....[13]....
        /*0100*/ 	.word	0x000050a0


	//   ....[14]....
        /*0104*/ 	.word	0x000050c0


	//   ....[15]....
        /*0108*/ 	.word	0x000055f0


	//   ....[16]....
        /*010c*/ 	.word	0x00005610


	//   ....[17]....
        /*0110*/ 	.word	0x00005630


	//   ....[18]....
        /*0114*/ 	.word	0x00005650


	//   ....[19]....
        /*0118*/ 	.word	0x00005670


	//   ....[20]....
        /*011c*/ 	.word	0x00006180


	//   ....[21]....
        /*0120*/ 	.word	0x00006220


	//   ....[22]....
        /*0124*/ 	.word	0x00006290


	//   ....[23]....
        /*0128*/ 	.word	0x00006300


	//   ....[24]....
        /*012c*/ 	.word	0x00006380


	//   ....[25]....
        /*0130*/ 	.word	0x00006900


	//   ....[26]....
        /*0134*/ 	.word	0x00006970


	//   ....[27]....
        /*0138*/ 	.word	0x000069e0


	//   ....[28]....
        /*013c*/ 	.word	0x00006a50


	//   ....[29]....
        /*0140*/ 	.word	0x00006ac0


	//   ....[30]....
        /*0144*/ 	.word	0x00006b60


	//   ....[31]....
        /*0148*/ 	.word	0x00006c10


	//   ....[32]....
        /*014c*/ 	.word	0x00006c80


	//   ....[33]....
        /*0150*/ 	.word	0x00006cf0


	//   ....[34]....
        /*0154*/ 	.word	0x00006d60


	//   ....[35]....
        /*0158*/ 	.word	0x000072e0


	//   ....[36]....
        /*015c*/ 	.word	0x00007350


	//   ....[37]....
        /*0160*/ 	.word	0x000073c0


	//   ....[38]....
        /*0164*/ 	.word	0x00007430


	//   ....[39]....
        /*0168*/ 	.word	0x000074a0


	//----- nvinfo : EIATTR_VRC_CTA_INIT_COUNT
	.align		4
.L_1658:
        /*016c*/ 	.byte	0x02, 0x4a
	.zero		1
	.zero		1


	//----- nvinfo : EIATTR_EXIT_INSTR_OFFSETS
	.align		4
        /*0170*/ 	.byte	0x04, 0x1c
        /*0172*/ 	.short	(.L_1660 - .L_1659)


	//   ....[0]....
.L_1659:
        /*0174*/ 	.word	0x000005f0


	//   ....[1]....
        /*0178*/ 	.word	0x00003640


	//   ....[2]....
        /*017c*/ 	.word	0x00006110


	//----- nvinfo : EIATTR_MAX_THREADS
	.align		4
.L_1660:
        /*0180*/ 	.byte	0x04, 0x05
        /*0182*/ 	.short	(.L_1662 - .L_1661)
.L_1661:
        /*0184*/ 	.word	0x00000080
        /*0188*/ 	.word	0x00000001
        /*018c*/ 	.word	0x00000001


	//----- nvinfo : EIATTR_CRS_STACK_SIZE
	.align		4
.L_1662:
        /*0190*/ 	.byte	0x04, 0x1e
        /*0192*/ 	.short	(.L_1664 - .L_1663)
.L_1663:
        /*0194*/ 	.word	0x00000000


	//----- nvinfo : EIATTR_CBANK_PARAM_SIZE
	.align		4
.L_1664:
        /*0198*/ 	.byte	0x03, 0x19
        /*019a*/ 	.short	0x00e8


	//----- nvinfo : EIATTR_PARAM_CBANK
	.align		4
        /*019c*/ 	.byte	0x04, 0x0a
        /*019e*/ 	.short	(.L_1666 - .L_1665)
	.align		4
.L_1665:
        /*01a0*/ 	.word	index@(.nv.constant0._ZN10layer_norm13ln_fwd_kernelINS_13Kernel_traitsIf13__nv_bfloat16S2_S2_fjLj1280ELj1ELj4ELj1ELj16ENS_18Kernel_traits_baseILj1280EfS2_S2_S2_fjLj128EEEEELb0ELb1ELb0ELb1EEEvNS_9FwdParamsE)
        /*01a4*/ 	.short	0x0380
        /*01a6*/ 	.short	0x00e8


	//----- nvinfo : EIATTR_SW_WAR
	.align		4
.L_1666:
        /*01a8*/ 	.byte	0x04, 0x36
        /*01aa*/ 	.short	(.L_1668 - .L_1667)
.L_1667:
        /*01ac*/ 	.word	0x00000008
.L_1668:


//--------------------- .nv.info._ZN10layer_norm13ln_fwd_kernelINS_13Kernel_traitsIf13__nv_bfloat16S2_S2_fjLj1280ELj1ELj4ELj1ELj16ENS_18Kernel_traits_baseILj1280EfS2_S2_S2_fjLj128EEEEELb0ELb1ELb1ELb0EEEvNS_9FwdParamsE --------------------------
	.section	.nv.info._ZN10layer_norm13ln_fwd_kernelINS_13Kernel_traitsIf13__nv_bfloat16S2_S2_fjLj1280ELj1ELj4ELj1ELj16ENS_18Kernel_traits_baseILj1280EfS2_S2_S2_fjLj128EEEEELb0ELb1ELb1ELb0EEEvNS_9FwdParamsE,"",@"SHT_CUDA_INFO"
	.sectionflags	@""
	.align	4


	//----- nvinfo : EIATTR_CUDA_API_VERSION
	.align		4
        /*0000*/ 	.byte	0x04, 0x37
        /*0002*/ 	.short	(.L_1670 - .L_1669)
.L_1669:
        /*0004*/ 	.word	0x00000082


	//----- nvinfo : EIATTR_KPARAM_INFO
	.align		4
.L_1670:
        /*0008*/ 	.byte	0x04, 0x17
        /*000a*/ 	.short	(.L_1672 - .L_1671)
.L_1671:
        /*000c*/ 	.word	0x00000000
        /*0010*/ 	.short	0x0000
        /*0012*/ 	.short	0x0000
        /*0014*/ 	.byte	0x00, 0xf0, 0xa1, 0x03


	//----- nvinfo : EIATTR_SPARSE_MMA_MASK
	.align		4
.L_1672:
        /*0018*/ 	.byte	0x03, 0x50
        /*001a*/ 	.short	0x0000


	//----- nvinfo : EIATTR_MAXREG_COUNT
	.align		4
        /*001c*/ 	.byte	0x03, 0x1b
        /*001e*/ 	.short	0x00ff


	//----- nvinfo : EIATTR_MERCURY_ISA_VERSION
	.align		4
        /*0020*/ 	.byte	0x03, 0x5f
        /*0022*/ 	.short	0x0101


	//----- nvinfo : EIATTR_COOP_GROUP_MASK_REGIDS
	.align		4
        /*0024*/ 	.byte	0x04, 0x29
        /*0026*/ 	.short	(.L_1674 - .L_1673)


	//   ....[0]....
.L_1673:
        /*0028*/ 	.word	0xffffffff


	//   ....[1]....
        /*002c*/ 	.word	0xffffffff


	//   ....[2]....
        /*0030*/ 	.word	0xffffffff


	//   ....[3]....
        /*0034*/ 	.word	0xffffffff


	//   ....[4]....
        /*0038*/ 	.word	0xffffffff


	//   ....[5]....
        /*003c*/ 	.word	0xffffffff


	//   ....[6]....
        /*0040*/ 	.word	0xffffffff


	//   ....[7]....
        /*0044*/ 	.word	0xffffffff


	//   ....[8]....
        /*0048*/ 	.word	0xffffffff


	//   ....[9]....
        /*004c*/ 	.word	0xffffffff


	//   ....[10]....
        /*0050*/ 	.word	0x050000bb


	//   ....[11]....
        /*0054*/ 	.word	0x050000bb


	//   ....[12]....
        /*0058*/ 	.word	0x050000bb


	//   ....[13]....
        /*005c*/ 	.word	0x050000bb


	//   ....[14]....
        /*0060*/ 	.word	0x050000bb


	//   ....[15]....
        /*0064*/ 	.word	0x050000bb


	//   ....[16]....
        /*0068*/ 	.word	0x050000bb


	//   ....[17]....
        /*006c*/ 	.word	0x050000bb


	//   ....[18]....
        /*0070*/ 	.word	0x050000bb


	//   ....[19]....
        /*0074*/ 	.word	0x050000bb


	//----- nvinfo : EIATTR_COOP_GROUP_INSTR_OFFSETS
	.align		4
.L_1674:
        /*0078*/ 	.byte	0x04, 0x28
        /*007a*/ 	.short	(.L_1676 - .L_1675)


	//   ....[0]....
.L_1675:
        /*007c*/ 	.word	0x000039f0


	//   ....[1]....
        /*0080*/ 	.word	0x00003a10


	//   ....[2]....
        /*0084*/ 	.word	0x00003a40


	//   ....[3]....
        /*0088*/ 	.word	0x00003a60


	//   ....[4]....
        /*008c*/ 	.word	0x00003a80


	//   ....[5]....
        /*0090*/ 	.word	0x00003fc0


	//   ....[6]....
        /*0094*/ 	.word	0x00003fe0


	//   ....[7]....
        /*0098*/ 	.word	0x00004000


	//   ....[8]....
        /*009c*/ 	.word	0x00004020


	//   ....[9]....
        /*00a0*/ 	.word	0x00004040


	//   ....[10]....
        /*00a4*/ 	.word	0x00004d80


	//   ....[11]....
        /*00a8*/ 	.word	0x00004e20


	//   ....[12]....
        /*00ac*/ 	.word	0x00004ea0


	//   ....[13]....
        /*00b0*/ 	.word	0x00004f10


	//   ....[14]....
        /*00b4*/ 	.word	0x00004f80


	//   ....[15]....
        /*00b8*/ 	.word	0x00005500


	//   ....[16]....
        /*00bc*/ 	.word	0x00005570


	//   ....[17]....
        /*00c0*/ 	.word	0x000055e0


	//   ....[18]....
        /*00c4*/ 	.word	0x00005650


	//   ....[19]....
        /*00c8*/ 	.word	0x000056c0


	//----- nvinfo : EIATTR_VRC_CTA_INIT_COUNT
	.align		4
.L_1676:
        /*00cc*/ 	.byte	0x02, 0x4a
	.zero		1
	.zero		1


	//----- nvinfo : EIATTR_EXIT_INSTR_OFFSETS
	.align		4
        /*00d0*/ 	.byte	0x04, 0x1c
        /*00d2*/ 	.short	(.L_1678 - .L_1677)


	//   ....[0]....
.L_1677:
        /*00d4*/ 	.word	0x00000a50


	//   ....[1]....
        /*00d8*/ 	.word	0x00004d10


	//----- nvinfo : EIATTR_MAX_THREADS
	.align		4
.L_1678:
        /*00dc*/ 	.byte	0x04, 0x05
        /*00de*/ 	.short	(.L_1680 - .L_1679)
.L_1679:
        /*00e0*/ 	.word	0x00000080
        /*00e4*/ 	.word	0x00000001
        /*00e8*/ 	.word	0x00000001


	//----- nvinfo : EIATTR_CRS_STACK_SIZE
	.align		4
.L_1680:
        /*00ec*/ 	.byte	0x04, 0x1e
        /*00ee*/ 	.short	(.L_1682 - .L_1681)
.L_1681:
        /*00f0*/ 	.word	0x00000000


	//----- nvinfo : EIATTR_CBANK_PARAM_SIZE
	.align		4
.L_1682:
        /*00f4*/ 	.byte	0x03, 0x19
        /*00f6*/ 	.short	0x00e8


	//----- nvinfo : EIATTR_PARAM_CBANK
	.align		4
        /*00f8*/ 	.byte	0x04, 0x0a
        /*00fa*/ 	.short	(.L_1684 - .L_1683)
	.align		4
.L_1683:
        /*00fc*/ 	.word	index@(.nv.constant0._ZN10layer_norm13ln_fwd_kernelINS_13Kernel_traitsIf13__nv_bfloat16S2_S2_fjLj1280ELj1ELj4ELj1ELj16ENS_18Kernel_traits_baseILj1280EfS2_S2_S2_fjLj128EEEEELb0ELb1ELb1ELb0EEEvNS_9FwdParamsE)
        /*0100*/ 	.short	0x0380
        /*0102*/ 	.short	0x00e8


	//----- nvinfo : EIATTR_SW_WAR
	.align		4
.L_1684:
        /*0104*/ 	.byte	0x04, 0x36
        /*0106*/ 	.short	(.L_1686 - .L_1685)
.L_1685:
        /*0108*/ 	.word	0x00000008
.L_1686:


//--------------------- .nv.info._ZN10layer_norm13ln_fwd_kernelINS_13Kernel_traitsIf13__nv_bfloat16S2_S2_fjLj1280ELj1ELj4ELj1ELj16ENS_18Kernel_traits_baseILj1280EfS2_S2_S2_fjLj128EEEEELb0ELb1ELb1ELb1EEEvNS_9FwdParamsE --------------------------
	.section	.nv.info._ZN10layer_norm13ln_fwd_kernelINS_13Kernel_traitsIf13__nv_bfloat16S2_S2_fjLj1280ELj1ELj4ELj1ELj16ENS_18Kernel_traits_baseILj1280EfS2_S2_S2_fjLj128EEEEELb0ELb1ELb1ELb1EEEvNS_9FwdParamsE,"",@"SHT_CUDA_INFO"
	.sectionflags	@""
	.align	4


	//----- nvinfo : EIATTR_CUDA_API_VERSION
	.align		4
        /*0000*/ 	.byte	0x04, 0x37
        /*0002*/ 	.short	(.L_1688 - .L_1687)
.L_1687:
        /*0004*/ 	.word	0x00000082


	//----- nvinfo : EIATTR_KPARAM_INFO
	.align		4
.L_1688:
        /*0008*/ 	.byte	0x04, 0x17
        /*000a*/ 	.short	(.L_1690 - .L_1689)
.L_1689:
        /*000c*/ 	.word	0x00000000
        /*0010*/ 	.short	0x0000
        /*0012*/ 	.short	0x0000
        /*0014*/ 	.byte	0x00, 0xf0, 0xa1, 0x03


	//----- nvinfo : EIATTR_SPARSE_MMA_MASK
	.align		4
.L_1690:
        /*0018*/ 	.byte	0x03, 0x50
        /*001a*/ 	.short	0x0000


	//----- nvinfo : EIATTR_MAXREG_COUNT
	.align		4
        /*001c*/ 	.byte	0x03, 0x1b
        /*001e*/ 	.short	0x00ff


	//----- nvinfo : EIATTR_MERCURY_ISA_VERSION
	.align		4
        /*0020*/ 	.byte	0x03, 0x5f
        /*0022*/ 	.short	0x0101


	//----- nvinfo : EIATTR_COOP_GROUP_MASK_REGIDS
	.align		4
        /*0024*/ 	.byte	0x04, 0x29
        /*0026*/ 	.short	(.L_1692 - .L_1691)


	//   ....[0]....
.L_1691:
        /*0028*/ 	.word	0xffffffff


	//   ....[1]....
        /*002c*/ 	.word	0xffffffff


	//   ....[2]....
        /*0030*/ 	.word	0xffffffff


	//   ....[3]....
        /*0034*/ 	.word	0xffffffff


	//   ....[4]....
        /*0038*/ 	.word	0xffffffff


	//   ....[5]....
        /*003c*/ 	.word	0xffffffff


	//   ....[6]....
        /*0040*/ 	.word	0xffffffff


	//   ....[7]....
        /*0044*/ 	.word	0xffffffff


	//   ....[8]....
        /*0048*/ 	.word	0xffffffff


	//   ....[9]....
        /*004c*/ 	.word	0xffffffff


	//   ....[10]....
        /*0050*/ 	.word	0x050000b6


	//   ....[11]....
        /*0054*/ 	.word	0x050000b6


	//   ....[12]....
        /*0058*/ 	.word	0x050000b6


	//   ....[13]....
        /*005c*/ 	.word	0x050000b6


	//   ....[14]....
        /*0060*/ 	.word	0x050000b6


	//   ....[15]....
        /*0064*/ 	.word	0x050000b6


	//   ....[16]....
        /*0068*/ 	.word	0x050000b6


	//   ....[17]....
        /*006c*/ 	.word	0x050000b6


	//   ....[18]....
        /*0070*/ 	.word	0x050000b6


	//   ....[19]....
        /*0074*/ 	.word	0x050000b6


	//----- nvinfo : EIATTR_COOP_GROUP_INSTR_OFFSETS
	.align		4
.L_1692:
        /*0078*/ 	.byte	0x04, 0x28
        /*007a*/ 	.short	(.L_1694 - .L_1693)


	//   ....[0]....
.L_1693:
        /*007c*/ 	.word	0x00003280


	//   ....[1]....
        /*0080*/ 	.word	0x000032b0


	//   ....[2]....
        /*0084*/ 	.word	0x000032d0


	//   ....[3]....
        /*0088*/ 	.word	0x000032f0


	//   ....[4]....
        /*008c*/ 	.word	0x00003310


	//   ....[5]....
        /*0090*/ 	.word	0x00003840


	//   ....[6]....
        /*0094*/ 	.word	0x00003860


	//   ....[7]....
        /*0098*/ 	.word	0x00003880


	//   ....[8]....
        /*009c*/ 	.word	0x000038a0


	//   ....[9]....
        /*00a0*/ 	.word	0x000038c0


	//   ....[10]....
        /*00a4*/ 	.word	0x000044b0


	//   ....[11]....
        /*00a8*/ 	.word	0x00004560


	//   ....[12]....
        /*00ac*/ 	.word	0x000045d0


	//   ....[13]....
        /*00b0*/ 	.word	0x00004640


	//   ....[14]....
        /*00b4*/ 	.word	0x000046b0


	//   ....[15]....
        /*00b8*/ 	.word	0x00004c30


	//   ....[16]....
        /*00bc*/ 	.word	0x00004ca0


	//   ....[17]....
        /*00c0*/ 	.word	0x00004d10


	//   ....[18]....
        /*00c4*/ 	.word	0x00004d80


	//   ....[19]....
        /*00c8*/ 	.word	0x00004df0


	//----- nvinfo : EIATTR_VRC_CTA_INIT_COUNT
	.align		4
.L_1694:
        /*00cc*/ 	.byte	0x02, 0x4a
	.zero		1
	.zero		1


	//----- nvinfo : EIATTR_EXIT_INSTR_OFFSETS
	.align		4
        /*00d0*/ 	.byte	0x04, 0x1c
        /*00d2*/ 	.short	(.L_1696 - .L_1695)


	//   ....[0]....
.L_1695:
        /*00d4*/ 	.word	0x00000620


	//   ....[1]....
        /*00d8*/ 	.word	0x00004440


	//----- nvinfo : EIATTR_MAX_THREADS
	.align		4
.L_1696:
        /*00dc*/ 	.byte	0x04, 0x05
        /*00de*/ 	.short	(.L_1698 - .L_1697)
.L_1697:
        /*00e0*/ 	.word	0x00000080
        /*00e4*/ 	.word	0x00000001
        /*00e8*/ 	.word	0x00000001


	//----- nvinfo : EIATTR_CRS_STACK_SIZE
	.align		4
.L_1698:
        /*00ec*/ 	.byte	0x04, 0x1e
        /*00ee*/ 	.short	(.L_1700 - .L_1699)
.L_1699:
        /*00f0*/ 	.word	0x00000000


	//----- nvinfo : EIATTR_CBANK_PARAM_SIZE
	.align		4
.L_1700:
        /*00f4*/ 	.byte	0x03, 0x19
        /*00f6*/ 	.short	0x00e8


	//----- nvinfo : EIATTR_PARAM_CBANK
	.align		4
        /*00f8*/ 	.byte	0x04, 0x0a
        /*00fa*/ 	.short	(.L_1702 - .L_1701)
	.align		4
.L_1701:
        /*00fc*/ 	.word	index@(.nv.constant0._ZN10layer_norm13ln_fwd_kernelINS_13Kernel_traitsIf13__nv_bfloat16S2_S2_fjLj1280ELj1ELj4ELj1ELj16ENS_18Kernel_traits_baseILj1280EfS2_S2_S2_fjLj128EEEEELb0ELb1ELb1ELb1EEEvNS_9FwdParamsE)
        /*0100*/ 	.short	0x0380
        /*0102*/ 	.short	0x00e8


	//----- nvinfo : EIATTR_SW_WAR
	.align		4
.L_1702:
        /*0104*/ 	.byte	0x04, 0x36
        /*0106*/ 	.short	(.L_1704 - .L_1703)
.L_1703:
        /*0108*/ 	.word	0x00000008
.L_1704:


//--------------------- .nv.info._ZN10layer_norm13ln_fwd_kernelINS_13Kernel_traitsIf13__nv_bfloat16S2_S2_fjLj1280ELj1ELj4ELj1ELj16ENS_18Kernel_traits_baseILj1280EfS2_S2_S2_fjLj128EEEEELb1ELb0ELb0ELb0EEEvNS_9FwdParamsE --------------------------
	.section	.nv.info._ZN10layer_norm13ln_fwd_kernelINS_13Kernel_traitsIf13__nv_bfloat16S2_S2_fjLj1280ELj1ELj4ELj1ELj16ENS_18Kernel_traits_baseILj1280EfS2_S2_S2_fjLj128EEEEELb1ELb0ELb0ELb0EEEvNS_9FwdParamsE,"",@"SHT_CUDA_INFO"
	.sectionflags	@""
	.align	4


	//----- nvinfo : EIATTR_CUDA_API_VERSION
	.align		4
        /*0000*/ 	.byte	0x04, 0x37
        /*0002*/ 	.short	(.L_1706 - .L_1705)
.L_1705:
        /*0004*/ 	.word	0x00000082


	//----- nvinfo : EIATTR_KPARAM_INFO
	.align		4
.L_1706:
        /*0008*/ 	.byte	0x04, 0x17
        /*000a*/ 	.short	(.L_1708 - .L_1707)
.L_1707:
        /*000c*/ 	.word	0x00000000
        /*0010*/ 	.short	0x0000
        /*0012*/ 	.short	0x0000
        /*0014*/ 	.byte	0x00, 0xf0, 0xa1, 0x03


	//----- nvinfo : EIATTR_SPARSE_MMA_MASK
	.align		4
.L_1708:
        /*0018*/ 	.byte	0x03, 0x50
        /*001a*/ 	.short	0x0000


	//----- nvinfo : EIATTR_MAXREG_COUNT
	.align		4
        /*001c*/ 	.byte	0x03, 0x1b
        /*001e*/ 	.short	0x00ff


	//----- nvinfo : EIATTR_MERCURY_ISA_VERSION
	.align		4
        /*0020*/ 	.byte	0x03, 0x5f
        /*0022*/ 	.short	0x0101


	//----- nvinfo : EIATTR_COOP_GROUP_MASK_REGIDS
	.align		4
        /*0024*/ 	.byte	0x04, 0x29
        /*0026*/ 	.short	(.L_1710 - .L_1709)


	//   ....[0]....
.L_1709:
        /*0028*/ 	.word	0xffffffff


	//   ....[1]....
        /*002c*/ 	.word	0xffffffff


	//   ....[2]....
        /*0030*/ 	.word	0xffffffff


	//   ....[3]....
        /*0034*/ 	.word	0xffffffff


	//   ....[4]....
        /*0038*/ 	.word	0xffffffff


	//   ....[5]....
        /*003c*/ 	.word	0xffffffff


	//   ....[6]....
        /*0040*/ 	.word	0xffffffff


	//   ....[7]....
        /*0044*/ 	.word	0xffffffff


	//   ....[8]....
        /*0048*/ 	.word	0xffffffff


	//   ....[9]....
        /*004c*/ 	.word	0xffffffff


	//   ....[10]....
        /*0050*/ 	.word	0x0500008e


	//   ....[11]....
        /*0054*/ 	.word	0x0500008e


	//   ....[12]....
        /*0058*/ 	.word	0x0500008e


	//   ....[13]....
        /*005c*/ 	.word	0x0500008e


	//   ....[14]....
        /*0060*/ 	.word	0x0500008e


	//   ....[15]....
        /*0064*/ 	.word	0x0500008e


	//   ....[16]....
        /*0068*/ 	.word	0x0500008e


	//   ....[17]....
        /*006c*/ 	.word	0x0500008e


	//   ....[18]....
        /*0070*/ 	.word	0x0500008e


	//   ....[19]....
        /*0074*/ 	.word	0x0500008e


	//----- nvinfo : EIATTR_COOP_GROUP_INSTR_OFFSETS
	.align		4
.L_1710:
        /*0078*/ 	.byte	0x04, 0x28
        /*007a*/ 	.short	(.L_1712 - .L_1711)


	//   ....[0]....
.L_1711:
        /*007c*/ 	.word	0x0001b8e0


	//   ....[1]....
        /*0080*/ 	.word	0x0001b910


	//   ....[2]....
        /*0084*/ 	.word	0x0001b930


	//   ....[3]....
        /*0088*/ 	.word	0x0001b950


	//   ....[4]....
        /*008c*/ 	.word	0x0001b980


	//   ....[5]....
        /*0090*/ 	.word	0x0001bec0


	//   ....[6]....
        /*0094*/ 	.word	0x0001bee0


	//   ....[7]....
        /*0098*/ 	.word	0x0001bf00


	//   ....[8]....
        /*009c*/ 	.word	0x0001bf20


	//   ....[9]....
        /*00a0*/ 	.word	0x0001bf40


	//   ....[10]....
        /*00a4*/ 	.word	0x0001cc10


	//   ....[11]....
        /*00a8*/ 	.word	0x0001ccb0


	//   ....[12]....
        /*00ac*/ 	.word	0x0001cd20


	//   ....[13]....
        /*00b0*/ 	.word	0x0001cd90


	//   ....[14]....
        /*00b4*/ 	.word	0x0001ce10


	//   ....[15]....
        /*00b8*/ 	.word	0x0001d3b0


	//   ....[16]....
        /*00bc*/ 	.word	0x0001d420


	//   ....[17]....
        /*00c0*/ 	.word	0x0001d490


	//   ....[18]....
        /*00c4*/ 	.word	0x0001d500


	//   ....[19]....
        /*00c8*/ 	.word	0x0001d570


	//----- nvinfo : EIATTR_VRC_CTA_INIT_COUNT
	.align		4
.L_1712:
        /*00cc*/ 	.byte	0x02, 0x4a
	.zero		1
	.zero		1


	//----- nvinfo : EIATTR_EXIT_INSTR_OFFSETS
	.align		4
        /*00d0*/ 	.byte	0x04, 0x1c
        /*00d2*/ 	.short	(.L_1714 - .L_1713)


	//   ....[0]....
.L_1713:
        /*00d4*/ 	.word	0x000009f0


	//   ....[1]....
        /*00d8*/ 	.word	0x0001cba0


	//----- nvinfo : EIATTR_INDIRECT_BRANCH_TARGETS
	.align		4
.L_1714:
        /*00dc*/ 	.byte	0x04, 0x34
        /*00de*/ 	.short	(.L_1716 - .L_1715)


	//   ....[0]....
.L_1715:
        /*00e0*/ 	.word	.L_x_45640@srel
        /*00e4*/ 	.short	0x0
        /*00e6*/ 	.short	0x0
        /*00e8*/ 	.word	0x3
        /*00ec*/ 	.word	.L_x_45641@srel
        /*00f0*/ 	.word	.L_x_45642@srel
        /*00f4*/ 	.word	.L_x_45643@srel


	//----- nvinfo : EIATTR_MAX_THREADS
	.align		4
.L_1716:
        /*00f8*/ 	.byte	0x04, 0x05
        /*00fa*/ 	.short	(.L_1718 - .L_1717)
.L_1717:
        /*00fc*/ 	.word	0x00000080
        /*0100*/ 	.word	0x00000001
        /*0104*/ 	.word	0x00000001


	//----- nvinfo : EIATTR_CRS_STACK_SIZE
	.align		4
.L_1718:
        /*0108*/ 	.byte	0x04, 0x1e
        /*010a*/ 	.short	(.L_1720 - .L_1719)
.L_1719:
        /*010c*/ 	.word	0x00000000


	//----- nvinfo : EIATTR_CBANK_PARAM_SIZE
	.align		4
.L_1720:
        /*0110*/ 	.byte	0x03, 0x19
        /*0112*/ 	.short	0x00e8


	//----- nvinfo : EIATTR_PARAM_CBANK
	.align		4
        /*0114*/ 	.byte	0x04, 0x0a
        /*0116*/ 	.short	(.L_1722 - .L_1721)
	.align		4
.L_1721:
        /*0118*/ 	.word	index@(.nv.constant0._ZN10layer_norm13ln_fwd_kernelINS_13Kernel_traitsIf13__nv_bfloat16S2_S2_fjLj1280ELj1ELj4ELj1ELj16ENS_18Kernel_traits_baseILj1280EfS2_S2_S2_fjLj128EEEEELb1ELb0ELb0ELb0EEEvNS_9FwdParamsE)
        /*011c*/ 	.short	0x0380
        /*011e*/ 	.short	0x00e8


	//----- nvinfo : EIATTR_SW_WAR
	.align		4
.L_1722:
        /*0120*/ 	.byte	0x04, 0x36
        /*0122*/ 	.short	(.L_1724 - .L_1723)
.L_1723:
        /*0124*/ 	.word	0x00000008
.L_1724:


//--------------------- .nv.info._ZN10layer_norm13ln_fwd_kernelINS_13Kernel_traitsIf13__nv_bfloat16S2_S2_fjLj1280ELj1ELj4ELj1ELj16ENS_18Kernel_traits_baseILj1280EfS2_S2_S2_fjLj128EEEEELb1ELb0ELb0ELb1EEEvNS_9FwdParamsE --------------------------
	.section	.nv.info._ZN10layer_norm13ln_fwd_kernelINS_13Kernel_traitsIf13__nv_bfloat16S2_S2_fjLj1280ELj1ELj4ELj1ELj16ENS_18Kernel_traits_baseILj1280EfS2_S2_S2_fjLj128EEEEELb1ELb0ELb0ELb1EEEvNS_9FwdParamsE,"",@"SHT_CUDA_INFO"
	.sectionflags	@""
	.align	4


	//----- nvinfo : EIATTR_CUDA_API_VERSION
	.align		4
        /*0000*/ 	.byte	0x04, 0x37
        /*0002*/ 	.short	(.L_1726 - .L_1725)
.L_1725:
        /*0004*/ 	.word	0x00000082


	//----- nvinfo : EIATTR_KPARAM_INFO
	.align		4
.L_1726:
        /*0008*/ 	.byte	0x04, 0x17
        /*000a*/ 	.short	(.L_1728 - .L_1727)
.L_1727:
        /*000c*/ 	.word	0x00000000
        /*0010*/ 	.short	0x0000
        /*0012*/ 	.short	0x0000
        /*0014*/ 	.byte	0x00, 0xf0, 0xa1, 0x03


	//----- nvinfo : EIATTR_SPARSE_MMA_MASK
	.align		4
.L_1728:
        /*0018*/ 	.byte	0x03, 0x50
        /*001a*/ 	.short	0x0000


	//----- nvinfo : EIATTR_MAXREG_COUNT
	.align		4
        /*001c*/ 	.byte	0x03, 0x1b
        /*001e*/ 	.short	0x00ff


	//----- nvinfo : EIATTR_MERCURY_ISA_VERSION
	.align		4
        /*0020*/ 	.byte	0x03, 0x5f
        /*0022*/ 	.short	0x0101


	//----- nvinfo : EIATTR_COOP_GROUP_MASK_REGIDS
	.align		4
        /*0024*/ 	.byte	0x04, 0x29
        /*0026*/ 	.short	(.L_1730 - .L_1729)


	//   ....[0]....
.L_1729:
        /*0028*/ 	.word	0xffffffff


	//   ....[1]....
        /*002c*/ 	.word	0xffffffff


	//   ....[2]....
        /*0030*/ 	.word	0xffffffff


	//   ....[3]....
        /*0034*/ 	.word	0xffffffff


	//   ....[4]....
        /*0038*/ 	.word	0xffffffff


	//   ....[5]....
        /*003c*/ 	.word	0xffffffff


	//   ....[6]....
        /*0040*/ 	.word	0xffffffff


	//   ....[7]....
        /*0044*/ 	.word	0xffffffff


	//   ....[8]....
        /*0048*/ 	.word	0xffffffff


	//   ....[9]....
        /*004c*/ 	.word	0xffffffff


	//   ....[10]....
        /*0050*/ 	.word	0x05000066


	//   ....[11]....
        /*0054*/ 	.word	0x05000066


	//   ....[12]....
        /*0058*/ 	.word	0x05000066


	//   ....[13]....
        /*005c*/ 	.word	0x05000066


	//   ....[14]....
        /*0060*/ 	.word	0x05000066


	//   ....[15]....
        /*0064*/ 	.word	0x05000066


	//   ....[16]....
        /*0068*/ 	.word	0x05000066


	//   ....[17]....
        /*006c*/ 	.word	0x05000066


	//   ....[18]....
        /*0070*/ 	.word	0x05000066


	//   ....[19]....
        /*0074*/ 	.word	0x05000066


	//----- nvinfo : EIATTR_COOP_GROUP_INSTR_OFFSETS
	.align		4
.L_1730:
        /*0078*/ 	.byte	0x04, 0x28
        /*007a*/ 	.short	(.L_1732 - .L_1731)


	//   ....[0]....
.L_1731:
        /*007c*/ 	.word	0x0001adc0


	//   ....[1]....
        /*0080*/ 	.word	0x0001ade0


	//   ....[2]....
        /*0084*/ 	.word	0x0001ae00


	//   ....[3]....
        /*0088*/ 	.word	0x0001ae20


	//   ....[4]....
        /*008c*/ 	.word	0x0001ae50


	//   ....[5]....
        /*0090*/ 	.word	0x0001b380


	//   ....[6]....
        /*0094*/ 	.word	0x0001b3a0


	//   ....[7]....
        /*0098*/ 	.word	0x0001b3c0


	//   ....[8]....
        /*009c*/ 	.word	0x0001b3e0


	//   ....[9]....
        /*00a0*/ 	.word	0x0001b400


	//   ....[10]....
        /*00a4*/ 	.word	0x0001bf20


	//   ....[11]....
        /*00a8*/ 	.word	0x0001bfc0


	//   ....[12]....
        /*00ac*/ 	.word	0x0001c030


	//   ....[13]....
        /*00b0*/ 	.word	0x0001c0a0


	//   ....[14]....
        /*00b4*/ 	.word	0x0001c120


	//   ....[15]....
        /*00b8*/ 	.word	0x0001c6a0


	//   ....[16]....
        /*00bc*/ 	.word	0x0001c710


	//   ....[17]....
        /*00c0*/ 	.word	0x0001c780


	//   ....[18]....
        /*00c4*/ 	.word	0x0001c7f0


	//   ....[19]....
        /*00c8*/ 	.word	0x0001c860


	//----- nvinfo : EIATTR_VRC_CTA_INIT_COUNT
	.align		4
.L_1732:
        /*00cc*/ 	.byte	0x02, 0x4a
	.zero		1
	.zero		1


	//----- nvinfo : EIATTR_EXIT_INSTR_OFFSETS
	.align		4
        /*00d0*/ 	.byte	0x04, 0x1c
        /*00d2*/ 	.short	(.L_1734 - .L_1733)


	//   ....[0]....
.L_1733:
        /*00d4*/ 	.word	0x000006d0


	//   ....[1]....
        /*00d8*/ 	.word	0x0001beb0


	//----- nvinfo : EIATTR_INDIRECT_BRANCH_TARGETS
	.align		4
.L_1734:
        /*00dc*/ 	.byte	0x04, 0x34
        /*00de*/ 	.short	(.L_1736 - .L_1735)


	//   ....[0]....
.L_1735:
        /*00e0*/ 	.word	.L_x_45644@srel
        /*00e4*/ 	.short	0x0
        /*00e6*/ 	.short	0x0
        /*00e8*/ 	.word	0x3
        /*00ec*/ 	.word	.L_x_45645@srel
        /*00f0*/ 	.word	.L_x_45646@srel
        /*00f4*/ 	.word	.L_x_45647@srel


	//----- nvinfo : EIATTR_MAX_THREADS
	.align		4
.L_1736:
        /*00f8*/ 	.byte	0x04, 0x05
        /*00fa*/ 	.short	(.L_1738 - .L_1737)
.L_1737:
        /*00fc*/ 	.word	0x00000080
        /*0100*/ 	.word	0x00000001
        /*0104*/ 	.word	0x00000001


	//----- nvinfo : EIATTR_CRS_STACK_SIZE
	.align		4
.L_1738:
        /*0108*/ 	.byte	0x04, 0x1e
        /*010a*/ 	.short	(.L_1740 - .L_1739)
.L_1739:
        /*010c*/ 	.word	0x00000000


	//----- nvinfo : EIATTR_CBANK_PARAM_SIZE
	.align		4
.L_1740:
        /*0110*/ 	.byte	0x03, 0x19
        /*0112*/ 	.short	0x00e8


	//----- nvinfo : EIATTR_PARAM_CBANK
	.align		4
        /*0114*/ 	.byte	0x04, 0x0a
        /*0116*/ 	.short	(.L_1742 - .L_1741)
	.align		4
.L_1741:
        /*0118*/ 	.word	index@(.nv.constant0._ZN10layer_norm13ln_fwd_kernelINS_13Kernel_traitsIf13__nv_bfloat16S2_S2_fjLj1280ELj1ELj4ELj1ELj16ENS_18Kernel_traits_baseILj1280EfS2_S2_S2_fjLj128EEEEELb1ELb0ELb0ELb1EEEvNS_9FwdParamsE)
        /*011c*/ 	.short	0x0380
        /*011e*/ 	.short	0x00e8


	//----- nvinfo : EIATTR_SW_WAR
	.align		4
.L_1742:
        /*0120*/ 	.byte	0x04, 0x36
        /*0122*/ 	.short	(.L_1744 - .L_1743)
.L_1743:
        /*0124*/ 	.word	0x00000008
.L_1744:


//--------------------- .nv.info._ZN10layer_norm13ln_fwd_kernelINS_13Kernel_traitsIf13__nv_bfloat16S2_S2_fjLj1280ELj1ELj4ELj1ELj16ENS_18Kernel_traits_baseILj1280EfS2_S2_S2_fjLj128EEEEELb1ELb0ELb1ELb0EEEvNS_9FwdParamsE --------------------------
	.section	.nv.info._ZN10layer_norm13ln_fwd_kernelINS_13Kernel_traitsIf13__nv_bfloat16S2_S2_fjLj1280ELj1ELj4ELj1ELj16ENS_18Kernel_traits_baseILj1280EfS2_S2_S2_fjLj128EEEEELb1ELb0ELb1ELb0EEEvNS_9FwdParamsE,"",@"SHT_CUDA_INFO"
	.sectionflags	@""
	.align	4


	//----- nvinfo : EIATTR_CUDA_API_VERSION
	.align		4
        /*0000*/ 	.byte	0x04, 0x37
        /*0002*/ 	.short	(.L_1746 - .L_1745)
.L_1745:
        /*0004*/ 	.word	0x00000082


	//----- nvinfo : EIATTR_KPARAM_INFO
	.align		4
.L_1746:
        /*0008*/ 	.byte	0x04, 0x17
        /*000a*/ 	.short	(.L_1748 - .L_1747)
.L_1747:
        /*000c*/ 	.word	0x00000000
        /*0010*/ 	.short	0x0000
        /*0012*/ 	.short	0x0000
        /*0014*/ 	.byte	0x00, 0xf0, 0xa1, 0x03


	//----- nvinfo : EIATTR_SPARSE_MMA_MASK
	.align		4
.L_1748:
        /*0018*/ 	.byte	0x03, 0x50
        /*001a*/ 	.short	0x0000


	//----- nvinfo : EIATTR_MAXREG_COUNT
	.align		4
        /*001c*/ 	.byte	0x03, 0x1b
        /*001e*/ 	.short	0x00ff


	//----- nvinfo : EIATTR_MERCURY_ISA_VERSION
	.align		4
        /*0020*/ 	.byte	0x03, 0x5f
        /*0022*/ 	.short	0x0101


	//----- nvinfo : EIATTR_COOP_GROUP_MASK_REGIDS
	.align		4
        /*0024*/ 	.byte	0x04, 0x29
        /*0026*/ 	.short	(.L_1750 - .L_1749)


	//   ....[0]....
.L_1749:
        /*0028*/ 	.word	0xffffffff


	//   ....[1]....
        /*002c*/ 	.word	0xffffffff


	//   ....[2]....
        /*0030*/ 	.word	0xffffffff


	//   ....[3]....
        /*0034*/ 	.word	0xffffffff


	//   ....[4]....
        /*0038*/ 	.word	0xffffffff


	//   ....[5]....
        /*003c*/ 	.word	0xffffffff


	//   ....[6]....
        /*0040*/ 	.word	0xffffffff


	//   ....[7]....
        /*0044*/ 	.word	0xffffffff


	//   ....[8]....
        /*0048*/ 	.word	0xffffffff


	//   ....[9]....
        /*004c*/ 	.word	0xffffffff


	//   ....[10]....
        /*0050*/ 	.word	0x0500006b


	//   ....[11]....
        /*0054*/ 	.word	0x0500006b


	//   ....[12]....
        /*0058*/ 	.word	0x0500006b


	//   ....[13]....
        /*005c*/ 	.word	0x0500006b


	//   ....[14]....
        /*0060*/ 	.word	0x0500006b


	//   ....[15]....
        /*0064*/ 	.word	0x0500006b


	//   ....[16]....
        /*0068*/ 	.word	0x0500006b


	//   ....[17]....
        /*006c*/ 	.word	0x0500006b


	//   ....[18]....
        /*0070*/ 	.word	0x0500006b


	//   ....[19]....
        /*0074*/ 	.word	0x0500006b


	//----- nvinfo : EIATTR_COOP_GROUP_INSTR_OFFSETS
	.align		4
.L_1750:
        /*0078*/ 	.byte	0x04, 0x28
        /*007a*/ 	.short	(.L_1752 - .L_1751)


	//   ....[0]....
.L_1751:
        /*007c*/ 	.word	0x00021cc0


	//   ....[1]....
        /*0080*/ 	.word	0x00021cf0


	//   ....[2]....
        /*0084*/ 	.word	0x00021d10


	//   ....[3]....
        /*0088*/ 	.word	0x00021d30


	//   ....[4]....
        /*008c*/ 	.word	0x00021d50


	//   ....[5]....
        /*0090*/ 	.word	0x00022290


	//   ....[6]....
        /*0094*/ 	.word	0x000222b0


	//   ....[7]....
        /*0098*/ 	.word	0x000222d0


	//   ....[8]....
        /*009c*/ 	.word	0x000222f0


	//   ....[9]....
        /*00a0*/ 	.word	0x00022310


	//   ....[10]....
        /*00a4*/ 	.word	0x00023050


	//   ....[11]....
        /*00a8*/ 	.word	0x00023100


	//   ....[12]....
        /*00ac*/ 	.word	0x00023170


	//   ....[13]....
        /*00b0*/ 	.word	0x000231e0


	//   ....[14]....
        /*00b4*/ 	.word	0x00023250


	//   ....[15]....
        /*00b8*/ 	.word	0x000237f0


	//   ....[16]....
        /*00bc*/ 	.word	0x00023860


	//   ....[17]....
        /*00c0*/ 	.word	0x000238d0


	//   ....[18]....
        /*00c4*/ 	.word	0x00023940


	//   ....[19]....
        /*00c8*/ 	.word	0x000239b0


	//----- nvinfo : EIATTR_VRC_CTA_INIT_COUNT
	.align		4
.L_1752:
        /*00cc*/ 	.byte	0x02, 0x4a
	.zero		1
	.zero		1


	//----- nvinfo : EIATTR_EXIT_INSTR_OFFSETS
	.align		4
        /*00d0*/ 	.byte	0x04, 0x1c
        /*00d2*/ 	.short	(.L_1754 - .L_1753)


	//   ....[0]....
.L_1753:
        /*00d4*/ 	.word	0x000009f0


	//   ....[1]....
        /*00d8*/ 	.word	0x00022fe0


	//----- nvinfo : EIATTR_MAX_THREADS
	.align		4
.L_1754:
        /*00dc*/ 	.byte	0x04, 0x05
        /*00de*/ 	.short	(.L_1756 - .L_1755)
.L_1755:
        /*00e0*/ 	.word	0x00000080
        /*00e4*/ 	.word	0x00000001
        /*00e8*/ 	.word	0x00000001


	//----- nvinfo : EIATTR_CRS_STACK_SIZE
	.align		4
.L_1756:
        /*00ec*/ 	.byte	0x04, 0x1e
        /*00ee*/ 	.short	(.L_1758 - .L_1757)
.L_1757:
        /*00f0*/ 	.word	0x00000000


	//----- nvinfo : EIATTR_CBANK_PARAM_SIZE
	.align		4
.L_1758:
        /*00f4*/ 	.byte	0x03, 0x19
        /*00f6*/ 	.short	0x00e8


	//----- nvinfo : EIATTR_PARAM_CBANK
	.align		4
        /*00f8*/ 	.byte	0x04, 0x0a
        /*00fa*/ 	.short	(.L_1760 - .L_1759)
	.align		4
.L_1759:
        /*00fc*/ 	.word	index@(.nv.constant0._ZN10layer_norm13ln_fwd_kernelINS_13Kernel_traitsIf13__nv_bfloat16S2_S2_fjLj1280ELj1ELj4ELj1ELj16ENS_18Kernel_traits_baseILj1280EfS2_S2_S2_fjLj128EEEEELb1ELb0ELb1ELb0EEEvNS_9FwdParamsE)
        /*0100*/ 	.short	0x0380
        /*0102*/ 	.short	0x00e8


	//----- nvinfo : EIATTR_SW_WAR
	.align		4
.L_1760:
        /*0104*/ 	.byte	0x04, 0x36
        /*0106*/ 	.short	(.L_1762 - .L_1761)
.L_1761:
        /*0108*/ 	.word	0x00000008
.L_1762:


//--------------------- .nv.info._ZN10layer_norm13ln_fwd_kernelINS_13Kernel_traitsIf13__nv_bfloat16S2_S2_fjLj1280ELj1ELj4ELj1ELj16ENS_18Kernel_traits_baseILj1280EfS2_S2_S2_fjLj128EEEEELb1ELb0ELb1ELb1EEEvNS_9FwdParamsE --------------------------
	.section	.nv.info._ZN10layer_norm13ln_fwd_kernelINS_13Kernel_traitsIf13__nv_bfloat16S2_S2_fjLj1280ELj1ELj4ELj1ELj16ENS_18Kernel_traits_baseILj1280EfS2_S2_S2_fjLj128EEEEELb1ELb0ELb1ELb1EEEvNS_9FwdParamsE,"",@"SHT_CUDA_INFO"
	.sectionflags	@""
	.align	4


	//----- nvinfo : EIATTR_CUDA_API_VERSION
	.align		4
        /*0000*/ 	.byte	0x04, 0x37
        /*0002*/ 	.short	(.L_1764 - .L_1763)
.L_1763:
        /*0004*/ 	.word	0x00000082


	//----- nvinfo : EIATTR_KPARAM_INFO
	.align		4
.L_1764:
        /*0008*/ 	.byte	0x04, 0x17
        /*000a*/ 	.short	(.L_1766 - .L_1765)
.L_1765:
        /*000c*/ 	.word	0x00000000
        /*0010*/ 	.short	0x0000
        /*0012*/ 	.short	0x0000
        /*0014*/ 	.byte	0x00, 0xf0, 0xa1, 0x03


	//----- nvinfo : EIATTR_SPARSE_MMA_MASK
	.align		4
.L_1766:
        /*0018*/ 	.byte	0x03, 0x50
        /*001a*/ 	.short	0x0000


	//----- nvinfo : EIATTR_MAXREG_COUNT
	.align		4
        /*001c*/ 	.byte	0x03, 0x1b
        /*001e*/ 	.short	0x00ff


	//----- nvinfo : EIATTR_ANNOTATIONS
	.align		4
        /*0020*/ 	.byte	0x04, 0x55
        /*0022*/ 	.short	(.L_1768 - .L_1767)


	//   ....[0]....
.L_1767:
        /*0024*/ 	.word	0x00000001
        /*0028*/ 	.byte	0x90, 0x04, 0x00, 0x00, 0x01, 0x00, 0x00, 0x00, 0xa0, 0x04, 0x00, 0x00, 0x01, 0x00, 0x00, 0x00
        /*0038*/ 	.byte	0xc0, 0x06, 0x00, 0x00, 0x01, 0x00, 0x00, 0x00, 0xd0, 0x06, 0x00, 0x00, 0x01, 0x00, 0x00, 0x00
        /*0048*/ 	.byte	0xd0, 0xe8, 0x01, 0x00, 0x01, 0x00, 0x00, 0x00, 0x00, 0xe9, 0x01, 0x00, 0x01, 0x00, 0x00, 0x00
        /*0058*/ 	.byte	0x10, 0xe9, 0x01, 0x00, 0x01, 0x00, 0x00, 0x00, 0x30, 0xe9, 0x01, 0x00


	//----- nvinfo : EIATTR_MERCURY_ISA_VERSION
	.align		4
.L_1768:
        /*0064*/ 	.byte	0x03, 0x5f
        /*0066*/ 	.short	0x0101


	//----- nvinfo : EIATTR_COOP_GROUP_MASK_REGIDS
	.align		4
        /*0068*/ 	.byte	0x04, 0x29
        /*006a*/ 	.short	(.L_1770 - .L_1769)


	//   ....[0]....
.L_1769:
        /*006c*/ 	.word	0xffffffff


	//   ....[1]....
        /*0070*/ 	.word	0xffffffff


	//   ....[2]....
        /*0074*/ 	.word	0xffffffff


	//   ....[3]....
        /*0078*/ 	.word	0xffffffff


	//   ....[4]....
        /*007c*/ 	.word	0xffffffff


	//   ....[5]....
        /*0080*/ 	.word	0xffffffff


	//   ....[6]....
        /*0084*/ 	.word	0xffffffff


	//   ....[7]....
        /*0088*/ 	.word	0xffffffff


	//   ....[8]....
        /*008c*/ 	.word	0xffffffff


	//   ....[9]....
        /*0090*/ 	.word	0xffffffff


	//   ....[10]....
        /*0094*/ 	.word	0x0500001d


	//   ....[11]....
        /*0098*/ 	.word	0x0500001d


	//   ....[12]....
        /*009c*/ 	.word	0x0500001d


	//   ....[13]....
        /*00a0*/ 	.word	0x0500001d


	//   ....[14]....
        /*00a4*/ 	.word	0x0500001d


	//   ....[15]....
        /*00a8*/ 	.word	0x0500001d


	//   ....[16]....
        /*00ac*/ 	.word	0x0500001d


	//   ....[17]....
        /*00b0*/ 	.word	0x0500001d


	//   ....[18]....
        /*00b4*/ 	.word	0x0500001d


	//   ....[19]....
        /*00b8*/ 	.word	0x0500001d


	//----- nvinfo : EIATTR_COOP_GROUP_INSTR_OFFSETS
	.align		4
.L_1770:
        /*00bc*/ 	.byte	0x04, 0x28
        /*00be*/ 	.short	(.L_1772 - .L_1771)


	//   ....[0]....
.L_1771:
        /*00c0*/ 	.word	0x0001e180


	//   ....[1]....
        /*00c4*/ 	.word	0x0001e1b0


	//   ....[2]....
        /*00c8*/ 	.word	0x0001e1d0


	//   ....[3]....
        /*00cc*/ 	.word	0x0001e1f0


	//   ....[4]....
        /*00d0*/ 	.word	0x0001e210


	//   ....[5]....
        /*00d4*/ 	.word	0x0001e740


	//   ....[6]....
        /*00d8*/ 	.word	0x0001e760


	//   ....[7]....
        /*00dc*/ 	.word	0x0001e780


	//   ....[8]....
        /*00e0*/ 	.word	0x0001e7a0


	//   ....[9]....
        /*00e4*/ 	.word	0x0001e7c0


	//   ....[10]....
        /*00e8*/ 	.word	0x0001f3f0


	//   ....[11]....
        /*00ec*/ 	.word	0x0001f4a0


	//   ....[12]....
        /*00f0*/ 	.word	0x0001f510


	//   ....[13]....
        /*00f4*/ 	.word	0x0001f580


	//   ....[14]....
        /*00f8*/ 	.word	0x0001f5f0


	//   ....[15]....
        /*00fc*/ 	.word	0x0001fb70


	//   ....[16]....
        /*0100*/ 	.word	0x0001fbe0


	//   ....[17]....
        /*0104*/ 	.word	0x0001fc50


	//   ....[18]....
        /*0108*/ 	.word	0x0001fcc0


	//   ....[19]....
        /*010c*/ 	.word	0x0001fd30


	//----- nvinfo : EIATTR_VRC_CTA_INIT_COUNT
	.align		4
.L_1772:
        /*0110*/ 	.byte	0x02, 0x4a
	.zero		1
	.zero		1


	//----- nvinfo : EIATTR_EXIT_INSTR_OFFSETS
	.align		4
        /*0114*/ 	.byte	0x04, 0x1c
        /*0116*/ 	.short	(.L_1774 - .L_1773)


	//   ....[0]....
.L_1773:
        /*0118*/ 	.word	0x00000700


	//   ....[1]....
        /*011c*/ 	.word	0x0001f390


	//----- nvinfo : EIATTR_MAX_THREADS
	.align		4
.L_1774:
        /*0120*/ 	.byte	0x04, 0x05
        /*0122*/ 	.short	(.L_1776 - .L_1775)
.L_1775:
        /*0124*/ 	.word	0x00000080
        /*0128*/ 	.word	0x00000001
        /*012c*/ 	.word	0x00000001


	//----- nvinfo : EIATTR_CRS_STACK_SIZE
	.align		4
.L_1776:
        /*0130*/ 	.byte	0x04, 0x1e
        /*0132*/ 	.short	(.L_1778 - .L_1777)
.L_1777:
        /*0134*/ 	.word	0x00000000


	//----- nvinfo : EIATTR_CBANK_PARAM_SIZE
	.align		4
.L_1778:
        /*0138*/ 	.byte	0x03, 0x19
        /*013a*/ 	.short	0x00e8


	//----- nvinfo : EIATTR_PARAM_CBANK
	.align		4
        /*013c*/ 	.byte	0x04, 0x0a
        /*013e*/ 	.short	(.L_1780 - .L_1779)
	.align		4
.L_1779:
        /*0140*/ 	.word	index@(.nv.constant0._ZN10layer_norm13ln_fwd_kernelINS_13Kernel_traitsIf13__nv_bfloat16S2_S2_fjLj1280ELj1ELj4ELj1ELj16ENS_18Kernel_traits_baseILj1280EfS2_S2_S2_fjLj128EEEEELb1ELb0ELb1ELb1EEEvNS_9FwdParamsE)
        /*0144*/ 	.short	0x0380
        /*0146*/ 	.short	0x00e8


	//----- nvinfo : EIATTR_SW_WAR
	.align		4
.L_1780:
        /*0148*/ 	.byte	0x04, 0x36
        /*014a*/ 	.short	(.L_1782 - .L_1781)
.L_1781:
        /*014c*/ 	.word	0x00000008
.L_1782:


//--------------------- .nv.info._ZN10layer_norm13ln_fwd_kernelINS_13Kernel_traitsIf13__nv_bfloat16S2_S2_fjLj1280ELj1ELj4ELj1ELj16ENS_18Kernel_traits_baseILj1280EfS2_S2_S2_fjLj128EEEEELb1ELb1ELb0ELb0EEEvNS_9FwdParamsE --------------------------
	.section	.nv.info._ZN10layer_norm13ln_fwd_kernelINS_13Kernel_traitsIf13__nv_bfloat16S2_S2_fjLj1280ELj1ELj4ELj1ELj16ENS_18Kernel_traits_baseILj1280EfS2_S2_S2_fjLj128EEEEELb1ELb1ELb0ELb0EEEvNS_9FwdParamsE,"",@"SHT_CUDA_INFO"
	.sectionflags	@""
	.align	4


	//----- nvinfo : EIATTR_CUDA_API_VERSION
	.align		4
        /*0000*/ 	.byte	0x04, 0x37
        /*0002*/ 	.short	(.L_1784 - .L_1783)
.L_1783:
        /*0004*/ 	.word	0x00000082


	//----- nvinfo : EIATTR_KPARAM_INFO
	.align		4
.L_1784:
        /*0008*/ 	.byte	0x04, 0x17
        /*000a*/ 	.short	(.L_1786 - .L_1785)
.L_1785:
        /*000c*/ 	.word	0x00000000
        /*0010*/ 	.short	0x0000
        /*0012*/ 	.short	0x0000
        /*0014*/ 	.byte	0x00, 0xf0, 0xa1, 0x03


	//----- nvinfo : EIATTR_SPARSE_MMA_MASK
	.align		4
.L_1786:
        /*0018*/ 	.byte	0x03, 0x50
        /*001a*/ 	.short	0x0000


	//----- nvinfo : EIATTR_MAXREG_COUNT
	.align		4
        /*001c*/ 	.byte	0x03, 0x1b
        /*001e*/ 	.short	0x00ff


	//----- nvinfo : EIATTR_MERCURY_ISA_VERSION
	.align		4
        /*0020*/ 	.byte	0x03, 0x5f
        /*0022*/ 	.short	0x0101


	//----- nvinfo : EIATTR_COOP_GROUP_MASK_REGIDS
	.align		4
        /*0024*/ 	.byte	0x04, 0x29
        /*0026*/ 	.short	(.L_1788 - .L_1787)


	//   ....[0]....
.L_1787:
        /*0028*/ 	.word	0xffffffff


	//   ....[1]....
        /*002c*/ 	.word	0xffffffff


	//   ....[2]....
        /*0030*/ 	.word	0xffffffff


	//   ....[3]....
        /*0034*/ 	.word	0xffffffff


	//   ....[4]....
        /*0038*/ 	.word	0xffffffff


	//   ....[5]....
        /*003c*/ 	.word	0xffffffff


	//   ....[6]....
        /*0040*/ 	.word	0xffffffff


	//   ....[7]....
        /*0044*/ 	.word	0xffffffff


	//   ....[8]....
        /*0048*/ 	.word	0xffffffff


	//   ....[9]....
        /*004c*/ 	.word	0xffffffff


	//   ....[10]....
        /*0050*/ 	.word	0x050000bb


	//   ....[11]....
        /*0054*/ 	.word	0x050000bb


	//   ....[12]....
        /*0058*/ 	.word	0x050000bb


	//   ....[13]....
        /*005c*/ 	.word	0x050000bb


	//   ....[14]....
        /*0060*/ 	.word	0x050000bb


	//   ....[15]....
        /*0064*/ 	.word	0x050000bb


	//   ....[16]....
        /*0068*/ 	.word	0x050000bb


	//   ....[17]....
        /*006c*/ 	.word	0x050000bb


	//   ....[18]....
        /*0070*/ 	.word	0x050000bb


	//   ....[19]....
        /*0074*/ 	.word	0x050000bb


	//----- nvinfo : EIATTR_COOP_GROUP_INSTR_OFFSETS
	.align		4
.L_1788:
        /*0078*/ 	.byte	0x04, 0x28
        /*007a*/ 	.short	(.L_1790 - .L_1789)


	//   ....[0]....
.L_1789:
        /*007c*/ 	.word	0x00021900


	//   ....[1]....
        /*0080*/ 	.word	0x00021930


	//   ....[2]....
        /*0084*/ 	.word	0x00021950


	//   ....[3]....
        /*0088*/ 	.word	0x00021980


	//   ....[4]....
        /*008c*/ 	.word	0x000219a0


	//   ....[5]....
        /*0090*/ 	.word	0x00021ee0


	//   ....[6]....
        /*0094*/ 	.word	0x00021f00


	//   ....[7]....
        /*0098*/ 	.word	0x00021f20


	//   ....[8]....
        /*009c*/ 	.word	0x00021f40


	//   ....[9]....
        /*00a0*/ 	.word	0x00021f60


	//   ....[10]....
        /*00a4*/ 	.word	0x00022c20


	//   ....[11]....
        /*00a8*/ 	.word	0x00022cc0


	//   ....[12]....
        /*00ac*/ 	.word	0x00022d30


	//   ....[13]....
        /*00b0*/ 	.word	0x00022db0


	//   ....[14]....
        /*00b4*/ 	.word	0x00022e20


	//   ....[15]....
        /*00b8*/ 	.word	0x000233c0


	//   ....[16]....
        /*00bc*/ 	.word	0x00023430


	//   ....[17]....
        /*00c0*/ 	.word	0x000234a0


	//   ....[18]....
        /*00c4*/ 	.word	0x00023510


	//   ....[19]....
        /*00c8*/ 	.word	0x00023580


	//----- nvinfo : EIATTR_VRC_CTA_INIT_COUNT
	.align		4
.L_1790:
        /*00cc*/ 	.byte	0x02, 0x4a
	.zero		1
	.zero		1


	//----- nvinfo : EIATTR_EXIT_INSTR_OFFSETS
	.align		4
        /*00d0*/ 	.byte	0x04, 0x1c
        /*00d2*/ 	.short	(.L_1792 - .L_1791)


	//   ....[0]....
.L_1791:
        /*00d4*/ 	.word	0x00000b10


	//   ....[1]....
        /*00d8*/ 	.word	0x00022bb0


	//----- nvinfo : EIATTR_INDIRECT_BRANCH_TARGETS
	.align		4
.L_1792:
        /*00dc*/ 	.byte	0x04, 0x34
        /*00de*/ 	.short	(.L_1794 - .L_1793)


	//   ....[0]....
.L_1793:
        /*00e0*/ 	.word	.L_x_45648@srel
        /*00e4*/ 	.short	0x0
        /*00e6*/ 	.short	0x0
        /*00e8*/ 	.word	0x3
        /*00ec*/ 	.word	.L_x_45649@srel
        /*00f0*/ 	.word	.L_x_45650@srel
        /*00f4*/ 	.word	.L_x_45651@srel


	//----- nvinfo : EIATTR_MAX_THREADS
	.align		4
.L_1794:
        /*00f8*/ 	.byte	0x04, 0x05
        /*00fa*/ 	.short	(.L_1796 - .L_1795)
.L_1795:
        /*00fc*/ 	.word	0x00000080
        /*0100*/ 	.word	0x00000001
        /*0104*/ 	.word	0x00000001


	//----- nvinfo : EIATTR_CRS_STACK_SIZE
	.align		4
.L_1796:
        /*0108*/ 	.byte	0x04, 0x1e
        /*010a*/ 	.short	(.L_1798 - .L_1797)
.L_1797:
        /*010c*/ 	.word	0x00000000


	//----- nvinfo : EIATTR_CBANK_PARAM_SIZE
	.align		4
.L_1798:
        /*0110*/ 	.byte	0x03, 0x19
        /*0112*/ 	.short	0x00e8


	//----- nvinfo : EIATTR_PARAM_CBANK
	.align		4
        /*0114*/ 	.byte	0x04, 0x0a
        /*0116*/ 	.short	(.L_1800 - .L_1799)
	.align		4
.L_1799:
        /*0118*/ 	.word	index@(.nv.constant0._ZN10layer_norm13ln_fwd_kernelINS_13Kernel_traitsIf13__nv_bfloat16S2_S2_fjLj1280ELj1ELj4ELj1ELj16ENS_18Kernel_traits_baseILj1280EfS2_S2_S2_fjLj128EEEEELb1ELb1ELb0ELb0EEEvNS_9FwdParamsE)
        /*011c*/ 	.short	0x0380
        /*011e*/ 	.short	0x00e8


	//----- nvinfo : EIATTR_SW_WAR
	.align		4
.L_1800:
        /*0120*/ 	.byte	0x04, 0x36
        /*0122*/ 	.short	(.L_1802 - .L_1801)
.L_1801:
        /*0124*/ 	.word	0x00000008
.L_1802:


//--------------------- .nv.info._ZN10layer_norm13ln_fwd_kernelINS_13Kernel_traitsIf13__nv_bfloat16S2_S2_fjLj1280ELj1ELj4ELj1ELj16ENS_18Kernel_traits_baseILj1280EfS2_S2_S2_fjLj128EEEEELb1ELb1ELb0ELb1EEEvNS_9FwdParamsE --------------------------
	.section	.nv.info._ZN10layer_norm13ln_fwd_kernelINS_13Kernel_traitsIf13__nv_bfloat16S2_S2_fjLj1280ELj1ELj4ELj1ELj16ENS_18Kernel_traits_baseILj1280EfS2_S2_S2_fjLj128EEEEELb1ELb1ELb0ELb1EEEvNS_9FwdParamsE,"",@"SHT_CUDA_INFO"
	.sectionflags	@""
	.align	4


	//----- nvinfo : EIATTR_CUDA_API_VERSION
	.align		4
        /*0000*/ 	.byte	0x04, 0x37
        /*0002*/ 	.short	(.L_1804 - .L_1803)
.L_1803:
        /*0004*/ 	.word	0x00000082


	//----- nvinfo : EIATTR_KPARAM_INFO
	.align		4
.L_1804:
        /*0008*/ 	.byte	0x04, 0x17
        /*000a*/ 	.short	(.L_1806 - .L_1805)
.L_1805:
        /*000c*/ 	.word	0x00000000
        /*0010*/ 	.short	0x0000
        /*0012*/ 	.short	0x0000
        /*0014*/ 	.byte	0x00, 0xf0, 0xa1, 0x03


	//----- nvinfo : EIATTR_SPARSE_MMA_MASK
	.align		4
.L_1806:
        /*0018*/ 	.byte	0x03, 0x50
        /*001a*/ 	.short	0x0000


	//----- nvinfo : EIATTR_MAXREG_COUNT
	.align		4
        /*001c*/ 	.byte	0x03, 0x1b
        /*001e*/ 	.short	0x00ff


	//----- nvinfo : EIATTR_MERCURY_ISA_VERSION
	.align		4
        /*0020*/ 	.byte	0x03, 0x5f
        /*0022*/ 	.short	0x0101


	//----- nvinfo : EIATTR_COOP_GROUP_MASK_REGIDS
	.align		4
        /*0024*/ 	.byte	0x04, 0x29
        /*0026*/ 	.short	(.L_1808 - .L_1807)


	//   ....[0]....
.L_1807:
        /*0028*/ 	.word	0xffffffff


	//   ....[1]....
        /*002c*/ 	.word	0xffffffff


	//   ....[2]....
        /*0030*/ 	.word	0xffffffff


	//   ....[3]....
        /*0034*/ 	.word	0xffffffff


	//   ....[4]....
        /*0038*/ 	.word	0xffffffff


	//   ....[5]....
        /*003c*/ 	.word	0xffffffff


	//   ....[6]....
        /*0040*/ 	.word	0xffffffff


	//   ....[7]....
        /*0044*/ 	.word	0xffffffff


	//   ....[8]....
        /*0048*/ 	.word	0xffffffff


	//   ....[9]....
        /*004c*/ 	.word	0xffffffff


	//   ....[10]....
        /*0050*/ 	.word	0x050000a1


	//   ....[11]....
        /*0054*/ 	.word	0x050000a1


	//   ....[12]....
        /*0058*/ 	.word	0x050000a1


	//   ....[13]....
        /*005c*/ 	.word	0x050000a1


	//   ....[14]....
        /*0060*/ 	.word	0x050000a1


	//   ....[15]....
        /*0064*/ 	.word	0x050000a1


	//   ....[16]....
        /*0068*/ 	.word	0x050000a1


	//   ....[17]....
        /*006c*/ 	.word	0x050000a1


	//   ....[18]....
        /*0070*/ 	.word	0x050000a1


	//   ....[19]....
        /*0074*/ 	.word	0x050000a1


	//----- nvinfo : EIATTR_COOP_GROUP_INSTR_OFFSETS
	.align		4
.L_1808:
        /*0078*/ 	.byte	0x04, 0x28
        /*007a*/ 	.short	(.L_1810 - .L_1809)


	//   ....[0]....
.L_1809:
        /*007c*/ 	.word	0x0001f840


	//   ....[1]....
        /*0080*/ 	.word	0x0001f870


	//   ....[2]....
        /*0084*/ 	.word	0x0001f890


	//   ....[3]....
        /*0088*/ 	.word	0x0001f8b0


	//   ....[4]....
        /*008c*/ 	.word	0x0001f8d0


	//   ....[5]....
        /*0090*/ 	.word	0x0001fe00


	//   ....[6]....
        /*0094*/ 	.word	0x0001fe20


	//   ....[7]....
        /*0098*/ 	.word	0x0001fe40


	//   ....[8]....
        /*009c*/ 	.word	0x0001fe60


	//   ....[9]....
        /*00a0*/ 	.word	0x0001fe80


	//   ....[10]....
        /*00a4*/ 	.word	0x00020990


	//   ....[11]....
        /*00a8*/ 	.word	0x00020a40


	//   ....[12]....
        /*00ac*/ 	.word	0x00020ab0


	//   ....[13]....
        /*00b0*/ 	.word	0x00020b20


	//   ....[14]....
        /*00b4*/ 	.word	0x00020b90


	//   ....[15]....
        /*00b8*/ 	.word	0x00021110


	//   ....[16]....
        /*00bc*/ 	.word	0x00021180


	//   ....[17]....
        /*00c0*/ 	.word	0x000211f0


	//   ....[18]....
        /*00c4*/ 	.word	0x00021260


	//   ....[19]....
        /*00c8*/ 	.word	0x000212d0


	//----- nvinfo : EIATTR_VRC_CTA_INIT_COUNT
	.align		4
.L_1810:
        /*00cc*/ 	.byte	0x02, 0x4a
	.zero		1
	.zero		1


	//----- nvinfo : EIATTR_EXIT_INSTR_OFFSETS
	.align		4
        /*00d0*/ 	.byte	0x04, 0x1c
        /*00d2*/ 	.short	(.L_1812 - .L_1811)


	//   ....[0]....
.L_1811:
        /*00d4*/ 	.word	0x000006f0


	//   ....[1]....
        /*00d8*/ 	.word	0x00020920


	//----- nvinfo : EIATTR_INDIRECT_BRANCH_TARGETS
	.align		4
.L_1812:
        /*00dc*/ 	.byte	0x04, 0x34
        /*00de*/ 	.short	(.L_1814 - .L_1813)


	//   ....[0]....
.L_1813:
        /*00e0*/ 	.word	.L_x_45652@srel
        /*00e4*/ 	.short	0x0
        /*00e6*/ 	.short	0x0
        /*00e8*/ 	.word	0x3
        /*00ec*/ 	.word	.L_x_45653@srel
        /*00f0*/ 	.word	.L_x_45654@srel
        /*00f4*/ 	.word	.L_x_45655@srel


	//----- nvinfo : EIATTR_MAX_THREADS
	.align		4
.L_1814:
        /*00f8*/ 	.byte	0x04, 0x05
        /*00fa*/ 	.short	(.L_1816 - .L_1815)
.L_1815:
        /*00fc*/ 	.word	0x00000080
        /*0100*/ 	.word	0x00000001
        /*0104*/ 	.word	0x00000001


	//----- nvinfo : EIATTR_CRS_STACK_SIZE
	.align		4
.L_1816:
        /*0108*/ 	.byte	0x04, 0x1e
        /*010a*/ 	.short	(.L_1818 - .L_1817)
.L_1817:
        /*010c*/ 	.word	0x00000000


	//----- nvinfo : EIATTR_CBANK_PARAM_SIZE
	.align		4
.L_1818:
        /*0110*/ 	.byte	0x03, 0x19
        /*0112*/ 	.short	0x00e8


	//----- nvinfo : EIATTR_PARAM_CBANK
	.align		4
        /*0114*/ 	.byte	0x04, 0x0a
        /*0116*/ 	.short	(.L_1820 - .L_1819)
	.align		4
.L_1819:
        /*0118*/ 	.word	index@(.nv.constant0._ZN10layer_norm13ln_fwd_kernelINS_13Kernel_traitsIf13__nv_bfloat16S2_S2_fjLj1280ELj1ELj4ELj1ELj16ENS_18Kernel_traits_baseILj1280EfS2_S2_S2_fjLj128EEEEELb1ELb1ELb0ELb1EEEvNS_9FwdParamsE)
        /*011c*/ 	.short	0x0380
        /*011e*/ 	.short	0x00e8


	//----- nvinfo : EIATTR_SW_WAR
	.align		4
.L_1820:
        /*0120*/ 	.byte	0x04, 0x36
        /*0122*/ 	.short	(.L_1822 - .L_1821)
.L_1821:
        /*0124*/ 	.word	0x00000008
.L_1822:


//--------------------- .nv.info._ZN10layer_norm13ln_fwd_kernelINS_13Kernel_traitsIf13__nv_bfloat16S2_S2_fjLj1280ELj1ELj4ELj1ELj16ENS_18Kernel_traits_baseILj1280EfS2_S2_S2_fjLj128EEEEELb1ELb1ELb1ELb0EEEvNS_9FwdParamsE --------------------------
	.section	.nv.info._ZN10layer_norm13ln_fwd_kernelINS_13Kernel_traitsIf13__nv_bfloat16S2_S2_fjLj1280ELj1ELj4ELj1ELj16ENS_18Kernel_traits_baseILj1280EfS2_S2_S2_fjLj128EEEEELb1ELb1ELb1ELb0EEEvNS_9FwdParamsE,"",@"SHT_CUDA_INFO"
	.sectionflags	@""
	.align	4


	//----- nvinfo : EIATTR_CUDA_API_VERSION
	.align		4
        /*0000*/ 	.byte	0x04, 0x37
        /*0002*/ 	.short	(.L_1824 - .L_1823)
.L_1823:
        /*0004*/ 	.word	0x00000082


	//----- nvinfo : EIATTR_KPARAM_INFO
	.align		4
.L_1824:
        /*0008*/ 	.byte	0x04, 0x17
        /*000a*/ 	.short	(.L_1826 - .L_1825)
.L_1825:
        /*000c*/ 	.word	0x00000000
        /*0010*/ 	.short	0x0000
        /*0012*/ 	.short	0x0000
        /*0014*/ 	.byte	0x00, 0xf0, 0xa1, 0x03


	//----- nvinfo : EIATTR_SPARSE_MMA_MASK
	.align		4
.L_1826:
        /*0018*/ 	.byte	0x03, 0x50
        /*001a*/ 	.short	0x0000


	//----- nvinfo : EIATTR_MAXREG_COUNT
	.align		4
        /*001c*/ 	.byte	0x03, 0x1b
        /*001e*/ 	.short	0x00ff


	//----- nvinfo : EIATTR_MERCURY_ISA_VERSION
	.align		4
        /*0020*/ 	.byte	0x03, 0x5f
        /*0022*/ 	.short	0x0101


	//----- nvinfo : EIATTR_COOP_GROUP_MASK_REGIDS
	.align		4
        /*0024*/ 	.byte	0x04, 0x29
        /*0026*/ 	.short	(.L_1828 - .L_1827)


	//   ....[0]....
.L_1827:
        /*0028*/ 	.word	0xffffffff


	//   ....[1]....
        /*002c*/ 	.word	0xffffffff


	//   ....[2]....
        /*0030*/ 	.word	0xffffffff


	//   ....[3]....
        /*0034*/ 	.word	0xffffffff


	//   ....[4]....
        /*0038*/ 	.word	0xffffffff


	//   ....[5]....
        /*003c*/ 	.word	0xffffffff


	//   ....[6]....
        /*0040*/ 	.word	0xffffffff


	//   ....[7]....
        /*0044*/ 	.word	0xffffffff


	//   ....[8]....
        /*0048*/ 	.word	0xffffffff


	//   ....[9]....
        /*004c*/ 	.word	0xffffffff


	//   ....[10]....
        /*0050*/ 	.word	0x050000c5


	//   ....[11]....
        /*0054*/ 	.word	0x050000c5


	//   ....[12]....
        /*0058*/ 	.word	0x050000c5


	//   ....[13]....
        /*005c*/ 	.word	0x050000c5


	//   ....[14]....
        /*0060*/ 	.word	0x050000c5


	//   ....[15]....
        /*0064*/ 	.word	0x050000c5


	//   ....[16]....
        /*0068*/ 	.word	0x050000c5


	//   ....[17]....
        /*006c*/ 	.word	0x050000c5


	//   ....[18]....
        /*0070*/ 	.word	0x050000c5


	//   ....[19]....
        /*0074*/ 	.word	0x050000c5


	//----- nvinfo : EIATTR_COOP_GROUP_INSTR_OFFSETS
	.align		4
.L_1828:
        /*0078*/ 	.byte	0x04, 0x28
        /*007a*/ 	.short	(.L_1830 - .L_1829)


	//   ....[0]....
.L_1829:
        /*007c*/ 	.word	0x00023ff0


	//   ....[1]....
        /*0080*/ 	.word	0x00024010


	//   ....[2]....
        /*0084*/ 	.word	0x00024030


	//   ....[3]....
        /*0088*/ 	.word	0x00024050


	//   ....[4]....
        /*008c*/ 	.word	0x00024080


	//   ....[5]....
        /*0090*/ 	.word	0x000245c0


	//   ....[6]....
        /*0094*/ 	.word	0x000245e0


	//   ....[7]....
        /*0098*/ 	.word	0x00024600


	//   ....[8]....
        /*009c*/ 	.word	0x00024620


	//   ....[9]....
        /*00a0*/ 	.word	0x00024640


	//   ....[10]....
        /*00a4*/ 	.word	0x00025380


	//   ....[11]....
        /*00a8*/ 	.word	0x00025420


	//   ....[12]....
        /*00ac*/ 	.word	0x00025490


	//   ....[13]....
        /*00b0*/ 	.word	0x00025500


	//   ....[14]....
        /*00b4*/ 	.word	0x00025580


	//   ....[15]....
        /*00b8*/ 	.word	0x00025b10


	//   ....[16]....
        /*00bc*/ 	.word	0x00025b80


	//   ....[17]....
        /*00c0*/ 	.word	0x00025bf0


	//   ....[18]....
        /*00c4*/ 	.word	0x00025c60


	//   ....[19]....
        /*00c8*/ 	.word	0x00025cd0


	//----- nvinfo : EIATTR_VRC_CTA_INIT_COUNT
	.align		4
.L_1830:
        /*00cc*/ 	.byte	0x02, 0x4a
	.zero		1
	.zero		1


	//----- nvinfo : EIATTR_EXIT_INSTR_OFFSETS
	.align		4
        /*00d0*/ 	.byte	0x04, 0x1c
        /*00d2*/ 	.short	(.L_1832 - .L_1831)


	//   ....[0]....
.L_1831:
        /*00d4*/ 	.word	0x00000b20


	//   ....[1]....
        /*00d8*/ 	.word	0x00025310


	//----- nvinfo : EIATTR_MAX_THREADS
	.align		4
.L_1832:
        /*00dc*/ 	.byte	0x04, 0x05
        /*00de*/ 	.short	(.L_1834 - .L_1833)
.L_1833:
        /*00e0*/ 	.word	0x00000080
        /*00e4*/ 	.word	0x00000001
        /*00e8*/ 	.word	0x00000001


	//----- nvinfo : EIATTR_CRS_STACK_SIZE
	.align		4
.L_1834:
        /*00ec*/ 	.byte	0x04, 0x1e
        /*00ee*/ 	.short	(.L_1836 - .L_1835)
.L_1835:
        /*00f0*/ 	.word	0x00000000


	//----- nvinfo : EIATTR_CBANK_PARAM_SIZE
	.align		4
.L_1836:
        /*00f4*/ 	.byte	0x03, 0x19
        /*00f6*/ 	.short	0x00e8


	//----- nvinfo : EIATTR_PARAM_CBANK
	.align		4
        /*00f8*/ 	.byte	0x04, 0x0a
        /*00fa*/ 	.short	(.L_1838 - .L_1837)
	.align		4
.L_1837:
        /*00fc*/ 	.word	index@(.nv.constant0._ZN10layer_norm13ln_fwd_kernelINS_13Kernel_traitsIf13__nv_bfloat16S2_S2_fjLj1280ELj1ELj4ELj1ELj16ENS_18Kernel_traits_baseILj1280EfS2_S2_S2_fjLj128EEEEELb1ELb1ELb1ELb0EEEvNS_9FwdParamsE)
        /*0100*/ 	.short	0x0380
        /*0102*/ 	.short	0x00e8


	//----- nvinfo : EIATTR_SW_WAR
	.align		4
.L_1838:
        /*0104*/ 	.byte	0x04, 0x36
        /*0106*/ 	.short	(.L_1840 - .L_1839)
.L_1839:
        /*0108*/ 	.word	0x00000008
.L_1840:


//--------------------- .nv.info._ZN10layer_norm13ln_fwd_kernelINS_13Kernel_traitsIf13__nv_bfloat16S2_S2_fjLj1280ELj1ELj4ELj1ELj16ENS_18Kernel_traits_baseILj1280EfS2_S2_S2_fjLj128EEEEELb1ELb1ELb1ELb1EEEvNS_9FwdParamsE --------------------------
	.section	.nv.info._ZN10layer_norm13ln_fwd_kernelINS_13Kernel_traitsIf13__nv_bfloat16S2_S2_fjLj1280ELj1ELj4ELj1ELj16ENS_18Kernel_traits_baseILj1280EfS2_S2_S2_fjLj128EEEEELb1ELb1ELb1ELb1EEEvNS_9FwdParamsE,"",@"SHT_CUDA_INFO"
	.sectionflags	@""
	.align	4


	//----- nvinfo : EIATTR_CUDA_API_VERSION
	.align		4
        /*0000*/ 	.byte	0x04, 0x37
        /*0002*/ 	.short	(.L_1842 - .L_1841)
.L_1841:
        /*0004*/ 	.word	0x00000082


	//----- nvinfo : EIATTR_KPARAM_INFO
	.align		4
.L_1842:
        /*0008*/ 	.byte	0x04, 0x17
        /*000a*/ 	.short	(.L_1844 - .L_1843)
.L_1843:
        /*000c*/ 	.word	0x00000000
        /*0010*/ 	.short	0x0000
        /*0012*/ 	.short	0x0000
        /*0014*/ 	.byte	0x00, 0xf0, 0xa1, 0x03


	//----- nvinfo : EIATTR_SPARSE_MMA_MASK
	.align		4
.L_1844:
        /*0018*/ 	.byte	0x03, 0x50
        /*001a*/ 	.short	0x0000


	//----- nvinfo : EIATTR_MAXREG_COUNT
	.align		4
        /*001c*/ 	.byte	0x03, 0x1b
        /*001e*/ 	.short	0x00ff


	//----- nvinfo : EIATTR_MERCURY_ISA_VERSION
	.align		4
        /*0020*/ 	.byte	0x03, 0x5f
        /*0022*/ 	.short	0x0101


	//----- nvinfo : EIATTR_COOP_GROUP_MASK_REGIDS
	.align		4
        /*0024*/ 	.byte	0x04, 0x29
        /*0026*/ 	.short	(.L_1846 - .L_1845)


	//   ....[0]....
.L_1845:
        /*0028*/ 	.word	0xffffffff


	//   ....[1]....
        /*002c*/ 	.word	0xffffffff


	//   ....[2]....
        /*0030*/ 	.word	0xffffffff


	//   ....[3]....
        /*0034*/ 	.word	0xffffffff


	//   ....[4]....
        /*0038*/ 	.word	0xffffffff


	//   ....[5]....
        /*003c*/ 	.word	0xffffffff


	//   ....[6]....
        /*0040*/ 	.word	0xffffffff


	//   ....[7]....
        /*0044*/ 	.word	0xffffffff


	//   ....[8]....
        /*0048*/ 	.word	0xffffffff


	//   ....[9]....
        /*004c*/ 	.word	0xffffffff


	//   ....[10]....
        /*0050*/ 	.word	0x050000c2


	//   ....[11]....
        /*0054*/ 	.word	0x050000c2


	//   ....[12]....
        /*0058*/ 	.word	0x050000c2


	//   ....[13]....
        /*005c*/ 	.word	0x050000c2


	//   ....[14]....
        /*0060*/ 	.word	0x050000c2


	//   ....[15]....
        /*0064*/ 	.word	0x050000c2


	//   ....[16]....
        /*0068*/ 	.word	0x050000c2


	//   ....[17]....
        /*006c*/ 	.word	0x050000c2


	//   ....[18]....
        /*0070*/ 	.word	0x050000c2


	//   ....[19]....
        /*0074*/ 	.word	0x050000c2


	//----- nvinfo : EIATTR_COOP_GROUP_INSTR_OFFSETS
	.align		4
.L_1846:
        /*0078*/ 	.byte	0x04, 0x28
        /*007a*/ 	.short	(.L_1848 - .L_1847)


	//   ....[0]....
.L_1847:
        /*007c*/ 	.word	0x00023920


	//   ....[1]....
        /*0080*/ 	.word	0x00023950


	//   ....[2]....
        /*0084*/ 	.word	0x00023970


	//   ....[3]....
        /*0088*/ 	.word	0x00023990


	//   ....[4]....
        /*008c*/ 	.word	0x000239b0


	//   ....[5]....
        /*0090*/ 	.word	0x00023ee0


	//   ....[6]....
        /*0094*/ 	.word	0x00023f00


	//   ....[7]....
        /*0098*/ 	.word	0x00023f20


	//   ....[8]....
        /*009c*/ 	.word	0x00023f40


	//   ....[9]....
        /*00a0*/ 	.word	0x00023f60


	//   ....[10]....
        /*00a4*/ 	.word	0x00024b40


	//   ....[11]....
        /*00a8*/ 	.word	0x00024bf0


	//   ....[12]....
        /*00ac*/ 	.word	0x00024c60


	//   ....[13]....
        /*00b0*/ 	.word	0x00024cd0


	//   ....[14]....
        /*00b4*/ 	.word	0x00024d40


	//   ....[15]....
        /*00b8*/ 	.word	0x000252c0


	//   ....[16]....
        /*00bc*/ 	.word	0x00025330


	//   ....[17]....
        /*00c0*/ 	.word	0x000253a0


	//   ....[18]....
        /*00c4*/ 	.word	0x00025410


	//   ....[19]....
        /*00c8*/ 	.word	0x00025480


	//----- nvinfo : EIATTR_VRC_CTA_INIT_COUNT
	.align		4
.L_1848:
        /*00cc*/ 	.byte	0x02, 0x4a
	.zero		1
	.zero		1


	//----- nvinfo : EIATTR_EXIT_INSTR_OFFSETS
	.align		4
        /*00d0*/ 	.byte	0x04, 0x1c
        /*00d2*/ 	.short	(.L_1850 - .L_1849)


	//   ....[0]....
.L_1849:
        /*00d4*/ 	.word	0x000006f0


	//   ....[1]....
        /*00d8*/ 	.word	0x00024ae0


	//----- nvinfo : EIATTR_MAX_THREADS
	.align		4
.L_1850:
        /*00dc*/ 	.byte	0x04, 0x05
        /*00de*/ 	.short	(.L_1852 - .L_1851)
.L_1851:
        /*00e0*/ 	.word	0x00000080
        /*00e4*/ 	.word	0x00000001
        /*00e8*/ 	.word	0x00000001


	//----- nvinfo : EIATTR_CRS_STACK_SIZE
	.align		4
.L_1852:
        /*00ec*/ 	.byte	0x04, 0x1e
        /*00ee*/ 	.short	(.L_1854 - .L_1853)
.L_1853:
        /*00f0*/ 	.word	0x00000000


	//----- nvinfo : EIATTR_CBANK_PARAM_SIZE
	.align		4
.L_1854:
        /*00f4*/ 	.byte	0x03, 0x19
        /*00f6*/ 	.short	0x00e8


	//----- nvinfo : EIATTR_PARAM_CBANK
	.align		4
        /*00f8*/ 	.byte	0x04, 0x0a
        /*00fa*/ 	.short	(.L_1856 - .L_1855)
	.align		4
.L_1855:
        /*00fc*/ 	.word	index@(.nv.constant0._ZN10layer_norm13ln_fwd_kernelINS_13Kernel_traitsIf13__nv_bfloat16S2_S2_fjLj1280ELj1ELj4ELj1ELj16ENS_18Kernel_traits_baseILj1280EfS2_S2_S2_fjLj128EEEEELb1ELb1ELb1ELb1EEEvNS_9FwdParamsE)
        /*0100*/ 	.short	0x0380
        /*0102*/ 	.short	0x00e8


	//----- nvinfo : EIATTR_SW_WAR
	.align		4
.L_1856:
        /*0104*/ 	.byte	0x04, 0x36
        /*0106*/ 	.short	(.L_1858 - .L_1857)
.L_1857:
        /*0108*/ 	.word	0x00000008
.L_1858:


//--------------------- .nv.info._ZN10layer_norm13ln_fwd_kernelINS_13Kernel_traitsI13__nv_bfloat16S2_fS2_fjLj1280ELj1ELj4ELj1ELj16ENS_18Kernel_traits_baseILj1280ES2_S2_fS2_fjLj128EEEEELb0ELb0ELb0ELb0EEEvNS_9FwdParamsE --------------------------
	.section	.nv.info._ZN10layer_norm13ln_fwd_kernelINS_13Kernel_traitsI13__nv_bfloat16S2_fS2_fjLj1280ELj1ELj4ELj1ELj16ENS_18Kernel_traits_baseILj1280ES2_S2_fS2_fjLj128EEEEELb0ELb0ELb0ELb0EEEvNS_9FwdParamsE,"",@"SHT_CUDA_INFO"
	.sectionflags	@""
	.align	4


	//----- nvinfo : EIATTR_CUDA_API_VERSION
	.align		4
        /*0000*/ 	.byte	0x04, 0x37
        /*0002*/ 	.short	(.L_1860 - .L_1859)
.L_1859:
        /*0004*/ 	.word	0x00000082


	//----- nvinfo : EIATTR_KPARAM_INFO
	.align		4
.L_1860:
        /*0008*/ 	.byte	0x04, 0x17
        /*000a*/ 	.short	(.L_1862 - .L_1861)
.L_1861:
        /*000c*/ 	.word	0x00000000
        /*0010*/ 	.short	0x0000
        /*0012*/ 	.short	0x0000
        /*0014*/ 	.byte	0x00, 0xf0, 0xa1, 0x03


	//----- nvinfo : EIATTR_SPARSE_MMA_MASK
	.align		4
.L_1862:
        /*0018*/ 	.byte	0x03, 0x50
        /*001a*/ 	.short	0x0000


	//----- nvinfo : EIATTR_MAXREG_COUNT
	.align		4
        /*001c*/ 	.byte	0x03, 0x1b
        /*001e*/ 	.short	0x00ff


	//----- nvinfo : EIATTR_MERCURY_ISA_VERSION
	.align		4
        /*0020*/ 	.byte	0x03, 0x5f
        /*0022*/ 	.short	0x0101


	//----- nvinfo : EIATTR_COOP_GROUP_MASK_REGIDS
	.align		4
        /*0024*/ 	.byte	0x04, 0x29
        /*0026*/ 	.short	(.L_1864 - .L_1863)


	//   ....[0]....
.L_1863:
        /*0028*/ 	.word	0xffffffff


	//   ....[1]....
        /*002c*/ 	.word	0xffffffff


	//   ....[2]....
        /*0030*/ 	.word	0xffffffff


	//   ....[3]....
        /*0034*/ 	.word	0xffffffff


	//   ....[4]....
        /*0038*/ 	.word	0xffffffff


	//   ....[5]....
        /*003c*/ 	.word	0xffffffff


	//   ....[6]....
        /*0040*/ 	.word	0xffffffff


	//   ....[7]....
        /*0044*/ 	.word	0xffffffff


	//   ....[8]....
        /*0048*/ 	.word	0xffffffff


	//   ....[9]....
        /*004c*/ 	.word	0xffffffff


	//   ....[10]....
        /*0050*/ 	.word	0x05000086


	//   ....[11]....
        /*0054*/ 	.word	0x05000086


	//   ....[12]....
        /*0058*/ 	.word	0x05000086


	//   ....[13]....
        /*005c*/ 	.word	0x05000086


	//   ....[14]....
        /*0060*/ 	.word	0x05000086


	//   ....[15]....
        /*0064*/ 	.word	0x05000086


	//   ....[16]....
        /*0068*/ 	.word	0x05000086


	//   ....[17]....
        /*006c*/ 	.word	0x05000086


	//   ....[18]....
        /*0070*/ 	.word	0x05000086


	//   ....[19]....
        /*0074*/ 	.word	0x05000086


	//----- nvinfo : EIATTR_COOP_GROUP_INSTR_OFFSETS
	.align		4
.L_1864:
        /*0078*/ 	.byte	0x04, 0x28
        /*007a*/ 	.short	(.L_1866 - .L_1865)


	//   ....[0]....
.L_1865:
        /*007c*/ 	.word	0x00002000


	//   ....[1]....
        /*0080*/ 	.word	0x00002030


	//   ....[2]....
        /*0084*/ 	.word	0x00002050


	//   ....[3]....
        /*0088*/ 	.word	0x00002070


	//   ....[4]....
        /*008c*/ 	.word	0x00002090


	//   ....[5]....
        /*0090*/ 	.word	0x000025d0


	//   ....[6]....
        /*0094*/ 	.word	0x000025f0


	//   ....[7]....
        /*0098*/ 	.word	0x00002610


	//   ....[8]....
        /*009c*/ 	.word	0x00002630


	//   ....[9]....
        /*00a0*/ 	.word	0x00002650


	//   ....[10]....
        /*00a4*/ 	.word	0x00003820


	//   ....[11]....
        /*00a8*/ 	.word	0x000038d0


	//   ....[12]....
        /*00ac*/ 	.word	0x00003940


	//   ....[13]....
        /*00b0*/ 	.word	0x000039b0


	//   ....[14]....
        /*00b4*/ 	.word	0x00003a20


	//   ....[15]....
        /*00b8*/ 	.word	0x00003fb0


	//   ....[16]....
        /*00bc*/ 	.word	0x00004020


	//   ....[17]....
        /*00c0*/ 	.word	0x00004090


	//   ....[18]....
        /*00c4*/ 	.word	0x00004100


	//   ....[19]....
        /*00c8*/ 	.word	0x00004170


	//----- nvinfo : EIATTR_VRC_CTA_INIT_COUNT
	.align		4
.L_1866:
        /*00cc*/ 	.byte	0x02, 0x4a
	.zero		1
	.zero		1


	//----- nvinfo : EIATTR_EXIT_INSTR_OFFSETS
	.align		4
        /*00d0*/ 	.byte	0x04, 0x1c
        /*00d2*/ 	.short	(.L_1868 - .L_1867)


	//   ....[0]....
.L_1867:
        /*00d4*/ 	.word	0x00000650


	//   ....[1]....
        /*00d8*/ 	.word	0x000037b0


	//----- nvinfo : EIATTR_MAX_THREADS
	.align		4
.L_1868:
        /*00dc*/ 	.byte	0x04, 0x05
        /*00de*/ 	.short	(.L_1870 - .L_1869)
.L_1869:
        /*00e0*/ 	.word	0x00000080
        /*00e4*/ 	.word	0x00000001
        /*00e8*/ 	.word	0x00000001


	//----- nvinfo : EIATTR_CRS_STACK_SIZE
	.align		4
.L_1870:
        /*00ec*/ 	.byte	0x04, 0x1e
        /*00ee*/ 	.short	(.L_1872 - .L_1871)
.L_1871:
        /*00f0*/ 	.word	0x00000000


	//----- nvinfo : EIATTR_CBANK_PARAM_SIZE
	.align		4
.L_1872:
        /*00f4*/ 	.byte	0x03, 0x19
        /*00f6*/ 	.short	0x00e8


	//----- nvinfo : EIATTR_PARAM_CBANK
	.align		4
        /*00f8*/ 	.byte	0x04, 0x0a
        /*00fa*/ 	.short	(.L_1874 - .L_1873)
	.align		4
.L_1873:
        /*00fc*/ 	.word	index@(.nv.constant0._ZN10layer_norm13ln_fwd_kernelINS_13Kernel_traitsI13__nv_bfloat16S2_fS2_fjLj1280ELj1ELj4ELj1ELj16ENS_18Kernel_traits_baseILj1280ES2_S2_fS2_fjLj128EEEEELb0ELb0ELb0ELb0EEEvNS_9FwdParamsE)
        /*0100*/ 	.short	0x0380
        /*0102*/ 	.short	0x00e8


	//----- nvinfo : EIATTR_SW_WAR
	.align		4
.L_1874:
        /*0104*/ 	.byte	0x04, 0x36
        /*0106*/ 	.short	(.L_1876 - .L_1875)
.L_1875:
        /*0108*/ 	.word	0x00000008
.L_1876:


//--------------------- .nv.info._ZN10layer_norm13ln_fwd_kernelINS_13Kernel_traitsI13__nv_bfloat16S2_fS2_fjLj1280ELj1ELj4ELj1ELj16ENS_18Kernel_traits_baseILj1280ES2_S2_fS2_fjLj128EEEEELb0ELb0ELb0ELb1EEEvNS_9FwdParamsE --------------------------
	.section	.nv.info._ZN10layer_norm13ln_fwd_kernelINS_13Kernel_traitsI13__nv_bfloat16S2_fS2_fjLj1280ELj1ELj4ELj1ELj16ENS_18Kernel_traits_baseILj1280ES2_S2_fS2_fjLj128EEEEELb0ELb0ELb0ELb1EEEvNS_9FwdParamsE,"",@"SHT_CUDA_INFO"
	.sectionflags	@""
	.align	4


	//----- nvinfo : EIATTR_CUDA_API_VERSION
	.align		4
        /*0000*/ 	.byte	0x04, 0x37
        /*0002*/ 	.short	(.L_1878 - .L_1877)
.L_1877:
        /*0004*/ 	.word	0x00000082


	//----- nvinfo : EIATTR_KPARAM_INFO
	.align		4
.L_1878:
        /*0008*/ 	.byte	0x04, 0x17
        /*000a*/ 	.short	(.L_1880 - .L_1879)
.L_1879:
        /*000c*/ 	.word	0x00000000
        /*0010*/ 	.short	0x0000
        /*0012*/ 	.short	0x0000
        /*0014*/ 	.byte	0x00, 0xf0, 0xa1, 0x03


	//----- nvinfo : EIATTR_SPARSE_MMA_MASK
	.align		4
.L_1880:
        /*0018*/ 	.byte	0x03, 0x50
        /*001a*/ 	.short	0x0000


	//----- nvinfo : EIATTR_MAXREG_COUNT
	.align		4
        /*001c*/ 	.byte	0x03, 0x1b
        /*001e*/ 	.short	0x00ff


	//----- nvinfo : EIATTR_MERCURY_ISA_VERSION
	.align		4
        /*0020*/ 	.byte	0x03, 0x5f
        /*0022*/ 	.short	0x0101


	//----- nvinfo : EIATTR_COOP_GROUP_MASK_REGIDS
	.align		4
        /*0024*/ 	.byte	0x04, 0x29
        /*0026*/ 	.short	(.L_1882 - .L_1881)


	//   ....[0]....
.L_1881:
        /*0028*/ 	.word	0xffffffff


	//   ....[1]....
        /*002c*/ 	.word	0xffffffff


	//   ....[2]....
        /*0030*/ 	.word	0xffffffff


	//   ....[3]....
        /*0034*/ 	.word	0xffffffff


	//   ....[4]....
        /*0038*/ 	.word	0xffffffff


	//   ....[5]....
        /*003c*/ 	.word	0xffffffff


	//   ....[6]....
        /*0040*/ 	.word	0xffffffff


	//   ....[7]....
        /*0044*/ 	.word	0xffffffff


	//   ....[8]....
        /*0048*/ 	.word	0xffffffff


	//   ....[9]....
        /*004c*/ 	.word	0xffffffff


	//   ....[10]....
        /*0050*/ 	.word	0xffffffff


	//   ....[11]....
        /*0054*/ 	.word	0xffffffff


	//   ....[12]....
        /*0058*/ 	.word	0xffffffff


	//   ....[13]....
        /*005c*/ 	.word	0xffffffff


	//   ....[14]....
        /*0060*/ 	.word	0xffffffff


	//   ....[15]....
        /*0064*/ 	.word	0xffffffff


	//   ....[16]....
        /*0068*/ 	.word	0xffffffff


	//   ....[17]....
        /*006c*/ 	.word	0xffffffff


	//   ....[18]....
        /*0070*/ 	.word	0xffffffff


	//   ....[19]....
        /*0074*/ 	.word	0xffffffff


	//   ....[20]....
        /*0078*/ 	.word	0x0500004b


	//   ....[21]....
        /*007c*/ 	.word	0x0500004b


	//   ....[22]....
        /*0080*/ 	.word	0x0500004b


	//   ....[23]....
        /*0084*/ 	.word	0x0500004b


	//   ....[24]....
        /*0088*/ 	.word	0x0500004b


	//   ....[25]....
        /*008c*/ 	.word	0x0500004b


	//   ....[26]....
        /*0090*/ 	.word	0x0500004b


	//   ....[27]....
        /*0094*/ 	.word	0x0500004b


	//   ....[28]....
        /*0098*/ 	.word	0x0500004b


	//   ....[29]....
        /*009c*/ 	.word	0x0500004b


	//   ....[30]....
        /*00a0*/ 	.word	0x0500004b


	//   ....[31]....
        /*00a4*/ 	.word	0x0500004b


	//   ....[32]....
        /*00a8*/ 	.word	0x0500004b


	//   ....[33]....
        /*00ac*/ 	.word	0x0500004b


	//   ....[34]....
        /*00b0*/ 	.word	0x0500004b


	//   ....[35]....
        /*00b4*/ 	.word	0x0500004b


	//   ....[36]....
        /*00b8*/ 	.word	0x0500004b


	//   ....[37]....
        /*00bc*/ 	.word	0x0500004b


	//   ....[38]....
        /*00c0*/ 	.word	0x0500004b


	//   ....[39]....
        /*00c4*/ 	.word	0x0500004b


	//----- nvinfo : EIATTR_COOP_GROUP_INSTR_OFFSETS
	.align		4
.L_1882:
        /*00c8*/ 	.byte	0x04, 0x28
        /*00ca*/ 	.short	(.L_1884 - .L_1883)


	//   ....[0]....
.L_1883:
        /*00cc*/ 	.word	0x00001800


	//   ....[1]....
        /*00d0*/ 	.word	0x00001830


	//   ....[2]....
        /*00d4*/ 	.word	0x00001850


	//   ....[3]....
        /*00d8*/ 	.word	0x00001870


	//   ....[4]....
        /*00dc*/ 	.word	0x00001890


	//   ....[5]....
        /*00e0*/ 	.word	0x00001dc0


	//   ....[6]....
        /*00e4*/ 	.word	0x00001de0


	//   ....[7]....
        /*00e8*/ 	.word	0x00001e00


	//   ....[8]....
        /*00ec*/ 	.word	0x00001e20


	//   ....[9]....
        /*00f0*/ 	.word	0x00001e40


	//   ....[10]....
        /*00f4*/ 	.word	0x00004270


	//   ....[11]....
        /*00f8*/ 	.word	0x000042a0


	//   ....[12]....
        /*00fc*/ 	.word	0x000042c0


	//   ....[13]....
        /*0100*/ 	.word	0x000042e0


	//   ....[14]....
        /*0104*/ 	.word	0x00004300


	//   ....[15]....
        /*0108*/ 	.word	0x00004830


	//   ....[16]....
        /*010c*/ 	.word	0x00004850


	//   ....[17]....
        /*0110*/ 	.word	0x00004870


	//   ....[18]....
        /*0114*/ 	.word	0x00004890


	//   ....[19]....
        /*0118*/ 	.word	0x000048b0


	//   ....[20]....
        /*011c*/ 	.word	0x00005960


	//   ....[21]....
        /*0120*/ 	.word	0x000059f0


	//   ....[22]....
        /*0124*/ 	.word	0x00005a50


	//   ....[23]....
        /*0128*/ 	.word	0x00005ab0


	//   ....[24]....
        /*012c*/ 	.word	0x00005b10


	//   ....[25]....
        /*0130*/ 	.word	0x00006080


	//   ....[26]....
        /*0134*/ 	.word	0x000060e0


	//   ....[27]....
        /*0138*/ 	.word	0x00006140


	//   ....[28]....
        /*013c*/ 	.word	0x000061a0


	//   ....[29]....
        /*0140*/ 	.word	0x00006200


	//   ....[30]....
        /*0144*/ 	.word	0x00006280


	//   ....[31]....
        /*0148*/ 	.word	0x00006310


	//   ....[32]....
        /*014c*/ 	.word	0x00006370


	//   ....[33]....
        /*0150*/ 	.word	0x000063d0


	//   ....[34]....
        /*0154*/ 	.word	0x00006430


	//   ....[35]....
        /*0158*/ 	.word	0x000069a0


	//   ....[36]....
        /*015c*/ 	.word	0x00006a00


	//   ....[37]....
        /*0160*/ 	.word	0x00006a60


	//   ....[38]....
        /*0164*/ 	.word	0x00006ac0


	//   ....[39]....
        /*0168*/ 	.word	0x00006b20


	//----- nvinfo : EIATTR_VRC_CTA_INIT_COUNT
	.align		4
.L_1884:
        /*016c*/ 	.byte	0x02, 0x4a
	.zero		1
	.zero		1


	//----- nvinfo : EIATTR_EXIT_INSTR_OFFSETS
	.align		4
        /*0170*/ 	.byte	0x04, 0x1c
        /*0172*/ 	.short	(.L_1886 - .L_1885)


	//   ....[0]....
.L_1885:
        /*0174*/ 	.word	0x000002f0


	//   ....[1]....
        /*0178*/ 	.word	0x00002e90


	//   ....[2]....
        /*017c*/ 	.word	0x00005900


	//----- nvinfo : EIATTR_MAX_THREADS
	.align		4
.L_1886:
        /*0180*/ 	.byte	0x04, 0x05
        /*0182*/ 	.short	(.L_1888 - .L_1887)
.L_1887:
        /*0184*/ 	.word	0x00000080
        /*0188*/ 	.word	0x00000001
        /*018c*/ 	.word	0x00000001


	//----- nvinfo : EIATTR_CRS_STACK_SIZE
	.align		4
.L_1888:
        /*0190*/ 	.byte	0x04, 0x1e
        /*0192*/ 	.short	(.L_1890 - .L_1889)
.L_1889:
        /*0194*/ 	.word	0x00000000


	//----- nvinfo : EIATTR_CBANK_PARAM_SIZE
	.align		4
.L_1890:
        /*0198*/ 	.byte	0x03, 0x19
        /*019a*/ 	.short	0x00e8


	//----- nvinfo : EIATTR_PARAM_CBANK
	.align		4
        /*019c*/ 	.byte	0x04, 0x0a
        /*019e*/ 	.short	(.L_1892 - .L_1891)
	.align		4
.L_1891:
        /*01a0*/ 	.word	index@(.nv.constant0._ZN10layer_norm13ln_fwd_kernelINS_13Kernel_traitsI13__nv_bfloat16S2_fS2_fjLj1280ELj1ELj4ELj1ELj16ENS_18Kernel_traits_baseILj1280ES2_S2_fS2_fjLj128EEEEELb0ELb0ELb0ELb1EEEvNS_9FwdParamsE)
        /*01a4*/ 	.short	0x0380
        /*01a6*/ 	.short	0x00e8


	//----- nvinfo : EIATTR_SW_WAR
	.align		4
.L_1892:
        /*01a8*/ 	.byte	0x04, 0x36
        /*01aa*/ 	.short	(.L_1894 - .L_1893)
.L_1893:
        /*01ac*/ 	.word	0x00000008
.L_1894:


//--------------------- .nv.info._ZN10layer_norm13ln_fwd_kernelINS_13Kernel_traitsI13__nv_bfloat16S2_fS2_fjLj1280ELj1ELj4ELj1ELj16ENS_18Kernel_traits_baseILj1280ES2_S2_fS2_fjLj128EEEEELb0ELb0ELb1ELb0EEEvNS_9FwdParamsE --------------------------
	.section	.nv.info._ZN10layer_norm13ln_fwd_kernelINS_13Kernel_traitsI13__nv_bfloat16S2_fS2_fjLj1280ELj1ELj4ELj1ELj16ENS_18Kernel_traits_baseILj1280ES2_S2_fS2_fjLj128EEEEELb0ELb0ELb1ELb0EEEvNS_9FwdParamsE,"",@"SHT_CUDA_INFO"
	.sectionflags	@""
	.align	4


	//----- nvinfo : EIATTR_CUDA_API_VERSION
	.align		4
        /*0000*/ 	.byte	0x04, 0x37
        /*0002*/ 	.short	(.L_1896 - .L_1895)
.L_1895:
        /*0004*/ 	.word	0x00000082


	//----- nvinfo : EIATTR_KPARAM_INFO
	.align		4
.L_1896:
        /*0008*/ 	.byte	0x04, 0x17
        /*000a*/ 	.short	(.L_1898 - .L_1897)
.L_1897:
        /*000c*/ 	.word	0x00000000
        /*0010*/ 	.short	0x0000
        /*0012*/ 	.short	0x0000
        /*0014*/ 	.byte	0x00, 0xf0, 0xa1, 0x03


	//----- nvinfo : EIATTR_SPARSE_MMA_MASK
	.align		4
.L_1898:
        /*0018*/ 	.byte	0x03, 0x50
        /*001a*/ 	.short	0x0000


	//----- nvinfo : EIATTR_MAXREG_COUNT
	.align		4
        /*001c*/ 	.byte	0x03, 0x1b
        /*001e*/ 	.short	0x00ff


	//----- nvinfo : EIATTR_MERCURY_ISA_VERSION
	.align		4
        /*0020*/ 	.byte	0x03, 0x5f
        /*0022*/ 	.short	0x0101


	//----- nvinfo : EIATTR_COOP_GROUP_MASK_REGIDS
	.align		4
        /*0024*/ 	.byte	0x04, 0x29
        /*0026*/ 	.short	(.L_1900 - .L_1899)


	//   ....[0]....
.L_1899:
        /*0028*/ 	.word	0xffffffff


	//   ....[1]....
        /*002c*/ 	.word	0xffffffff


	//   ....[2]....
        /*0030*/ 	.word	0xffffffff


	//   ....[3]....
        /*0034*/ 	.word	0xffffffff


	//   ....[4]....
        /*0038*/ 	.word	0xffffffff


	//   ....[5]....
        /*003c*/ 	.word	0xffffffff


	//   ....[6]....
        /*0040*/ 	.word	0xffffffff


	//   ....[7]....
        /*0044*/ 	.word	0xffffffff


	//   ....[8]....
        /*0048*/ 	.word	0xffffffff


	//   ....[9]....
        /*004c*/ 	.word	0xffffffff


	//   ....[10]....
        /*0050*/ 	.word	0x0500008e


	//   ....[11]....
        /*0054*/ 	.word	0x0500008e


	//   ....[12]....
        /*0058*/ 	.word	0x0500008e


	//   ....[13]....
        /*005c*/ 	.word	0x0500008e


	//   ....[14]....
        /*0060*/ 	.word	0x0500008e


	//   ....[15]....
        /*0064*/ 	.word	0x0500008e


	//   ....[16]....
        /*0068*/ 	.word	0x0500008e


	//   ....[17]....
        /*006c*/ 	.word	0x0500008e


	//   ....[18]....
        /*0070*/ 	.word	0x0500008e


	//   ....[19]....
        /*0074*/ 	.word	0x0500008e


	//----- nvinfo : EIATTR_COOP_GROUP_INSTR_OFFSETS
	.align		4
.L_1900:
        /*0078*/ 	.byte	0x04, 0x28
        /*007a*/ 	.short	(.L_1902 - .L_1901)


	//   ....[0]....
.L_1901:
        /*007c*/ 	.word	0x00002900


	//   ....[1]....
        /*0080*/ 	.word	0x00002930


	//   ....[2]....
        /*0084*/ 	.word	0x00002950


	//   ....[3]....
        /*0088*/ 	.word	0x00002970


	//   ....[4]....
        /*008c*/ 	.word	0x00002990


	//   ....[5]....
        /*0090*/ 	.word	0x00002ed0


	//   ....[6]....
        /*0094*/ 	.word	0x00002ef0


	//   ....[7]....
        /*0098*/ 	.word	0x00002f10


	//   ....[8]....
        /*009c*/ 	.word	0x00002f30


	//   ....[9]....
        /*00a0*/ 	.word	0x00002f50


	//   ....[10]....
        /*00a4*/ 	.word	0x00004190


	//   ....[11]....
        /*00a8*/ 	.word	0x00004240


	//   ....[12]....
        /*00ac*/ 	.word	0x000042b0


	//   ....[13]....
        /*00b0*/ 	.word	0x00004320


	//   ....[14]....
        /*00b4*/ 	.word	0x00004390


	//   ....[15]....
        /*00b8*/ 	.word	0x00004920


	//   ....[16]....
        /*00bc*/ 	.word	0x00004990


	//   ....[17]....
        /*00c0*/ 	.word	0x00004a00


	//   ....[18]....
        /*00c4*/ 	.word	0x00004a70


	//   ....[19]....
        /*00c8*/ 	.word	0x00004ae0


	//----- nvinfo : EIATTR_VRC_CTA_INIT_COUNT
	.align		4
.L_1902:
        /*00cc*/ 	.byte	0x02, 0x4a
	.zero		1
	.zero		1


	//----- nvinfo : EIATTR_EXIT_INSTR_OFFSETS
	.align		4
        /*00d0*/ 	.byte	0x04, 0x1c
        /*00d2*/ 	.short	(.L_1904 - .L_1903)


	//   ....[0]....
.L_1903:
        /*00d4*/ 	.word	0x00000650


	//   ....[1]....
        /*00d8*/ 	.word	0x00004120


	//----- nvinfo : EIATTR_MAX_THREADS
	.align		4
.L_1904:
        /*00dc*/ 	.byte	0x04, 0x05
        /*00de*/ 	.short	(.L_1906 - .L_1905)
.L_1905:
        /*00e0*/ 	.word	0x00000080
        /*00e4*/ 	.word	0x00000001
        /*00e8*/ 	.word	0x00000001


	//----- nvinfo : EIATTR_CRS_STACK_SIZE
	.align		4
.L_1906:
        /*00ec*/ 	.byte	0x04, 0x1e
        /*00ee*/ 	.short	(.L_1908 - .L_1907)
.L_1907:
        /*00f0*/ 	.word	0x00000000


	//----- nvinfo : EIATTR_CBANK_PARAM_SIZE
	.align		4
.L_1908:
        /*00f4*/ 	.byte	0x03, 0x19
        /*00f6*/ 	.short	0x00e8


	//----- nvinfo : EIATTR_PARAM_CBANK
	.align		4
        /*00f8*/ 	.byte	0x04, 0x0a
        /*00fa*/ 	.short	(.L_1910 - .L_1909)
	.align		4
.L_1909:
        /*00fc*/ 	.word	index@(.nv.constant0._ZN10layer_norm13ln_fwd_kernelINS_13Kernel_traitsI13__nv_bfloat16S2_fS2_fjLj1280ELj1ELj4ELj1ELj16ENS_18Kernel_traits_baseILj1280ES2_S2_fS2_fjLj128EEEEELb0ELb0ELb1ELb0EEEvNS_9FwdParamsE)
        /*0100*/ 	.short	0x0380
        /*0102*/ 	.short	0x00e8


	//----- nvinfo : EIATTR_SW_WAR
	.align		4
.L_1910:
        /*0104*/ 	.byte	0x04, 0x36
        /*0106*/ 	.short	(.L_1912 - .L_1911)
.L_1911:
        /*0108*/ 	.word	0x00000008
.L_1912:


//--------------------- .nv.info._ZN10layer_norm13ln_fwd_kernelINS_13Kernel_traitsI13__nv_bfloat16S2_fS2_fjLj1280ELj1ELj4ELj1ELj16ENS_18Kernel_traits_baseILj1280ES2_S2_fS2_fjLj128EEEEELb0ELb0ELb1ELb1EEEvNS_9FwdParamsE --------------------------
	.section	.nv.info._ZN10layer_norm13ln_fwd_kernelINS_13Kernel_traitsI13__nv_bfloat16S2_fS2_fjLj1280ELj1ELj4ELj1ELj16ENS_18Kernel_traits_baseILj1280ES2_S2_fS2_fjLj128EEEEELb0ELb0ELb1ELb1EEEvNS_9FwdParamsE,"",@"SHT_CUDA_INFO"
	.sectionflags	@""
	.align	4


	//----- nvinfo : EIATTR_CUDA_API_VERSION
	.align		4
        /*0000*/ 	.byte	0x04, 0x37
        /*0002*/ 	.short	(.L_1914 - .L_1913)
.L_1913:
        /*0004*/ 	.word	0x00000082


	//----- nvinfo : EIATTR_KPARAM_INFO
	.align		4
.L_1914:
        /*0008*/ 	.byte	0x04, 0x17
        /*000a*/ 	.short	(.L_1916 - .L_1915)
.L_1915:
        /*000c*/ 	.word	0x00000000
        /*0010*/ 	.short	0x0000
        /*0012*/ 	.short	0x0000
        /*0014*/ 	.byte	0x00, 0xf0, 0xa1, 0x03


	//----- nvinfo : EIATTR_SPARSE_MMA_MASK
	.align		4
.L_1916:
        /*0018*/ 	.byte	0x03, 0x50
        /*001a*/ 	.short	0x0000


	//----- nvinfo : EIATTR_MAXREG_COUNT
	.align		4
        /*001c*/ 	.byte	0x03, 0x1b
        /*001e*/ 	.short	0x00ff


	//----- nvinfo : EIATTR_MERCURY_ISA_VERSION
	.align		4
        /*0020*/ 	.byte	0x03, 0x5f
        /*0022*/ 	.short	0x0101


	//----- nvinfo : EIATTR_COOP_GROUP_MASK_REGIDS
	.align		4
        /*0024*/ 	.byte	0x04, 0x29
        /*0026*/ 	.short	(.L_1918 - .L_1917)


	//   ....[0]....
.L_1917:
        /*0028*/ 	.word	0xffffffff


	//   ....[1]....
        /*002c*/ 	.word	0xffffffff


	//   ....[2]....
        /*0030*/ 	.word	0xffffffff


	//   ....[3]....
        /*0034*/ 	.word	0xffffffff


	//   ....[4]....
        /*0038*/ 	.word	0xffffffff


	//   ....[5]....
        /*003c*/ 	.word	0xffffffff


	//   ....[6]....
        /*0040*/ 	.word	0xffffffff


	//   ....[7]....
        /*0044*/ 	.word	0xffffffff


	//   ....[8]....
        /*0048*/ 	.word	0xffffffff


	//   ....[9]....
        /*004c*/ 	.word	0xffffffff


	//   ....[10]....
        /*0050*/ 	.word	0x0500007f


	//   ....[11]....
        /*0054*/ 	.word	0x0500007f


	//   ....[12]....
        /*0058*/ 	.word	0x0500007f


	//   ....[13]....
        /*005c*/ 	.word	0x0500007f


	//   ....[14]....
        /*0060*/ 	.word	0x0500007f


	//   ....[15]....
        /*0064*/ 	.word	0x0500007f


	//   ....[16]....
        /*0068*/ 	.word	0x0500007f


	//   ....[17]....
        /*006c*/ 	.word	0x0500007f


	//   ....[18]....
        /*0070*/ 	.word	0x0500007f


	//   ....[19]....
        /*0074*/ 	.word	0x0500007f


	//----- nvinfo : EIATTR_COOP_GROUP_INSTR_OFFSETS
	.align		4
.L_1918:
        /*0078*/ 	.byte	0x04, 0x28
        /*007a*/ 	.short	(.L_1920 - .L_1919)


	//   ....[0]....
.L_1919:
        /*007c*/ 	.word	0x00002220


	//   ....[1]....
        /*0080*/ 	.word	0x00002240


	//   ....[2]....
        /*0084*/ 	.word	0x00002260


	//   ....[3]....
        /*0088*/ 	.word	0x00002280


	//   ....[4]....
        /*008c*/ 	.word	0x000022b0


	//   ....[5]....
        /*0090*/ 	.word	0x000027e0


	//   ....[6]....
        /*0094*/ 	.word	0x00002800


	//   ....[7]....
        /*0098*/ 	.word	0x00002820


	//   ....[8]....
        /*009c*/ 	.word	0x00002840


	//   ....[9]....
        /*00a0*/ 	.word	0x00002860


	//   ....[10]....
        /*00a4*/ 	.word	0x000039f0


	//   ....[11]....
        /*00a8*/ 	.word	0x00003a90


	//   ....[12]....
        /*00ac*/ 	.word	0x00003b00


	//   ....[13]....
        /*00b0*/ 	.word	0x00003b70


	//   ....[14]....
        /*00b4*/ 	.word	0x00003bf0


	//   ....[15]....
        /*00b8*/ 	.word	0x00004170


	//   ....[16]....
        /*00bc*/ 	.word	0x000041e0


	//   ....[17]....
        /*00c0*/ 	.word	0x00004250


	//   ....[18]....
        /*00c4*/ 	.word	0x000042c0


	//   ....[19]....
        /*00c8*/ 	.word	0x00004330


	//----- nvinfo : EIATTR_VRC_CTA_INIT_COUNT
	.align		4
.L_1920:
        /*00cc*/ 	.byte	0x02, 0x4a
	.zero		1
	.zero		1


	//----- nvinfo : EIATTR_EXIT_INSTR_OFFSETS
	.align		4
        /*00d0*/ 	.byte	0x04, 0x1c
        /*00d2*/ 	.short	(.L_1922 - .L_1921)


	//   ....[0]....
.L_1921:
        /*00d4*/ 	.word	0x000002a0


	//   ....[1]....
        /*00d8*/ 	.word	0x00003980


	//----- nvinfo : EIATTR_MAX_THREADS
	.align		4
.L_1922:
        /*00dc*/ 	.byte	0x04, 0x05
        /*00de*/ 	.short	(.L_1924 - .L_1923)
.L_1923:
        /*00e0*/ 	.word	0x00000080
        /*00e4*/ 	.word	0x00000001
        /*00e8*/ 	.word	0x00000001


	//----- nvinfo : EIATTR_CRS_STACK_SIZE
	.align		4
.L_1924:
        /*00ec*/ 	.byte	0x04, 0x1e
        /*00ee*/ 	.short	(.L_1926 - .L_1925)
.L_1925:
        /*00f0*/ 	.word	0x00000000


	//----- nvinfo : EIATTR_CBANK_PARAM_SIZE
	.align		4
.L_1926:
        /*00f4*/ 	.byte	0x03, 0x19
        /*00f6*/ 	.short	0x00e8


	//----- nvinfo : EIATTR_PARAM_CBANK
	.align		4
        /*00f8*/ 	.byte	0x04, 0x0a
        /*00fa*/ 	.short	(.L_1928 - .L_1927)
	.align		4
.L_1927:
        /*00fc*/ 	.word	index@(.nv.constant0._ZN10layer_norm13ln_fwd_kernelINS_13Kernel_traitsI13__nv_bfloat16S2_fS2_fjLj1280ELj1ELj4ELj1ELj16ENS_18Kernel_traits_baseILj1280ES2_S2_fS2_fjLj128EEEEELb0ELb0ELb1ELb1EEEvNS_9FwdParamsE)
        /*0100*/ 	.short	0x0380
        /*0102*/ 	.short	0x00e8


	//----- nvinfo : EIATTR_SW_WAR
	.align		4
.L_1928:
        /*0104*/ 	.byte	0x04, 0x36
        /*0106*/ 	.short	(.L_1930 - .L_1929)
.L_1929:
        /*0108*/ 	.word	0x00000008
.L_1930:


//--------------------- .nv.info._ZN10layer_norm13ln_fwd_kernelINS_13Kernel_traitsI13__nv_bfloat16S2_fS2_fjLj1280ELj1ELj4ELj1ELj16ENS_18Kernel_traits_baseILj1280ES2_S2_fS2_fjLj128EEEEELb0ELb1ELb0ELb0EEEvNS_9FwdParamsE --------------------------
	.section	.nv.info._ZN10layer_norm13ln_fwd_kernelINS_13Kernel_traitsI13__nv_bfloat16S2_fS2_fjLj1280ELj1ELj4ELj1ELj16ENS_18Kernel_traits_baseILj1280ES2_S2_fS2_fjLj128EEEEELb0ELb1ELb0ELb0EEEvNS_9FwdParamsE,"",@"SHT_CUDA_INFO"
	.sectionflags	@""
	.align	4


	//----- nvinfo : EIATTR_CUDA_API_VERSION
	.align		4
        /*0000*/ 	.byte	0x04, 0x37
        /*0002*/ 	.short	(.L_1932 - .L_1931)
.L_1931:
        /*0004*/ 	.word	0x00000082


	//----- nvinfo : EIATTR_KPARAM_INFO
	.align		4
.L_1932:
        /*0008*/ 	.byte	0x04, 0x17
        /*000a*/ 	.short	(.L_1934 - .L_1933)
.L_1933:
        /*000c*/ 	.word	0x00000000
        /*0010*/ 	.short	0x0000
        /*0012*/ 	.short	0x0000
        /*0014*/ 	.byte	0x00, 0xf0, 0xa1, 0x03


	//----- nvinfo : EIATTR_SPARSE_MMA_MASK
	.align		4
.L_1934:
        /*0018*/ 	.byte	0x03, 0x50
        /*001a*/ 	.short	0x0000


	//----- nvinfo : EIATTR_MAXREG_COUNT
	.align		4
        /*001c*/ 	.byte	0x03, 0x1b
        /*001e*/ 	.short	0x00ff


	//----- nvinfo : EIATTR_MERCURY_ISA_VERSION
	.align		4
        /*0020*/ 	.byte	0x03, 0x5f
        /*0022*/ 	.short	0x0101


	//----- nvinfo : EIATTR_COOP_GROUP_MASK_REGIDS
	.align		4
        /*0024*/ 	.byte	0x04, 0x29
        /*0026*/ 	.short	(.L_1936 - .L_1935)


	//   ....[0]....
.L_1935:
        /*0028*/ 	.word	0xffffffff


	//   ....[1]....
        /*002c*/ 	.word	0xffffffff


	//   ....[2]....
        /*0030*/ 	.word	0xffffffff


	//   ....[3]....
        /*0034*/ 	.word	0xffffffff


	//   ....[4]....
        /*0038*/ 	.word	0xffffffff


	//   ....[5]....
        /*003c*/ 	.word	0xffffffff


	//   ....[6]....
        /*0040*/ 	.word	0xffffffff


	//   ....[7]....
        /*0044*/ 	.word	0xffffffff


	//   ....[8]....
        /*0048*/ 	.word	0xffffffff


	//   ....[9]....
        /*004c*/ 	.word	0xffffffff


	//   ....[10]....
        /*0050*/ 	.word	0x050000b7


	//   ....[11]....
        /*0054*/ 	.word	0x050000b7


	//   ....[12]....
        /*0058*/ 	.word	0x050000b7


	//   ....[13]....
        /*005c*/ 	.word	0x050000b7


	//   ....[14]....
        /*0060*/ 	.word	0x050000b7


	//   ....[15]....
        /*0064*/ 	.word	0x050000b7


	//   ....[16]....
        /*0068*/ 	.word	0x050000b7


	//   ....[17]....
        /*006c*/ 	.word	0x050000b7


	//   ....[18]....
        /*0070*/ 	.word	0x050000b7


	//   ....[19]....
        /*0074*/ 	.word	0x050000b7


	//----- nvinfo : EIATTR_COOP_GROUP_INSTR_OFFSETS
	.align		4
.L_1936:
        /*0078*/ 	.byte	0x04, 0x28
        /*007a*/ 	.short	(.L_1938 - .L_1937)


	//   ....[0]....
.L_1937:
        /*007c*/ 	.word	0x00002d20


	//   ....[1]....
        /*0080*/ 	.word	0x00002d40


	//   ....[2]....
        /*0084*/ 	.word	0x00002d60


	//   ....[3]....
        /*0088*/ 	.word	0x00002d90


	//   ....[4]....
        /*008c*/ 	.word	0x00002db0


	//   ....[5]....
        /*0090*/ 	.word	0x000032f0


	//   ....[6]....
        /*0094*/ 	.word	0x00003310


	//   ....[7]....
        /*0098*/ 	.word	0x00003330


	//   ....[8]....
        /*009c*/ 	.word	0x00003350


	//   ....[9]....
        /*00a0*/ 	.word	0x00003370


	//   ....[10]....
        /*00a4*/ 	.word	0x00004540


	//   ....[11]....
        /*00a8*/ 	.word	0x000045e0


	//   ....[12]....
        /*00ac*/ 	.word	0x00004650


	//   ....[13]....
        /*00b0*/ 	.word	0x000046d0


	//   ....[14]....
        /*00b4*/ 	.word	0x00004740


	//   ....[15]....
        /*00b8*/ 	.word	0x00004cc0


	//   ....[16]....
        /*00bc*/ 	.word	0x00004d30


	//   ....[17]....
        /*00c0*/ 	.word	0x00004da0


	//   ....[18]....
        /*00c4*/ 	.word	0x00004e10


	//   ....[19]....
        /*00c8*/ 	.word	0x00004e80


	//----- nvinfo : EIATTR_VRC_CTA_INIT_COUNT
	.align		4
.L_1938:
        /*00cc*/ 	.byte	0x02, 0x4a
	.zero		1
	.zero		1


	//----- nvinfo : EIATTR_EXIT_INSTR_OFFSETS
	.align		4
        /*00d0*/ 	.byte	0x04, 0x1c
        /*00d2*/ 	.short	(.L_1940 - .L_1939)


	//   ....[0]....
.L_1939:
        /*00d4*/ 	.word	0x00000830


	//   ....[1]....
        /*00d8*/ 	.word	0x000044d0


	//----- nvinfo : EIATTR_MAX_THREADS
	.align		4
.L_1940:
        /*00dc*/ 	.byte	0x04, 0x05
        /*00de*/ 	.short	(.L_1942 - .L_1941)
.L_1941:
        /*00e0*/ 	.word	0x00000080
        /*00e4*/ 	.word	0x00000001
        /*00e8*/ 	.word	0x00000001


	//----- nvinfo : EIATTR_CRS_STACK_SIZE
	.align		4
.L_1942:
        /*00ec*/ 	.byte	0x04, 0x1e
        /*00ee*/ 	.short	(.L_1944 - .L_1943)
.L_1943:
        /*00f0*/ 	.word	0x00000000


	//----- nvinfo : EIATTR_CBANK_PARAM_SIZE
	.align		4
.L_1944:
        /*00f4*/ 	.byte	0x03, 0x19
        /*00f6*/ 	.short	0x00e8


	//----- nvinfo : EIATTR_PARAM_CBANK
	.align		4
        /*00f8*/ 	.byte	0x04, 0x0a
        /*00fa*/ 	.short	(.L_1946 - .L_1945)
	.align		4
.L_1945:
        /*00fc*/ 	.word	index@(.nv.constant0._ZN10layer_norm13ln_fwd_kernelINS_13Kernel_traitsI13__nv_bfloat16S2_fS2_fjLj1280ELj1ELj4ELj1ELj16ENS_18Kernel_traits_baseILj1280ES2_S2_fS2_fjLj128EEEEELb0ELb1ELb0ELb0EEEvNS_9FwdParamsE)
        /*0100*/ 	.short	0x0380
        /*0102*/ 	.short	0x00e8


	//----- nvinfo : EIATTR_SW_WAR
	.align		4
.L_1946:
        /*0104*/ 	.byte	0x04, 0x36
        /*0106*/ 	.short	(.L_1948 - .L_1947)
.L_1947:
        /*0108*/ 	.word	0x00000008
.L_1948:


//--------------------- .nv.info._ZN10layer_norm13ln_fwd_kernelINS_13Kernel_traitsI13__nv_bfloat16S2_fS2_fjLj1280ELj1ELj4ELj1ELj16ENS_18Kernel_traits_baseILj1280ES2_S2_fS2_fjLj128EEEEELb0ELb1ELb0ELb1EEEvNS_9FwdParamsE --------------------------
	.section	.nv.info._ZN10layer_norm13ln_fwd_kernelINS_13Kernel_traitsI13__nv_bfloat16S2_fS2_fjLj1280ELj1ELj4ELj1ELj16ENS_18Kernel_traits_baseILj1280ES2_S2_fS2_fjLj128EEEEELb0ELb1ELb0ELb1EEEvNS_9FwdParamsE,"",@"SHT_CUDA_INFO"
	.sectionflags	@""
	.align	4


	//----- nvinfo : EIATTR_CUDA_API_VERSION
	.align		4
        /*0000*/ 	.byte	0x04, 0x37
        /*0002*/ 	.short	(.L_1950 - .L_1949)
.L_1949:
        /*0004*/ 	.word	0x00000082


	//----- nvinfo : EIATTR_KPARAM_INFO
	.align		4
.L_1950:
        /*0008*/ 	.byte	0x04, 0x17
        /*000a*/ 	.short	(.L_1952 - .L_1951)
.L_1951:
        /*000c*/ 	.word	0x00000000
        /*0010*/ 	.short	0x0000
        /*0012*/ 	.short	0x0000
        /*0014*/ 	.byte	0x00, 0xf0, 0xa1, 0x03


	//----- nvinfo : EIATTR_SPARSE_MMA_MASK
	.align		4
.L_1952:
        /*0018*/ 	.byte	0x03, 0x50
        /*001a*/ 	.short	0x0000


	//----- nvinfo : EIATTR_MAXREG_COUNT
	.align		4
        /*001c*/ 	.byte	0x03, 0x1b
        /*001e*/ 	.short	0x00ff


	//----- nvinfo : EIATTR_MERCURY_ISA_VERSION
	.align		4
        /*0020*/ 	.byte	0x03, 0x5f
        /*0022*/ 	.short	0x0101


	//----- nvinfo : EIATTR_COOP_GROUP_MASK_REGIDS
	.align		4
        /*0024*/ 	.byte	0x04, 0x29
        /*0026*/ 	.short	(.L_1954 - .L_1953)


	//   ....[0]....
.L_1953:
        /*0028*/ 	.word	0xffffffff


	//   ....[1]....
        /*002c*/ 	.word	0xffffffff


	//   ....[2]....
        /*0030*/ 	.word	0xffffffff


	//   ....[3]....
        /*0034*/ 	.word	0xffffffff


	//   ....[4]....
        /*0038*/ 	.word	0xffffffff


	//   ....[5]....
        /*003c*/ 	.word	0xffffffff


	//   ....[6]....
        /*0040*/ 	.word	0xffffffff


	//   ....[7]....
        /*0044*/ 	.word	0xffffffff


	//   ....[8]....
        /*0048*/ 	.word	0xffffffff


	//   ....[9]....
        /*004c*/ 	.word	0xffffffff


	//   ....[10]....
        /*0050*/ 	.word	0x0500009f


	//   ....[11]....
        /*0054*/ 	.word	0x0500009f


	//   ....[12]....
        /*0058*/ 	.word	0x0500009f


	//   ....[13]....
        /*005c*/ 	.word	0x0500009f


	//   ....[14]....
        /*0060*/ 	.word	0x0500009f


	//   ....[15]....
        /*0064*/ 	.word	0x0500009f


	//   ....[16]....
        /*0068*/ 	.word	0x0500009f


	//   ....[17]....
        /*006c*/ 	.word	0x0500009f


	//   ....[18]....
        /*0070*/ 	.word	0x0500009f


	//   ....[19]....
        /*0074*/ 	.word	0x0500009f


	//----- nvinfo : EIATTR_COOP_GROUP_INSTR_OFFSETS
	.align		4
.L_1954:
        /*0078*/ 	.byte	0x04, 0x28
        /*007a*/ 	.short	(.L_1956 - .L_1955)


	//   ....[0]....
.L_1955:
        /*007c*/ 	.word	0x000024a0


	//   ....[1]....
        /*0080*/ 	.word	0x000024d0


	//   ....[2]....
        /*0084*/ 	.word	0x000024f0


	//   ....[3]....
        /*0088*/ 	.word	0x00002510


	//   ....[4]....
        /*008c*/ 	.word	0x00002530


	//   ....[5]....
        /*0090*/ 	.word	0x00002a60


	//   ....[6]....
        /*0094*/ 	.word	0x00002a80


	//   ....[7]....
        /*0098*/ 	.word	0x00002aa0


	//   ....[8]....
        /*009c*/ 	.word	0x00002ac0


	//   ....[9]....
        /*00a0*/ 	.word	0x00002ae0


	//   ....[10]....
        /*00a4*/ 	.word	0x00003c10


	//   ....[11]....
        /*00a8*/ 	.word	0x00003ca0


	//   ....[12]....
        /*00ac*/ 	.word	0x00003d00


	//   ....[13]....
        /*00b0*/ 	.word	0x00003d60


	//   ....[14]....
        /*00b4*/ 	.word	0x00003dc0


	//   ....[15]....
        /*00b8*/ 	.word	0x00004330


	//   ....[16]....
        /*00bc*/ 	.word	0x00004390


	//   ....[17]....
        /*00c0*/ 	.word	0x000043f0


	//   ....[18]....
        /*00c4*/ 	.word	0x00004450


	//   ....[19]....
        /*00c8*/ 	.word	0x000044b0


	//----- nvinfo : EIATTR_VRC_CTA_INIT_COUNT
	.align		4
.L_1956:
        /*00cc*/ 	.byte	0x02, 0x4a
	.zero		1
	.zero		1


	//----- nvinfo : EIATTR_EXIT_INSTR_OFFSETS
	.align		4
        /*00d0*/ 	.byte	0x04, 0x1c
        /*00d2*/ 	.short	(.L_1958 - .L_1957)


	//   ....[0]....
.L_1957:
        /*00d4*/ 	.word	0x000003c0


	//   ....[1]....
        /*00d8*/ 	.word	0x00003ba0


	//----- nvinfo : EIATTR_MAX_THREADS
	.align		4
.L_1958:
        /*00dc*/ 	.byte	0x04, 0x05
        /*00de*/ 	.short	(.L_1960 - .L_1959)
.L_1959:
        /*00e0*/ 	.word	0x00000080
        /*00e4*/ 	.word	0x00000001
        /*00e8*/ 	.word	0x00000001


	//----- nvinfo : EIATTR_CRS_STACK_SIZE
	.align		4
.L_1960:
        /*00ec*/ 	.byte	0x04, 0x1e
        /*00ee*/ 	.short	(.L_1962 - .L_1961)
.L_1961:
        /*00f0*/ 	.word	0x00000000


	//----- nvinfo : EIATTR_CBANK_PARAM_SIZE
	.align		4
.L_1962:
        /*00f4*/ 	.byte	0x03, 0x19
        /*00f6*/ 	.short	0x00e8


	//----- nvinfo : EIATTR_PARAM_CBANK
	.align		4
        /*00f8*/ 	.byte	0x04, 0x0a
        /*00fa*/ 	.short	(.L_1964 - .L_1963)
	.align		4
.L_1963:
        /*00fc*/ 	.word	index@(.nv.constant0._ZN10layer_norm13ln_fwd_kernelINS_13Kernel_traitsI13__nv_bfloat16S2_fS2_fjLj1280ELj1ELj4ELj1ELj16ENS_18Kernel_traits_baseILj1280ES2_S2_fS2_fjLj128EEEEELb0ELb1ELb0ELb1EEEvNS_9FwdParamsE)
        /*0100*/ 	.short	0x0380
        /*0102*/ 	.short	0x00e8


	//----- nvinfo : EIATTR_SW_WAR
	.align		4
.L_1964:
        /*0104*/ 	.byte	0x04, 0x36
        /*0106*/ 	.short	(.L_1966 - .L_1965)
.L_1965:
        /*0108*/ 	.word	0x00000008
.L_1966:


//--------------------- .nv.info._ZN10layer_norm13ln_fwd_kernelINS_13Kernel_traitsI13__nv_bfloat16S2_fS2_fjLj1280ELj1ELj4ELj1ELj16ENS_18Kernel_traits_baseILj1280ES2_S2_fS2_fjLj128EEEEELb0ELb1ELb1ELb0EEEvNS_9FwdParamsE --------------------------
	.section	.nv.info._ZN10layer_norm13ln_fwd_kernelINS_13Kernel_traitsI13__nv_bfloat16S2_fS2_fjLj1280ELj1ELj4ELj1ELj16ENS_18Kernel_traits_baseILj1280ES2_S2_fS2_fjLj128EEEEELb0ELb1ELb1ELb0EEEvNS_9FwdParamsE,"",@"SHT_CUDA_INFO"
	.sectionflags	@""
	.align	4


	//----- nvinfo : EIATTR_CUDA_API_VERSION
	.align		4
        /*0000*/ 	.byte	0x04, 0x37
        /*0002*/ 	.short	(.L_1968 - .L_1967)
.L_1967:
        /*0004*/ 	.word	0x00000082


	//----- nvinfo : EIATTR_KPARAM_INFO
	.align		4
.L_1968:
        /*0008*/ 	.byte	0x04, 0x17
        /*000a*/ 	.short	(.L_1970 - .L_1969)
.L_1969:
        /*000c*/ 	.word	0x00000000
        /*0010*/ 	.short	0x0000
        /*0012*/ 	.short	0x0000
        /*0014*/ 	.byte	0x00, 0xf0, 0xa1, 0x03


	//----- nvinfo : EIATTR_SPARSE_MMA_MASK
	.align		4
.L_1970:
        /*0018*/ 	.byte	0x03, 0x50
        /*001a*/ 	.short	0x0000


	//----- nvinfo : EIATTR_MAXREG_COUNT
	.align		4
        /*001c*/ 	.byte	0x03, 0x1b
        /*001e*/ 	.short	0x00ff


	//----- nvinfo : EIATTR_MERCURY_ISA_VERSION
	.align		4
        /*0020*/ 	.byte	0x03, 0x5f
        /*0022*/ 	.short	0x0101


	//----- nvinfo : EIATTR_COOP_GROUP_MASK_REGIDS
	.align		4
        /*0024*/ 	.byte	0x04, 0x29
        /*0026*/ 	.short	(.L_1972 - .L_1971)


	//   ....[0]....
.L_1971:
        /*0028*/ 	.word	0xffffffff


	//   ....[1]....
        /*002c*/ 	.word	0xffffffff


	//   ....[2]....
        /*0030*/ 	.word	0xffffffff


	//   ....[3]....
        /*0034*/ 	.word	0xffffffff


	//   ....[4]....
        /*0038*/ 	.word	0xffffffff


	//   ....[5]....
        /*003c*/ 	.word	0xffffffff


	//   ....[6]....
        /*0040*/ 	.word	0xffffffff


	//   ....[7]....
        /*0044*/ 	.word	0xffffffff


	//   ....[8]....
        /*0048*/ 	.word	0xffffffff


	//   ....[9]....
        /*004c*/ 	.word	0xffffffff


	//   ....[10]....
        /*0050*/ 	.word	0x050000be


	//   ....[11]....
        /*0054*/ 	.word	0x050000be


	//   ....[12]....
        /*0058*/ 	.word	0x050000be


	//   ....[13]....
        /*005c*/ 	.word	0x050000be


	//   ....[14]....
        /*0060*/ 	.word	0x050000be


	//   ....[15]....
        /*0064*/ 	.word	0x050000be


	//   ....[16]....
        /*0068*/ 	.word	0x050000be


	//   ....[17]....
        /*006c*/ 	.word	0x050000be


	//   ....[18]....
        /*0070*/ 	.word	0x050000be


	//   ....[19]....
        /*0074*/ 	.word	0x050000be


	//----- nvinfo : EIATTR_COOP_GROUP_INSTR_OFFSETS
	.align		4
.L_1972:
        /*0078*/ 	.byte	0x04, 0x28
        /*007a*/ 	.short	(.L_1974 - .L_1973)


	//   ....[0]....
.L_1973:
        /*007c*/ 	.word	0x000037f0


	//   ....[1]....
        /*0080*/ 	.word	0x00003820


	//   ....[2]....
        /*0084*/ 	.word	0x00003840


	//   ....[3]....
        /*0088*/ 	.word	0x00003860


	//   ....[4]....
        /*008c*/ 	.word	0x00003880


	//   ....[5]....
        /*0090*/ 	.word	0x00003dc0


	//   ....[6]....
        /*0094*/ 	.word	0x00003de0


	//   ....[7]....
        /*0098*/ 	.word	0x00003e00


	//   ....[8]....
        /*009c*/ 	.word	0x00003e20


	//   ....[9]....
        /*00a0*/ 	.word	0x00003e40


	//   ....[10]....
        /*00a4*/ 	.word	0x00005080


	//   ....[11]....
        /*00a8*/ 	.word	0x00005130


	//   ....[12]....
        /*00ac*/ 	.word	0x000051a0


	//   ....[13]....
        /*00b0*/ 	.word	0x00005210


	//   ....[14]....
        /*00b4*/ 	.word	0x00005280


	//   ....[15]....
        /*00b8*/ 	.word	0x00005810


	//   ....[16]....
        /*00bc*/ 	.word	0x00005880


	//   ....[17]....
        /*00c0*/ 	.word	0x000058f0


	//   ....[18]....
        /*00c4*/ 	.word	0x00005960


	//   ....[19]....
        /*00c8*/ 	.word	0x000059d0


	//----- nvinfo : EIATTR_VRC_CTA_INIT_COUNT
	.align		4
.L_1974:
        /*00cc*/ 	.byte	0x02, 0x4a
	.zero		1
	.zero		1


	//----- nvinfo : EIATTR_EXIT_INSTR_OFFSETS
	.align		4
        /*00d0*/ 	.byte	0x04, 0x1c
        /*00d2*/ 	.short	(.L_1976 - .L_1975)


	//   ....[0]....
.L_1975:
        /*00d4*/ 	.word	0x00000830


	//   ....[1]....
        /*00d8*/ 	.word	0x00005010


	//----- nvinfo : EIATTR_MAX_THREADS
	.align		4
.L_1976:
        /*00dc*/ 	.byte	0x04, 0x05
        /*00de*/ 	.short	(.L_1978 - .L_1977)
.L_1977:
        /*00e0*/ 	.word	0x00000080
        /*00e4*/ 	.word	0x00000001
        /*00e8*/ 	.word	0x00000001


	//----- nvinfo : EIATTR_CRS_STACK_SIZE
	.align		4
.L_1978:
        /*00ec*/ 	.byte	0x04, 0x1e
        /*00ee*/ 	.short	(.L_1980 - .L_1979)
.L_1979:
        /*00f0*/ 	.word	0x00000000


	//----- nvinfo : EIATTR_CBANK_PARAM_SIZE
	.align		4
.L_1980:
        /*00f4*/ 	.byte	0x03, 0x19
        /*00f6*/ 	.short	0x00e8


	//----- nvinfo : EIATTR_PARAM_CBANK
	.align		4
        /*00f8*/ 	.byte	0x04, 0x0a
        /*00fa*/ 	.short	(.L_1982 - .L_1981)
	.align		4
.L_1981:
        /*00fc*/ 	.word	index@(.nv.constant0._ZN10layer_norm13ln_fwd_kernelINS_13Kernel_traitsI13__nv_bfloat16S2_fS2_fjLj1280ELj1ELj4ELj1ELj16ENS_18Kernel_traits_baseILj1280ES2_S2_fS2_fjLj128EEEEELb0ELb1ELb1ELb0EEEvNS_9FwdParamsE)
        /*0100*/ 	.short	0x0380
        /*0102*/ 	.short	0x00e8


	//----- nvinfo : EIATTR_SW_WAR
	.align		4
.L_1982:
        /*0104*/ 	.byte	0x04, 0x36
        /*0106*/ 	.short	(.L_1984 - .L_1983)
.L_1983:
        /*0108*/ 	.word	0x00000008
.L_1984:


//--------------------- .nv.info._ZN10layer_norm13ln_fwd_kernelINS_13Kernel_traitsI13__nv_bfloat16S2_fS2_fjLj1280ELj1ELj4ELj1ELj16ENS_18Kernel_traits_baseILj1280ES2_S2_fS2_fjLj128EEEEELb0ELb1ELb1ELb1EEEvNS_9FwdParamsE --------------------------
	.section	.nv.info._ZN10layer_norm13ln_fwd_kernelINS_13Kernel_traitsI13__nv_bfloat16S2_fS2_fjLj1280ELj1ELj4ELj1ELj16ENS_18Kernel_traits_baseILj1280ES2_S2_fS2_fjLj128EEEEELb0ELb1ELb1ELb1EEEvNS_9FwdParamsE,"",@"SHT_CUDA_INFO"
	.sectionflags	@""
	.align	4


	//----- nvinfo : EIATTR_CUDA_API_VERSION
	.align		4
        /*0000*/ 	.byte	0x04, 0x37
        /*0002*/ 	.short	(.L_1986 - .L_1985)
.L_1985:
        /*0004*/ 	.word	0x00000082


	//----- nvinfo : EIATTR_KPARAM_INFO
	.align		4
.L_1986:
        /*0008*/ 	.byte	0x04, 0x17
        /*000a*/ 	.short	(.L_1988 - .L_1987)
.L_1987:
        /*000c*/ 	.word	0x00000000
        /*0010*/ 	.short	0x0000
        /*0012*/ 	.short	0x0000
        /*0014*/ 	.byte	0x00, 0xf0, 0xa1, 0x03


	//----- nvinfo : EIATTR_SPARSE_MMA_MASK
	.align		4
.L_1988:
        /*0018*/ 	.byte	0x03, 0x50
        /*001a*/ 	.short	0x0000


	//----- nvinfo : EIATTR_MAXREG_COUNT
	.align		4
        /*001c*/ 	.byte	0x03, 0x1b
        /*001e*/ 	.short	0x00ff


	//----- nvinfo : EIATTR_MERCURY_ISA_VERSION
	.align		4
        /*0020*/ 	.byte	0x03, 0x5f
        /*0022*/ 	.short	0x0101


	//----- nvinfo : EIATTR_COOP_GROUP_MASK_REGIDS
	.align		4
        /*0024*/ 	.byte	0x04, 0x29
        /*0026*/ 	.short	(.L_1990 - .L_1989)


	//   ....[0]....
.L_1989:
        /*0028*/ 	.word	0xffffffff


	//   ....[1]....
        /*002c*/ 	.word	0xffffffff


	//   ....[2]....
        /*0030*/ 	.word	0xffffffff


	//   ....[3]....
        /*0034*/ 	.word	0xffffffff


	//   ....[4]....
        /*0038*/ 	.word	0xffffffff


	//   ....[5]....
        /*003c*/ 	.word	0xffffffff


	//   ....[6]....
        /*0040*/ 	.word	0xffffffff


	//   ....[7]....
        /*0044*/ 	.word	0xffffffff


	//   ....[8]....
        /*0048*/ 	.word	0xffffffff


	//   ....[9]....
        /*004c*/ 	.word	0xffffffff


	//   ....[10]....
        /*0050*/ 	.word	0x0500009b


	//   ....[11]....
        /*0054*/ 	.word	0x0500009b


	//   ....[12]....
        /*0058*/ 	.word	0x0500009b


	//   ....[13]....
        /*005c*/ 	.word	0x0500009b


	//   ....[14]....
        /*0060*/ 	.word	0x0500009b


	//   ....[15]....
        /*0064*/ 	.word	0x0500009b


	//   ....[16]....
        /*0068*/ 	.word	0x0500009b


	//   ....[17]....
        /*006c*/ 	.word	0x0500009b


	//   ....[18]....
        /*0070*/ 	.word	0x0500009b


	//   ....[19]....
        /*0074*/ 	.word	0x0500009b


	//----- nvinfo : EIATTR_COOP_GROUP_INSTR_OFFSETS
	.align		4
.L_1990:
        /*0078*/ 	.byte	0x04, 0x28
        /*007a*/ 	.short	(.L_1992 - .L_1991)


	//   ....[0]....
.L_1991:
        /*007c*/ 	.word	0x00003030


	//   ....[1]....
        /*0080*/ 	.word	0x00003050


	//   ....[2]....
        /*0084*/ 	.word	0x00003070


	//   ....[3]....
        /*0088*/ 	.word	0x00003090


	//   ....[4]....
        /*008c*/ 	.word	0x000030c0


	//   ....[5]....
        /*0090*/ 	.word	0x000035f0


	//   ....[6]....
        /*0094*/ 	.word	0x00003610


	//   ....[7]....
        /*0098*/ 	.word	0x00003630


	//   ....[8]....
        /*009c*/ 	.word	0x00003650


	//   ....[9]....
        /*00a0*/ 	.word	0x00003670


	//   ....[10]....
        /*00a4*/ 	.word	0x00004870


	//   ....[11]....
        /*00a8*/ 	.word	0x00004900


	//   ....[12]....
        /*00ac*/ 	.word	0x00004980


	//   ....[13]....
        /*00b0*/ 	.word	0x00004a00


	//   ....[14]....
        /*00b4*/ 	.word	0x00004a80


	//   ....[15]....
        /*00b8*/ 	.word	0x00005000


	//   ....[16]....
        /*00bc*/ 	.word	0x00005060


	//   ....[17]....
        /*00c0*/ 	.word	0x000050c0


	//   ....[18]....
        /*00c4*/ 	.word	0x00005120


	//   ....[19]....
        /*00c8*/ 	.word	0x00005180


	//----- nvinfo : EIATTR_VRC_CTA_INIT_COUNT
	.align		4
.L_1992:
        /*00cc*/ 	.byte	0x02, 0x4a
	.zero		1
	.zero		1


	//----- nvinfo : EIATTR_EXIT_INSTR_OFFSETS
	.align		4
        /*00d0*/ 	.byte	0x04, 0x1c
        /*00d2*/ 	.short	(.L_1994 - .L_1993)


	//   ....[0]....
.L_1993:
        /*00d4*/ 	.word	0x000003c0


	//   ....[1]....
        /*00d8*/ 	.word	0x00004810


	//----- nvinfo : EIATTR_MAX_THREADS
	.align		4
.L_1994:
        /*00dc*/ 	.byte	0x04, 0x05
        /*00de*/ 	.short	(.L_1996 - .L_1995)
.L_1995:
        /*00e0*/ 	.word	0x00000080
        /*00e4*/ 	.word	0x00000001
        /*00e8*/ 	.word	0x00000001


	//----- nvinfo : EIATTR_CRS_STACK_SIZE
	.align		4
.L_1996:
        /*00ec*/ 	.byte	0x04, 0x1e
        /*00ee*/ 	.short	(.L_1998 - .L_1997)
.L_1997:
        /*00f0*/ 	.word	0x00000000


	//----- nvinfo : EIATTR_CBANK_PARAM_SIZE
	.align		4
.L_1998:
        /*00f4*/ 	.byte	0x03, 0x19
        /*00f6*/ 	.short	0x00e8


	//----- nvinfo : EIATTR_PARAM_CBANK
	.align		4
        /*00f8*/ 	.byte	0x04, 0x0a
        /*00fa*/ 	.short	(.L_2000 - .L_1999)
	.align		4
.L_1999:
        /*00fc*/ 	.word	index@(.nv.constant0._ZN10layer_norm13ln_fwd_kernelINS_13Kernel_traitsI13__nv_bfloat16S2_fS2_fjLj1280ELj1ELj4ELj1ELj16ENS_18Kernel_traits_baseILj1280ES2_S2_fS2_fjLj128EEEEELb0ELb1ELb1ELb1EEEvNS_9FwdParamsE)
        /*0100*/ 	.short	0x0380
        /*0102*/ 	.short	0x00e8


	//----- nvinfo : EIATTR_SW_WAR
	.align		4
.L_2000:
        /*0104*/ 	.byte	0x04, 0x36
        /*0106*/ 	.short	(.L_2002 - .L_2001)
.L_2001:
        /*0108*/ 	.word	0x00000008
.L_2002:


//--------------------- .nv.info._ZN10layer_norm13ln_fwd_kernelINS_13Kernel_traitsI13__nv_bfloat16S2_fS2_fjLj1280ELj1ELj4ELj1ELj16ENS_18Kernel_traits_baseILj1280ES2_S2_fS2_fjLj128EEEEELb1ELb0ELb0ELb0EEEvNS_9FwdParamsE --------------------------
	.section	.nv.info._ZN10layer_norm13ln_fwd_kernelINS_13Kernel_traitsI13__nv_bfloat16S2_fS2_fjLj1280ELj1ELj4ELj1ELj16ENS_18Kernel_traits_baseILj1280ES2_S2_fS2_fjLj128EEEEELb1ELb0ELb0ELb0EEEvNS_9FwdParamsE,"",@"SHT_CUDA_INFO"
	.sectionflags	@""
	.align	4


	//----- nvinfo : EIATTR_CUDA_API_VERSION
	.align		4
        /*0000*/ 	.byte	0x04, 0x37
        /*0002*/ 	.short	(.L_2004 - .L_2003)
.L_2003:
        /*0004*/ 	.word	0x00000082


	//----- nvinfo : EIATTR_KPARAM_INFO
	.align		4
.L_2004:
        /*0008*/ 	.byte	0x04, 0x17
        /*000a*/ 	.short	(.L_2006 - .L_2005)
.L_2005:
        /*000c*/ 	.word	0x00000000
        /*0010*/ 	.short	0x0000
        /*0012*/ 	.short	0x0000
        /*0014*/ 	.byte	0x00, 0xf0, 0xa1, 0x03


	//----- nvinfo : EIATTR_SPARSE_MMA_MASK
	.align		4
.L_2006:
        /*0018*/ 	.byte	0x03, 0x50
        /*001a*/ 	.short	0x0000


	//----- nvinfo : EIATTR_MAXREG_COUNT
	.align		4
        /*001c*/ 	.byte	0x03, 0x1b
        /*001e*/ 	.short	0x00ff


	//----- nvinfo : EIATTR_MERCURY_ISA_VERSION
	.align		4
        /*0020*/ 	.byte	0x03, 0x5f
        /*0022*/ 	.short	0x0101


	//----- nvinfo : EIATTR_COOP_GROUP_MASK_REGIDS
	.align		4
        /*0024*/ 	.byte	0x04, 0x29
        /*0026*/ 	.short	(.L_2008 - .L_2007)


	//   ....[0]....
.L_2007:
        /*0028*/ 	.word	0xffffffff


	//   ....[1]....
        /*002c*/ 	.word	0xffffffff


	//   ....[2]....
        /*0030*/ 	.word	0xffffffff


	//   ....[3]....
        /*0034*/ 	.word	0xffffffff


	//   ....[4]....
        /*0038*/ 	.word	0xffffffff


	//   ....[5]....
        /*003c*/ 	.word	0xffffffff


	//   ....[6]....
        /*0040*/ 	.word	0xffffffff


	//   ....[7]....
        /*0044*/ 	.word	0xffffffff


	//   ....[8]....
        /*0048*/ 	.word	0xffffffff


	//   ....[9]....
        /*004c*/ 	.word	0xffffffff


	//   ....[10]....
        /*0050*/ 	.word	0x05000084


	//   ....[11]....
        /*0054*/ 	.word	0x05000084


	//   ....[12]....
        /*0058*/ 	.word	0x05000084


	//   ....[13]....
        /*005c*/ 	.word	0x05000084


	//   ....[14]....
        /*0060*/ 	.word	0x05000084


	//   ....[15]....
        /*0064*/ 	.word	0x05000084


	//   ....[16]....
        /*0068*/ 	.word	0x05000084


	//   ....[17]....
        /*006c*/ 	.word	0x05000084


	//   ....[18]....
        /*0070*/ 	.word	0x05000084


	//   ....[19]....
        /*0074*/ 	.word	0x05000084


	//----- nvinfo : EIATTR_COOP_GROUP_INSTR_OFFSETS
	.align		4
.L_2008:
        /*0078*/ 	.byte	0x04, 0x28
        /*007a*/ 	.short	(.L_2010 - .L_2009)


	//   ....[0]....
.L_2009:
        /*007c*/ 	.word	0x0001b200


	//   ....[1]....
        /*0080*/ 	.word	0x0001b220


	//   ....[2]....
        /*0084*/ 	.word	0x0001b240


	//   ....[3]....
        /*0088*/ 	.word	0x0001b260


	//   ....[4]....
        /*008c*/ 	.word	0x0001b290


	//   ....[5]....
        /*0090*/ 	.word	0x0001b7d0


	//   ....[6]....
        /*0094*/ 	.word	0x0001b7f0


	//   ....[7]....
        /*0098*/ 	.word	0x0001b810


	//   ....[8]....
        /*009c*/ 	.word	0x0001b830


	//   ....[9]....
        /*00a0*/ 	.word	0x0001b850


	//   ....[10]....
        /*00a4*/ 	.word	0x0001cad0


	//   ....[11]....
        /*00a8*/ 	.word	0x0001cb70


	//   ....[12]....
        /*00ac*/ 	.word	0x0001cbe0


	//   ....[13]....
        /*00b0*/ 	.word	0x0001cc50


	//   ....[14]....
        /*00b4*/ 	.word	0x0001ccd0


	//   ....[15]....
        /*00b8*/ 	.word	0x0001d260


	//   ....[16]....
        /*00bc*/ 	.word	0x0001d2d0


	//   ....[17]....
        /*00c0*/ 	.word	0x0001d340


	//   ....[18]....
        /*00c4*/ 	.word	0x0001d3b0


	//   ....[19]....
        /*00c8*/ 	.word	0x0001d420


	//----- nvinfo : EIATTR_VRC_CTA_INIT_COUNT
	.align		4
.L_2010:
        /*00cc*/ 	.byte	0x02, 0x4a
	.zero		1
	.zero		1


	//----- nvinfo : EIATTR_EXIT_INSTR_OFFSETS
	.align		4
        /*00d0*/ 	.byte	0x04, 0x1c
        /*00d2*/ 	.short	(.L_2012 - .L_2011)


	//   ....[0]....
.L_2011:
        /*00d4*/ 	.word	0x000008a0


	//   ....[1]....
        /*00d8*/ 	.word	0x0001ca60


	//----- nvinfo : EIATTR_INDIRECT_BRANCH_TARGETS
	.align		4
.L_2012:
        /*00dc*/ 	.byte	0x04, 0x34
        /*00de*/ 	.short	(.L_2014 - .L_2013)


	//   ....[0]....
.L_2013:
        /*00e0*/ 	.word	.L_x_45656@srel
        /*00e4*/ 	.short	0x0
        /*00e6*/ 	.short	0x0
        /*00e8*/ 	.word	0x3
        /*00ec*/ 	.word	.L_x_45657@srel
        /*00f0*/ 	.word	.L_x_45658@srel
        /*00f4*/ 	.word	.L_x_45659@srel


	//----- nvinfo : EIATTR_MAX_THREADS
	.align		4
.L_2014:
        /*00f8*/ 	.byte	0x04, 0x05
        /*00fa*/ 	.short	(.L_2016 - .L_2015)
.L_2015:
        /*00fc*/ 	.word	0x00000080
        /*0100*/ 	.word	0x00000001
        /*0104*/ 	.word	0x00000001


	//----- nvinfo : EIATTR_CRS_STACK_SIZE
	.align		4
.L_2016:
        /*0108*/ 	.byte	0x04, 0x1e
        /*010a*/ 	.short	(.L_2018 - .L_2017)
.L_2017:
        /*010c*/ 	.word	0x00000000


	//----- nvinfo : EIATTR_CBANK_PARAM_SIZE
	.align		4
.L_2018:
        /*0110*/ 	.byte	0x03, 0x19
        /*0112*/ 	.short	0x00e8


	//----- nvinfo : EIATTR_PARAM_CBANK
	.align		4
        /*0114*/ 	.byte	0x04, 0x0a
        /*0116*/ 	.short	(.L_2020 - .L_2019)
	.align		4
.L_2019:
        /*0118*/ 	.word	index@(.nv.constant0._ZN10layer_norm13ln_fwd_kernelINS_13Kernel_traitsI13__nv_bfloat16S2_fS2_fjLj1280ELj1ELj4ELj1ELj16ENS_18Kernel_traits_baseILj1280ES2_S2_fS2_fjLj128EEEEELb1ELb0ELb0ELb0EEEvNS_9FwdParamsE)
        /*011c*/ 	.short	0x0380
        /*011e*/ 	.short	0x00e8


	//----- nvinfo : EIATTR_SW_WAR
	.align		4
.L_2020:
        /*0120*/ 	.byte	0x04, 0x36
        /*0122*/ 	.short	(.L_2022 - .L_2021)
.L_2021:
        /*0124*/ 	.word	0x00000008
.L_2022:


//--------------------- .nv.info._ZN10layer_norm13ln_fwd_kernelINS_13Kernel_traitsI13__nv_bfloat16S2_fS2_fjLj1280ELj1ELj4ELj1ELj16ENS_18Kernel_traits_baseILj1280ES2_S2_fS2_fjLj128EEEEELb1ELb0ELb0ELb1EEEvNS_9FwdParamsE --------------------------
	.section	.nv.info._ZN10layer_norm13ln_fwd_kernelINS_13Kernel_traitsI13__nv_bfloat16S2_fS2_fjLj1280ELj1ELj4ELj1ELj16ENS_18Kernel_traits_baseILj1280ES2_S2_fS2_fjLj128EEEEELb1ELb0ELb0ELb1EEEvNS_9FwdParamsE,"",@"SHT_CUDA_INFO"
	.sectionflags	@""
	.align	4


	//----- nvinfo : EIATTR_CUDA_API_VERSION
	.align		4
        /*0000*/ 	.byte	0x04, 0x37
        /*0002*/ 	.short	(.L_2024 - .L_2023)
.L_2023:
        /*0004*/ 	.word	0x00000082


	//----- nvinfo : EIATTR_KPARAM_INFO
	.align		4
.L_2024:
        /*0008*/ 	.byte	0x04, 0x17
        /*000a*/ 	.short	(.L_2026 - .L_2025)
.L_2025:
        /*000c*/ 	.word	0x00000000
        /*0010*/ 	.short	0x0000
        /*0012*/ 	.short	0x0000
        /*0014*/ 	.byte	0x00, 0xf0, 0xa1, 0x03


	//----- nvinfo : EIATTR_SPARSE_MMA_MASK
	.align		4
.L_2026:
        /*0018*/ 	.byte	0x03, 0x50
        /*001a*/ 	.short	0x0000


	//----- nvinfo : EIATTR_MAXREG_COUNT
	.align		4
        /*001c*/ 	.byte	0x03, 0x1b
        /*001e*/ 	.short	0x00ff


	//----- nvinfo : EIATTR_MERCURY_ISA_VERSION
	.align		4
        /*0020*/ 	.byte	0x03, 0x5f
        /*0022*/ 	.short	0x0101


	//----- nvinfo : EIATTR_COOP_GROUP_MASK_REGIDS
	.align		4
        /*0024*/ 	.byte	0x04, 0x29
        /*0026*/ 	.short	(.L_2028 - .L_2027)


	//   ....[0]....
.L_2027:
        /*0028*/ 	.word	0xffffffff


	//   ....[1]....
        /*002c*/ 	.word	0xffffffff


	//   ....[2]....
        /*0030*/ 	.word	0xffffffff


	//   ....[3]....
        /*0034*/ 	.word	0xffffffff


	//   ....[4]....
        /*0038*/ 	.word	0xffffffff


	//   ....[5]....
        /*003c*/ 	.word	0xffffffff


	//   ....[6]....
        /*0040*/ 	.word	0xffffffff


	//   ....[7]....
        /*0044*/ 	.word	0xffffffff


	//   ....[8]....
        /*0048*/ 	.word	0xffffffff


	//   ....[9]....
        /*004c*/ 	.word	0xffffffff


	//   ....[10]....
        /*0050*/ 	.word	0x05000090


	//   ....[11]....
        /*0054*/ 	.word	0x05000090


	//   ....[12]....
        /*0058*/ 	.word	0x05000090


	//   ....[13]....
        /*005c*/ 	.word	0x05000090


	//   ....[14]....
        /*0060*/ 	.word	0x05000090


	//   ....[15]....
        /*0064*/ 	.word	0x05000090


	//   ....[16]....
        /*0068*/ 	.word	0x05000090


	//   ....[17]....
        /*006c*/ 	.word	0x05000090


	//   ....[18]....
        /*0070*/ 	.word	0x05000090


	//   ....[19]....
        /*0074*/ 	.word	0x05000090


	//----- nvinfo : EIATTR_COOP_GROUP_INSTR_OFFSETS
	.align		4
.L_2028:
        /*0078*/ 	.byte	0x04, 0x28
        /*007a*/ 	.short	(.L_2030 - .L_2029)


	//   ....[0]....
.L_2029:
        /*007c*/ 	.word	0x0001aca0


	//   ....[1]....
        /*0080*/ 	.word	0x0001acd0


	//   ....[2]....
        /*0084*/ 	.word	0x0001acf0


	//   ....[3]....
        /*0088*/ 	.word	0x0001ad10


	//   ....[4]....
        /*008c*/ 	.word	0x0001ad30


	//   ....[5]....
        /*0090*/ 	.word	0x0001b260


	//   ....[6]....
        /*0094*/ 	.word	0x0001b280


	//   ....[7]....
        /*0098*/ 	.word	0x0001b2a0


	//   ....[8]....
        /*009c*/ 	.word	0x0001b2c0


	//   ....[9]....
        /*00a0*/ 	.word	0x0001b2e0


	//   ....[10]....
        /*00a4*/ 	.word	0x0001c300


	//   ....[11]....
        /*00a8*/ 	.word	0x0001c3b0


	//   ....[12]....
        /*00ac*/ 	.word	0x0001c420


	//   ....[13]....
        /*00b0*/ 	.word	0x0001c490


	//   ....[14]....
        /*00b4*/ 	.word	0x0001c500


	//   ....[15]....
        /*00b8*/ 	.word	0x0001ca80


	//   ....[16]....
        /*00bc*/ 	.word	0x0001caf0


	//   ....[17]....
        /*00c0*/ 	.word	0x0001cb60


	//   ....[18]....
        /*00c4*/ 	.word	0x0001cbd0


	//   ....[19]....
        /*00c8*/ 	.word	0x0001cc40


	//----- nvinfo : EIATTR_VRC_CTA_INIT_COUNT
	.align		4
.L_2030:
        /*00cc*/ 	.byte	0x02, 0x4a
	.zero		1
	.zero		1


	//----- nvinfo : EIATTR_EXIT_INSTR_OFFSETS
	.align		4
        /*00d0*/ 	.byte	0x04, 0x1c
        /*00d2*/ 	.short	(.L_2032 - .L_2031)


	//   ....[0]....
.L_2031:
        /*00d4*/ 	.word	0x000002d0


	//   ....[1]....
        /*00d8*/ 	.word	0x0001c290


	//----- nvinfo : EIATTR_INDIRECT_BRANCH_TARGETS
	.align		4
.L_2032:
        /*00dc*/ 	.byte	0x04, 0x34
        /*00de*/ 	.short	(.L_2034 - .L_2033)


	//   ....[0]....
.L_2033:
        /*00e0*/ 	.word	.L_x_45660@srel
        /*00e4*/ 	.short	0x0
        /*00e6*/ 	.short	0x0
        /*00e8*/ 	.word	0x3
        /*00ec*/ 	.word	.L_x_45661@srel
        /*00f0*/ 	.word	.L_x_45662@srel
        /*00f4*/ 	.word	.L_x_45663@srel


	//----- nvinfo : EIATTR_MAX_THREADS
	.align		4
.L_2034:
        /*00f8*/ 	.byte	0x04, 0x05
        /*00fa*/ 	.short	(.L_2036 - .L_2035)
.L_2035:
        /*00fc*/ 	.word	0x00000080
        /*0100*/ 	.word	0x00000001
        /*0104*/ 	.word	0x00000001


	//----- nvinfo : EIATTR_CRS_STACK_SIZE
	.align		4
.L_2036:
        /*0108*/ 	.byte	0x04, 0x1e
        /*010a*/ 	.short	(.L_2038 - .L_2037)
.L_2037:
        /*010c*/ 	.word	0x00000000


	//----- nvinfo : EIATTR_CBANK_PARAM_SIZE
	.align		4
.L_2038:
        /*0110*/ 	.byte	0x03, 0x19
        /*0112*/ 	.short	0x00e8


	//----- nvinfo : EIATTR_PARAM_CBANK
	.align		4
        /*0114*/ 	.byte	0x04, 0x0a
        /*0116*/ 	.short	(.L_2040 - .L_2039)
	.align		4
.L_2039:
        /*0118*/ 	.word	index@(.nv.constant0._ZN10layer_norm13ln_fwd_kernelINS_13Kernel_traitsI13__nv_bfloat16S2_fS2_fjLj1280ELj1ELj4ELj1ELj16ENS_18Kernel_traits_baseILj1280ES2_S2_fS2_fjLj128EEEEELb1ELb0ELb0ELb1EEEvNS_9FwdParamsE)
        /*011c*/ 	.short	0x0380
        /*011e*/ 	.short	0x00e8


	//----- nvinfo : EIATTR_SW_WAR
	.align		4
.L_2040:
        /*0120*/ 	.byte	0x04, 0x36
        /*0122*/ 	.short	(.L_2042 - .L_2041)
.L_2041:
        /*0124*/ 	.word	0x00000008
.L_2042:


//--------------------- .nv.info._ZN10layer_norm13ln_fwd_kernelINS_13Kernel_traitsI13__nv_bfloat16S2_fS2_fjLj1280ELj1ELj4ELj1ELj16ENS_18Kernel_traits_baseILj1280ES2_S2_fS2_fjLj128EEEEELb1ELb0ELb1ELb0EEEvNS_9FwdParamsE --------------------------
	.section	.nv.info._ZN10layer_norm13ln_fwd_kernelINS_13Kernel_traitsI13__nv_bfloat16S2_fS2_fjLj1280ELj1ELj4ELj1ELj16ENS_18Kernel_traits_baseILj1280ES2_S2_fS2_fjLj128EEEEELb1ELb0ELb1ELb0EEEvNS_9FwdParamsE,"",@"SHT_CUDA_INFO"
	.sectionflags	@""
	.align	4


	//----- nvinfo : EIATTR_CUDA_API_VERSION
	.align		4
        /*0000*/ 	.byte	0x04, 0x37
        /*0002*/ 	.short	(.L_2044 - .L_2043)
.L_2043:
        /*0004*/ 	.word	0x00000082


	//----- nvinfo : EIATTR_KPARAM_INFO
	.align		4
.L_2044:
        /*0008*/ 	.byte	0x04, 0x17
        /*000a*/ 	.short	(.L_2046 - .L_2045)
.L_2045:
        /*000c*/ 	.word	0x00000000
        /*0010*/ 	.short	0x0000
        /*0012*/ 	.short	0x0000
        /*0014*/ 	.byte	0x00, 0xf0, 0xa1, 0x03


	//----- nvinfo : EIATTR_SPARSE_MMA_MASK
	.align		4
.L_2046:
        /*0018*/ 	.byte	0x03, 0x50
        /*001a*/ 	.short	0x0000


	//----- nvinfo : EIATTR_MAXREG_COUNT
	.align		4
        /*001c*/ 	.byte	0x03, 0x1b
        /*001e*/ 	.short	0x00ff


	//----- nvinfo : EIATTR_MERCURY_ISA_VERSION
	.align		4
        /*0020*/ 	.byte	0x03, 0x5f
        /*0022*/ 	.short	0x0101


	//----- nvinfo : EIATTR_COOP_GROUP_MASK_REGIDS
	.align		4
        /*0024*/ 	.byte	0x04, 0x29
        /*0026*/ 	.short	(.L_2048 - .L_2047)


	//   ....[0]....
.L_2047:
        /*0028*/ 	.word	0xffffffff


	//   ....[1]....
        /*002c*/ 	.word	0xffffffff


	//   ....[2]....
        /*0030*/ 	.word	0xffffffff


	//   ....[3]....
        /*0034*/ 	.word	0xffffffff


	//   ....[4]....
        /*0038*/ 	.word	0xffffffff


	//   ....[5]....
        /*003c*/ 	.word	0xffffffff


	//   ....[6]....
        /*0040*/ 	.word	0xffffffff


	//   ....[7]....
        /*0044*/ 	.word	0xffffffff


	//   ....[8]....
        /*0048*/ 	.word	0xffffffff


	//   ....[9]....
        /*004c*/ 	.word	0xffffffff


	//   ....[10]....
        /*0050*/ 	.word	0x0500009a


	//   ....[11]....
        /*0054*/ 	.word	0x0500009a


	//   ....[12]....
        /*0058*/ 	.word	0x0500009a


	//   ....[13]....
        /*005c*/ 	.word	0x0500009a


	//   ....[14]....
        /*0060*/ 	.word	0x0500009a


	//   ....[15]....
        /*0064*/ 	.word	0x0500009a


	//   ....[16]....
        /*0068*/ 	.word	0x0500009a


	//   ....[17]....
        /*006c*/ 	.word	0x0500009a


	//   ....[18]....
        /*0070*/ 	.word	0x0500009a


	//   ....[19]....
        /*0074*/ 	.word	0x0500009a


	//----- nvinfo : EIATTR_COOP_GROUP_INSTR_OFFSETS
	.align		4
.L_2048:
        /*0078*/ 	.byte	0x04, 0x28
        /*007a*/ 	.short	(.L_2050 - .L_2049)


	//   ....[0]....
.L_2049:
        /*007c*/ 	.word	0x000213f0


	//   ....[1]....
        /*0080*/ 	.word	0x00021420


	//   ....[2]....
        /*0084*/ 	.word	0x00021440


	//   ....[3]....
        /*0088*/ 	.word	0x00021460


	//   ....[4]....
        /*008c*/ 	.word	0x00021480


	//   ....[5]....
        /*0090*/ 	.word	0x000219c0


	//   ....[6]....
        /*0094*/ 	.word	0x000219e0


	//   ....[7]....
        /*0098*/ 	.word	0x00021a00


	//   ....[8]....
        /*009c*/ 	.word	0x00021a20


	//   ....[9]....
        /*00a0*/ 	.word	0x00021a40


	//   ....[10]....
        /*00a4*/ 	.word	0x00022ce0


	//   ....[11]....
        /*00a8*/ 	.word	0x00022d90


	//   ....[12]....
        /*00ac*/ 	.word	0x00022e00


	//   ....[13]....
        /*00b0*/ 	.word	0x00022e70


	//   ....[14]....
        /*00b4*/ 	.word	0x00022ee0


	//   ....[15]....
        /*00b8*/ 	.word	0x00023470


	//   ....[16]....
        /*00bc*/ 	.word	0x000234e0


	//   ....[17]....
        /*00c0*/ 	.word	0x00023550


	//   ....[18]....
        /*00c4*/ 	.word	0x000235c0


	//   ....[19]....
        /*00c8*/ 	.word	0x00023630


	//----- nvinfo : EIATTR_VRC_CTA_INIT_COUNT
	.align		4
.L_2050:
        /*00cc*/ 	.byte	0x02, 0x4a
	.zero		1
	.zero		1


	//----- nvinfo : EIATTR_EXIT_INSTR_OFFSETS
	.align		4
        /*00d0*/ 	.byte	0x04, 0x1c
        /*00d2*/ 	.short	(.L_2052 - .L_2051)


	//   ....[0]....
.L_2051:
        /*00d4*/ 	.word	0x000008a0


	//   ....[1]....
        /*00d8*/ 	.word	0x00022c70


	//----- nvinfo : EIATTR_MAX_THREADS
	.align		4
.L_2052:
        /*00dc*/ 	.byte	0x04, 0x05
        /*00de*/ 	.short	(.L_2054 - .L_2053)
.L_2053:
        /*00e0*/ 	.word	0x00000080
        /*00e4*/ 	.word	0x00000001
        /*00e8*/ 	.word	0x00000001


	//----- nvinfo : EIATTR_CRS_STACK_SIZE
	.align		4
.L_2054:
        /*00ec*/ 	.byte	0x04, 0x1e
        /*00ee*/ 	.short	(.L_2056 - .L_2055)
.L_2055:
        /*00f0*/ 	.word	0x00000000


	//----- nvinfo : EIATTR_CBANK_PARAM_SIZE
	.align		4
.L_2056:
        /*00f4*/ 	.byte	0x03, 0x19
        /*00f6*/ 	.short	0x00e8


	//----- nvinfo : EIATTR_PARAM_CBANK
	.align		4
        /*00f8*/ 	.byte	0x04, 0x0a
        /*00fa*/ 	.short	(.L_2058 - .L_2057)
	.align		4
.L_2057:
        /*00fc*/ 	.word	index@(.nv.constant0._ZN10layer_norm13ln_fwd_kernelINS_13Kernel_traitsI13__nv_bfloat16S2_fS2_fjLj1280ELj1ELj4ELj1ELj16ENS_18Kernel_traits_baseILj1280ES2_S2_fS2_fjLj128EEEEELb1ELb0ELb1ELb0EEEvNS_9FwdParamsE)
        /*0100*/ 	.short	0x0380
        /*0102*/ 	.short	0x00e8


	//----- nvinfo : EIATTR_SW_WAR
	.align		4
.L_2058:
        /*0104*/ 	.byte	0x04, 0x36
        /*0106*/ 	.short	(.L_2060 - .L_2059)
.L_2059:
        /*0108*/ 	.word	0x00000008
.L_2060:


//--------------------- .nv.info._ZN10layer_norm13ln_fwd_kernelINS_13Kernel_traitsI13__nv_bfloat16S2_fS2_fjLj1280ELj1ELj4ELj1ELj16ENS_18Kernel_traits_baseILj1280ES2_S2_fS2_fjLj128EEEEELb1ELb0ELb1ELb1EEEvNS_9FwdParamsE --------------------------
	.section	.nv.info._ZN10layer_norm13ln_fwd_kernelINS_13Kernel_traitsI13__nv_bfloat16S2_fS2_fjLj1280ELj1ELj4ELj1ELj16ENS_18Kernel_traits_baseILj1280ES2_S2_fS2_fjLj128EEEEELb1ELb0ELb1ELb1EEEvNS_9FwdParamsE,"",@"SHT_CUDA_INFO"
	.sectionflags	@""
	.align	4


	//----- nvinfo : EIATTR_CUDA_API_VERSION
	.align		4
        /*0000*/ 	.byte	0x04, 0x37
        /*0002*/ 	.short	(.L_2062 - .L_2061)
.L_2061:
        /*0004*/ 	.word	0x00000082


	//----- nvinfo : EIATTR_KPARAM_INFO
	.align		4
.L_2062:
        /*0008*/ 	.byte	0x04, 0x17
        /*000a*/ 	.short	(.L_2064 - .L_2063)
.L_2063:
        /*000c*/ 	.word	0x00000000
        /*0010*/ 	.short	0x0000
        /*0012*/ 	.short	0x0000
        /*0014*/ 	.byte	0x00, 0xf0, 0xa1, 0x03


	//----- nvinfo : EIATTR_SPARSE_MMA_MASK
	.align		4
.L_2064:
        /*0018*/ 	.byte	0x03, 0x50
        /*001a*/ 	.short	0x0000


	//----- nvinfo : EIATTR_MAXREG_COUNT
	.align		4
        /*001c*/ 	.byte	0x03, 0x1b
        /*001e*/ 	.short	0x00ff


	//----- nvinfo : EIATTR_MERCURY_ISA_VERSION
	.align		4
        /*0020*/ 	.byte	0x03, 0x5f
        /*0022*/ 	.short	0x0101


	//----- nvinfo : EIATTR_COOP_GROUP_MASK_REGIDS
	.align		4
        /*0024*/ 	.byte	0x04, 0x29
        /*0026*/ 	.short	(.L_2066 - .L_2065)


	//   ....[0]....
.L_2065:
        /*0028*/ 	.word	0xffffffff


	//   ....[1]....
        /*002c*/ 	.word	0xffffffff


	//   ....[2]....
        /*0030*/ 	.word	0xffffffff


	//   ....[3]....
        /*0034*/ 	.word	0xffffffff


	//   ....[4]....
        /*0038*/ 	.word	0xffffffff


	//   ....[5]....
        /*003c*/ 	.word	0xffffffff


	//   ....[6]....
        /*0040*/ 	.word	0xffffffff


	//   ....[7]....
        /*0044*/ 	.word	0xffffffff


	//   ....[8]....
        /*0048*/ 	.word	0xffffffff


	//   ....[9]....
        /*004c*/ 	.word	0xffffffff


	//   ....[10]....
        /*0050*/ 	.word	0x0500008d


	//   ....[11]....
        /*0054*/ 	.word	0x0500008d


	//   ....[12]....
        /*0058*/ 	.word	0x0500008d


	//   ....[13]....
        /*005c*/ 	.word	0x0500008d


	//   ....[14]....
        /*0060*/ 	.word	0x0500008d


	//   ....[15]....
        /*0064*/ 	.word	0x0500008d


	//   ....[16]....
        /*0068*/ 	.word	0x0500008d


	//   ....[17]....
        /*006c*/ 	.word	0x0500008d


	//   ....[18]....
        /*0070*/ 	.word	0x0500008d


	//   ....[19]....
        /*0074*/ 	.word	0x0500008d


	//----- nvinfo : EIATTR_COOP_GROUP_INSTR_OFFSETS
	.align		4
.L_2066:
        /*0078*/ 	.byte	0x04, 0x28
        /*007a*/ 	.short	(.L_2068 - .L_2067)


	//   ....[0]....
.L_2067:
        /*007c*/ 	.word	0x0001d220


	//   ....[1]....
        /*0080*/ 	.word	0x0001d250


	//   ....[2]....
        /*0084*/ 	.word	0x0001d270


	//   ....[3]....
        /*0088*/ 	.word	0x0001d290


	//   ....[4]....
        /*008c*/ 	.word	0x0001d2b0


	//   ....[5]....
        /*0090*/ 	.word	0x0001d7e0


	//   ....[6]....
        /*0094*/ 	.word	0x0001d800


	//   ....[7]....
        /*0098*/ 	.word	0x0001d820


	//   ....[8]....
        /*009c*/ 	.word	0x0001d840


	//   ....[9]....
        /*00a0*/ 	.word	0x0001d860


	//   ....[10]....
        /*00a4*/ 	.word	0x0001e9e0


	//   ....[11]....
        /*00a8*/ 	.word	0x0001ea90


	//   ....[12]....
        /*00ac*/ 	.word	0x0001eb00


	//   ....[13]....
        /*00b0*/ 	.word	0x0001eb70


	//   ....[14]....
        /*00b4*/ 	.word	0x0001ebe0


	//   ....[15]....
        /*00b8*/ 	.word	0x0001f150


	//   ....[16]....
        /*00bc*/ 	.word	0x0001f1c0


	//   ....[17]....
        /*00c0*/ 	.word	0x0001f230


	//   ....[18]....
        /*00c4*/ 	.word	0x0001f2a0


	//   ....[19]....
        /*00c8*/ 	.word	0x0001f310


	//----- nvinfo : EIATTR_VRC_CTA_INIT_COUNT
	.align		4
.L_2068:
        /*00cc*/ 	.byte	0x02, 0x4a
	.zero		1
	.zero		1


	//----- nvinfo : EIATTR_EXIT_INSTR_OFFSETS
	.align		4
        /*00d0*/ 	.byte	0x04, 0x1c
        /*00d2*/ 	.short	(.L_2070 - .L_2069)


	//   ....[0]....
.L_2069:
        /*00d4*/ 	.word	0x00000330


	//   ....[1]....
        /*00d8*/ 	.word	0x0001e980


	//----- nvinfo : EIATTR_MAX_THREADS
	.align		4
.L_2070:
        /*00dc*/ 	.byte	0x04, 0x05
        /*00de*/ 	.short	(.L_2072 - .L_2071)
.L_2071:
        /*00e0*/ 	.word	0x00000080
        /*00e4*/ 	.word	0x00000001
        /*00e8*/ 	.word	0x00000001


	//----- nvinfo : EIATTR_CRS_STACK_SIZE
	.align		4
.L_2072:
        /*00ec*/ 	.byte	0x04, 0x1e
        /*00ee*/ 	.short	(.L_2074 - .L_2073)
.L_2073:
        /*00f0*/ 	.word	0x00000000


	//----- nvinfo : EIATTR_CBANK_PARAM_SIZE
	.align		4
.L_2074:
        /*00f4*/ 	.byte	0x03, 0x19
        /*00f6*/ 	.short	0x00e8


	//----- nvinfo : EIATTR_PARAM_CBANK
	.align		4
        /*00f8*/ 	.byte	0x04, 0x0a
        /*00fa*/ 	.short	(.L_2076 - .L_2075)
	.align		4
.L_2075:
        /*00fc*/ 	.word	index@(.nv.constant0._ZN10layer_norm13ln_fwd_kernelINS_13Kernel_traitsI13__nv_bfloat16S2_fS2_fjLj1280ELj1ELj4ELj1ELj16ENS_18Kernel_traits_baseILj1280ES2_S2_fS2_fjLj128EEEEELb1ELb0ELb1ELb1EEEvNS_9FwdParamsE)
        /*0100*/ 	.short	0x0380
        /*0102*/ 	.short	0x00e8


	//----- nvinfo : EIATTR_SW_WAR
	.align		4
.L_2076:
        /*0104*/ 	.byte	0x04, 0x36
        /*0106*/ 	.short	(.L_2078 - .L_2077)
.L_2077:
        /*0108*/ 	.word	0x00000008
.L_2078:


//--------------------- .nv.info._ZN10layer_norm13ln_fwd_kernelINS_13Kernel_traitsI13__nv_bfloat16S2_fS2_fjLj1280ELj1ELj4ELj1ELj16ENS_18Kernel_traits_baseILj1280ES2_S2_fS2_fjLj128EEEEELb1ELb1ELb0ELb0EEEvNS_9FwdParamsE --------------------------
	.section	.nv.info._ZN10layer_norm13ln_fwd_kernelINS_13Kernel_traitsI13__nv_bfloat16S2_fS2_fjLj1280ELj1ELj4ELj1ELj16ENS_18Kernel_traits_baseILj1280ES2_S2_fS2_fjLj128EEEEELb1ELb1ELb0ELb0EEEvNS_9FwdParamsE,"",@"SHT_CUDA_INFO"
	.sectionflags	@""
	.align	4


	//----- nvinfo : EIATTR_CUDA_API_VERSION
	.align		4
        /*0000*/ 	.byte	0x04, 0x37
        /*0002*/ 	.short	(.L_2080 - .L_2079)
.L_2079:
        /*0004*/ 	.word	0x00000082


	//----- nvinfo : EIATTR_KPARAM_INFO
	.align		4
.L_2080:
        /*0008*/ 	.byte	0x04, 0x17
        /*000a*/ 	.short	(.L_2082 - .L_2081)
.L_2081:
        /*000c*/ 	.word	0x00000000
        /*0010*/ 	.short	0x0000
        /*0012*/ 	.short	0x0000
        /*0014*/ 	.byte	0x00, 0xf0, 0xa1, 0x03


	//----- nvinfo : EIATTR_SPARSE_MMA_MASK
	.align		4
.L_2082:
        /*0018*/ 	.byte	0x03, 0x50
        /*001a*/ 	.short	0x0000


	//----- nvinfo : EIATTR_MAXREG_COUNT
	.align		4
        /*001c*/ 	.byte	0x03, 0x1b
        /*001e*/ 	.short	0x00ff


	//----- nvinfo : EIATTR_MERCURY_ISA_VERSION
	.align		4
        /*0020*/ 	.byte	0x03, 0x5f
        /*0022*/ 	.short	0x0101


	//----- nvinfo : EIATTR_COOP_GROUP_MASK_REGIDS
	.align		4
        /*0024*/ 	.byte	0x04, 0x29
        /*0026*/ 	.short	(.L_2084 - .L_2083)


	//   ....[0]....
.L_2083:
        /*0028*/ 	.word	0xffffffff


	//   ....[1]....
        /*002c*/ 	.word	0xffffffff


	//   ....[2]....
        /*0030*/ 	.word	0xffffffff


	//   ....[3]....
        /*0034*/ 	.word	0xffffffff


	//   ....[4]....
        /*0038*/ 	.word	0xffffffff


	//   ....[5]....
        /*003c*/ 	.word	0xffffffff


	//   ....[6]....
        /*0040*/ 	.word	0xffffffff


	//   ....[7]....
        /*0044*/ 	.word	0xffffffff


	//   ....[8]....
        /*0048*/ 	.word	0xffffffff


	//   ....[9]....
        /*004c*/ 	.word	0xffffffff


	//   ....[10]....
        /*0050*/ 	.word	0x050000bf


	//   ....[11]....
        /*0054*/ 	.word	0x050000bf


	//   ....[12]....
        /*0058*/ 	.word	0x050000bf


	//   ....[13]....
        /*005c*/ 	.word	0x050000bf


	//   ....[14]....
        /*0060*/ 	.word	0x050000bf


	//   ....[15]....
        /*0064*/ 	.word	0x050000bf


	//   ....[16]....
        /*0068*/ 	.word	0x050000bf


	//   ....[17]....
        /*006c*/ 	.word	0x050000bf


	//   ....[18]....
        /*0070*/ 	.word	0x050000bf


	//   ....[19]....
        /*0074*/ 	.word	0x050000bf


	//----- nvinfo : EIATTR_COOP_GROUP_INSTR_OFFSETS
	.align		4
.L_2084:
        /*0078*/ 	.byte	0x04, 0x28
        /*007a*/ 	.short	(.L_2086 - .L_2085)


	//   ....[0]....
.L_2085:
        /*007c*/ 	.word	0x00021580


	//   ....[1]....
        /*0080*/ 	.word	0x000215c0


	//   ....[2]....
        /*0084*/ 	.word	0x000215e0


	//   ....[3]....
        /*0088*/ 	.word	0x00021600


	//   ....[4]....
        /*008c*/ 	.word	0x00021620


	//   ....[5]....
        /*0090*/ 	.word	0x00021b60


	//   ....[6]....
        /*0094*/ 	.word	0x00021b80


	//   ....[7]....
        /*0098*/ 	.word	0x00021ba0


	//   ....[8]....
        /*009c*/ 	.word	0x00021bc0


	//   ....[9]....
        /*00a0*/ 	.word	0x00021be0


	//   ....[10]....
        /*00a4*/ 	.word	0x00022da0


	//   ....[11]....
        /*00a8*/ 	.word	0x00022e50


	//   ....[12]....
        /*00ac*/ 	.word	0x00022ec0


	//   ....[13]....
        /*00b0*/ 	.word	0x00022f30


	//   ....[14]....
        /*00b4*/ 	.word	0x00022fa0


	//   ....[15]....
        /*00b8*/ 	.word	0x00023540


	//   ....[16]....
        /*00bc*/ 	.word	0x000235b0


	//   ....[17]....
        /*00c0*/ 	.word	0x00023620


	//   ....[18]....
        /*00c4*/ 	.word	0x00023690


	//   ....[19]....
        /*00c8*/ 	.word	0x00023700


	//----- nvinfo : EIATTR_VRC_CTA_INIT_COUNT
	.align		4
.L_2086:
        /*00cc*/ 	.byte	0x02, 0x4a
	.zero		1
	.zero		1


	//----- nvinfo : EIATTR_EXIT_INSTR_OFFSETS
	.align		4
        /*00d0*/ 	.byte	0x04, 0x1c
        /*00d2*/ 	.short	(.L_2088 - .L_2087)


	//   ....[0]....
.L_2087:
        /*00d4*/ 	.word	0x00000920


	//   ....[1]....
        /*00d8*/ 	.word	0x00022d30


	//----- nvinfo : EIATTR_INDIRECT_BRANCH_TARGETS
	.align		4
.L_2088:
        /*00dc*/ 	.byte	0x04, 0x34
        /*00de*/ 	.short	(.L_2090 - .L_2089)


	//   ....[0]....
.L_2089:
        /*00e0*/ 	.word	.L_x_45664@srel
        /*00e4*/ 	.short	0x0
        /*00e6*/ 	.short	0x0
        /*00e8*/ 	.word	0x3
        /*00ec*/ 	.word	.L_x_45665@srel
        /*00f0*/ 	.word	.L_x_45666@srel
        /*00f4*/ 	.word	.L_x_45667@srel


	//----- nvinfo : EIATTR_MAX_THREADS
	.align		4
.L_2090:
        /*00f8*/ 	.byte	0x04, 0x05
        /*00fa*/ 	.short	(.L_2092 - .L_2091)
.L_2091:
        /*00fc*/ 	.word	0x00000080
        /*0100*/ 	.word	0x00000001
        /*0104*/ 	.word	0x00000001


	//----- nvinfo : EIATTR_CRS_STACK_SIZE
	.align		4
.L_2092:
        /*0108*/ 	.byte	0x04, 0x1e
        /*010a*/ 	.short	(.L_2094 - .L_2093)
.L_2093:
        /*010c*/ 	.word	0x00000000


	//----- nvinfo : EIATTR_CBANK_PARAM_SIZE
	.align		4
.L_2094:
        /*0110*/ 	.byte	0x03, 0x19
        /*0112*/ 	.short	0x00e8


	//----- nvinfo : EIATTR_PARAM_CBANK
	.align		4
        /*0114*/ 	.byte	0x04, 0x0a
        /*0116*/ 	.short	(.L_2096 - .L_2095)
	.align		4
.L_2095:
        /*0118*/ 	.word	index@(.nv.constant0._ZN10layer_norm13ln_fwd_kernelINS_13Kernel_traitsI13__nv_bfloat16S2_fS2_fjLj1280ELj1ELj4ELj1ELj16ENS_18Kernel_traits_baseILj1280ES2_S2_fS2_fjLj128EEEEELb1ELb1ELb0ELb0EEEvNS_9FwdParamsE)
        /*011c*/ 	.short	0x0380
        /*011e*/ 	.short	0x00e8


	//----- nvinfo : EIATTR_SW_WAR
	.align		4
.L_2096:
        /*0120*/ 	.byte	0x04, 0x36
        /*0122*/ 	.short	(.L_2098 - .L_2097)
.L_2097:
        /*0124*/ 	.word	0x00000008
.L_2098:


//--------------------- .nv.info._ZN10layer_norm13ln_fwd_kernelINS_13Kernel_traitsI13__nv_bfloat16S2_fS2_fjLj1280ELj1ELj4ELj1ELj16ENS_18Kernel_traits_baseILj1280ES2_S2_fS2_fjLj128EEEEELb1ELb1ELb0ELb1EEEvNS_9FwdParamsE --------------------------
	.section	.nv.info._ZN10layer_norm13ln_fwd_kernelINS_13Kernel_traitsI13__nv_bfloat16S2_fS2_fjLj1280ELj1ELj4ELj1ELj16ENS_18Kernel_traits_baseILj1280ES2_S2_fS2_fjLj128EEEEELb1ELb1ELb0ELb1EEEvNS_9FwdParamsE,"",@"SHT_CUDA_INFO"
	.sectionflags	@""
	.align	4


	//----- nvinfo : EIATTR_CUDA_API_VERSION
	.align		4
        /*0000*/ 	.byte	0x04, 0x37
        /*0002*/ 	.short	(.L_2100 - .L_2099)
.L_2099:
        /*0004*/ 	.word	0x00000082


	//----- nvinfo : EIATTR_KPARAM_INFO
	.align		4
.L_2100:
        /*0008*/ 	.byte	0x04, 0x17
        /*000a*/ 	.short	(.L_2102 - .L_2101)
.L_2101:
        /*000c*/ 	.word	0x00000000
        /*0010*/ 	.short	0x0000
        /*0012*/ 	.short	0x0000
        /*0014*/ 	.byte	0x00, 0xf0, 0xa1, 0x03


	//----- nvinfo : EIATTR_SPARSE_MMA_MASK
	.align		4
.L_2102:
        /*0018*/ 	.byte	0x03, 0x50
        /*001a*/ 	.short	0x0000


	//----- nvinfo : EIATTR_MAXREG_COUNT
	.align		4
        /*001c*/ 	.byte	0x03, 0x1b
        /*001e*/ 	.short	0x00ff


	//----- nvinfo : EIATTR_MERCURY_ISA_VERSION
	.align		4
        /*0020*/ 	.byte	0x03, 0x5f
        /*0022*/ 	.short	0x0101


	//----- nvinfo : EIATTR_COOP_GROUP_MASK_REGIDS
	.align		4
        /*0024*/ 	.byte	0x04, 0x29
        /*0026*/ 	.short	(.L_2104 - .L_2103)


	//   ....[0]....
.L_2103:
        /*0028*/ 	.word	0xffffffff


	//   ....[1]....
        /*002c*/ 	.word	0xffffffff


	//   ....[2]....
        /*0030*/ 	.word	0xffffffff


	//   ....[3]....
        /*0034*/ 	.word	0xffffffff


	//   ....[4]....
        /*0038*/ 	.word	0xffffffff


	//   ....[5]....
        /*003c*/ 	.word	0xffffffff


	//   ....[6]....
        /*0040*/ 	.word	0xffffffff


	//   ....[7]....
        /*0044*/ 	.word	0xffffffff


	//   ....[8]....
        /*0048*/ 	.word	0xffffffff


	//   ....[9]....
        /*004c*/ 	.word	0xffffffff


	//   ....[10]....
        /*0050*/ 	.word	0x050000bf


	//   ....[11]....
        /*0054*/ 	.word	0x050000bf


	//   ....[12]....
        /*0058*/ 	.word	0x050000bf


	//   ....[13]....
        /*005c*/ 	.word	0x050000bf


	//   ....[14]....
        /*0060*/ 	.word	0x050000bf


	//   ....[15]....
        /*0064*/ 	.word	0x050000bf


	//   ....[16]....
        /*0068*/ 	.word	0x050000bf


	//   ....[17]....
        /*006c*/ 	.word	0x050000bf


	//   ....[18]....
        /*0070*/ 	.word	0x050000bf


	//   ....[19]....
        /*0074*/ 	.word	0x050000bf


	//----- nvinfo : EIATTR_COOP_GROUP_INSTR_OFFSETS
	.align		4
.L_2104:
        /*0078*/ 	.byte	0x04, 0x28
        /*007a*/ 	.short	(.L_2106 - .L_2105)


	//   ....[0]....
.L_2105:
        /*007c*/ 	.word	0x000210f0


	//   ....[1]....
        /*0080*/ 	.word	0x00021120


	//   ....[2]....
        /*0084*/ 	.word	0x00021140


	//   ....[3]....
        /*0088*/ 	.word	0x00021160


	//   ....[4]....
        /*008c*/ 	.word	0x00021180


	//   ....[5]....
        /*0090*/ 	.word	0x000216b0


	//   ....[6]....
        /*0094*/ 	.word	0x000216d0


	//   ....[7]....
        /*0098*/ 	.word	0x000216f0


	//   ....[8]....
        /*009c*/ 	.word	0x00021710


	//   ....[9]....
        /*00a0*/ 	.word	0x00021730


	//   ....[10]....
        /*00a4*/ 	.word	0x00022740


	//   ....[11]....
        /*00a8*/ 	.word	0x000227f0


	//   ....[12]....
        /*00ac*/ 	.word	0x00022860


	//   ....[13]....
        /*00b0*/ 	.word	0x000228d0


	//   ....[14]....
        /*00b4*/ 	.word	0x00022940


	//   ....[15]....
        /*00b8*/ 	.word	0x00022ec0


	//   ....[16]....
        /*00bc*/ 	.word	0x00022f30


	//   ....[17]....
        /*00c0*/ 	.word	0x00022fa0


	//   ....[18]....
        /*00c4*/ 	.word	0x00023010


	//   ....[19]....
        /*00c8*/ 	.word	0x00023080


	//----- nvinfo : EIATTR_VRC_CTA_INIT_COUNT
	.align		4
.L_2106:
        /*00cc*/ 	.byte	0x02, 0x4a
	.zero		1
	.zero		1


	//----- nvinfo : EIATTR_EXIT_INSTR_OFFSETS
	.align		4
        /*00d0*/ 	.byte	0x04, 0x1c
        /*00d2*/ 	.short	(.L_2108 - .L_2107)


	//   ....[0]....
.L_2107:
        /*00d4*/ 	.word	0x000004c0


	//   ....[1]....
        /*00d8*/ 	.word	0x000226d0


	//----- nvinfo : EIATTR_INDIRECT_BRANCH_TARGETS
	.align		4
.L_2108:
        /*00dc*/ 	.byte	0x04, 0x34
        /*00de*/ 	.short	(.L_2110 - .L_2109)


	//   ....[0]....
.L_2109:
        /*00e0*/ 	.word	.L_x_45668@srel
        /*00e4*/ 	.short	0x0
        /*00e6*/ 	.short	0x0
        /*00e8*/ 	.word	0x3
        /*00ec*/ 	.word	.L_x_45669@srel
        /*00f0*/ 	.word	.L_x_45670@srel
        /*00f4*/ 	.word	.L_x_45671@srel


	//----- nvinfo : EIATTR_MAX_THREADS
	.align		4
.L_2110:
        /*00f8*/ 	.byte	0x04, 0x05
        /*00fa*/ 	.short	(.L_2112 - .L_2111)
.L_2111:
        /*00fc*/ 	.word	0x00000080
        /*0100*/ 	.word	0x00000001
        /*0104*/ 	.word	0x00000001


	//----- nvinfo : EIATTR_CRS_STACK_SIZE
	.align		4
.L_2112:
        /*0108*/ 	.byte	0x04, 0x1e
        /*010a*/ 	.short	(.L_2114 - .L_2113)
.L_2113:
        /*010c*/ 	.word	0x00000000


	//----- nvinfo : EIATTR_CBANK_PARAM_SIZE
	.align		4
.L_2114:
        /*0110*/ 	.byte	0x03, 0x19
        /*0112*/ 	.short	0x00e8


	//----- nvinfo : EIATTR_PARAM_CBANK
	.align		4
        /*0114*/ 	.byte	0x04, 0x0a
        /*0116*/ 	.short	(.L_2116 - .L_2115)
	.align		4
.L_2115:
        /*0118*/ 	.word	index@(.nv.constant0._ZN10layer_norm13ln_fwd_kernelINS_13Kernel_traitsI13__nv_bfloat16S2_fS2_fjLj1280ELj1ELj4ELj1ELj16ENS_18Kernel_traits_baseILj1280ES2_S2_fS2_fjLj128EEEEELb1ELb1ELb0ELb1EEEvNS_9FwdParamsE)
        /*011c*/ 	.short	0x0380
        /*011e*/ 	.short	0x00e8


	//----- nvinfo : EIATTR_SW_WAR
	.align		4
.L_2116:
        /*0120*/ 	.byte	0x04, 0x36
        /*0122*/ 	.short	(.L_2118 - .L_2117)
.L_2117:
        /*0124*/ 	.word	0x00000008
.L_2118:


//--------------------- .nv.info._ZN10layer_norm13ln_fwd_kernelINS_13Kernel_traitsI13__nv_bfloat16S2_fS2_fjLj1280ELj1ELj4ELj1ELj16ENS_18Kernel_traits_baseILj1280ES2_S2_fS2_fjLj128EEEEELb1ELb1ELb1ELb0EEEvNS_9FwdParamsE --------------------------
	.section	.nv.info._ZN10layer_norm13ln_fwd_kernelINS_13Kernel_traitsI13__nv_bfloat16S2_fS2_fjLj1280ELj1ELj4ELj1ELj16ENS_18Kernel_traits_baseILj1280ES2_S2_fS2_fjLj128EEEEELb1ELb1ELb1ELb0EEEvNS_9FwdParamsE,"",@"SHT_CUDA_INFO"
	.sectionflags	@""
	.align	4


	//----- nvinfo : EIATTR_CUDA_API_VERSION
	.align		4
        /*0000*/ 	.byte	0x04, 0x37
        /*0002*/ 	.short	(.L_2120 - .L_2119)
.L_2119:
        /*0004*/ 	.word	0x00000082


	//----- nvinfo : EIATTR_KPARAM_INFO
	.align		4
.L_2120:
        /*0008*/ 	.byte	0x04, 0x17
        /*000a*/ 	.short	(.L_2122 - .L_2121)
.L_2121:
        /*000c*/ 	.word	0x00000000
        /*0010*/ 	.short	0x0000
        /*0012*/ 	.short	0x0000
        /*0014*/ 	.byte	0x00, 0xf0, 0xa1, 0x03


	//----- nvinfo : EIATTR_SPARSE_MMA_MASK
	.align		4
.L_2122:
        /*0018*/ 	.byte	0x03, 0x50
        /*001a*/ 	.short	0x0000


	//----- nvinfo : EIATTR_MAXREG_COUNT
	.align		4
        /*001c*/ 	.byte	0x03, 0x1b
        /*001e*/ 	.short	0x00ff


	//----- nvinfo : EIATTR_MERCURY_ISA_VERSION
	.align		4
        /*0020*/ 	.byte	0x03, 0x5f
        /*0022*/ 	.short	0x0101


	//----- nvinfo : EIATTR_COOP_GROUP_MASK_REGIDS
	.align		4
        /*0024*/ 	.byte	0x04, 0x29
        /*0026*/ 	.short	(.L_2124 - .L_2123)


	//   ....[0]....
.L_2123:
        /*0028*/ 	.word	0xffffffff


	//   ....[1]....
        /*002c*/ 	.word	0xffffffff


	//   ....[2]....
        /*0030*/ 	.word	0xffffffff


	//   ....[3]....
        /*0034*/ 	.word	0xffffffff


	//   ....[4]....
        /*0038*/ 	.word	0xffffffff


	//   ....[5]....
        /*003c*/ 	.word	0xffffffff


	//   ....[6]....
        /*0040*/ 	.word	0xffffffff


	//   ....[7]....
        /*0044*/ 	.word	0xffffffff


	//   ....[8]....
        /*0048*/ 	.word	0xffffffff


	//   ....[9]....
        /*004c*/ 	.word	0xffffffff


	//   ....[10]....
        /*0050*/ 	.word	0x050000cf


	//   ....[11]....
        /*0054*/ 	.word	0x050000cf


	//   ....[12]....
        /*0058*/ 	.word	0x050000cf


	//   ....[13]....
        /*005c*/ 	.word	0x050000cf


	//   ....[14]....
        /*0060*/ 	.word	0x050000cf


	//   ....[15]....
        /*0064*/ 	.word	0x050000cf


	//   ....[16]....
        /*0068*/ 	.word	0x050000cf


	//   ....[17]....
        /*006c*/ 	.word	0x050000cf


	//   ....[18]....
        /*0070*/ 	.word	0x050000cf


	//   ....[19]....
        /*0074*/ 	.word	0x050000cf


	//----- nvinfo : EIATTR_COOP_GROUP_INSTR_OFFSETS
	.align		4
.L_2124:
        /*0078*/ 	.byte	0x04, 0x28
        /*007a*/ 	.short	(.L_2126 - .L_2125)


	//   ....[0]....
.L_2125:
        /*007c*/ 	.word	0x00023680


	//   ....[1]....
        /*0080*/ 	.word	0x000236b0


	//   ....[2]....
        /*0084*/ 	.word	0x000236d0


	//   ....[3]....
        /*0088*/ 	.word	0x000236f0


	//   ....[4]....
        /*008c*/ 	.word	0x00023710


	//   ....[5]....
        /*0090*/ 	.word	0x00023c50


	//   ....[6]....
        /*0094*/ 	.word	0x00023c70


	//   ....[7]....
        /*0098*/ 	.word	0x00023c90


	//   ....[8]....
        /*009c*/ 	.word	0x00023cb0


	//   ....[9]....
        /*00a0*/ 	.word	0x00023cd0


	//   ....[10]....
        /*00a4*/ 	.word	0x00024f10


	//   ....[11]....
        /*00a8*/ 	.word	0x00024fc0


	//   ....[12]....
        /*00ac*/ 	.word	0x00025030


	//   ....[13]....
        /*00b0*/ 	.word	0x000250a0


	//   ....[14]....
        /*00b4*/ 	.word	0x00025110


	//   ....[15]....
        /*00b8*/ 	.word	0x000256a0


	//   ....[16]....
        /*00bc*/ 	.word	0x00025710


	//   ....[17]....
        /*00c0*/ 	.word	0x00025780


	//   ....[18]....
        /*00c4*/ 	.word	0x000257f0


	//   ....[19]....
        /*00c8*/ 	.word	0x00025860


	//----- nvinfo : EIATTR_VRC_CTA_INIT_COUNT
	.align		4
.L_2126:
        /*00cc*/ 	.byte	0x02, 0x4a
	.zero		1
	.zero		1


	//----- nvinfo : EIATTR_EXIT_INSTR_OFFSETS
	.align		4
        /*00d0*/ 	.byte	0x04, 0x1c
        /*00d2*/ 	.short	(.L_2128 - .L_2127)


	//   ....[0]....
.L_2127:
        /*00d4*/ 	.word	0x00000930


	//   ....[1]....
        /*00d8*/ 	.word	0x00024ea0


	//----- nvinfo : EIATTR_MAX_THREADS
	.align		4
.L_2128:
        /*00dc*/ 	.byte	0x04, 0x05
        /*00de*/ 	.short	(.L_2130 - .L_2129)
.L_2129:
        /*00e0*/ 	.word	0x00000080
        /*00e4*/ 	.word	0x00000001
        /*00e8*/ 	.word	0x00000001


	//----- nvinfo : EIATTR_CRS_STACK_SIZE
	.align		4
.L_2130:
        /*00ec*/ 	.byte	0x04, 0x1e
        /*00ee*/ 	.short	(.L_2132 - .L_2131)
.L_2131:
        /*00f0*/ 	.word	0x00000000


	//----- nvinfo : EIATTR_CBANK_PARAM_SIZE
	.align		4
.L_2132:
        /*00f4*/ 	.byte	0x03, 0x19
        /*00f6*/ 	.short	0x00e8


	//----- nvinfo : EIATTR_PARAM_CBANK
	.align		4
        /*00f8*/ 	.byte	0x04, 0x0a
        /*00fa*/ 	.short	(.L_2134 - .L_2133)
	.align		4
.L_2133:
        /*00fc*/ 	.word	index@(.nv.constant0._ZN10layer_norm13ln_fwd_kernelINS_13Kernel_traitsI13__nv_bfloat16S2_fS2_fjLj1280ELj1ELj4ELj1ELj16ENS_18Kernel_traits_baseILj1280ES2_S2_fS2_fjLj128EEEEELb1ELb1ELb1ELb0EEEvNS_9FwdParamsE)
        /*0100*/ 	.short	0x0380
        /*0102*/ 	.short	0x00e8


	//----- nvinfo : EIATTR_SW_WAR
	.align		4
.L_2134:
        /*0104*/ 	.byte	0x04, 0x36
        /*0106*/ 	.short	(.L_2136 - .L_2135)
.L_2135:
        /*0108*/ 	.word	0x00000008
.L_2136:


//--------------------- .nv.info._ZN10layer_norm13ln_fwd_kernelINS_13Kernel_traitsI13__nv_bfloat16S2_fS2_fjLj1280ELj1ELj4ELj1ELj16ENS_18Kernel_traits_baseILj1280ES2_S2_fS2_fjLj128EEEEELb1ELb1ELb1ELb1EEEvNS_9FwdParamsE --------------------------
	.section	.nv.info._ZN10layer_norm13ln_fwd_kernelINS_13Kernel_traitsI13__nv_bfloat16S2_fS2_fjLj1280ELj1ELj4ELj1ELj16ENS_18Kernel_traits_baseILj1280ES2_S2_fS2_fjLj128EEEEELb1ELb1ELb1ELb1EEEvNS_9FwdParamsE,"",@"SHT_CUDA_INFO"
	.sectionflags	@""
	.align	4


	//----- nvinfo : EIATTR_CUDA_API_VERSION
	.align		4
        /*0000*/ 	.byte	0x04, 0x37
        /*0002*/ 	.short	(.L_2138 - .L_2137)
.L_2137:
        /*0004*/ 	.word	0x00000082


	//----- nvinfo : EIATTR_KPARAM_INFO
	.align		4
.L_2138:
        /*0008*/ 	.byte	0x04, 0x17
        /*000a*/ 	.short	(.L_2140 - .L_2139)
.L_2139:
        /*000c*/ 	.word	0x00000000
        /*0010*/ 	.short	0x0000
        /*0012*/ 	.short	0x0000
        /*0014*/ 	.byte	0x00, 0xf0, 0xa1, 0x03


	//----- nvinfo : EIATTR_SPARSE_MMA_MASK
	.align		4
.L_2140:
        /*0018*/ 	.byte	0x03, 0x50
        /*001a*/ 	.short	0x0000


	//----- nvinfo : EIATTR_MAXREG_COUNT
	.align		4
        /*001c*/ 	.byte	0x03, 0x1b
        /*001e*/ 	.short	0x00ff


	//----- nvinfo : EIATTR_MERCURY_ISA_VERSION
	.align		4
        /*0020*/ 	.byte	0x03, 0x5f
        /*0022*/ 	.short	0x0101


	//----- nvinfo : EIATTR_COOP_GROUP_MASK_REGIDS
	.align		4
        /*0024*/ 	.byte	0x04, 0x29
        /*0026*/ 	.short	(.L_2142 - .L_2141)


	//   ....[0]....
.L_2141:
        /*0028*/ 	.word	0xffffffff


	//   ....[1]....
        /*002c*/ 	.word	0xffffffff


	//   ....[2]....
        /*0030*/ 	.word	0xffffffff


	//   ....[3]....
        /*0034*/ 	.word	0xffffffff


	//   ....[4]....
        /*0038*/ 	.word	0xffffffff


	//   ....[5]....
        /*003c*/ 	.word	0xffffffff


	//   ....[6]....
        /*0040*/ 	.word	0xffffffff


	//   ....[7]....
        /*0044*/ 	.word	0xffffffff


	//   ....[8]....
        /*0048*/ 	.word	0xffffffff


	//   ....[9]....
        /*004c*/ 	.word	0xffffffff


	//   ....[10]....
        /*0050*/ 	.word	0x050000c9


	//   ....[11]....
        /*0054*/ 	.word	0x050000c9


	//   ....[12]....
        /*0058*/ 	.word	0x050000c9


	//   ....[13]....
        /*005c*/ 	.word	0x050000c9


	//   ....[14]....
        /*0060*/ 	.word	0x050000c9


	//   ....[15]....
        /*0064*/ 	.word	0x050000c9


	//   ....[16]....
        /*0068*/ 	.word	0x050000c9


	//   ....[17]....
        /*006c*/ 	.word	0x050000c9


	//   ....[18]....
        /*0070*/ 	.word	0x050000c9


	//   ....[19]....
        /*0074*/ 	.word	0x050000c9


	//----- nvinfo : EIATTR_COOP_GROUP_INSTR_OFFSETS
	.align		4
.L_2142:
        /*0078*/ 	.byte	0x04, 0x28
        /*007a*/ 	.short	(.L_2144 - .L_2143)


	//   ....[0]....
.L_2143:
        /*007c*/ 	.word	0x00022a80


	//   ....[1]....
        /*0080*/ 	.word	0x00022ab0


	//   ....[2]....
        /*0084*/ 	.word	0x00022ad0


	//   ....[3]....
        /*0088*/ 	.word	0x00022af0


	//   ....[4]....
        /*008c*/ 	.word	0x00022b10


	//   ....[5]....
        /*0090*/ 	.word	0x00023040


	//   ....[6]....
        /*0094*/ 	.word	0x00023060


	//   ....[7]....
        /*0098*/ 	.word	0x00023080


	//   ....[8]....
        /*009c*/ 	.word	0x000230a0


	//   ....[9]....
        /*00a0*/ 	.word	0x000230c0


	//   ....[10]....
        /*00a4*/ 	.word	0x000241a0


	//   ....[11]....
        /*00a8*/ 	.word	0x00024250


	//   ....[12]....
        /*00ac*/ 	.word	0x000242c0


	//   ....[13]....
        /*00b0*/ 	.word	0x00024330


	//   ....[14]....
        /*00b4*/ 	.word	0x000243a0


	//   ....[15]....
        /*00b8*/ 	.word	0x00024920


	//   ....[16]....
        /*00bc*/ 	.word	0x00024990


	//   ....[17]....
        /*00c0*/ 	.word	0x00024a00


	//   ....[18]....
        /*00c4*/ 	.word	0x00024a70


	//   ....[19]....
        /*00c8*/ 	.word	0x00024ae0


	//----- nvinfo : EIATTR_VRC_CTA_INIT_COUNT
	.align		4
.L_2144:
        /*00cc*/ 	.byte	0x02, 0x4a
	.zero		1
	.zero		1


	//----- nvinfo : EIATTR_EXIT_INSTR_OFFSETS
	.align		4
        /*00d0*/ 	.byte	0x04, 0x1c
        /*00d2*/ 	.short	(.L_2146 - .L_2145)


	//   ....[0]....
.L_2145:
        /*00d4*/ 	.word	0x000004c0


	//   ....[1]....
        /*00d8*/ 	.word	0x00024140


	//----- nvinfo : EIATTR_MAX_THREADS
	.align		4
.L_2146:
        /*00dc*/ 	.byte	0x04, 0x05
        /*00de*/ 	.short	(.L_2148 - .L_2147)
.L_2147:
        /*00e0*/ 	.word	0x00000080
        /*00e4*/ 	.word	0x00000001
        /*00e8*/ 	.word	0x00000001


	//----- nvinfo : EIATTR_CRS_STACK_SIZE
	.align		4
.L_2148:
        /*00ec*/ 	.byte	0x04, 0x1e
        /*00ee*/ 	.short	(.L_2150 - .L_2149)
.L_2149:
        /*00f0*/ 	.word	0x00000000


	//----- nvinfo : EIATTR_CBANK_PARAM_SIZE
	.align		4
.L_2150:
        /*00f4*/ 	.byte	0x03, 0x19
        /*00f6*/ 	.short	0x00e8


	//----- nvinfo : EIATTR_PARAM_CBANK
	.align		4
        /*00f8*/ 	.byte	0x04, 0x0a
        /*00fa*/ 	.short	(.L_2152 - .L_2151)
	.align		4
.L_2151:
        /*00fc*/ 	.word	index@(.nv.constant0._ZN10layer_norm13ln_fwd_kernelINS_13Kernel_traitsI13__nv_bfloat16S2_fS2_fjLj1280ELj1ELj4ELj1ELj16ENS_18Kernel_traits_baseILj1280ES2_S2_fS2_fjLj128EEEEELb1ELb1ELb1ELb1EEEvNS_9FwdParamsE)
        /*0100*/ 	.short	0x0380
        /*0102*/ 	.short	0x00e8


	//----- nvinfo : EIATTR_SW_WAR
	.align		4
.L_2152:
        /*0104*/ 	.byte	0x04, 0x36
        /*0106*/ 	.short	(.L_2154 - .L_2153)
.L_2153:
        /*0108*/ 	.word	0x00000008
.L_2154:


//--------------------- .nv.info._ZN10layer_norm13ln_fwd_kernelINS_13Kernel_traitsIf13__nv_bfloat16fS2_fjLj1280ELj1ELj4ELj1ELj16ENS_18Kernel_traits_baseILj1280EfS2_fS2_fjLj128EEEEELb0ELb0ELb0ELb0EEEvNS_9FwdParamsE --------------------------
	.section	.nv.info._ZN10layer_norm13ln_fwd_kernelINS_13Kernel_traitsIf13__nv_bfloat16fS2_fjLj1280ELj1ELj4ELj1ELj16ENS_18Kernel_traits_baseILj1280EfS2_fS2_fjLj128EEEEELb0ELb0ELb0ELb0EEEvNS_9FwdParamsE,"",@"SHT_CUDA_INFO"
	.sectionflags	@""
	.align	4


	//----- nvinfo : EIATTR_CUDA_API_VERSION
	.align		4
        /*0000*/ 	.byte	0x04, 0x37
        /*0002*/ 	.short	(.L_2156 - .L_2155)
.L_2155:
        /*0004*/ 	.word	0x00000082


	//----- nvinfo : EIATTR_KPARAM_INFO
	.align		4
.L_2156:
        /*0008*/ 	.byte	0x04, 0x17
        /*000a*/ 	.short	(.L_2158 - .L_2157)
.L_2157:
        /*000c*/ 	.word	0x00000000
        /*0010*/ 	.short	0x0000
        /*0012*/ 	.short	0x0000
        /*0014*/ 	.byte	0x00, 0xf0, 0xa1, 0x03


	//----- nvinfo : EIATTR_SPARSE_MMA_MASK
	.align		4
.L_2158:
        /*0018*/ 	.byte	0x03, 0x50
        /*001a*/ 	.short	0x0000


	//----- nvinfo : EIATTR_MAXREG_COUNT
	.align		4
        /*001c*/ 	.byte	0x03, 0x1b
        /*001e*/ 	.short	0x00ff


	//----- nvinfo : EIATTR_MERCURY_ISA_VERSION
	.align		4
        /*0020*/ 	.byte	0x03, 0x5f
        /*0022*/ 	.short	0x0101


	//----- nvinfo : EIATTR_COOP_GROUP_MASK_REGIDS
	.align		4
        /*0024*/ 	.byte	0x04, 0x29
        /*0026*/ 	.short	(.L_2160 - .L_2159)


	//   ....[0]....
.L_2159:
        /*0028*/ 	.word	0xffffffff


	//   ....[1]....
        /*002c*/ 	.word	0xffffffff


	//   ....[2]....
        /*0030*/ 	.word	0xffffffff


	//   ....[3]....
        /*0034*/ 	.word	0xffffffff


	//   ....[4]....
        /*0038*/ 	.word	0xffffffff


	//   ....[5]....
        /*003c*/ 	.word	0xffffffff


	//   ....[6]....
        /*0040*/ 	.word	0xffffffff


	//   ....[7]....
        /*0044*/ 	.word	0xffffffff


	//   ....[8]....
        /*0048*/ 	.word	0xffffffff


	//   ....[9]....
        /*004c*/ 	.word	0xffffffff


	//   ....[10]....
        /*0050*/ 	.word	0x05000086


	//   ....[11]....
        /*0054*/ 	.word	0x05000086


	//   ....[12]....
        /*0058*/ 	.word	0x05000086


	//   ....[13]....
        /*005c*/ 	.word	0x05000086


	//   ....[14]....
        /*0060*/ 	.word	0x05000086


	//   ....[15]....
        /*0064*/ 	.word	0x05000086


	//   ....[16]....
        /*0068*/ 	.word	0x05000086


	//   ....[17]....
        /*006c*/ 	.word	0x05000086


	//   ....[18]....
        /*0070*/ 	.word	0x05000086


	//   ....[19]....
        /*0074*/ 	.word	0x05000086


	//----- nvinfo : EIATTR_COOP_GROUP_INSTR_OFFSETS
	.align		4
.L_2160:
        /*0078*/ 	.byte	0x04, 0x28
        /*007a*/ 	.short	(.L_2162 - .L_2161)


	//   ....[0]....
.L_2161:
        /*007c*/ 	.word	0x00001ed0


	//   ....[1]....
        /*0080*/ 	.word	0x00001f00


	//   ....[2]....
        /*0084*/ 	.word	0x00001f20


	//   ....[3]....
        /*0088*/ 	.word	0x00001f40


	//   ....[4]....
        /*008c*/ 	.word	0x00001f60


	//   ....[5]....
        /*0090*/ 	.word	0x000024a0


	//   ....[6]....
        /*0094*/ 	.word	0x000024c0


	//   ....[7]....
        /*0098*/ 	.word	0x000024e0


	//   ....[8]....
        /*009c*/ 	.word	0x00002500


	//   ....[9]....
        /*00a0*/ 	.word	0x00002520


	//   ....[10]....
        /*00a4*/ 	.word	0x000031f0


	//   ....[11]....
        /*00a8*/ 	.word	0x000032a0


	//   ....[12]....
        /*00ac*/ 	.word	0x00003310


	//   ....[13]....
        /*00b0*/ 	.word	0x00003380


	//   ....[14]....
        /*00b4*/ 	.word	0x000033f0


	//   ....[15]....
        /*00b8*/ 	.word	0x00003980


	//   ....[16]....
        /*00bc*/ 	.word	0x000039f0


	//   ....[17]....
        /*00c0*/ 	.word	0x00003a60


	//   ....[18]....
        /*00c4*/ 	.word	0x00003ad0


	//   ....[19]....
        /*00c8*/ 	.word	0x00003b40


	//----- nvinfo : EIATTR_VRC_CTA_INIT_COUNT
	.align		4
.L_2162:
        /*00cc*/ 	.byte	0x02, 0x4a
	.zero		1
	.zero		1


	//----- nvinfo : EIATTR_EXIT_INSTR_OFFSETS
	.align		4
        /*00d0*/ 	.byte	0x04, 0x1c
        /*00d2*/ 	.short	(.L_2164 - .L_2163)


	//   ....[0]....
.L_2163:
        /*00d4*/ 	.word	0x000007a0


	//   ....[1]....
        /*00d8*/ 	.word	0x00003180


	//----- nvinfo : EIATTR_MAX_THREADS
	.align		4
.L_2164:
        /*00dc*/ 	.byte	0x04, 0x05
        /*00de*/ 	.short	(.L_2166 - .L_2165)
.L_2165:
        /*00e0*/ 	.word	0x00000080
        /*00e4*/ 	.word	0x00000001
        /*00e8*/ 	.word	0x00000001


	//----- nvinfo : EIATTR_CRS_STACK_SIZE
	.align		4
.L_2166:
        /*00ec*/ 	.byte	0x04, 0x1e
        /*00ee*/ 	.short	(.L_2168 - .L_2167)
.L_2167:
        /*00f0*/ 	.word	0x00000000


	//----- nvinfo : EIATTR_CBANK_PARAM_SIZE
	.align		4
.L_2168:
        /*00f4*/ 	.byte	0x03, 0x19
        /*00f6*/ 	.short	0x00e8


	//----- nvinfo : EIATTR_PARAM_CBANK
	.align		4
        /*00f8*/ 	.byte	0x04, 0x0a
        /*00fa*/ 	.short	(.L_2170 - .L_2169)
	.align		4
.L_2169:
        /*00fc*/ 	.word	index@(.nv.constant0._ZN10layer_norm13ln_fwd_kernelINS_13Kernel_traitsIf13__nv_bfloat16fS2_fjLj1280ELj1ELj4ELj1ELj16ENS_18Kernel_traits_baseILj1280EfS2_fS2_fjLj128EEEEELb0ELb0ELb0ELb0EEEvNS_9FwdParamsE)
        /*0100*/ 	.short	0x0380
        /*0102*/ 	.short	0x00e8


	//----- nvinfo : EIATTR_SW_WAR
	.align		4
.L_2170:
        /*0104*/ 	.byte	0x04, 0x36
        /*0106*/ 	.short	(.L_2172 - .L_2171)
.L_2171:
        /*0108*/ 	.word	0x00000008
.L_2172:


//--------------------- .nv.info._ZN10layer_norm13ln_fwd_kernelINS_13Kernel_traitsIf13__nv_bfloat16fS2_fjLj1280ELj1ELj4ELj1ELj16ENS_18Kernel_traits_baseILj1280EfS2_fS2_fjLj128EEEEELb0ELb0ELb0ELb1EEEvNS_9FwdParamsE --------------------------
	.section	.nv.info._ZN10layer_norm13ln_fwd_kernelINS_13Kernel_traitsIf13__nv_bfloat16fS2_fjLj1280ELj1ELj4ELj1ELj16ENS_18Kernel_traits_baseILj1280EfS2_fS2_fjLj128EEEEELb0ELb0ELb0ELb1EEEvNS_9FwdParamsE,"",@"SHT_CUDA_INFO"
	.sectionflags	@""
	.align	4


	//----- nvinfo : EIATTR_CUDA_API_VERSION
	.align		4
        /*0000*/ 	.byte	0x04, 0x37
        /*0002*/ 	.short	(.L_2174 - .L_2173)
.L_2173:
        /*0004*/ 	.word	0x00000082


	//----- nvinfo : EIATTR_KPARAM_INFO
	.align		4
.L_2174:
        /*0008*/ 	.byte	0x04, 0x17
        /*000a*/ 	.short	(.L_2176 - .L_2175)
.L_2175:
        /*000c*/ 	.word	0x00000000
        /*0010*/ 	.short	0x0000
        /*0012*/ 	.short	0x0000
        /*0014*/ 	.byte	0x00, 0xf0, 0xa1, 0x03


	//----- nvinfo : EIATTR_SPARSE_MMA_MASK
	.align		4
.L_2176:
        /*0018*/ 	.byte	0x03, 0x50
        /*001a*/ 	.short	0x0000


	//----- nvinfo : EIATTR_MAXREG_COUNT
	.align		4
        /*001c*/ 	.byte	0x03, 0x1b
        /*001e*/ 	.short	0x00ff


	//----- nvinfo : EIATTR_MERCURY_ISA_VERSION
	.align		4
        /*0020*/ 	.byte	0x03, 0x5f
        /*0022*/ 	.short	0x0101


	//----- nvinfo : EIATTR_COOP_GROUP_MASK_REGIDS
	.align		4
        /*0024*/ 	.byte	0x04, 0x29
        /*0026*/ 	.short	(.L_2178 - .L_2177)


	//   ....[0]....
.L_2177:
        /*0028*/ 	.word	0xffffffff


	//   ....[1]....
        /*002c*/ 	.word	0xffffffff


	//   ....[2]....
        /*0030*/ 	.word	0xffffffff


	//   ....[3]....
        /*0034*/ 	.word	0xffffffff


	//   ....[4]....
        /*0038*/ 	.word	0xffffffff


	//   ....[5]....
        /*003c*/ 	.word	0xffffffff


	//   ....[6]....
        /*0040*/ 	.word	0xffffffff


	//   ....[7]....
        /*0044*/ 	.word	0xffffffff


	//   ....[8]....
        /*0048*/ 	.word	0xffffffff


	//   ....[9]....
        /*004c*/ 	.word	0xffffffff


	//   ....[10]....
        /*0050*/ 	.word	0xffffffff


	//   ....[11]....
        /*0054*/ 	.word	0xffffffff


	//   ....[12]....
        /*0058*/ 	.word	0xffffffff


	//   ....[13]....
        /*005c*/ 	.word	0xffffffff


	//   ....[14]....
        /*0060*/ 	.word	0xffffffff


	//   ....[15]....
        /*0064*/ 	.word	0xffffffff


	//   ....[16]....
        /*0068*/ 	.word	0xffffffff


	//   ....[17]....
        /*006c*/ 	.word	0xffffffff


	//   ....[18]....
        /*0070*/ 	.word	0xffffffff


	//   ....[19]....
        /*0074*/ 	.word	0xffffffff


	//   ....[20]....
        /*0078*/ 	.word	0x05000057


	//   ....[21]....
        /*007c*/ 	.word	0x05000057


	//   ....[22]....
        /*0080*/ 	.word	0x05000057


	//   ....[23]....
        /*0084*/ 	.word	0x05000057


	//   ....[24]....
        /*0088*/ 	.word	0x05000057


	//   ....[25]....
        /*008c*/ 	.word	0x05000057


	//   ....[26]....
        /*0090*/ 	.word	0x05000057


	//   ....[27]....
        /*0094*/ 	.word	0x05000057


	//   ....[28]....
        /*0098*/ 	.word	0x05000057


	//   ....[29]....
        /*009c*/ 	.word	0x05000057


	//   ....[30]....
        /*00a0*/ 	.word	0x05000057


	//   ....[31]....
        /*00a4*/ 	.word	0x05000057


	//   ....[32]....
        /*00a8*/ 	.word	0x05000057


	//   ....[33]....
        /*00ac*/ 	.word	0x05000057


	//   ....[34]....
        /*00b0*/ 	.word	0x05000057


	//   ....[35]....
        /*00b4*/ 	.word	0x05000057


	//   ....[36]....
        /*00b8*/ 	.word	0x05000057


	//   ....[37]....
        /*00bc*/ 	.word	0x05000057


	//   ....[38]....
        /*00c0*/ 	.word	0x05000057


	//   ....[39]....
        /*00c4*/ 	.word	0x05000057


	//----- nvinfo : EIATTR_COOP_GROUP_INSTR_OFFSETS
	.align		4
.L_2178:
        /*00c8*/ 	.byte	0x04, 0x28
        /*00ca*/ 	.short	(.L_2180 - .L_2179)


	//   ....[0]....
.L_2179:
        /*00cc*/ 	.word	0x00001920


	//   ....[1]....
        /*00d0*/ 	.word	0x00001950


	//   ....[2]....
        /*00d4*/ 	.word	0x00001970


	//   ....[3]....
        /*00d8*/ 	.word	0x00001990


	//   ....[4]....
        /*00dc*/ 	.word	0x000019b0


	//   ....[5]....
        /*00e0*/ 	.word	0x00001ee0


	//   ....[6]....
        /*00e4*/ 	.word	0x00001f00


	//   ....[7]....
        /*00e8*/ 	.word	0x00001f20


	//   ....[8]....
        /*00ec*/ 	.word	0x00001f40


	//   ....[9]....
        /*00f0*/ 	.word	0x00001f60


	//   ....[10]....
        /*00f4*/ 	.word	0x00003bb0


	//   ....[11]....
        /*00f8*/ 	.word	0x00003be0


	//   ....[12]....
        /*00fc*/ 	.word	0x00003c00


	//   ....[13]....
        /*0100*/ 	.word	0x00003c20


	//   ....[14]....
        /*0104*/ 	.word	0x00003c40


	//   ....[15]....
        /*0108*/ 	.word	0x00004170


	//   ....[16]....
        /*010c*/ 	.word	0x00004190


	//   ....[17]....
        /*0110*/ 	.word	0x000041b0


	//   ....[18]....
        /*0114*/ 	.word	0x000041d0


	//   ....[19]....
        /*0118*/ 	.word	0x000041f0


	//   ....[20]....
        /*011c*/ 	.word	0x00004d00


	//   ....[21]....
        /*0120*/ 	.word	0x00004d90


	//   ....[22]....
        /*0124*/ 	.word	0x00004df0


	//   ....[23]....
        /*0128*/ 	.word	0x00004e50


	//   ....[24]....
        /*012c*/ 	.word	0x00004eb0


	//   ....[25]....
        /*0130*/ 	.word	0x00005410


	//   ....[26]....
        /*0134*/ 	.word	0x00005470


	//   ....[27]....
        /*0138*/ 	.word	0x000054d0


	//   ....[28]....
        /*013c*/ 	.word	0x00005530


	//   ....[29]....
        /*0140*/ 	.word	0x00005590


	//   ....[30]....
        /*0144*/ 	.word	0x00005620


	//   ....[31]....
        /*0148*/ 	.word	0x000056b0


	//   ....[32]....
        /*014c*/ 	.word	0x00005710


	//   ....[33]....
        /*0150*/ 	.word	0x00005770


	//   ....[34]....
        /*0154*/ 	.word	0x000057d0


	//   ....[35]....
        /*0158*/ 	.word	0x00005d30


	//   ....[36]....
        /*015c*/ 	.word	0x00005d90


	//   ....[37]....
        /*0160*/ 	.word	0x00005df0


	//   ....[38]....
        /*0164*/ 	.word	0x00005e50


	//   ....[39]....
        /*0168*/ 	.word	0x00005eb0


	//----- nvinfo : EIATTR_VRC_CTA_INIT_COUNT
	.align		4
.L_2180:
        /*016c*/ 	.byte	0x02, 0x4a
	.zero		1
	.zero		1


	//----- nvinfo : EIATTR_EXIT_INSTR_OFFSETS
	.align		4
        /*0170*/ 	.byte	0x04, 0x1c
        /*0172*/ 	.short	(.L_2182 - .L_2181)


	//   ....[0]....
.L_2181:
        /*0174*/ 	.word	0x00000470


	//   ....[1]....
        /*0178*/ 	.word	0x00002a00


	//   ....[2]....
        /*017c*/ 	.word	0x00004c90


	//----- nvinfo : EIATTR_MAX_THREADS
	.align		4
.L_2182:
        /*0180*/ 	.byte	0x04, 0x05
        /*0182*/ 	.short	(.L_2184 - .L_2183)
.L_2183:
        /*0184*/ 	.word	0x00000080
        /*0188*/ 	.word	0x00000001
        /*018c*/ 	.word	0x00000001


	//----- nvinfo : EIATTR_CRS_STACK_SIZE
	.align		4
.L_2184:
        /*0190*/ 	.byte	0x04, 0x1e
        /*0192*/ 	.short	(.L_2186 - .L_2185)
.L_2185:
        /*0194*/ 	.word	0x00000000


	//----- nvinfo : EIATTR_CBANK_PARAM_SIZE
	.align		4
.L_2186:
        /*0198*/ 	.byte	0x03, 0x19
        /*019a*/ 	.short	0x00e8


	//----- nvinfo : EIATTR_PARAM_CBANK
	.align		4
        /*019c*/ 	.byte	0x04, 0x0a
        /*019e*/ 	.short	(.L_2188 - .L_2187)
	.align		4
.L_2187:
        /*01a0*/ 	.word	index@(.nv.constant0._ZN10layer_norm13ln_fwd_kernelINS_13Kernel_traitsIf13__nv_bfloat16fS2_fjLj1280ELj1ELj4ELj1ELj16ENS_18Kernel_traits_baseILj1280EfS2_fS2_fjLj128EEEEELb0ELb0ELb0ELb1EEEvNS_9FwdParamsE)
        /*01a4*/ 	.short	0x0380
        /*01a6*/ 	.short	0x00e8


	//----- nvinfo : EIATTR_SW_WAR
	.align		4
.L_2188:
        /*01a8*/ 	.byte	0x04, 0x36
        /*01aa*/ 	.short	(.L_2190 - .L_2189)
.L_2189:
        /*01ac*/ 	.word	0x00000008
.L_2190:


//--------------------- .nv.info._ZN10layer_norm13ln_fwd_kernelINS_13Kernel_traitsIf13__nv_bfloat16fS2_fjLj1280ELj1ELj4ELj1ELj16ENS_18Kernel_traits_baseILj1280EfS2_fS2_fjLj128EEEEELb0ELb0ELb1ELb0EEEvNS_9FwdParamsE --------------------------
	.section	.nv.info._ZN10layer_norm13ln_fwd_kernelINS_13Kernel_traitsIf13__nv_bfloat16fS2_fjLj1280ELj1ELj4ELj1ELj16ENS_18Kernel_traits_baseILj1280EfS2_fS2_fjLj128EEEEELb0ELb0ELb1ELb0EEEvNS_9FwdParamsE,"",@"SHT_CUDA_INFO"
	.sectionflags	@""
	.align	4


	//----- nvinfo : EIATTR_CUDA_API_VERSION
	.align		4
        /*0000*/ 	.byte	0x04, 0x37
        /*0002*/ 	.short	(.L_2192 - .L_2191)
.L_2191:
        /*0004*/ 	.word	0x00000082


	//----- nvinfo : EIATTR_KPARAM_INFO
	.align		4
.L_2192:
        /*0008*/ 	.byte	0x04, 0x17
        /*000a*/ 	.short	(.L_2194 - .L_2193)
.L_2193:
        /*000c*/ 	.word	0x00000000
        /*0010*/ 	.short	0x0000
        /*0012*/ 	.short	0x0000
        /*0014*/ 	.byte	0x00, 0xf0, 0xa1, 0x03


	//----- nvinfo : EIATTR_SPARSE_MMA_MASK
	.align		4
.L_2194:
        /*0018*/ 	.byte	0x03, 0x50
        /*001a*/ 	.short	0x0000


	//----- nvinfo : EIATTR_MAXREG_COUNT
	.align		4
        /*001c*/ 	.byte	0x03, 0x1b
        /*001e*/ 	.short	0x00ff


	//----- nvinfo : EIATTR_MERCURY_ISA_VERSION
	.align		4
        /*0020*/ 	.byte	0x03, 0x5f
        /*0022*/ 	.short	0x0101


	//----- nvinfo : EIATTR_COOP_GROUP_MASK_REGIDS
	.align		4
        /*0024*/ 	.byte	0x04, 0x29
        /*0026*/ 	.short	(.L_2196 - .L_2195)


	//   ....[0]....
.L_2195:
        /*0028*/ 	.word	0xffffffff


	//   ....[1]....
        /*002c*/ 	.word	0xffffffff


	//   ....[2]....
        /*0030*/ 	.word	0xffffffff


	//   ....[3]....
        /*0034*/ 	.word	0xffffffff


	//   ....[4]....
        /*0038*/ 	.word	0xffffffff


	//   ....[5]....
        /*003c*/ 	.word	0xffffffff


	//   ....[6]....
        /*0040*/ 	.word	0xffffffff


	//   ....[7]....
        /*0044*/ 	.word	0xffffffff


	//   ....[8]....
        /*0048*/ 	.word	0xffffffff


	//   ....[9]....
        /*004c*/ 	.word	0xffffffff


	//   ....[10]....
        /*0050*/ 	.word	0x0500008e


	//   ....[11]....
        /*0054*/ 	.word	0x0500008e


	//   ....[12]....
        /*0058*/ 	.word	0x0500008e


	//   ....[13]....
        /*005c*/ 	.word	0x0500008e


	//   ....[14]....
        /*0060*/ 	.word	0x0500008e


	//   ....[15]....
        /*0064*/ 	.word	0x0500008e


	//   ....[16]....
        /*0068*/ 	.word	0x0500008e


	//   ....[17]....
        /*006c*/ 	.word	0x0500008e


	//   ....[18]....
        /*0070*/ 	.word	0x0500008e


	//   ....[19]....
        /*0074*/ 	.word	0x0500008e


	//----- nvinfo : EIATTR_COOP_GROUP_INSTR_OFFSETS
	.align		4
.L_2196:
        /*0078*/ 	.byte	0x04, 0x28
        /*007a*/ 	.short	(.L_2198 - .L_2197)


	//   ....[0]....
.L_2197:
        /*007c*/ 	.word	0x000027c0


	//   ....[1]....
        /*0080*/ 	.word	0x000027f0


	//   ....[2]....
        /*0084*/ 	.word	0x00002810


	//   ....[3]....
        /*0088*/ 	.word	0x00002830


	//   ....[4]....
        /*008c*/ 	.word	0x00002850


	//   ....[5]....
        /*0090*/ 	.word	0x00002d90


	//   ....[6]....
        /*0094*/ 	.word	0x00002db0


	//   ....[7]....
        /*0098*/ 	.word	0x00002dd0


	//   ....[8]....
        /*009c*/ 	.word	0x00002df0


	//   ....[9]....
        /*00a0*/ 	.word	0x00002e10


	//   ....[10]....
        /*00a4*/ 	.word	0x00003b50


	//   ....[11]....
        /*00a8*/ 	.word	0x00003c00


	//   ....[12]....
        /*00ac*/ 	.word	0x00003c70


	//   ....[13]....
        /*00b0*/ 	.word	0x00003ce0


	//   ....[14]....
        /*00b4*/ 	.word	0x00003d50


	//   ....[15]....
        /*00b8*/ 	.word	0x000042d0


	//   ....[16]....
        /*00bc*/ 	.word	0x00004340


	//   ....[17]....
        /*00c0*/ 	.word	0x000043b0


	//   ....[18]....
        /*00c4*/ 	.word	0x00004420


	//   ....[19]....
        /*00c8*/ 	.word	0x00004490


	//----- nvinfo : EIATTR_VRC_CTA_INIT_COUNT
	.align		4
.L_2198:
        /*00cc*/ 	.byte	0x02, 0x4a
	.zero		1
	.zero		1


	//----- nvinfo : EIATTR_EXIT_INSTR_OFFSETS
	.align		4
        /*00d0*/ 	.byte	0x04, 0x1c
        /*00d2*/ 	.short	(.L_2200 - .L_2199)


	//   ....[0]....
.L_2199:
        /*00d4*/ 	.word	0x000007d0


	//   ....[1]....
        /*00d8*/ 	.word	0x00003ae0


	//----- nvinfo : EIATTR_MAX_THREADS
	.align		4
.L_2200:
        /*00dc*/ 	.byte	0x04, 0x05
        /*00de*/ 	.short	(.L_2202 - .L_2201)
.L_2201:
        /*00e0*/ 	.word	0x00000080
        /*00e4*/ 	.word	0x00000001
        /*00e8*/ 	.word	0x00000001


	//----- nvinfo : EIATTR_CRS_STACK_SIZE
	.align		4
.L_2202:
        /*00ec*/ 	.byte	0x04, 0x1e
        /*00ee*/ 	.short	(.L_2204 - .L_2203)
.L_2203:
        /*00f0*/ 	.word	0x00000000


	//----- nvinfo : EIATTR_CBANK_PARAM_SIZE
	.align		4
.L_2204:
        /*00f4*/ 	.byte	0x03, 0x19
        /*00f6*/ 	.short	0x00e8


	//----- nvinfo : EIATTR_PARAM_CBANK
	.align		4
        /*00f8*/ 	.byte	0x04, 0x0a
        /*00fa*/ 	.short	(.L_2206 - .L_2205)
	.align		4
.L_2205:
        /*00fc*/ 	.word	index@(.nv.constant0._ZN10layer_norm13ln_fwd_kernelINS_13Kernel_traitsIf13__nv_bfloat16fS2_fjLj1280ELj1ELj4ELj1ELj16ENS_18Kernel_traits_baseILj1280EfS2_fS2_fjLj128EEEEELb0ELb0ELb1ELb0EEEvNS_9FwdParamsE)
        /*0100*/ 	.short	0x0380
        /*0102*/ 	.short	0x00e8


	//----- nvinfo : EIATTR_SW_WAR
	.align		4
.L_2206:
        /*0104*/ 	.byte	0x04, 0x36
        /*0106*/ 	.short	(.L_2208 - .L_2207)
.L_2207:
        /*0108*/ 	.word	0x00000008
.L_2208:


//--------------------- .nv.info._ZN10layer_norm13ln_fwd_kernelINS_13Kernel_traitsIf13__nv_bfloat16fS2_fjLj1280ELj1ELj4ELj1ELj16ENS_18Kernel_traits_baseILj1280EfS2_fS2_fjLj128EEEEELb0ELb0ELb1ELb1EEEvNS_9FwdParamsE --------------------------
	.section	.nv.info._ZN10layer_norm13ln_fwd_kernelINS_13Kernel_traitsIf13__nv_bfloat16fS2_fjLj1280ELj1ELj4ELj1ELj16ENS_18Kernel_traits_baseILj1280EfS2_fS2_fjLj128EEEEELb0ELb0ELb1ELb1EEEvNS_9FwdParamsE,"",@"SHT_CUDA_INFO"
	.sectionflags	@""
	.align	4


	//----- nvinfo : EIATTR_CUDA_API_VERSION
	.align		4
        /*0000*/ 	.byte	0x04, 0x37
        /*0002*/ 	.short	(.L_2210 - .L_2209)
.L_2209:
        /*0004*/ 	.word	0x00000082


	//----- nvinfo : EIATTR_KPARAM_INFO
	.align		4
.L_2210:
        /*0008*/ 	.byte	0x04, 0x17
        /*000a*/ 	.short	(.L_2212 - .L_2211)
.L_2211:
        /*000c*/ 	.word	0x00000000
        /*0010*/ 	.short	0x0000
        /*0012*/ 	.short	0x0000
        /*0014*/ 	.byte	0x00, 0xf0, 0xa1, 0x03


	//----- nvinfo : EIATTR_SPARSE_MMA_MASK
	.align		4
.L_2212:
        /*0018*/ 	.byte	0x03, 0x50
        /*001a*/ 	.short	0x0000


	//----- nvinfo : EIATTR_MAXREG_COUNT
	.align		4
        /*001c*/ 	.byte	0x03, 0x1b
        /*001e*/ 	.short	0x00ff


	//----- nvinfo : EIATTR_MERCURY_ISA_VERSION
	.align		4
        /*0020*/ 	.byte	0x03, 0x5f
        /*0022*/ 	.short	0x0101


	//----- nvinfo : EIATTR_COOP_GROUP_MASK_REGIDS
	.align		4
        /*0024*/ 	.byte	0x04, 0x29
        /*0026*/ 	.short	(.L_2214 - .L_2213)


	//   ....[0]....
.L_2213:
        /*0028*/ 	.word	0xffffffff


	//   ....[1]....
        /*002c*/ 	.word	0xffffffff


	//   ....[2]....
        /*0030*/ 	.word	0xffffffff


	//   ....[3]....
        /*0034*/ 	.word	0xffffffff


	//   ....[4]....
        /*0038*/ 	.word	0xffffffff


	//   ....[5]....
        /*003c*/ 	.word	0xffffffff


	//   ....[6]....
        /*0040*/ 	.word	0xffffffff


	//   ....[7]....
        /*0044*/ 	.word	0xffffffff


	//   ....[8]....
        /*0048*/ 	.word	0xffffffff


	//   ....[9]....
        /*004c*/ 	.word	0xffffffff


	//   ....[10]....
        /*0050*/ 	.word	0x0500008a


	//   ....[11]....
        /*0054*/ 	.word	0x0500008a


	//   ....[12]....
        /*0058*/ 	.word	0x0500008a


	//   ....[13]....
        /*005c*/ 	.word	0x0500008a


	//   ....[14]....
        /*0060*/ 	.word	0x0500008a


	//   ....[15]....
        /*0064*/ 	.word	0x0500008a


	//   ....[16]....
        /*0068*/ 	.word	0x0500008a


	//   ....[17]....
        /*006c*/ 	.word	0x0500008a


	//   ....[18]....
        /*0070*/ 	.word	0x0500008a


	//   ....[19]....
        /*0074*/ 	.word	0x0500008a


	//----- nvinfo : EIATTR_COOP_GROUP_INSTR_OFFSETS
	.align		4
.L_2214:
        /*0078*/ 	.byte	0x04, 0x28
        /*007a*/ 	.short	(.L_2216 - .L_2215)


	//   ....[0]....
.L_2215:
        /*007c*/ 	.word	0x00002110


	//   ....[1]....
        /*0080*/ 	.word	0x00002130


	//   ....[2]....
        /*0084*/ 	.word	0x00002150


	//   ....[3]....
        /*0088*/ 	.word	0x00002170


	//   ....[4]....
        /*008c*/ 	.word	0x000021a0


	//   ....[5]....
        /*0090*/ 	.word	0x000026d0


	//   ....[6]....
        /*0094*/ 	.word	0x000026f0


	//   ....[7]....
        /*0098*/ 	.word	0x00002710


	//   ....[8]....
        /*009c*/ 	.word	0x00002730


	//   ....[9]....
        /*00a0*/ 	.word	0x00002750


	//   ....[10]....
        /*00a4*/ 	.word	0x00003340


	//   ....[11]....
        /*00a8*/ 	.word	0x000033e0


	//   ....[12]....
        /*00ac*/ 	.word	0x00003450


	//   ....[13]....
        /*00b0*/ 	.word	0x000034c0


	//   ....[14]....
        /*00b4*/ 	.word	0x00003540


	//   ....[15]....
        /*00b8*/ 	.word	0x00003ac0


	//   ....[16]....
        /*00bc*/ 	.word	0x00003b30


	//   ....[17]....
        /*00c0*/ 	.word	0x00003ba0


	//   ....[18]....
        /*00c4*/ 	.word	0x00003c10


	//   ....[19]....
        /*00c8*/ 	.word	0x00003c80


	//----- nvinfo : EIATTR_VRC_CTA_INIT_COUNT
	.align		4
.L_2216:
        /*00cc*/ 	.byte	0x02, 0x4a
	.zero		1
	.zero		1


	//----- nvinfo : EIATTR_EXIT_INSTR_OFFSETS
	.align		4
        /*00d0*/ 	.byte	0x04, 0x1c
        /*00d2*/ 	.short	(.L_2218 - .L_2217)


	//   ....[0]....
.L_2217:
        /*00d4*/ 	.word	0x000004a0


	//   ....[1]....
        /*00d8*/ 	.word	0x000032d0


	//----- nvinfo : EIATTR_MAX_THREADS
	.align		4
.L_2218:
        /*00dc*/ 	.byte	0x04, 0x05
        /*00de*/ 	.short	(.L_2220 - .L_2219)
.L_2219:
        /*00e0*/ 	.word	0x00000080
        /*00e4*/ 	.word	0x00000001
        /*00e8*/ 	.word	0x00000001


	//----- nvinfo : EIATTR_CRS_STACK_SIZE
	.align		4
.L_2220:
        /*00ec*/ 	.byte	0x04, 0x1e
        /*00ee*/ 	.short	(.L_2222 - .L_2221)
.L_2221:
        /*00f0*/ 	.word	0x00000000


	//----- nvinfo : EIATTR_CBANK_PARAM_SIZE
	.align		4
.L_2222:
        /*00f4*/ 	.byte	0x03, 0x19
        /*00f6*/ 	.short	0x00e8


	//----- nvinfo : EIATTR_PARAM_CBANK
	.align		4
        /*00f8*/ 	.byte	0x04, 0x0a
        /*00fa*/ 	.short	(.L_2224 - .L_2223)
	.align		4
.L_2223:
        /*00fc*/ 	.word	index@(.nv.constant0._ZN10layer_norm13ln_fwd_kernelINS_13Kernel_traitsIf13__nv_bfloat16fS2_fjLj1280ELj1ELj4ELj1ELj16ENS_18Kernel_traits_baseILj1280EfS2_fS2_fjLj128EEEEELb0ELb0ELb1ELb1EEEvNS_9FwdParamsE)
        /*0100*/ 	.short	0x0380
        /*0102*/ 	.short	0x00e8


	//----- nvinfo : EIATTR_SW_WAR
	.align		4
.L_2224:
        /*0104*/ 	.byte	0x04, 0x36
        /*0106*/ 	.short	(.L_2226 - .L_2225)
.L_2225:
        /*0108*/ 	.word	0x00000008
.L_2226:


//--------------------- .nv.info._ZN10layer_norm13ln_fwd_kernelINS_13Kernel_traitsIf13__nv_bfloat16fS2_fjLj1280ELj1ELj4ELj1ELj16ENS_18Kernel_traits_baseILj1280EfS2_fS2_fjLj128EEEEELb0ELb1ELb0ELb0EEEvNS_9FwdParamsE --------------------------
	.section	.nv.info._ZN10layer_norm13ln_fwd_kernelINS_13Kernel_traitsIf13__nv_bfloat16fS2_fjLj1280ELj1ELj4ELj1ELj16ENS_18Kernel_traits_baseILj1280EfS2_fS2_fjLj128EEEEELb0ELb1ELb0ELb0EEEvNS_9FwdParamsE,"",@"SHT_CUDA_INFO"
	.sectionflags	@""
	.align	4


	//----- nvinfo : EIATTR_CUDA_API_VERSION
	.align		4
        /*0000*/ 	.byte	0x04, 0x37
        /*0002*/ 	.short	(.L_2228 - .L_2227)
.L_2227:
        /*0004*/ 	.word	0x00000082


	//----- nvinfo : EIATTR_KPARAM_INFO
	.align		4
.L_2228:
        /*0008*/ 	.byte	0x04, 0x17
        /*000a*/ 	.short	(.L_2230 - .L_2229)
.L_2229:
        /*000c*/ 	.word	0x00000000
        /*0010*/ 	.short	0x0000
        /*0012*/ 	.short	0x0000
        /*0014*/ 	.byte	0x00, 0xf0, 0xa1, 0x03


	//----- nvinfo : EIATTR_SPARSE_MMA_MASK
	.align		4
.L_2230:
        /*0018*/ 	.byte	0x03, 0x50
        /*001a*/ 	.short	0x0000


	//----- nvinfo : EIATTR_MAXREG_COUNT
	.align		4
        /*001c*/ 	.byte	0x03, 0x1b
        /*001e*/ 	.short	0x00ff


	//----- nvinfo : EIATTR_MERCURY_ISA_VERSION
	.align		4
        /*0020*/ 	.byte	0x03, 0x5f
        /*0022*/ 	.short	0x0101


	//----- nvinfo : EIATTR_COOP_GROUP_MASK_REGIDS
	.align		4
        /*0024*/ 	.byte	0x04, 0x29
        /*0026*/ 	.short	(.L_2232 - .L_2231)


	//   ....[0]....
.L_2231:
        /*0028*/ 	.word	0xffffffff


	//   ....[1]....
        /*002c*/ 	.word	0xffffffff


	//   ....[2]....
        /*0030*/ 	.word	0xffffffff


	//   ....[3]....
        /*0034*/ 	.word	0xffffffff


	//   ....[4]....
        /*0038*/ 	.word	0xffffffff


	//   ....[5]....
        /*003c*/ 	.word	0xffffffff


	//   ....[6]....
        /*0040*/ 	.word	0xffffffff


	//   ....[7]....
        /*0044*/ 	.word	0xffffffff


	//   ....[8]....
        /*0048*/ 	.word	0xffffffff


	//   ....[9]....
        /*004c*/ 	.word	0xffffffff


	//   ....[10]....
        /*0050*/ 	.word	0x050000b7


	//   ....[11]....
        /*0054*/ 	.word	0x050000b7


	//   ....[12]....
        /*0058*/ 	.word	0x050000b7


	//   ....[13]....
        /*005c*/ 	.word	0x050000b7


	//   ....[14]....
        /*0060*/ 	.word	0x050000b7


	//   ....[15]....
        /*0064*/ 	.word	0x050000b7


	//   ....[16]....
        /*0068*/ 	.word	0x050000b7


	//   ....[17]....
        /*006c*/ 	.word	0x050000b7


	//   ....[18]....
        /*0070*/ 	.word	0x050000b7


	//   ....[19]....
        /*0074*/ 	.word	0x050000b7


	//----- nvinfo : EIATTR_COOP_GROUP_INSTR_OFFSETS
	.align		4
.L_2232:
        /*0078*/ 	.byte	0x04, 0x28
        /*007a*/ 	.short	(.L_2234 - .L_2233)


	//   ....[0]....
.L_2233:
        /*007c*/ 	.word	0x00002650


	//   ....[1]....
        /*0080*/ 	.word	0x00002670


	//   ....[2]....
        /*0084*/ 	.word	0x00002690


	//   ....[3]....
        /*0088*/ 	.word	0x000026c0


	//   ....[4]....
        /*008c*/ 	.word	0x000026e0


	//   ....[5]....
        /*0090*/ 	.word	0x00002c20


	//   ....[6]....
        /*0094*/ 	.word	0x00002c40


	//   ....[7]....
        /*0098*/ 	.word	0x00002c60


	//   ....[8]....
        /*009c*/ 	.word	0x00002c80


	//   ....[9]....
        /*00a0*/ 	.word	0x00002ca0


	//   ....[10]....
        /*00a4*/ 	.word	0x00003970


	//   ....[11]....
        /*00a8*/ 	.word	0x00003a10


	//   ....[12]....
        /*00ac*/ 	.word	0x00003a80


	//   ....[13]....
        /*00b0*/ 	.word	0x00003b00


	//   ....[14]....
        /*00b4*/ 	.word	0x00003b70


	//   ....[15]....
        /*00b8*/ 	.word	0x000040f0


	//   ....[16]....
        /*00bc*/ 	.word	0x00004160


	//   ....[17]....
        /*00c0*/ 	.word	0x000041d0


	//   ....[18]....
        /*00c4*/ 	.word	0x00004240


	//   ....[19]....
        /*00c8*/ 	.word	0x000042b0


	//----- nvinfo : EIATTR_VRC_CTA_INIT_COUNT
	.align		4
.L_2234:
        /*00cc*/ 	.byte	0x02, 0x4a
	.zero		1
	.zero		1


	//----- nvinfo : EIATTR_EXIT_INSTR_OFFSETS
	.align		4
        /*00d0*/ 	.byte	0x04, 0x1c
        /*00d2*/ 	.short	(.L_2236 - .L_2235)


	//   ....[0]....
.L_2235:
        /*00d4*/ 	.word	0x00000a20


	//   ....[1]....
        /*00d8*/ 	.word	0x00003900


	//----- nvinfo : EIATTR_MAX_THREADS
	.align		4
.L_2236:
        /*00dc*/ 	.byte	0x04, 0x05
        /*00de*/ 	.short	(.L_2238 - .L_2237)
.L_2237:
        /*00e0*/ 	.word	0x00000080
        /*00e4*/ 	.word	0x00000001
        /*00e8*/ 	.word	0x00000001


	//----- nvinfo : EIATTR_CRS_STACK_SIZE
	.align		4
.L_2238:
        /*00ec*/ 	.byte	0x04, 0x1e
        /*00ee*/ 	.short	(.L_2240 - .L_2239)
.L_2239:
        /*00f0*/ 	.word	0x00000000


	//----- nvinfo : EIATTR_CBANK_PARAM_SIZE
	.align		4
.L_2240:
        /*00f4*/ 	.byte	0x03, 0x19
        /*00f6*/ 	.short	0x00e8


	//----- nvinfo : EIATTR_PARAM_CBANK
	.align		4
        /*00f8*/ 	.byte	0x04, 0x0a
        /*00fa*/ 	.short	(.L_2242 - .L_2241)
	.align		4
.L_2241:
        /*00fc*/ 	.word	index@(.nv.constant0._ZN10layer_norm13ln_fwd_kernelINS_13Kernel_traitsIf13__nv_bfloat16fS2_fjLj1280ELj1ELj4ELj1ELj16ENS_18Kernel_traits_baseILj1280EfS2_fS2_fjLj128EEEEELb0ELb1ELb0ELb0EEEvNS_9FwdParamsE)
        /*0100*/ 	.short	0x0380
        /*0102*/ 	.short	0x00e8


	//----- nvinfo : EIATTR_SW_WAR
	.align		4
.L_2242:
        /*0104*/ 	.byte	0x04, 0x36
        /*0106*/ 	.short	(.L_2244 - .L_2243)
.L_2243:
        /*0108*/ 	.word	0x00000008
.L_2244:


//--------------------- .nv.info._ZN10layer_norm13ln_fwd_kernelINS_13Kernel_traitsIf13__nv_bfloat16fS2_fjLj1280ELj1ELj4ELj1ELj16ENS_18Kernel_traits_baseILj1280EfS2_fS2_fjLj128EEEEELb0ELb1ELb0ELb1EEEvNS_9FwdParamsE --------------------------
	.section	.nv.info._ZN10layer_norm13ln_fwd_kernelINS_13Kernel_traitsIf13__nv_bfloat16fS2_fjLj1280ELj1ELj4ELj1ELj16ENS_18Kernel_traits_baseILj1280EfS2_fS2_fjLj128EEEEELb0ELb1ELb0ELb1EEEvNS_9FwdParamsE,"",@"SHT_CUDA_INFO"
	.sectionflags	@""
	.align	4


	//----- nvinfo : EIATTR_CUDA_API_VERSION
	.align		4
        /*0000*/ 	.byte	0x04, 0x37
        /*0002*/ 	.short	(.L_2246 - .L_2245)
.L_2245:
        /*0004*/ 	.word	0x00000082


	//----- nvinfo : EIATTR_KPARAM_INFO
	.align		4
.L_2246:
        /*0008*/ 	.byte	0x04, 0x17
        /*000a*/ 	.short	(.L_2248 - .L_2247)
.L_2247:
        /*000c*/ 	.word	0x00000000
        /*0010*/ 	.short	0x0000
        /*0012*/ 	.short	0x0000
        /*0014*/ 	.byte	0x00, 0xf0, 0xa1, 0x03


	//----- nvinfo : EIATTR_SPARSE_MMA_MASK
	.align		4
.L_2248:
        /*0018*/ 	.byte	0x03, 0x50
        /*001a*/ 	.short	0x0000


	//----- nvinfo : EIATTR_MAXREG_COUNT
	.align		4
        /*001c*/ 	.byte	0x03, 0x1b
        /*001e*/ 	.short	0x00ff


	//----- nvinfo : EIATTR_MERCURY_ISA_VERSION
	.align		4
        /*0020*/ 	.byte	0x03, 0x5f
        /*0022*/ 	.short	0x0101


	//----- nvinfo : EIATTR_COOP_GROUP_MASK_REGIDS
	.align		4
        /*0024*/ 	.byte	0x04, 0x29
        /*0026*/ 	.short	(.L_2250 - .L_2249)


	//   ....[0]....
.L_2249:
        /*0028*/ 	.word	0xffffffff


	//   ....[1]....
        /*002c*/ 	.word	0xffffffff


	//   ....[2]....
        /*0030*/ 	.word	0xffffffff


	//   ....[3]....
        /*0034*/ 	.word	0xffffffff


	//   ....[4]....
        /*0038*/ 	.word	0xffffffff


	//   ....[5]....
        /*003c*/ 	.word	0xffffffff


	//   ....[6]....
        /*0040*/ 	.word	0xffffffff


	//   ....[7]....
        /*0044*/ 	.word	0xffffffff


	//   ....[8]....
        /*0048*/ 	.word	0xffffffff


	//   ....[9]....
        /*004c*/ 	.word	0xffffffff


	//   ....[10]....
        /*0050*/ 	.word	0x050000ac


	//   ....[11]....
        /*0054*/ 	.word	0x050000ac


	//   ....[12]....
        /*0058*/ 	.word	0x050000ac


	//   ....[13]....
        /*005c*/ 	.word	0x050000ac


	//   ....[14]....
        /*0060*/ 	.word	0x050000ac


	//   ....[15]....
        /*0064*/ 	.word	0x050000ac


	//   ....[16]....
        /*0068*/ 	.word	0x050000ac


	//   ....[17]....
        /*006c*/ 	.word	0x050000ac


	//   ....[18]....
        /*0070*/ 	.word	0x050000ac


	//   ....[19]....
        /*0074*/ 	.word	0x050000ac


	//----- nvinfo : EIATTR_COOP_GROUP_INSTR_OFFSETS
	.align		4
.L_2250:
        /*0078*/ 	.byte	0x04, 0x28
        /*007a*/ 	.short	(.L_2252 - .L_2251)


	//   ....[0]....
.L_2251:
        /*007c*/ 	.word	0x00001f30


	//   ....[1]....
        /*0080*/ 	.word	0x00001f50


	//   ....[2]....
        /*0084*/ 	.word	0x00001f70


	//   ....[3]....
        /*0088*/ 	.word	0x00001fa0


	//   ....[4]....
        /*008c*/ 	.word	0x00001fc0


	//   ....[5]....
        /*0090*/ 	.word	0x000024f0


	//   ....[6]....
        /*0094*/ 	.word	0x00002510


	//   ....[7]....
        /*0098*/ 	.word	0x00002530


	//   ....[8]....
        /*009c*/ 	.word	0x00002550


	//   ....[9]....
        /*00a0*/ 	.word	0x00002570


	//   ....[10]....
        /*00a4*/ 	.word	0x00003080


	//   ....[11]....
        /*00a8*/ 	.word	0x00003120


	//   ....[12]....
        /*00ac*/ 	.word	0x00003190


	//   ....[13]....
        /*00b0*/ 	.word	0x00003210


	//   ....[14]....
        /*00b4*/ 	.word	0x00003280


	//   ....[15]....
        /*00b8*/ 	.word	0x00003800


	//   ....[16]....
        /*00bc*/ 	.word	0x00003870


	//   ....[17]....
        /*00c0*/ 	.word	0x000038e0


	//   ....[18]....
        /*00c4*/ 	.word	0x00003950


	//   ....[19]....
        /*00c8*/ 	.word	0x000039c0


	//----- nvinfo : EIATTR_VRC_CTA_INIT_COUNT
	.align		4
.L_2252:
        /*00cc*/ 	.byte	0x02, 0x4a
	.zero		1
	.zero		1


	//----- nvinfo : EIATTR_EXIT_INSTR_OFFSETS
	.align		4
        /*00d0*/ 	.byte	0x04, 0x1c
        /*00d2*/ 	.short	(.L_2254 - .L_2253)


	//   ....[0]....
.L_2253:
        /*00d4*/ 	.word	0x000005f0


	//   ....[1]....
        /*00d8*/ 	.word	0x00003010


	//----- nvinfo : EIATTR_MAX_THREADS
	.align		4
.L_2254:
        /*00dc*/ 	.byte	0x04, 0x05
        /*00de*/ 	.short	(.L_2256 - .L_2255)
.L_2255:
        /*00e0*/ 	.word	0x00000080
        /*00e4*/ 	.word	0x00000001
        /*00e8*/ 	.word	0x00000001


	//----- nvinfo : EIATTR_CRS_STACK_SIZE
	.align		4
.L_2256:
        /*00ec*/ 	.byte	0x04, 0x1e
        /*00ee*/ 	.short	(.L_2258 - .L_2257)
.L_2257:
        /*00f0*/ 	.word	0x00000000


	//----- nvinfo : EIATTR_CBANK_PARAM_SIZE
	.align		4
.L_2258:
        /*00f4*/ 	.byte	0x03, 0x19
        /*00f6*/ 	.short	0x00e8


	//----- nvinfo : EIATTR_PARAM_CBANK
	.align		4
        /*00f8*/ 	.byte	0x04, 0x0a
        /*00fa*/ 	.short	(.L_2260 - .L_2259)
	.align		4
.L_2259:
        /*00fc*/ 	.word	index@(.nv.constant0._ZN10layer_norm13ln_fwd_kernelINS_13Kernel_traitsIf13__nv_bfloat16fS2_fjLj1280ELj1ELj4ELj1ELj16ENS_18Kernel_traits_baseILj1280EfS2_fS2_fjLj128EEEEELb0ELb1ELb0ELb1EEEvNS_9FwdParamsE)
        /*0100*/ 	.short	0x0380
        /*0102*/ 	.short	0x00e8


	//----- nvinfo : EIATTR_SW_WAR
	.align		4
.L_2260:
        /*0104*/ 	.byte	0x04, 0x36
        /*0106*/ 	.short	(.L_2262 - .L_2261)
.L_2261:
        /*0108*/ 	.word	0x00000008
.L_2262:


//--------------------- .nv.info._ZN10layer_norm13ln_fwd_kernelINS_13Kernel_traitsIf13__nv_bfloat16fS2_fjLj1280ELj1ELj4ELj1ELj16ENS_18Kernel_traits_baseILj1280EfS2_fS2_fjLj128EEEEELb0ELb1ELb1ELb0EEEvNS_9FwdParamsE --------------------------
	.section	.nv.info._ZN10layer_norm13ln_fwd_kernelINS_13Kernel_traitsIf13__nv_bfloat16fS2_fjLj1280ELj1ELj4ELj1ELj16ENS_18Kernel_traits_baseILj1280EfS2_fS2_fjLj128EEEEELb0ELb1ELb1ELb0EEEvNS_9FwdParamsE,"",@"SHT_CUDA_INFO"
	.sectionflags	@""
	.align	4


	//----- nvinfo : EIATTR_CUDA_API_VERSION
	.align		4
        /*0000*/ 	.byte	0x04, 0x37
        /*0002*/ 	.short	(.L_2264 - .L_2263)
.L_2263:
        /*0004*/ 	.word	0x00000082


	//----- nvinfo : EIATTR_KPARAM_INFO
	.align		4
.L_2264:
        /*0008*/ 	.byte	0x04, 0x17
        /*000a*/ 	.short	(.L_2266 - .L_2265)
.L_2265:
        /*000c*/ 	.word	0x00000000
        /*0010*/ 	.short	0x0000
        /*0012*/ 	.short	0x0000
        /*0014*/ 	.byte	0x00, 0xf0, 0xa1, 0x03


	//----- nvinfo : EIATTR_SPARSE_MMA_MASK
	.align		4
.L_2266:
        /*0018*/ 	.byte	0x03, 0x50
        /*001a*/ 	.short	0x0000


	//----- nvinfo : EIATTR_MAXREG_COUNT
	.align		4
        /*001c*/ 	.byte	0x03, 0x1b
        /*001e*/ 	.short	0x00ff


	//----- nvinfo : EIATTR_MERCURY_ISA_VERSION
	.align		4
        /*0020*/ 	.byte	0x03, 0x5f
        /*0022*/ 	.short	0x0101


	//----- nvinfo : EIATTR_COOP_GROUP_MASK_REGIDS
	.align		4
        /*0024*/ 	.byte	0x04, 0x29
        /*0026*/ 	.short	(.L_2268 - .L_2267)


	//   ....[0]....
.L_2267:
        /*0028*/ 	.word	0xffffffff


	//   ....[1]....
        /*002c*/ 	.word	0xffffffff


	//   ....[2]....
        /*0030*/ 	.word	0xffffffff


	//   ....[3]....
        /*0034*/ 	.word	0xffffffff


	//   ....[4]....
        /*0038*/ 	.word	0xffffffff


	//   ....[5]....
        /*003c*/ 	.word	0xffffffff


	//   ....[6]....
        /*0040*/ 	.word	0xffffffff


	//   ....[7]....
        /*0044*/ 	.word	0xffffffff


	//   ....[8]....
        /*0048*/ 	.word	0xffffffff


	//   ....[9]....
        /*004c*/ 	.word	0xffffffff


	//   ....[10]....
        /*0050*/ 	.word	0x050000be


	//   ....[11]....
        /*0054*/ 	.word	0x050000be


	//   ....[12]....
        /*0058*/ 	.word	0x050000be


	//   ....[13]....
        /*005c*/ 	.word	0x050000be


	//   ....[14]....
        /*0060*/ 	.word	0x050000be


	//   ....[15]....
        /*0064*/ 	.word	0x050000be


	//   ....[16]....
        /*0068*/ 	.word	0x050000be


	//   ....[17]....
        /*006c*/ 	.word	0x050000be


	//   ....[18]....
        /*0070*/ 	.word	0x050000be


	//   ....[19]....
        /*0074*/ 	.word	0x050000be


	//----- nvinfo : EIATTR_COOP_GROUP_INSTR_OFFSETS
	.align		4
.L_2268:
        /*0078*/ 	.byte	0x04, 0x28
        /*007a*/ 	.short	(.L_2270 - .L_2269)


	//   ....[0]....
.L_2269:
        /*007c*/ 	.word	0x00003120


	//   ....[1]....
        /*0080*/ 	.word	0x00003140


	//   ....[2]....
        /*0084*/ 	.word	0x00003160


	//   ....[3]....
        /*0088*/ 	.word	0x00003190


	//   ....[4]....
        /*008c*/ 	.word	0x000031b0


	//   ....[5]....
        /*0090*/ 	.word	0x000036f0


	//   ....[6]....
        /*0094*/ 	.word	0x00003710


	//   ....[7]....
        /*0098*/ 	.word	0x00003730


	//   ....[8]....
        /*009c*/ 	.word	0x00003750


	//   ....[9]....
        /*00a0*/ 	.word	0x00003770


	//   ....[10]....
        /*00a4*/ 	.word	0x000044b0


	//   ....[11]....
        /*00a8*/ 	.word	0x00004550


	//   ....[12]....
        /*00ac*/ 	.word	0x000045c0


	//   ....[13]....
        /*00b0*/ 	.word	0x00004640


	//   ....[14]....
        /*00b4*/ 	.word	0x000046b0


	//   ....[15]....
        /*00b8*/ 	.word	0x00004c40


	//   ....[16]....
        /*00bc*/ 	.word	0x00004cb0


	//   ....[17]....
        /*00c0*/ 	.word	0x00004d20


	//   ....[18]....
        /*00c4*/ 	.word	0x00004d90


	//   ....[19]....
        /*00c8*/ 	.word	0x00004e00


	//----- nvinfo : EIATTR_VRC_CTA_INIT_COUNT
	.align		4
.L_2270:
        /*00cc*/ 	.byte	0x02, 0x4a
	.zero		1
	.zero		1


	//----- nvinfo : EIATTR_EXIT_INSTR_OFFSETS
	.align		4
        /*00d0*/ 	.byte	0x04, 0x1c
        /*00d2*/ 	.short	(.L_2272 - .L_2271)


	//   ....[0]....
.L_2271:
        /*00d4*/ 	.word	0x00000a60


	//   ....[1]....
        /*00d8*/ 	.word	0x00004440


	//----- nvinfo : EIATTR_MAX_THREADS
	.align		4
.L_2272:
        /*00dc*/ 	.byte	0x04, 0x05
        /*00de*/ 	.short	(.L_2274 - .L_2273)
.L_2273:
        /*00e0*/ 	.word	0x00000080
        /*00e4*/ 	.word	0x00000001
        /*00e8*/ 	.word	0x00000001


	//----- nvinfo : EIATTR_CRS_STACK_SIZE
	.align		4
.L_2274:
        /*00ec*/ 	.byte	0x04, 0x1e
        /*00ee*/ 	.short	(.L_2276 - .L_2275)
.L_2275:
        /*00f0*/ 	.word	0x00000000


	//----- nvinfo : EIATTR_CBANK_PARAM_SIZE
	.align		4
.L_2276:
        /*00f4*/ 	.byte	0x03, 0x19
        /*00f6*/ 	.short	0x00e8


	//----- nvinfo : EIATTR_PARAM_CBANK
	.align		4
        /*00f8*/ 	.byte	0x04, 0x0a
        /*00fa*/ 	.short	(.L_2278 - .L_2277)
	.align		4
.L_2277:
        /*00fc*/ 	.word	index@(.nv.constant0._ZN10layer_norm13ln_fwd_kernelINS_13Kernel_traitsIf13__nv_bfloat16fS2_fjLj1280ELj1ELj4ELj1ELj16ENS_18Kernel_traits_baseILj1280EfS2_fS2_fjLj128EEEEELb0ELb1ELb1ELb0EEEvNS_9FwdParamsE)
        /*0100*/ 	.short	0x0380
        /*0102*/ 	.short	0x00e8


	//----- nvinfo : EIATTR_SW_WAR
	.align		4
.L_2278:
        /*0104*/ 	.byte	0x04, 0x36
        /*0106*/ 	.short	(.L_2280 - .L_2279)
.L_2279:
        /*0108*/ 	.word	0x00000008
.L_2280:


//--------------------- .nv.info._ZN10layer_norm13ln_fwd_kernelINS_13Kernel_traitsIf13__nv_bfloat16fS2_fjLj1280ELj1ELj4ELj1ELj16ENS_18Kernel_traits_baseILj1280EfS2_fS2_fjLj128EEEEELb0ELb1ELb1ELb1EEEvNS_9FwdParamsE --------------------------
	.section	.nv.info._ZN10layer_norm13ln_fwd_kernelINS_13Kernel_traitsIf13__nv_bfloat16fS2_fjLj1280ELj1ELj4ELj1ELj16ENS_18Kernel_traits_baseILj1280EfS2_fS2_fjLj128EEEEELb0ELb1ELb1ELb1EEEvNS_9FwdParamsE,"",@"SHT_CUDA_INFO"
	.sectionflags	@""
	.align	4


	//----- nvinfo : EIATTR_CUDA_API_VERSION
	.align		4
        /*0000*/ 	.byte	0x04, 0x37
        /*0002*/ 	.short	(.L_2282 - .L_2281)
.L_2281:
        /*0004*/ 	.word	0x00000082


	//----- nvinfo : EIATTR_KPARAM_INFO
	.align		4
.L_2282:
        /*0008*/ 	.byte	0x04, 0x17
        /*000a*/ 	.short	(.L_2284 - .L_2283)
.L_2283:
        /*000c*/ 	.word	0x00000000
        /*0010*/ 	.short	0x0000
        /*0012*/ 	.short	0x0000
        /*0014*/ 	.byte	0x00, 0xf0, 0xa1, 0x03


	//----- nvinfo : EIATTR_SPARSE_MMA_MASK
	.align		4
.L_2284:
        /*0018*/ 	.byte	0x03, 0x50
        /*001a*/ 	.short	0x0000


	//----- nvinfo : EIATTR_MAXREG_COUNT
	.align		4
        /*001c*/ 	.byte	0x03, 0x1b
        /*001e*/ 	.short	0x00ff


	//----- nvinfo : EIATTR_MERCURY_ISA_VERSION
	.align		4
        /*0020*/ 	.byte	0x03, 0x5f
        /*0022*/ 	.short	0x0101


	//----- nvinfo : EIATTR_COOP_GROUP_MASK_REGIDS
	.align		4
        /*0024*/ 	.byte	0x04, 0x29
        /*0026*/ 	.short	(.L_2286 - .L_2285)


	//   ....[0]....
.L_2285:
        /*0028*/ 	.word	0xffffffff


	//   ....[1]....
        /*002c*/ 	.word	0xffffffff


	//   ....[2]....
        /*0030*/ 	.word	0xffffffff


	//   ....[3]....
        /*0034*/ 	.word	0xffffffff


	//   ....[4]....
        /*0038*/ 	.word	0xffffffff


	//   ....[5]....
        /*003c*/ 	.word	0xffffffff


	//   ....[6]....
        /*0040*/ 	.word	0xffffffff


	//   ....[7]....
        /*0044*/ 	.word	0xffffffff


	//   ....[8]....
        /*0048*/ 	.word	0xffffffff


	//   ....[9]....
        /*004c*/ 	.word	0xffffffff


	//   ....[10]....
        /*0050*/ 	.word	0x050000ba


	//   ....[11]....
        /*0054*/ 	.word	0x050000ba


	//   ....[12]....
        /*0058*/ 	.word	0x050000ba


	//   ....[13]....
        /*005c*/ 	.word	0x050000ba


	//   ....[14]....
        /*0060*/ 	.word	0x050000ba


	//   ....[15]....
        /*0064*/ 	.word	0x050000ba


	//   ....[16]....
        /*0068*/ 	.word	0x050000ba


	//   ....[17]....
        /*006c*/ 	.word	0x050000ba


	//   ....[18]....
        /*0070*/ 	.word	0x050000ba


	//   ....[19]....
        /*0074*/ 	.word	0x050000ba


	//----- nvinfo : EIATTR_COOP_GROUP_INSTR_OFFSETS
	.align		4
.L_2286:
        /*0078*/ 	.byte	0x04, 0x28
        /*007a*/ 	.short	(.L_2288 - .L_2287)


	//   ....[0]....
.L_2287:
        /*007c*/ 	.word	0x00002a40


	//   ....[1]....
        /*0080*/ 	.word	0x00002a60


	//   ....[2]....
        /*0084*/ 	.word	0x00002a80


	//   ....[3]....
        /*0088*/ 	.word	0x00002aa0


	//   ....[4]....
        /*008c*/ 	.word	0x00002ad0


	//   ....[5]....
        /*0090*/ 	.word	0x00003000


	//   ....[6]....
        /*0094*/ 	.word	0x00003020


	//   ....[7]....
        /*0098*/ 	.word	0x00003040


	//   ....[8]....
        /*009c*/ 	.word	0x00003060


	//   ....[9]....
        /*00a0*/ 	.word	0x00003080


	//   ....[10]....
        /*00a4*/ 	.word	0x00003c70


	//   ....[11]....
        /*00a8*/ 	.word	0x00003d10


	//   ....[12]....
        /*00ac*/ 	.word	0x00003d80


	//   ....[13]....
        /*00b0*/ 	.word	0x00003df0


	//   ....[14]....
        /*00b4*/ 	.word	0x00003e70


	//   ....[15]....
        /*00b8*/ 	.word	0x000043f0


	//   ....[16]....
        /*00bc*/ 	.word	0x00004460


	//   ....[17]....
        /*00c0*/ 	.word	0x000044d0


	//   ....[18]....
        /*00c4*/ 	.word	0x00004540


	//   ....[19]....
        /*00c8*/ 	.word	0x000045b0


	//----- nvinfo : EIATTR_VRC_CTA_INIT_COUNT
	.align		4
.L_2288:
        /*00cc*/ 	.byte	0x02, 0x4a
	.zero		1
	.zero		1


	//----- nvinfo : EIATTR_EXIT_INSTR_OFFSETS
	.align		4
        /*00d0*/ 	.byte	0x04, 0x1c
        /*00d2*/ 	.short	(.L_2290 - .L_2289)


	//   ....[0]....
.L_2289:
        /*00d4*/ 	.word	0x00000630


	//   ....[1]....
        /*00d8*/ 	.word	0x00003c00


	//----- nvinfo : EIATTR_MAX_THREADS
	.align		4
.L_2290:
        /*00dc*/ 	.byte	0x04, 0x05
        /*00de*/ 	.short	(.L_2292 - .L_2291)
.L_2291:
        /*00e0*/ 	.word	0x00000080
        /*00e4*/ 	.word	0x00000001
        /*00e8*/ 	.word	0x00000001


	//----- nvinfo : EIATTR_CRS_STACK_SIZE
	.align		4
.L_2292:
        /*00ec*/ 	.byte	0x04, 0x1e
        /*00ee*/ 	.short	(.L_2294 - .L_2293)
.L_2293:
        /*00f0*/ 	.word	0x00000000


	//----- nvinfo : EIATTR_CBANK_PARAM_SIZE
	.align		4
.L_2294:
        /*00f4*/ 	.byte	0x03, 0x19
        /*00f6*/ 	.short	0x00e8


	//----- nvinfo : EIATTR_PARAM_CBANK
	.align		4
        /*00f8*/ 	.byte	0x04, 0x0a
        /*00fa*/ 	.short	(.L_2296 - .L_2295)
	.align		4
.L_2295:
        /*00fc*/ 	.word	index@(.nv.constant0._ZN10layer_norm13ln_fwd_kernelINS_13Kernel_traitsIf13__nv_bfloat16fS2_fjLj1280ELj1ELj4ELj1ELj16ENS_18Kernel_traits_baseILj1280EfS2_fS2_fjLj128EEEEELb0ELb1ELb1ELb1EEEvNS_9FwdParamsE)
        /*0100*/ 	.short	0x0380
        /*0102*/ 	.short	0x00e8


	//----- nvinfo : EIATTR_SW_WAR
	.align		4
.L_2296:
        /*0104*/ 	.byte	0x04, 0x36
        /*0106*/ 	.short	(.L_2298 - .L_2297)
.L_2297:
        /*0108*/ 	.word	0x00000008
.L_2298:


//--------------------- .nv.info._ZN10layer_norm13ln_fwd_kernelINS_13Kernel_traitsIf13__nv_bfloat16fS2_fjLj1280ELj1ELj4ELj1ELj16ENS_18Kernel_traits_baseILj1280EfS2_fS2_fjLj128EEEEELb1ELb0ELb0ELb0EEEvNS_9FwdParamsE --------------------------
	.section	.nv.info._ZN10layer_norm13ln_fwd_kernelINS_13Kernel_traitsIf13__nv_bfloat16fS2_fjLj1280ELj1ELj4ELj1ELj16ENS_18Kernel_traits_baseILj1280EfS2_fS2_fjLj128EEEEELb1ELb0ELb0ELb0EEEvNS_9FwdParamsE,"",@"SHT_CUDA_INFO"
	.sectionflags	@""
	.align	4


	//----- nvinfo : EIATTR_CUDA_API_VERSION
	.align		4
        /*0000*/ 	.byte	0x04, 0x37
        /*0002*/ 	.short	(.L_2300 - .L_2299)
.L_2299:
        /*0004*/ 	.word	0x00000082


	//----- nvinfo : EIATTR_KPARAM_INFO
	.align		4
.L_2300:
        /*0008*/ 	.byte	0x04, 0x17
        /*000a*/ 	.short	(.L_2302 - .L_2301)
.L_2301:
        /*000c*/ 	.word	0x00000000
        /*0010*/ 	.short	0x0000
        /*0012*/ 	.short	0x0000
        /*0014*/ 	.byte	0x00, 0xf0, 0xa1, 0x03


	//----- nvinfo : EIATTR_SPARSE_MMA_MASK
	.align		4
.L_2302:
        /*0018*/ 	.byte	0x03, 0x50
        /*001a*/ 	.short	0x0000


	//----- nvinfo : EIATTR_MAXREG_COUNT
	.align		4
        /*001c*/ 	.byte	0x03, 0x1b
        /*001e*/ 	.short	0x00ff


	//----- nvinfo : EIATTR_MERCURY_ISA_VERSION
	.align		4
        /*0020*/ 	.byte	0x03, 0x5f
        /*0022*/ 	.short	0x0101


	//----- nvinfo : EIATTR_COOP_GROUP_MASK_REGIDS
	.align		4
        /*0024*/ 	.byte	0x04, 0x29
        /*0026*/ 	.short	(.L_2304 - .L_2303)


	//   ....[0]....
.L_2303:
        /*0028*/ 	.word	0xffffffff


	//   ....[1]....
        /*002c*/ 	.word	0xffffffff


	//   ....[2]....
        /*0030*/ 	.word	0xffffffff


	//   ....[3]....
        /*0034*/ 	.word	0xffffffff


	//   ....[4]....
        /*0038*/ 	.word	0xffffffff


	//   ....[5]....
        /*003c*/ 	.word	0xffffffff


	//   ....[6]....
        /*0040*/ 	.word	0xffffffff


	//   ....[7]....
        /*0044*/ 	.word	0xffffffff


	//   ....[8]....
        /*0048*/ 	.word	0xffffffff


	//   ....[9]....
        /*004c*/ 	.word	0xffffffff


	//   ....[10]....
        /*0050*/ 	.word	0x0500008e


	//   ....[11]....
        /*0054*/ 	.word	0x0500008e


	//   ....[12]....
        /*0058*/ 	.word	0x0500008e


	//   ....[13]....
        /*005c*/ 	.word	0x0500008e


	//   ....[14]....
        /*0060*/ 	.word	0x0500008e


	//   ....[15]....
        /*0064*/ 	.word	0x0500008e


	//   ....[16]....
        /*0068*/ 	.word	0x0500008e


	//   ....[17]....
        /*006c*/ 	.word	0x0500008e


	//   ....[18]....
        /*0070*/ 	.word	0x0500008e


	//   ....[19]....
        /*0074*/ 	.word	0x0500008e


	//----- nvinfo : EIATTR_COOP_GROUP_INSTR_OFFSETS
	.align		4
.L_2304:
        /*0078*/ 	.byte	0x04, 0x28
        /*007a*/ 	.short	(.L_2306 - .L_2305)


	//   ....[0]....
.L_2305:
        /*007c*/ 	.word	0x0001b1d0


	//   ....[1]....
        /*0080*/ 	.word	0x0001b200


	//   ....[2]....
        /*0084*/ 	.word	0x0001b220


	//   ....[3]....
        /*0088*/ 	.word	0x0001b240


	//   ....[4]....
        /*008c*/ 	.word	0x0001b260


	//   ....[5]....
        /*0090*/ 	.word	0x0001b7a0


	//   ....[6]....
        /*0094*/ 	.word	0x0001b7c0


	//   ....[7]....
        /*0098*/ 	.word	0x0001b7e0


	//   ....[8]....
        /*009c*/ 	.word	0x0001b800


	//   ....[9]....
        /*00a0*/ 	.word	0x0001b820


	//   ....[10]....
        /*00a4*/ 	.word	0x0001c4f0


	//   ....[11]....
        /*00a8*/ 	.word	0x0001c5a0


	//   ....[12]....
        /*00ac*/ 	.word	0x0001c610


	//   ....[13]....
        /*00b0*/ 	.word	0x0001c680


	//   ....[14]....
        /*00b4*/ 	.word	0x0001c6f0


	//   ....[15]....
        /*00b8*/ 	.word	0x0001cc70


	//   ....[16]....
        /*00bc*/ 	.word	0x0001cce0


	//   ....[17]....
        /*00c0*/ 	.word	0x0001cd50


	//   ....[18]....
        /*00c4*/ 	.word	0x0001cdc0


	//   ....[19]....
        /*00c8*/ 	.word	0x0001ce30


	//----- nvinfo : EIATTR_VRC_CTA_INIT_COUNT
	.align		4
.L_2306:
        /*00cc*/ 	.byte	0x02, 0x4a
	.zero		1
	.zero		1


	//----- nvinfo : EIATTR_EXIT_INSTR_OFFSETS
	.align		4
        /*00d0*/ 	.byte	0x04, 0x1c
        /*00d2*/ 	.short	(.L_2308 - .L_2307)


	//   ....[0]....
.L_2307:
        /*00d4*/ 	.word	0x000009f0


	//   ....[1]....
        /*00d8*/ 	.word	0x0001c480


	//----- nvinfo : EIATTR_INDIRECT_BRANCH_TARGETS
	.align		4
.L_2308:
        /*00dc*/ 	.byte	0x04, 0x34
        /*00de*/ 	.short	(.L_2310 - .L_2309)


	//   ....[0]....
.L_2309:
        /*00e0*/ 	.word	.L_x_45672@srel
        /*00e4*/ 	.short	0x0
        /*00e6*/ 	.short	0x0
        /*00e8*/ 	.word	0x3
        /*00ec*/ 	.word	.L_x_45673@srel
        /*00f0*/ 	.word	.L_x_45674@srel
        /*00f4*/ 	.word	.L_x_45675@srel


	//----- nvinfo : EIATTR_MAX_THREADS
	.align		4
.L_2310:
        /*00f8*/ 	.byte	0x04, 0x05
        /*00fa*/ 	.short	(.L_2312 - .L_2311)
.L_2311:
        /*00fc*/ 	.word	0x00000080
        /*0100*/ 	.word	0x00000001
        /*0104*/ 	.word	0x00000001


	//----- nvinfo : EIATTR_CRS_STACK_SIZE
	.align		4
.L_2312:
        /*0108*/ 	.byte	0x04, 0x1e
        /*010a*/ 	.short	(.L_2314 - .L_2313)
.L_2313:
        /*010c*/ 	.word	0x00000000


	//----- nvinfo : EIATTR_CBANK_PARAM_SIZE
	.align		4
.L_2314:
        /*0110*/ 	.byte	0x03, 0x19
        /*0112*/ 	.short	0x00e8


	//----- nvinfo : EIATTR_PARAM_CBANK
	.align		4
        /*0114*/ 	.byte	0x04, 0x0a
        /*0116*/ 	.short	(.L_2316 - .L_2315)
	.align		4
.L_2315:
        /*0118*/ 	.word	index@(.nv.constant0._ZN10layer_norm13ln_fwd_kernelINS_13Kernel_traitsIf13__nv_bfloat16fS2_fjLj1280ELj1ELj4ELj1ELj16ENS_18Kernel_traits_baseILj1280EfS2_fS2_fjLj128EEEEELb1ELb0ELb0ELb0EEEvNS_9FwdParamsE)
        /*011c*/ 	.short	0x0380
        /*011e*/ 	.short	0x00e8


	//----- nvinfo : EIATTR_SW_WAR
	.align		4
.L_2316:
        /*0120*/ 	.byte	0x04, 0x36
        /*0122*/ 	.short	(.L_2318 - .L_2317)
.L_2317:
        /*0124*/ 	.word	0x00000008
.L_2318:


//--------------------- .nv.info._ZN10layer_norm13ln_fwd_kernelINS_13Kernel_traitsIf13__nv_bfloat16fS2_fjLj1280ELj1ELj4ELj1ELj16ENS_18Kernel_traits_baseILj1280EfS2_fS2_fjLj128EEEEELb1ELb0ELb0ELb1EEEvNS_9FwdParamsE --------------------------
	.section	.nv.info._ZN10layer_norm13ln_fwd_kernelINS_13Kernel_traitsIf13__nv_bfloat16fS2_fjLj1280ELj1ELj4ELj1ELj16ENS_18Kernel_traits_baseILj1280EfS2_fS2_fjLj128EEEEELb1ELb0ELb0ELb1EEEvNS_9FwdParamsE,"",@"SHT_CUDA_INFO"
	.sectionflags	@""
	.align	4


	//----- nvinfo : EIATTR_CUDA_API_VERSION
	.align		4
        /*0000*/ 	.byte	0x04, 0x37
        /*0002*/ 	.short	(.L_2320 - .L_2319)
.L_2319:
        /*0004*/ 	.word	0x00000082


	//----- nvinfo : EIATTR_KPARAM_INFO
	.align		4
.L_2320:
        /*0008*/ 	.byte	0x04, 0x17
        /*000a*/ 	.short	(.L_2322 - .L_2321)
.L_2321:
        /*000c*/ 	.word	0x00000000
        /*0010*/ 	.short	0x0000
        /*0012*/ 	.short	0x0000
        /*0014*/ 	.byte	0x00, 0xf0, 0xa1, 0x03


	//----- nvinfo : EIATTR_SPARSE_MMA_MASK
	.align		4
.L_2322:
        /*0018*/ 	.byte	0x03, 0x50
        /*001a*/ 	.short	0x0000


	//----- nvinfo : EIATTR_MAXREG_COUNT
	.align		4
        /*001c*/ 	.byte	0x03, 0x1b
        /*001e*/ 	.short	0x00ff


	//----- nvinfo : EIATTR_MERCURY_ISA_VERSION
	.align		4
        /*0020*/ 	.byte	0x03, 0x5f
        /*0022*/ 	.short	0x0101


	//----- nvinfo : EIATTR_COOP_GROUP_MASK_REGIDS
	.align		4
        /*0024*/ 	.byte	0x04, 0x29
        /*0026*/ 	.short	(.L_2324 - .L_2323)


	//   ....[0]....
.L_2323:
        /*0028*/ 	.word	0xffffffff


	//   ....[1]....
        /*002c*/ 	.word	0xffffffff


	//   ....[2]....
        /*0030*/ 	.word	0xffffffff


	//   ....[3]....
        /*0034*/ 	.word	0xffffffff


	//   ....[4]....
        /*0038*/ 	.word	0xffffffff


	//   ....[5]....
        /*003c*/ 	.word	0xffffffff


	//   ....[6]....
        /*0040*/ 	.word	0xffffffff


	//   ....[7]....
        /*0044*/ 	.word	0xffffffff


	//   ....[8]....
        /*0048*/ 	.word	0xffffffff


	//   ....[9]....
        /*004c*/ 	.word	0xffffffff


	//   ....[10]....
        /*0050*/ 	.word	0x0500008c


	//   ....[11]....
        /*0054*/ 	.word	0x0500008c


	//   ....[12]....
        /*0058*/ 	.word	0x0500008c


	//   ....[13]....
        /*005c*/ 	.word	0x0500008c


	//   ....[14]....
        /*0060*/ 	.word	0x0500008c


	//   ....[15]....
        /*0064*/ 	.word	0x0500008c


	//   ....[16]....
        /*0068*/ 	.word	0x0500008c


	//   ....[17]....
        /*006c*/ 	.word	0x0500008c


	//   ....[18]....
        /*0070*/ 	.word	0x0500008c


	//   ....[19]....
        /*0074*/ 	.word	0x0500008c


	//----- nvinfo : EIATTR_COOP_GROUP_INSTR_OFFSETS
	.align		4
.L_2324:
        /*0078*/ 	.byte	0x04, 0x28
        /*007a*/ 	.short	(.L_2326 - .L_2325)


	//   ....[0]....
.L_2325:
        /*007c*/ 	.word	0x0001a7f0


	//   ....[1]....
        /*0080*/ 	.word	0x0001a810


	//   ....[2]....
        /*0084*/ 	.word	0x0001a830


	//   ....[3]....
        /*0088*/ 	.word	0x0001a850


	//   ....[4]....
        /*008c*/ 	.word	0x0001a880


	//   ....[5]....
        /*0090*/ 	.word	0x0001adb0


	//   ....[6]....
        /*0094*/ 	.word	0x0001add0


	//   ....[7]....
        /*0098*/ 	.word	0x0001adf0


	//   ....[8]....
        /*009c*/ 	.word	0x0001ae10


	//   ....[9]....
        /*00a0*/ 	.word	0x0001ae30


	//   ....[10]....
        /*00a4*/ 	.word	0x0001b950


	//   ....[11]....
        /*00a8*/ 	.word	0x0001b9f0


	//   ....[12]....
        /*00ac*/ 	.word	0x0001ba60


	//   ....[13]....
        /*00b0*/ 	.word	0x0001bad0


	//   ....[14]....
        /*00b4*/ 	.word	0x0001bb50


	//   ....[15]....
        /*00b8*/ 	.word	0x0001c0d0


	//   ....[16]....
        /*00bc*/ 	.word	0x0001c140


	//   ....[17]....
        /*00c0*/ 	.word	0x0001c1b0


	//   ....[18]....
        /*00c4*/ 	.word	0x0001c220


	//   ....[19]....
        /*00c8*/ 	.word	0x0001c290


	//----- nvinfo : EIATTR_VRC_CTA_INIT_COUNT
	.align		4
.L_2326:
        /*00cc*/ 	.byte	0x02, 0x4a
	.zero		1
	.zero		1


	//----- nvinfo : EIATTR_EXIT_INSTR_OFFSETS
	.align		4
        /*00d0*/ 	.byte	0x04, 0x1c
        /*00d2*/ 	.short	(.L_2328 - .L_2327)


	//   ....[0]....
.L_2327:
        /*00d4*/ 	.word	0x000006d0


	//   ....[1]....
        /*00d8*/ 	.word	0x0001b8e0


	//----- nvinfo : EIATTR_INDIRECT_BRANCH_TARGETS
	.align		4
.L_2328:
        /*00dc*/ 	.byte	0x04, 0x34
        /*00de*/ 	.short	(.L_2330 - .L_2329)


	//   ....[0]....
.L_2329:
        /*00e0*/ 	.word	.L_x_45676@srel
        /*00e4*/ 	.short	0x0
        /*00e6*/ 	.short	0x0
        /*00e8*/ 	.word	0x3
        /*00ec*/ 	.word	.L_x_45677@srel
        /*00f0*/ 	.word	.L_x_45678@srel
        /*00f4*/ 	.word	.L_x_45679@srel


	//----- nvinfo : EIATTR_MAX_THREADS
	.align		4
.L_2330:
        /*00f8*/ 	.byte	0x04, 0x05
        /*00fa*/ 	.short	(.L_2332 - .L_2331)
.L_2331:
        /*00fc*/ 	.word	0x00000080
        /*0100*/ 	.word	0x00000001
        /*0104*/ 	.word	0x00000001


	//----- nvinfo : EIATTR_CRS_STACK_SIZE
	.align		4
.L_2332:
        /*0108*/ 	.byte	0x04, 0x1e
        /*010a*/ 	.short	(.L_2334 - .L_2333)
.L_2333:
        /*010c*/ 	.word	0x00000000


	//----- nvinfo : EIATTR_CBANK_PARAM_SIZE
	.align		4
.L_2334:
        /*0110*/ 	.byte	0x03, 0x19
        /*0112*/ 	.short	0x00e8


	//----- nvinfo : EIATTR_PARAM_CBANK
	.align		4
        /*0114*/ 	.byte	0x04, 0x0a
        /*0116*/ 	.short	(.L_2336 - .L_2335)
	.align		4
.L_2335:
        /*0118*/ 	.word	index@(.nv.constant0._ZN10layer_norm13ln_fwd_kernelINS_13Kernel_traitsIf13__nv_bfloat16fS2_fjLj1280ELj1ELj4ELj1ELj16ENS_18Kernel_traits_baseILj1280EfS2_fS2_fjLj128EEEEELb1ELb0ELb0ELb1EEEvNS_9FwdParamsE)
        /*011c*/ 	.short	0x0380
        /*011e*/ 	.short	0x00e8


	//----- nvinfo : EIATTR_SW_WAR
	.align		4
.L_2336:
        /*0120*/ 	.byte	0x04, 0x36
        /*0122*/ 	.short	(.L_2338 - .L_2337)
.L_2337:
        /*0124*/ 	.word	0x00000008
.L_2338:


//--------------------- .nv.info._ZN10layer_norm13ln_fwd_kernelINS_13Kernel_traitsIf13__nv_bfloat16fS2_fjLj1280ELj1ELj4ELj1ELj16ENS_18Kernel_traits_baseILj1280EfS2_fS2_fjLj128EEEEELb1ELb0ELb1ELb0EEEvNS_9FwdParamsE --------------------------
	.section	.nv.info._ZN10layer_norm13ln_fwd_kernelINS_13Kernel_traitsIf13__nv_bfloat16fS2_fjLj1280ELj1ELj4ELj1ELj16ENS_18Kernel_traits_baseILj1280EfS2_fS2_fjLj128EEEEELb1ELb0ELb1ELb0EEEvNS_9FwdParamsE,"",@"SHT_CUDA_INFO"
	.sectionflags	@""
	.align	4


	//----- nvinfo : EIATTR_CUDA_API_VERSION
	.align		4
        /*0000*/ 	.byte	0x04, 0x37
        /*0002*/ 	.short	(.L_2340 - .L_2339)
.L_2339:
        /*0004*/ 	.word	0x00000082


	//----- nvinfo : EIATTR_KPARAM_INFO
	.align		4
.L_2340:
        /*0008*/ 	.byte	0x04, 0x17
        /*000a*/ 	.short	(.L_2342 - .L_2341)
.L_2341:
        /*000c*/ 	.word	0x00000000
        /*0010*/ 	.short	0x0000
        /*0012*/ 	.short	0x0000
        /*0014*/ 	.byte	0x00, 0xf0, 0xa1, 0x03


	//----- nvinfo : EIATTR_SPARSE_MMA_MASK
	.align		4
.L_2342:
        /*0018*/ 	.byte	0x03, 0x50
        /*001a*/ 	.short	0x0000


	//----- nvinfo : EIATTR_MAXREG_COUNT
	.align		4
        /*001c*/ 	.byte	0x03, 0x1b
        /*001e*/ 	.short	0x00ff


	//----- nvinfo : EIATTR_MERCURY_ISA_VERSION
	.align		4
        /*0020*/ 	.byte	0x03, 0x5f
        /*0022*/ 	.short	0x0101


	//----- nvinfo : EIATTR_COOP_GROUP_MASK_REGIDS
	.align		4
        /*0024*/ 	.byte	0x04, 0x29
        /*0026*/ 	.short	(.L_2344 - .L_2343)


	//   ....[0]....
.L_2343:
        /*0028*/ 	.word	0xffffffff


	//   ....[1]....
        /*002c*/ 	.word	0xffffffff


	//   ....[2]....
        /*0030*/ 	.word	0xffffffff


	//   ....[3]....
        /*0034*/ 	.word	0xffffffff


	//   ....[4]....
        /*0038*/ 	.word	0xffffffff


	//   ....[5]....
        /*003c*/ 	.word	0xffffffff


	//   ....[6]....
        /*0040*/ 	.word	0xffffffff


	//   ....[7]....
        /*0044*/ 	.word	0xffffffff


	//   ....[8]....
        /*0048*/ 	.word	0xffffffff


	//   ....[9]....
        /*004c*/ 	.word	0xffffffff


	//   ....[10]....
        /*0050*/ 	.word	0x0500009c


	//   ....[11]....
        /*0054*/ 	.word	0x0500009c


	//   ....[12]....
        /*0058*/ 	.word	0x0500009c


	//   ....[13]....
        /*005c*/ 	.word	0x0500009c


	//   ....[14]....
        /*0060*/ 	.word	0x0500009c


	//   ....[15]....
        /*0064*/ 	.word	0x0500009c


	//   ....[16]....
        /*0068*/ 	.word	0x0500009c


	//   ....[17]....
        /*006c*/ 	.word	0x0500009c


	//   ....[18]....
        /*0070*/ 	.word	0x0500009c


	//   ....[19]....
        /*0074*/ 	.word	0x0500009c


	//----- nvinfo : EIATTR_COOP_GROUP_INSTR_OFFSETS
	.align		4
.L_2344:
        /*0078*/ 	.byte	0x04, 0x28
        /*007a*/ 	.short	(.L_2346 - .L_2345)


	//   ....[0]....
.L_2345:
        /*007c*/ 	.word	0x00020dc0


	//   ....[1]....
        /*0080*/ 	.word	0x00020de0


	//   ....[2]....
        /*0084*/ 	.word	0x00020e00


	//   ....[3]....
        /*0088*/ 	.word	0x00020e20


	//   ....[4]....
        /*008c*/ 	.word	0x00020e50


	//   ....[5]....
        /*0090*/ 	.word	0x00021390


	//   ....[6]....
        /*0094*/ 	.word	0x000213b0


	//   ....[7]....
        /*0098*/ 	.word	0x000213d0


	//   ....[8]....
        /*009c*/ 	.word	0x000213f0


	//   ....[9]....
        /*00a0*/ 	.word	0x00021410


	//   ....[10]....
        /*00a4*/ 	.word	0x00022160


	//   ....[11]....
        /*00a8*/ 	.word	0x00022200


	//   ....[12]....
        /*00ac*/ 	.word	0x00022270


	//   ....[13]....
        /*00b0*/ 	.word	0x000222e0


	//   ....[14]....
        /*00b4*/ 	.word	0x00022360


	//   ....[15]....
        /*00b8*/ 	.word	0x000228f0


	//   ....[16]....
        /*00bc*/ 	.word	0x00022960


	//   ....[17]....
        /*00c0*/ 	.word	0x000229d0


	//   ....[18]....
        /*00c4*/ 	.word	0x00022a40


	//   ....[19]....
        /*00c8*/ 	.word	0x00022ab0


	//----- nvinfo : EIATTR_VRC_CTA_INIT_COUNT
	.align		4
.L_2346:
        /*00cc*/ 	.byte	0x02, 0x4a
	.zero		1
	.zero		1


	//----- nvinfo : EIATTR_EXIT_INSTR_OFFSETS
	.align		4
        /*00d0*/ 	.byte	0x04, 0x1c
        /*00d2*/ 	.short	(.L_2348 - .L_2347)


	//   ....[0]....
.L_2347:
        /*00d4*/ 	.word	0x00000a00


	//   ....[1]....
        /*00d8*/ 	.word	0x000220f0


	//----- nvinfo : EIATTR_MAX_THREADS
	.align		4
.L_2348:
        /*00dc*/ 	.byte	0x04, 0x05
        /*00de*/ 	.short	(.L_2350 - .L_2349)
.L_2349:
        /*00e0*/ 	.word	0x00000080
        /*00e4*/ 	.word	0x00000001
        /*00e8*/ 	.word	0x00000001


	//----- nvinfo : EIATTR_CRS_STACK_SIZE
	.align		4
.L_2350:
        /*00ec*/ 	.byte	0x04, 0x1e
        /*00ee*/ 	.short	(.L_2352 - .L_2351)
.L_2351:
        /*00f0*/ 	.word	0x00000000


	//----- nvinfo : EIATTR_CBANK_PARAM_SIZE
	.align		4
.L_2352:
        /*00f4*/ 	.byte	0x03, 0x19
        /*00f6*/ 	.short	0x00e8


	//----- nvinfo : EIATTR_PARAM_CBANK
	.align		4
        /*00f8*/ 	.byte	0x04, 0x0a
        /*00fa*/ 	.short	(.L_2354 - .L_2353)
	.align		4
.L_2353:
        /*00fc*/ 	.word	index@(.nv.constant0._ZN10layer_norm13ln_fwd_kernelINS_13Kernel_traitsIf13__nv_bfloat16fS2_fjLj1280ELj1ELj4ELj1ELj16ENS_18Kernel_traits_baseILj1280EfS2_fS2_fjLj128EEEEELb1ELb0ELb1ELb0EEEvNS_9FwdParamsE)
        /*0100*/ 	.short	0x0380
        /*0102*/ 	.short	0x00e8


	//----- nvinfo : EIATTR_SW_WAR
	.align		4
.L_2354:
        /*0104*/ 	.byte	0x04, 0x36
        /*0106*/ 	.short	(.L_2356 - .L_2355)
.L_2355:
        /*0108*/ 	.word	0x00000008
.L_2356:


//--------------------- .nv.info._ZN10layer_norm13ln_fwd_kernelINS_13Kernel_traitsIf13__nv_bfloat16fS2_fjLj1280ELj1ELj4ELj1ELj16ENS_18Kernel_traits_baseILj1280EfS2_fS2_fjLj128EEEEELb1ELb0ELb1ELb1EEEvNS_9FwdParamsE --------------------------
	.section	.nv.info._ZN10layer_norm13ln_fwd_kernelINS_13Kernel_traitsIf13__nv_bfloat16fS2_fjLj1280ELj1ELj4ELj1ELj16ENS_18Kernel_traits_baseILj1280EfS2_fS2_fjLj128EEEEELb1ELb0ELb1ELb1EEEvNS_9FwdParamsE,"",@"SHT_CUDA_INFO"
	.sectionflags	@""
	.align	4


	//----- nvinfo : EIATTR_CUDA_API_VERSION
	.align		4
        /*0000*/ 	.byte	0x04, 0x37
        /*0002*/ 	.short	(.L_2358 - .L_2357)
.L_2357:
        /*0004*/ 	.word	0x00000082


	//----- nvinfo : EIATTR_KPARAM_INFO
	.align		4
.L_2358:
        /*0008*/ 	.byte	0x04, 0x17
        /*000a*/ 	.short	(.L_2360 - .L_2359)
.L_2359:
        /*000c*/ 	.word	0x00000000
        /*0010*/ 	.short	0x0000
        /*0012*/ 	.short	0x0000
        /*0014*/ 	.byte	0x00, 0xf0, 0xa1, 0x03


	//----- nvinfo : EIATTR_SPARSE_MMA_MASK
	.align		4
.L_2360:
        /*0018*/ 	.byte	0x03, 0x50
        /*001a*/ 	.short	0x0000


	//----- nvinfo : EIATTR_MAXREG_COUNT
	.align		4
        /*001c*/ 	.byte	0x03, 0x1b
        /*001e*/ 	.short	0x00ff


	//----- nvinfo : EIATTR_MERCURY_ISA_VERSION
	.align		4
        /*0020*/ 	.byte	0x03, 0x5f
        /*0022*/ 	.short	0x0101


	//----- nvinfo : EIATTR_COOP_GROUP_MASK_REGIDS
	.align		4
        /*0024*/ 	.byte	0x04, 0x29
        /*0026*/ 	.short	(.L_2362 - .L_2361)


	//   ....[0]....
.L_2361:
        /*0028*/ 	.word	0xffffffff


	//   ....[1]....
        /*002c*/ 	.word	0xffffffff


	//   ....[2]....
        /*0030*/ 	.word	0xffffffff


	//   ....[3]....
        /*0034*/ 	.word	0xffffffff


	//   ....[4]....
        /*0038*/ 	.word	0xffffffff


	//   ....[5]....
        /*003c*/ 	.word	0xffffffff


	//   ....[6]....
        /*0040*/ 	.word	0xffffffff


	//   ....[7]....
        /*0044*/ 	.word	0xffffffff


	//   ....[8]....
        /*0048*/ 	.word	0xffffffff


	//   ....[9]....
        /*004c*/ 	.word	0xffffffff


	//   ....[10]....
        /*0050*/ 	.word	0x05000099


	//   ....[11]....
        /*0054*/ 	.word	0x05000099


	//   ....[12]....
        /*0058*/ 	.word	0x05000099


	//   ....[13]....
        /*005c*/ 	.word	0x05000099


	//   ....[14]....
        /*0060*/ 	.word	0x05000099


	//   ....[15]....
        /*0064*/ 	.word	0x05000099


	//   ....[16]....
        /*0068*/ 	.word	0x05000099


	//   ....[17]....
        /*006c*/ 	.word	0x05000099


	//   ....[18]....
        /*0070*/ 	.word	0x05000099


	//   ....[19]....
        /*0074*/ 	.word	0x05000099


	//----- nvinfo : EIATTR_COOP_GROUP_INSTR_OFFSETS
	.align		4
.L_2362:
        /*0078*/ 	.byte	0x04, 0x28
        /*007a*/ 	.short	(.L_2364 - .L_2363)


	//   ....[0]....
.L_2363:
        /*007c*/ 	.word	0x0001d110


	//   ....[1]....
        /*0080*/ 	.word	0x0001d130


	//   ....[2]....
        /*0084*/ 	.word	0x0001d150


	//   ....[3]....
        /*0088*/ 	.word	0x0001d170


	//   ....[4]....
        /*008c*/ 	.word	0x0001d1a0


	//   ....[5]....
        /*0090*/ 	.word	0x0001d6d0


	//   ....[6]....
        /*0094*/ 	.word	0x0001d6f0


	//   ....[7]....
        /*0098*/ 	.word	0x0001d710


	//   ....[8]....
        /*009c*/ 	.word	0x0001d730


	//   ....[9]....
        /*00a0*/ 	.word	0x0001d750


	//   ....[10]....
        /*00a4*/ 	.word	0x0001e350


	//   ....[11]....
        /*00a8*/ 	.word	0x0001e3f0


	//   ....[12]....
        /*00ac*/ 	.word	0x0001e460


	//   ....[13]....
        /*00b0*/ 	.word	0x0001e4d0


	//   ....[14]....
        /*00b4*/ 	.word	0x0001e550


	//   ....[15]....
        /*00b8*/ 	.word	0x0001ead0


	//   ....[16]....
        /*00bc*/ 	.word	0x0001eb40


	//   ....[17]....
        /*00c0*/ 	.word	0x0001ebb0


	//   ....[18]....
        /*00c4*/ 	.word	0x0001ec20


	//   ....[19]....
        /*00c8*/ 	.word	0x0001ec90


	//----- nvinfo : EIATTR_VRC_CTA_INIT_COUNT
	.align		4
.L_2364:
        /*00cc*/ 	.byte	0x02, 0x4a
	.zero		1
	.zero		1


	//----- nvinfo : EIATTR_EXIT_INSTR_OFFSETS
	.align		4
        /*00d0*/ 	.byte	0x04, 0x1c
        /*00d2*/ 	.short	(.L_2366 - .L_2365)


	//   ....[0]....
.L_2365:
        /*00d4*/ 	.word	0x000006b0


	//   ....[1]....
        /*00d8*/ 	.word	0x0001e2e0


	//----- nvinfo : EIATTR_MAX_THREADS
	.align		4
.L_2366:
        /*00dc*/ 	.byte	0x04, 0x05
        /*00de*/ 	.short	(.L_2368 - .L_2367)
.L_2367:
        /*00e0*/ 	.word	0x00000080
        /*00e4*/ 	.word	0x00000001
        /*00e8*/ 	.word	0x00000001


	//----- nvinfo : EIATTR_CRS_STACK_SIZE
	.align		4
.L_2368:
        /*00ec*/ 	.byte	0x04, 0x1e
        /*00ee*/ 	.short	(.L_2370 - .L_2369)
.L_2369:
        /*00f0*/ 	.word	0x00000000


	//----- nvinfo : EIATTR_CBANK_PARAM_SIZE
	.align		4
.L_2370:
        /*00f4*/ 	.byte	0x03, 0x19
        /*00f6*/ 	.short	0x00e8


	//----- nvinfo : EIATTR_PARAM_CBANK
	.align		4
        /*00f8*/ 	.byte	0x04, 0x0a
        /*00fa*/ 	.short	(.L_2372 - .L_2371)
	.align		4
.L_2371:
        /*00fc*/ 	.word	index@(.nv.constant0._ZN10layer_norm13ln_fwd_kernelINS_13Kernel_traitsIf13__nv_bfloat16fS2_fjLj1280ELj1ELj4ELj1ELj16ENS_18Kernel_traits_baseILj1280EfS2_fS2_fjLj128EEEEELb1ELb0ELb1ELb1EEEvNS_9FwdParamsE)
        /*0100*/ 	.short	0x0380
        /*0102*/ 	.short	0x00e8


	//----- nvinfo : EIATTR_SW_WAR
	.align		4
.L_2372:
        /*0104*/ 	.byte	0x04, 0x36
        /*0106*/ 	.short	(.L_2374 - .L_2373)
.L_2373:
        /*0108*/ 	.word	0x00000008
.L_2374:


//--------------------- .nv.info._ZN10layer_norm13ln_fwd_kernelINS_13Kernel_traitsIf13__nv_bfloat16fS2_fjLj1280ELj1ELj4ELj1ELj16ENS_18Kernel_traits_baseILj1280EfS2_fS2_fjLj128EEEEELb1ELb1ELb0ELb0EEEvNS_9FwdParamsE --------------------------
	.section	.nv.info._ZN10layer_norm13ln_fwd_kernelINS_13Kernel_traitsIf13__nv_bfloat16fS2_fjLj1280ELj1ELj4ELj1ELj16ENS_18Kernel_traits_baseILj1280EfS2_fS2_fjLj128EEEEELb1ELb1ELb0ELb0EEEvNS_9FwdParamsE,"",@"SHT_CUDA_INFO"
	.sectionflags	@""
	.align	4


	//----- nvinfo : EIATTR_CUDA_API_VERSION
	.align		4
        /*0000*/ 	.byte	0x04, 0x37
        /*0002*/ 	.short	(.L_2376 - .L_2375)
.L_2375:
        /*0004*/ 	.word	0x00000082


	//----- nvinfo : EIATTR_KPARAM_INFO
	.align		4
.L_2376:
        /*0008*/ 	.byte	0x04, 0x17
        /*000a*/ 	.short	(.L_2378 - .L_2377)
.L_2377:
        /*000c*/ 	.word	0x00000000
        /*0010*/ 	.short	0x0000
        /*0012*/ 	.short	0x0000
        /*0014*/ 	.byte	0x00, 0xf0, 0xa1, 0x03


	//----- nvinfo : EIATTR_SPARSE_MMA_MASK
	.align		4
.L_2378:
        /*0018*/ 	.byte	0x03, 0x50
        /*001a*/ 	.short	0x0000


	//----- nvinfo : EIATTR_MAXREG_COUNT
	.align		4
        /*001c*/ 	.byte	0x03, 0x1b
        /*001e*/ 	.short	0x00ff


	//----- nvinfo : EIATTR_MERCURY_ISA_VERSION
	.align		4
        /*0020*/ 	.byte	0x03, 0x5f
        /*0022*/ 	.short	0x0101


	//----- nvinfo : EIATTR_COOP_GROUP_MASK_REGIDS
	.align		4
        /*0024*/ 	.byte	0x04, 0x29
        /*0026*/ 	.short	(.L_2380 - .L_2379)


	//   ....[0]....
.L_2379:
        /*0028*/ 	.word	0xffffffff


	//   ....[1]....
        /*002c*/ 	.word	0xffffffff


	//   ....[2]....
        /*0030*/ 	.word	0xffffffff


	//   ....[3]....
        /*0034*/ 	.word	0xffffffff


	//   ....[4]....
        /*0038*/ 	.word	0xffffffff


	//   ....[5]....
        /*003c*/ 	.word	0xffffffff


	//   ....[6]....
        /*0040*/ 	.word	0xffffffff


	//   ....[7]....
        /*0044*/ 	.word	0xffffffff


	//   ....[8]....
        /*0048*/ 	.word	0xffffffff


	//   ....[9]....
        /*004c*/ 	.word	0xffffffff


	//   ....[10]....
        /*0050*/ 	.word	0x050000c0


	//   ....[11]....
        /*0054*/ 	.word	0x050000c0


	//   ....[12]....
        /*0058*/ 	.word	0x050000c0


	//   ....[13]....
        /*005c*/ 	.word	0x050000c0


	//   ....[14]....
        /*0060*/ 	.word	0x050000c0


	//   ....[15]....
        /*0064*/ 	.word	0x050000c0


	//   ....[16]....
        /*0068*/ 	.word	0x050000c0


	//   ....[17]....
        /*006c*/ 	.word	0x050000c0


	//   ....[18]....
        /*0070*/ 	.word	0x050000c0


	//   ....[19]....
        /*0074*/ 	.word	0x050000c0


	//----- nvinfo : EIATTR_COOP_GROUP_INSTR_OFFSETS
	.align		4
.L_2380:
        /*0078*/ 	.byte	0x04, 0x28
        /*007a*/ 	.short	(.L_2382 - .L_2381)


	//   ....[0]....
.L_2381:
        /*007c*/ 	.word	0x000212c0


	//   ....[1]....
        /*0080*/ 	.word	0x000212f0


	//   ....[2]....
        /*0084*/ 	.word	0x00021310


	//   ....[3]....
        /*0088*/ 	.word	0x00021330


	//   ....[4]....
        /*008c*/ 	.word	0x00021360


	//   ....[5]....
        /*0090*/ 	.word	0x000218a0


	//   ....[6]....
        /*0094*/ 	.word	0x000218c0


	//   ....[7]....
        /*0098*/ 	.word	0x000218e0


	//   ....[8]....
        /*009c*/ 	.word	0x00021900


	//   ....[9]....
        /*00a0*/ 	.word	0x00021920


	//   ....[10]....
        /*00a4*/ 	.word	0x000225e0


	//   ....[11]....
        /*00a8*/ 	.word	0x00022680


	//   ....[12]....
        /*00ac*/ 	.word	0x000226f0


	//   ....[13]....
        /*00b0*/ 	.word	0x00022760


	//   ....[14]....
        /*00b4*/ 	.word	0x000227e0


	//   ....[15]....
        /*00b8*/ 	.word	0x00022d80


	//   ....[16]....
        /*00bc*/ 	.word	0x00022df0


	//   ....[17]....
        /*00c0*/ 	.word	0x00022e60


	//   ....[18]....
        /*00c4*/ 	.word	0x00022ed0


	//   ....[19]....
        /*00c8*/ 	.word	0x00022f40


	//----- nvinfo : EIATTR_VRC_CTA_INIT_COUNT
	.align		4
.L_2382:
        /*00cc*/ 	.byte	0x02, 0x4a
	.zero		1
	.zero		1


	//----- nvinfo : EIATTR_EXIT_INSTR_OFFSETS
	.align		4
        /*00d0*/ 	.byte	0x04, 0x1c
        /*00d2*/ 	.short	(.L_2384 - .L_2383)


	//   ....[0]....
.L_2383:
        /*00d4*/ 	.word	0x00000b10


	//   ....[1]....
        /*00d8*/ 	.word	0x00022570


	//----- nvinfo : EIATTR_INDIRECT_BRANCH_TARGETS
	.align		4
.L_2384:
        /*00dc*/ 	.byte	0x04, 0x34
        /*00de*/ 	.short	(.L_2386 - .L_2385)


	//   ....[0]....
.L_2385:
        /*00e0*/ 	.word	.L_x_45680@srel
        /*00e4*/ 	.short	0x0
        /*00e6*/ 	.short	0x0
        /*00e8*/ 	.word	0x3
        /*00ec*/ 	.word	.L_x_45681@srel
        /*00f0*/ 	.word	.L_x_45682@srel
        /*00f4*/ 	.word	.L_x_45683@srel


	//----- nvinfo : EIATTR_MAX_THREADS
	.align		4
.L_2386:
        /*00f8*/ 	.byte	0x04, 0x05
        /*00fa*/ 	.short	(.L_2388 - .L_2387)
.L_2387:
        /*00fc*/ 	.word	0x00000080
        /*0100*/ 	.word	0x00000001
        /*0104*/ 	.word	0x00000001


	//----- nvinfo : EIATTR_CRS_STACK_SIZE
	.align		4
.L_2388:
        /*0108*/ 	.byte	0x04, 0x1e
        /*010a*/ 	.short	(.L_2390 - .L_2389)
.L_2389:
        /*010c*/ 	.word	0x00000000


	//----- nvinfo : EIATTR_CBANK_PARAM_SIZE
	.align		4
.L_2390:
        /*0110*/ 	.byte	0x03, 0x19
        /*0112*/ 	.short	0x00e8


	//----- nvinfo : EIATTR_PARAM_CBANK
	.align		4
        /*0114*/ 	.byte	0x04, 0x0a
        /*0116*/ 	.short	(.L_2392 - .L_2391)
	.align		4
.L_2391:
        /*0118*/ 	.word	index@(.nv.constant0._ZN10layer_norm13ln_fwd_kernelINS_13Kernel_traitsIf13__nv_bfloat16fS2_fjLj1280ELj1ELj4ELj1ELj16ENS_18Kernel_traits_baseILj1280EfS2_fS2_fjLj128EEEEELb1ELb1ELb0ELb0EEEvNS_9FwdParamsE)
        /*011c*/ 	.short	0x0380
        /*011e*/ 	.short	0x00e8


	//----- nvinfo : EIATTR_SW_WAR
	.align		4
.L_2392:
        /*0120*/ 	.byte	0x04, 0x36
        /*0122*/ 	.short	(.L_2394 - .L_2393)
.L_2393:
        /*0124*/ 	.word	0x00000008
.L_2394:


//--------------------- .nv.info._ZN10layer_norm13ln_fwd_kernelINS_13Kernel_traitsIf13__nv_bfloat16fS2_fjLj1280ELj1ELj4ELj1ELj16ENS_18Kernel_traits_baseILj1280EfS2_fS2_fjLj128EEEEELb1ELb1ELb0ELb1EEEvNS_9FwdParamsE --------------------------
	.section	.nv.info._ZN10layer_norm13ln_fwd_kernelINS_13Kernel_traitsIf13__nv_bfloat16fS2_fjLj1280ELj1ELj4ELj1ELj16ENS_18Kernel_traits_baseILj1280EfS2_fS2_fjLj128EEEEELb1ELb1ELb0ELb1EEEvNS_9FwdParamsE,"",@"SHT_CUDA_INFO"
	.sectionflags	@""
	.align	4


	//----- nvinfo : EIATTR_CUDA_API_VERSION
	.align		4
        /*0000*/ 	.byte	0x04, 0x37
        /*0002*/ 	.short	(.L_2396 - .L_2395)
.L_2395:
        /*0004*/ 	.word	0x00000082


	//----- nvinfo : EIATTR_KPARAM_INFO
	.align		4
.L_2396:
        /*0008*/ 	.byte	0x04, 0x17
        /*000a*/ 	.short	(.L_2398 - .L_2397)
.L_2397:
        /*000c*/ 	.word	0x00000000
        /*0010*/ 	.short	0x0000
        /*0012*/ 	.short	0x0000
        /*0014*/ 	.byte	0x00, 0xf0, 0xa1, 0x03


	//----- nvinfo : EIATTR_SPARSE_MMA_MASK
	.align		4
.L_2398:
        /*0018*/ 	.byte	0x03, 0x50
        /*001a*/ 	.short	0x0000


	//----- nvinfo : EIATTR_MAXREG_COUNT
	.align		4
        /*001c*/ 	.byte	0x03, 0x1b
        /*001e*/ 	.short	0x00ff


	//----- nvinfo : EIATTR_MERCURY_ISA_VERSION
	.align		4
        /*0020*/ 	.byte	0x03, 0x5f
        /*0022*/ 	.short	0x0101


	//----- nvinfo : EIATTR_COOP_GROUP_MASK_REGIDS
	.align		4
        /*0024*/ 	.byte	0x04, 0x29
        /*0026*/ 	.short	(.L_2400 - .L_2399)


	//   ....[0]....
.L_2399:
        /*0028*/ 	.word	0xffffffff


	//   ....[1]....
        /*002c*/ 	.word	0xffffffff


	//   ....[2]....
        /*0030*/ 	.word	0xffffffff


	//   ....[3]....
        /*0034*/ 	.word	0xffffffff


	//   ....[4]....
        /*0038*/ 	.word	0xffffffff


	//   ....[5]....
        /*003c*/ 	.word	0xffffffff


	//   ....[6]....
        /*0040*/ 	.word	0xffffffff


	//   ....[7]....
        /*0044*/ 	.word	0xffffffff


	//   ....[8]....
        /*0048*/ 	.word	0xffffffff


	//   ....[9]....
        /*004c*/ 	.word	0xffffffff


	//   ....[10]....
        /*0050*/ 	.word	0x050000c4


	//   ....[11]....
        /*0054*/ 	.word	0x050000c4


	//   ....[12]....
        /*0058*/ 	.word	0x050000c4


	//   ....[13]....
        /*005c*/ 	.word	0x050000c4


	//   ....[14]....
        /*0060*/ 	.word	0x050000c4


	//   ....[15]....
        /*0064*/ 	.word	0x050000c4


	//   ....[16]....
        /*0068*/ 	.word	0x050000c4


	//   ....[17]....
        /*006c*/ 	.word	0x050000c4


	//   ....[18]....
        /*0070*/ 	.word	0x050000c4


	//   ....[19]....
        /*0074*/ 	.word	0x050000c4


	//----- nvinfo : EIATTR_COOP_GROUP_INSTR_OFFSETS
	.align		4
.L_2400:
        /*0078*/ 	.byte	0x04, 0x28
        /*007a*/ 	.short	(.L_2402 - .L_2401)


	//   ....[0]....
.L_2401:
        /*007c*/ 	.word	0x00020b20


	//   ....[1]....
        /*0080*/ 	.word	0x00020b40


	//   ....[2]....
        /*0084*/ 	.word	0x00020b60


	//   ....[3]....
        /*0088*/ 	.word	0x00020b80


	//   ....[4]....
        /*008c*/ 	.word	0x00020bb0


	//   ....[5]....
        /*0090*/ 	.word	0x000210e0


	//   ....[6]....
        /*0094*/ 	.word	0x00021100


	//   ....[7]....
        /*0098*/ 	.word	0x00021120


	//   ....[8]....
        /*009c*/ 	.word	0x00021140


	//   ....[9]....
        /*00a0*/ 	.word	0x00021160


	//   ....[10]....
        /*00a4*/ 	.word	0x00021c70


	//   ....[11]....
        /*00a8*/ 	.word	0x00021d10


	//   ....[12]....
        /*00ac*/ 	.word	0x00021d80


	//   ....[13]....
        /*00b0*/ 	.word	0x00021df0


	//   ....[14]....
        /*00b4*/ 	.word	0x00021e70


	//   ....[15]....
        /*00b8*/ 	.word	0x000223f0


	//   ....[16]....
        /*00bc*/ 	.word	0x00022460


	//   ....[17]....
        /*00c0*/ 	.word	0x000224d0


	//   ....[18]....
        /*00c4*/ 	.word	0x00022540


	//   ....[19]....
        /*00c8*/ 	.word	0x000225b0


	//----- nvinfo : EIATTR_VRC_CTA_INIT_COUNT
	.align		4
.L_2402:
        /*00cc*/ 	.byte	0x02, 0x4a
	.zero		1
	.zero		1


	//----- nvinfo : EIATTR_EXIT_INSTR_OFFSETS
	.align		4
        /*00d0*/ 	.byte	0x04, 0x1c
        /*00d2*/ 	.short	(.L_2404 - .L_2403)


	//   ....[0]....
.L_2403:
        /*00d4*/ 	.word	0x000006f0


	//   ....[1]....
        /*00d8*/ 	.word	0x00021c00


	//----- nvinfo : EIATTR_INDIRECT_BRANCH_TARGETS
	.align		4
.L_2404:
        /*00dc*/ 	.byte	0x04, 0x34
        /*00de*/ 	.short	(.L_2406 - .L_2405)


	//   ....[0]....
.L_2405:
        /*00e0*/ 	.word	.L_x_45684@srel
        /*00e4*/ 	.short	0x0
        /*00e6*/ 	.short	0x0
        /*00e8*/ 	.word	0x3
        /*00ec*/ 	.word	.L_x_45685@srel
        /*00f0*/ 	.word	.L_x_45686@srel
        /*00f4*/ 	.word	.L_x_45687@srel


	//----- nvinfo : EIATTR_MAX_THREADS
	.align		4
.L_2406:
        /*00f8*/ 	.byte	0x04, 0x05
        /*00fa*/ 	.short	(.L_2408 - .L_2407)
.L_2407:
        /*00fc*/ 	.word	0x00000080
        /*0100*/ 	.word	0x00000001
        /*0104*/ 	.word	0x00000001


	//----- nvinfo : EIATTR_CRS_STACK_SIZE
	.align		4
.L_2408:
        /*0108*/ 	.byte	0x04, 0x1e
        /*010a*/ 	.short	(.L_2410 - .L_2409)
.L_2409:
        /*010c*/ 	.word	0x00000000


	//----- nvinfo : EIATTR_CBANK_PARAM_SIZE
	.align		4
.L_2410:
        /*0110*/ 	.byte	0x03, 0x19
        /*0112*/ 	.short	0x00e8


	//----- nvinfo : EIATTR_PARAM_CBANK
	.align		4
        /*0114*/ 	.byte	0x04, 0x0a
        /*0116*/ 	.short	(.L_2412 - .L_2411)
	.align		4
.L_2411:
        /*0118*/ 	.word	index@(.nv.constant0._ZN10layer_norm13ln_fwd_kernelINS_13Kernel_traitsIf13__nv_bfloat16fS2_fjLj1280ELj1ELj4ELj1ELj16ENS_18Kernel_traits_baseILj1280EfS2_fS2_fjLj128EEEEELb1ELb1ELb0ELb1EEEvNS_9FwdParamsE)
        /*011c*/ 	.short	0x0380
        /*011e*/ 	.short	0x00e8


	//----- nvinfo : EIATTR_SW_WAR
	.align		4
.L_2412:
        /*0120*/ 	.byte	0x04, 0x36
        /*0122*/ 	.short	(.L_2414 - .L_2413)
.L_2413:
        /*0124*/ 	.word	0x00000008
.L_2414:


//--------------------- .nv.info._ZN10layer_norm13ln_fwd_kernelINS_13Kernel_traitsIf13__nv_bfloat16fS2_fjLj1280ELj1ELj4ELj1ELj16ENS_18Kernel_traits_baseILj1280EfS2_fS2_fjLj128EEEEELb1ELb1ELb1ELb0EEEvNS_9FwdParamsE --------------------------
	.section	.nv.info._ZN10layer_norm13ln_fwd_kernelINS_13Kernel_traitsIf13__nv_bfloat16fS2_fjLj1280ELj1ELj4ELj1ELj16ENS_18Kernel_traits_baseILj1280EfS2_fS2_fjLj128EEEEELb1ELb1ELb1ELb0EEEvNS_9FwdParamsE,"",@"SHT_CUDA_INFO"
	.sectionflags	@""
	.align	4


	//----- nvinfo : EIATTR_CUDA_API_VERSION
	.align		4
        /*0000*/ 	.byte	0x04, 0x37
        /*0002*/ 	.short	(.L_2416 - .L_2415)
.L_2415:
        /*0004*/ 	.word	0x00000082


	//----- nvinfo : EIATTR_KPARAM_INFO
	.align		4
.L_2416:
        /*0008*/ 	.byte	0x04, 0x17
        /*000a*/ 	.short	(.L_2418 - .L_2417)
.L_2417:
        /*000c*/ 	.word	0x00000000
        /*0010*/ 	.short	0x0000
        /*0012*/ 	.short	0x0000
        /*0014*/ 	.byte	0x00, 0xf0, 0xa1, 0x03


	//----- nvinfo : EIATTR_SPARSE_MMA_MASK
	.align		4
.L_2418:
        /*0018*/ 	.byte	0x03, 0x50
        /*001a*/ 	.short	0x0000


	//----- nvinfo : EIATTR_MAXREG_COUNT
	.align		4
        /*001c*/ 	.byte	0x03, 0x1b
        /*001e*/ 	.short	0x00ff


	//----- nvinfo : EIATTR_MERCURY_ISA_VERSION
	.align		4
        /*0020*/ 	.byte	0x03, 0x5f
        /*0022*/ 	.short	0x0101


	//----- nvinfo : EIATTR_COOP_GROUP_MASK_REGIDS
	.align		4
        /*0024*/ 	.byte	0x04, 0x29
        /*0026*/ 	.short	(.L_2420 - .L_2419)


	//   ....[0]....
.L_2419:
        /*0028*/ 	.word	0xffffffff


	//   ....[1]....
        /*002c*/ 	.word	0xffffffff


	//   ....[2]....
        /*0030*/ 	.word	0xffffffff


	//   ....[3]....
        /*0034*/ 	.word	0xffffffff


	//   ....[4]....
        /*0038*/ 	.word	0xffffffff


	//   ....[5]....
        /*003c*/ 	.word	0xffffffff


	//   ....[6]....
        /*0040*/ 	.word	0xffffffff


	//   ....[7]....
        /*0044*/ 	.word	0xffffffff


	//   ....[8]....
        /*0048*/ 	.word	0xffffffff


	//   ....[9]....
        /*004c*/ 	.word	0xffffffff


	//   ....[10]....
        /*0050*/ 	.word	0x050000d1


	//   ....[11]....
        /*0054*/ 	.word	0x050000d1


	//   ....[12]....
        /*0058*/ 	.word	0x050000d1


	//   ....[13]....
        /*005c*/ 	.word	0x050000d1


	//   ....[14]....
        /*0060*/ 	.word	0x050000d1


	//   ....[15]....
        /*0064*/ 	.word	0x050000d1


	//   ....[16]....
        /*0068*/ 	.word	0x050000d1


	//   ....[17]....
        /*006c*/ 	.word	0x050000d1


	//   ....[18]....
        /*0070*/ 	.word	0x050000d1


	//   ....[19]....
        /*0074*/ 	.word	0x050000d1


	//----- nvinfo : EIATTR_COOP_GROUP_INSTR_OFFSETS
	.align		4
.L_2420:
        /*0078*/ 	.byte	0x04, 0x28
        /*007a*/ 	.short	(.L_2422 - .L_2421)


	//   ....[0]....
.L_2421:
        /*007c*/ 	.word	0x00022fd0


	//   ....[1]....
        /*0080*/ 	.word	0x00022ff0


	//   ....[2]....
        /*0084*/ 	.word	0x00023020


	//   ....[3]....
        /*0088*/ 	.word	0x00023040


	//   ....[4]....
        /*008c*/ 	.word	0x00023060


	//   ....[5]....
        /*0090*/ 	.word	0x000235a0


	//   ....[6]....
        /*0094*/ 	.word	0x000235c0


	//   ....[7]....
        /*0098*/ 	.word	0x000235e0


	//   ....[8]....
        /*009c*/ 	.word	0x00023600


	//   ....[9]....
        /*00a0*/ 	.word	0x00023620


	//   ....[10]....
        /*00a4*/ 	.word	0x00024360


	//   ....[11]....
        /*00a8*/ 	.word	0x00024400


	//   ....[12]....
        /*00ac*/ 	.word	0x00024480


	//   ....[13]....
        /*00b0*/ 	.word	0x000244f0


	//   ....[14]....
        /*00b4*/ 	.word	0x00024560


	//   ....[15]....
        /*00b8*/ 	.word	0x00024ae0


	//   ....[16]....
        /*00bc*/ 	.word	0x00024b50


	//   ....[17]....
        /*00c0*/ 	.word	0x00024bc0


	//   ....[18]....
        /*00c4*/ 	.word	0x00024c30


	//   ....[19]....
        /*00c8*/ 	.word	0x00024ca0


	//----- nvinfo : EIATTR_VRC_CTA_INIT_COUNT
	.align		4
.L_2422:
        /*00cc*/ 	.byte	0x02, 0x4a
	.zero		1
	.zero		1


	//----- nvinfo : EIATTR_EXIT_INSTR_OFFSETS
	.align		4
        /*00d0*/ 	.byte	0x04, 0x1c
        /*00d2*/ 	.short	(.L_2424 - .L_2423)


	//   ....[0]....
.L_2423:
        /*00d4*/ 	.word	0x00000b20


	//   ....[1]....
        /*00d8*/ 	.word	0x000242f0


	//----- nvinfo : EIATTR_MAX_THREADS
	.align		4
.L_2424:
        /*00dc*/ 	.byte	0x04, 0x05
        /*00de*/ 	.short	(.L_2426 - .L_2425)
.L_2425:
        /*00e0*/ 	.word	0x00000080
        /*00e4*/ 	.word	0x00000001
        /*00e8*/ 	.word	0x00000001


	//----- nvinfo : EIATTR_CRS_STACK_SIZE
	.align		4
.L_2426:
        /*00ec*/ 	.byte	0x04, 0x1e
        /*00ee*/ 	.short	(.L_2428 - .L_2427)
.L_2427:
        /*00f0*/ 	.word	0x00000000


	//----- nvinfo : EIATTR_CBANK_PARAM_SIZE
	.align		4
.L_2428:
        /*00f4*/ 	.byte	0x03, 0x19
        /*00f6*/ 	.short	0x00e8


	//----- nvinfo : EIATTR_PARAM_CBANK
	.align		4
        /*00f8*/ 	.byte	0x04, 0x0a
        /*00fa*/ 	.short	(.L_2430 - .L_2429)
	.align		4
.L_2429:
        /*00fc*/ 	.word	index@(.nv.constant0._ZN10layer_norm13ln_fwd_kernelINS_13Kernel_traitsIf13__nv_bfloat16fS2_fjLj1280ELj1ELj4ELj1ELj16ENS_18Kernel_traits_baseILj1280EfS2_fS2_fjLj128EEEEELb1ELb1ELb1ELb0EEEvNS_9FwdParamsE)
        /*0100*/ 	.short	0x0380
        /*0102*/ 	.short	0x00e8


	//----- nvinfo : EIATTR_SW_WAR
	.align		4
.L_2430:
        /*0104*/ 	.byte	0x04, 0x36
        /*0106*/ 	.short	(.L_2432 - .L_2431)
.L_2431:
        /*0108*/ 	.word	0x00000008
.L_2432:


//--------------------- .nv.info._ZN10layer_norm13ln_fwd_kernelINS_13Kernel_traitsIf13__nv_bfloat16fS2_fjLj1280ELj1ELj4ELj1ELj16ENS_18Kernel_traits_baseILj1280EfS2_fS2_fjLj128EEEEELb1ELb1ELb1ELb1EEEvNS_9FwdParamsE --------------------------
	.section	.nv.info._ZN10layer_norm13ln_fwd_kernelINS_13Kernel_traitsIf13__nv_bfloat16fS2_fjLj1280ELj1ELj4ELj1ELj16ENS_18Kernel_traits_baseILj1280EfS2_fS2_fjLj128EEEEELb1ELb1ELb1ELb1EEEvNS_9FwdParamsE,"",@"SHT_CUDA_INFO"
	.sectionflags	@""
	.align	4


	//----- nvinfo : EIATTR_CUDA_API_VERSION
	.align		4
        /*0000*/ 	.byte	0x04, 0x37
        /*0002*/ 	.short	(.L_2434 - .L_2433)
.L_2433:
        /*0004*/ 	.word	0x00000082


	//----- nvinfo : EIATTR_KPARAM_INFO
	.align		4
.L_2434:
        /*0008*/ 	.byte	0x04, 0x17
        /*000a*/ 	.short	(.L_2436 - .L_2435)
.L_2435:
        /*000c*/ 	.word	0x00000000
        /*0010*/ 	.short	0x0000
        /*0012*/ 	.short	0x0000
        /*0014*/ 	.byte	0x00, 0xf0, 0xa1, 0x03


	//----- nvinfo : EIATTR_SPARSE_MMA_MASK
	.align		4
.L_2436:
        /*0018*/ 	.byte	0x03, 0x50
        /*001a*/ 	.short	0x0000


	//----- nvinfo : EIATTR_MAXREG_COUNT
	.align		4
        /*001c*/ 	.byte	0x03, 0x1b
        /*001e*/ 	.short	0x00ff


	//----- nvinfo : EIATTR_MERCURY_ISA_VERSION
	.align		4
        /*0020*/ 	.byte	0x03, 0x5f
        /*0022*/ 	.short	0x0101


	//----- nvinfo : EIATTR_COOP_GROUP_MASK_REGIDS
	.align		4
        /*0024*/ 	.byte	0x04, 0x29
        /*0026*/ 	.short	(.L_2438 - .L_2437)


	//   ....[0]....
.L_2437:
        /*0028*/ 	.word	0xffffffff


	//   ....[1]....
        /*002c*/ 	.word	0xffffffff


	//   ....[2]....
        /*0030*/ 	.word	0xffffffff


	//   ....[3]....
        /*0034*/ 	.word	0xffffffff


	//   ....[4]....
        /*0038*/ 	.word	0xffffffff


	//   ....[5]....
        /*003c*/ 	.word	0xffffffff


	//   ....[6]....
        /*0040*/ 	.word	0xffffffff


	//   ....[7]....
        /*0044*/ 	.word	0xffffffff


	//   ....[8]....
        /*0048*/ 	.word	0xffffffff


	//   ....[9]....
        /*004c*/ 	.word	0xffffffff


	//   ....[10]....
        /*0050*/ 	.word	0x050000cc


	//   ....[11]....
        /*0054*/ 	.word	0x050000cc


	//   ....[12]....
        /*0058*/ 	.word	0x050000cc


	//   ....[13]....
        /*005c*/ 	.word	0x050000cc


	//   ....[14]....
        /*0060*/ 	.word	0x050000cc


	//   ....[15]....
        /*0064*/ 	.word	0x050000cc


	//   ....[16]....
        /*0068*/ 	.word	0x050000cc


	//   ....[17]....
        /*006c*/ 	.word	0x050000cc


	//   ....[18]....
        /*0070*/ 	.word	0x050000cc


	//   ....[19]....
        /*0074*/ 	.word	0x050000cc


	//----- nvinfo : EIATTR_COOP_GROUP_INSTR_OFFSETS
	.align		4
.L_2438:
        /*0078*/ 	.byte	0x04, 0x28
        /*007a*/ 	.short	(.L_2440 - .L_2439)


	//   ....[0]....
.L_2439:
        /*007c*/ 	.word	0x00022860


	//   ....[1]....
        /*0080*/ 	.word	0x00022880


	//   ....[2]....
        /*0084*/ 	.word	0x000228a0


	//   ....[3]....
        /*0088*/ 	.word	0x000228c0


	//   ....[4]....
        /*008c*/ 	.word	0x000228f0


	//   ....[5]....
        /*0090*/ 	.word	0x00022e20


	//   ....[6]....
        /*0094*/ 	.word	0x00022e40


	//   ....[7]....
        /*0098*/ 	.word	0x00022e60


	//   ....[8]....
        /*009c*/ 	.word	0x00022e80


	//   ....[9]....
        /*00a0*/ 	.word	0x00022ea0


	//   ....[10]....
        /*00a4*/ 	.word	0x00023a90


	//   ....[11]....
        /*00a8*/ 	.word	0x00023b30


	//   ....[12]....
        /*00ac*/ 	.word	0x00023ba0


	//   ....[13]....
        /*00b0*/ 	.word	0x00023c10


	//   ....[14]....
        /*00b4*/ 	.word	0x00023c90


	//   ....[15]....
        /*00b8*/ 	.word	0x00024210


	//   ....[16]....
        /*00bc*/ 	.word	0x00024280


	//   ....[17]....
        /*00c0*/ 	.word	0x000242f0


	//   ....[18]....
        /*00c4*/ 	.word	0x00024360


	//   ....[19]....
        /*00c8*/ 	.word	0x000243d0


	//----- nvinfo : EIATTR_VRC_CTA_INIT_COUNT
	.align		4
.L_2440:
        /*00cc*/ 	.byte	0x02, 0x4a
	.zero		1
	.zero		1


	//----- nvinfo : EIATTR_EXIT_INSTR_OFFSETS
	.align		4
        /*00d0*/ 	.byte	0x04, 0x1c
        /*00d2*/ 	.short	(.L_2442 - .L_2441)


	//   ....[0]....
.L_2441:
        /*00d4*/ 	.word	0x000006f0


	//   ....[1]....
        /*00d8*/ 	.word	0x00023a20


	//----- nvinfo : EIATTR_MAX_THREADS
	.align		4
.L_2442:
        /*00dc*/ 	.byte	0x04, 0x05
        /*00de*/ 	.short	(.L_2444 - .L_2443)
.L_2443:
        /*00e0*/ 	.word	0x00000080
        /*00e4*/ 	.word	0x00000001
        /*00e8*/ 	.word	0x00000001


	//----- nvinfo : EIATTR_CRS_STACK_SIZE
	.align		4
.L_2444:
        /*00ec*/ 	.byte	0x04, 0x1e
        /*00ee*/ 	.short	(.L_2446 - .L_2445)
.L_2445:
        /*00f0*/ 	.word	0x00000000


	//----- nvinfo : EIATTR_CBANK_PARAM_SIZE
	.align		4
.L_2446:
        /*00f4*/ 	.byte	0x03, 0x19
        /*00f6*/ 	.short	0x00e8


	//----- nvinfo : EIATTR_PARAM_CBANK
	.align		4
        /*00f8*/ 	.byte	0x04, 0x0a
        /*00fa*/ 	.short	(.L_2448 - .L_2447)
	.align		4
.L_2447:
        /*00fc*/ 	.word	index@(.nv.constant0._ZN10layer_norm13ln_fwd_kernelINS_13Kernel_traitsIf13__nv_bfloat16fS2_fjLj1280ELj1ELj4ELj1ELj16ENS_18Kernel_traits_baseILj1280EfS2_fS2_fjLj128EEEEELb1ELb1ELb1ELb1EEEvNS_9FwdParamsE)
        /*0100*/ 	.short	0x0380
        /*0102*/ 	.short	0x00e8


	//----- nvinfo : EIATTR_SW_WAR
	.align		4
.L_2448:
        /*0104*/ 	.byte	0x04, 0x36
        /*0106*/ 	.short	(.L_2450 - .L_2449)
.L_2449:
        /*0108*/ 	.word	0x00000008
.L_2450:


//--------------------- .nv.info._ZN10layer_norm13ln_fwd_kernelINS_13Kernel_traitsIf6__halfS2_S2_fjLj1280ELj1ELj4ELj1ELj16ENS_18Kernel_traits_baseILj1280EfS2_S2_S2_fjLj128EEEEELb0ELb0ELb0ELb0EEEvNS_9FwdParamsE --------------------------
	.section	.nv.info._ZN10layer_norm13ln_fwd_kernelINS_13Kernel_traitsIf6__halfS2_S2_fjLj1280ELj1ELj4ELj1ELj16ENS_18Kernel_traits_baseILj1280EfS2_S2_S2_fjLj128EEEEELb0ELb0ELb0ELb0EEEvNS_9FwdParamsE,"",@"SHT_CUDA_INFO"
	.sectionflags	@""
	.align	4


	//----- nvinfo : EIATTR_CUDA_API_VERSION
	.align		4
        /*0000*/ 	.byte	0x04, 0x37
        /*0002*/ 	.short	(.L_2452 - .L_2451)
.L_2451:
        /*0004*/ 	.word	0x00000082


	//----- nvinfo : EIATTR_KPARAM_INFO
	.align		4
.L_2452:
        /*0008*/ 	.byte	0x04, 0x17
        /*000a*/ 	.short	(.L_2454 - .L_2453)
.L_2453:
        /*000c*/ 	.word	0x00000000
        /*0010*/ 	.short	0x0000
        /*0012*/ 	.short	0x0000
        /*0014*/ 	.byte	0x00, 0xf0, 0xa1, 0x03


	//----- nvinfo : EIATTR_SPARSE_MMA_MASK
	.align		4
.L_2454:
        /*0018*/ 	.byte	0x03, 0x50
        /*001a*/ 	.short	0x0000


	//----- nvinfo : EIATTR_MAXREG_COUNT
	.align		4
        /*001c*/ 	.byte	0x03, 0x1b
        /*001e*/ 	.short	0x00ff


	//----- nvinfo : EIATTR_MERCURY_ISA_VERSION
	.align		4
        /*0020*/ 	.byte	0x03, 0x5f
        /*0022*/ 	.short	0x0101


	//----- nvinfo : EIATTR_COOP_GROUP_MASK_REGIDS
	.align		4
        /*0024*/ 	.byte	0x04, 0x29
        /*0026*/ 	.short	(.L_2456 - .L_2455)


	//   ....[0]....
.L_2455:
        /*0028*/ 	.word	0xffffffff


	//   ....[1]....
        /*002c*/ 	.word	0xffffffff


	//   ....[2]....
        /*0030*/ 	.word	0xffffffff


	//   ....[3]....
        /*0034*/ 	.word	0xffffffff


	//   ....[4]....
        /*0038*/ 	.word	0xffffffff


	//   ....[5]....
        /*003c*/ 	.word	0xffffffff


	//   ....[6]....
        /*0040*/ 	.word	0xffffffff


	//   ....[7]....
        /*0044*/ 	.word	0xffffffff


	//   ....[8]....
        /*0048*/ 	.word	0xffffffff


	//   ....[9]....
        /*004c*/ 	.word	0xffffffff


	//   ....[10]....
        /*0050*/ 	.word	0x0500008a


	//   ....[11]....
        /*0054*/ 	.word	0x0500008a


	//   ....[12]....
        /*0058*/ 	.word	0x0500008a


	//   ....[13]....
        /*005c*/ 	.word	0x0500008a


	//   ....[14]....
        /*0060*/ 	.word	0x0500008a


	//   ....[15]....
        /*0064*/ 	.word	0x0500008a


	//   ....[16]....
        /*0068*/ 	.word	0x0500008a


	//   ....[17]....
        /*006c*/ 	.word	0x0500008a


	//   ....[18]....
        /*0070*/ 	.word	0x0500008a


	//   ....[19]....
        /*0074*/ 	.word	0x0500008a


	//----- nvinfo : EIATTR_COOP_GROUP_INSTR_OFFSETS
	.align		4
.L_2456:
        /*0078*/ 	.byte	0x04, 0x28
        /*007a*/ 	.short	(.L_2458 - .L_2457)


	//   ....[0]....
.L_2457:
        /*007c*/ 	.word	0x00002750


	//   ....[1]....
        /*0080*/ 	.word	0x00002790


	//   ....[2]....
        /*0084*/ 	.word	0x000027b0


	//   ....[3]....
        /*0088*/ 	.word	0x000027d0


	//   ....[4]....
        /*008c*/ 	.word	0x000027f0


	//   ....[5]....
        /*0090*/ 	.word	0x00002d30


	//   ....[6]....
        /*0094*/ 	.word	0x00002d50


	//   ....[7]....
        /*0098*/ 	.word	0x00002d70


	//   ....[8]....
        /*009c*/ 	.word	0x00002d90


	//   ....[9]....
        /*00a0*/ 	.word	0x00002db0


	//   ....[10]....
        /*00a4*/ 	.word	0x00003a80


	//   ....[11]....
        /*00a8*/ 	.word	0x00003b30


	//   ....[12]....
        /*00ac*/ 	.word	0x00003ba0


	//   ....[13]....
        /*00b0*/ 	.word	0x00003c10


	//   ....[14]....
        /*00b4*/ 	.word	0x00003c80


	//   ....[15]....
        /*00b8*/ 	.word	0x00004220


	//   ....[16]....
        /*00bc*/ 	.word	0x00004290


	//   ....[17]....
        /*00c0*/ 	.word	0x00004300


	//   ....[18]....
        /*00c4*/ 	.word	0x00004370


	//   ....[19]....
        /*00c8*/ 	.word	0x000043e0


	//----- nvinfo : EIATTR_VRC_CTA_INIT_COUNT
	.align		4
.L_2458:
        /*00cc*/ 	.byte	0x02, 0x4a
	.zero		1
	.zero		1


	//----- nvinfo : EIATTR_EXIT_INSTR_OFFSETS
	.align		4
        /*00d0*/ 	.byte	0x04, 0x1c
        /*00d2*/ 	.short	(.L_2460 - .L_2459)


	//   ....[0]....
.L_2459:
        /*00d4*/ 	.word	0x000007d0


	//   ....[1]....
        /*00d8*/ 	.word	0x00003a10


	//----- nvinfo : EIATTR_MAX_THREADS
	.align		4
.L_2460:
        /*00dc*/ 	.byte	0x04, 0x05
        /*00de*/ 	.short	(.L_2462 - .L_2461)
.L_2461:
        /*00e0*/ 	.word	0x00000080
        /*00e4*/ 	.word	0x00000001
        /*00e8*/ 	.word	0x00000001


	//----- nvinfo : EIATTR_CRS_STACK_SIZE
	.align		4
.L_2462:
        /*00ec*/ 	.byte	0x04, 0x1e
        /*00ee*/ 	.short	(.L_2464 - .L_2463)
.L_2463:
        /*00f0*/ 	.word	0x00000000


	//----- nvinfo : EIATTR_CBANK_PARAM_SIZE
	.align		4
.L_2464:
        /*00f4*/ 	.byte	0x03, 0x19
        /*00f6*/ 	.short	0x00e8


	//----- nvinfo : EIATTR_PARAM_CBANK
	.align		4
        /*00f8*/ 	.byte	0x04, 0x0a
        /*00fa*/ 	.short	(.L_2466 - .L_2465)
	.align		4
.L_2465:
        /*00fc*/ 	.word	index@(.nv.constant0._ZN10layer_norm13ln_fwd_kernelINS_13Kernel_traitsIf6__halfS2_S2_fjLj1280ELj1ELj4ELj1ELj16ENS_18Kernel_traits_baseILj1280EfS2_S2_S2_fjLj128EEEEELb0ELb0ELb0ELb0EEEvNS_9FwdParamsE)
        /*0100*/ 	.short	0x0380
        /*0102*/ 	.short	0x00e8


	//----- nvinfo : EIATTR_SW_WAR
	.align		4
.L_2466:
        /*0104*/ 	.byte	0x04, 0x36
        /*0106*/ 	.short	(.L_2468 - .L_2467)
.L_2467:
        /*0108*/ 	.word	0x00000008
.L_2468:


//--------------------- .nv.info._ZN10layer_norm13ln_fwd_kernelINS_13Kernel_traitsIf6__halfS2_S2_fjLj1280ELj1ELj4ELj1ELj16ENS_18Kernel_traits_baseILj1280EfS2_S2_S2_fjLj128EEEEELb0ELb0ELb0ELb1EEEvNS_9FwdParamsE --------------------------
	.section	.nv.info._ZN10layer_norm13ln_fwd_kernelINS_13Kernel_traitsIf6__halfS2_S2_fjLj1280ELj1ELj4ELj1ELj16ENS_18Kernel_traits_baseILj1280EfS2_S2_S2_fjLj128EEEEELb0ELb0ELb0ELb1EEEvNS_9FwdParamsE,"",@"SHT_CUDA_INFO"
	.sectionflags	@""
	.align	4


	//----- nvinfo : EIATTR_CUDA_API_VERSION
	.align		4
        /*0000*/ 	.byte	0x04, 0x37
        /*0002*/ 	.short	(.L_2470 - .L_2469)
.L_2469:
        /*0004*/ 	.word	0x00000082


	//----- nvinfo : EIATTR_KPARAM_INFO
	.align		4
.L_2470:
        /*0008*/ 	.byte	0x04, 0x17
        /*000a*/ 	.short	(.L_2472 - .L_2471)
.L_2471:
        /*000c*/ 	.word	0x00000000
        /*0010*/ 	.short	0x0000
        /*0012*/ 	.short	0x0000
        /*0014*/ 	.byte	0x00, 0xf0, 0xa1, 0x03


	//----- nvinfo : EIATTR_SPARSE_MMA_MASK
	.align		4
.L_2472:
        /*0018*/ 	.byte	0x03, 0x50
        /*001a*/ 	.short	0x0000


	//----- nvinfo : EIATTR_MAXREG_COUNT
	.align		4
        /*001c*/ 	.byte	0x03, 0x1b
        /*001e*/ 	.short	0x00ff


	//----- nvinfo : EIATTR_MERCURY_ISA_VERSION
	.align		4
        /*0020*/ 	.byte	0x03, 0x5f
        /*0022*/ 	.short	0x0101


	//----- nvinfo : EIATTR_COOP_GROUP_MASK_REGIDS
	.align		4
        /*0024*/ 	.byte	0x04, 0x29
        /*0026*/ 	.short	(.L_2474 - .L_2473)


	//   ....[0]....
.L_2473:
        /*0028*/ 	.word	0xffffffff


	//   ....[1]....
        /*002c*/ 	.word	0xffffffff


	//   ....[2]....
        /*0030*/ 	.word	0xffffffff


	//   ....[3]....
        /*0034*/ 	.word	0xffffffff


	//   ....[4]....
        /*0038*/ 	.word	0xffffffff


	//   ....[5]....
        /*003c*/ 	.word	0xffffffff


	//   ....[6]....
        /*0040*/ 	.word	0xffffffff


	//   ....[7]....
        /*0044*/ 	.word	0xffffffff


	//   ....[8]....
        /*0048*/ 	.word	0xffffffff


	//   ....[9]....
        /*004c*/ 	.word	0xffffffff


	//   ....[10]....
        /*0050*/ 	.word	0x05000086


	//   ....[11]....
        /*0054*/ 	.word	0x05000086


	//   ....[12]....
        /*0058*/ 	.word	0x05000086


	//   ....[13]....
        /*005c*/ 	.word	0x05000086


	//   ....[14]....
        /*0060*/ 	.word	0x05000086


	//   ....[15]....
        /*0064*/ 	.word	0x05000086


	//   ....[16]....
        /*0068*/ 	.word	0x05000086


	//   ....[17]....
        /*006c*/ 	.word	0x05000086


	//   ....[18]....
        /*0070*/ 	.word	0x05000086


	//   ....[19]....
        /*0074*/ 	.word	0x05000086


	//----- nvinfo : EIATTR_COOP_GROUP_INSTR_OFFSETS
	.align		4
.L_2474:
        /*0078*/ 	.byte	0x04, 0x28
        /*007a*/ 	.short	(.L_2476 - .L_2475)


	//   ....[0]....
.L_2475:
        /*007c*/ 	.word	0x00002170


	//   ....[1]....
        /*0080*/ 	.word	0x00002190


	//   ....[2]....
        /*0084*/ 	.word	0x000021b0


	//   ....[3]....
        /*0088*/ 	.word	0x000021d0


	//   ....[4]....
        /*008c*/ 	.word	0x00002200


	//   ....[5]....
        /*0090*/ 	.word	0x00002730


	//   ....[6]....
        /*0094*/ 	.word	0x00002750


	//   ....[7]....
        /*0098*/ 	.word	0x00002770


	//   ....[8]....
        /*009c*/ 	.word	0x00002790


	//   ....[9]....
        /*00a0*/ 	.word	0x000027b0


	//   ....[10]....
        /*00a4*/ 	.word	0x000032c0


	//   ....[11]....
        /*00a8*/ 	.word	0x00003360


	//   ....[12]....
        /*00ac*/ 	.word	0x000033d0


	//   ....[13]....
        /*00b0*/ 	.word	0x00003440


	//   ....[14]....
        /*00b4*/ 	.word	0x000034c0


	//   ....[15]....
        /*00b8*/ 	.word	0x00003a40


	//   ....[16]....
        /*00bc*/ 	.word	0x00003ab0


	//   ....[17]....
        /*00c0*/ 	.word	0x00003b20


	//   ....[18]....
        /*00c4*/ 	.word	0x00003b90


	//   ....[19]....
        /*00c8*/ 	.word	0x00003c00


	//----- nvinfo : EIATTR_VRC_CTA_INIT_COUNT
	.align		4
.L_2476:
        /*00cc*/ 	.byte	0x02, 0x4a
	.zero		1
	.zero		1


	//----- nvinfo : EIATTR_EXIT_INSTR_OFFSETS
	.align		4
        /*00d0*/ 	.byte	0x04, 0x1c
        /*00d2*/ 	.short	(.L_2478 - .L_2477)


	//   ....[0]....
.L_2477:
        /*00d4*/ 	.word	0x000004b0


	//   ....[1]....
        /*00d8*/ 	.word	0x00003250


	//----- nvinfo : EIATTR_MAX_THREADS
	.align		4
.L_2478:
        /*00dc*/ 	.byte	0x04, 0x05
        /*00de*/ 	.short	(.L_2480 - .L_2479)
.L_2479:
        /*00e0*/ 	.word	0x00000080
        /*00e4*/ 	.word	0x00000001
        /*00e8*/ 	.word	0x00000001


	//----- nvinfo : EIATTR_CRS_STACK_SIZE
	.align		4
.L_2480:
        /*00ec*/ 	.byte	0x04, 0x1e
        /*00ee*/ 	.short	(.L_2482 - .L_2481)
.L_2481:
        /*00f0*/ 	.word	0x00000000


	//----- nvinfo : EIATTR_CBANK_PARAM_SIZE
	.align		4
.L_2482:
        /*00f4*/ 	.byte	0x03, 0x19
        /*00f6*/ 	.short	0x00e8


	//----- nvinfo : EIATTR_PARAM_CBANK
	.align		4
        /*00f8*/ 	.byte	0x04, 0x0a
        /*00fa*/ 	.short	(.L_2484 - .L_2483)
	.align		4
.L_2483:
        /*00fc*/ 	.word	index@(.nv.constant0._ZN10layer_norm13ln_fwd_kernelINS_13Kernel_traitsIf6__halfS2_S2_fjLj1280ELj1ELj4ELj1ELj16ENS_18Kernel_traits_baseILj1280EfS2_S2_S2_fjLj128EEEEELb0ELb0ELb0ELb1EEEvNS_9FwdParamsE)
        /*0100*/ 	.short	0x0380
        /*0102*/ 	.short	0x00e8


	//----- nvinfo : EIATTR_SW_WAR
	.align		4
.L_2484:
        /*0104*/ 	.byte	0x04, 0x36
        /*0106*/ 	.short	(.L_2486 - .L_2485)
.L_2485:
        /*0108*/ 	.word	0x00000008
.L_2486:


//--------------------- .nv.info._ZN10layer_norm13ln_fwd_kernelINS_13Kernel_traitsIf6__halfS2_S2_fjLj1280ELj1ELj4ELj1ELj16ENS_18Kernel_traits_baseILj1280EfS2_S2_S2_fjLj128EEEEELb0ELb0ELb1ELb0EEEvNS_9FwdParamsE --------------------------
	.section	.nv.info._ZN10layer_norm13ln_fwd_kernelINS_13Kernel_traitsIf6__halfS2_S2_fjLj1280ELj1ELj4ELj1ELj16ENS_18Kernel_traits_baseILj1280EfS2_S2_S2_fjLj128EEEEELb0ELb0ELb1ELb0EEEvNS_9FwdParamsE,"",@"SHT_CUDA_INFO"
	.sectionflags	@""
	.align	4


	//----- nvinfo : EIATTR_CUDA_API_VERSION
	.align		4
        /*0000*/ 	.byte	0x04, 0x37
        /*0002*/ 	.short	(.L_2488 - .L_2487)
.L_2487:
        /*0004*/ 	.word	0x00000082


	//----- nvinfo : EIATTR_KPARAM_INFO
	.align		4
.L_2488:
        /*0008*/ 	.byte	0x04, 0x17
        /*000a*/ 	.short	(.L_2490 - .L_2489)
.L_2489:
        /*000c*/ 	.word	0x00000000
        /*0010*/ 	.short	0x0000
        /*0012*/ 	.short	0x0000
        /*0014*/ 	.byte	0x00, 0xf0, 0xa1, 0x03


	//----- nvinfo : EIATTR_SPARSE_MMA_MASK
	.align		4
.L_2490:
        /*0018*/ 	.byte	0x03, 0x50
        /*001a*/ 	.short	0x0000


	//----- nvinfo : EIATTR_MAXREG_COUNT
	.align		4
        /*001c*/ 	.byte	0x03, 0x1b
        /*001e*/ 	.short	0x00ff


	//----- nvinfo : EIATTR_MERCURY_ISA_VERSION
	.align		4
        /*0020*/ 	.byte	0x03, 0x5f
        /*0022*/ 	.short	0x0101


	//----- nvinfo : EIATTR_COOP_GROUP_MASK_REGIDS
	.align		4
        /*0024*/ 	.byte	0x04, 0x29
        /*0026*/ 	.short	(.L_2492 - .L_2491)


	//   ....[0]....
.L_2491:
        /*0028*/ 	.word	0xffffffff


	//   ....[1]....
        /*002c*/ 	.word	0xffffffff


	//   ....[2]....
        /*0030*/ 	.word	0xffffffff


	//   ....[3]....
        /*0034*/ 	.word	0xffffffff


	//   ....[4]....
        /*0038*/ 	.word	0xffffffff


	//   ....[5]....
        /*003c*/ 	.word	0xffffffff


	//   ....[6]....
        /*0040*/ 	.word	0xffffffff


	//   ....[7]....
        /*0044*/ 	.word	0xffffffff


	//   ....[8]....
        /*0048*/ 	.word	0xffffffff


	//   ....[9]....
        /*004c*/ 	.word	0xffffffff


	//   ....[10]....
        /*0050*/ 	.word	0x0500008e


	//   ....[11]....
        /*0054*/ 	.word	0x0500008e


	//   ....[12]....
        /*0058*/ 	.word	0x0500008e


	//   ....[13]....
        /*005c*/ 	.word	0x0500008e


	//   ....[14]....
        /*0060*/ 	.word	0x0500008e


	//   ....[15]....
        /*0064*/ 	.word	0x0500008e


	//   ....[16]....
        /*0068*/ 	.word	0x0500008e


	//   ....[17]....
        /*006c*/ 	.word	0x0500008e


	//   ....[18]....
        /*0070*/ 	.word	0x0500008e


	//   ....[19]....
        /*0074*/ 	.word	0x0500008e


	//----- nvinfo : EIATTR_COOP_GROUP_INSTR_OFFSETS
	.align		4
.L_2492:
        /*0078*/ 	.byte	0x04, 0x28
        /*007a*/ 	.short	(.L_2494 - .L_2493)


	//   ....[0]....
.L_2493:
        /*007c*/ 	.word	0x00002e90


	//   ....[1]....
        /*0080*/ 	.word	0x00002ec0


	//   ....[2]....
        /*0084*/ 	.word	0x00002ee0


	//   ....[3]....
        /*0088*/ 	.word	0x00002f00


	//   ....[4]....
        /*008c*/ 	.word	0x00002f20


	//   ....[5]....
        /*0090*/ 	.word	0x00003460


	//   ....[6]....
        /*0094*/ 	.word	0x00003480


	//   ....[7]....
        /*0098*/ 	.word	0x000034a0


	//   ....[8]....
        /*009c*/ 	.word	0x000034c0


	//   ....[9]....
        /*00a0*/ 	.word	0x000034e0


	//   ....[10]....
        /*00a4*/ 	.word	0x00004220


	//   ....[11]....
        /*00a8*/ 	.word	0x000042d0


	//   ....[12]....
        /*00ac*/ 	.word	0x00004340


	//   ....[13]....
        /*00b0*/ 	.word	0x000043b0


	//   ....[14]....
        /*00b4*/ 	.word	0x00004420


	//   ....[15]....
        /*00b8*/ 	.word	0x000049b0


	//   ....[16]....
        /*00bc*/ 	.word	0x00004a20


	//   ....[17]....
        /*00c0*/ 	.word	0x00004a90


	//   ....[18]....
        /*00c4*/ 	.word	0x00004b00


	//   ....[19]....
        /*00c8*/ 	.word	0x00004b70


	//----- nvinfo : EIATTR_VRC_CTA_INIT_COUNT
	.align		4
.L_2494:
        /*00cc*/ 	.byte	0x02, 0x4a
	.zero		1
	.zero		1


	//----- nvinfo : EIATTR_EXIT_INSTR_OFFSETS
	.align		4
        /*00d0*/ 	.byte	0x04, 0x1c
        /*00d2*/ 	.short	(.L_2496 - .L_2495)


	//   ....[0]....
.L_2495:
        /*00d4*/ 	.word	0x000007d0


	//   ....[1]....
        /*00d8*/ 	.word	0x000041b0


	//----- nvinfo : EIATTR_MAX_THREADS
	.align		4
.L_2496:
        /*00dc*/ 	.byte	0x04, 0x05
        /*00de*/ 	.short	(.L_2498 - .L_2497)
.L_2497:
        /*00e0*/ 	.word	0x00000080
        /*00e4*/ 	.word	0x00000001
        /*00e8*/ 	.word	0x00000001


	//----- nvinfo : EIATTR_CRS_STACK_SIZE
	.align		4
.L_2498:
        /*00ec*/ 	.byte	0x04, 0x1e
        /*00ee*/ 	.short	(.L_2500 - .L_2499)
.L_2499:
        /*00f0*/ 	.word	0x00000000


	//----- nvinfo : EIATTR_CBANK_PARAM_SIZE
	.align		4
.L_2500:
        /*00f4*/ 	.byte	0x03, 0x19
        /*00f6*/ 	.short	0x00e8


	//----- nvinfo : EIATTR_PARAM_CBANK
	.align		4
        /*00f8*/ 	.byte	0x04, 0x0a
        /*00fa*/ 	.short	(.L_2502 - .L_2501)
	.align		4
.L_2501:
        /*00fc*/ 	.word	index@(.nv.constant0._ZN10layer_norm13ln_fwd_kernelINS_13Kernel_traitsIf6__halfS2_S2_fjLj1280ELj1ELj4ELj1ELj16ENS_18Kernel_traits_baseILj1280EfS2_S2_S2_fjLj128EEEEELb0ELb0ELb1ELb0EEEvNS_9FwdParamsE)
        /*0100*/ 	.short	0x0380
        /*0102*/ 	.short	0x00e8


	//----- nvinfo : EIATTR_SW_WAR
	.align		4
.L_2502:
        /*0104*/ 	.byte	0x04, 0x36
        /*0106*/ 	.short	(.L_2504 - .L_2503)
.L_2503:
        /*0108*/ 	.word	0x00000008
.L_2504:


//--------------------- .nv.info._ZN10layer_norm13ln_fwd_kernelINS_13Kernel_traitsIf6__halfS2_S2_fjLj1280ELj1ELj4ELj1ELj16ENS_18Kernel_traits_baseILj1280EfS2_S2_S2_fjLj128EEEEELb0ELb0ELb1ELb1EEEvNS_9FwdParamsE --------------------------
	.section	.nv.info._ZN10layer_norm13ln_fwd_kernelINS_13Kernel_traitsIf6__halfS2_S2_fjLj1280ELj1ELj4ELj1ELj16ENS_18Kernel_traits_baseILj1280EfS2_S2_S2_fjLj128EEEEELb0ELb0ELb1ELb1EEEvNS_9FwdParamsE,"",@"SHT_CUDA_INFO"
	.sectionflags	@""
	.align	4


	//----- nvinfo : EIATTR_CUDA_API_VERSION
	.align		4
        /*0000*/ 	.byte	0x04, 0x37
        /*0002*/ 	.short	(.L_2506 - .L_2505)
.L_2505:
        /*0004*/ 	.word	0x00000082


	//----- nvinfo : EIATTR_KPARAM_INFO
	.align		4
.L_2506:
        /*0008*/ 	.byte	0x04, 0x17
        /*000a*/ 	.short	(.L_2508 - .L_2507)
.L_2507:
        /*000c*/ 	.word	0x00000000
        /*0010*/ 	.short	0x0000
        /*0012*/ 	.short	0x0000
        /*0014*/ 	.byte	0x00, 0xf0, 0xa1, 0x03


	//----- nvinfo : EIATTR_SPARSE_MMA_MASK
	.align		4
.L_2508:
        /*0018*/ 	.byte	0x03, 0x50
        /*001a*/ 	.short	0x0000


	//----- nvinfo : EIATTR_MAXREG_COUNT
	.align		4
        /*001c*/ 	.byte	0x03, 0x1b
        /*001e*/ 	.short	0x00ff


	//----- nvinfo : EIATTR_MERCURY_ISA_VERSION
	.align		4
        /*0020*/ 	.byte	0x03, 0x5f
        /*0022*/ 	.short	0x0101


	//----- nvinfo : EIATTR_COOP_GROUP_MASK_REGIDS
	.align		4
        /*0024*/ 	.byte	0x04, 0x29
        /*0026*/ 	.short	(.L_2510 - .L_2509)


	//   ....[0]....
.L_2509:
        /*0028*/ 	.word	0xffffffff


	//   ....[1]....
        /*002c*/ 	.word	0xffffffff


	//   ....[2]....
        /*0030*/ 	.word	0xffffffff


	//   ....[3]....
        /*0034*/ 	.word	0xffffffff


	//   ....[4]....
        /*0038*/ 	.word	0xffffffff


	//   ....[5]....
        /*003c*/ 	.word	0xffffffff


	//   ....[6]....
        /*0040*/ 	.word	0xffffffff


	//   ....[7]....
        /*0044*/ 	.word	0xffffffff


	//   ....[8]....
        /*0048*/ 	.word	0xffffffff


	//   ....[9]....
        /*004c*/ 	.word	0xffffffff


	//   ....[10]....
        /*0050*/ 	.word	0x0500008a


	//   ....[11]....
        /*0054*/ 	.word	0x0500008a


	//   ....[12]....
        /*0058*/ 	.word	0x0500008a


	//   ....[13]....
        /*005c*/ 	.word	0x0500008a


	//   ....[14]....
        /*0060*/ 	.word	0x0500008a


	//   ....[15]....
        /*0064*/ 	.word	0x0500008a


	//   ....[16]....
        /*0068*/ 	.word	0x0500008a


	//   ....[17]....
        /*006c*/ 	.word	0x0500008a


	//   ....[18]....
        /*0070*/ 	.word	0x0500008a


	//   ....[19]....
        /*0074*/ 	.word	0x0500008a


	//----- nvinfo : EIATTR_COOP_GROUP_INSTR_OFFSETS
	.align		4
.L_2510:
        /*0078*/ 	.byte	0x04, 0x28
        /*007a*/ 	.short	(.L_2512 - .L_2511)


	//   ....[0]....
.L_2511:
        /*007c*/ 	.word	0x00002750


	//   ....[1]....
        /*0080*/ 	.word	0x00002780


	//   ....[2]....
        /*0084*/ 	.word	0x000027a0


	//   ....[3]....
        /*0088*/ 	.word	0x000027c0


	//   ....[4]....
        /*008c*/ 	.word	0x000027e0


	//   ....[5]....
        /*0090*/ 	.word	0x00002d10


	//   ....[6]....
        /*0094*/ 	.word	0x00002d30


	//   ....[7]....
        /*0098*/ 	.word	0x00002d50


	//   ....[8]....
        /*009c*/ 	.word	0x00002d70


	//   ....[9]....
        /*00a0*/ 	.word	0x00002d90


	//   ....[10]....
        /*00a4*/ 	.word	0x00003980


	//   ....[11]....
        /*00a8*/ 	.word	0x00003a30


	//   ....[12]....
        /*00ac*/ 	.word	0x00003aa0


	//   ....[13]....
        /*00b0*/ 	.word	0x00003b10


	//   ....[14]....
        /*00b4*/ 	.word	0x00003b80


	//   ....[15]....
        /*00b8*/ 	.word	0x000040f0


	//   ....[16]....
        /*00bc*/ 	.word	0x00004160


	//   ....[17]....
        /*00c0*/ 	.word	0x000041d0


	//   ....[18]....
        /*00c4*/ 	.word	0x00004240


	//   ....[19]....
        /*00c8*/ 	.word	0x000042b0


	//----- nvinfo : EIATTR_VRC_CTA_INIT_COUNT
	.align		4
.L_2512:
        /*00cc*/ 	.byte	0x02, 0x4a
	.zero		1
	.zero		1


	//----- nvinfo : EIATTR_EXIT_INSTR_OFFSETS
	.align		4
        /*00d0*/ 	.byte	0x04, 0x1c
        /*00d2*/ 	.short	(.L_2514 - .L_2513)


	//   ....[0]....
.L_2513:
        /*00d4*/ 	.word	0x000004a0


	//   ....[1]....
        /*00d8*/ 	.word	0x00003910


	//----- nvinfo : EIATTR_MAX_THREADS
	.align		4
.L_2514:
        /*00dc*/ 	.byte	0x04, 0x05
        /*00de*/ 	.short	(.L_2516 - .L_2515)
.L_2515:
        /*00e0*/ 	.word	0x00000080
        /*00e4*/ 	.word	0x00000001
        /*00e8*/ 	.word	0x00000001


	//----- nvinfo : EIATTR_CRS_STACK_SIZE
	.align		4
.L_2516:
        /*00ec*/ 	.byte	0x04, 0x1e
        /*00ee*/ 	.short	(.L_2518 - .L_2517)
.L_2517:
        /*00f0*/ 	.word	0x00000000


	//----- nvinfo : EIATTR_CBANK_PARAM_SIZE
	.align		4
.L_2518:
        /*00f4*/ 	.byte	0x03, 0x19
        /*00f6*/ 	.short	0x00e8


	//----- nvinfo : EIATTR_PARAM_CBANK
	.align		4
        /*00f8*/ 	.byte	0x04, 0x0a
        /*00fa*/ 	.short	(.L_2520 - .L_2519)
	.align		4
.L_2519:
        /*00fc*/ 	.word	index@(.nv.constant0._ZN10layer_norm13ln_fwd_kernelINS_13Kernel_traitsIf6__halfS2_S2_fjLj1280ELj1ELj4ELj1ELj16ENS_18Kernel_traits_baseILj1280EfS2_S2_S2_fjLj128EEEEELb0ELb0ELb1ELb1EEEvNS_9FwdParamsE)
        /*0100*/ 	.short	0x0380
        /*0102*/ 	.short	0x00e8


	//----- nvinfo : EIATTR_SW_WAR
	.align		4
.L_2520:
        /*0104*/ 	.byte	0x04, 0x36
        /*0106*/ 	.short	(.L_2522 - .L_2521)
.L_2521:
        /*0108*/ 	.word	0x00000008
.L_2522:


//--------------------- .nv.info._ZN10layer_norm13ln_fwd_kernelINS_13Kernel_traitsIf6__halfS2_S2_fjLj1280ELj1ELj4ELj1ELj16ENS_18Kernel_traits_baseILj1280EfS2_S2_S2_fjLj128EEEEELb0ELb1ELb0ELb0EEEvNS_9FwdParamsE --------------------------
	.section	.nv.info._ZN10layer_norm13ln_fwd_kernelINS_13Kernel_traitsIf6__halfS2_S2_fjLj1280ELj1ELj4ELj1ELj16ENS_18Kernel_traits_baseILj1280EfS2_S2_S2_fjLj128EEEEELb0ELb1ELb0ELb0EEEvNS_9FwdParamsE,"",@"SHT_CUDA_INFO"
	.sectionflags	@""
	.align	4


	//----- nvinfo : EIATTR_CUDA_API_VERSION
	.align		4
        /*0000*/ 	.byte	0x04, 0x37
        /*0002*/ 	.short	(.L_2524 - .L_2523)
.L_2523:
        /*0004*/ 	.word	0x00000082


	//----- nvinfo : EIATTR_KPARAM_INFO
	.align		4
.L_2524:
        /*0008*/ 	.byte	0x04, 0x17
        /*000a*/ 	.short	(.L_2526 - .L_2525)
.L_2525:
        /*000c*/ 	.word	0x00000000
        /*0010*/ 	.short	0x0000
        /*0012*/ 	.short	0x0000
        /*0014*/ 	.byte	0x00, 0xf0, 0xa1, 0x03


	//----- nvinfo : EIATTR_SPARSE_MMA_MASK
	.align		4
.L_2526:
        /*0018*/ 	.byte	0x03, 0x50
        /*001a*/ 	.short	0x0000


	//----- nvinfo : EIATTR_MAXREG_COUNT
	.align		4
        /*001c*/ 	.byte	0x03, 0x1b
        /*001e*/ 	.short	0x00ff


	//----- nvinfo : EIATTR_MERCURY_ISA_VERSION
	.align		4
        /*0020*/ 	.byte	0x03, 0x5f
        /*0022*/ 	.short	0x0101


	//----- nvinfo : EIATTR_COOP_GROUP_MASK_REGIDS
	.align		4
        /*0024*/ 	.byte	0x04, 0x29
        /*0026*/ 	.short	(.L_2528 - .L_2527)


	//   ....[0]....
.L_2527:
        /*0028*/ 	.word	0xffffffff


	//   ....[1]....
        /*002c*/ 	.word	0xffffffff


	//   ....[2]....
        /*0030*/ 	.word	0xffffffff


	//   ....[3]....
        /*0034*/ 	.word	0xffffffff


	//   ....[4]....
        /*0038*/ 	.word	0xffffffff


	//   ....[5]....
        /*003c*/ 	.word	0xffffffff


	//   ....[6]....
        /*0040*/ 	.word	0xffffffff


	//   ....[7]....
        /*0044*/ 	.word	0xffffffff


	//   ....[8]....
        /*0048*/ 	.word	0xffffffff


	//   ....[9]....
        /*004c*/ 	.word	0xffffffff


	//   ....[10]....
        /*0050*/ 	.word	0x050000b0


	//   ....[11]....
        /*0054*/ 	.word	0x050000b0


	//   ....[12]....
        /*0058*/ 	.word	0x050000b0


	//   ....[13]....
        /*005c*/ 	.word	0x050000b0


	//   ....[14]....
        /*0060*/ 	.word	0x050000b0


	//   ....[15]....
        /*0064*/ 	.word	0x050000b0


	//   ....[16]....
        /*0068*/ 	.word	0x050000b0


	//   ....[17]....
        /*006c*/ 	.word	0x050000b0


	//   ....[18]....
        /*0070*/ 	.word	0x050000b0


	//   ....[19]....
        /*0074*/ 	.word	0x050000b0


	//----- nvinfo : EIATTR_COOP_GROUP_INSTR_OFFSETS
	.align		4
.L_2528:
        /*0078*/ 	.byte	0x04, 0x28
        /*007a*/ 	.short	(.L_2530 - .L_2529)


	//   ....[0]....
.L_2529:
        /*007c*/ 	.word	0x00002830


	//   ....[1]....
        /*0080*/ 	.word	0x00002850


	//   ....[2]....
        /*0084*/ 	.word	0x00002870


	//   ....[3]....
        /*0088*/ 	.word	0x00002890


	//   ....[4]....
        /*008c*/ 	.word	0x000028c0


	//   ....[5]....
        /*0090*/ 	.word	0x00002e00


	//   ....[6]....
        /*0094*/ 	.word	0x00002e20


	//   ....[7]....
        /*0098*/ 	.word	0x00002e40


	//   ....[8]....
        /*009c*/ 	.word	0x00002e60


	//   ....[9]....
        /*00a0*/ 	.word	0x00002e80


	//   ....[10]....
        /*00a4*/ 	.word	0x00003b50


	//   ....[11]....
        /*00a8*/ 	.word	0x00003bf0


	//   ....[12]....
        /*00ac*/ 	.word	0x00003c60


	//   ....[13]....
        /*00b0*/ 	.word	0x00003cd0


	//   ....[14]....
        /*00b4*/ 	.word	0x00003d50


	//   ....[15]....
        /*00b8*/ 	.word	0x000042e0


	//   ....[16]....
        /*00bc*/ 	.word	0x00004350


	//   ....[17]....
        /*00c0*/ 	.word	0x000043c0


	//   ....[18]....
        /*00c4*/ 	.word	0x00004430


	//   ....[19]....
        /*00c8*/ 	.word	0x000044a0


	//----- nvinfo : EIATTR_VRC_CTA_INIT_COUNT
	.align		4
.L_2530:
        /*00cc*/ 	.byte	0x02, 0x4a
	.zero		1
	.zero		1


	//----- nvinfo : EIATTR_EXIT_INSTR_OFFSETS
	.align		4
        /*00d0*/ 	.byte	0x04, 0x1c
        /*00d2*/ 	.short	(.L_2532 - .L_2531)


	//   ....[0]....
.L_2531:
        /*00d4*/ 	.word	0x00000a10


	//   ....[1]....
        /*00d8*/ 	.word	0x00003ae0


	//----- nvinfo : EIATTR_MAX_THREADS
	.align		4
.L_2532:
        /*00dc*/ 	.byte	0x04, 0x05
        /*00de*/ 	.short	(.L_2534 - .L_2533)
.L_2533:
        /*00e0*/ 	.word	0x00000080
        /*00e4*/ 	.word	0x00000001
        /*00e8*/ 	.word	0x00000001


	//----- nvinfo : EIATTR_CRS_STACK_SIZE
	.align		4
.L_2534:
        /*00ec*/ 	.byte	0x04, 0x1e
        /*00ee*/ 	.short	(.L_2536 - .L_2535)
.L_2535:
        /*00f0*/ 	.word	0x00000000


	//----- nvinfo : EIATTR_CBANK_PARAM_SIZE
	.align		4
.L_2536:
        /*00f4*/ 	.byte	0x03, 0x19
        /*00f6*/ 	.short	0x00e8


	//----- nvinfo : EIATTR_PARAM_CBANK
	.align		4
        /*00f8*/ 	.byte	0x04, 0x0a
        /*00fa*/ 	.short	(.L_2538 - .L_2537)
	.align		4
.L_2537:
        /*00fc*/ 	.word	index@(.nv.constant0._ZN10layer_norm13ln_fwd_kernelINS_13Kernel_traitsIf6__halfS2_S2_fjLj1280ELj1ELj4ELj1ELj16ENS_18Kernel_traits_baseILj1280EfS2_S2_S2_fjLj128EEEEELb0ELb1ELb0ELb0EEEvNS_9FwdParamsE)
        /*0100*/ 	.short	0x0380
        /*0102*/ 	.short	0x00e8


	//----- nvinfo : EIATTR_SW_WAR
	.align		4
.L_2538:
        /*0104*/ 	.byte	0x04, 0x36
        /*0106*/ 	.short	(.L_2540 - .L_2539)
.L_2539:
        /*0108*/ 	.word	0x00000008
.L_2540:


//--------------------- .nv.info._ZN10layer_norm13ln_fwd_kernelINS_13Kernel_traitsIf6__halfS2_S2_fjLj1280ELj1ELj4ELj1ELj16ENS_18Kernel_traits_baseILj1280EfS2_S2_S2_fjLj128EEEEELb0ELb1ELb0ELb1EEEvNS_9FwdParamsE --------------------------
	.section	.nv.info._ZN10layer_norm13ln_fwd_kernelINS_13Kernel_traitsIf6__halfS2_S2_fjLj1280ELj1ELj4ELj1ELj16ENS_18Kernel_traits_baseILj1280EfS2_S2_S2_fjLj128EEEEELb0ELb1ELb0ELb1EEEvNS_9FwdParamsE,"",@"SHT_CUDA_INFO"
	.sectionflags	@""
	.align	4


	//----- nvinfo : EIATTR_CUDA_API_VERSION
	.align		4
        /*0000*/ 	.byte	0x04, 0x37
        /*0002*/ 	.short	(.L_2542 - .L_2541)
.L_2541:
        /*0004*/ 	.word	0x00000082


	//----- nvinfo : EIATTR_KPARAM_INFO
	.align		4
.L_2542:
        /*0008*/ 	.byte	0x04, 0x17
        /*000a*/ 	.short	(.L_2544 - .L_2543)
.L_2543:
        /*000c*/ 	.word	0x00000000
        /*0010*/ 	.short	0x0000
        /*0012*/ 	.short	0x0000
        /*0014*/ 	.byte	0x00, 0xf0, 0xa1, 0x03


	//----- nvinfo : EIATTR_SPARSE_MMA_MASK
	.align		4
.L_2544:
        /*0018*/ 	.byte	0x03, 0x50
        /*001a*/ 	.short	0x0000


	//----- nvinfo : EIATTR_MAXREG_COUNT
	.align		4
        /*001c*/ 	.byte	0x03, 0x1b
        /*001e*/ 	.short	0x00ff


	//----- nvinfo : EIATTR_MERCURY_ISA_VERSION
	.align		4
        /*0020*/ 	.byte	0x03, 0x5f
        /*0022*/ 	.short	0x0101


	//----- nvinfo : EIATTR_COOP_GROUP_MASK_REGIDS
	.align		4
        /*0024*/ 	.byte	0x04, 0x29
        /*0026*/ 	.short	(.L_2546 - .L_2545)


	//   ....[0]....
.L_2545:
        /*0028*/ 	.word	0xffffffff


	//   ....[1]....
        /*002c*/ 	.word	0xffffffff


	//   ....[2]....
        /*0030*/ 	.word	0xffffffff


	//   ....[3]....
        /*0034*/ 	.word	0xffffffff


	//   ....[4]....
        /*0038*/ 	.word	0xffffffff


	//   ....[5]....
        /*003c*/ 	.word	0xffffffff


	//   ....[6]....
        /*0040*/ 	.word	0xffffffff


	//   ....[7]....
        /*0044*/ 	.word	0xffffffff


	//   ....[8]....
        /*0048*/ 	.word	0xffffffff


	//   ....[9]....
        /*004c*/ 	.word	0xffffffff


	//   ....[10]....
        /*0050*/ 	.word	0xffffffff


	//   ....[11]....
        /*0054*/ 	.word	0xffffffff


	//   ....[12]....
        /*0058*/ 	.word	0xffffffff


	//   ....[13]....
        /*005c*/ 	.word	0xffffffff


	//   ....[14]....
        /*0060*/ 	.word	0xffffffff


	//   ....[15]....
        /*0064*/ 	.word	0xffffffff


	//   ....[16]....
        /*0068*/ 	.word	0xffffffff


	//   ....[17]....
        /*006c*/ 	.word	0xffffffff


	//   ....[18]....
        /*0070*/ 	.word	0xffffffff


	//   ....[19]....
        /*0074*/ 	.word	0xffffffff


	//   ....[20]....
        /*0078*/ 	.word	0x050000b0


	//   ....[21]....
        /*007c*/ 	.word	0x050000b0


	//   ....[22]....
        /*0080*/ 	.word	0x050000b0


	//   ....[23]....
        /*0084*/ 	.word	0x050000b0


	//   ....[24]....
        /*0088*/ 	.word	0x050000b0


	//   ....[25]....
        /*008c*/ 	.word	0x050000b0


	//   ....[26]....
        /*0090*/ 	.word	0x050000b0


	//   ....[27]....
        /*0094*/ 	.word	0x050000b0


	//   ....[28]....
        /*0098*/ 	.word	0x050000b0


	//   ....[29]....
        /*009c*/ 	.word	0x050000b0


	//   ....[30]....
        /*00a0*/ 	.word	0x050000b0


	//   ....[31]....
        /*00a4*/ 	.word	0x050000b0


	//   ....[32]....
        /*00a8*/ 	.word	0x050000b0


	//   ....[33]....
        /*00ac*/ 	.word	0x050000b0


	//   ....[34]....
        /*00b0*/ 	.word	0x050000b0


	//   ....[35]....
        /*00b4*/ 	.word	0x050000b0


	//   ....[36]....
        /*00b8*/ 	.word	0x050000b0


	//   ....[37]....
        /*00bc*/ 	.word	0x050000b0


	//   ....[38]....
        /*00c0*/ 	.word	0x050000b0


	//   ....[39]....
        /*00c4*/ 	.word	0x050000b0


	//----- nvinfo : EIATTR_COOP_GROUP_INSTR_OFFSETS
	.align		4
.L_2546:
        /*00c8*/ 	.byte	0x04, 0x28
        /*00ca*/ 	.short	(.L_2548 - .L_2547)


	//   ....[0]....
.L_2547:
        /*00cc*/ 	.word	0x000021a0


	//   ....[1]....
        /*00d0*/ 	.word	0x000021c0


	//   ....[2]....
        /*00d4*/ 	.word	0x000021e0


	//   ....[3]....
        /*00d8*/ 	.word	0x00002200


	//   ....[4]....
        /*00dc*/ 	.word	0x00002230


	//   ....[5]....
        /*00e0*/ 	.word	0x00002760


	//   ....[6]....
        /*00e4*/ 	.word	0x00002780


	//   ....[7]....
        /*00e8*/ 	.word	0x000027a0


	//   ....[8]....
        /*00ec*/ 	.word	0x000027c0


	//   ....[9]....
        /*00f0*/ 	.word	0x000027e0


	//   ....[10]....
        /*00f4*/ 	.word	0x000048b0


	//   ....[11]....
        /*00f8*/ 	.word	0x000048d0


	//   ....[12]....
        /*00fc*/ 	.word	0x000048f0


	//   ....[13]....
        /*0100*/ 	.word	0x00004910


	//   ....[14]....
        /*0104*/ 	.word	0x00004940


	//   ....[15]....
        /*0108*/ 	.word	0x00004e70


	//   ....[16]....
        /*010c*/ 	.word	0x00004e90


	//   ....[17]....
        /*0110*/ 	.word	0x00004eb0


	//   ....[18]....
        /*0114*/ 	.word	0x00004ed0


	//   ....[19]....
        /*0118*/ 	.word	0x00004ef0


	//   ....[20]....
        /*011c*/ 	.word	0x00005a00


	//   ....[21]....
        /*0120*/ 	.word	0x00005aa0


	//   ....[22]....
        /*0124*/ 	.word	0x00005b10


	//   ....[23]....
        /*0128*/ 	.word	0x00005b80


	//   ....[24]....
        /*012c*/ 	.word	0x00005c00


	//   ....[25]....
        /*0130*/ 	.word	0x00006180


	//   ....[26]....
        /*0134*/ 	.word	0x000061f0


	//   ....[27]....
        /*0138*/ 	.word	0x00006260


	//   ....[28]....
        /*013c*/ 	.word	0x000062d0


	//   ....[29]....
        /*0140*/ 	.word	0x00006340


	//   ....[30]....
        /*0144*/ 	.word	0x000063e0


	//   ....[31]....
        /*0148*/ 	.word	0x00006480


	//   ....[32]....
        /*014c*/ 	.word	0x000064f0


	//   ....[33]....
        /*0150*/ 	.word	0x00006560


	//   ....[34]....
        /*0154*/ 	.word	0x000065e0


	//   ....[35]....
        /*0158*/ 	.word	0x00006b60


	//   ....[36]....
        /*015c*/ 	.word	0x00006bd0


	//   ....[37]....
        /*0160*/ 	.word	0x00006c40


	//   ....[38]....
        /*0164*/ 	.word	0x00006cb0


	//   ....[39]....
        /*0168*/ 	.word	0x00006d20


	//----- nvinfo : EIATTR_VRC_CTA_INIT_COUNT
	.align		4
.L_2548:
        /*016c*/ 	.byte	0x02, 0x4a
	.zero		1
	.zero		1


	//----- nvinfo : EIATTR_EXIT_INSTR_OFFSETS
	.align		4
        /*0170*/ 	.byte	0x04, 0x1c
        /*0172*/ 	.short	(.L_2550 - .L_2549)


	//   ....[0]....
.L_2549:
        /*0174*/ 	.word	0x000005f0


	//   ....[1]....
        /*0178*/ 	.word	0x00003280


	//   ....[2]....
        /*017c*/ 	.word	0x00005990


	//----- nvinfo : EIATTR_MAX_THREADS
	.align		4
.L_2550:
        /*0180*/ 	.byte	0x04, 0x05
        /*0182*/ 	.short	(.L_2552 - .L_2551)
.L_2551:
        /*0184*/ 	.word	0x00000080
        /*0188*/ 	.word	0x00000001
        /*018c*/ 	.word	0x00000001


	//----- nvinfo : EIATTR_CRS_STACK_SIZE
	.align		4
.L_2552:
        /*0190*/ 	.byte	0x04, 0x1e
        /*0192*/ 	.short	(.L_2554 - .L_2553)
.L_2553:
        /*0194*/ 	.word	0x00000000


	//----- nvinfo : EIATTR_CBANK_PARAM_SIZE
	.align		4
.L_2554:
        /*0198*/ 	.byte	0x03, 0x19
        /*019a*/ 	.short	0x00e8


	//----- nvinfo : EIATTR_PARAM_CBANK
	.align		4
        /*019c*/ 	.byte	0x04, 0x0a
        /*019e*/ 	.short	(.L_2556 - .L_2555)
	.align		4
.L_2555:
        /*01a0*/ 	.word	index@(.nv.constant0._ZN10layer_norm13ln_fwd_kernelINS_13Kernel_traitsIf6__halfS2_S2_fjLj1280ELj1ELj4ELj1ELj16ENS_18Kernel_traits_baseILj1280EfS2_S2_S2_fjLj128EEEEELb0ELb1ELb0ELb1EEEvNS_9FwdParamsE)
        /*01a4*/ 	.short	0x0380
        /*01a6*/ 	.short	0x00e8


	//----- nvinfo : EIATTR_SW_WAR
	.align		4
.L_2556:
        /*01a8*/ 	.byte	0x04, 0x36
        /*01aa*/ 	.short	(.L_2558 - .L_2557)
.L_2557:
        /*01ac*/ 	.word	0x00000008
.L_2558:


//--------------------- .nv.info._ZN10layer_norm13ln_fwd_kernelINS_13Kernel_traitsIf6__halfS2_S2_fjLj1280ELj1ELj4ELj1ELj16ENS_18Kernel_traits_baseILj1280EfS2_S2_S2_fjLj128EEEEELb0ELb1ELb1ELb0EEEvNS_9FwdParamsE --------------------------
	.section	.nv.info._ZN10layer_norm13ln_fwd_kernelINS_13Kernel_traitsIf6__halfS2_S2_fjLj1280ELj1ELj4ELj1ELj16ENS_18Kernel_traits_baseILj1280EfS2_S2_S2_fjLj128EEEEELb0ELb1ELb1ELb0EEEvNS_9FwdParamsE,"",@"SHT_CUDA_INFO"
	.sectionflags	@""
	.align	4


	//----- nvinfo : EIATTR_CUDA_API_VERSION
	.align		4
        /*0000*/ 	.byte	0x04, 0x37
        /*0002*/ 	.short	(.L_2560 - .L_2559)
.L_2559:
        /*0004*/ 	.word	0x00000082


	//----- nvinfo : EIATTR_KPARAM_INFO
	.align		4
.L_2560:
        /*0008*/ 	.byte	0x04, 0x17
        /*000a*/ 	.short	(.L_2562 - .L_2561)
.L_2561:
        /*000c*/ 	.word	0x00000000
        /*0010*/ 	.short	0x0000
        /*0012*/ 	.short	0x0000
        /*0014*/ 	.byte	0x00, 0xf0, 0xa1, 0x03


	//----- nvinfo : EIATTR_SPARSE_MMA_MASK
	.align		4
.L_2562:
        /*0018*/ 	.byte	0x03, 0x50
        /*001a*/ 	.short	0x0000


	//----- nvinfo : EIATTR_MAXREG_COUNT
	.align		4
        /*001c*/ 	.byte	0x03, 0x1b
        /*001e*/ 	.short	0x00ff


	//----- nvinfo : EIATTR_MERCURY_ISA_VERSION
	.align		4
        /*0020*/ 	.byte	0x03, 0x5f
        /*0022*/ 	.short	0x0101


	//----- nvinfo : EIATTR_COOP_GROUP_MASK_REGIDS
	.align		4
        /*0024*/ 	.byte	0x04, 0x29
        /*0026*/ 	.short	(.L_2564 - .L_2563)


	//   ....[0]....
.L_2563:
        /*0028*/ 	.word	0xffffffff


	//   ....[1]....
        /*002c*/ 	.word	0xffffffff


	//   ....[2]....
        /*0030*/ 	.word	0xffffffff


	//   ....[3]....
        /*0034*/ 	.word	0xffffffff


	//   ....[4]....
        /*0038*/ 	.word	0xffffffff


	//   ....[5]....
        /*003c*/ 	.word	0xffffffff


	//   ....[6]....
        /*0040*/ 	.word	0xffffffff


	//   ....[7]....
        /*0044*/ 	.word	0xffffffff


	//   ....[8]....
        /*0048*/ 	.word	0xffffffff


	//   ....[9]....
        /*004c*/ 	.word	0xffffffff


	//   ....[10]....
        /*0050*/ 	.word	0x050000bb


	//   ....[11]....
        /*0054*/ 	.word	0x050000bb


	//   ....[12]....
        /*0058*/ 	.word	0x050000bb


	//   ....[13]....
        /*005c*/ 	.word	0x050000bb


	//   ....[14]....
        /*0060*/ 	.word	0x050000bb


	//   ....[15]....
        /*0064*/ 	.word	0x050000bb


	//   ....[16]....
        /*0068*/ 	.word	0x050000bb


	//   ....[17]....
        /*006c*/ 	.word	0x050000bb


	//   ....[18]....
        /*0070*/ 	.word	0x050000bb


	//   ....[19]....
        /*0074*/ 	.word	0x050000bb


	//----- nvinfo : EIATTR_COOP_GROUP_INSTR_OFFSETS
	.align		4
.L_2564:
        /*0078*/ 	.byte	0x04, 0x28
        /*007a*/ 	.short	(.L_2566 - .L_2565)


	//   ....[0]....
.L_2565:
        /*007c*/ 	.word	0x000035d0


	//   ....[1]....
        /*0080*/ 	.word	0x000035f0


	//   ....[2]....
        /*0084*/ 	.word	0x00003620


	//   ....[3]....
        /*0088*/ 	.word	0x00003640


	//   ....[4]....
        /*008c*/ 	.word	0x00003660


	//   ....[5]....
        /*0090*/ 	.word	0x00003ba0


	//   ....[6]....
        /*0094*/ 	.word	0x00003bc0


	//   ....[7]....
        /*0098*/ 	.word	0x00003be0


	//   ....[8]....
        /*009c*/ 	.word	0x00003c00


	//   ....[9]....
        /*00a0*/ 	.word	0x00003c20


	//   ....[10]....
        /*00a4*/ 	.word	0x00004960


	//   ....[11]....
        /*00a8*/ 	.word	0x00004a00


	//   ....[12]....
        /*00ac*/ 	.word	0x00004a80


	//   ....[13]....
        /*00b0*/ 	.word	0x00004af0


	//   ....[14]....
        /*00b4*/ 	.word	0x00004b60


	//   ....[15]....
        /*00b8*/ 	.word	0x000050e0


	//   ....[16]....
        /*00bc*/ 	.word	0x00005150


	//   ....[17]....
        /*00c0*/ 	.word	0x000051c0


	//   ....[18]....
        /*00c4*/ 	.word	0x00005230


	//   ....[19]....
        /*00c8*/ 	.word	0x000052a0


	//----- nvinfo : EIATTR_VRC_CTA_INIT_COUNT
	.align		4
.L_2566:
        /*00cc*/ 	.byte	0x02, 0x4a
	.zero		1
	.zero		1


	//----- nvinfo : EIATTR_EXIT_INSTR_OFFSETS
	.align		4
        /*00d0*/ 	.byte	0x04, 0x1c
        /*00d2*/ 	.short	(.L_2568 - .L_2567)


	//   ....[0]....
.L_2567:
        /*00d4*/ 	.word	0x00000a50


	//   ....[1]....
        /*00d8*/ 	.word	0x000048f0


	//----- nvinfo : EIATTR_MAX_THREADS
	.align		4
.L_2568:
        /*00dc*/ 	.byte	0x04, 0x05
        /*00de*/ 	.short	(.L_2570 - .L_2569)
.L_2569:
        /*00e0*/ 	.word	0x00000080
        /*00e4*/ 	.word	0x00000001
        /*00e8*/ 	.word	0x00000001


	//----- nvinfo : EIATTR_CRS_STACK_SIZE
	.align		4
.L_2570:
        /*00ec*/ 	.byte	0x04, 0x1e
        /*00ee*/ 	.short	(.L_2572 - .L_2571)
.L_2571:
        /*00f0*/ 	.word	0x00000000


	//----- nvinfo : EIATTR_CBANK_PARAM_SIZE
	.align		4
.L_2572:
        /*00f4*/ 	.byte	0x03, 0x19
        /*00f6*/ 	.short	0x00e8


	//----- nvinfo : EIATTR_PARAM_CBANK
	.align		4
        /*00f8*/ 	.byte	0x04, 0x0a
        /*00fa*/ 	.short	(.L_2574 - .L_2573)
	.align		4
.L_2573:
        /*00fc*/ 	.word	index@(.nv.constant0._ZN10layer_norm13ln_fwd_kernelINS_13Kernel_traitsIf6__halfS2_S2_fjLj1280ELj1ELj4ELj1ELj16ENS_18Kernel_traits_baseILj1280EfS2_S2_S2_fjLj128EEEEELb0ELb1ELb1ELb0EEEvNS_9FwdParamsE)
        /*0100*/ 	.short	0x0380
        /*0102*/ 	.short	0x00e8


	//----- nvinfo : EIATTR_SW_WAR
	.align		4
.L_2574:
        /*0104*/ 	.byte	0x04, 0x36
        /*0106*/ 	.short	(.L_2576 - .L_2575)
.L_2575:
        /*0108*/ 	.word	0x00000008
.L_2576:


//--------------------- .nv.info._ZN10layer_norm13ln_fwd_kernelINS_13Kernel_traitsIf6__halfS2_S2_fjLj1280ELj1ELj4ELj1ELj16ENS_18Kernel_traits_baseILj1280EfS2_S2_S2_fjLj128EEEEELb0ELb1ELb1ELb1EEEvNS_9FwdParamsE --------------------------
	.section	.nv.info._ZN10layer_norm13ln_fwd_kernelINS_13Kernel_traitsIf6__halfS2_S2_fjLj1280ELj1ELj4ELj1ELj16ENS_18Kernel_traits_baseILj1280EfS2_S2_S2_fjLj128EEEEELb0ELb1ELb1ELb1EEEvNS_9FwdParamsE,"",@"SHT_CUDA_INFO"
	.sectionflags	@""
	.align	4


	//----- nvinfo : EIATTR_CUDA_API_VERSION
	.align		4
        /*0000*/ 	.byte	0x04, 0x37
        /*0002*/ 	.short	(.L_2578 - .L_2577)
.L_2577:
        /*0004*/ 	.word	0x00000082


	//----- nvinfo : EIATTR_KPARAM_INFO
	.align		4
.L_2578:
        /*0008*/ 	.byte	0x04, 0x17
        /*000a*/ 	.short	(.L_2580 - .L_2579)
.L_2579:
        /*000c*/ 	.word	0x00000000
        /*0010*/ 	.short	0x0000
        /*0012*/ 	.short	0x0000
        /*0014*/ 	.byte	0x00, 0xf0, 0xa1, 0x03


	//----- nvinfo : EIATTR_SPARSE_MMA_MASK
	.align		4
.L_2580:
        /*0018*/ 	.byte	0x03, 0x50
        /*001a*/ 	.short	0x0000


	//----- nvinfo : EIATTR_MAXREG_COUNT
	.align		4
        /*001c*/ 	.byte	0x03, 0x1b
        /*001e*/ 	.short	0x00ff


	//----- nvinfo : EIATTR_MERCURY_ISA_VERSION
	.align		4
        /*0020*/ 	.byte	0x03, 0x5f
        /*0022*/ 	.short	0x0101


	//----- nvinfo : EIATTR_COOP_GROUP_MASK_REGIDS
	.align		4
        /*0024*/ 	.byte	0x04, 0x29
        /*0026*/ 	.short	(.L_2582 - .L_2581)


	//   ....[0]....
.L_2581:
        /*0028*/ 	.word	0xffffffff


	//   ....[1]....
        /*002c*/ 	.word	0xffffffff


	//   ....[2]....
        /*0030*/ 	.word	0xffffffff


	//   ....[3]....
        /*0034*/ 	.word	0xffffffff


	//   ....[4]....
        /*0038*/ 	.word	0xffffffff


	//   ....[5]....
        /*003c*/ 	.word	0xffffffff


	//   ....[6]....
        /*0040*/ 	.word	0xffffffff


	//   ....[7]....
        /*0044*/ 	.word	0xffffffff


	//   ....[8]....
        /*0048*/ 	.word	0xffffffff


	//   ....[9]....
        /*004c*/ 	.word	0xffffffff


	//   ....[10]....
        /*0050*/ 	.word	0x050000b6


	//   ....[11]....
        /*0054*/ 	.word	0x050000b6


	//   ....[12]....
        /*0058*/ 	.word	0x050000b6


	//   ....[13]....
        /*005c*/ 	.word	0x050000b6


	//   ....[14]....
        /*0060*/ 	.word	0x050000b6


	//   ....[15]....
        /*0064*/ 	.word	0x050000b6


	//   ....[16]....
        /*0068*/ 	.word	0x050000b6


	//   ....[17]....
        /*006c*/ 	.word	0x050000b6


	//   ....[18]....
        /*0070*/ 	.word	0x050000b6


	//   ....[19]....
        /*0074*/ 	.word	0x050000b6


	//----- nvinfo : EIATTR_COOP_GROUP_INSTR_OFFSETS
	.align		4
.L_2582:
        /*0078*/ 	.byte	0x04, 0x28
        /*007a*/ 	.short	(.L_2584 - .L_2583)


	//   ....[0]....
.L_2583:
        /*007c*/ 	.word	0x00002ef0


	//   ....[1]....
        /*0080*/ 	.word	0x00002f10


	//   ....[2]....
        /*0084*/ 	.word	0x00002f30


	//   ....[3]....
        /*0088*/ 	.word	0x00002f50


	//   ....[4]....
        /*008c*/ 	.word	0x00002f80


	//   ....[5]....
        /*0090*/ 	.word	0x000034b0


	//   ....[6]....
        /*0094*/ 	.word	0x000034d0


	//   ....[7]....
        /*0098*/ 	.word	0x000034f0


	//   ....[8]....
        /*009c*/ 	.word	0x00003510


	//   ....[9]....
        /*00a0*/ 	.word	0x00003530


	//   ....[10]....
        /*00a4*/ 	.word	0x00004120


	//   ....[11]....
        /*00a8*/ 	.word	0x000041c0


	//   ....[12]....
        /*00ac*/ 	.word	0x00004230


	//   ....[13]....
        /*00b0*/ 	.word	0x000042a0


	//   ....[14]....
        /*00b4*/ 	.word	0x00004320


	//   ....[15]....
        /*00b8*/ 	.word	0x000048a0


	//   ....[16]....
        /*00bc*/ 	.word	0x00004910


	//   ....[17]....
        /*00c0*/ 	.word	0x00004980


	//   ....[18]....
        /*00c4*/ 	.word	0x000049f0


	//   ....[19]....
        /*00c8*/ 	.word	0x00004a60


	//----- nvinfo : EIATTR_VRC_CTA_INIT_COUNT
	.align		4
.L_2584:
        /*00cc*/ 	.byte	0x02, 0x4a
	.zero		1
	.zero		1


	//----- nvinfo : EIATTR_EXIT_INSTR_OFFSETS
	.align		4
        /*00d0*/ 	.byte	0x04, 0x1c
        /*00d2*/ 	.short	(.L_2586 - .L_2585)


	//   ....[0]....
.L_2585:
        /*00d4*/ 	.word	0x00000620


	//   ....[1]....
        /*00d8*/ 	.word	0x000040b0


	//----- nvinfo : EIATTR_MAX_THREADS
	.align		4
.L_2586:
        /*00dc*/ 	.byte	0x04, 0x05
        /*00de*/ 	.short	(.L_2588 - .L_2587)
.L_2587:
        /*00e0*/ 	.word	0x00000080
        /*00e4*/ 	.word	0x00000001
        /*00e8*/ 	.word	0x00000001


	//----- nvinfo : EIATTR_CRS_STACK_SIZE
	.align		4
.L_2588:
        /*00ec*/ 	.byte	0x04, 0x1e
        /*00ee*/ 	.short	(.L_2590 - .L_2589)
.L_2589:
        /*00f0*/ 	.word	0x00000000


	//----- nvinfo : EIATTR_CBANK_PARAM_SIZE
	.align		4
.L_2590:
        /*00f4*/ 	.byte	0x03, 0x19
        /*00f6*/ 	.short	0x00e8


	//----- nvinfo : EIATTR_PARAM_CBANK
	.align		4
        /*00f8*/ 	.byte	0x04, 0x0a
        /*00fa*/ 	.short	(.L_2592 - .L_2591)
	.align		4
.L_2591:
        /*00fc*/ 	.word	index@(.nv.constant0._ZN10layer_norm13ln_fwd_kernelINS_13Kernel_traitsIf6__halfS2_S2_fjLj1280ELj1ELj4ELj1ELj16ENS_18Kernel_traits_baseILj1280EfS2_S2_S2_fjLj128EEEEELb0ELb1ELb1ELb1EEEvNS_9FwdParamsE)
        /*0100*/ 	.short	0x0380
        /*0102*/ 	.short	0x00e8


	//----- nvinfo : EIATTR_SW_WAR
	.align		4
.L_2592:
        /*0104*/ 	.byte	0x04, 0x36
        /*0106*/ 	.short	(.L_2594 - .L_2593)
.L_2593:
        /*0108*/ 	.word	0x00000008
.L_2594:


//--------------------- .nv.info._ZN10layer_norm13ln_fwd_kernelINS_13Kernel_traitsIf6__halfS2_S2_fjLj1280ELj1ELj4ELj1ELj16ENS_18Kernel_traits_baseILj1280EfS2_S2_S2_fjLj128EEEEELb1ELb0ELb0ELb0EEEvNS_9FwdParamsE --------------------------
	.section	.nv.info._ZN10layer_norm13ln_fwd_kernelINS_13Kernel_traitsIf6__halfS2_S2_fjLj1280ELj1ELj4ELj1ELj16ENS_18Kernel_traits_baseILj1280EfS2_S2_S2_fjLj128EEEEELb1ELb0ELb0ELb0EEEvNS_9FwdParamsE,"",@"SHT_CUDA_INFO"
	.sectionflags	@""
	.align	4


	//----- nvinfo : EIATTR_CUDA_API_VERSION
	.align		4
        /*0000*/ 	.byte	0x04, 0x37
        /*0002*/ 	.short	(.L_2596 - .L_2595)
.L_2595:
        /*0004*/ 	.word	0x00000082


	//----- nvinfo : EIATTR_KPARAM_INFO
	.align		4
.L_2596:
        /*0008*/ 	.byte	0x04, 0x17
        /*000a*/ 	.short	(.L_2598 - .L_2597)
.L_2597:
        /*000c*/ 	.word	0x00000000
        /*0010*/ 	.short	0x0000
        /*0012*/ 	.short	0x0000
        /*0014*/ 	.byte	0x00, 0xf0, 0xa1, 0x03


	//----- nvinfo : EIATTR_SPARSE_MMA_MASK
	.align		4
.L_2598:
        /*0018*/ 	.byte	0x03, 0x50
        /*001a*/ 	.short	0x0000


	//----- nvinfo : EIATTR_MAXREG_COUNT
	.align		4
        /*001c*/ 	.byte	0x03, 0x1b
        /*001e*/ 	.short	0x00ff


	//----- nvinfo : EIATTR_MERCURY_ISA_VERSION
	.align		4
        /*0020*/ 	.byte	0x03, 0x5f
        /*0022*/ 	.short	0x0101


	//----- nvinfo : EIATTR_COOP_GROUP_MASK_REGIDS
	.align		4
        /*0024*/ 	.byte	0x04, 0x29
        /*0026*/ 	.short	(.L_2600 - .L_2599)


	//   ....[0]....
.L_2599:
        /*0028*/ 	.word	0xffffffff


	//   ....[1]....
        /*002c*/ 	.word	0xffffffff


	//   ....[2]....
        /*0030*/ 	.word	0xffffffff


	//   ....[3]....
        /*0034*/ 	.word	0xffffffff


	//   ....[4]....
        /*0038*/ 	.word	0xffffffff


	//   ....[5]....
        /*003c*/ 	.word	0xffffffff


	//   ....[6]....
        /*0040*/ 	.word	0xffffffff


	//   ....[7]....
        /*0044*/ 	.word	0xffffffff


	//   ....[8]....
        /*0048*/ 	.word	0xffffffff


	//   ....[9]....
        /*004c*/ 	.word	0xffffffff


	//   ....[10]....
        /*0050*/ 	.word	0x0500008e


	//   ....[11]....
        /*0054*/ 	.word	0x0500008e


	//   ....[12]....
        /*0058*/ 	.word	0x0500008e


	//   ....[13]....
        /*005c*/ 	.word	0x0500008e


	//   ....[14]....
        /*0060*/ 	.word	0x0500008e


	//   ....[15]....
        /*0064*/ 	.word	0x0500008e


	//   ....[16]....
        /*0068*/ 	.word	0x0500008e


	//   ....[17]....
        /*006c*/ 	.word	0x0500008e


	//   ....[18]....
        /*0070*/ 	.word	0x0500008e


	//   ....[19]....
        /*0074*/ 	.word	0x0500008e


	//----- nvinfo : EIATTR_COOP_GROUP_INSTR_OFFSETS
	.align		4
.L_2600:
        /*0078*/ 	.byte	0x04, 0x28
        /*007a*/ 	.short	(.L_2602 - .L_2601)


	//   ....[0]....
.L_2601:
        /*007c*/ 	.word	0x0001b540


	//   ....[1]....
        /*0080*/ 	.word	0x0001b570


	//   ....[2]....
        /*0084*/ 	.word	0x0001b590


	//   ....[3]....
        /*0088*/ 	.word	0x0001b5b0


	//   ....[4]....
        /*008c*/ 	.word	0x0001b5e0


	//   ....[5]....
        /*0090*/ 	.word	0x0001bb20


	//   ....[6]....
        /*0094*/ 	.word	0x0001bb40


	//   ....[7]....
        /*0098*/ 	.word	0x0001bb60


	//   ....[8]....
        /*009c*/ 	.word	0x0001bb80


	//   ....[9]....
        /*00a0*/ 	.word	0x0001bba0


	//   ....[10]....
        /*00a4*/ 	.word	0x0001c870


	//   ....[11]....
        /*00a8*/ 	.word	0x0001c910


	//   ....[12]....
        /*00ac*/ 	.word	0x0001c980


	//   ....[13]....
        /*00b0*/ 	.word	0x0001c9f0


	//   ....[14]....
        /*00b4*/ 	.word	0x0001ca70


	//   ....[15]....
        /*00b8*/ 	.word	0x0001d010


	//   ....[16]....
        /*00bc*/ 	.word	0x0001d080


	//   ....[17]....
        /*00c0*/ 	.word	0x0001d0f0


	//   ....[18]....
        /*00c4*/ 	.word	0x0001d160


	//   ....[19]....
        /*00c8*/ 	.word	0x0001d1d0


	//----- nvinfo : EIATTR_VRC_CTA_INIT_COUNT
	.align		4
.L_2602:
        /*00cc*/ 	.byte	0x02, 0x4a
	.zero		1
	.zero		1


	//----- nvinfo : EIATTR_EXIT_INSTR_OFFSETS
	.align		4
        /*00d0*/ 	.byte	0x04, 0x1c
        /*00d2*/ 	.short	(.L_2604 - .L_2603)


	//   ....[0]....
.L_2603:
        /*00d4*/ 	.word	0x000009f0


	//   ....[1]....
        /*00d8*/ 	.word	0x0001c800


	//----- nvinfo : EIATTR_INDIRECT_BRANCH_TARGETS
	.align		4
.L_2604:
        /*00dc*/ 	.byte	0x04, 0x34
        /*00de*/ 	.short	(.L_2606 - .L_2605)


	//   ....[0]....
.L_2605:
        /*00e0*/ 	.word	.L_x_45688@srel
        /*00e4*/ 	.short	0x0
        /*00e6*/ 	.short	0x0
        /*00e8*/ 	.word	0x3
        /*00ec*/ 	.word	.L_x_45689@srel
        /*00f0*/ 	.word	.L_x_45690@srel
        /*00f4*/ 	.word	.L_x_45691@srel


	//----- nvinfo : EIATTR_MAX_THREADS
	.align		4
.L_2606:
        /*00f8*/ 	.byte	0x04, 0x05
        /*00fa*/ 	.short	(.L_2608 - .L_2607)
.L_2607:
        /*00fc*/ 	.word	0x00000080
        /*0100*/ 	.word	0x00000001
        /*0104*/ 	.word	0x00000001


	//----- nvinfo : EIATTR_CRS_STACK_SIZE
	.align		4
.L_2608:
        /*0108*/ 	.byte	0x04, 0x1e
        /*010a*/ 	.short	(.L_2610 - .L_2609)
.L_2609:
        /*010c*/ 	.word	0x00000000


	//----- nvinfo : EIATTR_CBANK_PARAM_SIZE
	.align		4
.L_2610:
        /*0110*/ 	.byte	0x03, 0x19
        /*0112*/ 	.short	0x00e8


	//----- nvinfo : EIATTR_PARAM_CBANK
	.align		4
        /*0114*/ 	.byte	0x04, 0x0a
        /*0116*/ 	.short	(.L_2612 - .L_2611)
	.align		4
.L_2611:
        /*0118*/ 	.word	index@(.nv.constant0._ZN10layer_norm13ln_fwd_kernelINS_13Kernel_traitsIf6__halfS2_S2_fjLj1280ELj1ELj4ELj1ELj16ENS_18Kernel_traits_baseILj1280EfS2_S2_S2_fjLj128EEEEELb1ELb0ELb0ELb0EEEvNS_9FwdParamsE)
        /*011c*/ 	.short	0x0380
        /*011e*/ 	.short	0x00e8


	//----- nvinfo : EIATTR_SW_WAR
	.align		4
.L_2612:
        /*0120*/ 	.byte	0x04, 0x36
        /*0122*/ 	.short	(.L_2614 - .L_2613)
.L_2613:
        /*0124*/ 	.word	0x00000008
.L_2614:


//--------------------- .nv.info._ZN10layer_norm13ln_fwd_kernelINS_13Kernel_traitsIf6__halfS2_S2_fjLj1280ELj1ELj4ELj1ELj16ENS_18Kernel_traits_baseILj1280EfS2_S2_S2_fjLj128EEEEELb1ELb0ELb0ELb1EEEvNS_9FwdParamsE --------------------------
	.section	.nv.info._ZN10layer_norm13ln_fwd_kernelINS_13Kernel_traitsIf6__halfS2_S2_fjLj1280ELj1ELj4ELj1ELj16ENS_18Kernel_traits_baseILj1280EfS2_S2_S2_fjLj128EEEEELb1ELb0ELb0ELb1EEEvNS_9FwdParamsE,"",@"SHT_CUDA_INFO"
	.sectionflags	@""
	.align	4


	//----- nvinfo : EIATTR_CUDA_API_VERSION
	.align		4
        /*0000*/ 	.byte	0x04, 0x37
        /*0002*/ 	.short	(.L_2616 - .L_2615)
.L_2615:
        /*0004*/ 	.word	0x00000082


	//----- nvinfo : EIATTR_KPARAM_INFO
	.align		4
.L_2616:
        /*0008*/ 	.byte	0x04, 0x17
        /*000a*/ 	.short	(.L_2618 - .L_2617)
.L_2617:
        /*000c*/ 	.word	0x00000000
        /*0010*/ 	.short	0x0000
        /*0012*/ 	.short	0x0000
        /*0014*/ 	.byte	0x00, 0xf0, 0xa1, 0x03


	//----- nvinfo : EIATTR_SPARSE_MMA_MASK
	.align		4
.L_2618:
        /*0018*/ 	.byte	0x03, 0x50
        /*001a*/ 	.short	0x0000


	//----- nvinfo : EIATTR_MAXREG_COUNT
	.align		4
        /*001c*/ 	.byte	0x03, 0x1b
        /*001e*/ 	.short	0x00ff


	//----- nvinfo : EIATTR_MERCURY_ISA_VERSION
	.align		4
        /*0020*/ 	.byte	0x03, 0x5f
        /*0022*/ 	.short	0x0101


	//----- nvinfo : EIATTR_COOP_GROUP_MASK_REGIDS
	.align		4
        /*0024*/ 	.byte	0x04, 0x29
        /*0026*/ 	.short	(.L_2620 - .L_2619)


	//   ....[0]....
.L_2619:
        /*0028*/ 	.word	0xffffffff


	//   ....[1]....
        /*002c*/ 	.word	0xffffffff


	//   ....[2]....
        /*0030*/ 	.word	0xffffffff


	//   ....[3]....
        /*0034*/ 	.word	0xffffffff


	//   ....[4]....
        /*0038*/ 	.word	0xffffffff


	//   ....[5]....
        /*003c*/ 	.word	0xffffffff


	//   ....[6]....
        /*0040*/ 	.word	0xffffffff


	//   ....[7]....
        /*0044*/ 	.word	0xffffffff


	//   ....[8]....
        /*0048*/ 	.word	0xffffffff


	//   ....[9]....
        /*004c*/ 	.word	0xffffffff


	//   ....[10]....
        /*0050*/ 	.word	0x05000066


	//   ....[11]....
        /*0054*/ 	.word	0x05000066


	//   ....[12]....
        /*0058*/ 	.word	0x05000066


	//   ....[13]....
        /*005c*/ 	.word	0x05000066


	//   ....[14]....
        /*0060*/ 	.word	0x05000066


	//   ....[15]....
        /*0064*/ 	.word	0x05000066


	//   ....[16]....
        /*0068*/ 	.word	0x05000066


	//   ....[17]....
        /*006c*/ 	.word	0x05000066


	//   ....[18]....
        /*0070*/ 	.word	0x05000066


	//   ....[19]....
        /*0074*/ 	.word	0x05000066


	//----- nvinfo : EIATTR_COOP_GROUP_INSTR_OFFSETS
	.align		4
.L_2620:
        /*0078*/ 	.byte	0x04, 0x28
        /*007a*/ 	.short	(.L_2622 - .L_2621)


	//   ....[0]....
.L_2621:
        /*007c*/ 	.word	0x0001ade0


	//   ....[1]....
        /*0080*/ 	.word	0x0001ae00


	//   ....[2]....
        /*0084*/ 	.word	0x0001ae20


	//   ....[3]....
        /*0088*/ 	.word	0x0001ae40


	//   ....[4]....
        /*008c*/ 	.word	0x0001ae70


	//   ....[5]....
        /*0090*/ 	.word	0x0001b3a0


	//   ....[6]....
        /*0094*/ 	.word	0x0001b3c0


	//   ....[7]....
        /*0098*/ 	.word	0x0001b3e0


	//   ....[8]....
        /*009c*/ 	.word	0x0001b400


	//   ....[9]....
        /*00a0*/ 	.word	0x0001b420


	//   ....[10]....
        /*00a4*/ 	.word	0x0001bf40


	//   ....[11]....
        /*00a8*/ 	.word	0x0001bfe0


	//   ....[12]....
        /*00ac*/ 	.word	0x0001c050


	//   ....[13]....
        /*00b0*/ 	.word	0x0001c0c0


	//   ....[14]....
        /*00b4*/ 	.word	0x0001c140


	//   ....[15]....
        /*00b8*/ 	.word	0x0001c6c0


	//   ....[16]....
        /*00bc*/ 	.word	0x0001c730


	//   ....[17]....
        /*00c0*/ 	.word	0x0001c7a0


	//   ....[18]....
        /*00c4*/ 	.word	0x0001c810


	//   ....[19]....
        /*00c8*/ 	.word	0x0001c880


	//----- nvinfo : EIATTR_VRC_CTA_INIT_COUNT
	.align		4
.L_2622:
        /*00cc*/ 	.byte	0x02, 0x4a
	.zero		1
	.zero		1


	//----- nvinfo : EIATTR_EXIT_INSTR_OFFSETS
	.align		4
        /*00d0*/ 	.byte	0x04, 0x1c
        /*00d2*/ 	.short	(.L_2624 - .L_2623)


	//   ....[0]....
.L_2623:
        /*00d4*/ 	.word	0x000006d0


	//   ....[1]....
        /*00d8*/ 	.word	0x0001bed0


	//----- nvinfo : EIATTR_INDIRECT_BRANCH_TARGETS
	.align		4
.L_2624:
        /*00dc*/ 	.byte	0x04, 0x34
        /*00de*/ 	.short	(.L_2626 - .L_2625)


	//   ....[0]....
.L_2625:
        /*00e0*/ 	.word	.L_x_45692@srel
        /*00e4*/ 	.short	0x0
        /*00e6*/ 	.short	0x0
        /*00e8*/ 	.word	0x3
        /*00ec*/ 	.word	.L_x_45693@srel
        /*00f0*/ 	.word	.L_x_45694@srel
        /*00f4*/ 	.word	.L_x_45695@srel


	//----- nvinfo : EIATTR_MAX_THREADS
	.align		4
.L_2626:
        /*00f8*/ 	.byte	0x04, 0x05
        /*00fa*/ 	.short	(.L_2628 - .L_2627)
.L_2627:
        /*00fc*/ 	.word	0x00000080
        /*0100*/ 	.word	0x00000001
        /*0104*/ 	.word	0x00000001


	//----- nvinfo : EIATTR_CRS_STACK_SIZE
	.align		4
.L_2628:
        /*0108*/ 	.byte	0x04, 0x1e
        /*010a*/ 	.short	(.L_2630 - .L_2629)
.L_2629:
        /*010c*/ 	.word	0x00000000


	//----- nvinfo : EIATTR_CBANK_PARAM_SIZE
	.align		4
.L_2630:
        /*0110*/ 	.byte	0x03, 0x19
        /*0112*/ 	.short	0x00e8


	//----- nvinfo : EIATTR_PARAM_CBANK
	.align		4
        /*0114*/ 	.byte	0x04, 0x0a
        /*0116*/ 	.short	(.L_2632 - .L_2631)
	.align		4
.L_2631:
        /*0118*/ 	.word	index@(.nv.constant0._ZN10layer_norm13ln_fwd_kernelINS_13Kernel_traitsIf6__halfS2_S2_fjLj1280ELj1ELj4ELj1ELj16ENS_18Kernel_traits_baseILj1280EfS2_S2_S2_fjLj128EEEEELb1ELb0ELb0ELb1EEEvNS_9FwdParamsE)
        /*011c*/ 	.short	0x0380
        /*011e*/ 	.short	0x00e8


	//----- nvinfo : EIATTR_SW_WAR
	.align		4
.L_2632:
        /*0120*/ 	.byte	0x04, 0x36
        /*0122*/ 	.short	(.L_2634 - .L_2633)
.L_2633:
        /*0124*/ 	.word	0x00000008
.L_2634:


//--------------------- .nv.info._ZN10layer_norm13ln_fwd_kernelINS_13Kernel_traitsIf6__halfS2_S2_fjLj1280ELj1ELj4ELj1ELj16ENS_18Kernel_traits_baseILj1280EfS2_S2_S2_fjLj128EEEEELb1ELb0ELb1ELb0EEEvNS_9FwdParamsE --------------------------
	.section	.nv.info._ZN10layer_norm13ln_fwd_kernelINS_13Kernel_traitsIf6__halfS2_S2_fjLj1280ELj1ELj4ELj1ELj16ENS_18Kernel_traits_baseILj1280EfS2_S2_S2_fjLj128EEEEELb1ELb0ELb1ELb0EEEvNS_9FwdParamsE,"",@"SHT_CUDA_INFO"
	.sectionflags	@""
	.align	4


	//----- nvinfo : EIATTR_CUDA_API_VERSION
	.align		4
        /*0000*/ 	.byte	0x04, 0x37
        /*0002*/ 	.short	(.L_2636 - .L_2635)
.L_2635:
        /*0004*/ 	.word	0x00000082


	//----- nvinfo : EIATTR_KPARAM_INFO
	.align		4
.L_2636:
        /*0008*/ 	.byte	0x04, 0x17
        /*000a*/ 	.short	(.L_2638 - .L_2637)
.L_2637:
        /*000c*/ 	.word	0x00000000
        /*0010*/ 	.short	0x0000
        /*0012*/ 	.short	0x0000
        /*0014*/ 	.byte	0x00, 0xf0, 0xa1, 0x03


	//----- nvinfo : EIATTR_SPARSE_MMA_MASK
	.align		4
.L_2638:
        /*0018*/ 	.byte	0x03, 0x50
        /*001a*/ 	.short	0x0000


	//----- nvinfo : EIATTR_MAXREG_COUNT
	.align		4
        /*001c*/ 	.byte	0x03, 0x1b
        /*001e*/ 	.short	0x00ff


	//----- nvinfo : EIATTR_MERCURY_ISA_VERSION
	.align		4
        /*0020*/ 	.byte	0x03, 0x5f
        /*0022*/ 	.short	0x0101


	//----- nvinfo : EIATTR_COOP_GROUP_MASK_REGIDS
	.align		4
        /*0024*/ 	.byte	0x04, 0x29
        /*0026*/ 	.short	(.L_2640 - .L_2639)


	//   ....[0]....
.L_2639:
        /*0028*/ 	.word	0xffffffff


	//   ....[1]....
        /*002c*/ 	.word	0xffffffff


	//   ....[2]....
        /*0030*/ 	.word	0xffffffff


	//   ....[3]....
        /*0034*/ 	.word	0xffffffff


	//   ....[4]....
        /*0038*/ 	.word	0xffffffff


	//   ....[5]....
        /*003c*/ 	.word	0xffffffff


	//   ....[6]....
        /*0040*/ 	.word	0xffffffff


	//   ....[7]....
        /*0044*/ 	.word	0xffffffff


	//   ....[8]....
        /*0048*/ 	.word	0xffffffff


	//   ....[9]....
        /*004c*/ 	.word	0xffffffff


	//   ....[10]....
        /*0050*/ 	.word	0x0500006b


	//   ....[11]....
        /*0054*/ 	.word	0x0500006b


	//   ....[12]....
        /*0058*/ 	.word	0x0500006b


	//   ....[13]....
        /*005c*/ 	.word	0x0500006b


	//   ....[14]....
        /*0060*/ 	.word	0x0500006b


	//   ....[15]....
        /*0064*/ 	.word	0x0500006b


	//   ....[16]....
        /*0068*/ 	.word	0x0500006b


	//   ....[17]....
        /*006c*/ 	.word	0x0500006b


	//   ....[18]....
        /*0070*/ 	.word	0x0500006b


	//   ....[19]....
        /*0074*/ 	.word	0x0500006b


	//----- nvinfo : EIATTR_COOP_GROUP_INSTR_OFFSETS
	.align		4
.L_2640:
        /*0078*/ 	.byte	0x04, 0x28
        /*007a*/ 	.short	(.L_2642 - .L_2641)


	//   ....[0]....
.L_2641:
        /*007c*/ 	.word	0x000217c0


	//   ....[1]....
        /*0080*/ 	.word	0x000217f0


	//   ....[2]....
        /*0084*/ 	.word	0x00021810


	//   ....[3]....
        /*0088*/ 	.word	0x00021830


	//   ....[4]....
        /*008c*/ 	.word	0x00021850


	//   ....[5]....
        /*0090*/ 	.word	0x00021d90


	//   ....[6]....
        /*0094*/ 	.word	0x00021db0


	//   ....[7]....
        /*0098*/ 	.word	0x00021dd0


	//   ....[8]....
        /*009c*/ 	.word	0x00021df0


	//   ....[9]....
        /*00a0*/ 	.word	0x00021e10


	//   ....[10]....
        /*00a4*/ 	.word	0x00022b50


	//   ....[11]....
        /*00a8*/ 	.word	0x00022c00


	//   ....[12]....
        /*00ac*/ 	.word	0x00022c70


	//   ....[13]....
        /*00b0*/ 	.word	0x00022ce0


	//   ....[14]....
        /*00b4*/ 	.word	0x00022d50


	//   ....[15]....
        /*00b8*/ 	.word	0x000232f0


	//   ....[16]....
        /*00bc*/ 	.word	0x00023360


	//   ....[17]....
        /*00c0*/ 	.word	0x000233d0


	//   ....[18]....
        /*00c4*/ 	.word	0x00023440


	//   ....[19]....
        /*00c8*/ 	.word	0x000234b0


	//----- nvinfo : EIATTR_VRC_CTA_INIT_COUNT
	.align		4
.L_2642:
        /*00cc*/ 	.byte	0x02, 0x4a
	.zero		1
	.zero		1


	//----- nvinfo : EIATTR_EXIT_INSTR_OFFSETS
	.align		4
        /*00d0*/ 	.byte	0x04, 0x1c
        /*00d2*/ 	.short	(.L_2644 - .L_2643)


	//   ....[0]....
.L_2643:
        /*00d4*/ 	.word	0x000009f0


	//   ....[1]....
        /*00d8*/ 	.word	0x00022ae0


	//----- nvinfo : EIATTR_MAX_THREADS
	.align		4
.L_2644:
        /*00dc*/ 	.byte	0x04, 0x05
        /*00de*/ 	.short	(.L_2646 - .L_2645)
.L_2645:
        /*00e0*/ 	.word	0x00000080
        /*00e4*/ 	.word	0x00000001
        /*00e8*/ 	.word	0x00000001


	//----- nvinfo : EIATTR_CRS_STACK_SIZE
	.align		4
.L_2646:
        /*00ec*/ 	.byte	0x04, 0x1e
        /*00ee*/ 	.short	(.L_2648 - .L_2647)
.L_2647:
        /*00f0*/ 	.word	0x00000000


	//----- nvinfo : EIATTR_CBANK_PARAM_SIZE
	.align		4
.L_2648:
        /*00f4*/ 	.byte	0x03, 0x19
        /*00f6*/ 	.short	0x00e8


	//----- nvinfo : EIATTR_PARAM_CBANK
	.align		4
        /*00f8*/ 	.byte	0x04, 0x0a
        /*00fa*/ 	.short	(.L_2650 - .L_2649)
	.align		4
.L_2649:
        /*00fc*/ 	.word	index@(.nv.constant0._ZN10layer_norm13ln_fwd_kernelINS_13Kernel_traitsIf6__halfS2_S2_fjLj1280ELj1ELj4ELj1ELj16ENS_18Kernel_traits_baseILj1280EfS2_S2_S2_fjLj128EEEEELb1ELb0ELb1ELb0EEEvNS_9FwdParamsE)
        /*0100*/ 	.short	0x0380
        /*0102*/ 	.short	0x00e8


	//----- nvinfo : EIATTR_SW_WAR
	.align		4
.L_2650:
        /*0104*/ 	.byte	0x04, 0x36
        /*0106*/ 	.short	(.L_2652 - .L_2651)
.L_2651:
        /*0108*/ 	.word	0x00000008
.L_2652:


//--------------------- .nv.info._ZN10layer_norm13ln_fwd_kernelINS_13Kernel_traitsIf6__halfS2_S2_fjLj1280ELj1ELj4ELj1ELj16ENS_18Kernel_traits_baseILj1280EfS2_S2_S2_fjLj128EEEEELb1ELb0ELb1ELb1EEEvNS_9FwdParamsE --------------------------
	.section	.nv.info._ZN10layer_norm13ln_fwd_kernelINS_13Kernel_traitsIf6__halfS2_S2_fjLj1280ELj1ELj4ELj1ELj16ENS_18Kernel_traits_baseILj1280EfS2_S2_S2_fjLj128EEEEELb1ELb0ELb1ELb1EEEvNS_9FwdParamsE,"",@"SHT_CUDA_INFO"
	.sectionflags	@""
	.align	4


	//----- nvinfo : EIATTR_CUDA_API_VERSION
	.align		4
        /*0000*/ 	.byte	0x04, 0x37
        /*0002*/ 	.short	(.L_2654 - .L_2653)
.L_2653:
        /*0004*/ 	.word	0x00000082


	//----- nvinfo : EIATTR_KPARAM_INFO
	.align		4
.L_2654:
        /*0008*/ 	.byte	0x04, 0x17
        /*000a*/ 	.short	(.L_2656 - .L_2655)
.L_2655:
        /*000c*/ 	.word	0x00000000
        /*0010*/ 	.short	0x0000
        /*0012*/ 	.short	0x0000
        /*0014*/ 	.byte	0x00, 0xf0, 0xa1, 0x03


	//----- nvinfo : EIATTR_SPARSE_MMA_MASK
	.align		4
.L_2656:
        /*0018*/ 	.byte	0x03, 0x50
        /*001a*/ 	.short	0x0000


	//----- nvinfo : EIATTR_MAXREG_COUNT
	.align		4
        /*001c*/ 	.byte	0x03, 0x1b
        /*001e*/ 	.short	0x00ff


	//----- nvinfo : EIATTR_ANNOTATIONS
	.align		4
        /*0020*/ 	.byte	0x04, 0x55
        /*0022*/ 	.short	(.L_2658 - .L_2657)


	//   ....[0]....
.L_2657:
        /*0024*/ 	.word	0x00000001
        /*0028*/ 	.byte	0x90, 0x04, 0x00, 0x00, 0x01, 0x00, 0x00, 0x00, 0xa0, 0x04, 0x00, 0x00, 0x01, 0x00, 0x00, 0x00
        /*0038*/ 	.byte	0xc0, 0x06, 0x00, 0x00, 0x01, 0x00, 0x00, 0x00, 0xd0, 0x06, 0x00, 0x00, 0x01, 0x00, 0x00, 0x00
        /*0048*/ 	.byte	0xd0, 0xe3, 0x01, 0x00, 0x01, 0x00, 0x00, 0x00, 0x00, 0xe4, 0x01, 0x00, 0x01, 0x00, 0x00, 0x00
        /*0058*/ 	.byte	0x10, 0xe4, 0x01, 0x00, 0x01, 0x00, 0x00, 0x00, 0x30, 0xe4, 0x01, 0x00


	//----- nvinfo : EIATTR_MERCURY_ISA_VERSION
	.align		4
.L_2658:
        /*0064*/ 	.byte	0x03, 0x5f
        /*0066*/ 	.short	0x0101


	//----- nvinfo : EIATTR_COOP_GROUP_MASK_REGIDS
	.align		4
        /*0068*/ 	.byte	0x04, 0x29
        /*006a*/ 	.short	(.L_2660 - .L_2659)


	//   ....[0]....
.L_2659:
        /*006c*/ 	.word	0xffffffff


	//   ....[1]....
        /*0070*/ 	.word	0xffffffff


	//   ....[2]....
        /*0074*/ 	.word	0xffffffff


	//   ....[3]....
        /*0078*/ 	.word	0xffffffff


	//   ....[4]....
        /*007c*/ 	.word	0xffffffff


	//   ....[5]....
        /*0080*/ 	.word	0xffffffff


	//   ....[6]....
        /*0084*/ 	.word	0xffffffff


	//   ....[7]....
        /*0088*/ 	.word	0xffffffff


	//   ....[8]....
        /*008c*/ 	.word	0xffffffff


	//   ....[9]....
        /*0090*/ 	.word	0xffffffff


	//   ....[10]....
        /*0094*/ 	.word	0x0500001d


	//   ....[11]....
        /*0098*/ 	.word	0x0500001d


	//   ....[12]....
        /*009c*/ 	.word	0x0500001d


	//   ....[13]....
        /*00a0*/ 	.word	0x0500001d


	//   ....[14]....
        /*00a4*/ 	.word	0x0500001d


	//   ....[15]....
        /*00a8*/ 	.word	0x0500001d


	//   ....[16]....
        /*00ac*/ 	.word	0x0500001d


	//   ....[17]....
        /*00b0*/ 	.word	0x0500001d


	//   ....[18]....
        /*00b4*/ 	.word	0x0500001d


	//   ....[19]....
        /*00b8*/ 	.word	0x0500001d


	//----- nvinfo : EIATTR_COOP_GROUP_INSTR_OFFSETS
	.align		4
.L_2660:
        /*00bc*/ 	.byte	0x04, 0x28
        /*00be*/ 	.short	(.L_2662 - .L_2661)


	//   ....[0]....
.L_2661:
        /*00c0*/ 	.word	0x0001dc80


	//   ....[1]....
        /*00c4*/ 	.word	0x0001dcb0


	//   ....[2]....
        /*00c8*/ 	.word	0x0001dcd0


	//   ....[3]....
        /*00cc*/ 	.word	0x0001dcf0


	//   ....[4]....
        /*00d0*/ 	.word	0x0001dd10


	//   ....[5]....
        /*00d4*/ 	.word	0x0001e240


	//   ....[6]....
        /*00d8*/ 	.word	0x0001e260


	//   ....[7]....
        /*00dc*/ 	.word	0x0001e280


	//   ....[8]....
        /*00e0*/ 	.word	0x0001e2a0


	//   ....[9]....
        /*00e4*/ 	.word	0x0001e2c0


	//   ....[10]....
        /*00e8*/ 	.word	0x0001eef0


	//   ....[11]....
        /*00ec*/ 	.word	0x0001efa0


	//   ....[12]....
        /*00f0*/ 	.word	0x0001f010


	//   ....[13]....
        /*00f4*/ 	.word	0x0001f080


	//   ....[14]....
        /*00f8*/ 	.word	0x0001f0f0


	//   ....[15]....
        /*00fc*/ 	.word	0x0001f670


	//   ....[16]....
        /*0100*/ 	.word	0x0001f6e0


	//   ....[17]....
        /*0104*/ 	.word	0x0001f750


	//   ....[18]....
        /*0108*/ 	.word	0x0001f7c0


	//   ....[19]....
        /*010c*/ 	.word	0x0001f830


	//----- nvinfo : EIATTR_VRC_CTA_INIT_COUNT
	.align		4
.L_2662:
        /*0110*/ 	.byte	0x02, 0x4a
	.zero		1
	.zero		1


	//----- nvinfo : EIATTR_EXIT_INSTR_OFFSETS
	.align		4
        /*0114*/ 	.byte	0x04, 0x1c
        /*0116*/ 	.short	(.L_2664 - .L_2663)


	//   ....[0]....
.L_2663:
        /*0118*/ 	.word	0x00000700


	//   ....[1]....
        /*011c*/ 	.word	0x0001ee90


	//----- nvinfo : EIATTR_MAX_THREADS
	.align		4
.L_2664:
        /*0120*/ 	.byte	0x04, 0x05
        /*0122*/ 	.short	(.L_2666 - .L_2665)
.L_2665:
        /*0124*/ 	.word	0x00000080
        /*0128*/ 	.word	0x00000001
        /*012c*/ 	.word	0x00000001


	//----- nvinfo : EIATTR_CRS_STACK_SIZE
	.align		4
.L_2666:
        /*0130*/ 	.byte	0x04, 0x1e
        /*0132*/ 	.short	(.L_2668 - .L_2667)
.L_2667:
        /*0134*/ 	.word	0x00000000


	//----- nvinfo : EIATTR_CBANK_PARAM_SIZE
	.align		4
.L_2668:
        /*0138*/ 	.byte	0x03, 0x19
        /*013a*/ 	.short	0x00e8


	//----- nvinfo : EIATTR_PARAM_CBANK
	.align		4
        /*013c*/ 	.byte	0x04, 0x0a
        /*013e*/ 	.short	(.L_2670 - .L_2669)
	.align		4
.L_2669:
        /*0140*/ 	.word	index@(.nv.constant0._ZN10layer_norm13ln_fwd_kernelINS_13Kernel_traitsIf6__halfS2_S2_fjLj1280ELj1ELj4ELj1ELj16ENS_18Kernel_traits_baseILj1280EfS2_S2_S2_fjLj128EEEEELb1ELb0ELb1ELb1EEEvNS_9FwdParamsE)
        /*0144*/ 	.short	0x0380
        /*0146*/ 	.short	0x00e8


	//----- nvinfo : EIATTR_SW_WAR
	.align		4
.L_2670:
        /*0148*/ 	.byte	0x04, 0x36
        /*014a*/ 	.short	(.L_2672 - .L_2671)
.L_2671:
        /*014c*/ 	.word	0x00000008
.L_2672:


//--------------------- .nv.info._ZN10layer_norm13ln_fwd_kernelINS_13Kernel_traitsIf6__halfS2_S2_fjLj1280ELj1ELj4ELj1ELj16ENS_18Kernel_traits_baseILj1280EfS2_S2_S2_fjLj128EEEEELb1ELb1ELb0ELb0EEEvNS_9FwdParamsE --------------------------
	.section	.nv.info._ZN10layer_norm13ln_fwd_kernelINS_13Kernel_traitsIf6__halfS2_S2_fjLj1280ELj1ELj4ELj1ELj16ENS_18Kernel_traits_baseILj1280EfS2_S2_S2_fjLj128EEEEELb1ELb1ELb0ELb0EEEvNS_9FwdParamsE,"",@"SHT_CUDA_INFO"
	.sectionflags	@""
	.align	4


	//----- nvinfo : EIATTR_CUDA_API_VERSION
	.align		4
        /*0000*/ 	.byte	0x04, 0x37
        /*0002*/ 	.short	(.L_2674 - .L_2673)
.L_2673:
        /*0004*/ 	.word	0x00000082


	//----- nvinfo : EIATTR_KPARAM_INFO
	.align		4
.L_2674:
        /*0008*/ 	.byte	0x04, 0x17
        /*000a*/ 	.short	(.L_2676 - .L_2675)
.L_2675:
        /*000c*/ 	.word	0x00000000
        /*0010*/ 	.short	0x0000
        /*0012*/ 	.short	0x0000
        /*0014*/ 	.byte	0x00, 0xf0, 0xa1, 0x03


	//----- nvinfo : EIATTR_SPARSE_MMA_MASK
	.align		4
.L_2676:
        /*0018*/ 	.byte	0x03, 0x50
        /*001a*/ 	.short	0x0000


	//----- nvinfo : EIATTR_MAXREG_COUNT
	.align		4
        /*001c*/ 	.byte	0x03, 0x1b
        /*001e*/ 	.short	0x00ff


	//----- nvinfo : EIATTR_MERCURY_ISA_VERSION
	.align		4
        /*0020*/ 	.byte	0x03, 0x5f
        /*0022*/ 	.short	0x0101


	//----- nvinfo : EIATTR_COOP_GROUP_MASK_REGIDS
	.align		4
        /*0024*/ 	.byte	0x04, 0x29
        /*0026*/ 	.short	(.L_2678 - .L_2677)


	//   ....[0]....
.L_2677:
        /*0028*/ 	.word	0xffffffff


	//   ....[1]....
        /*002c*/ 	.word	0xffffffff


	//   ....[2]....
        /*0030*/ 	.word	0xffffffff


	//   ....[3]....
        /*0034*/ 	.word	0xffffffff


	//   ....[4]....
        /*0038*/ 	.word	0xffffffff


	//   ....[5]....
        /*003c*/ 	.word	0xffffffff


	//   ....[6]....
        /*0040*/ 	.word	0xffffffff


	//   ....[7]....
        /*0044*/ 	.word	0xffffffff


	//   ....[8]....
        /*0048*/ 	.word	0xffffffff


	//   ....[9]....
        /*004c*/ 	.word	0xffffffff


	//   ....[10]....
        /*0050*/ 	.word	0x050000bb


	//   ....[11]....
        /*0054*/ 	.word	0x050000bb


	//   ....[12]....
        /*0058*/ 	.word	0x050000bb


	//   ....[13]....
        /*005c*/ 	.word	0x050000bb


	//   ....[14]....
        /*0060*/ 	.word	0x050000bb


	//   ....[15]....
        /*0064*/ 	.word	0x050000bb


	//   ....[16]....
        /*0068*/ 	.word	0x050000bb


	//   ....[17]....
        /*006c*/ 	.word	0x050000bb


	//   ....[18]....
        /*0070*/ 	.word	0x050000bb


	//   ....[19]....
        /*0074*/ 	.word	0x050000bb


	//----- nvinfo : EIATTR_COOP_GROUP_INSTR_OFFSETS
	.align		4
.L_2678:
        /*0078*/ 	.byte	0x04, 0x28
        /*007a*/ 	.short	(.L_2680 - .L_2679)


	//   ....[0]....
.L_2679:
        /*007c*/ 	.word	0x00021540


	//   ....[1]....
        /*0080*/ 	.word	0x00021570


	//   ....[2]....
        /*0084*/ 	.word	0x00021590


	//   ....[3]....
        /*0088*/ 	.word	0x000215b0


	//   ....[4]....
        /*008c*/ 	.word	0x000215e0


	//   ....[5]....
        /*0090*/ 	.word	0x00021b20


	//   ....[6]....
        /*0094*/ 	.word	0x00021b40


	//   ....[7]....
        /*0098*/ 	.word	0x00021b60


	//   ....[8]....
        /*009c*/ 	.word	0x00021b80


	//   ....[9]....
        /*00a0*/ 	.word	0x00021ba0


	//   ....[10]....
        /*00a4*/ 	.word	0x00022860


	//   ....[11]....
        /*00a8*/ 	.word	0x00022900


	//   ....[12]....
        /*00ac*/ 	.word	0x00022970


	//   ....[13]....
        /*00b0*/ 	.word	0x000229e0


	//   ....[14]....
        /*00b4*/ 	.word	0x00022a60


	//   ....[15]....
        /*00b8*/ 	.word	0x00023000


	//   ....[16]....
        /*00bc*/ 	.word	0x00023070


	//   ....[17]....
        /*00c0*/ 	.word	0x000230e0


	//   ....[18]....
        /*00c4*/ 	.word	0x00023150


	//   ....[19]....
        /*00c8*/ 	.word	0x000231b0


	//----- nvinfo : EIATTR_VRC_CTA_INIT_COUNT
	.align		4
.L_2680:
        /*00cc*/ 	.byte	0x02, 0x4a
	.zero		1
	.zero		1


	//----- nvinfo : EIATTR_EXIT_INSTR_OFFSETS
	.align		4
        /*00d0*/ 	.byte	0x04, 0x1c
        /*00d2*/ 	.short	(.L_2682 - .L_2681)


	//   ....[0]....
.L_2681:
        /*00d4*/ 	.word	0x00000b10


	//   ....[1]....
        /*00d8*/ 	.word	0x000227f0


	//----- nvinfo : EIATTR_INDIRECT_BRANCH_TARGETS
	.align		4
.L_2682:
        /*00dc*/ 	.byte	0x04, 0x34
        /*00de*/ 	.short	(.L_2684 - .L_2683)


	//   ....[0]....
.L_2683:
        /*00e0*/ 	.word	.L_x_45696@srel
        /*00e4*/ 	.short	0x0
        /*00e6*/ 	.short	0x0
        /*00e8*/ 	.word	0x3
        /*00ec*/ 	.word	.L_x_45697@srel
        /*00f0*/ 	.word	.L_x_45698@srel
        /*00f4*/ 	.word	.L_x_45699@srel


	//----- nvinfo : EIATTR_MAX_THREADS
	.align		4
.L_2684:
        /*00f8*/ 	.byte	0x04, 0x05
        /*00fa*/ 	.short	(.L_2686 - .L_2685)
.L_2685:
        /*00fc*/ 	.word	0x00000080
        /*0100*/ 	.word	0x00000001
        /*0104*/ 	.word	0x00000001


	//----- nvinfo : EIATTR_CRS_STACK_SIZE
	.align		4
.L_2686:
        /*0108*/ 	.byte	0x04, 0x1e
        /*010a*/ 	.short	(.L_2688 - .L_2687)
.L_2687:
        /*010c*/ 	.word	0x00000000


	//----- nvinfo : EIATTR_CBANK_PARAM_SIZE
	.align		4
.L_2688:
        /*0110*/ 	.byte	0x03, 0x19
        /*0112*/ 	.short	0x00e8


	//----- nvinfo : EIATTR_PARAM_CBANK
	.align		4
        /*0114*/ 	.byte	0x04, 0x0a
        /*0116*/ 	.short	(.L_2690 - .L_2689)
	.align		4
.L_2689:
        /*0118*/ 	.word	index@(.nv.constant0._ZN10layer_norm13ln_fwd_kernelINS_13Kernel_traitsIf6__halfS2_S2_fjLj1280ELj1ELj4ELj1ELj16ENS_18Kernel_traits_baseILj1280EfS2_S2_S2_fjLj128EEEEELb1ELb1ELb0ELb0EEEvNS_9FwdParamsE)
        /*011c*/ 	.short	0x0380
        /*011e*/ 	.short	0x00e8


	//----- nvinfo : EIATTR_SW_WAR
	.align		4
.L_2690:
        /*0120*/ 	.byte	0x04, 0x36
        /*0122*/ 	.short	(.L_2692 - .L_2691)
.L_2691:
        /*0124*/ 	.word	0x00000008
.L_2692:


//--------------------- .nv.info._ZN10layer_norm13ln_fwd_kernelINS_13Kernel_traitsIf6__halfS2_S2_fjLj1280ELj1ELj4ELj1ELj16ENS_18Kernel_traits_baseILj1280EfS2_S2_S2_fjLj128EEEEELb1ELb1ELb0ELb1EEEvNS_9FwdParamsE --------------------------
	.section	.nv.info._ZN10layer_norm13ln_fwd_kernelINS_13Kernel_traitsIf6__halfS2_S2_fjLj1280ELj1ELj4ELj1ELj16ENS_18Kernel_traits_baseILj1280EfS2_S2_S2_fjLj128EEEEELb1ELb1ELb0ELb1EEEvNS_9FwdParamsE,"",@"SHT_CUDA_INFO"
	.sectionflags	@""
	.align	4


	//----- nvinfo : EIATTR_CUDA_API_VERSION
	.align		4
        /*0000*/ 	.byte	0x04, 0x37
        /*0002*/ 	.short	(.L_2694 - .L_2693)
.L_2693:
        /*0004*/ 	.word	0x00000082


	//----- nvinfo : EIATTR_KPARAM_INFO
	.align		4
.L_2694:
        /*0008*/ 	.byte	0x04, 0x17
        /*000a*/ 	.short	(.L_2696 - .L_2695)
.L_2695:
        /*000c*/ 	.word	0x00000000
        /*0010*/ 	.short	0x0000
        /*0012*/ 	.short	0x0000
        /*0014*/ 	.byte	0x00, 0xf0, 0xa1, 0x03


	//----- nvinfo : EIATTR_SPARSE_MMA_MASK
	.align		4
.L_2696:
        /*0018*/ 	.byte	0x03, 0x50
        /*001a*/ 	.short	0x0000


	//----- nvinfo : EIATTR_MAXREG_COUNT
	.align		4
        /*001c*/ 	.byte	0x03, 0x1b
        /*001e*/ 	.short	0x00ff


	//----- nvinfo : EIATTR_MERCURY_ISA_VERSION
	.align		4
        /*0020*/ 	.byte	0x03, 0x5f
        /*0022*/ 	.short	0x0101


	//----- nvinfo : EIATTR_COOP_GROUP_MASK_REGIDS
	.align		4
        /*0024*/ 	.byte	0x04, 0x29
        /*0026*/ 	.short	(.L_2698 - .L_2697)


	//   ....[0]....
.L_2697:
        /*0028*/ 	.word	0xffffffff


	//   ....[1]....
        /*002c*/ 	.word	0xffffffff


	//   ....[2]....
        /*0030*/ 	.word	0xffffffff


	//   ....[3]....
        /*0034*/ 	.word	0xffffffff


	//   ....[4]....
        /*0038*/ 	.word	0xffffffff


	//   ....[5]....
        /*003c*/ 	.word	0xffffffff


	//   ....[6]....
        /*0040*/ 	.word	0xffffffff


	//   ....[7]....
        /*0044*/ 	.word	0xffffffff


	//   ....[8]....
        /*0048*/ 	.word	0xffffffff


	//   ....[9]....
        /*004c*/ 	.word	0xffffffff


	//   ....[10]....
        /*0050*/ 	.word	0x050000a1


	//   ....[11]....
        /*0054*/ 	.word	0x050000a1


	//   ....[12]....
        /*0058*/ 	.word	0x050000a1


	//   ....[13]....
        /*005c*/ 	.word	0x050000a1


	//   ....[14]....
        /*0060*/ 	.word	0x050000a1


	//   ....[15]....
        /*0064*/ 	.word	0x050000a1


	//   ....[16]....
        /*0068*/ 	.word	0x050000a1


	//   ....[17]....
        /*006c*/ 	.word	0x050000a1


	//   ....[18]....
        /*0070*/ 	.word	0x050000a1


	//   ....[19]....
        /*0074*/ 	.word	0x050000a1


	//----- nvinfo : EIATTR_COOP_GROUP_INSTR_OFFSETS
	.align		4
.L_2698:
        /*0078*/ 	.byte	0x04, 0x28
        /*007a*/ 	.short	(.L_2700 - .L_2699)


	//   ....[0]....
.L_2699:
        /*007c*/ 	.word	0x0001f440


	//   ....[1]....
        /*0080*/ 	.word	0x0001f470


	//   ....[2]....
        /*0084*/ 	.word	0x0001f490


	//   ....[3]....
        /*0088*/ 	.word	0x0001f4b0


	//   ....[4]....
        /*008c*/ 	.word	0x0001f4d0


	//   ....[5]....
        /*0090*/ 	.word	0x0001fa00


	//   ....[6]....
        /*0094*/ 	.word	0x0001fa20


	//   ....[7]....
        /*0098*/ 	.word	0x0001fa40


	//   ....[8]....
        /*009c*/ 	.word	0x0001fa60


	//   ....[9]....
        /*00a0*/ 	.word	0x0001fa80


	//   ....[10]....
        /*00a4*/ 	.word	0x00020590


	//   ....[11]....
        /*00a8*/ 	.word	0x00020640


	//   ....[12]....
        /*00ac*/ 	.word	0x000206b0


	//   ....[13]....
        /*00b0*/ 	.word	0x00020720


	//   ....[14]....
        /*00b4*/ 	.word	0x00020790


	//   ....[15]....
        /*00b8*/ 	.word	0x00020d10


	//   ....[16]....
        /*00bc*/ 	.word	0x00020d80


	//   ....[17]....
        /*00c0*/ 	.word	0x00020df0


	//   ....[18]....
        /*00c4*/ 	.word	0x00020e60


	//   ....[19]....
        /*00c8*/ 	.word	0x00020ed0


	//----- nvinfo : EIATTR_VRC_CTA_INIT_COUNT
	.align		4
.L_2700:
        /*00cc*/ 	.byte	0x02, 0x4a
	.zero		1
	.zero		1


	//----- nvinfo : EIATTR_EXIT_INSTR_OFFSETS
	.align		4
        /*00d0*/ 	.byte	0x04, 0x1c
        /*00d2*/ 	.short	(.L_2702 - .L_2701)


	//   ....[0]....
.L_2701:
        /*00d4*/ 	.word	0x000006f0


	//   ....[1]....
        /*00d8*/ 	.word	0x00020520


	//----- nvinfo : EIATTR_INDIRECT_BRANCH_TARGETS
	.align		4
.L_2702:
        /*00dc*/ 	.byte	0x04, 0x34
        /*00de*/ 	.short	(.L_2704 - .L_2703)


	//   ....[0]....
.L_2703:
        /*00e0*/ 	.word	.L_x_45700@srel
        /*00e4*/ 	.short	0x0
        /*00e6*/ 	.short	0x0
        /*00e8*/ 	.word	0x3
        /*00ec*/ 	.word	.L_x_45701@srel
        /*00f0*/ 	.word	.L_x_45702@srel
        /*00f4*/ 	.word	.L_x_45703@srel


	//----- nvinfo : EIATTR_MAX_THREADS
	.align		4
.L_2704:
        /*00f8*/ 	.byte	0x04, 0x05
        /*00fa*/ 	.short	(.L_2706 - .L_2705)
.L_2705:
        /*00fc*/ 	.word	0x00000080
        /*0100*/ 	.word	0x00000001
        /*0104*/ 	.word	0x00000001


	//----- nvinfo : EIATTR_CRS_STACK_SIZE
	.align		4
.L_2706:
        /*0108*/ 	.byte	0x04, 0x1e
        /*010a*/ 	.short	(.L_2708 - .L_2707)
.L_2707:
        /*010c*/ 	.word	0x00000000


	//----- nvinfo : EIATTR_CBANK_PARAM_SIZE
	.align		4
.L_2708:
        /*0110*/ 	.byte	0x03, 0x19
        /*0112*/ 	.short	0x00e8


	//----- nvinfo : EIATTR_PARAM_CBANK
	.align		4
        /*0114*/ 	.byte	0x04, 0x0a
        /*0116*/ 	.short	(.L_2710 - .L_2709)
	.align		4
.L_2709:
        /*0118*/ 	.word	index@(.nv.constant0._ZN10layer_norm13ln_fwd_kernelINS_13Kernel_traitsIf6__halfS2_S2_fjLj1280ELj1ELj4ELj1ELj16ENS_18Kernel_traits_baseILj1280EfS2_S2_S2_fjLj128EEEEELb1ELb1ELb0ELb1EEEvNS_9FwdParamsE)
        /*011c*/ 	.short	0x0380
        /*011e*/ 	.short	0x00e8


	//----- nvinfo : EIATTR_SW_WAR
	.align		4
.L_2710:
        /*0120*/ 	.byte	0x04, 0x36
        /*0122*/ 	.short	(.L_2712 - .L_2711)
.L_2711:
        /*0124*/ 	.word	0x00000008
.L_2712:


//--------------------- .nv.info._ZN10layer_norm13ln_fwd_kernelINS_13Kernel_traitsIf6__halfS2_S2_fjLj1280ELj1ELj4ELj1ELj16ENS_18Kernel_traits_baseILj1280EfS2_S2_S2_fjLj128EEEEELb1ELb1ELb1ELb0EEEvNS_9FwdParamsE --------------------------
	.section	.nv.info._ZN10layer_norm13ln_fwd_kernelINS_13Kernel_traitsIf6__halfS2_S2_fjLj1280ELj1ELj4ELj1ELj16ENS_18Kernel_traits_baseILj1280EfS2_S2_S2_fjLj128EEEEELb1ELb1ELb1ELb0EEEvNS_9FwdParamsE,"",@"SHT_CUDA_INFO"
	.sectionflags	@""
	.align	4


	//----- nvinfo : EIATTR_CUDA_API_VERSION
	.align		4
        /*0000*/ 	.byte	0x04, 0x37
        /*0002*/ 	.short	(.L_2714 - .L_2713)
.L_2713:
        /*0004*/ 	.word	0x00000082


	//----- nvinfo : EIATTR_KPARAM_INFO
	.align		4
.L_2714:
        /*0008*/ 	.byte	0x04, 0x17
        /*000a*/ 	.short	(.L_2716 - .L_2715)
.L_2715:
        /*000c*/ 	.word	0x00000000
        /*0010*/ 	.short	0x0000
        /*0012*/ 	.short	0x0000
        /*0014*/ 	.byte	0x00, 0xf0, 0xa1, 0x03


	//----- nvinfo : EIATTR_SPARSE_MMA_MASK
	.align		4
.L_2716:
        /*0018*/ 	.byte	0x03, 0x50
        /*001a*/ 	.short	0x0000


	//----- nvinfo : EIATTR_MAXREG_COUNT
	.align		4
        /*001c*/ 	.byte	0x03, 0x1b
        /*001e*/ 	.short	0x00ff


	//----- nvinfo : EIATTR_MERCURY_ISA_VERSION
	.align		4
        /*0020*/ 	.byte	0x03, 0x5f
        /*0022*/ 	.short	0x0101


	//----- nvinfo : EIATTR_COOP_GROUP_MASK_REGIDS
	.align		4
        /*0024*/ 	.byte	0x04, 0x29
        /*0026*/ 	.short	(.L_2718 - .L_2717)


	//   ....[0]....
.L_2717:
        /*0028*/ 	.word	0xffffffff


	//   ....[1]....
        /*002c*/ 	.word	0xffffffff


	//   ....[2]....
        /*0030*/ 	.word	0xffffffff


	//   ....[3]....
        /*0034*/ 	.word	0xffffffff


	//   ....[4]....
        /*0038*/ 	.word	0xffffffff


	//   ....[5]....
        /*003c*/ 	.word	0xffffffff


	//   ....[6]....
        /*0040*/ 	.word	0xffffffff


	//   ....[7]....
        /*0044*/ 	.word	0xffffffff


	//   ....[8]....
        /*0048*/ 	.word	0xffffffff


	//   ....[9]....
        /*004c*/ 	.word	0xffffffff


	//   ....[10]....
        /*0050*/ 	.word	0x050000c5


	//   ....[11]....
        /*0054*/ 	.word	0x050000c5


	//   ....[12]....
        /*0058*/ 	.word	0x050000c5


	//   ....[13]....
        /*005c*/ 	.word	0x050000c5


	//   ....[14]....
        /*0060*/ 	.word	0x050000c5


	//   ....[15]....
        /*0064*/ 	.word	0x050000c5


	//   ....[16]....
        /*0068*/ 	.word	0x050000c5


	//   ....[17]....
        /*006c*/ 	.word	0x050000c5


	//   ....[18]....
        /*0070*/ 	.word	0x050000c5


	//   ....[19]....
        /*0074*/ 	.word	0x050000c5


	//----- nvinfo : EIATTR_COOP_GROUP_INSTR_OFFSETS
	.align		4
.L_2718:
        /*0078*/ 	.byte	0x04, 0x28
        /*007a*/ 	.short	(.L_2720 - .L_2719)


	//   ....[0]....
.L_2719:
        /*007c*/ 	.word	0x00023af0


	//   ....[1]....
        /*0080*/ 	.word	0x00023b10


	//   ....[2]....
        /*0084*/ 	.word	0x00023b30


	//   ....[3]....
        /*0088*/ 	.word	0x00023b50


	//   ....[4]....
        /*008c*/ 	.word	0x00023b80


	//   ....[5]....
        /*0090*/ 	.word	0x000240c0


	//   ....[6]....
        /*0094*/ 	.word	0x000240e0


	//   ....[7]....
        /*0098*/ 	.word	0x00024100


	//   ....[8]....
        /*009c*/ 	.word	0x00024120


	//   ....[9]....
        /*00a0*/ 	.word	0x00024140


	//   ....[10]....
        /*00a4*/ 	.word	0x00024e80


	//   ....[11]....
        /*00a8*/ 	.word	0x00024f20


	//   ....[12]....
        /*00ac*/ 	.word	0x00024f90


	//   ....[13]....
        /*00b0*/ 	.word	0x00025000


	//   ....[14]....
        /*00b4*/ 	.word	0x00025080


	//   ....[15]....
        /*00b8*/ 	.word	0x00025610


	//   ....[16]....
        /*00bc*/ 	.word	0x00025680


	//   ....[17]....
        /*00c0*/ 	.word	0x000256f0


	//   ....[18]....
        /*00c4*/ 	.word	0x00025760


	//   ....[19]....
        /*00c8*/ 	.word	0x000257d0


	//----- nvinfo : EIATTR_VRC_CTA_INIT_COUNT
	.align		4
.L_2720:
        /*00cc*/ 	.byte	0x02, 0x4a
	.zero		1
	.zero		1


	//----- nvinfo : EIATTR_EXIT_INSTR_OFFSETS
	.align		4
        /*00d0*/ 	.byte	0x04, 0x1c
        /*00d2*/ 	.short	(.L_2722 - .L_2721)


	//   ....[0]....
.L_2721:
        /*00d4*/ 	.word	0x00000b20


	//   ....[1]....
        /*00d8*/ 	.word	0x00024e10


	//----- nvinfo : EIATTR_MAX_THREADS
	.align		4
.L_2722:
        /*00dc*/ 	.byte	0x04, 0x05
        /*00de*/ 	.short	(.L_2724 - .L_2723)
.L_2723:
        /*00e0*/ 	.word	0x00000080
        /*00e4*/ 	.word	0x00000001
        /*00e8*/ 	.word	0x00000001


	//----- nvinfo : EIATTR_CRS_STACK_SIZE
	.align		4
.L_2724:
        /*00ec*/ 	.byte	0x04, 0x1e
        /*00ee*/ 	.short	(.L_2726 - .L_2725)
.L_2725:
        /*00f0*/ 	.word	0x00000000


	//----- nvinfo : EIATTR_CBANK_PARAM_SIZE
	.align		4
.L_2726:
        /*00f4*/ 	.byte	0x03, 0x19
        /*00f6*/ 	.short	0x00e8


	//----- nvinfo : EIATTR_PARAM_CBANK
	.align		4
        /*00f8*/ 	.byte	0x04, 0x0a
        /*00fa*/ 	.short	(.L_2728 - .L_2727)
	.align		4
.L_2727:
        /*00fc*/ 	.word	index@(.nv.constant0._ZN10layer_norm13ln_fwd_kernelINS_13Kernel_traitsIf6__halfS2_S2_fjLj1280ELj1ELj4ELj1ELj16ENS_18Kernel_traits_baseILj1280EfS2_S2_S2_fjLj128EEEEELb1ELb1ELb1ELb0EEEvNS_9FwdParamsE)
        /*0100*/ 	.short	0x0380
        /*0102*/ 	.short	0x00e8


	//----- nvinfo : EIATTR_SW_WAR
	.align		4
.L_2728:
        /*0104*/ 	.byte	0x04, 0x36
        /*0106*/ 	.short	(.L_2730 - .L_2729)
.L_2729:
        /*0108*/ 	.word	0x00000008
.L_2730:


//--------------------- .nv.info._ZN10layer_norm13ln_fwd_kernelINS_13Kernel_traitsIf6__halfS2_S2_fjLj1280ELj1ELj4ELj1ELj16ENS_18Kernel_traits_baseILj1280EfS2_S2_S2_fjLj128EEEEELb1ELb1ELb1ELb1EEEvNS_9FwdParamsE --------------------------
	.section	.nv.info._ZN10layer_norm13ln_fwd_kernelINS_13Kernel_traitsIf6__halfS2_S2_fjLj1280ELj1ELj4ELj1ELj16ENS_18Kernel_traits_baseILj1280EfS2_S2_S2_fjLj128EEEEELb1ELb1ELb1ELb1EEEvNS_9FwdParamsE,"",@"SHT_CUDA_INFO"
	.sectionflags	@""
	.align	4


	//----- nvinfo : EIATTR_CUDA_API_VERSION
	.align		4
        /*0000*/ 	.byte	0x04, 0x37
        /*0002*/ 	.short	(.L_2732 - .L_2731)
.L_2731:
        /*0004*/ 	.word	0x00000082


	//----- nvinfo : EIATTR_KPARAM_INFO
	.align		4
.L_2732:
        /*0008*/ 	.byte	0x04, 0x17
        /*000a*/ 	.short	(.L_2734 - .L_2733)
.L_2733:
        /*000c*/ 	.word	0x00000000
        /*0010*/ 	.short	0x0000
        /*0012*/ 	.short	0x0000
        /*0014*/ 	.byte	0x00, 0xf0, 0xa1, 0x03


	//----- nvinfo : EIATTR_SPARSE_MMA_MASK
	.align		4
.L_2734:
        /*0018*/ 	.byte	0x03, 0x50
        /*001a*/ 	.short	0x0000


	//----- nvinfo : EIATTR_MAXREG_COUNT
	.align		4
        /*001c*/ 	.byte	0x03, 0x1b
        /*001e*/ 	.short	0x00ff


	//----- nvinfo : EIATTR_MERCURY_ISA_VERSION
	.align		4
        /*0020*/ 	.byte	0x03, 0x5f
        /*0022*/ 	.short	0x0101


	//----- nvinfo : EIATTR_COOP_GROUP_MASK_REGIDS
	.align		4
        /*0024*/ 	.byte	0x04, 0x29
        /*0026*/ 	.short	(.L_2736 - .L_2735)


	//   ....[0]....
.L_2735:
        /*0028*/ 	.word	0xffffffff


	//   ....[1]....
        /*002c*/ 	.word	0xffffffff


	//   ....[2]....
        /*0030*/ 	.word	0xffffffff


	//   ....[3]....
        /*0034*/ 	.word	0xffffffff


	//   ....[4]....
        /*0038*/ 	.word	0xffffffff


	//   ....[5]....
        /*003c*/ 	.word	0xffffffff


	//   ....[6]....
        /*0040*/ 	.word	0xffffffff


	//   ....[7]....
        /*0044*/ 	.word	0xffffffff


	//   ....[8]....
        /*0048*/ 	.word	0xffffffff


	//   ....[9]....
        /*004c*/ 	.word	0xffffffff


	//   ....[10]....
        /*0050*/ 	.word	0x050000c1


	//   ....[11]....
        /*0054*/ 	.word	0x050000c1


	//   ....[12]....
        /*0058*/ 	.word	0x050000c1


	//   ....[13]....
        /*005c*/ 	.word	0x050000c1


	//   ....[14]....
        /*0060*/ 	.word	0x050000c1


	//   ....[15]....
        /*0064*/ 	.word	0x050000c1


	//   ....[16]....
        /*0068*/ 	.word	0x050000c1


	//   ....[17]....
        /*006c*/ 	.word	0x050000c1


	//   ....[18]....
        /*0070*/ 	.word	0x050000c1


	//   ....[19]....
        /*0074*/ 	.word	0x050000c1


	//----- nvinfo : EIATTR_COOP_GROUP_INSTR_OFFSETS
	.align		4
.L_2736:
        /*0078*/ 	.byte	0x04, 0x28
        /*007a*/ 	.short	(.L_2738 - .L_2737)


	//   ....[0]....
.L_2737:
        /*007c*/ 	.word	0x00023410


	//   ....[1]....
        /*0080*/ 	.word	0x00023430


	//   ....[2]....
        /*0084*/ 	.word	0x00023450


	//   ....[3]....
        /*0088*/ 	.word	0x00023470


	//   ....[4]....
        /*008c*/ 	.word	0x000234a0


	//   ....[5]....
        /*0090*/ 	.word	0x000239d0


	//   ....[6]....
        /*0094*/ 	.word	0x000239f0


	//   ....[7]....
        /*0098*/ 	.word	0x00023a10


	//   ....[8]....
        /*009c*/ 	.word	0x00023a30


	//   ....[9]....
        /*00a0*/ 	.word	0x00023a50


	//   ....[10]....
        /*00a4*/ 	.word	0x00024640


	//   ....[11]....
        /*00a8*/ 	.word	0x000246e0


	//   ....[12]....
        /*00ac*/ 	.word	0x00024750


	//   ....[13]....
        /*00b0*/ 	.word	0x000247c0


	//   ....[14]....
        /*00b4*/ 	.word	0x00024840


	//   ....[15]....
        /*00b8*/ 	.word	0x00024dc0


	//   ....[16]....
        /*00bc*/ 	.word	0x00024e30


	//   ....[17]....
        /*00c0*/ 	.word	0x00024ea0


	//   ....[18]....
        /*00c4*/ 	.word	0x00024f10


	//   ....[19]....
        /*00c8*/ 	.word	0x00024f80


	//----- nvinfo : EIATTR_VRC_CTA_INIT_COUNT
	.align		4
.L_2738:
        /*00cc*/ 	.byte	0x02, 0x4a
	.zero		1
	.zero		1


	//----- nvinfo : EIATTR_EXIT_INSTR_OFFSETS
	.align		4
        /*00d0*/ 	.byte	0x04, 0x1c
        /*00d2*/ 	.short	(.L_2740 - .L_2739)


	//   ....[0]....
.L_2739:
        /*00d4*/ 	.word	0x000006f0


	//   ....[1]....
        /*00d8*/ 	.word	0x000245d0


	//----- nvinfo : EIATTR_MAX_THREADS
	.align		4
.L_2740:
        /*00dc*/ 	.byte	0x04, 0x05
        /*00de*/ 	.short	(.L_2742 - .L_2741)
.L_2741:
        /*00e0*/ 	.word	0x00000080
        /*00e4*/ 	.word	0x00000001
        /*00e8*/ 	.word	0x00000001


	//----- nvinfo : EIATTR_CRS_STACK_SIZE
	.align		4
.L_2742:
        /*00ec*/ 	.byte	0x04, 0x1e
        /*00ee*/ 	.short	(.L_2744 - .L_2743)
.L_2743:
        /*00f0*/ 	.word	0x00000000


	//----- nvinfo : EIATTR_CBANK_PARAM_SIZE
	.align		4
.L_2744:
        /*00f4*/ 	.byte	0x03, 0x19
        /*00f6*/ 	.short	0x00e8


	//----- nvinfo : EIATTR_PARAM_CBANK
	.align		4
        /*00f8*/ 	.byte	0x04, 0x0a
        /*00fa*/ 	.short	(.L_2746 - .L_2745)
	.align		4
.L_2745:
        /*00fc*/ 	.word	index@(.nv.constant0._ZN10layer_norm13ln_fwd_kernelINS_13Kernel_traitsIf6__halfS2_S2_fjLj1280ELj1ELj4ELj1ELj16ENS_18Kernel_traits_baseILj1280EfS2_S2_S2_fjLj128EEEEELb1ELb1ELb1ELb1EEEvNS_9FwdParamsE)
        /*0100*/ 	.short	0x0380
        /*0102*/ 	.short	0x00e8


	//----- nvinfo : EIATTR_SW_WAR
	.align		4
.L_2746:
        /*0104*/ 	.byte	0x04, 0x36
        /*0106*/ 	.short	(.L_2748 - .L_2747)
.L_2747:
        /*0108*/ 	.word	0x00000008
.L_2748:


//--------------------- .nv.info._ZN10layer_norm13ln_fwd_kernelINS_13Kernel_traitsI6__halfS2_fS2_fjLj1280ELj1ELj4ELj1ELj16ENS_18Kernel_traits_baseILj1280ES2_S2_fS2_fjLj128EEEEELb0ELb0ELb0ELb0EEEvNS_9FwdParamsE --------------------------
	.section	.nv.info._ZN10layer_norm13ln_fwd_kernelINS_13Kernel_traitsI6__halfS2_fS2_fjLj1280ELj1ELj4ELj1ELj16ENS_18Kernel_traits_baseILj1280ES2_S2_fS2_fjLj128EEEEELb0ELb0ELb0ELb0EEEvNS_9FwdParamsE,"",@"SHT_CUDA_INFO"
	.sectionflags	@""
	.align	4


	//----- nvinfo : EIATTR_CUDA_API_VERSION
	.align		4
        /*0000*/ 	.byte	0x04, 0x37
        /*0002*/ 	.short	(.L_2750 - .L_2749)
.L_2749:
        /*0004*/ 	.word	0x00000082


	//----- nvinfo : EIATTR_KPARAM_INFO
	.align		4
.L_2750:
        /*0008*/ 	.byte	0x04, 0x17
        /*000a*/ 	.short	(.L_2752 - .L_2751)
.L_2751:
        /*000c*/ 	.word	0x00000000
        /*0010*/ 	.short	0x0000
        /*0012*/ 	.short	0x0000
        /*0014*/ 	.byte	0x00, 0xf0, 0xa1, 0x03


	//----- nvinfo : EIATTR_SPARSE_MMA_MASK
	.align		4
.L_2752:
        /*0018*/ 	.byte	0x03, 0x50
        /*001a*/ 	.short	0x0000


	//----- nvinfo : EIATTR_MAXREG_COUNT
	.align		4
        /*001c*/ 	.byte	0x03, 0x1b
        /*001e*/ 	.short	0x00ff


	//----- nvinfo : EIATTR_MERCURY_ISA_VERSION
	.align		4
        /*0020*/ 	.byte	0x03, 0x5f
        /*0022*/ 	.short	0x0101


	//----- nvinfo : EIATTR_COOP_GROUP_MASK_REGIDS
	.align		4
        /*0024*/ 	.byte	0x04, 0x29
        /*0026*/ 	.short	(.L_2754 - .L_2753)


	//   ....[0]....
.L_2753:
        /*0028*/ 	.word	0xffffffff


	//   ....[1]....
        /*002c*/ 	.word	0xffffffff


	//   ....[2]....
        /*0030*/ 	.word	0xffffffff


	//   ....[3]....
        /*0034*/ 	.word	0xffffffff


	//   ....[4]....
        /*0038*/ 	.word	0xffffffff


	//   ....[5]....
        /*003c*/ 	.word	0xffffffff


	//   ....[6]....
        /*0040*/ 	.word	0xffffffff


	//   ....[7]....
        /*0044*/ 	.word	0xffffffff


	//   ....[8]....
        /*0048*/ 	.word	0xffffffff


	//   ....[9]....
        /*004c*/ 	.word	0xffffffff


	//   ....[10]....
        /*0050*/ 	.word	0x0500005f


	//   ....[11]....
        /*0054*/ 	.word	0x0500005f


	//   ....[12]....
        /*0058*/ 	.word	0x0500005f


	//   ....[13]....
        /*005c*/ 	.word	0x0500005f


	//   ....[14]....
        /*0060*/ 	.word	0x0500005f


	//   ....[15]....
        /*0064*/ 	.word	0x0500005f


	//   ....[16]....
        /*0068*/ 	.word	0x0500005f


	//   ....[17]....
        /*006c*/ 	.word	0x0500005f


	//   ....[18]....
        /*0070*/ 	.word	0x0500005f


	//   ....[19]....
        /*0074*/ 	.word	0x0500005f


	//----- nvinfo : EIATTR_COOP_GROUP_INSTR_OFFSETS
	.align		4
.L_2754:
        /*0078*/ 	.byte	0x04, 0x28
        /*007a*/ 	.short	(.L_2756 - .L_2755)


	//   ....[0]....
.L_2755:
        /*007c*/ 	.word	0x00001b30


	//   ....[1]....
        /*0080*/ 	.word	0x00001b50


	//   ....[2]....
        /*0084*/ 	.word	0x00001b70


	//   ....[3]....
        /*0088*/ 	.word	0x00001ba0


	//   ....[4]....
        /*008c*/ 	.word	0x00001bc0


	//   ....[5]....
        /*0090*/ 	.word	0x00002100


	//   ....[6]....
        /*0094*/ 	.word	0x00002120


	//   ....[7]....
        /*0098*/ 	.word	0x00002140


	//   ....[8]....
        /*009c*/ 	.word	0x00002160


	//   ....[9]....
        /*00a0*/ 	.word	0x00002180


	//   ....[10]....
        /*00a4*/ 	.word	0x00003340


	//   ....[11]....
        /*00a8*/ 	.word	0x000033e0


	//   ....[12]....
        /*00ac*/ 	.word	0x00003450


	//   ....[13]....
        /*00b0*/ 	.word	0x000034d0


	//   ....[14]....
        /*00b4*/ 	.word	0x00003540


	//   ....[15]....
        /*00b8*/ 	.word	0x00003ac0


	//   ....[16]....
        /*00bc*/ 	.word	0x00003b30


	//   ....[17]....
        /*00c0*/ 	.word	0x00003ba0


	//   ....[18]....
        /*00c4*/ 	.word	0x00003c10


	//   ....[19]....
        /*00c8*/ 	.word	0x00003c80


	//----- nvinfo : EIATTR_VRC_CTA_INIT_COUNT
	.align		4
.L_2756:
        /*00cc*/ 	.byte	0x02, 0x4a
	.zero		1
	.zero		1


	//----- nvinfo : EIATTR_EXIT_INSTR_OFFSETS
	.align		4
        /*00d0*/ 	.byte	0x04, 0x1c
        /*00d2*/ 	.short	(.L_2758 - .L_2757)


	//   ....[0]....
.L_2757:
        /*00d4*/ 	.word	0x00000650


	//   ....[1]....
        /*00d8*/ 	.word	0x000032d0


	//----- nvinfo : EIATTR_MAX_THREADS
	.align		4
.L_2758:
        /*00dc*/ 	.byte	0x04, 0x05
        /*00de*/ 	.short	(.L_2760 - .L_2759)
.L_2759:
        /*00e0*/ 	.word	0x00000080
        /*00e4*/ 	.word	0x00000001
        /*00e8*/ 	.word	0x00000001


	//----- nvinfo : EIATTR_CRS_STACK_SIZE
	.align		4
.L_2760:
        /*00ec*/ 	.byte	0x04, 0x1e
        /*00ee*/ 	.short	(.L_2762 - .L_2761)
.L_2761:
        /*00f0*/ 	.word	0x00000000


	//----- nvinfo : EIATTR_CBANK_PARAM_SIZE
	.align		4
.L_2762:
        /*00f4*/ 	.byte	0x03, 0x19
        /*00f6*/ 	.short	0x00e8


	//----- nvinfo : EIATTR_PARAM_CBANK
	.align		4
        /*00f8*/ 	.byte	0x04, 0x0a
        /*00fa*/ 	.short	(.L_2764 - .L_2763)
	.align		4
.L_2763:
        /*00fc*/ 	.word	index@(.nv.constant0._ZN10layer_norm13ln_fwd_kernelINS_13Kernel_traitsI6__halfS2_fS2_fjLj1280ELj1ELj4ELj1ELj16ENS_18Kernel_traits_baseILj1280ES2_S2_fS2_fjLj128EEEEELb0ELb0ELb0ELb0EEEvNS_9FwdParamsE)
        /*0100*/ 	.short	0x0380
        /*0102*/ 	.short	0x00e8


	//----- nvinfo : EIATTR_SW_WAR
	.align		4
.L_2764:
        /*0104*/ 	.byte	0x04, 0x36
        /*0106*/ 	.short	(.L_2766 - .L_2765)
.L_2765:
        /*0108*/ 	.word	0x00000008
.L_2766:


//--------------------- .nv.info._ZN10layer_norm13ln_fwd_kernelINS_13Kernel_traitsI6__halfS2_fS2_fjLj1280ELj1ELj4ELj1ELj16ENS_18Kernel_traits_baseILj1280ES2_S2_fS2_fjLj128EEEEELb0ELb0ELb0ELb1EEEvNS_9FwdParamsE --------------------------
	.section	.nv.info._ZN10layer_norm13ln_fwd_kernelINS_13Kernel_traitsI6__halfS2_fS2_fjLj1280ELj1ELj4ELj1ELj16ENS_18Kernel_traits_baseILj1280ES2_S2_fS2_fjLj128EEEEELb0ELb0ELb0ELb1EEEvNS_9FwdParamsE,"",@"SHT_CUDA_INFO"
	.sectionflags	@""
	.align	4


	//----- nvinfo : EIATTR_CUDA_API_VERSION
	.align		4
        /*0000*/ 	.byte	0x04, 0x37
        /*0002*/ 	.short	(.L_2768 - .L_2767)
.L_2767:
        /*0004*/ 	.word	0x00000082


	//----- nvinfo : EIATTR_KPARAM_INFO
	.align		4
.L_2768:
        /*0008*/ 	.byte	0x04, 0x17
        /*000a*/ 	.short	(.L_2770 - .L_2769)
.L_2769:
        /*000c*/ 	.word	0x00000000
        /*0010*/ 	.short	0x0000
        /*0012*/ 	.short	0x0000
        /*0014*/ 	.byte	0x00, 0xf0, 0xa1, 0x03


	//----- nvinfo : EIATTR_SPARSE_MMA_MASK
	.align		4
.L_2770:
        /*0018*/ 	.byte	0x03, 0x50
        /*001a*/ 	.short	0x0000


	//----- nvinfo : EIATTR_MAXREG_COUNT
	.align		4
        /*001c*/ 	.byte	0x03, 0x1b
        /*001e*/ 	.short	0x00ff


	//----- nvinfo : EIATTR_MERCURY_ISA_VERSION
	.align		4
        /*0020*/ 	.byte	0x03, 0x5f
        /*0022*/ 	.short	0x0101


	//----- nvinfo : EIATTR_COOP_GROUP_MASK_REGIDS
	.align		4
        /*0024*/ 	.byte	0x04, 0x29
        /*0026*/ 	.short	(.L_2772 - .L_2771)


	//   ....[0]....
.L_2771:
        /*0028*/ 	.word	0xffffffff


	//   ....[1]....
        /*002c*/ 	.word	0xffffffff


	//   ....[2]....
        /*0030*/ 	.word	0xffffffff


	//   ....[3]....
        /*0034*/ 	.word	0xffffffff


	//   ....[4]....
        /*0038*/ 	.word	0xffffffff


	//   ....[5]....
        /*003c*/ 	.word	0xffffffff


	//   ....[6]....
        /*0040*/ 	.word	0xffffffff


	//   ....[7]....
        /*0044*/ 	.word	0xffffffff


	//   ....[8]....
        /*0048*/ 	.word	0xffffffff


	//   ....[9]....
        /*004c*/ 	.word	0xffffffff


	//   ....[10]....
        /*0050*/ 	.word	0xffffffff


	//   ....[11]....
        /*0054*/ 	.word	0xffffffff


	//   ....[12]....
        /*0058*/ 	.word	0xffffffff


	//   ....[13]....
        /*005c*/ 	.word	0xffffffff


	//   ....[14]....
        /*0060*/ 	.word	0xffffffff


	//   ....[15]....
        /*0064*/ 	.word	0xffffffff


	//   ....[16]....
        /*0068*/ 	.word	0xffffffff


	//   ....[17]....
        /*006c*/ 	.word	0xffffffff


	//   ....[18]....
        /*0070*/ 	.word	0xffffffff


	//   ....[19]....
        /*0074*/ 	.word	0xffffffff


	//   ....[20]....
        /*0078*/ 	.word	0x05000047


	//   ....[21]....
        /*007c*/ 	.word	0x05000047


	//   ....[22]....
        /*0080*/ 	.word	0x05000047


	//   ....[23]....
        /*0084*/ 	.word	0x05000047


	//   ....[24]....
        /*0088*/ 	.word	0x05000047


	//   ....[25]....
        /*008c*/ 	.word	0x05000047


	//   ....[26]....
        /*0090*/ 	.word	0x05000047


	//   ....[27]....
        /*0094*/ 	.word	0x05000047


	//   ....[28]....
        /*0098*/ 	.word	0x05000047


	//   ....[29]....
        /*009c*/ 	.word	0x05000047


	//   ....[30]....
        /*00a0*/ 	.word	0x05000047


	//   ....[31]....
        /*00a4*/ 	.word	0x05000047


	//   ....[32]....
        /*00a8*/ 	.word	0x05000047


	//   ....[33]....
        /*00ac*/ 	.word	0x05000047


	//   ....[34]....
        /*00b0*/ 	.word	0x05000047


	//   ....[35]....
        /*00b4*/ 	.word	0x05000047


	//   ....[36]....
        /*00b8*/ 	.word	0x05000047


	//   ....[37]....
        /*00bc*/ 	.word	0x05000047


	//   ....[38]....
        /*00c0*/ 	.word	0x05000047


	//   ....[39]....
        /*00c4*/ 	.word	0x05000047


	//----- nvinfo : EIATTR_COOP_GROUP_INSTR_OFFSETS
	.align		4
.L_2772:
        /*00c8*/ 	.byte	0x04, 0x28
        /*00ca*/ 	.short	(.L_2774 - .L_2773)


	//   ....[0]....
.L_2773:
        /*00cc*/ 	.word	0x000013c0


	//   ....[1]....
        /*00d0*/ 	.word	0x000013f0


	//   ....[2]....
        /*00d4*/ 	.word	0x00001410


	//   ....[3]....
        /*00d8*/ 	.word	0x00001430


	//   ....[4]....
        /*00dc*/ 	.word	0x00001450


	//   ....[5]....
        /*00e0*/ 	.word	0x00001980


	//   ....[6]....
        /*00e4*/ 	.word	0x000019a0


	//   ....[7]....
        /*00e8*/ 	.word	0x000019c0


	//   ....[8]....
        /*00ec*/ 	.word	0x000019e0


	//   ....[9]....
        /*00f0*/ 	.word	0x00001a00


	//   ....[10]....
        /*00f4*/ 	.word	0x00003b10


	//   ....[11]....
        /*00f8*/ 	.word	0x00003b40


	//   ....[12]....
        /*00fc*/ 	.word	0x00003b60


	//   ....[13]....
        /*0100*/ 	.word	0x00003b80


	//   ....[14]....
        /*0104*/ 	.word	0x00003ba0


	//   ....[15]....
        /*0108*/ 	.word	0x000040d0


	//   ....[16]....
        /*010c*/ 	.word	0x000040f0


	//   ....[17]....
        /*0110*/ 	.word	0x00004110


	//   ....[18]....
        /*0114*/ 	.word	0x00004130


	//   ....[19]....
        /*0118*/ 	.word	0x00004150


	//   ....[20]....
        /*011c*/ 	.word	0x00005150


	//   ....[21]....
        /*0120*/ 	.word	0x000051e0


	//   ....[22]....
        /*0124*/ 	.word	0x00005240


	//   ....[23]....
        /*0128*/ 	.word	0x000052a0


	//   ....[24]....
        /*012c*/ 	.word	0x00005300


	//   ....[25]....
        /*0130*/ 	.word	0x00005870


	//   ....[26]....
        /*0134*/ 	.word	0x000058d0


	//   ....[27]....
        /*0138*/ 	.word	0x00005930


	//   ....[28]....
        /*013c*/ 	.word	0x00005990


	//   ....[29]....
        /*0140*/ 	.word	0x000059f0


	//   ....[30]....
        /*0144*/ 	.word	0x00005a70


	//   ....[31]....
        /*0148*/ 	.word	0x00005b00


	//   ....[32]....
        /*014c*/ 	.word	0x00005b60


	//   ....[33]....
        /*0150*/ 	.word	0x00005bc0


	//   ....[34]....
        /*0154*/ 	.word	0x00005c20


	//   ....[35]....
        /*0158*/ 	.word	0x00006190


	//   ....[36]....
        /*015c*/ 	.word	0x000061f0


	//   ....[37]....
        /*0160*/ 	.word	0x00006250


	//   ....[38]....
        /*0164*/ 	.word	0x000062b0


	//   ....[39]....
        /*0168*/ 	.word	0x00006310


	//----- nvinfo : EIATTR_VRC_CTA_INIT_COUNT
	.align		4
.L_2774:
        /*016c*/ 	.byte	0x02, 0x4a
	.zero		1
	.zero		1


	//----- nvinfo : EIATTR_EXIT_INSTR_OFFSETS
	.align		4
        /*0170*/ 	.byte	0x04, 0x1c
        /*0172*/ 	.short	(.L_2776 - .L_2775)


	//   ....[0]....
.L_2775:
        /*0174*/ 	.word	0x000002f0


	//   ....[1]....
        /*0178*/ 	.word	0x000029b0


	//   ....[2]....
        /*017c*/ 	.word	0x000050f0


	//----- nvinfo : EIATTR_MAX_THREADS
	.align		4
.L_2776:
        /*0180*/ 	.byte	0x04, 0x05
        /*0182*/ 	.short	(.L_2778 - .L_2777)
.L_2777:
        /*0184*/ 	.word	0x00000080
        /*0188*/ 	.word	0x00000001
        /*018c*/ 	.word	0x00000001


	//----- nvinfo : EIATTR_CRS_STACK_SIZE
	.align		4
.L_2778:
        /*0190*/ 	.byte	0x04, 0x1e
        /*0192*/ 	.short	(.L_2780 - .L_2779)
.L_2779:
        /*0194*/ 	.word	0x00000000


	//----- nvinfo : EIATTR_CBANK_PARAM_SIZE
	.align		4
.L_2780:
        /*0198*/ 	.byte	0x03, 0x19
        /*019a*/ 	.short	0x00e8


	//----- nvinfo : EIATTR_PARAM_CBANK
	.align		4
        /*019c*/ 	.byte	0x04, 0x0a
        /*019e*/ 	.short	(.L_2782 - .L_2781)
	.align		4
.L_2781:
        /*01a0*/ 	.word	index@(.nv.constant0._ZN10layer_norm13ln_fwd_kernelINS_13Kernel_traitsI6__halfS2_fS2_fjLj1280ELj1ELj4ELj1ELj16ENS_18Kernel_traits_baseILj1280ES2_S2_fS2_fjLj128EEEEELb0ELb0ELb0ELb1EEEvNS_9FwdParamsE)
        /*01a4*/ 	.short	0x0380
        /*01a6*/ 	.short	0x00e8


	//----- nvinfo : EIATTR_SW_WAR
	.align		4
.L_2782:
        /*01a8*/ 	.byte	0x04, 0x36
        /*01aa*/ 	.short	(.L_2784 - .L_2783)
.L_2783:
        /*01ac*/ 	.word	0x00000008
.L_2784:


//--------------------- .nv.info._ZN10layer_norm13ln_fwd_kernelINS_13Kernel_traitsI6__halfS2_fS2_fjLj1280ELj1ELj4ELj1ELj16ENS_18Kernel_traits_baseILj1280ES2_S2_fS2_fjLj128EEEEELb0ELb0ELb1ELb0EEEvNS_9FwdParamsE --------------------------
	.section	.nv.info._ZN10layer_norm13ln_fwd_kernelINS_13Kernel_traitsI6__halfS2_fS2_fjLj1280ELj1ELj4ELj1ELj16ENS_18Kernel_traits_baseILj1280ES2_S2_fS2_fjLj128EEEEELb0ELb0ELb1ELb0EEEvNS_9FwdParamsE,"",@"SHT_CUDA_INFO"
	.sectionflags	@""
	.align	4


	//----- nvinfo : EIATTR_CUDA_API_VERSION
	.align		4
        /*0000*/ 	.byte	0x04, 0x37
        /*0002*/ 	.short	(.L_2786 - .L_2785)
.L_2785:
        /*0004*/ 	.word	0x00000082


	//----- nvinfo : EIATTR_KPARAM_INFO
	.align		4
.L_2786:
        /*0008*/ 	.byte	0x04, 0x17
        /*000a*/ 	.short	(.L_2788 - .L_2787)
.L_2787:
        /*000c*/ 	.word	0x00000000
        /*0010*/ 	.short	0x0000
        /*0012*/ 	.short	0x0000
        /*0014*/ 	.byte	0x00, 0xf0, 0xa1, 0x03


	//----- nvinfo : EIATTR_SPARSE_MMA_MASK
	.align		4
.L_2788:
        /*0018*/ 	.byte	0x03, 0x50
        /*001a*/ 	.short	0x0000


	//----- nvinfo : EIATTR_MAXREG_COUNT
	.align		4
        /*001c*/ 	.byte	0x03, 0x1b
        /*001e*/ 	.short	0x00ff


	//----- nvinfo : EIATTR_MERCURY_ISA_VERSION
	.align		4
        /*0020*/ 	.byte	0x03, 0x5f
        /*0022*/ 	.short	0x0101


	//----- nvinfo : EIATTR_COOP_GROUP_MASK_REGIDS
	.align		4
        /*0024*/ 	.byte	0x04, 0x29
        /*0026*/ 	.short	(.L_2790 - .L_2789)


	//   ....[0]....
.L_2789:
        /*0028*/ 	.word	0xffffffff


	//   ....[1]....
        /*002c*/ 	.word	0xffffffff


	//   ....[2]....
        /*0030*/ 	.word	0xffffffff


	//   ....[3]....
        /*0034*/ 	.word	0xffffffff


	//   ....[4]....
        /*0038*/ 	.word	0xffffffff


	//   ....[5]....
        /*003c*/ 	.word	0xffffffff


	//   ....[6]....
        /*0040*/ 	.word	0xffffffff


	//   ....[7]....
        /*0044*/ 	.word	0xffffffff


	//   ....[8]....
        /*0048*/ 	.word	0xffffffff


	//   ....[9]....
        /*004c*/ 	.word	0xffffffff


	//   ....[10]....
        /*0050*/ 	.word	0x05000066


	//   ....[11]....
        /*0054*/ 	.word	0x05000066


	//   ....[12]....
        /*0058*/ 	.word	0x05000066


	//   ....[13]....
        /*005c*/ 	.word	0x05000066


	//   ....[14]....
        /*0060*/ 	.word	0x05000066


	//   ....[15]....
        /*0064*/ 	.word	0x05000066


	//   ....[16]....
        /*0068*/ 	.word	0x05000066


	//   ....[17]....
        /*006c*/ 	.word	0x05000066


	//   ....[18]....
        /*0070*/ 	.word	0x05000066


	//   ....[19]....
        /*0074*/ 	.word	0x05000066


	//----- nvinfo : EIATTR_COOP_GROUP_INSTR_OFFSETS
	.align		4
.L_2790:
        /*0078*/ 	.byte	0x04, 0x28
        /*007a*/ 	.short	(.L_2792 - .L_2791)


	//   ....[0]....
.L_2791:
        /*007c*/ 	.word	0x00002360


	//   ....[1]....
        /*0080*/ 	.word	0x00002380


	//   ....[2]....
        /*0084*/ 	.word	0x000023a0


	//   ....[3]....
        /*0088*/ 	.word	0x000023c0


	//   ....[4]....
        /*008c*/ 	.word	0x000023f0


	//   ....[5]....
        /*0090*/ 	.word	0x00002930


	//   ....[6]....
        /*0094*/ 	.word	0x00002950


	//   ....[7]....
        /*0098*/ 	.word	0x00002970


	//   ....[8]....
        /*009c*/ 	.word	0x00002990


	//   ....[9]....
        /*00a0*/ 	.word	0x000029b0


	//   ....[10]....
        /*00a4*/ 	.word	0x00003bf0


	//   ....[11]....
        /*00a8*/ 	.word	0x00003c90


	//   ....[12]....
        /*00ac*/ 	.word	0x00003d00


	//   ....[13]....
        /*00b0*/ 	.word	0x00003d70


	//   ....[14]....
        /*00b4*/ 	.word	0x00003df0


	//   ....[15]....
        /*00b8*/ 	.word	0x00004380


	//   ....[16]....
        /*00bc*/ 	.word	0x000043f0


	//   ....[17]....
        /*00c0*/ 	.word	0x00004460


	//   ....[18]....
        /*00c4*/ 	.word	0x000044d0


	//   ....[19]....
        /*00c8*/ 	.word	0x00004540


	//----- nvinfo : EIATTR_VRC_CTA_INIT_COUNT
	.align		4
.L_2792:
        /*00cc*/ 	.byte	0x02, 0x4a
	.zero		1
	.zero		1


	//----- nvinfo : EIATTR_EXIT_INSTR_OFFSETS
	.align		4
        /*00d0*/ 	.byte	0x04, 0x1c
        /*00d2*/ 	.short	(.L_2794 - .L_2793)


	//   ....[0]....
.L_2793:
        /*00d4*/ 	.word	0x00000680


	//   ....[1]....
        /*00d8*/ 	.word	0x00003b80


	//----- nvinfo : EIATTR_MAX_THREADS
	.align		4
.L_2794:
        /*00dc*/ 	.byte	0x04, 0x05
        /*00de*/ 	.short	(.L_2796 - .L_2795)
.L_2795:
        /*00e0*/ 	.word	0x00000080
        /*00e4*/ 	.word	0x00000001
        /*00e8*/ 	.word	0x00000001


	//----- nvinfo : EIATTR_CRS_STACK_SIZE
	.align		4
.L_2796:
        /*00ec*/ 	.byte	0x04, 0x1e
        /*00ee*/ 	.short	(.L_2798 - .L_2797)
.L_2797:
        /*00f0*/ 	.word	0x00000000


	//----- nvinfo : EIATTR_CBANK_PARAM_SIZE
	.align		4
.L_2798:
        /*00f4*/ 	.byte	0x03, 0x19
        /*00f6*/ 	.short	0x00e8


	//----- nvinfo : EIATTR_PARAM_CBANK
	.align		4
        /*00f8*/ 	.byte	0x04, 0x0a
        /*00fa*/ 	.short	(.L_2800 - .L_2799)
	.align		4
.L_2799:
        /*00fc*/ 	.word	index@(.nv.constant0._ZN10layer_norm13ln_fwd_kernelINS_13Kernel_traitsI6__halfS2_fS2_fjLj1280ELj1ELj4ELj1ELj16ENS_18Kernel_traits_baseILj1280ES2_S2_fS2_fjLj128EEEEELb0ELb0ELb1ELb0EEEvNS_9FwdParamsE)
        /*0100*/ 	.short	0x0380
        /*0102*/ 	.short	0x00e8


	//----- nvinfo : EIATTR_SW_WAR
	.align		4
.L_2800:
        /*0104*/ 	.byte	0x04, 0x36
        /*0106*/ 	.short	(.L_2802 - .L_2801)
.L_2801:
        /*0108*/ 	.word	0x00000008
.L_2802:


//--------------------- .nv.info._ZN10layer_norm13ln_fwd_kernelINS_13Kernel_traitsI6__halfS2_fS2_fjLj1280ELj1ELj4ELj1ELj16ENS_18Kernel_traits_baseILj1280ES2_S2_fS2_fjLj128EEEEELb0ELb0ELb1ELb1EEEvNS_9FwdParamsE --------------------------
	.section	.nv.info._ZN10layer_norm13ln_fwd_kernelINS_13Kernel_traitsI6__halfS2_fS2_fjLj1280ELj1ELj4ELj1ELj16ENS_18Kernel_traits_baseILj1280ES2_S2_fS2_fjLj128EEEEELb0ELb0ELb1ELb1EEEvNS_9FwdParamsE,"",@"SHT_CUDA_INFO"
	.sectionflags	@""
	.align	4


	//----- nvinfo : EIATTR_CUDA_API_VERSION
	.align		4
        /*0000*/ 	.byte	0x04, 0x37
        /*0002*/ 	.short	(.L_2804 - .L_2803)
.L_2803:
        /*0004*/ 	.word	0x00000082


	//----- nvinfo : EIATTR_KPARAM_INFO
	.align		4
.L_2804:
        /*0008*/ 	.byte	0x04, 0x17
        /*000a*/ 	.short	(.L_2806 - .L_2805)
.L_2805:
        /*000c*/ 	.word	0x00000000
        /*0010*/ 	.short	0x0000
        /*0012*/ 	.short	0x0000
        /*0014*/ 	.byte	0x00, 0xf0, 0xa1, 0x03


	//----- nvinfo : EIATTR_SPARSE_MMA_MASK
	.align		4
.L_2806:
        /*0018*/ 	.byte	0x03, 0x50
        /*001a*/ 	.short	0x0000


	//----- nvinfo : EIATTR_MAXREG_COUNT
	.align		4
        /*001c*/ 	.byte	0x03, 0x1b
        /*001e*/ 	.short	0x00ff


	//----- nvinfo : EIATTR_MERCURY_ISA_VERSION
	.align		4
        /*0020*/ 	.byte	0x03, 0x5f
        /*0022*/ 	.short	0x0101


	//----- nvinfo : EIATTR_COOP_GROUP_MASK_REGIDS
	.align		4
        /*0024*/ 	.byte	0x04, 0x29
        /*0026*/ 	.short	(.L_2808 - .L_2807)


	//   ....[0]....
.L_2807:
        /*0028*/ 	.word	0xffffffff


	//   ....[1]....
        /*002c*/ 	.word	0xffffffff


	//   ....[2]....
        /*0030*/ 	.word	0xffffffff


	//   ....[3]....
        /*0034*/ 	.word	0xffffffff


	//   ....[4]....
        /*0038*/ 	.word	0xffffffff


	//   ....[5]....
        /*003c*/ 	.word	0xffffffff


	//   ....[6]....
        /*0040*/ 	.word	0xffffffff


	//   ....[7]....
        /*0044*/ 	.word	0xffffffff


	//   ....[8]....
        /*0048*/ 	.word	0xffffffff


	//   ....[9]....
        /*004c*/ 	.word	0xffffffff


	//   ....[10]....
        /*0050*/ 	.word	0x05000062


	//   ....[11]....
        /*0054*/ 	.word	0x05000062


	//   ....[12]....
        /*0058*/ 	.word	0x05000062


	//   ....[13]....
        /*005c*/ 	.word	0x05000062


	//   ....[14]....
        /*0060*/ 	.word	0x05000062


	//   ....[15]....
        /*0064*/ 	.word	0x05000062


	//   ....[16]....
        /*0068*/ 	.word	0x05000062


	//   ....[17]....
        /*006c*/ 	.word	0x05000062


	//   ....[18]....
        /*0070*/ 	.word	0x05000062


	//   ....[19]....
        /*0074*/ 	.word	0x05000062


	//----- nvinfo : EIATTR_COOP_GROUP_INSTR_OFFSETS
	.align		4
.L_2808:
        /*0078*/ 	.byte	0x04, 0x28
        /*007a*/ 	.short	(.L_2810 - .L_2809)


	//   ....[0]....
.L_2809:
        /*007c*/ 	.word	0x00001cb0


	//   ....[1]....
        /*0080*/ 	.word	0x00001cd0


	//   ....[2]....
        /*0084*/ 	.word	0x00001cf0


	//   ....[3]....
        /*0088*/ 	.word	0x00001d10


	//   ....[4]....
        /*008c*/ 	.word	0x00001d40


	//   ....[5]....
        /*0090*/ 	.word	0x00002270


	//   ....[6]....
        /*0094*/ 	.word	0x00002290


	//   ....[7]....
        /*0098*/ 	.word	0x000022b0


	//   ....[8]....
        /*009c*/ 	.word	0x000022d0


	//   ....[9]....
        /*00a0*/ 	.word	0x000022f0


	//   ....[10]....
        /*00a4*/ 	.word	0x000033f0


	//   ....[11]....
        /*00a8*/ 	.word	0x00003490


	//   ....[12]....
        /*00ac*/ 	.word	0x00003500


	//   ....[13]....
        /*00b0*/ 	.word	0x00003570


	//   ....[14]....
        /*00b4*/ 	.word	0x000035f0


	//   ....[15]....
        /*00b8*/ 	.word	0x00003b60


	//   ....[16]....
        /*00bc*/ 	.word	0x00003bd0


	//   ....[17]....
        /*00c0*/ 	.word	0x00003c40


	//   ....[18]....
        /*00c4*/ 	.word	0x00003cb0


	//   ....[19]....
        /*00c8*/ 	.word	0x00003d20


	//----- nvinfo : EIATTR_VRC_CTA_INIT_COUNT
	.align		4
.L_2810:
        /*00cc*/ 	.byte	0x02, 0x4a
	.zero		1
	.zero		1


	//----- nvinfo : EIATTR_EXIT_INSTR_OFFSETS
	.align		4
        /*00d0*/ 	.byte	0x04, 0x1c
        /*00d2*/ 	.short	(.L_2812 - .L_2811)


	//   ....[0]....
.L_2811:
        /*00d4*/ 	.word	0x000002e0


	//   ....[1]....
        /*00d8*/ 	.word	0x00003380


	//----- nvinfo : EIATTR_MAX_THREADS
	.align		4
.L_2812:
        /*00dc*/ 	.byte	0x04, 0x05
        /*00de*/ 	.short	(.L_2814 - .L_2813)
.L_2813:
        /*00e0*/ 	.word	0x00000080
        /*00e4*/ 	.word	0x00000001
        /*00e8*/ 	.word	0x00000001


	//----- nvinfo : EIATTR_CRS_STACK_SIZE
	.align		4
.L_2814:
        /*00ec*/ 	.byte	0x04, 0x1e
        /*00ee*/ 	.short	(.L_2816 - .L_2815)
.L_2815:
        /*00f0*/ 	.word	0x00000000


	//----- nvinfo : EIATTR_CBANK_PARAM_SIZE
	.align		4
.L_2816:
        /*00f4*/ 	.byte	0x03, 0x19
        /*00f6*/ 	.short	0x00e8


	//----- nvinfo : EIATTR_PARAM_CBANK
	.align		4
        /*00f8*/ 	.byte	0x04, 0x0a
        /*00fa*/ 	.short	(.L_2818 - .L_2817)
	.align		4
.L_2817:
        /*00fc*/ 	.word	index@(.nv.constant0._ZN10layer_norm13ln_fwd_kernelINS_13Kernel_traitsI6__halfS2_fS2_fjLj1280ELj1ELj4ELj1ELj16ENS_18Kernel_traits_baseILj1280ES2_S2_fS2_fjLj128EEEEELb0ELb0ELb1ELb1EEEvNS_9FwdParamsE)
        /*0100*/ 	.short	0x0380
        /*0102*/ 	.short	0x00e8


	//----- nvinfo : EIATTR_SW_WAR
	.align		4
.L_2818:
        /*0104*/ 	.byte	0x04, 0x36
        /*0106*/ 	.short	(.L_2820 - .L_2819)
.L_2819:
        /*0108*/ 	.word	0x00000008
.L_2820:


//--------------------- .nv.info._ZN10layer_norm13ln_fwd_kernelINS_13Kernel_traitsI6__halfS2_fS2_fjLj1280ELj1ELj4ELj1ELj16ENS_18Kernel_traits_baseILj1280ES2_S2_fS2_fjLj128EEEEELb0ELb1ELb0ELb0EEEvNS_9FwdParamsE --------------------------
	.section	.nv.info._ZN10layer_norm13ln_fwd_kernelINS_13Kernel_traitsI6__halfS2_fS2_fjLj1280ELj1ELj4ELj1ELj16ENS_18Kernel_traits_baseILj1280ES2_S2_fS2_fjLj128EEEEELb0ELb1ELb0ELb0EEEvNS_9FwdParamsE,"",@"SHT_CUDA_INFO"
	.sectionflags	@""
	.align	4


	//----- nvinfo : EIATTR_CUDA_API_VERSION
	.align		4
        /*0000*/ 	.byte	0x04, 0x37
        /*0002*/ 	.short	(.L_2822 - .L_2821)
.L_2821:
        /*0004*/ 	.word	0x00000082


	//----- nvinfo : EIATTR_KPARAM_INFO
	.align		4
.L_2822:
        /*0008*/ 	.byte	0x04, 0x17
        /*000a*/ 	.short	(.L_2824 - .L_2823)
.L_2823:
        /*000c*/ 	.word	0x00000000
        /*0010*/ 	.short	0x0000
        /*0012*/ 	.short	0x0000
        /*0014*/ 	.byte	0x00, 0xf0, 0xa1, 0x03


	//----- nvinfo : EIATTR_SPARSE_MMA_MASK
	.align		4
.L_2824:
        /*0018*/ 	.byte	0x03, 0x50
        /*001a*/ 	.short	0x0000


	//----- nvinfo : EIATTR_MAXREG_COUNT
	.align		4
        /*001c*/ 	.byte	0x03, 0x1b
        /*001e*/ 	.short	0x00ff


	//----- nvinfo : EIATTR_MERCURY_ISA_VERSION
	.align		4
        /*0020*/ 	.byte	0x03, 0x5f
        /*0022*/ 	.short	0x0101


	//----- nvinfo : EIATTR_COOP_GROUP_MASK_REGIDS
	.align		4
        /*0024*/ 	.byte	0x04, 0x29
        /*0026*/ 	.short	(.L_2826 - .L_2825)


	//   ....[0]....
.L_2825:
        /*0028*/ 	.word	0xffffffff


	//   ....[1]....
        /*002c*/ 	.word	0xffffffff


	//   ....[2]....
        /*0030*/ 	.word	0xffffffff


	//   ....[3]....
        /*0034*/ 	.word	0xffffffff


	//   ....[4]....
        /*0038*/ 	.word	0xffffffff


	//   ....[5]....
        /*003c*/ 	.word	0xffffffff


	//   ....[6]....
        /*0040*/ 	.word	0xffffffff


	//   ....[7]....
        /*0044*/ 	.word	0xffffffff


	//   ....[8]....
        /*0048*/ 	.word	0xffffffff


	//   ....[9]....
        /*004c*/ 	.word	0xffffffff


	//   ....[10]....
        /*0050*/ 	.word	0x05000073


	//   ....[11]....
        /*0054*/ 	.word	0x05000073


	//   ....[12]....
        /*0058*/ 	.word	0x05000073


	//   ....[13]....
        /*005c*/ 	.word	0x05000073


	//   ....[14]....
        /*0060*/ 	.word	0x05000073


	//   ....[15]....
        /*0064*/ 	.word	0x05000073


	//   ....[16]....
        /*0068*/ 	.word	0x05000073


	//   ....[17]....
        /*006c*/ 	.word	0x05000073


	//   ....[18]....
        /*0070*/ 	.word	0x05000073


	//   ....[19]....
        /*0074*/ 	.word	0x05000073


	//----- nvinfo : EIATTR_COOP_GROUP_INSTR_OFFSETS
	.align		4
.L_2826:
        /*0078*/ 	.byte	0x04, 0x28
        /*007a*/ 	.short	(.L_2828 - .L_2827)


	//   ....[0]....
.L_2827:
        /*007c*/ 	.word	0x00002710


	//   ....[1]....
        /*0080*/ 	.word	0x00002740


	//   ....[2]....
        /*0084*/ 	.word	0x00002760


	//   ....[3]....
        /*0088*/ 	.word	0x00002780


	//   ....[4]....
        /*008c*/ 	.word	0x000027a0


	//   ....[5]....
        /*0090*/ 	.word	0x00002ce0


	//   ....[6]....
        /*0094*/ 	.word	0x00002d00


	//   ....[7]....
        /*0098*/ 	.word	0x00002d20


	//   ....[8]....
        /*009c*/ 	.word	0x00002d40


	//   ....[9]....
        /*00a0*/ 	.word	0x00002d60


	//   ....[10]....
        /*00a4*/ 	.word	0x00003f20


	//   ....[11]....
        /*00a8*/ 	.word	0x00003fb0


	//   ....[12]....
        /*00ac*/ 	.word	0x00004010


	//   ....[13]....
        /*00b0*/ 	.word	0x00004070


	//   ....[14]....
        /*00b4*/ 	.word	0x000040d0


	//   ....[15]....
        /*00b8*/ 	.word	0x00004670


	//   ....[16]....
        /*00bc*/ 	.word	0x000046c0


	//   ....[17]....
        /*00c0*/ 	.word	0x00004720


	//   ....[18]....
        /*00c4*/ 	.word	0x00004780


	//   ....[19]....
        /*00c8*/ 	.word	0x000047e0


	//----- nvinfo : EIATTR_VRC_CTA_INIT_COUNT
	.align		4
.L_2828:
        /*00cc*/ 	.byte	0x02, 0x4a
	.zero		1
	.zero		1


	//----- nvinfo : EIATTR_EXIT_INSTR_OFFSETS
	.align		4
        /*00d0*/ 	.byte	0x04, 0x1c
        /*00d2*/ 	.short	(.L_2830 - .L_2829)


	//   ....[0]....
.L_2829:
        /*00d4*/ 	.word	0x00000830


	//   ....[1]....
        /*00d8*/ 	.word	0x00003eb0


	//----- nvinfo : EIATTR_MAX_THREADS
	.align		4
.L_2830:
        /*00dc*/ 	.byte	0x04, 0x05
        /*00de*/ 	.short	(.L_2832 - .L_2831)
.L_2831:
        /*00e0*/ 	.word	0x00000080
        /*00e4*/ 	.word	0x00000001
        /*00e8*/ 	.word	0x00000001


	//----- nvinfo : EIATTR_CRS_STACK_SIZE
	.align		4
.L_2832:
        /*00ec*/ 	.byte	0x04, 0x1e
        /*00ee*/ 	.short	(.L_2834 - .L_2833)
.L_2833:
        /*00f0*/ 	.word	0x00000000


	//----- nvinfo : EIATTR_CBANK_PARAM_SIZE
	.align		4
.L_2834:
        /*00f4*/ 	.byte	0x03, 0x19
        /*00f6*/ 	.short	0x00e8


	//----- nvinfo : EIATTR_PARAM_CBANK
	.align		4
        /*00f8*/ 	.byte	0x04, 0x0a
        /*00fa*/ 	.short	(.L_2836 - .L_2835)
	.align		4
.L_2835:
        /*00fc*/ 	.word	index@(.nv.constant0._ZN10layer_norm13ln_fwd_kernelINS_13Kernel_traitsI6__halfS2_fS2_fjLj1280ELj1ELj4ELj1ELj16ENS_18Kernel_traits_baseILj1280ES2_S2_fS2_fjLj128EEEEELb0ELb1ELb0ELb0EEEvNS_9FwdParamsE)
        /*0100*/ 	.short	0x0380
        /*0102*/ 	.short	0x00e8


	//----- nvinfo : EIATTR_SW_WAR
	.align		4
.L_2836:
        /*0104*/ 	.byte	0x04, 0x36
        /*0106*/ 	.short	(.L_2838 - .L_2837)
.L_2837:
        /*0108*/ 	.word	0x00000008
.L_2838:


//--------------------- .nv.info._ZN10layer_norm13ln_fwd_kernelINS_13Kernel_traitsI6__halfS2_fS2_fjLj1280ELj1ELj4ELj1ELj16ENS_18Kernel_traits_baseILj1280ES2_S2_fS2_fjLj128EEEEELb0ELb1ELb0ELb1EEEvNS_9FwdParamsE --------------------------
	.section	.nv.info._ZN10layer_norm13ln_fwd_kernelINS_13Kernel_traitsI6__halfS2_fS2_fjLj1280ELj1ELj4ELj1ELj16ENS_18Kernel_traits_baseILj1280ES2_S2_fS2_fjLj128EEEEELb0ELb1ELb0ELb1EEEvNS_9FwdParamsE,"",@"SHT_CUDA_INFO"
	.sectionflags	@""
	.align	4


	//----- nvinfo : EIATTR_CUDA_API_VERSION
	.align		4
        /*0000*/ 	.byte	0x04, 0x37
        /*0002*/ 	.short	(.L_2840 - .L_2839)
.L_2839:
        /*0004*/ 	.word	0x00000082


	//----- nvinfo : EIATTR_KPARAM_INFO
	.align		4
.L_2840:
        /*0008*/ 	.byte	0x04, 0x17
        /*000a*/ 	.short	(.L_2842 - .L_2841)
.L_2841:
        /*000c*/ 	.word	0x00000000
        /*0010*/ 	.short	0x0000
        /*0012*/ 	.short	0x0000
        /*0014*/ 	.byte	0x00, 0xf0, 0xa1, 0x03


	//----- nvinfo : EIATTR_SPARSE_MMA_MASK
	.align		4
.L_2842:
        /*0018*/ 	.byte	0x03, 0x50
        /*001a*/ 	.short	0x0000


	//----- nvinfo : EIATTR_MAXREG_COUNT
	.align		4
        /*001c*/ 	.byte	0x03, 0x1b
        /*001e*/ 	.short	0x00ff


	//----- nvinfo : EIATTR_MERCURY_ISA_VERSION
	.align		4
        /*0020*/ 	.byte	0x03, 0x5f
        /*0022*/ 	.short	0x0101


	//----- nvinfo : EIATTR_COOP_GROUP_MASK_REGIDS
	.align		4
        /*0024*/ 	.byte	0x04, 0x29
        /*0026*/ 	.short	(.L_2844 - .L_2843)


	//   ....[0]....
.L_2843:
        /*0028*/ 	.word	0xffffffff


	//   ....[1]....
        /*002c*/ 	.word	0xffffffff


	//   ....[2]....
        /*0030*/ 	.word	0xffffffff


	//   ....[3]....
        /*0034*/ 	.word	0xffffffff


	//   ....[4]....
        /*0038*/ 	.word	0xffffffff


	//   ....[5]....
        /*003c*/ 	.word	0xffffffff


	//   ....[6]....
        /*0040*/ 	.word	0xffffffff


	//   ....[7]....
        /*0044*/ 	.word	0xffffffff


	//   ....[8]....
        /*0048*/ 	.word	0xffffffff


	//   ....[9]....
        /*004c*/ 	.word	0xffffffff


	//   ....[10]....
        /*0050*/ 	.word	0x05000076


	//   ....[11]....
        /*0054*/ 	.word	0x05000076


	//   ....[12]....
        /*0058*/ 	.word	0x05000076


	//   ....[13]....
        /*005c*/ 	.word	0x05000076


	//   ....[14]....
        /*0060*/ 	.word	0x05000076


	//   ....[15]....
        /*0064*/ 	.word	0x05000076


	//   ....[16]....
        /*0068*/ 	.word	0x05000076


	//   ....[17]....
        /*006c*/ 	.word	0x05000076


	//   ....[18]....
        /*0070*/ 	.word	0x05000076


	//   ....[19]....
        /*0074*/ 	.word	0x05000076


	//----- nvinfo : EIATTR_COOP_GROUP_INSTR_OFFSETS
	.align		4
.L_2844:
        /*0078*/ 	.byte	0x04, 0x28
        /*007a*/ 	.short	(.L_2846 - .L_2845)


	//   ....[0]....
.L_2845:
        /*007c*/ 	.word	0x00001f80


	//   ....[1]....
        /*0080*/ 	.word	0x00001fb0


	//   ....[2]....
        /*0084*/ 	.word	0x00001fd0


	//   ....[3]....
        /*0088*/ 	.word	0x00001ff0


	//   ....[4]....
        /*008c*/ 	.word	0x00002010


	//   ....[5]....
        /*0090*/ 	.word	0x00002540


	//   ....[6]....
        /*0094*/ 	.word	0x00002560


	//   ....[7]....
        /*0098*/ 	.word	0x00002580


	//   ....[8]....
        /*009c*/ 	.word	0x000025a0


	//   ....[9]....
        /*00a0*/ 	.word	0x000025c0


	//   ....[10]....
        /*00a4*/ 	.word	0x000035c0


	//   ....[11]....
        /*00a8*/ 	.word	0x00003660


	//   ....[12]....
        /*00ac*/ 	.word	0x000036c0


	//   ....[13]....
        /*00b0*/ 	.word	0x00003720


	//   ....[14]....
        /*00b4*/ 	.word	0x00003780


	//   ....[15]....
        /*00b8*/ 	.word	0x00003cf0


	//   ....[16]....
        /*00bc*/ 	.word	0x00003d50


	//   ....[17]....
        /*00c0*/ 	.word	0x00003db0


	//   ....[18]....
        /*00c4*/ 	.word	0x00003e10


	//   ....[19]....
        /*00c8*/ 	.word	0x00003e70


	//----- nvinfo : EIATTR_VRC_CTA_INIT_COUNT
	.align		4
.L_2846:
        /*00cc*/ 	.byte	0x02, 0x4a
	.zero		1
	.zero		1


	//----- nvinfo : EIATTR_EXIT_INSTR_OFFSETS
	.align		4
        /*00d0*/ 	.byte	0x04, 0x1c
        /*00d2*/ 	.short	(.L_2848 - .L_2847)


	//   ....[0]....
.L_2847:
        /*00d4*/ 	.word	0x000003c0


	//   ....[1]....
        /*00d8*/ 	.word	0x00003560


	//----- nvinfo : EIATTR_MAX_THREADS
	.align		4
.L_2848:
        /*00dc*/ 	.byte	0x04, 0x05
        /*00de*/ 	.short	(.L_2850 - .L_2849)
.L_2849:
        /*00e0*/ 	.word	0x00000080
        /*00e4*/ 	.word	0x00000001
        /*00e8*/ 	.word	0x00000001


	//----- nvinfo : EIATTR_CRS_STACK_SIZE
	.align		4
.L_2850:
        /*00ec*/ 	.byte	0x04, 0x1e
        /*00ee*/ 	.short	(.L_2852 - .L_2851)
.L_2851:
        /*00f0*/ 	.word	0x00000000


	//----- nvinfo : EIATTR_CBANK_PARAM_SIZE
	.align		4
.L_2852:
        /*00f4*/ 	.byte	0x03, 0x19
        /*00f6*/ 	.short	0x00e8


	//----- nvinfo : EIATTR_PARAM_CBANK
	.align		4
        /*00f8*/ 	.byte	0x04, 0x0a
        /*00fa*/ 	.short	(.L_2854 - .L_2853)
	.align		4
.L_2853:
        /*00fc*/ 	.word	index@(.nv.constant0._ZN10layer_norm13ln_fwd_kernelINS_13Kernel_traitsI6__halfS2_fS2_fjLj1280ELj1ELj4ELj1ELj16ENS_18Kernel_traits_baseILj1280ES2_S2_fS2_fjLj128EEEEELb0ELb1ELb0ELb1EEEvNS_9FwdParamsE)
        /*0100*/ 	.short	0x0380
        /*0102*/ 	.short	0x00e8


	//----- nvinfo : EIATTR_SW_WAR
	.align		4
.L_2854:
        /*0104*/ 	.byte	0x04, 0x36
        /*0106*/ 	.short	(.L_2856 - .L_2855)
.L_2855:
        /*0108*/ 	.word	0x00000008
.L_2856:


//--------------------- .nv.info._ZN10layer_norm13ln_fwd_kernelINS_13Kernel_traitsI6__halfS2_fS2_fjLj1280ELj1ELj4ELj1ELj16ENS_18Kernel_traits_baseILj1280ES2_S2_fS2_fjLj128EEEEELb0ELb1ELb1ELb0EEEvNS_9FwdParamsE --------------------------
	.section	.nv.info._ZN10layer_norm13ln_fwd_kernelINS_13Kernel_traitsI6__halfS2_fS2_fjLj1280ELj1ELj4ELj1ELj16ENS_18Kernel_traits_baseILj1280ES2_S2_fS2_fjLj128EEEEELb0ELb1ELb1ELb0EEEvNS_9FwdParamsE,"",@"SHT_CUDA_INFO"
	.sectionflags	@""
	.align	4


	//----- nvinfo : EIATTR_CUDA_API_VERSION
	.align		4
        /*0000*/ 	.byte	0x04, 0x37
        /*0002*/ 	.short	(.L_2858 - .L_2857)
.L_2857:
        /*0004*/ 	.word	0x00000082


	//----- nvinfo : EIATTR_KPARAM_INFO
	.align		4
.L_2858:
        /*0008*/ 	.byte	0x04, 0x17
        /*000a*/ 	.short	(.L_2860 - .L_2859)
.L_2859:
        /*000c*/ 	.word	0x00000000
        /*0010*/ 	.short	0x0000
        /*0012*/ 	.short	0x0000
        /*0014*/ 	.byte	0x00, 0xf0, 0xa1, 0x03


	//----- nvinfo : EIATTR_SPARSE_MMA_MASK
	.align		4
.L_2860:
        /*0018*/ 	.byte	0x03, 0x50
        /*001a*/ 	.short	0x0000


	//----- nvinfo : EIATTR_MAXREG_COUNT
	.align		4
        /*001c*/ 	.byte	0x03, 0x1b
        /*001e*/ 	.short	0x00ff


	//----- nvinfo : EIATTR_MERCURY_ISA_VERSION
	.align		4
        /*0020*/ 	.byte	0x03, 0x5f
        /*0022*/ 	.short	0x0101


	//----- nvinfo : EIATTR_COOP_GROUP_MASK_REGIDS
	.align		4
        /*0024*/ 	.byte	0x04, 0x29
        /*0026*/ 	.short	(.L_2862 - .L_2861)


	//   ....[0]....
.L_2861:
        /*0028*/ 	.word	0xffffffff


	//   ....[1]....
        /*002c*/ 	.word	0xffffffff


	//   ....[2]....
        /*0030*/ 	.word	0xffffffff


	//   ....[3]....
        /*0034*/ 	.word	0xffffffff


	//   ....[4]....
        /*0038*/ 	.word	0xffffffff


	//   ....[5]....
        /*003c*/ 	.word	0xffffffff


	//   ....[6]....
        /*0040*/ 	.word	0xffffffff


	//   ....[7]....
        /*0044*/ 	.word	0xffffffff


	//   ....[8]....
        /*0048*/ 	.word	0xffffffff


	//   ....[9]....
        /*004c*/ 	.word	0xffffffff


	//   ....[10]....
        /*0050*/ 	.word	0x05000082


	//   ....[11]....
        /*0054*/ 	.word	0x05000082


	//   ....[12]....
        /*0058*/ 	.word	0x05000082


	//   ....[13]....
        /*005c*/ 	.word	0x05000082


	//   ....[14]....
        /*0060*/ 	.word	0x05000082


	//   ....[15]....
        /*0064*/ 	.word	0x05000082


	//   ....[16]....
        /*0068*/ 	.word	0x05000082


	//   ....[17]....
        /*006c*/ 	.word	0x05000082


	//   ....[18]....
        /*0070*/ 	.word	0x05000082


	//   ....[19]....
        /*0074*/ 	.word	0x05000082


	//----- nvinfo : EIATTR_COOP_GROUP_INSTR_OFFSETS
	.align		4
.L_2862:
        /*0078*/ 	.byte	0x04, 0x28
        /*007a*/ 	.short	(.L_2864 - .L_2863)


	//   ....[0]....
.L_2863:
        /*007c*/ 	.word	0x000031b0


	//   ....[1]....
        /*0080*/ 	.word	0x000031d0


	//   ....[2]....
        /*0084*/ 	.word	0x000031f0


	//   ....[3]....
        /*0088*/ 	.word	0x00003220


	//   ....[4]....
        /*008c*/ 	.word	0x00003240


	//   ....[5]....
        /*0090*/ 	.word	0x00003780


	//   ....[6]....
        /*0094*/ 	.word	0x000037a0


	//   ....[7]....
        /*0098*/ 	.word	0x000037c0


	//   ....[8]....
        /*009c*/ 	.word	0x000037e0


	//   ....[9]....
        /*00a0*/ 	.word	0x00003800


	//   ....[10]....
        /*00a4*/ 	.word	0x00004a40


	//   ....[11]....
        /*00a8*/ 	.word	0x00004ae0


	//   ....[12]....
        /*00ac*/ 	.word	0x00004b50


	//   ....[13]....
        /*00b0*/ 	.word	0x00004bd0


	//   ....[14]....
        /*00b4*/ 	.word	0x00004c40


	//   ....[15]....
        /*00b8*/ 	.word	0x000051d0


	//   ....[16]....
        /*00bc*/ 	.word	0x00005240


	//   ....[17]....
        /*00c0*/ 	.word	0x000052b0


	//   ....[18]....
        /*00c4*/ 	.word	0x00005320


	//   ....[19]....
        /*00c8*/ 	.word	0x00005390


	//----- nvinfo : EIATTR_VRC_CTA_INIT_COUNT
	.align		4
.L_2864:
        /*00cc*/ 	.byte	0x02, 0x4a
	.zero		1
	.zero		1


	//----- nvinfo : EIATTR_EXIT_INSTR_OFFSETS
	.align		4
        /*00d0*/ 	.byte	0x04, 0x1c
        /*00d2*/ 	.short	(.L_2866 - .L_2865)


	//   ....[0]....
.L_2865:
        /*00d4*/ 	.word	0x00000870


	//   ....[1]....
        /*00d8*/ 	.word	0x000049d0


	//----- nvinfo : EIATTR_MAX_THREADS
	.align		4
.L_2866:
        /*00dc*/ 	.byte	0x04, 0x05
        /*00de*/ 	.short	(.L_2868 - .L_2867)
.L_2867:
        /*00e0*/ 	.word	0x00000080
        /*00e4*/ 	.word	0x00000001
        /*00e8*/ 	.word	0x00000001


	//----- nvinfo : EIATTR_CRS_STACK_SIZE
	.align		4
.L_2868:
        /*00ec*/ 	.byte	0x04, 0x1e
        /*00ee*/ 	.short	(.L_2870 - .L_2869)
.L_2869:
        /*00f0*/ 	.word	0x00000000


	//----- nvinfo : EIATTR_CBANK_PARAM_SIZE
	.align		4
.L_2870:
        /*00f4*/ 	.byte	0x03, 0x19
        /*00f6*/ 	.short	0x00e8


	//----- nvinfo : EIATTR_PARAM_CBANK
	.align		4
        /*00f8*/ 	.byte	0x04, 0x0a
        /*00fa*/ 	.short	(.L_2872 - .L_2871)
	.align		4
.L_2871:
        /*00fc*/ 	.word	index@(.nv.constant0._ZN10layer_norm13ln_fwd_kernelINS_13Kernel_traitsI6__halfS2_fS2_fjLj1280ELj1ELj4ELj1ELj16ENS_18Kernel_traits_baseILj1280ES2_S2_fS2_fjLj128EEEEELb0ELb1ELb1ELb0EEEvNS_9FwdParamsE)
        /*0100*/ 	.short	0x0380
        /*0102*/ 	.short	0x00e8


	//----- nvinfo : EIATTR_SW_WAR
	.align		4
.L_2872:
        /*0104*/ 	.byte	0x04, 0x36
        /*0106*/ 	.short	(.L_2874 - .L_2873)
.L_2873:
        /*0108*/ 	.word	0x00000008
.L_2874:


//--------------------- .nv.info._ZN10layer_norm13ln_fwd_kernelINS_13Kernel_traitsI6__halfS2_fS2_fjLj1280ELj1ELj4ELj1ELj16ENS_18Kernel_traits_baseILj1280ES2_S2_fS2_fjLj128EEEEELb0ELb1ELb1ELb1EEEvNS_9FwdParamsE --------------------------
	.section	.nv.info._ZN10layer_norm13ln_fwd_kernelINS_13Kernel_traitsI6__halfS2_fS2_fjLj1280ELj1ELj4ELj1ELj16ENS_18Kernel_traits_baseILj1280ES2_S2_fS2_fjLj128EEEEELb0ELb1ELb1ELb1EEEvNS_9FwdParamsE,"",@"SHT_CUDA_INFO"
	.sectionflags	@""
	.align	4


	//----- nvinfo : EIATTR_CUDA_API_VERSION
	.align		4
        /*0000*/ 	.byte	0x04, 0x37
        /*0002*/ 	.short	(.L_2876 - .L_2875)
.L_2875:
        /*0004*/ 	.word	0x00000082


	//----- nvinfo : EIATTR_KPARAM_INFO
	.align		4
.L_2876:
        /*0008*/ 	.byte	0x04, 0x17
        /*000a*/ 	.short	(.L_2878 - .L_2877)
.L_2877:
        /*000c*/ 	.word	0x00000000
        /*0010*/ 	.short	0x0000
        /*0012*/ 	.short	0x0000
        /*0014*/ 	.byte	0x00, 0xf0, 0xa1, 0x03


	//----- nvinfo : EIATTR_SPARSE_MMA_MASK
	.align		4
.L_2878:
        /*0018*/ 	.byte	0x03, 0x50
        /*001a*/ 	.short	0x0000


	//----- nvinfo : EIATTR_MAXREG_COUNT
	.align		4
        /*001c*/ 	.byte	0x03, 0x1b
        /*001e*/ 	.short	0x00ff


	//----- nvinfo : EIATTR_MERCURY_ISA_VERSION
	.align		4
        /*0020*/ 	.byte	0x03, 0x5f
        /*0022*/ 	.short	0x0101


	//----- nvinfo : EIATTR_COOP_GROUP_MASK_REGIDS
	.align		4
        /*0024*/ 	.byte	0x04, 0x29
        /*0026*/ 	.short	(.L_2880 - .L_2879)


	//   ....[0]....
.L_2879:
        /*0028*/ 	.word	0xffffffff


	//   ....[1]....
        /*002c*/ 	.word	0xffffffff


	//   ....[2]....
        /*0030*/ 	.word	0xffffffff


	//   ....[3]....
        /*0034*/ 	.word	0xffffffff


	//   ....[4]....
        /*0038*/ 	.word	0xffffffff


	//   ....[5]....
        /*003c*/ 	.word	0xffffffff


	//   ....[6]....
        /*0040*/ 	.word	0xffffffff


	//   ....[7]....
        /*0044*/ 	.word	0xffffffff


	//   ....[8]....
        /*0048*/ 	.word	0xffffffff


	//   ....[9]....
        /*004c*/ 	.word	0xffffffff


	//   ....[10]....
        /*0050*/ 	.word	0x05000078


	//   ....[11]....
        /*0054*/ 	.word	0x05000078


	//   ....[12]....
        /*0058*/ 	.word	0x05000078


	//   ....[13]....
        /*005c*/ 	.word	0x05000078


	//   ....[14]....
        /*0060*/ 	.word	0x05000078


	//   ....[15]....
        /*0064*/ 	.word	0x05000078


	//   ....[16]....
        /*0068*/ 	.word	0x05000078


	//   ....[17]....
        /*006c*/ 	.word	0x05000078


	//   ....[18]....
        /*0070*/ 	.word	0x05000078


	//   ....[19]....
        /*0074*/ 	.word	0x05000078


	//----- nvinfo : EIATTR_COOP_GROUP_INSTR_OFFSETS
	.align		4
.L_2880:
        /*0078*/ 	.byte	0x04, 0x28
        /*007a*/ 	.short	(.L_2882 - .L_2881)


	//   ....[0]....
.L_2881:
        /*007c*/ 	.word	0x00002a70


	//   ....[1]....
        /*0080*/ 	.word	0x00002aa0


	//   ....[2]....
        /*0084*/ 	.word	0x00002ac0


	//   ....[3]....
        /*0088*/ 	.word	0x00002ae0


	//   ....[4]....
        /*008c*/ 	.word	0x00002b00


	//   ....[5]....
        /*0090*/ 	.word	0x00003030


	//   ....[6]....
        /*0094*/ 	.word	0x00003050


	//   ....[7]....
        /*0098*/ 	.word	0x00003070


	//   ....[8]....
        /*009c*/ 	.word	0x00003090


	//   ....[9]....
        /*00a0*/ 	.word	0x000030b0


	//   ....[10]....
        /*00a4*/ 	.word	0x000041a0


	//   ....[11]....
        /*00a8*/ 	.word	0x00004240


	//   ....[12]....
        /*00ac*/ 	.word	0x000042a0


	//   ....[13]....
        /*00b0*/ 	.word	0x00004300


	//   ....[14]....
        /*00b4*/ 	.word	0x00004360


	//   ....[15]....
        /*00b8*/ 	.word	0x000048e0


	//   ....[16]....
        /*00bc*/ 	.word	0x00004940


	//   ....[17]....
        /*00c0*/ 	.word	0x000049a0


	//   ....[18]....
        /*00c4*/ 	.word	0x00004a00


	//   ....[19]....
        /*00c8*/ 	.word	0x00004a60


	//----- nvinfo : EIATTR_VRC_CTA_INIT_COUNT
	.align		4
.L_2882:
        /*00cc*/ 	.byte	0x02, 0x4a
	.zero		1
	.zero		1


	//----- nvinfo : EIATTR_EXIT_INSTR_OFFSETS
	.align		4
        /*00d0*/ 	.byte	0x04, 0x1c
        /*00d2*/ 	.short	(.L_2884 - .L_2883)


	//   ....[0]....
.L_2883:
        /*00d4*/ 	.word	0x00000400


	//   ....[1]....
        /*00d8*/ 	.word	0x00004130


	//----- nvinfo : EIATTR_MAX_THREADS
	.align		4
.L_2884:
        /*00dc*/ 	.byte	0x04, 0x05
        /*00de*/ 	.short	(.L_2886 - .L_2885)
.L_2885:
        /*00e0*/ 	.word	0x00000080
        /*00e4*/ 	.word	0x00000001
        /*00e8*/ 	.word	0x00000001


	//----- nvinfo : EIATTR_CRS_STACK_SIZE
	.align		4
.L_2886:
        /*00ec*/ 	.byte	0x04, 0x1e
        /*00ee*/ 	.short	(.L_2888 - .L_2887)
.L_2887:
        /*00f0*/ 	.word	0x00000000


	//----- nvinfo : EIATTR_CBANK_PARAM_SIZE
	.align		4
.L_2888:
        /*00f4*/ 	.byte	0x03, 0x19
        /*00f6*/ 	.short	0x00e8


	//----- nvinfo : EIATTR_PARAM_CBANK
	.align		4
        /*00f8*/ 	.byte	0x04, 0x0a
        /*00fa*/ 	.short	(.L_2890 - .L_2889)
	.align		4
.L_2889:
        /*00fc*/ 	.word	index@(.nv.constant0._ZN10layer_norm13ln_fwd_kernelINS_13Kernel_traitsI6__halfS2_fS2_fjLj1280ELj1ELj4ELj1ELj16ENS_18Kernel_traits_baseILj1280ES2_S2_fS2_fjLj128EEEEELb0ELb1ELb1ELb1EEEvNS_9FwdParamsE)
        /*0100*/ 	.short	0x0380
        /*0102*/ 	.short	0x00e8


	//----- nvinfo : EIATTR_SW_WAR
	.align		4
.L_2890:
        /*0104*/ 	.byte	0x04, 0x36
        /*0106*/ 	.short	(.L_2892 - .L_2891)
.L_2891:
        /*0108*/ 	.word	0x00000008
.L_2892:


//--------------------- .nv.info._ZN10layer_norm13ln_fwd_kernelINS_13Kernel_traitsI6__halfS2_fS2_fjLj1280ELj1ELj4ELj1ELj16ENS_18Kernel_traits_baseILj1280ES2_S2_fS2_fjLj128EEEEELb1ELb0ELb0ELb0EEEvNS_9FwdParamsE --------------------------
	.section	.nv.info._ZN10layer_norm13ln_fwd_kernelINS_13Kernel_traitsI6__halfS2_fS2_fjLj1280ELj1ELj4ELj1ELj16ENS_18Kernel_traits_baseILj1280ES2_S2_fS2_fjLj128EEEEELb1ELb0ELb0ELb0EEEvNS_9FwdParamsE,"",@"SHT_CUDA_INFO"
	.sectionflags	@""
	.align	4


	//----- nvinfo : EIATTR_CUDA_API_VERSION
	.align		4
        /*0000*/ 	.byte	0x04, 0x37
        /*0002*/ 	.short	(.L_2894 - .L_2893)
.L_2893:
        /*0004*/ 	.word	0x00000082


	//----- nvinfo : EIATTR_KPARAM_INFO
	.align		4
.L_2894:
        /*0008*/ 	.byte	0x04, 0x17
        /*000a*/ 	.short	(.L_2896 - .L_2895)
.L_2895:
        /*000c*/ 	.word	0x00000000
        /*0010*/ 	.short	0x0000
        /*0012*/ 	.short	0x0000
        /*0014*/ 	.byte	0x00, 0xf0, 0xa1, 0x03


	//----- nvinfo : EIATTR_SPARSE_MMA_MASK
	.align		4
.L_2896:
        /*0018*/ 	.byte	0x03, 0x50
        /*001a*/ 	.short	0x0000


	//----- nvinfo : EIATTR_MAXREG_COUNT
	.align		4
        /*001c*/ 	.byte	0x03, 0x1b
        /*001e*/ 	.short	0x00ff


	//----- nvinfo : EIATTR_MERCURY_ISA_VERSION
	.align		4
        /*0020*/ 	.byte	0x03, 0x5f
        /*0022*/ 	.short	0x0101


	//----- nvinfo : EIATTR_COOP_GROUP_MASK_REGIDS
	.align		4
        /*0024*/ 	.byte	0x04, 0x29
        /*0026*/ 	.short	(.L_2898 - .L_2897)


	//   ....[0]....
.L_2897:
        /*0028*/ 	.word	0xffffffff


	//   ....[1]....
        /*002c*/ 	.word	0xffffffff


	//   ....[2]....
        /*0030*/ 	.word	0xffffffff


	//   ....[3]....
        /*0034*/ 	.word	0xffffffff


	//   ....[4]....
        /*0038*/ 	.word	0xffffffff


	//   ....[5]....
        /*003c*/ 	.word	0xffffffff


	//   ....[6]....
        /*0040*/ 	.word	0xffffffff


	//   ....[7]....
        /*0044*/ 	.word	0xffffffff


	//   ....[8]....
        /*0048*/ 	.word	0xffffffff


	//   ....[9]....
        /*004c*/ 	.word	0xffffffff


	//   ....[10]....
        /*0050*/ 	.word	0x05000066


	//   ....[11]....
        /*0054*/ 	.word	0x05000066


	//   ....[12]....
        /*0058*/ 	.word	0x05000066


	//   ....[13]....
        /*005c*/ 	.word	0x05000066


	//   ....[14]....
        /*0060*/ 	.word	0x05000066


	//   ....[15]....
        /*0064*/ 	.word	0x05000066


	//   ....[16]....
        /*0068*/ 	.word	0x05000066


	//   ....[17]....
        /*006c*/ 	.word	0x05000066


	//   ....[18]....
        /*0070*/ 	.word	0x05000066


	//   ....[19]....
        /*0074*/ 	.word	0x05000066


	//----- nvinfo : EIATTR_COOP_GROUP_INSTR_OFFSETS
	.align		4
.L_2898:
        /*0078*/ 	.byte	0x04, 0x28
        /*007a*/ 	.short	(.L_2900 - .L_2899)


	//   ....[0]....
.L_2899:
        /*007c*/ 	.word	0x0001ae00


	//   ....[1]....
        /*0080*/ 	.word	0x0001ae30


	//   ....[2]....
        /*0084*/ 	.word	0x0001ae50


	//   ....[3]....
        /*0088*/ 	.word	0x0001ae70


	//   ....[4]....
        /*008c*/ 	.word	0x0001ae90


	//   ....[5]....
        /*0090*/ 	.word	0x0001b3d0


	//   ....[6]....
        /*0094*/ 	.word	0x0001b3f0


	//   ....[7]....
        /*0098*/ 	.word	0x0001b410


	//   ....[8]....
        /*009c*/ 	.word	0x0001b430


	//   ....[9]....
        /*00a0*/ 	.word	0x0001b450


	//   ....[10]....
        /*00a4*/ 	.word	0x0001c620


	//   ....[11]....
        /*00a8*/ 	.word	0x0001c6d0


	//   ....[12]....
        /*00ac*/ 	.word	0x0001c740


	//   ....[13]....
        /*00b0*/ 	.word	0x0001c7b0


	//   ....[14]....
        /*00b4*/ 	.word	0x0001c820


	//   ....[15]....
        /*00b8*/ 	.word	0x0001cda0


	//   ....[16]....
        /*00bc*/ 	.word	0x0001ce10


	//   ....[17]....
        /*00c0*/ 	.word	0x0001ce80


	//   ....[18]....
        /*00c4*/ 	.word	0x0001cef0


	//   ....[19]....
        /*00c8*/ 	.word	0x0001cf60


	//----- nvinfo : EIATTR_VRC_CTA_INIT_COUNT
	.align		4
.L_2900:
        /*00cc*/ 	.byte	0x02, 0x4a
	.zero		1
	.zero		1


	//----- nvinfo : EIATTR_EXIT_INSTR_OFFSETS
	.align		4
        /*00d0*/ 	.byte	0x04, 0x1c
        /*00d2*/ 	.short	(.L_2902 - .L_2901)


	//   ....[0]....
.L_2901:
        /*00d4*/ 	.word	0x000008a0


	//   ....[1]....
        /*00d8*/ 	.word	0x0001c5b0


	//----- nvinfo : EIATTR_INDIRECT_BRANCH_TARGETS
	.align		4
.L_2902:
        /*00dc*/ 	.byte	0x04, 0x34
        /*00de*/ 	.short	(.L_2904 - .L_2903)


	//   ....[0]....
.L_2903:
        /*00e0*/ 	.word	.L_x_45704@srel
        /*00e4*/ 	.short	0x0
        /*00e6*/ 	.short	0x0
        /*00e8*/ 	.word	0x3
        /*00ec*/ 	.word	.L_x_45705@srel
        /*00f0*/ 	.word	.L_x_45706@srel
        /*00f4*/ 	.word	.L_x_45707@srel


	//----- nvinfo : EIATTR_MAX_THREADS
	.align		4
.L_2904:
        /*00f8*/ 	.byte	0x04, 0x05
        /*00fa*/ 	.short	(.L_2906 - .L_2905)
.L_2905:
        /*00fc*/ 	.word	0x00000080
        /*0100*/ 	.word	0x00000001
        /*0104*/ 	.word	0x00000001


	//----- nvinfo : EIATTR_CRS_STACK_SIZE
	.align		4
.L_2906:
        /*0108*/ 	.byte	0x04, 0x1e
        /*010a*/ 	.short	(.L_2908 - .L_2907)
.L_2907:
        /*010c*/ 	.word	0x00000000


	//----- nvinfo : EIATTR_CBANK_PARAM_SIZE
	.align		4
.L_2908:
        /*0110*/ 	.byte	0x03, 0x19
        /*0112*/ 	.short	0x00e8


	//----- nvinfo : EIATTR_PARAM_CBANK
	.align		4
        /*0114*/ 	.byte	0x04, 0x0a
        /*0116*/ 	.short	(.L_2910 - .L_2909)
	.align		4
.L_2909:
        /*0118*/ 	.word	index@(.nv.constant0._ZN10layer_norm13ln_fwd_kernelINS_13Kernel_traitsI6__halfS2_fS2_fjLj1280ELj1ELj4ELj1ELj16ENS_18Kernel_traits_baseILj1280ES2_S2_fS2_fjLj128EEEEELb1ELb0ELb0ELb0EEEvNS_9FwdParamsE)
        /*011c*/ 	.short	0x0380
        /*011e*/ 	.short	0x00e8


	//----- nvinfo : EIATTR_SW_WAR
	.align		4
.L_2910:
        /*0120*/ 	.byte	0x04, 0x36
        /*0122*/ 	.short	(.L_2912 - .L_2911)
.L_2911:
        /*0124*/ 	.word	0x00000008
.L_2912:


//--------------------- .nv.info._ZN10layer_norm13ln_fwd_kernelINS_13Kernel_traitsI6__halfS2_fS2_fjLj1280ELj1ELj4ELj1ELj16ENS_18Kernel_traits_baseILj1280ES2_S2_fS2_fjLj128EEEEELb1ELb0ELb0ELb1EEEvNS_9FwdParamsE --------------------------
	.section	.nv.info._ZN10layer_norm13ln_fwd_kernelINS_13Kernel_traitsI6__halfS2_fS2_fjLj1280ELj1ELj4ELj1ELj16ENS_18Kernel_traits_baseILj1280ES2_S2_fS2_fjLj128EEEEELb1ELb0ELb0ELb1EEEvNS_9FwdParamsE,"",@"SHT_CUDA_INFO"
	.sectionflags	@""
	.align	4


	//----- nvinfo : EIATTR_CUDA_API_VERSION
	.align		4
        /*0000*/ 	.byte	0x04, 0x37
        /*0002*/ 	.short	(.L_2914 - .L_2913)
.L_2913:
        /*0004*/ 	.word	0x00000082


	//----- nvinfo : EIATTR_KPARAM_INFO
	.align		4
.L_2914:
        /*0008*/ 	.byte	0x04, 0x17
        /*000a*/ 	.short	(.L_2916 - .L_2915)
.L_2915:
        /*000c*/ 	.word	0x00000000
        /*0010*/ 	.short	0x0000
        /*0012*/ 	.short	0x0000
        /*0014*/ 	.byte	0x00, 0xf0, 0xa1, 0x03


	//----- nvinfo : EIATTR_SPARSE_MMA_MASK
	.align		4
.L_2916:
        /*0018*/ 	.byte	0x03, 0x50
        /*001a*/ 	.short	0x0000


	//----- nvinfo : EIATTR_MAXREG_COUNT
	.align		4
        /*001c*/ 	.byte	0x03, 0x1b
        /*001e*/ 	.short	0x00ff


	//----- nvinfo : EIATTR_MERCURY_ISA_VERSION
	.align		4
        /*0020*/ 	.byte	0x03, 0x5f
        /*0022*/ 	.short	0x0101


	//----- nvinfo : EIATTR_COOP_GROUP_MASK_REGIDS
	.align		4
        /*0024*/ 	.byte	0x04, 0x29
        /*0026*/ 	.short	(.L_2918 - .L_2917)


	//   ....[0]....
.L_2917:
        /*0028*/ 	.word	0xffffffff


	//   ....[1]....
        /*002c*/ 	.word	0xffffffff


	//   ....[2]....
        /*0030*/ 	.word	0xffffffff


	//   ....[3]....
        /*0034*/ 	.word	0xffffffff


	//   ....[4]....
        /*0038*/ 	.word	0xffffffff


	//   ....[5]....
        /*003c*/ 	.word	0xffffffff


	//   ....[6]....
        /*0040*/ 	.word	0xffffffff


	//   ....[7]....
        /*0044*/ 	.word	0xffffffff


	//   ....[8]....
        /*0048*/ 	.word	0xffffffff


	//   ....[9]....
        /*004c*/ 	.word	0xffffffff


	//   ....[10]....
        /*0050*/ 	.word	0x05000068


	//   ....[11]....
        /*0054*/ 	.word	0x05000068


	//   ....[12]....
        /*0058*/ 	.word	0x05000068


	//   ....[13]....
        /*005c*/ 	.word	0x05000068


	//   ....[14]....
        /*0060*/ 	.word	0x05000068


	//   ....[15]....
        /*0064*/ 	.word	0x05000068


	//   ....[16]....
        /*0068*/ 	.word	0x05000068


	//   ....[17]....
        /*006c*/ 	.word	0x05000068


	//   ....[18]....
        /*0070*/ 	.word	0x05000068


	//   ....[19]....
        /*0074*/ 	.word	0x05000068


	//----- nvinfo : EIATTR_COOP_GROUP_INSTR_OFFSETS
	.align		4
.L_2918:
        /*0078*/ 	.byte	0x04, 0x28
        /*007a*/ 	.short	(.L_2920 - .L_2919)


	//   ....[0]....
.L_2919:
        /*007c*/ 	.word	0x0001a800


	//   ....[1]....
        /*0080*/ 	.word	0x0001a830


	//   ....[2]....
        /*0084*/ 	.word	0x0001a850


	//   ....[3]....
        /*0088*/ 	.word	0x0001a870


	//   ....[4]....
        /*008c*/ 	.word	0x0001a890


	//   ....[5]....
        /*0090*/ 	.word	0x0001adc0


	//   ....[6]....
        /*0094*/ 	.word	0x0001ade0


	//   ....[7]....
        /*0098*/ 	.word	0x0001ae00


	//   ....[8]....
        /*009c*/ 	.word	0x0001ae20


	//   ....[9]....
        /*00a0*/ 	.word	0x0001ae40


	//   ....[10]....
        /*00a4*/ 	.word	0x0001be60


	//   ....[11]....
        /*00a8*/ 	.word	0x0001bf10


	//   ....[12]....
        /*00ac*/ 	.word	0x0001bf80


	//   ....[13]....
        /*00b0*/ 	.word	0x0001bff0


	//   ....[14]....
        /*00b4*/ 	.word	0x0001c060


	//   ....[15]....
        /*00b8*/ 	.word	0x0001c5e0


	//   ....[16]....
        /*00bc*/ 	.word	0x0001c650


	//   ....[17]....
        /*00c0*/ 	.word	0x0001c6c0


	//   ....[18]....
        /*00c4*/ 	.word	0x0001c730


	//   ....[19]....
        /*00c8*/ 	.word	0x0001c7a0


	//----- nvinfo : EIATTR_VRC_CTA_INIT_COUNT
	.align		4
.L_2920:
        /*00cc*/ 	.byte	0x02, 0x4a
	.zero		1
	.zero		1


	//----- nvinfo : EIATTR_EXIT_INSTR_OFFSETS
	.align		4
        /*00d0*/ 	.byte	0x04, 0x1c
        /*00d2*/ 	.short	(.L_2922 - .L_2921)


	//   ....[0]....
.L_2921:
        /*00d4*/ 	.word	0x000002b0


	//   ....[1]....
        /*00d8*/ 	.word	0x0001bdf0


	//----- nvinfo : EIATTR_INDIRECT_BRANCH_TARGETS
	.align		4
.L_2922:
        /*00dc*/ 	.byte	0x04, 0x34
        /*00de*/ 	.short	(.L_2924 - .L_2923)


	//   ....[0]....
.L_2923:
        /*00e0*/ 	.word	.L_x_45708@srel
        /*00e4*/ 	.short	0x0
        /*00e6*/ 	.short	0x0
        /*00e8*/ 	.word	0x3
        /*00ec*/ 	.word	.L_x_45709@srel
        /*00f0*/ 	.word	.L_x_45710@srel
        /*00f4*/ 	.word	.L_x_45711@srel


	//----- nvinfo : EIATTR_MAX_THREADS
	.align		4
.L_2924:
        /*00f8*/ 	.byte	0x04, 0x05
        /*00fa*/ 	.short	(.L_2926 - .L_2925)
.L_2925:
        /*00fc*/ 	.word	0x00000080
        /*0100*/ 	.word	0x00000001
        /*0104*/ 	.word	0x00000001


	//----- nvinfo : EIATTR_CRS_STACK_SIZE
	.align		4
.L_2926:
        /*0108*/ 	.byte	0x04, 0x1e
        /*010a*/ 	.short	(.L_2928 - .L_2927)
.L_2927:
        /*010c*/ 	.word	0x00000000


	//----- nvinfo : EIATTR_CBANK_PARAM_SIZE
	.align		4
.L_2928:
        /*0110*/ 	.byte	0x03, 0x19
        /*0112*/ 	.short	0x00e8


	//----- nvinfo : EIATTR_PARAM_CBANK
	.align		4
        /*0114*/ 	.byte	0x04, 0x0a
        /*0116*/ 	.short	(.L_2930 - .L_2929)
	.align		4
.L_2929:
        /*0118*/ 	.word	index@(.nv.constant0._ZN10layer_norm13ln_fwd_kernelINS_13Kernel_traitsI6__halfS2_fS2_fjLj1280ELj1ELj4ELj1ELj16ENS_18Kernel_traits_baseILj1280ES2_S2_fS2_fjLj128EEEEELb1ELb0ELb0ELb1EEEvNS_9FwdParamsE)
        /*011c*/ 	.short	0x0380
        /*011e*/ 	.short	0x00e8


	//----- nvinfo : EIATTR_SW_WAR
	.align		4
.L_2930:
        /*0120*/ 	.byte	0x04, 0x36
        /*0122*/ 	.short	(.L_2932 - .L_2931)
.L_2931:
        /*0124*/ 	.word	0x00000008
.L_2932:


//--------------------- .nv.info._ZN10layer_norm13ln_fwd_kernelINS_13Kernel_traitsI6__halfS2_fS2_fjLj1280ELj1ELj4ELj1ELj16ENS_18Kernel_traits_baseILj1280ES2_S2_fS2_fjLj128EEEEELb1ELb0ELb1ELb0EEEvNS_9FwdParamsE --------------------------
	.section	.nv.info._ZN10layer_norm13ln_fwd_kernelINS_13Kernel_traitsI6__halfS2_fS2_fjLj1280ELj1ELj4ELj1ELj16ENS_18Kernel_traits_baseILj1280ES2_S2_fS2_fjLj128EEEEELb1ELb0ELb1ELb0EEEvNS_9FwdParamsE,"",@"SHT_CUDA_INFO"
	.sectionflags	@""
	.align	4


	//----- nvinfo : EIATTR_CUDA_API_VERSION
	.align		4
        /*0000*/ 	.byte	0x04, 0x37
        /*0002*/ 	.short	(.L_2934 - .L_2933)
.L_2933:
        /*0004*/ 	.word	0x00000082


	//----- nvinfo : EIATTR_KPARAM_INFO
	.align		4
.L_2934:
        /*0008*/ 	.byte	0x04, 0x17
        /*000a*/ 	.short	(.L_2936 - .L_2935)
.L_2935:
        /*000c*/ 	.word	0x00000000
        /*0010*/ 	.short	0x0000
        /*0012*/ 	.short	0x0000
        /*0014*/ 	.byte	0x00, 0xf0, 0xa1, 0x03


	//----- nvinfo : EIATTR_SPARSE_MMA_MASK
	.align		4
.L_2936:
        /*0018*/ 	.byte	0x03, 0x50
        /*001a*/ 	.short	0x0000


	//----- nvinfo : EIATTR_MAXREG_COUNT
	.align		4
        /*001c*/ 	.byte	0x03, 0x1b
        /*001e*/ 	.short	0x00ff


	//----- nvinfo : EIATTR_MERCURY_ISA_VERSION
	.align		4
        /*0020*/ 	.byte	0x03, 0x5f
        /*0022*/ 	.short	0x0101


	//----- nvinfo : EIATTR_COOP_GROUP_MASK_REGIDS
	.align		4
        /*0024*/ 	.byte	0x04, 0x29
        /*0026*/ 	.short	(.L_2938 - .L_2937)


	//   ....[0]....
.L_2937:
        /*0028*/ 	.word	0xffffffff


	//   ....[1]....
        /*002c*/ 	.word	0xffffffff


	//   ....[2]....
        /*0030*/ 	.word	0xffffffff


	//   ....[3]....
        /*0034*/ 	.word	0xffffffff


	//   ....[4]....
        /*0038*/ 	.word	0xffffffff


	//   ....[5]....
        /*003c*/ 	.word	0xffffffff


	//   ....[6]....
        /*0040*/ 	.word	0xffffffff


	//   ....[7]....
        /*0044*/ 	.word	0xffffffff


	//   ....[8]....
        /*0048*/ 	.word	0xffffffff


	//   ....[9]....
        /*004c*/ 	.word	0xffffffff


	//   ....[10]....
        /*0050*/ 	.word	0x05000074


	//   ....[11]....
        /*0054*/ 	.word	0x05000074


	//   ....[12]....
        /*0058*/ 	.word	0x05000074


	//   ....[13]....
        /*005c*/ 	.word	0x05000074


	//   ....[14]....
        /*0060*/ 	.word	0x05000074


	//   ....[15]....
        /*0064*/ 	.word	0x05000074


	//   ....[16]....
        /*0068*/ 	.word	0x05000074


	//   ....[17]....
        /*006c*/ 	.word	0x05000074


	//   ....[18]....
        /*0070*/ 	.word	0x05000074


	//   ....[19]....
        /*0074*/ 	.word	0x05000074


	//----- nvinfo : EIATTR_COOP_GROUP_INSTR_OFFSETS
	.align		4
.L_2938:
        /*0078*/ 	.byte	0x04, 0x28
        /*007a*/ 	.short	(.L_2940 - .L_2939)


	//   ....[0]....
.L_2939:
        /*007c*/ 	.word	0x00020a30


	//   ....[1]....
        /*0080*/ 	.word	0x00020a50


	//   ....[2]....
        /*0084*/ 	.word	0x00020a70


	//   ....[3]....
        /*0088*/ 	.word	0x00020a90


	//   ....[4]....
        /*008c*/ 	.word	0x00020ac0


	//   ....[5]....
        /*0090*/ 	.word	0x00021000


	//   ....[6]....
        /*0094*/ 	.word	0x00021020


	//   ....[7]....
        /*0098*/ 	.word	0x00021040


	//   ....[8]....
        /*009c*/ 	.word	0x00021060


	//   ....[9]....
        /*00a0*/ 	.word	0x00021080


	//   ....[10]....
        /*00a4*/ 	.word	0x000222d0


	//   ....[11]....
        /*00a8*/ 	.word	0x00022370


	//   ....[12]....
        /*00ac*/ 	.word	0x000223e0


	//   ....[13]....
        /*00b0*/ 	.word	0x00022450


	//   ....[14]....
        /*00b4*/ 	.word	0x000224d0


	//   ....[15]....
        /*00b8*/ 	.word	0x00022a60


	//   ....[16]....
        /*00bc*/ 	.word	0x00022ad0


	//   ....[17]....
        /*00c0*/ 	.word	0x00022b40


	//   ....[18]....
        /*00c4*/ 	.word	0x00022bb0


	//   ....[19]....
        /*00c8*/ 	.word	0x00022c20


	//----- nvinfo : EIATTR_VRC_CTA_INIT_COUNT
	.align		4
.L_2940:
        /*00cc*/ 	.byte	0x02, 0x4a
	.zero		1
	.zero		1


	//----- nvinfo : EIATTR_EXIT_INSTR_OFFSETS
	.align		4
        /*00d0*/ 	.byte	0x04, 0x1c
        /*00d2*/ 	.short	(.L_2942 - .L_2941)


	//   ....[0]....
.L_2941:
        /*00d4*/ 	.word	0x000008b0


	//   ....[1]....
        /*00d8*/ 	.word	0x00022260


	//----- nvinfo : EIATTR_MAX_THREADS
	.align		4
.L_2942:
        /*00dc*/ 	.byte	0x04, 0x05
        /*00de*/ 	.short	(.L_2944 - .L_2943)
.L_2943:
        /*00e0*/ 	.word	0x00000080
        /*00e4*/ 	.word	0x00000001
        /*00e8*/ 	.word	0x00000001


	//----- nvinfo : EIATTR_CRS_STACK_SIZE
	.align		4
.L_2944:
        /*00ec*/ 	.byte	0x04, 0x1e
        /*00ee*/ 	.short	(.L_2946 - .L_2945)
.L_2945:
        /*00f0*/ 	.word	0x00000000


	//----- nvinfo : EIATTR_CBANK_PARAM_SIZE
	.align		4
.L_2946:
        /*00f4*/ 	.byte	0x03, 0x19
        /*00f6*/ 	.short	0x00e8


	//----- nvinfo : EIATTR_PARAM_CBANK
	.align		4
        /*00f8*/ 	.byte	0x04, 0x0a
        /*00fa*/ 	.short	(.L_2948 - .L_2947)
	.align		4
.L_2947:
        /*00fc*/ 	.word	index@(.nv.constant0._ZN10layer_norm13ln_fwd_kernelINS_13Kernel_traitsI6__halfS2_fS2_fjLj1280ELj1ELj4ELj1ELj16ENS_18Kernel_traits_baseILj1280ES2_S2_fS2_fjLj128EEEEELb1ELb0ELb1ELb0EEEvNS_9FwdParamsE)
        /*0100*/ 	.short	0x0380
        /*0102*/ 	.short	0x00e8


	//----- nvinfo : EIATTR_SW_WAR
	.align		4
.L_2948:
        /*0104*/ 	.byte	0x04, 0x36
        /*0106*/ 	.short	(.L_2950 - .L_2949)
.L_2949:
        /*0108*/ 	.word	0x00000008
.L_2950:


//--------------------- .nv.info._ZN10layer_norm13ln_fwd_kernelINS_13Kernel_traitsI6__halfS2_fS2_fjLj1280ELj1ELj4ELj1ELj16ENS_18Kernel_traits_baseILj1280ES2_S2_fS2_fjLj128EEEEELb1ELb0ELb1ELb1EEEvNS_9FwdParamsE --------------------------
	.section	.nv.info._ZN10layer_norm13ln_fwd_kernelINS_13Kernel_traitsI6__halfS2_fS2_fjLj1280ELj1ELj4ELj1ELj16ENS_18Kernel_traits_baseILj1280ES2_S2_fS2_fjLj128EEEEELb1ELb0ELb1ELb1EEEvNS_9FwdParamsE,"",@"SHT_CUDA_INFO"
	.sectionflags	@""
	.align	4


	//----- nvinfo : EIATTR_CUDA_API_VERSION
	.align		4
        /*0000*/ 	.byte	0x04, 0x37
        /*0002*/ 	.short	(.L_2952 - .L_2951)
.L_2951:
        /*0004*/ 	.word	0x00000082


	//----- nvinfo : EIATTR_KPARAM_INFO
	.align		4
.L_2952:
        /*0008*/ 	.byte	0x04, 0x17
        /*000a*/ 	.short	(.L_2954 - .L_2953)
.L_2953:
        /*000c*/ 	.word	0x00000000
        /*0010*/ 	.short	0x0000
        /*0012*/ 	.short	0x0000
        /*0014*/ 	.byte	0x00, 0xf0, 0xa1, 0x03


	//----- nvinfo : EIATTR_SPARSE_MMA_MASK
	.align		4
.L_2954:
        /*0018*/ 	.byte	0x03, 0x50
        /*001a*/ 	.short	0x0000


	//----- nvinfo : EIATTR_MAXREG_COUNT
	.align		4
        /*001c*/ 	.byte	0x03, 0x1b
        /*001e*/ 	.short	0x00ff


	//----- nvinfo : EIATTR_MERCURY_ISA_VERSION
	.align		4
        /*0020*/ 	.byte	0x03, 0x5f
        /*0022*/ 	.short	0x0101


	//----- nvinfo : EIATTR_COOP_GROUP_MASK_REGIDS
	.align		4
        /*0024*/ 	.byte	0x04, 0x29
        /*0026*/ 	.short	(.L_2956 - .L_2955)


	//   ....[0]....
.L_2955:
        /*0028*/ 	.word	0xffffffff


	//   ....[1]....
        /*002c*/ 	.word	0xffffffff


	//   ....[2]....
        /*0030*/ 	.word	0xffffffff


	//   ....[3]....
        /*0034*/ 	.word	0xffffffff


	//   ....[4]....
        /*0038*/ 	.word	0xffffffff


	//   ....[5]....
        /*003c*/ 	.word	0xffffffff


	//   ....[6]....
        /*0040*/ 	.word	0xffffffff


	//   ....[7]....
        /*0044*/ 	.word	0xffffffff


	//   ....[8]....
        /*0048*/ 	.word	0xffffffff


	//   ....[9]....
        /*004c*/ 	.word	0xffffffff


	//   ....[10]....
        /*0050*/ 	.word	0x05000073


	//   ....[11]....
        /*0054*/ 	.word	0x05000073


	//   ....[12]....
        /*0058*/ 	.word	0x05000073


	//   ....[13]....
        /*005c*/ 	.word	0x05000073


	//   ....[14]....
        /*0060*/ 	.word	0x05000073


	//   ....[15]....
        /*0064*/ 	.word	0x05000073


	//   ....[16]....
        /*0068*/ 	.word	0x05000073


	//   ....[17]....
        /*006c*/ 	.word	0x05000073


	//   ....[18]....
        /*0070*/ 	.word	0x05000073


	//   ....[19]....
        /*0074*/ 	.word	0x05000073


	//----- nvinfo : EIATTR_COOP_GROUP_INSTR_OFFSETS
	.align		4
.L_2956:
        /*0078*/ 	.byte	0x04, 0x28
        /*007a*/ 	.short	(.L_2958 - .L_2957)


	//   ....[0]....
.L_2957:
        /*007c*/ 	.word	0x0001ccd0


	//   ....[1]....
        /*0080*/ 	.word	0x0001cd00


	//   ....[2]....
        /*0084*/ 	.word	0x0001cd20


	//   ....[3]....
        /*0088*/ 	.word	0x0001cd40


	//   ....[4]....
        /*008c*/ 	.word	0x0001cd60


	//   ....[5]....
        /*0090*/ 	.word	0x0001d290


	//   ....[6]....
        /*0094*/ 	.word	0x0001d2b0


	//   ....[7]....
        /*0098*/ 	.word	0x0001d2d0


	//   ....[8]....
        /*009c*/ 	.word	0x0001d2f0


	//   ....[9]....
        /*00a0*/ 	.word	0x0001d310


	//   ....[10]....
        /*00a4*/ 	.word	0x0001e410


	//   ....[11]....
        /*00a8*/ 	.word	0x0001e4c0


	//   ....[12]....
        /*00ac*/ 	.word	0x0001e530


	//   ....[13]....
        /*00b0*/ 	.word	0x0001e5a0


	//   ....[14]....
        /*00b4*/ 	.word	0x0001e610


	//   ....[15]....
        /*00b8*/ 	.word	0x0001eb80


	//   ....[16]....
        /*00bc*/ 	.word	0x0001ebf0


	//   ....[17]....
        /*00c0*/ 	.word	0x0001ec60


	//   ....[18]....
        /*00c4*/ 	.word	0x0001ecd0


	//   ....[19]....
        /*00c8*/ 	.word	0x0001ed40


	//----- nvinfo : EIATTR_VRC_CTA_INIT_COUNT
	.align		4
.L_2958:
        /*00cc*/ 	.byte	0x02, 0x4a
	.zero		1
	.zero		1


	//----- nvinfo : EIATTR_EXIT_INSTR_OFFSETS
	.align		4
        /*00d0*/ 	.byte	0x04, 0x1c
        /*00d2*/ 	.short	(.L_2960 - .L_2959)


	//   ....[0]....
.L_2959:
        /*00d4*/ 	.word	0x00000310


	//   ....[1]....
        /*00d8*/ 	.word	0x0001e3a0


	//----- nvinfo : EIATTR_MAX_THREADS
	.align		4
.L_2960:
        /*00dc*/ 	.byte	0x04, 0x05
        /*00de*/ 	.short	(.L_2962 - .L_2961)
.L_2961:
        /*00e0*/ 	.word	0x00000080
        /*00e4*/ 	.word	0x00000001
        /*00e8*/ 	.word	0x00000001


	//----- nvinfo : EIATTR_CRS_STACK_SIZE
	.align		4
.L_2962:
        /*00ec*/ 	.byte	0x04, 0x1e
        /*00ee*/ 	.short	(.L_2964 - .L_2963)
.L_2963:
        /*00f0*/ 	.word	0x00000000


	//----- nvinfo : EIATTR_CBANK_PARAM_SIZE
	.align		4
.L_2964:
        /*00f4*/ 	.byte	0x03, 0x19
        /*00f6*/ 	.short	0x00e8


	//----- nvinfo : EIATTR_PARAM_CBANK
	.align		4
        /*00f8*/ 	.byte	0x04, 0x0a
        /*00fa*/ 	.short	(.L_2966 - .L_2965)
	.align		4
.L_2965:
        /*00fc*/ 	.word	index@(.nv.constant0._ZN10layer_norm13ln_fwd_kernelINS_13Kernel_traitsI6__halfS2_fS2_fjLj1280ELj1ELj4ELj1ELj16ENS_18Kernel_traits_baseILj1280ES2_S2_fS2_fjLj128EEEEELb1ELb0ELb1ELb1EEEvNS_9FwdParamsE)
        /*0100*/ 	.short	0x0380
        /*0102*/ 	.short	0x00e8


	//----- nvinfo : EIATTR_SW_WAR
	.align		4
.L_2966:
        /*0104*/ 	.byte	0x04, 0x36
        /*0106*/ 	.short	(.L_2968 - .L_2967)
.L_2967:
        /*0108*/ 	.word	0x00000008
.L_2968:


//--------------------- .nv.info._ZN10layer_norm13ln_fwd_kernelINS_13Kernel_traitsI6__halfS2_fS2_fjLj1280ELj1ELj4ELj1ELj16ENS_18Kernel_traits_baseILj1280ES2_S2_fS2_fjLj128EEEEELb1ELb1ELb0ELb0EEEvNS_9FwdParamsE --------------------------
	.section	.nv.info._ZN10layer_norm13ln_fwd_kernelINS_13Kernel_traitsI6__halfS2_fS2_fjLj1280ELj1ELj4ELj1ELj16ENS_18Kernel_traits_baseILj1280ES2_S2_fS2_fjLj128EEEEELb1ELb1ELb0ELb0EEEvNS_9FwdParamsE,"",@"SHT_CUDA_INFO"
	.sectionflags	@""
	.align	4


	//----- nvinfo : EIATTR_CUDA_API_VERSION
	.align		4
        /*0000*/ 	.byte	0x04, 0x37
        /*0002*/ 	.short	(.L_2970 - .L_2969)
.L_2969:
        /*0004*/ 	.word	0x00000082


	//----- nvinfo : EIATTR_KPARAM_INFO
	.align		4
.L_2970:
        /*0008*/ 	.byte	0x04, 0x17
        /*000a*/ 	.short	(.L_2972 - .L_2971)
.L_2971:
        /*000c*/ 	.word	0x00000000
        /*0010*/ 	.short	0x0000
        /*0012*/ 	.short	0x0000
        /*0014*/ 	.byte	0x00, 0xf0, 0xa1, 0x03


	//----- nvinfo : EIATTR_SPARSE_MMA_MASK
	.align		4
.L_2972:
        /*0018*/ 	.byte	0x03, 0x50
        /*001a*/ 	.short	0x0000


	//----- nvinfo : EIATTR_MAXREG_COUNT
	.align		4
        /*001c*/ 	.byte	0x03, 0x1b
        /*001e*/ 	.short	0x00ff


	//----- nvinfo : EIATTR_MERCURY_ISA_VERSION
	.align		4
        /*0020*/ 	.byte	0x03, 0x5f
        /*0022*/ 	.short	0x0101


	//----- nvinfo : EIATTR_COOP_GROUP_MASK_REGIDS
	.align		4
        /*0024*/ 	.byte	0x04, 0x29
        /*0026*/ 	.short	(.L_2974 - .L_2973)


	//   ....[0]....
.L_2973:
        /*0028*/ 	.word	0xffffffff


	//   ....[1]....
        /*002c*/ 	.word	0xffffffff


	//   ....[2]....
        /*0030*/ 	.word	0xffffffff


	//   ....[3]....
        /*0034*/ 	.word	0xffffffff


	//   ....[4]....
        /*0038*/ 	.word	0xffffffff


	//   ....[5]....
        /*003c*/ 	.word	0xffffffff


	//   ....[6]....
        /*0040*/ 	.word	0xffffffff


	//   ....[7]....
        /*0044*/ 	.word	0xffffffff


	//   ....[8]....
        /*0048*/ 	.word	0xffffffff


	//   ....[9]....
        /*004c*/ 	.word	0xffffffff


	//   ....[10]....
        /*0050*/ 	.word	0x05000088


	//   ....[11]....
        /*0054*/ 	.word	0x05000088


	//   ....[12]....
        /*0058*/ 	.word	0x05000088


	//   ....[13]....
        /*005c*/ 	.word	0x05000088


	//   ....[14]....
        /*0060*/ 	.word	0x05000088


	//   ....[15]....
        /*0064*/ 	.word	0x05000088


	//   ....[16]....
        /*0068*/ 	.word	0x05000088


	//   ....[17]....
        /*006c*/ 	.word	0x05000088


	//   ....[18]....
        /*0070*/ 	.word	0x05000088


	//   ....[19]....
        /*0074*/ 	.word	0x05000088


	//----- nvinfo : EIATTR_COOP_GROUP_INSTR_OFFSETS
	.align		4
.L_2974:
        /*0078*/ 	.byte	0x04, 0x28
        /*007a*/ 	.short	(.L_2976 - .L_2975)


	//   ....[0]....
.L_2975:
        /*007c*/ 	.word	0x00020f80


	//   ....[1]....
        /*0080*/ 	.word	0x00020fb0


	//   ....[2]....
        /*0084*/ 	.word	0x00020fd0


	//   ....[3]....
        /*0088*/ 	.word	0x00020ff0


	//   ....[4]....
        /*008c*/ 	.word	0x00021020


	//   ....[5]....
        /*0090*/ 	.word	0x00021560


	//   ....[6]....
        /*0094*/ 	.word	0x00021580


	//   ....[7]....
        /*0098*/ 	.word	0x000215a0


	//   ....[8]....
        /*009c*/ 	.word	0x000215c0


	//   ....[9]....
        /*00a0*/ 	.word	0x000215e0


	//   ....[10]....
        /*00a4*/ 	.word	0x000227a0


	//   ....[11]....
        /*00a8*/ 	.word	0x00022840


	//   ....[12]....
        /*00ac*/ 	.word	0x000228b0


	//   ....[13]....
        /*00b0*/ 	.word	0x00022920


	//   ....[14]....
        /*00b4*/ 	.word	0x000229a0


	//   ....[15]....
        /*00b8*/ 	.word	0x00022f40


	//   ....[16]....
        /*00bc*/ 	.word	0x00022fb0


	//   ....[17]....
        /*00c0*/ 	.word	0x00023020


	//   ....[18]....
        /*00c4*/ 	.word	0x00023090


	//   ....[19]....
        /*00c8*/ 	.word	0x00023100


	//----- nvinfo : EIATTR_VRC_CTA_INIT_COUNT
	.align		4
.L_2976:
        /*00cc*/ 	.byte	0x02, 0x4a
	.zero		1
	.zero		1


	//----- nvinfo : EIATTR_EXIT_INSTR_OFFSETS
	.align		4
        /*00d0*/ 	.byte	0x04, 0x1c
        /*00d2*/ 	.short	(.L_2978 - .L_2977)


	//   ....[0]....
.L_2977:
        /*00d4*/ 	.word	0x00000920


	//   ....[1]....
        /*00d8*/ 	.word	0x00022730


	//----- nvinfo : EIATTR_INDIRECT_BRANCH_TARGETS
	.align		4
.L_2978:
        /*00dc*/ 	.byte	0x04, 0x34
        /*00de*/ 	.short	(.L_2980 - .L_2979)


	//   ....[0]....
.L_2979:
        /*00e0*/ 	.word	.L_x_45712@srel
        /*00e4*/ 	.short	0x0
        /*00e6*/ 	.short	0x0
        /*00e8*/ 	.word	0x3
        /*00ec*/ 	.word	.L_x_45713@srel
        /*00f0*/ 	.word	.L_x_45714@srel
        /*00f4*/ 	.word	.L_x_45715@srel


	//----- nvinfo : EIATTR_MAX_THREADS
	.align		4
.L_2980:
        /*00f8*/ 	.byte	0x04, 0x05
        /*00fa*/ 	.short	(.L_2982 - .L_2981)
.L_2981:
        /*00fc*/ 	.word	0x00000080
        /*0100*/ 	.word	0x00000001
        /*0104*/ 	.word	0x00000001


	//----- nvinfo : EIATTR_CRS_STACK_SIZE
	.align		4
.L_2982:
        /*0108*/ 	.byte	0x04, 0x1e
        /*010a*/ 	.short	(.L_2984 - .L_2983)
.L_2983:
        /*010c*/ 	.word	0x00000000


	//----- nvinfo : EIATTR_CBANK_PARAM_SIZE
	.align		4
.L_2984:
        /*0110*/ 	.byte	0x03, 0x19
        /*0112*/ 	.short	0x00e8


	//----- nvinfo : EIATTR_PARAM_CBANK
	.align		4
        /*0114*/ 	.byte	0x04, 0x0a
        /*0116*/ 	.short	(.L_2986 - .L_2985)
	.align		4
.L_2985:
        /*0118*/ 	.word	index@(.nv.constant0._ZN10layer_norm13ln_fwd_kernelINS_13Kernel_traitsI6__halfS2_fS2_fjLj1280ELj1ELj4ELj1ELj16ENS_18Kernel_traits_baseILj1280ES2_S2_fS2_fjLj128EEEEELb1ELb1ELb0ELb0EEEvNS_9FwdParamsE)
        /*011c*/ 	.short	0x0380
        /*011e*/ 	.short	0x00e8


	//----- nvinfo : EIATTR_SW_WAR
	.align		4
.L_2986:
        /*0120*/ 	.byte	0x04, 0x36
        /*0122*/ 	.short	(.L_2988 - .L_2987)
.L_2987:
        /*0124*/ 	.word	0x00000008
.L_2988:


//--------------------- .nv.info._ZN10layer_norm13ln_fwd_kernelINS_13Kernel_traitsI6__halfS2_fS2_fjLj1280ELj1ELj4ELj1ELj16ENS_18Kernel_traits_baseILj1280ES2_S2_fS2_fjLj128EEEEELb1ELb1ELb0ELb1EEEvNS_9FwdParamsE --------------------------
	.section	.nv.info._ZN10layer_norm13ln_fwd_kernelINS_13Kernel_traitsI6__halfS2_fS2_fjLj1280ELj1ELj4ELj1ELj16ENS_18Kernel_traits_baseILj1280ES2_S2_fS2_fjLj128EEEEELb1ELb1ELb0ELb1EEEvNS_9FwdParamsE,"",@"SHT_CUDA_INFO"
	.sectionflags	@""
	.align	4


	//----- nvinfo : EIATTR_CUDA_API_VERSION
	.align		4
        /*0000*/ 	.byte	0x04, 0x37
        /*0002*/ 	.short	(.L_2990 - .L_2989)
.L_2989:
        /*0004*/ 	.word	0x00000082


	//----- nvinfo : EIATTR_KPARAM_INFO
	.align		4
.L_2990:
        /*0008*/ 	.byte	0x04, 0x17
        /*000a*/ 	.short	(.L_2992 - .L_2991)
.L_2991:
        /*000c*/ 	.word	0x00000000
        /*0010*/ 	.short	0x0000
        /*0012*/ 	.short	0x0000
        /*0014*/ 	.byte	0x00, 0xf0, 0xa1, 0x03


	//----- nvinfo : EIATTR_SPARSE_MMA_MASK
	.align		4
.L_2992:
        /*0018*/ 	.byte	0x03, 0x50
        /*001a*/ 	.short	0x0000


	//----- nvinfo : EIATTR_MAXREG_COUNT
	.align		4
        /*001c*/ 	.byte	0x03, 0x1b
        /*001e*/ 	.short	0x00ff


	//----- nvinfo : EIATTR_MERCURY_ISA_VERSION
	.align		4
        /*0020*/ 	.byte	0x03, 0x5f
        /*0022*/ 	.short	0x0101


	//----- nvinfo : EIATTR_COOP_GROUP_MASK_REGIDS
	.align		4
        /*0024*/ 	.byte	0x04, 0x29
        /*0026*/ 	.short	(.L_2994 - .L_2993)


	//   ....[0]....
.L_2993:
        /*0028*/ 	.word	0xffffffff


	//   ....[1]....
        /*002c*/ 	.word	0xffffffff


	//   ....[2]....
        /*0030*/ 	.word	0xffffffff


	//   ....[3]....
        /*0034*/ 	.word	0xffffffff


	//   ....[4]....
        /*0038*/ 	.word	0xffffffff


	//   ....[5]....
        /*003c*/ 	.word	0xffffffff


	//   ....[6]....
        /*0040*/ 	.word	0xffffffff


	//   ....[7]....
        /*0044*/ 	.word	0xffffffff


	//   ....[8]....
        /*0048*/ 	.word	0xffffffff


	//   ....[9]....
        /*004c*/ 	.word	0xffffffff


	//   ....[10]....
        /*0050*/ 	.word	0x05000086


	//   ....[11]....
        /*0054*/ 	.word	0x05000086


	//   ....[12]....
        /*0058*/ 	.word	0x05000086


	//   ....[13]....
        /*005c*/ 	.word	0x05000086


	//   ....[14]....
        /*0060*/ 	.word	0x05000086


	//   ....[15]....
        /*0064*/ 	.word	0x05000086


	//   ....[16]....
        /*0068*/ 	.word	0x05000086


	//   ....[17]....
        /*006c*/ 	.word	0x05000086


	//   ....[18]....
        /*0070*/ 	.word	0x05000086


	//   ....[19]....
        /*0074*/ 	.word	0x05000086


	//----- nvinfo : EIATTR_COOP_GROUP_INSTR_OFFSETS
	.align		4
.L_2994:
        /*0078*/ 	.byte	0x04, 0x28
        /*007a*/ 	.short	(.L_2996 - .L_2995)


	//   ....[0]....
.L_2995:
        /*007c*/ 	.word	0x00020a80


	//   ....[1]....
        /*0080*/ 	.word	0x00020aa0


	//   ....[2]....
        /*0084*/ 	.word	0x00020ac0


	//   ....[3]....
        /*0088*/ 	.word	0x00020ae0


	//   ....[4]....
        /*008c*/ 	.word	0x00020b10


	//   ....[5]....
        /*0090*/ 	.word	0x00021040


	//   ....[6]....
        /*0094*/ 	.word	0x00021060


	//   ....[7]....
        /*0098*/ 	.word	0x00021080


	//   ....[8]....
        /*009c*/ 	.word	0x000210a0


	//   ....[9]....
        /*00a0*/ 	.word	0x000210c0


	//   ....[10]....
        /*00a4*/ 	.word	0x000220d0


	//   ....[11]....
        /*00a8*/ 	.word	0x00022170


	//   ....[12]....
        /*00ac*/ 	.word	0x000221e0


	//   ....[13]....
        /*00b0*/ 	.word	0x00022250


	//   ....[14]....
        /*00b4*/ 	.word	0x000222d0


	//   ....[15]....
        /*00b8*/ 	.word	0x00022850


	//   ....[16]....
        /*00bc*/ 	.word	0x000228c0


	//   ....[17]....
        /*00c0*/ 	.word	0x00022930


	//   ....[18]....
        /*00c4*/ 	.word	0x000229a0


	//   ....[19]....
        /*00c8*/ 	.word	0x00022a10


	//----- nvinfo : EIATTR_VRC_CTA_INIT_COUNT
	.align		4
.L_2996:
        /*00cc*/ 	.byte	0x02, 0x4a
	.zero		1
	.zero		1


	//----- nvinfo : EIATTR_EXIT_INSTR_OFFSETS
	.align		4
        /*00d0*/ 	.byte	0x04, 0x1c
        /*00d2*/ 	.short	(.L_2998 - .L_2997)


	//   ....[0]....
.L_2997:
        /*00d4*/ 	.word	0x000004c0


	//   ....[1]....
        /*00d8*/ 	.word	0x00022060


	//----- nvinfo : EIATTR_INDIRECT_BRANCH_TARGETS
	.align		4
.L_2998:
        /*00dc*/ 	.byte	0x04, 0x34
        /*00de*/ 	.short	(.L_3000 - .L_2999)


	//   ....[0]....
.L_2999:
        /*00e0*/ 	.word	.L_x_45716@srel
        /*00e4*/ 	.short	0x0
        /*00e6*/ 	.short	0x0
        /*00e8*/ 	.word	0x3
        /*00ec*/ 	.word	.L_x_45717@srel
        /*00f0*/ 	.word	.L_x_45718@srel
        /*00f4*/ 	.word	.L_x_45719@srel


	//----- nvinfo : EIATTR_MAX_THREADS
	.align		4
.L_3000:
        /*00f8*/ 	.byte	0x04, 0x05
        /*00fa*/ 	.short	(.L_3002 - .L_3001)
.L_3001:
        /*00fc*/ 	.word	0x00000080
        /*0100*/ 	.word	0x00000001
        /*0104*/ 	.word	0x00000001


	//----- nvinfo : EIATTR_CRS_STACK_SIZE
	.align		4
.L_3002:
        /*0108*/ 	.byte	0x04, 0x1e
        /*010a*/ 	.short	(.L_3004 - .L_3003)
.L_3003:
        /*010c*/ 	.word	0x00000000


	//----- nvinfo : EIATTR_CBANK_PARAM_SIZE
	.align		4
.L_3004:
        /*0110*/ 	.byte	0x03, 0x19
        /*0112*/ 	.short	0x00e8


	//----- nvinfo : EIATTR_PARAM_CBANK
	.align		4
        /*0114*/ 	.byte	0x04, 0x0a
        /*0116*/ 	.short	(.L_3006 - .L_3005)
	.align		4
.L_3005:
        /*0118*/ 	.word	index@(.nv.constant0._ZN10layer_norm13ln_fwd_kernelINS_13Kernel_traitsI6__halfS2_fS2_fjLj1280ELj1ELj4ELj1ELj16ENS_18Kernel_traits_baseILj1280ES2_S2_fS2_fjLj128EEEEELb1ELb1ELb0ELb1EEEvNS_9FwdParamsE)
        /*011c*/ 	.short	0x0380
        /*011e*/ 	.short	0x00e8


	//----- nvinfo : EIATTR_SW_WAR
	.align		4
.L_3006:
        /*0120*/ 	.byte	0x04, 0x36
        /*0122*/ 	.short	(.L_3008 - .L_3007)
.L_3007:
        /*0124*/ 	.word	0x00000008
.L_3008:


//--------------------- .nv.info._ZN10layer_norm13ln_fwd_kernelINS_13Kernel_traitsI6__halfS2_fS2_fjLj1280ELj1ELj4ELj1ELj16ENS_18Kernel_traits_baseILj1280ES2_S2_fS2_fjLj128EEEEELb1ELb1ELb1ELb0EEEvNS_9FwdParamsE --------------------------
	.section	.nv.info._ZN10layer_norm13ln_fwd_kernelINS_13Kernel_traitsI6__halfS2_fS2_fjLj1280ELj1ELj4ELj1ELj16ENS_18Kernel_traits_baseILj1280ES2_S2_fS2_fjLj128EEEEELb1ELb1ELb1ELb0EEEvNS_9FwdParamsE,"",@"SHT_CUDA_INFO"
	.sectionflags	@""
	.align	4


	//----- nvinfo : EIATTR_CUDA_API_VERSION
	.align		4
        /*0000*/ 	.byte	0x04, 0x37
        /*0002*/ 	.short	(.L_3010 - .L_3009)
.L_3009:
        /*0004*/ 	.word	0x00000082


	//----- nvinfo : EIATTR_KPARAM_INFO
	.align		4
.L_3010:
        /*0008*/ 	.byte	0x04, 0x17
        /*000a*/ 	.short	(.L_3012 - .L_3011)
.L_3011:
        /*000c*/ 	.word	0x00000000
        /*0010*/ 	.short	0x0000
        /*0012*/ 	.short	0x0000
        /*0014*/ 	.byte	0x00, 0xf0, 0xa1, 0x03


	//----- nvinfo : EIATTR_SPARSE_MMA_MASK
	.align		4
.L_3012:
        /*0018*/ 	.byte	0x03, 0x50
        /*001a*/ 	.short	0x0000


	//----- nvinfo : EIATTR_MAXREG_COUNT
	.align		4
        /*001c*/ 	.byte	0x03, 0x1b
        /*001e*/ 	.short	0x00ff


	//----- nvinfo : EIATTR_MERCURY_ISA_VERSION
	.align		4
        /*0020*/ 	.byte	0x03, 0x5f
        /*0022*/ 	.short	0x0101


	//----- nvinfo : EIATTR_COOP_GROUP_MASK_REGIDS
	.align		4
        /*0024*/ 	.byte	0x04, 0x29
        /*0026*/ 	.short	(.L_3014 - .L_3013)


	//   ....[0]....
.L_3013:
        /*0028*/ 	.word	0xffffffff


	//   ....[1]....
        /*002c*/ 	.word	0xffffffff


	//   ....[2]....
        /*0030*/ 	.word	0xffffffff


	//   ....[3]....
        /*0034*/ 	.word	0xffffffff


	//   ....[4]....
        /*0038*/ 	.word	0xffffffff


	//   ....[5]....
        /*003c*/ 	.word	0xffffffff


	//   ....[6]....
        /*0040*/ 	.word	0xffffffff


	//   ....[7]....
        /*0044*/ 	.word	0xffffffff


	//   ....[8]....
        /*0048*/ 	.word	0xffffffff


	//   ....[9]....
        /*004c*/ 	.word	0xffffffff


	//   ....[10]....
        /*0050*/ 	.word	0x05000095


	//   ....[11]....
        /*0054*/ 	.word	0x05000095


	//   ....[12]....
        /*0058*/ 	.word	0x05000095


	//   ....[13]....
        /*005c*/ 	.word	0x05000095


	//   ....[14]....
        /*0060*/ 	.word	0x05000095


	//   ....[15]....
        /*0064*/ 	.word	0x05000095


	//   ....[16]....
        /*0068*/ 	.word	0x05000095


	//   ....[17]....
        /*006c*/ 	.word	0x05000095


	//   ....[18]....
        /*0070*/ 	.word	0x05000095


	//   ....[19]....
        /*0074*/ 	.word	0x05000095


	//----- nvinfo : EIATTR_COOP_GROUP_INSTR_OFFSETS
	.align		4
.L_3014:
        /*0078*/ 	.byte	0x04, 0x28
        /*007a*/ 	.short	(.L_3016 - .L_3015)


	//   ....[0]....
.L_3015:
        /*007c*/ 	.word	0x00023020


	//   ....[1]....
        /*0080*/ 	.word	0x00023040


	//   ....[2]....
        /*0084*/ 	.word	0x00023060


	//   ....[3]....
        /*0088*/ 	.word	0x00023080


	//   ....[4]....
        /*008c*/ 	.word	0x000230b0


	//   ....[5]....
        /*0090*/ 	.word	0x000235f0


	//   ....[6]....
        /*0094*/ 	.word	0x00023610


	//   ....[7]....
        /*0098*/ 	.word	0x00023630


	//   ....[8]....
        /*009c*/ 	.word	0x00023650


	//   ....[9]....
        /*00a0*/ 	.word	0x00023670


	//   ....[10]....
        /*00a4*/ 	.word	0x000248b0


	//   ....[11]....
        /*00a8*/ 	.word	0x00024950


	//   ....[12]....
        /*00ac*/ 	.word	0x000249c0


	//   ....[13]....
        /*00b0*/ 	.word	0x00024a30


	//   ....[14]....
        /*00b4*/ 	.word	0x00024ab0


	//   ....[15]....
        /*00b8*/ 	.word	0x00025040


	//   ....[16]....
        /*00bc*/ 	.word	0x000250b0


	//   ....[17]....
        /*00c0*/ 	.word	0x00025120


	//   ....[18]....
        /*00c4*/ 	.word	0x00025190


	//   ....[19]....
        /*00c8*/ 	.word	0x00025200


	//----- nvinfo : EIATTR_VRC_CTA_INIT_COUNT
	.align		4
.L_3016:
        /*00cc*/ 	.byte	0x02, 0x4a
	.zero		1
	.zero		1


	//----- nvinfo : EIATTR_EXIT_INSTR_OFFSETS
	.align		4
        /*00d0*/ 	.byte	0x04, 0x1c
        /*00d2*/ 	.short	(.L_3018 - .L_3017)


	//   ....[0]....
.L_3017:
        /*00d4*/ 	.word	0x00000930


	//   ....[1]....
        /*00d8*/ 	.word	0x00024840


	//----- nvinfo : EIATTR_MAX_THREADS
	.align		4
.L_3018:
        /*00dc*/ 	.byte	0x04, 0x05
        /*00de*/ 	.short	(.L_3020 - .L_3019)
.L_3019:
        /*00e0*/ 	.word	0x00000080
        /*00e4*/ 	.word	0x00000001
        /*00e8*/ 	.word	0x00000001


	//----- nvinfo : EIATTR_CRS_STACK_SIZE
	.align		4
.L_3020:
        /*00ec*/ 	.byte	0x04, 0x1e
        /*00ee*/ 	.short	(.L_3022 - .L_3021)
.L_3021:
        /*00f0*/ 	.word	0x00000000


	//----- nvinfo : EIATTR_CBANK_PARAM_SIZE
	.align		4
.L_3022:
        /*00f4*/ 	.byte	0x03, 0x19
        /*00f6*/ 	.short	0x00e8


	//----- nvinfo : EIATTR_PARAM_CBANK
	.align		4
        /*00f8*/ 	.byte	0x04, 0x0a
        /*00fa*/ 	.short	(.L_3024 - .L_3023)
	.align		4
.L_3023:
        /*00fc*/ 	.word	index@(.nv.constant0._ZN10layer_norm13ln_fwd_kernelINS_13Kernel_traitsI6__halfS2_fS2_fjLj1280ELj1ELj4ELj1ELj16ENS_18Kernel_traits_baseILj1280ES2_S2_fS2_fjLj128EEEEELb1ELb1ELb1ELb0EEEvNS_9FwdParamsE)
        /*0100*/ 	.short	0x0380
        /*0102*/ 	.short	0x00e8


	//----- nvinfo : EIATTR_SW_WAR
	.align		4
.L_3024:
        /*0104*/ 	.byte	0x04, 0x36
        /*0106*/ 	.short	(.L_3026 - .L_3025)
.L_3025:
        /*0108*/ 	.word	0x00000008
.L_3026:


//--------------------- .nv.info._ZN10layer_norm13ln_fwd_kernelINS_13Kernel_traitsI6__halfS2_fS2_fjLj1280ELj1ELj4ELj1ELj16ENS_18Kernel_traits_baseILj1280ES2_S2_fS2_fjLj128EEEEELb1ELb1ELb1ELb1EEEvNS_9FwdParamsE --------------------------
	.section	.nv.info._ZN10layer_norm13ln_fwd_kernelINS_13Kernel_traitsI6__halfS2_fS2_fjLj1280ELj1ELj4ELj1ELj16ENS_18Kernel_traits_baseILj1280ES2_S2_fS2_fjLj128EEEEELb1ELb1ELb1ELb1EEEvNS_9FwdParamsE,"",@"SHT_CUDA_INFO"
	.sectionflags	@""
	.align	4


	//----- nvinfo : EIATTR_CUDA_API_VERSION
	.align		4
        /*0000*/ 	.byte	0x04, 0x37
        /*0002*/ 	.short	(.L_3028 - .L_3027)
.L_3027:
        /*0004*/ 	.word	0x00000082


	//----- nvinfo : EIATTR_KPARAM_INFO
	.align		4
.L_3028:
        /*0008*/ 	.byte	0x04, 0x17
        /*000a*/ 	.short	(.L_3030 - .L_3029)
.L_3029:
        /*000c*/ 	.word	0x00000000
        /*0010*/ 	.short	0x0000
        /*0012*/ 	.short	0x0000
        /*0014*/ 	.byte	0x00, 0xf0, 0xa1, 0x03


	//----- nvinfo : EIATTR_SPARSE_MMA_MASK
	.align		4
.L_3030:
        /*0018*/ 	.byte	0x03, 0x50
        /*001a*/ 	.short	0x0000


	//----- nvinfo : EIATTR_MAXREG_COUNT
	.align		4
        /*001c*/ 	.byte	0x03, 0x1b
        /*001e*/ 	.short	0x00ff


	//----- nvinfo : EIATTR_MERCURY_ISA_VERSION
	.align		4
        /*0020*/ 	.byte	0x03, 0x5f
        /*0022*/ 	.short	0x0101


	//----- nvinfo : EIATTR_COOP_GROUP_MASK_REGIDS
	.align		4
        /*0024*/ 	.byte	0x04, 0x29
        /*0026*/ 	.short	(.L_3032 - .L_3031)


	//   ....[0]....
.L_3031:
        /*0028*/ 	.word	0xffffffff


	//   ....[1]....
        /*002c*/ 	.word	0xffffffff


	//   ....[2]....
        /*0030*/ 	.word	0xffffffff


	//   ....[3]....
        /*0034*/ 	.word	0xffffffff


	//   ....[4]....
        /*0038*/ 	.word	0xffffffff


	//   ....[5]....
        /*003c*/ 	.word	0xffffffff


	//   ....[6]....
        /*0040*/ 	.word	0xffffffff


	//   ....[7]....
        /*0044*/ 	.word	0xffffffff


	//   ....[8]....
        /*0048*/ 	.word	0xffffffff


	//   ....[9]....
        /*004c*/ 	.word	0xffffffff


	//   ....[10]....
        /*0050*/ 	.word	0x0500008e


	//   ....[11]....
        /*0054*/ 	.word	0x0500008e


	//   ....[12]....
        /*0058*/ 	.word	0x0500008e


	//   ....[13]....
        /*005c*/ 	.word	0x0500008e


	//   ....[14]....
        /*0060*/ 	.word	0x0500008e


	//   ....[15]....
        /*0064*/ 	.word	0x0500008e


	//   ....[16]....
        /*0068*/ 	.word	0x0500008e


	//   ....[17]....
        /*006c*/ 	.word	0x0500008e


	//   ....[18]....
        /*0070*/ 	.word	0x0500008e


	//   ....[19]....
        /*0074*/ 	.word	0x0500008e


	//----- nvinfo : EIATTR_COOP_GROUP_INSTR_OFFSETS
	.align		4
.L_3032:
        /*0078*/ 	.byte	0x04, 0x28
        /*007a*/ 	.short	(.L_3034 - .L_3033)


	//   ....[0]....
.L_3033:
        /*007c*/ 	.word	0x000228d0


	//   ....[1]....
        /*0080*/ 	.word	0x000228f0


	//   ....[2]....
        /*0084*/ 	.word	0x00022910


	//   ....[3]....
        /*0088*/ 	.word	0x00022930


	//   ....[4]....
        /*008c*/ 	.word	0x00022960


	//   ....[5]....
        /*0090*/ 	.word	0x00022e90


	//   ....[6]....
        /*0094*/ 	.word	0x00022eb0


	//   ....[7]....
        /*0098*/ 	.word	0x00022ed0


	//   ....[8]....
        /*009c*/ 	.word	0x00022ef0


	//   ....[9]....
        /*00a0*/ 	.word	0x00022f10


	//   ....[10]....
        /*00a4*/ 	.word	0x00024000


	//   ....[11]....
        /*00a8*/ 	.word	0x000240a0


	//   ....[12]....
        /*00ac*/ 	.word	0x00024110


	//   ....[13]....
        /*00b0*/ 	.word	0x00024180


	//   ....[14]....
        /*00b4*/ 	.word	0x00024200


	//   ....[15]....
        /*00b8*/ 	.word	0x00024780


	//   ....[16]....
        /*00bc*/ 	.word	0x000247f0


	//   ....[17]....
        /*00c0*/ 	.word	0x00024860


	//   ....[18]....
        /*00c4*/ 	.word	0x000248d0


	//   ....[19]....
        /*00c8*/ 	.word	0x00024940


	//----- nvinfo : EIATTR_VRC_CTA_INIT_COUNT
	.align		4
.L_3034:
        /*00cc*/ 	.byte	0x02, 0x4a
	.zero		1
	.zero		1


	//----- nvinfo : EIATTR_EXIT_INSTR_OFFSETS
	.align		4
        /*00d0*/ 	.byte	0x04, 0x1c
        /*00d2*/ 	.short	(.L_3036 - .L_3035)


	//   ....[0]....
.L_3035:
        /*00d4*/ 	.word	0x000004c0


	//   ....[1]....
        /*00d8*/ 	.word	0x00023f90


	//----- nvinfo : EIATTR_MAX_THREADS
	.align		4
.L_3036:
        /*00dc*/ 	.byte	0x04, 0x05
        /*00de*/ 	.short	(.L_3038 - .L_3037)
.L_3037:
        /*00e0*/ 	.word	0x00000080
        /*00e4*/ 	.word	0x00000001
        /*00e8*/ 	.word	0x00000001


	//----- nvinfo : EIATTR_CRS_STACK_SIZE
	.align		4
.L_3038:
        /*00ec*/ 	.byte	0x04, 0x1e
        /*00ee*/ 	.short	(.L_3040 - .L_3039)
.L_3039:
        /*00f0*/ 	.word	0x00000000


	//----- nvinfo : EIATTR_CBANK_PARAM_SIZE
	.align		4
.L_3040:
        /*00f4*/ 	.byte	0x03, 0x19
        /*00f6*/ 	.short	0x00e8


	//----- nvinfo : EIATTR_PARAM_CBANK
	.align		4
        /*00f8*/ 	.byte	0x04, 0x0a
        /*00fa*/ 	.short	(.L_3042 - .L_3041)
	.align		4
.L_3041:
        /*00fc*/ 	.word	index@(.nv.constant0._ZN10layer_norm13ln_fwd_kernelINS_13Kernel_traitsI6__halfS2_fS2_fjLj1280ELj1ELj4ELj1ELj16ENS_18Kernel_traits_baseILj1280ES2_S2_fS2_fjLj128EEEEELb1ELb1ELb1ELb1EEEvNS_9FwdParamsE)
        /*0100*/ 	.short	0x0380
        /*0102*/ 	.short	0x00e8


	//----- nvinfo : EIATTR_SW_WAR
	.align		4
.L_3042:
        /*0104*/ 	.byte	0x04, 0x36
        /*0106*/ 	.short	(.L_3044 - .L_3043)
.L_3043:
        /*0108*/ 	.word	0x00000008
.L_3044:


//--------------------- .nv.info._ZN10layer_norm13ln_fwd_kernelINS_13Kernel_traitsIf6__halffS2_fjLj1280ELj1ELj4ELj1ELj16ENS_18Kernel_traits_baseILj1280EfS2_fS2_fjLj128EEEEELb0ELb0ELb0ELb0EEEvNS_9FwdParamsE --------------------------
	.section	.nv.info._ZN10layer_norm13ln_fwd_kernelINS_13Kernel_traitsIf6__halffS2_fjLj1280ELj1ELj4ELj1ELj16ENS_18Kernel_traits_baseILj1280EfS2_fS2_fjLj128EEEEELb0ELb0ELb0ELb0EEEvNS_9FwdParamsE,"",@"SHT_CUDA_INFO"
	.sectionflags	@""
	.align	4


	//----- nvinfo : EIATTR_CUDA_API_VERSION
	.align		4
        /*0000*/ 	.byte	0x04, 0x37
        /*0002*/ 	.short	(.L_3046 - .L_3045)
.L_3045:
        /*0004*/ 	.word	0x00000082


	//----- nvinfo : EIATTR_KPARAM_INFO
	.align		4
.L_3046:
        /*0008*/ 	.byte	0x04, 0x17
        /*000a*/ 	.short	(.L_3048 - .L_3047)
.L_3047:
        /*000c*/ 	.word	0x00000000
        /*0010*/ 	.short	0x0000
        /*0012*/ 	.short	0x0000
        /*0014*/ 	.byte	0x00, 0xf0, 0xa1, 0x03


	//----- nvinfo : EIATTR_SPARSE_MMA_MASK
	.align		4
.L_3048:
        /*0018*/ 	.byte	0x03, 0x50
        /*001a*/ 	.short	0x0000


	//----- nvinfo : EIATTR_MAXREG_COUNT
	.align		4
        /*001c*/ 	.byte	0x03, 0x1b
        /*001e*/ 	.short	0x00ff


	//----- nvinfo : EIATTR_MERCURY_ISA_VERSION
	.align		4
        /*0020*/ 	.byte	0x03, 0x5f
        /*0022*/ 	.short	0x0101


	//----- nvinfo : EIATTR_COOP_GROUP_MASK_REGIDS
	.align		4
        /*0024*/ 	.byte	0x04, 0x29
        /*0026*/ 	.short	(.L_3050 - .L_3049)


	//   ....[0]....
.L_3049:
        /*0028*/ 	.word	0xffffffff


	//   ....[1]....
        /*002c*/ 	.word	0xffffffff


	//   ....[2]....
        /*0030*/ 	.word	0xffffffff


	//   ....[3]....
        /*0034*/ 	.word	0xffffffff


	//   ....[4]....
        /*0038*/ 	.word	0xffffffff


	//   ....[5]....
        /*003c*/ 	.word	0xffffffff


	//   ....[6]....
        /*0040*/ 	.word	0xffffffff


	//   ....[7]....
        /*0044*/ 	.word	0xffffffff


	//   ....[8]....
        /*0048*/ 	.word	0xffffffff


	//   ....[9]....
        /*004c*/ 	.word	0xffffffff


	//   ....[10]....
        /*0050*/ 	.word	0x05000086


	//   ....[11]....
        /*0054*/ 	.word	0x05000086


	//   ....[12]....
        /*0058*/ 	.word	0x05000086


	//   ....[13]....
        /*005c*/ 	.word	0x05000086


	//   ....[14]....
        /*0060*/ 	.word	0x05000086


	//   ....[15]....
        /*0064*/ 	.word	0x05000086


	//   ....[16]....
        /*0068*/ 	.word	0x05000086


	//   ....[17]....
        /*006c*/ 	.word	0x05000086


	//   ....[18]....
        /*0070*/ 	.word	0x05000086


	//   ....[19]....
        /*0074*/ 	.word	0x05000086


	//----- nvinfo : EIATTR_COOP_GROUP_INSTR_OFFSETS
	.align		4
.L_3050:
        /*0078*/ 	.byte	0x04, 0x28
        /*007a*/ 	.short	(.L_3052 - .L_3051)


	//   ....[0]....
.L_3051:
        /*007c*/ 	.word	0x00001c50


	//   ....[1]....
        /*0080*/ 	.word	0x00001c80


	//   ....[2]....
        /*0084*/ 	.word	0x00001ca0


	//   ....[3]....
        /*0088*/ 	.word	0x00001cc0


	//   ....[4]....
        /*008c*/ 	.word	0x00001ce0


	//   ....[5]....
        /*0090*/ 	.word	0x00002220


	//   ....[6]....
        /*0094*/ 	.word	0x00002240


	//   ....[7]....
        /*0098*/ 	.word	0x00002260


	//   ....[8]....
        /*009c*/ 	.word	0x00002280


	//   ....[9]....
        /*00a0*/ 	.word	0x000022a0


	//   ....[10]....
        /*00a4*/ 	.word	0x00002f70


	//   ....[11]....
        /*00a8*/ 	.word	0x00003020


	//   ....[12]....
        /*00ac*/ 	.word	0x00003090


	//   ....[13]....
        /*00b0*/ 	.word	0x00003100


	//   ....[14]....
        /*00b4*/ 	.word	0x00003170


	//   ....[15]....
        /*00b8*/ 	.word	0x00003700


	//   ....[16]....
        /*00bc*/ 	.word	0x00003770


	//   ....[17]....
        /*00c0*/ 	.word	0x000037e0


	//   ....[18]....
        /*00c4*/ 	.word	0x00003850


	//   ....[19]....
        /*00c8*/ 	.word	0x000038c0


	//----- nvinfo : EIATTR_VRC_CTA_INIT_COUNT
	.align		4
.L_3052:
        /*00cc*/ 	.byte	0x02, 0x4a
	.zero		1
	.zero		1


	//----- nvinfo : EIATTR_EXIT_INSTR_OFFSETS
	.align		4
        /*00d0*/ 	.byte	0x04, 0x1c
        /*00d2*/ 	.short	(.L_3054 - .L_3053)


	//   ....[0]....
.L_3053:
        /*00d4*/ 	.word	0x000007a0


	//   ....[1]....
        /*00d8*/ 	.word	0x00002f00


	//----- nvinfo : EIATTR_MAX_THREADS
	.align		4
.L_3054:
        /*00dc*/ 	.byte	0x04, 0x05
        /*00de*/ 	.short	(.L_3056 - .L_3055)
.L_3055:
        /*00e0*/ 	.word	0x00000080
        /*00e4*/ 	.word	0x00000001
        /*00e8*/ 	.word	0x00000001


	//----- nvinfo : EIATTR_CRS_STACK_SIZE
	.align		4
.L_3056:
        /*00ec*/ 	.byte	0x04, 0x1e
        /*00ee*/ 	.short	(.L_3058 - .L_3057)
.L_3057:
        /*00f0*/ 	.word	0x00000000


	//----- nvinfo : EIATTR_CBANK_PARAM_SIZE
	.align		4
.L_3058:
        /*00f4*/ 	.byte	0x03, 0x19
        /*00f6*/ 	.short	0x00e8


	//----- nvinfo : EIATTR_PARAM_CBANK
	.align		4
        /*00f8*/ 	.byte	0x04, 0x0a
        /*00fa*/ 	.short	(.L_3060 - .L_3059)
	.align		4
.L_3059:
        /*00fc*/ 	.word	index@(.nv.constant0._ZN10layer_norm13ln_fwd_kernelINS_13Kernel_traitsIf6__halffS2_fjLj1280ELj1ELj4ELj1ELj16ENS_18Kernel_traits_baseILj1280EfS2_fS2_fjLj128EEEEELb0ELb0ELb0ELb0EEEvNS_9FwdParamsE)
        /*0100*/ 	.short	0x0380
        /*0102*/ 	.short	0x00e8


	//----- nvinfo : EIATTR_SW_WAR
	.align		4
.L_3060:
        /*0104*/ 	.byte	0x04, 0x36
        /*0106*/ 	.short	(.L_3062 - .L_3061)
.L_3061:
        /*0108*/ 	.word	0x00000008
.L_3062:


//--------------------- .nv.info._ZN10layer_norm13ln_fwd_kernelINS_13Kernel_traitsIf6__halffS2_fjLj1280ELj1ELj4ELj1ELj16ENS_18Kernel_traits_baseILj1280EfS2_fS2_fjLj128EEEEELb0ELb0ELb0ELb1EEEvNS_9FwdParamsE --------------------------
	.section	.nv.info._ZN10layer_norm13ln_fwd_kernelINS_13Kernel_traitsIf6__halffS2_fjLj1280ELj1ELj4ELj1ELj16ENS_18Kernel_traits_baseILj1280EfS2_fS2_fjLj128EEEEELb0ELb0ELb0ELb1EEEvNS_9FwdParamsE,"",@"SHT_CUDA_INFO"
	.sectionflags	@""
	.align	4


	//----- nvinfo : EIATTR_CUDA_API_VERSION
	.align		4
        /*0000*/ 	.byte	0x04, 0x37
        /*0002*/ 	.short	(.L_3064 - .L_3063)
.L_3063:
        /*0004*/ 	.word	0x00000082


	//----- nvinfo : EIATTR_KPARAM_INFO
	.align		4
.L_3064:
        /*0008*/ 	.byte	0x04, 0x17
        /*000a*/ 	.short	(.L_3066 - .L_3065)
.L_3065:
        /*000c*/ 	.word	0x00000000
        /*0010*/ 	.short	0x0000
        /*0012*/ 	.short	0x0000
        /*0014*/ 	.byte	0x00, 0xf0, 0xa1, 0x03


	//----- nvinfo : EIATTR_SPARSE_MMA_MASK
	.align		4
.L_3066:
        /*0018*/ 	.byte	0x03, 0x50
        /*001a*/ 	.short	0x0000


	//----- nvinfo : EIATTR_MAXREG_COUNT
	.align		4
        /*001c*/ 	.byte	0x03, 0x1b
        /*001e*/ 	.short	0x00ff


	//----- nvinfo : EIATTR_MERCURY_ISA_VERSION
	.align		4
        /*0020*/ 	.byte	0x03, 0x5f
        /*0022*/ 	.short	0x0101


	//----- nvinfo : EIATTR_COOP_GROUP_MASK_REGIDS
	.align		4
        /*0024*/ 	.byte	0x04, 0x29
        /*0026*/ 	.short	(.L_3068 - .L_3067)


	//   ....[0]....
.L_3067:
        /*0028*/ 	.word	0xffffffff


	//   ....[1]....
        /*002c*/ 	.word	0xffffffff


	//   ....[2]....
        /*0030*/ 	.word	0xffffffff


	//   ....[3]....
        /*0034*/ 	.word	0xffffffff


	//   ....[4]....
        /*0038*/ 	.word	0xffffffff


	//   ....[5]....
        /*003c*/ 	.word	0xffffffff


	//   ....[6]....
        /*0040*/ 	.word	0xffffffff


	//   ....[7]....
        /*0044*/ 	.word	0xffffffff


	//   ....[8]....
        /*0048*/ 	.word	0xffffffff


	//   ....[9]....
        /*004c*/ 	.word	0xffffffff


	//   ....[10]....
        /*0050*/ 	.word	0xffffffff


	//   ....[11]....
        /*0054*/ 	.word	0xffffffff


	//   ....[12]....
        /*0058*/ 	.word	0xffffffff


	//   ....[13]....
        /*005c*/ 	.word	0xffffffff


	//   ....[14]....
        /*0060*/ 	.word	0xffffffff


	//   ....[15]....
        /*0064*/ 	.word	0xffffffff


	//   ....[16]....
        /*0068*/ 	.word	0xffffffff


	//   ....[17]....
        /*006c*/ 	.word	0xffffffff


	//   ....[18]....
        /*0070*/ 	.word	0xffffffff


	//   ....[19]....
        /*0074*/ 	.word	0xffffffff


	//   ....[20]....
        /*0078*/ 	.word	0x05000057


	//   ....[21]....
        /*007c*/ 	.word	0x05000057


	//   ....[22]....
        /*0080*/ 	.word	0x05000057


	//   ....[23]....
        /*0084*/ 	.word	0x05000057


	//   ....[24]....
        /*0088*/ 	.word	0x05000057


	//   ....[25]....
        /*008c*/ 	.word	0x05000057


	//   ....[26]....
        /*0090*/ 	.word	0x05000057


	//   ....[27]....
        /*0094*/ 	.word	0x05000057


	//   ....[28]....
        /*0098*/ 	.word	0x05000057


	//   ....[29]....
        /*009c*/ 	.word	0x05000057


	//   ....[30]....
        /*00a0*/ 	.word	0x05000057


	//   ....[31]....
        /*00a4*/ 	.word	0x05000057


	//   ....[32]....
        /*00a8*/ 	.word	0x05000057


	//   ....[33]....
        /*00ac*/ 	.word	0x05000057


	//   ....[34]....
        /*00b0*/ 	.word	0x05000057


	//   ....[35]....
        /*00b4*/ 	.word	0x05000057


	//   ....[36]....
        /*00b8*/ 	.word	0x05000057


	//   ....[37]....
        /*00bc*/ 	.word	0x05000057


	//   ....[38]....
        /*00c0*/ 	.word	0x05000057


	//   ....[39]....
        /*00c4*/ 	.word	0x05000057


	//----- nvinfo : EIATTR_COOP_GROUP_INSTR_OFFSETS
	.align		4
.L_3068:
        /*00c8*/ 	.byte	0x04, 0x28
        /*00ca*/ 	.short	(.L_3070 - .L_3069)


	//   ....[0]....
.L_3069:
        /*00cc*/ 	.word	0x000016a0


	//   ....[1]....
        /*00d0*/ 	.word	0x000016d0


	//   ....[2]....
        /*00d4*/ 	.word	0x000016f0


	//   ....[3]....
        /*00d8*/ 	.word	0x00001710


	//   ....[4]....
        /*00dc*/ 	.word	0x00001730


	//   ....[5]....
        /*00e0*/ 	.word	0x00001c60


	//   ....[6]....
        /*00e4*/ 	.word	0x00001c80


	//   ....[7]....
        /*00e8*/ 	.word	0x00001ca0


	//   ....[8]....
        /*00ec*/ 	.word	0x00001cc0


	//   ....[9]....
        /*00f0*/ 	.word	0x00001ce0


	//   ....[10]....
        /*00f4*/ 	.word	0x000036b0


	//   ....[11]....
        /*00f8*/ 	.word	0x000036e0


	//   ....[12]....
        /*00fc*/ 	.word	0x00003700


	//   ....[13]....
        /*0100*/ 	.word	0x00003720


	//   ....[14]....
        /*0104*/ 	.word	0x00003740


	//   ....[15]....
        /*0108*/ 	.word	0x00003c70


	//   ....[16]....
        /*010c*/ 	.word	0x00003c90


	//   ....[17]....
        /*0110*/ 	.word	0x00003cb0


	//   ....[18]....
        /*0114*/ 	.word	0x00003cd0


	//   ....[19]....
        /*0118*/ 	.word	0x00003cf0


	//   ....[20]....
        /*011c*/ 	.word	0x00004800


	//   ....[21]....
        /*0120*/ 	.word	0x00004890


	//   ....[22]....
        /*0124*/ 	.word	0x000048f0


	//   ....[23]....
        /*0128*/ 	.word	0x00004950


	//   ....[24]....
        /*012c*/ 	.word	0x000049b0


	//   ....[25]....
        /*0130*/ 	.word	0x00004f10


	//   ....[26]....
        /*0134*/ 	.word	0x00004f70


	//   ....[27]....
        /*0138*/ 	.word	0x00004fd0


	//   ....[28]....
        /*013c*/ 	.word	0x00005030


	//   ....[29]....
        /*0140*/ 	.word	0x00005090


	//   ....[30]....
        /*0144*/ 	.word	0x00005120


	//   ....[31]....
        /*0148*/ 	.word	0x000051b0


	//   ....[32]....
        /*014c*/ 	.word	0x00005210


	//   ....[33]....
        /*0150*/ 	.word	0x00005270


	//   ....[34]....
        /*0154*/ 	.word	0x000052d0


	//   ....[35]....
        /*0158*/ 	.word	0x00005830


	//   ....[36]....
        /*015c*/ 	.word	0x00005890


	//   ....[37]....
        /*0160*/ 	.word	0x000058f0


	//   ....[38]....
        /*0164*/ 	.word	0x00005950


	//   ....[39]....
        /*0168*/ 	.word	0x000059b0


	//----- nvinfo : EIATTR_VRC_CTA_INIT_COUNT
	.align		4
.L_3070:
        /*016c*/ 	.byte	0x02, 0x4a
	.zero		1
	.zero		1


	//----- nvinfo : EIATTR_EXIT_INSTR_OFFSETS
	.align		4
        /*0170*/ 	.byte	0x04, 0x1c
        /*0172*/ 	.short	(.L_3072 - .L_3071)


	//   ....[0]....
.L_3071:
        /*0174*/ 	.word	0x00000470


	//   ....[1]....
        /*0178*/ 	.word	0x00002780


	//   ....[2]....
        /*017c*/ 	.word	0x00004790


	//----- nvinfo : EIATTR_MAX_THREADS
	.align		4
.L_3072:
        /*0180*/ 	.byte	0x04, 0x05
        /*0182*/ 	.short	(.L_3074 - .L_3073)
.L_3073:
        /*0184*/ 	.word	0x00000080
        /*0188*/ 	.word	0x00000001
        /*018c*/ 	.word	0x00000001


	//----- nvinfo : EIATTR_CRS_STACK_SIZE
	.align		4
.L_3074:
        /*0190*/ 	.byte	0x04, 0x1e
        /*0192*/ 	.short	(.L_3076 - .L_3075)
.L_3075:
        /*0194*/ 	.word	0x00000000


	//----- nvinfo : EIATTR_CBANK_PARAM_SIZE
	.align		4
.L_3076:
        /*0198*/ 	.byte	0x03, 0x19
        /*019a*/ 	.short	0x00e8


	//----- nvinfo : EIATTR_PARAM_CBANK
	.align		4
        /*019c*/ 	.byte	0x04, 0x0a
        /*019e*/ 	.short	(.L_3078 - .L_3077)
	.align		4
.L_3077:
        /*01a0*/ 	.word	index@(.nv.constant0._ZN10layer_norm13ln_fwd_kernelINS_13Kernel_traitsIf6__halffS2_fjLj1280ELj1ELj4ELj1ELj16ENS_18Kernel_traits_baseILj1280EfS2_fS2_fjLj128EEEEELb0ELb0ELb0ELb1EEEvNS_9FwdParamsE)
        /*01a4*/ 	.short	0x0380
        /*01a6*/ 	.short	0x00e8


	//----- nvinfo : EIATTR_SW_WAR
	.align		4
.L_3078:
        /*01a8*/ 	.byte	0x04, 0x36
        /*01aa*/ 	.short	(.L_3080 - .L_3079)
.L_3079:
        /*01ac*/ 	.word	0x00000008
.L_3080:


//--------------------- .nv.info._ZN10layer_norm13ln_fwd_kernelINS_13Kernel_traitsIf6__halffS2_fjLj1280ELj1ELj4ELj1ELj16ENS_18Kernel_traits_baseILj1280EfS2_fS2_fjLj128EEEEELb0ELb0ELb1ELb0EEEvNS_9FwdParamsE --------------------------
	.section	.nv.info._ZN10layer_norm13ln_fwd_kernelINS_13Kernel_traitsIf6__halffS2_fjLj1280ELj1ELj4ELj1ELj16ENS_18Kernel_traits_baseILj1280EfS2_fS2_fjLj128EEEEELb0ELb0ELb1ELb0EEEvNS_9FwdParamsE,"",@"SHT_CUDA_INFO"
	.sectionflags	@""
	.align	4


	//----- nvinfo : EIATTR_CUDA_API_VERSION
	.align		4
        /*0000*/ 	.byte	0x04, 0x37
        /*0002*/ 	.short	(.L_3082 - .L_3081)
.L_3081:
        /*0004*/ 	.word	0x00000082


	//----- nvinfo : EIATTR_KPARAM_INFO
	.align		4
.L_3082:
        /*0008*/ 	.byte	0x04, 0x17
        /*000a*/ 	.short	(.L_3084 - .L_3083)
.L_3083:
        /*000c*/ 	.word	0x00000000
        /*0010*/ 	.short	0x0000
        /*0012*/ 	.short	0x0000
        /*0014*/ 	.byte	0x00, 0xf0, 0xa1, 0x03


	//----- nvinfo : EIATTR_SPARSE_MMA_MASK
	.align		4
.L_3084:
        /*0018*/ 	.byte	0x03, 0x50
        /*001a*/ 	.short	0x0000


	//----- nvinfo : EIATTR_MAXREG_COUNT
	.align		4
        /*001c*/ 	.byte	0x03, 0x1b
        /*001e*/ 	.short	0x00ff


	//----- nvinfo : EIATTR_MERCURY_ISA_VERSION
	.align		4
        /*0020*/ 	.byte	0x03, 0x5f
        /*0022*/ 	.short	0x0101


	//----- nvinfo : EIATTR_COOP_GROUP_MASK_REGIDS
	.align		4
        /*0024*/ 	.byte	0x04, 0x29
        /*0026*/ 	.short	(.L_3086 - .L_3085)


	//   ....[0]....
.L_3085:
        /*0028*/ 	.word	0xffffffff


	//   ....[1]....
        /*002c*/ 	.word	0xffffffff


	//   ....[2]....
        /*0030*/ 	.word	0xffffffff


	//   ....[3]....
        /*0034*/ 	.word	0xffffffff


	//   ....[4]....
        /*0038*/ 	.word	0xffffffff


	//   ....[5]....
        /*003c*/ 	.word	0xffffffff


	//   ....[6]....
        /*0040*/ 	.word	0xffffffff


	//   ....[7]....
        /*0044*/ 	.word	0xffffffff


	//   ....[8]....
        /*0048*/ 	.word	0xffffffff


	//   ....[9]....
        /*004c*/ 	.word	0xffffffff


	//   ....[10]....
        /*0050*/ 	.word	0x0500008e


	//   ....[11]....
        /*0054*/ 	.word	0x0500008e


	//   ....[12]....
        /*0058*/ 	.word	0x0500008e


	//   ....[13]....
        /*005c*/ 	.word	0x0500008e


	//   ....[14]....
        /*0060*/ 	.word	0x0500008e


	//   ....[15]....
        /*0064*/ 	.word	0x0500008e


	//   ....[16]....
        /*0068*/ 	.word	0x0500008e


	//   ....[17]....
        /*006c*/ 	.word	0x0500008e


	//   ....[18]....
        /*0070*/ 	.word	0x0500008e


	//   ....[19]....
        /*0074*/ 	.word	0x0500008e


	//----- nvinfo : EIATTR_COOP_GROUP_INSTR_OFFSETS
	.align		4
.L_3086:
        /*0078*/ 	.byte	0x04, 0x28
        /*007a*/ 	.short	(.L_3088 - .L_3087)


	//   ....[0]....
.L_3087:
        /*007c*/ 	.word	0x000024b0


	//   ....[1]....
        /*0080*/ 	.word	0x000024e0


	//   ....[2]....
        /*0084*/ 	.word	0x00002500


	//   ....[3]....
        /*0088*/ 	.word	0x00002520


	//   ....[4]....
        /*008c*/ 	.word	0x00002540


	//   ....[5]....
        /*0090*/ 	.word	0x00002a80


	//   ....[6]....
        /*0094*/ 	.word	0x00002aa0


	//   ....[7]....
        /*0098*/ 	.word	0x00002ac0


	//   ....[8]....
        /*009c*/ 	.word	0x00002ae0


	//   ....[9]....
        /*00a0*/ 	.word	0x00002b00


	//   ....[10]....
        /*00a4*/ 	.word	0x00003840


	//   ....[11]....
        /*00a8*/ 	.word	0x000038f0


	//   ....[12]....
        /*00ac*/ 	.word	0x00003960


	//   ....[13]....
        /*00b0*/ 	.word	0x000039d0


	//   ....[14]....
        /*00b4*/ 	.word	0x00003a40


	//   ....[15]....
        /*00b8*/ 	.word	0x00003fc0


	//   ....[16]....
        /*00bc*/ 	.word	0x00004030


	//   ....[17]....
        /*00c0*/ 	.word	0x000040a0


	//   ....[18]....
        /*00c4*/ 	.word	0x00004110


	//   ....[19]....
        /*00c8*/ 	.word	0x00004180


	//----- nvinfo : EIATTR_VRC_CTA_INIT_COUNT
	.align		4
.L_3088:
        /*00cc*/ 	.byte	0x02, 0x4a
	.zero		1
	.zero		1


	//----- nvinfo : EIATTR_EXIT_INSTR_OFFSETS
	.align		4
        /*00d0*/ 	.byte	0x04, 0x1c
        /*00d2*/ 	.short	(.L_3090 - .L_3089)


	//   ....[0]....
.L_3089:
        /*00d4*/ 	.word	0x000007d0


	//   ....[1]....
        /*00d8*/ 	.word	0x000037d0


	//----- nvinfo : EIATTR_MAX_THREADS
	.align		4
.L_3090:
        /*00dc*/ 	.byte	0x04, 0x05
        /*00de*/ 	.short	(.L_3092 - .L_3091)
.L_3091:
        /*00e0*/ 	.word	0x00000080
        /*00e4*/ 	.word	0x00000001
        /*00e8*/ 	.word	0x00000001


	//----- nvinfo : EIATTR_CRS_STACK_SIZE
	.align		4
.L_3092:
        /*00ec*/ 	.byte	0x04, 0x1e
        /*00ee*/ 	.short	(.L_3094 - .L_3093)
.L_3093:
        /*00f0*/ 	.word	0x00000000


	//----- nvinfo : EIATTR_CBANK_PARAM_SIZE
	.align		4
.L_3094:
        /*00f4*/ 	.byte	0x03, 0x19
        /*00f6*/ 	.short	0x00e8


	//----- nvinfo : EIATTR_PARAM_CBANK
	.align		4
        /*00f8*/ 	.byte	0x04, 0x0a
        /*00fa*/ 	.short	(.L_3096 - .L_3095)
	.align		4
.L_3095:
        /*00fc*/ 	.word	index@(.nv.constant0._ZN10layer_norm13ln_fwd_kernelINS_13Kernel_traitsIf6__halffS2_fjLj1280ELj1ELj4ELj1ELj16ENS_18Kernel_traits_baseILj1280EfS2_fS2_fjLj128EEEEELb0ELb0ELb1ELb0EEEvNS_9FwdParamsE)
        /*0100*/ 	.short	0x0380
        /*0102*/ 	.short	0x00e8


	//----- nvinfo : EIATTR_SW_WAR
	.align		4
.L_3096:
        /*0104*/ 	.byte	0x04, 0x36
        /*0106*/ 	.short	(.L_3098 - .L_3097)
.L_3097:
        /*0108*/ 	.word	0x00000008
.L_3098:


//--------------------- .nv.info._ZN10layer_norm13ln_fwd_kernelINS_13Kernel_traitsIf6__halffS2_fjLj1280ELj1ELj4ELj1ELj16ENS_18Kernel_traits_baseILj1280EfS2_fS2_fjLj128EEEEELb0ELb0ELb1ELb1EEEvNS_9FwdParamsE --------------------------
	.section	.nv.info._ZN10layer_norm13ln_fwd_kernelINS_13Kernel_traitsIf6__halffS2_fjLj1280ELj1ELj4ELj1ELj16ENS_18Kernel_traits_baseILj1280EfS2_fS2_fjLj128EEEEELb0ELb0ELb1ELb1EEEvNS_9FwdParamsE,"",@"SHT_CUDA_INFO"
	.sectionflags	@""
	.align	4


	//----- nvinfo : EIATTR_CUDA_API_VERSION
	.align		4
        /*0000*/ 	.byte	0x04, 0x37
        /*0002*/ 	.short	(.L_3100 - .L_3099)
.L_3099:
        /*0004*/ 	.word	0x00000082


	//----- nvinfo : EIATTR_KPARAM_INFO
	.align		4
.L_3100:
        /*0008*/ 	.byte	0x04, 0x17
        /*000a*/ 	.short	(.L_3102 - .L_3101)
.L_3101:
        /*000c*/ 	.word	0x00000000
        /*0010*/ 	.short	0x0000
        /*0012*/ 	.short	0x0000
        /*0014*/ 	.byte	0x00, 0xf0, 0xa1, 0x03


	//----- nvinfo : EIATTR_SPARSE_MMA_MASK
	.align		4
.L_3102:
        /*0018*/ 	.byte	0x03, 0x50
        /*001a*/ 	.short	0x0000


	//----- nvinfo : EIATTR_MAXREG_COUNT
	.align		4
        /*001c*/ 	.byte	0x03, 0x1b
        /*001e*/ 	.short	0x00ff


	//----- nvinfo : EIATTR_MERCURY_ISA_VERSION
	.align		4
        /*0020*/ 	.byte	0x03, 0x5f
        /*0022*/ 	.short	0x0101


	//----- nvinfo : EIATTR_COOP_GROUP_MASK_REGIDS
	.align		4
        /*0024*/ 	.byte	0x04, 0x29
        /*0026*/ 	.short	(.L_3104 - .L_3103)


	//   ....[0]....
.L_3103:
        /*0028*/ 	.word	0xffffffff


	//   ....[1]....
        /*002c*/ 	.word	0xffffffff


	//   ....[2]....
        /*0030*/ 	.word	0xffffffff


	//   ....[3]....
        /*0034*/ 	.word	0xffffffff


	//   ....[4]....
        /*0038*/ 	.word	0xffffffff


	//   ....[5]....
        /*003c*/ 	.word	0xffffffff


	//   ....[6]....
        /*0040*/ 	.word	0xffffffff


	//   ....[7]....
        /*0044*/ 	.word	0xffffffff


	//   ....[8]....
        /*0048*/ 	.word	0xffffffff


	//   ....[9]....
        /*004c*/ 	.word	0xffffffff


	//   ....[10]....
        /*0050*/ 	.word	0x0500008a


	//   ....[11]....
        /*0054*/ 	.word	0x0500008a


	//   ....[12]....
        /*0058*/ 	.word	0x0500008a


	//   ....[13]....
        /*005c*/ 	.word	0x0500008a


	//   ....[14]....
        /*0060*/ 	.word	0x0500008a


	//   ....[15]....
        /*0064*/ 	.word	0x0500008a


	//   ....[16]....
        /*0068*/ 	.word	0x0500008a


	//   ....[17]....
        /*006c*/ 	.word	0x0500008a


	//   ....[18]....
        /*0070*/ 	.word	0x0500008a


	//   ....[19]....
        /*0074*/ 	.word	0x0500008a


	//----- nvinfo : EIATTR_COOP_GROUP_INSTR_OFFSETS
	.align		4
.L_3104:
        /*0078*/ 	.byte	0x04, 0x28
        /*007a*/ 	.short	(.L_3106 - .L_3105)


	//   ....[0]....
.L_3105:
        /*007c*/ 	.word	0x00001e60


	//   ....[1]....
        /*0080*/ 	.word	0x00001e80


	//   ....[2]....
        /*0084*/ 	.word	0x00001ea0


	//   ....[3]....
        /*0088*/ 	.word	0x00001ec0


	//   ....[4]....
        /*008c*/ 	.word	0x00001ef0


	//   ....[5]....
        /*0090*/ 	.word	0x00002420


	//   ....[6]....
        /*0094*/ 	.word	0x00002440


	//   ....[7]....
        /*0098*/ 	.word	0x00002460


	//   ....[8]....
        /*009c*/ 	.word	0x00002480


	//   ....[9]....
        /*00a0*/ 	.word	0x000024a0


	//   ....[10]....
        /*00a4*/ 	.word	0x00003090


	//   ....[11]....
        /*00a8*/ 	.word	0x00003130


	//   ....[12]....
        /*00ac*/ 	.word	0x000031a0


	//   ....[13]....
        /*00b0*/ 	.word	0x00003210


	//   ....[14]....
        /*00b4*/ 	.word	0x00003290


	//   ....[15]....
        /*00b8*/ 	.word	0x00003810


	//   ....[16]....
        /*00bc*/ 	.word	0x00003880


	//   ....[17]....
        /*00c0*/ 	.word	0x000038f0


	//   ....[18]....
        /*00c4*/ 	.word	0x00003960


	//   ....[19]....
        /*00c8*/ 	.word	0x000039d0


	//----- nvinfo : EIATTR_VRC_CTA_INIT_COUNT
	.align		4
.L_3106:
        /*00cc*/ 	.byte	0x02, 0x4a
	.zero		1
	.zero		1


	//----- nvinfo : EIATTR_EXIT_INSTR_OFFSETS
	.align		4
        /*00d0*/ 	.byte	0x04, 0x1c
        /*00d2*/ 	.short	(.L_3108 - .L_3107)


	//   ....[0]....
.L_3107:
        /*00d4*/ 	.word	0x000004a0


	//   ....[1]....
        /*00d8*/ 	.word	0x00003020


	//----- nvinfo : EIATTR_MAX_THREADS
	.align		4
.L_3108:
        /*00dc*/ 	.byte	0x04, 0x05
        /*00de*/ 	.short	(.L_3110 - .L_3109)
.L_3109:
        /*00e0*/ 	.word	0x00000080
        /*00e4*/ 	.word	0x00000001
        /*00e8*/ 	.word	0x00000001


	//----- nvinfo : EIATTR_CRS_STACK_SIZE
	.align		4
.L_3110:
        /*00ec*/ 	.byte	0x04, 0x1e
        /*00ee*/ 	.short	(.L_3112 - .L_3111)
.L_3111:
        /*00f0*/ 	.word	0x00000000


	//----- nvinfo : EIATTR_CBANK_PARAM_SIZE
	.align		4
.L_3112:
        /*00f4*/ 	.byte	0x03, 0x19
        /*00f6*/ 	.short	0x00e8


	//----- nvinfo : EIATTR_PARAM_CBANK
	.align		4
        /*00f8*/ 	.byte	0x04, 0x0a
        /*00fa*/ 	.short	(.L_3114 - .L_3113)
	.align		4
.L_3113:
        /*00fc*/ 	.word	index@(.nv.constant0._ZN10layer_norm13ln_fwd_kernelINS_13Kernel_traitsIf6__halffS2_fjLj1280ELj1ELj4ELj1ELj16ENS_18Kernel_traits_baseILj1280EfS2_fS2_fjLj128EEEEELb0ELb0ELb1ELb1EEEvNS_9FwdParamsE)
        /*0100*/ 	.short	0x0380
        /*0102*/ 	.short	0x00e8


	//----- nvinfo : EIATTR_SW_WAR
	.align		4
.L_3114:
        /*0104*/ 	.byte	0x04, 0x36
        /*0106*/ 	.short	(.L_3116 - .L_3115)
.L_3115:
        /*0108*/ 	.word	0x00000008
.L_3116:


//--------------------- .nv.info._ZN10layer_norm13ln_fwd_kernelINS_13Kernel_traitsIf6__halffS2_fjLj1280ELj1ELj4ELj1ELj16ENS_18Kernel_traits_baseILj1280EfS2_fS2_fjLj128EEEEELb0ELb1ELb0ELb0EEEvNS_9FwdParamsE --------------------------
	.section	.nv.info._ZN10layer_norm13ln_fwd_kernelINS_13Kernel_traitsIf6__halffS2_fjLj1280ELj1ELj4ELj1ELj16ENS_18Kernel_traits_baseILj1280EfS2_fS2_fjLj128EEEEELb0ELb1ELb0ELb0EEEvNS_9FwdParamsE,"",@"SHT_CUDA_INFO"
	.sectionflags	@""
	.align	4


	//----- nvinfo : EIATTR_CUDA_API_VERSION
	.align		4
        /*0000*/ 	.byte	0x04, 0x37
        /*0002*/ 	.short	(.L_3118 - .L_3117)
.L_3117:
        /*0004*/ 	.word	0x00000082


	//----- nvinfo : EIATTR_KPARAM_INFO
	.align		4
.L_3118:
        /*0008*/ 	.byte	0x04, 0x17
        /*000a*/ 	.short	(.L_3120 - .L_3119)
.L_3119:
        /*000c*/ 	.word	0x00000000
        /*0010*/ 	.short	0x0000
        /*0012*/ 	.short	0x0000
        /*0014*/ 	.byte	0x00, 0xf0, 0xa1, 0x03


	//----- nvinfo : EIATTR_SPARSE_MMA_MASK
	.align		4
.L_3120:
        /*0018*/ 	.byte	0x03, 0x50
        /*001a*/ 	.short	0x0000


	//----- nvinfo : EIATTR_MAXREG_COUNT
	.align		4
        /*001c*/ 	.byte	0x03, 0x1b
        /*001e*/ 	.short	0x00ff


	//----- nvinfo : EIATTR_MERCURY_ISA_VERSION
	.align		4
        /*0020*/ 	.byte	0x03, 0x5f
        /*0022*/ 	.short	0x0101


	//----- nvinfo : EIATTR_COOP_GROUP_MASK_REGIDS
	.align		4
        /*0024*/ 	.byte	0x04, 0x29
        /*0026*/ 	.short	(.L_3122 - .L_3121)


	//   ....[0]....
.L_3121:
        /*0028*/ 	.word	0xffffffff


	//   ....[1]....
        /*002c*/ 	.word	0xffffffff


	//   ....[2]....
        /*0030*/ 	.word	0xffffffff


	//   ....[3]....
        /*0034*/ 	.word	0xffffffff


	//   ....[4]....
        /*0038*/ 	.word	0xffffffff


	//   ....[5]....
        /*003c*/ 	.word	0xffffffff


	//   ....[6]....
        /*0040*/ 	.word	0xffffffff


	//   ....[7]....
        /*0044*/ 	.word	0xffffffff


	//   ....[8]....
        /*0048*/ 	.word	0xffffffff


	//   ....[9]....
        /*004c*/ 	.word	0xffffffff


	//   ....[10]....
        /*0050*/ 	.word	0x050000b7


	//   ....[11]....
        /*0054*/ 	.word	0x050000b7


	//   ....[12]....
        /*0058*/ 	.word	0x050000b7


	//   ....[13]....
        /*005c*/ 	.word	0x050000b7


	//   ....[14]....
        /*0060*/ 	.word	0x050000b7


	//   ....[15]....
        /*0064*/ 	.word	0x050000b7


	//   ....[16]....
        /*0068*/ 	.word	0x050000b7


	//   ....[17]....
        /*006c*/ 	.word	0x050000b7


	//   ....[18]....
        /*0070*/ 	.word	0x050000b7


	//   ....[19]....
        /*0074*/ 	.word	0x050000b7


	//----- nvinfo : EIATTR_COOP_GROUP_INSTR_OFFSETS
	.align		4
.L_3122:
        /*0078*/ 	.byte	0x04, 0x28
        /*007a*/ 	.short	(.L_3124 - .L_3123)


	//   ....[0]....
.L_3123:
        /*007c*/ 	.word	0x000023d0


	//   ....[1]....
        /*0080*/ 	.word	0x000023f0


	//   ....[2]....
        /*0084*/ 	.word	0x00002410


	//   ....[3]....
        /*0088*/ 	.word	0x00002440


	//   ....[4]....
        /*008c*/ 	.word	0x00002460


	//   ....[5]....
        /*0090*/ 	.word	0x000029a0


	//   ....[6]....
        /*0094*/ 	.word	0x000029c0


	//   ....[7]....
        /*0098*/ 	.word	0x000029e0


	//   ....[8]....
        /*009c*/ 	.word	0x00002a00


	//   ....[9]....
        /*00a0*/ 	.word	0x00002a20


	//   ....[10]....
        /*00a4*/ 	.word	0x000036f0


	//   ....[11]....
        /*00a8*/ 	.word	0x00003790


	//   ....[12]....
        /*00ac*/ 	.word	0x00003800


	//   ....[13]....
        /*00b0*/ 	.word	0x00003880


	//   ....[14]....
        /*00b4*/ 	.word	0x000038f0


	//   ....[15]....
        /*00b8*/ 	.word	0x00003e70


	//   ....[16]....
        /*00bc*/ 	.word	0x00003ee0


	//   ....[17]....
        /*00c0*/ 	.word	0x00003f50


	//   ....[18]....
        /*00c4*/ 	.word	0x00003fc0


	//   ....[19]....
        /*00c8*/ 	.word	0x00004030


	//----- nvinfo : EIATTR_VRC_CTA_INIT_COUNT
	.align		4
.L_3124:
        /*00cc*/ 	.byte	0x02, 0x4a
	.zero		1
	.zero		1


	//----- nvinfo : EIATTR_EXIT_INSTR_OFFSETS
	.align		4
        /*00d0*/ 	.byte	0x04, 0x1c
        /*00d2*/ 	.short	(.L_3126 - .L_3125)


	//   ....[0]....
.L_3125:
        /*00d4*/ 	.word	0x00000a20


	//   ....[1]....
        /*00d8*/ 	.word	0x00003680


	//----- nvinfo : EIATTR_MAX_THREADS
	.align		4
.L_3126:
        /*00dc*/ 	.byte	0x04, 0x05
        /*00de*/ 	.short	(.L_3128 - .L_3127)
.L_3127:
        /*00e0*/ 	.word	0x00000080
        /*00e4*/ 	.word	0x00000001
        /*00e8*/ 	.word	0x00000001


	//----- nvinfo : EIATTR_CRS_STACK_SIZE
	.align		4
.L_3128:
        /*00ec*/ 	.byte	0x04, 0x1e
        /*00ee*/ 	.short	(.L_3130 - .L_3129)
.L_3129:
        /*00f0*/ 	.word	0x00000000


	//----- nvinfo : EIATTR_CBANK_PARAM_SIZE
	.align		4
.L_3130:
        /*00f4*/ 	.byte	0x03, 0x19
        /*00f6*/ 	.short	0x00e8


	//----- nvinfo : EIATTR_PARAM_CBANK
	.align		4
        /*00f8*/ 	.byte	0x04, 0x0a
        /*00fa*/ 	.short	(.L_3132 - .L_3131)
	.align		4
.L_3131:
        /*00fc*/ 	.word	index@(.nv.constant0._ZN10layer_norm13ln_fwd_kernelINS_13Kernel_traitsIf6__halffS2_fjLj1280ELj1ELj4ELj1ELj16ENS_18Kernel_traits_baseILj1280EfS2_fS2_fjLj128EEEEELb0ELb1ELb0ELb0EEEvNS_9FwdParamsE)
        /*0100*/ 	.short	0x0380
        /*0102*/ 	.short	0x00e8


	//----- nvinfo : EIATTR_SW_WAR
	.align		4
.L_3132:
        /*0104*/ 	.byte	0x04, 0x36
        /*0106*/ 	.short	(.L_3134 - .L_3133)
.L_3133:
        /*0108*/ 	.word	0x00000008
.L_3134:


//--------------------- .nv.info._ZN10layer_norm13ln_fwd_kernelINS_13Kernel_traitsIf6__halffS2_fjLj1280ELj1ELj4ELj1ELj16ENS_18Kernel_traits_baseILj1280EfS2_fS2_fjLj128EEEEELb0ELb1ELb0ELb1EEEvNS_9FwdParamsE --------------------------
	.section	.nv.info._ZN10layer_norm13ln_fwd_kernelINS_13Kernel_traitsIf6__halffS2_fjLj1280ELj1ELj4ELj1ELj16ENS_18Kernel_traits_baseILj1280EfS2_fS2_fjLj128EEEEELb0ELb1ELb0ELb1EEEvNS_9FwdParamsE,"",@"SHT_CUDA_INFO"
	.sectionflags	@""
	.align	4


	//----- nvinfo : EIATTR_CUDA_API_VERSION
	.align		4
        /*0000*/ 	.byte	0x04, 0x37
        /*0002*/ 	.short	(.L_3136 - .L_3135)
.L_3135:
        /*0004*/ 	.word	0x00000082


	//----- nvinfo : EIATTR_KPARAM_INFO
	.align		4
.L_3136:
        /*0008*/ 	.byte	0x04, 0x17
        /*000a*/ 	.short	(.L_3138 - .L_3137)
.L_3137:
        /*000c*/ 	.word	0x00000000
        /*0010*/ 	.short	0x0000
        /*0012*/ 	.short	0x0000
        /*0014*/ 	.byte	0x00, 0xf0, 0xa1, 0x03


	//----- nvinfo : EIATTR_SPARSE_MMA_MASK
	.align		4
.L_3138:
        /*0018*/ 	.byte	0x03, 0x50
        /*001a*/ 	.short	0x0000


	//----- nvinfo : EIATTR_MAXREG_COUNT
	.align		4
        /*001c*/ 	.byte	0x03, 0x1b
        /*001e*/ 	.short	0x00ff


	//----- nvinfo : EIATTR_MERCURY_ISA_VERSION
	.align		4
        /*0020*/ 	.byte	0x03, 0x5f
        /*0022*/ 	.short	0x0101


	//----- nvinfo : EIATTR_COOP_GROUP_MASK_REGIDS
	.align		4
        /*0024*/ 	.byte	0x04, 0x29
        /*0026*/ 	.short	(.L_3140 - .L_3139)


	//   ....[0]....
.L_3139:
        /*0028*/ 	.word	0xffffffff


	//   ....[1]....
        /*002c*/ 	.word	0xffffffff


	//   ....[2]....
        /*0030*/ 	.word	0xffffffff


	//   ....[3]....
        /*0034*/ 	.word	0xffffffff


	//   ....[4]....
        /*0038*/ 	.word	0xffffffff


	//   ....[5]....
        /*003c*/ 	.word	0xffffffff


	//   ....[6]....
        /*0040*/ 	.word	0xffffffff


	//   ....[7]....
        /*0044*/ 	.word	0xffffffff


	//   ....[8]....
        /*0048*/ 	.word	0xffffffff


	//   ....[9]....
        /*004c*/ 	.word	0xffffffff


	//   ....[10]....
        /*0050*/ 	.word	0x050000ac


	//   ....[11]....
        /*0054*/ 	.word	0x050000ac


	//   ....[12]....
        /*0058*/ 	.word	0x050000ac


	//   ....[13]....
        /*005c*/ 	.word	0x050000ac


	//   ....[14]....
        /*0060*/ 	.word	0x050000ac


	//   ....[15]....
        /*0064*/ 	.word	0x050000ac


	//   ....[16]....
        /*0068*/ 	.word	0x050000ac


	//   ....[17]....
        /*006c*/ 	.word	0x050000ac


	//   ....[18]....
        /*0070*/ 	.word	0x050000ac


	//   ....[19]....
        /*0074*/ 	.word	0x050000ac


	//----- nvinfo : EIATTR_COOP_GROUP_INSTR_OFFSETS
	.align		4
.L_3140:
        /*0078*/ 	.byte	0x04, 0x28
        /*007a*/ 	.short	(.L_3142 - .L_3141)


	//   ....[0]....
.L_3141:
        /*007c*/ 	.word	0x00001cb0


	//   ....[1]....
        /*0080*/ 	.word	0x00001cd0


	//   ....[2]....
        /*0084*/ 	.word	0x00001cf0


	//   ....[3]....
        /*0088*/ 	.word	0x00001d20


	//   ....[4]....
        /*008c*/ 	.word	0x00001d40


	//   ....[5]....
        /*0090*/ 	.word	0x00002270


	//   ....[6]....
        /*0094*/ 	.word	0x00002290


	//   ....[7]....
        /*0098*/ 	.word	0x000022b0


	//   ....[8]....
        /*009c*/ 	.word	0x000022d0


	//   ....[9]....
        /*00a0*/ 	.word	0x000022f0


	//   ....[10]....
        /*00a4*/ 	.word	0x00002e00


	//   ....[11]....
        /*00a8*/ 	.word	0x00002ea0


	//   ....[12]....
        /*00ac*/ 	.word	0x00002f10


	//   ....[13]....
        /*00b0*/ 	.word	0x00002f90


	//   ....[14]....
        /*00b4*/ 	.word	0x00003000


	//   ....[15]....
        /*00b8*/ 	.word	0x00003580


	//   ....[16]....
        /*00bc*/ 	.word	0x000035f0


	//   ....[17]....
        /*00c0*/ 	.word	0x00003660


	//   ....[18]....
        /*00c4*/ 	.word	0x000036d0


	//   ....[19]....
        /*00c8*/ 	.word	0x00003740


	//----- nvinfo : EIATTR_VRC_CTA_INIT_COUNT
	.align		4
.L_3142:
        /*00cc*/ 	.byte	0x02, 0x4a
	.zero		1
	.zero		1


	//----- nvinfo : EIATTR_EXIT_INSTR_OFFSETS
	.align		4
        /*00d0*/ 	.byte	0x04, 0x1c
        /*00d2*/ 	.short	(.L_3144 - .L_3143)


	//   ....[0]....
.L_3143:
        /*00d4*/ 	.word	0x000005f0


	//   ....[1]....
        /*00d8*/ 	.word	0x00002d90


	//----- nvinfo : EIATTR_MAX_THREADS
	.align		4
.L_3144:
        /*00dc*/ 	.byte	0x04, 0x05
        /*00de*/ 	.short	(.L_3146 - .L_3145)
.L_3145:
        /*00e0*/ 	.word	0x00000080
        /*00e4*/ 	.word	0x00000001
        /*00e8*/ 	.word	0x00000001


	//----- nvinfo : EIATTR_CRS_STACK_SIZE
	.align		4
.L_3146:
        /*00ec*/ 	.byte	0x04, 0x1e
        /*00ee*/ 	.short	(.L_3148 - .L_3147)
.L_3147:
        /*00f0*/ 	.word	0x00000000


	//----- nvinfo : EIATTR_CBANK_PARAM_SIZE
	.align		4
.L_3148:
        /*00f4*/ 	.byte	0x03, 0x19
        /*00f6*/ 	.short	0x00e8


	//----- nvinfo : EIATTR_PARAM_CBANK
	.align		4
        /*00f8*/ 	.byte	0x04, 0x0a
        /*00fa*/ 	.short	(.L_3150 - .L_3149)
	.align		4
.L_3149:
        /*00fc*/ 	.word	index@(.nv.constant0._ZN10layer_norm13ln_fwd_kernelINS_13Kernel_traitsIf6__halffS2_fjLj1280ELj1ELj4ELj1ELj16ENS_18Kernel_traits_baseILj1280EfS2_fS2_fjLj128EEEEELb0ELb1ELb0ELb1EEEvNS_9FwdParamsE)
        /*0100*/ 	.short	0x0380
        /*0102*/ 	.short	0x00e8


	//----- nvinfo : EIATTR_SW_WAR
	.align		4
.L_3150:
        /*0104*/ 	.byte	0x04, 0x36
        /*0106*/ 	.short	(.L_3152 - .L_3151)
.L_3151:
        /*0108*/ 	.word	0x00000008
.L_3152:


//--------------------- .nv.info._ZN10layer_norm13ln_fwd_kernelINS_13Kernel_traitsIf6__halffS2_fjLj1280ELj1ELj4ELj1ELj16ENS_18Kernel_traits_baseILj1280EfS2_fS2_fjLj128EEEEELb0ELb1ELb1ELb0EEEvNS_9FwdParamsE --------------------------
	.section	.nv.info._ZN10layer_norm13ln_fwd_kernelINS_13Kernel_traitsIf6__halffS2_fjLj1280ELj1ELj4ELj1ELj16ENS_18Kernel_traits_baseILj1280EfS2_fS2_fjLj128EEEEELb0ELb1ELb1ELb0EEEvNS_9FwdParamsE,"",@"SHT_CUDA_INFO"
	.sectionflags	@""
	.align	4


	//----- nvinfo : EIATTR_CUDA_API_VERSION
	.align		4
        /*0000*/ 	.byte	0x04, 0x37
        /*0002*/ 	.short	(.L_3154 - .L_3153)
.L_3153:
        /*0004*/ 	.word	0x00000082


	//----- nvinfo : EIATTR_KPARAM_INFO
	.align		4
.L_3154:
        /*0008*/ 	.byte	0x04, 0x17
        /*000a*/ 	.short	(.L_3156 - .L_3155)
.L_3155:
        /*000c*/ 	.word	0x00000000
        /*0010*/ 	.short	0x0000
        /*0012*/ 	.short	0x0000
        /*0014*/ 	.byte	0x00, 0xf0, 0xa1, 0x03


	//----- nvinfo : EIATTR_SPARSE_MMA_MASK
	.align		4
.L_3156:
        /*0018*/ 	.byte	0x03, 0x50
        /*001a*/ 	.short	0x0000


	//----- nvinfo : EIATTR_MAXREG_COUNT
	.align		4
        /*001c*/ 	.byte	0x03, 0x1b
        /*001e*/ 	.short	0x00ff


	//----- nvinfo : EIATTR_MERCURY_ISA_VERSION
	.align		4
        /*0020*/ 	.byte	0x03, 0x5f
        /*0022*/ 	.short	0x0101


	//----- nvinfo : EIATTR_COOP_GROUP_MASK_REGIDS
	.align		4
        /*0024*/ 	.byte	0x04, 0x29
        /*0026*/ 	.short	(.L_3158 - .L_3157)


	//   ....[0]....
.L_3157:
        /*0028*/ 	.word	0xffffffff


	//   ....[1]....
        /*002c*/ 	.word	0xffffffff


	//   ....[2]....
        /*0030*/ 	.word	0xffffffff


	//   ....[3]....
        /*0034*/ 	.word	0xffffffff


	//   ....[4]....
        /*0038*/ 	.word	0xffffffff


	//   ....[5]....
        /*003c*/ 	.word	0xffffffff


	//   ....[6]....
        /*0040*/ 	.word	0xffffffff


	//   ....[7]....
        /*0044*/ 	.word	0xffffffff


	//   ....[8]....
        /*0048*/ 	.word	0xffffffff


	//   ....[9]....
        /*004c*/ 	.word	0xffffffff


	//   ....[10]....
        /*0050*/ 	.word	0x050000be


	//   ....[11]....
        /*0054*/ 	.word	0x050000be


	//   ....[12]....
        /*0058*/ 	.word	0x050000be


	//   ....[13]....
        /*005c*/ 	.word	0x050000be


	//   ....[14]....
        /*0060*/ 	.word	0x050000be


	//   ....[15]....
        /*0064*/ 	.word	0x050000be


	//   ....[16]....
        /*0068*/ 	.word	0x050000be


	//   ....[17]....
        /*006c*/ 	.word	0x050000be


	//   ....[18]....
        /*0070*/ 	.word	0x050000be


	//   ....[19]....
        /*0074*/ 	.word	0x050000be


	//----- nvinfo : EIATTR_COOP_GROUP_INSTR_OFFSETS
	.align		4
.L_3158:
        /*0078*/ 	.byte	0x04, 0x28
        /*007a*/ 	.short	(.L_3160 - .L_3159)


	//   ....[0]....
.L_3159:
        /*007c*/ 	.word	0x00002e90


	//   ....[1]....
        /*0080*/ 	.word	0x00002eb0


	//   ....[2]....
        /*0084*/ 	.word	0x00002ed0


	//   ....[3]....
        /*0088*/ 	.word	0x00002f00


	//   ....[4]....
        /*008c*/ 	.word	0x00002f20


	//   ....[5]....
        /*0090*/ 	.word	0x00003460


	//   ....[6]....
        /*0094*/ 	.word	0x00003480


	//   ....[7]....
        /*0098*/ 	.word	0x000034a0


	//   ....[8]....
        /*009c*/ 	.word	0x000034c0


	//   ....[9]....
        /*00a0*/ 	.word	0x000034e0


	//   ....[10]....
        /*00a4*/ 	.word	0x00004220


	//   ....[11]....
        /*00a8*/ 	.word	0x000042c0


	//   ....[12]....
        /*00ac*/ 	.word	0x00004330


	//   ....[13]....
        /*00b0*/ 	.word	0x000043b0


	//   ....[14]....
        /*00b4*/ 	.word	0x00004420


	//   ....[15]....
        /*00b8*/ 	.word	0x000049b0


	//   ....[16]....
        /*00bc*/ 	.word	0x00004a20


	//   ....[17]....
        /*00c0*/ 	.word	0x00004a90


	//   ....[18]....
        /*00c4*/ 	.word	0x00004b00


	//   ....[19]....
        /*00c8*/ 	.word	0x00004b70


	//----- nvinfo : EIATTR_VRC_CTA_INIT_COUNT
	.align		4
.L_3160:
        /*00cc*/ 	.byte	0x02, 0x4a
	.zero		1
	.zero		1


	//----- nvinfo : EIATTR_EXIT_INSTR_OFFSETS
	.align		4
        /*00d0*/ 	.byte	0x04, 0x1c
        /*00d2*/ 	.short	(.L_3162 - .L_3161)


	//   ....[0]....
.L_3161:
        /*00d4*/ 	.word	0x00000a60


	//   ....[1]....
        /*00d8*/ 	.word	0x000041b0


	//----- nvinfo : EIATTR_MAX_THREADS
	.align		4
.L_3162:
        /*00dc*/ 	.byte	0x04, 0x05
        /*00de*/ 	.short	(.L_3164 - .L_3163)
.L_3163:
        /*00e0*/ 	.word	0x00000080
        /*00e4*/ 	.word	0x00000001
        /*00e8*/ 	.word	0x00000001


	//----- nvinfo : EIATTR_CRS_STACK_SIZE
	.align		4
.L_3164:
        /*00ec*/ 	.byte	0x04, 0x1e
        /*00ee*/ 	.short	(.L_3166 - .L_3165)
.L_3165:
        /*00f0*/ 	.word	0x00000000


	//----- nvinfo : EIATTR_CBANK_PARAM_SIZE
	.align		4
.L_3166:
        /*00f4*/ 	.byte	0x03, 0x19
        /*00f6*/ 	.short	0x00e8


	//----- nvinfo : EIATTR_PARAM_CBANK
	.align		4
        /*00f8*/ 	.byte	0x04, 0x0a
        /*00fa*/ 	.short	(.L_3168 - .L_3167)
	.align		4
.L_3167:
        /*00fc*/ 	.word	index@(.nv.constant0._ZN10layer_norm13ln_fwd_kernelINS_13Kernel_traitsIf6__halffS2_fjLj1280ELj1ELj4ELj1ELj16ENS_18Kernel_traits_baseILj1280EfS2_fS2_fjLj128EEEEELb0ELb1ELb1ELb0EEEvNS_9FwdParamsE)
        /*0100*/ 	.short	0x0380
        /*0102*/ 	.short	0x00e8


	//----- nvinfo : EIATTR_SW_WAR
	.align		4
.L_3168:
        /*0104*/ 	.byte	0x04, 0x36
        /*0106*/ 	.short	(.L_3170 - .L_3169)
.L_3169:
        /*0108*/ 	.word	0x00000008
.L_3170:


//--------------------- .nv.info._ZN10layer_norm13ln_fwd_kernelINS_13Kernel_traitsIf6__halffS2_fjLj1280ELj1ELj4ELj1ELj16ENS_18Kernel_traits_baseILj1280EfS2_fS2_fjLj128EEEEELb0ELb1ELb1ELb1EEEvNS_9FwdParamsE --------------------------
	.section	.nv.info._ZN10layer_norm13ln_fwd_kernelINS_13Kernel_traitsIf6__halffS2_fjLj1280ELj1ELj4ELj1ELj16ENS_18Kernel_traits_baseILj1280EfS2_fS2_fjLj128EEEEELb0ELb1ELb1ELb1EEEvNS_9FwdParamsE,"",@"SHT_CUDA_INFO"
	.sectionflags	@""
	.align	4


	//----- nvinfo : EIATTR_CUDA_API_VERSION
	.align		4
        /*0000*/ 	.byte	0x04, 0x37
        /*0002*/ 	.short	(.L_3172 - .L_3171)
.L_3171:
        /*0004*/ 	.word	0x00000082


	//----- nvinfo : EIATTR_KPARAM_INFO
	.align		4
.L_3172:
        /*0008*/ 	.byte	0x04, 0x17
        /*000a*/ 	.short	(.L_3174 - .L_3173)
.L_3173:
        /*000c*/ 	.word	0x00000000
        /*0010*/ 	.short	0x0000
        /*0012*/ 	.short	0x0000
        /*0014*/ 	.byte	0x00, 0xf0, 0xa1, 0x03


	//----- nvinfo : EIATTR_SPARSE_MMA_MASK
	.align		4
.L_3174:
        /*0018*/ 	.byte	0x03, 0x50
        /*001a*/ 	.short	0x0000


	//----- nvinfo : EIATTR_MAXREG_COUNT
	.align		4
        /*001c*/ 	.byte	0x03, 0x1b
        /*001e*/ 	.short	0x00ff


	//----- nvinfo : EIATTR_MERCURY_ISA_VERSION
	.align		4
        /*0020*/ 	.byte	0x03, 0x5f
        /*0022*/ 	.short	0x0101


	//----- nvinfo : EIATTR_COOP_GROUP_MASK_REGIDS
	.align		4
        /*0024*/ 	.byte	0x04, 0x29
        /*0026*/ 	.short	(.L_3176 - .L_3175)


	//   ....[0]....
.L_3175:
        /*0028*/ 	.word	0xffffffff


	//   ....[1]....
        /*002c*/ 	.word	0xffffffff


	//   ....[2]....
        /*0030*/ 	.word	0xffffffff


	//   ....[3]....
        /*0034*/ 	.word	0xffffffff


	//   ....[4]....
        /*0038*/ 	.word	0xffffffff


	//   ....[5]....
        /*003c*/ 	.word	0xffffffff


	//   ....[6]....
        /*0040*/ 	.word	0xffffffff


	//   ....[7]....
        /*0044*/ 	.word	0xffffffff


	//   ....[8]....
        /*0048*/ 	.word	0xffffffff


	//   ....[9]....
        /*004c*/ 	.word	0xffffffff


	//   ....[10]....
        /*0050*/ 	.word	0x050000ba


	//   ....[11]....
        /*0054*/ 	.word	0x050000ba


	//   ....[12]....
        /*0058*/ 	.word	0x050000ba


	//   ....[13]....
        /*005c*/ 	.word	0x050000ba


	//   ....[14]....
        /*0060*/ 	.word	0x050000ba


	//   ....[15]....
        /*0064*/ 	.word	0x050000ba


	//   ....[16]....
        /*0068*/ 	.word	0x050000ba


	//   ....[17]....
        /*006c*/ 	.word	0x050000ba


	//   ....[18]....
        /*0070*/ 	.word	0x050000ba


	//   ....[19]....
        /*0074*/ 	.word	0x050000ba


	//----- nvinfo : EIATTR_COOP_GROUP_INSTR_OFFSETS
	.align		4
.L_3176:
        /*0078*/ 	.byte	0x04, 0x28
        /*007a*/ 	.short	(.L_3178 - .L_3177)


	//   ....[0]....
.L_3177:
        /*007c*/ 	.word	0x000027c0


	//   ....[1]....
        /*0080*/ 	.word	0x000027e0


	//   ....[2]....
        /*0084*/ 	.word	0x00002800


	//   ....[3]....
        /*0088*/ 	.word	0x00002830


	//   ....[4]....
        /*008c*/ 	.word	0x00002850


	//   ....[5]....
        /*0090*/ 	.word	0x00002d80


	//   ....[6]....
        /*0094*/ 	.word	0x00002da0


	//   ....[7]....
        /*0098*/ 	.word	0x00002dc0


	//   ....[8]....
        /*009c*/ 	.word	0x00002de0


	//   ....[9]....
        /*00a0*/ 	.word	0x00002e00


	//   ....[10]....
        /*00a4*/ 	.word	0x000039f0


	//   ....[11]....
        /*00a8*/ 	.word	0x00003a90


	//   ....[12]....
        /*00ac*/ 	.word	0x00003b00


	//   ....[13]....
        /*00b0*/ 	.word	0x00003b80


	//   ....[14]....
        /*00b4*/ 	.word	0x00003bf0


	//   ....[15]....
        /*00b8*/ 	.word	0x00004160


	//   ....[16]....
        /*00bc*/ 	.word	0x000041d0


	//   ....[17]....
        /*00c0*/ 	.word	0x00004240


	//   ....[18]....
        /*00c4*/ 	.word	0x000042b0


	//   ....[19]....
        /*00c8*/ 	.word	0x00004320


	//----- nvinfo : EIATTR_VRC_CTA_INIT_COUNT
	.align		4
.L_3178:
        /*00cc*/ 	.byte	0x02, 0x4a
	.zero		1
	.zero		1


	//----- nvinfo : EIATTR_EXIT_INSTR_OFFSETS
	.align		4
        /*00d0*/ 	.byte	0x04, 0x1c
        /*00d2*/ 	.short	(.L_3180 - .L_3179)


	//   ....[0]....
.L_3179:
        /*00d4*/ 	.word	0x00000630


	//   ....[1]....
        /*00d8*/ 	.word	0x00003980


	//----- nvinfo : EIATTR_MAX_THREADS
	.align		4
.L_3180:
        /*00dc*/ 	.byte	0x04, 0x05
        /*00de*/ 	.short	(.L_3182 - .L_3181)
.L_3181:
        /*00e0*/ 	.word	0x00000080
        /*00e4*/ 	.word	0x00000001
        /*00e8*/ 	.word	0x00000001


	//----- nvinfo : EIATTR_CRS_STACK_SIZE
	.align		4
.L_3182:
        /*00ec*/ 	.byte	0x04, 0x1e
        /*00ee*/ 	.short	(.L_3184 - .L_3183)
.L_3183:
        /*00f0*/ 	.word	0x00000000


	//----- nvinfo : EIATTR_CBANK_PARAM_SIZE
	.align		4
.L_3184:
        /*00f4*/ 	.byte	0x03, 0x19
        /*00f6*/ 	.short	0x00e8


	//----- nvinfo : EIATTR_PARAM_CBANK
	.align		4
        /*00f8*/ 	.byte	0x04, 0x0a
        /*00fa*/ 	.short	(.L_3186 - .L_3185)
	.align		4
.L_3185:
        /*00fc*/ 	.word	index@(.nv.constant0._ZN10layer_norm13ln_fwd_kernelINS_13Kernel_traitsIf6__halffS2_fjLj1280ELj1ELj4ELj1ELj16ENS_18Kernel_traits_baseILj1280EfS2_fS2_fjLj128EEEEELb0ELb1ELb1ELb1EEEvNS_9FwdParamsE)
        /*0100*/ 	.short	0x0380
        /*0102*/ 	.short	0x00e8


	//----- nvinfo : EIATTR_SW_WAR
	.align		4
.L_3186:
        /*0104*/ 	.byte	0x04, 0x36
        /*0106*/ 	.short	(.L_3188 - .L_3187)
.L_3187:
        /*0108*/ 	.word	0x00000008
.L_3188:


//--------------------- .nv.info._ZN10layer_norm13ln_fwd_kernelINS_13Kernel_traitsIf6__halffS2_fjLj1280ELj1ELj4ELj1ELj16ENS_18Kernel_traits_baseILj1280EfS2_fS2_fjLj128EEEEELb1ELb0ELb0ELb0EEEvNS_9FwdParamsE --------------------------
	.section	.nv.info._ZN10layer_norm13ln_fwd_kernelINS_13Kernel_traitsIf6__halffS2_fjLj1280ELj1ELj4ELj1ELj16ENS_18Kernel_traits_baseILj1280EfS2_fS2_fjLj128EEEEELb1ELb0ELb0ELb0EEEvNS_9FwdParamsE,"",@"SHT_CUDA_INFO"
	.sectionflags	@""
	.align	4


	//----- nvinfo : EIATTR_CUDA_API_VERSION
	.align		4
        /*0000*/ 	.byte	0x04, 0x37
        /*0002*/ 	.short	(.L_3190 - .L_3189)
.L_3189:
        /*0004*/ 	.word	0x00000082


	//----- nvinfo : EIATTR_KPARAM_INFO
	.align		4
.L_3190:
        /*0008*/ 	.byte	0x04, 0x17
        /*000a*/ 	.short	(.L_3192 - .L_3191)
.L_3191:
        /*000c*/ 	.word	0x00000000
        /*0010*/ 	.short	0x0000
        /*0012*/ 	.short	0x0000
        /*0014*/ 	.byte	0x00, 0xf0, 0xa1, 0x03


	//----- nvinfo : EIATTR_SPARSE_MMA_MASK
	.align		4
.L_3192:
        /*0018*/ 	.byte	0x03, 0x50
        /*001a*/ 	.short	0x0000


	//----- nvinfo : EIATTR_MAXREG_COUNT
	.align		4
        /*001c*/ 	.byte	0x03, 0x1b
        /*001e*/ 	.short	0x00ff


	//----- nvinfo : EIATTR_MERCURY_ISA_VERSION
	.align		4
        /*0020*/ 	.byte	0x03, 0x5f
        /*0022*/ 	.short	0x0101


	//----- nvinfo : EIATTR_COOP_GROUP_MASK_REGIDS
	.align		4
        /*0024*/ 	.byte	0x04, 0x29
        /*0026*/ 	.short	(.L_3194 - .L_3193)


	//   ....[0]....
.L_3193:
        /*0028*/ 	.word	0xffffffff


	//   ....[1]....
        /*002c*/ 	.word	0xffffffff


	//   ....[2]....
        /*0030*/ 	.word	0xffffffff


	//   ....[3]....
        /*0034*/ 	.word	0xffffffff


	//   ....[4]....
        /*0038*/ 	.word	0xffffffff


	//   ....[5]....
        /*003c*/ 	.word	0xffffffff


	//   ....[6]....
        /*0040*/ 	.word	0xffffffff


	//   ....[7]....
        /*0044*/ 	.word	0xffffffff


	//   ....[8]....
        /*0048*/ 	.word	0xffffffff


	//   ....[9]....
        /*004c*/ 	.word	0xffffffff


	//   ....[10]....
        /*0050*/ 	.word	0x0500008e


	//   ....[11]....
        /*0054*/ 	.word	0x0500008e


	//   ....[12]....
        /*0058*/ 	.word	0x0500008e


	//   ....[13]....
        /*005c*/ 	.word	0x0500008e


	//   ....[14]....
        /*0060*/ 	.word	0x0500008e


	//   ....[15]....
        /*0064*/ 	.word	0x0500008e


	//   ....[16]....
        /*0068*/ 	.word	0x0500008e


	//   ....[17]....
        /*006c*/ 	.word	0x0500008e


	//   ....[18]....
        /*0070*/ 	.word	0x0500008e


	//   ....[19]....
        /*0074*/ 	.word	0x0500008e


	//----- nvinfo : EIATTR_COOP_GROUP_INSTR_OFFSETS
	.align		4
.L_3194:
        /*0078*/ 	.byte	0x04, 0x28
        /*007a*/ 	.short	(.L_3196 - .L_3195)


	//   ....[0]....
.L_3195:
        /*007c*/ 	.word	0x0001af50


	//   ....[1]....
        /*0080*/ 	.word	0x0001af80


	//   ....[2]....
        /*0084*/ 	.word	0x0001afa0


	//   ....[3]....
        /*0088*/ 	.word	0x0001afc0


	//   ....[4]....
        /*008c*/ 	.word	0x0001afe0


	//   ....[5]....
        /*0090*/ 	.word	0x0001b520


	//   ....[6]....
        /*0094*/ 	.word	0x0001b540


	//   ....[7]....
        /*0098*/ 	.word	0x0001b560


	//   ....[8]....
        /*009c*/ 	.word	0x0001b580


	//   ....[9]....
        /*00a0*/ 	.word	0x0001b5a0


	//   ....[10]....
        /*00a4*/ 	.word	0x0001c270


	//   ....[11]....
        /*00a8*/ 	.word	0x0001c320


	//   ....[12]....
        /*00ac*/ 	.word	0x0001c390


	//   ....[13]....
        /*00b0*/ 	.word	0x0001c400


	//   ....[14]....
        /*00b4*/ 	.word	0x0001c470


	//   ....[15]....
        /*00b8*/ 	.word	0x0001c9f0


	//   ....[16]....
        /*00bc*/ 	.word	0x0001ca60


	//   ....[17]....
        /*00c0*/ 	.word	0x0001cad0


	//   ....[18]....
        /*00c4*/ 	.word	0x0001cb40


	//   ....[19]....
        /*00c8*/ 	.word	0x0001cbb0


	//----- nvinfo : EIATTR_VRC_CTA_INIT_COUNT
	.align		4
.L_3196:
        /*00cc*/ 	.byte	0x02, 0x4a
	.zero		1
	.zero		1


	//----- nvinfo : EIATTR_EXIT_INSTR_OFFSETS
	.align		4
        /*00d0*/ 	.byte	0x04, 0x1c
        /*00d2*/ 	.short	(.L_3198 - .L_3197)


	//   ....[0]....
.L_3197:
        /*00d4*/ 	.word	0x000009f0


	//   ....[1]....
        /*00d8*/ 	.word	0x0001c200


	//----- nvinfo : EIATTR_INDIRECT_BRANCH_TARGETS
	.align		4
.L_3198:
        /*00dc*/ 	.byte	0x04, 0x34
        /*00de*/ 	.short	(.L_3200 - .L_3199)


	//   ....[0]....
.L_3199:
        /*00e0*/ 	.word	.L_x_45720@srel
        /*00e4*/ 	.short	0x0
        /*00e6*/ 	.short	0x0
        /*00e8*/ 	.word	0x3
        /*00ec*/ 	.word	.L_x_45721@srel
        /*00f0*/ 	.word	.L_x_45722@srel
        /*00f4*/ 	.word	.L_x_45723@srel


	//----- nvinfo : EIATTR_MAX_THREADS
	.align		4
.L_3200:
        /*00f8*/ 	.byte	0x04, 0x05
        /*00fa*/ 	.short	(.L_3202 - .L_3201)
.L_3201:
        /*00fc*/ 	.word	0x00000080
        /*0100*/ 	.word	0x00000001
        /*0104*/ 	.word	0x00000001


	//----- nvinfo : EIATTR_CRS_STACK_SIZE
	.align		4
.L_3202:
        /*0108*/ 	.byte	0x04, 0x1e
        /*010a*/ 	.short	(.L_3204 - .L_3203)
.L_3203:
        /*010c*/ 	.word	0x00000000


	//----- nvinfo : EIATTR_CBANK_PARAM_SIZE
	.align		4
.L_3204:
        /*0110*/ 	.byte	0x03, 0x19
        /*0112*/ 	.short	0x00e8


	//----- nvinfo : EIATTR_PARAM_CBANK
	.align		4
        /*0114*/ 	.byte	0x04, 0x0a
        /*0116*/ 	.short	(.L_3206 - .L_3205)
	.align		4
.L_3205:
        /*0118*/ 	.word	index@(.nv.constant0._ZN10layer_norm13ln_fwd_kernelINS_13Kernel_traitsIf6__halffS2_fjLj1280ELj1ELj4ELj1ELj16ENS_18Kernel_traits_baseILj1280EfS2_fS2_fjLj128EEEEELb1ELb0ELb0ELb0EEEvNS_9FwdParamsE)
        /*011c*/ 	.short	0x0380
        /*011e*/ 	.short	0x00e8


	//----- nvinfo : EIATTR_SW_WAR
	.align		4
.L_3206:
        /*0120*/ 	.byte	0x04, 0x36
        /*0122*/ 	.short	(.L_3208 - .L_3207)
.L_3207:
        /*0124*/ 	.word	0x00000008
.L_3208:


//--------------------- .nv.info._ZN10layer_norm13ln_fwd_kernelINS_13Kernel_traitsIf6__halffS2_fjLj1280ELj1ELj4ELj1ELj16ENS_18Kernel_traits_baseILj1280EfS2_fS2_fjLj128EEEEELb1ELb0ELb0ELb1EEEvNS_9FwdParamsE --------------------------
	.section	.nv.info._ZN10layer_norm13ln_fwd_kernelINS_13Kernel_traitsIf6__halffS2_fjLj1280ELj1ELj4ELj1ELj16ENS_18Kernel_traits_baseILj1280EfS2_fS2_fjLj128EEEEELb1ELb0ELb0ELb1EEEvNS_9FwdParamsE,"",@"SHT_CUDA_INFO"
	.sectionflags	@""
	.align	4


	//----- nvinfo : EIATTR_CUDA_API_VERSION
	.align		4
        /*0000*/ 	.byte	0x04, 0x37
        /*0002*/ 	.short	(.L_3210 - .L_3209)
.L_3209:
        /*0004*/ 	.word	0x00000082


	//----- nvinfo : EIATTR_KPARAM_INFO
	.align		4
.L_3210:
        /*0008*/ 	.byte	0x04, 0x17
        /*000a*/ 	.short	(.L_3212 - .L_3211)
.L_3211:
        /*000c*/ 	.word	0x00000000
        /*0010*/ 	.short	0x0000
        /*0012*/ 	.short	0x0000
        /*0014*/ 	.byte	0x00, 0xf0, 0xa1, 0x03


	//----- nvinfo : EIATTR_SPARSE_MMA_MASK
	.align		4
.L_3212:
        /*0018*/ 	.byte	0x03, 0x50
        /*001a*/ 	.short	0x0000


	//----- nvinfo : EIATTR_MAXREG_COUNT
	.align		4
        /*001c*/ 	.byte	0x03, 0x1b
        /*001e*/ 	.short	0x00ff


	//----- nvinfo : EIATTR_MERCURY_ISA_VERSION
	.align		4
        /*0020*/ 	.byte	0x03, 0x5f
        /*0022*/ 	.short	0x0101


	//----- nvinfo : EIATTR_COOP_GROUP_MASK_REGIDS
	.align		4
        /*0024*/ 	.byte	0x04, 0x29
        /*0026*/ 	.short	(.L_3214 - .L_3213)


	//   ....[0]....
.L_3213:
        /*0028*/ 	.word	0xffffffff


	//   ....[1]....
        /*002c*/ 	.word	0xffffffff


	//   ....[2]....
        /*0030*/ 	.word	0xffffffff


	//   ....[3]....
        /*0034*/ 	.word	0xffffffff


	//   ....[4]....
        /*0038*/ 	.word	0xffffffff


	//   ....[5]....
        /*003c*/ 	.word	0xffffffff


	//   ....[6]....
        /*0040*/ 	.word	0xffffffff


	//   ....[7]....
        /*0044*/ 	.word	0xffffffff


	//   ....[8]....
        /*0048*/ 	.word	0xffffffff


	//   ....[9]....
        /*004c*/ 	.word	0xffffffff


	//   ....[10]....
        /*0050*/ 	.word	0x0500008e


	//   ....[11]....
        /*0054*/ 	.word	0x0500008e


	//   ....[12]....
        /*0058*/ 	.word	0x0500008e


	//   ....[13]....
        /*005c*/ 	.word	0x0500008e


	//   ....[14]....
        /*0060*/ 	.word	0x0500008e


	//   ....[15]....
        /*0064*/ 	.word	0x0500008e


	//   ....[16]....
        /*0068*/ 	.word	0x0500008e


	//   ....[17]....
        /*006c*/ 	.word	0x0500008e


	//   ....[18]....
        /*0070*/ 	.word	0x0500008e


	//   ....[19]....
        /*0074*/ 	.word	0x0500008e


	//----- nvinfo : EIATTR_COOP_GROUP_INSTR_OFFSETS
	.align		4
.L_3214:
        /*0078*/ 	.byte	0x04, 0x28
        /*007a*/ 	.short	(.L_3216 - .L_3215)


	//   ....[0]....
.L_3215:
        /*007c*/ 	.word	0x0001a590


	//   ....[1]....
        /*0080*/ 	.word	0x0001a5c0


	//   ....[2]....
        /*0084*/ 	.word	0x0001a5e0


	//   ....[3]....
        /*0088*/ 	.word	0x0001a600


	//   ....[4]....
        /*008c*/ 	.word	0x0001a620


	//   ....[5]....
        /*0090*/ 	.word	0x0001ab50


	//   ....[6]....
        /*0094*/ 	.word	0x0001ab70


	//   ....[7]....
        /*0098*/ 	.word	0x0001ab90


	//   ....[8]....
        /*009c*/ 	.word	0x0001abb0


	//   ....[9]....
        /*00a0*/ 	.word	0x0001abd0


	//   ....[10]....
        /*00a4*/ 	.word	0x0001b6f0


	//   ....[11]....
        /*00a8*/ 	.word	0x0001b7a0


	//   ....[12]....
        /*00ac*/ 	.word	0x0001b810


	//   ....[13]....
        /*00b0*/ 	.word	0x0001b880


	//   ....[14]....
        /*00b4*/ 	.word	0x0001b8f0


	//   ....[15]....
        /*00b8*/ 	.word	0x0001be70


	//   ....[16]....
        /*00bc*/ 	.word	0x0001bee0


	//   ....[17]....
        /*00c0*/ 	.word	0x0001bf50


	//   ....[18]....
        /*00c4*/ 	.word	0x0001bfc0


	//   ....[19]....
        /*00c8*/ 	.word	0x0001c030


	//----- nvinfo : EIATTR_VRC_CTA_INIT_COUNT
	.align		4
.L_3216:
        /*00cc*/ 	.byte	0x02, 0x4a
	.zero		1
	.zero		1


	//----- nvinfo : EIATTR_EXIT_INSTR_OFFSETS
	.align		4
        /*00d0*/ 	.byte	0x04, 0x1c
        /*00d2*/ 	.short	(.L_3218 - .L_3217)


	//   ....[0]....
.L_3217:
        /*00d4*/ 	.word	0x000006d0


	//   ....[1]....
        /*00d8*/ 	.word	0x0001b680


	//----- nvinfo : EIATTR_INDIRECT_BRANCH_TARGETS
	.align		4
.L_3218:
        /*00dc*/ 	.byte	0x04, 0x34
        /*00de*/ 	.short	(.L_3220 - .L_3219)


	//   ....[0]....
.L_3219:
        /*00e0*/ 	.word	.L_x_45724@srel
        /*00e4*/ 	.short	0x0
        /*00e6*/ 	.short	0x0
        /*00e8*/ 	.word	0x3
        /*00ec*/ 	.word	.L_x_45725@srel
        /*00f0*/ 	.word	.L_x_45726@srel
        /*00f4*/ 	.word	.L_x_45727@srel


	//----- nvinfo : EIATTR_MAX_THREADS
	.align		4
.L_3220:
        /*00f8*/ 	.byte	0x04, 0x05
        /*00fa*/ 	.short	(.L_3222 - .L_3221)
.L_3221:
        /*00fc*/ 	.word	0x00000080
        /*0100*/ 	.word	0x00000001
        /*0104*/ 	.word	0x00000001


	//----- nvinfo : EIATTR_CRS_STACK_SIZE
	.align		4
.L_3222:
        /*0108*/ 	.byte	0x04, 0x1e
        /*010a*/ 	.short	(.L_3224 - .L_3223)
.L_3223:
        /*010c*/ 	.word	0x00000000


	//----- nvinfo : EIATTR_CBANK_PARAM_SIZE
	.align		4
.L_3224:
        /*0110*/ 	.byte	0x03, 0x19
        /*0112*/ 	.short	0x00e8


	//----- nvinfo : EIATTR_PARAM_CBANK
	.align		4
        /*0114*/ 	.byte	0x04, 0x0a
        /*0116*/ 	.short	(.L_3226 - .L_3225)
	.align		4
.L_3225:
        /*0118*/ 	.word	index@(.nv.constant0._ZN10layer_norm13ln_fwd_kernelINS_13Kernel_traitsIf6__halffS2_fjLj1280ELj1ELj4ELj1ELj16ENS_18Kernel_traits_baseILj1280EfS2_fS2_fjLj128EEEEELb1ELb0ELb0ELb1EEEvNS_9FwdParamsE)
        /*011c*/ 	.short	0x0380
        /*011e*/ 	.short	0x00e8


	//----- nvinfo : EIATTR_SW_WAR
	.align		4
.L_3226:
        /*0120*/ 	.byte	0x04, 0x36
        /*0122*/ 	.short	(.L_3228 - .L_3227)
.L_3227:
        /*0124*/ 	.word	0x00000008
.L_3228:


//--------------------- .nv.info._ZN10layer_norm13ln_fwd_kernelINS_13Kernel_traitsIf6__halffS2_fjLj1280ELj1ELj4ELj1ELj16ENS_18Kernel_traits_baseILj1280EfS2_fS2_fjLj128EEEEELb1ELb0ELb1ELb0EEEvNS_9FwdParamsE --------------------------
	.section	.nv.info._ZN10layer_norm13ln_fwd_kernelINS_13Kernel_traitsIf6__halffS2_fjLj1280ELj1ELj4ELj1ELj16ENS_18Kernel_traits_baseILj1280EfS2_fS2_fjLj128EEEEELb1ELb0ELb1ELb0EEEvNS_9FwdParamsE,"",@"SHT_CUDA_INFO"
	.sectionflags	@""
	.align	4


	//----- nvinfo : EIATTR_CUDA_API_VERSION
	.align		4
        /*0000*/ 	.byte	0x04, 0x37
        /*0002*/ 	.short	(.L_3230 - .L_3229)
.L_3229:
        /*0004*/ 	.word	0x00000082


	//----- nvinfo : EIATTR_KPARAM_INFO
	.align		4
.L_3230:
        /*0008*/ 	.byte	0x04, 0x17
        /*000a*/ 	.short	(.L_3232 - .L_3231)
.L_3231:
        /*000c*/ 	.word	0x00000000
        /*0010*/ 	.short	0x0000
        /*0012*/ 	.short	0x0000
        /*0014*/ 	.byte	0x00, 0xf0, 0xa1, 0x03


	//----- nvinfo : EIATTR_SPARSE_MMA_MASK
	.align		4
.L_3232:
        /*0018*/ 	.byte	0x03, 0x50
        /*001a*/ 	.short	0x0000


	//----- nvinfo : EIATTR_MAXREG_COUNT
	.align		4
        /*001c*/ 	.byte	0x03, 0x1b
        /*001e*/ 	.short	0x00ff


	//----- nvinfo : EIATTR_MERCURY_ISA_VERSION
	.align		4
        /*0020*/ 	.byte	0x03, 0x5f
        /*0022*/ 	.short	0x0101


	//----- nvinfo : EIATTR_COOP_GROUP_MASK_REGIDS
	.align		4
        /*0024*/ 	.byte	0x04, 0x29
        /*0026*/ 	.short	(.L_3234 - .L_3233)


	//   ....[0]....
.L_3233:
        /*0028*/ 	.word	0xffffffff


	//   ....[1]....
        /*002c*/ 	.word	0xffffffff


	//   ....[2]....
        /*0030*/ 	.word	0xffffffff


	//   ....[3]....
        /*0034*/ 	.word	0xffffffff


	//   ....[4]....
        /*0038*/ 	.word	0xffffffff


	//   ....[5]....
        /*003c*/ 	.word	0xffffffff


	//   ....[6]....
        /*0040*/ 	.word	0xffffffff


	//   ....[7]....
        /*0044*/ 	.word	0xffffffff


	//   ....[8]....
        /*0048*/ 	.word	0xffffffff


	//   ....[9]....
        /*004c*/ 	.word	0xffffffff


	//   ....[10]....
        /*0050*/ 	.word	0x0500009c


	//   ....[11]....
        /*0054*/ 	.word	0x0500009c


	//   ....[12]....
        /*0058*/ 	.word	0x0500009c


	//   ....[13]....
        /*005c*/ 	.word	0x0500009c


	//   ....[14]....
        /*0060*/ 	.word	0x0500009c


	//   ....[15]....
        /*0064*/ 	.word	0x0500009c


	//   ....[16]....
        /*0068*/ 	.word	0x0500009c


	//   ....[17]....
        /*006c*/ 	.word	0x0500009c


	//   ....[18]....
        /*0070*/ 	.word	0x0500009c


	//   ....[19]....
        /*0074*/ 	.word	0x0500009c


	//----- nvinfo : EIATTR_COOP_GROUP_INSTR_OFFSETS
	.align		4
.L_3234:
        /*0078*/ 	.byte	0x04, 0x28
        /*007a*/ 	.short	(.L_3236 - .L_3235)


	//   ....[0]....
.L_3235:
        /*007c*/ 	.word	0x00020b40


	//   ....[1]....
        /*0080*/ 	.word	0x00020b60


	//   ....[2]....
        /*0084*/ 	.word	0x00020b80


	//   ....[3]....
        /*0088*/ 	.word	0x00020ba0


	//   ....[4]....
        /*008c*/ 	.word	0x00020bd0


	//   ....[5]....
        /*0090*/ 	.word	0x00021110


	//   ....[6]....
        /*0094*/ 	.word	0x00021130


	//   ....[7]....
        /*0098*/ 	.word	0x00021150


	//   ....[8]....
        /*009c*/ 	.word	0x00021170


	//   ....[9]....
        /*00a0*/ 	.word	0x00021190


	//   ....[10]....
        /*00a4*/ 	.word	0x00021ee0


	//   ....[11]....
        /*00a8*/ 	.word	0x00021f80


	//   ....[12]....
        /*00ac*/ 	.word	0x00021ff0


	//   ....[13]....
        /*00b0*/ 	.word	0x00022060


	//   ....[14]....
        /*00b4*/ 	.word	0x000220e0


	//   ....[15]....
        /*00b8*/ 	.word	0x00022670


	//   ....[16]....
        /*00bc*/ 	.word	0x000226e0


	//   ....[17]....
        /*00c0*/ 	.word	0x00022750


	//   ....[18]....
        /*00c4*/ 	.word	0x000227c0


	//   ....[19]....
        /*00c8*/ 	.word	0x00022830


	//----- nvinfo : EIATTR_VRC_CTA_INIT_COUNT
	.align		4
.L_3236:
        /*00cc*/ 	.byte	0x02, 0x4a
	.zero		1
	.zero		1


	//----- nvinfo : EIATTR_EXIT_INSTR_OFFSETS
	.align		4
        /*00d0*/ 	.byte	0x04, 0x1c
        /*00d2*/ 	.short	(.L_3238 - .L_3237)


	//   ....[0]....
.L_3237:
        /*00d4*/ 	.word	0x00000a00


	//   ....[1]....
        /*00d8*/ 	.word	0x00021e70


	//----- nvinfo : EIATTR_MAX_THREADS
	.align		4
.L_3238:
        /*00dc*/ 	.byte	0x04, 0x05
        /*00de*/ 	.short	(.L_3240 - .L_3239)
.L_3239:
        /*00e0*/ 	.word	0x00000080
        /*00e4*/ 	.word	0x00000001
        /*00e8*/ 	.word	0x00000001


	//----- nvinfo : EIATTR_CRS_STACK_SIZE
	.align		4
.L_3240:
        /*00ec*/ 	.byte	0x04, 0x1e
        /*00ee*/ 	.short	(.L_3242 - .L_3241)
.L_3241:
        /*00f0*/ 	.word	0x00000000


	//----- nvinfo : EIATTR_CBANK_PARAM_SIZE
	.align		4
.L_3242:
        /*00f4*/ 	.byte	0x03, 0x19
        /*00f6*/ 	.short	0x00e8


	//----- nvinfo : EIATTR_PARAM_CBANK
	.align		4
        /*00f8*/ 	.byte	0x04, 0x0a
        /*00fa*/ 	.short	(.L_3244 - .L_3243)
	.align		4
.L_3243:
        /*00fc*/ 	.word	index@(.nv.constant0._ZN10layer_norm13ln_fwd_kernelINS_13Kernel_traitsIf6__halffS2_fjLj1280ELj1ELj4ELj1ELj16ENS_18Kernel_traits_baseILj1280EfS2_fS2_fjLj128EEEEELb1ELb0ELb1ELb0EEEvNS_9FwdParamsE)
        /*0100*/ 	.short	0x0380
        /*0102*/ 	.short	0x00e8


	//----- nvinfo : EIATTR_SW_WAR
	.align		4
.L_3244:
        /*0104*/ 	.byte	0x04, 0x36
        /*0106*/ 	.short	(.L_3246 - .L_3245)
.L_3245:
        /*0108*/ 	.word	0x00000008
.L_3246:


//--------------------- .nv.info._ZN10layer_norm13ln_fwd_kernelINS_13Kernel_traitsIf6__halffS2_fjLj1280ELj1ELj4ELj1ELj16ENS_18Kernel_traits_baseILj1280EfS2_fS2_fjLj128EEEEELb1ELb0ELb1ELb1EEEvNS_9FwdParamsE --------------------------
	.section	.nv.info._ZN10layer_norm13ln_fwd_kernelINS_13Kernel_traitsIf6__halffS2_fjLj1280ELj1ELj4ELj1ELj16ENS_18Kernel_traits_baseILj1280EfS2_fS2_fjLj128EEEEELb1ELb0ELb1ELb1EEEvNS_9FwdParamsE,"",@"SHT_CUDA_INFO"
	.sectionflags	@""
	.align	4


	//----- nvinfo : EIATTR_CUDA_API_VERSION
	.align		4
        /*0000*/ 	.byte	0x04, 0x37
        /*0002*/ 	.short	(.L_3248 - .L_3247)
.L_3247:
        /*0004*/ 	.word	0x00000082


	//----- nvinfo : EIATTR_KPARAM_INFO
	.align		4
.L_3248:
        /*0008*/ 	.byte	0x04, 0x17
        /*000a*/ 	.short	(.L_3250 - .L_3249)
.L_3249:
        /*000c*/ 	.word	0x00000000
        /*0010*/ 	.short	0x0000
        /*0012*/ 	.short	0x0000
        /*0014*/ 	.byte	0x00, 0xf0, 0xa1, 0x03


	//----- nvinfo : EIATTR_SPARSE_MMA_MASK
	.align		4
.L_3250:
        /*0018*/ 	.byte	0x03, 0x50
        /*001a*/ 	.short	0x0000


	//----- nvinfo : EIATTR_MAXREG_COUNT
	.align		4
        /*001c*/ 	.byte	0x03, 0x1b
        /*001e*/ 	.short	0x00ff


	//----- nvinfo : EIATTR_MERCURY_ISA_VERSION
	.align		4
        /*0020*/ 	.byte	0x03, 0x5f
        /*0022*/ 	.short	0x0101


	//----- nvinfo : EIATTR_COOP_GROUP_MASK_REGIDS
	.align		4
        /*0024*/ 	.byte	0x04, 0x29
        /*0026*/ 	.short	(.L_3252 - .L_3251)


	//   ....[0]....
.L_3251:
        /*0028*/ 	.word	0xffffffff


	//   ....[1]....
        /*002c*/ 	.word	0xffffffff


	//   ....[2]....
        /*0030*/ 	.word	0xffffffff


	//   ....[3]....
        /*0034*/ 	.word	0xffffffff


	//   ....[4]....
        /*0038*/ 	.word	0xffffffff


	//   ....[5]....
        /*003c*/ 	.word	0xffffffff


	//   ....[6]....
        /*0040*/ 	.word	0xffffffff


	//   ....[7]....
        /*0044*/ 	.word	0xffffffff


	//   ....[8]....
        /*0048*/ 	.word	0xffffffff


	//   ....[9]....
        /*004c*/ 	.word	0xffffffff


	//   ....[10]....
        /*0050*/ 	.word	0x05000099


	//   ....[11]....
        /*0054*/ 	.word	0x05000099


	//   ....[12]....
        /*0058*/ 	.word	0x05000099


	//   ....[13]....
        /*005c*/ 	.word	0x05000099


	//   ....[14]....
        /*0060*/ 	.word	0x05000099


	//   ....[15]....
        /*0064*/ 	.word	0x05000099


	//   ....[16]....
        /*0068*/ 	.word	0x05000099


	//   ....[17]....
        /*006c*/ 	.word	0x05000099


	//   ....[18]....
        /*0070*/ 	.word	0x05000099


	//   ....[19]....
        /*0074*/ 	.word	0x05000099


	//----- nvinfo : EIATTR_COOP_GROUP_INSTR_OFFSETS
	.align		4
.L_3252:
        /*0078*/ 	.byte	0x04, 0x28
        /*007a*/ 	.short	(.L_3254 - .L_3253)


	//   ....[0]....
.L_3253:
        /*007c*/ 	.word	0x0001ce90


	//   ....[1]....
        /*0080*/ 	.word	0x0001ceb0


	//   ....[2]....
        /*0084*/ 	.word	0x0001ced0


	//   ....[3]....
        /*0088*/ 	.word	0x0001cef0


	//   ....[4]....
        /*008c*/ 	.word	0x0001cf20


	//   ....[5]....
        /*0090*/ 	.word	0x0001d450


	//   ....[6]....
        /*0094*/ 	.word	0x0001d470


	//   ....[7]....
        /*0098*/ 	.word	0x0001d490


	//   ....[8]....
        /*009c*/ 	.word	0x0001d4b0


	//   ....[9]....
        /*00a0*/ 	.word	0x0001d4d0


	//   ....[10]....
        /*00a4*/ 	.word	0x0001e0d0


	//   ....[11]....
        /*00a8*/ 	.word	0x0001e170


	//   ....[12]....
        /*00ac*/ 	.word	0x0001e1e0


	//   ....[13]....
        /*00b0*/ 	.word	0x0001e250


	//   ....[14]....
        /*00b4*/ 	.word	0x0001e2d0


	//   ....[15]....
        /*00b8*/ 	.word	0x0001e850


	//   ....[16]....
        /*00bc*/ 	.word	0x0001e8c0


	//   ....[17]....
        /*00c0*/ 	.word	0x0001e930


	//   ....[18]....
        /*00c4*/ 	.word	0x0001e9a0


	//   ....[19]....
        /*00c8*/ 	.word	0x0001ea10


	//----- nvinfo : EIATTR_VRC_CTA_INIT_COUNT
	.align		4
.L_3254:
        /*00cc*/ 	.byte	0x02, 0x4a
	.zero		1
	.zero		1


	//----- nvinfo : EIATTR_EXIT_INSTR_OFFSETS
	.align		4
        /*00d0*/ 	.byte	0x04, 0x1c
        /*00d2*/ 	.short	(.L_3256 - .L_3255)


	//   ....[0]....
.L_3255:
        /*00d4*/ 	.word	0x000006b0


	//   ....[1]....
        /*00d8*/ 	.word	0x0001e060


	//----- nvinfo : EIATTR_MAX_THREADS
	.align		4
.L_3256:
        /*00dc*/ 	.byte	0x04, 0x05
        /*00de*/ 	.short	(.L_3258 - .L_3257)
.L_3257:
        /*00e0*/ 	.word	0x00000080
        /*00e4*/ 	.word	0x00000001
        /*00e8*/ 	.word	0x00000001


	//----- nvinfo : EIATTR_CRS_STACK_SIZE
	.align		4
.L_3258:
        /*00ec*/ 	.byte	0x04, 0x1e
        /*00ee*/ 	.short	(.L_3260 - .L_3259)
.L_3259:
        /*00f0*/ 	.word	0x00000000


	//----- nvinfo : EIATTR_CBANK_PARAM_SIZE
	.align		4
.L_3260:
        /*00f4*/ 	.byte	0x03, 0x19
        /*00f6*/ 	.short	0x00e8


	//----- nvinfo : EIATTR_PARAM_CBANK
	.align		4
        /*00f8*/ 	.byte	0x04, 0x0a
        /*00fa*/ 	.short	(.L_3262 - .L_3261)
	.align		4
.L_3261:
        /*00fc*/ 	.word	index@(.nv.constant0._ZN10layer_norm13ln_fwd_kernelINS_13Kernel_traitsIf6__halffS2_fjLj1280ELj1ELj4ELj1ELj16ENS_18Kernel_traits_baseILj1280EfS2_fS2_fjLj128EEEEELb1ELb0ELb1ELb1EEEvNS_9FwdParamsE)
        /*0100*/ 	.short	0x0380
        /*0102*/ 	.short	0x00e8


	//----- nvinfo : EIATTR_SW_WAR
	.align		4
.L_3262:
        /*0104*/ 	.byte	0x04, 0x36
        /*0106*/ 	.short	(.L_3264 - .L_3263)
.L_3263:
        /*0108*/ 	.word	0x00000008
.L_3264:


//--------------------- .nv.info._ZN10layer_norm13ln_fwd_kernelINS_13Kernel_traitsIf6__halffS2_fjLj1280ELj1ELj4ELj1ELj16ENS_18Kernel_traits_baseILj1280EfS2_fS2_fjLj128EEEEELb1ELb1ELb0ELb0EEEvNS_9FwdParamsE --------------------------
	.section	.nv.info._ZN10layer_norm13ln_fwd_kernelINS_13Kernel_traitsIf6__halffS2_fjLj1280ELj1ELj4ELj1ELj16ENS_18Kernel_traits_baseILj1280EfS2_fS2_fjLj128EEEEELb1ELb1ELb0ELb0EEEvNS_9FwdParamsE,"",@"SHT_CUDA_INFO"
	.sectionflags	@""
	.align	4


	//----- nvinfo : EIATTR_CUDA_API_VERSION
	.align		4
        /*0000*/ 	.byte	0x04, 0x37
        /*0002*/ 	.short	(.L_3266 - .L_3265)
.L_3265:
        /*0004*/ 	.word	0x00000082


	//----- nvinfo : EIATTR_KPARAM_INFO
	.align		4
.L_3266:
        /*0008*/ 	.byte	0x04, 0x17
        /*000a*/ 	.short	(.L_3268 - .L_3267)
.L_3267:
        /*000c*/ 	.word	0x00000000
        /*0010*/ 	.short	0x0000
        /*0012*/ 	.short	0x0000
        /*0014*/ 	.byte	0x00, 0xf0, 0xa1, 0x03


	//----- nvinfo : EIATTR_SPARSE_MMA_MASK
	.align		4
.L_3268:
        /*0018*/ 	.byte	0x03, 0x50
        /*001a*/ 	.short	0x0000


	//----- nvinfo : EIATTR_MAXREG_COUNT
	.align		4
        /*001c*/ 	.byte	0x03, 0x1b
        /*001e*/ 	.short	0x00ff


	//----- nvinfo : EIATTR_MERCURY_ISA_VERSION
	.align		4
        /*0020*/ 	.byte	0x03, 0x5f
        /*0022*/ 	.short	0x0101


	//----- nvinfo : EIATTR_COOP_GROUP_MASK_REGIDS
	.align		4
        /*0024*/ 	.byte	0x04, 0x29
        /*0026*/ 	.short	(.L_3270 - .L_3269)


	//   ....[0]....
.L_3269:
        /*0028*/ 	.word	0xffffffff


	//   ....[1]....
        /*002c*/ 	.word	0xffffffff


	//   ....[2]....
        /*0030*/ 	.word	0xffffffff


	//   ....[3]....
        /*0034*/ 	.word	0xffffffff


	//   ....[4]....
        /*0038*/ 	.word	0xffffffff


	//   ....[5]....
        /*003c*/ 	.word	0xffffffff


	//   ....[6]....
        /*0040*/ 	.word	0xffffffff


	//   ....[7]....
        /*0044*/ 	.word	0xffffffff


	//   ....[8]....
        /*0048*/ 	.word	0xffffffff


	//   ....[9]....
        /*004c*/ 	.word	0xffffffff


	//   ....[10]....
        /*0050*/ 	.word	0x050000c0


	//   ....[11]....
        /*0054*/ 	.word	0x050000c0


	//   ....[12]....
        /*0058*/ 	.word	0x050000c0


	//   ....[13]....
        /*005c*/ 	.word	0x050000c0


	//   ....[14]....
        /*0060*/ 	.word	0x050000c0


	//   ....[15]....
        /*0064*/ 	.word	0x050000c0


	//   ....[16]....
        /*0068*/ 	.word	0x050000c0


	//   ....[17]....
        /*006c*/ 	.word	0x050000c0


	//   ....[18]....
        /*0070*/ 	.word	0x050000c0


	//   ....[19]....
        /*0074*/ 	.word	0x050000c0


	//----- nvinfo : EIATTR_COOP_GROUP_INSTR_OFFSETS
	.align		4
.L_3270:
        /*0078*/ 	.byte	0x04, 0x28
        /*007a*/ 	.short	(.L_3272 - .L_3271)


	//   ....[0]....
.L_3271:
        /*007c*/ 	.word	0x00021040


	//   ....[1]....
        /*0080*/ 	.word	0x00021070


	//   ....[2]....
        /*0084*/ 	.word	0x00021090


	//   ....[3]....
        /*0088*/ 	.word	0x000210b0


	//   ....[4]....
        /*008c*/ 	.word	0x000210e0


	//   ....[5]....
        /*0090*/ 	.word	0x00021620


	//   ....[6]....
        /*0094*/ 	.word	0x00021640


	//   ....[7]....
        /*0098*/ 	.word	0x00021660


	//   ....[8]....
        /*009c*/ 	.word	0x00021680


	//   ....[9]....
        /*00a0*/ 	.word	0x000216a0


	//   ....[10]....
        /*00a4*/ 	.word	0x00022360


	//   ....[11]....
        /*00a8*/ 	.word	0x00022400


	//   ....[12]....
        /*00ac*/ 	.word	0x00022470


	//   ....[13]....
        /*00b0*/ 	.word	0x000224e0


	//   ....[14]....
        /*00b4*/ 	.word	0x00022560


	//   ....[15]....
        /*00b8*/ 	.word	0x00022b00


	//   ....[16]....
        /*00bc*/ 	.word	0x00022b70


	//   ....[17]....
        /*00c0*/ 	.word	0x00022be0


	//   ....[18]....
        /*00c4*/ 	.word	0x00022c50


	//   ....[19]....
        /*00c8*/ 	.word	0x00022cc0


	//----- nvinfo : EIATTR_VRC_CTA_INIT_COUNT
	.align		4
.L_3272:
        /*00cc*/ 	.byte	0x02, 0x4a
	.zero		1
	.zero		1


	//----- nvinfo : EIATTR_EXIT_INSTR_OFFSETS
	.align		4
        /*00d0*/ 	.byte	0x04, 0x1c
        /*00d2*/ 	.short	(.L_3274 - .L_3273)


	//   ....[0]....
.L_3273:
        /*00d4*/ 	.word	0x00000b10


	//   ....[1]....
        /*00d8*/ 	.word	0x000222f0


	//----- nvinfo : EIATTR_INDIRECT_BRANCH_TARGETS
	.align		4
.L_3274:
        /*00dc*/ 	.byte	0x04, 0x34
        /*00de*/ 	.short	(.L_3276 - .L_3275)


	//   ....[0]....
.L_3275:
        /*00e0*/ 	.word	.L_x_45728@srel
        /*00e4*/ 	.short	0x0
        /*00e6*/ 	.short	0x0
        /*00e8*/ 	.word	0x3
        /*00ec*/ 	.word	.L_x_45729@srel
        /*00f0*/ 	.word	.L_x_45730@srel
        /*00f4*/ 	.word	.L_x_45731@srel


	//----- nvinfo : EIATTR_MAX_THREADS
	.align		4
.L_3276:
        /*00f8*/ 	.byte	0x04, 0x05
        /*00fa*/ 	.short	(.L_3278 - .L_3277)
.L_3277:
        /*00fc*/ 	.word	0x00000080
        /*0100*/ 	.word	0x00000001
        /*0104*/ 	.word	0x00000001


	//----- nvinfo : EIATTR_CRS_STACK_SIZE
	.align		4
.L_3278:
        /*0108*/ 	.byte	0x04, 0x1e
        /*010a*/ 	.short	(.L_3280 - .L_3279)
.L_3279:
        /*010c*/ 	.word	0x00000000


	//----- nvinfo : EIATTR_CBANK_PARAM_SIZE
	.align		4
.L_3280:
        /*0110*/ 	.byte	0x03, 0x19
        /*0112*/ 	.short	0x00e8


	//----- nvinfo : EIATTR_PARAM_CBANK
	.align		4
        /*0114*/ 	.byte	0x04, 0x0a
        /*0116*/ 	.short	(.L_3282 - .L_3281)
	.align		4
.L_3281:
        /*0118*/ 	.word	index@(.nv.constant0._ZN10layer_norm13ln_fwd_kernelINS_13Kernel_traitsIf6__halffS2_fjLj1280ELj1ELj4ELj1ELj16ENS_18Kernel_traits_baseILj1280EfS2_fS2_fjLj128EEEEELb1ELb1ELb0ELb0EEEvNS_9FwdParamsE)
        /*011c*/ 	.short	0x0380
        /*011e*/ 	.short	0x00e8


	//----- nvinfo : EIATTR_SW_WAR
	.align		4
.L_3282:
        /*0120*/ 	.byte	0x04, 0x36
        /*0122*/ 	.short	(.L_3284 - .L_3283)
.L_3283:
        /*0124*/ 	.word	0x00000008
.L_3284:


//--------------------- .nv.info._ZN10layer_norm13ln_fwd_kernelINS_13Kernel_traitsIf6__halffS2_fjLj1280ELj1ELj4ELj1ELj16ENS_18Kernel_traits_baseILj1280EfS2_fS2_fjLj128EEEEELb1ELb1ELb0ELb1EEEvNS_9FwdParamsE --------------------------
	.section	.nv.info._ZN10layer_norm13ln_fwd_kernelINS_13Kernel_traitsIf6__halffS2_fjLj1280ELj1ELj4ELj1ELj16ENS_18Kernel_traits_baseILj1280EfS2_fS2_fjLj128EEEEELb1ELb1ELb0ELb1EEEvNS_9FwdParamsE,"",@"SHT_CUDA_INFO"
	.sectionflags	@""
	.align	4


	//----- nvinfo : EIATTR_CUDA_API_VERSION
	.align		4
        /*0000*/ 	.byte	0x04, 0x37
        /*0002*/ 	.short	(.L_3286 - .L_3285)
.L_3285:
        /*0004*/ 	.word	0x00000082


	//----- nvinfo : EIATTR_KPARAM_INFO
	.align		4
.L_3286:
        /*0008*/ 	.byte	0x04, 0x17
        /*000a*/ 	.short	(.L_3288 - .L_3287)
.L_3287:
        /*000c*/ 	.word	0x00000000
        /*0010*/ 	.short	0x0000
        /*0012*/ 	.short	0x0000
        /*0014*/ 	.byte	0x00, 0xf0, 0xa1, 0x03


	//----- nvinfo : EIATTR_SPARSE_MMA_MASK
	.align		4
.L_3288:
        /*0018*/ 	.byte	0x03, 0x50
        /*001a*/ 	.short	0x0000


	//----- nvinfo : EIATTR_MAXREG_COUNT
	.align		4
        /*001c*/ 	.byte	0x03, 0x1b
        /*001e*/ 	.short	0x00ff


	//----- nvinfo : EIATTR_MERCURY_ISA_VERSION
	.align		4
        /*0020*/ 	.byte	0x03, 0x5f
        /*0022*/ 	.short	0x0101


	//----- nvinfo : EIATTR_COOP_GROUP_MASK_REGIDS
	.align		4
        /*0024*/ 	.byte	0x04, 0x29
        /*0026*/ 	.short	(.L_3290 - .L_3289)


	//   ....[0]....
.L_3289:
        /*0028*/ 	.word	0xffffffff


	//   ....[1]....
        /*002c*/ 	.word	0xffffffff


	//   ....[2]....
        /*0030*/ 	.word	0xffffffff


	//   ....[3]....
        /*0034*/ 	.word	0xffffffff


	//   ....[4]....
        /*0038*/ 	.word	0xffffffff


	//   ....[5]....
        /*003c*/ 	.word	0xffffffff


	//   ....[6]....
        /*0040*/ 	.word	0xffffffff


	//   ....[7]....
        /*0044*/ 	.word	0xffffffff


	//   ....[8]....
        /*0048*/ 	.word	0xffffffff


	//   ....[9]....
        /*004c*/ 	.word	0xffffffff


	//   ....[10]....
        /*0050*/ 	.word	0x050000c4


	//   ....[11]....
        /*0054*/ 	.word	0x050000c4


	//   ....[12]....
        /*0058*/ 	.word	0x050000c4


	//   ....[13]....
        /*005c*/ 	.word	0x050000c4


	//   ....[14]....
        /*0060*/ 	.word	0x050000c4


	//   ....[15]....
        /*0064*/ 	.word	0x050000c4


	//   ....[16]....
        /*0068*/ 	.word	0x050000c4


	//   ....[17]....
        /*006c*/ 	.word	0x050000c4


	//   ....[18]....
        /*0070*/ 	.word	0x050000c4


	//   ....[19]....
        /*0074*/ 	.word	0x050000c4


	//----- nvinfo : EIATTR_COOP_GROUP_INSTR_OFFSETS
	.align		4
.L_3290:
        /*0078*/ 	.byte	0x04, 0x28
        /*007a*/ 	.short	(.L_3292 - .L_3291)


	//   ....[0]....
.L_3291:
        /*007c*/ 	.word	0x000208a0


	//   ....[1]....
        /*0080*/ 	.word	0x000208c0


	//   ....[2]....
        /*0084*/ 	.word	0x000208e0


	//   ....[3]....
        /*0088*/ 	.word	0x00020900


	//   ....[4]....
        /*008c*/ 	.word	0x00020930


	//   ....[5]....
        /*0090*/ 	.word	0x00020e60


	//   ....[6]....
        /*0094*/ 	.word	0x00020e80


	//   ....[7]....
        /*0098*/ 	.word	0x00020ea0


	//   ....[8]....
        /*009c*/ 	.word	0x00020ec0


	//   ....[9]....
        /*00a0*/ 	.word	0x00020ee0


	//   ....[10]....
        /*00a4*/ 	.word	0x000219f0


	//   ....[11]....
        /*00a8*/ 	.word	0x00021a90


	//   ....[12]....
        /*00ac*/ 	.word	0x00021b00


	//   ....[13]....
        /*00b0*/ 	.word	0x00021b70


	//   ....[14]....
        /*00b4*/ 	.word	0x00021bf0


	//   ....[15]....
        /*00b8*/ 	.word	0x00022170


	//   ....[16]....
        /*00bc*/ 	.word	0x000221e0


	//   ....[17]....
        /*00c0*/ 	.word	0x00022250


	//   ....[18]....
        /*00c4*/ 	.word	0x000222c0


	//   ....[19]....
        /*00c8*/ 	.word	0x00022330


	//----- nvinfo : EIATTR_VRC_CTA_INIT_COUNT
	.align		4
.L_3292:
        /*00cc*/ 	.byte	0x02, 0x4a
	.zero		1
	.zero		1


	//----- nvinfo : EIATTR_EXIT_INSTR_OFFSETS
	.align		4
        /*00d0*/ 	.byte	0x04, 0x1c
        /*00d2*/ 	.short	(.L_3294 - .L_3293)


	//   ....[0]....
.L_3293:
        /*00d4*/ 	.word	0x000006f0


	//   ....[1]....
        /*00d8*/ 	.word	0x00021980


	//----- nvinfo : EIATTR_INDIRECT_BRANCH_TARGETS
	.align		4
.L_3294:
        /*00dc*/ 	.byte	0x04, 0x34
        /*00de*/ 	.short	(.L_3296 - .L_3295)


	//   ....[0]....
.L_3295:
        /*00e0*/ 	.word	.L_x_45732@srel
        /*00e4*/ 	.short	0x0
        /*00e6*/ 	.short	0x0
        /*00e8*/ 	.word	0x3
        /*00ec*/ 	.word	.L_x_45733@srel
        /*00f0*/ 	.word	.L_x_45734@srel
        /*00f4*/ 	.word	.L_x_45735@srel


	//----- nvinfo : EIATTR_MAX_THREADS
	.align		4
.L_3296:
        /*00f8*/ 	.byte	0x04, 0x05
        /*00fa*/ 	.short	(.L_3298 - .L_3297)
.L_3297:
        /*00fc*/ 	.word	0x00000080
        /*0100*/ 	.word	0x00000001
        /*0104*/ 	.word	0x00000001


	//----- nvinfo : EIATTR_CRS_STACK_SIZE
	.align		4
.L_3298:
        /*0108*/ 	.byte	0x04, 0x1e
        /*010a*/ 	.short	(.L_3300 - .L_3299)
.L_3299:
        /*010c*/ 	.word	0x00000000


	//----- nvinfo : EIATTR_CBANK_PARAM_SIZE
	.align		4
.L_3300:
        /*0110*/ 	.byte	0x03, 0x19
        /*0112*/ 	.short	0x00e8


	//----- nvinfo : EIATTR_PARAM_CBANK
	.align		4
        /*0114*/ 	.byte	0x04, 0x0a
        /*0116*/ 	.short	(.L_3302 - .L_3301)
	.align		4
.L_3301:
        /*0118*/ 	.word	index@(.nv.constant0._ZN10layer_norm13ln_fwd_kernelINS_13Kernel_traitsIf6__halffS2_fjLj1280ELj1ELj4ELj1ELj16ENS_18Kernel_traits_baseILj1280EfS2_fS2_fjLj128EEEEELb1ELb1ELb0ELb1EEEvNS_9FwdParamsE)
        /*011c*/ 	.short	0x0380
        /*011e*/ 	.short	0x00e8


	//----- nvinfo : EIATTR_SW_WAR
	.align		4
.L_3302:
        /*0120*/ 	.byte	0x04, 0x36
        /*0122*/ 	.short	(.L_3304 - .L_3303)
.L_3303:
        /*0124*/ 	.word	0x00000008
.L_3304:


//--------------------- .nv.info._ZN10layer_norm13ln_fwd_kernelINS_13Kernel_traitsIf6__halffS2_fjLj1280ELj1ELj4ELj1ELj16ENS_18Kernel_traits_baseILj1280EfS2_fS2_fjLj128EEEEELb1ELb1ELb1ELb0EEEvNS_9FwdParamsE --------------------------
	.section	.nv.info._ZN10layer_norm13ln_fwd_kernelINS_13Kernel_traitsIf6__halffS2_fjLj1280ELj1ELj4ELj1ELj16ENS_18Kernel_traits_baseILj1280EfS2_fS2_fjLj128EEEEELb1ELb1ELb1ELb0EEEvNS_9FwdParamsE,"",@"SHT_CUDA_INFO"
	.sectionflags	@""
	.align	4


	//----- nvinfo : EIATTR_CUDA_API_VERSION
	.align		4
        /*0000*/ 	.byte	0x04, 0x37
        /*0002*/ 	.short	(.L_3306 - .L_3305)
.L_3305:
        /*0004*/ 	.word	0x00000082


	//----- nvinfo : EIATTR_KPARAM_INFO
	.align		4
.L_3306:
        /*0008*/ 	.byte	0x04, 0x17
        /*000a*/ 	.short	(.L_3308 - .L_3307)
.L_3307:
        /*000c*/ 	.word	0x00000000
        /*0010*/ 	.short	0x0000
        /*0012*/ 	.short	0x0000
        /*0014*/ 	.byte	0x00, 0xf0, 0xa1, 0x03


	//----- nvinfo : EIATTR_SPARSE_MMA_MASK
	.align		4
.L_3308:
        /*0018*/ 	.byte	0x03, 0x50
        /*001a*/ 	.short	0x0000


	//----- nvinfo : EIATTR_MAXREG_COUNT
	.align		4
        /*001c*/ 	.byte	0x03, 0x1b
        /*001e*/ 	.short	0x00ff


	//----- nvinfo : EIATTR_MERCURY_ISA_VERSION
	.align		4
        /*0020*/ 	.byte	0x03, 0x5f
        /*0022*/ 	.short	0x0101


	//----- nvinfo : EIATTR_COOP_GROUP_MASK_REGIDS
	.align		4
        /*0024*/ 	.byte	0x04, 0x29
        /*0026*/ 	.short	(.L_3310 - .L_3309)


	//   ....[0]....
.L_3309:
        /*0028*/ 	.word	0xffffffff


	//   ....[1]....
        /*002c*/ 	.word	0xffffffff


	//   ....[2]....
        /*0030*/ 	.word	0xffffffff


	//   ....[3]....
        /*0034*/ 	.word	0xffffffff


	//   ....[4]....
        /*0038*/ 	.word	0xffffffff


	//   ....[5]....
        /*003c*/ 	.word	0xffffffff


	//   ....[6]....
        /*0040*/ 	.word	0xffffffff


	//   ....[7]....
        /*0044*/ 	.word	0xffffffff


	//   ....[8]....
        /*0048*/ 	.word	0xffffffff


	//   ....[9]....
        /*004c*/ 	.word	0xffffffff


	//   ....[10]....
        /*0050*/ 	.word	0x050000d1


	//   ....[11]....
        /*0054*/ 	.word	0x050000d1


	//   ....[12]....
        /*0058*/ 	.word	0x050000d1


	//   ....[13]....
        /*005c*/ 	.word	0x050000d1


	//   ....[14]....
        /*0060*/ 	.word	0x050000d1


	//   ....[15]....
        /*0064*/ 	.word	0x050000d1


	//   ....[16]....
        /*0068*/ 	.word	0x050000d1


	//   ....[17]....
        /*006c*/ 	.word	0x050000d1


	//   ....[18]....
        /*0070*/ 	.word	0x050000d1


	//   ....[19]....
        /*0074*/ 	.word	0x050000d1


	//----- nvinfo : EIATTR_COOP_GROUP_INSTR_OFFSETS
	.align		4
.L_3310:
        /*0078*/ 	.byte	0x04, 0x28
        /*007a*/ 	.short	(.L_3312 - .L_3311)


	//   ....[0]....
.L_3311:
        /*007c*/ 	.word	0x00022d50


	//   ....[1]....
        /*0080*/ 	.word	0x00022d70


	//   ....[2]....
        /*0084*/ 	.word	0x00022da0


	//   ....[3]....
        /*0088*/ 	.word	0x00022dc0


	//   ....[4]....
        /*008c*/ 	.word	0x00022de0


	//   ....[5]....
        /*0090*/ 	.word	0x00023320


	//   ....[6]....
        /*0094*/ 	.word	0x00023340


	//   ....[7]....
        /*0098*/ 	.word	0x00023360


	//   ....[8]....
        /*009c*/ 	.word	0x00023380


	//   ....[9]....
        /*00a0*/ 	.word	0x000233a0


	//   ....[10]....
        /*00a4*/ 	.word	0x000240e0


	//   ....[11]....
        /*00a8*/ 	.word	0x00024180


	//   ....[12]....
        /*00ac*/ 	.word	0x00024200


	//   ....[13]....
        /*00b0*/ 	.word	0x00024270


	//   ....[14]....
        /*00b4*/ 	.word	0x000242e0


	//   ....[15]....
        /*00b8*/ 	.word	0x00024860


	//   ....[16]....
        /*00bc*/ 	.word	0x000248d0


	//   ....[17]....
        /*00c0*/ 	.word	0x00024940


	//   ....[18]....
        /*00c4*/ 	.word	0x000249b0


	//   ....[19]....
        /*00c8*/ 	.word	0x00024a20


	//----- nvinfo : EIATTR_VRC_CTA_INIT_COUNT
	.align		4
.L_3312:
        /*00cc*/ 	.byte	0x02, 0x4a
	.zero		1
	.zero		1


	//----- nvinfo : EIATTR_EXIT_INSTR_OFFSETS
	.align		4
        /*00d0*/ 	.byte	0x04, 0x1c
        /*00d2*/ 	.short	(.L_3314 - .L_3313)


	//   ....[0]....
.L_3313:
        /*00d4*/ 	.word	0x00000b20


	//   ....[1]....
        /*00d8*/ 	.word	0x00024070


	//----- nvinfo : EIATTR_MAX_THREADS
	.align		4
.L_3314:
        /*00dc*/ 	.byte	0x04, 0x05
        /*00de*/ 	.short	(.L_3316 - .L_3315)
.L_3315:
        /*00e0*/ 	.word	0x00000080
        /*00e4*/ 	.word	0x00000001
        /*00e8*/ 	.word	0x00000001


	//----- nvinfo : EIATTR_CRS_STACK_SIZE
	.align		4
.L_3316:
        /*00ec*/ 	.byte	0x04, 0x1e
        /*00ee*/ 	.short	(.L_3318 - .L_3317)
.L_3317:
        /*00f0*/ 	.word	0x00000000


	//----- nvinfo : EIATTR_CBANK_PARAM_SIZE
	.align		4
.L_3318:
        /*00f4*/ 	.byte	0x03, 0x19
        /*00f6*/ 	.short	0x00e8


	//----- nvinfo : EIATTR_PARAM_CBANK
	.align		4
        /*00f8*/ 	.byte	0x04, 0x0a
        /*00fa*/ 	.short	(.L_3320 - .L_3319)
	.align		4
.L_3319:
        /*00fc*/ 	.word	index@(.nv.constant0._ZN10layer_norm13ln_fwd_kernelINS_13Kernel_traitsIf6__halffS2_fjLj1280ELj1ELj4ELj1ELj16ENS_18Kernel_traits_baseILj1280EfS2_fS2_fjLj128EEEEELb1ELb1ELb1ELb0EEEvNS_9FwdParamsE)
        /*0100*/ 	.short	0x0380
        /*0102*/ 	.short	0x00e8


	//----- nvinfo : EIATTR_SW_WAR
	.align		4
.L_3320:
        /*0104*/ 	.byte	0x04, 0x36
        /*0106*/ 	.short	(.L_3322 - .L_3321)
.L_3321:
        /*0108*/ 	.word	0x00000008
.L_3322:


//--------------------- .nv.info._ZN10layer_norm13ln_fwd_kernelINS_13Kernel_traitsIf6__halffS2_fjLj1280ELj1ELj4ELj1ELj16ENS_18Kernel_traits_baseILj1280EfS2_fS2_fjLj128EEEEELb1ELb1ELb1ELb1EEEvNS_9FwdParamsE --------------------------
	.section	.nv.info._ZN10layer_norm13ln_fwd_kernelINS_13Kernel_traitsIf6__halffS2_fjLj1280ELj1ELj4ELj1ELj16ENS_18Kernel_traits_baseILj1280EfS2_fS2_fjLj128EEEEELb1ELb1ELb1ELb1EEEvNS_9FwdParamsE,"",@"SHT_CUDA_INFO"
	.sectionflags	@""
	.align	4


	//----- nvinfo : EIATTR_CUDA_API_VERSION
	.align		4
        /*0000*/ 	.byte	0x04, 0x37
        /*0002*/ 	.short	(.L_3324 - .L_3323)
.L_3323:
        /*0004*/ 	.word	0x00000082


	//----- nvinfo : EIATTR_KPARAM_INFO
	.align		4
.L_3324:
        /*0008*/ 	.byte	0x04, 0x17
        /*000a*/ 	.short	(.L_3326 - .L_3325)
.L_3325:
        /*000c*/ 	.word	0x00000000
        /*0010*/ 	.short	0x0000
        /*0012*/ 	.short	0x0000
        /*0014*/ 	.byte	0x00, 0xf0, 0xa1, 0x03


	//----- nvinfo : EIATTR_SPARSE_MMA_MASK
	.align		4
.L_3326:
        /*0018*/ 	.byte	0x03, 0x50
        /*001a*/ 	.short	0x0000


	//----- nvinfo : EIATTR_MAXREG_COUNT
	.align		4
        /*001c*/ 	.byte	0x03, 0x1b
        /*001e*/ 	.short	0x00ff


	//----- nvinfo : EIATTR_MERCURY_ISA_VERSION
	.align		4
        /*0020*/ 	.byte	0x03, 0x5f
        /*0022*/ 	.short	0x0101


	//----- nvinfo : EIATTR_COOP_GROUP_MASK_REGIDS
	.align		4
        /*0024*/ 	.byte	0x04, 0x29
        /*0026*/ 	.short	(.L_3328 - .L_3327)


	//   ....[0]....
.L_3327:
        /*0028*/ 	.word	0xffffffff


	//   ....[1]....
        /*002c*/ 	.word	0xffffffff


	//   ....[2]....
        /*0030*/ 	.word	0xffffffff


	//   ....[3]....
        /*0034*/ 	.word	0xffffffff


	//   ....[4]....
        /*0038*/ 	.word	0xffffffff


	//   ....[5]....
        /*003c*/ 	.word	0xffffffff


	//   ....[6]....
        /*0040*/ 	.word	0xffffffff


	//   ....[7]....
        /*0044*/ 	.word	0xffffffff


	//   ....[8]....
        /*0048*/ 	.word	0xffffffff


	//   ....[9]....
        /*004c*/ 	.word	0xffffffff


	//   ....[10]....
        /*0050*/ 	.word	0x050000cc


	//   ....[11]....
        /*0054*/ 	.word	0x050000cc


	//   ....[12]....
        /*0058*/ 	.word	0x050000cc


	//   ....[13]....
        /*005c*/ 	.word	0x050000cc


	//   ....[14]....
        /*0060*/ 	.word	0x050000cc


	//   ....[15]....
        /*0064*/ 	.word	0x050000cc


	//   ....[16]....
        /*0068*/ 	.word	0x050000cc


	//   ....[17]....
        /*006c*/ 	.word	0x050000cc


	//   ....[18]....
        /*0070*/ 	.word	0x050000cc


	//   ....[19]....
        /*0074*/ 	.word	0x050000cc


	//----- nvinfo : EIATTR_COOP_GROUP_INSTR_OFFSETS
	.align		4
.L_3328:
        /*0078*/ 	.byte	0x04, 0x28
        /*007a*/ 	.short	(.L_3330 - .L_3329)


	//   ....[0]....
.L_3329:
        /*007c*/ 	.word	0x000225e0


	//   ....[1]....
        /*0080*/ 	.word	0x00022600


	//   ....[2]....
        /*0084*/ 	.word	0x00022620


	//   ....[3]....
        /*0088*/ 	.word	0x00022640


	//   ....[4]....
        /*008c*/ 	.word	0x00022670


	//   ....[5]....
        /*0090*/ 	.word	0x00022ba0


	//   ....[6]....
        /*0094*/ 	.word	0x00022bc0


	//   ....[7]....
        /*0098*/ 	.word	0x00022be0


	//   ....[8]....
        /*009c*/ 	.word	0x00022c00


	//   ....[9]....
        /*00a0*/ 	.word	0x00022c20


	//   ....[10]....
        /*00a4*/ 	.word	0x00023810


	//   ....[11]....
        /*00a8*/ 	.word	0x000238b0


	//   ....[12]....
        /*00ac*/ 	.word	0x00023920


	//   ....[13]....
        /*00b0*/ 	.word	0x00023990


	//   ....[14]....
        /*00b4*/ 	.word	0x00023a10


	//   ....[15]....
        /*00b8*/ 	.word	0x00023f90


	//   ....[16]....
        /*00bc*/ 	.word	0x00024000


	//   ....[17]....
        /*00c0*/ 	.word	0x00024070


	//   ....[18]....
        /*00c4*/ 	.word	0x000240e0


	//   ....[19]....
        /*00c8*/ 	.word	0x00024150


	//----- nvinfo : EIATTR_VRC_CTA_INIT_COUNT
	.align		4
.L_3330:
        /*00cc*/ 	.byte	0x02, 0x4a
	.zero		1
	.zero		1


	//----- nvinfo : EIATTR_EXIT_INSTR_OFFSETS
	.align		4
        /*00d0*/ 	.byte	0x04, 0x1c
        /*00d2*/ 	.short	(.L_3332 - .L_3331)


	//   ....[0]....
.L_3331:
        /*00d4*/ 	.word	0x000006f0


	//   ....[1]....
        /*00d8*/ 	.word	0x000237a0


	//----- nvinfo : EIATTR_MAX_THREADS
	.align		4
.L_3332:
        /*00dc*/ 	.byte	0x04, 0x05
        /*00de*/ 	.short	(.L_3334 - .L_3333)
.L_3333:
        /*00e0*/ 	.word	0x00000080
        /*00e4*/ 	.word	0x00000001
        /*00e8*/ 	.word	0x00000001


	//----- nvinfo : EIATTR_CRS_STACK_SIZE
	.align		4
.L_3334:
        /*00ec*/ 	.byte	0x04, 0x1e
        /*00ee*/ 	.short	(.L_3336 - .L_3335)
.L_3335:
        /*00f0*/ 	.word	0x00000000


	//----- nvinfo : EIATTR_CBANK_PARAM_SIZE
	.align		4
.L_3336:
        /*00f4*/ 	.byte	0x03, 0x19
        /*00f6*/ 	.short	0x00e8


	//----- nvinfo : EIATTR_PARAM_CBANK
	.align		4
        /*00f8*/ 	.byte	0x04, 0x0a
        /*00fa*/ 	.short	(.L_3338 - .L_3337)
	.align		4
.L_3337:
        /*00fc*/ 	.word	index@(.nv.constant0._ZN10layer_norm13ln_fwd_kernelINS_13Kernel_traitsIf6__halffS2_fjLj1280ELj1ELj4ELj1ELj16ENS_18Kernel_traits_baseILj1280EfS2_fS2_fjLj128EEEEELb1ELb1ELb1ELb1EEEvNS_9FwdParamsE)
        /*0100*/ 	.short	0x0380
        /*0102*/ 	.short	0x00e8


	//----- nvinfo : EIATTR_SW_WAR
	.align		4
.L_3338:
        /*0104*/ 	.byte	0x04, 0x36
        /*0106*/ 	.short	(.L_3340 - .L_3339)
.L_3339:
        /*0108*/ 	.word	0x00000008
.L_3340:


//--------------------- .nv.info._ZN10layer_norm13ln_fwd_kernelINS_13Kernel_traitsI6__halfffffjLj1280ELj1ELj4ELj1ELj16ENS_18Kernel_traits_baseILj1280ES2_ffffjLj128EEEEELb0ELb0ELb0ELb0EEEvNS_9FwdParamsE --------------------------
	.section	.nv.info._ZN10layer_norm13ln_fwd_kernelINS_13Kernel_traitsI6__halfffffjLj1280ELj1ELj4ELj1ELj16ENS_18Kernel_traits_baseILj1280ES2_ffffjLj128EEEEELb0ELb0ELb0ELb0EEEvNS_9FwdParamsE,"",@"SHT_CUDA_INFO"
	.sectionflags	@""
	.align	4


	//----- nvinfo : EIATTR_CUDA_API_VERSION
	.align		4
        /*0000*/ 	.byte	0x04, 0x37
        /*0002*/ 	.short	(.L_3342 - .L_3341)
.L_3341:
        /*0004*/ 	.word	0x00000082


	//----- nvinfo : EIATTR_KPARAM_INFO
	.align		4
.L_3342:
        /*0008*/ 	.byte	0x04, 0x17
        /*000a*/ 	.short	(.L_3344 - .L_3343)
.L_3343:
        /*000c*/ 	.word	0x00000000
        /*0010*/ 	.short	0x0000
        /*0012*/ 	.short	0x0000
        /*0014*/ 	.byte	0x00, 0xf0, 0xa1, 0x03


	//----- nvinfo : EIATTR_SPARSE_MMA_MASK
	.align		4
.L_3344:
        /*0018*/ 	.byte	0x03, 0x50
        /*001a*/ 	.short	0x0000


	//----- nvinfo : EIATTR_MAXREG_COUNT
	.align		4
        /*001c*/ 	.byte	0x03, 0x1b
        /*001e*/ 	.short	0x00ff


	//----- nvinfo : EIATTR_MERCURY_ISA_VERSION
	.align		4
        /*0020*/ 	.byte	0x03, 0x5f
        /*0022*/ 	.short	0x0101


	//----- nvinfo : EIATTR_COOP_GROUP_MASK_REGIDS
	.align		4
        /*0024*/ 	.byte	0x04, 0x29
        /*0026*/ 	.short	(.L_3346 - .L_3345)


	//   ....[0]....
.L_3345:
        /*0028*/ 	.word	0xffffffff


	//   ....[1]....
        /*002c*/ 	.word	0xffffffff


	//   ....[2]....
        /*0030*/ 	.word	0xffffffff


	//   ....[3]....
        /*0034*/ 	.word	0xffffffff


	//   ....[4]....
        /*0038*/ 	.word	0xffffffff


	//   ....[5]....
        /*003c*/ 	.word	0xffffffff


	//   ....[6]....
        /*0040*/ 	.word	0xffffffff


	//   ....[7]....
        /*0044*/ 	.word	0xffffffff


	//   ....[8]....
        /*0048*/ 	.word	0xffffffff


	//   ....[9]....
        /*004c*/ 	.word	0xffffffff


	//   ....[10]....
        /*0050*/ 	.word	0x0500002c


	//   ....[11]....
        /*0054*/ 	.word	0x0500002c


	//   ....[12]....
        /*0058*/ 	.word	0x0500002c


	//   ....[13]....
        /*005c*/ 	.word	0x0500002c


	//   ....[14]....
        /*0060*/ 	.word	0x0500002c


	//   ....[15]....
        /*0064*/ 	.word	0x0500002c


	//   ....[16]....
        /*0068*/ 	.word	0x0500002c


	//   ....[17]....
        /*006c*/ 	.word	0x0500002c


	//   ....[18]....
        /*0070*/ 	.word	0x0500002c


	//   ....[19]....
        /*0074*/ 	.word	0x0500002c


	//----- nvinfo : EIATTR_COOP_GROUP_INSTR_OFFSETS
	.align		4
.L_3346:
        /*0078*/ 	.byte	0x04, 0x28
        /*007a*/ 	.short	(.L_3348 - .L_3347)


	//   ....[0]....
.L_3347:
        /*007c*/ 	.word	0x00002bd0


	//   ....[1]....
        /*0080*/ 	.word	0x00002c10


	//   ....[2]....
        /*0084*/ 	.word	0x00002c30


	//   ....[3]....
        /*0088*/ 	.word	0x00002c50


	//   ....[4]....
        /*008c*/ 	.word	0x00002c70


	//   ....[5]....
        /*0090*/ 	.word	0x000031f0


	//   ....[6]....
        /*0094*/ 	.word	0x00003210


	//   ....[7]....
        /*0098*/ 	.word	0x00003230


	//   ....[8]....
        /*009c*/ 	.word	0x00003250


	//   ....[9]....
        /*00a0*/ 	.word	0x00003270


	//   ....[10]....
        /*00a4*/ 	.word	0x000044f0


	//   ....[11]....
        /*00a8*/ 	.word	0x00004580


	//   ....[12]....
        /*00ac*/ 	.word	0x000045e0


	//   ....[13]....
        /*00b0*/ 	.word	0x00004640


	//   ....[14]....
        /*00b4*/ 	.word	0x000046a0


	//   ....[15]....
        /*00b8*/ 	.word	0x00004c80


	//   ....[16]....
        /*00bc*/ 	.word	0x00004ce0


	//   ....[17]....
        /*00c0*/ 	.word	0x00004d40


	//   ....[18]....
        /*00c4*/ 	.word	0x00004da0


	//   ....[19]....
        /*00c8*/ 	.word	0x00004e00


	//----- nvinfo : EIATTR_VRC_CTA_INIT_COUNT
	.align		4
.L_3348:
        /*00cc*/ 	.byte	0x02, 0x4a
	.zero		1
	.zero		1


	//----- nvinfo : EIATTR_EXIT_INSTR_OFFSETS
	.align		4
        /*00d0*/ 	.byte	0x04, 0x1c
        /*00d2*/ 	.short	(.L_3350 - .L_3349)


	//   ....[0]....
.L_3349:
        /*00d4*/ 	.word	0x00000a10


	//   ....[1]....
        /*00d8*/ 	.word	0x00004490


	//----- nvinfo : EIATTR_MAX_THREADS
	.align		4
.L_3350:
        /*00dc*/ 	.byte	0x04, 0x05
        /*00de*/ 	.short	(.L_3352 - .L_3351)
.L_3351:
        /*00e0*/ 	.word	0x00000080
        /*00e4*/ 	.word	0x00000001
        /*00e8*/ 	.word	0x00000001


	//----- nvinfo : EIATTR_CRS_STACK_SIZE
	.align		4
.L_3352:
        /*00ec*/ 	.byte	0x04, 0x1e
        /*00ee*/ 	.short	(.L_3354 - .L_3353)
.L_3353:
        /*00f0*/ 	.word	0x00000000


	//----- nvinfo : EIATTR_CBANK_PARAM_SIZE
	.align		4
.L_3354:
        /*00f4*/ 	.byte	0x03, 0x19
        /*00f6*/ 	.short	0x00e8


	//----- nvinfo : EIATTR_PARAM_CBANK
	.align		4
        /*00f8*/ 	.byte	0x04, 0x0a
        /*00fa*/ 	.short	(.L_3356 - .L_3355)
	.align		4
.L_3355:
        /*00fc*/ 	.word	index@(.nv.constant0._ZN10layer_norm13ln_fwd_kernelINS_13Kernel_traitsI6__halfffffjLj1280ELj1ELj4ELj1ELj16ENS_18Kernel_traits_baseILj1280ES2_ffffjLj128EEEEELb0ELb0ELb0ELb0EEEvNS_9FwdParamsE)
        /*0100*/ 	.short	0x0380
        /*0102*/ 	.short	0x00e8


	//----- nvinfo : EIATTR_SW_WAR
	.align		4
.L_3356:
        /*0104*/ 	.byte	0x04, 0x36
        /*0106*/ 	.short	(.L_3358 - .L_3357)
.L_3357:
        /*0108*/ 	.word	0x00000008
.L_3358:


//--------------------- .nv.info._ZN10layer_norm13ln_fwd_kernelINS_13Kernel_traitsI6__halfffffjLj1280ELj1ELj4ELj1ELj16ENS_18Kernel_traits_baseILj1280ES2_ffffjLj128EEEEELb0ELb0ELb0ELb1EEEvNS_9FwdParamsE --------------------------
	.section	.nv.info._ZN10layer_norm13ln_fwd_kernelINS_13Kernel_traitsI6__halfffffjLj1280ELj1ELj4ELj1ELj16ENS_18Kernel_traits_baseILj1280ES2_ffffjLj128EEEEELb0ELb0ELb0ELb1EEEvNS_9FwdParamsE,"",@"SHT_CUDA_INFO"
	.sectionflags	@""
	.align	4


	//----- nvinfo : EIATTR_CUDA_API_VERSION
	.align		4
        /*0000*/ 	.byte	0x04, 0x37
        /*0002*/ 	.short	(.L_3360 - .L_3359)
.L_3359:
        /*0004*/ 	.word	0x00000082


	//----- nvinfo : EIATTR_KPARAM_INFO
	.align		4
.L_3360:
        /*0008*/ 	.byte	0x04, 0x17
        /*000a*/ 	.short	(.L_3362 - .L_3361)
.L_3361:
        /*000c*/ 	.word	0x00000000
        /*0010*/ 	.short	0x0000
        /*0012*/ 	.short	0x0000
        /*0014*/ 	.byte	0x00, 0xf0, 0xa1, 0x03


	//----- nvinfo : EIATTR_SPARSE_MMA_MASK
	.align		4
.L_3362:
        /*0018*/ 	.byte	0x03, 0x50
        /*001a*/ 	.short	0x0000


	//----- nvinfo : EIATTR_MAXREG_COUNT
	.align		4
        /*001c*/ 	.byte	0x03, 0x1b
        /*001e*/ 	.short	0x00ff


	//----- nvinfo : EIATTR_MERCURY_ISA_VERSION
	.align		4
        /*0020*/ 	.byte	0x03, 0x5f
        /*0022*/ 	.short	0x0101


	//----- nvinfo : EIATTR_COOP_GROUP_MASK_REGIDS
	.align		4
        /*0024*/ 	.byte	0x04, 0x29
        /*0026*/ 	.short	(.L_3364 - .L_3363)


	//   ....[0]....
.L_3363:
        /*0028*/ 	.word	0xffffffff


	//   ....[1]....
        /*002c*/ 	.word	0xffffffff


	//   ....[2]....
        /*0030*/ 	.word	0xffffffff


	//   ....[3]....
        /*0034*/ 	.word	0xffffffff


	//   ....[4]....
        /*0038*/ 	.word	0xffffffff


	//   ....[5]....
        /*003c*/ 	.word	0xffffffff


	//   ....[6]....
        /*0040*/ 	.word	0xffffffff


	//   ....[7]....
        /*0044*/ 	.word	0xffffffff


	//   ....[8]....
        /*0048*/ 	.word	0xffffffff


	//   ....[9]....
        /*004c*/ 	.word	0xffffffff


	//   ....[10]....
        /*0050*/ 	.word	0x0500002b


	//   ....[11]....
        /*0054*/ 	.word	0x0500002b


	//   ....[12]....
        /*0058*/ 	.word	0x0500002b


	//   ....[13]....
        /*005c*/ 	.word	0x0500002b


	//   ....[14]....
        /*0060*/ 	.word	0x0500002b


	//   ....[15]....
        /*0064*/ 	.word	0x0500002b


	//   ....[16]....
        /*0068*/ 	.word	0x0500002b


	//   ....[17]....
        /*006c*/ 	.word	0x0500002b


	//   ....[18]....
        /*0070*/ 	.word	0x0500002b


	//   ....[19]....
        /*0074*/ 	.word	0x0500002b


	//----- nvinfo : EIATTR_COOP_GROUP_INSTR_OFFSETS
	.align		4
.L_3364:
        /*0078*/ 	.byte	0x04, 0x28
        /*007a*/ 	.short	(.L_3366 - .L_3365)


	//   ....[0]....
.L_3365:
        /*007c*/ 	.word	0x00001ee0


	//   ....[1]....
        /*0080*/ 	.word	0x00001f10


	//   ....[2]....
        /*0084*/ 	.word	0x00001f30


	//   ....[3]....
        /*0088*/ 	.word	0x00001f50


	//   ....[4]....
        /*008c*/ 	.word	0x00001f70


	//   ....[5]....
        /*0090*/ 	.word	0x000024a0


	//   ....[6]....
        /*0094*/ 	.word	0x000024c0


	//   ....[7]....
        /*0098*/ 	.word	0x000024e0


	//   ....[8]....
        /*009c*/ 	.word	0x00002500


	//   ....[9]....
        /*00a0*/ 	.word	0x00002520


	//   ....[10]....
        /*00a4*/ 	.word	0x000035d0


	//   ....[11]....
        /*00a8*/ 	.word	0x00003670


	//   ....[12]....
        /*00ac*/ 	.word	0x000036e0


	//   ....[13]....
        /*00b0*/ 	.word	0x00003750


	//   ....[14]....
        /*00b4*/ 	.word	0x000037c0


	//   ....[15]....
        /*00b8*/ 	.word	0x00003d40


	//   ....[16]....
        /*00bc*/ 	.word	0x00003db0


	//   ....[17]....
        /*00c0*/ 	.word	0x00003e20


	//   ....[18]....
        /*00c4*/ 	.word	0x00003e90


	//   ....[19]....
        /*00c8*/ 	.word	0x00003f00


	//----- nvinfo : EIATTR_VRC_CTA_INIT_COUNT
	.align		4
.L_3366:
        /*00cc*/ 	.byte	0x02, 0x4a
	.zero		1
	.zero		1


	//----- nvinfo : EIATTR_EXIT_INSTR_OFFSETS
	.align		4
        /*00d0*/ 	.byte	0x04, 0x1c
        /*00d2*/ 	.short	(.L_3368 - .L_3367)


	//   ....[0]....
.L_3367:
        /*00d4*/ 	.word	0x00000410


	//   ....[1]....
        /*00d8*/ 	.word	0x00003560


	//----- nvinfo : EIATTR_MAX_THREADS
	.align		4
.L_3368:
        /*00dc*/ 	.byte	0x04, 0x05
        /*00de*/ 	.short	(.L_3370 - .L_3369)
.L_3369:
        /*00e0*/ 	.word	0x00000080
        /*00e4*/ 	.word	0x00000001
        /*00e8*/ 	.word	0x00000001


	//----- nvinfo : EIATTR_CRS_STACK_SIZE
	.align		4
.L_3370:
        /*00ec*/ 	.byte	0x04, 0x1e
        /*00ee*/ 	.short	(.L_3372 - .L_3371)
.L_3371:
        /*00f0*/ 	.word	0x00000000


	//----- nvinfo : EIATTR_CBANK_PARAM_SIZE
	.align		4
.L_3372:
        /*00f4*/ 	.byte	0x03, 0x19
        /*00f6*/ 	.short	0x00e8


	//----- nvinfo : EIATTR_PARAM_CBANK
	.align		4
        /*00f8*/ 	.byte	0x04, 0x0a
        /*00fa*/ 	.short	(.L_3374 - .L_3373)
	.align		4
.L_3373:
        /*00fc*/ 	.word	index@(.nv.constant0._ZN10layer_norm13ln_fwd_kernelINS_13Kernel_traitsI6__halfffffjLj1280ELj1ELj4ELj1ELj16ENS_18Kernel_traits_baseILj1280ES2_ffffjLj128EEEEELb0ELb0ELb0ELb1EEEvNS_9FwdParamsE)
        /*0100*/ 	.short	0x0380
        /*0102*/ 	.short	0x00e8


	//----- nvinfo : EIATTR_SW_WAR
	.align		4
.L_3374:
        /*0104*/ 	.byte	0x04, 0x36
        /*0106*/ 	.short	(.L_3376 - .L_3375)
.L_3375:
        /*0108*/ 	.word	0x00000008
.L_3376:


//--------------------- .nv.info._ZN10layer_norm13ln_fwd_kernelINS_13Kernel_traitsI6__halfffffjLj1280ELj1ELj4ELj1ELj16ENS_18Kernel_traits_baseILj1280ES2_ffffjLj128EEEEELb0ELb0ELb1ELb0EEEvNS_9FwdParamsE --------------------------
	.section	.nv.info._ZN10layer_norm13ln_fwd_kernelINS_13Kernel_traitsI6__halfffffjLj1280ELj1ELj4ELj1ELj16ENS_18Kernel_traits_baseILj1280ES2_ffffjLj128EEEEELb0ELb0ELb1ELb0EEEvNS_9FwdParamsE,"",@"SHT_CUDA_INFO"
	.sectionflags	@""
	.align	4


	//----- nvinfo : EIATTR_CUDA_API_VERSION
	.align		4
        /*0000*/ 	.byte	0x04, 0x37
        /*0002*/ 	.short	(.L_3378 - .L_3377)
.L_3377:
        /*0004*/ 	.word	0x00000082


	//----- nvinfo : EIATTR_KPARAM_INFO
	.align		4
.L_3378:
        /*0008*/ 	.byte	0x04, 0x17
        /*000a*/ 	.short	(.L_3380 - .L_3379)
.L_3379:
        /*000c*/ 	.word	0x00000000
        /*0010*/ 	.short	0x0000
        /*0012*/ 	.short	0x0000
        /*0014*/ 	.byte	0x00, 0xf0, 0xa1, 0x03


	//----- nvinfo : EIATTR_SPARSE_MMA_MASK
	.align		4
.L_3380:
        /*0018*/ 	.byte	0x03, 0x50
        /*001a*/ 	.short	0x0000


	//----- nvinfo : EIATTR_MAXREG_COUNT
	.align		4
        /*001c*/ 	.byte	0x03, 0x1b
        /*001e*/ 	.short	0x00ff


	//----- nvinfo : EIATTR_MERCURY_ISA_VERSION
	.align		4
        /*0020*/ 	.byte	0x03, 0x5f
        /*0022*/ 	.short	0x0101


	//----- nvinfo : EIATTR_COOP_GROUP_MASK_REGIDS
	.align		4
        /*0024*/ 	.byte	0x04, 0x29
        /*0026*/ 	.short	(.L_3382 - .L_3381)


	//   ....[0]....
.L_3381:
        /*0028*/ 	.word	0xffffffff


	//   ....[1]....
        /*002c*/ 	.word	0xffffffff


	//   ....[2]....
        /*0030*/ 	.word	0xffffffff


	//   ....[3]....
        /*0034*/ 	.word	0xffffffff


	//   ....[4]....
        /*0038*/ 	.word	0xffffffff


	//   ....[5]....
        /*003c*/ 	.word	0xffffffff


	//   ....[6]....
        /*0040*/ 	.word	0xffffffff


	//   ....[7]....
        /*0044*/ 	.word	0xffffffff


	//   ....[8]....
        /*0048*/ 	.word	0xffffffff


	//   ....[9]....
        /*004c*/ 	.word	0xffffffff


	//   ....[10]....
        /*0050*/ 	.word	0x0500004a


	//   ....[11]....
        /*0054*/ 	.word	0x0500004a


	//   ....[12]....
        /*0058*/ 	.word	0x0500004a


	//   ....[13]....
        /*005c*/ 	.word	0x0500004a


	//   ....[14]....
        /*0060*/ 	.word	0x0500004a


	//   ....[15]....
        /*0064*/ 	.word	0x0500004a


	//   ....[16]....
        /*0068*/ 	.word	0x0500004a


	//   ....[17]....
        /*006c*/ 	.word	0x0500004a


	//   ....[18]....
        /*0070*/ 	.word	0x0500004a


	//   ....[19]....
        /*0074*/ 	.word	0x0500004a


	//----- nvinfo : EIATTR_COOP_GROUP_INSTR_OFFSETS
	.align		4
.L_3382:
        /*0078*/ 	.byte	0x04, 0x28
        /*007a*/ 	.short	(.L_3384 - .L_3383)


	//   ....[0]....
.L_3383:
        /*007c*/ 	.word	0x00002920


	//   ....[1]....
        /*0080*/ 	.word	0x00002960


	//   ....[2]....
        /*0084*/ 	.word	0x00002980


	//   ....[3]....
        /*0088*/ 	.word	0x000029a0


	//   ....[4]....
        /*008c*/ 	.word	0x000029c0


	//   ....[5]....
        /*0090*/ 	.word	0x00002f30


	//   ....[6]....
        /*0094*/ 	.word	0x00002f50


	//   ....[7]....
        /*0098*/ 	.word	0x00002f70


	//   ....[8]....
        /*009c*/ 	.word	0x00002f90


	//   ....[9]....
        /*00a0*/ 	.word	0x00002fb0


	//   ....[10]....
        /*00a4*/ 	.word	0x000042b0


	//   ....[11]....
        /*00a8*/ 	.word	0x00004340


	//   ....[12]....
        /*00ac*/ 	.word	0x000043a0


	//   ....[13]....
        /*00b0*/ 	.word	0x00004400


	//   ....[14]....
        /*00b4*/ 	.word	0x00004460


	//   ....[15]....
        /*00b8*/ 	.word	0x00004a30


	//   ....[16]....
        /*00bc*/ 	.word	0x00004a90


	//   ....[17]....
        /*00c0*/ 	.word	0x00004af0


	//   ....[18]....
        /*00c4*/ 	.word	0x00004b50


	//   ....[19]....
        /*00c8*/ 	.word	0x00004bb0


	//----- nvinfo : EIATTR_VRC_CTA_INIT_COUNT
	.align		4
.L_3384:
        /*00cc*/ 	.byte	0x02, 0x4a
	.zero		1
	.zero		1


	//----- nvinfo : EIATTR_EXIT_INSTR_OFFSETS
	.align		4
        /*00d0*/ 	.byte	0x04, 0x1c
        /*00d2*/ 	.short	(.L_3386 - .L_3385)


	//   ....[0]....
.L_3385:
        /*00d4*/ 	.word	0x00000a20


	//   ....[1]....
        /*00d8*/ 	.word	0x00004250


	//----- nvinfo : EIATTR_MAX_THREADS
	.align		4
.L_3386:
        /*00dc*/ 	.byte	0x04, 0x05
        /*00de*/ 	.short	(.L_3388 - .L_3387)
.L_3387:
        /*00e0*/ 	.word	0x00000080
        /*00e4*/ 	.word	0x00000001
        /*00e8*/ 	.word	0x00000001


	//----- nvinfo : EIATTR_CRS_STACK_SIZE
	.align		4
.L_3388:
        /*00ec*/ 	.byte	0x04, 0x1e
        /*00ee*/ 	.short	(.L_3390 - .L_3389)
.L_3389:
        /*00f0*/ 	.word	0x00000000


	//----- nvinfo : EIATTR_CBANK_PARAM_SIZE
	.align		4
.L_3390:
        /*00f4*/ 	.byte	0x03, 0x19
        /*00f6*/ 	.short	0x00e8


	//----- nvinfo : EIATTR_PARAM_CBANK
	.align		4
        /*00f8*/ 	.byte	0x04, 0x0a
        /*00fa*/ 	.short	(.L_3392 - .L_3391)
	.align		4
.L_3391:
        /*00fc*/ 	.word	index@(.nv.constant0._ZN10layer_norm13ln_fwd_kernelINS_13Kernel_traitsI6__halfffffjLj1280ELj1ELj4ELj1ELj16ENS_18Kernel_traits_baseILj1280ES2_ffffjLj128EEEEELb0ELb0ELb1ELb0EEEvNS_9FwdParamsE)
        /*0100*/ 	.short	0x0380
        /*0102*/ 	.short	0x00e8


	//----- nvinfo : EIATTR_SW_WAR
	.align		4
.L_3392:
        /*0104*/ 	.byte	0x04, 0x36
        /*0106*/ 	.short	(.L_3394 - .L_3393)
.L_3393:
        /*0108*/ 	.word	0x00000008
.L_3394:


//--------------------- .nv.info._ZN10layer_norm13ln_fwd_kernelINS_13Kernel_traitsI6__halfffffjLj1280ELj1ELj4ELj1ELj16ENS_18Kernel_traits_baseILj1280ES2_ffffjLj128EEEEELb0ELb0ELb1ELb1EEEvNS_9FwdParamsE --------------------------
	.section	.nv.info._ZN10layer_norm13ln_fwd_kernelINS_13Kernel_traitsI6__halfffffjLj1280ELj1ELj4ELj1ELj16ENS_18Kernel_traits_baseILj1280ES2_ffffjLj128EEEEELb0ELb0ELb1ELb1EEEvNS_9FwdParamsE,"",@"SHT_CUDA_INFO"
	.sectionflags	@""
	.align	4


	//----- nvinfo : EIATTR_CUDA_API_VERSION
	.align		4
        /*0000*/ 	.byte	0x04, 0x37
        /*0002*/ 	.short	(.L_3396 - .L_3395)
.L_3395:
        /*0004*/ 	.word	0x00000082


	//----- nvinfo : EIATTR_KPARAM_INFO
	.align		4
.L_3396:
        /*0008*/ 	.byte	0x04, 0x17
        /*000a*/ 	.short	(.L_3398 - .L_3397)
.L_3397:
        /*000c*/ 	.word	0x00000000
        /*0010*/ 	.short	0x0000
        /*0012*/ 	.short	0x0000
        /*0014*/ 	.byte	0x00, 0xf0, 0xa1, 0x03


	//----- nvinfo : EIATTR_SPARSE_MMA_MASK
	.align		4
.L_3398:
        /*0018*/ 	.byte	0x03, 0x50
        /*001a*/ 	.short	0x0000


	//----- nvinfo : EIATTR_MAXREG_COUNT
	.align		4
        /*001c*/ 	.byte	0x03, 0x1b
        /*001e*/ 	.short	0x00ff


	//----- nvinfo : EIATTR_MERCURY_ISA_VERSION
	.align		4
        /*0020*/ 	.byte	0x03, 0x5f
        /*0022*/ 	.short	0x0101


	//----- nvinfo : EIATTR_COOP_GROUP_MASK_REGIDS
	.align		4
        /*0024*/ 	.byte	0x04, 0x29
        /*0026*/ 	.short	(.L_3400 - .L_3399)


	//   ....[0]....
.L_3399:
        /*0028*/ 	.word	0xffffffff


	//   ....[1]....
        /*002c*/ 	.word	0xffffffff


	//   ....[2]....
        /*0030*/ 	.word	0xffffffff


	//   ....[3]....
        /*0034*/ 	.word	0xffffffff


	//   ....[4]....
        /*0038*/ 	.word	0xffffffff


	//   ....[5]....
        /*003c*/ 	.word	0xffffffff


	//   ....[6]....
        /*0040*/ 	.word	0xffffffff


	//   ....[7]....
        /*0044*/ 	.word	0xffffffff


	//   ....[8]....
        /*0048*/ 	.word	0xffffffff


	//   ....[9]....
        /*004c*/ 	.word	0xffffffff


	//   ....[10]....
        /*0050*/ 	.word	0x05000068


	//   ....[11]....
        /*0054*/ 	.word	0x05000068


	//   ....[12]....
        /*0058*/ 	.word	0x05000068


	//   ....[13]....
        /*005c*/ 	.word	0x05000068


	//   ....[14]....
        /*0060*/ 	.word	0x05000068


	//   ....[15]....
        /*0064*/ 	.word	0x05000068


	//   ....[16]....
        /*0068*/ 	.word	0x05000068


	//   ....[17]....
        /*006c*/ 	.word	0x05000068


	//   ....[18]....
        /*0070*/ 	.word	0x05000068


	//   ....[19]....
        /*0074*/ 	.word	0x05000068


	//----- nvinfo : EIATTR_COOP_GROUP_INSTR_OFFSETS
	.align		4
.L_3400:
        /*0078*/ 	.byte	0x04, 0x28
        /*007a*/ 	.short	(.L_3402 - .L_3401)


	//   ....[0]....
.L_3401:
        /*007c*/ 	.word	0x00001fb0


	//   ....[1]....
        /*0080*/ 	.word	0x00001fe0


	//   ....[2]....
        /*0084*/ 	.word	0x00002000


	//   ....[3]....
        /*0088*/ 	.word	0x00002020


	//   ....[4]....
        /*008c*/ 	.word	0x00002040


	//   ....[5]....
        /*0090*/ 	.word	0x00002570


	//   ....[6]....
        /*0094*/ 	.word	0x00002590


	//   ....[7]....
        /*0098*/ 	.word	0x000025b0


	//   ....[8]....
        /*009c*/ 	.word	0x000025d0


	//   ....[9]....
        /*00a0*/ 	.word	0x000025f0


	//   ....[10]....
        /*00a4*/ 	.word	0x00003730


	//   ....[11]....
        /*00a8*/ 	.word	0x000037c0


	//   ....[12]....
        /*00ac*/ 	.word	0x00003820


	//   ....[13]....
        /*00b0*/ 	.word	0x00003880


	//   ....[14]....
        /*00b4*/ 	.word	0x000038e0


	//   ....[15]....
        /*00b8*/ 	.word	0x00003e50


	//   ....[16]....
        /*00bc*/ 	.word	0x00003eb0


	//   ....[17]....
        /*00c0*/ 	.word	0x00003f10


	//   ....[18]....
        /*00c4*/ 	.word	0x00003f70


	//   ....[19]....
        /*00c8*/ 	.word	0x00003fd0


	//----- nvinfo : EIATTR_VRC_CTA_INIT_COUNT
	.align		4
.L_3402:
        /*00cc*/ 	.byte	0x02, 0x4a
	.zero		1
	.zero		1


	//----- nvinfo : EIATTR_EXIT_INSTR_OFFSETS
	.align		4
        /*00d0*/ 	.byte	0x04, 0x1c
        /*00d2*/ 	.short	(.L_3404 - .L_3403)


	//   ....[0]....
.L_3403:
        /*00d4*/ 	.word	0x000003d0


	//   ....[1]....
        /*00d8*/ 	.word	0x000036d0


	//----- nvinfo : EIATTR_MAX_THREADS
	.align		4
.L_3404:
        /*00dc*/ 	.byte	0x04, 0x05
        /*00de*/ 	.short	(.L_3406 - .L_3405)
.L_3405:
        /*00e0*/ 	.word	0x00000080
        /*00e4*/ 	.word	0x00000001
        /*00e8*/ 	.word	0x00000001


	//----- nvinfo : EIATTR_CRS_STACK_SIZE
	.align		4
.L_3406:
        /*00ec*/ 	.byte	0x04, 0x1e
        /*00ee*/ 	.short	(.L_3408 - .L_3407)
.L_3407:
        /*00f0*/ 	.word	0x00000000


	//----- nvinfo : EIATTR_CBANK_PARAM_SIZE
	.align		4
.L_3408:
        /*00f4*/ 	.byte	0x03, 0x19
        /*00f6*/ 	.short	0x00e8


	//----- nvinfo : EIATTR_PARAM_CBANK
	.align		4
        /*00f8*/ 	.byte	0x04, 0x0a
        /*00fa*/ 	.short	(.L_3410 - .L_3409)
	.align		4
.L_3409:
        /*00fc*/ 	.word	index@(.nv.constant0._ZN10layer_norm13ln_fwd_kernelINS_13Kernel_traitsI6__halfffffjLj1280ELj1ELj4ELj1ELj16ENS_18Kernel_traits_baseILj1280ES2_ffffjLj128EEEEELb0ELb0ELb1ELb1EEEvNS_9FwdParamsE)
        /*0100*/ 	.short	0x0380
        /*0102*/ 	.short	0x00e8


	//----- nvinfo : EIATTR_SW_WAR
	.align		4
.L_3410:
        /*0104*/ 	.byte	0x04, 0x36
        /*0106*/ 	.short	(.L_3412 - .L_3411)
.L_3411:
        /*0108*/ 	.word	0x00000008
.L_3412:


//--------------------- .nv.info._ZN10layer_norm13ln_fwd_kernelINS_13Kernel_traitsI6__halfffffjLj1280ELj1ELj4ELj1ELj16ENS_18Kernel_traits_baseILj1280ES2_ffffjLj128EEEEELb0ELb1ELb0ELb0EEEvNS_9FwdParamsE --------------------------
	.section	.nv.info._ZN10layer_norm13ln_fwd_kernelINS_13Kernel_traitsI6__halfffffjLj1280ELj1ELj4ELj1ELj16ENS_18Kernel_traits_baseILj1280ES2_ffffjLj128EEEEELb0ELb1ELb0ELb0EEEvNS_9FwdParamsE,"",@"SHT_CUDA_INFO"
	.sectionflags	@""
	.align	4


	//----- nvinfo : EIATTR_CUDA_API_VERSION
	.align		4
        /*0000*/ 	.byte	0x04, 0x37
        /*0002*/ 	.short	(.L_3414 - .L_3413)
.L_3413:
        /*0004*/ 	.word	0x00000082


	//----- nvinfo : EIATTR_KPARAM_INFO
	.align		4
.L_3414:
        /*0008*/ 	.byte	0x04, 0x17
        /*000a*/ 	.short	(.L_3416 - .L_3415)
.L_3415:
        /*000c*/ 	.word	0x00000000
        /*0010*/ 	.short	0x0000
        /*0012*/ 	.short	0x0000
        /*0014*/ 	.byte	0x00, 0xf0, 0xa1, 0x03


	//----- nvinfo : EIATTR_SPARSE_MMA_MASK
	.align		4
.L_3416:
        /*0018*/ 	.byte	0x03, 0x50
        /*001a*/ 	.short	0x0000


	//----- nvinfo : EIATTR_MAXREG_COUNT
	.align		4
        /*001c*/ 	.byte	0x03, 0x1b
        /*001e*/ 	.short	0x00ff


	//----- nvinfo : EIATTR_MERCURY_ISA_VERSION
	.align		4
        /*0020*/ 	.byte	0x03, 0x5f
        /*0022*/ 	.short	0x0101


	//----- nvinfo : EIATTR_COOP_GROUP_MASK_REGIDS
	.align		4
        /*0024*/ 	.byte	0x04, 0x29
        /*0026*/ 	.short	(.L_3418 - .L_3417)


	//   ....[0]....
.L_3417:
        /*0028*/ 	.word	0xffffffff


	//   ....[1]....
        /*002c*/ 	.word	0xffffffff


	//   ....[2]....
        /*0030*/ 	.word	0xffffffff


	//   ....[3]....
        /*0034*/ 	.word	0xffffffff


	//   ....[4]....
        /*0038*/ 	.word	0xffffffff


	//   ....[5]....
        /*003c*/ 	.word	0xffffffff


	//   ....[6]....
        /*0040*/ 	.word	0xffffffff


	//   ....[7]....
        /*0044*/ 	.word	0xffffffff


	//   ....[8]....
        /*0048*/ 	.word	0xffffffff


	//   ....[9]....
        /*004c*/ 	.word	0xffffffff


	//   ....[10]....
        /*0050*/ 	.word	0x05000069


	//   ....[11]....
        /*0054*/ 	.word	0x05000069


	//   ....[12]....
        /*0058*/ 	.word	0x05000069


	//   ....[13]....
        /*005c*/ 	.word	0x05000069


	//   ....[14]....
        /*0060*/ 	.word	0x05000069


	//   ....[15]....
        /*0064*/ 	.word	0x05000069


	//   ....[16]....
        /*0068*/ 	.word	0x05000069


	//   ....[17]....
        /*006c*/ 	.word	0x05000069


	//   ....[18]....
        /*0070*/ 	.word	0x05000069


	//   ....[19]....
        /*0074*/ 	.word	0x05000069


	//----- nvinfo : EIATTR_COOP_GROUP_INSTR_OFFSETS
	.align		4
.L_3418:
        /*0078*/ 	.byte	0x04, 0x28
        /*007a*/ 	.short	(.L_3420 - .L_3419)


	//   ....[0]....
.L_3419:
        /*007c*/ 	.word	0x00003720


	//   ....[1]....
        /*0080*/ 	.word	0x00003760


	//   ....[2]....
        /*0084*/ 	.word	0x00003780


	//   ....[3]....
        /*0088*/ 	.word	0x000037a0


	//   ....[4]....
        /*008c*/ 	.word	0x000037c0


	//   ....[5]....
        /*0090*/ 	.word	0x00003d30


	//   ....[6]....
        /*0094*/ 	.word	0x00003d50


	//   ....[7]....
        /*0098*/ 	.word	0x00003d70


	//   ....[8]....
        /*009c*/ 	.word	0x00003d90


	//   ....[9]....
        /*00a0*/ 	.word	0x00003db0


	//   ....[10]....
        /*00a4*/ 	.word	0x00005040


	//   ....[11]....
        /*00a8*/ 	.word	0x000050d0


	//   ....[12]....
        /*00ac*/ 	.word	0x00005130


	//   ....[13]....
        /*00b0*/ 	.word	0x00005190


	//   ....[14]....
        /*00b4*/ 	.word	0x000051f0


	//   ....[15]....
        /*00b8*/ 	.word	0x000057c0


	//   ....[16]....
        /*00bc*/ 	.word	0x00005820


	//   ....[17]....
        /*00c0*/ 	.word	0x00005880


	//   ....[18]....
        /*00c4*/ 	.word	0x000058e0


	//   ....[19]....
        /*00c8*/ 	.word	0x00005940


	//----- nvinfo : EIATTR_VRC_CTA_INIT_COUNT
	.align		4
.L_3420:
        /*00cc*/ 	.byte	0x02, 0x4a
	.zero		1
	.zero		1


	//----- nvinfo : EIATTR_EXIT_INSTR_OFFSETS
	.align		4
        /*00d0*/ 	.byte	0x04, 0x1c
        /*00d2*/ 	.short	(.L_3422 - .L_3421)


	//   ....[0]....
.L_3421:
        /*00d4*/ 	.word	0x00000de0


	//   ....[1]....
        /*00d8*/ 	.word	0x00004fd0


	//----- nvinfo : EIATTR_MAX_THREADS
	.align		4
.L_3422:
        /*00dc*/ 	.byte	0x04, 0x05
        /*00de*/ 	.short	(.L_3424 - .L_3423)
.L_3423:
        /*00e0*/ 	.word	0x00000080
        /*00e4*/ 	.word	0x00000001
        /*00e8*/ 	.word	0x00000001


	//----- nvinfo : EIATTR_CRS_STACK_SIZE
	.align		4
.L_3424:
        /*00ec*/ 	.byte	0x04, 0x1e
        /*00ee*/ 	.short	(.L_3426 - .L_3425)
.L_3425:
        /*00f0*/ 	.word	0x00000000


	//----- nvinfo : EIATTR_CBANK_PARAM_SIZE
	.align		4
.L_3426:
        /*00f4*/ 	.byte	0x03, 0x19
        /*00f6*/ 	.short	0x00e8


	//----- nvinfo : EIATTR_PARAM_CBANK
	.align		4
        /*00f8*/ 	.byte	0x04, 0x0a
        /*00fa*/ 	.short	(.L_3428 - .L_3427)
	.align		4
.L_3427:
        /*00fc*/ 	.word	index@(.nv.constant0._ZN10layer_norm13ln_fwd_kernelINS_13Kernel_traitsI6__halfffffjLj1280ELj1ELj4ELj1ELj16ENS_18Kernel_traits_baseILj1280ES2_ffffjLj128EEEEELb0ELb1ELb0ELb0EEEvNS_9FwdParamsE)
        /*0100*/ 	.short	0x0380
        /*0102*/ 	.short	0x00e8


	//----- nvinfo : EIATTR_SW_WAR
	.align		4
.L_3428:
        /*0104*/ 	.byte	0x04, 0x36
        /*0106*/ 	.short	(.L_3430 - .L_3429)
.L_3429:
        /*0108*/ 	.word	0x00000008
.L_3430:


//--------------------- .nv.info._ZN10layer_norm13ln_fwd_kernelINS_13Kernel_traitsI6__halfffffjLj1280ELj1ELj4ELj1ELj16ENS_18Kernel_traits_baseILj1280ES2_ffffjLj128EEEEELb0ELb1ELb0ELb1EEEvNS_9FwdParamsE --------------------------
	.section	.nv.info._ZN10layer_norm13ln_fwd_kernelINS_13Kernel_traitsI6__halfffffjLj1280ELj1ELj4ELj1ELj16ENS_18Kernel_traits_baseILj1280ES2_ffffjLj128EEEEELb0ELb1ELb0ELb1EEEvNS_9FwdParamsE,"",@"SHT_CUDA_INFO"
	.sectionflags	@""
	.align	4


	//----- nvinfo : EIATTR_CUDA_API_VERSION
	.align		4
        /*0000*/ 	.byte	0x04, 0x37
        /*0002*/ 	.short	(.L_3432 - .L_3431)
.L_3431:
        /*0004*/ 	.word	0x00000082


	//----- nvinfo : EIATTR_KPARAM_INFO
	.align		4
.L_3432:
        /*0008*/ 	.byte	0x04, 0x17
        /*000a*/ 	.short	(.L_3434 - .L_3433)
.L_3433:
        /*000c*/ 	.word	0x00000000
        /*0010*/ 	.short	0x0000
        /*0012*/ 	.short	0x0000
        /*0014*/ 	.byte	0x00, 0xf0, 0xa1, 0x03


	//----- nvinfo : EIATTR_SPARSE_MMA_MASK
	.align		4
.L_3434:
        /*0018*/ 	.byte	0x03, 0x50
        /*001a*/ 	.short	0x0000


	//----- nvinfo : EIATTR_MAXREG_COUNT
	.align		4
        /*001c*/ 	.byte	0x03, 0x1b
        /*001e*/ 	.short	0x00ff


	//----- nvinfo : EIATTR_MERCURY_ISA_VERSION
	.align		4
        /*0020*/ 	.byte	0x03, 0x5f
        /*0022*/ 	.short	0x0101


	//----- nvinfo : EIATTR_COOP_GROUP_MASK_REGIDS
	.align		4
        /*0024*/ 	.byte	0x04, 0x29
        /*0026*/ 	.short	(.L_3436 - .L_3435)


	//   ....[0]....
.L_3435:
        /*0028*/ 	.word	0xffffffff


	//   ....[1]....
        /*002c*/ 	.word	0xffffffff


	//   ....[2]....
        /*0030*/ 	.word	0xffffffff


	//   ....[3]....
        /*0034*/ 	.word	0xffffffff


	//   ....[4]....
        /*0038*/ 	.word	0xffffffff


	//   ....[5]....
        /*003c*/ 	.word	0xffffffff


	//   ....[6]....
        /*0040*/ 	.word	0xffffffff


	//   ....[7]....
        /*0044*/ 	.word	0xffffffff


	//   ....[8]....
        /*0048*/ 	.word	0xffffffff


	//   ....[9]....
        /*004c*/ 	.word	0xffffffff


	//   ....[10]....
        /*0050*/ 	.word	0xffffffff


	//   ....[11]....
        /*0054*/ 	.word	0xffffffff


	//   ....[12]....
        /*0058*/ 	.word	0xffffffff


	//   ....[13]....
        /*005c*/ 	.word	0xffffffff


	//   ....[14]....
        /*0060*/ 	.word	0xffffffff


	//   ....[15]....
        /*0064*/ 	.word	0xffffffff


	//   ....[16]....
        /*0068*/ 	.word	0xffffffff


	//   ....[17]....
        /*006c*/ 	.word	0xffffffff


	//   ....[18]....
        /*0070*/ 	.word	0xffffffff


	//   ....[19]....
        /*0074*/ 	.word	0xffffffff


	//   ....[20]....
        /*0078*/ 	.word	0x05000053


	//   ....[21]....
        /*007c*/ 	.word	0x05000053


	//   ....[22]....
        /*0080*/ 	.word	0x05000053


	//   ....[23]....
        /*0084*/ 	.word	0x05000053


	//   ....[24]....
        /*0088*/ 	.word	0x05000053


	//   ....[25]....
        /*008c*/ 	.word	0x05000053


	//   ....[26]....
        /*0090*/ 	.word	0x05000053


	//   ....[27]....
        /*0094*/ 	.word	0x05000053


	//   ....[28]....
        /*0098*/ 	.word	0x05000053


	//   ....[29]....
        /*009c*/ 	.word	0x05000053


	//   ....[30]....
        /*00a0*/ 	.word	0x05000053


	//   ....[31]....
        /*00a4*/ 	.word	0x05000053


	//   ....[32]....
        /*00a8*/ 	.word	0x05000053


	//   ....[33]....
        /*00ac*/ 	.word	0x05000053


	//   ....[34]....
        /*00b0*/ 	.word	0x05000053


	//   ....[35]....
        /*00b4*/ 	.word	0x05000053


	//   ....[36]....
        /*00b8*/ 	.word	0x05000053


	//   ....[37]....
        /*00bc*/ 	.word	0x05000053


	//   ....[38]....
        /*00c0*/ 	.word	0x05000053


	//   ....[39]....
        /*00c4*/ 	.word	0x05000053


	//----- nvinfo : EIATTR_COOP_GROUP_INSTR_OFFSETS
	.align		4
.L_3436:
        /*00c8*/ 	.byte	0x04, 0x28
        /*00ca*/ 	.short	(.L_3438 - .L_3437)


	//   ....[0]....
.L_3437:
        /*00cc*/ 	.word	0x00002070


	//   ....[1]....
        /*00d0*/ 	.word	0x000020a0


	//   ....[2]....
        /*00d4*/ 	.word	0x000020c0


	//   ....[3]....
        /*00d8*/ 	.word	0x000020e0


	//   ....[4]....
        /*00dc*/ 	.word	0x00002100


	//   ....[5]....
        /*00e0*/ 	.word	0x00002630


	//   ....[6]....
        /*00e4*/ 	.word	0x00002650


	//   ....[7]....
        /*00e8*/ 	.word	0x00002670


	//   ....[8]....
        /*00ec*/ 	.word	0x00002690


	//   ....[9]....
        /*00f0*/ 	.word	0x000026b0


	//   ....[10]....
        /*00f4*/ 	.word	0x000054e0


	//   ....[11]....
        /*00f8*/ 	.word	0x00005510


	//   ....[12]....
        /*00fc*/ 	.word	0x00005530


	//   ....[13]....
        /*0100*/ 	.word	0x00005550


	//   ....[14]....
        /*0104*/ 	.word	0x00005570


	//   ....[15]....
        /*0108*/ 	.word	0x00005aa0


	//   ....[16]....
        /*010c*/ 	.word	0x00005ac0


	//   ....[17]....
        /*0110*/ 	.word	0x00005ae0


	//   ....[18]....
        /*0114*/ 	.word	0x00005b00


	//   ....[19]....
        /*0118*/ 	.word	0x00005b20


	//   ....[20]....
        /*011c*/ 	.word	0x00006aa0


	//   ....[21]....
        /*0120*/ 	.word	0x00006b30


	//   ....[22]....
        /*0124*/ 	.word	0x00006b80


	//   ....[23]....
        /*0128*/ 	.word	0x00006bd0


	//   ....[24]....
        /*012c*/ 	.word	0x00006c20


	//   ....[25]....
        /*0130*/ 	.word	0x00007180


	//   ....[26]....
        /*0134*/ 	.word	0x000071d0


	//   ....[27]....
        /*0138*/ 	.word	0x00007220


	//   ....[28]....
        /*013c*/ 	.word	0x00007270


	//   ....[29]....
        /*0140*/ 	.word	0x000072c0


	//   ....[30]....
        /*0144*/ 	.word	0x00007340


	//   ....[31]....
        /*0148*/ 	.word	0x000073d0


	//   ....[32]....
        /*014c*/ 	.word	0x00007420


	//   ....[33]....
        /*0150*/ 	.word	0x00007470


	//   ....[34]....
        /*0154*/ 	.word	0x000074c0


	//   ....[35]....
        /*0158*/ 	.word	0x00007a20


	//   ....[36]....
        /*015c*/ 	.word	0x00007a70


	//   ....[37]....
        /*0160*/ 	.word	0x00007ac0


	//   ....[38]....
        /*0164*/ 	.word	0x00007b10


	//   ....[39]....
        /*0168*/ 	.word	0x00007b60


	//----- nvinfo : EIATTR_VRC_CTA_INIT_COUNT
	.align		4
.L_3438:
        /*016c*/ 	.byte	0x02, 0x4a
	.zero		1
	.zero		1


	//----- nvinfo : EIATTR_EXIT_INSTR_OFFSETS
	.align		4
        /*0170*/ 	.byte	0x04, 0x1c
        /*0172*/ 	.short	(.L_3440 - .L_3439)


	//   ....[0]....
.L_3439:
        /*0174*/ 	.word	0x00000550


	//   ....[1]....
        /*0178*/ 	.word	0x000035b0


	//   ....[2]....
        /*017c*/ 	.word	0x00006a40


	//----- nvinfo : EIATTR_MAX_THREADS
	.align		4
.L_3440:
        /*0180*/ 	.byte	0x04, 0x05
        /*0182*/ 	.short	(.L_3442 - .L_3441)
.L_3441:
        /*0184*/ 	.word	0x00000080
        /*0188*/ 	.word	0x00000001
        /*018c*/ 	.word	0x00000001


	//----- nvinfo : EIATTR_CRS_STACK_SIZE
	.align		4
.L_3442:
        /*0190*/ 	.byte	0x04, 0x1e
        /*0192*/ 	.short	(.L_3444 - .L_3443)
.L_3443:
        /*0194*/ 	.word	0x00000000


	//----- nvinfo : EIATTR_CBANK_PARAM_SIZE
	.align		4
.L_3444:
        /*0198*/ 	.byte	0x03, 0x19
        /*019a*/ 	.short	0x00e8


	//----- nvinfo : EIATTR_PARAM_CBANK
	.align		4
        /*019c*/ 	.byte	0x04, 0x0a
        /*019e*/ 	.short	(.L_3446 - .L_3445)
	.align		4
.L_3445:
        /*01a0*/ 	.word	index@(.nv.constant0._ZN10layer_norm13ln_fwd_kernelINS_13Kernel_traitsI6__halfffffjLj1280ELj1ELj4ELj1ELj16ENS_18Kernel_traits_baseILj1280ES2_ffffjLj128EEEEELb0ELb1ELb0ELb1EEEvNS_9FwdParamsE)
        /*01a4*/ 	.short	0x0380
        /*01a6*/ 	.short	0x00e8


	//----- nvinfo : EIATTR_SW_WAR
	.align		4
.L_3446:
        /*01a8*/ 	.byte	0x04, 0x36
        /*01aa*/ 	.short	(.L_3448 - .L_3447)
.L_3447:
        /*01ac*/ 	.word	0x00000008
.L_3448:


//--------------------- .nv.info._ZN10layer_norm13ln_fwd_kernelINS_13Kernel_traitsI6__halfffffjLj1280ELj1ELj4ELj1ELj16ENS_18Kernel_traits_baseILj1280ES2_ffffjLj128EEEEELb0ELb1ELb1ELb0EEEvNS_9FwdParamsE --------------------------
	.section	.nv.info._ZN10layer_norm13ln_fwd_kernelINS_13Kernel_traitsI6__halfffffjLj1280ELj1ELj4ELj1ELj16ENS_18Kernel_traits_baseILj1280ES2_ffffjLj128EEEEELb0ELb1ELb1ELb0EEEvNS_9FwdParamsE,"",@"SHT_CUDA_INFO"
	.sectionflags	@""
	.align	4


	//----- nvinfo : EIATTR_CUDA_API_VERSION
	.align		4
        /*0000*/ 	.byte	0x04, 0x37
        /*0002*/ 	.short	(.L_3450 - .L_3449)
.L_3449:
        /*0004*/ 	.word	0x00000082


	//----- nvinfo : EIATTR_KPARAM_INFO
	.align		4
.L_3450:
        /*0008*/ 	.byte	0x04, 0x17
        /*000a*/ 	.short	(.L_3452 - .L_3451)
.L_3451:
        /*000c*/ 	.word	0x00000000
        /*0010*/ 	.short	0x0000
        /*0012*/ 	.short	0x0000
        /*0014*/ 	.byte	0x00, 0xf0, 0xa1, 0x03


	//----- nvinfo : EIATTR_SPARSE_MMA_MASK
	.align		4
.L_3452:
        /*0018*/ 	.byte	0x03, 0x50
        /*001a*/ 	.short	0x0000


	//----- nvinfo : EIATTR_MAXREG_COUNT
	.align		4
        /*001c*/ 	.byte	0x03, 0x1b
        /*001e*/ 	.short	0x00ff


	//----- nvinfo : EIATTR_MERCURY_ISA_VERSION
	.align		4
        /*0020*/ 	.byte	0x03, 0x5f
        /*0022*/ 	.short	0x0101


	//----- nvinfo : EIATTR_COOP_GROUP_MASK_REGIDS
	.align		4
        /*0024*/ 	.byte	0x04, 0x29
        /*0026*/ 	.short	(.L_3454 - .L_3453)


	//   ....[0]....
.L_3453:
        /*0028*/ 	.word	0xffffffff


	//   ....[1]....
        /*002c*/ 	.word	0xffffffff


	//   ....[2]....
        /*0030*/ 	.word	0xffffffff


	//   ....[3]....
        /*0034*/ 	.word	0xffffffff


	//   ....[4]....
        /*0038*/ 	.word	0xffffffff


	//   ....[5]....
        /*003c*/ 	.word	0xffffffff


	//   ....[6]....
        /*0040*/ 	.word	0xffffffff


	//   ....[7]....
        /*0044*/ 	.word	0xffffffff


	//   ....[8]....
        /*0048*/ 	.word	0xffffffff


	//   ....[9]....
        /*004c*/ 	.word	0xffffffff


	//   ....[10]....
        /*0050*/ 	.word	0x05000037


	//   ....[11]....
        /*0054*/ 	.word	0x05000037


	//   ....[12]....
        /*0058*/ 	.word	0x05000037


	//   ....[13]....
        /*005c*/ 	.word	0x05000037


	//   ....[14]....
        /*0060*/ 	.word	0x05000037


	//   ....[15]....
        /*0064*/ 	.word	0x05000037


	//   ....[16]....
        /*0068*/ 	.word	0x05000037


	//   ....[17]....
        /*006c*/ 	.word	0x05000037


	//   ....[18]....
        /*0070*/ 	.word	0x05000037


	//   ....[19]....
        /*0074*/ 	.word	0x05000037


	//----- nvinfo : EIATTR_COOP_GROUP_INSTR_OFFSETS
	.align		4
.L_3454:
        /*0078*/ 	.byte	0x04, 0x28
        /*007a*/ 	.short	(.L_3456 - .L_3455)


	//   ....[0]....
.L_3455:
        /*007c*/ 	.word	0x000042f0


	//   ....[1]....
        /*0080*/ 	.word	0x00004330


	//   ....[2]....
        /*0084*/ 	.word	0x00004350


	//   ....[3]....
        /*0088*/ 	.word	0x00004370


	//   ....[4]....
        /*008c*/ 	.word	0x00004390


	//   ....[5]....
        /*0090*/ 	.word	0x00004900


	//   ....[6]....
        /*0094*/ 	.word	0x00004920


	//   ....[7]....
        /*0098*/ 	.word	0x00004940


	//   ....[8]....
        /*009c*/ 	.word	0x00004960


	//   ....[9]....
        /*00a0*/ 	.word	0x00004980


	//   ....[10]....
        /*00a4*/ 	.word	0x00005c80


	//   ....[11]....
        /*00a8*/ 	.word	0x00005d10


	//   ....[12]....
        /*00ac*/ 	.word	0x00005d70


	//   ....[13]....
        /*00b0*/ 	.word	0x00005dd0


	//   ....[14]....
        /*00b4*/ 	.word	0x00005e30


	//   ....[15]....
        /*00b8*/ 	.word	0x00006400


	//   ....[16]....
        /*00bc*/ 	.word	0x00006460


	//   ....[17]....
        /*00c0*/ 	.word	0x000064c0


	//   ....[18]....
        /*00c4*/ 	.word	0x00006520


	//   ....[19]....
        /*00c8*/ 	.word	0x00006580


	//----- nvinfo : EIATTR_VRC_CTA_INIT_COUNT
	.align		4
.L_3456:
        /*00cc*/ 	.byte	0x02, 0x4a
	.zero		1
	.zero		1


	//----- nvinfo : EIATTR_EXIT_INSTR_OFFSETS
	.align		4
        /*00d0*/ 	.byte	0x04, 0x1c
        /*00d2*/ 	.short	(.L_3458 - .L_3457)


	//   ....[0]....
.L_3457:
        /*00d4*/ 	.word	0x00000de0


	//   ....[1]....
        /*00d8*/ 	.word	0x00005c20


	//----- nvinfo : EIATTR_MAX_THREADS
	.align		4
.L_3458:
        /*00dc*/ 	.byte	0x04, 0x05
        /*00de*/ 	.short	(.L_3460 - .L_3459)
.L_3459:
        /*00e0*/ 	.word	0x00000080
        /*00e4*/ 	.word	0x00000001
        /*00e8*/ 	.word	0x00000001


	//----- nvinfo : EIATTR_CRS_STACK_SIZE
	.align		4
.L_3460:
        /*00ec*/ 	.byte	0x04, 0x1e
        /*00ee*/ 	.short	(.L_3462 - .L_3461)
.L_3461:
        /*00f0*/ 	.word	0x00000000


	//----- nvinfo : EIATTR_CBANK_PARAM_SIZE
	.align		4
.L_3462:
        /*00f4*/ 	.byte	0x03, 0x19
        /*00f6*/ 	.short	0x00e8


	//----- nvinfo : EIATTR_PARAM_CBANK
	.align		4
        /*00f8*/ 	.byte	0x04, 0x0a
        /*00fa*/ 	.short	(.L_3464 - .L_3463)
	.align		4
.L_3463:
        /*00fc*/ 	.word	index@(.nv.constant0._ZN10layer_norm13ln_fwd_kernelINS_13Kernel_traitsI6__halfffffjLj1280ELj1ELj4ELj1ELj16ENS_18Kernel_traits_baseILj1280ES2_ffffjLj128EEEEELb0ELb1ELb1ELb0EEEvNS_9FwdParamsE)
        /*0100*/ 	.short	0x0380
        /*0102*/ 	.short	0x00e8


	//----- nvinfo : EIATTR_SW_WAR
	.align		4
.L_3464:
        /*0104*/ 	.byte	0x04, 0x36
        /*0106*/ 	.short	(.L_3466 - .L_3465)
.L_3465:
        /*0108*/ 	.word	0x00000008
.L_3466:


//--------------------- .nv.info._ZN10layer_norm13ln_fwd_kernelINS_13Kernel_traitsI6__halfffffjLj1280ELj1ELj4ELj1ELj16ENS_18Kernel_traits_baseILj1280ES2_ffffjLj128EEEEELb0ELb1ELb1ELb1EEEvNS_9FwdParamsE --------------------------
	.section	.nv.info._ZN10layer_norm13ln_fwd_kernelINS_13Kernel_traitsI6__halfffffjLj1280ELj1ELj4ELj1ELj16ENS_18Kernel_traits_baseILj1280ES2_ffffjLj128EEEEELb0ELb1ELb1ELb1EEEvNS_9FwdParamsE,"",@"SHT_CUDA_INFO"
	.sectionflags	@""
	.align	4


	//----- nvinfo : EIATTR_CUDA_API_VERSION
	.align		4
        /*0000*/ 	.byte	0x04, 0x37
        /*0002*/ 	.short	(.L_3468 - .L_3467)
.L_3467:
        /*0004*/ 	.word	0x00000082


	//----- nvinfo : EIATTR_KPARAM_INFO
	.align		4
.L_3468:
        /*0008*/ 	.byte	0x04, 0x17
        /*000a*/ 	.short	(.L_3470 - .L_3469)
.L_3469:
        /*000c*/ 	.word	0x00000000
        /*0010*/ 	.short	0x0000
        /*0012*/ 	.short	0x0000
        /*0014*/ 	.byte	0x00, 0xf0, 0xa1, 0x03


	//----- nvinfo : EIATTR_SPARSE_MMA_MASK
	.align		4
.L_3470:
        /*0018*/ 	.byte	0x03, 0x50
        /*001a*/ 	.short	0x0000


	//----- nvinfo : EIATTR_MAXREG_COUNT
	.align		4
        /*001c*/ 	.byte	0x03, 0x1b
        /*001e*/ 	.short	0x00ff


	//----- nvinfo : EIATTR_MERCURY_ISA_VERSION
	.align		4
        /*0020*/ 	.byte	0x03, 0x5f
        /*0022*/ 	.short	0x0101


	//----- nvinfo : EIATTR_COOP_GROUP_MASK_REGIDS
	.align		4
        /*0024*/ 	.byte	0x04, 0x29
        /*0026*/ 	.short	(.L_3472 - .L_3471)


	//   ....[0]....
.L_3471:
        /*0028*/ 	.word	0xffffffff


	//   ....[1]....
        /*002c*/ 	.word	0xffffffff


	//   ....[2]....
        /*0030*/ 	.word	0xffffffff


	//   ....[3]....
        /*0034*/ 	.word	0xffffffff


	//   ....[4]....
        /*0038*/ 	.word	0xffffffff


	//   ....[5]....
        /*003c*/ 	.word	0xffffffff


	//   ....[6]....
        /*0040*/ 	.word	0xffffffff


	//   ....[7]....
        /*0044*/ 	.word	0xffffffff


	//   ....[8]....
        /*0048*/ 	.word	0xffffffff


	//   ....[9]....
        /*004c*/ 	.word	0xffffffff


	//   ....[10]....
        /*0050*/ 	.word	0x0500007d


	//   ....[11]....
        /*0054*/ 	.word	0x0500007d


	//   ....[12]....
        /*0058*/ 	.word	0x0500007d


	//   ....[13]....
        /*005c*/ 	.word	0x0500007d


	//   ....[14]....
        /*0060*/ 	.word	0x0500007d


	//   ....[15]....
        /*0064*/ 	.word	0x0500007d


	//   ....[16]....
        /*0068*/ 	.word	0x0500007d


	//   ....[17]....
        /*006c*/ 	.word	0x0500007d


	//   ....[18]....
        /*0070*/ 	.word	0x0500007d


	//   ....[19]....
        /*0074*/ 	.word	0x0500007d


	//----- nvinfo : EIATTR_COOP_GROUP_INSTR_OFFSETS
	.align		4
.L_3472:
        /*0078*/ 	.byte	0x04, 0x28
        /*007a*/ 	.short	(.L_3474 - .L_3473)


	//   ....[0]....
.L_3473:
        /*007c*/ 	.word	0x00003470


	//   ....[1]....
        /*0080*/ 	.word	0x000034a0


	//   ....[2]....
        /*0084*/ 	.word	0x000034c0


	//   ....[3]....
        /*0088*/ 	.word	0x000034e0


	//   ....[4]....
        /*008c*/ 	.word	0x00003500


	//   ....[5]....
        /*0090*/ 	.word	0x00003a30


	//   ....[6]....
        /*0094*/ 	.word	0x00003a50


	//   ....[7]....
        /*0098*/ 	.word	0x00003a70


	//   ....[8]....
        /*009c*/ 	.word	0x00003a90


	//   ....[9]....
        /*00a0*/ 	.word	0x00003ab0


	//   ....[10]....
        /*00a4*/ 	.word	0x00004b70


	//   ....[11]....
        /*00a8*/ 	.word	0x00004c10


	//   ....[12]....
        /*00ac*/ 	.word	0x00004c70


	//   ....[13]....
        /*00b0*/ 	.word	0x00004cd0


	//   ....[14]....
        /*00b4*/ 	.word	0x00004d30


	//   ....[15]....
        /*00b8*/ 	.word	0x000052b0


	//   ....[16]....
        /*00bc*/ 	.word	0x00005310


	//   ....[17]....
        /*00c0*/ 	.word	0x00005370


	//   ....[18]....
        /*00c4*/ 	.word	0x000053d0


	//   ....[19]....
        /*00c8*/ 	.word	0x00005430


	//----- nvinfo : EIATTR_VRC_CTA_INIT_COUNT
	.align		4
.L_3474:
        /*00cc*/ 	.byte	0x02, 0x4a
	.zero		1
	.zero		1


	//----- nvinfo : EIATTR_EXIT_INSTR_OFFSETS
	.align		4
        /*00d0*/ 	.byte	0x04, 0x1c
        /*00d2*/ 	.short	(.L_3476 - .L_3475)


	//   ....[0]....
.L_3475:
        /*00d4*/ 	.word	0x00000550


	//   ....[1]....
        /*00d8*/ 	.word	0x00004b00


	//----- nvinfo : EIATTR_MAX_THREADS
	.align		4
.L_3476:
        /*00dc*/ 	.byte	0x04, 0x05
        /*00de*/ 	.short	(.L_3478 - .L_3477)
.L_3477:
        /*00e0*/ 	.word	0x00000080
        /*00e4*/ 	.word	0x00000001
        /*00e8*/ 	.word	0x00000001


	//----- nvinfo : EIATTR_CRS_STACK_SIZE
	.align		4
.L_3478:
        /*00ec*/ 	.byte	0x04, 0x1e
        /*00ee*/ 	.short	(.L_3480 - .L_3479)
.L_3479:
        /*00f0*/ 	.word	0x00000000


	//----- nvinfo : EIATTR_CBANK_PARAM_SIZE
	.align		4
.L_3480:
        /*00f4*/ 	.byte	0x03, 0x19
        /*00f6*/ 	.short	0x00e8


	//----- nvinfo : EIATTR_PARAM_CBANK
	.align		4
        /*00f8*/ 	.byte	0x04, 0x0a
        /*00fa*/ 	.short	(.L_3482 - .L_3481)
	.align		4
.L_3481:
        /*00fc*/ 	.word	index@(.nv.constant0._ZN10layer_norm13ln_fwd_kernelINS_13Kernel_traitsI6__halfffffjLj1280ELj1ELj4ELj1ELj16ENS_18Kernel_traits_baseILj1280ES2_ffffjLj128EEEEELb0ELb1ELb1ELb1EEEvNS_9FwdParamsE)
        /*0100*/ 	.short	0x0380
        /*0102*/ 	.short	0x00e8


	//----- nvinfo : EIATTR_SW_WAR
	.align		4
.L_3482:
        /*0104*/ 	.byte	0x04, 0x36
        /*0106*/ 	.short	(.L_3484 - .L_3483)
.L_3483:
        /*0108*/ 	.word	0x00000008
.L_3484:


//--------------------- .nv.info._ZN10layer_norm13ln_fwd_kernelINS_13Kernel_traitsI6__halfffffjLj1280ELj1ELj4ELj1ELj16ENS_18Kernel_traits_baseILj1280ES2_ffffjLj128EEEEELb1ELb0ELb0ELb0EEEvNS_9FwdParamsE --------------------------
	.section	.nv.info._ZN10layer_norm13ln_fwd_kernelINS_13Kernel_traitsI6__halfffffjLj1280ELj1ELj4ELj1ELj16ENS_18Kernel_traits_baseILj1280ES2_ffffjLj128EEEEELb1ELb0ELb0ELb0EEEvNS_9FwdParamsE,"",@"SHT_CUDA_INFO"
	.sectionflags	@""
	.align	4


	//----- nvinfo : EIATTR_CUDA_API_VERSION
	.align		4
        /*0000*/ 	.byte	0x04, 0x37
        /*0002*/ 	.short	(.L_3486 - .L_3485)
.L_3485:
        /*0004*/ 	.word	0x00000082


	//----- nvinfo : EIATTR_KPARAM_INFO
	.align		4
.L_3486:
        /*0008*/ 	.byte	0x04, 0x17
        /*000a*/ 	.short	(.L_3488 - .L_3487)
.L_3487:
        /*000c*/ 	.word	0x00000000
        /*0010*/ 	.short	0x0000
        /*0012*/ 	.short	0x0000
        /*0014*/ 	.byte	0x00, 0xf0, 0xa1, 0x03


	//----- nvinfo : EIATTR_SPARSE_MMA_MASK
	.align		4
.L_3488:
        /*0018*/ 	.byte	0x03, 0x50
        /*001a*/ 	.short	0x0000


	//----- nvinfo : EIATTR_MAXREG_COUNT
	.align		4
        /*001c*/ 	.byte	0x03, 0x1b
        /*001e*/ 	.short	0x00ff


	//----- nvinfo : EIATTR_MERCURY_ISA_VERSION
	.align		4
        /*0020*/ 	.byte	0x03, 0x5f
        /*0022*/ 	.short	0x0101


	//----- nvinfo : EIATTR_COOP_GROUP_MASK_REGIDS
	.align		4
        /*0024*/ 	.byte	0x04, 0x29
        /*0026*/ 	.short	(.L_3490 - .L_3489)


	//   ....[0]....
.L_3489:
        /*0028*/ 	.word	0xffffffff


	//   ....[1]....
        /*002c*/ 	.word	0xffffffff


	//   ....[2]....
        /*0030*/ 	.word	0xffffffff


	//   ....[3]....
        /*0034*/ 	.word	0xffffffff


	//   ....[4]....
        /*0038*/ 	.word	0xffffffff


	//   ....[5]....
        /*003c*/ 	.word	0xffffffff


	//   ....[6]....
        /*0040*/ 	.word	0xffffffff


	//   ....[7]....
        /*0044*/ 	.word	0xffffffff


	//   ....[8]....
        /*0048*/ 	.word	0xffffffff


	//   ....[9]....
        /*004c*/ 	.word	0xffffffff


	//   ....[10]....
        /*0050*/ 	.word	0x05000073


	//   ....[11]....
        /*0054*/ 	.word	0x05000073


	//   ....[12]....
        /*0058*/ 	.word	0x05000073


	//   ....[13]....
        /*005c*/ 	.word	0x05000073


	//   ....[14]....
        /*0060*/ 	.word	0x05000073


	//   ....[15]....
        /*0064*/ 	.word	0x05000073


	//   ....[16]....
        /*0068*/ 	.word	0x05000073


	//   ....[17]....
        /*006c*/ 	.word	0x05000073


	//   ....[18]....
        /*0070*/ 	.word	0x05000073


	//   ....[19]....
        /*0074*/ 	.word	0x05000073


	//----- nvinfo : EIATTR_COOP_GROUP_INSTR_OFFSETS
	.align		4
.L_3490:
        /*0078*/ 	.byte	0x04, 0x28
        /*007a*/ 	.short	(.L_3492 - .L_3491)


	//   ....[0]....
.L_3491:
        /*007c*/ 	.word	0x0001ba00


	//   ....[1]....
        /*0080*/ 	.word	0x0001ba30


	//   ....[2]....
        /*0084*/ 	.word	0x0001ba50


	//   ....[3]....
        /*0088*/ 	.word	0x0001ba70


	//   ....[4]....
        /*008c*/ 	.word	0x0001baa0


	//   ....[5]....
        /*0090*/ 	.word	0x0001c010


	//   ....[6]....
        /*0094*/ 	.word	0x0001c030


	//   ....[7]....
        /*0098*/ 	.word	0x0001c050


	//   ....[8]....
        /*009c*/ 	.word	0x0001c070


	//   ....[9]....
        /*00a0*/ 	.word	0x0001c090


	//   ....[10]....
        /*00a4*/ 	.word	0x0001d400


	//   ....[11]....
        /*00a8*/ 	.word	0x0001d4a0


	//   ....[12]....
        /*00ac*/ 	.word	0x0001d510


	//   ....[13]....
        /*00b0*/ 	.word	0x0001d580


	//   ....[14]....
        /*00b4*/ 	.word	0x0001d600


	//   ....[15]....
        /*00b8*/ 	.word	0x0001dbd0


	//   ....[16]....
        /*00bc*/ 	.word	0x0001dc40


	//   ....[17]....
        /*00c0*/ 	.word	0x0001dcb0


	//   ....[18]....
        /*00c4*/ 	.word	0x0001dd20


	//   ....[19]....
        /*00c8*/ 	.word	0x0001dd90


	//----- nvinfo : EIATTR_VRC_CTA_INIT_COUNT
	.align		4
.L_3492:
        /*00cc*/ 	.byte	0x02, 0x4a
	.zero		1
	.zero		1


	//----- nvinfo : EIATTR_EXIT_INSTR_OFFSETS
	.align		4
        /*00d0*/ 	.byte	0x04, 0x1c
        /*00d2*/ 	.short	(.L_3494 - .L_3493)


	//   ....[0]....
.L_3493:
        /*00d4*/ 	.word	0x00000c60


	//   ....[1]....
        /*00d8*/ 	.word	0x0001d390


	//----- nvinfo : EIATTR_INDIRECT_BRANCH_TARGETS
	.align		4
.L_3494:
        /*00dc*/ 	.byte	0x04, 0x34
        /*00de*/ 	.short	(.L_3496 - .L_3495)


	//   ....[0]....
.L_3495:
        /*00e0*/ 	.word	.L_x_45736@srel
        /*00e4*/ 	.short	0x0
        /*00e6*/ 	.short	0x0
        /*00e8*/ 	.word	0x3
        /*00ec*/ 	.word	.L_x_45737@srel
        /*00f0*/ 	.word	.L_x_45738@srel
        /*00f4*/ 	.word	.L_x_45739@srel


	//----- nvinfo : EIATTR_MAX_THREADS
	.align		4
.L_3496:
        /*00f8*/ 	.byte	0x04, 0x05
        /*00fa*/ 	.short	(.L_3498 - .L_3497)
.L_3497:
        /*00fc*/ 	.word	0x00000080
        /*0100*/ 	.word	0x00000001
        /*0104*/ 	.word	0x00000001


	//----- nvinfo : EIATTR_CRS_STACK_SIZE
	.align		4
.L_3498:
        /*0108*/ 	.byte	0x04, 0x1e
        /*010a*/ 	.short	(.L_3500 - .L_3499)
.L_3499:
        /*010c*/ 	.word	0x00000000


	//----- nvinfo : EIATTR_CBANK_PARAM_SIZE
	.align		4
.L_3500:
        /*0110*/ 	.byte	0x03, 0x19
        /*0112*/ 	.short	0x00e8


	//----- nvinfo : EIATTR_PARAM_CBANK
	.align		4
        /*0114*/ 	.byte	0x04, 0x0a
        /*0116*/ 	.short	(.L_3502 - .L_3501)
	.align		4
.L_3501:
        /*0118*/ 	.word	index@(.nv.constant0._ZN10layer_norm13ln_fwd_kernelINS_13Kernel_traitsI6__halfffffjLj1280ELj1ELj4ELj1ELj16ENS_18Kernel_traits_baseILj1280ES2_ffffjLj128EEEEELb1ELb0ELb0ELb0EEEvNS_9FwdParamsE)
        /*011c*/ 	.short	0x0380
        /*011e*/ 	.short	0x00e8


	//----- nvinfo : EIATTR_SW_WAR
	.align		4
.L_3502:
        /*0120*/ 	.byte	0x04, 0x36
        /*0122*/ 	.short	(.L_3504 - .L_3503)
.L_3503:
        /*0124*/ 	.word	0x00000008
.L_3504:


//--------------------- .nv.info._ZN10layer_norm13ln_fwd_kernelINS_13Kernel_traitsI6__halfffffjLj1280ELj1ELj4ELj1ELj16ENS_18Kernel_traits_baseILj1280ES2_ffffjLj128EEEEELb1ELb0ELb0ELb1EEEvNS_9FwdParamsE --------------------------
	.section	.nv.info._ZN10layer_norm13ln_fwd_kernelINS_13Kernel_traitsI6__halfffffjLj1280ELj1ELj4ELj1ELj16ENS_18Kernel_traits_baseILj1280ES2_ffffjLj128EEEEELb1ELb0ELb0ELb1EEEvNS_9FwdParamsE,"",@"SHT_CUDA_INFO"
	.sectionflags	@""
	.align	4


	//----- nvinfo : EIATTR_CUDA_API_VERSION
	.align		4
        /*0000*/ 	.byte	0x04, 0x37
        /*0002*/ 	.short	(.L_3506 - .L_3505)
.L_3505:
        /*0004*/ 	.word	0x00000082


	//----- nvinfo : EIATTR_KPARAM_INFO
	.align		4
.L_3506:
        /*0008*/ 	.byte	0x04, 0x17
        /*000a*/ 	.short	(.L_3508 - .L_3507)
.L_3507:
        /*000c*/ 	.word	0x00000000
        /*0010*/ 	.short	0x0000
        /*0012*/ 	.short	0x0000
        /*0014*/ 	.byte	0x00, 0xf0, 0xa1, 0x03


	//----- nvinfo : EIATTR_SPARSE_MMA_MASK
	.align		4
.L_3508:
        /*0018*/ 	.byte	0x03, 0x50
        /*001a*/ 	.short	0x0000


	//----- nvinfo : EIATTR_MAXREG_COUNT
	.align		4
        /*001c*/ 	.byte	0x03, 0x1b
        /*001e*/ 	.short	0x00ff


	//----- nvinfo : EIATTR_MERCURY_ISA_VERSION
	.align		4
        /*0020*/ 	.byte	0x03, 0x5f
        /*0022*/ 	.short	0x0101


	//----- nvinfo : EIATTR_COOP_GROUP_MASK_REGIDS
	.align		4
        /*0024*/ 	.byte	0x04, 0x29
        /*0026*/ 	.short	(.L_3510 - .L_3509)


	//   ....[0]....
.L_3509:
        /*0028*/ 	.word	0xffffffff


	//   ....[1]....
        /*002c*/ 	.word	0xffffffff


	//   ....[2]....
        /*0030*/ 	.word	0xffffffff


	//   ....[3]....
        /*0034*/ 	.word	0xffffffff


	//   ....[4]....
        /*0038*/ 	.word	0xffffffff


	//   ....[5]....
        /*003c*/ 	.word	0xffffffff


	//   ....[6]....
        /*0040*/ 	.word	0xffffffff


	//   ....[7]....
        /*0044*/ 	.word	0xffffffff


	//   ....[8]....
        /*0048*/ 	.word	0xffffffff


	//   ....[9]....
        /*004c*/ 	.word	0xffffffff


	//   ....[10]....
        /*0050*/ 	.word	0x05000078


	//   ....[11]....
        /*0054*/ 	.word	0x05000078


	//   ....[12]....
        /*0058*/ 	.word	0x05000078


	//   ....[13]....
        /*005c*/ 	.word	0x05000078


	//   ....[14]....
        /*0060*/ 	.word	0x05000078


	//   ....[15]....
        /*0064*/ 	.word	0x05000078


	//   ....[16]....
        /*0068*/ 	.word	0x05000078


	//   ....[17]....
        /*006c*/ 	.word	0x05000078


	//   ....[18]....
        /*0070*/ 	.word	0x05000078


	//   ....[19]....
        /*0074*/ 	.word	0x05000078


	//----- nvinfo : EIATTR_COOP_GROUP_INSTR_OFFSETS
	.align		4
.L_3510:
        /*0078*/ 	.byte	0x04, 0x28
        /*007a*/ 	.short	(.L_3512 - .L_3511)


	//   ....[0]....
.L_3511:
        /*007c*/ 	.word	0x0001a300


	//   ....[1]....
        /*0080*/ 	.word	0x0001a330


	//   ....[2]....
        /*0084*/ 	.word	0x0001a350


	//   ....[3]....
        /*0088*/ 	.word	0x0001a370


	//   ....[4]....
        /*008c*/ 	.word	0x0001a390


	//   ....[5]....
        /*0090*/ 	.word	0x0001a8c0


	//   ....[6]....
        /*0094*/ 	.word	0x0001a8e0


	//   ....[7]....
        /*0098*/ 	.word	0x0001a900


	//   ....[8]....
        /*009c*/ 	.word	0x0001a920


	//   ....[9]....
        /*00a0*/ 	.word	0x0001a940


	//   ....[10]....
        /*00a4*/ 	.word	0x0001b970


	//   ....[11]....
        /*00a8*/ 	.word	0x0001ba20


	//   ....[12]....
        /*00ac*/ 	.word	0x0001ba90


	//   ....[13]....
        /*00b0*/ 	.word	0x0001bb00


	//   ....[14]....
        /*00b4*/ 	.word	0x0001bb70


	//   ....[15]....
        /*00b8*/ 	.word	0x0001c0e0


	//   ....[16]....
        /*00bc*/ 	.word	0x0001c150


	//   ....[17]....
        /*00c0*/ 	.word	0x0001c1c0


	//   ....[18]....
        /*00c4*/ 	.word	0x0001c230


	//   ....[19]....
        /*00c8*/ 	.word	0x0001c2a0


	//----- nvinfo : EIATTR_VRC_CTA_INIT_COUNT
	.align		4
.L_3512:
        /*00cc*/ 	.byte	0x02, 0x4a
	.zero		1
	.zero		1


	//----- nvinfo : EIATTR_EXIT_INSTR_OFFSETS
	.align		4
        /*00d0*/ 	.byte	0x04, 0x1c
        /*00d2*/ 	.short	(.L_3514 - .L_3513)


	//   ....[0]....
.L_3513:
        /*00d4*/ 	.word	0x00000610


	//   ....[1]....
        /*00d8*/ 	.word	0x0001b900


	//----- nvinfo : EIATTR_INDIRECT_BRANCH_TARGETS
	.align		4
.L_3514:
        /*00dc*/ 	.byte	0x04, 0x34
        /*00de*/ 	.short	(.L_3516 - .L_3515)


	//   ....[0]....
.L_3515:
        /*00e0*/ 	.word	.L_x_45740@srel
        /*00e4*/ 	.short	0x0
        /*00e6*/ 	.short	0x0
        /*00e8*/ 	.word	0x3
        /*00ec*/ 	.word	.L_x_45741@srel
        /*00f0*/ 	.word	.L_x_45742@srel
        /*00f4*/ 	.word	.L_x_45743@srel


	//----- nvinfo : EIATTR_MAX_THREADS
	.align		4
.L_3516:
        /*00f8*/ 	.byte	0x04, 0x05
        /*00fa*/ 	.short	(.L_3518 - .L_3517)
.L_3517:
        /*00fc*/ 	.word	0x00000080
        /*0100*/ 	.word	0x00000001
        /*0104*/ 	.word	0x00000001


	//----- nvinfo : EIATTR_CRS_STACK_SIZE
	.align		4
.L_3518:
        /*0108*/ 	.byte	0x04, 0x1e
        /*010a*/ 	.short	(.L_3520 - .L_3519)
.L_3519:
        /*010c*/ 	.word	0x00000000


	//----- nvinfo : EIATTR_CBANK_PARAM_SIZE
	.align		4
.L_3520:
        /*0110*/ 	.byte	0x03, 0x19
        /*0112*/ 	.short	0x00e8


	//----- nvinfo : EIATTR_PARAM_CBANK
	.align		4
        /*0114*/ 	.byte	0x04, 0x0a
        /*0116*/ 	.short	(.L_3522 - .L_3521)
	.align		4
.L_3521:
        /*0118*/ 	.word	index@(.nv.constant0._ZN10layer_norm13ln_fwd_kernelINS_13Kernel_traitsI6__halfffffjLj1280ELj1ELj4ELj1ELj16ENS_18Kernel_traits_baseILj1280ES2_ffffjLj128EEEEELb1ELb0ELb0ELb1EEEvNS_9FwdParamsE)
        /*011c*/ 	.short	0x0380
        /*011e*/ 	.short	0x00e8


	//----- nvinfo : EIATTR_SW_WAR
	.align		4
.L_3522:
        /*0120*/ 	.byte	0x04, 0x36
        /*0122*/ 	.short	(.L_3524 - .L_3523)
.L_3523:
        /*0124*/ 	.word	0x00000008
.L_3524:


//--------------------- .nv.info._ZN10layer_norm13ln_fwd_kernelINS_13Kernel_traitsI6__halfffffjLj1280ELj1ELj4ELj1ELj16ENS_18Kernel_traits_baseILj1280ES2_ffffjLj128EEEEELb1ELb0ELb1ELb0EEEvNS_9FwdParamsE --------------------------
	.section	.nv.info._ZN10layer_norm13ln_fwd_kernelINS_13Kernel_traitsI6__halfffffjLj1280ELj1ELj4ELj1ELj16ENS_18Kernel_traits_baseILj1280ES2_ffffjLj128EEEEELb1ELb0ELb1ELb0EEEvNS_9FwdParamsE,"",@"SHT_CUDA_INFO"
	.sectionflags	@""
	.align	4


	//----- nvinfo : EIATTR_CUDA_API_VERSION
	.align		4
        /*0000*/ 	.byte	0x04, 0x37
        /*0002*/ 	.short	(.L_3526 - .L_3525)
.L_3525:
        /*0004*/ 	.word	0x00000082


	//----- nvinfo : EIATTR_KPARAM_INFO
	.align		4
.L_3526:
        /*0008*/ 	.byte	0x04, 0x17
        /*000a*/ 	.short	(.L_3528 - .L_3527)
.L_3527:
        /*000c*/ 	.word	0x00000000
        /*0010*/ 	.short	0x0000
        /*0012*/ 	.short	0x0000
        /*0014*/ 	.byte	0x00, 0xf0, 0xa1, 0x03


	//----- nvinfo : EIATTR_SPARSE_MMA_MASK
	.align		4
.L_3528:
        /*0018*/ 	.byte	0x03, 0x50
        /*001a*/ 	.short	0x0000


	//----- nvinfo : EIATTR_MAXREG_COUNT
	.align		4
        /*001c*/ 	.byte	0x03, 0x1b
        /*001e*/ 	.short	0x00ff


	//----- nvinfo : EIATTR_MERCURY_ISA_VERSION
	.align		4
        /*0020*/ 	.byte	0x03, 0x5f
        /*0022*/ 	.short	0x0101


	//----- nvinfo : EIATTR_COOP_GROUP_MASK_REGIDS
	.align		4
        /*0024*/ 	.byte	0x04, 0x29
        /*0026*/ 	.short	(.L_3530 - .L_3529)


	//   ....[0]....
.L_3529:
        /*0028*/ 	.word	0xffffffff


	//   ....[1]....
        /*002c*/ 	.word	0xffffffff


	//   ....[2]....
        /*0030*/ 	.word	0xffffffff


	//   ....[3]....
        /*0034*/ 	.word	0xffffffff


	//   ....[4]....
        /*0038*/ 	.word	0xffffffff


	//   ....[5]....
        /*003c*/ 	.word	0xffffffff


	//   ....[6]....
        /*0040*/ 	.word	0xffffffff


	//   ....[7]....
        /*0044*/ 	.word	0xffffffff


	//   ....[8]....
        /*0048*/ 	.word	0xffffffff


	//   ....[9]....
        /*004c*/ 	.word	0xffffffff


	//   ....[10]....
        /*0050*/ 	.word	0x05000088


	//   ....[11]....
        /*0054*/ 	.word	0x05000088


	//   ....[12]....
        /*0058*/ 	.word	0x05000088


	//   ....[13]....
        /*005c*/ 	.word	0x05000088


	//   ....[14]....
        /*0060*/ 	.word	0x05000088


	//   ....[15]....
        /*0064*/ 	.word	0x05000088


	//   ....[16]....
        /*0068*/ 	.word	0x05000088


	//   ....[17]....
        /*006c*/ 	.word	0x05000088


	//   ....[18]....
        /*0070*/ 	.word	0x05000088


	//   ....[19]....
        /*0074*/ 	.word	0x05000088


	//----- nvinfo : EIATTR_COOP_GROUP_INSTR_OFFSETS
	.align		4
.L_3530:
        /*0078*/ 	.byte	0x04, 0x28
        /*007a*/ 	.short	(.L_3532 - .L_3531)


	//   ....[0]....
.L_3531:
        /*007c*/ 	.word	0x0001ff10


	//   ....[1]....
        /*0080*/ 	.word	0x0001ff40


	//   ....[2]....
        /*0084*/ 	.word	0x0001ff60


	//   ....[3]....
        /*0088*/ 	.word	0x0001ff80


	//   ....[4]....
        /*008c*/ 	.word	0x0001ffb0


	//   ....[5]....
        /*0090*/ 	.word	0x00020520


	//   ....[6]....
        /*0094*/ 	.word	0x00020540


	//   ....[7]....
        /*0098*/ 	.word	0x00020560


	//   ....[8]....
        /*009c*/ 	.word	0x00020580


	//   ....[9]....
        /*00a0*/ 	.word	0x000205a0


	//   ....[10]....
        /*00a4*/ 	.word	0x000219e0


	//   ....[11]....
        /*00a8*/ 	.word	0x00021a80


	//   ....[12]....
        /*00ac*/ 	.word	0x00021af0


	//   ....[13]....
        /*00b0*/ 	.word	0x00021b60


	//   ....[14]....
        /*00b4*/ 	.word	0x00021be0


	//   ....[15]....
        /*00b8*/ 	.word	0x000221b0


	//   ....[16]....
        /*00bc*/ 	.word	0x00022220


	//   ....[17]....
        /*00c0*/ 	.word	0x00022290


	//   ....[18]....
        /*00c4*/ 	.word	0x00022300


	//   ....[19]....
        /*00c8*/ 	.word	0x00022370


	//----- nvinfo : EIATTR_VRC_CTA_INIT_COUNT
	.align		4
.L_3532:
        /*00cc*/ 	.byte	0x02, 0x4a
	.zero		1
	.zero		1


	//----- nvinfo : EIATTR_EXIT_INSTR_OFFSETS
	.align		4
        /*00d0*/ 	.byte	0x04, 0x1c
        /*00d2*/ 	.short	(.L_3534 - .L_3533)


	//   ....[0]....
.L_3533:
        /*00d4*/ 	.word	0x00000c70


	//   ....[1]....
        /*00d8*/ 	.word	0x00021970


	//----- nvinfo : EIATTR_MAX_THREADS
	.align		4
.L_3534:
        /*00dc*/ 	.byte	0x04, 0x05
        /*00de*/ 	.short	(.L_3536 - .L_3535)
.L_3535:
        /*00e0*/ 	.word	0x00000080
        /*00e4*/ 	.word	0x00000001
        /*00e8*/ 	.word	0x00000001


	//----- nvinfo : EIATTR_CRS_STACK_SIZE
	.align		4
.L_3536:
        /*00ec*/ 	.byte	0x04, 0x1e
        /*00ee*/ 	.short	(.L_3538 - .L_3537)
.L_3537:
        /*00f0*/ 	.word	0x00000000


	//----- nvinfo : EIATTR_CBANK_PARAM_SIZE
	.align		4
.L_3538:
        /*00f4*/ 	.byte	0x03, 0x19
        /*00f6*/ 	.short	0x00e8


	//----- nvinfo : EIATTR_PARAM_CBANK
	.align		4
        /*00f8*/ 	.byte	0x04, 0x0a
        /*00fa*/ 	.short	(.L_3540 - .L_3539)
	.align		4
.L_3539:
        /*00fc*/ 	.word	index@(.nv.constant0._ZN10layer_norm13ln_fwd_kernelINS_13Kernel_traitsI6__halfffffjLj1280ELj1ELj4ELj1ELj16ENS_18Kernel_traits_baseILj1280ES2_ffffjLj128EEEEELb1ELb0ELb1ELb0EEEvNS_9FwdParamsE)
        /*0100*/ 	.short	0x0380
        /*0102*/ 	.short	0x00e8


	//----- nvinfo : EIATTR_SW_WAR
	.align		4
.L_3540:
        /*0104*/ 	.byte	0x04, 0x36
        /*0106*/ 	.short	(.L_3542 - .L_3541)
.L_3541:
        /*0108*/ 	.word	0x00000008
.L_3542:


//--------------------- .nv.info._ZN10layer_norm13ln_fwd_kernelINS_13Kernel_traitsI6__halfffffjLj1280ELj1ELj4ELj1ELj16ENS_18Kernel_traits_baseILj1280ES2_ffffjLj128EEEEELb1ELb0ELb1ELb1EEEvNS_9FwdParamsE --------------------------
	.section	.nv.info._ZN10layer_norm13ln_fwd_kernelINS_13Kernel_traitsI6__halfffffjLj1280ELj1ELj4ELj1ELj16ENS_18Kernel_traits_baseILj1280ES2_ffffjLj128EEEEELb1ELb0ELb1ELb1EEEvNS_9FwdParamsE,"",@"SHT_CUDA_INFO"
	.sectionflags	@""
	.align	4


	//----- nvinfo : EIATTR_CUDA_API_VERSION
	.align		4
        /*0000*/ 	.byte	0x04, 0x37
        /*0002*/ 	.short	(.L_3544 - .L_3543)
.L_3543:
        /*0004*/ 	.word	0x00000082


	//----- nvinfo : EIATTR_KPARAM_INFO
	.align		4
.L_3544:
        /*0008*/ 	.byte	0x04, 0x17
        /*000a*/ 	.short	(.L_3546 - .L_3545)
.L_3545:
        /*000c*/ 	.word	0x00000000
        /*0010*/ 	.short	0x0000
        /*0012*/ 	.short	0x0000
        /*0014*/ 	.byte	0x00, 0xf0, 0xa1, 0x03


	//----- nvinfo : EIATTR_SPARSE_MMA_MASK
	.align		4
.L_3546:
        /*0018*/ 	.byte	0x03, 0x50
        /*001a*/ 	.short	0x0000


	//----- nvinfo : EIATTR_MAXREG_COUNT
	.align		4
        /*001c*/ 	.byte	0x03, 0x1b
        /*001e*/ 	.short	0x00ff


	//----- nvinfo : EIATTR_MERCURY_ISA_VERSION
	.align		4
        /*0020*/ 	.byte	0x03, 0x5f
        /*0022*/ 	.short	0x0101


	//----- nvinfo : EIATTR_COOP_GROUP_MASK_REGIDS
	.align		4
        /*0024*/ 	.byte	0x04, 0x29
        /*0026*/ 	.short	(.L_3548 - .L_3547)


	//   ....[0]....
.L_3547:
        /*0028*/ 	.word	0xffffffff


	//   ....[1]....
        /*002c*/ 	.word	0xffffffff


	//   ....[2]....
        /*0030*/ 	.word	0xffffffff


	//   ....[3]....
        /*0034*/ 	.word	0xffffffff


	//   ....[4]....
        /*0038*/ 	.word	0xffffffff


	//   ....[5]....
        /*003c*/ 	.word	0xffffffff


	//   ....[6]....
        /*0040*/ 	.word	0xffffffff


	//   ....[7]....
        /*0044*/ 	.word	0xffffffff


	//   ....[8]....
        /*0048*/ 	.word	0xffffffff


	//   ....[9]....
        /*004c*/ 	.word	0xffffffff


	//   ....[10]....
        /*0050*/ 	.word	0x05000071


	//   ....[11]....
        /*0054*/ 	.word	0x05000071


	//   ....[12]....
        /*0058*/ 	.word	0x05000071


	//   ....[13]....
        /*005c*/ 	.word	0x05000071


	//   ....[14]....
        /*0060*/ 	.word	0x05000071


	//   ....[15]....
        /*0064*/ 	.word	0x05000071


	//   ....[16]....
        /*0068*/ 	.word	0x05000071


	//   ....[17]....
        /*006c*/ 	.word	0x05000071


	//   ....[18]....
        /*0070*/ 	.word	0x05000071


	//   ....[19]....
        /*0074*/ 	.word	0x05000071


	//----- nvinfo : EIATTR_COOP_GROUP_INSTR_OFFSETS
	.align		4
.L_3548:
        /*0078*/ 	.byte	0x04, 0x28
        /*007a*/ 	.short	(.L_3550 - .L_3549)


	//   ....[0]....
.L_3549:
        /*007c*/ 	.word	0x0001d930


	//   ....[1]....
        /*0080*/ 	.word	0x0001d960


	//   ....[2]....
        /*0084*/ 	.word	0x0001d980


	//   ....[3]....
        /*0088*/ 	.word	0x0001d9a0


	//   ....[4]....
        /*008c*/ 	.word	0x0001d9c0


	//   ....[5]....
        /*0090*/ 	.word	0x0001def0


	//   ....[6]....
        /*0094*/ 	.word	0x0001df10


	//   ....[7]....
        /*0098*/ 	.word	0x0001df30


	//   ....[8]....
        /*009c*/ 	.word	0x0001df50


	//   ....[9]....
        /*00a0*/ 	.word	0x0001df70


	//   ....[10]....
        /*00a4*/ 	.word	0x0001f060


	//   ....[11]....
        /*00a8*/ 	.word	0x0001f100


	//   ....[12]....
        /*00ac*/ 	.word	0x0001f170


	//   ....[13]....
        /*00b0*/ 	.word	0x0001f1e0


	//   ....[14]....
        /*00b4*/ 	.word	0x0001f250


	//   ....[15]....
        /*00b8*/ 	.word	0x0001f7d0


	//   ....[16]....
        /*00bc*/ 	.word	0x0001f840


	//   ....[17]....
        /*00c0*/ 	.word	0x0001f8b0


	//   ....[18]....
        /*00c4*/ 	.word	0x0001f920


	//   ....[19]....
        /*00c8*/ 	.word	0x0001f990


	//----- nvinfo : EIATTR_VRC_CTA_INIT_COUNT
	.align		4
.L_3550:
        /*00cc*/ 	.byte	0x02, 0x4a
	.zero		1
	.zero		1


	//----- nvinfo : EIATTR_EXIT_INSTR_OFFSETS
	.align		4
        /*00d0*/ 	.byte	0x04, 0x1c
        /*00d2*/ 	.short	(.L_3552 - .L_3551)


	//   ....[0]....
.L_3551:
        /*00d4*/ 	.word	0x00000610


	//   ....[1]....
        /*00d8*/ 	.word	0x0001eff0


	//----- nvinfo : EIATTR_MAX_THREADS
	.align		4
.L_3552:
        /*00dc*/ 	.byte	0x04, 0x05
        /*00de*/ 	.short	(.L_3554 - .L_3553)
.L_3553:
        /*00e0*/ 	.word	0x00000080
        /*00e4*/ 	.word	0x00000001
        /*00e8*/ 	.word	0x00000001


	//----- nvinfo : EIATTR_CRS_STACK_SIZE
	.align		4
.L_3554:
        /*00ec*/ 	.byte	0x04, 0x1e
        /*00ee*/ 	.short	(.L_3556 - .L_3555)
.L_3555:
        /*00f0*/ 	.word	0x00000000


	//----- nvinfo : EIATTR_CBANK_PARAM_SIZE
	.align		4
.L_3556:
        /*00f4*/ 	.byte	0x03, 0x19
        /*00f6*/ 	.short	0x00e8


	//----- nvinfo : EIATTR_PARAM_CBANK
	.align		4
        /*00f8*/ 	.byte	0x04, 0x0a
        /*00fa*/ 	.short	(.L_3558 - .L_3557)
	.align		4
.L_3557:
        /*00fc*/ 	.word	index@(.nv.constant0._ZN10layer_norm13ln_fwd_kernelINS_13Kernel_traitsI6__halfffffjLj1280ELj1ELj4ELj1ELj16ENS_18Kernel_traits_baseILj1280ES2_ffffjLj128EEEEELb1ELb0ELb1ELb1EEEvNS_9FwdParamsE)
        /*0100*/ 	.short	0x0380
        /*0102*/ 	.short	0x00e8


	//----- nvinfo : EIATTR_SW_WAR
	.align		4
.L_3558:
        /*0104*/ 	.byte	0x04, 0x36
        /*0106*/ 	.short	(.L_3560 - .L_3559)
.L_3559:
        /*0108*/ 	.word	0x00000008
.L_3560:


//--------------------- .nv.info._ZN10layer_norm13ln_fwd_kernelINS_13Kernel_traitsI6__halfffffjLj1280ELj1ELj4ELj1ELj16ENS_18Kernel_traits_baseILj1280ES2_ffffjLj128EEEEELb1ELb1ELb0ELb0EEEvNS_9FwdParamsE --------------------------
	.section	.nv.info._ZN10layer_norm13ln_fwd_kernelINS_13Kernel_traitsI6__halfffffjLj1280ELj1ELj4ELj1ELj16ENS_18Kernel_traits_baseILj1280ES2_ffffjLj128EEEEELb1ELb1ELb0ELb0EEEvNS_9FwdParamsE,"",@"SHT_CUDA_INFO"
	.sectionflags	@""
	.align	4


	//----- nvinfo : EIATTR_CUDA_API_VERSION
	.align		4
        /*0000*/ 	.byte	0x04, 0x37
        /*0002*/ 	.short	(.L_3562 - .L_3561)
.L_3561:
        /*0004*/ 	.word	0x00000082


	//----- nvinfo : EIATTR_KPARAM_INFO
	.align		4
.L_3562:
        /*0008*/ 	.byte	0x04, 0x17
        /*000a*/ 	.short	(.L_3564 - .L_3563)
.L_3563:
        /*000c*/ 	.word	0x00000000
        /*0010*/ 	.short	0x0000
        /*0012*/ 	.short	0x0000
        /*0014*/ 	.byte	0x00, 0xf0, 0xa1, 0x03


	//----- nvinfo : EIATTR_SPARSE_MMA_MASK
	.align		4
.L_3564:
        /*0018*/ 	.byte	0x03, 0x50
        /*001a*/ 	.short	0x0000


	//----- nvinfo : EIATTR_MAXREG_COUNT
	.align		4
        /*001c*/ 	.byte	0x03, 0x1b
        /*001e*/ 	.short	0x00ff


	//----- nvinfo : EIATTR_MERCURY_ISA_VERSION
	.align		4
        /*0020*/ 	.byte	0x03, 0x5f
        /*0022*/ 	.short	0x0101


	//----- nvinfo : EIATTR_COOP_GROUP_MASK_REGIDS
	.align		4
        /*0024*/ 	.byte	0x04, 0x29
        /*0026*/ 	.short	(.L_3566 - .L_3565)


	//   ....[0]....
.L_3565:
        /*0028*/ 	.word	0xffffffff


	//   ....[1]....
        /*002c*/ 	.word	0xffffffff


	//   ....[2]....
        /*0030*/ 	.word	0xffffffff


	//   ....[3]....
        /*0034*/ 	.word	0xffffffff


	//   ....[4]....
        /*0038*/ 	.word	0xffffffff


	//   ....[5]....
        /*003c*/ 	.word	0xffffffff


	//   ....[6]....
        /*0040*/ 	.word	0xffffffff


	//   ....[7]....
        /*0044*/ 	.word	0xffffffff


	//   ....[8]....
        /*0048*/ 	.word	0xffffffff


	//   ....[9]....
        /*004c*/ 	.word	0xffffffff


	//   ....[10]....
        /*0050*/ 	.word	0x05000082


	//   ....[11]....
        /*0054*/ 	.word	0x05000082


	//   ....[12]....
        /*0058*/ 	.word	0x05000082


	//   ....[13]....
        /*005c*/ 	.word	0x05000082


	//   ....[14]....
        /*0060*/ 	.word	0x05000082


	//   ....[15]....
        /*0064*/ 	.word	0x05000082


	//   ....[16]....
        /*0068*/ 	.word	0x05000082


	//   ....[17]....
        /*006c*/ 	.word	0x05000082


	//   ....[18]....
        /*0070*/ 	.word	0x05000082


	//   ....[19]....
        /*0074*/ 	.word	0x05000082


	//----- nvinfo : EIATTR_COOP_GROUP_INSTR_OFFSETS
	.align		4
.L_3566:
        /*0078*/ 	.byte	0x04, 0x28
        /*007a*/ 	.short	(.L_3568 - .L_3567)


	//   ....[0]....
.L_3567:
        /*007c*/ 	.word	0x00022630


	//   ....[1]....
        /*0080*/ 	.word	0x00022670


	//   ....[2]....
        /*0084*/ 	.word	0x00022690


	//   ....[3]....
        /*0088*/ 	.word	0x000226b0


	//   ....[4]....
        /*008c*/ 	.word	0x000226d0


	//   ....[5]....
        /*0090*/ 	.word	0x00022c40


	//   ....[6]....
        /*0094*/ 	.word	0x00022c60


	//   ....[7]....
        /*0098*/ 	.word	0x00022c80


	//   ....[8]....
        /*009c*/ 	.word	0x00022ca0


	//   ....[9]....
        /*00a0*/ 	.word	0x00022cc0


	//   ....[10]....
        /*00a4*/ 	.word	0x00023f40


	//   ....[11]....
        /*00a8*/ 	.word	0x00023fd0


	//   ....[12]....
        /*00ac*/ 	.word	0x00024030


	//   ....[13]....
        /*00b0*/ 	.word	0x00024090


	//   ....[14]....
        /*00b4*/ 	.word	0x000240f0


	//   ....[15]....
        /*00b8*/ 	.word	0x000246b0


	//   ....[16]....
        /*00bc*/ 	.word	0x00024710


	//   ....[17]....
        /*00c0*/ 	.word	0x00024770


	//   ....[18]....
        /*00c4*/ 	.word	0x000247d0


	//   ....[19]....
        /*00c8*/ 	.word	0x00024830


	//----- nvinfo : EIATTR_VRC_CTA_INIT_COUNT
	.align		4
.L_3568:
        /*00cc*/ 	.byte	0x02, 0x4a
	.zero		1
	.zero		1


	//----- nvinfo : EIATTR_EXIT_INSTR_OFFSETS
	.align		4
        /*00d0*/ 	.byte	0x04, 0x1c
        /*00d2*/ 	.short	(.L_3570 - .L_3569)


	//   ....[0]....
.L_3569:
        /*00d4*/ 	.word	0x00000ed0


	//   ....[1]....
        /*00d8*/ 	.word	0x00023ee0


	//----- nvinfo : EIATTR_INDIRECT_BRANCH_TARGETS
	.align		4
.L_3570:
        /*00dc*/ 	.byte	0x04, 0x34
        /*00de*/ 	.short	(.L_3572 - .L_3571)


	//   ....[0]....
.L_3571:
        /*00e0*/ 	.word	.L_x_45744@srel
        /*00e4*/ 	.short	0x0
        /*00e6*/ 	.short	0x0
        /*00e8*/ 	.word	0x3
        /*00ec*/ 	.word	.L_x_45745@srel
        /*00f0*/ 	.word	.L_x_45746@srel
        /*00f4*/ 	.word	.L_x_45747@srel


	//----- nvinfo : EIATTR_MAX_THREADS
	.align		4
.L_3572:
        /*00f8*/ 	.byte	0x04, 0x05
        /*00fa*/ 	.short	(.L_3574 - .L_3573)
.L_3573:
        /*00fc*/ 	.word	0x00000080
        /*0100*/ 	.word	0x00000001
        /*0104*/ 	.word	0x00000001


	//----- nvinfo : EIATTR_CRS_STACK_SIZE
	.align		4
.L_3574:
        /*0108*/ 	.byte	0x04, 0x1e
        /*010a*/ 	.short	(.L_3576 - .L_3575)
.L_3575:
        /*010c*/ 	.word	0x00000000


	//----- nvinfo : EIATTR_CBANK_PARAM_SIZE
	.align		4
.L_3576:
        /*0110*/ 	.byte	0x03, 0x19
        /*0112*/ 	.short	0x00e8


	//----- nvinfo : EIATTR_PARAM_CBANK
	.align		4
        /*0114*/ 	.byte	0x04, 0x0a
        /*0116*/ 	.short	(.L_3578 - .L_3577)
	.align		4
.L_3577:
        /*0118*/ 	.word	index@(.nv.constant0._ZN10layer_norm13ln_fwd_kernelINS_13Kernel_traitsI6__halfffffjLj1280ELj1ELj4ELj1ELj16ENS_18Kernel_traits_baseILj1280ES2_ffffjLj128EEEEELb1ELb1ELb0ELb0EEEvNS_9FwdParamsE)
        /*011c*/ 	.short	0x0380
        /*011e*/ 	.short	0x00e8


	//----- nvinfo : EIATTR_SW_WAR
	.align		4
.L_3578:
        /*0120*/ 	.byte	0x04, 0x36
        /*0122*/ 	.short	(.L_3580 - .L_3579)
.L_3579:
        /*0124*/ 	.word	0x00000008
.L_3580:


//--------------------- .nv.info._ZN10layer_norm13ln_fwd_kernelINS_13Kernel_traitsI6__halfffffjLj1280ELj1ELj4ELj1ELj16ENS_18Kernel_traits_baseILj1280ES2_ffffjLj128EEEEELb1ELb1ELb0ELb1EEEvNS_9FwdParamsE --------------------------
	.section	.nv.info._ZN10layer_norm13ln_fwd_kernelINS_13Kernel_traitsI6__halfffffjLj1280ELj1ELj4ELj1ELj16ENS_18Kernel_traits_baseILj1280ES2_ffffjLj128EEEEELb1ELb1ELb0ELb1EEEvNS_9FwdParamsE,"",@"SHT_CUDA_INFO"
	.sectionflags	@""
	.align	4


	//----- nvinfo : EIATTR_CUDA_API_VERSION
	.align		4
        /*0000*/ 	.byte	0x04, 0x37
        /*0002*/ 	.short	(.L_3582 - .L_3581)
.L_3581:
        /*0004*/ 	.word	0x00000082


	//----- nvinfo : EIATTR_KPARAM_INFO
	.align		4
.L_3582:
        /*0008*/ 	.byte	0x04, 0x17
        /*000a*/ 	.short	(.L_3584 - .L_3583)
.L_3583:
        /*000c*/ 	.word	0x00000000
        /*0010*/ 	.short	0x0000
        /*0012*/ 	.short	0x0000
        /*0014*/ 	.byte	0x00, 0xf0, 0xa1, 0x03


	//----- nvinfo : EIATTR_SPARSE_MMA_MASK
	.align		4
.L_3584:
        /*0018*/ 	.byte	0x03, 0x50
        /*001a*/ 	.short	0x0000


	//----- nvinfo : EIATTR_MAXREG_COUNT
	.align		4
        /*001c*/ 	.byte	0x03, 0x1b
        /*001e*/ 	.short	0x00ff


	//----- nvinfo : EIATTR_MERCURY_ISA_VERSION
	.align		4
        /*0020*/ 	.byte	0x03, 0x5f
        /*0022*/ 	.short	0x0101


	//----- nvinfo : EIATTR_COOP_GROUP_MASK_REGIDS
	.align		4
        /*0024*/ 	.byte	0x04, 0x29
        /*0026*/ 	.short	(.L_3586 - .L_3585)


	//   ....[0]....
.L_3585:
        /*0028*/ 	.word	0xffffffff


	//   ....[1]....
        /*002c*/ 	.word	0xffffffff


	//   ....[2]....
        /*0030*/ 	.word	0xffffffff


	//   ....[3]....
        /*0034*/ 	.word	0xffffffff


	//   ....[4]....
        /*0038*/ 	.word	0xffffffff


	//   ....[5]....
        /*003c*/ 	.word	0xffffffff


	//   ....[6]....
        /*0040*/ 	.word	0xffffffff


	//   ....[7]....
        /*0044*/ 	.word	0xffffffff


	//   ....[8]....
        /*0048*/ 	.word	0xffffffff


	//   ....[9]....
        /*004c*/ 	.word	0xffffffff


	//   ....[10]....
        /*0050*/ 	.word	0x05000077


	//   ....[11]....
        /*0054*/ 	.word	0x05000077


	//   ....[12]....
        /*0058*/ 	.word	0x05000077


	//   ....[13]....
        /*005c*/ 	.word	0x05000077


	//   ....[14]....
        /*0060*/ 	.word	0x05000077


	//   ....[15]....
        /*0064*/ 	.word	0x05000077


	//   ....[16]....
        /*0068*/ 	.word	0x05000077


	//   ....[17]....
        /*006c*/ 	.word	0x05000077


	//   ....[18]....
        /*0070*/ 	.word	0x05000077


	//   ....[19]....
        /*0074*/ 	.word	0x05000077


	//----- nvinfo : EIATTR_COOP_GROUP_INSTR_OFFSETS
	.align		4
.L_3586:
        /*0078*/ 	.byte	0x04, 0x28
        /*007a*/ 	.short	(.L_3588 - .L_3587)


	//   ....[0]....
.L_3587:
        /*007c*/ 	.word	0x0001fde0


	//   ....[1]....
        /*0080*/ 	.word	0x0001fe10


	//   ....[2]....
        /*0084*/ 	.word	0x0001fe30


	//   ....[3]....
        /*0088*/ 	.word	0x0001fe50


	//   ....[4]....
        /*008c*/ 	.word	0x0001fe70


	//   ....[5]....
        /*0090*/ 	.word	0x000203a0


	//   ....[6]....
        /*0094*/ 	.word	0x000203c0


	//   ....[7]....
        /*0098*/ 	.word	0x000203e0


	//   ....[8]....
        /*009c*/ 	.word	0x00020400


	//   ....[9]....
        /*00a0*/ 	.word	0x00020420


	//   ....[10]....
        /*00a4*/ 	.word	0x00021390


	//   ....[11]....
        /*00a8*/ 	.word	0x00021430


	//   ....[12]....
        /*00ac*/ 	.word	0x000214a0


	//   ....[13]....
        /*00b0*/ 	.word	0x00021510


	//   ....[14]....
        /*00b4*/ 	.word	0x00021580


	//   ....[15]....
        /*00b8*/ 	.word	0x00021b00


	//   ....[16]....
        /*00bc*/ 	.word	0x00021b70


	//   ....[17]....
        /*00c0*/ 	.word	0x00021be0


	//   ....[18]....
        /*00c4*/ 	.word	0x00021c50


	//   ....[19]....
        /*00c8*/ 	.word	0x00021cc0


	//----- nvinfo : EIATTR_VRC_CTA_INIT_COUNT
	.align		4
.L_3588:
        /*00cc*/ 	.byte	0x02, 0x4a
	.zero		1
	.zero		1


	//----- nvinfo : EIATTR_EXIT_INSTR_OFFSETS
	.align		4
        /*00d0*/ 	.byte	0x04, 0x1c
        /*00d2*/ 	.short	(.L_3590 - .L_3589)


	//   ....[0]....
.L_3589:
        /*00d4*/ 	.word	0x00000650


	//   ....[1]....
        /*00d8*/ 	.word	0x00021320


	//----- nvinfo : EIATTR_INDIRECT_BRANCH_TARGETS
	.align		4
.L_3590:
        /*00dc*/ 	.byte	0x04, 0x34
        /*00de*/ 	.short	(.L_3592 - .L_3591)


	//   ....[0]....
.L_3591:
        /*00e0*/ 	.word	.L_x_45748@srel
        /*00e4*/ 	.short	0x0
        /*00e6*/ 	.short	0x0
        /*00e8*/ 	.word	0x3
        /*00ec*/ 	.word	.L_x_45749@srel
        /*00f0*/ 	.word	.L_x_45750@srel
        /*00f4*/ 	.word	.L_x_45751@srel


	//----- nvinfo : EIATTR_MAX_THREADS
	.align		4
.L_3592:
        /*00f8*/ 	.byte	0x04, 0x05
        /*00fa*/ 	.short	(.L_3594 - .L_3593)
.L_3593:
        /*00fc*/ 	.word	0x00000080
        /*0100*/ 	.word	0x00000001
        /*0104*/ 	.word	0x00000001


	//----- nvinfo : EIATTR_CRS_STACK_SIZE
	.align		4
.L_3594:
        /*0108*/ 	.byte	0x04, 0x1e
        /*010a*/ 	.short	(.L_3596 - .L_3595)
.L_3595:
        /*010c*/ 	.word	0x00000000


	//----- nvinfo : EIATTR_CBANK_PARAM_SIZE
	.align		4
.L_3596:
        /*0110*/ 	.byte	0x03, 0x19
        /*0112*/ 	.short	0x00e8


	//----- nvinfo : EIATTR_PARAM_CBANK
	.align		4
        /*0114*/ 	.byte	0x04, 0x0a
        /*0116*/ 	.short	(.L_3598 - .L_3597)
	.align		4
.L_3597:
        /*0118*/ 	.word	index@(.nv.constant0._ZN10layer_norm13ln_fwd_kernelINS_13Kernel_traitsI6__halfffffjLj1280ELj1ELj4ELj1ELj16ENS_18Kernel_traits_baseILj1280ES2_ffffjLj128EEEEELb1ELb1ELb0ELb1EEEvNS_9FwdParamsE)
        /*011c*/ 	.short	0x0380
        /*011e*/ 	.short	0x00e8


	//----- nvinfo : EIATTR_SW_WAR
	.align		4
.L_3598:
        /*0120*/ 	.byte	0x04, 0x36
        /*0122*/ 	.short	(.L_3600 - .L_3599)
.L_3599:
        /*0124*/ 	.word	0x00000008
.L_3600:


//--------------------- .nv.info._ZN10layer_norm13ln_fwd_kernelINS_13Kernel_traitsI6__halfffffjLj1280ELj1ELj4ELj1ELj16ENS_18Kernel_traits_baseILj1280ES2_ffffjLj128EEEEELb1ELb1ELb1ELb0EEEvNS_9FwdParamsE --------------------------
	.section	.nv.info._ZN10layer_norm13ln_fwd_kernelINS_13Kernel_traitsI6__halfffffjLj1280ELj1ELj4ELj1ELj16ENS_18Kernel_traits_baseILj1280ES2_ffffjLj128EEEEELb1ELb1ELb1ELb0EEEvNS_9FwdParamsE,"",@"SHT_CUDA_INFO"
	.sectionflags	@""
	.align	4


	//----- nvinfo : EIATTR_CUDA_API_VERSION
	.align		4
        /*0000*/ 	.byte	0x04, 0x37
        /*0002*/ 	.short	(.L_3602 - .L_3601)
.L_3601:
        /*0004*/ 	.word	0x00000082


	//----- nvinfo : EIATTR_KPARAM_INFO
	.align		4
.L_3602:
        /*0008*/ 	.byte	0x04, 0x17
        /*000a*/ 	.short	(.L_3604 - .L_3603)
.L_3603:
        /*000c*/ 	.word	0x00000000
        /*0010*/ 	.short	0x0000
        /*0012*/ 	.short	0x0000
        /*0014*/ 	.byte	0x00, 0xf0, 0xa1, 0x03


	//----- nvinfo : EIATTR_SPARSE_MMA_MASK
	.align		4
.L_3604:
        /*0018*/ 	.byte	0x03, 0x50
        /*001a*/ 	.short	0x0000


	//----- nvinfo : EIATTR_MAXREG_COUNT
	.align		4
        /*001c*/ 	.byte	0x03, 0x1b
        /*001e*/ 	.short	0x00ff


	//----- nvinfo : EIATTR_MERCURY_ISA_VERSION
	.align		4
        /*0020*/ 	.byte	0x03, 0x5f
        /*0022*/ 	.short	0x0101


	//----- nvinfo : EIATTR_COOP_GROUP_MASK_REGIDS
	.align		4
        /*0024*/ 	.byte	0x04, 0x29
        /*0026*/ 	.short	(.L_3606 - .L_3605)


	//   ....[0]....
.L_3605:
        /*0028*/ 	.word	0xffffffff


	//   ....[1]....
        /*002c*/ 	.word	0xffffffff


	//   ....[2]....
        /*0030*/ 	.word	0xffffffff


	//   ....[3]....
        /*0034*/ 	.word	0xffffffff


	//   ....[4]....
        /*0038*/ 	.word	0xffffffff


	//   ....[5]....
        /*003c*/ 	.word	0xffffffff


	//   ....[6]....
        /*0040*/ 	.word	0xffffffff


	//   ....[7]....
        /*0044*/ 	.word	0xffffffff


	//   ....[8]....
        /*0048*/ 	.word	0xffffffff


	//   ....[9]....
        /*004c*/ 	.word	0xffffffff


	//   ....[10]....
        /*0050*/ 	.word	0x05000087


	//   ....[11]....
        /*0054*/ 	.word	0x05000087


	//   ....[12]....
        /*0058*/ 	.word	0x05000087


	//   ....[13]....
        /*005c*/ 	.word	0x05000087


	//   ....[14]....
        /*0060*/ 	.word	0x05000087


	//   ....[15]....
        /*0064*/ 	.word	0x05000087


	//   ....[16]....
        /*0068*/ 	.word	0x05000087


	//   ....[17]....
        /*006c*/ 	.word	0x05000087


	//   ....[18]....
        /*0070*/ 	.word	0x05000087


	//   ....[19]....
        /*0074*/ 	.word	0x05000087


	//----- nvinfo : EIATTR_COOP_GROUP_INSTR_OFFSETS
	.align		4
.L_3606:
        /*0078*/ 	.byte	0x04, 0x28
        /*007a*/ 	.short	(.L_3608 - .L_3607)


	//   ....[0]....
.L_3607:
        /*007c*/ 	.word	0x00024970


	//   ....[1]....
        /*0080*/ 	.word	0x000249b0


	//   ....[2]....
        /*0084*/ 	.word	0x000249d0


	//   ....[3]....
        /*0088*/ 	.word	0x000249f0


	//   ....[4]....
        /*008c*/ 	.word	0x00024a10


	//   ....[5]....
        /*0090*/ 	.word	0x00024f80


	//   ....[6]....
        /*0094*/ 	.word	0x00024fa0


	//   ....[7]....
        /*0098*/ 	.word	0x00024fc0


	//   ....[8]....
        /*009c*/ 	.word	0x00024fe0


	//   ....[9]....
        /*00a0*/ 	.word	0x00025000


	//   ....[10]....
        /*00a4*/ 	.word	0x00026310


	//   ....[11]....
        /*00a8*/ 	.word	0x000263a0


	//   ....[12]....
        /*00ac*/ 	.word	0x00026400


	//   ....[13]....
        /*00b0*/ 	.word	0x00026460


	//   ....[14]....
        /*00b4*/ 	.word	0x000264c0


	//   ....[15]....
        /*00b8*/ 	.word	0x00026a80


	//   ....[16]....
        /*00bc*/ 	.word	0x00026ae0


	//   ....[17]....
        /*00c0*/ 	.word	0x00026b40


	//   ....[18]....
        /*00c4*/ 	.word	0x00026ba0


	//   ....[19]....
        /*00c8*/ 	.word	0x00026c00


	//----- nvinfo : EIATTR_VRC_CTA_INIT_COUNT
	.align		4
.L_3608:
        /*00cc*/ 	.byte	0x02, 0x4a
	.zero		1
	.zero		1


	//----- nvinfo : EIATTR_EXIT_INSTR_OFFSETS
	.align		4
        /*00d0*/ 	.byte	0x04, 0x1c
        /*00d2*/ 	.short	(.L_3610 - .L_3609)


	//   ....[0]....
.L_3609:
        /*00d4*/ 	.word	0x00000ee0


	//   ....[1]....
        /*00d8*/ 	.word	0x000262a0


	//----- nvinfo : EIATTR_MAX_THREADS
	.align		4
.L_3610:
        /*00dc*/ 	.byte	0x04, 0x05
        /*00de*/ 	.short	(.L_3612 - .L_3611)
.L_3611:
        /*00e0*/ 	.word	0x00000080
        /*00e4*/ 	.word	0x00000001
        /*00e8*/ 	.word	0x00000001


	//----- nvinfo : EIATTR_CRS_STACK_SIZE
	.align		4
.L_3612:
        /*00ec*/ 	.byte	0x04, 0x1e
        /*00ee*/ 	.short	(.L_3614 - .L_3613)
.L_3613:
        /*00f0*/ 	.word	0x00000000


	//----- nvinfo : EIATTR_CBANK_PARAM_SIZE
	.align		4
.L_3614:
        /*00f4*/ 	.byte	0x03, 0x19
        /*00f6*/ 	.short	0x00e8


	//----- nvinfo : EIATTR_PARAM_CBANK
	.align		4
        /*00f8*/ 	.byte	0x04, 0x0a
        /*00fa*/ 	.short	(.L_3616 - .L_3615)
	.align		4
.L_3615:
        /*00fc*/ 	.word	index@(.nv.constant0._ZN10layer_norm13ln_fwd_kernelINS_13Kernel_traitsI6__halfffffjLj1280ELj1ELj4ELj1ELj16ENS_18Kernel_traits_baseILj1280ES2_ffffjLj128EEEEELb1ELb1ELb1ELb0EEEvNS_9FwdParamsE)
        /*0100*/ 	.short	0x0380
        /*0102*/ 	.short	0x00e8


	//----- nvinfo : EIATTR_SW_WAR
	.align		4
.L_3616:
        /*0104*/ 	.byte	0x04, 0x36
        /*0106*/ 	.short	(.L_3618 - .L_3617)
.L_3617:
        /*0108*/ 	.word	0x00000008
.L_3618:


//--------------------- .nv.info._ZN10layer_norm13ln_fwd_kernelINS_13Kernel_traitsI6__halfffffjLj1280ELj1ELj4ELj1ELj16ENS_18Kernel_traits_baseILj1280ES2_ffffjLj128EEEEELb1ELb1ELb1ELb1EEEvNS_9FwdParamsE --------------------------
	.section	.nv.info._ZN10layer_norm13ln_fwd_kernelINS_13Kernel_traitsI6__halfffffjLj1280ELj1ELj4ELj1ELj16ENS_18Kernel_traits_baseILj1280ES2_ffffjLj128EEEEELb1ELb1ELb1ELb1EEEvNS_9FwdParamsE,"",@"SHT_CUDA_INFO"
	.sectionflags	@""
	.align	4


	//----- nvinfo : EIATTR_CUDA_API_VERSION
	.align		4
        /*0000*/ 	.byte	0x04, 0x37
        /*0002*/ 	.short	(.L_3620 - .L_3619)
.L_3619:
        /*0004*/ 	.word	0x00000082


	//----- nvinfo : EIATTR_KPARAM_INFO
	.align		4
.L_3620:
        /*0008*/ 	.byte	0x04, 0x17
        /*000a*/ 	.short	(.L_3622 - .L_3621)
.L_3621:
        /*000c*/ 	.word	0x00000000
        /*0010*/ 	.short	0x0000
        /*0012*/ 	.short	0x0000
        /*0014*/ 	.byte	0x00, 0xf0, 0xa1, 0x03


	//----- nvinfo : EIATTR_SPARSE_MMA_MASK
	.align		4
.L_3622:
        /*0018*/ 	.byte	0x03, 0x50
        /*001a*/ 	.short	0x0000


	//----- nvinfo : EIATTR_MAXREG_COUNT
	.align		4
        /*001c*/ 	.byte	0x03, 0x1b
        /*001e*/ 	.short	0x00ff


	//----- nvinfo : EIATTR_MERCURY_ISA_VERSION
	.align		4
        /*0020*/ 	.byte	0x03, 0x5f
        /*0022*/ 	.short	0x0101


	//----- nvinfo : EIATTR_COOP_GROUP_MASK_REGIDS
	.align		4
        /*0024*/ 	.byte	0x04, 0x29
        /*0026*/ 	.short	(.L_3624 - .L_3623)


	//   ....[0]....
.L_3623:
        /*0028*/ 	.word	0xffffffff


	//   ....[1]....
        /*002c*/ 	.word	0xffffffff


	//   ....[2]....
        /*0030*/ 	.word	0xffffffff


	//   ....[3]....
        /*0034*/ 	.word	0xffffffff


	//   ....[4]....
        /*0038*/ 	.word	0xffffffff


	//   ....[5]....
        /*003c*/ 	.word	0xffffffff


	//   ....[6]....
        /*0040*/ 	.word	0xffffffff


	//   ....[7]....
        /*0044*/ 	.word	0xffffffff


	//   ....[8]....
        /*0048*/ 	.word	0xffffffff


	//   ....[9]....
        /*004c*/ 	.word	0xffffffff


	//   ....[10]....
        /*0050*/ 	.word	0x0500007c


	//   ....[11]....
        /*0054*/ 	.word	0x0500007c


	//   ....[12]....
        /*0058*/ 	.word	0x0500007c


	//   ....[13]....
        /*005c*/ 	.word	0x0500007c


	//   ....[14]....
        /*0060*/ 	.word	0x0500007c


	//   ....[15]....
        /*0064*/ 	.word	0x0500007c


	//   ....[16]....
        /*0068*/ 	.word	0x0500007c


	//   ....[17]....
        /*006c*/ 	.word	0x0500007c


	//   ....[18]....
        /*0070*/ 	.word	0x0500007c


	//   ....[19]....
        /*0074*/ 	.word	0x0500007c


	//----- nvinfo : EIATTR_COOP_GROUP_INSTR_OFFSETS
	.align		4
.L_3624:
        /*0078*/ 	.byte	0x04, 0x28
        /*007a*/ 	.short	(.L_3626 - .L_3625)


	//   ....[0]....
.L_3625:
        /*007c*/ 	.word	0x00023870


	//   ....[1]....
        /*0080*/ 	.word	0x000238a0


	//   ....[2]....
        /*0084*/ 	.word	0x000238c0


	//   ....[3]....
        /*0088*/ 	.word	0x000238e0


	//   ....[4]....
        /*008c*/ 	.word	0x00023900


	//   ....[5]....
        /*0090*/ 	.word	0x00023e30


	//   ....[6]....
        /*0094*/ 	.word	0x00023e50


	//   ....[7]....
        /*0098*/ 	.word	0x00023e70


	//   ....[8]....
        /*009c*/ 	.word	0x00023e90


	//   ....[9]....
        /*00a0*/ 	.word	0x00023eb0


	//   ....[10]....
        /*00a4*/ 	.word	0x00024f50


	//   ....[11]....
        /*00a8*/ 	.word	0x00024ff0


	//   ....[12]....
        /*00ac*/ 	.word	0x00025050


	//   ....[13]....
        /*00b0*/ 	.word	0x000250b0


	//   ....[14]....
        /*00b4*/ 	.word	0x00025110


	//   ....[15]....
        /*00b8*/ 	.word	0x00025690


	//   ....[16]....
        /*00bc*/ 	.word	0x000256f0


	//   ....[17]....
        /*00c0*/ 	.word	0x00025750


	//   ....[18]....
        /*00c4*/ 	.word	0x000257b0


	//   ....[19]....
        /*00c8*/ 	.word	0x00025810


	//----- nvinfo : EIATTR_VRC_CTA_INIT_COUNT
	.align		4
.L_3626:
        /*00cc*/ 	.byte	0x02, 0x4a
	.zero		1
	.zero		1


	//----- nvinfo : EIATTR_EXIT_INSTR_OFFSETS
	.align		4
        /*00d0*/ 	.byte	0x04, 0x1c
        /*00d2*/ 	.short	(.L_3628 - .L_3627)


	//   ....[0]....
.L_3627:
        /*00d4*/ 	.word	0x00000650


	//   ....[1]....
        /*00d8*/ 	.word	0x00024ee0


	//----- nvinfo : EIATTR_MAX_THREADS
	.align		4
.L_3628:
        /*00dc*/ 	.byte	0x04, 0x05
        /*00de*/ 	.short	(.L_3630 - .L_3629)
.L_3629:
        /*00e0*/ 	.word	0x00000080
        /*00e4*/ 	.word	0x00000001
        /*00e8*/ 	.word	0x00000001


	//----- nvinfo : EIATTR_CRS_STACK_SIZE
	.align		4
.L_3630:
        /*00ec*/ 	.byte	0x04, 0x1e
        /*00ee*/ 	.short	(.L_3632 - .L_3631)
.L_3631:
        /*00f0*/ 	.word	0x00000000


	//----- nvinfo : EIATTR_CBANK_PARAM_SIZE
	.align		4
.L_3632:
        /*00f4*/ 	.byte	0x03, 0x19
        /*00f6*/ 	.short	0x00e8


	//----- nvinfo : EIATTR_PARAM_CBANK
	.align		4
        /*00f8*/ 	.byte	0x04, 0x0a
        /*00fa*/ 	.short	(.L_3634 - .L_3633)
	.align		4
.L_3633:
        /*00fc*/ 	.word	index@(.nv.constant0._ZN10layer_norm13ln_fwd_kernelINS_13Kernel_traitsI6__halfffffjLj1280ELj1ELj4ELj1ELj16ENS_18Kernel_traits_baseILj1280ES2_ffffjLj128EEEEELb1ELb1ELb1ELb1EEEvNS_9FwdParamsE)
        /*0100*/ 	.short	0x0380
        /*0102*/ 	.short	0x00e8


	//----- nvinfo : EIATTR_SW_WAR
	.align		4
.L_3634:
        /*0104*/ 	.byte	0x04, 0x36
        /*0106*/ 	.short	(.L_3636 - .L_3635)
.L_3635:
        /*0108*/ 	.word	0x00000008
.L_3636:


//--------------------- .nv.info._ZN10layer_norm13ln_fwd_kernelINS_13Kernel_traitsIfffffjLj1280ELj1ELj4ELj1ELj16ENS_18Kernel_traits_baseILj1280EfffffjLj128EEEEELb0ELb0ELb0ELb0EEEvNS_9FwdParamsE --------------------------
	.section	.nv.info._ZN10layer_norm13ln_fwd_kernelINS_13Kernel_traitsIfffffjLj1280ELj1ELj4ELj1ELj16ENS_18Kernel_traits_baseILj1280EfffffjLj128EEEEELb0ELb0ELb0ELb0EEEvNS_9FwdParamsE,"",@"SHT_CUDA_INFO"
	.sectionflags	@""
	.align	4


	//----- nvinfo : EIATTR_CUDA_API_VERSION
	.align		4
        /*0000*/ 	.byte	0x04, 0x37
        /*0002*/ 	.short	(.L_3638 - .L_3637)
.L_3637:
        /*0004*/ 	.word	0x00000082


	//----- nvinfo : EIATTR_KPARAM_INFO
	.align		4
.L_3638:
        /*0008*/ 	.byte	0x04, 0x17
        /*000a*/ 	.short	(.L_3640 - .L_3639)
.L_3639:
        /*000c*/ 	.word	0x00000000
        /*0010*/ 	.short	0x0000
        /*0012*/ 	.short	0x0000
        /*0014*/ 	.byte	0x00, 0xf0, 0xa1, 0x03


	//----- nvinfo : EIATTR_SPARSE_MMA_MASK
	.align		4
.L_3640:
        /*0018*/ 	.byte	0x03, 0x50
        /*001a*/ 	.short	0x0000


	//----- nvinfo : EIATTR_MAXREG_COUNT
	.align		4
        /*001c*/ 	.byte	0x03, 0x1b
        /*001e*/ 	.short	0x00ff


	//----- nvinfo : EIATTR_MERCURY_ISA_VERSION
	.align		4
        /*0020*/ 	.byte	0x03, 0x5f
        /*0022*/ 	.short	0x0101


	//----- nvinfo : EIATTR_COOP_GROUP_MASK_REGIDS
	.align		4
        /*0024*/ 	.byte	0x04, 0x29
        /*0026*/ 	.short	(.L_3642 - .L_3641)


	//   ....[0]....
.L_3641:
        /*0028*/ 	.word	0xffffffff


	//   ....[1]....
        /*002c*/ 	.word	0xffffffff


	//   ....[2]....
        /*0030*/ 	.word	0xffffffff


	//   ....[3]....
        /*0034*/ 	.word	0xffffffff


	//   ....[4]....
        /*0038*/ 	.word	0xffffffff


	//   ....[5]....
        /*003c*/ 	.word	0xffffffff


	//   ....[6]....
        /*0040*/ 	.word	0xffffffff


	//   ....[7]....
        /*0044*/ 	.word	0xffffffff


	//   ....[8]....
        /*0048*/ 	.word	0xffffffff


	//   ....[9]....
        /*004c*/ 	.word	0xffffffff


	//   ....[10]....
        /*0050*/ 	.word	0x0500006c


	//   ....[11]....
        /*0054*/ 	.word	0x0500006c


	//   ....[12]....
        /*0058*/ 	.word	0x0500006c


	//   ....[13]....
        /*005c*/ 	.word	0x0500006c


	//   ....[14]....
        /*0060*/ 	.word	0x0500006c


	//   ....[15]....
        /*0064*/ 	.word	0x0500006c


	//   ....[16]....
        /*0068*/ 	.word	0x0500006c


	//   ....[17]....
        /*006c*/ 	.word	0x0500006c


	//   ....[18]....
        /*0070*/ 	.word	0x0500006c


	//   ....[19]....
        /*0074*/ 	.word	0x0500006c


	//----- nvinfo : EIATTR_COOP_GROUP_INSTR_OFFSETS
	.align		4
.L_3642:
        /*0078*/ 	.byte	0x04, 0x28
        /*007a*/ 	.short	(.L_3644 - .L_3643)


	//   ....[0]....
.L_3643:
        /*007c*/ 	.word	0x00002670


	//   ....[1]....
        /*0080*/ 	.word	0x000026b0


	//   ....[2]....
        /*0084*/ 	.word	0x000026d0


	//   ....[3]....
        /*0088*/ 	.word	0x000026f0


	//   ....[4]....
        /*008c*/ 	.word	0x00002710


	//   ....[5]....
        /*0090*/ 	.word	0x00002c90


	//   ....[6]....
        /*0094*/ 	.word	0x00002cb0


	//   ....[7]....
        /*0098*/ 	.word	0x00002cd0


	//   ....[8]....
        /*009c*/ 	.word	0x00002cf0


	//   ....[9]....
        /*00a0*/ 	.word	0x00002d10


	//   ....[10]....
        /*00a4*/ 	.word	0x00003b20


	//   ....[11]....
        /*00a8*/ 	.word	0x00003bd0


	//   ....[12]....
        /*00ac*/ 	.word	0x00003c40


	//   ....[13]....
        /*00b0*/ 	.word	0x00003cb0


	//   ....[14]....
        /*00b4*/ 	.word	0x00003d20


	//   ....[15]....
        /*00b8*/ 	.word	0x00004300


	//   ....[16]....
        /*00bc*/ 	.word	0x00004370


	//   ....[17]....
        /*00c0*/ 	.word	0x000043e0


	//   ....[18]....
        /*00c4*/ 	.word	0x00004450


	//   ....[19]....
        /*00c8*/ 	.word	0x000044c0


	//----- nvinfo : EIATTR_VRC_CTA_INIT_COUNT
	.align		4
.L_3644:
        /*00cc*/ 	.byte	0x02, 0x4a
	.zero		1
	.zero		1


	//----- nvinfo : EIATTR_EXIT_INSTR_OFFSETS
	.align		4
        /*00d0*/ 	.byte	0x04, 0x1c
        /*00d2*/ 	.short	(.L_3646 - .L_3645)


	//   ....[0]....
.L_3645:
        /*00d4*/ 	.word	0x00000ab0


	//   ....[1]....
        /*00d8*/ 	.word	0x00003ab0


	//----- nvinfo : EIATTR_MAX_THREADS
	.align		4
.L_3646:
        /*00dc*/ 	.byte	0x04, 0x05
        /*00de*/ 	.short	(.L_3648 - .L_3647)
.L_3647:
        /*00e0*/ 	.word	0x00000080
        /*00e4*/ 	.word	0x00000001
        /*00e8*/ 	.word	0x00000001


	//----- nvinfo : EIATTR_CRS_STACK_SIZE
	.align		4
.L_3648:
        /*00ec*/ 	.byte	0x04, 0x1e
        /*00ee*/ 	.short	(.L_3650 - .L_3649)
.L_3649:
        /*00f0*/ 	.word	0x00000000


	//----- nvinfo : EIATTR_CBANK_PARAM_SIZE
	.align		4
.L_3650:
        /*00f4*/ 	.byte	0x03, 0x19
        /*00f6*/ 	.short	0x00e8


	//----- nvinfo : EIATTR_PARAM_CBANK
	.align		4
        /*00f8*/ 	.byte	0x04, 0x0a
        /*00fa*/ 	.short	(.L_3652 - .L_3651)
	.align		4
.L_3651:
        /*00fc*/ 	.word	index@(.nv.constant0._ZN10layer_norm13ln_fwd_kernelINS_13Kernel_traitsIfffffjLj1280ELj1ELj4ELj1ELj16ENS_18Kernel_traits_baseILj1280EfffffjLj128EEEEELb0ELb0ELb0ELb0EEEvNS_9FwdParamsE)
        /*0100*/ 	.short	0x0380
        /*0102*/ 	.short	0x00e8


	//----- nvinfo : EIATTR_SW_WAR
	.align		4
.L_3652:
        /*0104*/ 	.byte	0x04, 0x36
        /*0106*/ 	.short	(.L_3654 - .L_3653)
.L_3653:
        /*0108*/ 	.word	0x00000008
.L_3654:


//--------------------- .nv.info._ZN10layer_norm13ln_fwd_kernelINS_13Kernel_traitsIfffffjLj1280ELj1ELj4ELj1ELj16ENS_18Kernel_traits_baseILj1280EfffffjLj128EEEEELb0ELb0ELb0ELb1EEEvNS_9FwdParamsE --------------------------
	.section	.nv.info._ZN10layer_norm13ln_fwd_kernelINS_13Kernel_traitsIfffffjLj1280ELj1ELj4ELj1ELj16ENS_18Kernel_traits_baseILj1280EfffffjLj128EEEEELb0ELb0ELb0ELb1EEEvNS_9FwdParamsE,"",@"SHT_CUDA_INFO"
	.sectionflags	@""
	.align	4


	//----- nvinfo : EIATTR_CUDA_API_VERSION
	.align		4
        /*0000*/ 	.byte	0x04, 0x37
        /*0002*/ 	.short	(.L_3656 - .L_3655)
.L_3655:
        /*0004*/ 	.word	0x00000082


	//----- nvinfo : EIATTR_KPARAM_INFO
	.align		4
.L_3656:
        /*0008*/ 	.byte	0x04, 0x17
        /*000a*/ 	.short	(.L_3658 - .L_3657)
.L_3657:
        /*000c*/ 	.word	0x00000000
        /*0010*/ 	.short	0x0000
        /*0012*/ 	.short	0x0000
        /*0014*/ 	.byte	0x00, 0xf0, 0xa1, 0x03


	//----- nvinfo : EIATTR_SPARSE_MMA_MASK
	.align		4
.L_3658:
        /*0018*/ 	.byte	0x03, 0x50
        /*001a*/ 	.short	0x0000


	//----- nvinfo : EIATTR_MAXREG_COUNT
	.align		4
        /*001c*/ 	.byte	0x03, 0x1b
        /*001e*/ 	.short	0x00ff


	//----- nvinfo : EIATTR_MERCURY_ISA_VERSION
	.align		4
        /*0020*/ 	.byte	0x03, 0x5f
        /*0022*/ 	.short	0x0101


	//----- nvinfo : EIATTR_COOP_GROUP_MASK_REGIDS
	.align		4
        /*0024*/ 	.byte	0x04, 0x29
        /*0026*/ 	.short	(.L_3660 - .L_3659)


	//   ....[0]....
.L_3659:
        /*0028*/ 	.word	0xffffffff


	//   ....[1]....
        /*002c*/ 	.word	0xffffffff


	//   ....[2]....
        /*0030*/ 	.word	0xffffffff


	//   ....[3]....
        /*0034*/ 	.word	0xffffffff


	//   ....[4]....
        /*0038*/ 	.word	0xffffffff


	//   ....[5]....
        /*003c*/ 	.word	0xffffffff


	//   ....[6]....
        /*0040*/ 	.word	0xffffffff


	//   ....[7]....
        /*0044*/ 	.word	0xffffffff


	//   ....[8]....
        /*0048*/ 	.word	0xffffffff


	//   ....[9]....
        /*004c*/ 	.word	0xffffffff


	//   ....[10]....
        /*0050*/ 	.word	0x05000091


	//   ....[11]....
        /*0054*/ 	.word	0x05000091


	//   ....[12]....
        /*0058*/ 	.word	0x05000091


	//   ....[13]....
        /*005c*/ 	.word	0x05000091


	//   ....[14]....
        /*0060*/ 	.word	0x05000091


	//   ....[15]....
        /*0064*/ 	.word	0x05000091


	//   ....[16]....
        /*0068*/ 	.word	0x05000091


	//   ....[17]....
        /*006c*/ 	.word	0x05000091


	//   ....[18]....
        /*0070*/ 	.word	0x05000091


	//   ....[19]....
        /*0074*/ 	.word	0x05000091


	//----- nvinfo : EIATTR_COOP_GROUP_INSTR_OFFSETS
	.align		4
.L_3660:
        /*0078*/ 	.byte	0x04, 0x28
        /*007a*/ 	.short	(.L_3662 - .L_3661)


	//   ....[0]....
.L_3661:
        /*007c*/ 	.word	0x00001a60


	//   ....[1]....
        /*0080*/ 	.word	0x00001a80


	//   ....[2]....
        /*0084*/ 	.word	0x00001aa0


	//   ....[3]....
        /*0088*/ 	.word	0x00001ac0


	//   ....[4]....
        /*008c*/ 	.word	0x00001af0


	//   ....[5]....
        /*0090*/ 	.word	0x00002020


	//   ....[6]....
        /*0094*/ 	.word	0x00002040


	//   ....[7]....
        /*0098*/ 	.word	0x00002060


	//   ....[8]....
        /*009c*/ 	.word	0x00002080


	//   ....[9]....
        /*00a0*/ 	.word	0x000020a0


	//   ....[10]....
        /*00a4*/ 	.word	0x00002b00


	//   ....[11]....
        /*00a8*/ 	.word	0x00002ba0


	//   ....[12]....
        /*00ac*/ 	.word	0x00002c10


	//   ....[13]....
        /*00b0*/ 	.word	0x00002c80


	//   ....[14]....
        /*00b4*/ 	.word	0x00002d00


	//   ....[15]....
        /*00b8*/ 	.word	0x00003280


	//   ....[16]....
        /*00bc*/ 	.word	0x000032f0


	//   ....[17]....
        /*00c0*/ 	.word	0x00003360


	//   ....[18]....
        /*00c4*/ 	.word	0x000033d0


	//   ....[19]....
        /*00c8*/ 	.word	0x00003440


	//----- nvinfo : EIATTR_VRC_CTA_INIT_COUNT
	.align		4
.L_3662:
        /*00cc*/ 	.byte	0x02, 0x4a
	.zero		1
	.zero		1


	//----- nvinfo : EIATTR_EXIT_INSTR_OFFSETS
	.align		4
        /*00d0*/ 	.byte	0x04, 0x1c
        /*00d2*/ 	.short	(.L_3664 - .L_3663)


	//   ....[0]....
.L_3663:
        /*00d4*/ 	.word	0x000004b0


	//   ....[1]....
        /*00d8*/ 	.word	0x00002a90


	//----- nvinfo : EIATTR_MAX_THREADS
	.align		4
.L_3664:
        /*00dc*/ 	.byte	0x04, 0x05
        /*00de*/ 	.short	(.L_3666 - .L_3665)
.L_3665:
        /*00e0*/ 	.word	0x00000080
        /*00e4*/ 	.word	0x00000001
        /*00e8*/ 	.word	0x00000001


	//----- nvinfo : EIATTR_CRS_STACK_SIZE
	.align		4
.L_3666:
        /*00ec*/ 	.byte	0x04, 0x1e
        /*00ee*/ 	.short	(.L_3668 - .L_3667)
.L_3667:
        /*00f0*/ 	.word	0x00000000


	//----- nvinfo : EIATTR_CBANK_PARAM_SIZE
	.align		4
.L_3668:
        /*00f4*/ 	.byte	0x03, 0x19
        /*00f6*/ 	.short	0x00e8


	//----- nvinfo : EIATTR_PARAM_CBANK
	.align		4
        /*00f8*/ 	.byte	0x04, 0x0a
        /*00fa*/ 	.short	(.L_3670 - .L_3669)
	.align		4
.L_3669:
        /*00fc*/ 	.word	index@(.nv.constant0._ZN10layer_norm13ln_fwd_kernelINS_13Kernel_traitsIfffffjLj1280ELj1ELj4ELj1ELj16ENS_18Kernel_traits_baseILj1280EfffffjLj128EEEEELb0ELb0ELb0ELb1EEEvNS_9FwdParamsE)
        /*0100*/ 	.short	0x0380
        /*0102*/ 	.short	0x00e8


	//----- nvinfo : EIATTR_SW_WAR
	.align		4
.L_3670:
        /*0104*/ 	.byte	0x04, 0x36
        /*0106*/ 	.short	(.L_3672 - .L_3671)
.L_3671:
        /*0108*/ 	.word	0x00000008
.L_3672:


//--------------------- .nv.info._ZN10layer_norm13ln_fwd_kernelINS_13Kernel_traitsIfffffjLj1280ELj1ELj4ELj1ELj16ENS_18Kernel_traits_baseILj1280EfffffjLj128EEEEELb0ELb0ELb1ELb0EEEvNS_9FwdParamsE --------------------------
	.section	.nv.info._ZN10layer_norm13ln_fwd_kernelINS_13Kernel_traitsIfffffjLj1280ELj1ELj4ELj1ELj16ENS_18Kernel_traits_baseILj1280EfffffjLj128EEEEELb0ELb0ELb1ELb0EEEvNS_9FwdParamsE,"",@"SHT_CUDA_INFO"
	.sectionflags	@""
	.align	4


	//----- nvinfo : EIATTR_CUDA_API_VERSION
	.align		4
        /*0000*/ 	.byte	0x04, 0x37
        /*0002*/ 	.short	(.L_3674 - .L_3673)
.L_3673:
        /*0004*/ 	.word	0x00000082


	//----- nvinfo : EIATTR_KPARAM_INFO
	.align		4
.L_3674:
        /*0008*/ 	.byte	0x04, 0x17
        /*000a*/ 	.short	(.L_3676 - .L_3675)
.L_3675:
        /*000c*/ 	.word	0x00000000
        /*0010*/ 	.short	0x0000
        /*0012*/ 	.short	0x0000
        /*0014*/ 	.byte	0x00, 0xf0, 0xa1, 0x03


	//----- nvinfo : EIATTR_SPARSE_MMA_MASK
	.align		4
.L_3676:
        /*0018*/ 	.byte	0x03, 0x50
        /*001a*/ 	.short	0x0000


	//----- nvinfo : EIATTR_MAXREG_COUNT
	.align		4
        /*001c*/ 	.byte	0x03, 0x1b
        /*001e*/ 	.short	0x00ff


	//----- nvinfo : EIATTR_MERCURY_ISA_VERSION
	.align		4
        /*0020*/ 	.byte	0x03, 0x5f
        /*0022*/ 	.short	0x0101


	//----- nvinfo : EIATTR_COOP_GROUP_MASK_REGIDS
	.align		4
        /*0024*/ 	.byte	0x04, 0x29
        /*0026*/ 	.short	(.L_3678 - .L_3677)


	//   ....[0]....
.L_3677:
        /*0028*/ 	.word	0xffffffff


	//   ....[1]....
        /*002c*/ 	.word	0xffffffff


	//   ....[2]....
        /*0030*/ 	.word	0xffffffff


	//   ....[3]....
        /*0034*/ 	.word	0xffffffff


	//   ....[4]....
        /*0038*/ 	.word	0xffffffff


	//   ....[5]....
        /*003c*/ 	.word	0xffffffff


	//   ....[6]....
        /*0040*/ 	.word	0xffffffff


	//   ....[7]....
        /*0044*/ 	.word	0xffffffff


	//   ....[8]....
        /*0048*/ 	.word	0xffffffff


	//   ....[9]....
        /*004c*/ 	.word	0xffffffff


	//   ....[10]....
        /*0050*/ 	.word	0x05000097


	//   ....[11]....
        /*0054*/ 	.word	0x05000097


	//   ....[12]....
        /*0058*/ 	.word	0x05000097


	//   ....[13]....
        /*005c*/ 	.word	0x05000097


	//   ....[14]....
        /*0060*/ 	.word	0x05000097


	//   ....[15]....
        /*0064*/ 	.word	0x05000097


	//   ....[16]....
        /*0068*/ 	.word	0x05000097


	//   ....[17]....
        /*006c*/ 	.word	0x05000097


	//   ....[18]....
        /*0070*/ 	.word	0x05000097


	//   ....[19]....
        /*0074*/ 	.word	0x05000097


	//----- nvinfo : EIATTR_COOP_GROUP_INSTR_OFFSETS
	.align		4
.L_3678:
        /*0078*/ 	.byte	0x04, 0x28
        /*007a*/ 	.short	(.L_3680 - .L_3679)


	//   ....[0]....
.L_3679:
        /*007c*/ 	.word	0x000023d0


	//   ....[1]....
        /*0080*/ 	.word	0x00002400


	//   ....[2]....
        /*0084*/ 	.word	0x00002420


	//   ....[3]....
        /*0088*/ 	.word	0x00002440


	//   ....[4]....
        /*008c*/ 	.word	0x00002470


	//   ....[5]....
        /*0090*/ 	.word	0x000029e0


	//   ....[6]....
        /*0094*/ 	.word	0x00002a00


	//   ....[7]....
        /*0098*/ 	.word	0x00002a20


	//   ....[8]....
        /*009c*/ 	.word	0x00002a40


	//   ....[9]....
        /*00a0*/ 	.word	0x00002a60


	//   ....[10]....
        /*00a4*/ 	.word	0x000038f0


	//   ....[11]....
        /*00a8*/ 	.word	0x00003990


	//   ....[12]....
        /*00ac*/ 	.word	0x00003a00


	//   ....[13]....
        /*00b0*/ 	.word	0x00003a70


	//   ....[14]....
        /*00b4*/ 	.word	0x00003af0


	//   ....[15]....
        /*00b8*/ 	.word	0x000040c0


	//   ....[16]....
        /*00bc*/ 	.word	0x00004130


	//   ....[17]....
        /*00c0*/ 	.word	0x000041a0


	//   ....[18]....
        /*00c4*/ 	.word	0x00004210


	//   ....[19]....
        /*00c8*/ 	.word	0x00004280


	//----- nvinfo : EIATTR_VRC_CTA_INIT_COUNT
	.align		4
.L_3680:
        /*00cc*/ 	.byte	0x02, 0x4a
	.zero		1
	.zero		1


	//----- nvinfo : EIATTR_EXIT_INSTR_OFFSETS
	.align		4
        /*00d0*/ 	.byte	0x04, 0x1c
        /*00d2*/ 	.short	(.L_3682 - .L_3681)


	//   ....[0]....
.L_3681:
        /*00d4*/ 	.word	0x00000b00


	//   ....[1]....
        /*00d8*/ 	.word	0x00003880


	//----- nvinfo : EIATTR_MAX_THREADS
	.align		4
.L_3682:
        /*00dc*/ 	.byte	0x04, 0x05
        /*00de*/ 	.short	(.L_3684 - .L_3683)
.L_3683:
        /*00e0*/ 	.word	0x00000080
        /*00e4*/ 	.word	0x00000001
        /*00e8*/ 	.word	0x00000001


	//----- nvinfo : EIATTR_CRS_STACK_SIZE
	.align		4
.L_3684:
        /*00ec*/ 	.byte	0x04, 0x1e
        /*00ee*/ 	.short	(.L_3686 - .L_3685)
.L_3685:
        /*00f0*/ 	.word	0x00000000


	//----- nvinfo : EIATTR_CBANK_PARAM_SIZE
	.align		4
.L_3686:
        /*00f4*/ 	.byte	0x03, 0x19
        /*00f6*/ 	.short	0x00e8


	//----- nvinfo : EIATTR_PARAM_CBANK
	.align		4
        /*00f8*/ 	.byte	0x04, 0x0a
        /*00fa*/ 	.short	(.L_3688 - .L_3687)
	.align		4
.L_3687:
        /*00fc*/ 	.word	index@(.nv.constant0._ZN10layer_norm13ln_fwd_kernelINS_13Kernel_traitsIfffffjLj1280ELj1ELj4ELj1ELj16ENS_18Kernel_traits_baseILj1280EfffffjLj128EEEEELb0ELb0ELb1ELb0EEEvNS_9FwdParamsE)
        /*0100*/ 	.short	0x0380
        /*0102*/ 	.short	0x00e8


	//----- nvinfo : EIATTR_SW_WAR
	.align		4
.L_3688:
        /*0104*/ 	.byte	0x04, 0x36
        /*0106*/ 	.short	(.L_3690 - .L_3689)
.L_3689:
        /*0108*/ 	.word	0x00000008
.L_3690:


//--------------------- .nv.info._ZN10layer_norm13ln_fwd_kernelINS_13Kernel_traitsIfffffjLj1280ELj1ELj4ELj1ELj16ENS_18Kernel_traits_baseILj1280EfffffjLj128EEEEELb0ELb0ELb1ELb1EEEvNS_9FwdParamsE --------------------------
	.section	.nv.info._ZN10layer_norm13ln_fwd_kernelINS_13Kernel_traitsIfffffjLj1280ELj1ELj4ELj1ELj16ENS_18Kernel_traits_baseILj1280EfffffjLj128EEEEELb0ELb0ELb1ELb1EEEvNS_9FwdParamsE,"",@"SHT_CUDA_INFO"
	.sectionflags	@""
	.align	4


	//----- nvinfo : EIATTR_CUDA_API_VERSION
	.align		4
        /*0000*/ 	.byte	0x04, 0x37
        /*0002*/ 	.short	(.L_3692 - .L_3691)
.L_3691:
        /*0004*/ 	.word	0x00000082


	//----- nvinfo : EIATTR_KPARAM_INFO
	.align		4
.L_3692:
        /*0008*/ 	.byte	0x04, 0x17
        /*000a*/ 	.short	(.L_3694 - .L_3693)
.L_3693:
        /*000c*/ 	.word	0x00000000
        /*0010*/ 	.short	0x0000
        /*0012*/ 	.short	0x0000
        /*0014*/ 	.byte	0x00, 0xf0, 0xa1, 0x03


	//----- nvinfo : EIATTR_SPARSE_MMA_MASK
	.align		4
.L_3694:
        /*0018*/ 	.byte	0x03, 0x50
        /*001a*/ 	.short	0x0000


	//----- nvinfo : EIATTR_MAXREG_COUNT
	.align		4
        /*001c*/ 	.byte	0x03, 0x1b
        /*001e*/ 	.short	0x00ff


	//----- nvinfo : EIATTR_MERCURY_ISA_VERSION
	.align		4
        /*0020*/ 	.byte	0x03, 0x5f
        /*0022*/ 	.short	0x0101


	//----- nvinfo : EIATTR_COOP_GROUP_MASK_REGIDS
	.align		4
        /*0024*/ 	.byte	0x04, 0x29
        /*0026*/ 	.short	(.L_3696 - .L_3695)


	//   ....[0]....
.L_3695:
        /*0028*/ 	.word	0xffffffff


	//   ....[1]....
        /*002c*/ 	.word	0xffffffff


	//   ....[2]....
        /*0030*/ 	.word	0xffffffff


	//   ....[3]....
        /*0034*/ 	.word	0xffffffff


	//   ....[4]....
        /*0038*/ 	.word	0xffffffff


	//   ....[5]....
        /*003c*/ 	.word	0xffffffff


	//   ....[6]....
        /*0040*/ 	.word	0xffffffff


	//   ....[7]....
        /*0044*/ 	.word	0xffffffff


	//   ....[8]....
        /*0048*/ 	.word	0xffffffff


	//   ....[9]....
        /*004c*/ 	.word	0xffffffff


	//   ....[10]....
        /*0050*/ 	.word	0x05000087


	//   ....[11]....
        /*0054*/ 	.word	0x05000087


	//   ....[12]....
        /*0058*/ 	.word	0x05000087


	//   ....[13]....
        /*005c*/ 	.word	0x05000087


	//   ....[14]....
        /*0060*/ 	.word	0x05000087


	//   ....[15]....
        /*0064*/ 	.word	0x05000087


	//   ....[16]....
        /*0068*/ 	.word	0x05000087


	//   ....[17]....
        /*006c*/ 	.word	0x05000087


	//   ....[18]....
        /*0070*/ 	.word	0x05000087


	//   ....[19]....
        /*0074*/ 	.word	0x05000087


	//----- nvinfo : EIATTR_COOP_GROUP_INSTR_OFFSETS
	.align		4
.L_3696:
        /*0078*/ 	.byte	0x04, 0x28
        /*007a*/ 	.short	(.L_3698 - .L_3697)


	//   ....[0]....
.L_3697:
        /*007c*/ 	.word	0x00001be0


	//   ....[1]....
        /*0080*/ 	.word	0x00001c10


	//   ....[2]....
        /*0084*/ 	.word	0x00001c30


	//   ....[3]....
        /*0088*/ 	.word	0x00001c50


	//   ....[4]....
        /*008c*/ 	.word	0x00001c70


	//   ....[5]....
        /*0090*/ 	.word	0x000021a0


	//   ....[6]....
        /*0094*/ 	.word	0x000021c0


	//   ....[7]....
        /*0098*/ 	.word	0x000021e0


	//   ....[8]....
        /*009c*/ 	.word	0x00002200


	//   ....[9]....
        /*00a0*/ 	.word	0x00002220


	//   ....[10]....
        /*00a4*/ 	.word	0x00002dc0


	//   ....[11]....
        /*00a8*/ 	.word	0x00002e70


	//   ....[12]....
        /*00ac*/ 	.word	0x00002ee0


	//   ....[13]....
        /*00b0*/ 	.word	0x00002f50


	//   ....[14]....
        /*00b4*/ 	.word	0x00002fc0


	//   ....[15]....
        /*00b8*/ 	.word	0x00003540


	//   ....[16]....
        /*00bc*/ 	.word	0x000035b0


	//   ....[17]....
        /*00c0*/ 	.word	0x00003620


	//   ....[18]....
        /*00c4*/ 	.word	0x00003690


	//   ....[19]....
        /*00c8*/ 	.word	0x00003700


	//----- nvinfo : EIATTR_VRC_CTA_INIT_COUNT
	.align		4
.L_3698:
        /*00cc*/ 	.byte	0x02, 0x4a
	.zero		1
	.zero		1


	//----- nvinfo : EIATTR_EXIT_INSTR_OFFSETS
	.align		4
        /*00d0*/ 	.byte	0x04, 0x1c
        /*00d2*/ 	.short	(.L_3700 - .L_3699)


	//   ....[0]....
.L_3699:
        /*00d4*/ 	.word	0x000004a0


	//   ....[1]....
        /*00d8*/ 	.word	0x00002d50


	//----- nvinfo : EIATTR_MAX_THREADS
	.align		4
.L_3700:
        /*00dc*/ 	.byte	0x04, 0x05
        /*00de*/ 	.short	(.L_3702 - .L_3701)
.L_3701:
        /*00e0*/ 	.word	0x00000080
        /*00e4*/ 	.word	0x00000001
        /*00e8*/ 	.word	0x00000001


	//----- nvinfo : EIATTR_CRS_STACK_SIZE
	.align		4
.L_3702:
        /*00ec*/ 	.byte	0x04, 0x1e
        /*00ee*/ 	.short	(.L_3704 - .L_3703)
.L_3703:
        /*00f0*/ 	.word	0x00000000


	//----- nvinfo : EIATTR_CBANK_PARAM_SIZE
	.align		4
.L_3704:
        /*00f4*/ 	.byte	0x03, 0x19
        /*00f6*/ 	.short	0x00e8


	//----- nvinfo : EIATTR_PARAM_CBANK
	.align		4
        /*00f8*/ 	.byte	0x04, 0x0a
        /*00fa*/ 	.short	(.L_3706 - .L_3705)
	.align		4
.L_3705:
        /*00fc*/ 	.word	index@(.nv.constant0._ZN10layer_norm13ln_fwd_kernelINS_13Kernel_traitsIfffffjLj1280ELj1ELj4ELj1ELj16ENS_18Kernel_traits_baseILj1280EfffffjLj128EEEEELb0ELb0ELb1ELb1EEEvNS_9FwdParamsE)
        /*0100*/ 	.short	0x0380
        /*0102*/ 	.short	0x00e8


	//----- nvinfo : EIATTR_SW_WAR
	.align		4
.L_3706:
        /*0104*/ 	.byte	0x04, 0x36
        /*0106*/ 	.short	(.L_3708 - .L_3707)
.L_3707:
        /*0108*/ 	.word	0x00000008
.L_3708:


//--------------------- .nv.info._ZN10layer_norm13ln_fwd_kernelINS_13Kernel_traitsIfffffjLj1280ELj1ELj4ELj1ELj16ENS_18Kernel_traits_baseILj1280EfffffjLj128EEEEELb0ELb1ELb0ELb0EEEvNS_9FwdParamsE --------------------------
	.section	.nv.info._ZN10layer_norm13ln_fwd_kernelINS_13Kernel_traitsIfffffjLj1280ELj1ELj4ELj1ELj16ENS_18Kernel_traits_baseILj1280EfffffjLj128EEEEELb0ELb1ELb0ELb0EEEvNS_9FwdParamsE,"",@"SHT_CUDA_INFO"
	.sectionflags	@""
	.align	4


	//----- nvinfo : EIATTR_CUDA_API_VERSION
	.align		4
        /*0000*/ 	.byte	0x04, 0x37
        /*0002*/ 	.short	(.L_3710 - .L_3709)
.L_3709:
        /*0004*/ 	.word	0x00000082


	//----- nvinfo : EIATTR_KPARAM_INFO
	.align		4
.L_3710:
        /*0008*/ 	.byte	0x04, 0x17
        /*000a*/ 	.short	(.L_3712 - .L_3711)
.L_3711:
        /*000c*/ 	.word	0x00000000
        /*0010*/ 	.short	0x0000
        /*0012*/ 	.short	0x0000
        /*0014*/ 	.byte	0x00, 0xf0, 0xa1, 0x03


	//----- nvinfo : EIATTR_SPARSE_MMA_MASK
	.align		4
.L_3712:
        /*0018*/ 	.byte	0x03, 0x50
        /*001a*/ 	.short	0x0000


	//----- nvinfo : EIATTR_MAXREG_COUNT
	.align		4
        /*001c*/ 	.byte	0x03, 0x1b
        /*001e*/ 	.short	0x00ff


	//----- nvinfo : EIATTR_MERCURY_ISA_VERSION
	.align		4
        /*0020*/ 	.byte	0x03, 0x5f
        /*0022*/ 	.short	0x0101


	//----- nvinfo : EIATTR_COOP_GROUP_MASK_REGIDS
	.align		4
        /*0024*/ 	.byte	0x04, 0x29
        /*0026*/ 	.short	(.L_3714 - .L_3713)


	//   ....[0]....
.L_3713:
        /*0028*/ 	.word	0xffffffff


	//   ....[1]....
        /*002c*/ 	.word	0xffffffff


	//   ....[2]....
        /*0030*/ 	.word	0xffffffff


	//   ....[3]....
        /*0034*/ 	.word	0xffffffff


	//   ....[4]....
        /*0038*/ 	.word	0xffffffff


	//   ....[5]....
        /*003c*/ 	.word	0xffffffff


	//   ....[6]....
        /*0040*/ 	.word	0xffffffff


	//   ....[7]....
        /*0044*/ 	.word	0xffffffff


	//   ....[8]....
        /*0048*/ 	.word	0xffffffff


	//   ....[9]....
        /*004c*/ 	.word	0xffffffff


	//   ....[10]....
        /*0050*/ 	.word	0x050000b4


	//   ....[11]....
        /*0054*/ 	.word	0x050000b4


	//   ....[12]....
        /*0058*/ 	.word	0x050000b4


	//   ....[13]....
        /*005c*/ 	.word	0x050000b4


	//   ....[14]....
        /*0060*/ 	.word	0x050000b4


	//   ....[15]....
        /*0064*/ 	.word	0x050000b4


	//   ....[16]....
        /*0068*/ 	.word	0x050000b4


	//   ....[17]....
        /*006c*/ 	.word	0x050000b4


	//   ....[18]....
        /*0070*/ 	.word	0x050000b4


	//   ....[19]....
        /*0074*/ 	.word	0x050000b4


	//----- nvinfo : EIATTR_COOP_GROUP_INSTR_OFFSETS
	.align		4
.L_3714:
        /*0078*/ 	.byte	0x04, 0x28
        /*007a*/ 	.short	(.L_3716 - .L_3715)


	//   ....[0]....
.L_3715:
        /*007c*/ 	.word	0x00002650


	//   ....[1]....
        /*0080*/ 	.word	0x00002680


	//   ....[2]....
        /*0084*/ 	.word	0x000026a0


	//   ....[3]....
        /*0088*/ 	.word	0x000026d0


	//   ....[4]....
        /*008c*/ 	.word	0x000026f0


	//   ....[5]....
        /*0090*/ 	.word	0x00002c60


	//   ....[6]....
        /*0094*/ 	.word	0x00002c80


	//   ....[7]....
        /*0098*/ 	.word	0x00002ca0


	//   ....[8]....
        /*009c*/ 	.word	0x00002cc0


	//   ....[9]....
        /*00a0*/ 	.word	0x00002ce0


	//   ....[10]....
        /*00a4*/ 	.word	0x00003af0


	//   ....[11]....
        /*00a8*/ 	.word	0x00003b90


	//   ....[12]....
        /*00ac*/ 	.word	0x00003c00


	//   ....[13]....
        /*00b0*/ 	.word	0x00003c80


	//   ....[14]....
        /*00b4*/ 	.word	0x00003cf0


	//   ....[15]....
        /*00b8*/ 	.word	0x000042b0


	//   ....[16]....
        /*00bc*/ 	.word	0x00004320


	//   ....[17]....
        /*00c0*/ 	.word	0x00004390


	//   ....[18]....
        /*00c4*/ 	.word	0x00004400


	//   ....[19]....
        /*00c8*/ 	.word	0x00004470


	//----- nvinfo : EIATTR_VRC_CTA_INIT_COUNT
	.align		4
.L_3716:
        /*00cc*/ 	.byte	0x02, 0x4a
	.zero		1
	.zero		1


	//----- nvinfo : EIATTR_EXIT_INSTR_OFFSETS
	.align		4
        /*00d0*/ 	.byte	0x04, 0x1c
        /*00d2*/ 	.short	(.L_3718 - .L_3717)


	//   ....[0]....
.L_3717:
        /*00d4*/ 	.word	0x00000e80


	//   ....[1]....
        /*00d8*/ 	.word	0x00003a80


	//----- nvinfo : EIATTR_MAX_THREADS
	.align		4
.L_3718:
        /*00dc*/ 	.byte	0x04, 0x05
        /*00de*/ 	.short	(.L_3720 - .L_3719)
.L_3719:
        /*00e0*/ 	.word	0x00000080
        /*00e4*/ 	.word	0x00000001
        /*00e8*/ 	.word	0x00000001


	//----- nvinfo : EIATTR_CRS_STACK_SIZE
	.align		4
.L_3720:
        /*00ec*/ 	.byte	0x04, 0x1e
        /*00ee*/ 	.short	(.L_3722 - .L_3721)
.L_3721:
        /*00f0*/ 	.word	0x00000000


	//----- nvinfo : EIATTR_CBANK_PARAM_SIZE
	.align		4
.L_3722:
        /*00f4*/ 	.byte	0x03, 0x19
        /*00f6*/ 	.short	0x00e8


	//----- nvinfo : EIATTR_PARAM_CBANK
	.align		4
        /*00f8*/ 	.byte	0x04, 0x0a
        /*00fa*/ 	.short	(.L_3724 - .L_3723)
	.align		4
.L_3723:
        /*00fc*/ 	.word	index@(.nv.constant0._ZN10layer_norm13ln_fwd_kernelINS_13Kernel_traitsIfffffjLj1280ELj1ELj4ELj1ELj16ENS_18Kernel_traits_baseILj1280EfffffjLj128EEEEELb0ELb1ELb0ELb0EEEvNS_9FwdParamsE)
        /*0100*/ 	.short	0x0380
        /*0102*/ 	.short	0x00e8


	//----- nvinfo : EIATTR_SW_WAR
	.align		4
.L_3724:
        /*0104*/ 	.byte	0x04, 0x36
        /*0106*/ 	.short	(.L_3726 - .L_3725)
.L_3725:
        /*0108*/ 	.word	0x00000008
.L_3726:


//--------------------- .nv.info._ZN10layer_norm13ln_fwd_kernelINS_13Kernel_traitsIfffffjLj1280ELj1ELj4ELj1ELj16ENS_18Kernel_traits_baseILj1280EfffffjLj128EEEEELb0ELb1ELb0ELb1EEEvNS_9FwdParamsE --------------------------
	.section	.nv.info._ZN10layer_norm13ln_fwd_kernelINS_13Kernel_traitsIfffffjLj1280ELj1ELj4ELj1ELj16ENS_18Kernel_traits_baseILj1280EfffffjLj128EEEEELb0ELb1ELb0ELb1EEEvNS_9FwdParamsE,"",@"SHT_CUDA_INFO"
	.sectionflags	@""
	.align	4


	//----- nvinfo : EIATTR_CUDA_API_VERSION
	.align		4
        /*0000*/ 	.byte	0x04, 0x37
        /*0002*/ 	.short	(.L_3728 - .L_3727)
.L_3727:
        /*0004*/ 	.word	0x00000082


	//----- nvinfo : EIATTR_KPARAM_INFO
	.align		4
.L_3728:
        /*0008*/ 	.byte	0x04, 0x17
        /*000a*/ 	.short	(.L_3730 - .L_3729)
.L_3729:
        /*000c*/ 	.word	0x00000000
        /*0010*/ 	.short	0x0000
        /*0012*/ 	.short	0x0000
        /*0014*/ 	.byte	0x00, 0xf0, 0xa1, 0x03


	//----- nvinfo : EIATTR_SPARSE_MMA_MASK
	.align		4
.L_3730:
        /*0018*/ 	.byte	0x03, 0x50
        /*001a*/ 	.short	0x0000


	//----- nvinfo : EIATTR_MAXREG_COUNT
	.align		4
        /*001c*/ 	.byte	0x03, 0x1b
        /*001e*/ 	.short	0x00ff


	//----- nvinfo : EIATTR_MERCURY_ISA_VERSION
	.align		4
        /*0020*/ 	.byte	0x03, 0x5f
        /*0022*/ 	.short	0x0101


	//----- nvinfo : EIATTR_COOP_GROUP_MASK_REGIDS
	.align		4
        /*0024*/ 	.byte	0x04, 0x29
        /*0026*/ 	.short	(.L_3732 - .L_3731)


	//   ....[0]....
.L_3731:
        /*0028*/ 	.word	0xffffffff


	//   ....[1]....
        /*002c*/ 	.word	0xffffffff


	//   ....[2]....
        /*0030*/ 	.word	0xffffffff


	//   ....[3]....
        /*0034*/ 	.word	0xffffffff


	//   ....[4]....
        /*0038*/ 	.word	0xffffffff


	//   ....[5]....
        /*003c*/ 	.word	0xffffffff


	//   ....[6]....
        /*0040*/ 	.word	0xffffffff


	//   ....[7]....
        /*0044*/ 	.word	0xffffffff


	//   ....[8]....
        /*0048*/ 	.word	0xffffffff


	//   ....[9]....
        /*004c*/ 	.word	0xffffffff


	//   ....[10]....
        /*0050*/ 	.word	0xffffffff


	//   ....[11]....
        /*0054*/ 	.word	0xffffffff


	//   ....[12]....
        /*0058*/ 	.word	0xffffffff


	//   ....[13]....
        /*005c*/ 	.word	0xffffffff


	//   ....[14]....
        /*0060*/ 	.word	0xffffffff


	//   ....[15]....
        /*0064*/ 	.word	0xffffffff


	//   ....[16]....
        /*0068*/ 	.word	0xffffffff


	//   ....[17]....
        /*006c*/ 	.word	0xffffffff


	//   ....[18]....
        /*0070*/ 	.word	0xffffffff


	//   ....[19]....
        /*0074*/ 	.word	0xffffffff


	//   ....[20]....
        /*0078*/ 	.word	0x050000ae


	//   ....[21]....
        /*007c*/ 	.word	0x050000ae


	//   ....[22]....
        /*0080*/ 	.word	0x050000ae


	//   ....[23]....
        /*0084*/ 	.word	0x050000ae


	//   ....[24]....
        /*0088*/ 	.word	0x050000ae


	//   ....[25]....
        /*008c*/ 	.word	0x050000ae


	//   ....[26]....
        /*0090*/ 	.word	0x050000ae


	//   ....[27]....
        /*0094*/ 	.word	0x050000ae


	//   ....[28]....
        /*0098*/ 	.word	0x050000ae


	//   ....[29]....
        /*009c*/ 	.word	0x050000ae


	//   ....[30]....
        /*00a0*/ 	.word	0x050000ae


	//   ....[31]....
        /*00a4*/ 	.word	0x050000ae


	//   ....[32]....
        /*00a8*/ 	.word	0x050000ae


	//   ....[33]....
        /*00ac*/ 	.word	0x050000ae


	//   ....[34]....
        /*00b0*/ 	.word	0x050000ae


	//   ....[35]....
        /*00b4*/ 	.word	0x050000ae


	//   ....[36]....
        /*00b8*/ 	.word	0x050000ae


	//   ....[37]....
        /*00bc*/ 	.word	0x050000ae


	//   ....[38]....
        /*00c0*/ 	.word	0x050000ae


	//   ....[39]....
        /*00c4*/ 	.word	0x050000ae


	//----- nvinfo : EIATTR_COOP_GROUP_INSTR_OFFSETS
	.align		4
.L_3732:
        /*00c8*/ 	.byte	0x04, 0x28
        /*00ca*/ 	.short	(.L_3734 - .L_3733)


	//   ....[0]....
.L_3733:
        /*00cc*/ 	.word	0x000017f0


	//   ....[1]....
        /*00d0*/ 	.word	0x00001820


	//   ....[2]....
        /*00d4*/ 	.word	0x00001840


	//   ....[3]....
        /*00d8*/ 	.word	0x00001860


	//   ....[4]....
        /*00dc*/ 	.word	0x00001880


	//   ....[5]....
        /*00e0*/ 	.word	0x00001db0


	//   ....[6]....
        /*00e4*/ 	.word	0x00001dd0


	//   ....[7]....
        /*00e8*/ 	.word	0x00001df0


	//   ....[8]....
        /*00ec*/ 	.word	0x00001e10


	//   ....[9]....
        /*00f0*/ 	.word	0x00001e30


	//   ....[10]....
        /*00f4*/ 	.word	0x00003600


	//   ....[11]....
        /*00f8*/ 	.word	0x00003630


	//   ....[12]....
        /*00fc*/ 	.word	0x00003650


	//   ....[13]....
        /*0100*/ 	.word	0x00003670


	//   ....[14]....
        /*0104*/ 	.word	0x00003690


	//   ....[15]....
        /*0108*/ 	.word	0x00003bc0


	//   ....[16]....
        /*010c*/ 	.word	0x00003be0


	//   ....[17]....
        /*0110*/ 	.word	0x00003c00


	//   ....[18]....
        /*0114*/ 	.word	0x00003c20


	//   ....[19]....
        /*0118*/ 	.word	0x00003c40


	//   ....[20]....
        /*011c*/ 	.word	0x000046a0


	//   ....[21]....
        /*0120*/ 	.word	0x00004740


	//   ....[22]....
        /*0124*/ 	.word	0x000047a0


	//   ....[23]....
        /*0128*/ 	.word	0x00004800


	//   ....[24]....
        /*012c*/ 	.word	0x00004860


	//   ....[25]....
        /*0130*/ 	.word	0x00004dd0


	//   ....[26]....
        /*0134*/ 	.word	0x00004e30


	//   ....[27]....
        /*0138*/ 	.word	0x00004e90


	//   ....[28]....
        /*013c*/ 	.word	0x00004ef0


	//   ....[29]....
        /*0140*/ 	.word	0x00004f50


	//   ....[30]....
        /*0144*/ 	.word	0x00004fd0


	//   ....[31]....
        /*0148*/ 	.word	0x00005070


	//   ....[32]....
        /*014c*/ 	.word	0x000050d0


	//   ....[33]....
        /*0150*/ 	.word	0x00005130


	//   ....[34]....
        /*0154*/ 	.word	0x00005190


	//   ....[35]....
        /*0158*/ 	.word	0x00005700


	//   ....[36]....
        /*015c*/ 	.word	0x00005760


	//   ....[37]....
        /*0160*/ 	.word	0x000057c0


	//   ....[38]....
        /*0164*/ 	.word	0x00005820


	//   ....[39]....
        /*0168*/ 	.word	0x00005880


	//----- nvinfo : EIATTR_VRC_CTA_INIT_COUNT
	.align		4
.L_3734:
        /*016c*/ 	.byte	0x02, 0x4a
	.zero		1
	.zero		1


	//----- nvinfo : EIATTR_EXIT_INSTR_OFFSETS
	.align		4
        /*0170*/ 	.byte	0x04, 0x1c
        /*0172*/ 	.short	(.L_3736 - .L_3735)


	//   ....[0]....
.L_3735:
        /*0174*/ 	.word	0x000005f0


	//   ....[1]....
        /*0178*/ 	.word	0x00002830


	//   ....[2]....
        /*017c*/ 	.word	0x00004640


	//----- nvinfo : EIATTR_MAX_THREADS
	.align		4
.L_3736:
        /*0180*/ 	.byte	0x04, 0x05
        /*0182*/ 	.short	(.L_3738 - .L_3737)
.L_3737:
        /*0184*/ 	.word	0x00000080
        /*0188*/ 	.word	0x00000001
        /*018c*/ 	.word	0x00000001


	//----- nvinfo : EIATTR_CRS_STACK_SIZE
	.align		4
.L_3738:
        /*0190*/ 	.byte	0x04, 0x1e
        /*0192*/ 	.short	(.L_3740 - .L_3739)
.L_3739:
        /*0194*/ 	.word	0x00000000


	//----- nvinfo : EIATTR_CBANK_PARAM_SIZE
	.align		4
.L_3740:
        /*0198*/ 	.byte	0x03, 0x19
        /*019a*/ 	.short	0x00e8


	//----- nvinfo : EIATTR_PARAM_CBANK
	.align		4
        /*019c*/ 	.byte	0x04, 0x0a
        /*019e*/ 	.short	(.L_3742 - .L_3741)
	.align		4
.L_3741:
        /*01a0*/ 	.word	index@(.nv.constant0._ZN10layer_norm13ln_fwd_kernelINS_13Kernel_traitsIfffffjLj1280ELj1ELj4ELj1ELj16ENS_18Kernel_traits_baseILj1280EfffffjLj128EEEEELb0ELb1ELb0ELb1EEEvNS_9FwdParamsE)
        /*01a4*/ 	.short	0x0380
        /*01a6*/ 	.short	0x00e8


	//----- nvinfo : EIATTR_SW_WAR
	.align		4
.L_3742:
        /*01a8*/ 	.byte	0x04, 0x36
        /*01aa*/ 	.short	(.L_3744 - .L_3743)
.L_3743:
        /*01ac*/ 	.word	0x00000008
.L_3744:


//--------------------- .nv.info._ZN10layer_norm13ln_fwd_kernelINS_13Kernel_traitsIfffffjLj1280ELj1ELj4ELj1ELj16ENS_18Kernel_traits_baseILj1280EfffffjLj128EEEEELb0ELb1ELb1ELb0EEEvNS_9FwdParamsE --------------------------
	.section	.nv.info._ZN10layer_norm13ln_fwd_kernelINS_13Kernel_traitsIfffffjLj1280ELj1ELj4ELj1ELj16ENS_18Kernel_traits_baseILj1280EfffffjLj128EEEEELb0ELb1ELb1ELb0EEEvNS_9FwdParamsE,"",@"SHT_CUDA_INFO"
	.sectionflags	@""
	.align	4


	//----- nvinfo : EIATTR_CUDA_API_VERSION
	.align		4
        /*0000*/ 	.byte	0x04, 0x37
        /*0002*/ 	.short	(.L_3746 - .L_3745)
.L_3745:
        /*0004*/ 	.word	0x00000082


	//----- nvinfo : EIATTR_KPARAM_INFO
	.align		4
.L_3746:
        /*0008*/ 	.byte	0x04, 0x17
        /*000a*/ 	.short	(.L_3748 - .L_3747)
.L_3747:
        /*000c*/ 	.word	0x00000000
        /*0010*/ 	.short	0x0000
        /*0012*/ 	.short	0x0000
        /*0014*/ 	.byte	0x00, 0xf0, 0xa1, 0x03


	//----- nvinfo : EIATTR_SPARSE_MMA_MASK
	.align		4
.L_3748:
        /*0018*/ 	.byte	0x03, 0x50
        /*001a*/ 	.short	0x0000


	//----- nvinfo : EIATTR_MAXREG_COUNT
	.align		4
        /*001c*/ 	.byte	0x03, 0x1b
        /*001e*/ 	.short	0x00ff


	//----- nvinfo : EIATTR_MERCURY_ISA_VERSION
	.align		4
        /*0020*/ 	.byte	0x03, 0x5f
        /*0022*/ 	.short	0x0101


	//----- nvinfo : EIATTR_COOP_GROUP_MASK_REGIDS
	.align		4
        /*0024*/ 	.byte	0x04, 0x29
        /*0026*/ 	.short	(.L_3750 - .L_3749)


	//   ....[0]....
.L_3749:
        /*0028*/ 	.word	0xffffffff


	//   ....[1]....
        /*002c*/ 	.word	0xffffffff


	//   ....[2]....
        /*0030*/ 	.word	0xffffffff


	//   ....[3]....
        /*0034*/ 	.word	0xffffffff


	//   ....[4]....
        /*0038*/ 	.word	0xffffffff


	//   ....[5]....
        /*003c*/ 	.word	0xffffffff


	//   ....[6]....
        /*0040*/ 	.word	0xffffffff


	//   ....[7]....
        /*0044*/ 	.word	0xffffffff


	//   ....[8]....
        /*0048*/ 	.word	0xffffffff


	//   ....[9]....
        /*004c*/ 	.word	0xffffffff


	//   ....[10]....
        /*0050*/ 	.word	0x050000b6


	//   ....[11]....
        /*0054*/ 	.word	0x050000b6


	//   ....[12]....
        /*0058*/ 	.word	0x050000b6


	//   ....[13]....
        /*005c*/ 	.word	0x050000b6


	//   ....[14]....
        /*0060*/ 	.word	0x050000b6


	//   ....[15]....
        /*0064*/ 	.word	0x050000b6


	//   ....[16]....
        /*0068*/ 	.word	0x050000b6


	//   ....[17]....
        /*006c*/ 	.word	0x050000b6


	//   ....[18]....
        /*0070*/ 	.word	0x050000b6


	//   ....[19]....
        /*0074*/ 	.word	0x050000b6


	//----- nvinfo : EIATTR_COOP_GROUP_INSTR_OFFSETS
	.align		4
.L_3750:
        /*0078*/ 	.byte	0x04, 0x28
        /*007a*/ 	.short	(.L_3752 - .L_3751)


	//   ....[0]....
.L_3751:
        /*007c*/ 	.word	0x00003760


	//   ....[1]....
        /*0080*/ 	.word	0x000037a0


	//   ....[2]....
        /*0084*/ 	.word	0x000037c0


	//   ....[3]....
        /*0088*/ 	.word	0x000037e0


	//   ....[4]....
        /*008c*/ 	.word	0x00003800


	//   ....[5]....
        /*0090*/ 	.word	0x00003d70


	//   ....[6]....
        /*0094*/ 	.word	0x00003d90


	//   ....[7]....
        /*0098*/ 	.word	0x00003db0


	//   ....[8]....
        /*009c*/ 	.word	0x00003dd0


	//   ....[9]....
        /*00a0*/ 	.word	0x00003df0


	//   ....[10]....
        /*00a4*/ 	.word	0x00004c80


	//   ....[11]....
        /*00a8*/ 	.word	0x00004d30


	//   ....[12]....
        /*00ac*/ 	.word	0x00004da0


	//   ....[13]....
        /*00b0*/ 	.word	0x00004e10


	//   ....[14]....
        /*00b4*/ 	.word	0x00004e80


	//   ....[15]....
        /*00b8*/ 	.word	0x00005440


	//   ....[16]....
        /*00bc*/ 	.word	0x000054b0


	//   ....[17]....
        /*00c0*/ 	.word	0x00005520


	//   ....[18]....
        /*00c4*/ 	.word	0x00005590


	//   ....[19]....
        /*00c8*/ 	.word	0x00005600


	//----- nvinfo : EIATTR_VRC_CTA_INIT_COUNT
	.align		4
.L_3752:
        /*00cc*/ 	.byte	0x02, 0x4a
	.zero		1
	.zero		1


	//----- nvinfo : EIATTR_EXIT_INSTR_OFFSETS
	.align		4
        /*00d0*/ 	.byte	0x04, 0x1c
        /*00d2*/ 	.short	(.L_3754 - .L_3753)


	//   ....[0]....
.L_3753:
        /*00d4*/ 	.word	0x00000ec0


	//   ....[1]....
        /*00d8*/ 	.word	0x00004c10


	//----- nvinfo : EIATTR_MAX_THREADS
	.align		4
.L_3754:
        /*00dc*/ 	.byte	0x04, 0x05
        /*00de*/ 	.short	(.L_3756 - .L_3755)
.L_3755:
        /*00e0*/ 	.word	0x00000080
        /*00e4*/ 	.word	0x00000001
        /*00e8*/ 	.word	0x00000001


	//----- nvinfo : EIATTR_CRS_STACK_SIZE
	.align		4
.L_3756:
        /*00ec*/ 	.byte	0x04, 0x1e
        /*00ee*/ 	.short	(.L_3758 - .L_3757)
.L_3757:
        /*00f0*/ 	.word	0x00000000


	//----- nvinfo : EIATTR_CBANK_PARAM_SIZE
	.align		4
.L_3758:
        /*00f4*/ 	.byte	0x03, 0x19
        /*00f6*/ 	.short	0x00e8


	//----- nvinfo : EIATTR_PARAM_CBANK
	.align		4
        /*00f8*/ 	.byte	0x04, 0x0a
        /*00fa*/ 	.short	(.L_3760 - .L_3759)
	.align		4
.L_3759:
        /*00fc*/ 	.word	index@(.nv.constant0._ZN10layer_norm13ln_fwd_kernelINS_13Kernel_traitsIfffffjLj1280ELj1ELj4ELj1ELj16ENS_18Kernel_traits_baseILj1280EfffffjLj128EEEEELb0ELb1ELb1ELb0EEEvNS_9FwdParamsE)
        /*0100*/ 	.short	0x0380
        /*0102*/ 	.short	0x00e8


	//----- nvinfo : EIATTR_SW_WAR
	.align		4
.L_3760:
        /*0104*/ 	.byte	0x04, 0x36
        /*0106*/ 	.short	(.L_3762 - .L_3761)
.L_3761:
        /*0108*/ 	.word	0x00000008
.L_3762:


//--------------------- .nv.info._ZN10layer_norm13ln_fwd_kernelINS_13Kernel_traitsIfffffjLj1280ELj1ELj4ELj1ELj16ENS_18Kernel_traits_baseILj1280EfffffjLj128EEEEELb0ELb1ELb1ELb1EEEvNS_9FwdParamsE --------------------------
	.section	.nv.info._ZN10layer_norm13ln_fwd_kernelINS_13Kernel_traitsIfffffjLj1280ELj1ELj4ELj1ELj16ENS_18Kernel_traits_baseILj1280EfffffjLj128EEEEELb0ELb1ELb1ELb1EEEvNS_9FwdParamsE,"",@"SHT_CUDA_INFO"
	.sectionflags	@""
	.align	4


	//----- nvinfo : EIATTR_CUDA_API_VERSION
	.align		4
        /*0000*/ 	.byte	0x04, 0x37
        /*0002*/ 	.short	(.L_3764 - .L_3763)
.L_3763:
        /*0004*/ 	.word	0x00000082


	//----- nvinfo : EIATTR_KPARAM_INFO
	.align		4
.L_3764:
        /*0008*/ 	.byte	0x04, 0x17
        /*000a*/ 	.short	(.L_3766 - .L_3765)
.L_3765:
        /*000c*/ 	.word	0x00000000
        /*0010*/ 	.short	0x0000
        /*0012*/ 	.short	0x0000
        /*0014*/ 	.byte	0x00, 0xf0, 0xa1, 0x03


	//----- nvinfo : EIATTR_SPARSE_MMA_MASK
	.align		4
.L_3766:
        /*0018*/ 	.byte	0x03, 0x50
        /*001a*/ 	.short	0x0000


	//----- nvinfo : EIATTR_MAXREG_COUNT
	.align		4
        /*001c*/ 	.byte	0x03, 0x1b
        /*001e*/ 	.short	0x00ff


	//----- nvinfo : EIATTR_MERCURY_ISA_VERSION
	.align		4
        /*0020*/ 	.byte	0x03, 0x5f
        /*0022*/ 	.short	0x0101


	//----- nvinfo : EIATTR_COOP_GROUP_MASK_REGIDS
	.align		4
        /*0024*/ 	.byte	0x04, 0x29
        /*0026*/ 	.short	(.L_3768 - .L_3767)


	//   ....[0]....
.L_3767:
        /*0028*/ 	.word	0xffffffff


	//   ....[1]....
        /*002c*/ 	.word	0xffffffff


	//   ....[2]....
        /*0030*/ 	.word	0xffffffff


	//   ....[3]....
        /*0034*/ 	.word	0xffffffff


	//   ....[4]....
        /*0038*/ 	.word	0xffffffff


	//   ....[5]....
        /*003c*/ 	.word	0xffffffff


	//   ....[6]....
        /*0040*/ 	.word	0xffffffff


	//   ....[7]....
        /*0044*/ 	.word	0xffffffff


	//   ....[8]....
        /*0048*/ 	.word	0xffffffff


	//   ....[9]....
        /*004c*/ 	.word	0xffffffff


	//   ....[10]....
        /*0050*/ 	.word	0x050000b6


	//   ....[11]....
        /*0054*/ 	.word	0x050000b6


	//   ....[12]....
        /*0058*/ 	.word	0x050000b6


	//   ....[13]....
        /*005c*/ 	.word	0x050000b6


	//   ....[14]....
        /*0060*/ 	.word	0x050000b6


	//   ....[15]....
        /*0064*/ 	.word	0x050000b6


	//   ....[16]....
        /*0068*/ 	.word	0x050000b6


	//   ....[17]....
        /*006c*/ 	.word	0x050000b6


	//   ....[18]....
        /*0070*/ 	.word	0x050000b6


	//   ....[19]....
        /*0074*/ 	.word	0x050000b6


	//----- nvinfo : EIATTR_COOP_GROUP_INSTR_OFFSETS
	.align		4
.L_3768:
        /*0078*/ 	.byte	0x04, 0x28
        /*007a*/ 	.short	(.L_3770 - .L_3769)


	//   ....[0]....
.L_3769:
        /*007c*/ 	.word	0x00002730


	//   ....[1]....
        /*0080*/ 	.word	0x00002750


	//   ....[2]....
        /*0084*/ 	.word	0x00002770


	//   ....[3]....
        /*0088*/ 	.word	0x00002790


	//   ....[4]....
        /*008c*/ 	.word	0x000027c0


	//   ....[5]....
        /*0090*/ 	.word	0x00002cf0


	//   ....[6]....
        /*0094*/ 	.word	0x00002d10


	//   ....[7]....
        /*0098*/ 	.word	0x00002d30


	//   ....[8]....
        /*009c*/ 	.word	0x00002d50


	//   ....[9]....
        /*00a0*/ 	.word	0x00002d70


	//   ....[10]....
        /*00a4*/ 	.word	0x00003910


	//   ....[11]....
        /*00a8*/ 	.word	0x000039b0


	//   ....[12]....
        /*00ac*/ 	.word	0x00003a20


	//   ....[13]....
        /*00b0*/ 	.word	0x00003a90


	//   ....[14]....
        /*00b4*/ 	.word	0x00003b10


	//   ....[15]....
        /*00b8*/ 	.word	0x00004090


	//   ....[16]....
        /*00bc*/ 	.word	0x00004100


	//   ....[17]....
        /*00c0*/ 	.word	0x00004170


	//   ....[18]....
        /*00c4*/ 	.word	0x000041e0


	//   ....[19]....
        /*00c8*/ 	.word	0x00004250


	//----- nvinfo : EIATTR_VRC_CTA_INIT_COUNT
	.align		4
.L_3770:
        /*00cc*/ 	.byte	0x02, 0x4a
	.zero		1
	.zero		1


	//----- nvinfo : EIATTR_EXIT_INSTR_OFFSETS
	.align		4
        /*00d0*/ 	.byte	0x04, 0x1c
        /*00d2*/ 	.short	(.L_3772 - .L_3771)


	//   ....[0]....
.L_3771:
        /*00d4*/ 	.word	0x00000630


	//   ....[1]....
        /*00d8*/ 	.word	0x000038a0


	//----- nvinfo : EIATTR_MAX_THREADS
	.align		4
.L_3772:
        /*00dc*/ 	.byte	0x04, 0x05
        /*00de*/ 	.short	(.L_3774 - .L_3773)
.L_3773:
        /*00e0*/ 	.word	0x00000080
        /*00e4*/ 	.word	0x00000001
        /*00e8*/ 	.word	0x00000001


	//----- nvinfo : EIATTR_CRS_STACK_SIZE
	.align		4
.L_3774:
        /*00ec*/ 	.byte	0x04, 0x1e
        /*00ee*/ 	.short	(.L_3776 - .L_3775)
.L_3775:
        /*00f0*/ 	.word	0x00000000


	//----- nvinfo : EIATTR_CBANK_PARAM_SIZE
	.align		4
.L_3776:
        /*00f4*/ 	.byte	0x03, 0x19
        /*00f6*/ 	.short	0x00e8


	//----- nvinfo : EIATTR_PARAM_CBANK
	.align		4
        /*00f8*/ 	.byte	0x04, 0x0a
        /*00fa*/ 	.short	(.L_3778 - .L_3777)
	.align		4
.L_3777:
        /*00fc*/ 	.word	index@(.nv.constant0._ZN10layer_norm13ln_fwd_kernelINS_13Kernel_traitsIfffffjLj1280ELj1ELj4ELj1ELj16ENS_18Kernel_traits_baseILj1280EfffffjLj128EEEEELb0ELb1ELb1ELb1EEEvNS_9FwdParamsE)
        /*0100*/ 	.short	0x0380
        /*0102*/ 	.short	0x00e8


	//----- nvinfo : EIATTR_SW_WAR
	.align		4
.L_3778:
        /*0104*/ 	.byte	0x04, 0x36
        /*0106*/ 	.short	(.L_3780 - .L_3779)
.L_3779:
        /*0108*/ 	.word	0x00000008
.L_3780:


//--------------------- .nv.info._ZN10layer_norm13ln_fwd_kernelINS_13Kernel_traitsIfffffjLj1280ELj1ELj4ELj1ELj16ENS_18Kernel_traits_baseILj1280EfffffjLj128EEEEELb1ELb0ELb0ELb0EEEvNS_9FwdParamsE --------------------------
	.section	.nv.info._ZN10layer_norm13ln_fwd_kernelINS_13Kernel_traitsIfffffjLj1280ELj1ELj4ELj1ELj16ENS_18Kernel_traits_baseILj1280EfffffjLj128EEEEELb1ELb0ELb0ELb0EEEvNS_9FwdParamsE,"",@"SHT_CUDA_INFO"
	.sectionflags	@""
	.align	4


	//----- nvinfo : EIATTR_CUDA_API_VERSION
	.align		4
        /*0000*/ 	.byte	0x04, 0x37
        /*0002*/ 	.short	(.L_3782 - .L_3781)
.L_3781:
        /*0004*/ 	.word	0x00000082


	//----- nvinfo : EIATTR_KPARAM_INFO
	.align		4
.L_3782:
        /*0008*/ 	.byte	0x04, 0x17
        /*000a*/ 	.short	(.L_3784 - .L_3783)
.L_3783:
        /*000c*/ 	.word	0x00000000
        /*0010*/ 	.short	0x0000
        /*0012*/ 	.short	0x0000
        /*0014*/ 	.byte	0x00, 0xf0, 0xa1, 0x03


	//----- nvinfo : EIATTR_SPARSE_MMA_MASK
	.align		4
.L_3784:
        /*0018*/ 	.byte	0x03, 0x50
        /*001a*/ 	.short	0x0000


	//----- nvinfo : EIATTR_MAXREG_COUNT
	.align		4
        /*001c*/ 	.byte	0x03, 0x1b
        /*001e*/ 	.short	0x00ff


	//----- nvinfo : EIATTR_MERCURY_ISA_VERSION
	.align		4
        /*0020*/ 	.byte	0x03, 0x5f
        /*0022*/ 	.short	0x0101


	//----- nvinfo : EIATTR_COOP_GROUP_MASK_REGIDS
	.align		4
        /*0024*/ 	.byte	0x04, 0x29
        /*0026*/ 	.short	(.L_3786 - .L_3785)


	//   ....[0]....
.L_3785:
        /*0028*/ 	.word	0xffffffff


	//   ....[1]....
        /*002c*/ 	.word	0xffffffff


	//   ....[2]....
        /*0030*/ 	.word	0xffffffff


	//   ....[3]....
        /*0034*/ 	.word	0xffffffff


	//   ....[4]....
        /*0038*/ 	.word	0xffffffff


	//   ....[5]....
        /*003c*/ 	.word	0xffffffff


	//   ....[6]....
        /*0040*/ 	.word	0xffffffff


	//   ....[7]....
        /*0044*/ 	.word	0xffffffff


	//   ....[8]....
        /*0048*/ 	.word	0xffffffff


	//   ....[9]....
        /*004c*/ 	.word	0xffffffff


	//   ....[10]....
        /*0050*/ 	.word	0x0500009a


	//   ....[11]....
        /*0054*/ 	.word	0x0500009a


	//   ....[12]....
        /*0058*/ 	.word	0x0500009a


	//   ....[13]....
        /*005c*/ 	.word	0x0500009a


	//   ....[14]....
        /*0060*/ 	.word	0x0500009a


	//   ....[15]....
        /*0064*/ 	.word	0x0500009a


	//   ....[16]....
        /*0068*/ 	.word	0x0500009a


	//   ....[17]....
        /*006c*/ 	.word	0x0500009a


	//   ....[18]....
        /*0070*/ 	.word	0x0500009a


	//   ....[19]....
        /*0074*/ 	.word	0x0500009a


	//----- nvinfo : EIATTR_COOP_GROUP_INSTR_OFFSETS
	.align		4
.L_3786:
        /*0078*/ 	.byte	0x04, 0x28
        /*007a*/ 	.short	(.L_3788 - .L_3787)


	//   ....[0]....
.L_3787:
        /*007c*/ 	.word	0x0001b510


	//   ....[1]....
        /*0080*/ 	.word	0x0001b550


	//   ....[2]....
        /*0084*/ 	.word	0x0001b570


	//   ....[3]....
        /*0088*/ 	.word	0x0001b590


	//   ....[4]....
        /*008c*/ 	.word	0x0001b5b0


	//   ....[5]....
        /*0090*/ 	.word	0x0001bb20


	//   ....[6]....
        /*0094*/ 	.word	0x0001bb40


	//   ....[7]....
        /*0098*/ 	.word	0x0001bb60


	//   ....[8]....
        /*009c*/ 	.word	0x0001bb80


	//   ....[9]....
        /*00a0*/ 	.word	0x0001bba0


	//   ....[10]....
        /*00a4*/ 	.word	0x0001c9c0


	//   ....[11]....
        /*00a8*/ 	.word	0x0001ca60


	//   ....[12]....
        /*00ac*/ 	.word	0x0001cad0


	//   ....[13]....
        /*00b0*/ 	.word	0x0001cb40


	//   ....[14]....
        /*00b4*/ 	.word	0x0001cbb0


	//   ....[15]....
        /*00b8*/ 	.word	0x0001d190


	//   ....[16]....
        /*00bc*/ 	.word	0x0001d200


	//   ....[17]....
        /*00c0*/ 	.word	0x0001d270


	//   ....[18]....
        /*00c4*/ 	.word	0x0001d2e0


	//   ....[19]....
        /*00c8*/ 	.word	0x0001d350


	//----- nvinfo : EIATTR_VRC_CTA_INIT_COUNT
	.align		4
.L_3788:
        /*00cc*/ 	.byte	0x02, 0x4a
	.zero		1
	.zero		1


	//----- nvinfo : EIATTR_EXIT_INSTR_OFFSETS
	.align		4
        /*00d0*/ 	.byte	0x04, 0x1c
        /*00d2*/ 	.short	(.L_3790 - .L_3789)


	//   ....[0]....
.L_3789:
        /*00d4*/ 	.word	0x00000cf0


	//   ....[1]....
        /*00d8*/ 	.word	0x0001c950


	//----- nvinfo : EIATTR_INDIRECT_BRANCH_TARGETS
	.align		4
.L_3790:
        /*00dc*/ 	.byte	0x04, 0x34
        /*00de*/ 	.short	(.L_3792 - .L_3791)


	//   ....[0]....
.L_3791:
        /*00e0*/ 	.word	.L_x_45752@srel
        /*00e4*/ 	.short	0x0
        /*00e6*/ 	.short	0x0
        /*00e8*/ 	.word	0x3
        /*00ec*/ 	.word	.L_x_45753@srel
        /*00f0*/ 	.word	.L_x_45754@srel
        /*00f4*/ 	.word	.L_x_45755@srel


	//----- nvinfo : EIATTR_MAX_THREADS
	.align		4
.L_3792:
        /*00f8*/ 	.byte	0x04, 0x05
        /*00fa*/ 	.short	(.L_3794 - .L_3793)
.L_3793:
        /*00fc*/ 	.word	0x00000080
        /*0100*/ 	.word	0x00000001
        /*0104*/ 	.word	0x00000001


	//----- nvinfo : EIATTR_CRS_STACK_SIZE
	.align		4
.L_3794:
        /*0108*/ 	.byte	0x04, 0x1e
        /*010a*/ 	.short	(.L_3796 - .L_3795)
.L_3795:
        /*010c*/ 	.word	0x00000000


	//----- nvinfo : EIATTR_CBANK_PARAM_SIZE
	.align		4
.L_3796:
        /*0110*/ 	.byte	0x03, 0x19
        /*0112*/ 	.short	0x00e8


	//----- nvinfo : EIATTR_PARAM_CBANK
	.align		4
        /*0114*/ 	.byte	0x04, 0x0a
        /*0116*/ 	.short	(.L_3798 - .L_3797)
	.align		4
.L_3797:
        /*0118*/ 	.word	index@(.nv.constant0._ZN10layer_norm13ln_fwd_kernelINS_13Kernel_traitsIfffffjLj1280ELj1ELj4ELj1ELj16ENS_18Kernel_traits_baseILj1280EfffffjLj128EEEEELb1ELb0ELb0ELb0EEEvNS_9FwdParamsE)
        /*011c*/ 	.short	0x0380
        /*011e*/ 	.short	0x00e8


	//----- nvinfo : EIATTR_SW_WAR
	.align		4
.L_3798:
        /*0120*/ 	.byte	0x04, 0x36
        /*0122*/ 	.short	(.L_3800 - .L_3799)
.L_3799:
        /*0124*/ 	.word	0x00000008
.L_3800:


//--------------------- .nv.info._ZN10layer_norm13ln_fwd_kernelINS_13Kernel_traitsIfffffjLj1280ELj1ELj4ELj1ELj16ENS_18Kernel_traits_baseILj1280EfffffjLj128EEEEELb1ELb0ELb0ELb1EEEvNS_9FwdParamsE --------------------------
	.section	.nv.info._ZN10layer_norm13ln_fwd_kernelINS_13Kernel_traitsIfffffjLj1280ELj1ELj4ELj1ELj16ENS_18Kernel_traits_baseILj1280EfffffjLj128EEEEELb1ELb0ELb0ELb1EEEvNS_9FwdParamsE,"",@"SHT_CUDA_INFO"
	.sectionflags	@""
	.align	4


	//----- nvinfo : EIATTR_CUDA_API_VERSION
	.align		4
        /*0000*/ 	.byte	0x04, 0x37
        /*0002*/ 	.short	(.L_3802 - .L_3801)
.L_3801:
        /*0004*/ 	.word	0x00000082


	//----- nvinfo : EIATTR_KPARAM_INFO
	.align		4
.L_3802:
        /*0008*/ 	.byte	0x04, 0x17
        /*000a*/ 	.short	(.L_3804 - .L_3803)
.L_3803:
        /*000c*/ 	.word	0x00000000
        /*0010*/ 	.short	0x0000
        /*0012*/ 	.short	0x0000
        /*0014*/ 	.byte	0x00, 0xf0, 0xa1, 0x03


	//----- nvinfo : EIATTR_SPARSE_MMA_MASK
	.align		4
.L_3804:
        /*0018*/ 	.byte	0x03, 0x50
        /*001a*/ 	.short	0x0000


	//----- nvinfo : EIATTR_MAXREG_COUNT
	.align		4
        /*001c*/ 	.byte	0x03, 0x1b
        /*001e*/ 	.short	0x00ff


	//----- nvinfo : EIATTR_MERCURY_ISA_VERSION
	.align		4
        /*0020*/ 	.byte	0x03, 0x5f
        /*0022*/ 	.short	0x0101


	//----- nvinfo : EIATTR_COOP_GROUP_MASK_REGIDS
	.align		4
        /*0024*/ 	.byte	0x04, 0x29
        /*0026*/ 	.short	(.L_3806 - .L_3805)


	//   ....[0]....
.L_3805:
        /*0028*/ 	.word	0xffffffff


	//   ....[1]....
        /*002c*/ 	.word	0xffffffff


	//   ....[2]....
        /*0030*/ 	.word	0xffffffff


	//   ....[3]....
        /*0034*/ 	.word	0xffffffff


	//   ....[4]....
        /*0038*/ 	.word	0xffffffff


	//   ....[5]....
        /*003c*/ 	.word	0xffffffff


	//   ....[6]....
        /*0040*/ 	.word	0xffffffff


	//   ....[7]....
        /*0044*/ 	.word	0xffffffff


	//   ....[8]....
        /*0048*/ 	.word	0xffffffff


	//   ....[9]....
        /*004c*/ 	.word	0xffffffff


	//   ....[10]....
        /*0050*/ 	.word	0x0500008d


	//   ....[11]....
        /*0054*/ 	.word	0x0500008d


	//   ....[12]....
        /*0058*/ 	.word	0x0500008d


	//   ....[13]....
        /*005c*/ 	.word	0x0500008d


	//   ....[14]....
        /*0060*/ 	.word	0x0500008d


	//   ....[15]....
        /*0064*/ 	.word	0x0500008d


	//   ....[16]....
        /*0068*/ 	.word	0x0500008d


	//   ....[17]....
        /*006c*/ 	.word	0x0500008d


	//   ....[18]....
        /*0070*/ 	.word	0x0500008d


	//   ....[19]....
        /*0074*/ 	.word	0x0500008d


	//----- nvinfo : EIATTR_COOP_GROUP_INSTR_OFFSETS
	.align		4
.L_3806:
        /*0078*/ 	.byte	0x04, 0x28
        /*007a*/ 	.short	(.L_3808 - .L_3807)


	//   ....[0]....
.L_3807:
        /*007c*/ 	.word	0x0001a440


	//   ....[1]....
        /*0080*/ 	.word	0x0001a460


	//   ....[2]....
        /*0084*/ 	.word	0x0001a480


	//   ....[3]....
        /*0088*/ 	.word	0x0001a4a0


	//   ....[4]....
        /*008c*/ 	.word	0x0001a4d0


	//   ....[5]....
        /*0090*/ 	.word	0x0001aa00


	//   ....[6]....
        /*0094*/ 	.word	0x0001aa20


	//   ....[7]....
        /*0098*/ 	.word	0x0001aa40


	//   ....[8]....
        /*009c*/ 	.word	0x0001aa60


	//   ....[9]....
        /*00a0*/ 	.word	0x0001aa80


	//   ....[10]....
        /*00a4*/ 	.word	0x0001b500


	//   ....[11]....
        /*00a8*/ 	.word	0x0001b5a0


	//   ....[12]....
        /*00ac*/ 	.word	0x0001b610


	//   ....[13]....
        /*00b0*/ 	.word	0x0001b680


	//   ....[14]....
        /*00b4*/ 	.word	0x0001b700


	//   ....[15]....
        /*00b8*/ 	.word	0x0001bc80


	//   ....[16]....
        /*00bc*/ 	.word	0x0001bcf0


	//   ....[17]....
        /*00c0*/ 	.word	0x0001bd60


	//   ....[18]....
        /*00c4*/ 	.word	0x0001bdd0


	//   ....[19]....
        /*00c8*/ 	.word	0x0001be40


	//----- nvinfo : EIATTR_VRC_CTA_INIT_COUNT
	.align		4
.L_3808:
        /*00cc*/ 	.byte	0x02, 0x4a
	.zero		1
	.zero		1


	//----- nvinfo : EIATTR_EXIT_INSTR_OFFSETS
	.align		4
        /*00d0*/ 	.byte	0x04, 0x1c
        /*00d2*/ 	.short	(.L_3810 - .L_3809)


	//   ....[0]....
.L_3809:
        /*00d4*/ 	.word	0x000006b0


	//   ....[1]....
        /*00d8*/ 	.word	0x0001b490


	//----- nvinfo : EIATTR_INDIRECT_BRANCH_TARGETS
	.align		4
.L_3810:
        /*00dc*/ 	.byte	0x04, 0x34
        /*00de*/ 	.short	(.L_3812 - .L_3811)


	//   ....[0]....
.L_3811:
        /*00e0*/ 	.word	.L_x_45756@srel
        /*00e4*/ 	.short	0x0
        /*00e6*/ 	.short	0x0
        /*00e8*/ 	.word	0x3
        /*00ec*/ 	.word	.L_x_45757@srel
        /*00f0*/ 	.word	.L_x_45758@srel
        /*00f4*/ 	.word	.L_x_45759@srel


	//----- nvinfo : EIATTR_MAX_THREADS
	.align		4
.L_3812:
        /*00f8*/ 	.byte	0x04, 0x05
        /*00fa*/ 	.short	(.L_3814 - .L_3813)
.L_3813:
        /*00fc*/ 	.word	0x00000080
        /*0100*/ 	.word	0x00000001
        /*0104*/ 	.word	0x00000001


	//----- nvinfo : EIATTR_CRS_STACK_SIZE
	.align		4
.L_3814:
        /*0108*/ 	.byte	0x04, 0x1e
        /*010a*/ 	.short	(.L_3816 - .L_3815)
.L_3815:
        /*010c*/ 	.word	0x00000000


	//----- nvinfo : EIATTR_CBANK_PARAM_SIZE
	.align		4
.L_3816:
        /*0110*/ 	.byte	0x03, 0x19
        /*0112*/ 	.short	0x00e8


	//----- nvinfo : EIATTR_PARAM_CBANK
	.align		4
        /*0114*/ 	.byte	0x04, 0x0a
        /*0116*/ 	.short	(.L_3818 - .L_3817)
	.align		4
.L_3817:
        /*0118*/ 	.word	index@(.nv.constant0._ZN10layer_norm13ln_fwd_kernelINS_13Kernel_traitsIfffffjLj1280ELj1ELj4ELj1ELj16ENS_18Kernel_traits_baseILj1280EfffffjLj128EEEEELb1ELb0ELb0ELb1EEEvNS_9FwdParamsE)
        /*011c*/ 	.short	0x0380
        /*011e*/ 	.short	0x00e8


	//----- nvinfo : EIATTR_SW_WAR
	.align		4
.L_3818:
        /*0120*/ 	.byte	0x04, 0x36
        /*0122*/ 	.short	(.L_3820 - .L_3819)
.L_3819:
        /*0124*/ 	.word	0x00000008
.L_3820:


//--------------------- .nv.info._ZN10layer_norm13ln_fwd_kernelINS_13Kernel_traitsIfffffjLj1280ELj1ELj4ELj1ELj16ENS_18Kernel_traits_baseILj1280EfffffjLj128EEEEELb1ELb0ELb1ELb0EEEvNS_9FwdParamsE --------------------------
	.section	.nv.info._ZN10layer_norm13ln_fwd_kernelINS_13Kernel_traitsIfffffjLj1280ELj1ELj4ELj1ELj16ENS_18Kernel_traits_baseILj1280EfffffjLj128EEEEELb1ELb0ELb1ELb0EEEvNS_9FwdParamsE,"",@"SHT_CUDA_INFO"
	.sectionflags	@""
	.align	4


	//----- nvinfo : EIATTR_CUDA_API_VERSION
	.align		4
        /*0000*/ 	.byte	0x04, 0x37
        /*0002*/ 	.short	(.L_3822 - .L_3821)
.L_3821:
        /*0004*/ 	.word	0x00000082


	//----- nvinfo : EIATTR_KPARAM_INFO
	.align		4
.L_3822:
        /*0008*/ 	.byte	0x04, 0x17
        /*000a*/ 	.short	(.L_3824 - .L_3823)
.L_3823:
        /*000c*/ 	.word	0x00000000
        /*0010*/ 	.short	0x0000
        /*0012*/ 	.short	0x0000
        /*0014*/ 	.byte	0x00, 0xf0, 0xa1, 0x03


	//----- nvinfo : EIATTR_SPARSE_MMA_MASK
	.align		4
.L_3824:
        /*0018*/ 	.byte	0x03, 0x50
        /*001a*/ 	.short	0x0000


	//----- nvinfo : EIATTR_MAXREG_COUNT
	.align		4
        /*001c*/ 	.byte	0x03, 0x1b
        /*001e*/ 	.short	0x00ff


	//----- nvinfo : EIATTR_MERCURY_ISA_VERSION
	.align		4
        /*0020*/ 	.byte	0x03, 0x5f
        /*0022*/ 	.short	0x0101


	//----- nvinfo : EIATTR_COOP_GROUP_MASK_REGIDS
	.align		4
        /*0024*/ 	.byte	0x04, 0x29
        /*0026*/ 	.short	(.L_3826 - .L_3825)


	//   ....[0]....
.L_3825:
        /*0028*/ 	.word	0xffffffff


	//   ....[1]....
        /*002c*/ 	.word	0xffffffff


	//   ....[2]....
        /*0030*/ 	.word	0xffffffff


	//   ....[3]....
        /*0034*/ 	.word	0xffffffff


	//   ....[4]....
        /*0038*/ 	.word	0xffffffff


	//   ....[5]....
        /*003c*/ 	.word	0xffffffff


	//   ....[6]....
        /*0040*/ 	.word	0xffffffff


	//   ....[7]....
        /*0044*/ 	.word	0xffffffff


	//   ....[8]....
        /*0048*/ 	.word	0xffffffff


	//   ....[9]....
        /*004c*/ 	.word	0xffffffff


	//   ....[10]....
        /*0050*/ 	.word	0x0500009c


	//   ....[11]....
        /*0054*/ 	.word	0x0500009c


	//   ....[12]....
        /*0058*/ 	.word	0x0500009c


	//   ....[13]....
        /*005c*/ 	.word	0x0500009c


	//   ....[14]....
        /*0060*/ 	.word	0x0500009c


	//   ....[15]....
        /*0064*/ 	.word	0x0500009c


	//   ....[16]....
        /*0068*/ 	.word	0x0500009c


	//   ....[17]....
        /*006c*/ 	.word	0x0500009c


	//   ....[18]....
        /*0070*/ 	.word	0x0500009c


	//   ....[19]....
        /*0074*/ 	.word	0x0500009c


	//----- nvinfo : EIATTR_COOP_GROUP_INSTR_OFFSETS
	.align		4
.L_3826:
        /*0078*/ 	.byte	0x04, 0x28
        /*007a*/ 	.short	(.L_3828 - .L_3827)


	//   ....[0]....
.L_3827:
        /*007c*/ 	.word	0x0001f140


	//   ....[1]....
        /*0080*/ 	.word	0x0001f180


	//   ....[2]....
        /*0084*/ 	.word	0x0001f1a0


	//   ....[3]....
        /*0088*/ 	.word	0x0001f1c0


	//   ....[4]....
        /*008c*/ 	.word	0x0001f1e0


	//   ....[5]....
        /*0090*/ 	.word	0x0001f750


	//   ....[6]....
        /*0094*/ 	.word	0x0001f770


	//   ....[7]....
        /*0098*/ 	.word	0x0001f790


	//   ....[8]....
        /*009c*/ 	.word	0x0001f7b0


	//   ....[9]....
        /*00a0*/ 	.word	0x0001f7d0


	//   ....[10]....
        /*00a4*/ 	.word	0x00020670


	//   ....[11]....
        /*00a8*/ 	.word	0x00020700


	//   ....[12]....
        /*00ac*/ 	.word	0x00020760


	//   ....[13]....
        /*00b0*/ 	.word	0x000207c0


	//   ....[14]....
        /*00b4*/ 	.word	0x00020820


	//   ....[15]....
        /*00b8*/ 	.word	0x00020df0


	//   ....[16]....
        /*00bc*/ 	.word	0x00020e50


	//   ....[17]....
        /*00c0*/ 	.word	0x00020eb0


	//   ....[18]....
        /*00c4*/ 	.word	0x00020f10


	//   ....[19]....
        /*00c8*/ 	.word	0x00020f70


	//----- nvinfo : EIATTR_VRC_CTA_INIT_COUNT
	.align		4
.L_3828:
        /*00cc*/ 	.byte	0x02, 0x4a
	.zero		1
	.zero		1


	//----- nvinfo : EIATTR_EXIT_INSTR_OFFSETS
	.align		4
        /*00d0*/ 	.byte	0x04, 0x1c
        /*00d2*/ 	.short	(.L_3830 - .L_3829)


	//   ....[0]....
.L_3829:
        /*00d4*/ 	.word	0x00000d10


	//   ....[1]....
        /*00d8*/ 	.word	0x00020600


	//----- nvinfo : EIATTR_MAX_THREADS
	.align		4
.L_3830:
        /*00dc*/ 	.byte	0x04, 0x05
        /*00de*/ 	.short	(.L_3832 - .L_3831)
.L_3831:
        /*00e0*/ 	.word	0x00000080
        /*00e4*/ 	.word	0x00000001
        /*00e8*/ 	.word	0x00000001


	//----- nvinfo : EIATTR_CRS_STACK_SIZE
	.align		4
.L_3832:
        /*00ec*/ 	.byte	0x04, 0x1e
        /*00ee*/ 	.short	(.L_3834 - .L_3833)
.L_3833:
        /*00f0*/ 	.word	0x00000000


	//----- nvinfo : EIATTR_CBANK_PARAM_SIZE
	.align		4
.L_3834:
        /*00f4*/ 	.byte	0x03, 0x19
        /*00f6*/ 	.short	0x00e8


	//----- nvinfo : EIATTR_PARAM_CBANK
	.align		4
        /*00f8*/ 	.byte	0x04, 0x0a
        /*00fa*/ 	.short	(.L_3836 - .L_3835)
	.align		4
.L_3835:
        /*00fc*/ 	.word	index@(.nv.constant0._ZN10layer_norm13ln_fwd_kernelINS_13Kernel_traitsIfffffjLj1280ELj1ELj4ELj1ELj16ENS_18Kernel_traits_baseILj1280EfffffjLj128EEEEELb1ELb0ELb1ELb0EEEvNS_9FwdParamsE)
        /*0100*/ 	.short	0x0380
        /*0102*/ 	.short	0x00e8


	//----- nvinfo : EIATTR_SW_WAR
	.align		4
.L_3836:
        /*0104*/ 	.byte	0x04, 0x36
        /*0106*/ 	.short	(.L_3838 - .L_3837)
.L_3837:
        /*0108*/ 	.word	0x00000008
.L_3838:


//--------------------- .nv.info._ZN10layer_norm13ln_fwd_kernelINS_13Kernel_traitsIfffffjLj1280ELj1ELj4ELj1ELj16ENS_18Kernel_traits_baseILj1280EfffffjLj128EEEEELb1ELb0ELb1ELb1EEEvNS_9FwdParamsE --------------------------
	.section	.nv.info._ZN10layer_norm13ln_fwd_kernelINS_13Kernel_traitsIfffffjLj1280ELj1ELj4ELj1ELj16ENS_18Kernel_traits_baseILj1280EfffffjLj128EEEEELb1ELb0ELb1ELb1EEEvNS_9FwdParamsE,"",@"SHT_CUDA_INFO"
	.sectionflags	@""
	.align	4


	//----- nvinfo : EIATTR_CUDA_API_VERSION
	.align		4
        /*0000*/ 	.byte	0x04, 0x37
        /*0002*/ 	.short	(.L_3840 - .L_3839)
.L_3839:
        /*0004*/ 	.word	0x00000082


	//----- nvinfo : EIATTR_KPARAM_INFO
	.align		4
.L_3840:
        /*0008*/ 	.byte	0x04, 0x17
        /*000a*/ 	.short	(.L_3842 - .L_3841)
.L_3841:
        /*000c*/ 	.word	0x00000000
        /*0010*/ 	.short	0x0000
        /*0012*/ 	.short	0x0000
        /*0014*/ 	.byte	0x00, 0xf0, 0xa1, 0x03


	//----- nvinfo : EIATTR_SPARSE_MMA_MASK
	.align		4
.L_3842:
        /*0018*/ 	.byte	0x03, 0x50
        /*001a*/ 	.short	0x0000


	//----- nvinfo : EIATTR_MAXREG_COUNT
	.align		4
        /*001c*/ 	.byte	0x03, 0x1b
        /*001e*/ 	.short	0x00ff


	//----- nvinfo : EIATTR_MERCURY_ISA_VERSION
	.align		4
        /*0020*/ 	.byte	0x03, 0x5f
        /*0022*/ 	.short	0x0101


	//----- nvinfo : EIATTR_COOP_GROUP_MASK_REGIDS
	.align		4
        /*0024*/ 	.byte	0x04, 0x29
        /*0026*/ 	.short	(.L_3844 - .L_3843)


	//   ....[0]....
.L_3843:
        /*0028*/ 	.word	0xffffffff


	//   ....[1]....
        /*002c*/ 	.word	0xffffffff


	//   ....[2]....
        /*0030*/ 	.word	0xffffffff


	//   ....[3]....
        /*0034*/ 	.word	0xffffffff


	//   ....[4]....
        /*0038*/ 	.word	0xffffffff


	//   ....[5]....
        /*003c*/ 	.word	0xffffffff


	//   ....[6]....
        /*0040*/ 	.word	0xffffffff


	//   ....[7]....
        /*0044*/ 	.word	0xffffffff


	//   ....[8]....
        /*0048*/ 	.word	0xffffffff


	//   ....[9]....
        /*004c*/ 	.word	0xffffffff


	//   ....[10]....
        /*0050*/ 	.word	0x05000096


	//   ....[11]....
        /*0054*/ 	.word	0x05000096


	//   ....[12]....
        /*0058*/ 	.word	0x05000096


	//   ....[13]....
        /*005c*/ 	.word	0x05000096


	//   ....[14]....
        /*0060*/ 	.word	0x05000096


	//   ....[15]....
        /*0064*/ 	.word	0x05000096


	//   ....[16]....
        /*0068*/ 	.word	0x05000096


	//   ....[17]....
        /*006c*/ 	.word	0x05000096


	//   ....[18]....
        /*0070*/ 	.word	0x05000096


	//   ....[19]....
        /*0074*/ 	.word	0x05000096


	//----- nvinfo : EIATTR_COOP_GROUP_INSTR_OFFSETS
	.align		4
.L_3844:
        /*0078*/ 	.byte	0x04, 0x28
        /*007a*/ 	.short	(.L_3846 - .L_3845)


	//   ....[0]....
.L_3845:
        /*007c*/ 	.word	0x0001cff0


	//   ....[1]....
        /*0080*/ 	.word	0x0001d020


	//   ....[2]....
        /*0084*/ 	.word	0x0001d040


	//   ....[3]....
        /*0088*/ 	.word	0x0001d060


	//   ....[4]....
        /*008c*/ 	.word	0x0001d080


	//   ....[5]....
        /*0090*/ 	.word	0x0001d5b0


	//   ....[6]....
        /*0094*/ 	.word	0x0001d5d0


	//   ....[7]....
        /*0098*/ 	.word	0x0001d5f0


	//   ....[8]....
        /*009c*/ 	.word	0x0001d610


	//   ....[9]....
        /*00a0*/ 	.word	0x0001d630


	//   ....[10]....
        /*00a4*/ 	.word	0x0001e1e0


	//   ....[11]....
        /*00a8*/ 	.word	0x0001e290


	//   ....[12]....
        /*00ac*/ 	.word	0x0001e300


	//   ....[13]....
        /*00b0*/ 	.word	0x0001e370


	//   ....[14]....
        /*00b4*/ 	.word	0x0001e3e0


	//   ....[15]....
        /*00b8*/ 	.word	0x0001e960


	//   ....[16]....
        /*00bc*/ 	.word	0x0001e9d0


	//   ....[17]....
        /*00c0*/ 	.word	0x0001ea40


	//   ....[18]....
        /*00c4*/ 	.word	0x0001eab0


	//   ....[19]....
        /*00c8*/ 	.word	0x0001eb20


	//----- nvinfo : EIATTR_VRC_CTA_INIT_COUNT
	.align		4
.L_3846:
        /*00cc*/ 	.byte	0x02, 0x4a
	.zero		1
	.zero		1


	//----- nvinfo : EIATTR_EXIT_INSTR_OFFSETS
	.align		4
        /*00d0*/ 	.byte	0x04, 0x1c
        /*00d2*/ 	.short	(.L_3848 - .L_3847)


	//   ....[0]....
.L_3847:
        /*00d4*/ 	.word	0x000006b0


	//   ....[1]....
        /*00d8*/ 	.word	0x0001e170


	//----- nvinfo : EIATTR_MAX_THREADS
	.align		4
.L_3848:
        /*00dc*/ 	.byte	0x04, 0x05
        /*00de*/ 	.short	(.L_3850 - .L_3849)
.L_3849:
        /*00e0*/ 	.word	0x00000080
        /*00e4*/ 	.word	0x00000001
        /*00e8*/ 	.word	0x00000001


	//----- nvinfo : EIATTR_CRS_STACK_SIZE
	.align		4
.L_3850:
        /*00ec*/ 	.byte	0x04, 0x1e
        /*00ee*/ 	.short	(.L_3852 - .L_3851)
.L_3851:
        /*00f0*/ 	.word	0x00000000


	//----- nvinfo : EIATTR_CBANK_PARAM_SIZE
	.align		4
.L_3852:
        /*00f4*/ 	.byte	0x03, 0x19
        /*00f6*/ 	.short	0x00e8


	//----- nvinfo : EIATTR_PARAM_CBANK
	.align		4
        /*00f8*/ 	.byte	0x04, 0x0a
        /*00fa*/ 	.short	(.L_3854 - .L_3853)
	.align		4
.L_3853:
        /*00fc*/ 	.word	index@(.nv.constant0._ZN10layer_norm13ln_fwd_kernelINS_13Kernel_traitsIfffffjLj1280ELj1ELj4ELj1ELj16ENS_18Kernel_traits_baseILj1280EfffffjLj128EEEEELb1ELb0ELb1ELb1EEEvNS_9FwdParamsE)
        /*0100*/ 	.short	0x0380
        /*0102*/ 	.short	0x00e8


	//----- nvinfo : EIATTR_SW_WAR
	.align		4
.L_3854:
        /*0104*/ 	.byte	0x04, 0x36
        /*0106*/ 	.short	(.L_3856 - .L_3855)
.L_3855:
        /*0108*/ 	.word	0x00000008
.L_3856:


//--------------------- .nv.info._ZN10layer_norm13ln_fwd_kernelINS_13Kernel_traitsIfffffjLj1280ELj1ELj4ELj1ELj16ENS_18Kernel_traits_baseILj1280EfffffjLj128EEEEELb1ELb1ELb0ELb0EEEvNS_9FwdParamsE --------------------------
	.section	.nv.info._ZN10layer_norm13ln_fwd_kernelINS_13Kernel_traitsIfffffjLj1280ELj1ELj4ELj1ELj16ENS_18Kernel_traits_baseILj1280EfffffjLj128EEEEELb1ELb1ELb0ELb0EEEvNS_9FwdParamsE,"",@"SHT_CUDA_INFO"
	.sectionflags	@""
	.align	4


	//----- nvinfo : EIATTR_CUDA_API_VERSION
	.align		4
        /*0000*/ 	.byte	0x04, 0x37
        /*0002*/ 	.short	(.L_3858 - .L_3857)
.L_3857:
        /*0004*/ 	.word	0x00000082


	//----- nvinfo : EIATTR_KPARAM_INFO
	.align		4
.L_3858:
        /*0008*/ 	.byte	0x04, 0x17
        /*000a*/ 	.short	(.L_3860 - .L_3859)
.L_3859:
        /*000c*/ 	.word	0x00000000
        /*0010*/ 	.short	0x0000
        /*0012*/ 	.short	0x0000
        /*0014*/ 	.byte	0x00, 0xf0, 0xa1, 0x03


	//----- nvinfo : EIATTR_SPARSE_MMA_MASK
	.align		4
.L_3860:
        /*0018*/ 	.byte	0x03, 0x50
        /*001a*/ 	.short	0x0000


	//----- nvinfo : EIATTR_MAXREG_COUNT
	.align		4
        /*001c*/ 	.byte	0x03, 0x1b
        /*001e*/ 	.short	0x00ff


	//----- nvinfo : EIATTR_MERCURY_ISA_VERSION
	.align		4
        /*0020*/ 	.byte	0x03, 0x5f
        /*0022*/ 	.short	0x0101


	//----- nvinfo : EIATTR_COOP_GROUP_MASK_REGIDS
	.align		4
        /*0024*/ 	.byte	0x04, 0x29
        /*0026*/ 	.short	(.L_3862 - .L_3861)


	//   ....[0]....
.L_3861:
        /*0028*/ 	.word	0xffffffff


	//   ....[1]....
        /*002c*/ 	.word	0xffffffff


	//   ....[2]....
        /*0030*/ 	.word	0xffffffff


	//   ....[3]....
        /*0034*/ 	.word	0xffffffff


	//   ....[4]....
        /*0038*/ 	.word	0xffffffff


	//   ....[5]....
        /*003c*/ 	.word	0xffffffff


	//   ....[6]....
        /*0040*/ 	.word	0xffffffff


	//   ....[7]....
        /*0044*/ 	.word	0xffffffff


	//   ....[8]....
        /*0048*/ 	.word	0xffffffff


	//   ....[9]....
        /*004c*/ 	.word	0xffffffff


	//   ....[10]....
        /*0050*/ 	.word	0x050000bc


	//   ....[11]....
        /*0054*/ 	.word	0x050000bc


	//   ....[12]....
        /*0058*/ 	.word	0x050000bc


	//   ....[13]....
        /*005c*/ 	.word	0x050000bc


	//   ....[14]....
        /*0060*/ 	.word	0x050000bc


	//   ....[15]....
        /*0064*/ 	.word	0x050000bc


	//   ....[16]....
        /*0068*/ 	.word	0x050000bc


	//   ....[17]....
        /*006c*/ 	.word	0x050000bc


	//   ....[18]....
        /*0070*/ 	.word	0x050000bc


	//   ....[19]....
        /*0074*/ 	.word	0x050000bc


	//----- nvinfo : EIATTR_COOP_GROUP_INSTR_OFFSETS
	.align		4
.L_3862:
        /*0078*/ 	.byte	0x04, 0x28
        /*007a*/ 	.short	(.L_3864 - .L_3863)


	//   ....[0]....
.L_3863:
        /*007c*/ 	.word	0x00021930


	//   ....[1]....
        /*0080*/ 	.word	0x00021960


	//   ....[2]....
        /*0084*/ 	.word	0x00021980


	//   ....[3]....
        /*0088*/ 	.word	0x000219a0


	//   ....[4]....
        /*008c*/ 	.word	0x000219d0


	//   ....[5]....
        /*0090*/ 	.word	0x00021f40


	//   ....[6]....
        /*0094*/ 	.word	0x00021f60


	//   ....[7]....
        /*0098*/ 	.word	0x00021f80


	//   ....[8]....
        /*009c*/ 	.word	0x00021fa0


	//   ....[9]....
        /*00a0*/ 	.word	0x00021fc0


	//   ....[10]....
        /*00a4*/ 	.word	0x00022dd0


	//   ....[11]....
        /*00a8*/ 	.word	0x00022e70


	//   ....[12]....
        /*00ac*/ 	.word	0x00022ee0


	//   ....[13]....
        /*00b0*/ 	.word	0x00022f50


	//   ....[14]....
        /*00b4*/ 	.word	0x00022fd0


	//   ....[15]....
        /*00b8*/ 	.word	0x000235a0


	//   ....[16]....
        /*00bc*/ 	.word	0x00023610


	//   ....[17]....
        /*00c0*/ 	.word	0x00023680


	//   ....[18]....
        /*00c4*/ 	.word	0x000236f0


	//   ....[19]....
        /*00c8*/ 	.word	0x00023760


	//----- nvinfo : EIATTR_VRC_CTA_INIT_COUNT
	.align		4
.L_3864:
        /*00cc*/ 	.byte	0x02, 0x4a
	.zero		1
	.zero		1


	//----- nvinfo : EIATTR_EXIT_INSTR_OFFSETS
	.align		4
        /*00d0*/ 	.byte	0x04, 0x1c
        /*00d2*/ 	.short	(.L_3866 - .L_3865)


	//   ....[0]....
.L_3865:
        /*00d4*/ 	.word	0x00000f70


	//   ....[1]....
        /*00d8*/ 	.word	0x00022d60


	//----- nvinfo : EIATTR_INDIRECT_BRANCH_TARGETS
	.align		4
.L_3866:
        /*00dc*/ 	.byte	0x04, 0x34
        /*00de*/ 	.short	(.L_3868 - .L_3867)


	//   ....[0]....
.L_3867:
        /*00e0*/ 	.word	.L_x_45760@srel
        /*00e4*/ 	.short	0x0
        /*00e6*/ 	.short	0x0
        /*00e8*/ 	.word	0x3
        /*00ec*/ 	.word	.L_x_45761@srel
        /*00f0*/ 	.word	.L_x_45762@srel
        /*00f4*/ 	.word	.L_x_45763@srel


	//----- nvinfo : EIATTR_MAX_THREADS
	.align		4
.L_3868:
        /*00f8*/ 	.byte	0x04, 0x05
        /*00fa*/ 	.short	(.L_3870 - .L_3869)
.L_3869:
        /*00fc*/ 	.word	0x00000080
        /*0100*/ 	.word	0x00000001
        /*0104*/ 	.word	0x00000001


	//----- nvinfo : EIATTR_CRS_STACK_SIZE
	.align		4
.L_3870:
        /*0108*/ 	.byte	0x04, 0x1e
        /*010a*/ 	.short	(.L_3872 - .L_3871)
.L_3871:
        /*010c*/ 	.word	0x00000000


	//----- nvinfo : EIATTR_CBANK_PARAM_SIZE
	.align		4
.L_3872:
        /*0110*/ 	.byte	0x03, 0x19
        /*0112*/ 	.short	0x00e8


	//----- nvinfo : EIATTR_PARAM_CBANK
	.align		4
        /*0114*/ 	.byte	0x04, 0x0a
        /*0116*/ 	.short	(.L_3874 - .L_3873)
	.align		4
.L_3873:
        /*0118*/ 	.word	index@(.nv.constant0._ZN10layer_norm13ln_fwd_kernelINS_13Kernel_traitsIfffffjLj1280ELj1ELj4ELj1ELj16ENS_18Kernel_traits_baseILj1280EfffffjLj128EEEEELb1ELb1ELb0ELb0EEEvNS_9FwdParamsE)
        /*011c*/ 	.short	0x0380
        /*011e*/ 	.short	0x00e8


	//----- nvinfo : EIATTR_SW_WAR
	.align		4
.L_3874:
        /*0120*/ 	.byte	0x04, 0x36
        /*0122*/ 	.short	(.L_3876 - .L_3875)
.L_3875:
        /*0124*/ 	.word	0x00000008
.L_3876:


//--------------------- .nv.info._ZN10layer_norm13ln_fwd_kernelINS_13Kernel_traitsIfffffjLj1280ELj1ELj4ELj1ELj16ENS_18Kernel_traits_baseILj1280EfffffjLj128EEEEELb1ELb1ELb0ELb1EEEvNS_9FwdParamsE --------------------------
	.section	.nv.info._ZN10layer_norm13ln_fwd_kernelINS_13Kernel_traitsIfffffjLj1280ELj1ELj4ELj1ELj16ENS_18Kernel_traits_baseILj1280EfffffjLj128EEEEELb1ELb1ELb0ELb1EEEvNS_9FwdParamsE,"",@"SHT_CUDA_INFO"
	.sectionflags	@""
	.align	4


	//----- nvinfo : EIATTR_CUDA_API_VERSION
	.align		4
        /*0000*/ 	.byte	0x04, 0x37
        /*0002*/ 	.short	(.L_3878 - .L_3877)
.L_3877:
        /*0004*/ 	.word	0x00000082


	//----- nvinfo : EIATTR_KPARAM_INFO
	.align		4
.L_3878:
        /*0008*/ 	.byte	0x04, 0x17
        /*000a*/ 	.short	(.L_3880 - .L_3879)
.L_3879:
        /*000c*/ 	.word	0x00000000
        /*0010*/ 	.short	0x0000
        /*0012*/ 	.short	0x0000
        /*0014*/ 	.byte	0x00, 0xf0, 0xa1, 0x03


	//----- nvinfo : EIATTR_SPARSE_MMA_MASK
	.align		4
.L_3880:
        /*0018*/ 	.byte	0x03, 0x50
        /*001a*/ 	.short	0x0000


	//----- nvinfo : EIATTR_MAXREG_COUNT
	.align		4
        /*001c*/ 	.byte	0x03, 0x1b
        /*001e*/ 	.short	0x00ff


	//----- nvinfo : EIATTR_MERCURY_ISA_VERSION
	.align		4
        /*0020*/ 	.byte	0x03, 0x5f
        /*0022*/ 	.short	0x0101


	//----- nvinfo : EIATTR_COOP_GROUP_MASK_REGIDS
	.align		4
        /*0024*/ 	.byte	0x04, 0x29
        /*0026*/ 	.short	(.L_3882 - .L_3881)


	//   ....[0]....
.L_3881:
        /*0028*/ 	.word	0xffffffff


	//   ....[1]....
        /*002c*/ 	.word	0xffffffff


	//   ....[2]....
        /*0030*/ 	.word	0xffffffff


	//   ....[3]....
        /*0034*/ 	.word	0xffffffff


	//   ....[4]....
        /*0038*/ 	.word	0xffffffff


	//   ....[5]....
        /*003c*/ 	.word	0xffffffff


	//   ....[6]....
        /*0040*/ 	.word	0xffffffff


	//   ....[7]....
        /*0044*/ 	.word	0xffffffff


	//   ....[8]....
        /*0048*/ 	.word	0xffffffff


	//   ....[9]....
        /*004c*/ 	.word	0xffffffff


	//   ....[10]....
        /*0050*/ 	.word	0x050000b6


	//   ....[11]....
        /*0054*/ 	.word	0x050000b6


	//   ....[12]....
        /*0058*/ 	.word	0x050000b6


	//   ....[13]....
        /*005c*/ 	.word	0x050000b6


	//   ....[14]....
        /*0060*/ 	.word	0x050000b6


	//   ....[15]....
        /*0064*/ 	.word	0x050000b6


	//   ....[16]....
        /*0068*/ 	.word	0x050000b6


	//   ....[17]....
        /*006c*/ 	.word	0x050000b6


	//   ....[18]....
        /*0070*/ 	.word	0x050000b6


	//   ....[19]....
        /*0074*/ 	.word	0x050000b6


	//----- nvinfo : EIATTR_COOP_GROUP_INSTR_OFFSETS
	.align		4
.L_3882:
        /*0078*/ 	.byte	0x04, 0x28
        /*007a*/ 	.short	(.L_3884 - .L_3883)


	//   ....[0]....
.L_3883:
        /*007c*/ 	.word	0x0001f100


	//   ....[1]....
        /*0080*/ 	.word	0x0001f120


	//   ....[2]....
        /*0084*/ 	.word	0x0001f140


	//   ....[3]....
        /*0088*/ 	.word	0x0001f160


	//   ....[4]....
        /*008c*/ 	.word	0x0001f190


	//   ....[5]....
        /*0090*/ 	.word	0x0001f6c0


	//   ....[6]....
        /*0094*/ 	.word	0x0001f6e0


	//   ....[7]....
        /*0098*/ 	.word	0x0001f700


	//   ....[8]....
        /*009c*/ 	.word	0x0001f720


	//   ....[9]....
        /*00a0*/ 	.word	0x0001f740


	//   ....[10]....
        /*00a4*/ 	.word	0x000201b0


	//   ....[11]....
        /*00a8*/ 	.word	0x00020250


	//   ....[12]....
        /*00ac*/ 	.word	0x000202c0


	//   ....[13]....
        /*00b0*/ 	.word	0x00020330


	//   ....[14]....
        /*00b4*/ 	.word	0x000203b0


	//   ....[15]....
        /*00b8*/ 	.word	0x00020930


	//   ....[16]....
        /*00bc*/ 	.word	0x000209a0


	//   ....[17]....
        /*00c0*/ 	.word	0x00020a10


	//   ....[18]....
        /*00c4*/ 	.word	0x00020a80


	//   ....[19]....
        /*00c8*/ 	.word	0x00020af0


	//----- nvinfo : EIATTR_VRC_CTA_INIT_COUNT
	.align		4
.L_3884:
        /*00cc*/ 	.byte	0x02, 0x4a
	.zero		1
	.zero		1


	//----- nvinfo : EIATTR_EXIT_INSTR_OFFSETS
	.align		4
        /*00d0*/ 	.byte	0x04, 0x1c
        /*00d2*/ 	.short	(.L_3886 - .L_3885)


	//   ....[0]....
.L_3885:
        /*00d4*/ 	.word	0x000006f0


	//   ....[1]....
        /*00d8*/ 	.word	0x00020140


	//----- nvinfo : EIATTR_INDIRECT_BRANCH_TARGETS
	.align		4
.L_3886:
        /*00dc*/ 	.byte	0x04, 0x34
        /*00de*/ 	.short	(.L_3888 - .L_3887)


	//   ....[0]....
.L_3887:
        /*00e0*/ 	.word	.L_x_45764@srel
        /*00e4*/ 	.short	0x0
        /*00e6*/ 	.short	0x0
        /*00e8*/ 	.word	0x3
        /*00ec*/ 	.word	.L_x_45765@srel
        /*00f0*/ 	.word	.L_x_45766@srel
        /*00f4*/ 	.word	.L_x_45767@srel


	//----- nvinfo : EIATTR_MAX_THREADS
	.align		4
.L_3888:
        /*00f8*/ 	.byte	0x04, 0x05
        /*00fa*/ 	.short	(.L_3890 - .L_3889)
.L_3889:
        /*00fc*/ 	.word	0x00000080
        /*0100*/ 	.word	0x00000001
        /*0104*/ 	.word	0x00000001


	//----- nvinfo : EIATTR_CRS_STACK_SIZE
	.align		4
.L_3890:
        /*0108*/ 	.byte	0x04, 0x1e
        /*010a*/ 	.short	(.L_3892 - .L_3891)
.L_3891:
        /*010c*/ 	.word	0x00000000


	//----- nvinfo : EIATTR_CBANK_PARAM_SIZE
	.align		4
.L_3892:
        /*0110*/ 	.byte	0x03, 0x19
        /*0112*/ 	.short	0x00e8


	//----- nvinfo : EIATTR_PARAM_CBANK
	.align		4
        /*0114*/ 	.byte	0x04, 0x0a
        /*0116*/ 	.short	(.L_3894 - .L_3893)
	.align		4
.L_3893:
        /*0118*/ 	.word	index@(.nv.constant0._ZN10layer_norm13ln_fwd_kernelINS_13Kernel_traitsIfffffjLj1280ELj1ELj4ELj1ELj16ENS_18Kernel_traits_baseILj1280EfffffjLj128EEEEELb1ELb1ELb0ELb1EEEvNS_9FwdParamsE)
        /*011c*/ 	.short	0x0380
        /*011e*/ 	.short	0x00e8


	//----- nvinfo : EIATTR_SW_WAR
	.align		4
.L_3894:
        /*0120*/ 	.byte	0x04, 0x36
        /*0122*/ 	.short	(.L_3896 - .L_3895)
.L_3895:
        /*0124*/ 	.word	0x00000008
.L_3896:


//--------------------- .nv.info._ZN10layer_norm13ln_fwd_kernelINS_13Kernel_traitsIfffffjLj1280ELj1ELj4ELj1ELj16ENS_18Kernel_traits_baseILj1280EfffffjLj128EEEEELb1ELb1ELb1ELb0EEEvNS_9FwdParamsE --------------------------
	.section	.nv.info._ZN10layer_norm13ln_fwd_kernelINS_13Kernel_traitsIfffffjLj1280ELj1ELj4ELj1ELj16ENS_18Kernel_traits_baseILj1280EfffffjLj128EEEEELb1ELb1ELb1ELb0EEEvNS_9FwdParamsE,"",@"SHT_CUDA_INFO"
	.sectionflags	@""
	.align	4


	//----- nvinfo : EIATTR_CUDA_API_VERSION
	.align		4
        /*0000*/ 	.byte	0x04, 0x37
        /*0002*/ 	.short	(.L_3898 - .L_3897)
.L_3897:
        /*0004*/ 	.word	0x00000082


	//----- nvinfo : EIATTR_KPARAM_INFO
	.align		4
.L_3898:
        /*0008*/ 	.byte	0x04, 0x17
        /*000a*/ 	.short	(.L_3900 - .L_3899)
.L_3899:
        /*000c*/ 	.word	0x00000000
        /*0010*/ 	.short	0x0000
        /*0012*/ 	.short	0x0000
        /*0014*/ 	.byte	0x00, 0xf0, 0xa1, 0x03


	//----- nvinfo : EIATTR_SPARSE_MMA_MASK
	.align		4
.L_3900:
        /*0018*/ 	.byte	0x03, 0x50
        /*001a*/ 	.short	0x0000


	//----- nvinfo : EIATTR_MAXREG_COUNT
	.align		4
        /*001c*/ 	.byte	0x03, 0x1b
        /*001e*/ 	.short	0x00ff


	//----- nvinfo : EIATTR_MERCURY_ISA_VERSION
	.align		4
        /*0020*/ 	.byte	0x03, 0x5f
        /*0022*/ 	.short	0x0101


	//----- nvinfo : EIATTR_COOP_GROUP_MASK_REGIDS
	.align		4
        /*0024*/ 	.byte	0x04, 0x29
        /*0026*/ 	.short	(.L_3902 - .L_3901)


	//   ....[0]....
.L_3901:
        /*0028*/ 	.word	0xffffffff


	//   ....[1]....
        /*002c*/ 	.word	0xffffffff


	//   ....[2]....
        /*0030*/ 	.word	0xffffffff


	//   ....[3]....
        /*0034*/ 	.word	0xffffffff


	//   ....[4]....
        /*0038*/ 	.word	0xffffffff


	//   ....[5]....
        /*003c*/ 	.word	0xffffffff


	//   ....[6]....
        /*0040*/ 	.word	0xffffffff


	//   ....[7]....
        /*0044*/ 	.word	0xffffffff


	//   ....[8]....
        /*0048*/ 	.word	0xffffffff


	//   ....[9]....
        /*004c*/ 	.word	0xffffffff


	//   ....[10]....
        /*0050*/ 	.word	0x050000c6


	//   ....[11]....
        /*0054*/ 	.word	0x050000c6


	//   ....[12]....
        /*0058*/ 	.word	0x050000c6


	//   ....[13]....
        /*005c*/ 	.word	0x050000c6


	//   ....[14]....
        /*0060*/ 	.word	0x050000c6


	//   ....[15]....
        /*0064*/ 	.word	0x050000c6


	//   ....[16]....
        /*0068*/ 	.word	0x050000c6


	//   ....[17]....
        /*006c*/ 	.word	0x050000c6


	//   ....[18]....
        /*0070*/ 	.word	0x050000c6


	//   ....[19]....
        /*0074*/ 	.word	0x050000c6


	//----- nvinfo : EIATTR_COOP_GROUP_INSTR_OFFSETS
	.align		4
.L_3902:
        /*0078*/ 	.byte	0x04, 0x28
        /*007a*/ 	.short	(.L_3904 - .L_3903)


	//   ....[0]....
.L_3903:
        /*007c*/ 	.word	0x00023860


	//   ....[1]....
        /*0080*/ 	.word	0x00023890


	//   ....[2]....
        /*0084*/ 	.word	0x000238b0


	//   ....[3]....
        /*0088*/ 	.word	0x000238d0


	//   ....[4]....
        /*008c*/ 	.word	0x00023900


	//   ....[5]....
        /*0090*/ 	.word	0x00023e70


	//   ....[6]....
        /*0094*/ 	.word	0x00023e90


	//   ....[7]....
        /*0098*/ 	.word	0x00023eb0


	//   ....[8]....
        /*009c*/ 	.word	0x00023ed0


	//   ....[9]....
        /*00a0*/ 	.word	0x00023ef0


	//   ....[10]....
        /*00a4*/ 	.word	0x00024d80


	//   ....[11]....
        /*00a8*/ 	.word	0x00024e20


	//   ....[12]....
        /*00ac*/ 	.word	0x00024e90


	//   ....[13]....
        /*00b0*/ 	.word	0x00024f00


	//   ....[14]....
        /*00b4*/ 	.word	0x00024f80


	//   ....[15]....
        /*00b8*/ 	.word	0x00025550


	//   ....[16]....
        /*00bc*/ 	.word	0x000255c0


	//   ....[17]....
        /*00c0*/ 	.word	0x00025630


	//   ....[18]....
        /*00c4*/ 	.word	0x000256a0


	//   ....[19]....
        /*00c8*/ 	.word	0x00025710


	//----- nvinfo : EIATTR_VRC_CTA_INIT_COUNT
	.align		4
.L_3904:
        /*00cc*/ 	.byte	0x02, 0x4a
	.zero		1
	.zero		1


	//----- nvinfo : EIATTR_EXIT_INSTR_OFFSETS
	.align		4
        /*00d0*/ 	.byte	0x04, 0x1c
        /*00d2*/ 	.short	(.L_3906 - .L_3905)


	//   ....[0]....
.L_3905:
        /*00d4*/ 	.word	0x00000f80


	//   ....[1]....
        /*00d8*/ 	.word	0x00024d10


	//----- nvinfo : EIATTR_MAX_THREADS
	.align		4
.L_3906:
        /*00dc*/ 	.byte	0x04, 0x05
        /*00de*/ 	.short	(.L_3908 - .L_3907)
.L_3907:
        /*00e0*/ 	.word	0x00000080
        /*00e4*/ 	.word	0x00000001
        /*00e8*/ 	.word	0x00000001


	//----- nvinfo : EIATTR_CRS_STACK_SIZE
	.align		4
.L_3908:
        /*00ec*/ 	.byte	0x04, 0x1e
        /*00ee*/ 	.short	(.L_3910 - .L_3909)
.L_3909:
        /*00f0*/ 	.word	0x00000000


	//----- nvinfo : EIATTR_CBANK_PARAM_SIZE
	.align		4
.L_3910:
        /*00f4*/ 	.byte	0x03, 0x19
        /*00f6*/ 	.short	0x00e8


	//----- nvinfo : EIATTR_PARAM_CBANK
	.align		4
        /*00f8*/ 	.byte	0x04, 0x0a
        /*00fa*/ 	.short	(.L_3912 - .L_3911)
	.align		4
.L_3911:
        /*00fc*/ 	.word	index@(.nv.constant0._ZN10layer_norm13ln_fwd_kernelINS_13Kernel_traitsIfffffjLj1280ELj1ELj4ELj1ELj16ENS_18Kernel_traits_baseILj1280EfffffjLj128EEEEELb1ELb1ELb1ELb0EEEvNS_9FwdParamsE)
        /*0100*/ 	.short	0x0380
        /*0102*/ 	.short	0x00e8


	//----- nvinfo : EIATTR_SW_WAR
	.align		4
.L_3912:
        /*0104*/ 	.byte	0x04, 0x36
        /*0106*/ 	.short	(.L_3914 - .L_3913)
.L_3913:
        /*0108*/ 	.word	0x00000008
.L_3914:


//--------------------- .nv.info._ZN10layer_norm13ln_fwd_kernelINS_13Kernel_traitsIfffffjLj1280ELj1ELj4ELj1ELj16ENS_18Kernel_traits_baseILj1280EfffffjLj128EEEEELb1ELb1ELb1ELb1EEEvNS_9FwdParamsE --------------------------
	.section	.nv.info._ZN10layer_norm13ln_fwd_kernelINS_13Kernel_traitsIfffffjLj1280ELj1ELj4ELj1ELj16ENS_18Kernel_traits_baseILj1280EfffffjLj128EEEEELb1ELb1ELb1ELb1EEEvNS_9FwdParamsE,"",@"SHT_CUDA_INFO"
	.sectionflags	@""
	.align	4


	//----- nvinfo : EIATTR_CUDA_API_VERSION
	.align		4
        /*0000*/ 	.byte	0x04, 0x37
        /*0002*/ 	.short	(.L_3916 - .L_3915)
.L_3915:
        /*0004*/ 	.word	0x00000082


	//----- nvinfo : EIATTR_KPARAM_INFO
	.align		4
.L_3916:
        /*0008*/ 	.byte	0x04, 0x17
        /*000a*/ 	.short	(.L_3918 - .L_3917)
.L_3917:
        /*000c*/ 	.word	0x00000000
        /*0010*/ 	.short	0x0000
        /*0012*/ 	.short	0x0000
        /*0014*/ 	.byte	0x00, 0xf0, 0xa1, 0x03


	//----- nvinfo : EIATTR_SPARSE_MMA_MASK
	.align		4
.L_3918:
        /*0018*/ 	.byte	0x03, 0x50
        /*001a*/ 	.short	0x0000


	//----- nvinfo : EIATTR_MAXREG_COUNT
	.align		4
        /*001c*/ 	.byte	0x03, 0x1b
        /*001e*/ 	.short	0x00ff


	//----- nvinfo : EIATTR_MERCURY_ISA_VERSION
	.align		4
        /*0020*/ 	.byte	0x03, 0x5f
        /*0022*/ 	.short	0x0101


	//----- nvinfo : EIATTR_COOP_GROUP_MASK_REGIDS
	.align		4
        /*0024*/ 	.byte	0x04, 0x29
        /*0026*/ 	.short	(.L_3920 - .L_3919)


	//   ....[0]....
.L_3919:
        /*0028*/ 	.word	0xffffffff


	//   ....[1]....
        /*002c*/ 	.word	0xffffffff


	//   ....[2]....
        /*0030*/ 	.word	0xffffffff


	//   ....[3]....
        /*0034*/ 	.word	0xffffffff


	//   ....[4]....
        /*0038*/ 	.word	0xffffffff


	//   ....[5]....
        /*003c*/ 	.word	0xffffffff


	//   ....[6]....
        /*0040*/ 	.word	0xffffffff


	//   ....[7]....
        /*0044*/ 	.word	0xffffffff


	//   ....[8]....
        /*0048*/ 	.word	0xffffffff


	//   ....[9]....
        /*004c*/ 	.word	0xffffffff


	//   ....[10]....
        /*0050*/ 	.word	0x050000c4


	//   ....[11]....
        /*0054*/ 	.word	0x050000c4


	//   ....[12]....
        /*0058*/ 	.word	0x050000c4


	//   ....[13]....
        /*005c*/ 	.word	0x050000c4


	//   ....[14]....
        /*0060*/ 	.word	0x050000c4


	//   ....[15]....
        /*0064*/ 	.word	0x050000c4


	//   ....[16]....
        /*0068*/ 	.word	0x050000c4


	//   ....[17]....
        /*006c*/ 	.word	0x050000c4


	//   ....[18]....
        /*0070*/ 	.word	0x050000c4


	//   ....[19]....
        /*0074*/ 	.word	0x050000c4


	//----- nvinfo : EIATTR_COOP_GROUP_INSTR_OFFSETS
	.align		4
.L_3920:
        /*0078*/ 	.byte	0x04, 0x28
        /*007a*/ 	.short	(.L_3922 - .L_3921)


	//   ....[0]....
.L_3921:
        /*007c*/ 	.word	0x000227e0


	//   ....[1]....
        /*0080*/ 	.word	0x00022800


	//   ....[2]....
        /*0084*/ 	.word	0x00022820


	//   ....[3]....
        /*0088*/ 	.word	0x00022840


	//   ....[4]....
        /*008c*/ 	.word	0x00022870


	//   ....[5]....
        /*0090*/ 	.word	0x00022da0


	//   ....[6]....
        /*0094*/ 	.word	0x00022dc0


	//   ....[7]....
        /*0098*/ 	.word	0x00022de0


	//   ....[8]....
        /*009c*/ 	.word	0x00022e00


	//   ....[9]....
        /*00a0*/ 	.word	0x00022e20


	//   ....[10]....
        /*00a4*/ 	.word	0x000239c0


	//   ....[11]....
        /*00a8*/ 	.word	0x00023a60


	//   ....[12]....
        /*00ac*/ 	.word	0x00023ad0


	//   ....[13]....
        /*00b0*/ 	.word	0x00023b40


	//   ....[14]....
        /*00b4*/ 	.word	0x00023bc0


	//   ....[15]....
        /*00b8*/ 	.word	0x00024140


	//   ....[16]....
        /*00bc*/ 	.word	0x000241b0


	//   ....[17]....
        /*00c0*/ 	.word	0x00024220


	//   ....[18]....
        /*00c4*/ 	.word	0x00024290


	//   ....[19]....
        /*00c8*/ 	.word	0x00024300


	//----- nvinfo : EIATTR_VRC_CTA_INIT_COUNT
	.align		4
.L_3922:
        /*00cc*/ 	.byte	0x02, 0x4a
	.zero		1
	.zero		1


	//----- nvinfo : EIATTR_EXIT_INSTR_OFFSETS
	.align		4
        /*00d0*/ 	.byte	0x04, 0x1c
        /*00d2*/ 	.short	(.L_3924 - .L_3923)


	//   ....[0]....
.L_3923:
        /*00d4*/ 	.word	0x000006f0


	//   ....[1]....
        /*00d8*/ 	.word	0x00023950


	//----- nvinfo : EIATTR_MAX_THREADS
	.align		4
.L_3924:
        /*00dc*/ 	.byte	0x04, 0x05
        /*00de*/ 	.short	(.L_3926 - .L_3925)
.L_3925:
        /*00e0*/ 	.word	0x00000080
        /*00e4*/ 	.word	0x00000001
        /*00e8*/ 	.word	0x00000001


	//----- nvinfo : EIATTR_CRS_STACK_SIZE
	.align		4
.L_3926:
        /*00ec*/ 	.byte	0x04, 0x1e
        /*00ee*/ 	.short	(.L_3928 - .L_3927)
.L_3927:
        /*00f0*/ 	.word	0x00000000


	//----- nvinfo : EIATTR_CBANK_PARAM_SIZE
	.align		4
.L_3928:
        /*00f4*/ 	.byte	0x03, 0x19
        /*00f6*/ 	.short	0x00e8


	//----- nvinfo : EIATTR_PARAM_CBANK
	.align		4
        /*00f8*/ 	.byte	0x04, 0x0a
        /*00fa*/ 	.short	(.L_3930 - .L_3929)
	.align		4
.L_3929:
        /*00fc*/ 	.word	index@(.nv.constant0._ZN10layer_norm13ln_fwd_kernelINS_13Kernel_traitsIfffffjLj1280ELj1ELj4ELj1ELj16ENS_18Kernel_traits_baseILj1280EfffffjLj128EEEEELb1ELb1ELb1ELb1EEEvNS_9FwdParamsE)
        /*0100*/ 	.short	0x0380
        /*0102*/ 	.short	0x00e8


	//----- nvinfo : EIATTR_SW_WAR
	.align		4
.L_3930:
        /*0104*/ 	.byte	0x04, 0x36
        /*0106*/ 	.short	(.L_3932 - .L_3931)
.L_3931:
        /*0108*/ 	.word	0x00000008
.L_3932:


//--------------------- .nv.callgraph             --------------------------
	.section	.nv.callgraph,"",@"SHT_CUDA_CALLGRAPH"
	.align	4
	.sectionentsize	8
	.align		4
        /*0000*/ 	.word	0x00000000
	.align		4
        /*0004*/ 	.word	0xffffffff
	.align		4
        /*0008*/ 	.word	0x00000000
	.align		4
        /*000c*/ 	.word	0xfffffffe
	.align		4
        /*0010*/ 	.word	0x00000000
	.align		4
        /*0014*/ 	.word	0xfffffffd
	.align		4
        /*0018*/ 	.word	0x00000000
	.align		4
        /*001c*/ 	.word	0xfffffffc


//--------------------- .nv.constant4             --------------------------
	.section	.nv.constant4,"a",@progbits
	.align	8
	.align		8
.nv.constant4:
        /*0000*/ 	.dword	precalc_xorwow_matrix
	.align		8
        /*0008*/ 	.dword	precalc_xorwow_offset_matrix
	.align		8
        /*0010*/ 	.dword	mrg32k3aM1
	.align		8
        /*0018*/ 	.dword	mrg32k3aM2
	.align		8
        /*0020*/ 	.dword	mrg32k3aM1SubSeq
	.align		8
        /*0028*/ 	.dword	mrg32k3aM2SubSeq
	.align		8
        /*0030*/ 	.dword	mrg32k3aM1Seq
	.align		8
        /*0038*/ 	.dword	mrg32k3aM2Seq


//--------------------- .nv.constant3             --------------------------
	.section	.nv.constant3,"a",@progbits
	.align	8
.nv.constant3:
	.type		__cr_lgamma_table,@object
	.size		__cr_lgamma_table,(.L_8 - __cr_lgamma_table)
__cr_lgamma_table:
        /*0000*/ 	.byte	0x00, 0x00, 0x00, 0x00, 0x00, 0x00, 0x00, 0x00, 0x00, 0x00, 0x00, 0x00, 0x00, 0x00, 0x00, 0x00
        /*0010*/ 	.byte	0xef, 0x39, 0xfa, 0xfe, 0x42, 0x2e, 0xe6, 0x3f, 0x02, 0x20, 0x2a, 0xfa, 0x0b, 0xab, 0xfc, 0x3f
        /*0020*/ 	.byte	0xf9, 0x2c, 0x92, 0x7c, 0xa7, 0x6c, 0x09, 0x40, 0xc9, 0x79, 0x44, 0x3c, 0x64, 0x26, 0x13, 0x40
        /*0030*/ 	.byte	0xca, 0x01, 0xcf, 0x3a, 0x27, 0x51, 0x1a, 0x40, 0x30, 0xcc, 0x2d, 0xf3, 0xe1, 0x0c, 0x21, 0x40
        /*0040*/ 	.byte	0x0d, 0xb7, 0xfc, 0x82, 0x8e, 0x35, 0x25, 0x40
.L_8:


//--------------------- .nv.constant2._ZN10layer_norm13ln_fwd_kernelINS_13Kernel_traitsI13__nv_bfloat16S2_S2_S2_fjLj1280ELj1ELj4ELj1ELj16ENS_18Kernel_traits_baseILj1280ES2_S2_S2_S2_fjLj128EEEEELb1ELb0ELb0ELb0EEEvNS_9FwdParamsE --------------------------
	.section	.nv.constant2._ZN10layer_norm13ln_fwd_kernelINS_13Kernel_traitsI13__nv_bfloat16S2_S2_S2_fjLj1280ELj1ELj4ELj1ELj16ENS_18Kernel_traits_baseILj1280ES2_S2_S2_S2_fjLj128EEEEELb1ELb0ELb0ELb0EEEvNS_9FwdParamsE,"a",@progbits
	.sectionflags	@""
	.align	4
.nv.constant2._ZN10layer_norm13ln_fwd_kernelINS_13Kernel_traitsI13__nv_bfloat16S2_S2_S2_fjLj1280ELj1ELj4ELj1ELj16ENS_18Kernel_traits_baseILj1280ES2_S2_S2_S2_fjLj128EEEEELb1ELb0ELb0ELb0EEEvNS_9FwdParamsE:
        /*0000*/ 	.byte	0x40, 0x11, 0x00, 0x00, 0x80, 0x11, 0x00, 0x00, 0x00, 0x11, 0x00, 0x00


//--------------------- .nv.constant2._ZN10layer_norm13ln_fwd_kernelINS_13Kernel_traitsI13__nv_bfloat16S2_S2_S2_fjLj1280ELj1ELj4ELj1ELj16ENS_18Kernel_traits_baseILj1280ES2_S2_S2_S2_fjLj128EEEEELb1ELb0ELb0ELb1EEEvNS_9FwdParamsE --------------------------
	.section	.nv.constant2._ZN10layer_norm13ln_fwd_kernelINS_13Kernel_traitsI13__nv_bfloat16S2_S2_S2_fjLj1280ELj1ELj4ELj1ELj16ENS_18Kernel_traits_baseILj1280ES2_S2_S2_S2_fjLj128EEEEELb1ELb0ELb0ELb1EEEvNS_9FwdParamsE,"a",@progbits
	.sectionflags	@""
	.align	4
.nv.constant2._ZN10layer_norm13ln_fwd_kernelINS_13Kernel_traitsI13__nv_bfloat16S2_S2_S2_fjLj1280ELj1ELj4ELj1ELj16ENS_18Kernel_traits_baseILj1280ES2_S2_S2_S2_fjLj128EEEEELb1ELb0ELb0ELb1EEEvNS_9FwdParamsE:
        /*0000*/ 	.byte	0xf0, 0x0f, 0x00, 0x00, 0x30, 0x10, 0x00, 0x00, 0xb0, 0x0f, 0x00, 0x00


//--------------------- .nv.constant2._ZN10layer_norm13ln_fwd_kernelINS_13Kernel_traitsI13__nv_bfloat16S2_S2_S2_fjLj1280ELj1ELj4ELj1ELj16ENS_18Kernel_traits_baseILj1280ES2_S2_S2_S2_fjLj128EEEEELb1ELb1ELb0ELb0EEEvNS_9FwdParamsE --------------------------
	.section	.nv.constant2._ZN10layer_norm13ln_fwd_kernelINS_13Kernel_traitsI13__nv_bfloat16S2_S2_S2_fjLj1280ELj1ELj4ELj1ELj16ENS_18Kernel_traits_baseILj1280ES2_S2_S2_S2_fjLj128EEEEELb1ELb1ELb0ELb0EEEvNS_9FwdParamsE,"a",@progbits
	.sectionflags	@""
	.align	4
.nv.constant2._ZN10layer_norm13ln_fwd_kernelINS_13Kernel_traitsI13__nv_bfloat16S2_S2_S2_fjLj1280ELj1ELj4ELj1ELj16ENS_18Kernel_traits_baseILj1280ES2_S2_S2_S2_fjLj128EEEEELb1ELb1ELb0ELb0EEEvNS_9FwdParamsE:
        /*0000*/ 	.byte	0x50, 0x15, 0x00, 0x00, 0x90, 0x15, 0x00, 0x00, 0x10, 0x15, 0x00, 0x00


//--------------------- .nv.constant2._ZN10layer_norm13ln_fwd_kernelINS_13Kernel_traitsI13__nv_bfloat16S2_S2_S2_fjLj1280ELj1ELj4ELj1ELj16ENS_18Kernel_traits_baseILj1280ES2_S2_S2_S2_fjLj128EEEEELb1ELb1ELb0ELb1EEEvNS_9FwdParamsE --------------------------
	.section	.nv.constant2._ZN10layer_norm13ln_fwd_kernelINS_13Kernel_traitsI13__nv_bfloat16S2_S2_S2_fjLj1280ELj1ELj4ELj1ELj16ENS_18Kernel_traits_baseILj1280ES2_S2_S2_S2_fjLj128EEEEELb1ELb1ELb0ELb1EEEvNS_9FwdParamsE,"a",@progbits
	.sectionflags	@""
	.align	4
.nv.constant2._ZN10layer_norm13ln_fwd_kernelINS_13Kernel_traitsI13__nv_bfloat16S2_S2_S2_fjLj1280ELj1ELj4ELj1ELj16ENS_18Kernel_traits_baseILj1280ES2_S2_S2_S2_fjLj128EEEEELb1ELb1ELb0ELb1EEEvNS_9FwdParamsE:
        /*0000*/ 	.byte	0x00, 0x11, 0x00, 0x00, 0x40, 0x11, 0x00, 0x00, 0xc0, 0x10, 0x00, 0x00


//--------------------- .nv.constant2._ZN10layer_norm13ln_fwd_kernelINS_13Kernel_traitsI6__halfS2_S2_S2_fjLj1280ELj1ELj4ELj1ELj16ENS_18Kernel_traits_baseILj1280ES2_S2_S2_S2_fjLj128EEEEELb1ELb0ELb0ELb0EEEvNS_9FwdParamsE --------------------------
	.section	.nv.constant2._ZN10layer_norm13ln_fwd_kernelINS_13Kernel_traitsI6__halfS2_S2_S2_fjLj1280ELj1ELj4ELj1ELj16ENS_18Kernel_traits_baseILj1280ES2_S2_S2_S2_fjLj128EEEEELb1ELb0ELb0ELb0EEEvNS_9FwdParamsE,"a",@progbits
	.sectionflags	@""
	.align	4
.nv.constant2._ZN10layer_norm13ln_fwd_kernelINS_13Kernel_traitsI6__halfS2_S2_S2_fjLj1280ELj1ELj4ELj1ELj16ENS_18Kernel_traits_baseILj1280ES2_S2_S2_S2_fjLj128EEEEELb1ELb0ELb0ELb0EEEvNS_9FwdParamsE:
        /*0000*/ 	.byte	0xc0, 0x0f, 0x00, 0x00, 0x00, 0x10, 0x00, 0x00, 0x80, 0x0f, 0x00, 0x00


//--------------------- .nv.constant2._ZN10layer_norm13ln_fwd_kernelINS_13Kernel_traitsI6__halfS2_S2_S2_fjLj1280ELj1ELj4ELj1ELj16ENS_18Kernel_traits_baseILj1280ES2_S2_S2_S2_fjLj128EEEEELb1ELb0ELb0ELb1EEEvNS_9FwdParamsE --------------------------
	.section	.nv.constant2._ZN10layer_norm13ln_fwd_kernelINS_13Kernel_traitsI6__halfS2_S2_S2_fjLj1280ELj1ELj4ELj1ELj16ENS_18Kernel_traits_baseILj1280ES2_S2_S2_S2_fjLj128EEEEELb1ELb0ELb0ELb1EEEvNS_9FwdParamsE,"a",@progbits
	.sectionflags	@""
	.align	4
.nv.constant2._ZN10layer_norm13ln_fwd_kernelINS_13Kernel_traitsI6__halfS2_S2_S2_fjLj1280ELj1ELj4ELj1ELj16ENS_18Kernel_traits_baseILj1280ES2_S2_S2_S2_fjLj128EEEEELb1ELb0ELb0ELb1EEEvNS_9FwdParamsE:
        /*0000*/ 	.byte	0x50, 0x0e, 0x00, 0x00, 0x90, 0x0e, 0x00, 0x00, 0x10, 0x0e, 0x00, 0x00


//--------------------- .nv.constant2._ZN10layer_norm13ln_fwd_kernelINS_13Kernel_traitsI6__halfS2_S2_S2_fjLj1280ELj1ELj4ELj1ELj16ENS_18Kernel_traits_baseILj1280ES2_S2_S2_S2_fjLj128EEEEELb1ELb1ELb0ELb0EEEvNS_9FwdParamsE --------------------------
	.section	.nv.constant2._ZN10layer_norm13ln_fwd_kernelINS_13Kernel_traitsI6__halfS2_S2_S2_fjLj1280ELj1ELj4ELj1ELj16ENS_18Kernel_traits_baseILj1280ES2_S2_S2_S2_fjLj128EEEEELb1ELb1ELb0ELb0EEEvNS_9FwdParamsE,"a",@progbits
	.sectionflags	@""
	.align	4
.nv.constant2._ZN10layer_norm13ln_fwd_kernelINS_13Kernel_traitsI6__halfS2_S2_S2_fjLj1280ELj1ELj4ELj1ELj16ENS_18Kernel_traits_baseILj1280ES2_S2_S2_S2_fjLj128EEEEELb1ELb1ELb0ELb0EEEvNS_9FwdParamsE:
        /*0000*/ 	.byte	0x70, 0x11, 0x00, 0x00, 0xb0, 0x11, 0x00, 0x00, 0x30, 0x11, 0x00, 0x00


//--------------------- .nv.constant2._ZN10layer_norm13ln_fwd_kernelINS_13Kernel_traitsI6__halfS2_S2_S2_fjLj1280ELj1ELj4ELj1ELj16ENS_18Kernel_traits_baseILj1280ES2_S2_S2_S2_fjLj128EEEEELb1ELb1ELb0ELb1EEEvNS_9FwdParamsE --------------------------
	.section	.nv.constant2._ZN10layer_norm13ln_fwd_kernelINS_13Kernel_traitsI6__halfS2_S2_S2_fjLj1280ELj1ELj4ELj1ELj16ENS_18Kernel_traits_baseILj1280ES2_S2_S2_S2_fjLj128EEEEELb1ELb1ELb0ELb1EEEvNS_9FwdParamsE,"a",@progbits
	.sectionflags	@""
	.align	4
.nv.constant2._ZN10layer_norm13ln_fwd_kernelINS_13Kernel_traitsI6__halfS2_S2_S2_fjLj1280ELj1ELj4ELj1ELj16ENS_18Kernel_traits_baseILj1280ES2_S2_S2_S2_fjLj128EEEEELb1ELb1ELb0ELb1EEEvNS_9FwdParamsE:
        /*0000*/ 	.byte	0x30, 0x0d, 0x00, 0x00, 0x70, 0x0d, 0x00, 0x00, 0xf0, 0x0c, 0x00, 0x00


//--------------------- .nv.constant2._ZN10layer_norm13ln_fwd_kernelINS_13Kernel_traitsIf13__nv_bfloat16S2_S2_fjLj1280ELj1ELj4ELj1ELj16ENS_18Kernel_traits_baseILj1280EfS2_S2_S2_fjLj128EEEEELb1ELb0ELb0ELb0EEEvNS_9FwdParamsE --------------------------
	.section	.nv.constant2._ZN10layer_norm13ln_fwd_kernelINS_13Kernel_traitsIf13__nv_bfloat16S2_S2_fjLj1280ELj1ELj4ELj1ELj16ENS_18Kernel_traits_baseILj1280EfS2_S2_S2_fjLj128EEEEELb1ELb0ELb0ELb0EEEvNS_9FwdParamsE,"a",@progbits
	.sectionflags	@""
	.align	4
.nv.constant2._ZN10layer_norm13ln_fwd_kernelINS_13Kernel_traitsIf13__nv_bfloat16S2_S2_fjLj1280ELj1ELj4ELj1ELj16ENS_18Kernel_traits_baseILj1280EfS2_S2_S2_fjLj128EEEEELb1ELb0ELb0ELb0EEEvNS_9FwdParamsE:
        /*0000*/ 	.byte	0x10, 0x11, 0x00, 0x00, 0x50, 0x11, 0x00, 0x00, 0xd0, 0x10, 0x00, 0x00


//--------------------- .nv.constant2._ZN10layer_norm13ln_fwd_kernelINS_13Kernel_traitsIf13__nv_bfloat16S2_S2_fjLj1280ELj1ELj4ELj1ELj16ENS_18Kernel_traits_baseILj1280EfS2_S2_S2_fjLj128EEEEELb1ELb0ELb0ELb1EEEvNS_9FwdParamsE --------------------------
	.section	.nv.constant2._ZN10layer_norm13ln_fwd_kernelINS_13Kernel_traitsIf13__nv_bfloat16S2_S2_fjLj1280ELj1ELj4ELj1ELj16ENS_18Kernel_traits_baseILj1280EfS2_S2_S2_fjLj128EEEEELb1ELb0ELb0ELb1EEEvNS_9FwdParamsE,"a",@progbits
	.sectionflags	@""
	.align	4
.nv.constant2._ZN10layer_norm13ln_fwd_kernelINS_13Kernel_traitsIf13__nv_bfloat16S2_S2_fjLj1280ELj1ELj4ELj1ELj16ENS_18Kernel_traits_baseILj1280EfS2_S2_S2_fjLj128EEEEELb1ELb0ELb0ELb1EEEvNS_9FwdParamsE:
        /*0000*/ 	.byte	0x10, 0x0e, 0x00, 0x00, 0x50, 0x0e, 0x00, 0x00, 0xd0, 0x0d, 0x00, 0x00


//--------------------- .nv.constant2._ZN10layer_norm13ln_fwd_kernelINS_13Kernel_traitsIf13__nv_bfloat16S2_S2_fjLj1280ELj1ELj4ELj1ELj16ENS_18Kernel_traits_baseILj1280EfS2_S2_S2_fjLj128EEEEELb1ELb1ELb0ELb0EEEvNS_9FwdParamsE --------------------------
	.section	.nv.constant2._ZN10layer_norm13ln_fwd_kernelINS_13Kernel_traitsIf13__nv_bfloat16S2_S2_fjLj1280ELj1ELj4ELj1ELj16ENS_18Kernel_traits_baseILj1280EfS2_S2_S2_fjLj128EEEEELb1ELb1ELb0ELb0EEEvNS_9FwdParamsE,"a",@progbits
	.sectionflags	@""
	.align	4
.nv.constant2._ZN10layer_norm13ln_fwd_kernelINS_13Kernel_traitsIf13__nv_bfloat16S2_S2_fjLj1280ELj1ELj4ELj1ELj16ENS_18Kernel_traits_baseILj1280EfS2_S2_S2_fjLj128EEEEELb1ELb1ELb0ELb0EEEvNS_9FwdParamsE:
        /*0000*/ 	.byte	0x80, 0x13, 0x00, 0x00, 0xc0, 0x13, 0x00, 0x00, 0x40, 0x13, 0x00, 0x00


//--------------------- .nv.constant2._ZN10layer_norm13ln_fwd_kernelINS_13Kernel_traitsIf13__nv_bfloat16S2_S2_fjLj1280ELj1ELj4ELj1ELj16ENS_18Kernel_traits_baseILj1280EfS2_S2_S2_fjLj128EEEEELb1ELb1ELb0ELb1EEEvNS_9FwdParamsE --------------------------
	.section	.nv.constant2._ZN10layer_norm13ln_fwd_kernelINS_13Kernel_traitsIf13__nv_bfloat16S2_S2_fjLj1280ELj1ELj4ELj1ELj16ENS_18Kernel_traits_baseILj1280EfS2_S2_S2_fjLj128EEEEELb1ELb1ELb0ELb1EEEvNS_9FwdParamsE,"a",@progbits
	.sectionflags	@""
	.align	4
.nv.constant2._ZN10layer_norm13ln_fwd_kernelINS_13Kernel_traitsIf13__nv_bfloat16S2_S2_fjLj1280ELj1ELj4ELj1ELj16ENS_18Kernel_traits_baseILj1280EfS2_S2_S2_fjLj128EEEEELb1ELb1ELb0ELb1EEEvNS_9FwdParamsE:
        /*0000*/ 	.byte	0x70, 0x0f, 0x00, 0x00, 0xb0, 0x0f, 0x00, 0x00, 0x30, 0x0f, 0x00, 0x00


//--------------------- .nv.constant2._ZN10layer_norm13ln_fwd_kernelINS_13Kernel_traitsI13__nv_bfloat16S2_fS2_fjLj1280ELj1ELj4ELj1ELj16ENS_18Kernel_traits_baseILj1280ES2_S2_fS2_fjLj128EEEEELb1ELb0ELb0ELb0EEEvNS_9FwdParamsE --------------------------
	.section	.nv.constant2._ZN10layer_norm13ln_fwd_kernelINS_13Kernel_traitsI13__nv_bfloat16S2_fS2_fjLj1280ELj1ELj4ELj1ELj16ENS_18Kernel_traits_baseILj1280ES2_S2_fS2_fjLj128EEEEELb1ELb0ELb0ELb0EEEvNS_9FwdParamsE,"a",@progbits
	.sectionflags	@""
	.align	4
.nv.constant2._ZN10layer_norm13ln_fwd_kernelINS_13Kernel_traitsI13__nv_bfloat16S2_fS2_fjLj1280ELj1ELj4ELj1ELj16ENS_18Kernel_traits_baseILj1280ES2_S2_fS2_fjLj128EEEEELb1ELb0ELb0ELb0EEEvNS_9FwdParamsE:
        /*0000*/ 	.byte	0xa0, 0x11, 0x00, 0x00, 0xe0, 0x11, 0x00, 0x00, 0x60, 0x11, 0x00, 0x00


//--------------------- .nv.constant2._ZN10layer_norm13ln_fwd_kernelINS_13Kernel_traitsI13__nv_bfloat16S2_fS2_fjLj1280ELj1ELj4ELj1ELj16ENS_18Kernel_traits_baseILj1280ES2_S2_fS2_fjLj128EEEEELb1ELb0ELb0ELb1EEEvNS_9FwdParamsE --------------------------
	.section	.nv.constant2._ZN10layer_norm13ln_fwd_kernelINS_13Kernel_traitsI13__nv_bfloat16S2_fS2_fjLj1280ELj1ELj4ELj1ELj16ENS_18Kernel_traits_baseILj1280ES2_S2_fS2_fjLj128EEEEELb1ELb0ELb0ELb1EEEvNS_9FwdParamsE,"a",@progbits
	.sectionflags	@""
	.align	4
.nv.constant2._ZN10layer_norm13ln_fwd_kernelINS_13Kernel_traitsI13__nv_bfloat16S2_fS2_fjLj1280ELj1ELj4ELj1ELj16ENS_18Kernel_traits_baseILj1280ES2_S2_fS2_fjLj128EEEEELb1ELb0ELb0ELb1EEEvNS_9FwdParamsE:
        /*0000*/ 	.byte	0xe0, 0x0f, 0x00, 0x00, 0x20, 0x10, 0x00, 0x00, 0xa0, 0x0f, 0x00, 0x00


//--------------------- .nv.constant2._ZN10layer_norm13ln_fwd_kernelINS_13Kernel_traitsI13__nv_bfloat16S2_fS2_fjLj1280ELj1ELj4ELj1ELj16ENS_18Kernel_traits_baseILj1280ES2_S2_fS2_fjLj128EEEEELb1ELb1ELb0ELb0EEEvNS_9FwdParamsE --------------------------
	.section	.nv.constant2._ZN10layer_norm13ln_fwd_kernelINS_13Kernel_traitsI13__nv_bfloat16S2_fS2_fjLj1280ELj1ELj4ELj1ELj16ENS_18Kernel_traits_baseILj1280ES2_S2_fS2_fjLj128EEEEELb1ELb1ELb0ELb0EEEvNS_9FwdParamsE,"a",@progbits
	.sectionflags	@""
	.align	4
.nv.constant2._ZN10layer_norm13ln_fwd_kernelINS_13Kernel_traitsI13__nv_bfloat16S2_fS2_fjLj1280ELj1ELj4ELj1ELj16ENS_18Kernel_traits_baseILj1280ES2_S2_fS2_fjLj128EEEEELb1ELb1ELb0ELb0EEEvNS_9FwdParamsE:
        /*0000*/ 	.byte	0x60, 0x15, 0x00, 0x00, 0xa0, 0x15, 0x00, 0x00, 0x20, 0x15, 0x00, 0x00


//--------------------- .nv.constant2._ZN10layer_norm13ln_fwd_kernelINS_13Kernel_traitsI13__nv_bfloat16S2_fS2_fjLj1280ELj1ELj4ELj1ELj16ENS_18Kernel_traits_baseILj1280ES2_S2_fS2_fjLj128EEEEELb1ELb1ELb0ELb1EEEvNS_9FwdParamsE --------------------------
	.section	.nv.constant2._ZN10layer_norm13ln_fwd_kernelINS_13Kernel_traitsI13__nv_bfloat16S2_fS2_fjLj1280ELj1ELj4ELj1ELj16ENS_18Kernel_traits_baseILj1280ES2_S2_fS2_fjLj128EEEEELb1ELb1ELb0ELb1EEEvNS_9FwdParamsE,"a",@progbits
	.sectionflags	@""
	.align	4
.nv.constant2._ZN10layer_norm13ln_fwd_kernelINS_13Kernel_traitsI13__nv_bfloat16S2_fS2_fjLj1280ELj1ELj4ELj1ELj16ENS_18Kernel_traits_baseILj1280ES2_S2_fS2_fjLj128EEEEELb1ELb1ELb0ELb1EEEvNS_9FwdParamsE:
        /*0000*/ 	.byte	0xd0, 0x10, 0x00, 0x00, 0x10, 0x11, 0x00, 0x00, 0x90, 0x10, 0x00, 0x00


//--------------------- .nv.constant2._ZN10layer_norm13ln_fwd_kernelINS_13Kernel_traitsIf13__nv_bfloat16fS2_fjLj1280ELj1ELj4ELj1ELj16ENS_18Kernel_traits_baseILj1280EfS2_fS2_fjLj128EEEEELb1ELb0ELb0ELb0EEEvNS_9FwdParamsE --------------------------
	.section	.nv.constant2._ZN10layer_norm13ln_fwd_kernelINS_13Kernel_traitsIf13__nv_bfloat16fS2_fjLj1280ELj1ELj4ELj1ELj16ENS_18Kernel_traits_baseILj1280EfS2_fS2_fjLj128EEEEELb1ELb0ELb0ELb0EEEvNS_9FwdParamsE,"a",@progbits
	.sectionflags	@""
	.align	4
.nv.constant2._ZN10layer_norm13ln_fwd_kernelINS_13Kernel_traitsIf13__nv_bfloat16fS2_fjLj1280ELj1ELj4ELj1ELj16ENS_18Kernel_traits_baseILj1280EfS2_fS2_fjLj128EEEEELb1ELb0ELb0ELb0EEEvNS_9FwdParamsE:
        /*0000*/ 	.byte	0x20, 0x11, 0x00, 0x00, 0x60, 0x11, 0x00, 0x00, 0xe0, 0x10, 0x00, 0x00


//--------------------- .nv.constant2._ZN10layer_norm13ln_fwd_kernelINS_13Kernel_traitsIf13__nv_bfloat16fS2_fjLj1280ELj1ELj4ELj1ELj16ENS_18Kernel_traits_baseILj1280EfS2_fS2_fjLj128EEEEELb1ELb0ELb0ELb1EEEvNS_9FwdParamsE --------------------------
	.section	.nv.constant2._ZN10layer_norm13ln_fwd_kernelINS_13Kernel_traitsIf13__nv_bfloat16fS2_fjLj1280ELj1ELj4ELj1ELj16ENS_18Kernel_traits_baseILj1280EfS2_fS2_fjLj128EEEEELb1ELb0ELb0ELb1EEEvNS_9FwdParamsE,"a",@progbits
	.sectionflags	@""
	.align	4
.nv.constant2._ZN10layer_norm13ln_fwd_kernelINS_13Kernel_traitsIf13__nv_bfloat16fS2_fjLj1280ELj1ELj4ELj1ELj16ENS_18Kernel_traits_baseILj1280EfS2_fS2_fjLj128EEEEELb1ELb0ELb0ELb1EEEvNS_9FwdParamsE:
        /*0000*/ 	.byte	0x20, 0x0e, 0x00, 0x00, 0x60, 0x0e, 0x00, 0x00, 0xe0, 0x0d, 0x00, 0x00


//--------------------- .nv.constant2._ZN10layer_norm13ln_fwd_kernelINS_13Kernel_traitsIf13__nv_bfloat16fS2_fjLj1280ELj1ELj4ELj1ELj16ENS_18Kernel_traits_baseILj1280EfS2_fS2_fjLj128EEEEELb1ELb1ELb0ELb0EEEvNS_9FwdParamsE --------------------------
	.section	.nv.constant2._ZN10layer_norm13ln_fwd_kernelINS_13Kernel_traitsIf13__nv_bfloat16fS2_fjLj1280ELj1ELj4ELj1ELj16ENS_18Kernel_traits_baseILj1280EfS2_fS2_fjLj128EEEEELb1ELb1ELb0ELb0EEEvNS_9FwdParamsE,"a",@progbits
	.sectionflags	@""
	.align	4
.nv.constant2._ZN10layer_norm13ln_fwd_kernelINS_13Kernel_traitsIf13__nv_bfloat16fS2_fjLj1280ELj1ELj4ELj1ELj16ENS_18Kernel_traits_baseILj1280EfS2_fS2_fjLj128EEEEELb1ELb1ELb0ELb0EEEvNS_9FwdParamsE:
        /*0000*/ 	.byte	0x90, 0x13, 0x00, 0x00, 0xd0, 0x13, 0x00, 0x00, 0x50, 0x13, 0x00, 0x00


//--------------------- .nv.constant2._ZN10layer_norm13ln_fwd_kernelINS_13Kernel_traitsIf13__nv_bfloat16fS2_fjLj1280ELj1ELj4ELj1ELj16ENS_18Kernel_traits_baseILj1280EfS2_fS2_fjLj128EEEEELb1ELb1ELb0ELb1EEEvNS_9FwdParamsE --------------------------
	.section	.nv.constant2._ZN10layer_norm13ln_fwd_kernelINS_13Kernel_traitsIf13__nv_bfloat16fS2_fjLj1280ELj1ELj4ELj1ELj16ENS_18Kernel_traits_baseILj1280EfS2_fS2_fjLj128EEEEELb1ELb1ELb0ELb1EEEvNS_9FwdParamsE,"a",@progbits
	.sectionflags	@""
	.align	4
.nv.constant2._ZN10layer_norm13ln_fwd_kernelINS_13Kernel_traitsIf13__nv_bfloat16fS2_fjLj1280ELj1ELj4ELj1ELj16ENS_18Kernel_traits_baseILj1280EfS2_fS2_fjLj128EEEEELb1ELb1ELb0ELb1EEEvNS_9FwdParamsE:
        /*0000*/ 	.byte	0x40, 0x0f, 0x00, 0x00, 0x80, 0x0f, 0x00, 0x00, 0x00, 0x0f, 0x00, 0x00


//--------------------- .nv.constant2._ZN10layer_norm13ln_fwd_kernelINS_13Kernel_traitsIf6__halfS2_S2_fjLj1280ELj1ELj4ELj1ELj16ENS_18Kernel_traits_baseILj1280EfS2_S2_S2_fjLj128EEEEELb1ELb0ELb0ELb0EEEvNS_9FwdParamsE --------------------------
	.section	.nv.constant2._ZN10layer_norm13ln_fwd_kernelINS_13Kernel_traitsIf6__halfS2_S2_fjLj1280ELj1ELj4ELj1ELj16ENS_18Kernel_traits_baseILj1280EfS2_S2_S2_fjLj128EEEEELb1ELb0ELb0ELb0EEEvNS_9FwdParamsE,"a",@progbits
	.sectionflags	@""
	.align	4
.nv.constant2._ZN10layer_norm13ln_fwd_kernelINS_13Kernel_traitsIf6__halfS2_S2_fjLj1280ELj1ELj4ELj1ELj16ENS_18Kernel_traits_baseILj1280EfS2_S2_S2_fjLj128EEEEELb1ELb0ELb0ELb0EEEvNS_9FwdParamsE:
        /*0000*/ 	.byte	0x10, 0x11, 0x00, 0x00, 0x50, 0x11, 0x00, 0x00, 0xd0, 0x10, 0x00, 0x00


//--------------------- .nv.constant2._ZN10layer_norm13ln_fwd_kernelINS_13Kernel_traitsIf6__halfS2_S2_fjLj1280ELj1ELj4ELj1ELj16ENS_18Kernel_traits_baseILj1280EfS2_S2_S2_fjLj128EEEEELb1ELb0ELb0ELb1EEEvNS_9FwdParamsE --------------------------
	.section	.nv.constant2._ZN10layer_norm13ln_fwd_kernelINS_13Kernel_traitsIf6__halfS2_S2_fjLj1280ELj1ELj4ELj1ELj16ENS_18Kernel_traits_baseILj1280EfS2_S2_S2_fjLj128EEEEELb1ELb0ELb0ELb1EEEvNS_9FwdParamsE,"a",@progbits
	.sectionflags	@""
	.align	4
.nv.constant2._ZN10layer_norm13ln_fwd_kernelINS_13Kernel_traitsIf6__halfS2_S2_fjLj1280ELj1ELj4ELj1ELj16ENS_18Kernel_traits_baseILj1280EfS2_S2_S2_fjLj128EEEEELb1ELb0ELb0ELb1EEEvNS_9FwdParamsE:
        /*0000*/ 	.byte	0x10, 0x0e, 0x00, 0x00, 0x50, 0x0e, 0x00, 0x00, 0xd0, 0x0d, 0x00, 0x00


//--------------------- .nv.constant2._ZN10layer_norm13ln_fwd_kernelINS_13Kernel_traitsIf6__halfS2_S2_fjLj1280ELj1ELj4ELj1ELj16ENS_18Kernel_traits_baseILj1280EfS2_S2_S2_fjLj128EEEEELb1ELb1ELb0ELb0EEEvNS_9FwdParamsE --------------------------
	.section	.nv.constant2._ZN10layer_norm13ln_fwd_kernelINS_13Kernel_traitsIf6__halfS2_S2_fjLj1280ELj1ELj4ELj1ELj16ENS_18Kernel_traits_baseILj1280EfS2_S2_S2_fjLj128EEEEELb1ELb1ELb0ELb0EEEvNS_9FwdParamsE,"a",@progbits
	.sectionflags	@""
	.align	4
.nv.constant2._ZN10layer_norm13ln_fwd_kernelINS_13Kernel_traitsIf6__halfS2_S2_fjLj1280ELj1ELj4ELj1ELj16ENS_18Kernel_traits_baseILj1280EfS2_S2_S2_fjLj128EEEEELb1ELb1ELb0ELb0EEEvNS_9FwdParamsE:
        /*0000*/ 	.byte	0x80, 0x13, 0x00, 0x00, 0xc0, 0x13, 0x00, 0x00, 0x40, 0x13, 0x00, 0x00


//--------------------- .nv.constant2._ZN10layer_norm13ln_fwd_kernelINS_13Kernel_traitsIf6__halfS2_S2_fjLj1280ELj1ELj4ELj1ELj16ENS_18Kernel_traits_baseILj1280EfS2_S2_S2_fjLj128EEEEELb1ELb1ELb0ELb1EEEvNS_9FwdParamsE --------------------------
	.section	.nv.constant2._ZN10layer_norm13ln_fwd_kernelINS_13Kernel_traitsIf6__halfS2_S2_fjLj1280ELj1ELj4ELj1ELj16ENS_18Kernel_traits_baseILj1280EfS2_S2_S2_fjLj128EEEEELb1ELb1ELb0ELb1EEEvNS_9FwdParamsE,"a",@progbits
	.sectionflags	@""
	.align	4
.nv.constant2._ZN10layer_norm13ln_fwd_kernelINS_13Kernel_traitsIf6__halfS2_S2_fjLj1280ELj1ELj4ELj1ELj16ENS_18Kernel_traits_baseILj1280EfS2_S2_S2_fjLj128EEEEELb1ELb1ELb0ELb1EEEvNS_9FwdParamsE:
        /*0000*/ 	.byte	0x70, 0x0f, 0x00, 0x00, 0xb0, 0x0f, 0x00, 0x00, 0x30, 0x0f, 0x00, 0x00


//--------------------- .nv.constant2._ZN10layer_norm13ln_fwd_kernelINS_13Kernel_traitsI6__halfS2_fS2_fjLj1280ELj1ELj4ELj1ELj16ENS_18Kernel_traits_baseILj1280ES2_S2_fS2_fjLj128EEEEELb1ELb0ELb0ELb0EEEvNS_9FwdParamsE --------------------------
	.section	.nv.constant2._ZN10layer_norm13ln_fwd_kernelINS_13Kernel_traitsI6__halfS2_fS2_fjLj1280ELj1ELj4ELj1ELj16ENS_18Kernel_traits_baseILj1280ES2_S2_fS2_fjLj128EEEEELb1ELb0ELb0ELb0EEEvNS_9FwdParamsE,"a",@progbits
	.sectionflags	@""
	.align	4
.nv.constant2._ZN10layer_norm13ln_fwd_kernelINS_13Kernel_traitsI6__halfS2_fS2_fjLj1280ELj1ELj4ELj1ELj16ENS_18Kernel_traits_baseILj1280ES2_S2_fS2_fjLj128EEEEELb1ELb0ELb0ELb0EEEvNS_9FwdParamsE:
        /*0000*/ 	.byte	0xd0, 0x0f, 0x00, 0x00, 0x10, 0x10, 0x00, 0x00, 0x90, 0x0f, 0x00, 0x00


//--------------------- .nv.constant2._ZN10layer_norm13ln_fwd_kernelINS_13Kernel_traitsI6__halfS2_fS2_fjLj1280ELj1ELj4ELj1ELj16ENS_18Kernel_traits_baseILj1280ES2_S2_fS2_fjLj128EEEEELb1ELb0ELb0ELb1EEEvNS_9FwdParamsE --------------------------
	.section	.nv.constant2._ZN10layer_norm13ln_fwd_kernelINS_13Kernel_traitsI6__halfS2_fS2_fjLj1280ELj1ELj4ELj1ELj16ENS_18Kernel_traits_baseILj1280ES2_S2_fS2_fjLj128EEEEELb1ELb0ELb0ELb1EEEvNS_9FwdParamsE,"a",@progbits
	.sectionflags	@""
	.align	4
.nv.constant2._ZN10layer_norm13ln_fwd_kernelINS_13Kernel_traitsI6__halfS2_fS2_fjLj1280ELj1ELj4ELj1ELj16ENS_18Kernel_traits_baseILj1280ES2_S2_fS2_fjLj128EEEEELb1ELb0ELb0ELb1EEEvNS_9FwdParamsE:
        /*0000*/ 	.byte	0x60, 0x0e, 0x00, 0x00, 0xa0, 0x0e, 0x00, 0x00, 0x20, 0x0e, 0x00, 0x00


//--------------------- .nv.constant2._ZN10layer_norm13ln_fwd_kernelINS_13Kernel_traitsI6__halfS2_fS2_fjLj1280ELj1ELj4ELj1ELj16ENS_18Kernel_traits_baseILj1280ES2_S2_fS2_fjLj128EEEEELb1ELb1ELb0ELb0EEEvNS_9FwdParamsE --------------------------
	.section	.nv.constant2._ZN10layer_norm13ln_fwd_kernelINS_13Kernel_traitsI6__halfS2_fS2_fjLj1280ELj1ELj4ELj1ELj16ENS_18Kernel_traits_baseILj1280ES2_S2_fS2_fjLj128EEEEELb1ELb1ELb0ELb0EEEvNS_9FwdParamsE,"a",@progbits
	.sectionflags	@""
	.align	4
.nv.constant2._ZN10layer_norm13ln_fwd_kernelINS_13Kernel_traitsI6__halfS2_fS2_fjLj1280ELj1ELj4ELj1ELj16ENS_18Kernel_traits_baseILj1280ES2_S2_fS2_fjLj128EEEEELb1ELb1ELb0ELb0EEEvNS_9FwdParamsE:
        /*0000*/ 	.byte	0x80, 0x11, 0x00, 0x00, 0xc0, 0x11, 0x00, 0x00, 0x40, 0x11, 0x00, 0x00


//--------------------- .nv.constant2._ZN10layer_norm13ln_fwd_kernelINS_13Kernel_traitsI6__halfS2_fS2_fjLj1280ELj1ELj4ELj1ELj16ENS_18Kernel_traits_baseILj1280ES2_S2_fS2_fjLj128EEEEELb1ELb1ELb0ELb1EEEvNS_9FwdParamsE --------------------------
	.section	.nv.constant2._ZN10layer_norm13ln_fwd_kernelINS_13Kernel_traitsI6__halfS2_fS2_fjLj1280ELj1ELj4ELj1ELj16ENS_18Kernel_traits_baseILj1280ES2_S2_fS2_fjLj128EEEEELb1ELb1ELb0ELb1EEEvNS_9FwdParamsE,"a",@progbits
	.sectionflags	@""
	.align	4
.nv.constant2._ZN10layer_norm13ln_fwd_kernelINS_13Kernel_traitsI6__halfS2_fS2_fjLj1280ELj1ELj4ELj1ELj16ENS_18Kernel_traits_baseILj1280ES2_S2_fS2_fjLj128EEEEELb1ELb1ELb0ELb1EEEvNS_9FwdParamsE:
        /*0000*/ 	.byte	0x00, 0x0d, 0x00, 0x00, 0x40, 0x0d, 0x00, 0x00, 0xc0, 0x0c, 0x00, 0x00


//--------------------- .nv.constant2._ZN10layer_norm13ln_fwd_kernelINS_13Kernel_traitsIf6__halffS2_fjLj1280ELj1ELj4ELj1ELj16ENS_18Kernel_traits_baseILj1280EfS2_fS2_fjLj128EEEEELb1ELb0ELb0ELb0EEEvNS_9FwdParamsE --------------------------
	.section	.nv.constant2._ZN10layer_norm13ln_fwd_kernelINS_13Kernel_traitsIf6__halffS2_fjLj1280ELj1ELj4ELj1ELj16ENS_18Kernel_traits_baseILj1280EfS2_fS2_fjLj128EEEEELb1ELb0ELb0ELb0EEEvNS_9FwdParamsE,"a",@progbits
	.sectionflags	@""
	.align	4
.nv.constant2._ZN10layer_norm13ln_fwd_kernelINS_13Kernel_traitsIf6__halffS2_fjLj1280ELj1ELj4ELj1ELj16ENS_18Kernel_traits_baseILj1280EfS2_fS2_fjLj128EEEEELb1ELb0ELb0ELb0EEEvNS_9FwdParamsE:
        /*0000*/ 	.byte	0x20, 0x11, 0x00, 0x00, 0x60, 0x11, 0x00, 0x00, 0xe0, 0x10, 0x00, 0x00


//--------------------- .nv.constant2._ZN10layer_norm13ln_fwd_kernelINS_13Kernel_traitsIf6__halffS2_fjLj1280ELj1ELj4ELj1ELj16ENS_18Kernel_traits_baseILj1280EfS2_fS2_fjLj128EEEEELb1ELb0ELb0ELb1EEEvNS_9FwdParamsE --------------------------
	.section	.nv.constant2._ZN10layer_norm13ln_fwd_kernelINS_13Kernel_traitsIf6__halffS2_fjLj1280ELj1ELj4ELj1ELj16ENS_18Kernel_traits_baseILj1280EfS2_fS2_fjLj128EEEEELb1ELb0ELb0ELb1EEEvNS_9FwdParamsE,"a",@progbits
	.sectionflags	@""
	.align	4
.nv.constant2._ZN10layer_norm13ln_fwd_kernelINS_13Kernel_traitsIf6__halffS2_fjLj1280ELj1ELj4ELj1ELj16ENS_18Kernel_traits_baseILj1280EfS2_fS2_fjLj128EEEEELb1ELb0ELb0ELb1EEEvNS_9FwdParamsE:
        /*0000*/ 	.byte	0x20, 0x0e, 0x00, 0x00, 0x60, 0x0e, 0x00, 0x00, 0xe0, 0x0d, 0x00, 0x00


//--------------------- .nv.constant2._ZN10layer_norm13ln_fwd_kernelINS_13Kernel_traitsIf6__halffS2_fjLj1280ELj1ELj4ELj1ELj16ENS_18Kernel_traits_baseILj1280EfS2_fS2_fjLj128EEEEELb1ELb1ELb0ELb0EEEvNS_9FwdParamsE --------------------------
	.section	.nv.constant2._ZN10layer_norm13ln_fwd_kernelINS_13Kernel_traitsIf6__halffS2_fjLj1280ELj1ELj4ELj1ELj16ENS_18Kernel_traits_baseILj1280EfS2_fS2_fjLj128EEEEELb1ELb1ELb0ELb0EEEvNS_9FwdParamsE,"a",@progbits
	.sectionflags	@""
	.align	4
.nv.constant2._ZN10layer_norm13ln_fwd_kernelINS_13Kernel_traitsIf6__halffS2_fjLj1280ELj1ELj4ELj1ELj16ENS_18Kernel_traits_baseILj1280EfS2_fS2_fjLj128EEEEELb1ELb1ELb0ELb0EEEvNS_9FwdParamsE:
        /*0000*/ 	.byte	0x90, 0x13, 0x00, 0x00, 0xd0, 0x13, 0x00, 0x00, 0x50, 0x13, 0x00, 0x00


//--------------------- .nv.constant2._ZN10layer_norm13ln_fwd_kernelINS_13Kernel_traitsIf6__halffS2_fjLj1280ELj1ELj4ELj1ELj16ENS_18Kernel_traits_baseILj1280EfS2_fS2_fjLj128EEEEELb1ELb1ELb0ELb1EEEvNS_9FwdParamsE --------------------------
	.section	.nv.constant2._ZN10layer_norm13ln_fwd_kernelINS_13Kernel_traitsIf6__halffS2_fjLj1280ELj1ELj4ELj1ELj16ENS_18Kernel_traits_baseILj1280EfS2_fS2_fjLj128EEEEELb1ELb1ELb0ELb1EEEvNS_9FwdParamsE,"a",@progbits
	.sectionflags	@""
	.align	4
.nv.constant2._ZN10layer_norm13ln_fwd_kernelINS_13Kernel_traitsIf6__halffS2_fjLj1280ELj1ELj4ELj1ELj16ENS_18Kernel_traits_baseILj1280EfS2_fS2_fjLj128EEEEELb1ELb1ELb0ELb1EEEvNS_9FwdParamsE:
        /*0000*/ 	.byte	0x40, 0x0f, 0x00, 0x00, 0x80, 0x0f, 0x00, 0x00, 0x00, 0x0f, 0x00, 0x00


//--------------------- .nv.constant2._ZN10layer_norm13ln_fwd_kernelINS_13Kernel_traitsI6__halfffffjLj1280ELj1ELj4ELj1ELj16ENS_18Kernel_traits_baseILj1280ES2_ffffjLj128EEEEELb1ELb0ELb0ELb0EEEvNS_9FwdParamsE --------------------------
	.section	.nv.constant2._ZN10layer_norm13ln_fwd_kernelINS_13Kernel_traitsI6__halfffffjLj1280ELj1ELj4ELj1ELj16ENS_18Kernel_traits_baseILj1280ES2_ffffjLj128EEEEELb1ELb0ELb0ELb0EEEvNS_9FwdParamsE,"a",@progbits
	.sectionflags	@""
	.align	4
.nv.constant2._ZN10layer_norm13ln_fwd_kernelINS_13Kernel_traitsI6__halfffffjLj1280ELj1ELj4ELj1ELj16ENS_18Kernel_traits_baseILj1280ES2_ffffjLj128EEEEELb1ELb0ELb0ELb0EEEvNS_9FwdParamsE:
        /*0000*/ 	.byte	0x50, 0x18, 0x00, 0x00, 0x90, 0x18, 0x00, 0x00, 0x10, 0x18, 0x00, 0x00


//--------------------- .nv.constant2._ZN10layer_norm13ln_fwd_kernelINS_13Kernel_traitsI6__halfffffjLj1280ELj1ELj4ELj1ELj16ENS_18Kernel_traits_baseILj1280ES2_ffffjLj128EEEEELb1ELb0ELb0ELb1EEEvNS_9FwdParamsE --------------------------
	.section	.nv.constant2._ZN10layer_norm13ln_fwd_kernelINS_13Kernel_traitsI6__halfffffjLj1280ELj1ELj4ELj1ELj16ENS_18Kernel_traits_baseILj1280ES2_ffffjLj128EEEEELb1ELb0ELb0ELb1EEEvNS_9FwdParamsE,"a",@progbits
	.sectionflags	@""
	.align	4
.nv.constant2._ZN10layer_norm13ln_fwd_kernelINS_13Kernel_traitsI6__halfffffjLj1280ELj1ELj4ELj1ELj16ENS_18Kernel_traits_baseILj1280ES2_ffffjLj128EEEEELb1ELb0ELb0ELb1EEEvNS_9FwdParamsE:
        /*0000*/ 	.byte	0x80, 0x11, 0x00, 0x00, 0xc0, 0x11, 0x00, 0x00, 0x40, 0x11, 0x00, 0x00


//--------------------- .nv.constant2._ZN10layer_norm13ln_fwd_kernelINS_13Kernel_traitsI6__halfffffjLj1280ELj1ELj4ELj1ELj16ENS_18Kernel_traits_baseILj1280ES2_ffffjLj128EEEEELb1ELb1ELb0ELb0EEEvNS_9FwdParamsE --------------------------
	.section	.nv.constant2._ZN10layer_norm13ln_fwd_kernelINS_13Kernel_traitsI6__halfffffjLj1280ELj1ELj4ELj1ELj16ENS_18Kernel_traits_baseILj1280ES2_ffffjLj128EEEEELb1ELb1ELb0ELb0EEEvNS_9FwdParamsE,"a",@progbits
	.sectionflags	@""
	.align	4
.nv.constant2._ZN10layer_norm13ln_fwd_kernelINS_13Kernel_traitsI6__halfffffjLj1280ELj1ELj4ELj1ELj16ENS_18Kernel_traits_baseILj1280ES2_ffffjLj128EEEEELb1ELb1ELb0ELb0EEEvNS_9FwdParamsE:
        /*0000*/ 	.byte	0xb0, 0x20, 0x00, 0x00, 0xf0, 0x20, 0x00, 0x00, 0x70, 0x20, 0x00, 0x00


//--------------------- .nv.constant2._ZN10layer_norm13ln_fwd_kernelINS_13Kernel_traitsI6__halfffffjLj1280ELj1ELj4ELj1ELj16ENS_18Kernel_traits_baseILj1280ES2_ffffjLj128EEEEELb1ELb1ELb0ELb1EEEvNS_9FwdParamsE --------------------------
	.section	.nv.constant2._ZN10layer_norm13ln_fwd_kernelINS_13Kernel_traitsI6__halfffffjLj1280ELj1ELj4ELj1ELj16ENS_18Kernel_traits_baseILj1280ES2_ffffjLj128EEEEELb1ELb1ELb0ELb1EEEvNS_9FwdParamsE,"a",@progbits
	.sectionflags	@""
	.align	4
.nv.constant2._ZN10layer_norm13ln_fwd_kernelINS_13Kernel_traitsI6__halfffffjLj1280ELj1ELj4ELj1ELj16ENS_18Kernel_traits_baseILj1280ES2_ffffjLj128EEEEELb1ELb1ELb0ELb1EEEvNS_9FwdParamsE:
        /*0000*/ 	.byte	0xf0, 0x17, 0x00, 0x00, 0x30, 0x18, 0x00, 0x00, 0xb0, 0x17, 0x00, 0x00


//--------------------- .nv.constant2._ZN10layer_norm13ln_fwd_kernelINS_13Kernel_traitsIfffffjLj1280ELj1ELj4ELj1ELj16ENS_18Kernel_traits_baseILj1280EfffffjLj128EEEEELb1ELb0ELb0ELb0EEEvNS_9FwdParamsE --------------------------
	.section	.nv.constant2._ZN10layer_norm13ln_fwd_kernelINS_13Kernel_traitsIfffffjLj1280ELj1ELj4ELj1ELj16ENS_18Kernel_traits_baseILj1280EfffffjLj128EEEEELb1ELb0ELb0ELb0EEEvNS_9FwdParamsE,"a",@progbits
	.sectionflags	@""
	.align	4
.nv.constant2._ZN10layer_norm13ln_fwd_kernelINS_13Kernel_traitsIfffffjLj1280ELj1ELj4ELj1ELj16ENS_18Kernel_traits_baseILj1280EfffffjLj128EEEEELb1ELb0ELb0ELb0EEEvNS_9FwdParamsE:
        /*0000*/ 	.byte	0x00, 0x14, 0x00, 0x00, 0x40, 0x14, 0x00, 0x00, 0xc0, 0x13, 0x00, 0x00


//--------------------- .nv.constant2._ZN10layer_norm13ln_fwd_kernelINS_13Kernel_traitsIfffffjLj1280ELj1ELj4ELj1ELj16ENS_18Kernel_traits_baseILj1280EfffffjLj128EEEEELb1ELb0ELb0ELb1EEEvNS_9FwdParamsE --------------------------
	.section	.nv.constant2._ZN10layer_norm13ln_fwd_kernelINS_13Kernel_traitsIfffffjLj1280ELj1ELj4ELj1ELj16ENS_18Kernel_traits_baseILj1280EfffffjLj128EEEEELb1ELb0ELb0ELb1EEEvNS_9FwdParamsE,"a",@progbits
	.sectionflags	@""
	.align	4
.nv.constant2._ZN10layer_norm13ln_fwd_kernelINS_13Kernel_traitsIfffffjLj1280ELj1ELj4ELj1ELj16ENS_18Kernel_traits_baseILj1280EfffffjLj128EEEEELb1ELb0ELb0ELb1EEEvNS_9FwdParamsE:
        /*0000*/ 	.byte	0x80, 0x0d, 0x00, 0x00, 0xc0, 0x0d, 0x00, 0x00, 0x40, 0x0d, 0x00, 0x00


//--------------------- .nv.constant2._ZN10layer_norm13ln_fwd_kernelINS_13Kernel_traitsIfffffjLj1280ELj1ELj4ELj1ELj16ENS_18Kernel_traits_baseILj1280EfffffjLj128EEEEELb1ELb1ELb0ELb0EEEvNS_9FwdParamsE --------------------------
	.section	.nv.constant2._ZN10layer_norm13ln_fwd_kernelINS_13Kernel_traitsIfffffjLj1280ELj1ELj4ELj1ELj16ENS_18Kernel_traits_baseILj1280EfffffjLj128EEEEELb1ELb1ELb0ELb0EEEvNS_9FwdParamsE,"a",@progbits
	.sectionflags	@""
	.align	4
.nv.constant2._ZN10layer_norm13ln_fwd_kernelINS_13Kernel_traitsIfffffjLj1280ELj1ELj4ELj1ELj16ENS_18Kernel_traits_baseILj1280EfffffjLj128EEEEELb1ELb1ELb0ELb0EEEvNS_9FwdParamsE:
        /*0000*/ 	.byte	0xb0, 0x17, 0x00, 0x00, 0xf0, 0x17, 0x00, 0x00, 0x70, 0x17, 0x00, 0x00


//--------------------- .nv.constant2._ZN10layer_norm13ln_fwd_kernelINS_13Kernel_traitsIfffffjLj1280ELj1ELj4ELj1ELj16ENS_18Kernel_traits_baseILj1280EfffffjLj128EEEEELb1ELb1ELb0ELb1EEEvNS_9FwdParamsE --------------------------
	.section	.nv.constant2._ZN10layer_norm13ln_fwd_kernelINS_13Kernel_traitsIfffffjLj1280ELj1ELj4ELj1ELj16ENS_18Kernel_traits_baseILj1280EfffffjLj128EEEEELb1ELb1ELb0ELb1EEEvNS_9FwdParamsE,"a",@progbits
	.sectionflags	@""
	.align	4
.nv.constant2._ZN10layer_norm13ln_fwd_kernelINS_13Kernel_traitsIfffffjLj1280ELj1ELj4ELj1ELj16ENS_18Kernel_traits_baseILj1280EfffffjLj128EEEEELb1ELb1ELb0ELb1EEEvNS_9FwdParamsE:
        /*0000*/ 	.byte	0x30, 0x0f, 0x00, 0x00, 0x70, 0x0f, 0x00, 0x00, 0xf0, 0x0e, 0x00, 0x00


//--------------------- .text._ZN10layer_norm13ln_fwd_kernelINS_13Kernel_traitsI13__nv_bfloat16S2_S2_S2_fjLj1280ELj1ELj4ELj1ELj16ENS_18Kernel_traits_baseILj1280ES2_S2_S2_S2_fjLj128EEEEELb0ELb0ELb0ELb0EEEvNS_9FwdParamsE --------------------------
	.section	.text._ZN10layer_norm13ln_fwd_kernelINS_13Kernel_traitsI13__nv_bfloat16S2_S2_S2_fjLj1280ELj1ELj4ELj1ELj16ENS_18Kernel_traits_baseILj1280ES2_S2_S2_S2_fjLj128EEEEELb0ELb0ELb0ELb0EEEvNS_9FwdParamsE,"ax",@progbits
	.align	128
        .global         _ZN10layer_norm13ln_fwd_kernelINS_13Kernel_traitsI13__nv_bfloat16S2_S2_S2_fjLj1280ELj1ELj4ELj1ELj16ENS_18Kernel_traits_baseILj1280ES2_S2_S2_S2_fjLj128EEEEELb0ELb0ELb0ELb0EEEvNS_9FwdParamsE
        .type           _ZN10layer_norm13ln_fwd_kernelINS_13Kernel_traitsI13__nv_bfloat16S2_S2_S2_fjLj1280ELj1ELj4ELj1ELj16ENS_18Kernel_traits_baseILj1280ES2_S2_S2_S2_fjLj128EEEEELb0ELb0ELb0ELb0EEEvNS_9FwdParamsE,@function
        .size           _ZN10layer_norm13ln_fwd_kernelINS_13Kernel_traitsI13__nv_bfloat16S2_S2_S2_fjLj1280ELj1ELj4ELj1ELj16ENS_18Kernel_traits_baseILj1280ES2_S2_S2_S2_fjLj128EEEEELb0ELb0ELb0ELb0EEEvNS_9FwdParamsE,(.L_x_45768 - _ZN10layer_norm13ln_fwd_kernelINS_13Kernel_traitsI13__nv_bfloat16S2_S2_S2_fjLj1280ELj1ELj4ELj1ELj16ENS_18Kernel_traits_baseILj1280ES2_S2_S2_S2_fjLj128EEEEELb0ELb0ELb0ELb0EEEvNS_9FwdParamsE)
        .other          _ZN10layer_norm13ln_fwd_kernelINS_13Kernel_traitsI13__nv_bfloat16S2_S2_S2_fjLj1280ELj1ELj4ELj1ELj16ENS_18Kernel_traits_baseILj1280ES2_S2_S2_S2_fjLj128EEEEELb0ELb0ELb0ELb0EEEvNS_9FwdParamsE,@"STO_CUDA_ENTRY STV_DEFAULT"
_ZN10layer_norm13ln_fwd_kernelINS_13Kernel_traitsI13__nv_bfloat16S2_S2_S2_fjLj1280ELj1ELj4ELj1ELj16ENS_18Kernel_traits_baseILj1280ES2_S2_S2_S2_fjLj128EEEEELb0ELb0ELb0ELb0EEEvNS_9FwdParamsE:
.text._ZN10layer_norm13ln_fwd_kernelINS_13Kernel_traitsI13__nv_bfloat16S2_S2_S2_fjLj1280ELj1ELj4ELj1ELj16ENS_18Kernel_traits_baseILj1280ES2_S2_S2_S2_fjLj128EEEEELb0ELb0ELb0ELb0EEEvNS_9FwdParamsE:
[----:B------:R-:W-:Y:S01]  /*0000*/  LDC R1, c[0x0][0x37c] ;  /* 0x0000df00ff017b82 */ /* 0x000fe20000000800 */
[----:B------:R-:W0:Y:S07]  /*0010*/  S2R R19, SR_TID.X ;  /* 0x0000000000137919 */ /* 0x000e2e0000002100 */
[----:B------:R-:W1:Y:S01]  /*0020*/  LDC R3, c[0x0][0x388] ;  /* 0x0000e200ff037b82 */ /* 0x000e620000000800 */
[----:B------:R-:W2:Y:S01]  /*0030*/  LDCU.64 UR10, c[0x0][0x438] ;  /* 0x00008700ff0a77ac */ /* 0x000ea20008000a00 */
[----:B------:R-:W-:Y:S01]  /*0040*/  BSSY.RECONVERGENT B0, `(.L_x_0) ;  /* 0x0000061000007945 */ /* 0x000fe20003800200 */
[----:B------:R-:W3:Y:S05]  /*0050*/  LDCU.64 UR8, c[0x0][0x3a0] ;  /* 0x00007400ff0877ac */ /* 0x000eea0008000a00 */
[----:B------:R-:W4:Y:S01]  /*0060*/  S2UR UR4, SR_CTAID.X ;  /* 0x00000000000479c3 */ /* 0x000f220000002500 */
[----:B------:R-:W0:Y:S07]  /*0070*/  LDCU.64 UR6, c[0x0][0x358] ;  /* 0x00006b00ff0677ac */ /* 0x000e2e0008000a00 */
[----:B------:R-:W3:Y:S01]  /*0080*/  LDC.64 R20, c[0x0][0x3e0] ;  /* 0x0000f800ff147b82 */ /* 0x000ee20000000a00 */
[----:B--2---:R-:W-:-:S04]  /*0090*/  UISETP.NE.U32.AND UP0, UPT, UR10, URZ, UPT ;  /* 0x000000ff0a00728c */ /* 0x004fc8000bf05070 */
[----:B------:R-:W-:Y:S01]  /*00a0*/  UISETP.NE.AND.EX UP0, UPT, UR11, URZ, UPT, UP0 ;  /* 0x000000ff0b00728c */ /* 0x000fe2000bf05300 */
[----:B-1----:R-:W-:-:S04]  /*00b0*/  SHF.R.S32.HI R0, RZ, 0x1f, R3 ;  /* 0x0000001fff007819 */ /* 0x002fc80000011403 */
[----:B------:R-:W-:Y:S02]  /*00c0*/  LEA.HI R0, R0, R3, RZ, 0x3 ;  /* 0x0000000300007211 */ /* 0x000fe400078f18ff */
[C---:B0-----:R-:W-:Y:S01]  /*00d0*/  LOP3.LUT R3, R19.reuse, 0x1f, RZ, 0xc, !PT ;  /* 0x0000001f13037812 */ /* 0x041fe200078e0cff */
[----:B----4-:R-:W-:Y:S01]  /*00e0*/  USHF.L.U32 UR4, UR4, 0x2, URZ ;  /* 0x0000000204047899 */ /* 0x010fe200080006ff */
[----:B------:R-:W-:Y:S02]  /*00f0*/  SHF.R.U32.HI R90, RZ, 0x5, R19 ;  /* 0x00000005ff5a7819 */ /* 0x000fe40000011613 */
[----:B------:R-:W-:Y:S02]  /*0100*/  LEA.HI.SX32 R0, R0, R3, 0x1d ;  /* 0x0000000300007211 */ /* 0x000fe400078feaff */
[----:B------:R-:W-:Y:S02]  /*0110*/  LOP3.LUT R19, R19, 0x1f, RZ, 0xc0, !PT ;  /* 0x0000001f13137812 */ /* 0x000fe400078ec0ff */
[----:B------:R-:W-:-:S02]  /*0120*/  LOP3.LUT R90, R90, UR4, RZ, 0xfc, !PT ;  /* 0x000000045a5a7c12 */ /* 0x000fc4000f8efcff */
[----:B---3--:R-:W-:-:S04]  /*0130*/  LOP3.LUT P5, RZ, R20, UR8, RZ, 0xfc, !PT ;  /* 0x0000000814ff7c12 */ /* 0x008fc8000f8afcff */
[----:B------:R-:W-:Y:S01]  /*0140*/  LOP3.LUT P5, RZ, R21, UR9, RZ, 0xfc, P5 ;  /* 0x0000000915ff7c12 */ /* 0x000fe2000a8afcff */
[----:B------:R-:W-:-:S12]  /*0150*/  BRA.U !UP0, `(.L_x_1) ;  /* 0x0000000108a47547 */ /* 0x000fd8000b800000 */
[C---:B------:R-:W-:Y:S02]  /*0160*/  ISETP.GE.U32.AND P0, PT, R0.reuse, 0x20, PT ;  /* 0x000000200000780c */ /* 0x040fe40003f06070 */
[C---:B------:R-:W-:Y:S02]  /*0170*/  ISETP.GE.U32.AND P1, PT, R0.reuse, 0x40, PT ;  /* 0x000000400000780c */ /* 0x040fe40003f26070 */
[C---:B------:R-:W-:Y:S02]  /*0180*/  ISETP.GE.U32.AND P2, PT, R0.reuse, 0x60, PT ;  /* 0x000000600000780c */ /* 0x040fe40003f46070 */
[----:B------:R-:W-:-:S07]  /*0190*/  ISETP.GE.U32.AND P3, PT, R0, 0x80, PT ;  /* 0x000000800000780c */ /* 0x000fce0003f66070 */
[----:B------:R-:W0:Y:S08]  /*01a0*/  @P0 LDC.64 R2, c[0x0][0x3d0] ;  /* 0x0000f400ff020b82 */ /* 0x000e300000000a00 */
[----:B------:R-:W1:Y:S08]  /*01b0*/  @P0 LDC.64 R4, c[0x0][0x438] ;  /* 0x00010e00ff040b82 */ /* 0x000e700000000a00 */
[----:B------:R-:W2:Y:S08]  /*01c0*/  @P1 LDC.64 R6, c[0x0][0x3d0] ;  /* 0x0000f400ff061b82 */ /* 0x000eb00000000a00 */
[----:B------:R-:W3:Y:S01]  /*01d0*/  @P1 LDC.64 R8, c[0x0][0x438] ;  /* 0x00010e00ff081b82 */ /* 0x000ee20000000a00 */
[----:B0-----:R-:W-:-:S05]  /*01e0*/  @P0 IMAD.WIDE.U32 R2, R19, 0x10, R2 ;  /* 0x0000001013020825 */ /* 0x001fca00078e0002 */
[----:B------:R0:W5:Y:S02]  /*01f0*/  @P0 LDG.E.128 R72, desc[UR6][R2.64] ;  /* 0x0000000602480981 */ /* 0x000164000c1e1d00 */
[----:B------:R-:W4:Y:S01]  /*0200*/  @P2 LDC.64 R10, c[0x0][0x3d0] ;  /* 0x0000f400ff0a2b82 */ /* 0x000f220000000a00 */
[C---:B-1----:R-:W-:Y:S01]  /*0210*/  @P0 IMAD.WIDE.U32 R4, R19.reuse, 0x10, R4 ;  /* 0x0000001013040825 */ /* 0x042fe200078e0004 */
[----:B------:R-:W-:-:S04]  /*0220*/  @P0 LOP3.LUT R19, R19, 0x20, RZ, 0xfc, !PT ;  /* 0x0000002013130812 */ /* 0x000fc800078efcff */
[----:B------:R0:W5:Y:S02]  /*0230*/  @P0 LD.E.128 R68, desc[UR6][R4.64] ;  /* 0x0000000604440980 */ /* 0x000164000c101d00 */
[----:B------:R-:W1:Y:S01]  /*0240*/  @P2 LDC.64 R12, c[0x0][0x438] ;  /* 0x00010e00ff0c2b82 */ /* 0x000e620000000a00 */
[----:B--2---:R-:W-:-:S05]  /*0250*/  @P1 IMAD.WIDE.U32 R6, R19, 0x10, R6 ;  /* 0x0000001013061825 */ /* 0x004fca00078e0006 */
[----:B------:R0:W5:Y:S02]  /*0260*/  @P1 LDG.E.128 R64, desc[UR6][R6.64] ;  /* 0x0000000606401981 */ /* 0x000164000c1e1d00 */
[----:B------:R-:W2:Y:S01]  /*0270*/  @P3 LDC.64 R14, c[0x0][0x3d0] ;  /* 0x0000f400ff0e3b82 */ /* 0x000ea20000000a00 */
[C---:B---3--:R-:W-:Y:S01]  /*0280*/  @P1 IMAD.WIDE.U32 R8, R19.reuse, 0x10, R8 ;  /* 0x0000001013081825 */ /* 0x048fe200078e0008 */
[----:B------:R-:W-:-:S04]  /*0290*/  @P1 IADD3 R19, PT, PT, R19, 0x20, RZ ;  /* 0x0000002013131810 */ /* 0x000fc80007ffe0ff */
[----:B------:R0:W5:Y:S02]  /*02a0*/  @P1 LD.E.128 R60, desc[UR6][R8.64] ;  /* 0x00000006083c1980 */ /* 0x000164000c101d00 */
[----:B------:R-:W3:Y:S01]  /*02b0*/  @P3 LDC.64 R16, c[0x0][0x438] ;  /* 0x00010e00ff103b82 */ /* 0x000ee20000000a00 */
[----:B----4-:R-:W-:-:S05]  /*02c0*/  @P2 IMAD.WIDE.U32 R10, R19, 0x10, R10 ;  /* 0x00000010130a2825 */ /* 0x010fca00078e000a */
[----:B------:R0:W5:Y:S01]  /*02d0*/  @P2 LDG.E.128 R56, desc[UR6][R10.64] ;  /* 0x000000060a382981 */ /* 0x000162000c1e1d00 */
[C---:B-1----:R-:W-:Y:S01]  /*02e0*/  @P2 IMAD.WIDE.U32 R12, R19.reuse, 0x10, R12 ;  /* 0x00000010130c2825 */ /* 0x042fe200078e000c */
[----:B------:R-:W-:-:S04]  /*02f0*/  @P2 IADD3 R19, PT, PT, R19, 0x20, RZ ;  /* 0x0000002013132810 */ /* 0x000fc80007ffe0ff */
[----:B------:R0:W5:Y:S01]  /*0300*/  @P2 LD.E.128 R52, desc[UR6][R12.64] ;  /* 0x000000060c342980 */ /* 0x000162000c101d00 */
[----:B--2---:R-:W-:-:S05]  /*0310*/  @P3 IMAD.WIDE.U32 R14, R19, 0x10, R14 ;  /* 0x00000010130e3825 */ /* 0x004fca00078e000e */
[----:B------:R0:W5:Y:S01]  /*0320*/  @P3 LDG.E.128 R48, desc[UR6][R14.64] ;  /* 0x000000060e303981 */ /* 0x000162000c1e1d00 */
[----:B---3--:R-:W-:-:S05]  /*0330*/  @P3 IMAD.WIDE.U32 R16, R19, 0x10, R16 ;  /* 0x0000001013103825 */ /* 0x008fca00078e0010 */
[----:B------:R0:W5:Y:S01]  /*0340*/  @P3 LD.E.128 R44, desc[UR6][R16.64] ;  /* 0x00000006102c3980 */ /* 0x000162000c101d00 */
[----:B------:R-:W-:Y:S02]  /*0350*/  ISETP.GE.U32.AND P0, PT, R0, 0xa0, PT ;  /* 0x000000a00000780c */ /* 0x000fe40003f06070 */
[----:B------:R-:W-:-:S11]  /*0360*/  @P3 IADD3 R19, PT, PT, R19, 0x20, RZ ;  /* 0x0000002013133810 */ /* 0x000fd60007ffe0ff */
[----:B0-----:R-:W-:Y:S05]  /*0370*/  @!P0 BRA `(.L_x_2) ;  /* 0x0000000000b48947 */ /* 0x001fea0003800000 */
[----:B------:R-:W0:Y:S08]  /*0380*/  LDC.64 R40, c[0x0][0x3d0] ;  /* 0x0000f400ff287b82 */ /* 0x000e300000000a00 */
[----:B------:R-:W1:Y:S01]  /*0390*/  LDC.64 R36, c[0x0][0x438] ;  /* 0x00010e00ff247b82 */ /* 0x000e620000000a00 */
[----:B0-----:R-:W-:-:S06]  /*03a0*/  IMAD.WIDE.U32 R40, R19, 0x10, R40 ;  /* 0x0000001013287825 */ /* 0x001fcc00078e0028 */
[----:B------:R-:W5:Y:S01]  /*03b0*/  LDG.E.128 R40, desc[UR6][R40.64] ;  /* 0x0000000628287981 */ /* 0x000f62000c1e1d00 */
[----:B-1----:R-:W-:-:S06]  /*03c0*/  IMAD.WIDE.U32 R36, R19, 0x10, R36 ;  /* 0x0000001013247825 */ /* 0x002fcc00078e0024 */
[----:B------:R-:W5:Y:S01]  /*03d0*/  LD.E.128 R36, desc[UR6][R36.64] ;  /* 0x0000000624247980 */ /* 0x000f62000c101d00 */
[----:B------:R-:W-:Y:S05]  /*03e0*/  BRA `(.L_x_2) ;  /* 0x0000000000987947 */ /* 0x000fea0003800000 */
.L_x_1:
[C---:B------:R-:W-:Y:S02]  /*03f0*/  ISETP.GE.U32.AND P0, PT, R0.reuse, 0x20, PT ;  /* 0x000000200000780c */ /* 0x040fe40003f06070 */
[C---:B------:R-:W-:Y:S02]  /*0400*/  ISETP.GE.U32.AND P1, PT, R0.reuse, 0x40, PT ;  /* 0x000000400000780c */ /* 0x040fe40003f26070 */
[C---:B------:R-:W-:Y:S02]  /*0410*/  ISETP.GE.U32.AND P2, PT, R0.reuse, 0x60, PT ;  /* 0x000000600000780c */ /* 0x040fe40003f46070 */
[C---:B------:R-:W-:Y:S02]  /*0420*/  ISETP.GE.U32.AND P3, PT, R0.reuse, 0x80, PT ;  /* 0x000000800000780c */ /* 0x040fe40003f66070 */
[----:B------:R-:W-:-:S05]  /*0430*/  ISETP.GE.U32.AND P4, PT, R0, 0xa0, PT ;  /* 0x000000a00000780c */ /* 0x000fca0003f86070 */
[----:B------:R-:W0:Y:S08]  /*0440*/  @P0 LDC.64 R2, c[0x0][0x3d0] ;  /* 0x0000f400ff020b82 */ /* 0x000e300000000a00 */
[----:B------:R-:W1:Y:S08]  /*0450*/  @P1 LDC.64 R6, c[0x0][0x3d0] ;  /* 0x0000f400ff061b82 */ /* 0x000e700000000a00 */
[----:B------:R-:W2:Y:S08]  /*0460*/  @P2 LDC.64 R8, c[0x0][0x3d0] ;  /* 0x0000f400ff082b82 */ /* 0x000eb00000000a00 */
[----:B------:R-:W3:Y:S01]  /*0470*/  @P3 LDC.64 R10, c[0x0][0x3d0] ;  /* 0x0000f400ff0a3b82 */ /* 0x000ee20000000a00 */
[C---:B0-----:R-:W-:Y:S01]  /*0480*/  @P0 IMAD.WIDE.U32 R4, R19.reuse, 0x10, R2 ;  /* 0x0000001013040825 */ /* 0x041fe200078e0002 */
[----:B------:R-:W-:-:S04]  /*0490*/  @P0 LOP3.LUT R19, R19, 0x20, RZ, 0xfc, !PT ;  /* 0x0000002013130812 */ /* 0x000fc800078efcff */
[----:B------:R0:W5:Y:S02]  /*04a0*/  @P0 LDG.E.128 R72, desc[UR6][R4.64] ;  /* 0x0000000604480981 */ /* 0x000164000c1e1d00 */
[----:B------:R-:W4:Y:S01]  /*04b0*/  @P4 LDC.64 R12, c[0x0][0x3d0] ;  /* 0x0000f400ff0c4b82 */ /* 0x000f220000000a00 */
[C---:B-1----:R-:W-:Y:S01]  /*04c0*/  @P1 IMAD.WIDE.U32 R6, R19.reuse, 0x10, R6 ;  /* 0x0000001013061825 */ /* 0x042fe200078e0006 */
[----:B------:R-:W-:-:S04]  /*04d0*/  @P1 IADD3 R19, PT, PT, R19, 0x20, RZ ;  /* 0x0000002013131810 */ /* 0x000fc80007ffe0ff */
[----:B------:R0:W5:Y:S01]  /*04e0*/  @P1 LDG.E.128 R64, desc[UR6][R6.64] ;  /* 0x0000000606401981 */ /* 0x000162000c1e1d00 */
[C---:B--2---:R-:W-:Y:S01]  /*04f0*/  @P2 IMAD.WIDE.U32 R8, R19.reuse, 0x10, R8 ;  /* 0x0000001013082825 */ /* 0x044fe200078e0008 */
[----:B------:R-:W-:-:S04]  /*0500*/  @P2 IADD3 R19, PT, PT, R19, 0x20, RZ ;  /* 0x0000002013132810 */ /* 0x000fc80007ffe0ff */
[----:B------:R0:W5:Y:S01]  /*0510*/  @P2 LDG.E.128 R56, desc[UR6][R8.64] ;  /* 0x0000000608382981 */ /* 0x000162000c1e1d00 */
[C---:B---3--:R-:W-:Y:S01]  /*0520*/  @P3 IMAD.WIDE.U32 R10, R19.reuse, 0x10, R10 ;  /* 0x00000010130a3825 */ /* 0x048fe200078e000a */
[----:B------:R-:W-:-:S04]  /*0530*/  @P3 IADD3 R19, PT, PT, R19, 0x20, RZ ;  /* 0x0000002013133810 */ /* 0x000fc80007ffe0ff */
[----:B------:R0:W5:Y:S01]  /*0540*/  @P3 LDG.E.128 R48, desc[UR6][R10.64] ;  /* 0x000000060a303981 */ /* 0x000162000c1e1d00 */
[----:B----4-:R-:W-:-:S05]  /*0550*/  @P4 IMAD.WIDE.U32 R2, R19, 0x10, R12 ;  /* 0x0000001013024825 */ /* 0x010fca00078e000c */
[----:B------:R0:W5:Y:S01]  /*0560*/  @P4 LDG.E.128 R40, desc[UR6][R2.64] ;  /* 0x0000000602284981 */ /* 0x000162000c1e1d00 */
[----:B------:R-:W-:Y:S02]  /*0570*/  HFMA2 R46, -RZ, RZ, 0, 0 ;  /* 0x00000000ff2e7431 */ /* 0x000fe400000001ff */
[----:B------:R-:W-:Y:S01]  /*0580*/  HFMA2 R62, -RZ, RZ, 0, 0 ;  /* 0x00000000ff3e7431 */ /* 0x000fe200000001ff */
[----:B------:R-:W-:Y:S02]  /*0590*/  CS2R R44, SRZ ;  /* 0x00000000002c7805 */ /* 0x000fe4000001ff00 */
[----:B------:R-:W-:Y:S02]  /*05a0*/  MOV R54, RZ ;  /* 0x000000ff00367202 */ /* 0x000fe40000000f00 */
[----:B------:R-:W-:Y:S02]  /*05b0*/  CS2R R52, SRZ ;  /* 0x0000000000347805 */ /* 0x000fe4000001ff00 */
[----:B------:R-:W-:-:S02]  /*05c0*/  CS2R R60, SRZ ;  /* 0x00000000003c7805 */ /* 0x000fc4000001ff00 */
[----:B------:R-:W-:Y:S02]  /*05d0*/  MOV R70, RZ ;  /* 0x000000ff00467202 */ /* 0x000fe40000000f00 */
[----:B------:R-:W-:Y:S02]  /*05e0*/  CS2R R68, SRZ ;  /* 0x0000000000447805 */ /* 0x000fe4000001ff00 */
[----:B------:R-:W-:Y:S02]  /*05f0*/  @P4 CS2R R38, SRZ ;  /* 0x0000000000264805 */ /* 0x000fe4000001ff00 */
[----:B------:R-:W-:Y:S02]  /*0600*/  @P4 CS2R R36, SRZ ;  /* 0x0000000000244805 */ /* 0x000fe4000001ff00 */
[----:B------:R-:W-:Y:S01]  /*0610*/  @P0 MOV R71, RZ ;  /* 0x000000ff00470202 */ /* 0x000fe20000000f00 */
[----:B------:R-:W-:Y:S01]  /*0620*/  @P3 IMAD.MOV.U32 R47, RZ, RZ, RZ ;  /* 0x000000ffff2f3224 */ /* 0x000fe200078e00ff */
[----:B------:R-:W-:-:S02]  /*0630*/  @P1 MOV R63, RZ ;  /* 0x000000ff003f1202 */ /* 0x000fc40000000f00 */
[----:B0-----:R-:W-:-:S07]  /*0640*/  @P2 MOV R55, RZ ;  /* 0x000000ff00372202 */ /* 0x001fce0000000f00 */
.L_x_2:
[----:B------:R-:W-:Y:S05]  /*0650*/  BSYNC.RECONVERGENT B0 ;  /* 0x0000000000007941 */ /* 0x000fea0003800200 */
.L_x_0:
[----:B------:R-:W0:Y:S02]  /*0660*/  LDCU UR4, c[0x0][0x384] ;  /* 0x00007080ff0477ac */ /* 0x000e240008000800 */
[----:B0-----:R-:W-:-:S13]  /*0670*/  ISETP.GE.AND P0, PT, R90, UR4, PT ;  /* 0x000000045a007c0c */ /* 0x001fda000bf06270 */
[----:B------:R-:W-:Y:S05]  /*0680*/  @P0 EXIT ;  /* 0x000000000000094d */ /* 0x000fea0003800000 */
[----:B------:R-:W-:Y:S01]  /*0690*/  ISETP.NE.U32.AND P4, PT, R20, RZ, PT ;  /* 0x000000ff1400720c */ /* 0x000fe20003f85070 */
[----:B------:R-:W0:Y:S01]  /*06a0*/  LDCU UR8, c[0x0][0x388] ;  /* 0x00007100ff0877ac */ /* 0x000e220008000800 */
[----:B-----5:R-:W-:Y:S02]  /*06b0*/  PRMT R2, R39, 0x7632, R2 ;  /* 0x0000763227027816 */ /* 0x020fe40000000002 */
[----:B------:R-:W-:Y:S01]  /*06c0*/  ISETP.NE.AND.EX P4, PT, R21, RZ, PT, P4 ;  /* 0x000000ff1500720c */ /* 0x000fe20003f85340 */
[----:B------:R-:W1:Y:S01]  /*06d0*/  LDCU.U8 UR4, c[0x0][0x410] ;  /* 0x00008200ff0477ac */ /* 0x000e620008000000 */
[----:B------:R-:W-:Y:S02]  /*06e0*/  PRMT R3, R43, 0x7632, R3 ;  /* 0x000076322b037816 */ /* 0x000fe40000000003 */
[----:B------:R-:W-:Y:S01]  /*06f0*/  PRMT R4, R38, 0x7632, R4 ;  /* 0x0000763226047816 */ /* 0x000fe20000000004 */
[----:B------:R-:W2:Y:S01]  /*0700*/  LDCU UR5, c[0x0][0x448] ;  /* 0x00008900ff0577ac */ /* 0x000ea20008000800 */
[----:B------:R-:W-:-:S02]  /*0710*/  PRMT R5, R42, 0x7632, R5 ;  /* 0x000076322a057816 */ /* 0x000fc40000000005 */
[----:B------:R-:W-:Y:S01]  /*0720*/  PRMT R6, R37, 0x7632, R6 ;  /* 0x0000763225067816 */ /* 0x000fe20000000006 */
[----:B------:R-:W3:Y:S01]  /*0730*/  LDCU.64 UR10, c[0x0][0x3a0] ;  /* 0x00007400ff0a77ac */ /* 0x000ee20008000a00 */
[----:B------:R-:W-:Y:S02]  /*0740*/  PRMT R7, R41, 0x7632, R7 ;  /* 0x0000763229077816 */ /* 0x000fe40000000007 */
[----:B------:R-:W-:Y:S01]  /*0750*/  PRMT R8, R36, 0x7632, R8 ;  /* 0x0000763224087816 */ /* 0x000fe20000000008 */
[----:B------:R-:W4:Y:S01]  /*0760*/  LDCU.64 UR12, c[0x0][0x3e0] ;  /* 0x00007c00ff0c77ac */ /* 0x000f220008000a00 */
[----:B------:R-:W-:Y:S02]  /*0770*/  PRMT R9, R40, 0x7632, R9 ;  /* 0x0000763228097816 */ /* 0x000fe40000000009 */
[----:B------:R-:W-:Y:S02]  /*0780*/  PRMT R10, R47, 0x7632, R10 ;  /* 0x000076322f0a7816 */ /* 0x000fe4000000000a */
[----:B------:R-:W-:-:S02]  /*0790*/  PRMT R11, R51, 0x7632, R11 ;  /* 0x00007632330b7816 */ /* 0x000fc4000000000b */
[----:B------:R-:W-:Y:S02]  /*07a0*/  PRMT R12, R46, 0x7632, R12 ;  /* 0x000076322e0c7816 */ /* 0x000fe4000000000c */
[----:B------:R-:W-:Y:S02]  /*07b0*/  PRMT R13, R50, 0x7632, R13 ;  /* 0x00007632320d7816 */ /* 0x000fe4000000000d */
[----:B------:R-:W-:Y:S02]  /*07c0*/  PRMT R14, R45, 0x7632, R14 ;  /* 0x000076322d0e7816 */ /* 0x000fe4000000000e */
        /* <DEDUP_REMOVED lines=26> */
[----:B01234-:R-:W-:-:S07]  /*0970*/  PRMT R89, R72, 0x7632, R89 ;  /* 0x0000763248597816 */ /* 0x01ffce0000000059 */
.L_x_39:
[----:B------:R-:W0:Y:S02]  /*0980*/  @P4 LDC.64 R76, c[0x0][0x3e0] ;  /* 0x0000f800ff4c4b82 */ /* 0x000e240000000a00 */
[----:B0-----:R-:W-:-:S06]  /*0990*/  @P4 IMAD.WIDE R76, R90, 0x2, R76 ;  /* 0x000000025a4c4825 */ /* 0x001fcc00078e024c */
[----:B------:R-:W2:Y:S01]  /*09a0*/  @P4 LDG.E.U16 R76, desc[UR6][R76.64] ;  /* 0x000000064c4c4981 */ /* 0x000ea2000c1e1500 */
[----:B------:R-:W-:Y:S01]  /*09b0*/  IMAD R78, R90, UR8, RZ ;  /* 0x000000085a4e7c24 */ /* 0x000fe2000f8e02ff */
[----:B------:R-:W-:Y:S01]  /*09c0*/  ISETP.GE.U32.AND P3, PT, R0, 0x20, PT ;  /* 0x000000200000780c */ /* 0x000fe20003f66070 */
[----:B------:R-:W-:Y:S01]  /*09d0*/  HFMA2 R133, -RZ, RZ, 1.875, 0 ;  /* 0x3f800000ff857431 */ /* 0x000fe200000001ff */
[----:B------:R-:W0:Y:S01]  /*09e0*/  S2R R132, SR_TID.X ;  /* 0x0000000000847919 */ /* 0x000e220000002100 */
[----:B------:R-:W-:Y:S01]  /*09f0*/  BSSY.RECONVERGENT B0, `(.L_x_3) ;  /* 0x000006b000007945 */ /* 0x000fe20003800200 */
[----:B------:R-:W-:-:S04]  /*0a00*/  SHF.R.S32.HI R79, RZ, 0x1f, R78 ;  /* 0x0000001fff4f7819 */ /* 0x000fc8000001144e */
[----:B------:R-:W-:Y:S02]  /*0a10*/  LEA.HI R79, R79, R78, RZ, 0x3 ;  /* 0x0000004e4f4f7211 */ /* 0x000fe400078f18ff */
[----:B0-----:R-:W-:-:S04]  /*0a20*/  LOP3.LUT R134, R132, 0x1f, RZ, 0xc0, !PT ;  /* 0x0000001f84867812 */ /* 0x001fc800078ec0ff */
[----:B------:R-:W-:-:S04]  /*0a30*/  LEA.HI.SX32 R91, R79, R134, 0x1d ;  /* 0x000000864f5b7211 */ /* 0x000fc800078feaff */
[----:B------:R-:W-:Y:S02]  /*0a40*/  MOV R134, R91 ;  /* 0x0000005b00867202 */ /* 0x000fe40000000f00 */
[----:B--2---:R-:W-:Y:S01]  /*0a50*/  @P4 SHF.L.U32 R133, R76, 0x10, RZ ;  /* 0x000000104c854819 */ /* 0x004fe200000006ff */
[----:B------:R-:W-:Y:S06]  /*0a60*/  @!P3 BRA `(.L_x_4) ;  /* 0x00000004008cb947 */ /* 0x000fec0003800000 */
[----:B------:R-:W0:Y:S02]  /*0a70*/  LDC.64 R76, c[0x0][0x390] ;  /* 0x0000e400ff4c7b82 */ /* 0x000e240000000a00 */
[----:B0-----:R-:W-:-:S06]  /*0a80*/  IMAD.WIDE.U32 R76, R91, 0x10, R76 ;  /* 0x000000105b4c7825 */ /* 0x001fcc00078e004c */
[----:B------:R-:W5:Y:S01]  /*0a90*/  LDG.E.128 R76, desc[UR6][R76.64] ;  /* 0x000000064c4c7981 */ /* 0x000f62000c1e1d00 */
[----:B------:R-:W-:-:S04]  /*0aa0*/  UISETP.NE.U32.AND UP0, UPT, UR10, URZ, UPT ;  /* 0x000000ff0a00728c */ /* 0x000fc8000bf05070 */
[----:B------:R-:W-:-:S09]  /*0ab0*/  UISETP.NE.AND.EX UP0, UPT, UR11, URZ, UPT, UP0 ;  /* 0x000000ff0b00728c */ /* 0x000fd2000bf05300 */
[----:B------:R-:W-:Y:S05]  /*0ac0*/  BRA.U !UP0, `(.L_x_5) ;  /* 0x0000000108a07547 */ /* 0x000fea000b800000 */
[----:B------:R-:W0:Y:S02]  /*0ad0*/  LDC.64 R32, c[0x0][0x3a0] ;  /* 0x0000e800ff207b82 */ /* 0x000e240000000a00 */
[----:B0-----:R-:W-:-:S06]  /*0ae0*/  IMAD.WIDE.U32 R32, R91, 0x10, R32 ;  /* 0x000000105b207825 */ /* 0x001fcc00078e0020 */
[----:B------:R-:W2:Y:S01]  /*0af0*/  LDG.E.128 R32, desc[UR6][R32.64] ;  /* 0x0000000620207981 */ /* 0x000ea2000c1e1d00 */
[C---:B-----5:R-:W-:Y:S02]  /*0b00*/  PRMT R108, R76.reuse, 0x7632, R108 ;  /* 0x000076324c6c7816 */ /* 0x060fe4000000006c */
[----:B------:R-:W-:Y:S02]  /*0b10*/  SHF.L.U32 R76, R76, 0x10, RZ ;  /* 0x000000104c4c7819 */ /* 0x000fe400000006ff */
[C---:B------:R-:W-:Y:S02]  /*0b20*/  PRMT R109, R77.reuse, 0x7632, R109 ;  /* 0x000076324d6d7816 */ /* 0x040fe4000000006d */
[----:B------:R-:W-:Y:S02]  /*0b30*/  SHF.L.U32 R114, R77, 0x10, RZ ;  /* 0x000000104d727819 */ /* 0x000fe400000006ff */
[C---:B------:R-:W-:Y:S02]  /*0b40*/  PRMT R111, R79.reuse, 0x7632, R111 ;  /* 0x000076324f6f7816 */ /* 0x040fe4000000006f */
[----:B------:R-:W-:-:S02]  /*0b50*/  SHF.L.U32 R112, R79, 0x10, RZ ;  /* 0x000000104f707819 */ /* 0x000fc400000006ff */
[C---:B------:R-:W-:Y:S02]  /*0b60*/  PRMT R110, R78.reuse, 0x7632, R110 ;  /* 0x000076324e6e7816 */ /* 0x040fe4000000006e */
[----:B------:R-:W-:Y:S02]  /*0b70*/  SHF.L.U32 R78, R78, 0x10, RZ ;  /* 0x000000104e4e7819 */ /* 0x000fe400000006ff */
[----:B------:R-:W-:Y:S01]  /*0b80*/  SHF.L.U32 R108, R108, 0x10, RZ ;  /* 0x000000106c6c7819 */ /* 0x000fe200000006ff */
[----:B------:R-:W-:Y:S01]  /*0b90*/  IMAD.U32 R110, R110, 0x10000, RZ ;  /* 0x000100006e6e7824 */ /* 0x000fe200078e00ff */
[C---:B--2---:R-:W-:Y:S02]  /*0ba0*/  SHF.L.U32 R115, R32.reuse, 0x10, RZ ;  /* 0x0000001020737819 */ /* 0x044fe400000006ff */
[----:B------:R-:W-:Y:S02]  /*0bb0*/  PRMT R77, R32, 0x7632, R77 ;  /* 0x00007632204d7816 */ /* 0x000fe4000000004d */
[----:B------:R-:W-:Y:S01]  /*0bc0*/  PRMT R32, R33, 0x7632, R32 ;  /* 0x0000763221207816 */ /* 0x000fe20000000020 */
[----:B------:R-:W-:Y:S01]  /*0bd0*/  FFMA.FTZ R115, R76, R133, R115 ;  /* 0x000000854c737223 */ /* 0x000fe20000010073 */
[----:B------:R-:W-:-:S02]  /*0be0*/  PRMT R79, R34, 0x7632, R79 ;  /* 0x00007632224f7816 */ /* 0x000fc4000000004f */
[----:B------:R-:W-:Y:S02]  /*0bf0*/  PRMT R134, R35, 0x7632, R134 ;  /* 0x0000763223867816 */ /* 0x000fe40000000086 */
[----:B------:R-:W-:Y:S02]  /*0c00*/  SHF.L.U32 R113, R34, 0x10, RZ ;  /* 0x0000001022717819 */ /* 0x000fe400000006ff */
[----:B------:R-:W-:Y:S02]  /*0c10*/  SHF.L.U32 R34, R109, 0x10, RZ ;  /* 0x000000106d227819 */ /* 0x000fe400000006ff */
[----:B------:R-:W-:Y:S01]  /*0c20*/  SHF.L.U32 R76, R111, 0x10, RZ ;  /* 0x000000106f4c7819 */ /* 0x000fe200000006ff */
[----:B------:R-:W-:Y:S01]  /*0c30*/  FFMA.FTZ R113, R78, R133, R113 ;  /* 0x000000854e717223 */ /* 0x000fe20000010071 */
[----:B------:R-:W-:Y:S02]  /*0c40*/  SHF.L.U32 R33, R33, 0x10, RZ ;  /* 0x0000001021217819 */ /* 0x000fe400000006ff */
[----:B------:R-:W-:-:S02]  /*0c50*/  SHF.L.U32 R35, R35, 0x10, RZ ;  /* 0x0000001023237819 */ /* 0x000fc400000006ff */
[----:B------:R-:W-:Y:S01]  /*0c60*/  SHF.L.U32 R111, R134, 0x10, RZ ;  /* 0x00000010866f7819 */ /* 0x000fe200000006ff */
[-C--:B------:R-:W-:Y:S01]  /*0c70*/  FFMA.FTZ R114, R114, R133.reuse, R33 ;  /* 0x0000008572727223 */ /* 0x080fe20000010021 */
[----:B------:R-:W-:Y:S01]  /*0c80*/  SHF.L.U32 R79, R79, 0x10, RZ ;  /* 0x000000104f4f7819 */ /* 0x000fe200000006ff */
[-C--:B------:R-:W-:Y:S01]  /*0c90*/  FFMA.FTZ R112, R112, R133.reuse, R35 ;  /* 0x0000008570707223 */ /* 0x080fe20000010023 */
[----:B------:R-:W-:Y:S01]  /*0ca0*/  SHF.L.U32 R109, R32, 0x10, RZ ;  /* 0x00000010206d7819 */ /* 0x000fe200000006ff */
[-C--:B------:R-:W-:Y:S01]  /*0cb0*/  FFMA.FTZ R111, R76, R133.reuse, R111 ;  /* 0x000000854c6f7223 */ /* 0x080fe2000001006f */
[----:B------:R-:W-:Y:S01]  /*0cc0*/  SHF.L.U32 R77, R77, 0x10, RZ ;  /* 0x000000104d4d7819 */ /* 0x000fe200000006ff */
[-C--:B------:R-:W-:Y:S02]  /*0cd0*/  FFMA.FTZ R110, R110, R133.reuse, R79 ;  /* 0x000000856e6e7223 */ /* 0x080fe4000001004f */
[-C--:B------:R-:W-:Y:S01]  /*0ce0*/  FFMA.FTZ R109, R34, R133.reuse, R109 ;  /* 0x00000085226d7223 */ /* 0x080fe2000001006d */
[----:B------:R-:W-:Y:S01]  /*0cf0*/  F2FP.BF16.F32.PACK_AB R35, R111, R112 ;  /* 0x000000706f23723e */ /* 0x000fe200000010ff */
[----:B------:R-:W-:Y:S01]  /*0d00*/  FFMA.FTZ R108, R108, R133, R77 ;  /* 0x000000856c6c7223 */ /* 0x000fe2000001004d */
[----:B------:R-:W-:-:S02]  /*0d10*/  F2FP.BF16.F32.PACK_AB R34, R110, R113 ;  /* 0x000000716e22723e */ /* 0x000fc400000010ff */
[----:B------:R-:W-:Y:S02]  /*0d20*/  F2FP.BF16.F32.PACK_AB R33, R109, R114 ;  /* 0x000000726d21723e */ /* 0x000fe400000010ff */
[----:B------:R-:W-:Y:S01]  /*0d30*/  F2FP.BF16.F32.PACK_AB R32, R108, R115 ;  /* 0x000000736c20723e */ /* 0x000fe200000010ff */
[----:B------:R-:W-:Y:S06]  /*0d40*/  BRA `(.L_x_6) ;  /* 0x0000000000c47947 */ /* 0x000fec0003800000 */
.L_x_5:
[----:B------:R-:W-:-:S04]  /*0d50*/  UISETP.NE.U32.AND UP0, UPT, UR12, URZ, UPT ;  /* 0x000000ff0c00728c */ /* 0x000fc8000bf05070 */
[----:B------:R-:W-:-:S06]  /*0d60*/  UISETP.NE.AND.EX UP0, UPT, UR13, URZ, UPT, UP0 ;  /* 0x000000ff0d00728c */ /* 0x000fcc000bf05300 */
[----:B------:R-:W-:-:S13]  /*0d70*/  PLOP3.LUT P4, PT, PT, PT, UP0, 0x80, 0x8 ;  /* 0x000000000008781c */ /* 0x000fda0003f8f008 */
[----:B------:R-:W-:Y:S05]  /*0d80*/  @!P4 BRA `(.L_x_7) ;  /* 0x000000000064c947 */ /* 0x000fea0003800000 */
[C---:B-----5:R-:W-:Y:S02]  /*0d90*/  PRMT R32, R76.reuse, 0x7632, R32 ;  /* 0x000076324c207816 */ /* 0x060fe40000000020 */
[----:B------:R-:W-:Y:S02]  /*0da0*/  SHF.L.U32 R76, R76, 0x10, RZ ;  /* 0x000000104c4c7819 */ /* 0x000fe400000006ff */
[----:B------:R-:W-:Y:S02]  /*0db0*/  PRMT R34, R78, 0x7632, R34 ;  /* 0x000076324e227816 */ /* 0x000fe40000000022 */
[----:B------:R-:W-:Y:S01]  /*0dc0*/  PRMT R33, R77, 0x7632, R33 ;  /* 0x000076324d217816 */ /* 0x000fe20000000021 */
[----:B------:R-:W-:Y:S01]  /*0dd0*/  FMUL.FTZ R115, R76, R133 ;  /* 0x000000854c737220 */ /* 0x000fe20000410000 */
[----:B------:R-:W-:Y:S02]  /*0de0*/  PRMT R35, R79, 0x7632, R35 ;  /* 0x000076324f237816 */ /* 0x000fe40000000023 */
[----:B------:R-:W-:-:S02]  /*0df0*/  SHF.L.U32 R110, R34, 0x10, RZ ;  /* 0x00000010226e7819 */ /* 0x000fc400000006ff */
[----:B------:R-:W-:Y:S02]  /*0e00*/  SHF.L.U32 R114, R77, 0x10, RZ ;  /* 0x000000104d727819 */ /* 0x000fe400000006ff */
[----:B------:R-:W-:Y:S01]  /*0e10*/  SHF.L.U32 R78, R78, 0x10, RZ ;  /* 0x000000104e4e7819 */ /* 0x000fe200000006ff */
[-C--:B------:R-:W-:Y:S01]  /*0e20*/  FMUL.FTZ R110, R110, R133.reuse ;  /* 0x000000856e6e7220 */ /* 0x080fe20000410000 */
[----:B------:R-:W-:Y:S01]  /*0e30*/  SHF.L.U32 R112, R79, 0x10, RZ ;  /* 0x000000104f707819 */ /* 0x000fe200000006ff */
[-C--:B------:R-:W-:Y:S01]  /*0e40*/  FMUL.FTZ R114, R114, R133.reuse ;  /* 0x0000008572727220 */ /* 0x080fe20000410000 */
[----:B------:R-:W-:Y:S01]  /*0e50*/  SHF.L.U32 R32, R32, 0x10, RZ ;  /* 0x0000001020207819 */ /* 0x000fe200000006ff */
[-C--:B------:R-:W-:Y:S01]  /*0e60*/  FMUL.FTZ R113, R78, R133.reuse ;  /* 0x000000854e717220 */ /* 0x080fe20000410000 */
[----:B------:R-:W-:Y:S01]  /*0e70*/  SHF.L.U32 R76, R35, 0x10, RZ ;  /* 0x00000010234c7819 */ /* 0x000fe200000006ff */
[-C--:B------:R-:W-:Y:S01]  /*0e80*/  FMUL.FTZ R112, R112, R133.reuse ;  /* 0x0000008570707220 */ /* 0x080fe20000410000 */
[----:B------:R-:W-:Y:S01]  /*0e90*/  SHF.L.U32 R34, R33, 0x10, RZ ;  /* 0x0000001021227819 */ /* 0x000fe200000006ff */
[----:B------:R-:W-:-:S02]  /*0ea0*/  FMUL.FTZ R108, R32, R133 ;  /* 0x00000085206c7220 */ /* 0x000fc40000410000 */
[-C--:B------:R-:W-:Y:S02]  /*0eb0*/  FMUL.FTZ R111, R76, R133.reuse ;  /* 0x000000854c6f7220 */ /* 0x080fe40000410000 */
[----:B------:R-:W-:Y:S01]  /*0ec0*/  FMUL.FTZ R109, R34, R133 ;  /* 0x00000085226d7220 */ /* 0x000fe20000410000 */
[----:B------:R-:W-:Y:S02]  /*0ed0*/  F2FP.BF16.F32.PACK_AB R34, R110, R113 ;  /* 0x000000716e22723e */ /* 0x000fe400000010ff */
[----:B------:R-:W-:Y:S02]  /*0ee0*/  F2FP.BF16.F32.PACK_AB R35, R111, R112 ;  /* 0x000000706f23723e */ /* 0x000fe400000010ff */
[----:B------:R-:W-:Y:S02]  /*0ef0*/  F2FP.BF16.F32.PACK_AB R33, R109, R114 ;  /* 0x000000726d21723e */ /* 0x000fe400000010ff */
[----:B------:R-:W-:Y:S01]  /*0f00*/  F2FP.BF16.F32.PACK_AB R32, R108, R115 ;  /* 0x000000736c20723e */ /* 0x000fe200000010ff */
[----:B------:R-:W-:Y:S06]  /*0f10*/  BRA `(.L_x_6) ;  /* 0x0000000000507947 */ /* 0x000fec0003800000 */
.L_x_7:
[C---:B-----5:R-:W-:Y:S02]  /*0f20*/  PRMT R109, R77.reuse, 0x7632, R109 ;  /* 0x000076324d6d7816 */ /* 0x060fe4000000006d */
[----:B------:R-:W-:Y:S02]  /*0f30*/  SHF.L.U32 R114, R77, 0x10, RZ ;  /* 0x000000104d727819 */ /* 0x000fe400000006ff */
[----:B------:R-:W-:Y:S02]  /*0f40*/  PRMT R77, R78, 0x7632, R77 ;  /* 0x000076324e4d7816 */ /* 0x000fe4000000004d */
[C---:B------:R-:W-:Y:S01]  /*0f50*/  PRMT R108, R76.reuse, 0x7632, R108 ;  /* 0x000076324c6c7816 */ /* 0x040fe2000000006c */
[----:B------:R-:W-:Y:S01]  /*0f60*/  IMAD.U32 R76, R76, 0x10000, RZ ;  /* 0x000100004c4c7824 */ /* 0x000fe200078e00ff */
[----:B------:R-:W-:Y:S01]  /*0f70*/  SHF.L.U32 R78, R78, 0x10, RZ ;  /* 0x000000104e4e7819 */ /* 0x000fe200000006ff */
[-C--:B------:R-:W-:Y:S01]  /*0f80*/  FMUL.FTZ R114, R114, R133.reuse ;  /* 0x0000008572727220 */ /* 0x080fe20000410000 */
[C---:B------:R-:W-:Y:S01]  /*0f90*/  PRMT R111, R79.reuse, 0x7632, R111 ;  /* 0x000076324f6f7816 */ /* 0x040fe2000000006f */
[-C--:B------:R-:W-:Y:S01]  /*0fa0*/  FMUL.FTZ R115, R76, R133.reuse ;  /* 0x000000854c737220 */ /* 0x080fe20000410000 */
[----:B------:R-:W-:Y:S01]  /*0fb0*/  SHF.L.U32 R112, R79, 0x10, RZ ;  /* 0x000000104f707819 */ /* 0x000fe200000006ff */
[----:B------:R-:W-:Y:S01]  /*0fc0*/  FMUL.FTZ R113, R78, R133 ;  /* 0x000000854e717220 */ /* 0x000fe20000410000 */
[----:B------:R-:W-:-:S02]  /*0fd0*/  SHF.L.U32 R108, R108, 0x10, RZ ;  /* 0x000000106c6c7819 */ /* 0x000fc400000006ff */
[----:B------:R-:W-:Y:S01]  /*0fe0*/  SHF.L.U32 R76, R109, 0x10, RZ ;  /* 0x000000106d4c7819 */ /* 0x000fe200000006ff */
[-C--:B------:R-:W-:Y:S01]  /*0ff0*/  FMUL.FTZ R112, R112, R133.reuse ;  /* 0x0000008570707220 */ /* 0x080fe20000410000 */
[----:B------:R-:W-:Y:S01]  /*1000*/  SHF.L.U32 R110, R77, 0x10, RZ ;  /* 0x000000104d6e7819 */ /* 0x000fe200000006ff */
[-C--:B------:R-:W-:Y:S01]  /*1010*/  FMUL.FTZ R108, R108, R133.reuse ;  /* 0x000000856c6c7220 */ /* 0x080fe20000410000 */
[----:B------:R-:W-:Y:S01]  /*1020*/  SHF.L.U32 R78, R111, 0x10, RZ ;  /* 0x000000106f4e7819 */ /* 0x000fe200000006ff */
[-C--:B------:R-:W-:Y:S02]  /*1030*/  FMUL.FTZ R109, R76, R133.reuse ;  /* 0x000000854c6d7220 */ /* 0x080fe40000410000 */
[-C--:B------:R-:W-:Y:S02]  /*1040*/  FMUL.FTZ R110, R110, R133.reuse ;  /* 0x000000856e6e7220 */ /* 0x080fe40000410000 */
[----:B------:R-:W-:-:S07]  /*1050*/  FMUL.FTZ R111, R78, R133 ;  /* 0x000000854e6f7220 */ /* 0x000fce0000410000 */
.L_x_6:
[----:B------:R-:W0:Y:S01]  /*1060*/  @P5 LDC.64 R76, c[0x0][0x3a8] ;  /* 0x0000ea00ff4c5b82 */ /* 0x000e220000000a00 */
[C---:B------:R-:W-:Y:S01]  /*1070*/  IADD3 R134, PT, PT, R91.reuse, 0x20, RZ ;  /* 0x000000205b867810 */ /* 0x040fe20007ffe0ff */
[----:B0-----:R-:W-:-:S05]  /*1080*/  @P5 IMAD.WIDE.U32 R76, R91, 0x10, R76 ;  /* 0x000000105b4c5825 */ /* 0x001fca00078e004c */
[----:B------:R0:W-:Y:S02]  /*1090*/  @P5 STG.E.128 desc[UR6][R76.64], R32 ;  /* 0x000000204c005986 */ /* 0x0001e4000c101d06 */
.L_x_4:
[----:B------:R-:W-:Y:S05]  /*10a0*/  BSYNC.RECONVERGENT B0 ;  /* 0x0000000000007941 */ /* 0x000fea0003800200 */
.L_x_3:
[----:B------:R-:W-:Y:S01]  /*10b0*/  ISETP.GE.U32.AND P0, PT, R0, 0x40, PT ;  /* 0x000000400000780c */ /* 0x000fe20003f06070 */
[----:B------:R-:W-:Y:S03]  /*10c0*/  BSSY.RECONVERGENT B0, `(.L_x_8) ;  /* 0x0000065000007945 */ /* 0x000fe60003800200 */
[----:B0-----:R-:W-:-:S09]  /*10d0*/  P2R R76, PR, RZ, 0x1 ;  /* 0x00000001ff4c7803 */ /* 0x001fd20000000000 */
[----:B------:R-:W-:Y:S05]  /*10e0*/  @!P0 BRA `(.L_x_9) ;  /* 0x0000000400888947 */ /* 0x000fea0003800000 */
        /* <DEDUP_REMOVED lines=17> */
[----:B------:R-:W-:Y:S02]  /*1200*/  SHF.L.U32 R100, R100, 0x10, RZ ;  /* 0x0000001064647819 */ /* 0x000fe400000006ff */
[----:B------:R-:W-:Y:S02]  /*1210*/  SHF.L.U32 R102, R102, 0x10, RZ ;  /* 0x0000001066667819 */ /* 0x000fe400000006ff */
[C---:B--2---:R-:W-:Y:S02]  /*1220*/  SHF.L.U32 R107, R32.reuse, 0x10, RZ ;  /* 0x00000010206b7819 */ /* 0x044fe400000006ff */
[----:B------:R-:W-:-:S02]  /*1230*/  PRMT R77, R32, 0x7632, R77 ;  /* 0x00007632204d7816 */ /* 0x000fc4000000004d */
[C---:B------:R-:W-:Y:S01]  /*1240*/  PRMT R32, R33.reuse, 0x7632, R32 ;  /* 0x0000763221207816 */ /* 0x040fe20000000020 */
[-C--:B------:R-:W-:Y:S01]  /*1250*/  FFMA.FTZ R107, R76, R133.reuse, R107 ;  /* 0x000000854c6b7223 */ /* 0x080fe2000001006b */
[C---:B------:R-:W-:Y:S01]  /*1260*/  PRMT R79, R34.reuse, 0x7632, R79 ;  /* 0x00007632224f7816 */ /* 0x040fe2000000004f */
[----:B------:R-:W-:Y:S01]  /*1270*/  IMAD.U32 R33, R33, 0x10000, RZ ;  /* 0x0001000021217824 */ /* 0x000fe200078e00ff */
[----:B------:R-:W-:Y:S02]  /*1280*/  PRMT R135, R35, 0x7632, R135 ;  /* 0x0000763223877816 */ /* 0x000fe40000000087 */
[----:B------:R-:W-:Y:S01]  /*1290*/  SHF.L.U32 R105, R34, 0x10, RZ ;  /* 0x0000001022697819 */ /* 0x000fe200000006ff */
[-C--:B------:R-:W-:Y:S01]  /*12a0*/  FFMA.FTZ R106, R106, R133.reuse, R33 ;  /* 0x000000856a6a7223 */ /* 0x080fe20000010021 */
[----:B------:R-:W-:Y:S02]  /*12b0*/  SHF.L.U32 R34, R101, 0x10, RZ ;  /* 0x0000001065227819 */ /* 0x000fe400000006ff */
[----:B------:R-:W-:Y:S01]  /*12c0*/  SHF.L.U32 R35, R35, 0x10, RZ ;  /* 0x0000001023237819 */ /* 0x000fe200000006ff */
[----:B------:R-:W-:Y:S01]  /*12d0*/  FFMA.FTZ R105, R78, R133, R105 ;  /* 0x000000854e697223 */ /* 0x000fe20000010069 */
[----:B------:R-:W-:-:S02]  /*12e0*/  SHF.L.U32 R76, R103, 0x10, RZ ;  /* 0x00000010674c7819 */ /* 0x000fc400000006ff */
[----:B------:R-:W-:Y:S01]  /*12f0*/  SHF.L.U32 R135, R135, 0x10, RZ ;  /* 0x0000001087877819 */ /* 0x000fe200000006ff */
[-C--:B------:R-:W-:Y:S01]  /*1300*/  FFMA.FTZ R104, R104, R133.reuse, R35 ;  /* 0x0000008568687223 */ /* 0x080fe20000010023 */
[----:B------:R-:W-:Y:S02]  /*1310*/  SHF.L.U32 R79, R79, 0x10, RZ ;  /* 0x000000104f4f7819 */ /* 0x000fe400000006ff */
        /* <DEDUP_REMOVED lines=11> */
.L_x_10:
[----:B------:R-:W-:-:S04]  /*13d0*/  UISETP.NE.U32.AND UP0, UPT, UR12, URZ, UPT ;  /* 0x000000ff0c00728c */ /* 0x000fc8000bf05070 */
[----:B------:R-:W-:-:S09]  /*13e0*/  UISETP.NE.AND.EX UP0, UPT, UR13, URZ, UPT, UP0 ;  /* 0x000000ff0d00728c */ /* 0x000fd2000bf05300 */
[----:B------:R-:W-:Y:S05]  /*13f0*/  BRA.U UP0, `(.L_x_12) ;  /* 0x0000000100547547 */ /* 0x000fea000b800000 */
[----:B-----5:R-:W-:Y:S01]  /*1400*/  PRMT R101, R77, 0x7632, R101 ;  /* 0x000076324d657816 */ /* 0x020fe20000000065 */
[----:B------:R-:W-:Y:S01]  /*1410*/  IMAD.U32 R104, R79, 0x10000, RZ ;  /* 0x000100004f687824 */ /* 0x000fe200078e00ff */
[----:B------:R-:W-:Y:S02]  /*1420*/  SHF.L.U32 R106, R77, 0x10, RZ ;  /* 0x000000104d6a7819 */ /* 0x000fe400000006ff */
[----:B------:R-:W-:Y:S01]  /*1430*/  PRMT R100, R76, 0x7632, R100 ;  /* 0x000076324c647816 */ /* 0x000fe20000000064 */
[-C--:B------:R-:W-:Y:S01]  /*1440*/  FMUL.FTZ R104, R104, R133.reuse ;  /* 0x0000008568687220 */ /* 0x080fe20000410000 */
[----:B------:R-:W-:Y:S01]  /*1450*/  PRMT R77, R78, 0x7632, R77 ;  /* 0x000076324e4d7816 */ /* 0x000fe2000000004d */
[----:B------:R-:W-:Y:S01]  /*1460*/  FMUL.FTZ R106, R106, R133 ;  /* 0x000000856a6a7220 */ /* 0x000fe20000410000 */
[----:B------:R-:W-:Y:S02]  /*1470*/  SHF.L.U32 R76, R76, 0x10, RZ ;  /* 0x000000104c4c7819 */ /* 0x000fe400000006ff */
[----:B------:R-:W-:-:S02]  /*1480*/  SHF.L.U32 R78, R78, 0x10, RZ ;  /* 0x000000104e4e7819 */ /* 0x000fc400000006ff */
[----:B------:R-:W-:Y:S01]  /*1490*/  PRMT R103, R79, 0x7632, R103 ;  /* 0x000076324f677816 */ /* 0x000fe20000000067 */
[-C--:B------:R-:W-:Y:S01]  /*14a0*/  FMUL.FTZ R107, R76, R133.reuse ;  /* 0x000000854c6b7220 */ /* 0x080fe20000410000 */
[----:B------:R-:W-:Y:S01]  /*14b0*/  SHF.L.U32 R100, R100, 0x10, RZ ;  /* 0x0000001064647819 */ /* 0x000fe200000006ff */
[-C--:B------:R-:W-:Y:S01]  /*14c0*/  FMUL.FTZ R105, R78, R133.reuse ;  /* 0x000000854e697220 */ /* 0x080fe20000410000 */
[----:B------:R-:W-:Y:S02]  /*14d0*/  SHF.L.U32 R76, R101, 0x10, RZ ;  /* 0x00000010654c7819 */ /* 0x000fe400000006ff */
[----:B------:R-:W-:Y:S01]  /*14e0*/  SHF.L.U32 R102, R77, 0x10, RZ ;  /* 0x000000104d667819 */ /* 0x000fe200000006ff */
[-C--:B------:R-:W-:Y:S01]  /*14f0*/  FMUL.FTZ R100, R100, R133.reuse ;  /* 0x0000008564647220 */ /* 0x080fe20000410000 */
[----:B------:R-:W-:Y:S01]  /*1500*/  SHF.L.U32 R78, R103, 0x10, RZ ;  /* 0x00000010674e7819 */ /* 0x000fe200000006ff */
[-C--:B------:R-:W-:Y:S02]  /*1510*/  FMUL.FTZ R101, R76, R133.reuse ;  /* 0x000000854c657220 */ /* 0x080fe40000410000 */
[----:B------:R-:W-:-:S02]  /*1520*/  FMUL.FTZ R102, R102, R133 ;  /* 0x0000008566667220 */ /* 0x000fc40000410000 */
[----:B------:R-:W-:Y:S01]  /*1530*/  FMUL.FTZ R103, R78, R133 ;  /* 0x000000854e677220 */ /* 0x000fe20000410000 */
[----:B------:R-:W-:Y:S06]  /*1540*/  BRA `(.L_x_11) ;  /* 0x0000000000607947 */ /* 0x000fec0003800000 */
.L_x_12:
        /* <DEDUP_REMOVED lines=23> */
[----:B------:R-:W-:-:S07]  /*16c0*/  F2FP.BF16.F32.PACK_AB R32, R100, R107 ;  /* 0x0000006b6420723e */ /* 0x000fce00000010ff */
.L_x_11:
[----:B------:R-:W0:Y:S02]  /*16d0*/  @P5 LDC.64 R76, c[0x0][0x3a8] ;  /* 0x0000ea00ff4c5b82 */ /* 0x000e240000000a00 */
[C---:B0-----:R-:W-:Y:S01]  /*16e0*/  @P5 IMAD.WIDE.U32 R76, R134.reuse, 0x10, R76 ;  /* 0x00000010864c5825 */ /* 0x041fe200078e004c */
[----:B------:R-:W-:-:S04]  /*16f0*/  IADD3 R134, PT, PT, R134, 0x20, RZ ;  /* 0x0000002086867810 */ /* 0x000fc80007ffe0ff */
[----:B------:R0:W-:Y:S03]  /*1700*/  @P5 STG.E.128 desc[UR6][R76.64], R32 ;  /* 0x000000204c005986 */ /* 0x0001e6000c101d06 */
.L_x_9:
[----:B------:R-:W-:Y:S05]  /*1710*/  BSYNC.RECONVERGENT B0 ;  /* 0x0000000000007941 */ /* 0x000fea0003800200 */
.L_x_8:
        /* <DEDUP_REMOVED lines=13> */
[C---:B-----5:R-:W-:Y:S01]  /*17f0*/  PRMT R92, R76.reuse, 0x7632, R92 ;  /* 0x000076324c5c7816 */ /* 0x060fe2000000005c */
[----:B------:R-:W-:Y:S01]  /*1800*/  IMAD.U32 R76, R76, 0x10000, RZ ;  /* 0x000100004c4c7824 */ /* 0x000fe200078e00ff */
[C---:B------:R-:W-:Y:S02]  /*1810*/  PRMT R93, R77.reuse, 0x7632, R93 ;  /* 0x000076324d5d7816 */ /* 0x040fe4000000005d */
[----:B------:R-:W-:Y:S02]  /*1820*/  SHF.L.U32 R98, R77, 0x10, RZ ;  /* 0x000000104d627819 */ /* 0x000fe400000006ff */
[C---:B------:R-:W-:Y:S02]  /*1830*/  PRMT R95, R79.reuse, 0x7632, R95 ;  /* 0x000076324f5f7816 */ /* 0x040fe4000000005f */
[----:B------:R-:W-:Y:S02]  /*1840*/  SHF.L.U32 R96, R79, 0x10, RZ ;  /* 0x000000104f607819 */ /* 0x000fe400000006ff */
[----:B------:R-:W-:-:S02]  /*1850*/  PRMT R94, R78, 0x7632, R94 ;  /* 0x000076324e5e7816 */ /* 0x000fc4000000005e */
[----:B------:R-:W-:Y:S02]  /*1860*/  SHF.L.U32 R78, R78, 0x10, RZ ;  /* 0x000000104e4e7819 */ /* 0x000fe400000006ff */
[----:B------:R-:W-:Y:S02]  /*1870*/  SHF.L.U32 R92, R92, 0x10, RZ ;  /* 0x000000105c5c7819 */ /* 0x000fe400000006ff */
[----:B------:R-:W-:Y:S02]  /*1880*/  SHF.L.U32 R94, R94, 0x10, RZ ;  /* 0x000000105e5e7819 */ /* 0x000fe400000006ff */
        /* <DEDUP_REMOVED lines=9> */
[-C--:B------:R-:W-:Y:S01]  /*1920*/  FFMA.FTZ R97, R78, R133.reuse, R97 ;  /* 0x000000854e617223 */ /* 0x080fe20000010061 */
[----:B------:R-:W-:Y:S01]  /*1930*/  SHF.L.U32 R34, R93, 0x10, RZ ;  /* 0x000000105d227819 */ /* 0x000fe200000006ff */
[----:B------:R-:W-:Y:S01]  /*1940*/  IMAD.U32 R93, R32, 0x10000, RZ ;  /* 0x00010000205d7824 */ /* 0x000fe200078e00ff */
[----:B------:R-:W-:Y:S01]  /*1950*/  SHF.L.U32 R76, R95, 0x10, RZ ;  /* 0x000000105f4c7819 */ /* 0x000fe200000006ff */
[-C--:B------:R-:W-:Y:S01]  /*1960*/  FFMA.FTZ R98, R98, R133.reuse, R33 ;  /* 0x0000008562627223 */ /* 0x080fe20000010021 */
[----:B------:R-:W-:Y:S01]  /*1970*/  SHF.L.U32 R135, R135, 0x10, RZ ;  /* 0x0000001087877819 */ /* 0x000fe200000006ff */
[-C--:B------:R-:W-:Y:S01]  /*1980*/  FFMA.FTZ R96, R96, R133.reuse, R35 ;  /* 0x0000008560607223 */ /* 0x080fe20000010023 */
[----:B------:R-:W-:Y:S01]  /*1990*/  SHF.L.U32 R79, R79, 0x10, RZ ;  /* 0x000000104f4f7819 */ /* 0x000fe200000006ff */
[-C--:B------:R-:W-:Y:S01]  /*19a0*/  FFMA.FTZ R93, R34, R133.reuse, R93 ;  /* 0x00000085225d7223 */ /* 0x080fe2000001005d */
[----:B------:R-:W-:Y:S01]  /*19b0*/  SHF.L.U32 R77, R77, 0x10, RZ ;  /* 0x000000104d4d7819 */ /* 0x000fe200000006ff */
[----:B------:R-:W-:-:S02]  /*19c0*/  FFMA.FTZ R95, R76, R133, R135 ;  /* 0x000000854c5f7223 */ /* 0x000fc40000010087 */
[-C--:B------:R-:W-:Y:S01]  /*19d0*/  FFMA.FTZ R94, R94, R133.reuse, R79 ;  /* 0x000000855e5e7223 */ /* 0x080fe2000001004f */
[----:B------:R-:W-:Y:S01]  /*19e0*/  F2FP.BF16.F32.PACK_AB R33, R93, R98 ;  /* 0x000000625d21723e */ /* 0x000fe200000010ff */
[----:B------:R-:W-:Y:S01]  /*19f0*/  FFMA.FTZ R92, R92, R133, R77 ;  /* 0x000000855c5c7223 */ /* 0x000fe2000001004d */
[----:B------:R-:W-:Y:S02]  /*1a00*/  F2FP.BF16.F32.PACK_AB R35, R95, R96 ;  /* 0x000000605f23723e */ /* 0x000fe400000010ff */
[----:B------:R-:W-:Y:S02]  /*1a10*/  F2FP.BF16.F32.PACK_AB R34, R94, R97 ;  /* 0x000000615e22723e */ /* 0x000fe400000010ff */
[----:B------:R-:W-:Y:S01]  /*1a20*/  F2FP.BF16.F32.PACK_AB R32, R92, R99 ;  /* 0x000000635c20723e */ /* 0x000fe200000010ff */
[----:B------:R-:W-:Y:S06]  /*1a30*/  BRA `(.L_x_16) ;  /* 0x0000000000c07947 */ /* 0x000fec0003800000 */
.L_x_15:
[----:B------:R-:W-:-:S04]  /*1a40*/  UISETP.NE.U32.AND UP0, UPT, UR12, URZ, UPT ;  /* 0x000000ff0c00728c */ /* 0x000fc8000bf05070 */
[----:B------:R-:W-:-:S09]  /*1a50*/  UISETP.NE.AND.EX UP0, UPT, UR13, URZ, UPT, UP0 ;  /* 0x000000ff0d00728c */ /* 0x000fd2000bf05300 */
[----:B------:R-:W-:Y:S05]  /*1a60*/  BRA.U UP0, `(.L_x_17) ;  /* 0x0000000100547547 */ /* 0x000fea000b800000 */
[C---:B-----5:R-:W-:Y:S02]  /*1a70*/  PRMT R93, R77.reuse, 0x7632, R93 ;  /* 0x000076324d5d7816 */ /* 0x060fe4000000005d */
[----:B------:R-:W-:Y:S02]  /*1a80*/  SHF.L.U32 R98, R77, 0x10, RZ ;  /* 0x000000104d627819 */ /* 0x000fe400000006ff */
[----:B------:R-:W-:Y:S02]  /*1a90*/  PRMT R92, R76, 0x7632, R92 ;  /* 0x000076324c5c7816 */ /* 0x000fe4000000005c */
[----:B------:R-:W-:Y:S01]  /*1aa0*/  PRMT R77, R78, 0x7632, R77 ;  /* 0x000076324e4d7816 */ /* 0x000fe2000000004d */
[----:B------:R-:W-:Y:S01]  /*1ab0*/  FMUL.FTZ R98, R98, R133 ;  /* 0x0000008562627220 */ /* 0x000fe20000410000 */
[----:B------:R-:W-:Y:S02]  /*1ac0*/  SHF.L.U32 R76, R76, 0x10, RZ ;  /* 0x000000104c4c7819 */ /* 0x000fe400000006ff */
[----:B------:R-:W-:-:S02]  /*1ad0*/  SHF.L.U32 R78, R78, 0x10, RZ ;  /* 0x000000104e4e7819 */ /* 0x000fc400000006ff */
[C---:B------:R-:W-:Y:S01]  /*1ae0*/  PRMT R95, R79.reuse, 0x7632, R95 ;  /* 0x000076324f5f7816 */ /* 0x040fe2000000005f */
[-C--:B------:R-:W-:Y:S01]  /*1af0*/  FMUL.FTZ R99, R76, R133.reuse ;  /* 0x000000854c637220 */ /* 0x080fe20000410000 */
[----:B------:R-:W-:Y:S01]  /*1b00*/  SHF.L.U32 R96, R79, 0x10, RZ ;  /* 0x000000104f607819 */ /* 0x000fe200000006ff */
[-C--:B------:R-:W-:Y:S01]  /*1b10*/  FMUL.FTZ R97, R78, R133.reuse ;  /* 0x000000854e617220 */ /* 0x080fe20000410000 */
[----:B------:R-:W-:Y:S02]  /*1b20*/  SHF.L.U32 R92, R92, 0x10, RZ ;  /* 0x000000105c5c7819 */ /* 0x000fe400000006ff */
        /* <DEDUP_REMOVED lines=8> */
[----:B------:R-:W-:Y:S06]  /*1bb0*/  BRA `(.L_x_16) ;  /* 0x0000000000607947 */ /* 0x000fec0003800000 */
.L_x_17:
[C---:B-----5:R-:W-:Y:S02]  /*1bc0*/  PRMT R32, R76.reuse, 0x7632, R32 ;  /* 0x000076324c207816 */ /* 0x060fe40000000020 */
[----:B------:R-:W-:Y:S02]  /*1bd0*/  SHF.L.U32 R76, R76, 0x10, RZ ;  /* 0x000000104c4c7819 */ /* 0x000fe400000006ff */
[----:B------:R-:W-:Y:S01]  /*1be0*/  PRMT R34, R78, 0x7632, R34 ;  /* 0x000076324e227816 */ /* 0x000fe20000000022 */
[----:B------:R-:W-:Y:S01]  /*1bf0*/  IMAD.U32 R32, R32, 0x10000, RZ ;  /* 0x0001000020207824 */ /* 0x000fe200078e00ff */
[----:B------:R-:W-:Y:S01]  /*1c00*/  PRMT R33, R77, 0x7632, R33 ;  /* 0x000076324d217816 */ /* 0x000fe20000000021 */
[-C--:B------:R-:W-:Y:S01]  /*1c10*/  FMUL.FTZ R99, R76, R133.reuse ;  /* 0x000000854c637220 */ /* 0x080fe20000410000 */
[----:B------:R-:W-:Y:S01]  /*1c20*/  PRMT R35, R79, 0x7632, R35 ;  /* 0x000076324f237816 */ /* 0x000fe20000000023 */
[----:B------:R-:W-:Y:S01]  /*1c30*/  FMUL.FTZ R92, R32, R133 ;  /* 0x00000085205c7220 */ /* 0x000fe20000410000 */
        /* <DEDUP_REMOVED lines=9> */
[----:B------:R-:W-:Y:S01]  /*1cd0*/  FMUL.FTZ R96, R96, R133 ;  /* 0x0000008560607220 */ /* 0x000fe20000410000 */
[----:B------:R-:W-:Y:S01]  /*1ce0*/  F2FP.BF16.F32.PACK_AB R32, R92, R99 ;  /* 0x000000635c20723e */ /* 0x000fe200000010ff */
[----:B------:R-:W-:-:S02]  /*1cf0*/  FMUL.FTZ R95, R76, R133 ;  /* 0x000000854c5f7220 */ /* 0x000fc40000410000 */
[----:B------:R-:W-:Y:S01]  /*1d00*/  FMUL.FTZ R93, R34, R133 ;  /* 0x00000085225d7220 */ /* 0x000fe20000410000 */
[----:B------:R-:W-:Y:S02]  /*1d10*/  F2FP.BF16.F32.PACK_AB R34, R94, R97 ;  /* 0x000000615e22723e */ /* 0x000fe400000010ff */
[----:B------:R-:W-:Y:S02]  /*1d20*/  F2FP.BF16.F32.PACK_AB R35, R95, R96 ;  /* 0x000000605f23723e */ /* 0x000fe400000010ff */
[----:B------:R-:W-:-:S07]  /*1d30*/  F2FP.BF16.F32.PACK_AB R33, R93, R98 ;  /* 0x000000625d21723e */ /* 0x000fce00000010ff */
.L_x_16:
[----:B------:R-:W0:Y:S02]  /*1d40*/  @P5 LDC.64 R76, c[0x0][0x3a8] ;  /* 0x0000ea00ff4c5b82 */ /* 0x000e240000000a00 */
[C---:B0-----:R-:W-:Y:S01]  /*1d50*/  @P5 IMAD.WIDE.U32 R76, R134.reuse, 0x10, R76 ;  /* 0x00000010864c5825 */ /* 0x041fe200078e004c */
[----:B------:R-:W-:-:S04]  /*1d60*/  IADD3 R134, PT, PT, R134, 0x20, RZ ;  /* 0x0000002086867810 */ /* 0x000fc80007ffe0ff */
[----:B------:R0:W-:Y:S03]  /*1d70*/  @P5 STG.E.128 desc[UR6][R76.64], R32 ;  /* 0x000000204c005986 */ /* 0x0001e6000c101d06 */
.L_x_14:
[----:B------:R-:W-:Y:S05]  /*1d80*/  BSYNC.RECONVERGENT B0 ;  /* 0x0000000000007941 */ /* 0x000fea0003800200 */
.L_x_13:
        /* <DEDUP_REMOVED lines=14> */
[C---:B------:R-:W-:Y:S02]  /*1e70*/  PRMT R135, R79.reuse, 0x7632, R135 ;  /* 0x000076324f877816 */ /* 0x040fe40000000087 */
[----:B------:R-:W-:Y:S02]  /*1e80*/  SHF.L.U32 R136, R79, 0x10, RZ ;  /* 0x000000104f887819 */ /* 0x000fe400000006ff */
[----:B------:R-:W-:Y:S02]  /*1e90*/  SHF.L.U32 R76, R76, 0x10, RZ ;  /* 0x000000104c4c7819 */ /* 0x000fe400000006ff */
[C---:B------:R-:W-:Y:S02]  /*1ea0*/  PRMT R119, R77.reuse, 0x7632, R119 ;  /* 0x000076324d777816 */ /* 0x040fe40000000077 */
[----:B------:R-:W-:-:S02]  /*1eb0*/  SHF.L.U32 R118, R77, 0x10, RZ ;  /* 0x000000104d767819 */ /* 0x000fc400000006ff */
[C---:B------:R-:W-:Y:S02]  /*1ec0*/  PRMT R121, R78.reuse, 0x7632, R121 ;  /* 0x000076324e797816 */ /* 0x040fe40000000079 */
        /* <DEDUP_REMOVED lines=8> */
[----:B------:R-:W-:Y:S01]  /*1f50*/  SHF.L.U32 R123, R34, 0x10, RZ ;  /* 0x00000010227b7819 */ /* 0x000fe200000006ff */
[----:B------:R-:W-:Y:S01]  /*1f60*/  IMAD.U32 R34, R119, 0x10000, RZ ;  /* 0x0001000077227824 */ /* 0x000fe200078e00ff */
[----:B------:R-:W-:Y:S02]  /*1f70*/  SHF.L.U32 R76, R121, 0x10, RZ ;  /* 0x00000010794c7819 */ /* 0x000fe400000006ff */
        /* <DEDUP_REMOVED lines=19> */
.L_x_20:
[----:B------:R-:W-:-:S04]  /*20b0*/  UISETP.NE.U32.AND UP0, UPT, UR12, URZ, UPT ;  /* 0x000000ff0c00728c */ /* 0x000fc8000bf05070 */
[----:B------:R-:W-:-:S09]  /*20c0*/  UISETP.NE.AND.EX UP0, UPT, UR13, URZ, UPT, UP0 ;  /* 0x000000ff0d00728c */ /* 0x000fd2000bf05300 */
[----:B------:R-:W-:Y:S05]  /*20d0*/  BRA.U UP0, `(.L_x_22) ;  /* 0x0000000100547547 */ /* 0x000fea000b800000 */
[C---:B-----5:R-:W-:Y:S02]  /*20e0*/  PRMT R117, R76.reuse, 0x7632, R117 ;  /* 0x000076324c757816 */ /* 0x060fe40000000075 */
[----:B------:R-:W-:Y:S02]  /*20f0*/  SHF.L.U32 R76, R76, 0x10, RZ ;  /* 0x000000104c4c7819 */ /* 0x000fe400000006ff */
[C---:B------:R-:W-:Y:S02]  /*2100*/  PRMT R119, R77.reuse, 0x7632, R119 ;  /* 0x000076324d777816 */ /* 0x040fe40000000077 */
[----:B------:R-:W-:Y:S01]  /*2110*/  SHF.L.U32 R118, R77, 0x10, RZ ;  /* 0x000000104d767819 */ /* 0x000fe200000006ff */
[-C--:B------:R-:W-:Y:S01]  /*2120*/  FMUL.FTZ R116, R76, R133.reuse ;  /* 0x000000854c747220 */ /* 0x080fe20000410000 */
[----:B------:R-:W-:Y:S02]  /*2130*/  PRMT R77, R78, 0x7632, R77 ;  /* 0x000076324e4d7816 */ /* 0x000fe4000000004d */
[----:B------:R-:W-:Y:S01]  /*2140*/  PRMT R121, R79, 0x7632, R121 ;  /* 0x000076324f797816 */ /* 0x000fe20000000079 */
[----:B------:R-:W-:Y:S01]  /*2150*/  FMUL.FTZ R118, R118, R133 ;  /* 0x0000008576767220 */ /* 0x000fe20000410000 */
[----:B------:R-:W-:-:S02]  /*2160*/  SHF.L.U32 R120, R78, 0x10, RZ ;  /* 0x000000104e787819 */ /* 0x000fc400000006ff */
[----:B------:R-:W-:Y:S01]  /*2170*/  SHF.L.U32 R122, R79, 0x10, RZ ;  /* 0x000000104f7a7819 */ /* 0x000fe200000006ff */
[----:B------:R-:W-:Y:S01]  /*2180*/  IMAD.U32 R138, R121, 0x10000, RZ ;  /* 0x00010000798a7824 */ /* 0x000fe200078e00ff */
[----:B------:R-:W-:Y:S01]  /*2190*/  SHF.L.U32 R76, R117, 0x10, RZ ;  /* 0x00000010754c7819 */ /* 0x000fe200000006ff */
[-C--:B------:R-:W-:Y:S01]  /*21a0*/  FMUL.FTZ R120, R120, R133.reuse ;  /* 0x0000008578787220 */ /* 0x080fe20000410000 */
[----:B------:R-:W-:Y:S01]  /*21b0*/  SHF.L.U32 R78, R119, 0x10, RZ ;  /* 0x00000010774e7819 */ /* 0x000fe200000006ff */
[-C--:B------:R-:W-:Y:S01]  /*21c0*/  FMUL.FTZ R122, R122, R133.reuse ;  /* 0x000000857a7a7220 */ /* 0x080fe20000410000 */
[----:B------:R-:W-:Y:S01]  /*21d0*/  SHF.L.U32 R136, R77, 0x10, RZ ;  /* 0x000000104d887819 */ /* 0x000fe200000006ff */
[-C--:B------:R-:W-:Y:S01]  /*21e0*/  FMUL.FTZ R117, R76, R133.reuse ;  /* 0x000000854c757220 */ /* 0x080fe20000410000 */
[-C--:B------:R-:W-:Y:S01]  /*21f0*/  FMUL.FTZ R123, R138, R133.reuse ;  /* 0x000000858a7b7220 */ /* 0x080fe20000410000 */
[-C--:B------:R-:W-:Y:S02]  /*2200*/  FMUL.FTZ R119, R78, R133.reuse ;  /* 0x000000854e777220 */ /* 0x080fe40000410000 */
[----:B------:R-:W-:Y:S01]  /*2210*/  FMUL.FTZ R121, R136, R133 ;  /* 0x0000008588797220 */ /* 0x000fe20000410000 */
[----:B------:R-:W-:Y:S06]  /*2220*/  BRA `(.L_x_21) ;  /* 0x0000000000607947 */ /* 0x000fec0003800000 */
.L_x_22:
        /* <DEDUP_REMOVED lines=24> */
.L_x_21:
[----:B------:R-:W0:Y:S02]  /*23b0*/  @P5 LDC.64 R76, c[0x0][0x3a8] ;  /* 0x0000ea00ff4c5b82 */ /* 0x000e240000000a00 */
[C---:B0-----:R-:W-:Y:S01]  /*23c0*/  @P5 IMAD.WIDE.U32 R76, R134.reuse, 0x10, R76 ;  /* 0x00000010864c5825 */ /* 0x041fe200078e004c */
[----:B------:R-:W-:-:S04]  /*23d0*/  IADD3 R134, PT, PT, R134, 0x20, RZ ;  /* 0x0000002086867810 */ /* 0x000fc80007ffe0ff */
[----:B------:R0:W-:Y:S03]  /*23e0*/  @P5 STG.E.128 desc[UR6][R76.64], R32 ;  /* 0x000000204c005986 */ /* 0x0001e6000c101d06 */
.L_x_19:
[----:B------:R-:W-:Y:S05]  /*23f0*/  BSYNC.RECONVERGENT B0 ;  /* 0x0000000000007941 */ /* 0x000fea0003800200 */
.L_x_18:
        /* <DEDUP_REMOVED lines=15> */
[----:B------:R-:W-:Y:S02]  /*24f0*/  PRMT R79, R76, 0x7632, R79 ;  /* 0x000076324c4f7816 */ /* 0x000fe4000000004f */
[C---:B------:R-:W-:Y:S02]  /*2500*/  PRMT R125, R77.reuse, 0x7632, R125 ;  /* 0x000076324d7d7816 */ /* 0x040fe4000000007d */
[----:B------:R-:W-:Y:S02]  /*2510*/  SHF.L.U32 R126, R77, 0x10, RZ ;  /* 0x000000104d7e7819 */ /* 0x000fe400000006ff */
[----:B------:R-:W-:-:S02]  /*2520*/  PRMT R127, R78, 0x7632, R127 ;  /* 0x000076324e7f7816 */ /* 0x000fc4000000007f */
[----:B------:R-:W-:Y:S02]  /*2530*/  SHF.L.U32 R128, R78, 0x10, RZ ;  /* 0x000000104e807819 */ /* 0x000fe400000006ff */
[----:B------:R-:W-:Y:S02]  /*2540*/  SHF.L.U32 R76, R76, 0x10, RZ ;  /* 0x000000104c4c7819 */ /* 0x000fe400000006ff */
[----:B------:R-:W-:Y:S02]  /*2550*/  SHF.L.U32 R138, R135, 0x10, RZ ;  /* 0x00000010878a7819 */ /* 0x000fe400000006ff */
[----:B--2---:R-:W-:Y:S01]  /*2560*/  SHF.L.U32 R77, R32, 0x10, RZ ;  /* 0x00000010204d7819 */ /* 0x004fe200000006ff */
[----:B------:R-:W-:Y:S01]  /*2570*/  IMAD.U32 R137, R35, 0x10000, RZ ;  /* 0x0001000023897824 */ /* 0x000fe200078e00ff */
[C---:B------:R-:W-:Y:S02]  /*2580*/  PRMT R78, R33.reuse, 0x7632, R78 ;  /* 0x00007632214e7816 */ /* 0x040fe4000000004e */
[----:B------:R-:W-:Y:S01]  /*2590*/  SHF.L.U32 R33, R33, 0x10, RZ ;  /* 0x0000001021217819 */ /* 0x000fe200000006ff */
[-C--:B------:R-:W-:Y:S01]  /*25a0*/  FFMA.FTZ R124, R76, R133.reuse, R77 ;  /* 0x000000854c7c7223 */ /* 0x080fe2000001004d */
[----:B------:R-:W-:Y:S01]  /*25b0*/  PRMT R136, R35, 0x7632, R136 ;  /* 0x0000763223887816 */ /* 0x000fe20000000088 */
[-C--:B------:R-:W-:Y:S01]  /*25c0*/  FFMA.FTZ R130, R130, R133.reuse, R137 ;  /* 0x0000008582827223 */ /* 0x080fe20000010089 */
[----:B------:R-:W-:Y:S01]  /*25d0*/  PRMT R35, R32, 0x7632, R35 ;  /* 0x0000763220237816 */ /* 0x000fe20000000023 */
[----:B------:R-:W-:Y:S01]  /*25e0*/  FFMA.FTZ R126, R126, R133, R33 ;  /* 0x000000857e7e7223 */ /* 0x000fe20000010021 */
[----:B------:R-:W-:-:S02]  /*25f0*/  PRMT R129, R34, 0x7632, R129 ;  /* 0x0000763222817816 */ /* 0x000fc40000000081 */
[----:B------:R-:W-:Y:S02]  /*2600*/  SHF.L.U32 R131, R34, 0x10, RZ ;  /* 0x0000001022837819 */ /* 0x000fe400000006ff */
[----:B------:R-:W-:Y:S02]  /*2610*/  SHF.L.U32 R76, R127, 0x10, RZ ;  /* 0x000000107f4c7819 */ /* 0x000fe400000006ff */
[----:B------:R-:W-:Y:S01]  /*2620*/  SHF.L.U32 R32, R79, 0x10, RZ ;  /* 0x000000104f207819 */ /* 0x000fe200000006ff */
[----:B------:R-:W-:Y:S01]  /*2630*/  FFMA.FTZ R128, R128, R133, R131 ;  /* 0x0000008580807223 */ /* 0x000fe20000010083 */
[----:B------:R-:W-:Y:S02]  /*2640*/  SHF.L.U32 R34, R125, 0x10, RZ ;  /* 0x000000107d227819 */ /* 0x000fe400000006ff */
[----:B------:R-:W-:Y:S02]  /*2650*/  SHF.L.U32 R33, R136, 0x10, RZ ;  /* 0x0000001088217819 */ /* 0x000fe400000006ff */
[----:B------:R-:W-:-:S02]  /*2660*/  SHF.L.U32 R129, R129, 0x10, RZ ;  /* 0x0000001081817819 */ /* 0x000fc400000006ff */
[----:B------:R-:W-:Y:S01]  /*2670*/  SHF.L.U32 R127, R78, 0x10, RZ ;  /* 0x000000104e7f7819 */ /* 0x000fe200000006ff */
[-C--:B------:R-:W-:Y:S01]  /*2680*/  FFMA.FTZ R131, R138, R133.reuse, R33 ;  /* 0x000000858a837223 */ /* 0x080fe20000010021 */
[----:B------:R-:W-:Y:S01]  /*2690*/  SHF.L.U32 R35, R35, 0x10, RZ ;  /* 0x0000001023237819 */ /* 0x000fe200000006ff */
[-C--:B------:R-:W-:Y:S02]  /*26a0*/  FFMA.FTZ R129, R76, R133.reuse, R129 ;  /* 0x000000854c817223 */ /* 0x080fe40000010081 */
[-C--:B------:R-:W-:Y:S02]  /*26b0*/  FFMA.FTZ R127, R34, R133.reuse, R127 ;  /* 0x00000085227f7223 */ /* 0x080fe4000001007f */
[----:B------:R-:W-:Y:S01]  /*26c0*/  FFMA.FTZ R125, R32, R133, R35 ;  /* 0x00000085207d7223 */ /* 0x000fe20000010023 */
[----:B------:R-:W-:Y:S02]  /*26d0*/  F2FP.BF16.F32.PACK_AB R35, R131, R130 ;  /* 0x000000828323723e */ /* 0x000fe400000010ff */
[----:B------:R-:W-:-:S02]  /*26e0*/  F2FP.BF16.F32.PACK_AB R34, R129, R128 ;  /* 0x000000808122723e */ /* 0x000fc400000010ff */
[----:B------:R-:W-:Y:S02]  /*26f0*/  F2FP.BF16.F32.PACK_AB R33, R127, R126 ;  /* 0x0000007e7f21723e */ /* 0x000fe400000010ff */
[----:B------:R-:W-:Y:S01]  /*2700*/  F2FP.BF16.F32.PACK_AB R32, R125, R124 ;  /* 0x0000007c7d20723e */ /* 0x000fe200000010ff */
[----:B------:R-:W-:Y:S06]  /*2710*/  BRA `(.L_x_26) ;  /* 0x0000000000c07947 */ /* 0x000fec0003800000 */
.L_x_25:
        /* <DEDUP_REMOVED lines=8> */
[----:B------:R-:W-:Y:S01]  /*27a0*/  SHF.L.U32 R76, R76, 0x10, RZ ;  /* 0x000000104c4c7819 */ /* 0x000fe200000006ff */
[----:B------:R-:W-:Y:S01]  /*27b0*/  FMUL.FTZ R130, R130, R133 ;  /* 0x0000008582827220 */ /* 0x000fe20000410000 */
[----:B------:R-:W-:Y:S02]  /*27c0*/  PRMT R125, R77, 0x7632, R125 ;  /* 0x000076324d7d7816 */ /* 0x000fe4000000007d */
[----:B------:R-:W-:-:S02]  /*27d0*/  PRMT R77, R78, 0x7632, R77 ;  /* 0x000076324e4d7816 */ /* 0x000fc4000000004d */
        /* <DEDUP_REMOVED lines=8> */
[-C--:B------:R-:W-:Y:S02]  /*2860*/  FMUL.FTZ R125, R76, R133.reuse ;  /* 0x000000854c7d7220 */ /* 0x080fe40000410000 */
[----:B------:R-:W-:-:S02]  /*2870*/  FMUL.FTZ R127, R78, R133 ;  /* 0x000000854e7f7220 */ /* 0x000fc40000410000 */
[----:B------:R-:W-:Y:S01]  /*2880*/  FMUL.FTZ R129, R136, R133 ;  /* 0x0000008588817220 */ /* 0x000fe20000410000 */
[----:B------:R-:W-:Y:S06]  /*2890*/  BRA `(.L_x_26) ;  /* 0x0000000000607947 */ /* 0x000fec0003800000 */
.L_x_27:
        /* <DEDUP_REMOVED lines=24> */
.L_x_26:
[----:B------:R-:W0:Y:S02]  /*2a20*/  @P5 LDC.64 R76, c[0x0][0x3a8] ;  /* 0x0000ea00ff4c5b82 */ /* 0x000e240000000a00 */
[----:B0-----:R-:W-:-:S05]  /*2a30*/  @P5 IMAD.WIDE.U32 R76, R134, 0x10, R76 ;  /* 0x00000010864c5825 */ /* 0x001fca00078e004c */
[----:B------:R0:W-:Y:S02]  /*2a40*/  @P5 STG.E.128 desc[UR6][R76.64], R32 ;  /* 0x000000204c005986 */ /* 0x0001e4000c101d06 */
.L_x_24:
[----:B------:R-:W-:Y:S05]  /*2a50*/  BSYNC.RECONVERGENT B0 ;  /* 0x0000000000007941 */ /* 0x000fea0003800200 */
.L_x_23:
[----:B0-----:R-:W-:Y:S01]  /*2a60*/  FADD.FTZ R77, RZ, R115 ;  /* 0x00000073ff4d7221 */ /* 0x001fe20000010000 */
[C---:B------:R-:W-:Y:S01]  /*2a70*/  ISETP.GT.U32.AND P2, PT, R0.reuse, 0x3f, PT ;  /* 0x0000003f0000780c */ /* 0x040fe20003f44070 */
[----:B------:R-:W-:Y:S01]  /*2a80*/  UMOV UR9, 0xffffffff ;  /* 0xffffffff00097882 */ /* 0x000fe20000000000 */
[----:B------:R-:W-:Y:S01]  /*2a90*/  ISETP.GT.U32.AND P1, PT, R0, 0x5f, PT ;  /* 0x0000005f0000780c */ /* 0x000fe20003f24070 */
[----:B------:R-:W-:Y:S01]  /*2aa0*/  FADD.FTZ R77, R108, R77 ;  /* 0x0000004d6c4d7221 */ /* 0x000fe20000010000 */
[C---:B------:R-:W-:Y:S02]  /*2ab0*/  ISETP.GT.U32.AND P0, PT, R0.reuse, 0x7f, PT ;  /* 0x0000007f0000780c */ /* 0x040fe40003f04070 */
[----:B------:R-:W-:Y:S01]  /*2ac0*/  ISETP.GT.U32.AND P6, PT, R0, 0x9f, PT ;  /* 0x0000009f0000780c */ /* 0x000fe20003fc4070 */
[----:B------:R-:W-:-:S04]  /*2ad0*/  FADD.FTZ R76, R114, R77 ;  /* 0x0000004d724c7221 */ /* 0x000fc80000010000 */
[----:B------:R-:W-:-:S04]  /*2ae0*/  FADD.FTZ R76, R109, R76 ;  /* 0x0000004c6d4c7221 */ /* 0x000fc80000010000 */
[----:B------:R-:W-:-:S04]  /*2af0*/  FADD.FTZ R77, R113, R76 ;  /* 0x0000004c714d7221 */ /* 0x000fc80000010000 */
[----:B------:R-:W-:-:S04]  /*2b00*/  FADD.FTZ R77, R110, R77 ;  /* 0x0000004d6e4d7221 */ /* 0x000fc80000010000 */
[----:B------:R-:W-:-:S04]  /*2b10*/  FADD.FTZ R76, R112, R77 ;  /* 0x0000004d704c7221 */ /* 0x000fc80000010000 */
[----:B------:R-:W-:-:S05]  /*2b20*/  FADD.FTZ R76, R111, R76 ;  /* 0x0000004c6f4c7221 */ /* 0x000fca0000010000 */
[----:B------:R-:W-:-:S05]  /*2b30*/  FSEL R76, R76, RZ, P3 ;  /* 0x000000ff4c4c7208 */ /* 0x000fca0001800000 */
[----:B------:R-:W-:-:S04]  /*2b40*/  FADD.FTZ R77, R107, R76 ;  /* 0x0000004c6b4d7221 */ /* 0x000fc80000010000 */
[----:B------:R-:W-:-:S04]  /*2b50*/  FADD.FTZ R77, R100, R77 ;  /* 0x0000004d644d7221 */ /* 0x000fc80000010000 */
[----:B------:R-:W-:-:S04]  /*2b60*/  FADD.FTZ R78, R106, R77 ;  /* 0x0000004d6a4e7221 */ /* 0x000fc80000010000 */
[----:B------:R-:W-:-:S04]  /*2b70*/  FADD.FTZ R78, R101, R78 ;  /* 0x0000004e654e7221 */ /* 0x000fc80000010000 */
[----:B------:R-:W-:-:S04]  /*2b80*/  FADD.FTZ R77, R105, R78 ;  /* 0x0000004e694d7221 */ /* 0x000fc80000010000 */
[----:B------:R-:W-:-:S04]  /*2b90*/  FADD.FTZ R77, R102, R77 ;  /* 0x0000004d664d7221 */ /* 0x000fc80000010000 */
[----:B------:R-:W-:-:S04]  /*2ba0*/  FADD.FTZ R78, R104, R77 ;  /* 0x0000004d684e7221 */ /* 0x000fc80000010000 */
[----:B------:R-:W-:-:S04]  /*2bb0*/  @P2 FADD.FTZ R76, R103, R78 ;  /* 0x0000004e674c2221 */ /* 0x000fc80000010000 */
        /* <DEDUP_REMOVED lines=22> */
[----:B------:R-:W-:Y:S01]  /*2d20*/  FADD.FTZ R78, R130, R77 ;  /* 0x0000004d824e7221 */ /* 0x000fe20000010000 */
[----:B------:R-:W-:-:S03]  /*2d30*/  P2R R77, PR, RZ, 0x40 ;  /* 0x00000040ff4d7803 */ /* 0x000fc60000000000 */
[----:B------:R-:W-:Y:S01]  /*2d40*/  @P6 FADD.FTZ R76, R131, R78 ;  /* 0x0000004e834c6221 */ /* 0x000fe20000010000 */
[----:B------:R-:W-:-:S04]  /*2d50*/  LOP3.LUT P6, RZ, R132, 0x1f, RZ, 0xc0, !PT ;  /* 0x0000001f84ff7812 */ /* 0x000fc800078cc0ff */
[----:B------:R-:W-:Y:S01]  /*2d60*/  P2R R77, PR, RZ, 0x40 ;  /* 0x00000040ff4d7803 */ /* 0x000fe20000000000 */
[----:B------:R-:W-:Y:S08]  /*2d70*/  BRA.DIV UR9, `(.L_x_28) ;  /* 0x0000001609f47947 */ /* 0x000ff0000b800000 */
[----:B------:R-:W0:Y:S01]  /*2d80*/  SHFL.BFLY PT, R77, R76, 0x1, 0x1f ;  /* 0x0c201f004c4d7f89 */ /* 0x000e2200000e0000 */
[----:B------:R-:W1:Y:S01]  /*2d90*/  LDC R135, c[0x0][0x400] ;  /* 0x00010000ff877b82 */ /* 0x000e620000000800 */
[----:B------:R-:W-:Y:S01]  /*2da0*/  ISETP.GT.U32.AND P6, PT, R0, 0x9f, PT ;  /* 0x0000009f0000780c */ /* 0x000fe20003fc4070 */
[----:B0-----:R-:W-:-:S05]  /*2db0*/  FADD.FTZ R77, R76, R77 ;  /* 0x0000004d4c4d7221 */ /* 0x001fca0000010000 */
[----:B------:R-:W0:Y:S02]  /*2dc0*/  SHFL.BFLY PT, R78, R77, 0x2, 0x1f ;  /* 0x0c401f004d4e7f89 */ /* 0x000e2400000e0000 */
[----:B0-----:R-:W-:-:S05]  /*2dd0*/  FADD.FTZ R78, R77, R78 ;  /* 0x0000004e4d4e7221 */ /* 0x001fca0000010000 */
[----:B------:R-:W0:Y:S02]  /*2de0*/  SHFL.BFLY PT, R79, R78, 0x4, 0x1f ;  /* 0x0c801f004e4f7f89 */ /* 0x000e2400000e0000 */
[----:B0-----:R-:W-:-:S05]  /*2df0*/  FADD.FTZ R79, R78, R79 ;  /* 0x0000004f4e4f7221 */ /* 0x001fca0000010000 */
[----:B------:R-:W0:Y:S02]  /*2e00*/  SHFL.BFLY PT, R134, R79, 0x8, 0x1f ;  /* 0x0d001f004f867f89 */ /* 0x000e2400000e0000 */
[----:B0-----:R-:W-:-:S05]  /*2e10*/  FADD.FTZ R134, R79, R134 ;  /* 0x000000864f867221 */ /* 0x001fca0000010000 */
[----:B------:R-:W0:Y:S02]  /*2e20*/  SHFL.BFLY PT, R133, R134, 0x10, 0x1f ;  /* 0x0e001f0086857f89 */ /* 0x000e2400000e0000 */
[----:B0-----:R-:W-:-:S04]  /*2e30*/  FADD.FTZ R136, R134, R133 ;  /* 0x0000008586887221 */ /* 0x001fc80000010000 */
[----:B-1----:R-:W-:-:S04]  /*2e40*/  FMUL.FTZ R133, R136, R135 ;  /* 0x0000008788857220 */ /* 0x002fc80000410000 */
[--C-:B------:R-:W-:Y:S01]  /*2e50*/  FADD.FTZ R76, R115, -R133.reuse ;  /* 0x80000085734c7221 */ /* 0x100fe20000010000 */
[--C-:B------:R-:W-:Y:S01]  /*2e60*/  FADD.FTZ R77, R108, -R133.reuse ;  /* 0x800000856c4d7221 */ /* 0x100fe20000010000 */
[--C-:B------:R-:W-:Y:S01]  /*2e70*/  FADD.FTZ R137, R114, -R133.reuse ;  /* 0x8000008572897221 */ /* 0x100fe20000010000 */
[--C-:B------:R-:W-:Y:S01]  /*2e80*/  FADD.FTZ R79, R113, -R133.reuse ;  /* 0x80000085714f7221 */ /* 0x100fe20000010000 */
[----:B------:R-:W-:Y:S01]  /*2e90*/  FFMA.FTZ R76, R76, R76, RZ ;  /* 0x0000004c4c4c7223 */ /* 0x000fe200000100ff */
[--C-:B------:R-:W-:Y:S01]  /*2ea0*/  FADD.FTZ R78, R100, -R133.reuse ;  /* 0x80000085644e7221 */ /* 0x100fe20000010000 */
[--C-:B------:R-:W-:Y:S02]  /*2eb0*/  FADD.FTZ R134, R106, -R133.reuse ;  /* 0x800000856a867221 */ /* 0x100fe40000010000 */
[----:B------:R-:W-:Y:S01]  /*2ec0*/  FFMA.FTZ R76, R77, R77, R76 ;  /* 0x0000004d4d4c7223 */ /* 0x000fe2000001004c */
[----:B------:R-:W-:-:S03]  /*2ed0*/  FADD.FTZ R77, R109, -R133 ;  /* 0x800000856d4d7221 */ /* 0x000fc60000010000 */
[----:B------:R-:W-:-:S04]  /*2ee0*/  FFMA.FTZ R76, R137, R137, R76 ;  /* 0x00000089894c7223 */ /* 0x000fc8000001004c */
[----:B------:R-:W-:Y:S01]  /*2ef0*/  FFMA.FTZ R76, R77, R77, R76 ;  /* 0x0000004d4d4c7223 */ /* 0x000fe2000001004c */
[----:B------:R-:W-:-:S03]  /*2f00*/  FADD.FTZ R77, R110, -R133 ;  /* 0x800000856e4d7221 */ /* 0x000fc60000010000 */
[----:B------:R-:W-:Y:S01]  /*2f10*/  FFMA.FTZ R76, R79, R79, R76 ;  /* 0x0000004f4f4c7223 */ /* 0x000fe2000001004c */
[----:B------:R-:W-:-:S03]  /*2f20*/  FADD.FTZ R79, R112, -R133 ;  /* 0x80000085704f7221 */ /* 0x000fc60000010000 */
[----:B------:R-:W-:Y:S01]  /*2f30*/  FFMA.FTZ R76, R77, R77, R76 ;  /* 0x0000004d4d4c7223 */ /* 0x000fe2000001004c */
[----:B------:R-:W-:-:S03]  /*2f40*/  FADD.FTZ R77, R111, -R133 ;  /* 0x800000856f4d7221 */ /* 0x000fc60000010000 */
[----:B------:R-:W-:-:S04]  /*2f50*/  FFMA.FTZ R76, R79, R79, R76 ;  /* 0x0000004f4f4c7223 */ /* 0x000fc8000001004c */
[----:B------:R-:W-:Y:S01]  /*2f60*/  FFMA.FTZ R76, R77, R77, R76 ;  /* 0x0000004d4d4c7223 */ /* 0x000fe2000001004c */
[----:B------:R-:W-:-:S04]  /*2f70*/  FADD.FTZ R77, R107, -R133 ;  /* 0x800000856b4d7221 */ /* 0x000fc80000010000 */
[----:B------:R-:W-:-:S05]  /*2f80*/  FSEL R76, R76, RZ, P3 ;  /* 0x000000ff4c4c7208 */ /* 0x000fca0001800000 */
[----:B------:R-:W-:-:S04]  /*2f90*/  FFMA.FTZ R77, R77, R77, R76 ;  /* 0x0000004d4d4d7223 */ /* 0x000fc8000001004c */
[----:B------:R-:W-:Y:S01]  /*2fa0*/  FFMA.FTZ R77, R78, R78, R77 ;  /* 0x0000004e4e4d7223 */ /* 0x000fe2000001004d */
[----:B------:R-:W-:-:S03]  /*2fb0*/  FADD.FTZ R78, R101, -R133 ;  /* 0x80000085654e7221 */ /* 0x000fc60000010000 */
        /* <DEDUP_REMOVED lines=10> */
[----:B------:R-:W-:Y:S01]  /*3060*/  @P2 FFMA.FTZ R76, R78, R78, R77 ;  /* 0x0000004e4e4c2223 */ /* 0x000fe2000001004d */
[--C-:B------:R-:W-:Y:S01]  /*3070*/  FADD.FTZ R77, R99, -R133.reuse ;  /* 0x80000085634d7221 */ /* 0x100fe20000010000 */
        /* <DEDUP_REMOVED lines=44> */
[----:B------:R-:W-:-:S04]  /*3340*/  FFMA.FTZ R77, R134, R134, R77 ;  /* 0x00000086864d7223 */ /* 0x000fc8000001004d */
[----:B------:R-:W-:-:S05]  /*3350*/  @P6 FFMA.FTZ R76, R78, R78, R77 ;  /* 0x0000004e4e4c6223 */ /* 0x000fca000001004d */
[----:B------:R-:W0:Y:S02]  /*3360*/  SHFL.BFLY PT, R77, R76, 0x1, 0x1f ;  /* 0x0c201f004c4d7f89 */ /* 0x000e2400000e0000 */
[----:B0-----:R-:W-:-:S05]  /*3370*/  FADD.FTZ R77, R76, R77 ;  /* 0x0000004d4c4d7221 */ /* 0x001fca0000010000 */
[----:B------:R-:W0:Y:S02]  /*3380*/  SHFL.BFLY PT, R78, R77, 0x2, 0x1f ;  /* 0x0c401f004d4e7f89 */ /* 0x000e2400000e0000 */
[----:B0-----:R-:W-:-:S05]  /*3390*/  FADD.FTZ R78, R77, R78 ;  /* 0x0000004e4d4e7221 */ /* 0x001fca0000010000 */
[----:B------:R-:W0:Y:S02]  /*33a0*/  SHFL.BFLY PT, R79, R78, 0x4, 0x1f ;  /* 0x0c801f004e4f7f89 */ /* 0x000e2400000e0000 */
[----:B0-----:R-:W-:-:S05]  /*33b0*/  FADD.FTZ R79, R78, R79 ;  /* 0x0000004f4e4f7221 */ /* 0x001fca0000010000 */
[----:B------:R-:W0:Y:S02]  /*33c0*/  SHFL.BFLY PT, R134, R79, 0x8, 0x1f ;  /* 0x0d001f004f867f89 */ /* 0x000e2400000e0000 */
[----:B0-----:R-:W-:-:S05]  /*33d0*/  FADD.FTZ R136, R79, R134 ;  /* 0x000000864f887221 */ /* 0x001fca0000010000 */
[----:B------:R0:W1:Y:S02]  /*33e0*/  SHFL.BFLY PT, R137, R136, 0x10, 0x1f ;  /* 0x0e001f0088897f89 */ /* 0x00006400000e0000 */
.L_x_51:
[----:B------:R-:W-:Y:S01]  /*33f0*/  LOP3.LUT P1, RZ, R132, 0x1f, RZ, 0xc0, !PT ;  /* 0x0000001f84ff7812 */ /* 0x000fe2000782c0ff */
[C---:B------:R-:W-:Y:S01]  /*3400*/  FMUL.FTZ R76, R133.reuse, R133 ;  /* 0x00000085854c7220 */ /* 0x040fe20000410000 */
[----:B------:R-:W-:Y:S01]  /*3410*/  ISETP.NE.AND P0, PT, RZ, UR4, PT ;  /* 0x00000004ff007c0c */ /* 0x000fe2000bf05270 */
[----:B01----:R-:W-:Y:S01]  /*3420*/  FADD.FTZ R136, R136, R137 ;  /* 0x0000008988887221 */ /* 0x003fe20000010000 */
[----:B------:R-:W-:Y:S02]  /*3430*/  BSSY.RECONVERGENT B0, `(.L_x_29) ;  /* 0x000003d000007945 */ /* 0x000fe40003800200 */
[----:B------:R-:W-:Y:S01]  /*3440*/  FSEL R132, R76, RZ, P0 ;  /* 0x000000ff4c847208 */ /* 0x000fe20000000000 */
[----:B------:R-:W-:Y:S01]  /*3450*/  FFMA.FTZ R135, R136, R135, UR5 ;  /* 0x0000000588877e23 */ /* 0x000fe20008010087 */
[----:B------:R-:W-:-:S03]  /*3460*/  FSEL R134, R133, RZ, !P0 ;  /* 0x000000ff85867208 */ /* 0x000fc60004000000 */
[----:B------:R-:W-:Y:S02]  /*3470*/  FADD.FTZ R135, R135, R132 ;  /* 0x0000008487877221 */ /* 0x000fe40000010000 */
[----:B------:R-:W0:Y:S04]  /*3480*/  @!P1 LDC.64 R78, c[0x0][0x3c0] ;  /* 0x0000f000ff4e9b82 */ /* 0x000e280000000a00 */
[----:B------:R-:W1:Y:S04]  /*3490*/  MUFU.RSQ R135, R135 ;  /* 0x0000008700877308 */ /* 0x000e680000001400 */
[----:B------:R-:W2:Y:S01]  /*34a0*/  @!P1 LDC.64 R76, c[0x0][0x3c8] ;  /* 0x0000f200ff4c9b82 */ /* 0x000ea20000000a00 */
[----:B0-----:R-:W-:-:S05]  /*34b0*/  @!P1 IMAD.WIDE R78, R90, 0x4, R78 ;  /* 0x000000045a4e9825 */ /* 0x001fca00078e024e */
[----:B------:R0:W-:Y:S01]  /*34c0*/  @!P1 STG.E desc[UR6][R78.64], R133 ;  /* 0x000000854e009986 */ /* 0x0001e2000c101906 */
[----:B--2---:R-:W-:-:S05]  /*34d0*/  @!P1 IMAD.WIDE R76, R90, 0x4, R76 ;  /* 0x000000045a4c9825 */ /* 0x004fca00078e024c */
[----:B-1----:R0:W-:Y:S01]  /*34e0*/  @!P1 STG.E desc[UR6][R76.64], R135 ;  /* 0x000000874c009986 */ /* 0x0021e2000c101906 */
[----:B------:R-:W-:Y:S05]  /*34f0*/  @!P3 BRA `(.L_x_30) ;  /* 0x0000000000c0b947 */ /* 0x000fea0003800000 */
[--C-:B------:R-:W-:Y:S01]  /*3500*/  FADD.FTZ R132, R113, -R134.reuse ;  /* 0x8000008671847221 */ /* 0x100fe20000010000 */
[--C-:B0-----:R-:W-:Y:S01]  /*3510*/  FADD.FTZ R78, R114, -R134.reuse ;  /* 0x80000086724e7221 */ /* 0x101fe20000010000 */
[----:B------:R-:W-:Y:S01]  /*3520*/  SHF.L.U32 R133, R73, 0x10, RZ ;  /* 0x0000001049857819 */ /* 0x000fe200000006ff */
[--C-:B------:R-:W-:Y:S01]  /*3530*/  FADD.FTZ R136, R112, -R134.reuse ;  /* 0x8000008670887221 */ /* 0x100fe20000010000 */
[----:B------:R-:W-:Y:S01]  /*3540*/  SHF.L.U32 R137, R69, 0x10, RZ ;  /* 0x0000001045897819 */ /* 0x000fe200000006ff */
[C---:B------:R-:W-:Y:S01]  /*3550*/  FMUL.FTZ R132, R135.reuse, R132 ;  /* 0x0000008487847220 */ /* 0x040fe20000410000 */
[----:B------:R-:W-:Y:S01]  /*3560*/  SHF.L.U32 R139, R74, 0x10, RZ ;  /* 0x000000104a8b7819 */ /* 0x000fe200000006ff */
[C---:B------:R-:W-:Y:S01]  /*3570*/  FMUL.FTZ R78, R135.reuse, R78 ;  /* 0x0000004e874e7220 */ /* 0x040fe20000410000 */
[----:B------:R-:W-:Y:S01]  /*3580*/  SHF.L.U32 R141, R70, 0x10, RZ ;  /* 0x00000010468d7819 */ /* 0x000fe200000006ff */
[----:B------:R-:W-:Y:S01]  /*3590*/  FMUL.FTZ R138, R135, R136 ;  /* 0x00000088878a7220 */ /* 0x000fe20000410000 */
[----:B------:R-:W-:Y:S01]  /*35a0*/  SHF.L.U32 R143, R75, 0x10, RZ ;  /* 0x000000104b8f7819 */ /* 0x000fe200000006ff */
[----:B------:R-:W-:Y:S01]  /*35b0*/  FFMA.FTZ R136, R78, R133, R137 ;  /* 0x000000854e887223 */ /* 0x000fe20000010089 */
[----:B------:R-:W-:Y:S01]  /*35c0*/  SHF.L.U32 R145, R71, 0x10, RZ ;  /* 0x0000001047917819 */ /* 0x000fe200000006ff */
[----:B------:R-:W-:Y:S01]  /*35d0*/  FFMA.FTZ R141, R132, R139, R141 ;  /* 0x0000008b848d7223 */ /* 0x000fe2000001008d */
[----:B------:R-:W-:Y:S01]  /*35e0*/  FADD.FTZ R76, R115, -R134 ;  /* 0x80000086734c7221 */ /* 0x000fe20000010000 */
[----:B------:R-:W0:Y:S01]  /*35f0*/  LDC.64 R132, c[0x0][0x428] ;  /* 0x00010a00ff847b82 */ /* 0x000e220000000a00 */
[----:B------:R-:W-:Y:S01]  /*3600*/  SHF.L.U32 R79, R68, 0x10, RZ ;  /* 0x00000010444f7819 */ /* 0x000fe200000006ff */
[----:B------:R-:W-:-:S02]  /*3610*/  IMAD.U32 R77, R72, 0x10000, RZ ;  /* 0x00010000484d7824 */ /* 0x000fc400078e00ff */
[----:B------:R-:W-:Y:S01]  /*3620*/  FMUL.FTZ R76, R135, R76 ;  /* 0x0000004c874c7220 */ /* 0x000fe20000410000 */
[----:B------:R-:W-:Y:S01]  /*3630*/  FFMA.FTZ R142, R138, R143, R145 ;  /* 0x0000008f8a8e7223 */ /* 0x000fe20000010091 */
[--C-:B------:R-:W-:Y:S01]  /*3640*/  FADD.FTZ R138, R109, -R134.reuse ;  /* 0x800000866d8a7221 */ /* 0x100fe20000010000 */
[--C-:B------:R-:W-:Y:S01]  /*3650*/  FADD.FTZ R78, R108, -R134.reuse ;  /* 0x800000866c4e7221 */ /* 0x100fe20000010000 */
[--C-:B------:R-:W-:Y:S01]  /*3660*/  FADD.FTZ R140, R110, -R134.reuse ;  /* 0x800000866e8c7221 */ /* 0x100fe20000010000 */
[----:B------:R-:W-:Y:S01]  /*3670*/  FADD.FTZ R144, R111, -R134 ;  /* 0x800000866f907221 */ /* 0x000fe20000010000 */
[----:B------:R-:W-:Y:S01]  /*3680*/  FFMA.FTZ R76, R76, R77, R79 ;  /* 0x0000004d4c4c7223 */ /* 0x000fe2000001004f */
[----:B------:R-:W-:Y:S01]  /*3690*/  SHF.L.U32 R137, R87, 0x10, RZ ;  /* 0x0000001057897819 */ /* 0x000fe200000006ff */
[----:B------:R-:W-:Y:S01]  /*36a0*/  FMUL.FTZ R138, R135, R138 ;  /* 0x0000008a878a7220 */ /* 0x000fe20000410000 */
[----:B------:R-:W-:Y:S01]  /*36b0*/  SHF.L.U32 R139, R86, 0x10, RZ ;  /* 0x00000010568b7819 */ /* 0x000fe200000006ff */
[----:B------:R-:W-:Y:S01]  /*36c0*/  IMAD.U32 R147, R83, 0x10000, RZ ;  /* 0x0001000053937824 */ /* 0x000fe200078e00ff */
[----:B------:R-:W-:Y:S01]  /*36d0*/  SHF.L.U32 R77, R89, 0x10, RZ ;  /* 0x00000010594d7819 */ /* 0x000fe200000006ff */
[C---:B------:R-:W-:Y:S01]  /*36e0*/  FMUL.FTZ R144, R135.reuse, R144 ;  /* 0x0000009087907220 */ /* 0x040fe20000410000 */
[----:B------:R-:W-:Y:S01]  /*36f0*/  SHF.L.U32 R79, R88, 0x10, RZ ;  /* 0x00000010584f7819 */ /* 0x000fe200000006ff */
[----:B------:R-:W-:Y:S01]  /*3700*/  FMUL.FTZ R140, R135, R140 ;  /* 0x0000008c878c7220 */ /* 0x000fe20000410000 */
[----:B------:R-:W-:Y:S01]  /*3710*/  SHF.L.U32 R143, R85, 0x10, RZ ;  /* 0x00000010558f7819 */ /* 0x000fe200000006ff */
[----:B------:R-:W-:Y:S01]  /*3720*/  FMUL.FTZ R78, R135, R78 ;  /* 0x0000004e874e7220 */ /* 0x000fe20000410000 */
[----:B------:R-:W-:Y:S01]  /*3730*/  SHF.L.U32 R145, R84, 0x10, RZ ;  /* 0x0000001054917819 */ /* 0x000fe200000006ff */
[----:B------:R-:W-:Y:S01]  /*3740*/  FFMA.FTZ R139, R138, R137, R139 ;  /* 0x000000898a8b7223 */ /* 0x000fe2000001008b */
[----:B------:R-:W-:Y:S01]  /*3750*/  SHF.L.U32 R149, R82, 0x10, RZ ;  /* 0x0000001052957819 */ /* 0x000fe200000006ff */
[----:B------:R-:W-:Y:S01]  /*3760*/  FFMA.FTZ R137, R78, R77, R79 ;  /* 0x0000004d4e897223 */ /* 0x000fe2000001004f */
[----:B0-----:R-:W-:-:S04]  /*3770*/  IMAD.WIDE.U32 R132, R91, 0x10, R132 ;  /* 0x000000105b847825 */ /* 0x001fc800078e0084 */
[----:B------:R-:W-:Y:S01]  /*3780*/  FFMA.FTZ R140, R140, R143, R145 ;  /* 0x0000008f8c8c7223 */ /* 0x000fe20000010091 */
[----:B------:R-:W-:Y:S01]  /*3790*/  F2FP.BF16.F32.PACK_AB R77, R139, R136 ;  /* 0x000000888b4d723e */ /* 0x000fe200000010ff */
[----:B------:R-:W-:Y:S01]  /*37a0*/  FFMA.FTZ R147, R144, R147, R149 ;  /* 0x0000009390937223 */ /* 0x000fe20000010095 */
[----:B------:R-:W-:Y:S02]  /*37b0*/  F2FP.BF16.F32.PACK_AB R76, R137, R76 ;  /* 0x0000004c894c723e */ /* 0x000fe400000010ff */
[----:B------:R-:W-:Y:S02]  /*37c0*/  F2FP.BF16.F32.PACK_AB R78, R140, R141 ;  /* 0x0000008d8c4e723e */ /* 0x000fe400000010ff */
[----:B------:R-:W-:Y:S02]  /*37d0*/  F2FP.BF16.F32.PACK_AB R79, R147, R142 ;  /* 0x0000008e934f723e */ /* 0x000fe400000010ff */
[----:B------:R-:W-:-:S03]  /*37e0*/  IADD3 R91, PT, PT, R91, 0x20, RZ ;  /* 0x000000205b5b7810 */ /* 0x000fc60007ffe0ff */
[----:B------:R1:W-:Y:S04]  /*37f0*/  STG.E.128 desc[UR6][R132.64], R76 ;  /* 0x0000004c84007986 */ /* 0x0003e8000c101d06 */
.L_x_30:
[----:B------:R-:W-:Y:S05]  /*3800*/  BSYNC.RECONVERGENT B0 ;  /* 0x0000000000007941 */ /* 0x000fea0003800200 */
.L_x_29:
[----:B------:R-:W-:Y:S01]  /*3810*/  ISETP.GE.U32.AND P0, PT, R0, 0x40, PT ;  /* 0x000000400000780c */ /* 0x000fe20003f06070 */
[----:B------:R-:W-:-:S12]  /*3820*/  BSSY.RECONVERGENT B0, `(.L_x_31) ;  /* 0x0000032000007945 */ /* 0x000fd80003800200 */
[----:B------:R-:W-:Y:S05]  /*3830*/  @!P0 BRA `(.L_x_32) ;  /* 0x0000000000c08947 */ /* 0x000fea0003800000 */
[--C-:B-1----:R-:W-:Y:S01]  /*3840*/  FADD.FTZ R132, R105, -R134.reuse ;  /* 0x8000008669847221 */ /* 0x102fe20000010000 */
        /* <DEDUP_REMOVED lines=13> */
[--C-:B------:R-:W-:Y:S01]  /*3920*/  FADD.FTZ R76, R107, -R134.reuse ;  /* 0x800000866b4c7221 */ /* 0x100fe20000010000 */
[----:B------:R-:W0:Y:S01]  /*3930*/  LDC.64 R132, c[0x0][0x428] ;  /* 0x00010a00ff847b82 */ /* 0x000e220000000a00 */
[----:B------:R-:W-:Y:S01]  /*3940*/  SHF.L.U32 R77, R64, 0x10, RZ ;  /* 0x00000010404d7819 */ /* 0x000fe200000006ff */
[----:B------:R-:W-:Y:S01]  /*3950*/  FFMA.FTZ R142, R138, R143, R145 ;  /* 0x0000008f8a8e7223 */ /* 0x000fe20000010091 */
[----:B------:R-:W-:Y:S01]  /*3960*/  SHF.L.U32 R79, R60, 0x10, RZ ;  /* 0x000000103c4f7819 */ /* 0x000fe200000006ff */
[----:B------:R-:W-:Y:S01]  /*3970*/  FMUL.FTZ R76, R135, R76 ;  /* 0x0000004c874c7220 */ /* 0x000fe20000410000 */
[--C-:B------:R-:W-:Y:S01]  /*3980*/  FADD.FTZ R138, R101, -R134.reuse ;  /* 0x80000086658a7221 */ /* 0x100fe20000010000 */
[--C-:B------:R-:W-:Y:S01]  /*3990*/  FADD.FTZ R78, R100, -R134.reuse ;  /* 0x80000086644e7221 */ /* 0x100fe20000010000 */
[--C-:B------:R-:W-:Y:S01]  /*39a0*/  FADD.FTZ R140, R102, -R134.reuse ;  /* 0x80000086668c7221 */ /* 0x100fe20000010000 */
[----:B------:R-:W-:Y:S01]  /*39b0*/  FADD.FTZ R144, R103, -R134 ;  /* 0x8000008667907221 */ /* 0x000fe20000010000 */
[----:B------:R-:W-:Y:S01]  /*39c0*/  FFMA.FTZ R76, R76, R77, R79 ;  /* 0x0000004d4c4c7223 */ /* 0x000fe2000001004f */
[----:B------:R-:W-:Y:S01]  /*39d0*/  SHF.L.U32 R137, R31, 0x10, RZ ;  /* 0x000000101f897819 */ /* 0x000fe200000006ff */
[----:B------:R-:W-:Y:S01]  /*39e0*/  IMAD.U32 R139, R30, 0x10000, RZ ;  /* 0x000100001e8b7824 */ /* 0x000fe200078e00ff */
[----:B------:R-:W-:Y:S01]  /*39f0*/  SHF.L.U32 R77, R81, 0x10, RZ ;  /* 0x00000010514d7819 */ /* 0x000fe200000006ff */
[C---:B------:R-:W-:Y:S01]  /*3a00*/  FMUL.FTZ R138, R135.reuse, R138 ;  /* 0x0000008a878a7220 */ /* 0x040fe20000410000 */
[----:B------:R-:W-:Y:S01]  /*3a10*/  SHF.L.U32 R79, R80, 0x10, RZ ;  /* 0x00000010504f7819 */ /* 0x000fe200000006ff */
[----:B------:R-:W-:Y:S01]  /*3a20*/  FMUL.FTZ R144, R135, R144 ;  /* 0x0000009087907220 */ /* 0x000fe20000410000 */
        /* <DEDUP_REMOVED lines=8> */
[----:B------:R-:W-:Y:S01]  /*3ab0*/  FFMA.FTZ R137, R78, R77, R79 ;  /* 0x0000004d4e897223 */ /* 0x000fe2000001004f */
[----:B0-----:R-:W-:Y:S01]  /*3ac0*/  IMAD.WIDE.U32 R132, R91, 0x10, R132 ;  /* 0x000000105b847825 */ /* 0x001fe200078e0084 */
[----:B------:R-:W-:-:S03]  /*3ad0*/  F2FP.BF16.F32.PACK_AB R77, R139, R136 ;  /* 0x000000888b4d723e */ /* 0x000fc600000010ff */
[----:B------:R-:W-:Y:S01]  /*3ae0*/  FFMA.FTZ R147, R144, R147, R149 ;  /* 0x0000009390937223 */ /* 0x000fe20000010095 */
[----:B------:R-:W-:Y:S02]  /*3af0*/  F2FP.BF16.F32.PACK_AB R78, R140, R141 ;  /* 0x0000008d8c4e723e */ /* 0x000fe400000010ff */
[----:B------:R-:W-:Y:S02]  /*3b00*/  F2FP.BF16.F32.PACK_AB R76, R137, R76 ;  /* 0x0000004c894c723e */ /* 0x000fe400000010ff */
[----:B------:R-:W-:Y:S02]  /*3b10*/  F2FP.BF16.F32.PACK_AB R79, R147, R142 ;  /* 0x0000008e934f723e */ /* 0x000fe400000010ff */
[----:B------:R-:W-:-:S03]  /*3b20*/  IADD3 R91, PT, PT, R91, 0x20, RZ ;  /* 0x000000205b5b7810 */ /* 0x000fc60007ffe0ff */
[----:B------:R2:W-:Y:S04]  /*3b30*/  STG.E.128 desc[UR6][R132.64], R76 ;  /* 0x0000004c84007986 */ /* 0x0005e8000c101d06 */
.L_x_32:
[----:B------:R-:W-:Y:S05]  /*3b40*/  BSYNC.RECONVERGENT B0 ;  /* 0x0000000000007941 */ /* 0x000fea0003800200 */
.L_x_31:
[----:B------:R-:W-:Y:S01]  /*3b50*/  ISETP.GE.U32.AND P0, PT, R0, 0x60, PT ;  /* 0x000000600000780c */ /* 0x000fe20003f06070 */
[----:B------:R-:W-:-:S12]  /*3b60*/  BSSY.RECONVERGENT B0, `(.L_x_33) ;  /* 0x0000032000007945 */ /* 0x000fd80003800200 */
[----:B------:R-:W-:Y:S05]  /*3b70*/  @!P0 BRA `(.L_x_34) ;  /* 0x0000000000c08947 */ /* 0x000fea0003800000 */
[--C-:B-12---:R-:W-:Y:S01]  /*3b80*/  FADD.FTZ R132, R97, -R134.reuse ;  /* 0x8000008661847221 */ /* 0x106fe20000010000 */
        /* <DEDUP_REMOVED lines=47> */
.L_x_34:
[----:B------:R-:W-:Y:S05]  /*3e80*/  BSYNC.RECONVERGENT B0 ;  /* 0x0000000000007941 */ /* 0x000fea0003800200 */
.L_x_33:
[----:B------:R-:W-:Y:S01]  /*3e90*/  ISETP.GE.U32.AND P0, PT, R0, 0x80, PT ;  /* 0x000000800000780c */ /* 0x000fe20003f06070 */
[----:B------:R-:W-:-:S12]  /*3ea0*/  BSSY.RECONVERGENT B0, `(.L_x_35) ;  /* 0x0000032000007945 */ /* 0x000fd80003800200 */
[----:B------:R-:W-:Y:S05]  /*3eb0*/  @!P0 BRA `(.L_x_36) ;  /* 0x0000000000c08947 */ /* 0x000fea0003800000 */
[--C-:B-123--:R-:W-:Y:S01]  /*3ec0*/  FADD.FTZ R132, R120, -R134.reuse ;  /* 0x8000008678847221 */ /* 0x10efe20000010000 */
        /* <DEDUP_REMOVED lines=11> */
[--C-:B------:R-:W-:Y:S01]  /*3f80*/  FADD.FTZ R76, R116, -R134.reuse ;  /* 0x80000086744c7221 */ /* 0x100fe20000010000 */
[----:B------:R-:W-:Y:S01]  /*3f90*/  FFMA.FTZ R141, R132, R139, R141 ;  /* 0x0000008b848d7223 */ /* 0x000fe2000001008d */
[----:B------:R-:W-:Y:S01]  /*3fa0*/  IMAD.U32 R145, R47, 0x10000, RZ ;  /* 0x000100002f917824 */ /* 0x000fe200078e00ff */
[----:B------:R-:W0:Y:S01]  /*3fb0*/  LDC.64 R132, c[0x0][0x428] ;  /* 0x00010a00ff847b82 */ /* 0x000e220000000a00 */
[----:B------:R-:W-:Y:S01]  /*3fc0*/  SHF.L.U32 R77, R48, 0x10, RZ ;  /* 0x00000010304d7819 */ /* 0x000fe200000006ff */
[----:B------:R-:W-:Y:S01]  /*3fd0*/  FMUL.FTZ R76, R135, R76 ;  /* 0x0000004c874c7220 */ /* 0x000fe20000410000 */
[----:B------:R-:W-:Y:S01]  /*3fe0*/  SHF.L.U32 R79, R44, 0x10, RZ ;  /* 0x000000102c4f7819 */ /* 0x000fe200000006ff */
[----:B------:R-:W-:Y:S01]  /*3ff0*/  FFMA.FTZ R142, R138, R143, R145 ;  /* 0x0000008f8a8e7223 */ /* 0x000fe20000010091 */
[--C-:B------:R-:W-:Y:S01]  /*4000*/  FADD.FTZ R138, R119, -R134.reuse ;  /* 0x80000086778a7221 */ /* 0x100fe20000010000 */
[--C-:B------:R-:W-:Y:S01]  /*4010*/  FADD.FTZ R78, R117, -R134.reuse ;  /* 0x80000086754e7221 */ /* 0x100fe20000010000 */
[--C-:B------:R-:W-:Y:S01]  /*4020*/  FADD.FTZ R140, R121, -R134.reuse ;  /* 0x80000086798c7221 */ /* 0x100fe20000010000 */
[----:B------:R-:W-:Y:S01]  /*4030*/  FADD.FTZ R144, R123, -R134 ;  /* 0x800000867b907221 */ /* 0x000fe20000010000 */
[----:B------:R-:W-:Y:S01]  /*4040*/  FFMA.FTZ R76, R76, R77, R79 ;  /* 0x0000004d4c4c7223 */ /* 0x000fe2000001004f */
        /* <DEDUP_REMOVED lines=12> */
[----:B------:R-:W-:-:S02]  /*4110*/  SHF.L.U32 R147, R11, 0x10, RZ ;  /* 0x000000100b937819 */ /* 0x000fc400000006ff */
[----:B------:R-:W-:Y:S01]  /*4120*/  SHF.L.U32 R149, R10, 0x10, RZ ;  /* 0x000000100a957819 */ /* 0x000fe200000006ff */
[----:B------:R-:W-:Y:S01]  /*4130*/  FFMA.FTZ R140, R140, R143, R145 ;  /* 0x0000008f8c8c7223 */ /* 0x000fe20000010091 */
[----:B------:R-:W-:Y:S01]  /*4140*/  F2FP.BF16.F32.PACK_AB R77, R139, R136 ;  /* 0x000000888b4d723e */ /* 0x000fe200000010ff */
[----:B0-----:R-:W-:Y:S01]  /*4150*/  IMAD.WIDE.U32 R132, R91, 0x10, R132 ;  /* 0x000000105b847825 */ /* 0x001fe200078e0084 */
[----:B------:R-:W-:-:S03]  /*4160*/  F2FP.BF16.F32.PACK_AB R76, R137, R76 ;  /* 0x0000004c894c723e */ /* 0x000fc600000010ff */
[----:B------:R-:W-:Y:S01]  /*4170*/  FFMA.FTZ R147, R144, R147, R149 ;  /* 0x0000009390937223 */ /* 0x000fe20000010095 */
[----:B------:R-:W-:Y:S02]  /*4180*/  F2FP.BF16.F32.PACK_AB R78, R140, R141 ;  /* 0x0000008d8c4e723e */ /* 0x000fe400000010ff */
[----:B------:R-:W-:Y:S02]  /*4190*/  IADD3 R91, PT, PT, R91, 0x20, RZ ;  /* 0x000000205b5b7810 */ /* 0x000fe40007ffe0ff */
[----:B------:R-:W-:-:S05]  /*41a0*/  F2FP.BF16.F32.PACK_AB R79, R147, R142 ;  /* 0x0000008e934f723e */ /* 0x000fca00000010ff */
[----:B------:R4:W-:Y:S02]  /*41b0*/  STG.E.128 desc[UR6][R132.64], R76 ;  /* 0x0000004c84007986 */ /* 0x0009e4000c101d06 */
.L_x_36:
[----:B------:R-:W-:Y:S05]  /*41c0*/  BSYNC.RECONVERGENT B0 ;  /* 0x0000000000007941 */ /* 0x000fea0003800200 */
.L_x_35:
[----:B------:R-:W-:Y:S01]  /*41d0*/  ISETP.GE.U32.AND P0, PT, R0, 0xa0, PT ;  /* 0x000000a00000780c */ /* 0x000fe20003f06070 */
[----:B------:R-:W-:-:S12]  /*41e0*/  BSSY.RECONVERGENT B0, `(.L_x_37) ;  /* 0x0000031000007945 */ /* 0x000fd80003800200 */
[----:B------:R-:W-:Y:S05]  /*41f0*/  @!P0 BRA `(.L_x_38) ;  /* 0x0000000000bc8947 */ /* 0x000fea0003800000 */
[----:B01234-:R-:W0:Y:S01]  /*4200*/  LDC.64 R76, c[0x0][0x428] ;  /* 0x00010a00ff4c7b82 */ /* 0x01fe220000000a00 */
[--C-:B------:R-:W-:Y:S01]  /*4210*/  FADD.FTZ R142, R128, -R134.reuse ;  /* 0x80000086808e7221 */ /* 0x100fe20000010000 */
[--C-:B------:R-:W-:Y:S01]  /*4220*/  FADD.FTZ R78, R124, -R134.reuse ;  /* 0x800000867c4e7221 */ /* 0x100fe20000010000 */
[--C-:B------:R-:W-:Y:S01]  /*4230*/  FADD.FTZ R138, R126, -R134.reuse ;  /* 0x800000867e8a7221 */ /* 0x100fe20000010000 */
[--C-:B------:R-:W-:Y:S01]  /*4240*/  FADD.FTZ R136, R125, -R134.reuse ;  /* 0x800000867d887221 */ /* 0x100fe20000010000 */
[--C-:B------:R-:W-:Y:S01]  /*4250*/  FADD.FTZ R140, R127, -R134.reuse ;  /* 0x800000867f8c7221 */ /* 0x100fe20000010000 */
[--C-:B------:R-:W-:Y:S01]  /*4260*/  FADD.FTZ R144, R129, -R134.reuse ;  /* 0x8000008681907221 */ /* 0x100fe20000010000 */
[--C-:B------:R-:W-:Y:S01]  /*4270*/  FADD.FTZ R146, R130, -R134.reuse ;  /* 0x8000008682927221 */ /* 0x100fe20000010000 */
[----:B------:R-:W-:Y:S01]  /*4280*/  FADD.FTZ R148, R131, -R134 ;  /* 0x8000008683947221 */ /* 0x000fe20000010000 */
        /* <DEDUP_REMOVED lines=9> */
[C---:B------:R-:W-:Y:S01]  /*4320*/  FMUL.FTZ R78, R135.reuse, R136 ;  /* 0x00000088874e7220 */ /* 0x040fe20000410000 */
[C---:B------:R-:W-:Y:S01]  /*4330*/  FMUL.FTZ R140, R135.reuse, R140 ;  /* 0x0000008c878c7220 */ /* 0x040fe20000410000 */
[C---:B------:R-:W-:Y:S01]  /*4340*/  FMUL.FTZ R144, R135.reuse, R144 ;  /* 0x0000009087907220 */ /* 0x040fe20000410000 */
[C---:B------:R-:W-:Y:S01]  /*4350*/  FMUL.FTZ R146, R135.reuse, R146 ;  /* 0x0000009287927220 */ /* 0x040fe20000410000 */
[----:B------:R-:W-:Y:S01]  /*4360*/  FMUL.FTZ R148, R135, R148 ;  /* 0x0000009487947220 */ /* 0x000fe20000410000 */
[----:B------:R-:W-:Y:S01]  /*4370*/  FFMA.FTZ R141, R142, R139, R141 ;  /* 0x0000008b8e8d7223 */ /* 0x000fe2000001008d */
[----:B------:R-:W-:Y:S01]  /*4380*/  FFMA.FTZ R134, R79, R132, R134 ;  /* 0x000000844f867223 */ /* 0x000fe20000010086 */
[----:B------:R-:W-:Y:S01]  /*4390*/  FFMA.FTZ R137, R138, R133, R137 ;  /* 0x000000858a897223 */ /* 0x000fe20000010089 */
[----:B------:R-:W-:-:S02]  /*43a0*/  SHF.L.U32 R135, R7, 0x10, RZ ;  /* 0x0000001007877819 */ /* 0x000fc400000006ff */
        /* <DEDUP_REMOVED lines=8> */
[----:B------:R-:W-:Y:S01]  /*4430*/  FFMA.FTZ R146, R146, R147, R149 ;  /* 0x0000009392927223 */ /* 0x000fe20000010095 */
[----:B------:R-:W-:Y:S02]  /*4440*/  SHF.L.U32 R145, R4, 0x10, RZ ;  /* 0x0000001004917819 */ /* 0x000fe400000006ff */
[----:B------:R-:W-:Y:S01]  /*4450*/  SHF.L.U32 R133, R8, 0x10, RZ ;  /* 0x0000001008857819 */ /* 0x000fe200000006ff */
[----:B------:R-:W-:Y:S02]  /*4460*/  FFMA.FTZ R151, R148, R151, R153 ;  /* 0x0000009794977223 */ /* 0x000fe40000010099 */
[----:B------:R-:W-:Y:S02]  /*4470*/  FFMA.FTZ R144, R144, R143, R145 ;  /* 0x0000008f90907223 */ /* 0x000fe40000010091 */
[----:B------:R-:W-:Y:S01]  /*4480*/  FFMA.FTZ R135, R78, R79, R133 ;  /* 0x0000004f4e877223 */ /* 0x000fe20000010085 */
[----:B0-----:R-:W-:Y:S01]  /*4490*/  IMAD.WIDE.U32 R132, R91, 0x10, R76 ;  /* 0x000000105b847825 */ /* 0x001fe200078e004c */
[----:B------:R-:W-:-:S02]  /*44a0*/  F2FP.BF16.F32.PACK_AB R79, R151, R146 ;  /* 0x00000092974f723e */ /* 0x000fc400000010ff */
[----:B------:R-:W-:Y:S02]  /*44b0*/  F2FP.BF16.F32.PACK_AB R78, R144, R141 ;  /* 0x0000008d904e723e */ /* 0x000fe400000010ff */
[----:B------:R-:W-:Y:S02]  /*44c0*/  F2FP.BF16.F32.PACK_AB R77, R140, R137 ;  /* 0x000000898c4d723e */ /* 0x000fe400000010ff */
[----:B------:R-:W-:-:S05]  /*44d0*/  F2FP.BF16.F32.PACK_AB R76, R135, R134 ;  /* 0x00000086874c723e */ /* 0x000fca00000010ff */
[----:B------:R0:W-:Y:S02]  /*44e0*/  STG.E.128 desc[UR6][R132.64], R76 ;  /* 0x0000004c84007986 */ /* 0x0001e4000c101d06 */
.L_x_38:
[----:B------:R-:W-:Y:S05]  /*44f0*/  BSYNC.RECONVERGENT B0 ;  /* 0x0000000000007941 */ /* 0x000fea0003800200 */
.L_x_37:
[----:B01234-:R-:W0:Y:S02]  /*4500*/  LDC.64 R76, c[0x0][0x380] ;  /* 0x0000e000ff4c7b82 */ /* 0x01fe240000000a00 */
[----:B0-----:R-:W-:-:S04]  /*4510*/  LEA R90, R76, R90, 0x2 ;  /* 0x0000005a4c5a7211 */ /* 0x001fc800078e10ff */
[----:B------:R-:W-:-:S13]  /*4520*/  ISETP.GE.AND P0, PT, R90, R77, PT ;  /* 0x0000004d5a00720c */ /* 0x000fda0003f06270 */
[----:B------:R-:W-:Y:S05]  /*4530*/  @!P0 BRA `(.L_x_39) ;  /* 0xffffffc400108947 */ /* 0x000fea000383ffff */
[----:B------:R-:W-:Y:S05]  /*4540*/  EXIT ;  /* 0x000000000000794d */ /* 0x000fea0003800000 */
.L_x_28:
[----:B------:R-:W-:Y:S01]  /*4550*/  HFMA2 R140, -RZ, RZ, 0, 5.9604644775390625e-08 ;  /* 0x00000001ff8c7431 */ /* 0x000fe200000001ff */
[----:B------:R-:W-:Y:S01]  /*4560*/  BSSY B0, `(.L_x_40) ;  /* 0x0000007000007945 */ /* 0x000fe20003800000 */
[----:B------:R-:W-:Y:S01]  /*4570*/  MOV R139, R76 ;  /* 0x0000004c008b7202 */ /* 0x000fe20000000f00 */
[----:B------:R-:W-:Y:S01]  /*4580*/  IMAD.MOV.U32 R138, RZ, RZ, -0x1 ;  /* 0xffffffffff8a7424 */ /* 0x000fe200078e00ff */
[----:B------:R-:W-:-:S07]  /*4590*/  MOV R141, 0x1f ;  /* 0x0000001f008d7802 */ /* 0x000fce0000000f00 */
[----:B------:R-:W-:Y:S05]  /*45a0*/  WARPSYNC.COLLECTIVE R138, `(.L_x_41) ;  /* 0x000000008a087348 */ /* 0x000fea0003c00000 */
[----:B------:R0:W1:Y:S02]  /*45b0*/  SHFL.BFLY P6, R137, R139, R140, R141 ;  /* 0x0c00008c8b897389 */ /* 0x00006400000c008d */
[----:B01----:R-:W-:Y:S05]  /*45c0*/  ENDCOLLECTIVE ;  /* 0x000000000000791b */ /* 0x003fea0003800000 */
.L_x_41:
[----:B------:R-:W-:Y:S05]  /*45d0*/  BSYNC B0 ;  /* 0x0000000000007941 */ /* 0x000fea0003800000 */
.L_x_40:
[----:B------:R-:W-:Y:S01]  /*45e0*/  MOV R77, R137 ;  /* 0x00000089004d7202 */ /* 0x000fe20000000f00 */
[----:B------:R-:W-:Y:S01]  /*45f0*/  HFMA2 R140, -RZ, RZ, 0, 1.1920928955078125e-07 ;  /* 0x00000002ff8c7431 */ /* 0x000fe200000001ff */
[----:B------:R-:W-:Y:S01]  /*4600*/  MOV R141, 0x1f ;  /* 0x0000001f008d7802 */ /* 0x000fe20000000f00 */
[----:B------:R-:W0:Y:S01]  /*4610*/  LDC R135, c[0x0][0x400] ;  /* 0x00010000ff877b82 */ /* 0x000e220000000800 */
[----:B------:R-:W-:Y:S01]  /*4620*/  MOV R138, 0xffffffff ;  /* 0xffffffff008a7802 */ /* 0x000fe20000000f00 */
[----:B------:R-:W-:-:S05]  /*4630*/  FADD.FTZ R77, R76, R77 ;  /* 0x0000004d4c4d7221 */ /* 0x000fca0000010000 */
[----:B------:R-:W-:-:S07]  /*4640*/  MOV R139, R77 ;  /* 0x0000004d008b7202 */ /* 0x000fce0000000f00 */
[----:B0-----:R-:W-:Y:S05]  /*4650*/  WARPSYNC.COLLECTIVE R138, `(.L_x_42) ;  /* 0x000000008a087348 */ /* 0x001fea0003c00000 */
[----:B------:R1:W2:Y:S02]  /*4660*/  SHFL.BFLY P6, R137, R139, R140, R141 ;  /* 0x0c00008c8b897389 */ /* 0x0002a400000c008d */
[----:B012---:R-:W-:Y:S05]  /*4670*/  ENDCOLLECTIVE ;  /* 0x000000000000791b */ /* 0x007fea0003800000 */
.L_x_42:
[----:B------:R-:W-:Y:S01]  /*4680*/  HFMA2 R140, -RZ, RZ, 0, 2.384185791015625e-07 ;  /* 0x00000004ff8c7431 */ /* 0x000fe200000001ff */
[----:B------:R-:W-:-:S05]  /*4690*/  MOV R78, R137 ;  /* 0x00000089004e7202 */ /* 0x000fca0000000f00 */
[----:B------:R-:W-:-:S05]  /*46a0*/  FADD.FTZ R78, R77, R78 ;  /* 0x0000004e4d4e7221 */ /* 0x000fca0000010000 */
[----:B------:R-:W-:-:S07]  /*46b0*/  MOV R139, R78 ;  /* 0x0000004e008b7202 */ /* 0x000fce0000000f00 */
[----:B------:R-:W-:Y:S05]  /*46c0*/  WARPSYNC.COLLECTIVE R138, `(.L_x_43) ;  /* 0x000000008a087348 */ /* 0x000fea0003c00000 */
[----:B------:R0:W1:Y:S02]  /*46d0*/  SHFL.BFLY P6, R137, R139, R140, R141 ;  /* 0x0c00008c8b897389 */ /* 0x00006400000c008d */
[----:B01----:R-:W-:Y:S05]  /*46e0*/  ENDCOLLECTIVE ;  /* 0x000000000000791b */ /* 0x003fea0003800000 */
.L_x_43:
[----:B------:R-:W-:Y:S01]  /*46f0*/  HFMA2 R140, -RZ, RZ, 0, 4.76837158203125e-07 ;  /* 0x00000008ff8c7431 */ /* 0x000fe200000001ff */
[----:B------:R-:W-:-:S05]  /*4700*/  MOV R79, R137 ;  /* 0x00000089004f7202 */ /* 0x000fca0000000f00 */
[----:B------:R-:W-:-:S05]  /*4710*/  FADD.FTZ R79, R78, R79 ;  /* 0x0000004f4e4f7221 */ /* 0x000fca0000010000 */
[----:B------:R-:W-:-:S07]  /*4720*/  MOV R139, R79 ;  /* 0x0000004f008b7202 */ /* 0x000fce0000000f00 */
[----:B------:R-:W-:Y:S05]  /*4730*/  WARPSYNC.COLLECTIVE R138, `(.L_x_44) ;  /* 0x000000008a087348 */ /* 0x000fea0003c00000 */
[----:B------:R0:W1:Y:S02]  /*4740*/  SHFL.BFLY P6, R137, R139, R140, R141 ;  /* 0x0c00008c8b897389 */ /* 0x00006400000c008d */
[----:B01----:R-:W-:Y:S05]  /*4750*/  ENDCOLLECTIVE ;  /* 0x000000000000791b */ /* 0x003fea0003800000 */
.L_x_44:
[----:B------:R-:W-:Y:S01]  /*4760*/  HFMA2 R140, -RZ, RZ, 0, 9.5367431640625e-07 ;  /* 0x00000010ff8c7431 */ /* 0x000fe200000001ff */
[----:B------:R-:W-:-:S05]  /*4770*/  MOV R134, R137 ;  /* 0x0000008900867202 */ /* 0x000fca0000000f00 */
[----:B------:R-:W-:-:S05]  /*4780*/  FADD.FTZ R134, R79, R134 ;  /* 0x000000864f867221 */ /* 0x000fca0000010000 */
[----:B------:R-:W-:-:S07]  /*4790*/  MOV R139, R134 ;  /* 0x00000086008b7202 */ /* 0x000fce0000000f00 */
[----:B------:R-:W-:Y:S05]  /*47a0*/  WARPSYNC.COLLECTIVE R138, `(.L_x_45) ;  /* 0x000000008a087348 */ /* 0x000fea0003c00000 */
[----:B------:R0:W1:Y:S02]  /*47b0*/  SHFL.BFLY P6, R137, R139, R140, R141 ;  /* 0x0c00008c8b897389 */ /* 0x00006400000c008d */
[----:B01----:R-:W-:Y:S05]  /*47c0*/  ENDCOLLECTIVE ;  /* 0x000000000000791b */ /* 0x003fea0003800000 */
.L_x_45:
[----:B------:R-:W-:Y:S02]  /*47d0*/  HFMA2 R140, -RZ, RZ, 0, 5.9604644775390625e-08 ;  /* 0x00000001ff8c7431 */ /* 0x000fe400000001ff */
[----:B------:R-:W-:Y:S01]  /*47e0*/  IMAD.MOV.U32 R133, RZ, RZ, R137 ;  /* 0x000000ffff857224 */ /* 0x000fe200078e0089 */
[----:B------:R-:W-:-:S03]  /*47f0*/  ISETP.GT.U32.AND P6, PT, R0, 0x9f, PT ;  /* 0x0000009f0000780c */ /* 0x000fc60003fc4070 */
[----:B------:R-:W-:-:S04]  /*4800*/  FADD.FTZ R134, R134, R133 ;  /* 0x0000008586867221 */ /* 0x000fc80000010000 */
[----:B------:R-:W-:-:S04]  /*4810*/  FMUL.FTZ R133, R134, R135 ;  /* 0x0000008786857220 */ /* 0x000fc80000410000 */
[--C-:B------:R-:W-:Y:S01]  /*4820*/  FADD.FTZ R76, R115, -R133.reuse ;  /* 0x80000085734c7221 */ /* 0x100fe20000010000 */
[--C-:B------:R-:W-:Y:S01]  /*4830*/  FADD.FTZ R77, R108, -R133.reuse ;  /* 0x800000856c4d7221 */ /* 0x100fe20000010000 */
[----:B------:R-:W-:Y:S02]  /*4840*/  FADD.FTZ R78, R100, -R133 ;  /* 0x80000085644e7221 */ /* 0x000fe40000010000 */
[----:B------:R-:W-:-:S04]  /*4850*/  FFMA.FTZ R76, R76, R76, RZ ;  /* 0x0000004c4c4c7223 */ /* 0x000fc800000100ff */
[----:B------:R-:W-:Y:S01]  /*4860*/  FFMA.FTZ R76, R77, R77, R76 ;  /* 0x0000004d4d4c7223 */ /* 0x000fe2000001004c */
[----:B------:R-:W-:-:S04]  /*4870*/  FADD.FTZ R77, R114, -R133 ;  /* 0x80000085724d7221 */ /* 0x000fc80000010000 */
        /* <DEDUP_REMOVED lines=12> */
[----:B------:R-:W-:-:S05]  /*4940*/  FSEL R76, R76, RZ, P3 ;  /* 0x000000ff4c4c7208 */ /* 0x000fca0001800000 */
[----:B------:R-:W-:-:S04]  /*4950*/  FFMA.FTZ R77, R77, R77, R76 ;  /* 0x0000004d4d4d7223 */ /* 0x000fc8000001004c */
        /* <DEDUP_REMOVED lines=12> */
[----:B------:R-:W-:Y:S01]  /*4a20*/  @P2 FFMA.FTZ R76, R78, R78, R77 ;  /* 0x0000004e4e4c2223 */ /* 0x000fe2000001004d */
[--C-:B------:R-:W-:Y:S01]  /*4a30*/  FADD.FTZ R77, R99, -R133.reuse ;  /* 0x80000085634d7221 */ /* 0x100fe20000010000 */
[----:B------:R-:W-:-:S03]  /*4a40*/  FADD.FTZ R78, R92, -R133 ;  /* 0x800000855c4e7221 */ /* 0x000fc60000010000 */
        /* <DEDUP_REMOVED lines=45> */
[----:B------:R-:W-:-:S05]  /*4d20*/  @P6 FFMA.FTZ R76, R78, R78, R77 ;  /* 0x0000004e4e4c6223 */ /* 0x000fca000001004d */
[----:B------:R-:W-:-:S07]  /*4d30*/  MOV R139, R76 ;  /* 0x0000004c008b7202 */ /* 0x000fce0000000f00 */
[----:B------:R-:W-:Y:S05]  /*4d40*/  WARPSYNC.COLLECTIVE R138, `(.L_x_46) ;  /* 0x000000008a087348 */ /* 0x000fea0003c00000 */
[----:B------:R0:W1:Y:S02]  /*4d50*/  SHFL.BFLY P6, R137, R139, R140, R141 ;  /* 0x0c00008c8b897389 */ /* 0x00006400000c008d */
[----:B01----:R-:W-:Y:S05]  /*4d60*/  ENDCOLLECTIVE ;  /* 0x000000000000791b */ /* 0x003fea0003800000 */
.L_x_46:
[----:B------:R-:W-:Y:S01]  /*4d70*/  HFMA2 R140, -RZ, RZ, 0, 1.1920928955078125e-07 ;  /* 0x00000002ff8c7431 */ /* 0x000fe200000001ff */
[----:B------:R-:W-:-:S05]  /*4d80*/  MOV R77, R137 ;  /* 0x00000089004d7202 */ /* 0x000fca0000000f00 */
[----:B------:R-:W-:-:S05]  /*4d90*/  FADD.FTZ R77, R76, R77 ;  /* 0x0000004d4c4d7221 */ /* 0x000fca0000010000 */
[----:B------:R-:W-:-:S07]  /*4da0*/  MOV R139, R77 ;  /* 0x0000004d008b7202 */ /* 0x000fce0000000f00 */
[----:B------:R-:W-:Y:S05]  /*4db0*/  WARPSYNC.COLLECTIVE R138, `(.L_x_47) ;  /* 0x000000008a087348 */ /* 0x000fea0003c00000 */
[----:B------:R0:W1:Y:S02]  /*4dc0*/  SHFL.BFLY P6, R137, R139, R140, R141 ;  /* 0x0c00008c8b897389 */ /* 0x00006400000c008d */
[----:B01----:R-:W-:Y:S05]  /*4dd0*/  ENDCOLLECTIVE ;  /* 0x000000000000791b */ /* 0x003fea0003800000 */
.L_x_47:
[----:B------:R-:W-:Y:S01]  /*4de0*/  HFMA2 R140, -RZ, RZ, 0, 2.384185791015625e-07 ;  /* 0x00000004ff8c7431 */ /* 0x000fe200000001ff */
[----:B------:R-:W-:-:S05]  /*4df0*/  MOV R78, R137 ;  /* 0x00000089004e7202 */ /* 0x000fca0000000f00 */
[----:B------:R-:W-:-:S05]  /*4e00*/  FADD.FTZ R78, R77, R78 ;  /* 0x0000004e4d4e7221 */ /* 0x000fca0000010000 */
[----:B------:R-:W-:-:S07]  /*4e10*/  MOV R139, R78 ;  /* 0x0000004e008b7202 */ /* 0x000fce0000000f00 */
[----:B------:R-:W-:Y:S05]  /*4e20*/  WARPSYNC.COLLECTIVE R138, `(.L_x_48) ;  /* 0x000000008a087348 */ /* 0x000fea0003c00000 */
[----:B------:R0:W1:Y:S02]  /*4e30*/  SHFL.BFLY P6, R137, R139, R140, R141 ;  /* 0x0c00008c8b897389 */ /* 0x00006400000c008d */
[----:B01----:R-:W-:Y:S05]  /*4e40*/  ENDCOLLECTIVE ;  /* 0x000000000000791b */ /* 0x003fea0003800000 */
.L_x_48:
[----:B------:R-:W-:Y:S01]  /*4e50*/  HFMA2 R140, -RZ, RZ, 0, 4.76837158203125e-07 ;  /* 0x00000008ff8c7431 */ /* 0x000fe200000001ff */
[----:B------:R-:W-:-:S05]  /*4e60*/  MOV R79, R137 ;  /* 0x00000089004f7202 */ /* 0x000fca0000000f00 */
[----:B------:R-:W-:-:S05]  /*4e70*/  FADD.FTZ R79, R78, R79 ;  /* 0x0000004f4e4f7221 */ /* 0x000fca0000010000 */
[----:B------:R-:W-:-:S07]  /*4e80*/  MOV R139, R79 ;  /* 0x0000004f008b7202 */ /* 0x000fce0000000f00 */
[----:B------:R-:W-:Y:S05]  /*4e90*/  WARPSYNC.COLLECTIVE R138, `(.L_x_49) ;  /* 0x000000008a087348 */ /* 0x000fea0003c00000 */
[----:B------:R0:W1:Y:S02]  /*4ea0*/  SHFL.BFLY P6, R137, R139, R140, R141 ;  /* 0x0c00008c8b897389 */ /* 0x00006400000c008d */
[----:B01----:R-:W-:Y:S05]  /*4eb0*/  ENDCOLLECTIVE ;  /* 0x000000000000791b */ /* 0x003fea0003800000 */
.L_x_49:
[----:B------:R-:W-:Y:S01]  /*4ec0*/  HFMA2 R140, -RZ, RZ, 0, 9.5367431640625e-07 ;  /* 0x00000010ff8c7431 */ /* 0x000fe200000001ff */
[----:B------:R-:W-:-:S05]  /*4ed0*/  MOV R134, R137 ;  /* 0x0000008900867202 */ /* 0x000fca0000000f00 */
[----:B------:R-:W-:-:S05]  /*4ee0*/  FADD.FTZ R136, R79, R134 ;  /* 0x000000864f887221 */ /* 0x000fca0000010000 */
[----:B------:R-:W-:-:S07]  /*4ef0*/  MOV R139, R136 ;  /* 0x00000088008b7202 */ /* 0x000fce0000000f00 */
[----:B------:R-:W-:Y:S05]  /*4f00*/  WARPSYNC.COLLECTIVE R138, `(.L_x_50) ;  /* 0x000000008a087348 */ /* 0x000fea0003c00000 */
[----:B------:R0:W1:Y:S02]  /*4f10*/  SHFL.BFLY P6, R137, R139, R140, R141 ;  /* 0x0c00008c8b897389 */ /* 0x00006400000c008d */
[----:B01----:R-:W-:Y:S05]  /*4f20*/  ENDCOLLECTIVE ;  /* 0x000000000000791b */ /* 0x003fea0003800000 */
.L_x_50:
[----:B------:R-:W-:Y:S05]  /*4f30*/  BRA `(.L_x_51) ;  /* 0xffffffe4002c7947 */ /* 0x000fea000383ffff */
.L_x_52:
[----:B------:R-:W-:-:S00]  /*4f40*/  BRA `(.L_x_52) ;  /* 0xfffffffc00fc7947 */ /* 0x000fc0000383ffff */
[----:B------:R-:W-:-:S00]  /*4f50*/  NOP ;  /* 0x0000000000007918 */ /* 0x000fc00000000000 */
        /* <DEDUP_REMOVED lines=10> */
.L_x_45768:


//--------------------- .text._ZN10layer_norm13ln_fwd_kernelINS_13Kernel_traitsI13__nv_bfloat16S2_S2_S2_fjLj1280ELj1ELj4ELj1ELj16ENS_18Kernel_traits_baseILj1280ES2_S2_S2_S2_fjLj128EEEEELb0ELb0ELb0ELb1EEEvNS_9FwdParamsE --------------------------
	.section	.text._ZN10layer_norm13ln_fwd_kernelINS_13Kernel_traitsI13__nv_bfloat16S2_S2_S2_fjLj1280ELj1ELj4ELj1ELj16ENS_18Kernel_traits_baseILj1280ES2_S2_S2_S2_fjLj128EEEEELb0ELb0ELb0ELb1EEEvNS_9FwdParamsE,"ax",@progbits
	.align	128
        .global         _ZN10layer_norm13ln_fwd_kernelINS_13Kernel_traitsI13__nv_bfloat16S2_S2_S2_fjLj1280ELj1ELj4ELj1ELj16ENS_18Kernel_traits_baseILj1280ES2_S2_S2_S2_fjLj128EEEEELb0ELb0ELb0ELb1EEEvNS_9FwdParamsE
        .type           _ZN10layer_norm13ln_fwd_kernelINS_13Kernel_traitsI13__nv_bfloat16S2_S2_S2_fjLj1280ELj1ELj4ELj1ELj16ENS_18Kernel_traits_baseILj1280ES2_S2_S2_S2_fjLj128EEEEELb0ELb0ELb0ELb1EEEvNS_9FwdParamsE,@function
        .size           _ZN10layer_norm13ln_fwd_kernelINS_13Kernel_traitsI13__nv_bfloat16S2_S2_S2_fjLj1280ELj1ELj4ELj1ELj16ENS_18Kernel_traits_baseILj1280ES2_S2_S2_S2_fjLj128EEEEELb0ELb0ELb0ELb1EEEvNS_9FwdParamsE,(.L_x_45769 - _ZN10layer_norm13ln_fwd_kernelINS_13Kernel_traitsI13__nv_bfloat16S2_S2_S2_fjLj1280ELj1ELj4ELj1ELj16ENS_18Kernel_traits_baseILj1280ES2_S2_S2_S2_fjLj128EEEEELb0ELb0ELb0ELb1EEEvNS_9FwdParamsE)
        .other          _ZN10layer_norm13ln_fwd_kernelINS_13Kernel_traitsI13__nv_bfloat16S2_S2_S2_fjLj1280ELj1ELj4ELj1ELj16ENS_18Kernel_traits_baseILj1280ES2_S2_S2_S2_fjLj128EEEEELb0ELb0ELb0ELb1EEEvNS_9FwdParamsE,@"STO_CUDA_ENTRY STV_DEFAULT"
_ZN10layer_norm13ln_fwd_kernelINS_13Kernel_traitsI13__nv_bfloat16S2_S2_S2_fjLj1280ELj1ELj4ELj1ELj16ENS_18Kernel_traits_baseILj1280ES2_S2_S2_S2_fjLj128EEEEELb0ELb0ELb0ELb1EEEvNS_9FwdParamsE:
.text._ZN10layer_norm13ln_fwd_kernelINS_13Kernel_traitsI13__nv_bfloat16S2_S2_S2_fjLj1280ELj1ELj4ELj1ELj16ENS_18Kernel_traits_baseILj1280ES2_S2_S2_S2_fjLj128EEEEELb0ELb0ELb0ELb1EEEvNS_9FwdParamsE:
[----:B------:R-:W-:Y:S01]  /*0000*/  LDC R1, c[0x0][0x37c] ;  /* 0x0000df00ff017b82 */ /* 0x000fe20000000800 */
[----:B------:R-:W0:Y:S07]  /*0010*/  S2R R94, SR_TID.X ;  /* 0x00000000005e7919 */ /* 0x000e2e0000002100 */
[----:B------:R-:W1:Y:S01]  /*0020*/  LDC.64 R2, c[0x0][0x3d0] ;  /* 0x0000f400ff027b82 */ /* 0x000e620000000a00 */
[----:B------:R-:W2:Y:S01]  /*0030*/  LDCU.64 UR6, c[0x0][0x358] ;  /* 0x00006b00ff0677ac */ /* 0x000ea20008000a00 */
[----:B------:R-:W3:Y:S01]  /*0040*/  LDCU.64 UR4, c[0x0][0x438] ;  /* 0x00008700ff0477ac */ /* 0x000ee20008000a00 */
[----:B------:R-:W4:Y:S01]  /*0050*/  LDCU.64 UR8, c[0x0][0x3a0] ;  /* 0x00007400ff0877ac */ /* 0x000f220008000a00 */
[----:B0-----:R-:W-:-:S05]  /*0060*/  LOP3.LUT R19, R94, 0x1f, RZ, 0xc0, !PT ;  /* 0x0000001f5e137812 */ /* 0x001fca00078ec0ff */
[----:B-1----:R-:W-:-:S05]  /*0070*/  IMAD.WIDE.U32 R2, R19, 0x10, R2 ;  /* 0x0000001013027825 */ /* 0x002fca00078e0002 */
[----:B--2---:R-:W2:Y:S04]  /*0080*/  LDG.E.128 R4, desc[UR6][R2.64+0x400] ;  /* 0x0004000602047981 */ /* 0x004ea8000c1e1d00 */
[----:B------:R-:W2:Y:S04]  /*0090*/  LDG.E.128 R8, desc[UR6][R2.64+0x600] ;  /* 0x0006000602087981 */ /* 0x000ea8000c1e1d00 */
[----:B------:R-:W2:Y:S04]  /*00a0*/  LDG.E.128 R12, desc[UR6][R2.64+0x800] ;  /* 0x00080006020c7981 */ /* 0x000ea8000c1e1d00 */
[----:B------:R-:W2:Y:S04]  /*00b0*/  LDG.E.128 R40, desc[UR6][R2.64] ;  /* 0x0000000602287981 */ /* 0x000ea8000c1e1d00 */
[----:B------:R-:W2:Y:S01]  /*00c0*/  LDG.E.128 R44, desc[UR6][R2.64+0x200] ;  /* 0x00020006022c7981 */ /* 0x000ea2000c1e1d00 */
[----:B---3--:R-:W-:-:S04]  /*00d0*/  ISETP.NE.U32.AND P0, PT, RZ, UR4, PT ;  /* 0x00000004ff007c0c */ /* 0x008fc8000bf05070 */
[----:B------:R-:W-:Y:S01]  /*00e0*/  ISETP.NE.AND.EX P0, PT, RZ, UR5, PT, P0 ;  /* 0x00000005ff007c0c */ /* 0x000fe2000bf05300 */
[----:B------:R-:W0:Y:S01]  /*00f0*/  S2UR UR4, SR_CTAID.X ;  /* 0x00000000000479c3 */ /* 0x000e220000002500 */
[----:B------:R-:W1:Y:S11]  /*0100*/  LDCU UR5, c[0x0][0x384] ;  /* 0x00007080ff0577ac */ /* 0x000e760008000800 */
[----:B------:R-:W3:Y:S01]  /*0110*/  @P0 LDC.64 R16, c[0x0][0x438] ;  /* 0x00010e00ff100b82 */ /* 0x000ee20000000a00 */
[----:B------:R-:W-:Y:S01]  /*0120*/  SHF.R.U32.HI R94, RZ, 0x5, R94 ;  /* 0x00000005ff5e7819 */ /* 0x000fe2000001165e */
[----:B0-----:R-:W-:Y:S01]  /*0130*/  USHF.L.U32 UR4, UR4, 0x2, URZ ;  /* 0x0000000204047899 */ /* 0x001fe200080006ff */
[----:B---3--:R-:W-:-:S05]  /*0140*/  @P0 IMAD.WIDE.U32 R16, R19, 0x10, R16 ;  /* 0x0000001013100825 */ /* 0x008fca00078e0010 */
[----:B------:R-:W5:Y:S04]  /*0150*/  @P0 LDG.E.128 R20, desc[UR6][R16.64] ;  /* 0x0000000610140981 */ /* 0x000f68000c1e1d00 */
[----:B------:R-:W5:Y:S04]  /*0160*/  @P0 LDG.E.128 R24, desc[UR6][R16.64+0x200] ;  /* 0x0002000610180981 */ /* 0x000f68000c1e1d00 */
[----:B------:R-:W5:Y:S04]  /*0170*/  @P0 LDG.E.128 R28, desc[UR6][R16.64+0x400] ;  /* 0x00040006101c0981 */ /* 0x000f68000c1e1d00 */
[----:B------:R-:W5:Y:S04]  /*0180*/  @P0 LDG.E.128 R32, desc[UR6][R16.64+0x600] ;  /* 0x0006000610200981 */ /* 0x000f68000c1e1d00 */
[----:B------:R0:W5:Y:S02]  /*0190*/  @P0 LDG.E.128 R36, desc[UR6][R16.64+0x800] ;  /* 0x0008000610240981 */ /* 0x000164000c1e1d00 */
[----:B0-----:R-:W4:Y:S01]  /*01a0*/  LDC.64 R16, c[0x0][0x3e0] ;  /* 0x0000f800ff107b82 */ /* 0x001f220000000a00 */
[----:B------:R-:W-:-:S04]  /*01b0*/  LOP3.LUT R94, R94, UR4, RZ, 0xfc, !PT ;  /* 0x000000045e5e7c12 */ /* 0x000fc8000f8efcff */
[----:B-1----:R-:W-:Y:S02]  /*01c0*/  ISETP.GE.AND P2, PT, R94, UR5, PT ;  /* 0x000000055e007c0c */ /* 0x002fe4000bf46270 */
[----:B----4-:R-:W-:-:S04]  /*01d0*/  LOP3.LUT P1, RZ, R16, UR8, RZ, 0xfc, !PT ;  /* 0x0000000810ff7c12 */ /* 0x010fc8000f82fcff */
[----:B------:R-:W-:Y:S02]  /*01e0*/  LOP3.LUT P1, RZ, R17, UR9, RZ, 0xfc, P1 ;  /* 0x0000000911ff7c12 */ /* 0x000fe4000882fcff */
[----:B--2---:R-:W-:Y:S01]  /*01f0*/  @P0 MOV R0, R4 ;  /* 0x0000000400000202 */ /* 0x004fe20000000f00 */
[----:B------:R-:W-:Y:S01]  /*0200*/  @!P0 IMAD.MOV.U32 R0, RZ, RZ, R4 ;  /* 0x000000ffff008224 */ /* 0x000fe200078e0004 */
[-C--:B------:R-:W-:Y:S02]  /*0210*/  @P0 MOV R2, R5.reuse ;  /* 0x0000000500020202 */ /* 0x080fe40000000f00 */
[-C--:B------:R-:W-:Y:S02]  /*0220*/  @P0 MOV R3, R6.reuse ;  /* 0x0000000600030202 */ /* 0x080fe40000000f00 */
[----:B------:R-:W-:Y:S02]  /*0230*/  @!P0 MOV R2, R5 ;  /* 0x0000000500028202 */ /* 0x000fe40000000f00 */
[----:B------:R-:W-:-:S02]  /*0240*/  @!P0 MOV R3, R6 ;  /* 0x0000000600038202 */ /* 0x000fc40000000f00 */
[----:B------:R-:W-:Y:S02]  /*0250*/  @P0 MOV R4, R7 ;  /* 0x0000000700040202 */ /* 0x000fe40000000f00 */
[-C--:B------:R-:W-:Y:S02]  /*0260*/  @P0 MOV R5, R8.reuse ;  /* 0x0000000800050202 */ /* 0x080fe40000000f00 */
[----:B------:R-:W-:Y:S02]  /*0270*/  @P0 MOV R6, R9 ;  /* 0x0000000900060202 */ /* 0x000fe40000000f00 */
[----:B------:R-:W-:Y:S02]  /*0280*/  @!P0 MOV R4, R7 ;  /* 0x0000000700048202 */ /* 0x000fe40000000f00 */
[----:B------:R-:W-:Y:S02]  /*0290*/  @!P0 MOV R5, R8 ;  /* 0x0000000800058202 */ /* 0x000fe40000000f00 */
[----:B------:R-:W-:-:S02]  /*02a0*/  @!P0 MOV R6, R9 ;  /* 0x0000000900068202 */ /* 0x000fc40000000f00 */
[----:B------:R-:W-:Y:S02]  /*02b0*/  @P0 MOV R7, R10 ;  /* 0x0000000a00070202 */ /* 0x000fe40000000f00 */
[----:B------:R-:W-:Y:S02]  /*02c0*/  @P0 MOV R8, R11 ;  /* 0x0000000b00080202 */ /* 0x000fe40000000f00 */
[----:B------:R-:W-:Y:S02]  /*02d0*/  @P0 MOV R9, R12 ;  /* 0x0000000c00090202 */ /* 0x000fe40000000f00 */
[----:B------:R-:W-:Y:S02]  /*02e0*/  @P0 MOV R93, R40 ;  /* 0x00000028005d0202 */ /* 0x000fe40000000f00 */
[----:B------:R-:W-:Y:S02]  /*02f0*/  @P0 MOV R92, R41 ;  /* 0x00000029005c0202 */ /* 0x000fe40000000f00 */
[----:B------:R-:W-:-:S02]  /*0300*/  @P0 MOV R91, R42 ;  /* 0x0000002a005b0202 */ /* 0x000fc40000000f00 */
[----:B------:R-:W-:Y:S02]  /*0310*/  @P0 MOV R90, R43 ;  /* 0x0000002b005a0202 */ /* 0x000fe40000000f00 */
[----:B------:R-:W-:Y:S02]  /*0320*/  @P0 MOV R89, R44 ;  /* 0x0000002c00590202 */ /* 0x000fe40000000f00 */
[----:B------:R-:W-:Y:S02]  /*0330*/  @P0 MOV R88, R45 ;  /* 0x0000002d00580202 */ /* 0x000fe40000000f00 */
[----:B------:R-:W-:Y:S02]  /*0340*/  @P0 MOV R87, R46 ;  /* 0x0000002e00570202 */ /* 0x000fe40000000f00 */
[----:B------:R-:W-:Y:S02]  /*0350*/  @P0 MOV R86, R47 ;  /* 0x0000002f00560202 */ /* 0x000fe40000000f00 */
[----:B------:R-:W-:-:S02]  /*0360*/  @!P0 MOV R7, R10 ;  /* 0x0000000a00078202 */ /* 0x000fc40000000f00 */
[----:B------:R-:W-:Y:S02]  /*0370*/  @!P0 MOV R8, R11 ;  /* 0x0000000b00088202 */ /* 0x000fe40000000f00 */
[----:B------:R-:W-:Y:S02]  /*0380*/  @!P0 MOV R9, R12 ;  /* 0x0000000c00098202 */ /* 0x000fe40000000f00 */
[----:B------:R-:W-:Y:S02]  /*0390*/  @!P0 MOV R93, R40 ;  /* 0x00000028005d8202 */ /* 0x000fe40000000f00 */
[----:B------:R-:W-:Y:S02]  /*03a0*/  @!P0 MOV R92, R41 ;  /* 0x00000029005c8202 */ /* 0x000fe40000000f00 */
[----:B------:R-:W-:Y:S02]  /*03b0*/  @!P0 MOV R91, R42 ;  /* 0x0000002a005b8202 */ /* 0x000fe40000000f00 */
[----:B------:R-:W-:-:S02]  /*03c0*/  @!P0 MOV R90, R43 ;  /* 0x0000002b005a8202 */ /* 0x000fc40000000f00 */
[----:B------:R-:W-:Y:S02]  /*03d0*/  @!P0 MOV R89, R44 ;  /* 0x0000002c00598202 */ /* 0x000fe40000000f00 */
[----:B------:R-:W-:Y:S02]  /*03e0*/  @!P0 MOV R88, R45 ;  /* 0x0000002d00588202 */ /* 0x000fe40000000f00 */
[----:B------:R-:W-:Y:S02]  /*03f0*/  @!P0 MOV R87, R46 ;  /* 0x0000002e00578202 */ /* 0x000fe40000000f00 */
[----:B------:R-:W-:Y:S02]  /*0400*/  @!P0 MOV R86, R47 ;  /* 0x0000002f00568202 */ /* 0x000fe40000000f00 */
[----:B------:R-:W-:Y:S02]  /*0410*/  @P0 MOV R10, R13 ;  /* 0x0000000d000a0202 */ /* 0x000fe40000000f00 */
[----:B------:R-:W-:-:S02]  /*0420*/  @P0 MOV R11, R14 ;  /* 0x0000000e000b0202 */ /* 0x000fc40000000f00 */
[----:B------:R-:W-:Y:S01]  /*0430*/  @P0 MOV R12, R15 ;  /* 0x0000000f000c0202 */ /* 0x000fe20000000f00 */
[----:B------:R-:W-:Y:S06]  /*0440*/  @P2 EXIT ;  /* 0x000000000000294d */ /* 0x000fec0003800000 */
[----:B-----5:R-:W-:Y:S02]  /*0450*/  @!P0 CS2R R22, SRZ ;  /* 0x0000000000168805 */ /* 0x020fe4000001ff00 */
[----:B------:R-:W-:Y:S02]  /*0460*/  @!P0 CS2R R20, SRZ ;  /* 0x0000000000148805 */ /* 0x000fe4000001ff00 */
[----:B------:R-:W-:Y:S02]  /*0470*/  @!P0 CS2R R26, SRZ ;  /* 0x00000000001a8805 */ /* 0x000fe4000001ff00 */
[----:B------:R-:W-:Y:S02]  /*0480*/  @!P0 CS2R R24, SRZ ;  /* 0x0000000000188805 */ /* 0x000fe4000001ff00 */
[----:B------:R-:W-:Y:S02]  /*0490*/  @!P0 CS2R R30, SRZ ;  /* 0x00000000001e8805 */ /* 0x000fe4000001ff00 */
[----:B------:R-:W-:-:S02]  /*04a0*/  @!P0 CS2R R28, SRZ ;  /* 0x00000000001c8805 */ /* 0x000fc4000001ff00 */
[----:B------:R-:W-:Y:S02]  /*04b0*/  @!P0 CS2R R32, SRZ ;  /* 0x0000000000208805 */ /* 0x000fe4000001ff00 */
[----:B------:R-:W-:Y:S01]  /*04c0*/  ISETP.NE.U32.AND P2, PT, R16, RZ, PT ;  /* 0x000000ff1000720c */ /* 0x000fe20003f45070 */
[----:B------:R-:W-:Y:S01]  /*04d0*/  @!P0 IMAD.MOV.U32 R11, RZ, RZ, R14 ;  /* 0x000000ffff0b8224 */ /* 0x000fe200078e000e */
[----:B------:R-:W-:Y:S02]  /*04e0*/  @!P0 MOV R10, R13 ;  /* 0x0000000d000a8202 */ /* 0x000fe40000000f00 */
[----:B------:R-:W-:Y:S02]  /*04f0*/  @!P0 CS2R R34, SRZ ;  /* 0x0000000000228805 */ /* 0x000fe4000001ff00 */
[----:B------:R-:W-:Y:S02]  /*0500*/  @!P0 MOV R12, R15 ;  /* 0x0000000f000c8202 */ /* 0x000fe40000000f00 */
[----:B------:R-:W-:-:S02]  /*0510*/  @!P0 CS2R R38, SRZ ;  /* 0x0000000000268805 */ /* 0x000fc4000001ff00 */
[----:B------:R-:W-:Y:S02]  /*0520*/  ISETP.NE.AND.EX P2, PT, R17, RZ, PT, P2 ;  /* 0x000000ff1100720c */ /* 0x000fe40003f45320 */
[----:B------:R-:W-:Y:S02]  /*0530*/  @!P0 CS2R R36, SRZ ;  /* 0x0000000000248805 */ /* 0x000fe4000001ff00 */
[----:B------:R-:W-:Y:S01]  /*0540*/  PRMT R13, R6, 0x7632, R13 ;  /* 0x00007632060d7816 */ /* 0x000fe2000000000d */
[----:B------:R-:W0:Y:S01]  /*0550*/  LDCU UR4, c[0x0][0x388] ;  /* 0x00007100ff0477ac */ /* 0x000e220008000800 */
[----:B------:R-:W-:Y:S02]  /*0560*/  PRMT R14, R32, 0x7632, R14 ;  /* 0x00007632200e7816 */ /* 0x000fe4000000000e */
[----:B------:R-:W-:Y:S01]  /*0570*/  PRMT R15, R5, 0x7632, R15 ;  /* 0x00007632050f7816 */ /* 0x000fe2000000000f */
[----:B------:R-:W1:Y:S01]  /*0580*/  LDCU.U8 UR5, c[0x0][0x410] ;  /* 0x00008200ff0577ac */ /* 0x000e620008000000 */
[----:B------:R-:W-:-:S02]  /*0590*/  PRMT R16, R31, 0x7632, R16 ;  /* 0x000076321f107816 */ /* 0x000fc40000000010 */
[----:B------:R-:W-:Y:S01]  /*05a0*/  PRMT R17, R4, 0x7632, R17 ;  /* 0x0000763204117816 */ /* 0x000fe20000000011 */
[----:B------:R-:W2:Y:S01]  /*05b0*/  LDCU UR8, c[0x0][0x448] ;  /* 0x00008900ff0877ac */ /* 0x000ea20008000800 */
[----:B------:R-:W-:Y:S02]  /*05c0*/  PRMT R18, R30, 0x7632, R18 ;  /* 0x000076321e127816 */ /* 0x000fe40000000012 */
[----:B------:R-:W-:Y:S01]  /*05d0*/  PRMT R19, R3, 0x7632, R19 ;  /* 0x0000763203137816 */ /* 0x000fe20000000013 */
[----:B------:R-:W3:Y:S01]  /*05e0*/  LDCU.64 UR12, c[0x0][0x3e0] ;  /* 0x00007c00ff0c77ac */ /* 0x000ee20008000a00 */
[----:B------:R-:W-:Y:S02]  /*05f0*/  PRMT R64, R29, 0x7632, R64 ;  /* 0x000076321d407816 */ /* 0x000fe40000000040 */
[----:B------:R-:W-:Y:S01]  /*0600*/  PRMT R65, R2, 0x7632, R65 ;  /* 0x0000763202417816 */ /* 0x000fe20000000041 */
[----:B------:R-:W4:Y:S01]  /*0610*/  LDCU.64 UR10, c[0x0][0x3a0] ;  /* 0x00007400ff0a77ac */ /* 0x000f220008000a00 */
        /* <DEDUP_REMOVED lines=17> */
[----:B01234-:R-:W-:-:S07]  /*0730*/  PRMT R83, R93, 0x7632, R83 ;  /* 0x000076325d537816 */ /* 0x01ffce0000000053 */
.L_x_69:
[----:B-1----:R-:W0:Y:S01]  /*0740*/  S2R R50, SR_TID.X ;  /* 0x0000000000327919 */ /* 0x002e220000002100 */
[----:B------:R-:W1:Y:S01]  /*0750*/  @P2 LDC.64 R52, c[0x0][0x3e0] ;  /* 0x0000f800ff342b82 */ /* 0x000e620000000a00 */
[----:B------:R-:W-:-:S05]  /*0760*/  IMAD R44, R94, UR4, RZ ;  /* 0x000000045e2c7c24 */ /* 0x000fca000f8e02ff */
[----:B------:R-:W-:Y:S02]  /*0770*/  SHF.R.S32.HI R45, RZ, 0x1f, R44 ;  /* 0x0000001fff2d7819 */ /* 0x000fe4000001142c */
[----:B------:R-:W2:Y:S02]  /*0780*/  LDC.64 R120, c[0x0][0x390] ;  /* 0x0000e400ff787b82 */ /* 0x000ea40000000a00 */
[----:B------:R-:W-:Y:S01]  /*0790*/  LEA.HI R45, R45, R44, RZ, 0x3 ;  /* 0x0000002c2d2d7211 */ /* 0x000fe200078f18ff */
[----:B-1----:R-:W-:-:S06]  /*07a0*/  @P2 IMAD.WIDE R52, R94, 0x2, R52 ;  /* 0x000000025e342825 */ /* 0x002fcc00078e0234 */
[----:B------:R-:W3:Y:S01]  /*07b0*/  @P2 LDG.E.U16 R52, desc[UR6][R52.64] ;  /* 0x0000000634342981 */ /* 0x000ee2000c1e1500 */
[----:B0-----:R-:W-:-:S04]  /*07c0*/  LOP3.LUT R48, R50, 0x1f, RZ, 0xc0, !PT ;  /* 0x0000001f32307812 */ /* 0x001fc800078ec0ff */
[----:B------:R-:W-:-:S05]  /*07d0*/  LEA.HI.SX32 R48, R45, R48, 0x1d ;  /* 0x000000302d307211 */ /* 0x000fca00078feaff */
[----:B--2---:R-:W-:-:S06]  /*07e0*/  IMAD.WIDE.U32 R44, R48, 0x10, R120 ;  /* 0x00000010302c7825 */ /* 0x004fcc00078e0078 */
[----:B------:R-:W5:Y:S01]  /*07f0*/  LDG.E.128 R44, desc[UR6][R44.64] ;  /* 0x000000062c2c7981 */ /* 0x000f62000c1e1d00 */
[----:B------:R-:W-:-:S04]  /*0800*/  UISETP.NE.U32.AND UP0, UPT, UR10, URZ, UPT ;  /* 0x000000ff0a00728c */ /* 0x000fc8000bf05070 */
[----:B------:R-:W-:Y:S01]  /*0810*/  UISETP.NE.AND.EX UP0, UPT, UR11, URZ, UPT, UP0 ;  /* 0x000000ff0b00728c */ /* 0x000fe2000bf05300 */
[----:B------:R-:W-:Y:S01]  /*0820*/  HFMA2 R49, -RZ, RZ, 1.875, 0 ;  /* 0x3f800000ff317431 */ /* 0x000fe200000001ff */
[----:B---3--:R-:W-:-:S07]  /*0830*/  @P2 SHF.L.U32 R49, R52, 0x10, RZ ;  /* 0x0000001034312819 */ /* 0x008fce00000006ff */
[----:B------:R-:W-:Y:S05]  /*0840*/  BRA.U !UP0, `(.L_x_53) ;  /* 0x0000000108a07547 */ /* 0x000fea000b800000 */
[----:B------:R-:W0:Y:S02]  /*0850*/  LDC.64 R40, c[0x0][0x3a0] ;  /* 0x0000e800ff287b82 */ /* 0x000e240000000a00 */
[----:B0-----:R-:W-:-:S06]  /*0860*/  IMAD.WIDE.U32 R40, R48, 0x10, R40 ;  /* 0x0000001030287825 */ /* 0x001fcc00078e0028 */
[----:B------:R-:W2:Y:S01]  /*0870*/  LDG.E.128 R40, desc[UR6][R40.64] ;  /* 0x0000000628287981 */ /* 0x000ea2000c1e1d00 */
[C---:B-----5:R-:W-:Y:S02]  /*0880*/  SHF.L.U32 R58, R46.reuse, 0x10, RZ ;  /* 0x000000102e3a7819 */ /* 0x060fe400000006ff */
[C---:B------:R-:W-:Y:S02]  /*0890*/  PRMT R53, R45.reuse, 0x7632, R53 ;  /* 0x000076322d357816 */ /* 0x040fe40000000035 */
[----:B------:R-:W-:Y:S02]  /*08a0*/  SHF.L.U32 R54, R45, 0x10, RZ ;  /* 0x000000102d367819 */ /* 0x000fe400000006ff */
[----:B------:R-:W-:Y:S02]  /*08b0*/  PRMT R56, R46, 0x7632, R56 ;  /* 0x000076322e387816 */ /* 0x000fe40000000038 */
[----:B------:R-:W-:Y:S02]  /*08c0*/  PRMT R59, R47, 0x7632, R59 ;  /* 0x000076322f3b7816 */ /* 0x000fe4000000003b */
        /* <DEDUP_REMOVED lines=9> */
[----:B------:R-:W-:Y:S01]  /*0960*/  PRMT R61, R43, 0x7632, R61 ;  /* 0x000076322b3d7816 */ /* 0x000fe2000000003d */
[----:B------:R-:W-:Y:S01]  /*0970*/  IMAD.U32 R45, R45, 0x10000, RZ ;  /* 0x000100002d2d7824 */ /* 0x000fe200078e00ff */
[----:B------:R-:W-:Y:S02]  /*0980*/  SHF.L.U32 R47, R40, 0x10, RZ ;  /* 0x00000010282f7819 */ /* 0x000fe400000006ff */
[----:B------:R-:W-:Y:S02]  /*0990*/  SHF.L.U32 R58, R59, 0x10, RZ ;  /* 0x000000103b3a7819 */ /* 0x000fe400000006ff */
[----:B------:R-:W-:Y:S01]  /*09a0*/  SHF.L.U32 R57, R57, 0x10, RZ ;  /* 0x0000001039397819 */ /* 0x000fe200000006ff */
[-C--:B------:R-:W-:Y:S01]  /*09b0*/  FFMA.FTZ R52, R44, R49.reuse, R47 ;  /* 0x000000312c347223 */ /* 0x080fe2000001002f */
[----:B------:R-:W-:Y:S02]  /*09c0*/  SHF.L.U32 R41, R41, 0x10, RZ ;  /* 0x0000001029297819 */ /* 0x000fe400000006ff */
[----:B------:R-:W-:Y:S01]  /*09d0*/  SHF.L.U32 R43, R43, 0x10, RZ ;  /* 0x000000102b2b7819 */ /* 0x000fe200000006ff */
[-C--:B------:R-:W-:Y:S01]  /*09e0*/  FFMA.FTZ R56, R56, R49.reuse, R57 ;  /* 0x0000003138387223 */ /* 0x080fe20000010039 */
[----:B------:R-:W-:Y:S01]  /*09f0*/  SHF.L.U32 R40, R51, 0x10, RZ ;  /* 0x0000001033287819 */ /* 0x000fe200000006ff */
[-C--:B------:R-:W-:Y:S01]  /*0a00*/  FFMA.FTZ R54, R54, R49.reuse, R41 ;  /* 0x0000003136367223 */ /* 0x080fe20000010029 */
[----:B------:R-:W-:Y:S01]  /*0a10*/  SHF.L.U32 R42, R53, 0x10, RZ ;  /* 0x00000010352a7819 */ /* 0x000fe200000006ff */
[-C--:B------:R-:W-:Y:S01]  /*0a20*/  FFMA.FTZ R53, R60, R49.reuse, R43 ;  /* 0x000000313c357223 */ /* 0x080fe2000001002b */
[----:B------:R-:W-:Y:S01]  /*0a30*/  SHF.L.U32 R61, R61, 0x10, RZ ;  /* 0x000000103d3d7819 */ /* 0x000fe200000006ff */
[----:B------:R-:W-:Y:S01]  /*0a40*/  FFMA.FTZ R57, R40, R49, R45 ;  /* 0x0000003128397223 */ /* 0x000fe2000001002d */
[----:B------:R-:W-:-:S03]  /*0a50*/  SHF.L.U32 R59, R46, 0x10, RZ ;  /* 0x000000102e3b7819 */ /* 0x000fc600000006ff */
[-C--:B------:R-:W-:Y:S01]  /*0a60*/  FFMA.FTZ R58, R58, R49.reuse, R61 ;  /* 0x000000313a3a7223 */ /* 0x080fe2000001003d */
[----:B------:R-:W-:Y:S01]  /*0a70*/  F2FP.BF16.F32.PACK_AB R40, R57, R52 ;  /* 0x000000343928723e */ /* 0x000fe200000010ff */
[----:B------:R-:W-:Y:S01]  /*0a80*/  FFMA.FTZ R59, R42, R49, R59 ;  /* 0x000000312a3b7223 */ /* 0x000fe2000001003b */
[----:B------:R-:W-:Y:S02]  /*0a90*/  F2FP.BF16.F32.PACK_AB R42, R56, R55 ;  /* 0x00000037382a723e */ /* 0x000fe400000010ff */
[----:B------:R-:W-:Y:S02]  /*0aa0*/  F2FP.BF16.F32.PACK_AB R43, R58, R53 ;  /* 0x000000353a2b723e */ /* 0x000fe400000010ff */
[----:B------:R-:W-:Y:S01]  /*0ab0*/  F2FP.BF16.F32.PACK_AB R41, R59, R54 ;  /* 0x000000363b29723e */ /* 0x000fe200000010ff */
[----:B------:R-:W-:Y:S06]  /*0ac0*/  BRA `(.L_x_54) ;  /* 0x0000000000c47947 */ /* 0x000fec0003800000 */
.L_x_53:
        /* <DEDUP_REMOVED lines=9> */
[C---:B------:R-:W-:Y:S02]  /*0b60*/  PRMT R43, R47.reuse, 0x7632, R43 ;  /* 0x000076322f2b7816 */ /* 0x040fe4000000002b */
        /* <DEDUP_REMOVED lines=19> */
.L_x_55:
[C---:B-----5:R-:W-:Y:S02]  /*0ca0*/  PRMT R51, R44.reuse, 0x7632, R51 ;  /* 0x000076322c337816 */ /* 0x060fe40000000033 */
[----:B------:R-:W-:Y:S02]  /*0cb0*/  SHF.L.U32 R44, R44, 0x10, RZ ;  /* 0x000000102c2c7819 */ /* 0x000fe400000006ff */
[----:B------:R-:W-:Y:S02]  /*0cc0*/  SHF.L.U32 R56, R46, 0x10, RZ ;  /* 0x000000102e387819 */ /* 0x000fe400000006ff */
[C---:B------:R-:W-:Y:S01]  /*0cd0*/  PRMT R53, R45.reuse, 0x7632, R53 ;  /* 0x000076322d357816 */ /* 0x040fe20000000035 */
[-C--:B------:R-:W-:Y:S01]  /*0ce0*/  FMUL.FTZ R52, R44, R49.reuse ;  /* 0x000000312c347220 */ /* 0x080fe20000410000 */
[----:B------:R-:W-:Y:S01]  /*0cf0*/  SHF.L.U32 R54, R45, 0x10, RZ ;  /* 0x000000102d367819 */ /* 0x000fe200000006ff */
[----:B------:R-:W-:Y:S01]  /*0d00*/  FMUL.FTZ R55, R56, R49 ;  /* 0x0000003138377220 */ /* 0x000fe20000410000 */
[----:B------:R-:W-:-:S02]  /*0d10*/  PRMT R45, R46, 0x7632, R45 ;  /* 0x000076322e2d7816 */ /* 0x000fc4000000002d */
[C---:B------:R-:W-:Y:S01]  /*0d20*/  PRMT R57, R47.reuse, 0x7632, R57 ;  /* 0x000076322f397816 */ /* 0x040fe20000000039 */
[-C--:B------:R-:W-:Y:S01]  /*0d30*/  FMUL.FTZ R54, R54, R49.reuse ;  /* 0x0000003136367220 */ /* 0x080fe20000410000 */
[----:B------:R-:W-:Y:S02]  /*0d40*/  SHF.L.U32 R58, R47, 0x10, RZ ;  /* 0x000000102f3a7819 */ /* 0x000fe400000006ff */
[----:B------:R-:W-:Y:S02]  /*0d50*/  SHF.L.U32 R44, R51, 0x10, RZ ;  /* 0x00000010332c7819 */ /* 0x000fe400000006ff */
[----:B------:R-:W-:Y:S01]  /*0d60*/  SHF.L.U32 R46, R53, 0x10, RZ ;  /* 0x00000010352e7819 */ /* 0x000fe200000006ff */
[-C--:B------:R-:W-:Y:S01]  /*0d70*/  FMUL.FTZ R53, R58, R49.reuse ;  /* 0x000000313a357220 */ /* 0x080fe20000410000 */
[----:B------:R-:W-:Y:S02]  /*0d80*/  SHF.L.U32 R56, R45, 0x10, RZ ;  /* 0x000000102d387819 */ /* 0x000fe400000006ff */
[----:B------:R-:W-:Y:S01]  /*0d90*/  SHF.L.U32 R60, R57, 0x10, RZ ;  /* 0x00000010393c7819 */ /* 0x000fe200000006ff */
[-C--:B------:R-:W-:Y:S01]  /*0da0*/  FMUL.FTZ R57, R44, R49.reuse ;  /* 0x000000312c397220 */ /* 0x080fe20000410000 */
[-C--:B------:R-:W-:Y:S01]  /*0db0*/  FMUL.FTZ R59, R46, R49.reuse ;  /* 0x000000312e3b7220 */ /* 0x080fe20000410000 */
[----:B------:R-:W-:-:S02]  /*0dc0*/  FMUL.FTZ R56, R56, R49 ;  /* 0x0000003138387220 */ /* 0x000fc40000410000 */
[----:B------:R-:W-:-:S07]  /*0dd0*/  FMUL.FTZ R58, R60, R49 ;  /* 0x000000313c3a7220 */ /* 0x000fce0000410000 */
.L_x_54:
[----:B------:R-:W0:Y:S01]  /*0de0*/  @P1 LDC.64 R60, c[0x0][0x3a8] ;  /* 0x0000ea00ff3c1b82 */ /* 0x000e220000000a00 */
[----:B------:R-:W-:-:S05]  /*0df0*/  IADD3 R51, PT, PT, R48, 0x20, RZ ;  /* 0x0000002030337810 */ /* 0x000fca0007ffe0ff */
[----:B------:R-:W-:-:S04]  /*0e00*/  IMAD.WIDE.U32 R44, R51, 0x10, R120 ;  /* 0x00000010332c7825 */ /* 0x000fc800078e0078 */
[----:B0-----:R-:W-:-:S05]  /*0e10*/  @P1 IMAD.WIDE.U32 R60, R48, 0x10, R60 ;  /* 0x00000010303c1825 */ /* 0x001fca00078e003c */
[----:B------:R0:W-:Y:S04]  /*0e20*/  @P1 STG.E.128 desc[UR6][R60.64], R40 ;  /* 0x000000283c001986 */ /* 0x0001e8000c101d06 */
[----:B------:R-:W5:Y:S01]  /*0e30*/  LDG.E.128 R44, desc[UR6][R44.64] ;  /* 0x000000062c2c7981 */ /* 0x000f62000c1e1d00 */
[----:B------:R-:W-:Y:S05]  /*0e40*/  BRA.U !UP0, `(.L_x_56) ;  /* 0x0000000108a07547 */ /* 0x000fea000b800000 */
[----:B0-----:R-:W0:Y:S02]  /*0e50*/  LDC.64 R40, c[0x0][0x3a0] ;  /* 0x0000e800ff287b82 */ /* 0x001e240000000a00 */
        /* <DEDUP_REMOVED lines=11> */
[C---:B--2---:R-:W-:Y:S02]  /*0f10*/  PRMT R45, R40.reuse, 0x7632, R45 ;  /* 0x00007632282d7816 */ /* 0x044fe4000000002d */
[----:B------:R-:W-:Y:S02]  /*0f20*/  SHF.L.U32 R47, R40, 0x10, RZ ;  /* 0x00000010282f7819 */ /* 0x000fe400000006ff */
[C---:B------:R-:W-:Y:S02]  /*0f30*/  PRMT R40, R41.reuse, 0x7632, R40 ;  /* 0x0000763229287816 */ /* 0x040fe40000000028 */
[----:B------:R-:W-:Y:S01]  /*0f40*/  SHF.L.U32 R41, R41, 0x10, RZ ;  /* 0x0000001029297819 */ /* 0x000fe200000006ff */
[----:B------:R-:W-:Y:S01]  /*0f50*/  FFMA.FTZ R98, R44, R49, R47 ;  /* 0x000000312c627223 */ /* 0x000fe2000001002f */
[----:B------:R-:W-:-:S02]  /*0f60*/  PRMT R84, R42, 0x7632, R84 ;  /* 0x000076322a547816 */ /* 0x000fc40000000054 */
[----:B------:R-:W-:Y:S01]  /*0f70*/  PRMT R99, R43, 0x7632, R99 ;  /* 0x000076322b637816 */ /* 0x000fe20000000063 */
[-C--:B------:R-:W-:Y:S01]  /*0f80*/  FFMA.FTZ R95, R62, R49.reuse, R41 ;  /* 0x000000313e5f7223 */ /* 0x080fe20000010029 */
[----:B------:R-:W-:Y:S02]  /*0f90*/  SHF.L.U32 R85, R42, 0x10, RZ ;  /* 0x000000102a557819 */ /* 0x000fe400000006ff */
[----:B------:R-:W-:Y:S02]  /*0fa0*/  SHF.L.U32 R42, R63, 0x10, RZ ;  /* 0x000000103f2a7819 */ /* 0x000fe400000006ff */
[----:B------:R-:W-:Y:S01]  /*0fb0*/  SHF.L.U32 R43, R43, 0x10, RZ ;  /* 0x000000102b2b7819 */ /* 0x000fe200000006ff */
[-C--:B------:R-:W-:Y:S01]  /*0fc0*/  FFMA.FTZ R96, R46, R49.reuse, R85 ;  /* 0x000000312e607223 */ /* 0x080fe20000010055 */
[----:B------:R-:W-:Y:S02]  /*0fd0*/  SHF.L.U32 R62, R61, 0x10, RZ ;  /* 0x000000103d3e7819 */ /* 0x000fe400000006ff */
[----:B------:R-:W-:Y:S01]  /*0fe0*/  SHF.L.U32 R44, R97, 0x10, RZ ;  /* 0x00000010612c7819 */ /* 0x000fe200000006ff */
[----:B------:R-:W-:Y:S01]  /*0ff0*/  FFMA.FTZ R85, R100, R49, R43 ;  /* 0x0000003164557223 */ /* 0x000fe2000001002b */
[----:B------:R-:W-:-:S02]  /*1000*/  SHF.L.U32 R99, R99, 0x10, RZ ;  /* 0x0000001063637819 */ /* 0x000fc400000006ff */
[----:B------:R-:W-:Y:S02]  /*1010*/  SHF.L.U32 R63, R84, 0x10, RZ ;  /* 0x00000010543f7819 */ /* 0x000fe400000006ff */
[----:B------:R-:W-:Y:S01]  /*1020*/  SHF.L.U32 R41, R40, 0x10, RZ ;  /* 0x0000001028297819 */ /* 0x000fe200000006ff */
[-C--:B------:R-:W-:Y:S01]  /*1030*/  FFMA.FTZ R84, R44, R49.reuse, R99 ;  /* 0x000000312c547223 */ /* 0x080fe20000010063 */
[----:B------:R-:W-:Y:S01]  /*1040*/  SHF.L.U32 R45, R45, 0x10, RZ ;  /* 0x000000102d2d7819 */ /* 0x000fe200000006ff */
[-C--:B------:R-:W-:Y:S02]  /*1050*/  FFMA.FTZ R63, R42, R49.reuse, R63 ;  /* 0x000000312a3f7223 */ /* 0x080fe4000001003f */
[----:B------:R-:W-:Y:S01]  /*1060*/  FFMA.FTZ R62, R62, R49, R41 ;  /* 0x000000313e3e7223 */ /* 0x000fe20000010029 */
[----:B------:R-:W-:Y:S01]  /*1070*/  F2FP.BF16.F32.PACK_AB R43, R84, R85 ;  /* 0x00000055542b723e */ /* 0x000fe200000010ff */
[----:B------:R-:W-:Y:S01]  /*1080*/  FFMA.FTZ R61, R60, R49, R45 ;  /* 0x000000313c3d7223 */ /* 0x000fe2000001002d */
[----:B------:R-:W-:-:S02]  /*1090*/  F2FP.BF16.F32.PACK_AB R42, R63, R96 ;  /* 0x000000603f2a723e */ /* 0x000fc400000010ff */
[----:B------:R-:W-:Y:S02]  /*10a0*/  F2FP.BF16.F32.PACK_AB R41, R62, R95 ;  /* 0x0000005f3e29723e */ /* 0x000fe400000010ff */
[----:B------:R-:W-:Y:S01]  /*10b0*/  F2FP.BF16.F32.PACK_AB R40, R61, R98 ;  /* 0x000000623d28723e */ /* 0x000fe200000010ff */
[----:B------:R-:W-:Y:S06]  /*10c0*/  BRA `(.L_x_57) ;  /* 0x0000000000c07947 */ /* 0x000fec0003800000 */
.L_x_56:
[----:B------:R-:W-:-:S04]  /*10d0*/  UISETP.NE.U32.AND UP1, UPT, UR12, URZ, UPT ;  /* 0x000000ff0c00728c */ /* 0x000fc8000bf25070 */
[----:B------:R-:W-:-:S09]  /*10e0*/  UISETP.NE.AND.EX UP1, UPT, UR13, URZ, UPT, UP1 ;  /* 0x000000ff0d00728c */ /* 0x000fd2000bf25310 */
[----:B------:R-:W-:Y:S05]  /*10f0*/  BRA.U UP1, `(.L_x_58) ;  /* 0x0000000101547547 */ /* 0x000fea000b800000 */
[C---:B0----5:R-:W-:Y:S02]  /*1100*/  PRMT R61, R45.reuse, 0x7632, R61 ;  /* 0x000076322d3d7816 */ /* 0x061fe4000000003d */
[----:B------:R-:W-:Y:S02]  /*1110*/  SHF.L.U32 R62, R45, 0x10, RZ ;  /* 0x000000102d3e7819 */ /* 0x000fe400000006ff */
[----:B------:R-:W-:Y:S02]  /*1120*/  PRMT R60, R44, 0x7632, R60 ;  /* 0x000076322c3c7816 */ /* 0x000fe4000000003c */
[----:B------:R-:W-:Y:S01]  /*1130*/  PRMT R45, R46, 0x7632, R45 ;  /* 0x000076322e2d7816 */ /* 0x000fe2000000002d */
[----:B------:R-:W-:Y:S01]  /*1140*/  FMUL.FTZ R95, R62, R49 ;  /* 0x000000313e5f7220 */ /* 0x000fe20000410000 */
[----:B------:R-:W-:Y:S01]  /*1150*/  SHF.L.U32 R44, R44, 0x10, RZ ;  /* 0x000000102c2c7819 */ /* 0x000fe200000006ff */
[----:B------:R-:W-:Y:S01]  /*1160*/  IMAD.U32 R60, R60, 0x10000, RZ ;  /* 0x000100003c3c7824 */ /* 0x000fe200078e00ff */
[----:B------:R-:W-:-:S02]  /*1170*/  SHF.L.U32 R46, R46, 0x10, RZ ;  /* 0x000000102e2e7819 */ /* 0x000fc400000006ff */
[C---:B------:R-:W-:Y:S01]  /*1180*/  PRMT R63, R47.reuse, 0x7632, R63 ;  /* 0x000076322f3f7816 */ /* 0x040fe2000000003f */
        /* <DEDUP_REMOVED lines=12> */
.L_x_58:
[C---:B0----5:R-:W-:Y:S02]  /*1250*/  SHF.L.U32 R42, R45.reuse, 0x10, RZ ;  /* 0x000000102d2a7819 */ /* 0x061fe400000006ff */
[----:B------:R-:W-:Y:S02]  /*1260*/  PRMT R41, R45, 0x7632, R41 ;  /* 0x000076322d297816 */ /* 0x000fe40000000029 */
[----:B------:R-:W-:Y:S01]  /*1270*/  PRMT R40, R44, 0x7632, R40 ;  /* 0x000076322c287816 */ /* 0x000fe20000000028 */
[----:B------:R-:W-:Y:S01]  /*1280*/  FMUL.FTZ R95, R42, R49 ;  /* 0x000000312a5f7220 */ /* 0x000fe20000410000 */
[----:B------:R-:W-:Y:S02]  /*1290*/  PRMT R43, R46, 0x7632, R43 ;  /* 0x000076322e2b7816 */ /* 0x000fe4000000002b */
        /* <DEDUP_REMOVED lines=13> */
[-C--:B------:R-:W-:Y:S01]  /*1370*/  FMUL.FTZ R63, R42, R49.reuse ;  /* 0x000000312a3f7220 */ /* 0x080fe20000410000 */
[----:B------:R-:W-:Y:S01]  /*1380*/  F2FP.BF16.F32.PACK_AB R40, R61, R98 ;  /* 0x000000623d28723e */ /* 0x000fe200000010ff */
[----:B------:R-:W-:Y:S01]  /*1390*/  FMUL.FTZ R62, R62, R49 ;  /* 0x000000313e3e7220 */ /* 0x000fe20000410000 */
[----:B------:R-:W-:Y:S02]  /*13a0*/  F2FP.BF16.F32.PACK_AB R43, R84, R85 ;  /* 0x00000055542b723e */ /* 0x000fe400000010ff */
[----:B------:R-:W-:Y:S02]  /*13b0*/  F2FP.BF16.F32.PACK_AB R42, R63, R96 ;  /* 0x000000603f2a723e */ /* 0x000fe400000010ff */
[----:B------:R-:W-:-:S07]  /*13c0*/  F2FP.BF16.F32.PACK_AB R41, R62, R95 ;  /* 0x0000005f3e29723e */ /* 0x000fce00000010ff */
.L_x_57:
        /* <DEDUP_REMOVED lines=10> */
[----:B-----5:R-:W-:Y:S02]  /*1470*/  PRMT R97, R44, 0x7632, R97 ;  /* 0x000076322c617816 */ /* 0x020fe40000000061 */
[C---:B------:R-:W-:Y:S02]  /*1480*/  PRMT R101, R46.reuse, 0x7632, R101 ;  /* 0x000076322e657816 */ /* 0x040fe40000000065 */
[----:B------:R-:W-:Y:S02]  /*1490*/  SHF.L.U32 R108, R46, 0x10, RZ ;  /* 0x000000102e6c7819 */ /* 0x000fe400000006ff */
[C---:B------:R-:W-:Y:S02]  /*14a0*/  PRMT R105, R47.reuse, 0x7632, R105 ;  /* 0x000076322f697816 */ /* 0x040fe40000000069 */
[----:B------:R-:W-:Y:S02]  /*14b0*/  SHF.L.U32 R106, R47, 0x10, RZ ;  /* 0x000000102f6a7819 */ /* 0x000fe400000006ff */
[----:B------:R-:W-:-:S02]  /*14c0*/  SHF.L.U32 R44, R44, 0x10, RZ ;  /* 0x000000102c2c7819 */ /* 0x000fc400000006ff */
[C---:B------:R-:W-:Y:S02]  /*14d0*/  SHF.L.U32 R100, R45.reuse, 0x10, RZ ;  /* 0x000000102d647819 */ /* 0x040fe400000006ff */
[----:B------:R-:W-:-:S04]  /*14e0*/  PRMT R99, R45, 0x7632, R99 ;  /* 0x000076322d637816 */ /* 0x000fc80000000063 */
        /* <DEDUP_REMOVED lines=13> */
[----:B------:R-:W-:Y:S02]  /*15c0*/  SHF.L.U32 R40, R97, 0x10, RZ ;  /* 0x0000001061287819 */ /* 0x000fe400000006ff */
[----:B------:R-:W-:Y:S02]  /*15d0*/  SHF.L.U32 R42, R101, 0x10, RZ ;  /* 0x00000010652a7819 */ /* 0x000fe400000006ff */
[----:B------:R-:W-:Y:S01]  /*15e0*/  SHF.L.U32 R47, R107, 0x10, RZ ;  /* 0x000000106b2f7819 */ /* 0x000fe200000006ff */
[----:B------:R-:W-:Y:S01]  /*15f0*/  FFMA.FTZ R107, R106, R49, R43 ;  /* 0x000000316a6b7223 */ /* 0x000fe2000001002b */
[----:B------:R-:W-:-:S02]  /*1600*/  SHF.L.U32 R105, R102, 0x10, RZ ;  /* 0x0000001066697819 */ /* 0x000fc400000006ff */
[----:B------:R-:W-:Y:S01]  /*1610*/  SHF.L.U32 R41, R46, 0x10, RZ ;  /* 0x000000102e297819 */ /* 0x000fe200000006ff */
[-C--:B------:R-:W-:Y:S01]  /*1620*/  FFMA.FTZ R106, R44, R49.reuse, R47 ;  /* 0x000000312c6a7223 */ /* 0x080fe2000001002f */
[----:B------:R-:W-:Y:S01]  /*1630*/  SHF.L.U32 R45, R45, 0x10, RZ ;  /* 0x000000102d2d7819 */ /* 0x000fe200000006ff */
[-C--:B------:R-:W-:Y:S02]  /*1640*/  FFMA.FTZ R105, R42, R49.reuse, R105 ;  /* 0x000000312a697223 */ /* 0x080fe40000010069 */
[----:B------:R-:W-:Y:S01]  /*1650*/  FFMA.FTZ R104, R104, R49, R41 ;  /* 0x0000003168687223 */ /* 0x000fe20000010029 */
[----:B------:R-:W-:Y:S01]  /*1660*/  F2FP.BF16.F32.PACK_AB R43, R106, R107 ;  /* 0x0000006b6a2b723e */ /* 0x000fe200000010ff */
[----:B------:R-:W-:Y:S01]  /*1670*/  FFMA.FTZ R103, R40, R49, R45 ;  /* 0x0000003128677223 */ /* 0x000fe2000001002d */
[----:B------:R-:W-:Y:S02]  /*1680*/  F2FP.BF16.F32.PACK_AB R42, R105, R108 ;  /* 0x0000006c692a723e */ /* 0x000fe400000010ff */
[----:B------:R-:W-:-:S02]  /*1690*/  F2FP.BF16.F32.PACK_AB R41, R104, R109 ;  /* 0x0000006d6829723e */ /* 0x000fc400000010ff */
[----:B------:R-:W-:Y:S01]  /*16a0*/  F2FP.BF16.F32.PACK_AB R40, R103, R110 ;  /* 0x0000006e6728723e */ /* 0x000fe200000010ff */
[----:B------:R-:W-:Y:S06]  /*16b0*/  BRA `(.L_x_60) ;  /* 0x0000000000c07947 */ /* 0x000fec0003800000 */
.L_x_59:
[----:B------:R-:W-:-:S04]  /*16c0*/  UISETP.NE.U32.AND UP1, UPT, UR12, URZ, UPT ;  /* 0x000000ff0c00728c */ /* 0x000fc8000bf25070 */
[----:B------:R-:W-:-:S09]  /*16d0*/  UISETP.NE.AND.EX UP1, UPT, UR13, URZ, UPT, UP1 ;  /* 0x000000ff0d00728c */ /* 0x000fd2000bf25310 */
[----:B------:R-:W-:Y:S05]  /*16e0*/  BRA.U UP1, `(.L_x_61) ;  /* 0x0000000101547547 */ /* 0x000fea000b800000 */
[C---:B-----5:R-:W-:Y:S02]  /*16f0*/  PRMT R99, R45.reuse, 0x7632, R99 ;  /* 0x000076322d637816 */ /* 0x060fe40000000063 */
[----:B0-----:R-:W-:Y:S02]  /*1700*/  SHF.L.U32 R100, R45, 0x10, RZ ;  /* 0x000000102d647819 */ /* 0x001fe400000006ff */
        /* <DEDUP_REMOVED lines=19> */
.L_x_61:
[C---:B0----5:R-:W-:Y:S01]  /*1840*/  PRMT R41, R45.reuse, 0x7632, R41 ;  /* 0x000076322d297816 */ /* 0x061fe20000000029 */
[----:B------:R-:W-:Y:S01]  /*1850*/  IMAD.U32 R42, R45, 0x10000, RZ ;  /* 0x000100002d2a7824 */ /* 0x000fe200078e00ff */
[----:B------:R-:W-:Y:S02]  /*1860*/  PRMT R40, R44, 0x7632, R40 ;  /* 0x000076322c287816 */ /* 0x000fe40000000028 */
[----:B------:R-:W-:Y:S01]  /*1870*/  PRMT R43, R46, 0x7632, R43 ;  /* 0x000076322e2b7816 */ /* 0x000fe2000000002b */
[----:B------:R-:W-:Y:S01]  /*1880*/  FMUL.FTZ R109, R42, R49 ;  /* 0x000000312a6d7220 */ /* 0x000fe20000410000 */
[----:B------:R-:W-:Y:S02]  /*1890*/  PRMT R45, R47, 0x7632, R45 ;  /* 0x000076322f2d7816 */ /* 0x000fe4000000002d */
[----:B------:R-:W-:Y:S02]  /*18a0*/  SHF.L.U32 R44, R44, 0x10, RZ ;  /* 0x000000102c2c7819 */ /* 0x000fe400000006ff */
[----:B------:R-:W-:-:S02]  /*18b0*/  SHF.L.U32 R46, R46, 0x10, RZ ;  /* 0x000000102e2e7819 */ /* 0x000fc400000006ff */
        /* <DEDUP_REMOVED lines=10> */
[-C--:B------:R-:W-:Y:S01]  /*1960*/  FMUL.FTZ R105, R42, R49.reuse ;  /* 0x000000312a697220 */ /* 0x080fe20000410000 */
[----:B------:R-:W-:Y:S01]  /*1970*/  F2FP.BF16.F32.PACK_AB R40, R103, R110 ;  /* 0x0000006e6728723e */ /* 0x000fe200000010ff */
[----:B------:R-:W-:Y:S01]  /*1980*/  FMUL.FTZ R104, R104, R49 ;  /* 0x0000003168687220 */ /* 0x000fe20000410000 */
[----:B------:R-:W-:-:S02]  /*1990*/  F2FP.BF16.F32.PACK_AB R43, R106, R107 ;  /* 0x0000006b6a2b723e */ /* 0x000fc400000010ff */
[----:B------:R-:W-:Y:S02]  /*19a0*/  F2FP.BF16.F32.PACK_AB R42, R105, R108 ;  /* 0x0000006c692a723e */ /* 0x000fe400000010ff */
[----:B------:R-:W-:-:S07]  /*19b0*/  F2FP.BF16.F32.PACK_AB R41, R104, R109 ;  /* 0x0000006d6829723e */ /* 0x000fce00000010ff */
.L_x_60:
        /* <DEDUP_REMOVED lines=10> */
[----:B-----5:R-:W-:Y:S02]  /*1a60*/  SHF.L.U32 R102, R44, 0x10, RZ ;  /* 0x000000102c667819 */ /* 0x020fe400000006ff */
[----:B------:R-:W-:Y:S02]  /*1a70*/  SHF.L.U32 R112, R45, 0x10, RZ ;  /* 0x000000102d707819 */ /* 0x000fe400000006ff */
[C---:B------:R-:W-:Y:S02]  /*1a80*/  PRMT R99, R47.reuse, 0x7632, R99 ;  /* 0x000076322f637816 */ /* 0x040fe40000000063 */
[----:B------:R-:W-:Y:S02]  /*1a90*/  SHF.L.U32 R114, R46, 0x10, RZ ;  /* 0x000000102e727819 */ /* 0x000fe400000006ff */
[----:B------:R-:W-:Y:S01]  /*1aa0*/  SHF.L.U32 R118, R47, 0x10, RZ ;  /* 0x000000102f767819 */ /* 0x000fe200000006ff */
[----:B------:R-:W-:Y:S01]  /*1ab0*/  IMAD.U32 R116, R99, 0x10000, RZ ;  /* 0x0001000063747824 */ /* 0x000fe200078e00ff */
[----:B------:R-:W-:-:S02]  /*1ac0*/  PRMT R44, R44, 0x7632, R44 ;  /* 0x000076322c2c7816 */ /* 0x000fc4000000002c */
[----:B------:R-:W-:Y:S02]  /*1ad0*/  PRMT R45, R45, 0x7632, R45 ;  /* 0x000076322d2d7816 */ /* 0x000fe4000000002d */
[----:B------:R-:W-:Y:S02]  /*1ae0*/  PRMT R46, R46, 0x7632, R46 ;  /* 0x000076322e2e7816 */ /* 0x000fe4000000002e */
[----:B------:R-:W-:Y:S02]  /*1af0*/  SHF.L.U32 R44, R44, 0x10, RZ ;  /* 0x000000102c2c7819 */ /* 0x000fe400000006ff */
[----:B------:R-:W-:Y:S02]  /*1b00*/  SHF.L.U32 R46, R46, 0x10, RZ ;  /* 0x000000102e2e7819 */ /* 0x000fe400000006ff */
[----:B--2---:R-:W-:Y:S02]  /*1b10*/  SHF.L.U32 R97, R40, 0x10, RZ ;  /* 0x0000001028617819 */ /* 0x004fe400000006ff */
[----:B------:R-:W-:-:S02]  /*1b20*/  SHF.L.U32 R111, R41, 0x10, RZ ;  /* 0x00000010296f7819 */ /* 0x000fc400000006ff */
[----:B------:R-:W-:Y:S01]  /*1b30*/  PRMT R40, R40, 0x7632, R40 ;  /* 0x0000763228287816 */ /* 0x000fe20000000028 */
[-C--:B------:R-:W-:Y:S01]  /*1b40*/  FFMA.FTZ R102, R102, R49.reuse, R97 ;  /* 0x0000003166667223 */ /* 0x080fe20000010061 */
[----:B------:R-:W-:Y:S01]  /*1b50*/  SHF.L.U32 R97, R42, 0x10, RZ ;  /* 0x000000102a617819 */ /* 0x000fe200000006ff */
[-C--:B------:R-:W-:Y:S01]  /*1b60*/  FFMA.FTZ R111, R112, R49.reuse, R111 ;  /* 0x00000031706f7223 */ /* 0x080fe2000001006f */
[----:B------:R-:W-:Y:S02]  /*1b70*/  PRMT R41, R41, 0x7632, R41 ;  /* 0x0000763229297816 */ /* 0x000fe40000000029 */
[----:B------:R-:W-:Y:S01]  /*1b80*/  PRMT R42, R42, 0x7632, R42 ;  /* 0x000076322a2a7816 */ /* 0x000fe2000000002a */
[----:B------:R-:W-:Y:S01]  /*1b90*/  FFMA.FTZ R114, R114, R49, R97 ;  /* 0x0000003172727223 */ /* 0x000fe20000010061 */
[C---:B------:R-:W-:Y:S02]  /*1ba0*/  PRMT R47, R43.reuse, 0x7632, R47 ;  /* 0x000076322b2f7816 */ /* 0x040fe4000000002f */
[----:B------:R-:W-:-:S02]  /*1bb0*/  SHF.L.U32 R43, R43, 0x10, RZ ;  /* 0x000000102b2b7819 */ /* 0x000fc400000006ff */
[----:B------:R-:W-:Y:S02]  /*1bc0*/  SHF.L.U32 R112, R45, 0x10, RZ ;  /* 0x000000102d707819 */ /* 0x000fe400000006ff */
        /* <DEDUP_REMOVED lines=14> */
.L_x_62:
        /* <DEDUP_REMOVED lines=24> */
.L_x_64:
[C---:B0----5:R-:W-:Y:S02]  /*1e30*/  PRMT R40, R44.reuse, 0x7632, R40 ;  /* 0x000076322c287816 */ /* 0x061fe40000000028 */
[----:B------:R-:W-:Y:S02]  /*1e40*/  SHF.L.U32 R44, R44, 0x10, RZ ;  /* 0x000000102c2c7819 */ /* 0x000fe400000006ff */
[C---:B------:R-:W-:Y:S02]  /*1e50*/  PRMT R41, R45.reuse, 0x7632, R41 ;  /* 0x000076322d297816 */ /* 0x040fe40000000029 */
[----:B------:R-:W-:Y:S01]  /*1e60*/  SHF.L.U32 R42, R45, 0x10, RZ ;  /* 0x000000102d2a7819 */ /* 0x000fe200000006ff */
[-C--:B------:R-:W-:Y:S01]  /*1e70*/  FMUL.FTZ R102, R44, R49.reuse ;  /* 0x000000312c667220 */ /* 0x080fe20000410000 */
[----:B------:R-:W-:Y:S02]  /*1e80*/  PRMT R43, R46, 0x7632, R43 ;  /* 0x000076322e2b7816 */ /* 0x000fe4000000002b */
[----:B------:R-:W-:Y:S01]  /*1e90*/  PRMT R45, R47, 0x7632, R45 ;  /* 0x000076322f2d7816 */ /* 0x000fe2000000002d */
[----:B------:R-:W-:Y:S01]  /*1ea0*/  FMUL.FTZ R111, R42, R49 ;  /* 0x000000312a6f7220 */ /* 0x000fe20000410000 */
[----:B------:R-:W-:Y:S01]  /*1eb0*/  SHF.L.U32 R46, R46, 0x10, RZ ;  /* 0x000000102e2e7819 */ /* 0x000fe200000006ff */
[----:B------:R-:W-:Y:S01]  /*1ec0*/  IMAD.U32 R42, R43, 0x10000, RZ ;  /* 0x000100002b2a7824 */ /* 0x000fe200078e00ff */
[----:B------:R-:W-:-:S02]  /*1ed0*/  SHF.L.U32 R118, R47, 0x10, RZ ;  /* 0x000000102f767819 */ /* 0x000fc400000006ff */
        /* <DEDUP_REMOVED lines=9> */
[----:B------:R-:W-:-:S02]  /*1f70*/  F2FP.BF16.F32.PACK_AB R42, R99, R114 ;  /* 0x00000072632a723e */ /* 0x000fc400000010ff */
[----:B------:R-:W-:Y:S02]  /*1f80*/  F2FP.BF16.F32.PACK_AB R43, R97, R118 ;  /* 0x00000076612b723e */ /* 0x000fe400000010ff */
[----:B------:R-:W-:Y:S02]  /*1f90*/  F2FP.BF16.F32.PACK_AB R41, R112, R111 ;  /* 0x0000006f7029723e */ /* 0x000fe400000010ff */
[----:B------:R-:W-:-:S07]  /*1fa0*/  F2FP.BF16.F32.PACK_AB R40, R117, R102 ;  /* 0x000000667528723e */ /* 0x000fce00000010ff */
.L_x_63:
[----:B------:R-:W0:Y:S01]  /*1fb0*/  @P1 LDC.64 R44, c[0x0][0x3a8] ;  /* 0x0000ea00ff2c1b82 */ /* 0x000e220000000a00 */
[----:B------:R-:W-:Y:S01]  /*1fc0*/  IADD3 R116, PT, PT, R48, 0x80, RZ ;  /* 0x0000008030747810 */ /* 0x000fe20007ffe0ff */
[----:B0-----:R-:W-:-:S04]  /*1fd0*/  @P1 IMAD.WIDE.U32 R122, R100, 0x10, R44 ;  /* 0x00000010647a1825 */ /* 0x001fc800078e002c */
[----:B------:R-:W-:Y:S01]  /*1fe0*/  IMAD.WIDE.U32 R44, R116, 0x10, R120 ;  /* 0x00000010742c7825 */ /* 0x000fe200078e0078 */
[----:B------:R0:W-:Y:S05]  /*1ff0*/  @P1 STG.E.128 desc[UR6][R122.64], R40 ;  /* 0x000000287a001986 */ /* 0x0001ea000c101d06 */
[----:B------:R-:W5:Y:S01]  /*2000*/  LDG.E.128 R44, desc[UR6][R44.64] ;  /* 0x000000062c2c7981 */ /* 0x000f62000c1e1d00 */
[----:B------:R-:W-:Y:S05]  /*2010*/  BRA.U !UP0, `(.L_x_65) ;  /* 0x0000000108a07547 */ /* 0x000fea000b800000 */
[----:B0-----:R-:W0:Y:S02]  /*2020*/  LDC.64 R40, c[0x0][0x3a0] ;  /* 0x0000e800ff287b82 */ /* 0x001e240000000a00 */
[----:B0-----:R-:W-:-:S06]  /*2030*/  IMAD.WIDE.U32 R40, R116, 0x10, R40 ;  /* 0x0000001074287825 */ /* 0x001fcc00078e0028 */
[----:B------:R-:W2:Y:S01]  /*2040*/  LDG.E.128 R40, desc[UR6][R40.64] ;  /* 0x0000000628287981 */ /* 0x000ea2000c1e1d00 */
[C---:B-----5:R-:W-:Y:S02]  /*2050*/  PRMT R101, R47.reuse, 0x7632, R101 ;  /* 0x000076322f657816 */ /* 0x060fe40000000065 */
[----:B------:R-:W-:Y:S02]  /*2060*/  SHF.L.U32 R122, R47, 0x10, RZ ;  /* 0x000000102f7a7819 */ /* 0x000fe400000006ff */
[----:B------:R-:W-:Y:S02]  /*2070*/  SHF.L.U32 R120, R101, 0x10, RZ ;  /* 0x0000001065787819 */ /* 0x000fe400000006ff */
[C---:B------:R-:W-:Y:S02]  /*2080*/  SHF.L.U32 R124, R46.reuse, 0x10, RZ ;  /* 0x000000102e7c7819 */ /* 0x040fe400000006ff */
[----:B------:R-:W-:-:S04]  /*2090*/  PRMT R46, R46, 0x7632, R46 ;  /* 0x000076322e2e7816 */ /* 0x000fc8000000002e */
[----:B------:R-:W-:Y:S02]  /*20a0*/  SHF.L.U32 R46, R46, 0x10, RZ ;  /* 0x000000102e2e7819 */ /* 0x000fe400000006ff */
[----:B--2---:R-:W-:Y:S02]  /*20b0*/  PRMT R47, R43, 0x7632, R47 ;  /* 0x000076322b2f7816 */ /* 0x004fe4000000002f */
[----:B------:R-:W-:Y:S02]  /*20c0*/  SHF.L.U32 R121, R40, 0x10, RZ ;  /* 0x0000001028797819 */ /* 0x000fe400000006ff */
[----:B------:R-:W-:Y:S02]  /*20d0*/  SHF.L.U32 R47, R47, 0x10, RZ ;  /* 0x000000102f2f7819 */ /* 0x000fe400000006ff */
[----:B------:R-:W-:Y:S02]  /*20e0*/  SHF.L.U32 R43, R43, 0x10, RZ ;  /* 0x000000102b2b7819 */ /* 0x000fe400000006ff */
[----:B------:R-:W-:Y:S01]  /*20f0*/  SHF.L.U32 R119, R41, 0x10, RZ ;  /* 0x0000001029777819 */ /* 0x000fe200000006ff */
[-C--:B------:R-:W-:Y:S01]  /*2100*/  FFMA.FTZ R47, R120, R49.reuse, R47 ;  /* 0x00000031782f7223 */ /* 0x080fe2000001002f */
[----:B------:R-:W-:Y:S01]  /*2110*/  SHF.L.U32 R120, R44, 0x10, RZ ;  /* 0x000000102c787819 */ /* 0x000fe200000006ff */
[----:B------:R-:W-:Y:S01]  /*2120*/  FFMA.FTZ R122, R122, R49, R43 ;  /* 0x000000317a7a7223 */ /* 0x000fe2000001002b */
[----:B------:R-:W-:-:S02]  /*2130*/  SHF.L.U32 R43, R42, 0x10, RZ ;  /* 0x000000102a2b7819 */ /* 0x000fc400000006ff */
[----:B------:R-:W-:Y:S01]  /*2140*/  PRMT R44, R44, 0x7632, R44 ;  /* 0x000076322c2c7816 */ /* 0x000fe2000000002c */
[-C--:B------:R-:W-:Y:S01]  /*2150*/  FFMA.FTZ R121, R120, R49.reuse, R121 ;  /* 0x0000003178797223 */ /* 0x080fe20000010079 */
[----:B------:R-:W-:Y:S02]  /*2160*/  SHF.L.U32 R120, R45, 0x10, RZ ;  /* 0x000000102d787819 */ /* 0x000fe400000006ff */
[----:B------:R-:W-:Y:S02]  /*2170*/  PRMT R41, R41, 0x7632, R41 ;  /* 0x0000763229297816 */ /* 0x000fe40000000029 */
        /* <DEDUP_REMOVED lines=10> */
[-C--:B------:R-:W-:Y:S01]  /*2220*/  FFMA.FTZ R44, R44, R49.reuse, R43 ;  /* 0x000000312c2c7223 */ /* 0x080fe2000001002b */
[----:B------:R-:W-:Y:S01]  /*2230*/  F2FP.BF16.F32.PACK_AB R43, R47, R122 ;  /* 0x0000007a2f2b723e */ /* 0x000fe200000010ff */
[----:B------:R-:W-:-:S02]  /*2240*/  FFMA.FTZ R101, R46, R49, R101 ;  /* 0x000000312e657223 */ /* 0x000fc40000010065 */
[----:B------:R-:W-:Y:S01]  /*2250*/  FFMA.FTZ R124, R124, R49, R41 ;  /* 0x000000317c7c7223 */ /* 0x000fe20000010029 */
[----:B------:R-:W-:Y:S02]  /*2260*/  F2FP.BF16.F32.PACK_AB R41, R44, R119 ;  /* 0x000000772c29723e */ /* 0x000fe400000010ff */
[----:B------:R-:W-:Y:S02]  /*2270*/  F2FP.BF16.F32.PACK_AB R42, R101, R120 ;  /* 0x00000078652a723e */ /* 0x000fe400000010ff */
[----:B------:R-:W-:Y:S01]  /*2280*/  F2FP.BF16.F32.PACK_AB R40, R124, R121 ;  /* 0x000000797c28723e */ /* 0x000fe200000010ff */
[----:B------:R-:W-:Y:S06]  /*2290*/  BRA `(.L_x_66) ;  /* 0x0000000000c07947 */ /* 0x000fec0003800000 */
.L_x_65:
[----:B------:R-:W-:-:S04]  /*22a0*/  UISETP.NE.U32.AND UP0, UPT, UR12, URZ, UPT ;  /* 0x000000ff0c00728c */ /* 0x000fc8000bf05070 */
[----:B------:R-:W-:-:S09]  /*22b0*/  UISETP.NE.AND.EX UP0, UPT, UR13, URZ, UPT, UP0 ;  /* 0x000000ff0d00728c */ /* 0x000fd2000bf05300 */
[----:B------:R-:W-:Y:S05]  /*22c0*/  BRA.U UP0, `(.L_x_67) ;  /* 0x0000000100547547 */ /* 0x000fea000b800000 */
[C---:B-----5:R-:W-:Y:S01]  /*22d0*/  PRMT R101, R47.reuse, 0x7632, R101 ;  /* 0x000076322f657816 */ /* 0x060fe20000000065 */
[----:B0-----:R-:W-:Y:S01]  /*22e0*/  IMAD.U32 R122, R47, 0x10000, RZ ;  /* 0x000100002f7a7824 */ /* 0x001fe200078e00ff */
[C---:B------:R-:W-:Y:S02]  /*22f0*/  PRMT R47, R44.reuse, 0x7632, R47 ;  /* 0x000076322c2f7816 */ /* 0x040fe4000000002f */
[----:B------:R-:W-:Y:S01]  /*2300*/  SHF.L.U32 R120, R44, 0x10, RZ ;  /* 0x000000102c787819 */ /* 0x000fe200000006ff */
[-C--:B------:R-:W-:Y:S01]  /*2310*/  FMUL.FTZ R122, R122, R49.reuse ;  /* 0x000000317a7a7220 */ /* 0x080fe20000410000 */
[C---:B------:R-:W-:Y:S02]  /*2320*/  SHF.L.U32 R126, R45.reuse, 0x10, RZ ;  /* 0x000000102d7e7819 */ /* 0x040fe400000006ff */
        /* <DEDUP_REMOVED lines=11> */
[-C--:B------:R-:W-:Y:S02]  /*23e0*/  FMUL.FTZ R124, R124, R49.reuse ;  /* 0x000000317c7c7220 */ /* 0x080fe40000410000 */
[-C--:B------:R-:W-:Y:S02]  /*23f0*/  FMUL.FTZ R44, R44, R49.reuse ;  /* 0x000000312c2c7220 */ /* 0x080fe40000410000 */
[----:B------:R-:W-:Y:S01]  /*2400*/  FMUL.FTZ R101, R126, R49 ;  /* 0x000000317e657220 */ /* 0x000fe20000410000 */
[----:B------:R-:W-:Y:S06]  /*2410*/  BRA `(.L_x_66) ;  /* 0x0000000000607947 */ /* 0x000fec0003800000 */
.L_x_67:
[C---:B0----5:R-:W-:Y:S02]  /*2420*/  PRMT R40, R44.reuse, 0x7632, R40 ;  /* 0x000076322c287816 */ /* 0x061fe40000000028 */
[----:B------:R-:W-:Y:S02]  /*2430*/  SHF.L.U32 R44, R44, 0x10, RZ ;  /* 0x000000102c2c7819 */ /* 0x000fe400000006ff */
[----:B------:R-:W-:Y:S02]  /*2440*/  PRMT R43, R46, 0x7632, R43 ;  /* 0x000076322e2b7816 */ /* 0x000fe4000000002b */
[----:B------:R-:W-:Y:S01]  /*2450*/  PRMT R101, R47, 0x7632, R101 ;  /* 0x000076322f657816 */ /* 0x000fe20000000065 */
[----:B------:R-:W-:Y:S01]  /*2460*/  FMUL.FTZ R121, R44, R49 ;  /* 0x000000312c797220 */ /* 0x000fe20000410000 */
[----:B------:R-:W-:Y:S02]  /*2470*/  PRMT R41, R45, 0x7632, R41 ;  /* 0x000076322d297816 */ /* 0x000fe40000000029 */
[----:B------:R-:W-:-:S02]  /*2480*/  SHF.L.U32 R124, R43, 0x10, RZ ;  /* 0x000000102b7c7819 */ /* 0x000fc400000006ff */
[----:B------:R-:W-:Y:S02]  /*2490*/  SHF.L.U32 R122, R47, 0x10, RZ ;  /* 0x000000102f7a7819 */ /* 0x000fe400000006ff */
        /* <DEDUP_REMOVED lines=9> */
[-C--:B------:R-:W-:Y:S01]  /*2530*/  FMUL.FTZ R47, R126, R49.reuse ;  /* 0x000000317e2f7220 */ /* 0x080fe20000410000 */
[----:B------:R-:W-:-:S02]  /*2540*/  FMUL.FTZ R124, R40, R49 ;  /* 0x00000031287c7220 */ /* 0x000fc40000410000 */
[----:B------:R-:W-:Y:S01]  /*2550*/  FMUL.FTZ R44, R44, R49 ;  /* 0x000000312c2c7220 */ /* 0x000fe20000410000 */
[----:B------:R-:W-:Y:S02]  /*2560*/  F2FP.BF16.F32.PACK_AB R42, R101, R120 ;  /* 0x00000078652a723e */ /* 0x000fe400000010ff */
[----:B------:R-:W-:Y:S02]  /*2570*/  F2FP.BF16.F32.PACK_AB R43, R47, R122 ;  /* 0x0000007a2f2b723e */ /* 0x000fe400000010ff */
[----:B------:R-:W-:Y:S02]  /*2580*/  F2FP.BF16.F32.PACK_AB R41, R44, R119 ;  /* 0x000000772c29723e */ /* 0x000fe400000010ff */
[----:B------:R-:W-:-:S07]  /*2590*/  F2FP.BF16.F32.PACK_AB R40, R124, R121 ;  /* 0x000000797c28723e */ /* 0x000fce00000010ff */
.L_x_66:
[----:B------:R-:W-:Y:S01]  /*25a0*/  FADD.FTZ R46, RZ, R52 ;  /* 0x00000034ff2e7221 */ /* 0x000fe20000010000 */
[----:B------:R-:W0:Y:S01]  /*25b0*/  @P1 LDC.64 R126, c[0x0][0x3a8] ;  /* 0x0000ea00ff7e1b82 */ /* 0x000e220000000a00 */
[----:B------:R-:W-:Y:S01]  /*25c0*/  UMOV UR9, 0xffffffff ;  /* 0xffffffff00097882 */ /* 0x000fe20000000000 */
[----:B------:R-:W-:Y:S01]  /*25d0*/  LOP3.LUT P0, RZ, R50, 0x1f, RZ, 0xc0, !PT ;  /* 0x0000001f32ff7812 */ /* 0x000fe2000780c0ff */
[----:B------:R-:W-:-:S04]  /*25e0*/  FADD.FTZ R45, R46, R57 ;  /* 0x000000392e2d7221 */ /* 0x000fc80000010000 */
[----:B------:R-:W-:-:S04]  /*25f0*/  FADD.FTZ R46, R45, R54 ;  /* 0x000000362d2e7221 */ /* 0x000fc80000010000 */
[----:B------:R-:W-:-:S04]  /*2600*/  FADD.FTZ R46, R46, R59 ;  /* 0x0000003b2e2e7221 */ /* 0x000fc80000010000 */
[----:B------:R-:W-:-:S04]  /*2610*/  FADD.FTZ R45, R46, R55 ;  /* 0x000000372e2d7221 */ /* 0x000fc80000010000 */
[----:B------:R-:W-:-:S04]  /*2620*/  FADD.FTZ R46, R45, R56 ;  /* 0x000000382d2e7221 */ /* 0x000fc80000010000 */
[----:B------:R-:W-:Y:S01]  /*2630*/  FADD.FTZ R45, R46, R53 ;  /* 0x000000352e2d7221 */ /* 0x000fe20000010000 */
[----:B0-----:R-:W-:-:S04]  /*2640*/  @P1 IMAD.WIDE.U32 R126, R116, 0x10, R126 ;  /* 0x00000010747e1825 */ /* 0x001fc800078e007e */
[----:B------:R-:W-:Y:S01]  /*2650*/  FADD.FTZ R45, R45, R58 ;  /* 0x0000003a2d2d7221 */ /* 0x000fe20000010000 */
[----:B------:R0:W-:Y:S03]  /*2660*/  @P1 STG.E.128 desc[UR6][R126.64], R40 ;  /* 0x000000287e001986 */ /* 0x0001e6000c101d06 */
[----:B------:R-:W-:-:S04]  /*2670*/  FADD.FTZ R46, R45, R98 ;  /* 0x000000622d2e7221 */ /* 0x000fc80000010000 */
        /* <DEDUP_REMOVED lines=30> */
[----:B------:R-:W-:Y:S01]  /*2860*/  FADD.FTZ R49, R46, R47 ;  /* 0x0000002f2e317221 */ /* 0x000fe20000010000 */
[----:B0-----:R-:W-:Y:S06]  /*2870*/  BRA.DIV UR9, `(.L_x_68) ;  /* 0x0000001609b07947 */ /* 0x001fec000b800000 */
[----:B------:R-:W0:Y:S01]  /*2880*/  SHFL.BFLY PT, R45, R49, 0x1, 0x1f ;  /* 0x0c201f00312d7f89 */ /* 0x000e2200000e0000 */
[----:B------:R-:W1:Y:S01]  /*2890*/  LDC R115, c[0x0][0x400] ;  /* 0x00010000ff737b82 */ /* 0x000e620000000800 */
        /* <DEDUP_REMOVED lines=10> */
[C---:B------:R-:W-:Y:S01]  /*2940*/  FADD.FTZ R45, -R49.reuse, R52 ;  /* 0x00000034312d7221 */ /* 0x040fe20000010100 */
[----:B------:R-:W-:-:S03]  /*2950*/  FADD.FTZ R46, -R49, R57 ;  /* 0x00000039312e7221 */ /* 0x000fc60000010100 */
[----:B------:R-:W-:-:S04]  /*2960*/  FFMA.FTZ R45, R45, R45, RZ ;  /* 0x0000002d2d2d7223 */ /* 0x000fc800000100ff */
[----:B------:R-:W-:Y:S01]  /*2970*/  FFMA.FTZ R45, R46, R46, R45 ;  /* 0x0000002e2e2d7223 */ /* 0x000fe2000001002d */
[----:B------:R-:W-:-:S04]  /*2980*/  FADD.FTZ R46, -R49, R54 ;  /* 0x00000036312e7221 */ /* 0x000fc80000010100 */
        /* <DEDUP_REMOVED lines=74> */
[----:B------:R-:W-:-:S05]  /*2e30*/  FFMA.FTZ R123, R46, R46, R45 ;  /* 0x0000002e2e7b7223 */ /* 0x000fca000001002d */
        /* <DEDUP_REMOVED lines=9> */
.L_x_81:
[----:B01----:R-:W-:Y:S01]  /*2ed0*/  FADD.FTZ R128, R128, R45 ;  /* 0x0000002d80807221 */ /* 0x003fe20000010000 */
[----:B------:R-:W-:Y:S01]  /*2ee0*/  FMUL.FTZ R45, R49, R49 ;  /* 0x00000031312d7220 */ /* 0x000fe20000410000 */
[----:B------:R-:W-:Y:S01]  /*2ef0*/  ISETP.NE.AND P3, PT, RZ, UR5, PT ;  /* 0x00000005ff007c0c */ /* 0x000fe2000bf65270 */
[----:B------:R-:W0:Y:S01]  /*2f00*/  @!P0 LDC.64 R126, c[0x0][0x3c0] ;  /* 0x0000f000ff7e8b82 */ /* 0x000e220000000a00 */
[----:B------:R-:W-:Y:S01]  /*2f10*/  FFMA.FTZ R115, R128, R115, UR8 ;  /* 0x0000000880737e23 */ /* 0x000fe20008010073 */
[----:B------:R-:W-:Y:S02]  /*2f20*/  SHF.L.U32 R113, R13, 0x10, RZ ;  /* 0x000000100d717819 */ /* 0x000fe400000006ff */
[----:B------:R-:W-:Y:S02]  /*2f30*/  FSEL R46, R45, RZ, P3 ;  /* 0x000000ff2d2e7208 */ /* 0x000fe40001800000 */
[----:B------:R-:W-:Y:S02]  /*2f40*/  SHF.L.U32 R123, R20, 0x10, RZ ;  /* 0x00000010147b7819 */ /* 0x000fe400000006ff */
[----:B------:R-:W1:Y:S01]  /*2f50*/  LDC.64 R132, c[0x0][0x428] ;  /* 0x00010a00ff847b82 */ /* 0x000e620000000a00 */
[----:B------:R-:W-:Y:S01]  /*2f60*/  FADD.FTZ R45, R115, R46 ;  /* 0x0000002e732d7221 */ /* 0x000fe20000010000 */
[----:B------:R-:W-:-:S02]  /*2f70*/  FSEL R46, R49, RZ, !P3 ;  /* 0x000000ff312e7208 */ /* 0x000fc40005800000 */
[----:B------:R-:W-:-:S03]  /*2f80*/  PRMT R115, R33, 0x7632, R115 ;  /* 0x0000763221737816 */ /* 0x000fc60000000073 */
[----:B------:R-:W2:Y:S01]  /*2f90*/  MUFU.RSQ R45, R45 ;  /* 0x0000002d002d7308 */ /* 0x000ea20000001400 */
[C---:B------:R-:W-:Y:S01]  /*2fa0*/  FADD.FTZ R112, -R46.reuse, R112 ;  /* 0x000000702e707221 */ /* 0x040fe20000010100 */
[----:B------:R-:W-:Y:S01]  /*2fb0*/  SHF.L.U32 R115, R115, 0x10, RZ ;  /* 0x0000001073737819 */ /* 0x000fe200000006ff */
[--C-:B------:R-:W-:Y:S01]  /*2fc0*/  FADD.FTZ R50, -R46, R99.reuse ;  /* 0x000000632e327221 */ /* 0x100fe20000010100 */
[----:B------:R-:W-:Y:S01]  /*2fd0*/  PRMT R99, R34, 0x7632, R99 ;  /* 0x0000763222637816 */ /* 0x000fe20000000063 */
[C---:B------:R-:W-:Y:S01]  /*2fe0*/  FADD.FTZ R44, -R46.reuse, R44 ;  /* 0x0000002c2e2c7221 */ /* 0x040fe20000010100 */
[C---:B------:R-:W-:Y:S01]  /*2ff0*/  FADD.FTZ R124, -R46.reuse, R124 ;  /* 0x0000007c2e7c7221 */ /* 0x040fe20000010100 */
[C---:B------:R-:W-:Y:S01]  /*3000*/  FADD.FTZ R52, -R46.reuse, R52 ;  /* 0x000000342e347221 */ /* 0x040fe20000010100 */
[----:B------:R-:W-:Y:S01]  /*3010*/  FADD.FTZ R54, -R46, R54 ;  /* 0x000000362e367221 */ /* 0x000fe20000010100 */
[----:B0-----:R-:W-:-:S04]  /*3020*/  @!P0 IMAD.WIDE R126, R94, 0x4, R126 ;  /* 0x000000045e7e8825 */ /* 0x001fc800078e027e */
[C---:B------:R-:W-:Y:S01]  /*3030*/  FADD.FTZ R56, -R46.reuse, R56 ;  /* 0x000000382e387221 */ /* 0x040fe20000010100 */
[C---:B------:R-:W-:Y:S01]  /*3040*/  FADD.FTZ R58, -R46.reuse, R58 ;  /* 0x0000003a2e3a7221 */ /* 0x040fe20000010100 */
[C---:B------:R-:W-:Y:S01]  /*3050*/  FADD.FTZ R98, -R46.reuse, R98 ;  /* 0x000000622e627221 */ /* 0x040fe20000010100 */
[C---:B------:R-:W-:Y:S01]  /*3060*/  FADD.FTZ R62, -R46.reuse, R62 ;  /* 0x0000003e2e3e7221 */ /* 0x040fe20000010100 */
[----:B------:R0:W-:Y:S01]  /*3070*/  @!P0 STG.E desc[UR6][R126.64], R49 ;  /* 0x000000317e008986 */ /* 0x0001e2000c101906 */
[C---:B------:R-:W-:Y:S01]  /*3080*/  FADD.FTZ R96, -R46.reuse, R96 ;  /* 0x000000602e607221 */ /* 0x040fe20000010100 */
[----:B------:R-:W-:Y:S01]  /*3090*/  FADD.FTZ R84, -R46, R84 ;  /* 0x000000542e547221 */ /* 0x000fe20000010100 */
[C---:B--2---:R-:W-:Y:S01]  /*30a0*/  FMUL.FTZ R112, R45.reuse, R112 ;  /* 0x000000702d707220 */ /* 0x044fe20000410000 */
[C---:B------:R-:W-:Y:S01]  /*30b0*/  FMUL.FTZ R50, R45.reuse, R50 ;  /* 0x000000322d327220 */ /* 0x040fe20000410000 */
[C---:B------:R-:W-:Y:S01]  /*30c0*/  FMUL.FTZ R44, R45.reuse, R44 ;  /* 0x0000002c2d2c7220 */ /* 0x040fe20000410000 */
[----:B------:R-:W-:Y:S01]  /*30d0*/  FMUL.FTZ R58, R45, R58 ;  /* 0x0000003a2d3a7220 */ /* 0x000fe20000410000 */
[----:B------:R-:W-:Y:S01]  /*30e0*/  FFMA.FTZ R112, R112, R113, R115 ;  /* 0x0000007170707223 */ /* 0x000fe20000010073 */
[----:B------:R-:W-:Y:S01]  /*30f0*/  PRMT R113, R7, 0x7632, R113 ;  /* 0x0000763207717816 */ /* 0x000fe20000000071 */
[C---:B------:R-:W-:Y:S01]  /*3100*/  FMUL.FTZ R96, R45.reuse, R96 ;  /* 0x000000602d607220 */ /* 0x040fe20000410000 */
[----:B------:R-:W-:Y:S01]  /*3110*/  PRMT R115, R8, 0x7632, R115 ;  /* 0x0000763208737816 */ /* 0x000fe20000000073 */
[----:B------:R-:W-:Y:S01]  /*3120*/  FMUL.FTZ R84, R45, R84 ;  /* 0x000000542d547220 */ /* 0x000fe20000410000 */
[----:B------:R-:W-:Y:S01]  /*3130*/  SHF.L.U32 R113, R113, 0x10, RZ ;  /* 0x0000001071717819 */ /* 0x000fe200000006ff */
[----:B------:R-:W-:Y:S01]  /*3140*/  FADD.FTZ R110, -R46, R110 ;  /* 0x0000006e2e6e7221 */ /* 0x000fe20000010100 */
[----:B0-----:R-:W-:Y:S01]  /*3150*/  SHF.L.U32 R49, R99, 0x10, RZ ;  /* 0x0000001063317819 */ /* 0x001fe200000006ff */
[----:B------:R-:W-:Y:S01]  /*3160*/  IMAD.U32 R115, R115, 0x10000, RZ ;  /* 0x0001000073737824 */ /* 0x000fe200078e00ff */
[----:B------:R-:W-:Y:S01]  /*3170*/  PRMT R99, R10, 0x7632, R99 ;  /* 0x000076320a637816 */ /* 0x000fe20000000063 */
[----:B------:R-:W-:Y:S01]  /*3180*/  FADD.FTZ R104, -R46, R104 ;  /* 0x000000682e687221 */ /* 0x000fe20000010100 */
[----:B------:R-:W-:Y:S01]  /*3190*/  PRMT R126, R36, 0x7632, R126 ;  /* 0x00007632247e7816 */ /* 0x000fe2000000007e */
[--C-:B------:R-:W-:Y:S01]  /*31a0*/  FFMA.FTZ R113, R50, R113, R49.reuse ;  /* 0x0000007132717223 */ /* 0x100fe20000010031 */
[----:B------:R-:W-:Y:S01]  /*31b0*/  PRMT R49, R35, 0x7632, R49 ;  /* 0x0000763223317816 */ /* 0x000fe20000000031 */
[----:B------:R-:W-:Y:S01]  /*31c0*/  FADD.FTZ R50, -R46, R97 ;  /* 0x000000612e327221 */ /* 0x000fe20000010100 */
[----:B------:R-:W-:Y:S01]  /*31d0*/  SHF.L.U32 R99, R99, 0x10, RZ ;  /* 0x0000001063637819 */ /* 0x000fe200000006ff */
[----:B------:R-:W-:Y:S01]  /*31e0*/  FMUL.FTZ R97, R45, R124 ;  /* 0x0000007c2d617220 */ /* 0x000fe20000410000 */
[----:B------:R-:W-:Y:S01]  /*31f0*/  SHF.L.U32 R49, R49, 0x10, RZ ;  /* 0x0000001031317819 */ /* 0x000fe200000006ff */
[----:B------:R-:W-:Y:S01]  /*3200*/  FMUL.FTZ R50, R45, R50 ;  /* 0x000000322d327220 */ /* 0x000fe20000410000 */
[----:B------:R-:W-:Y:S01]  /*3210*/  SHF.L.U32 R126, R126, 0x10, RZ ;  /* 0x000000107e7e7819 */ /* 0x000fe200000006ff */
[----:B------:R-:W0:Y:S01]  /*3220*/  @!P0 LDC.64 R124, c[0x0][0x3c8] ;  /* 0x0000f200ff7c8b82 */ /* 0x000e220000000a00 */
[----:B------:R-:W-:Y:S01]  /*3230*/  FADD.FTZ R108, -R46, R108 ;  /* 0x0000006c2e6c7221 */ /* 0x000fe20000010100 */
[--C-:B------:R-:W-:Y:S01]  /*3240*/  FFMA.FTZ R115, R50, R115, R49.reuse ;  /* 0x0000007332737223 */ /* 0x100fe20000010031 */
[----:B------:R-:W-:Y:S01]  /*3250*/  PRMT R49, R37, 0x7632, R49 ;  /* 0x0000763225317816 */ /* 0x000fe20000000031 */
[C---:B------:R-:W-:Y:S01]  /*3260*/  FADD.FTZ R106, -R46.reuse, R106 ;  /* 0x0000006a2e6a7221 */ /* 0x040fe20000010100 */
[----:B------:R-:W-:Y:S01]  /*3270*/  PRMT R50, R9, 0x7632, R50 ;  /* 0x0000763209327816 */ /* 0x000fe20000000032 */
[----:B------:R-:W-:Y:S01]  /*3280*/  FADD.FTZ R102, -R46, R102 ;  /* 0x000000662e667221 */ /* 0x000fe20000010100 */
[----:B------:R-:W-:Y:S01]  /*3290*/  SHF.L.U32 R49, R49, 0x10, RZ ;  /* 0x0000001031317819 */ /* 0x000fe200000006ff */
[----:B------:R-:W-:Y:S01]  /*32a0*/  FMUL.FTZ R106, R45, R106 ;  /* 0x0000006a2d6a7220 */ /* 0x000fe20000410000 */
[----:B------:R-:W-:Y:S01]  /*32b0*/  SHF.L.U32 R50, R50, 0x10, RZ ;  /* 0x0000001032327819 */ /* 0x000fe200000006ff */
[C---:B------:R-:W-:Y:S01]  /*32c0*/  FADD.FTZ R114, -R46.reuse, R114 ;  /* 0x000000722e727221 */ /* 0x040fe20000010100 */
[----:B------:R-:W-:Y:S01]  /*32d0*/  FADD.FTZ R118, -R46, R118 ;  /* 0x000000762e767221 */ /* 0x000fe20000010100 */
[----:B------:R-:W-:Y:S01]  /*32e0*/  FFMA.FTZ R99, R44, R99, R49 ;  /* 0x000000632c637223 */ /* 0x000fe20000010031 */
[--C-:B------:R-:W-:Y:S01]  /*32f0*/  FADD.FTZ R44, -R46, R101.reuse ;  /* 0x000000652e2c7221 */ /* 0x100fe20000010100 */
[----:B------:R-:W-:Y:S01]  /*3300*/  PRMT R101, R11, 0x7632, R101 ;  /* 0x000076320b657816 */ /* 0x000fe20000000065 */
[----:B------:R-:W-:Y:S01]  /*3310*/  FFMA.FTZ R97, R97, R50, R126 ;  /* 0x0000003261617223 */ /* 0x000fe2000001007e */
[----:B------:R-:W-:Y:S01]  /*3320*/  PRMT R49, R38, 0x7632, R49 ;  /* 0x0000763226317816 */ /* 0x000fe20000000031 */
[----:B------:R-:W-:Y:S01]  /*3330*/  FMUL.FTZ R44, R45, R44 ;  /* 0x0000002c2d2c7220 */ /* 0x000fe20000410000 */
[----:B------:R-:W-:Y:S01]  /*3340*/  SHF.L.U32 R101, R101, 0x10, RZ ;  /* 0x0000001065657819 */ /* 0x000fe200000006ff */
[C---:B------:R-:W-:Y:S01]  /*3350*/  FADD.FTZ R50, -R46.reuse, R57 ;  /* 0x000000392e327221 */ /* 0x040fe20000010100 */
[----:B------:R-:W-:Y:S01]  /*3360*/  SHF.L.U32 R49, R49, 0x10, RZ ;  /* 0x0000001031317819 */ /* 0x000fe200000006ff */
[----:B------:R-:W-:Y:S01]  /*3370*/  FADD.FTZ R120, -R46, R120 ;  /* 0x000000782e787221 */ /* 0x000fe20000010100 */
[----:B------:R-:W-:Y:S01]  /*3380*/  SHF.L.U32 R57, R92, 0x10, RZ ;  /* 0x000000105c397819 */ /* 0x000fe200000006ff */
[----:B------:R-:W-:Y:S01]  /*3390*/  FADD.FTZ R122, -R46, R122 ;  /* 0x0000007a2e7a7221 */ /* 0x000fe20000010100 */
[----:B0-----:R-:W-:-:S04]  /*33a0*/  @!P0 IMAD.WIDE R124, R94, 0x4, R124 ;  /* 0x000000045e7c8825 */ /* 0x001fc800078e027c */
[----:B------:R-:W-:Y:S01]  /*33b0*/  FFMA.FTZ R101, R44, R101, R49 ;  /* 0x000000652c657223 */ /* 0x000fe20000010031 */
[----:B------:R-:W-:Y:S01]  /*33c0*/  SHF.L.U32 R49, R93, 0x10, RZ ;  /* 0x000000105d317819 */ /* 0x000fe200000006ff */
[----:B------:R-:W-:Y:S01]  /*33d0*/  FMUL.FTZ R44, R45, R52 ;  /* 0x000000342d2c7220 */ /* 0x000fe20000410000 */
[----:B------:R-:W-:Y:S01]  /*33e0*/  SHF.L.U32 R52, R82, 0x10, RZ ;  /* 0x0000001052347819 */ /* 0x000fe200000006ff */
[----:B------:R0:W-:Y:S01]  /*33f0*/  @!P0 STG.E desc[UR6][R124.64], R45 ;  /* 0x0000002d7c008986 */ /* 0x0001e2000c101906 */
[----:B-1----:R-:W-:-:S04]  /*3400*/  IMAD.WIDE.U32 R130, R100, 0x10, R132 ;  /* 0x0000001064827825 */ /* 0x002fc800078e0084 */
[----:B------:R-:W-:Y:S01]  /*3410*/  FFMA.FTZ R44, R44, R49, R123 ;  /* 0x000000312c2c7223 */ /* 0x000fe2000001007b */
[----:B------:R-:W-:Y:S01]  /*3420*/  FMUL.FTZ R49, R45, R50 ;  /* 0x000000322d317220 */ /* 0x000fe20000410000 */
[----:B------:R-:W-:Y:S02]  /*3430*/  SHF.L.U32 R50, R83, 0x10, RZ ;  /* 0x0000001053327819 */ /* 0x000fe400000006ff */
[----:B------:R-:W-:-:S03]  /*3440*/  SHF.L.U32 R123, R21, 0x10, RZ ;  /* 0x00000010157b7819 */ /* 0x000fc600000006ff */
[----:B------:R-:W-:Y:S01]  /*3450*/  FFMA.FTZ R49, R49, R50, R52 ;  /* 0x0000003231317223 */ /* 0x000fe20000010034 */
[----:B------:R-:W-:Y:S01]  /*3460*/  FMUL.FTZ R50, R45, R54 ;  /* 0x000000362d327220 */ /* 0x000fe20000410000 */
[----:B------:R-:W-:Y:S01]  /*3470*/  FADD.FTZ R52, -R46, R59 ;  /* 0x0000003b2e347221 */ /* 0x000fe20000010100 */
[----:B------:R-:W-:Y:S02]  /*3480*/  SHF.L.U32 R59, R80, 0x10, RZ ;  /* 0x00000010503b7819 */ /* 0x000fe400000006ff */
[----:B------:R-:W-:Y:S01]  /*3490*/  FFMA.FTZ R50, R50, R57, R123 ;  /* 0x0000003932327223 */ /* 0x000fe2000001007b */
[----:B------:R-:W-:Y:S01]  /*34a0*/  SHF.L.U32 R57, R81, 0x10, RZ ;  /* 0x0000001051397819 */ /* 0x000fe200000006ff */
[----:B------:R-:W-:Y:S01]  /*34b0*/  FMUL.FTZ R52, R45, R52 ;  /* 0x000000342d347220 */ /* 0x000fe20000410000 */
[----:B------:R-:W-:Y:S01]  /*34c0*/  IMAD.U32 R123, R90, 0x10000, RZ ;  /* 0x000100005a7b7824 */ /* 0x000fe200078e00ff */
[----:B0-----:R-:W-:Y:S02]  /*34d0*/  SHF.L.U32 R125, R71, 0x10, RZ ;  /* 0x00000010477d7819 */ /* 0x001fe400000006ff */
[----:B------:R-:W-:Y:S01]  /*34e0*/  FFMA.FTZ R57, R52, R57, R59 ;  /* 0x0000003934397223 */ /* 0x000fe2000001003b */
[----:B------:R-:W-:Y:S01]  /*34f0*/  FADD.FTZ R52, -R46, R55 ;  /* 0x000000372e347221 */ /* 0x000fe20000010100 */
[----:B------:R-:W-:-:S02]  /*3500*/  SHF.L.U32 R55, R91, 0x10, RZ ;  /* 0x000000105b377819 */ /* 0x000fc400000006ff */
[----:B------:R-:W-:Y:S01]  /*3510*/  SHF.L.U32 R59, R22, 0x10, RZ ;  /* 0x00000010163b7819 */ /* 0x000fe200000006ff */
[----:B------:R-:W-:Y:S01]  /*3520*/  FMUL.FTZ R52, R45, R52 ;  /* 0x000000342d347220 */ /* 0x000fe20000410000 */
[----:B------:R-:W-:-:S03]  /*3530*/  F2FP.BF16.F32.PACK_AB R44, R49, R44 ;  /* 0x0000002c312c723e */ /* 0x000fc600000010ff */
[----:B------:R-:W-:Y:S01]  /*3540*/  FFMA.FTZ R54, R52, R55, R59 ;  /* 0x0000003734367223 */ /* 0x000fe2000001003b */
[----:B------:R-:W-:Y:S01]  /*3550*/  FMUL.FTZ R55, R45, R56 ;  /* 0x000000382d377220 */ /* 0x000fe20000410000 */
[----:B------:R-:W-:Y:S02]  /*3560*/  SHF.L.U32 R52, R79, 0x10, RZ ;  /* 0x000000104f347819 */ /* 0x000fe400000006ff */
[----:B------:R-:W-:Y:S02]  /*3570*/  SHF.L.U32 R56, R78, 0x10, RZ ;  /* 0x000000104e387819 */ /* 0x000fe400000006ff */
[----:B------:R-:W-:-:S03]  /*3580*/  SHF.L.U32 R59, R76, 0x10, RZ ;  /* 0x000000104c3b7819 */ /* 0x000fc600000006ff */
[----:B------:R-:W-:Y:S01]  /*3590*/  FFMA.FTZ R55, R55, R52, R56 ;  /* 0x0000003437377223 */ /* 0x000fe20000010038 */
[C---:B------:R-:W-:Y:S01]  /*35a0*/  FADD.FTZ R52, -R46.reuse, R53 ;  /* 0x000000352e347221 */ /* 0x040fe20000010100 */
[----:B------:R-:W-:Y:S01]  /*35b0*/  SHF.L.U32 R53, R23, 0x10, RZ ;  /* 0x0000001017357819 */ /* 0x000fe200000006ff */
[----:B------:R-:W-:Y:S01]  /*35c0*/  FADD.FTZ R56, -R46, R61 ;  /* 0x0000003d2e387221 */ /* 0x000fe20000010100 */
[----:B------:R-:W-:Y:S01]  /*35d0*/  SHF.L.U32 R61, R25, 0x10, RZ ;  /* 0x00000010193d7819 */ /* 0x000fe200000006ff */
[----:B------:R-:W-:-:S04]  /*35e0*/  FMUL.FTZ R52, R45, R52 ;  /* 0x000000342d347220 */ /* 0x000fc80000410000 */
[----:B------:R-:W-:Y:S01]  /*35f0*/  FFMA.FTZ R123, R52, R123, R53 ;  /* 0x0000007b347b7223 */ /* 0x000fe20000010035 */
[----:B------:R-:W-:Y:S01]  /*3600*/  SHF.L.U32 R53, R77, 0x10, RZ ;  /* 0x000000104d357819 */ /* 0x000fe200000006ff */
[----:B------:R-:W-:Y:S01]  /*3610*/  FMUL.FTZ R52, R45, R98 ;  /* 0x000000622d347220 */ /* 0x000fe20000410000 */
[----:B------:R-:W-:-:S03]  /*3620*/  SHF.L.U32 R98, R64, 0x10, RZ ;  /* 0x0000001040627819 */ /* 0x000fc600000006ff */
[----:B------:R-:W-:Y:S01]  /*3630*/  FFMA.FTZ R124, R58, R53, R59 ;  /* 0x000000353a7c7223 */ /* 0x000fe2000001003b */
[----:B------:R-:W-:Y:S02]  /*3640*/  SHF.L.U32 R53, R89, 0x10, RZ ;  /* 0x0000001059357819 */ /* 0x000fe400000006ff */
[----:B------:R-:W-:Y:S02]  /*3650*/  SHF.L.U32 R59, R24, 0x10, RZ ;  /* 0x00000010183b7819 */ /* 0x000fe400000006ff */
[----:B------:R-:W-:-:S03]  /*3660*/  SHF.L.U32 R58, R74, 0x10, RZ ;  /* 0x000000104a3a7819 */ /* 0x000fc600000006ff */
[----:B------:R-:W-:Y:S01]  /*3670*/  FFMA.FTZ R52, R52, R53, R59 ;  /* 0x0000003534347223 */ /* 0x000fe2000001003b */
[----:B------:R-:W-:Y:S01]  /*3680*/  FMUL.FTZ R53, R45, R56 ;  /* 0x000000382d357220 */ /* 0x000fe20000410000 */
[----:B------:R-:W-:Y:S02]  /*3690*/  SHF.L.U32 R56, R75, 0x10, RZ ;  /* 0x000000104b387819 */ /* 0x000fe400000006ff */
[----:B------:R-:W-:-:S03]  /*36a0*/  SHF.L.U32 R59, R88, 0x10, RZ ;  /* 0x00000010583b7819 */ /* 0x000fc600000006ff */
[----:B------:R-:W-:Y:S01]  /*36b0*/  FFMA.FTZ R53, R53, R56, R58 ;  /* 0x0000003835357223 */ /* 0x000fe2000001003a */
[----:B------:R-:W-:Y:S01]  /*36c0*/  FADD.FTZ R56, -R46, R95 ;  /* 0x0000005f2e387221 */ /* 0x000fe20000010100 */
[----:B------:R-:W-:-:S03]  /*36d0*/  SHF.L.U32 R95, R26, 0x10, RZ ;  /* 0x000000101a5f7819 */ /* 0x000fc600000006ff */
[----:B------:R-:W-:-:S04]  /*36e0*/  FMUL.FTZ R56, R45, R56 ;  /* 0x000000382d387220 */ /* 0x000fc80000410000 */
[----:B------:R-:W-:Y:S01]  /*36f0*/  FFMA.FTZ R58, R56, R59, R61 ;  /* 0x0000003b383a7223 */ /* 0x000fe2000001003d */
[----:B------:R-:W-:Y:S01]  /*3700*/  FMUL.FTZ R61, R45, R62 ;  /* 0x0000003e2d3d7220 */ /* 0x000fe20000410000 */
[----:B------:R-:W-:Y:S02]  /*3710*/  SHF.L.U32 R56, R73, 0x10, RZ ;  /* 0x0000001049387819 */ /* 0x000fe400000006ff */
[----:B------:R-:W-:Y:S02]  /*3720*/  SHF.L.U32 R62, R72, 0x10, RZ ;  /* 0x00000010483e7819 */ /* 0x000fe400000006ff */
[----:B------:R-:W-:-:S03]  /*3730*/  SHF.L.U32 R59, R87, 0x10, RZ ;  /* 0x00000010573b7819 */ /* 0x000fc600000006ff */
[----:B------:R-:W-:Y:S01]  /*3740*/  FFMA.FTZ R61, R61, R56, R62 ;  /* 0x000000383d3d7223 */ /* 0x000fe2000001003e */
[----:B------:R-:W-:Y:S01]  /*3750*/  FADD.FTZ R56, -R46, R63 ;  /* 0x0000003f2e387221 */ /* 0x000fe20000010100 */
[----:B------:R-:W-:Y:S01]  /*3760*/  FFMA.FTZ R96, R96, R59, R95 ;  /* 0x0000003b60607223 */ /* 0x000fe2000001005f */
[----:B------:R-:W-:Y:S01]  /*3770*/  SHF.L.U32 R59, R70, 0x10, RZ ;  /* 0x00000010463b7819 */ /* 0x000fe200000006ff */
[----:B------:R-:W-:Y:S01]  /*3780*/  FADD.FTZ R62, -R46, R103 ;  /* 0x000000672e3e7221 */ /* 0x000fe20000010100 */
[----:B------:R-:W-:Y:S01]  /*3790*/  FMUL.FTZ R56, R45, R56 ;  /* 0x000000382d387220 */ /* 0x000fe20000410000 */
[----:B------:R-:W-:Y:S02]  /*37a0*/  SHF.L.U32 R63, R68, 0x10, RZ ;  /* 0x00000010443f7819 */ /* 0x000fe400000006ff */
[----:B------:R-:W-:Y:S01]  /*37b0*/  SHF.L.U32 R95, R29, 0x10, RZ ;  /* 0x000000101d5f7819 */ /* 0x000fe200000006ff */
[----:B------:R-:W-:Y:S01]  /*37c0*/  FFMA.FTZ R125, R56, R125, R59 ;  /* 0x0000007d387d7223 */ /* 0x000fe2000001003b */
[----:B------:R-:W-:Y:S01]  /*37d0*/  FADD.FTZ R56, -R46, R85 ;  /* 0x000000552e387221 */ /* 0x000fe20000010100 */
[----:B------:R-:W-:-:S02]  /*37e0*/  SHF.L.U32 R85, R86, 0x10, RZ ;  /* 0x0000001056557819 */ /* 0x000fc400000006ff */
[----:B------:R-:W-:Y:S01]  /*37f0*/  SHF.L.U32 R59, R27, 0x10, RZ ;  /* 0x000000101b3b7819 */ /* 0x000fe200000006ff */
[----:B------:R-:W-:Y:S01]  /*3800*/  FMUL.FTZ R56, R45, R56 ;  /* 0x000000382d387220 */ /* 0x000fe20000410000 */
[----:B------:R-:W-:Y:S02]  /*3810*/  SHF.L.U32 R103, R30, 0x10, RZ ;  /* 0x000000101e677819 */ /* 0x000fe400000006ff */
[----:B------:R-:W-:Y:S01]  /*3820*/  F2FP.BF16.F32.PACK_AB R49, R61, R58 ;  /* 0x0000003a3d31723e */ /* 0x000fe200000010ff */
[----:B------:R-:W-:Y:S01]  /*3830*/  FFMA.FTZ R85, R56, R85, R59 ;  /* 0x0000005538557223 */ /* 0x000fe2000001003b */
[----:B------:R-:W-:Y:S01]  /*3840*/  SHF.L.U32 R59, R69, 0x10, RZ ;  /* 0x00000010453b7819 */ /* 0x000fe200000006ff */
[C---:B------:R-:W-:Y:S01]  /*3850*/  FMUL.FTZ R56, R45.reuse, R110 ;  /* 0x0000006e2d387220 */ /* 0x040fe20000410000 */
[----:B------:R-:W-:-:S03]  /*3860*/  FMUL.FTZ R110, R45, R118 ;  /* 0x000000762d6e7220 */ /* 0x000fc60000410000 */
[----:B------:R-:W-:Y:S01]  /*3870*/  FFMA.FTZ R126, R84, R59, R63 ;  /* 0x0000003b547e7223 */ /* 0x000fe2000001003f */
[----:B------:R-:W-:Y:S01]  /*3880*/  SHF.L.U32 R63, R28, 0x10, RZ ;  /* 0x000000101c3f7819 */ /* 0x000fe200000006ff */
[----:B------:R-:W-:Y:S01]  /*3890*/  IMAD.U32 R59, R0, 0x10000, RZ ;  /* 0x00010000003b7824 */ /* 0x000fe200078e00ff */
[----:B------:R-:W-:-:S03]  /*38a0*/  SHF.L.U32 R84, R66, 0x10, RZ ;  /* 0x0000001042547819 */ /* 0x000fc600000006ff */
[----:B------:R-:W-:Y:S01]  /*38b0*/  FFMA.FTZ R56, R56, R59, R63 ;  /* 0x0000003b38387223 */ /* 0x000fe2000001003f */
[----:B------:R-:W-:Y:S01]  /*38c0*/  FMUL.FTZ R59, R45, R62 ;  /* 0x0000003e2d3b7220 */ /* 0x000fe20000410000 */
[----:B------:R-:W-:Y:S02]  /*38d0*/  SHF.L.U32 R62, R67, 0x10, RZ ;  /* 0x00000010433e7819 */ /* 0x000fe400000006ff */
[----:B------:R-:W-:-:S03]  /*38e0*/  SHF.L.U32 R63, R2, 0x10, RZ ;  /* 0x00000010023f7819 */ /* 0x000fc600000006ff */
[----:B------:R-:W-:Y:S01]  /*38f0*/  FFMA.FTZ R59, R59, R62, R84 ;  /* 0x0000003e3b3b7223 */ /* 0x000fe20000010054 */
[----:B------:R-:W-:Y:S01]  /*3900*/  FADD.FTZ R62, -R46, R109 ;  /* 0x0000006d2e3e7221 */ /* 0x000fe20000010100 */
[----:B------:R-:W-:Y:S02]  /*3910*/  SHF.L.U32 R84, R65, 0x10, RZ ;  /* 0x0000001041547819 */ /* 0x000fe400000006ff */
[----:B------:R-:W-:Y:S01]  /*3920*/  SHF.L.U32 R109, R14, 0x10, RZ ;  /* 0x000000100e6d7819 */ /* 0x000fe200000006ff */
[----:B------:R-:W-:-:S04]  /*3930*/  FMUL.FTZ R62, R45, R62 ;  /* 0x0000003e2d3e7220 */ /* 0x000fc80000410000 */
[----:B------:R-:W-:Y:S01]  /*3940*/  FFMA.FTZ R62, R62, R63, R95 ;  /* 0x0000003f3e3e7223 */ /* 0x000fe2000001005f */
[----:B------:R-:W-:Y:S01]  /*3950*/  FMUL.FTZ R95, R45, R104 ;  /* 0x000000682d5f7220 */ /* 0x000fe20000410000 */
[----:B------:R-:W-:Y:S01]  /*3960*/  SHF.L.U32 R63, R3, 0x10, RZ ;  /* 0x00000010033f7819 */ /* 0x000fe200000006ff */
[----:B------:R-:W-:Y:S01]  /*3970*/  FADD.FTZ R104, -R46, R119 ;  /* 0x000000772e687221 */ /* 0x000fe20000010100 */
[----:B------:R-:W-:-:S04]  /*3980*/  IMAD.WIDE.U32 R118, R48, 0x10, R132 ;  /* 0x0000001030767825 */ /* 0x000fc800078e0084 */
[----:B------:R-:W-:Y:S01]  /*3990*/  FFMA.FTZ R95, R95, R84, R98 ;  /* 0x000000545f5f7223 */ /* 0x000fe20000010062 */
[----:B------:R-:W-:Y:S01]  /*39a0*/  FMUL.FTZ R84, R45, R108 ;  /* 0x0000006c2d547220 */ /* 0x000fe20000410000 */
[----:B------:R-:W-:Y:S01]  /*39b0*/  FADD.FTZ R98, -R46, R105 ;  /* 0x000000692e627221 */ /* 0x000fe20000010100 */
[----:B------:R-:W-:Y:S01]  /*39c0*/  SHF.L.U32 R105, R19, 0x10, RZ ;  /* 0x0000001013697819 */ /* 0x000fe200000006ff */
[C---:B------:R-:W-:Y:S01]  /*39d0*/  FMUL.FTZ R108, R45.reuse, R114 ;  /* 0x000000722d6c7220 */ /* 0x040fe20000410000 */
[----:B------:R-:W-:Y:S01]  /*39e0*/  FFMA.FTZ R84, R84, R63, R103 ;  /* 0x0000003f54547223 */ /* 0x000fe20000010067 */
[----:B------:R-:W-:Y:S01]  /*39f0*/  SHF.L.U32 R63, R18, 0x10, RZ ;  /* 0x00000010123f7819 */ /* 0x000fe200000006ff */
[C---:B------:R-:W-:Y:S01]  /*3a00*/  FMUL.FTZ R98, R45.reuse, R98 ;  /* 0x000000622d627220 */ /* 0x040fe20000410000 */
[----:B------:R-:W-:Y:S01]  /*3a10*/  SHF.L.U32 R103, R16, 0x10, RZ ;  /* 0x0000001010677819 */ /* 0x000fe200000006ff */
[C---:B------:R-:W-:Y:S01]  /*3a20*/  FMUL.FTZ R104, R45.reuse, R104 ;  /* 0x000000682d687220 */ /* 0x040fe20000410000 */
[----:B------:R-:W-:Y:S01]  /*3a30*/  FMUL.FTZ R114, R45, R122 ;  /* 0x0000007a2d727220 */ /* 0x000fe20000410000 */
[----:B------:R-:W-:Y:S01]  /*3a40*/  FFMA.FTZ R105, R98, R105, R63 ;  /* 0x0000006962697223 */ /* 0x000fe2000001003f */
[----:B------:R-:W-:Y:S01]  /*3a50*/  FADD.FTZ R98, -R46, R107 ;  /* 0x0000006b2e627221 */ /* 0x000fe20000010100 */
[----:B------:R-:W-:-:S02]  /*3a60*/  SHF.L.U32 R107, R4, 0x10, RZ ;  /* 0x00000010046b7819 */ /* 0x000fc400000006ff */
[----:B------:R-:W-:Y:S01]  /*3a70*/  SHF.L.U32 R63, R31, 0x10, RZ ;  /* 0x000000101f3f7819 */ /* 0x000fe200000006ff */
[----:B------:R-:W-:Y:S01]  /*3a80*/  FMUL.FTZ R98, R45, R98 ;  /* 0x000000622d627220 */ /* 0x000fe20000410000 */
[----:B------:R-:W-:Y:S02]  /*3a90*/  F2FP.BF16.F32.PACK_AB R48, R53, R52 ;  /* 0x000000343530723e */ /* 0x000fe400000010ff */
[----:B------:R-:W-:Y:S01]  /*3aa0*/  F2FP.BF16.F32.PACK_AB R53, R95, R62 ;  /* 0x0000003e5f35723e */ /* 0x000fe200000010ff */
[----:B------:R-:W-:Y:S01]  /*3ab0*/  FFMA.FTZ R107, R98, R107, R63 ;  /* 0x0000006b626b7223 */ /* 0x000fe2000001003f */
[----:B------:R-:W-:Y:S02]  /*3ac0*/  SHF.L.U32 R63, R17, 0x10, RZ ;  /* 0x00000010113f7819 */ /* 0x000fe400000006ff */
[----:B------:R-:W-:Y:S02]  /*3ad0*/  SHF.L.U32 R98, R5, 0x10, RZ ;  /* 0x0000001005627819 */ /* 0x000fe400000006ff */
[----:B------:R-:W-:Y:S01]  /*3ae0*/  F2FP.BF16.F32.PACK_AB R52, R59, R56 ;  /* 0x000000383b34723e */ /* 0x000fe200000010ff */
[----:B------:R-:W-:Y:S01]  /*3af0*/  FFMA.FTZ R128, R106, R63, R103 ;  /* 0x0000003f6a807223 */ /* 0x000fe20000010067 */
[C---:B------:R-:W-:Y:S01]  /*3b00*/  FMUL.FTZ R63, R45.reuse, R102 ;  /* 0x000000662d3f7220 */ /* 0x040fe20000410000 */
[----:B------:R-:W-:Y:S01]  /*3b10*/  SHF.L.U32 R102, R32, 0x10, RZ ;  /* 0x0000001020667819 */ /* 0x000fe200000006ff */
[----:B------:R-:W-:Y:S01]  /*3b20*/  FMUL.FTZ R106, R45, R120 ;  /* 0x000000782d6a7220 */ /* 0x000fe20000410000 */
[----:B------:R-:W-:-:S03]  /*3b30*/  SHF.L.U32 R103, R15, 0x10, RZ ;  /* 0x000000100f677819 */ /* 0x000fc600000006ff */
[----:B------:R-:W-:Y:S01]  /*3b40*/  FFMA.FTZ R63, R63, R98, R102 ;  /* 0x000000623f3f7223 */ /* 0x000fe20000010066 */
[----:B------:R-:W-:Y:S01]  /*3b50*/  FADD.FTZ R98, -R46, R117 ;  /* 0x000000752e627221 */ /* 0x000fe20000010100 */
[----:B------:R-:W-:-:S04]  /*3b60*/  IMAD.WIDE.U32 R116, R116, 0x10, R132 ;  /* 0x0000001074747825 */ /* 0x000fc800078e0084 */
[----:B------:R-:W-:-:S04]  /*3b70*/  FMUL.FTZ R98, R45, R98 ;  /* 0x000000622d627220 */ /* 0x000fc80000410000 */
[----:B------:R-:W-:Y:S01]  /*3b80*/  FFMA.FTZ R102, R98, R103, R109 ;  /* 0x0000006762667223 */ /* 0x000fe2000001006d */
[----:B------:R-:W-:Y:S01]  /*3b90*/  FADD.FTZ R98, -R46, R111 ;  /* 0x0000006f2e627221 */ /* 0x000fe20000010100 */
[----:B------:R-:W-:Y:S01]  /*3ba0*/  SHF.L.U32 R109, R33, 0x10, RZ ;  /* 0x00000010216d7819 */ /* 0x000fe200000006ff */
[----:B------:R-:W-:Y:S01]  /*3bb0*/  IMAD.U32 R103, R6, 0x10000, RZ ;  /* 0x0001000006677824 */ /* 0x000fe200078e00ff */
[----:B------:R-:W-:Y:S01]  /*3bc0*/  SHF.L.U32 R111, R34, 0x10, RZ ;  /* 0x00000010226f7819 */ /* 0x000fe200000006ff */
[----:B------:R-:W-:Y:S01]  /*3bd0*/  FMUL.FTZ R98, R45, R98 ;  /* 0x000000622d627220 */ /* 0x000fe20000410000 */
[----:B------:R-:W-:-:S03]  /*3be0*/  F2FP.BF16.F32.PACK_AB R56, R102, R63 ;  /* 0x0000003f6638723e */ /* 0x000fc600000010ff */
[----:B------:R-:W-:Y:S01]  /*3bf0*/  FFMA.FTZ R103, R98, R103, R109 ;  /* 0x0000006762677223 */ /* 0x000fe2000001006d */
[----:B------:R-:W-:Y:S01]  /*3c00*/  SHF.L.U32 R109, R7, 0x10, RZ ;  /* 0x00000010076d7819 */ /* 0x000fe200000006ff */
[C---:B------:R-:W-:Y:S01]  /*3c10*/  FADD.FTZ R98, -R46.reuse, R121 ;  /* 0x000000792e627221 */ /* 0x040fe20000010100 */
[--C-:B------:R-:W-:Y:S01]  /*3c20*/  FADD.FTZ R46, -R46, R47.reuse ;  /* 0x0000002f2e2e7221 */ /* 0x100fe20000010100 */
[----:B------:R-:W-:Y:S01]  /*3c30*/  PRMT R47, R39, 0x7632, R47 ;  /* 0x00007632272f7816 */ /* 0x000fe2000000002f */
[----:B------:R-:W-:-:S04]  /*3c40*/  IMAD.WIDE.U32 R120, R51, 0x10, R132 ;  /* 0x0000001033787825 */ /* 0x000fc800078e0084 */
[----:B------:R-:W-:Y:S01]  /*3c50*/  FFMA.FTZ R108, R108, R109, R111 ;  /* 0x0000006d6c6c7223 */ /* 0x000fe2000001006f */
[----:B------:R-:W-:Y:S01]  /*3c60*/  SHF.L.U32 R109, R8, 0x10, RZ ;  /* 0x00000010086d7819 */ /* 0x000fe200000006ff */
[----:B------:R-:W-:Y:S01]  /*3c70*/  FMUL.FTZ R98, R45, R98 ;  /* 0x000000622d627220 */ /* 0x000fe20000410000 */
[----:B------:R-:W-:Y:S01]  /*3c80*/  SHF.L.U32 R111, R35, 0x10, RZ ;  /* 0x00000010236f7819 */ /* 0x000fe200000006ff */
[----:B------:R-:W-:Y:S01]  /*3c90*/  FMUL.FTZ R46, R45, R46 ;  /* 0x0000002e2d2e7220 */ /* 0x000fe20000410000 */
[----:B------:R-:W-:Y:S02]  /*3ca0*/  SHF.L.U32 R47, R47, 0x10, RZ ;  /* 0x000000102f2f7819 */ /* 0x000fe400000006ff */
[----:B------:R-:W-:Y:S01]  /*3cb0*/  F2FP.BF16.F32.PACK_AB R51, R126, R85 ;  /* 0x000000557e33723e */ /* 0x000fe200000010ff */
[----:B------:R-:W-:Y:S01]  /*3cc0*/  FFMA.FTZ R110, R110, R109, R111 ;  /* 0x0000006d6e6e7223 */ /* 0x000fe2000001006f */
[----:B------:R-:W-:Y:S02]  /*3cd0*/  SHF.L.U32 R109, R9, 0x10, RZ ;  /* 0x00000010096d7819 */ /* 0x000fe400000006ff */
[----:B------:R-:W-:-:S02]  /*3ce0*/  SHF.L.U32 R111, R36, 0x10, RZ ;  /* 0x00000010246f7819 */ /* 0x000fc400000006ff */
[----:B------:R-:W-:Y:S02]  /*3cf0*/  SHF.L.U32 R45, R12, 0x10, RZ ;  /* 0x000000100c2d7819 */ /* 0x000fe400000006ff */
[----:B------:R-:W-:Y:S01]  /*3d00*/  F2FP.BF16.F32.PACK_AB R59, R115, R110 ;  /* 0x0000006e733b723e */ /* 0x000fe200000010ff */
[----:B------:R-:W-:Y:S01]  /*3d10*/  FFMA.FTZ R98, R98, R109, R111 ;  /* 0x0000006d62627223 */ /* 0x000fe2000001006f */
[----:B------:R-:W-:Y:S02]  /*3d20*/  SHF.L.U32 R109, R10, 0x10, RZ ;  /* 0x000000100a6d7819 */ /* 0x000fe400000006ff */
[----:B------:R-:W-:Y:S02]  /*3d30*/  SHF.L.U32 R111, R37, 0x10, RZ ;  /* 0x00000010256f7819 */ /* 0x000fe400000006ff */
[----:B------:R-:W-:-:S03]  /*3d40*/  F2FP.BF16.F32.PACK_AB R58, R113, R108 ;  /* 0x0000006c713a723e */ /* 0x000fc600000010ff */
[----:B------:R-:W-:Y:S01]  /*3d50*/  FFMA.FTZ R104, R104, R109, R111 ;  /* 0x0000006d68687223 */ /* 0x000fe2000001006f */
[----:B------:R-:W-:Y:S02]  /*3d60*/  SHF.L.U32 R109, R11, 0x10, RZ ;  /* 0x000000100b6d7819 */ /* 0x000fe400000006ff */
[----:B------:R-:W-:Y:S02]  /*3d70*/  SHF.L.U32 R111, R38, 0x10, RZ ;  /* 0x00000010266f7819 */ /* 0x000fe400000006ff */
[----:B------:R-:W-:-:S03]  /*3d80*/  F2FP.BF16.F32.PACK_AB R61, R99, R104 ;  /* 0x00000068633d723e */ /* 0x000fc600000010ff */
[----:B------:R-:W-:Y:S01]  /*3d90*/  FFMA.FTZ R106, R106, R109, R111 ;  /* 0x0000006d6a6a7223 */ /* 0x000fe2000001006f */
[----:B------:R-:W-:-:S04]  /*3da0*/  PRMT R109, R12, 0x7632, R109 ;  /* 0x000076320c6d7816 */ /* 0x000fc8000000006d */
[----:B------:R-:W-:Y:S02]  /*3db0*/  SHF.L.U32 R109, R109, 0x10, RZ ;  /* 0x000000106d6d7819 */ /* 0x000fe400000006ff */
[----:B------:R-:W-:-:S03]  /*3dc0*/  F2FP.BF16.F32.PACK_AB R62, R101, R106 ;  /* 0x0000006a653e723e */ /* 0x000fc600000010ff */
[----:B------:R-:W-:Y:S01]  /*3dd0*/  FFMA.FTZ R109, R46, R109, R47 ;  /* 0x0000006d2e6d7223 */ /* 0x000fe2000001002f */
[----:B------:R-:W-:Y:S02]  /*3de0*/  F2FP.BF16.F32.PACK_AB R46, R55, R54 ;  /* 0x00000036372e723e */ /* 0x000fe400000010ff */
[----:B------:R-:W-:Y:S02]  /*3df0*/  F2FP.BF16.F32.PACK_AB R54, R105, R84 ;  /* 0x000000546936723e */ /* 0x000fe400000010ff */
[----:B------:R-:W0:Y:S01]  /*3e00*/  LDC.64 R84, c[0x0][0x380] ;  /* 0x0000e000ff547b82 */ /* 0x000e220000000a00 */
[----:B------:R-:W-:Y:S02]  /*3e10*/  SHF.L.U32 R47, R39, 0x10, RZ ;  /* 0x00000010272f7819 */ /* 0x000fe400000006ff */
[----:B------:R-:W-:-:S03]  /*3e20*/  F2FP.BF16.F32.PACK_AB R55, R128, R107 ;  /* 0x0000006b8037723e */ /* 0x000fc600000010ff */
[----:B------:R-:W-:Y:S01]  /*3e30*/  FFMA.FTZ R114, R114, R45, R47 ;  /* 0x0000002d72727223 */ /* 0x000fe2000001002f */
[----:B------:R-:W-:Y:S01]  /*3e40*/  F2FP.BF16.F32.PACK_AB R47, R124, R123 ;  /* 0x0000007b7c2f723e */ /* 0x000fe200000010ff */
[----:B------:R-:W-:Y:S01]  /*3e50*/  IMAD.WIDE.U32 R122, R60, 0x10, R132 ;  /* 0x000000103c7a7825 */ /* 0x000fe200078e0084 */
[----:B------:R-:W-:Y:S02]  /*3e60*/  F2FP.BF16.F32.PACK_AB R45, R57, R50 ;  /* 0x00000032392d723e */ /* 0x000fe400000010ff */
[----:B------:R-:W-:Y:S02]  /*3e70*/  F2FP.BF16.F32.PACK_AB R50, R125, R96 ;  /* 0x000000607d32723e */ /* 0x000fe400000010ff */
[----:B------:R-:W-:Y:S01]  /*3e80*/  F2FP.BF16.F32.PACK_AB R57, R112, R103 ;  /* 0x000000677039723e */ /* 0x000fe200000010ff */
[----:B------:R1:W-:Y:S01]  /*3e90*/  STG.E.128 desc[UR6][R118.64], R44 ;  /* 0x0000002c76007986 */ /* 0x0003e2000c101d06 */
[----:B------:R-:W-:Y:S02]  /*3ea0*/  F2FP.BF16.F32.PACK_AB R63, R109, R114 ;  /* 0x000000726d3f723e */ /* 0x000fe400000010ff */
[----:B------:R-:W-:Y:S01]  /*3eb0*/  F2FP.BF16.F32.PACK_AB R60, R97, R98 ;  /* 0x00000062613c723e */ /* 0x000fe200000010ff */
[----:B------:R1:W-:Y:S04]  /*3ec0*/  STG.E.128 desc[UR6][R120.64], R48 ;  /* 0x0000003078007986 */ /* 0x0003e8000c101d06 */
[----:B------:R1:W-:Y:S01]  /*3ed0*/  STG.E.128 desc[UR6][R122.64], R52 ;  /* 0x000000347a007986 */ /* 0x0003e2000c101d06 */
[----:B0-----:R-:W-:-:S03]  /*3ee0*/  LEA R94, R84, R94, 0x2 ;  /* 0x0000005e545e7211 */ /* 0x001fc600078e10ff */
[----:B------:R1:W-:Y:S01]  /*3ef0*/  STG.E.128 desc[UR6][R130.64], R56 ;  /* 0x0000003882007986 */ /* 0x0003e2000c101d06 */
[----:B------:R-:W-:-:S03]  /*3f00*/  ISETP.GE.AND P0, PT, R94, R85, PT ;  /* 0x000000555e00720c */ /* 0x000fc60003f06270 */
[----:B------:R1:W-:Y:S10]  /*3f10*/  STG.E.128 desc[UR6][R116.64], R60 ;  /* 0x0000003c74007986 */ /* 0x0003f4000c101d06 */
[----:B------:R-:W-:Y:S05]  /*3f20*/  @!P0 BRA `(.L_x_69) ;  /* 0xffffffc800048947 */ /* 0x000fea000383ffff */
[----:B------:R-:W-:Y:S05]  /*3f30*/  EXIT ;  /* 0x000000000000794d */ /* 0x000fea0003800000 */
.L_x_68:
        /* <DEDUP_REMOVED lines=8> */
.L_x_71:
[----:B------:R-:W-:Y:S05]  /*3fc0*/  BSYNC B0 ;  /* 0x0000000000007941 */ /* 0x000fea0003800000 */
.L_x_70:
[----:B------:R-:W-:Y:S02]  /*3fd0*/  HFMA2 R50, -RZ, RZ, 0, 1.1920928955078125e-07 ;  /* 0x00000002ff327431 */ /* 0x000fe400000001ff */
[----:B------:R-:W-:Y:S01]  /*3fe0*/  FADD.FTZ R123, R49, R45 ;  /* 0x0000002d317b7221 */ /* 0x000fe20000010000 */
[----:B------:R-:W-:Y:S01]  /*3ff0*/  MOV R113, 0x1f ;  /* 0x0000001f00717802 */ /* 0x000fe20000000f00 */
[----:B------:R-:W0:Y:S01]  /*4000*/  LDC R115, c[0x0][0x400] ;  /* 0x00010000ff737b82 */ /* 0x000e220000000800 */
[----:B------:R-:W-:-:S07]  /*4010*/  MOV R46, 0xffffffff ;  /* 0xffffffff002e7802 */ /* 0x000fce0000000f00 */
[----:B0-----:R-:W-:Y:S05]  /*4020*/  WARPSYNC.COLLECTIVE R46, `(.L_x_72) ;  /* 0x000000002e087348 */ /* 0x001fea0003c00000 */
[----:B------:R1:W2:Y:S02]  /*4030*/  SHFL.BFLY P3, R45, R123, R50, R113 ;  /* 0x0c0000327b2d7389 */ /* 0x0002a40000060071 */
[----:B012---:R-:W-:Y:S05]  /*4040*/  ENDCOLLECTIVE ;  /* 0x000000000000791b */ /* 0x007fea0003800000 */
.L_x_72:
[----:B------:R-:W-:Y:S02]  /*4050*/  HFMA2 R50, -RZ, RZ, 0, 2.384185791015625e-07 ;  /* 0x00000004ff327431 */ /* 0x000fe400000001ff */
[----:B------:R-:W-:-:S05]  /*4060*/  FADD.FTZ R125, R123, R45 ;  /* 0x0000002d7b7d7221 */ /* 0x000fca0000010000 */
[----:B------:R-:W-:-:S07]  /*4070*/  MOV R123, R125 ;  /* 0x0000007d007b7202 */ /* 0x000fce0000000f00 */
[----:B------:R-:W-:Y:S05]  /*4080*/  WARPSYNC.COLLECTIVE R46, `(.L_x_73) ;  /* 0x000000002e087348 */ /* 0x000fea0003c00000 */
[----:B------:R0:W1:Y:S02]  /*4090*/  SHFL.BFLY P3, R45, R123, R50, R113 ;  /* 0x0c0000327b2d7389 */ /* 0x0000640000060071 */
[----:B01----:R-:W-:Y:S05]  /*40a0*/  ENDCOLLECTIVE ;  /* 0x000000000000791b */ /* 0x003fea0003800000 */
.L_x_73:
[----:B------:R-:W-:Y:S02]  /*40b0*/  HFMA2 R50, -RZ, RZ, 0, 4.76837158203125e-07 ;  /* 0x00000008ff327431 */ /* 0x000fe400000001ff */
[----:B------:R-:W-:-:S05]  /*40c0*/  FADD.FTZ R126, R125, R45 ;  /* 0x0000002d7d7e7221 */ /* 0x000fca0000010000 */
[----:B------:R-:W-:-:S07]  /*40d0*/  MOV R123, R126 ;  /* 0x0000007e007b7202 */ /* 0x000fce0000000f00 */
[----:B------:R-:W-:Y:S05]  /*40e0*/  WARPSYNC.COLLECTIVE R46, `(.L_x_74) ;  /* 0x000000002e087348 */ /* 0x000fea0003c00000 */
[----:B------:R0:W1:Y:S02]  /*40f0*/  SHFL.BFLY P3, R45, R123, R50, R113 ;  /* 0x0c0000327b2d7389 */ /* 0x0000640000060071 */
[----:B01----:R-:W-:Y:S05]  /*4100*/  ENDCOLLECTIVE ;  /* 0x000000000000791b */ /* 0x003fea0003800000 */
.L_x_74:
[----:B------:R-:W-:Y:S02]  /*4110*/  HFMA2 R50, -RZ, RZ, 0, 9.5367431640625e-07 ;  /* 0x00000010ff327431 */ /* 0x000fe400000001ff */
[----:B------:R-:W-:-:S05]  /*4120*/  FADD.FTZ R127, R126, R45 ;  /* 0x0000002d7e7f7221 */ /* 0x000fca0000010000 */
[----:B------:R-:W-:-:S07]  /*4130*/  MOV R123, R127 ;  /* 0x0000007f007b7202 */ /* 0x000fce0000000f00 */
[----:B------:R-:W-:Y:S05]  /*4140*/  WARPSYNC.COLLECTIVE R46, `(.L_x_75) ;  /* 0x000000002e087348 */ /* 0x000fea0003c00000 */
[----:B------:R0:W1:Y:S02]  /*4150*/  SHFL.BFLY P3, R45, R123, R50, R113 ;  /* 0x0c0000327b2d7389 */ /* 0x0000640000060071 */
[----:B01----:R-:W-:Y:S05]  /*4160*/  ENDCOLLECTIVE ;  /* 0x000000000000791b */ /* 0x003fea0003800000 */
.L_x_75:
[----:B------:R-:W-:Y:S01]  /*4170*/  MOV R50, 0x1 ;  /* 0x0000000100327802 */ /* 0x000fe20000000f00 */
[----:B------:R-:W-:-:S04]  /*4180*/  FADD.FTZ R126, R127, R45 ;  /* 0x0000002d7f7e7221 */ /* 0x000fc80000010000 */
[----:B------:R-:W-:-:S04]  /*4190*/  FMUL.FTZ R49, R126, R115 ;  /* 0x000000737e317220 */ /* 0x000fc80000410000 */
[C---:B------:R-:W-:Y:S01]  /*41a0*/  FADD.FTZ R45, -R49.reuse, R52 ;  /* 0x00000034312d7221 */ /* 0x040fe20000010100 */
[C---:B------:R-:W-:Y:S01]  /*41b0*/  FADD.FTZ R126, -R49.reuse, R57 ;  /* 0x00000039317e7221 */ /* 0x040fe20000010100 */
[----:B------:R-:W-:Y:S02]  /*41c0*/  FADD.FTZ R46, -R49, R59 ;  /* 0x0000003b312e7221 */ /* 0x000fe40000010100 */
[----:B------:R-:W-:-:S04]  /*41d0*/  FFMA.FTZ R45, R45, R45, RZ ;  /* 0x0000002d2d2d7223 */ /* 0x000fc800000100ff */
[----:B------:R-:W-:Y:S01]  /*41e0*/  FFMA.FTZ R45, R126, R126, R45 ;  /* 0x0000007e7e2d7223 */ /* 0x000fe2000001002d */
[----:B------:R-:W-:-:S04]  /*41f0*/  FADD.FTZ R126, -R49, R54 ;  /* 0x00000036317e7221 */ /* 0x000fc80000010100 */
[----:B------:R-:W-:-:S04]  /*4200*/  FFMA.FTZ R45, R126, R126, R45 ;  /* 0x0000007e7e2d7223 */ /* 0x000fc8000001002d */
        /* <DEDUP_REMOVED lines=73> */
[----:B------:R-:W-:-:S07]  /*46a0*/  MOV R46, 0xffffffff ;  /* 0xffffffff002e7802 */ /* 0x000fce0000000f00 */
[----:B------:R-:W-:Y:S05]  /*46b0*/  WARPSYNC.COLLECTIVE R46, `(.L_x_76) ;  /* 0x000000002e087348 */ /* 0x000fea0003c00000 */
[----:B------:R0:W1:Y:S02]  /*46c0*/  SHFL.BFLY P3, R45, R123, R50, R113 ;  /* 0x0c0000327b2d7389 */ /* 0x0000640000060071 */
[----:B01----:R-:W-:Y:S05]  /*46d0*/  ENDCOLLECTIVE ;  /* 0x000000000000791b */ /* 0x003fea0003800000 */
.L_x_76:
[----:B------:R-:W-:Y:S02]  /*46e0*/  HFMA2 R50, -RZ, RZ, 0, 1.1920928955078125e-07 ;  /* 0x00000002ff327431 */ /* 0x000fe400000001ff */
[----:B------:R-:W-:-:S05]  /*46f0*/  FADD.FTZ R125, R123, R45 ;  /* 0x0000002d7b7d7221 */ /* 0x000fca0000010000 */
[----:B------:R-:W-:-:S07]  /*4700*/  MOV R123, R125 ;  /* 0x0000007d007b7202 */ /* 0x000fce0000000f00 */
[----:B------:R-:W-:Y:S05]  /*4710*/  WARPSYNC.COLLECTIVE R46, `(.L_x_77) ;  /* 0x000000002e087348 */ /* 0x000fea0003c00000 */
[----:B------:R0:W1:Y:S02]  /*4720*/  SHFL.BFLY P3, R45, R123, R50, R113 ;  /* 0x0c0000327b2d7389 */ /* 0x0000640000060071 */
[----:B01----:R-:W-:Y:S05]  /*4730*/  ENDCOLLECTIVE ;  /* 0x000000000000791b */ /* 0x003fea0003800000 */
.L_x_77:
[----:B------:R-:W-:Y:S02]  /*4740*/  HFMA2 R50, -RZ, RZ, 0, 2.384185791015625e-07 ;  /* 0x00000004ff327431 */ /* 0x000fe400000001ff */
[----:B------:R-:W-:-:S05]  /*4750*/  FADD.FTZ R126, R125, R45 ;  /* 0x0000002d7d7e7221 */ /* 0x000fca0000010000 */
[----:B------:R-:W-:-:S07]  /*4760*/  MOV R123, R126 ;  /* 0x0000007e007b7202 */ /* 0x000fce0000000f00 */
[----:B------:R-:W-:Y:S05]  /*4770*/  WARPSYNC.COLLECTIVE R46, `(.L_x_78) ;  /* 0x000000002e087348 */ /* 0x000fea0003c00000 */
[----:B------:R0:W1:Y:S02]  /*4780*/  SHFL.BFLY P3, R45, R123, R50, R113 ;  /* 0x0c0000327b2d7389 */ /* 0x0000640000060071 */
[----:B01----:R-:W-:Y:S05]  /*4790*/  ENDCOLLECTIVE ;  /* 0x000000000000791b */ /* 0x003fea0003800000 */
.L_x_78:
[----:B------:R-:W-:Y:S02]  /*47a0*/  HFMA2 R50, -RZ, RZ, 0, 4.76837158203125e-07 ;  /* 0x00000008ff327431 */ /* 0x000fe400000001ff */
[----:B------:R-:W-:-:S05]  /*47b0*/  FADD.FTZ R127, R126, R45 ;  /* 0x0000002d7e7f7221 */ /* 0x000fca0000010000 */
[----:B------:R-:W-:-:S07]  /*47c0*/  MOV R123, R127 ;  /* 0x0000007f007b7202 */ /* 0x000fce0000000f00 */
[----:B------:R-:W-:Y:S05]  /*47d0*/  WARPSYNC.COLLECTIVE R46, `(.L_x_79) ;  /* 0x000000002e087348 */ /* 0x000fea0003c00000 */
[----:B------:R0:W1:Y:S02]  /*47e0*/  SHFL.BFLY P3, R45, R123, R50, R113 ;  /* 0x0c0000327b2d7389 */ /* 0x0000640000060071 */
[----:B01----:R-:W-:Y:S05]  /*47f0*/  ENDCOLLECTIVE ;  /* 0x000000000000791b */ /* 0x003fea0003800000 */
.L_x_79:
[----:B------:R-:W-:Y:S02]  /*4800*/  HFMA2 R50, -RZ, RZ, 0, 9.5367431640625e-07 ;  /* 0x00000010ff327431 */ /* 0x000fe400000001ff */
[----:B------:R-:W-:-:S05]  /*4810*/  FADD.FTZ R128, R127, R45 ;  /* 0x0000002d7f807221 */ /* 0x000fca0000010000 */
[----:B------:R-:W-:-:S07]  /*4820*/  MOV R123, R128 ;  /* 0x00000080007b7202 */ /* 0x000fce0000000f00 */
[----:B------:R-:W-:Y:S05]  /*4830*/  WARPSYNC.COLLECTIVE R46, `(.L_x_80) ;  /* 0x000000002e087348 */ /* 0x000fea0003c00000 */
[----:B------:R0:W1:Y:S02]  /*4840*/  SHFL.BFLY P3, R45, R123, R50, R113 ;  /* 0x0c0000327b2d7389 */ /* 0x0000640000060071 */
[----:B01----:R-:W-:Y:S05]  /*4850*/  ENDCOLLECTIVE ;  /* 0x000000000000791b */ /* 0x003fea0003800000 */
.L_x_80:
[----:B------:R-:W-:Y:S05]  /*4860*/  BRA `(.L_x_81) ;  /* 0xffffffe400987947 */ /* 0x000fea000383ffff */
.L_x_82:
        /* <DEDUP_REMOVED lines=9> */
.L_x_45769:


//--------------------- .text._ZN10layer_norm13ln_fwd_kernelINS_13Kernel_traitsI13__nv_bfloat16S2_S2_S2_fjLj1280ELj1ELj4ELj1ELj16ENS_18Kernel_traits_baseILj1280ES2_S2_S2_S2_fjLj128EEEEELb0ELb0ELb1ELb0EEEvNS_9FwdParamsE --------------------------
	.section	.text._ZN10layer_norm13ln_fwd_kernelINS_13Kernel_traitsI13__nv_bfloat16S2_S2_S2_fjLj1280ELj1ELj4ELj1ELj16ENS_18Kernel_traits_baseILj1280ES2_S2_S2_S2_fjLj128EEEEELb0ELb0ELb1ELb0EEEvNS_9FwdParamsE,"ax",@progbits
	.align	128
        .global         _ZN10layer_norm13ln_fwd_kernelINS_13Kernel_traitsI13__nv_bfloat16S2_S2_S2_fjLj1280ELj1ELj4ELj1ELj16ENS_18Kernel_traits_baseILj1280ES2_S2_S2_S2_fjLj128EEEEELb0ELb0ELb1ELb0EEEvNS_9FwdParamsE
        .type           _ZN10layer_norm13ln_fwd_kernelINS_13Kernel_traitsI13__nv_bfloat16S2_S2_S2_fjLj1280ELj1ELj4ELj1ELj16ENS_18Kernel_traits_baseILj1280ES2_S2_S2_S2_fjLj128EEEEELb0ELb0ELb1ELb0EEEvNS_9FwdParamsE,@function
        .size           _ZN10layer_norm13ln_fwd_kernelINS_13Kernel_traitsI13__nv_bfloat16S2_S2_S2_fjLj1280ELj1ELj4ELj1ELj16ENS_18Kernel_traits_baseILj1280ES2_S2_S2_S2_fjLj128EEEEELb0ELb0ELb1ELb0EEEvNS_9FwdParamsE,(.L_x_45770 - _ZN10layer_norm13ln_fwd_kernelINS_13Kernel_traitsI13__nv_bfloat16S2_S2_S2_fjLj1280ELj1ELj4ELj1ELj16ENS_18Kernel_traits_baseILj1280ES2_S2_S2_S2_fjLj128EEEEELb0ELb0ELb1ELb0EEEvNS_9FwdParamsE)
        .other          _ZN10layer_norm13ln_fwd_kernelINS_13Kernel_traitsI13__nv_bfloat16S2_S2_S2_fjLj1280ELj1ELj4ELj1ELj16ENS_18Kernel_traits_baseILj1280ES2_S2_S2_S2_fjLj128EEEEELb0ELb0ELb1ELb0EEEvNS_9FwdParamsE,@"STO_CUDA_ENTRY STV_DEFAULT"
_ZN10layer_norm13ln_fwd_kernelINS_13Kernel_traitsI13__nv_bfloat16S2_S2_S2_fjLj1280ELj1ELj4ELj1ELj16ENS_18Kernel_traits_baseILj1280ES2_S2_S2_S2_fjLj128EEEEELb0ELb0ELb1ELb0EEEvNS_9FwdParamsE:
.text._ZN10layer_norm13ln_fwd_kernelINS_13Kernel_traitsI13__nv_bfloat16S2_S2_S2_fjLj1280ELj1ELj4ELj1ELj16ENS_18Kernel_traits_baseILj1280ES2_S2_S2_S2_fjLj128EEEEELb0ELb0ELb1ELb0EEEvNS_9FwdParamsE:
[----:B------:R-:W-:Y:S01]  /*0000*/  LDC R1, c[0x0][0x37c] ;  /* 0x0000df00ff017b82 */ /* 0x000fe20000000800 */
[----:B------:R-:W0:Y:S07]  /*0010*/  S2R R89, SR_TID.X ;  /* 0x0000000000597919 */ /* 0x000e2e0000002100 */
[----:B------:R-:W1:Y:S01]  /*0020*/  LDC R3, c[0x0][0x388] ;  /* 0x0000e200ff037b82 */ /* 0x000e620000000800 */
[----:B------:R-:W2:Y:S01]  /*0030*/  LDCU.64 UR8, c[0x0][0x438] ;  /* 0x00008700ff0877ac */ /* 0x000ea20008000a00 */
[----:B------:R-:W-:Y:S01]  /*0040*/  BSSY.RECONVERGENT B0, `(.L_x_83) ;  /* 0x000005e000007945 */ /* 0x000fe20003800200 */
[----:B------:R-:W3:Y:S05]  /*0050*/  LDCU.64 UR6, c[0x0][0x358] ;  /* 0x00006b00ff0677ac */ /* 0x000eea0008000a00 */
[----:B------:R-:W4:Y:S01]  /*0060*/  S2UR UR4, SR_CTAID.X ;  /* 0x00000000000479c3 */ /* 0x000f220000002500 */
[----:B--2---:R-:W-:-:S04]  /*0070*/  UISETP.NE.U32.AND UP0, UPT, UR8, URZ, UPT ;  /* 0x000000ff0800728c */ /* 0x004fc8000bf05070 */
[----:B------:R-:W-:Y:S01]  /*0080*/  UISETP.NE.AND.EX UP0, UPT, UR9, URZ, UPT, UP0 ;  /* 0x000000ff0900728c */ /* 0x000fe2000bf05300 */
[----:B-1----:R-:W-:-:S04]  /*0090*/  SHF.R.S32.HI R0, RZ, 0x1f, R3 ;  /* 0x0000001fff007819 */ /* 0x002fc80000011403 */
[----:B------:R-:W-:Y:S02]  /*00a0*/  LEA.HI R0, R0, R3, RZ, 0x3 ;  /* 0x0000000300007211 */ /* 0x000fe400078f18ff */
[----:B0-----:R-:W-:Y:S01]  /*00b0*/  LOP3.LUT R91, R89, 0x1f, RZ, 0xc0, !PT ;  /* 0x0000001f595b7812 */ /* 0x001fe200078ec0ff */
[----:B----4-:R-:W-:Y:S01]  /*00c0*/  USHF.L.U32 UR4, UR4, 0x2, URZ ;  /* 0x0000000204047899 */ /* 0x010fe200080006ff */
[----:B------:R-:W-:Y:S02]  /*00d0*/  SHF.R.U32.HI R89, RZ, 0x5, R89 ;  /* 0x00000005ff597819 */ /* 0x000fe40000011659 */
[----:B------:R-:W-:Y:S02]  /*00e0*/  LOP3.LUT R3, R91, 0x1f, RZ, 0x3c, !PT ;  /* 0x0000001f5b037812 */ /* 0x000fe400078e3cff */
[----:B------:R-:W-:Y:S02]  /*00f0*/  MOV R19, R91 ;  /* 0x0000005b00137202 */ /* 0x000fe40000000f00 */
[----:B------:R-:W-:-:S02]  /*0100*/  LEA.HI.SX32 R90, R0, R3, 0x1d ;  /* 0x00000003005a7211 */ /* 0x000fc400078feaff */
[----:B------:R-:W-:Y:S01]  /*0110*/  LOP3.LUT R89, R89, UR4, RZ, 0xfc, !PT ;  /* 0x0000000459597c12 */ /* 0x000fe2000f8efcff */
[----:B---3--:R-:W-:Y:S06]  /*0120*/  BRA.U !UP0, `(.L_x_84) ;  /* 0x0000000108a47547 */ /* 0x008fec000b800000 */
        /* <DEDUP_REMOVED lines=31> */
[----:B------:R-:W-:Y:S01]  /*0320*/  ISETP.GE.U32.AND P0, PT, R90, 0xa0, PT ;  /* 0x000000a05a00780c */ /* 0x000fe20003f06070 */
[----:B------:R-:W-:-:S12]  /*0330*/  @P3 VIADD R19, R19, 0x20 ;  /* 0x0000002013133836 */ /* 0x000fd80000000000 */
        /* <DEDUP_REMOVED lines=8> */
.L_x_84:
        /* <DEDUP_REMOVED lines=25> */
[----:B------:R-:W-:Y:S02]  /*0550*/  HFMA2 R70, -RZ, RZ, 0, 0 ;  /* 0x00000000ff467431 */ /* 0x000fe400000001ff */
[----:B------:R-:W-:Y:S01]  /*0560*/  IMAD.MOV.U32 R46, RZ, RZ, RZ ;  /* 0x000000ffff2e7224 */ /* 0x000fe200078e00ff */
[----:B------:R-:W-:Y:S02]  /*0570*/  CS2R R44, SRZ ;  /* 0x00000000002c7805 */ /* 0x000fe4000001ff00 */
[----:B------:R-:W-:Y:S02]  /*0580*/  CS2R R52, SRZ ;  /* 0x0000000000347805 */ /* 0x000fe4000001ff00 */
[----:B------:R-:W-:-:S02]  /*0590*/  MOV R62, RZ ;  /* 0x000000ff003e7202 */ /* 0x000fc40000000f00 */
[----:B------:R-:W-:Y:S02]  /*05a0*/  CS2R R60, SRZ ;  /* 0x00000000003c7805 */ /* 0x000fe4000001ff00 */
[----:B------:R-:W-:Y:S02]  /*05b0*/  CS2R R68, SRZ ;  /* 0x0000000000447805 */ /* 0x000fe4000001ff00 */
[----:B------:R-:W-:Y:S02]  /*05c0*/  @P4 CS2R R38, SRZ ;  /* 0x0000000000264805 */ /* 0x000fe4000001ff00 */
[----:B------:R-:W-:Y:S01]  /*05d0*/  @P4 CS2R R36, SRZ ;  /* 0x0000000000244805 */ /* 0x000fe2000001ff00 */
[----:B------:R-:W-:Y:S01]  /*05e0*/  @P0 IMAD.MOV.U32 R71, RZ, RZ, RZ ;  /* 0x000000ffff470224 */ /* 0x000fe200078e00ff */
[----:B------:R-:W-:Y:S02]  /*05f0*/  @P1 MOV R63, RZ ;  /* 0x000000ff003f1202 */ /* 0x000fe40000000f00 */
[----:B------:R-:W-:-:S02]  /*0600*/  @P2 MOV R55, RZ ;  /* 0x000000ff00372202 */ /* 0x000fc40000000f00 */
[----:B0-----:R-:W-:-:S07]  /*0610*/  @P3 MOV R47, RZ ;  /* 0x000000ff002f3202 */ /* 0x001fce0000000f00 */
.L_x_85:
[----:B------:R-:W-:Y:S05]  /*0620*/  BSYNC.RECONVERGENT B0 ;  /* 0x0000000000007941 */ /* 0x000fea0003800200 */
.L_x_83:
[----:B------:R-:W0:Y:S02]  /*0630*/  LDCU UR4, c[0x0][0x384] ;  /* 0x00007080ff0477ac */ /* 0x000e240008000800 */
[----:B0-----:R-:W-:-:S13]  /*0640*/  ISETP.GE.AND P0, PT, R89, UR4, PT ;  /* 0x0000000459007c0c */ /* 0x001fda000bf06270 */
[----:B------:R-:W-:Y:S05]  /*0650*/  @P0 EXIT ;  /* 0x000000000000094d */ /* 0x000fea0003800000 */
[----:B-----5:R-:W-:Y:S01]  /*0660*/  PRMT R88, R39, 0x7632, R88 ;  /* 0x0000763227587816 */ /* 0x020fe20000000058 */
[----:B------:R-:W0:Y:S01]  /*0670*/  LDCU.U8 UR8, c[0x0][0x410] ;  /* 0x00008200ff0877ac */ /* 0x000e220008000000 */
[----:B------:R-:W-:Y:S02]  /*0680*/  PRMT R87, R43, 0x7632, R87 ;  /* 0x000076322b577816 */ /* 0x000fe40000000057 */
[----:B------:R-:W-:Y:S01]  /*0690*/  PRMT R86, R38, 0x7632, R86 ;  /* 0x0000763226567816 */ /* 0x000fe20000000056 */
[----:B------:R-:W1:Y:S01]  /*06a0*/  LDCU UR9, c[0x0][0x448] ;  /* 0x00008900ff0977ac */ /* 0x000e620008000800 */
[----:B------:R-:W-:Y:S02]  /*06b0*/  PRMT R85, R42, 0x7632, R85 ;  /* 0x000076322a557816 */ /* 0x000fe40000000055 */
[----:B------:R-:W-:Y:S01]  /*06c0*/  PRMT R84, R37, 0x7632, R84 ;  /* 0x0000763225547816 */ /* 0x000fe20000000054 */
[----:B------:R-:W2:Y:S01]  /*06d0*/  LDCU.64 UR4, c[0x0][0x3a0] ;  /* 0x00007400ff0477ac */ /* 0x000ea20008000a00 */
        /* <DEDUP_REMOVED lines=34> */
[----:B012---:R-:W-:-:S07]  /*0900*/  PRMT R0, R72, 0x7632, R0 ;  /* 0x0000763248007816 */ /* 0x007fce0000000000 */
.L_x_127:
[----:B------:R-:W0:Y:S08]  /*0910*/  LDC.64 R76, c[0x0][0x3f0] ;  /* 0x0000fc00ff4c7b82 */ /* 0x000e300000000a00 */
[----:B------:R-:W1:Y:S01]  /*0920*/  LDC R132, c[0x0][0x388] ;  /* 0x0000e200ff847b82 */ /* 0x000e620000000800 */
[----:B0-----:R-:W-:-:S07]  /*0930*/  IMAD.WIDE R78, R89, 0x4, R76 ;  /* 0x00000004594e7825 */ /* 0x001fce00078e024c */
[----:B------:R-:W0:Y:S01]  /*0940*/  LDC.64 R76, c[0x0][0x3f8] ;  /* 0x0000fe00ff4c7b82 */ /* 0x000e220000000a00 */
[----:B------:R-:W2:Y:S01]  /*0950*/  LDG.E R135, desc[UR6][R78.64] ;  /* 0x000000064e877981 */ /* 0x000ea2000c1e1900 */
[----:B0-----:R-:W-:-:S05]  /*0960*/  IMAD.WIDE R76, R89, 0x4, R76 ;  /* 0x00000004594c7825 */ /* 0x001fca00078e024c */
[----:B------:R0:W5:Y:S01]  /*0970*/  LDG.E R133, desc[UR6][R76.64] ;  /* 0x000000064c857981 */ /* 0x000162000c1e1900 */
[----:B-1----:R-:W-:Y:S01]  /*0980*/  IMAD R134, R89, R132, RZ ;  /* 0x0000008459867224 */ /* 0x002fe200078e02ff */
[----:B------:R-:W-:Y:S01]  /*0990*/  ISETP.GE.U32.AND P0, PT, R90, 0x20, PT ;  /* 0x000000205a00780c */ /* 0x000fe20003f06070 */
[----:B------:R-:W-:Y:S03]  /*09a0*/  BSSY.RECONVERGENT B0, `(.L_x_86) ;  /* 0x0000084000007945 */ /* 0x000fe60003800200 */
[----:B------:R-:W-:-:S04]  /*09b0*/  SHF.R.S32.HI R137, RZ, 0x1f, R134 ;  /* 0x0000001fff897819 */ /* 0x000fc80000011486 */
[----:B------:R-:W-:Y:S01]  /*09c0*/  LEA.HI R134, R137, R134, RZ, 0x3 ;  /* 0x0000008689867211 */ /* 0x000fe200078f18ff */
[----:B------:R-:W-:-:S03]  /*09d0*/  HFMA2 R137, -RZ, RZ, 0, 0 ;  /* 0x00000000ff897431 */ /* 0x000fc600000001ff */
[----:B------:R-:W-:Y:S02]  /*09e0*/  LEA.HI.SX32 R134, R134, R91, 0x1d ;  /* 0x0000005b86867211 */ /* 0x000fe400078feaff */
[----:B--2---:R-:W-:-:S13]  /*09f0*/  ISETP.GE.AND P2, PT, R135, 0x1, PT ;  /* 0x000000018700780c */ /* 0x004fda0003f46270 */
[----:B------:R-:W1:Y:S01]  /*0a00*/  @P2 S2R R136, SR_TID.X ;  /* 0x0000000000882919 */ /* 0x000e620000002100 */
[----:B------:R-:W-:-:S04]  /*0a10*/  @P2 VIADD R139, R135, 0xffffffff ;  /* 0xffffffff878b2836 */ /* 0x000fc80000000000 */
[----:B------:R-:W-:-:S05]  /*0a20*/  @P2 IMAD R139, R139, R132, RZ ;  /* 0x000000848b8b2224 */ /* 0x000fca00078e02ff */
[----:B------:R-:W-:-:S04]  /*0a30*/  @P2 SHF.R.S32.HI R78, RZ, 0x1f, R139 ;  /* 0x0000001fff4e2819 */ /* 0x000fc8000001148b */
[----:B------:R-:W-:Y:S02]  /*0a40*/  @P2 LEA.HI R78, R78, R139, RZ, 0x3 ;  /* 0x0000008b4e4e2211 */ /* 0x000fe400078f18ff */
[----:B-1----:R-:W-:-:S04]  /*0a50*/  @P2 LOP3.LUT R91, R136, 0x1f, RZ, 0xc0, !PT ;  /* 0x0000001f885b2812 */ /* 0x002fc800078ec0ff */
[----:B------:R-:W-:Y:S01]  /*0a60*/  @P2 LEA.HI.SX32 R137, R78, R91, 0x1d ;  /* 0x0000005b4e892211 */ /* 0x000fe200078feaff */
[----:B0-----:R-:W-:Y:S06]  /*0a70*/  @!P0 BRA `(.L_x_87) ;  /* 0x0000000400d88947 */ /* 0x001fec0003800000 */
[----:B------:R-:W-:Y:S04]  /*0a80*/  BSSY.RECONVERGENT B1, `(.L_x_88) ;  /* 0x0000005000017945 */ /* 0x000fe80003800200 */
[----:B------:R-:W-:Y:S05]  /*0a90*/  @!P2 BRA `(.L_x_89) ;  /* 0x00000000000ca947 */ /* 0x000fea0003800000 */
[----:B------:R-:W0:Y:S02]  /*0aa0*/  LDC.64 R32, c[0x0][0x390] ;  /* 0x0000e400ff207b82 */ /* 0x000e240000000a00 */
[----:B0-----:R-:W-:-:S06]  /*0ab0*/  IMAD.WIDE.U32 R32, R137, 0x10, R32 ;  /* 0x0000001089207825 */ /* 0x001fcc00078e0020 */
[----:B------:R-:W5:Y:S02]  /*0ac0*/  LDG.E.128 R32, desc[UR6][R32.64] ;  /* 0x0000000620207981 */ /* 0x000f64000c1e1d00 */
.L_x_89:
[----:B------:R-:W-:Y:S05]  /*0ad0*/  BSYNC.RECONVERGENT B1 ;  /* 0x0000000000017941 */ /* 0x000fea0003800200 */
.L_x_88:
[----:B------:R-:W-:-:S04]  /*0ae0*/  UISETP.NE.U32.AND UP0, UPT, UR4, URZ, UPT ;  /* 0x000000ff0400728c */ /* 0x000fc8000bf05070 */
[----:B------:R-:W-:-:S09]  /*0af0*/  UISETP.NE.AND.EX UP0, UPT, UR5, URZ, UPT, UP0 ;  /* 0x000000ff0500728c */ /* 0x000fd2000bf05300 */
[----:B------:R-:W-:Y:S05]  /*0b00*/  BRA.U !UP0, `(.L_x_90) ;  /* 0x0000000108e87547 */ /* 0x000fea000b800000 */
[----:B------:R-:W0:Y:S02]  /*0b10*/  LDC.64 R76, c[0x0][0x3a0] ;  /* 0x0000e800ff4c7b82 */ /* 0x000e240000000a00 */
[----:B0-----:R-:W-:-:S06]  /*0b20*/  IMAD.WIDE.U32 R76, R134, 0x10, R76 ;  /* 0x00000010864c7825 */ /* 0x001fcc00078e004c */
[----:B------:R-:W2:Y:S01]  /*0b30*/  LDG.E.128 R76, desc[UR6][R76.64] ;  /* 0x000000064c4c7981 */ /* 0x000ea2000c1e1d00 */
[----:B------:R-:W-:-:S13]  /*0b40*/  ISETP.GT.AND P1, PT, R135, RZ, PT ;  /* 0x000000ff8700720c */ /* 0x000fda0003f24270 */
[----:B------:R-:W0:Y:S01]  /*0b50*/  @P1 LDC R143, c[0x0][0x40c] ;  /* 0x00010300ff8f1b82 */ /* 0x000e220000000800 */
[----:B-----5:R-:W-:Y:S02]  /*0b60*/  @P1 PRMT R95, R32, 0x7632, R95 ;  /* 0x00007632205f1816 */ /* 0x020fe4000000005f */
[----:B------:R-:W-:Y:S02]  /*0b70*/  @P1 PRMT R96, R33, 0x7632, R96 ;  /* 0x0000763221601816 */ /* 0x000fe40000000060 */
[----:B------:R-:W-:Y:S02]  /*0b80*/  @P1 SHF.L.U32 R106, R95, 0x10, RZ ;  /* 0x000000105f6a1819 */ /* 0x000fe400000006ff */
[----:B------:R-:W-:Y:S01]  /*0b90*/  @P1 SHF.L.U32 R109, R33, 0x10, RZ ;  /* 0x00000010216d1819 */ /* 0x000fe200000006ff */
[----:B------:R-:W1:Y:S01]  /*0ba0*/  @P1 LDC R145, c[0x0][0x40c] ;  /* 0x00010300ff911b82 */ /* 0x000e620000000800 */
[----:B------:R-:W-:-:S07]  /*0bb0*/  @P1 IMAD.U32 R108, R96, 0x10000, RZ ;  /* 0x00010000606c1824 */ /* 0x000fce00078e00ff */
[----:B------:R-:W3:Y:S08]  /*0bc0*/  @P1 LDC R146, c[0x0][0x40c] ;  /* 0x00010300ff921b82 */ /* 0x000ef00000000800 */
[----:B------:R-:W4:Y:S08]  /*0bd0*/  @P1 LDC R136, c[0x0][0x40c] ;  /* 0x00010300ff881b82 */ /* 0x000f300000000800 */
[----:B------:R-:W4:Y:S08]  /*0be0*/  @P1 LDC R138, c[0x0][0x40c] ;  /* 0x00010300ff8a1b82 */ /* 0x000f300000000800 */
[----:B------:R-:W4:Y:S08]  /*0bf0*/  @P1 LDC R139, c[0x0][0x40c] ;  /* 0x00010300ff8b1b82 */ /* 0x000f300000000800 */
[----:B------:R-:W4:Y:S08]  /*0c00*/  @P1 LDC R140, c[0x0][0x40c] ;  /* 0x00010300ff8c1b82 */ /* 0x000f300000000800 */
[----:B------:R-:W4:Y:S01]  /*0c10*/  @P1 LDC R141, c[0x0][0x40c] ;  /* 0x00010300ff8d1b82 */ /* 0x000f220000000800 */
[----:B--2---:R-:W-:Y:S01]  /*0c20*/  PRMT R95, R76, 0x7632, R95 ;  /* 0x000076324c5f7816 */ /* 0x004fe2000000005f */
[----:B------:R-:W-:Y:S01]  /*0c30*/  IMAD.U32 R110, R78, 0x10000, RZ ;  /* 0x000100004e6e7824 */ /* 0x000fe200078e00ff */
[----:B------:R-:W-:-:S02]  /*0c40*/  SHF.L.U32 R96, R77, 0x10, RZ ;  /* 0x000000104d607819 */ /* 0x000fc400000006ff */
[----:B------:R-:W-:Y:S02]  /*0c50*/  SHF.L.U32 R97, R95, 0x10, RZ ;  /* 0x000000105f617819 */ /* 0x000fe400000006ff */
[----:B------:R-:W-:Y:S01]  /*0c60*/  PRMT R77, R77, 0x7632, R77 ;  /* 0x000076324d4d7816 */ /* 0x000fe2000000004d */
[----:B-1----:R-:W-:Y:S01]  /*0c70*/  @P1 FFMA.FTZ R96, R109, R145, R96 ;  /* 0x000000916d601223 */ /* 0x002fe20000010060 */
[----:B------:R-:W-:Y:S01]  /*0c80*/  SHF.L.U32 R107, R76, 0x10, RZ ;  /* 0x000000104c6b7819 */ /* 0x000fe200000006ff */
[----:B0-----:R-:W-:Y:S01]  /*0c90*/  @P1 FFMA.FTZ R97, R106, R143, R97 ;  /* 0x0000008f6a611223 */ /* 0x001fe20000010061 */
[C---:B------:R-:W-:Y:S01]  /*0ca0*/  @P1 PRMT R106, R35.reuse, 0x7632, R106 ;  /* 0x00007632236a1816 */ /* 0x040fe2000000006a */
[----:B------:R-:W-:Y:S01]  /*0cb0*/  @P1 IMAD.U32 R143, R35, 0x10000, RZ ;  /* 0x00010000238f1824 */ /* 0x000fe200078e00ff */
[----:B------:R-:W-:Y:S02]  /*0cc0*/  PRMT R78, R78, 0x7632, R78 ;  /* 0x000076324e4e7816 */ /* 0x000fe4000000004e */
[----:B------:R-:W-:Y:S01]  /*0cd0*/  PRMT R144, R79, 0x7632, R144 ;  /* 0x000076324f907816 */ /* 0x000fe20000000090 */
[----:B------:R-:W-:Y:S01]  /*0ce0*/  @P1 IMAD.U32 R145, R106, 0x10000, RZ ;  /* 0x000100006a911824 */ /* 0x000fe200078e00ff */
[----:B------:R-:W-:-:S02]  /*0cf0*/  @P1 PRMT R76, R34, 0x7632, R76 ;  /* 0x00007632224c1816 */ /* 0x000fc4000000004c */
[----:B------:R-:W-:Y:S02]  /*0d00*/  SHF.L.U32 R95, R77, 0x10, RZ ;  /* 0x000000104d5f7819 */ /* 0x000fe400000006ff */
[----:B------:R-:W-:Y:S02]  /*0d10*/  SHF.L.U32 R142, R79, 0x10, RZ ;  /* 0x000000104f8e7819 */ /* 0x000fe400000006ff */
[----:B------:R-:W-:Y:S01]  /*0d20*/  @P1 SHF.L.U32 R79, R34, 0x10, RZ ;  /* 0x00000010224f1819 */ /* 0x000fe200000006ff */
[----:B---3--:R-:W-:Y:S01]  /*0d30*/  @P1 FFMA.FTZ R95, R108, R146, R95 ;  /* 0x000000926c5f1223 */ /* 0x008fe2000001005f */
[----:B------:R-:W-:Y:S02]  /*0d40*/  @P1 SHF.L.U32 R77, R32, 0x10, RZ ;  /* 0x00000010204d1819 */ /* 0x000fe400000006ff */
[----:B------:R-:W-:Y:S01]  /*0d50*/  @P1 SHF.L.U32 R76, R76, 0x10, RZ ;  /* 0x000000104c4c1819 */ /* 0x000fe200000006ff */
[----:B----4-:R-:W-:Y:S01]  /*0d60*/  @P1 FFMA.FTZ R110, R79, R136, R110 ;  /* 0x000000884f6e1223 */ /* 0x010fe2000001006e */
[----:B------:R-:W-:Y:S01]  /*0d70*/  SHF.L.U32 R109, R78, 0x10, RZ ;  /* 0x000000104e6d7819 */ /* 0x000fe200000006ff */
[----:B------:R-:W-:Y:S01]  /*0d80*/  @P1 FFMA.FTZ R107, R77, R140, R107 ;  /* 0x0000008c4d6b1223 */ /* 0x000fe2000001006b */
[----:B------:R-:W-:-:S02]  /*0d90*/  SHF.L.U32 R106, R144, 0x10, RZ ;  /* 0x00000010906a7819 */ /* 0x000fc400000006ff */
[----:B------:R-:W-:Y:S01]  /*0da0*/  @!P1 MOV R108, R142 ;  /* 0x0000008e006c9202 */ /* 0x000fe20000000f00 */
[----:B------:R-:W-:Y:S01]  /*0db0*/  @P1 FFMA.FTZ R109, R76, R138, R109 ;  /* 0x0000008a4c6d1223 */ /* 0x000fe2000001006d */
[----:B------:R-:W-:Y:S01]  /*0dc0*/  @P1 FFMA.FTZ R108, R143, R139, R142 ;  /* 0x0000008b8f6c1223 */ /* 0x000fe2000001008e */
[----:B------:R-:W-:Y:S01]  /*0dd0*/  @P1 FFMA.FTZ R106, R145, R141, R106 ;  /* 0x0000008d916a1223 */ /* 0x000fe2000001006a */
[----:B------:R-:W-:Y:S02]  /*0de0*/  F2FP.BF16.F32.PACK_AB R77, RZ, R96 ;  /* 0x00000060ff4d723e */ /* 0x000fe400000010ff */
[----:B------:R-:W-:Y:S02]  /*0df0*/  F2FP.BF16.F32.PACK_AB R78, RZ, R95 ;  /* 0x0000005fff4e723e */ /* 0x000fe400000010ff */
[----:B------:R-:W-:Y:S02]  /*0e00*/  F2FP.BF16.F32.PACK_AB R136, RZ, R97 ;  /* 0x00000061ff88723e */ /* 0x000fe400000010ff */
[----:B------:R-:W-:-:S02]  /*0e10*/  F2FP.BF16.F32.PACK_AB R138, RZ, R110 ;  /* 0x0000006eff8a723e */ /* 0x000fc400000010ff */
[----:B------:R-:W-:Y:S02]  /*0e20*/  F2FP.BF16.F32.PACK_AB R139, RZ, R109 ;  /* 0x0000006dff8b723e */ /* 0x000fe400000010ff */
[----:B------:R-:W-:Y:S02]  /*0e30*/  F2FP.BF16.F32.PACK_AB R140, RZ, R108 ;  /* 0x0000006cff8c723e */ /* 0x000fe400000010ff */
[----:B------:R-:W-:Y:S02]  /*0e40*/  F2FP.BF16.F32.PACK_AB R76, RZ, R107 ;  /* 0x0000006bff4c723e */ /* 0x000fe400000010ff */
[----:B------:R-:W-:Y:S02]  /*0e50*/  F2FP.BF16.F32.PACK_AB R79, RZ, R106 ;  /* 0x0000006aff4f723e */ /* 0x000fe400000010ff */
[----:B------:R-:W-:Y:S02]  /*0e60*/  PRMT R77, R77, 0x5410, R78 ;  /* 0x000054104d4d7816 */ /* 0x000fe4000000004e */
[----:B------:R-:W-:-:S02]  /*0e70*/  PRMT R78, R138, 0x5410, R139 ;  /* 0x000054108a4e7816 */ /* 0x000fc4000000008b */
[----:B------:R-:W-:Y:S02]  /*0e80*/  PRMT R76, R76, 0x5410, R136 ;  /* 0x000054104c4c7816 */ /* 0x000fe40000000088 */
[----:B------:R-:W-:Y:S01]  /*0e90*/  PRMT R79, R140, 0x5410, R79 ;  /* 0x000054108c4f7816 */ /* 0x000fe2000000004f */
[----:B------:R-:W-:Y:S06]  /*0ea0*/  BRA `(.L_x_91) ;  /* 0x0000000000b87947 */ /* 0x000fec0003800000 */
.L_x_90:
[----:B------:R-:W0:Y:S01]  /*0eb0*/  @P2 LDC R79, c[0x0][0x40c] ;  /* 0x00010300ff4f2b82 */ /* 0x000e220000000800 */
[----:B-----5:R-:W-:Y:S01]  /*0ec0*/  @P2 PRMT R76, R32, 0x7632, R76 ;  /* 0x00007632204c2816 */ /* 0x020fe2000000004c */
[----:B------:R-:W-:Y:S01]  /*0ed0*/  HFMA2 R97, -RZ, RZ, 0, 0 ;  /* 0x00000000ff617431 */ /* 0x000fe200000001ff */
[----:B------:R-:W-:Y:S02]  /*0ee0*/  @P2 PRMT R77, R33, 0x7632, R77 ;  /* 0x00007632214d2816 */ /* 0x000fe4000000004d */
[----:B------:R-:W-:Y:S02]  /*0ef0*/  CS2R R108, SRZ ;  /* 0x00000000006c7805 */ /* 0x000fe4000001ff00 */
[----:B------:R-:W-:Y:S01]  /*0f00*/  @P2 PRMT R78, R34, 0x7632, R78 ;  /* 0x00007632224e2816 */ /* 0x000fe2000000004e */
[----:B------:R-:W-:Y:S01]  /*0f10*/  IMAD.MOV.U32 R95, RZ, RZ, RZ ;  /* 0x000000ffff5f7224 */ /* 0x000fe200078e00ff */
[----:B------:R-:W-:Y:S01]  /*0f20*/  @P2 SHF.L.U32 R76, R76, 0x10, RZ ;  /* 0x000000104c4c2819 */ /* 0x000fe200000006ff */
[----:B------:R-:W1:Y:S01]  /*0f30*/  @P2 LDC R96, c[0x0][0x40c] ;  /* 0x00010300ff602b82 */ /* 0x000e620000000800 */
[----:B------:R-:W-:Y:S01]  /*0f40*/  @P2 SHF.L.U32 R77, R77, 0x10, RZ ;  /* 0x000000104d4d2819 */ /* 0x000fe200000006ff */
[----:B------:R-:W-:Y:S01]  /*0f50*/  IMAD.MOV.U32 R110, RZ, RZ, RZ ;  /* 0x000000ffff6e7224 */ /* 0x000fe200078e00ff */
[----:B------:R-:W-:-:S02]  /*0f60*/  @P2 SHF.L.U32 R78, R78, 0x10, RZ ;  /* 0x000000104e4e2819 */ /* 0x000fc400000006ff */
[----:B------:R-:W-:-:S03]  /*0f70*/  @P2 SHF.L.U32 R140, R35, 0x10, RZ ;  /* 0x00000010238c2819 */ /* 0x000fc600000006ff */
[----:B------:R-:W2:Y:S08]  /*0f80*/  @P2 LDC R107, c[0x0][0x40c] ;  /* 0x00010300ff6b2b82 */ /* 0x000eb00000000800 */
[----:B------:R-:W3:Y:S01]  /*0f90*/  @P2 LDC R136, c[0x0][0x40c] ;  /* 0x00010300ff882b82 */ /* 0x000ee20000000800 */
[----:B0-----:R-:W-:Y:S01]  /*0fa0*/  @P2 FMUL.FTZ R97, R76, R79 ;  /* 0x0000004f4c612220 */ /* 0x001fe20000410000 */
[----:B------:R-:W-:-:S02]  /*0fb0*/  @P2 PRMT R76, R35, 0x7632, R76 ;  /* 0x00007632234c2816 */ /* 0x000fc4000000004c */
[----:B------:R-:W-:Y:S02]  /*0fc0*/  @P2 SHF.L.U32 R79, R34, 0x10, RZ ;  /* 0x00000010224f2819 */ /* 0x000fe400000006ff */
[----:B------:R-:W-:Y:S02]  /*0fd0*/  @P2 SHF.L.U32 R76, R76, 0x10, RZ ;  /* 0x000000104c4c2819 */ /* 0x000fe400000006ff */
[----:B------:R-:W0:Y:S01]  /*0fe0*/  @P2 LDC R139, c[0x0][0x40c] ;  /* 0x00010300ff8b2b82 */ /* 0x000e220000000800 */
[----:B-1----:R-:W-:Y:S01]  /*0ff0*/  @P2 FMUL.FTZ R95, R77, R96 ;  /* 0x000000604d5f2220 */ /* 0x002fe20000410000 */
[----:B------:R-:W-:Y:S01]  /*1000*/  @P2 IMAD.U32 R77, R32, 0x10000, RZ ;  /* 0x00010000204d2824 */ /* 0x000fe200078e00ff */
[----:B------:R-:W-:-:S05]  /*1010*/  MOV R96, RZ ;  /* 0x000000ff00607202 */ /* 0x000fca0000000f00 */
[----:B------:R-:W1:Y:S01]  /*1020*/  @P2 LDC R143, c[0x0][0x40c] ;  /* 0x00010300ff8f2b82 */ /* 0x000e620000000800 */
[----:B--2---:R-:W-:Y:S01]  /*1030*/  @P2 FMUL.FTZ R109, R78, R107 ;  /* 0x0000006b4e6d2220 */ /* 0x004fe20000410000 */
[----:B------:R-:W-:Y:S02]  /*1040*/  @P2 SHF.L.U32 R78, R33, 0x10, RZ ;  /* 0x00000010214e2819 */ /* 0x000fe400000006ff */
[----:B------:R-:W-:-:S04]  /*1050*/  CS2R R106, SRZ ;  /* 0x00000000006a7805 */ /* 0x000fc8000001ff00 */
[----:B------:R-:W2:Y:S01]  /*1060*/  @P2 LDC R138, c[0x0][0x40c] ;  /* 0x00010300ff8a2b82 */ /* 0x000ea20000000800 */
[----:B---3--:R-:W-:Y:S01]  /*1070*/  @P2 FMUL.FTZ R107, R77, R136 ;  /* 0x000000884d6b2220 */ /* 0x008fe20000410000 */
[----:B------:R-:W-:-:S06]  /*1080*/  F2FP.BF16.F32.PACK_AB R77, RZ, R97 ;  /* 0x00000061ff4d723e */ /* 0x000fcc00000010ff */
[----:B------:R-:W3:Y:S01]  /*1090*/  @P2 LDC R141, c[0x0][0x40c] ;  /* 0x00010300ff8d2b82 */ /* 0x000ee20000000800 */
[----:B0-----:R-:W-:-:S05]  /*10a0*/  @P2 FMUL.FTZ R96, R78, R139 ;  /* 0x0000008b4e602220 */ /* 0x001fca0000410000 */
[----:B------:R-:W-:Y:S01]  /*10b0*/  F2FP.BF16.F32.PACK_AB R78, RZ, R96 ;  /* 0x00000060ff4e723e */ /* 0x000fe200000010ff */
[----:B-1----:R-:W-:Y:S01]  /*10c0*/  @P2 FMUL.FTZ R106, R76, R143 ;  /* 0x0000008f4c6a2220 */ /* 0x002fe20000410000 */
[----:B------:R-:W-:-:S04]  /*10d0*/  F2FP.BF16.F32.PACK_AB R76, RZ, R107 ;  /* 0x0000006bff4c723e */ /* 0x000fc800000010ff */
[----:B------:R-:W-:Y:S01]  /*10e0*/  PRMT R76, R76, 0x5410, R77 ;  /* 0x000054104c4c7816 */ /* 0x000fe2000000004d */
[----:B--2---:R-:W-:Y:S01]  /*10f0*/  @P2 FMUL.FTZ R110, R79, R138 ;  /* 0x0000008a4f6e2220 */ /* 0x004fe20000410000 */
[----:B------:R-:W-:Y:S02]  /*1100*/  F2FP.BF16.F32.PACK_AB R79, RZ, R95 ;  /* 0x0000005fff4f723e */ /* 0x000fe400000010ff */
[----:B------:R-:W-:Y:S02]  /*1110*/  F2FP.BF16.F32.PACK_AB R138, RZ, R109 ;  /* 0x0000006dff8a723e */ /* 0x000fe400000010ff */
[----:B------:R-:W-:Y:S02]  /*1120*/  F2FP.BF16.F32.PACK_AB R136, RZ, R110 ;  /* 0x0000006eff88723e */ /* 0x000fe400000010ff */
[----:B------:R-:W-:Y:S01]  /*1130*/  PRMT R77, R78, 0x5410, R79 ;  /* 0x000054104e4d7816 */ /* 0x000fe2000000004f */
[----:B---3--:R-:W-:Y:S01]  /*1140*/  @P2 FMUL.FTZ R108, R140, R141 ;  /* 0x0000008d8c6c2220 */ /* 0x008fe20000410000 */
[----:B------:R-:W-:-:S02]  /*1150*/  F2FP.BF16.F32.PACK_AB R140, RZ, R106 ;  /* 0x0000006aff8c723e */ /* 0x000fc400000010ff */
[----:B------:R-:W-:Y:S02]  /*1160*/  PRMT R78, R136, 0x5410, R138 ;  /* 0x00005410884e7816 */ /* 0x000fe4000000008a */
[----:B------:R-:W-:-:S04]  /*1170*/  F2FP.BF16.F32.PACK_AB R139, RZ, R108 ;  /* 0x0000006cff8b723e */ /* 0x000fc800000010ff */
[----:B------:R-:W-:-:S07]  /*1180*/  PRMT R79, R139, 0x5410, R140 ;  /* 0x000054108b4f7816 */ /* 0x000fce000000008c */
.L_x_91:
[----:B------:R-:W0:Y:S01]  /*1190*/  LDC.64 R138, c[0x0][0x3a8] ;  /* 0x0000ea00ff8a7b82 */ /* 0x000e220000000a00 */
[----:B------:R-:W-:Y:S01]  /*11a0*/  IADD3 R137, PT, PT, R137, 0x20, RZ ;  /* 0x0000002089897810 */ /* 0x000fe20007ffe0ff */
[----:B0-----:R-:W-:-:S04]  /*11b0*/  IMAD.WIDE.U32 R138, R134, 0x10, R138 ;  /* 0x00000010868a7825 */ /* 0x001fc800078e008a */
[----:B------:R-:W-:Y:S01]  /*11c0*/  VIADD R134, R134, 0x20 ;  /* 0x0000002086867836 */ /* 0x000fe20000000000 */
[----:B------:R0:W-:Y:S06]  /*11d0*/  STG.E.128 desc[UR6][R138.64], R76 ;  /* 0x0000004c8a007986 */ /* 0x0001ec000c101d06 */
.L_x_87:
[----:B------:R-:W-:Y:S05]  /*11e0*/  BSYNC.RECONVERGENT B0 ;  /* 0x0000000000007941 */ /* 0x000fea0003800200 */
.L_x_86:
[----:B------:R-:W-:Y:S01]  /*11f0*/  ISETP.GE.U32.AND P1, PT, R90, 0x40, PT ;  /* 0x000000405a00780c */ /* 0x000fe20003f26070 */
[----:B------:R-:W-:Y:S03]  /*1200*/  BSSY.RECONVERGENT B0, `(.L_x_92) ;  /* 0x0000079000007945 */ /* 0x000fe60003800200 */
[----:B------:R-:W-:-:S09]  /*1210*/  P2R R136, PR, RZ, 0x2 ;  /* 0x00000002ff887803 */ /* 0x000fd20000000000 */
[----:B------:R-:W-:Y:S05]  /*1220*/  @!P1 BRA `(.L_x_93) ;  /* 0x0000000400d89947 */ /* 0x000fea0003800000 */
[----:B------:R-:W-:Y:S04]  /*1230*/  BSSY.RECONVERGENT B1, `(.L_x_94) ;  /* 0x0000005000017945 */ /* 0x000fe80003800200 */
[----:B------:R-:W-:Y:S05]  /*1240*/  @!P2 BRA `(.L_x_95) ;  /* 0x00000000000ca947 */ /* 0x000fea0003800000 */
[----:B------:R-:W1:Y:S02]  /*1250*/  LDC.64 R32, c[0x0][0x390] ;  /* 0x0000e400ff207b82 */ /* 0x000e640000000a00 */
[----:B-1----:R-:W-:-:S06]  /*1260*/  IMAD.WIDE.U32 R32, R137, 0x10, R32 ;  /* 0x0000001089207825 */ /* 0x002fcc00078e0020 */
[----:B------:R-:W5:Y:S02]  /*1270*/  LDG.E.128 R32, desc[UR6][R32.64] ;  /* 0x0000000620207981 */ /* 0x000f64000c1e1d00 */
.L_x_95:
[----:B------:R-:W-:Y:S05]  /*1280*/  BSYNC.RECONVERGENT B1 ;  /* 0x0000000000017941 */ /* 0x000fea0003800200 */
.L_x_94:
[----:B------:R-:W-:-:S04]  /*1290*/  UISETP.NE.U32.AND UP0, UPT, UR4, URZ, UPT ;  /* 0x000000ff0400728c */ /* 0x000fc8000bf05070 */
[----:B------:R-:W-:-:S09]  /*12a0*/  UISETP.NE.AND.EX UP0, UPT, UR5, URZ, UPT, UP0 ;  /* 0x000000ff0500728c */ /* 0x000fd2000bf05300 */
[----:B------:R-:W-:Y:S05]  /*12b0*/  BRA.U !UP0, `(.L_x_96) ;  /* 0x0000000108e87547 */ /* 0x000fea000b800000 */
[----:B0-----:R-:W0:Y:S02]  /*12c0*/  LDC.64 R76, c[0x0][0x3a0] ;  /* 0x0000e800ff4c7b82 */ /* 0x001e240000000a00 */
        /* <DEDUP_REMOVED lines=9> */
[----:B------:R-:W-:-:S07]  /*1360*/  @P1 SHF.L.U32 R144, R33, 0x10, RZ ;  /* 0x0000001021901819 */ /* 0x000fce00000006ff */
[----:B------:R-:W3:Y:S08]  /*1370*/  @P1 LDC R146, c[0x0][0x40c] ;  /* 0x00010300ff921b82 */ /* 0x000ef00000000800 */
[----:B------:R-:W4:Y:S08]  /*1380*/  @P1 LDC R138, c[0x0][0x40c] ;  /* 0x00010300ff8a1b82 */ /* 0x000f300000000800 */
[----:B------:R-:W4:Y:S08]  /*1390*/  @P1 LDC R139, c[0x0][0x40c] ;  /* 0x00010300ff8b1b82 */ /* 0x000f300000000800 */
[----:B------:R-:W4:Y:S08]  /*13a0*/  @P1 LDC R140, c[0x0][0x40c] ;  /* 0x00010300ff8c1b82 */ /* 0x000f300000000800 */
[----:B------:R-:W4:Y:S08]  /*13b0*/  @P1 LDC R141, c[0x0][0x40c] ;  /* 0x00010300ff8d1b82 */ /* 0x000f300000000800 */
[----:B------:R-:W4:Y:S01]  /*13c0*/  @P1 LDC R142, c[0x0][0x40c] ;  /* 0x00010300ff8e1b82 */ /* 0x000f220000000800 */
[----:B--2---:R-:W-:Y:S01]  /*13d0*/  PRMT R92, R76, 0x7632, R92 ;  /* 0x000076324c5c7816 */ /* 0x004fe2000000005c */
[C---:B------:R-:W-:Y:S01]  /*13e0*/  IMAD.U32 R93, R77.reuse, 0x10000, RZ ;  /* 0x000100004d5d7824 */ /* 0x040fe200078e00ff */
[----:B------:R-:W-:-:S02]  /*13f0*/  PRMT R77, R77, 0x7632, R77 ;  /* 0x000076324d4d7816 */ /* 0x000fc4000000004d */
[----:B------:R-:W-:Y:S01]  /*1400*/  SHF.L.U32 R94, R92, 0x10, RZ ;  /* 0x000000105c5e7819 */ /* 0x000fe200000006ff */
[----:B-1----:R-:W-:Y:S01]  /*1410*/  @P1 FFMA.FTZ R93, R144, R145, R93 ;  /* 0x00000091905d1223 */ /* 0x002fe2000001005d */
[----:B------:R-:W-:Y:S01]  /*1420*/  SHF.L.U32 R111, R76, 0x10, RZ ;  /* 0x000000104c6f7819 */ /* 0x000fe200000006ff */
[----:B------:R-:W-:Y:S01]  /*1430*/  IMAD.U32 R92, R77, 0x10000, RZ ;  /* 0x000100004d5c7824 */ /* 0x000fe200078e00ff */
[----:B------:R-:W-:Y:S01]  /*1440*/  SHF.L.U32 R143, R78, 0x10, RZ ;  /* 0x000000104e8f7819 */ /* 0x000fe200000006ff */
[----:B0-----:R-:W-:Y:S01]  /*1450*/  @P1 FFMA.FTZ R94, R105, R104, R94 ;  /* 0x00000068695e1223 */ /* 0x001fe2000001005e */
[----:B------:R-:W-:Y:S01]  /*1460*/  SHF.L.U32 R112, R79, 0x10, RZ ;  /* 0x000000104f707819 */ /* 0x000fe200000006ff */
[----:B---3--:R-:W-:Y:S01]  /*1470*/  @P1 FFMA.FTZ R92, R113, R146, R92 ;  /* 0x00000092715c1223 */ /* 0x008fe2000001005c */
[----:B------:R-:W-:Y:S01]  /*1480*/  @P1 PRMT R76, R34, 0x7632, R76 ;  /* 0x00007632224c1816 */ /* 0x000fe2000000004c */
[----:B------:R-:W-:Y:S01]  /*1490*/  @P1 IMAD.U32 R144, R32, 0x10000, RZ ;  /* 0x0001000020901824 */ /* 0x000fe200078e00ff */
[----:B------:R-:W-:-:S02]  /*14a0*/  PRMT R78, R78, 0x7632, R78 ;  /* 0x000076324e4e7816 */ /* 0x000fc4000000004e */
[----:B------:R-:W-:Y:S01]  /*14b0*/  PRMT R79, R79, 0x7632, R79 ;  /* 0x000076324f4f7816 */ /* 0x000fe2000000004f */
[----:B----4-:R-:W-:Y:S01]  /*14c0*/  @P1 FFMA.FTZ R111, R144, R141, R111 ;  /* 0x0000008d906f1223 */ /* 0x010fe2000001006f */
[----:B------:R-:W-:Y:S02]  /*14d0*/  @P1 PRMT R105, R35, 0x7632, R105 ;  /* 0x0000763223691816 */ /* 0x000fe40000000069 */
[----:B------:R-:W-:Y:S01]  /*14e0*/  @P1 SHF.L.U32 R77, R76, 0x10, RZ ;  /* 0x000000104c4d1819 */ /* 0x000fe200000006ff */
[----:B------:R-:W-:Y:S01]  /*14f0*/  IMAD.U32 R113, R79, 0x10000, RZ ;  /* 0x000100004f717824 */ /* 0x000fe200078e00ff */
[----:B------:R-:W-:Y:S02]  /*1500*/  @P1 SHF.L.U32 R146, R34, 0x10, RZ ;  /* 0x0000001022921819 */ /* 0x000fe400000006ff */
[----:B------:R-:W-:Y:S02]  /*1510*/  @P1 SHF.L.U32 R145, R35, 0x10, RZ ;  /* 0x0000001023911819 */ /* 0x000fe400000006ff */
[----:B------:R-:W-:-:S02]  /*1520*/  SHF.L.U32 R104, R78, 0x10, RZ ;  /* 0x000000104e687819 */ /* 0x000fc400000006ff */
[----:B------:R-:W-:Y:S01]  /*1530*/  @P1 SHF.L.U32 R76, R105, 0x10, RZ ;  /* 0x00000010694c1819 */ /* 0x000fe200000006ff */
[----:B------:R-:W-:Y:S01]  /*1540*/  @P1 FFMA.FTZ R112, R145, R140, R112 ;  /* 0x0000008c91701223 */ /* 0x000fe20000010070 */
[----:B------:R-:W-:Y:S01]  /*1550*/  @!P1 MOV R105, R143 ;  /* 0x0000008f00699202 */ /* 0x000fe20000000f00 */
[----:B------:R-:W-:Y:S01]  /*1560*/  @P1 FFMA.FTZ R105, R146, R138, R143 ;  /* 0x0000008a92691223 */ /* 0x000fe2000001008f */
[----:B------:R-:W-:Y:S01]  /*1570*/  @P1 FFMA.FTZ R104, R77, R139, R104 ;  /* 0x0000008b4d681223 */ /* 0x000fe20000010068 */
[----:B------:R-:W-:Y:S01]  /*1580*/  @P1 FFMA.FTZ R113, R76, R142, R113 ;  /* 0x0000008e4c711223 */ /* 0x000fe20000010071 */
[----:B------:R-:W-:Y:S02]  /*1590*/  F2FP.BF16.F32.PACK_AB R77, RZ, R93 ;  /* 0x0000005dff4d723e */ /* 0x000fe400000010ff */
[----:B------:R-:W-:Y:S02]  /*15a0*/  F2FP.BF16.F32.PACK_AB R78, RZ, R92 ;  /* 0x0000005cff4e723e */ /* 0x000fe400000010ff */
[----:B------:R-:W-:-:S02]  /*15b0*/  F2FP.BF16.F32.PACK_AB R138, RZ, R94 ;  /* 0x0000005eff8a723e */ /* 0x000fc400000010ff */
[----:B------:R-:W-:Y:S02]  /*15c0*/  F2FP.BF16.F32.PACK_AB R139, RZ, R105 ;  /* 0x00000069ff8b723e */ /* 0x000fe400000010ff */
[----:B------:R-:W-:Y:S02]  /*15d0*/  F2FP.BF16.F32.PACK_AB R140, RZ, R104 ;  /* 0x00000068ff8c723e */ /* 0x000fe400000010ff */
[----:B------:R-:W-:Y:S02]  /*15e0*/  F2FP.BF16.F32.PACK_AB R141, RZ, R112 ;  /* 0x00000070ff8d723e */ /* 0x000fe400000010ff */
[----:B------:R-:W-:Y:S02]  /*15f0*/  F2FP.BF16.F32.PACK_AB R76, RZ, R111 ;  /* 0x0000006fff4c723e */ /* 0x000fe400000010ff */
[----:B------:R-:W-:Y:S02]  /*1600*/  F2FP.BF16.F32.PACK_AB R79, RZ, R113 ;  /* 0x00000071ff4f723e */ /* 0x000fe400000010ff */
[----:B------:R-:W-:-:S02]  /*1610*/  PRMT R77, R77, 0x5410, R78 ;  /* 0x000054104d4d7816 */ /* 0x000fc4000000004e */
[----:B------:R-:W-:Y:S02]  /*1620*/  PRMT R78, R139, 0x5410, R140 ;  /* 0x000054108b4e7816 */ /* 0x000fe4000000008c */
[----:B------:R-:W-:Y:S02]  /*1630*/  PRMT R76, R76, 0x5410, R138 ;  /* 0x000054104c4c7816 */ /* 0x000fe4000000008a */
[----:B------:R-:W-:Y:S01]  /*1640*/  PRMT R79, R141, 0x5410, R79 ;  /* 0x000054108d4f7816 */ /* 0x000fe2000000004f */
[----:B------:R-:W-:Y:S06]  /*1650*/  BRA `(.L_x_97) ;  /* 0x0000000000b87947 */ /* 0x000fec0003800000 */
.L_x_96:
[----:B0-----:R-:W0:Y:S01]  /*1660*/  @P2 LDC R79, c[0x0][0x40c] ;  /* 0x00010300ff4f2b82 */ /* 0x001e220000000800 */
[----:B-----5:R-:W-:Y:S01]  /*1670*/  @P2 PRMT R76, R32, 0x7632, R76 ;  /* 0x00007632204c2816 */ /* 0x020fe2000000004c */
[----:B------:R-:W-:Y:S01]  /*1680*/  HFMA2 R94, -RZ, RZ, 0, 0 ;  /* 0x00000000ff5e7431 */ /* 0x000fe200000001ff */
[----:B------:R-:W-:Y:S02]  /*1690*/  @P2 PRMT R77, R33, 0x7632, R77 ;  /* 0x00007632214d2816 */ /* 0x000fe4000000004d */
[----:B------:R-:W-:Y:S02]  /*16a0*/  CS2R R104, SRZ ;  /* 0x0000000000687805 */ /* 0x000fe4000001ff00 */
[----:B------:R-:W-:Y:S01]  /*16b0*/  @P2 PRMT R78, R34, 0x7632, R78 ;  /* 0x00007632224e2816 */ /* 0x000fe2000000004e */
[----:B------:R-:W-:Y:S01]  /*16c0*/  @P2 IMAD.U32 R76, R76, 0x10000, RZ ;  /* 0x000100004c4c2824 */ /* 0x000fe200078e00ff */
[----:B------:R-:W-:Y:S01]  /*16d0*/  @P2 SHF.L.U32 R77, R77, 0x10, RZ ;  /* 0x000000104d4d2819 */ /* 0x000fe200000006ff */
[----:B------:R-:W1:Y:S01]  /*16e0*/  @P2 LDC R112, c[0x0][0x40c] ;  /* 0x00010300ff702b82 */ /* 0x000e620000000800 */
[----:B------:R-:W-:Y:S01]  /*16f0*/  @P2 SHF.L.U32 R78, R78, 0x10, RZ ;  /* 0x000000104e4e2819 */ /* 0x000fe200000006ff */
[----:B------:R-:W-:Y:S01]  /*1700*/  HFMA2 R111, -RZ, RZ, 0, 0 ;  /* 0x00000000ff6f7431 */ /* 0x000fe200000001ff */
[----:B------:R-:W-:-:S02]  /*1710*/  MOV R92, RZ ;  /* 0x000000ff005c7202 */ /* 0x000fc40000000f00 */
[----:B------:R-:W-:-:S03]  /*1720*/  @P2 SHF.L.U32 R141, R35, 0x10, RZ ;  /* 0x00000010238d2819 */ /* 0x000fc600000006ff */
[----:B------:R-:W2:Y:S08]  /*1730*/  @P2 LDC R93, c[0x0][0x40c] ;  /* 0x00010300ff5d2b82 */ /* 0x000eb00000000800 */
[----:B------:R-:W3:Y:S01]  /*1740*/  @P2 LDC R138, c[0x0][0x40c] ;  /* 0x00010300ff8a2b82 */ /* 0x000ee20000000800 */
[----:B0-----:R-:W-:Y:S01]  /*1750*/  @P2 FMUL.FTZ R94, R76, R79 ;  /* 0x0000004f4c5e2220 */ /* 0x001fe20000410000 */
[----:B------:R-:W-:Y:S01]  /*1760*/  @P2 PRMT R76, R35, 0x7632, R76 ;  /* 0x00007632234c2816 */ /* 0x000fe2000000004c */
[----:B------:R-:W-:-:S03]  /*1770*/  @P2 IMAD.U32 R79, R34, 0x10000, RZ ;  /* 0x00010000224f2824 */ /* 0x000fc600078e00ff */
[----:B------:R-:W-:Y:S02]  /*1780*/  @P2 SHF.L.U32 R76, R76, 0x10, RZ ;  /* 0x000000104c4c2819 */ /* 0x000fe400000006ff */
[----:B------:R-:W0:Y:S01]  /*1790*/  @P2 LDC R139, c[0x0][0x40c] ;  /* 0x00010300ff8b2b82 */ /* 0x000e220000000800 */
[----:B-1----:R-:W-:Y:S01]  /*17a0*/  @P2 FMUL.FTZ R92, R77, R112 ;  /* 0x000000704d5c2220 */ /* 0x002fe20000410000 */
[----:B------:R-:W-:Y:S01]  /*17b0*/  @P2 IMAD.U32 R77, R32, 0x10000, RZ ;  /* 0x00010000204d2824 */ /* 0x000fe200078e00ff */
[----:B------:R-:W-:-:S05]  /*17c0*/  CS2R R112, SRZ ;  /* 0x0000000000707805 */ /* 0x000fca000001ff00 */
[----:B------:R-:W1:Y:S01]  /*17d0*/  @P2 LDC R143, c[0x0][0x40c] ;  /* 0x00010300ff8f2b82 */ /* 0x000e620000000800 */
[----:B--2---:R-:W-:Y:S01]  /*17e0*/  @P2 FMUL.FTZ R104, R78, R93 ;  /* 0x0000005d4e682220 */ /* 0x004fe20000410000 */
[----:B------:R-:W-:Y:S02]  /*17f0*/  @P2 SHF.L.U32 R78, R33, 0x10, RZ ;  /* 0x00000010214e2819 */ /* 0x000fe400000006ff */
[----:B------:R-:W-:-:S04]  /*1800*/  MOV R93, RZ ;  /* 0x000000ff005d7202 */ /* 0x000fc80000000f00 */
[----:B------:R-:W2:Y:S01]  /*1810*/  @P2 LDC R140, c[0x0][0x40c] ;  /* 0x00010300ff8c2b82 */ /* 0x000ea20000000800 */
[----:B---3--:R-:W-:Y:S01]  /*1820*/  @P2 FMUL.FTZ R111, R77, R138 ;  /* 0x0000008a4d6f2220 */ /* 0x008fe20000410000 */
[----:B------:R-:W-:-:S06]  /*1830*/  F2FP.BF16.F32.PACK_AB R77, RZ, R94 ;  /* 0x0000005eff4d723e */ /* 0x000fcc00000010ff */
[----:B------:R-:W3:Y:S01]  /*1840*/  @P2 LDC R142, c[0x0][0x40c] ;  /* 0x00010300ff8e2b82 */ /* 0x000ee20000000800 */
[----:B0-----:R-:W-:Y:S01]  /*1850*/  @P2 FMUL.FTZ R93, R78, R139 ;  /* 0x0000008b4e5d2220 */ /* 0x001fe20000410000 */
[----:B------:R-:W-:-:S04]  /*1860*/  F2FP.BF16.F32.PACK_AB R139, RZ, R104 ;  /* 0x00000068ff8b723e */ /* 0x000fc800000010ff */
[----:B------:R-:W-:Y:S01]  /*1870*/  F2FP.BF16.F32.PACK_AB R78, RZ, R93 ;  /* 0x0000005dff4e723e */ /* 0x000fe200000010ff */
[----:B-1----:R-:W-:Y:S01]  /*1880*/  @P2 FMUL.FTZ R113, R76, R143 ;  /* 0x0000008f4c712220 */ /* 0x002fe20000410000 */
[----:B------:R-:W-:-:S04]  /*1890*/  F2FP.BF16.F32.PACK_AB R76, RZ, R111 ;  /* 0x0000006fff4c723e */ /* 0x000fc800000010ff */
[----:B------:R-:W-:Y:S01]  /*18a0*/  PRMT R76, R76, 0x5410, R77 ;  /* 0x000054104c4c7816 */ /* 0x000fe2000000004d */
[----:B--2---:R-:W-:Y:S01]  /*18b0*/  @P2 FMUL.FTZ R105, R79, R140 ;  /* 0x0000008c4f692220 */ /* 0x004fe20000410000 */
[----:B------:R-:W-:-:S04]  /*18c0*/  F2FP.BF16.F32.PACK_AB R79, RZ, R92 ;  /* 0x0000005cff4f723e */ /* 0x000fc800000010ff */
[----:B------:R-:W-:Y:S02]  /*18d0*/  F2FP.BF16.F32.PACK_AB R138, RZ, R105 ;  /* 0x00000069ff8a723e */ /* 0x000fe400000010ff */
[----:B------:R-:W-:Y:S01]  /*18e0*/  PRMT R77, R78, 0x5410, R79 ;  /* 0x000054104e4d7816 */ /* 0x000fe2000000004f */
[----:B---3--:R-:W-:Y:S01]  /*18f0*/  @P2 FMUL.FTZ R112, R141, R142 ;  /* 0x0000008e8d702220 */ /* 0x008fe20000410000 */
[----:B------:R-:W-:Y:S02]  /*1900*/  F2FP.BF16.F32.PACK_AB R141, RZ, R113 ;  /* 0x00000071ff8d723e */ /* 0x000fe400000010ff */
[----:B------:R-:W-:Y:S02]  /*1910*/  PRMT R78, R138, 0x5410, R139 ;  /* 0x000054108a4e7816 */ /* 0x000fe4000000008b */
[----:B------:R-:W-:-:S04]  /*1920*/  F2FP.BF16.F32.PACK_AB R140, RZ, R112 ;  /* 0x00000070ff8c723e */ /* 0x000fc800000010ff */
[----:B------:R-:W-:-:S07]  /*1930*/  PRMT R79, R140, 0x5410, R141 ;  /* 0x000054108c4f7816 */ /* 0x000fce000000008d */
.L_x_97:
[----:B------:R-:W0:Y:S01]  /*1940*/  LDC.64 R138, c[0x0][0x3a8] ;  /* 0x0000ea00ff8a7b82 */ /* 0x000e220000000a00 */
[----:B------:R-:W-:Y:S01]  /*1950*/  IADD3 R137, PT, PT, R137, 0x20, RZ ;  /* 0x0000002089897810 */ /* 0x000fe20007ffe0ff */
[C---:B0-----:R-:W-:Y:S01]  /*1960*/  IMAD.WIDE.U32 R138, R134.reuse, 0x10, R138 ;  /* 0x00000010868a7825 */ /* 0x041fe200078e008a */
[----:B------:R-:W-:-:S04]  /*1970*/  IADD3 R134, PT, PT, R134, 0x20, RZ ;  /* 0x0000002086867810 */ /* 0x000fc80007ffe0ff */
[----:B------:R1:W-:Y:S03]  /*1980*/  STG.E.128 desc[UR6][R138.64], R76 ;  /* 0x0000004c8a007986 */ /* 0x0003e6000c101d06 */
.L_x_93:
[----:B------:R-:W-:Y:S05]  /*1990*/  BSYNC.RECONVERGENT B0 ;  /* 0x0000000000007941 */ /* 0x000fea0003800200 */
.L_x_92:
[----:B------:R-:W-:Y:S01]  /*19a0*/  ISETP.GE.U32.AND P1, PT, R90, 0x60, PT ;  /* 0x000000605a00780c */ /* 0x000fe20003f26070 */
[----:B------:R-:W-:Y:S03]  /*19b0*/  BSSY.RECONVERGENT B0, `(.L_x_98) ;  /* 0x000007a000007945 */ /* 0x000fe60003800200 */
[----:B01----:R-:W-:-:S09]  /*19c0*/  P2R R138, PR, RZ, 0x2 ;  /* 0x00000002ff8a7803 */ /* 0x003fd20000000000 */
[----:B------:R-:W-:Y:S05]  /*19d0*/  @!P1 BRA `(.L_x_99) ;  /* 0x0000000400dc9947 */ /* 0x000fea0003800000 */
[----:B------:R-:W-:Y:S04]  /*19e0*/  BSSY.RECONVERGENT B1, `(.L_x_100) ;  /* 0x0000005000017945 */ /* 0x000fe80003800200 */
[----:B------:R-:W-:Y:S05]  /*19f0*/  @!P2 BRA `(.L_x_101) ;  /* 0x00000000000ca947 */ /* 0x000fea0003800000 */
[----:B------:R-:W0:Y:S02]  /*1a00*/  LDC.64 R32, c[0x0][0x390] ;  /* 0x0000e400ff207b82 */ /* 0x000e240000000a00 */
[----:B0-----:R-:W-:-:S06]  /*1a10*/  IMAD.WIDE.U32 R32, R137, 0x10, R32 ;  /* 0x0000001089207825 */ /* 0x001fcc00078e0020 */
[----:B------:R-:W5:Y:S02]  /*1a20*/  LDG.E.128 R32, desc[UR6][R32.64] ;  /* 0x0000000620207981 */ /* 0x000f64000c1e1d00 */
.L_x_101:
[----:B------:R-:W-:Y:S05]  /*1a30*/  BSYNC.RECONVERGENT B1 ;  /* 0x0000000000017941 */ /* 0x000fea0003800200 */
.L_x_100:
        /* <DEDUP_REMOVED lines=8> */
[----:B-----5:R-:W-:Y:S01]  /*1ac0*/  @P1 PRMT R98, R32, 0x7632, R98 ;  /* 0x0000763220621816 */ /* 0x020fe20000000062 */
[C---:B------:R-:W-:Y:S01]  /*1ad0*/  @P1 IMAD.U32 R118, R33.reuse, 0x10000, RZ ;  /* 0x0001000021761824 */ /* 0x040fe200078e00ff */
[----:B------:R-:W-:Y:S02]  /*1ae0*/  @P1 PRMT R99, R33, 0x7632, R99 ;  /* 0x0000763221631816 */ /* 0x000fe40000000063 */
[----:B------:R-:W-:Y:S02]  /*1af0*/  @P1 SHF.L.U32 R115, R98, 0x10, RZ ;  /* 0x0000001062731819 */ /* 0x000fe400000006ff */
[----:B------:R-:W-:Y:S01]  /*1b00*/  @P1 SHF.L.U32 R117, R99, 0x10, RZ ;  /* 0x0000001063751819 */ /* 0x000fe200000006ff */
[----:B------:R-:W1:Y:S01]  /*1b10*/  @P1 LDC R145, c[0x0][0x40c] ;  /* 0x00010300ff911b82 */ /* 0x000e620000000800 */
[----:B------:R-:W-:Y:S02]  /*1b20*/  @P1 SHF.L.U32 R149, R34, 0x10, RZ ;  /* 0x0000001022951819 */ /* 0x000fe400000006ff */
[----:B------:R-:W-:-:S02]  /*1b30*/  @P1 SHF.L.U32 R151, R35, 0x10, RZ ;  /* 0x0000001023971819 */ /* 0x000fc400000006ff */
[----:B------:R-:W-:-:S03]  /*1b40*/  @P1 SHF.L.U32 R147, R32, 0x10, RZ ;  /* 0x0000001020931819 */ /* 0x000fc600000006ff */
[----:B------:R-:W3:Y:S08]  /*1b50*/  @P1 LDC R146, c[0x0][0x40c] ;  /* 0x00010300ff921b82 */ /* 0x000ef00000000800 */
[----:B------:R-:W4:Y:S08]  /*1b60*/  @P1 LDC R139, c[0x0][0x40c] ;  /* 0x00010300ff8b1b82 */ /* 0x000f300000000800 */
[----:B------:R-:W4:Y:S08]  /*1b70*/  @P1 LDC R140, c[0x0][0x40c] ;  /* 0x00010300ff8c1b82 */ /* 0x000f300000000800 */
[----:B------:R-:W4:Y:S08]  /*1b80*/  @P1 LDC R141, c[0x0][0x40c] ;  /* 0x00010300ff8d1b82 */ /* 0x000f300000000800 */
[----:B------:R-:W0:Y:S08]  /*1b90*/  @P1 LDC R142, c[0x0][0x40c] ;  /* 0x00010300ff8e1b82 */ /* 0x000e300000000800 */
[----:B------:R-:W4:Y:S01]  /*1ba0*/  @P1 LDC R143, c[0x0][0x40c] ;  /* 0x00010300ff8f1b82 */ /* 0x000f220000000800 */
[C---:B--2---:R-:W-:Y:S01]  /*1bb0*/  PRMT R98, R76.reuse, 0x7632, R98 ;  /* 0x000076324c627816 */ /* 0x044fe20000000062 */
[----:B------:R-:W-:Y:S01]  /*1bc0*/  IMAD.U32 R114, R76, 0x10000, RZ ;  /* 0x000100004c727824 */ /* 0x000fe200078e00ff */
[----:B------:R-:W-:Y:S01]  /*1bd0*/  SHF.L.U32 R99, R77, 0x10, RZ ;  /* 0x000000104d637819 */ /* 0x000fe200000006ff */
[----:B------:R-:W-:Y:S01]  /*1be0*/  IMAD.U32 R144, R79, 0x10000, RZ ;  /* 0x000100004f907824 */ /* 0x000fe200078e00ff */
[----:B------:R-:W-:Y:S01]  /*1bf0*/  SHF.L.U32 R98, R98, 0x10, RZ ;  /* 0x0000001062627819 */ /* 0x000fe200000006ff */
[----:B0-----:R-:W-:Y:S01]  /*1c00*/  @P1 FFMA.FTZ R114, R147, R142, R114 ;  /* 0x0000008e93721223 */ /* 0x001fe20000010072 */
[----:B------:R-:W-:Y:S01]  /*1c10*/  PRMT R77, R77, 0x7632, R77 ;  /* 0x000076324d4d7816 */ /* 0x000fe2000000004d */
[----:B-1----:R-:W-:Y:S01]  /*1c20*/  @P1 FFMA.FTZ R99, R118, R145, R99 ;  /* 0x0000009176631223 */ /* 0x002fe20000010063 */
[----:B------:R-:W-:Y:S01]  /*1c30*/  SHF.L.U32 R76, R78, 0x10, RZ ;  /* 0x000000104e4c7819 */ /* 0x000fe200000006ff */
[----:B------:R-:W-:Y:S01]  /*1c40*/  @P1 FFMA.FTZ R98, R115, R116, R98 ;  /* 0x0000007473621223 */ /* 0x000fe20000010062 */
[----:B------:R-:W-:-:S02]  /*1c50*/  SHF.L.U32 R100, R77, 0x10, RZ ;  /* 0x000000104d647819 */ /* 0x000fc400000006ff */
[----:B------:R-:W-:Y:S02]  /*1c60*/  PRMT R78, R78, 0x7632, R78 ;  /* 0x000076324e4e7816 */ /* 0x000fe4000000004e */
[----:B------:R-:W-:Y:S01]  /*1c70*/  PRMT R79, R79, 0x7632, R79 ;  /* 0x000076324f4f7816 */ /* 0x000fe2000000004f */
[----:B---3--:R-:W-:Y:S01]  /*1c80*/  @P1 FFMA.FTZ R100, R117, R146, R100 ;  /* 0x0000009275641223 */ /* 0x008fe20000010064 */
[----:B------:R-:W-:Y:S02]  /*1c90*/  @P1 PRMT R77, R34, 0x7632, R77 ;  /* 0x00007632224d1816 */ /* 0x000fe4000000004d */
[----:B------:R-:W-:Y:S02]  /*1ca0*/  @P1 PRMT R115, R35, 0x7632, R115 ;  /* 0x0000763223731816 */ /* 0x000fe40000000073 */
[----:B------:R-:W-:Y:S01]  /*1cb0*/  SHF.L.U32 R116, R78, 0x10, RZ ;  /* 0x000000104e747819 */ /* 0x000fe200000006ff */
[----:B------:R-:W-:Y:S01]  /*1cc0*/  @P1 IMAD.U32 R77, R77, 0x10000, RZ ;  /* 0x000100004d4d1824 */ /* 0x000fe200078e00ff */
[----:B------:R-:W-:Y:S01]  /*1cd0*/  @P1 SHF.L.U32 R145, R115, 0x10, RZ ;  /* 0x0000001073911819 */ /* 0x000fe200000006ff */
[--C-:B------:R-:W-:Y:S01]  /*1ce0*/  @!P1 IMAD.MOV.U32 R115, RZ, RZ, R76.reuse ;  /* 0x000000ffff739224 */ /* 0x100fe200078e004c */
[----:B------:R-:W-:Y:S01]  /*1cf0*/  SHF.L.U32 R118, R79, 0x10, RZ ;  /* 0x000000104f767819 */ /* 0x000fe200000006ff */
[----:B----4-:R-:W-:Y:S01]  /*1d00*/  @P1 FFMA.FTZ R115, R149, R139, R76 ;  /* 0x0000008b95731223 */ /* 0x010fe2000001004c */
[----:B------:R-:W-:Y:S01]  /*1d10*/  @!P1 MOV R117, R144 ;  /* 0x0000009000759202 */ /* 0x000fe20000000f00 */
[----:B------:R-:W-:Y:S01]  /*1d20*/  @P1 FFMA.FTZ R116, R77, R140, R116 ;  /* 0x0000008c4d741223 */ /* 0x000fe20000010074 */
[----:B------:R-:W-:Y:S01]  /*1d30*/  @P1 FFMA.FTZ R117, R151, R141, R144 ;  /* 0x0000008d97751223 */ /* 0x000fe20000010090 */
[----:B------:R-:W-:Y:S01]  /*1d40*/  @P1 FFMA.FTZ R118, R145, R143, R118 ;  /* 0x0000008f91761223 */ /* 0x000fe20000010076 */
[----:B------:R-:W-:-:S02]  /*1d50*/  F2FP.BF16.F32.PACK_AB R77, RZ, R99 ;  /* 0x00000063ff4d723e */ /* 0x000fc400000010ff */
[----:B------:R-:W-:Y:S02]  /*1d60*/  F2FP.BF16.F32.PACK_AB R78, RZ, R100 ;  /* 0x00000064ff4e723e */ /* 0x000fe400000010ff */
[----:B------:R-:W-:Y:S02]  /*1d70*/  F2FP.BF16.F32.PACK_AB R139, RZ, R98 ;  /* 0x00000062ff8b723e */ /* 0x000fe400000010ff */
[----:B------:R-:W-:Y:S02]  /*1d80*/  F2FP.BF16.F32.PACK_AB R140, RZ, R115 ;  /* 0x00000073ff8c723e */ /* 0x000fe400000010ff */
[----:B------:R-:W-:Y:S02]  /*1d90*/  F2FP.BF16.F32.PACK_AB R141, RZ, R116 ;  /* 0x00000074ff8d723e */ /* 0x000fe400000010ff */
[----:B------:R-:W-:Y:S02]  /*1da0*/  F2FP.BF16.F32.PACK_AB R142, RZ, R117 ;  /* 0x00000075ff8e723e */ /* 0x000fe400000010ff */
[----:B------:R-:W-:-:S02]  /*1db0*/  F2FP.BF16.F32.PACK_AB R76, RZ, R114 ;  /* 0x00000072ff4c723e */ /* 0x000fc400000010ff */
[----:B------:R-:W-:Y:S02]  /*1dc0*/  F2FP.BF16.F32.PACK_AB R79, RZ, R118 ;  /* 0x00000076ff4f723e */ /* 0x000fe400000010ff */
[----:B------:R-:W-:Y:S02]  /*1dd0*/  PRMT R77, R77, 0x5410, R78 ;  /* 0x000054104d4d7816 */ /* 0x000fe4000000004e */
[----:B------:R-:W-:Y:S02]  /*1de0*/  PRMT R78, R140, 0x5410, R141 ;  /* 0x000054108c4e7816 */ /* 0x000fe4000000008d */
[----:B------:R-:W-:Y:S02]  /*1df0*/  PRMT R76, R76, 0x5410, R139 ;  /* 0x000054104c4c7816 */ /* 0x000fe4000000008b */
[----:B------:R-:W-:Y:S01]  /*1e00*/  PRMT R79, R142, 0x5410, R79 ;  /* 0x000054108e4f7816 */ /* 0x000fe2000000004f */
[----:B------:R-:W-:Y:S06]  /*1e10*/  BRA `(.L_x_103) ;  /* 0x0000000000b87947 */ /* 0x000fec0003800000 */
.L_x_102:
[----:B------:R-:W0:Y:S01]  /*1e20*/  @P2 LDC R79, c[0x0][0x40c] ;  /* 0x00010300ff4f2b82 */ /* 0x000e220000000800 */
        /* <DEDUP_REMOVED lines=28> */
[----:B------:R-:W-:Y:S02]  /*1ff0*/  F2FP.BF16.F32.PACK_AB R77, RZ, R98 ;  /* 0x00000062ff4d723e */ /* 0x000fe400000010ff */
[----:B------:R-:W-:-:S04]  /*2000*/  F2FP.BF16.F32.PACK_AB R140, RZ, R116 ;  /* 0x00000074ff8c723e */ /* 0x000fc800000010ff */
        /* <DEDUP_REMOVED lines=12> */
[----:B------:R-:W-:-:S04]  /*20d0*/  PRMT R78, R139, 0x5410, R140 ;  /* 0x000054108b4e7816 */ /* 0x000fc8000000008c */
[----:B------:R-:W-:-:S04]  /*20e0*/  F2FP.BF16.F32.PACK_AB R141, RZ, R117 ;  /* 0x00000075ff8d723e */ /* 0x000fc800000010ff */
[----:B------:R-:W-:-:S07]  /*20f0*/  PRMT R79, R141, 0x5410, R142 ;  /* 0x000054108d4f7816 */ /* 0x000fce000000008e */
.L_x_103:
[----:B------:R-:W0:Y:S01]  /*2100*/  LDC.64 R140, c[0x0][0x3a8] ;  /* 0x0000ea00ff8c7b82 */ /* 0x000e220000000a00 */
[----:B------:R-:W-:Y:S01]  /*2110*/  IADD3 R137, PT, PT, R137, 0x20, RZ ;  /* 0x0000002089897810 */ /* 0x000fe20007ffe0ff */
[C---:B0-----:R-:W-:Y:S01]  /*2120*/  IMAD.WIDE.U32 R140, R134.reuse, 0x10, R140 ;  /* 0x00000010868c7825 */ /* 0x041fe200078e008c */
[----:B------:R-:W-:-:S04]  /*2130*/  IADD3 R134, PT, PT, R134, 0x20, RZ ;  /* 0x0000002086867810 */ /* 0x000fc80007ffe0ff */
[----:B------:R0:W-:Y:S03]  /*2140*/  STG.E.128 desc[UR6][R140.64], R76 ;  /* 0x0000004c8c007986 */ /* 0x0001e6000c101d06 */
.L_x_99:
[----:B------:R-:W-:Y:S05]  /*2150*/  BSYNC.RECONVERGENT B0 ;  /* 0x0000000000007941 */ /* 0x000fea0003800200 */
.L_x_98:
        /* <DEDUP_REMOVED lines=9> */
.L_x_107:
[----:B------:R-:W-:Y:S05]  /*21f0*/  BSYNC.RECONVERGENT B1 ;  /* 0x0000000000017941 */ /* 0x000fea0003800200 */
.L_x_106:
        /* <DEDUP_REMOVED lines=15> */
[----:B------:R-:W-:-:S05]  /*22f0*/  @P1 SHF.L.U32 R150, R35, 0x10, RZ ;  /* 0x0000001023961819 */ /* 0x000fca00000006ff */
[----:B------:R-:W3:Y:S08]  /*2300*/  @P1 LDC R147, c[0x0][0x40c] ;  /* 0x00010300ff931b82 */ /* 0x000ef00000000800 */
[----:B------:R-:W4:Y:S08]  /*2310*/  @P1 LDC R140, c[0x0][0x40c] ;  /* 0x00010300ff8c1b82 */ /* 0x000f300000000800 */
[----:B------:R-:W4:Y:S08]  /*2320*/  @P1 LDC R141, c[0x0][0x40c] ;  /* 0x00010300ff8d1b82 */ /* 0x000f300000000800 */
[----:B------:R-:W4:Y:S08]  /*2330*/  @P1 LDC R142, c[0x0][0x40c] ;  /* 0x00010300ff8e1b82 */ /* 0x000f300000000800 */
[----:B------:R-:W4:Y:S08]  /*2340*/  @P1 LDC R143, c[0x0][0x40c] ;  /* 0x00010300ff8f1b82 */ /* 0x000f300000000800 */
[----:B------:R-:W4:Y:S01]  /*2350*/  @P1 LDC R144, c[0x0][0x40c] ;  /* 0x00010300ff901b82 */ /* 0x000f220000000800 */
[C---:B--2---:R-:W-:Y:S01]  /*2360*/  PRMT R101, R76.reuse, 0x7632, R101 ;  /* 0x000076324c657816 */ /* 0x044fe20000000065 */
[----:B------:R-:W-:Y:S01]  /*2370*/  IMAD.U32 R119, R76, 0x10000, RZ ;  /* 0x000100004c777824 */ /* 0x000fe200078e00ff */
[----:B------:R-:W-:-:S02]  /*2380*/  SHF.L.U32 R102, R77, 0x10, RZ ;  /* 0x000000104d667819 */ /* 0x000fc400000006ff */
[----:B------:R-:W-:Y:S02]  /*2390*/  PRMT R77, R77, 0x7632, R77 ;  /* 0x000076324d4d7816 */ /* 0x000fe4000000004d */
[----:B------:R-:W-:Y:S01]  /*23a0*/  SHF.L.U32 R101, R101, 0x10, RZ ;  /* 0x0000001065657819 */ /* 0x000fe200000006ff */
[----:B-1----:R-:W-:Y:S01]  /*23b0*/  @P1 FFMA.FTZ R102, R123, R146, R102 ;  /* 0x000000927b661223 */ /* 0x002fe20000010066 */
[C---:B------:R-:W-:Y:S02]  /*23c0*/  SHF.L.U32 R145, R78.reuse, 0x10, RZ ;  /* 0x000000104e917819 */ /* 0x040fe400000006ff */
[----:B------:R-:W-:Y:S01]  /*23d0*/  SHF.L.U32 R103, R77, 0x10, RZ ;  /* 0x000000104d677819 */ /* 0x000fe200000006ff */
[C---:B------:R-:W-:Y:S01]  /*23e0*/  IMAD.U32 R77, R79.reuse, 0x10000, RZ ;  /* 0x000100004f4d7824 */ /* 0x040fe200078e00ff */
[----:B------:R-:W-:Y:S01]  /*23f0*/  PRMT R78, R78, 0x7632, R78 ;  /* 0x000076324e4e7816 */ /* 0x000fe2000000004e */
[----:B0-----:R-:W-:Y:S01]  /*2400*/  @P1 FFMA.FTZ R101, R120, R121, R101 ;  /* 0x0000007978651223 */ /* 0x001fe20000010065 */
[----:B------:R-:W-:Y:S01]  /*2410*/  PRMT R79, R79, 0x7632, R79 ;  /* 0x000076324f4f7816 */ /* 0x000fe2000000004f */
[----:B---3--:R-:W-:Y:S01]  /*2420*/  @P1 FFMA.FTZ R103, R122, R147, R103 ;  /* 0x000000937a671223 */ /* 0x008fe20000010067 */
[----:B------:R-:W-:-:S02]  /*2430*/  @P1 PRMT R76, R34, 0x7632, R76 ;  /* 0x00007632224c1816 */ /* 0x000fc4000000004c */
[----:B------:R-:W-:Y:S02]  /*2440*/  @P1 PRMT R120, R35, 0x7632, R120 ;  /* 0x0000763223781816 */ /* 0x000fe40000000078 */
[----:B------:R-:W-:Y:S01]  /*2450*/  SHF.L.U32 R121, R78, 0x10, RZ ;  /* 0x000000104e797819 */ /* 0x000fe200000006ff */
[----:B------:R-:W-:Y:S01]  /*2460*/  @P1 IMAD.U32 R76, R76, 0x10000, RZ ;  /* 0x000100004c4c1824 */ /* 0x000fe200078e00ff */
[----:B------:R-:W-:Y:S02]  /*2470*/  @P1 SHF.L.U32 R146, R32, 0x10, RZ ;  /* 0x0000001020921819 */ /* 0x000fe400000006ff */
        /* <DEDUP_REMOVED lines=22> */
.L_x_108:
        /* <DEDUP_REMOVED lines=9> */
[----:B------:R-:W-:-:S02]  /*2670*/  @P2 SHF.L.U32 R77, R77, 0x10, RZ ;  /* 0x000000104d4d2819 */ /* 0x000fc400000006ff */
[----:B------:R-:W-:Y:S02]  /*2680*/  CS2R R122, SRZ ;  /* 0x00000000007a7805 */ /* 0x000fe4000001ff00 */
[----:B------:R-:W-:Y:S02]  /*2690*/  MOV R103, RZ ;  /* 0x000000ff00677202 */ /* 0x000fe40000000f00 */
[C---:B------:R-:W-:Y:S01]  /*26a0*/  @P2 SHF.L.U32 R143, R35.reuse, 0x10, RZ ;  /* 0x00000010238f2819 */ /* 0x040fe200000006ff */
        /* <DEDUP_REMOVED lines=8> */
[----:B------:R-:W-:Y:S01]  /*2730*/  HFMA2 R119, -RZ, RZ, 0, 0 ;  /* 0x00000000ff777431 */ /* 0x000fe200000001ff */
[----:B------:R-:W-:-:S05]  /*2740*/  @P2 SHF.L.U32 R78, R33, 0x10, RZ ;  /* 0x00000010214e2819 */ /* 0x000fca00000006ff */
[----:B------:R-:W1:Y:S01]  /*2750*/  @P2 LDC R145, c[0x0][0x40c] ;  /* 0x00010300ff912b82 */ /* 0x000e620000000800 */
[----:B--2---:R-:W-:Y:S01]  /*2760*/  @P2 FMUL.FTZ R103, R77, R102 ;  /* 0x000000664d672220 */ /* 0x004fe20000410000 */
[----:B------:R-:W-:Y:S01]  /*2770*/  @P2 IMAD.U32 R77, R32, 0x10000, RZ ;  /* 0x00010000204d2824 */ /* 0x000fe200078e00ff */
[----:B------:R-:W-:-:S05]  /*2780*/  MOV R102, RZ ;  /* 0x000000ff00667202 */ /* 0x000fca0000000f00 */
        /* <DEDUP_REMOVED lines=19> */
.L_x_109:
[----:B------:R-:W0:Y:S01]  /*28c0*/  LDC.64 R140, c[0x0][0x3a8] ;  /* 0x0000ea00ff8c7b82 */ /* 0x000e220000000a00 */
[----:B------:R-:W-:Y:S01]  /*28d0*/  IADD3 R137, PT, PT, R137, 0x20, RZ ;  /* 0x0000002089897810 */ /* 0x000fe20007ffe0ff */
[C---:B0-----:R-:W-:Y:S01]  /*28e0*/  IMAD.WIDE.U32 R140, R134.reuse, 0x10, R140 ;  /* 0x00000010868c7825 */ /* 0x041fe200078e008c */
[----:B------:R-:W-:-:S04]  /*28f0*/  IADD3 R134, PT, PT, R134, 0x20, RZ ;  /* 0x0000002086867810 */ /* 0x000fc80007ffe0ff */
[----:B------:R1:W-:Y:S03]  /*2900*/  STG.E.128 desc[UR6][R140.64], R76 ;  /* 0x0000004c8c007986 */ /* 0x0003e6000c101d06 */
.L_x_105:
[----:B------:R-:W-:Y:S05]  /*2910*/  BSYNC.RECONVERGENT B0 ;  /* 0x0000000000007941 */ /* 0x000fea0003800200 */
.L_x_104:
[----:B------:R-:W-:Y:S01]  /*2920*/  ISETP.GE.U32.AND P1, PT, R90, 0xa0, PT ;  /* 0x000000a05a00780c */ /* 0x000fe20003f26070 */
[----:B------:R-:W-:-:S12]  /*2930*/  BSSY.RECONVERGENT B0, `(.L_x_110) ;  /* 0x0000074000007945 */ /* 0x000fd80003800200 */
[----:B------:R-:W-:Y:S05]  /*2940*/  @!P1 BRA `(.L_x_111) ;  /* 0x0000000400c89947 */ /* 0x000fea0003800000 */
[----:B------:R-:W-:Y:S04]  /*2950*/  BSSY.RECONVERGENT B1, `(.L_x_112) ;  /* 0x0000005000017945 */ /* 0x000fe80003800200 */
[----:B------:R-:W-:Y:S05]  /*2960*/  @!P2 BRA `(.L_x_113) ;  /* 0x00000000000ca947 */ /* 0x000fea0003800000 */
[----:B------:R-:W2:Y:S02]  /*2970*/  LDC.64 R32, c[0x0][0x390] ;  /* 0x0000e400ff207b82 */ /* 0x000ea40000000a00 */
[----:B--2---:R-:W-:-:S06]  /*2980*/  IMAD.WIDE.U32 R32, R137, 0x10, R32 ;  /* 0x0000001089207825 */ /* 0x004fcc00078e0020 */
[----:B------:R-:W5:Y:S02]  /*2990*/  LDG.E.128 R32, desc[UR6][R32.64] ;  /* 0x0000000620207981 */ /* 0x000f64000c1e1d00 */
.L_x_113:
[----:B------:R-:W-:Y:S05]  /*29a0*/  BSYNC.RECONVERGENT B1 ;  /* 0x0000000000017941 */ /* 0x000fea0003800200 */
.L_x_112:
[----:B------:R-:W-:-:S04]  /*29b0*/  UISETP.NE.U32.AND UP0, UPT, UR4, URZ, UPT ;  /* 0x000000ff0400728c */ /* 0x000fc8000bf05070 */
[----:B------:R-:W-:-:S09]  /*29c0*/  UISETP.NE.AND.EX UP0, UPT, UR5, URZ, UPT, UP0 ;  /* 0x000000ff0500728c */ /* 0x000fd2000bf05300 */
[----:B------:R-:W-:Y:S05]  /*29d0*/  BRA.U !UP0, `(.L_x_114) ;  /* 0x0000000108e47547 */ /* 0x000fea000b800000 */
[----:B01----:R-:W0:Y:S02]  /*29e0*/  LDC.64 R76, c[0x0][0x3a0] ;  /* 0x0000e800ff4c7b82 */ /* 0x003e240000000a00 */
[----:B0-----:R-:W-:-:S06]  /*29f0*/  IMAD.WIDE.U32 R76, R134, 0x10, R76 ;  /* 0x00000010864c7825 */ /* 0x001fcc00078e004c */
[----:B------:R-:W2:Y:S01]  /*2a00*/  LDG.E.128 R76, desc[UR6][R76.64] ;  /* 0x000000064c4c7981 */ /* 0x000ea2000c1e1d00 */
[----:B------:R-:W-:-:S13]  /*2a10*/  ISETP.GT.AND P2, PT, R135, RZ, PT ;  /* 0x000000ff8700720c */ /* 0x000fda0003f44270 */
[----:B------:R-:W0:Y:S01]  /*2a20*/  @P2 LDC R140, c[0x0][0x40c] ;  /* 0x00010300ff8c2b82 */ /* 0x000e220000000800 */
[----:B-----5:R-:W-:Y:S01]  /*2a30*/  @P2 SHF.L.U32 R143, R34, 0x10, RZ ;  /* 0x00000010228f2819 */ /* 0x020fe200000006ff */
[----:B------:R-:W-:-:S06]  /*2a40*/  @P2 IMAD.U32 R131, R33, 0x10000, RZ ;  /* 0x0001000021832824 */ /* 0x000fcc00078e00ff */
[----:B------:R-:W1:Y:S08]  /*2a50*/  @P2 LDC R142, c[0x0][0x40c] ;  /* 0x00010300ff8e2b82 */ /* 0x000e700000000800 */
[----:B------:R-:W3:Y:S08]  /*2a60*/  @P2 LDC R135, c[0x0][0x40c] ;  /* 0x00010300ff872b82 */ /* 0x000ef00000000800 */
[----:B------:R-:W4:Y:S08]  /*2a70*/  @P2 LDC R144, c[0x0][0x40c] ;  /* 0x00010300ff902b82 */ /* 0x000f300000000800 */
[----:B------:R-:W4:Y:S08]  /*2a80*/  @P2 LDC R145, c[0x0][0x40c] ;  /* 0x00010300ff912b82 */ /* 0x000f300000000800 */
[----:B------:R-:W4:Y:S08]  /*2a90*/  @P2 LDC R141, c[0x0][0x40c] ;  /* 0x00010300ff8d2b82 */ /* 0x000f300000000800 */
[----:B------:R-:W4:Y:S08]  /*2aa0*/  @P2 LDC R137, c[0x0][0x40c] ;  /* 0x00010300ff892b82 */ /* 0x000f300000000800 */
[----:B------:R-:W4:Y:S01]  /*2ab0*/  @P2 LDC R146, c[0x0][0x40c] ;  /* 0x00010300ff922b82 */ /* 0x000f220000000800 */
[C---:B--2---:R-:W-:Y:S01]  /*2ac0*/  IMAD.U32 R126, R77.reuse, 0x10000, RZ ;  /* 0x000100004d7e7824 */ /* 0x044fe200078e00ff */
[----:B------:R-:W-:-:S02]  /*2ad0*/  PRMT R125, R77, 0x7632, R125 ;  /* 0x000076324d7d7816 */ /* 0x000fc4000000007d */
[----:B------:R-:W-:Y:S01]  /*2ae0*/  @P2 PRMT R77, R33, 0x7632, R77 ;  /* 0x00007632214d2816 */ /* 0x000fe2000000004d */
[----:B---3--:R-:W-:Y:S01]  /*2af0*/  @P2 FFMA.FTZ R126, R131, R135, R126 ;  /* 0x00000087837e2223 */ /* 0x008fe2000001007e */
[C---:B------:R-:W-:Y:S02]  /*2b00*/  SHF.L.U32 R128, R78.reuse, 0x10, RZ ;  /* 0x000000104e807819 */ /* 0x040fe400000006ff */
[----:B------:R-:W-:Y:S02]  /*2b10*/  PRMT R129, R78, 0x7632, R129 ;  /* 0x000076324e817816 */ /* 0x000fe40000000081 */
[----:B------:R-:W-:Y:S01]  /*2b20*/  SHF.L.U32 R127, R125, 0x10, RZ ;  /* 0x000000107d7f7819 */ /* 0x000fe200000006ff */
[----:B-1----:R-:W-:Y:S01]  /*2b30*/  @P2 FFMA.FTZ R128, R143, R142, R128 ;  /* 0x0000008e8f802223 */ /* 0x002fe20000010080 */
[----:B------:R-:W-:Y:S01]  /*2b40*/  @P2 SHF.L.U32 R78, R77, 0x10, RZ ;  /* 0x000000104d4e2819 */ /* 0x000fe200000006ff */
[----:B------:R-:W-:Y:S01]  /*2b50*/  @P2 IMAD.U32 R143, R35, 0x10000, RZ ;  /* 0x00010000238f2824 */ /* 0x000fe200078e00ff */
[----:B------:R-:W-:Y:S01]  /*2b60*/  SHF.L.U32 R130, R79, 0x10, RZ ;  /* 0x000000104f827819 */ /* 0x000fe200000006ff */
[----:B------:R-:W-:Y:S01]  /*2b70*/  IMAD.U32 R129, R129, 0x10000, RZ ;  /* 0x0001000081817824 */ /* 0x000fe200078e00ff */
[----:B------:R-:W-:Y:S01]  /*2b80*/  SHF.L.U32 R124, R76, 0x10, RZ ;  /* 0x000000104c7c7819 */ /* 0x000fe200000006ff */
[----:B0-----:R-:W-:Y:S01]  /*2b90*/  @P2 FFMA.FTZ R127, R78, R140, R127 ;  /* 0x0000008c4e7f2223 */ /* 0x001fe2000001007f */
[----:B------:R-:W-:Y:S01]  /*2ba0*/  @P2 PRMT R78, R34, 0x7632, R78 ;  /* 0x00007632224e2816 */ /* 0x000fe2000000004e */
[----:B----4-:R-:W-:Y:S01]  /*2bb0*/  @P2 FFMA.FTZ R130, R143, R145, R130 ;  /* 0x000000918f822223 */ /* 0x010fe20000010082 */
[----:B------:R-:W-:-:S02]  /*2bc0*/  @P2 PRMT R125, R35, 0x7632, R125 ;  /* 0x00007632237d2816 */ /* 0x000fc4000000007d */
[----:B------:R-:W-:Y:S02]  /*2bd0*/  PRMT R79, R79, 0x7632, R79 ;  /* 0x000076324f4f7816 */ /* 0x000fe4000000004f */
[----:B------:R-:W-:Y:S02]  /*2be0*/  PRMT R76, R76, 0x7632, R76 ;  /* 0x000076324c4c7816 */ /* 0x000fe4000000004c */
[----:B------:R-:W-:Y:S02]  /*2bf0*/  @P2 PRMT R77, R32, 0x7632, R77 ;  /* 0x00007632204d2816 */ /* 0x000fe4000000004d */
[----:B------:R-:W-:Y:S02]  /*2c00*/  @P2 SHF.L.U32 R140, R78, 0x10, RZ ;  /* 0x000000104e8c2819 */ /* 0x000fe400000006ff */
[----:B------:R-:W-:Y:S02]  /*2c10*/  @P2 SHF.L.U32 R142, R125, 0x10, RZ ;  /* 0x000000107d8e2819 */ /* 0x000fe400000006ff */
[----:B------:R-:W-:Y:S01]  /*2c20*/  @P2 SHF.L.U32 R135, R32, 0x10, RZ ;  /* 0x0000001020872819 */ /* 0x000fe200000006ff */
[----:B------:R-:W-:Y:S01]  /*2c30*/  @P2 FFMA.FTZ R129, R140, R144, R129 ;  /* 0x000000908c812223 */ /* 0x000fe20000010081 */
[----:B------:R-:W-:-:S02]  /*2c40*/  @P2 SHF.L.U32 R78, R77, 0x10, RZ ;  /* 0x000000104d4e2819 */ /* 0x000fc400000006ff */
[----:B------:R-:W-:Y:S01]  /*2c50*/  SHF.L.U32 R125, R76, 0x10, RZ ;  /* 0x000000104c7d7819 */ /* 0x000fe200000006ff */
[----:B------:R-:W-:Y:S01]  /*2c60*/  @P2 FFMA.FTZ R124, R135, R137, R124 ;  /* 0x00000089877c2223 */ /* 0x000fe2000001007c */
[----:B------:R-:W-:Y:S02]  /*2c70*/  SHF.L.U32 R131, R79, 0x10, RZ ;  /* 0x000000104f837819 */ /* 0x000fe400000006ff */
[----:B------:R-:W-:Y:S01]  /*2c80*/  F2FP.BF16.F32.PACK_AB R77, RZ, R126 ;  /* 0x0000007eff4d723e */ /* 0x000fe200000010ff */
[----:B------:R-:W-:Y:S01]  /*2c90*/  @P2 FFMA.FTZ R125, R78, R141, R125 ;  /* 0x0000008d4e7d2223 */ /* 0x000fe2000001007d */
[----:B------:R-:W-:Y:S01]  /*2ca0*/  F2FP.BF16.F32.PACK_AB R78, RZ, R127 ;  /* 0x0000007fff4e723e */ /* 0x000fe200000010ff */
[----:B------:R-:W-:Y:S01]  /*2cb0*/  @P2 FFMA.FTZ R131, R142, R146, R131 ;  /* 0x000000928e832223 */ /* 0x000fe20000010083 */
        /* <DEDUP_REMOVED lines=11> */
.L_x_114:
[----:B01----:R-:W0:Y:S01]  /*2d70*/  @P2 LDC R79, c[0x0][0x40c] ;  /* 0x00010300ff4f2b82 */ /* 0x003e220000000800 */
[----:B-----5:R-:W-:Y:S01]  /*2d80*/  @P2 PRMT R76, R32, 0x7632, R76 ;  /* 0x00007632204c2816 */ /* 0x020fe2000000004c */
[----:B------:R-:W-:Y:S01]  /*2d90*/  IMAD.MOV.U32 R125, RZ, RZ, RZ ;  /* 0x000000ffff7d7224 */ /* 0x000fe200078e00ff */
[----:B------:R-:W-:Y:S02]  /*2da0*/  @P2 PRMT R77, R33, 0x7632, R77 ;  /* 0x00007632214d2816 */ /* 0x000fe4000000004d */
[----:B------:R-:W-:Y:S02]  /*2db0*/  CS2R R126, SRZ ;  /* 0x00000000007e7805 */ /* 0x000fe4000001ff00 */
[----:B------:R-:W-:Y:S02]  /*2dc0*/  @P2 PRMT R78, R34, 0x7632, R78 ;  /* 0x00007632224e2816 */ /* 0x000fe4000000004e */
[----:B------:R-:W-:Y:S02]  /*2dd0*/  CS2R R128, SRZ ;  /* 0x0000000000807805 */ /* 0x000fe4000001ff00 */
[----:B------:R-:W-:Y:S01]  /*2de0*/  @P2 SHF.L.U32 R76, R76, 0x10, RZ ;  /* 0x000000104c4c2819 */ /* 0x000fe200000006ff */
[----:B------:R-:W1:Y:S01]  /*2df0*/  @P2 LDC R124, c[0x0][0x40c] ;  /* 0x00010300ff7c2b82 */ /* 0x000e620000000800 */
[----:B------:R-:W-:-:S02]  /*2e00*/  @P2 SHF.L.U32 R77, R77, 0x10, RZ ;  /* 0x000000104d4d2819 */ /* 0x000fc400000006ff */
[----:B------:R-:W-:Y:S02]  /*2e10*/  @P2 SHF.L.U32 R78, R78, 0x10, RZ ;  /* 0x000000104e4e2819 */ /* 0x000fe400000006ff */
        /* <DEDUP_REMOVED lines=9> */
[----:B------:R-:W-:Y:S01]  /*2eb0*/  @P2 SHF.L.U32 R77, R32, 0x10, RZ ;  /* 0x00000010204d2819 */ /* 0x000fe200000006ff */
[----:B------:R-:W-:-:S05]  /*2ec0*/  IMAD.MOV.U32 R124, RZ, RZ, RZ ;  /* 0x000000ffff7c7224 */ /* 0x000fca00078e00ff */
        /* <DEDUP_REMOVED lines=12> */
[----:B------:R-:W-:Y:S02]  /*2f90*/  F2FP.BF16.F32.PACK_AB R141, RZ, R131 ;  /* 0x00000083ff8d723e */ /* 0x000fe400000010ff */
[----:B------:R-:W-:Y:S01]  /*2fa0*/  PRMT R76, R76, 0x5410, R77 ;  /* 0x000054104c4c7816 */ /* 0x000fe2000000004d */
[----:B--2---:R-:W-:Y:S01]  /*2fb0*/  @P2 FMUL.FTZ R128, R79, R142 ;  /* 0x0000008e4f802220 */ /* 0x004fe20000410000 */
[----:B------:R-:W-:-:S04]  /*2fc0*/  F2FP.BF16.F32.PACK_AB R79, RZ, R127 ;  /* 0x0000007fff4f723e */ /* 0x000fc800000010ff */
[----:B------:R-:W-:Y:S02]  /*2fd0*/  F2FP.BF16.F32.PACK_AB R135, RZ, R128 ;  /* 0x00000080ff87723e */ /* 0x000fe400000010ff */
[----:B------:R-:W-:Y:S01]  /*2fe0*/  PRMT R77, R78, 0x5410, R79 ;  /* 0x000054104e4d7816 */ /* 0x000fe2000000004f */
[----:B---3--:R-:W-:Y:S01]  /*2ff0*/  @P2 FMUL.FTZ R130, R137, R144 ;  /* 0x0000009089822220 */ /* 0x008fe20000410000 */
[----:B------:R-:W-:-:S04]  /*3000*/  F2FP.BF16.F32.PACK_AB R137, RZ, R129 ;  /* 0x00000081ff89723e */ /* 0x000fc800000010ff */
[----:B------:R-:W-:Y:S02]  /*3010*/  F2FP.BF16.F32.PACK_AB R140, RZ, R130 ;  /* 0x00000082ff8c723e */ /* 0x000fe400000010ff */
[----:B------:R-:W-:Y:S02]  /*3020*/  PRMT R78, R135, 0x5410, R137 ;  /* 0x00005410874e7816 */ /* 0x000fe40000000089 */
[----:B------:R-:W-:-:S07]  /*3030*/  PRMT R79, R140, 0x5410, R141 ;  /* 0x000054108c4f7816 */ /* 0x000fce000000008d */
.L_x_115:
[----:B------:R-:W0:Y:S02]  /*3040*/  LDC.64 R140, c[0x0][0x3a8] ;  /* 0x0000ea00ff8c7b82 */ /* 0x000e240000000a00 */
[----:B0-----:R-:W-:-:S05]  /*3050*/  IMAD.WIDE.U32 R140, R134, 0x10, R140 ;  /* 0x00000010868c7825 */ /* 0x001fca00078e008c */
[----:B------:R2:W-:Y:S02]  /*3060*/  STG.E.128 desc[UR6][R140.64], R76 ;  /* 0x0000004c8c007986 */ /* 0x0005e4000c101d06 */
.L_x_111:
[----:B------:R-:W-:Y:S05]  /*3070*/  BSYNC.RECONVERGENT B0 ;  /* 0x0000000000007941 */ /* 0x000fea0003800200 */
.L_x_110:
[----:B012---:R-:W-:Y:S01]  /*3080*/  FADD.FTZ R76, RZ, R107 ;  /* 0x0000006bff4c7221 */ /* 0x007fe20000010000 */
[C---:B------:R-:W-:Y:S01]  /*3090*/  ISETP.GT.U32.AND P2, PT, R90.reuse, 0x3f, PT ;  /* 0x0000003f5a00780c */ /* 0x040fe20003f44070 */
[----:B------:R-:W0:Y:S01]  /*30a0*/  S2R R134, SR_TID.X ;  /* 0x0000000000867919 */ /* 0x000e220000002100 */
[C---:B------:R-:W-:Y:S01]  /*30b0*/  ISETP.GT.U32.AND P3, PT, R90.reuse, 0x5f, PT ;  /* 0x0000005f5a00780c */ /* 0x040fe20003f64070 */
[----:B------:R-:W-:Y:S01]  /*30c0*/  FADD.FTZ R77, R97, R76 ;  /* 0x0000004c614d7221 */ /* 0x000fe20000010000 */
[C---:B------:R-:W-:Y:S01]  /*30d0*/  ISETP.GT.U32.AND P4, PT, R90.reuse, 0x7f, PT ;  /* 0x0000007f5a00780c */ /* 0x040fe20003f84070 */
[----:B------:R-:W-:Y:S01]  /*30e0*/  UMOV UR10, 0xffffffff ;  /* 0xffffffff000a7882 */ /* 0x000fe20000000000 */
[----:B------:R-:W-:Y:S01]  /*30f0*/  ISETP.GT.U32.AND P5, PT, R90, 0x9f, PT ;  /* 0x0000009f5a00780c */ /* 0x000fe20003fa4070 */
[----:B------:R-:W-:-:S04]  /*3100*/  FADD.FTZ R76, R96, R77 ;  /* 0x0000004d604c7221 */ /* 0x000fc80000010000 */
[----:B------:R-:W-:-:S04]  /*3110*/  FADD.FTZ R77, R95, R76 ;  /* 0x0000004c5f4d7221 */ /* 0x000fc80000010000 */
[----:B------:R-:W-:-:S04]  /*3120*/  FADD.FTZ R76, R110, R77 ;  /* 0x0000004d6e4c7221 */ /* 0x000fc80000010000 */
[----:B------:R-:W-:-:S04]  /*3130*/  FADD.FTZ R77, R109, R76 ;  /* 0x0000004c6d4d7221 */ /* 0x000fc80000010000 */
[----:B------:R-:W-:-:S04]  /*3140*/  FADD.FTZ R77, R108, R77 ;  /* 0x0000004d6c4d7221 */ /* 0x000fc80000010000 */
[----:B------:R-:W-:-:S05]  /*3150*/  FADD.FTZ R77, R106, R77 ;  /* 0x0000004d6a4d7221 */ /* 0x000fca0000010000 */
[----:B------:R-:W-:Y:S02]  /*3160*/  FSEL R76, R77, RZ, P0 ;  /* 0x000000ff4d4c7208 */ /* 0x000fe40000000000 */
[----:B0-----:R-:W-:-:S03]  /*3170*/  LOP3.LUT P6, RZ, R134, 0x1f, RZ, 0xc0, !PT ;  /* 0x0000001f86ff7812 */ /* 0x001fc600078cc0ff */
        /* <DEDUP_REMOVED lines=33> */
[----:B------:R-:W-:Y:S06]  /*3390*/  BRA.DIV UR10, `(.L_x_116) ;  /* 0x0000001a0a0c7947 */ /* 0x000fec000b800000 */
        /* <DEDUP_REMOVED lines=102> */
.L_x_139:
[----:B------:R-:W-:Y:S01]  /*3a00*/  LOP3.LUT P3, RZ, R134, 0x1f, RZ, 0xc0, !PT ;  /* 0x0000001f86ff7812 */ /* 0x000fe2000786c0ff */
[----:B-1----:R-:W-:Y:S01]  /*3a10*/  FADD.FTZ R142, R140, R141 ;  /* 0x0000008d8c8e7221 */ /* 0x002fe20000010000 */
[----:B0-----:R-:W-:Y:S01]  /*3a20*/  FMUL.FTZ R140, R137, R137 ;  /* 0x00000089898c7220 */ /* 0x001fe20000410000 */
[----:B------:R-:W-:Y:S01]  /*3a30*/  ISETP.NE.AND P2, PT, RZ, UR8, PT ;  /* 0x00000008ff007c0c */ /* 0x000fe2000bf45270 */
[----:B------:R-:W-:Y:S01]  /*3a40*/  BSSY.RECONVERGENT B0, `(.L_x_117) ;  /* 0x0000113000007945 */ /* 0x000fe20003800200 */
[----:B------:R-:W-:Y:S02]  /*3a50*/  FFMA.FTZ R135, R142, R135, UR9 ;  /* 0x000000098e877e23 */ /* 0x000fe40008010087 */
[----:B------:R-:W-:-:S05]  /*3a60*/  FSEL R140, R140, RZ, P2 ;  /* 0x000000ff8c8c7208 */ /* 0x000fca0001000000 */
[----:B------:R-:W-:Y:S01]  /*3a70*/  FADD.FTZ R135, R135, R140 ;  /* 0x0000008c87877221 */ /* 0x000fe20000010000 */
[----:B------:R-:W0:Y:S05]  /*3a80*/  @!P3 LDC.64 R78, c[0x0][0x3c0] ;  /* 0x0000f000ff4ebb82 */ /* 0x000e2a0000000a00 */
[----:B------:R-:W1:Y:S03]  /*3a90*/  MUFU.RSQ R135, R135 ;  /* 0x0000008700877308 */ /* 0x000e660000001400 */
[----:B------:R-:W2:Y:S01]  /*3aa0*/  @!P3 LDC.64 R76, c[0x0][0x3c8] ;  /* 0x0000f200ff4cbb82 */ /* 0x000ea20000000a00 */
[----:B0-----:R-:W-:-:S05]  /*3ab0*/  @!P3 IMAD.WIDE R78, R89, 0x4, R78 ;  /* 0x00000004594eb825 */ /* 0x001fca00078e024e */
[----:B------:R0:W-:Y:S01]  /*3ac0*/  @!P3 STG.E desc[UR6][R78.64], R137 ;  /* 0x000000894e00b986 */ /* 0x0001e2000c101906 */
[----:B--2---:R-:W-:-:S05]  /*3ad0*/  @!P3 IMAD.WIDE R76, R89, 0x4, R76 ;  /* 0x00000004594cb825 */ /* 0x004fca00078e024c */
[----:B-1----:R0:W-:Y:S01]  /*3ae0*/  @!P3 STG.E desc[UR6][R76.64], R135 ;  /* 0x000000874c00b986 */ /* 0x0021e2000c101906 */
[----:B-----5:R-:W-:-:S13]  /*3af0*/  ISETP.GE.AND P3, PT, R133, 0x1, PT ;  /* 0x000000018500780c */ /* 0x020fda0003f66270 */
[----:B0-----:R-:W-:Y:S05]  /*3b00*/  @!P3 BRA `(.L_x_118) ;  /* 0x000000100018b947 */ /* 0x001fea0003800000 */
[----:B------:R-:W-:Y:S01]  /*3b10*/  IADD3 R133, PT, PT, R133, -0x1, RZ ;  /* 0xffffffff85857810 */ /* 0x000fe20007ffe0ff */
[----:B------:R-:W-:Y:S01]  /*3b20*/  BSSY.RECONVERGENT B1, `(.L_x_119) ;  /* 0x0000038000017945 */ /* 0x000fe20003800200 */
[----:B------:R-:W-:Y:S02]  /*3b30*/  LOP3.LUT R91, R134, 0x1f, RZ, 0xc0, !PT ;  /* 0x0000001f865b7812 */ /* 0x000fe400078ec0ff */
[----:B------:R-:W-:Y:S01]  /*3b40*/  FSEL R134, R137, RZ, !P2 ;  /* 0x000000ff89867208 */ /* 0x000fe20005000000 */
[----:B------:R-:W-:-:S05]  /*3b50*/  IMAD R133, R133, R132, RZ ;  /* 0x0000008485857224 */ /* 0x000fca00078e02ff */
[----:B------:R-:W-:-:S04]  /*3b60*/  SHF.R.S32.HI R76, RZ, 0x1f, R133 ;  /* 0x0000001fff4c7819 */ /* 0x000fc80000011485 */
[----:B------:R-:W-:-:S04]  /*3b70*/  LEA.HI R76, R76, R133, RZ, 0x3 ;  /* 0x000000854c4c7211 */ /* 0x000fc800078f18ff */
[----:B------:R-:W-:Y:S01]  /*3b80*/  LEA.HI.SX32 R137, R76, R91, 0x1d ;  /* 0x0000005b4c897211 */ /* 0x000fe200078feaff */
[----:B------:R-:W-:Y:S06]  /*3b90*/  @!P0 BRA `(.L_x_120) ;  /* 0x0000000000c08947 */ /* 0x000fec0003800000 */
[--C-:B------:R-:W-:Y:S01]  /*3ba0*/  FADD.FTZ R76, R107, -R134.reuse ;  /* 0x800000866b4c7221 */ /* 0x100fe20000010000 */
[--C-:B------:R-:W-:Y:S01]  /*3bb0*/  FADD.FTZ R132, R110, -R134.reuse ;  /* 0x800000866e847221 */ /* 0x100fe20000010000 */
[----:B------:R-:W-:Y:S01]  /*3bc0*/  FADD.FTZ R78, R96, -R134 ;  /* 0x80000086604e7221 */ /* 0x000fe20000010000 */
[----:B------:R-:W-:Y:S01]  /*3bd0*/  SHF.L.U32 R77, R72, 0x10, RZ ;  /* 0x00000010484d7819 */ /* 0x000fe200000006ff */
[----:B------:R-:W-:Y:S01]  /*3be0*/  IMAD.U32 R79, R68, 0x10000, RZ ;  /* 0x00010000444f7824 */ /* 0x000fe200078e00ff */
[----:B------:R-:W-:Y:S01]  /*3bf0*/  SHF.L.U32 R133, R73, 0x10, RZ ;  /* 0x0000001049857819 */ /* 0x000fe200000006ff */
[----:B------:R-:W-:Y:S01]  /*3c00*/  FMUL.FTZ R76, R135, R76 ;  /* 0x0000004c874c7220 */ /* 0x000fe20000410000 */
[----:B------:R-:W-:Y:S01]  /*3c10*/  SHF.L.U32 R141, R69, 0x10, RZ ;  /* 0x00000010458d7819 */ /* 0x000fe200000006ff */
[----:B------:R-:W-:Y:S01]  /*3c20*/  FMUL.FTZ R132, R135, R132 ;  /* 0x0000008487847220 */ /* 0x000fe20000410000 */
[----:B------:R-:W-:Y:S01]  /*3c30*/  SHF.L.U32 R143, R74, 0x10, RZ ;  /* 0x000000104a8f7819 */ /* 0x000fe200000006ff */
[----:B------:R-:W-:-:S02]  /*3c40*/  IMAD.U32 R145, R70, 0x10000, RZ ;  /* 0x0001000046917824 */ /* 0x000fc400078e00ff */
[----:B------:R-:W-:Y:S01]  /*3c50*/  FMUL.FTZ R78, R135, R78 ;  /* 0x0000004e874e7220 */ /* 0x000fe20000410000 */
[----:B------:R-:W-:Y:S01]  /*3c60*/  FFMA.FTZ R76, R76, R77, R79 ;  /* 0x0000004d4c4c7223 */ /* 0x000fe2000001004f */
[--C-:B------:R-:W-:Y:S01]  /*3c70*/  FADD.FTZ R140, R108, -R134.reuse ;  /* 0x800000866c8c7221 */ /* 0x100fe20000010000 */
[----:B------:R-:W-:Y:S01]  /*3c80*/  FFMA.FTZ R142, R132, R143, R145 ;  /* 0x0000008f848e7223 */ /* 0x000fe20000010091 */
[----:B------:R-:W-:Y:S01]  /*3c90*/  FFMA.FTZ R77, R78, R133, R141 ;  /* 0x000000854e4d7223 */ /* 0x000fe2000001008d */
[----:B------:R-:W-:Y:S01]  /*3ca0*/  SHF.L.U32 R147, R75, 0x10, RZ ;  /* 0x000000104b937819 */ /* 0x000fe200000006ff */
[----:B------:R-:W0:Y:S01]  /*3cb0*/  LDC.64 R132, c[0x0][0x428] ;  /* 0x00010a00ff847b82 */ /* 0x000e220000000a00 */
[----:B------:R-:W-:Y:S01]  /*3cc0*/  SHF.L.U32 R149, R71, 0x10, RZ ;  /* 0x0000001047957819 */ /* 0x000fe200000006ff */
[----:B------:R-:W-:Y:S01]  /*3cd0*/  FMUL.FTZ R140, R135, R140 ;  /* 0x0000008c878c7220 */ /* 0x000fe20000410000 */
[--C-:B------:R-:W-:Y:S01]  /*3ce0*/  FADD.FTZ R78, R97, -R134.reuse ;  /* 0x80000086614e7221 */ /* 0x100fe20000010000 */
[--C-:B------:R-:W-:Y:S01]  /*3cf0*/  FADD.FTZ R144, R109, -R134.reuse ;  /* 0x800000866d907221 */ /* 0x100fe20000010000 */
[--C-:B------:R-:W-:Y:S01]  /*3d00*/  FADD.FTZ R148, R106, -R134.reuse ;  /* 0x800000866a947221 */ /* 0x100fe20000010000 */
[----:B------:R-:W-:Y:S01]  /*3d10*/  FFMA.FTZ R146, R140, R147, R149 ;  /* 0x000000938c927223 */ /* 0x000fe20000010095 */
[----:B------:R-:W-:Y:S01]  /*3d20*/  FADD.FTZ R140, R95, -R134 ;  /* 0x800000865f8c7221 */ /* 0x000fe20000010000 */
[----:B------:R-:W-:Y:S01]  /*3d30*/  SHF.L.U32 R79, R0, 0x10, RZ ;  /* 0x00000010004f7819 */ /* 0x000fe200000006ff */
[----:B------:R-:W-:Y:S01]  /*3d40*/  IMAD.U32 R141, R2, 0x10000, RZ ;  /* 0x00010000028d7824 */ /* 0x000fe200078e00ff */
[----:B------:R-:W-:Y:S01]  /*3d50*/  SHF.L.U32 R143, R3, 0x10, RZ ;  /* 0x00000010038f7819 */ /* 0x000fe200000006ff */
[----:B------:R-:W-:Y:S01]  /*3d60*/  IMAD.U32 R149, R6, 0x10000, RZ ;  /* 0x0001000006957824 */ /* 0x000fe200078e00ff */
[----:B------:R-:W-:Y:S01]  /*3d70*/  SHF.L.U32 R145, R4, 0x10, RZ ;  /* 0x0000001004917819 */ /* 0x000fe200000006ff */
[----:B------:R-:W-:Y:S01]  /*3d80*/  FMUL.FTZ R148, R135, R148 ;  /* 0x0000009487947220 */ /* 0x000fe20000410000 */
[----:B------:R-:W-:Y:S01]  /*3d90*/  SHF.L.U32 R147, R5, 0x10, RZ ;  /* 0x0000001005937819 */ /* 0x000fe200000006ff */
[----:B------:R-:W-:Y:S01]  /*3da0*/  FMUL.FTZ R144, R135, R144 ;  /* 0x0000009087907220 */ /* 0x000fe20000410000 */
[----:B------:R-:W-:Y:S01]  /*3db0*/  SHF.L.U32 R151, R7, 0x10, RZ ;  /* 0x0000001007977819 */ /* 0x000fe200000006ff */
[C---:B------:R-:W-:Y:S01]  /*3dc0*/  FMUL.FTZ R140, R135.reuse, R140 ;  /* 0x0000008c878c7220 */ /* 0x040fe20000410000 */
[----:B------:R-:W-:Y:S01]  /*3dd0*/  SHF.L.U32 R153, R8, 0x10, RZ ;  /* 0x0000001008997819 */ /* 0x000fe200000006ff */
[----:B------:R-:W-:Y:S01]  /*3de0*/  FMUL.FTZ R78, R135, R78 ;  /* 0x0000004e874e7220 */ /* 0x000fe20000410000 */
[----:B------:R-:W-:Y:S01]  /*3df0*/  FFMA.FTZ R147, R144, R147, R149 ;  /* 0x0000009390937223 */ /* 0x000fe20000010095 */
[----:B------:R-:W-:-:S02]  /*3e00*/  FFMA.FTZ R140, R140, R143, R145 ;  /* 0x0000008f8c8c7223 */ /* 0x000fc40000010091 */
[----:B------:R-:W-:Y:S01]  /*3e10*/  FFMA.FTZ R151, R148, R151, R153 ;  /* 0x0000009794977223 */ /* 0x000fe20000010099 */
[----:B------:R-:W-:Y:S01]  /*3e20*/  FFMA.FTZ R141, R78, R79, R141 ;  /* 0x0000004f4e8d7223 */ /* 0x000fe2000001008d */
[----:B------:R-:W-:Y:S01]  /*3e30*/  F2FP.BF16.F32.PACK_AB R78, R147, R142 ;  /* 0x0000008e934e723e */ /* 0x000fe200000010ff */
[----:B0-----:R-:W-:Y:S01]  /*3e40*/  IMAD.WIDE.U32 R132, R137, 0x10, R132 ;  /* 0x0000001089847825 */ /* 0x001fe200078e0084 */
[----:B------:R-:W-:Y:S02]  /*3e50*/  F2FP.BF16.F32.PACK_AB R77, R140, R77 ;  /* 0x0000004d8c4d723e */ /* 0x000fe400000010ff */
[----:B------:R-:W-:Y:S02]  /*3e60*/  F2FP.BF16.F32.PACK_AB R79, R151, R146 ;  /* 0x00000092974f723e */ /* 0x000fe400000010ff */
[----:B------:R-:W-:Y:S02]  /*3e70*/  F2FP.BF16.F32.PACK_AB R76, R141, R76 ;  /* 0x0000004c8d4c723e */ /* 0x000fe400000010ff */
[----:B------:R-:W-:-:S03]  /*3e80*/  IADD3 R137, PT, PT, R137, 0x20, RZ ;  /* 0x0000002089897810 */ /* 0x000fc60007ffe0ff */
[----:B------:R0:W-:Y:S04]  /*3e90*/  STG.E.128 desc[UR6][R132.64], R76 ;  /* 0x0000004c84007986 */ /* 0x0001e8000c101d06 */
.L_x_120:
[----:B------:R-:W-:Y:S05]  /*3ea0*/  BSYNC.RECONVERGENT B1 ;  /* 0x0000000000017941 */ /* 0x000fea0003800200 */
.L_x_119:
[----:B------:R-:W-:Y:S01]  /*3eb0*/  ISETP.NE.AND P0, PT, R136, RZ, PT ;  /* 0x000000ff8800720c */ /* 0x000fe20003f05270 */
[----:B------:R-:W-:-:S12]  /*3ec0*/  BSSY.RECONVERGENT B1, `(.L_x_121) ;  /* 0x0000032000017945 */ /* 0x000fd80003800200 */
[----:B------:R-:W-:Y:S05]  /*3ed0*/  @!P0 BRA `(.L_x_122) ;  /* 0x0000000000c08947 */ /* 0x000fea0003800000 */
[--C-:B0-----:R-:W-:Y:S01]  /*3ee0*/  FADD.FTZ R76, R111, -R134.reuse ;  /* 0x800000866f4c7221 */ /* 0x101fe20000010000 */
        /* <DEDUP_REMOVED lines=43> */
[----:B------:R-:W-:Y:S01]  /*41a0*/  F2FP.BF16.F32.PACK_AB R79, R151, R144 ;  /* 0x00000090974f723e */ /* 0x000fe200000010ff */
[----:B------:R-:W-:Y:S01]  /*41b0*/  VIADD R137, R137, 0x20 ;  /* 0x0000002089897836 */ /* 0x000fe20000000000 */
[----:B------:R-:W-:-:S05]  /*41c0*/  F2FP.BF16.F32.PACK_AB R76, R141, R76 ;  /* 0x0000004c8d4c723e */ /* 0x000fca00000010ff */
[----:B------:R1:W-:Y:S02]  /*41d0*/  STG.E.128 desc[UR6][R132.64], R76 ;  /* 0x0000004c84007986 */ /* 0x0003e4000c101d06 */
.L_x_122:
[----:B------:R-:W-:Y:S05]  /*41e0*/  BSYNC.RECONVERGENT B1 ;  /* 0x0000000000017941 */ /* 0x000fea0003800200 */
.L_x_121:
[----:B------:R-:W-:Y:S01]  /*41f0*/  ISETP.NE.AND P0, PT, R138, RZ, PT ;  /* 0x000000ff8a00720c */ /* 0x000fe20003f05270 */
[----:B------:R-:W-:-:S12]  /*4200*/  BSSY.RECONVERGENT B1, `(.L_x_123) ;  /* 0x0000032000017945 */ /* 0x000fd80003800200 */
[----:B------:R-:W-:Y:S05]  /*4210*/  @!P0 BRA `(.L_x_124) ;  /* 0x0000000000c08947 */ /* 0x000fea0003800000 */
[--C-:B01----:R-:W-:Y:S01]  /*4220*/  FADD.FTZ R132, R115, -R134.reuse ;  /* 0x8000008673847221 */ /* 0x103fe20000010000 */
[--C-:B------:R-:W-:Y:S01]  /*4230*/  FADD.FTZ R78, R99, -R134.reuse ;  /* 0x80000086634e7221 */ /* 0x100fe20000010000 */
[----:B------:R-:W-:Y:S01]  /*4240*/  SHF.L.U32 R133, R57, 0x10, RZ ;  /* 0x0000001039857819 */ /* 0x000fe200000006ff */
[--C-:B------:R-:W-:Y:S01]  /*4250*/  FADD.FTZ R136, R117, -R134.reuse ;  /* 0x8000008675887221 */ /* 0x100fe20000010000 */
[----:B------:R-:W-:Y:S01]  /*4260*/  SHF.L.U32 R143, R58, 0x10, RZ ;  /* 0x000000103a8f7819 */ /* 0x000fe200000006ff */
[----:B------:R-:W-:Y:S01]  /*4270*/  FMUL.FTZ R132, R135, R132 ;  /* 0x0000008487847220 */ /* 0x000fe20000410000 */
[----:B------:R-:W-:Y:S01]  /*4280*/  SHF.L.U32 R145, R54, 0x10, RZ ;  /* 0x0000001036917819 */ /* 0x000fe200000006ff */
[----:B------:R-:W-:Y:S02]  /*4290*/  IMAD.U32 R141, R53, 0x10000, RZ ;  /* 0x00010000358d7824 */ /* 0x000fe400078e00ff */
[C---:B------:R-:W-:Y:S01]  /*42a0*/  FMUL.FTZ R78, R135.reuse, R78 ;  /* 0x0000004e874e7220 */ /* 0x040fe20000410000 */
[----:B------:R-:W-:Y:S01]  /*42b0*/  FMUL.FTZ R138, R135, R136 ;  /* 0x00000088878a7220 */ /* 0x000fe20000410000 */
[----:B------:R-:W-:Y:S01]  /*42c0*/  SHF.L.U32 R147, R59, 0x10, RZ ;  /* 0x000000103b937819 */ /* 0x000fe200000006ff */
[----:B------:R-:W-:Y:S01]  /*42d0*/  FFMA.FTZ R145, R132, R143, R145 ;  /* 0x0000008f84917223 */ /* 0x000fe20000010091 */
[----:B------:R-:W-:Y:S01]  /*42e0*/  FFMA.FTZ R136, R78, R133, R141 ;  /* 0x000000854e887223 */ /* 0x000fe2000001008d */
[--C-:B------:R-:W-:Y:S01]  /*42f0*/  FADD.FTZ R76, R114, -R134.reuse ;  /* 0x80000086724c7221 */ /* 0x100fe20000010000 */
[----:B------:R-:W0:Y:S01]  /*4300*/  LDC.64 R132, c[0x0][0x428] ;  /* 0x00010a00ff847b82 */ /* 0x000e220000000a00 */
[----:B------:R-:W-:Y:S01]  /*4310*/  IMAD.U32 R149, R55, 0x10000, RZ ;  /* 0x0001000037957824 */ /* 0x000fe200078e00ff */
        /* <DEDUP_REMOVED lines=21> */
[----:B------:R-:W-:Y:S01]  /*4470*/  FFMA.FTZ R143, R138, R141, R143 ;  /* 0x0000008d8a8f7223 */ /* 0x000fe2000001008f */
[----:B------:R-:W-:Y:S01]  /*4480*/  FFMA.FTZ R140, R140, R147, R149 ;  /* 0x000000938c8c7223 */ /* 0x000fe20000010095 */
[----:B0-----:R-:W-:-:S04]  /*4490*/  IMAD.WIDE.U32 R132, R137, 0x10, R132 ;  /* 0x0000001089847825 */ /* 0x001fc800078e0084 */
[----:B------:R-:W-:Y:S01]  /*44a0*/  FFMA.FTZ R151, R144, R151, R153 ;  /* 0x0000009790977223 */ /* 0x000fe20000010099 */
[----:B------:R-:W-:Y:S01]  /*44b0*/  FFMA.FTZ R141, R78, R77, R79 ;  /* 0x0000004d4e8d7223 */ /* 0x000fe2000001004f */
[----:B------:R-:W-:Y:S02]  /*44c0*/  F2FP.BF16.F32.PACK_AB R77, R143, R136 ;  /* 0x000000888f4d723e */ /* 0x000fe400000010ff */
[----:B------:R-:W-:Y:S02]  /*44d0*/  F2FP.BF16.F32.PACK_AB R78, R140, R145 ;  /* 0x000000918c4e723e */ /* 0x000fe400000010ff */
[----:B------:R-:W-:Y:S02]  /*44e0*/  F2FP.BF16.F32.PACK_AB R79, R151, R142 ;  /* 0x0000008e974f723e */ /* 0x000fe400000010ff */
[----:B------:R-:W-:Y:S02]  /*44f0*/  F2FP.BF16.F32.PACK_AB R76, R141, R76 ;  /* 0x0000004c8d4c723e */ /* 0x000fe400000010ff */
[----:B------:R-:W-:-:S03]  /*4500*/  IADD3 R137, PT, PT, R137, 0x20, RZ ;  /* 0x0000002089897810 */ /* 0x000fc60007ffe0ff */
[----:B------:R2:W-:Y:S04]  /*4510*/  STG.E.128 desc[UR6][R132.64], R76 ;  /* 0x0000004c84007986 */ /* 0x0005e8000c101d06 */
.L_x_124:
[----:B------:R-:W-:Y:S05]  /*4520*/  BSYNC.RECONVERGENT B1 ;  /* 0x0000000000017941 */ /* 0x000fea0003800200 */
.L_x_123:
[----:B------:R-:W-:Y:S01]  /*4530*/  ISETP.NE.AND P0, PT, R139, RZ, PT ;  /* 0x000000ff8b00720c */ /* 0x000fe20003f05270 */
[----:B------:R-:W-:-:S12]  /*4540*/  BSSY.RECONVERGENT B1, `(.L_x_125) ;  /* 0x0000032000017945 */ /* 0x000fd80003800200 */
[----:B------:R-:W-:Y:S05]  /*4550*/  @!P0 BRA `(.L_x_126) ;  /* 0x0000000000c08947 */ /* 0x000fea0003800000 */
[--C-:B012---:R-:W-:Y:S01]  /*4560*/  FADD.FTZ R132, R120, -R134.reuse ;  /* 0x8000008678847221 */ /* 0x107fe20000010000 */
[--C-:B------:R-:W-:Y:S01]  /*4570*/  FADD.FTZ R78, R102, -R134.reuse ;  /* 0x80000086664e7221 */ /* 0x100fe20000010000 */
[----:B------:R-:W-:Y:S01]  /*4580*/  IMAD.U32 R133, R49, 0x10000, RZ ;  /* 0x0001000031857824 */ /* 0x000fe200078e00ff */
[----:B------:R-:W-:Y:S01]  /*4590*/  SHF.L.U32 R139, R45, 0x10, RZ ;  /* 0x000000102d8b7819 */ /* 0x000fe200000006ff */
[--C-:B------:R-:W-:Y:S01]  /*45a0*/  FADD.FTZ R136, R122, -R134.reuse ;  /* 0x800000867a887221 */ /* 0x100fe20000010000 */
[----:B------:R-:W-:Y:S01]  /*45b0*/  SHF.L.U32 R141, R50, 0x10, RZ ;  /* 0x00000010328d7819 */ /* 0x000fe200000006ff */
[C---:B------:R-:W-:Y:S01]  /*45c0*/  FMUL.FTZ R132, R135.reuse, R132 ;  /* 0x0000008487847220 */ /* 0x040fe20000410000 */
[----:B------:R-:W-:Y:S01]  /*45d0*/  SHF.L.U32 R143, R46, 0x10, RZ ;  /* 0x000000102e8f7819 */ /* 0x000fe200000006ff */
[C---:B------:R-:W-:Y:S01]  /*45e0*/  FMUL.FTZ R78, R135.reuse, R78 ;  /* 0x0000004e874e7220 */ /* 0x040fe20000410000 */
[----:B------:R-:W-:Y:S01]  /*45f0*/  FMUL.FTZ R138, R135, R136 ;  /* 0x00000088878a7220 */ /* 0x000fe20000410000 */
[----:B------:R-:W-:Y:S01]  /*4600*/  SHF.L.U32 R147, R47, 0x10, RZ ;  /* 0x000000102f937819 */ /* 0x000fe200000006ff */
[--C-:B------:R-:W-:Y:S01]  /*4610*/  FADD.FTZ R76, R119, -R134.reuse ;  /* 0x80000086774c7221 */ /* 0x100fe20000010000 */
[----:B------:R-:W-:Y:S01]  /*4620*/  FFMA.FTZ R136, R78, R133, R139 ;  /* 0x000000854e887223 */ /* 0x000fe2000001008b */
        /* <DEDUP_REMOVED lines=21> */
[C---:B------:R-:W-:Y:S01]  /*4780*/  FMUL.FTZ R140, R135.reuse, R140 ;  /* 0x0000008c878c7220 */ /* 0x040fe20000410000 */
        /* <DEDUP_REMOVED lines=13> */
.L_x_126:
[----:B------:R-:W-:Y:S05]  /*4860*/  BSYNC.RECONVERGENT B1 ;  /* 0x0000000000017941 */ /* 0x000fea0003800200 */
.L_x_125:
[----:B------:R-:W-:Y:S05]  /*4870*/  @!P1 BRA `(.L_x_118) ;  /* 0x0000000000bc9947 */ /* 0x000fea0003800000 */
[----:B0123--:R-:W0:Y:S01]  /*4880*/  LDC.64 R76, c[0x0][0x428] ;  /* 0x00010a00ff4c7b82 */ /* 0x00fe220000000a00 */
[--C-:B------:R-:W-:Y:S01]  /*4890*/  FADD.FTZ R138, R126, -R134.reuse ;  /* 0x800000867e8a7221 */ /* 0x100fe20000010000 */
[--C-:B------:R-:W-:Y:S01]  /*48a0*/  FADD.FTZ R78, R124, -R134.reuse ;  /* 0x800000867c4e7221 */ /* 0x100fe20000010000 */
[--C-:B------:R-:W-:Y:S01]  /*48b0*/  FADD.FTZ R142, R128, -R134.reuse ;  /* 0x80000086808e7221 */ /* 0x100fe20000010000 */
[----:B------:R-:W-:Y:S01]  /*48c0*/  SHF.L.U32 R133, R41, 0x10, RZ ;  /* 0x0000001029857819 */ /* 0x000fe200000006ff */
[--C-:B------:R-:W-:Y:S01]  /*48d0*/  FADD.FTZ R136, R125, -R134.reuse ;  /* 0x800000867d887221 */ /* 0x100fe20000010000 */
[----:B------:R-:W-:Y:S01]  /*48e0*/  SHF.L.U32 R139, R37, 0x10, RZ ;  /* 0x00000010258b7819 */ /* 0x000fe200000006ff */
[--C-:B------:R-:W-:Y:S01]  /*48f0*/  FADD.FTZ R140, R127, -R134.reuse ;  /* 0x800000867f8c7221 */ /* 0x100fe20000010000 */
[--C-:B------:R-:W-:Y:S01]  /*4900*/  FADD.FTZ R144, R129, -R134.reuse ;  /* 0x8000008681907221 */ /* 0x100fe20000010000 */
[--C-:B------:R-:W-:Y:S01]  /*4910*/  FADD.FTZ R146, R130, -R134.reuse ;  /* 0x8000008682927221 */ /* 0x100fe20000010000 */
[----:B------:R-:W-:Y:S01]  /*4920*/  FADD.FTZ R148, R131, -R134 ;  /* 0x8000008683947221 */ /* 0x000fe20000010000 */
[----:B------:R-:W-:Y:S01]  /*4930*/  SHF.L.U32 R132, R40, 0x10, RZ ;  /* 0x0000001028847819 */ /* 0x000fe200000006ff */
[----:B------:R-:W-:Y:S01]  /*4940*/  FMUL.FTZ R138, R135, R138 ;  /* 0x0000008a878a7220 */ /* 0x000fe20000410000 */
[----:B------:R-:W-:Y:S01]  /*4950*/  SHF.L.U32 R141, R42, 0x10, RZ ;  /* 0x000000102a8d7819 */ /* 0x000fe200000006ff */
[----:B------:R-:W-:-:S02]  /*4960*/  IMAD.U32 R134, R36, 0x10000, RZ ;  /* 0x0001000024867824 */ /* 0x000fc400078e00ff */
[C---:B------:R-:W-:Y:S01]  /*4970*/  FMUL.FTZ R79, R135.reuse, R78 ;  /* 0x0000004e874f7220 */ /* 0x040fe20000410000 */
[----:B------:R-:W-:Y:S02]  /*4980*/  IMAD.U32 R143, R38, 0x10000, RZ ;  /* 0x00010000268f7824 */ /* 0x000fe400078e00ff */
[C---:B------:R-:W-:Y:S01]  /*4990*/  FMUL.FTZ R142, R135.reuse, R142 ;  /* 0x0000008e878e7220 */ /* 0x040fe20000410000 */
        /* <DEDUP_REMOVED lines=8> */
[----:B------:R-:W-:Y:S01]  /*4a20*/  SHF.L.U32 R135, R83, 0x10, RZ ;  /* 0x0000001053877819 */ /* 0x000fe200000006ff */
[----:B------:R-:W-:Y:S01]  /*4a30*/  IMAD.U32 R147, R43, 0x10000, RZ ;  /* 0x000100002b937824 */ /* 0x000fe200078e00ff */
[----:B------:R-:W-:Y:S01]  /*4a40*/  SHF.L.U32 R139, R84, 0x10, RZ ;  /* 0x00000010548b7819 */ /* 0x000fe200000006ff */
[----:B------:R-:W-:Y:S01]  /*4a50*/  IMAD.U32 R145, R86, 0x10000, RZ ;  /* 0x0001000056917824 */ /* 0x000fe200078e00ff */
[----:B------:R-:W-:-:S02]  /*4a60*/  SHF.L.U32 R79, R81, 0x10, RZ ;  /* 0x00000010514f7819 */ /* 0x000fc400000006ff */
[----:B------:R-:W-:Y:S01]  /*4a70*/  SHF.L.U32 R143, R85, 0x10, RZ ;  /* 0x00000010558f7819 */ /* 0x000fe200000006ff */
[----:B------:R-:W-:Y:S01]  /*4a80*/  FFMA.FTZ R139, R140, R135, R139 ;  /* 0x000000878c8b7223 */ /* 0x000fe2000001008b */
[----:B------:R-:W-:Y:S02]  /*4a90*/  SHF.L.U32 R149, R39, 0x10, RZ ;  /* 0x0000001027957819 */ /* 0x000fe400000006ff */
[----:B------:R-:W-:Y:S01]  /*4aa0*/  SHF.L.U32 R151, R87, 0x10, RZ ;  /* 0x0000001057977819 */ /* 0x000fe200000006ff */
[----:B------:R-:W-:Y:S01]  /*4ab0*/  FFMA.FTZ R144, R144, R143, R145 ;  /* 0x0000008f90907223 */ /* 0x000fe20000010091 */
[----:B------:R-:W-:Y:S01]  /*4ac0*/  SHF.L.U32 R153, R88, 0x10, RZ ;  /* 0x0000001058997819 */ /* 0x000fe200000006ff */
[----:B------:R-:W-:Y:S01]  /*4ad0*/  FFMA.FTZ R146, R146, R147, R149 ;  /* 0x0000009392927223 */ /* 0x000fe20000010095 */
[----:B------:R-:W-:-:S03]  /*4ae0*/  SHF.L.U32 R133, R82, 0x10, RZ ;  /* 0x0000001052857819 */ /* 0x000fc600000006ff */
[----:B------:R-:W-:Y:S02]  /*4af0*/  FFMA.FTZ R151, R148, R151, R153 ;  /* 0x0000009794977223 */ /* 0x000fe40000010099 */
[----:B------:R-:W-:Y:S01]  /*4b00*/  FFMA.FTZ R135, R78, R79, R133 ;  /* 0x0000004f4e877223 */ /* 0x000fe20000010085 */
[----:B0-----:R-:W-:Y:S01]  /*4b10*/  IMAD.WIDE.U32 R132, R137, 0x10, R76 ;  /* 0x0000001089847825 */ /* 0x001fe200078e004c */
[----:B------:R-:W-:Y:S02]  /*4b20*/  F2FP.BF16.F32.PACK_AB R78, R144, R141 ;  /* 0x0000008d904e723e */ /* 0x000fe400000010ff */
[----:B------:R-:W-:Y:S02]  /*4b30*/  F2FP.BF16.F32.PACK_AB R79, R151, R146 ;  /* 0x00000092974f723e */ /* 0x000fe400000010ff */
[----:B------:R-:W-:Y:S02]  /*4b40*/  F2FP.BF16.F32.PACK_AB R77, R139, R138 ;  /* 0x0000008a8b4d723e */ /* 0x000fe400000010ff */
[----:B------:R-:W-:-:S05]  /*4b50*/  F2FP.BF16.F32.PACK_AB R76, R135, R134 ;  /* 0x00000086874c723e */ /* 0x000fca00000010ff */
[----:B------:R4:W-:Y:S02]  /*4b60*/  STG.E.128 desc[UR6][R132.64], R76 ;  /* 0x0000004c84007986 */ /* 0x0009e4000c101d06 */
.L_x_118:
[----:B------:R-:W-:Y:S05]  /*4b70*/  BSYNC.RECONVERGENT B0 ;  /* 0x0000000000007941 */ /* 0x000fea0003800200 */
.L_x_117:
[----:B01234-:R-:W0:Y:S02]  /*4b80*/  LDC.64 R76, c[0x0][0x380] ;  /* 0x0000e000ff4c7b82 */ /* 0x01fe240000000a00 */
[----:B0-----:R-:W-:-:S04]  /*4b90*/  LEA R89, R76, R89, 0x2 ;  /* 0x000000594c597211 */ /* 0x001fc800078e10ff */
[----:B------:R-:W-:-:S13]  /*4ba0*/  ISETP.GE.AND P0, PT, R89, R77, PT ;  /* 0x0000004d5900720c */ /* 0x000fda0003f06270 */
[----:B------:R-:W-:Y:S05]  /*4bb0*/  @!P0 BRA `(.L_x_127) ;  /* 0xffffffbc00548947 */ /* 0x000fea000383ffff */
[----:B------:R-:W-:Y:S05]  /*4bc0*/  EXIT ;  /* 0x000000000000794d */ /* 0x000fea0003800000 */
.L_x_116:
[----:B------:R-:W-:Y:S01]  /*4bd0*/  HFMA2 R144, -RZ, RZ, 0, 5.9604644775390625e-08 ;  /* 0x00000001ff907431 */ /* 0x000fe200000001ff */
[----:B------:R-:W-:Y:S01]  /*4be0*/  BSSY B0, `(.L_x_128) ;  /* 0x0000007000007945 */ /* 0x000fe20003800000 */
[----:B------:R-:W-:Y:S01]  /*4bf0*/  IMAD.MOV.U32 R143, RZ, RZ, R76 ;  /* 0x000000ffff8f7224 */ /* 0x000fe200078e004c */
[----:B------:R-:W-:Y:S02]  /*4c00*/  MOV R145, 0x1f ;  /* 0x0000001f00917802 */ /* 0x000fe40000000f00 */
[----:B------:R-:W-:-:S07]  /*4c10*/  MOV R142, 0xffffffff ;  /* 0xffffffff008e7802 */ /* 0x000fce0000000f00 */
[----:B-----5:R-:W-:Y:S05]  /*4c20*/  WARPSYNC.COLLECTIVE R142, `(.L_x_129) ;  /* 0x000000008e087348 */ /* 0x020fea0003c00000 */
[----:B------:R0:W1:Y:S02]  /*4c30*/  SHFL.BFLY P6, R141, R143, R144, R145 ;  /* 0x0c0000908f8d7389 */ /* 0x00006400000c0091 */
[----:B01---5:R-:W-:Y:S05]  /*4c40*/  ENDCOLLECTIVE ;  /* 0x000000000000791b */ /* 0x023fea0003800000 */
.L_x_129:
[----:B------:R-:W-:Y:S05]  /*4c50*/  BSYNC B0 ;  /* 0x0000000000007941 */ /* 0x000fea0003800000 */
.L_x_128:
[----:B------:R-:W-:Y:S02]  /*4c60*/  IMAD.MOV.U32 R77, RZ, RZ, R141 ;  /* 0x000000ffff4d7224 */ /* 0x000fe400078e008d */
[----:B------:R-:W-:Y:S01]  /*4c70*/  HFMA2 R144, -RZ, RZ, 0, 1.1920928955078125e-07 ;  /* 0x00000002ff907431 */ /* 0x000fe200000001ff */
[----:B------:R-:W-:Y:S01]  /*4c80*/  MOV R145, 0x1f ;  /* 0x0000001f00917802 */ /* 0x000fe20000000f00 */
[----:B------:R-:W-:Y:S02]  /*4c90*/  IMAD.MOV.U32 R142, RZ, RZ, -0x1 ;  /* 0xffffffffff8e7424 */ /* 0x000fe400078e00ff */
[----:B------:R-:W-:Y:S01]  /*4ca0*/  FADD.FTZ R77, R76, R77 ;  /* 0x0000004d4c4d7221 */ /* 0x000fe20000010000 */
[----:B------:R-:W0:Y:S04]  /*4cb0*/  LDC R135, c[0x0][0x400] ;  /* 0x00010000ff877b82 */ /* 0x000e280000000800 */
[----:B------:R-:W-:-:S07]  /*4cc0*/  MOV R143, R77 ;  /* 0x0000004d008f7202 */ /* 0x000fce0000000f00 */
[----:B0-----:R-:W-:Y:S05]  /*4cd0*/  WARPSYNC.COLLECTIVE R142, `(.L_x_130) ;  /* 0x000000008e087348 */ /* 0x001fea0003c00000 */
[----:B------:R1:W2:Y:S02]  /*4ce0*/  SHFL.BFLY P6, R141, R143, R144, R145 ;  /* 0x0c0000908f8d7389 */ /* 0x0002a400000c0091 */
[----:B012---:R-:W-:Y:S05]  /*4cf0*/  ENDCOLLECTIVE ;  /* 0x000000000000791b */ /* 0x007fea0003800000 */
.L_x_130:
[----:B------:R-:W-:Y:S01]  /*4d00*/  HFMA2 R144, -RZ, RZ, 0, 2.384185791015625e-07 ;  /* 0x00000004ff907431 */ /* 0x000fe200000001ff */
[----:B------:R-:W-:-:S05]  /*4d10*/  MOV R78, R141 ;  /* 0x0000008d004e7202 */ /* 0x000fca0000000f00 */
[----:B------:R-:W-:-:S05]  /*4d20*/  FADD.FTZ R78, R77, R78 ;  /* 0x0000004e4d4e7221 */ /* 0x000fca0000010000 */
[----:B------:R-:W-:-:S07]  /*4d30*/  MOV R143, R78 ;  /* 0x0000004e008f7202 */ /* 0x000fce0000000f00 */
[----:B------:R-:W-:Y:S05]  /*4d40*/  WARPSYNC.COLLECTIVE R142, `(.L_x_131) ;  /* 0x000000008e087348 */ /* 0x000fea0003c00000 */
[----:B------:R0:W1:Y:S02]  /*4d50*/  SHFL.BFLY P6, R141, R143, R144, R145 ;  /* 0x0c0000908f8d7389 */ /* 0x00006400000c0091 */
[----:B01----:R-:W-:Y:S05]  /*4d60*/  ENDCOLLECTIVE ;  /* 0x000000000000791b */ /* 0x003fea0003800000 */
.L_x_131:
[----:B------:R-:W-:Y:S02]  /*4d70*/  HFMA2 R144, -RZ, RZ, 0, 4.76837158203125e-07 ;  /* 0x00000008ff907431 */ /* 0x000fe400000001ff */
[----:B------:R-:W-:-:S04]  /*4d80*/  IMAD.MOV.U32 R79, RZ, RZ, R141 ;  /* 0x000000ffff4f7224 */ /* 0x000fc800078e008d */
[----:B------:R-:W-:-:S05]  /*4d90*/  FADD.FTZ R79, R78, R79 ;  /* 0x0000004f4e4f7221 */ /* 0x000fca0000010000 */
[----:B------:R-:W-:-:S07]  /*4da0*/  MOV R143, R79 ;  /* 0x0000004f008f7202 */ /* 0x000fce0000000f00 */
[----:B------:R-:W-:Y:S05]  /*4db0*/  WARPSYNC.COLLECTIVE R142, `(.L_x_132) ;  /* 0x000000008e087348 */ /* 0x000fea0003c00000 */
[----:B------:R0:W1:Y:S02]  /*4dc0*/  SHFL.BFLY P6, R141, R143, R144, R145 ;  /* 0x0c0000908f8d7389 */ /* 0x00006400000c0091 */
[----:B01----:R-:W-:Y:S05]  /*4dd0*/  ENDCOLLECTIVE ;  /* 0x000000000000791b */ /* 0x003fea0003800000 */
.L_x_132:
[----:B------:R-:W-:Y:S01]  /*4de0*/  HFMA2 R144, -RZ, RZ, 0, 9.5367431640625e-07 ;  /* 0x00000010ff907431 */ /* 0x000fe200000001ff */
[----:B------:R-:W-:-:S05]  /*4df0*/  MOV R140, R141 ;  /* 0x0000008d008c7202 */ /* 0x000fca0000000f00 */
[----:B------:R-:W-:-:S04]  /*4e00*/  FADD.FTZ R140, R79, R140 ;  /* 0x0000008c4f8c7221 */ /* 0x000fc80000010000 */
[----:B------:R-:W-:-:S07]  /*4e10*/  IMAD.MOV.U32 R143, RZ, RZ, R140 ;  /* 0x000000ffff8f7224 */ /* 0x000fce00078e008c */
[----:B------:R-:W-:Y:S05]  /*4e20*/  WARPSYNC.COLLECTIVE R142, `(.L_x_133) ;  /* 0x000000008e087348 */ /* 0x000fea0003c00000 */
[----:B------:R0:W1:Y:S02]  /*4e30*/  SHFL.BFLY P6, R141, R143, R144, R145 ;  /* 0x0c0000908f8d7389 */ /* 0x00006400000c0091 */
[----:B01----:R-:W-:Y:S05]  /*4e40*/  ENDCOLLECTIVE ;  /* 0x000000000000791b */ /* 0x003fea0003800000 */
.L_x_133:
[----:B------:R-:W-:Y:S01]  /*4e50*/  IMAD.MOV.U32 R144, RZ, RZ, 0x1 ;  /* 0x00000001ff907424 */ /* 0x000fe200078e00ff */
[----:B------:R-:W-:-:S05]  /*4e60*/  MOV R137, R141 ;  /* 0x0000008d00897202 */ /* 0x000fca0000000f00 */
        /* <DEDUP_REMOVED lines=87> */
.L_x_134:
[----:B------:R-:W-:Y:S01]  /*53e0*/  HFMA2 R144, -RZ, RZ, 0, 1.1920928955078125e-07 ;  /* 0x00000002ff907431 */ /* 0x000fe200000001ff */
[----:B------:R-:W-:-:S05]  /*53f0*/  MOV R77, R141 ;  /* 0x0000008d004d7202 */ /* 0x000fca0000000f00 */
[----:B------:R-:W-:-:S05]  /*5400*/  FADD.FTZ R77, R76, R77 ;  /* 0x0000004d4c4d7221 */ /* 0x000fca0000010000 */
[----:B------:R-:W-:-:S07]  /*5410*/  MOV R143, R77 ;  /* 0x0000004d008f7202 */ /* 0x000fce0000000f00 */
[----:B------:R-:W-:Y:S05]  /*5420*/  WARPSYNC.COLLECTIVE R142, `(.L_x_135) ;  /* 0x000000008e087348 */ /* 0x000fea0003c00000 */
[----:B------:R0:W1:Y:S02]  /*5430*/  SHFL.BFLY P6, R141, R143, R144, R145 ;  /* 0x0c0000908f8d7389 */ /* 0x00006400000c0091 */
[----:B01----:R-:W-:Y:S05]  /*5440*/  ENDCOLLECTIVE ;  /* 0x000000000000791b */ /* 0x003fea0003800000 */
.L_x_135:
[----:B------:R-:W-:Y:S02]  /*5450*/  HFMA2 R144, -RZ, RZ, 0, 2.384185791015625e-07 ;  /* 0x00000004ff907431 */ /* 0x000fe400000001ff */
[----:B------:R-:W-:-:S04]  /*5460*/  IMAD.MOV.U32 R78, RZ, RZ, R141 ;  /* 0x000000ffff4e7224 */ /* 0x000fc800078e008d */
[----:B------:R-:W-:-:S05]  /*5470*/  FADD.FTZ R78, R77, R78 ;  /* 0x0000004e4d4e7221 */ /* 0x000fca0000010000 */
[----:B------:R-:W-:-:S07]  /*5480*/  MOV R143, R78 ;  /* 0x0000004e008f7202 */ /* 0x000fce0000000f00 */
[----:B------:R-:W-:Y:S05]  /*5490*/  WARPSYNC.COLLECTIVE R142, `(.L_x_136) ;  /* 0x000000008e087348 */ /* 0x000fea0003c00000 */
[----:B------:R0:W1:Y:S02]  /*54a0*/  SHFL.BFLY P6, R141, R143, R144, R145 ;  /* 0x0c0000908f8d7389 */ /* 0x00006400000c0091 */
[----:B01----:R-:W-:Y:S05]  /*54b0*/  ENDCOLLECTIVE ;  /* 0x000000000000791b */ /* 0x003fea0003800000 */
.L_x_136:
[----:B------:R-:W-:Y:S01]  /*54c0*/  HFMA2 R144, -RZ, RZ, 0, 4.76837158203125e-07 ;  /* 0x00000008ff907431 */ /* 0x000fe200000001ff */
[----:B------:R-:W-:-:S05]  /*54d0*/  MOV R79, R141 ;  /* 0x0000008d004f7202 */ /* 0x000fca0000000f00 */
[----:B------:R-:W-:-:S04]  /*54e0*/  FADD.FTZ R79, R78, R79 ;  /* 0x0000004f4e4f7221 */ /* 0x000fc80000010000 */
[----:B------:R-:W-:-:S07]  /*54f0*/  IMAD.MOV.U32 R143, RZ, RZ, R79 ;  /* 0x000000ffff8f7224 */ /* 0x000fce00078e004f */
[----:B------:R-:W-:Y:S05]  /*5500*/  WARPSYNC.COLLECTIVE R142, `(.L_x_137) ;  /* 0x000000008e087348 */ /* 0x000fea0003c00000 */
[----:B------:R0:W1:Y:S02]  /*5510*/  SHFL.BFLY P6, R141, R143, R144, R145 ;  /* 0x0c0000908f8d7389 */ /* 0x00006400000c0091 */
[----:B01----:R-:W-:Y:S05]  /*5520*/  ENDCOLLECTIVE ;  /* 0x000000000000791b */ /* 0x003fea0003800000 */
.L_x_137:
[----:B------:R-:W-:Y:S01]  /*5530*/  HFMA2 R144, -RZ, RZ, 0, 9.5367431640625e-07 ;  /* 0x00000010ff907431 */ /* 0x000fe200000001ff */
[----:B------:R-:W-:-:S05]  /*5540*/  MOV R140, R141 ;  /* 0x0000008d008c7202 */ /* 0x000fca0000000f00 */
[----:B------:R-:W-:-:S05]  /*5550*/  FADD.FTZ R140, R79, R140 ;  /* 0x0000008c4f8c7221 */ /* 0x000fca0000010000 */
[----:B------:R-:W-:-:S07]  /*5560*/  MOV R143, R140 ;  /* 0x0000008c008f7202 */ /* 0x000fce0000000f00 */
[----:B------:R-:W-:Y:S05]  /*5570*/  WARPSYNC.COLLECTIVE R142, `(.L_x_138) ;  /* 0x000000008e087348 */ /* 0x000fea0003c00000 */
[----:B------:R0:W1:Y:S02]  /*5580*/  SHFL.BFLY P6, R141, R143, R144, R145 ;  /* 0x0c0000908f8d7389 */ /* 0x00006400000c0091 */
[----:B01----:R-:W-:Y:S05]  /*5590*/  ENDCOLLECTIVE ;  /* 0x000000000000791b */ /* 0x003fea0003800000 */
.L_x_138:
[----:B------:R-:W-:Y:S05]  /*55a0*/  BRA `(.L_x_139) ;  /* 0xffffffe400147947 */ /* 0x000fea000383ffff */
.L_x_140:
        /* <DEDUP_REMOVED lines=13> */
.L_x_45770:


//--------------------- .text._ZN10layer_norm13ln_fwd_kernelINS_13Kernel_traitsI13__nv_bfloat16S2_S2_S2_fjLj1280ELj1ELj4ELj1ELj16ENS_18Kernel_traits_baseILj1280ES2_S2_S2_S2_fjLj128EEEEELb0ELb0ELb1ELb1EEEvNS_9FwdParamsE --------------------------
	.section	.text._ZN10layer_norm13ln_fwd_kernelINS_13Kernel_traitsI13__nv_bfloat16S2_S2_S2_fjLj1280ELj1ELj4ELj1ELj16ENS_18Kernel_traits_baseILj1280ES2_S2_S2_S2_fjLj128EEEEELb0ELb0ELb1ELb1EEEvNS_9FwdParamsE,"ax",@progbits
	.align	128
        .global         _ZN10layer_norm13ln_fwd_kernelINS_13Kernel_traitsI13__nv_bfloat16S2_S2_S2_fjLj1280ELj1ELj4ELj1ELj16ENS_18Kernel_traits_baseILj1280ES2_S2_S2_S2_fjLj128EEEEELb0ELb0ELb1ELb1EEEvNS_9FwdParamsE
        .type           _ZN10layer_norm13ln_fwd_kernelINS_13Kernel_traitsI13__nv_bfloat16S2_S2_S2_fjLj1280ELj1ELj4ELj1ELj16ENS_18Kernel_traits_baseILj1280ES2_S2_S2_S2_fjLj128EEEEELb0ELb0ELb1ELb1EEEvNS_9FwdParamsE,@function
        .size           _ZN10layer_norm13ln_fwd_kernelINS_13Kernel_traitsI13__nv_bfloat16S2_S2_S2_fjLj1280ELj1ELj4ELj1ELj16ENS_18Kernel_traits_baseILj1280ES2_S2_S2_S2_fjLj128EEEEELb0ELb0ELb1ELb1EEEvNS_9FwdParamsE,(.L_x_45771 - _ZN10layer_norm13ln_fwd_kernelINS_13Kernel_traitsI13__nv_bfloat16S2_S2_S2_fjLj1280ELj1ELj4ELj1ELj16ENS_18Kernel_traits_baseILj1280ES2_S2_S2_S2_fjLj128EEEEELb0ELb0ELb1ELb1EEEvNS_9FwdParamsE)
        .other          _ZN10layer_norm13ln_fwd_kernelINS_13Kernel_traitsI13__nv_bfloat16S2_S2_S2_fjLj1280ELj1ELj4ELj1ELj16ENS_18Kernel_traits_baseILj1280ES2_S2_S2_S2_fjLj128EEEEELb0ELb0ELb1ELb1EEEvNS_9FwdParamsE,@"STO_CUDA_ENTRY STV_DEFAULT"
_ZN10layer_norm13ln_fwd_kernelINS_13Kernel_traitsI13__nv_bfloat16S2_S2_S2_fjLj1280ELj1ELj4ELj1ELj16ENS_18Kernel_traits_baseILj1280ES2_S2_S2_S2_fjLj128EEEEELb0ELb0ELb1ELb1EEEvNS_9FwdParamsE:
.text._ZN10layer_norm13ln_fwd_kernelINS_13Kernel_traitsI13__nv_bfloat16S2_S2_S2_fjLj1280ELj1ELj4ELj1ELj16ENS_18Kernel_traits_baseILj1280ES2_S2_S2_S2_fjLj128EEEEELb0ELb0ELb1ELb1EEEvNS_9FwdParamsE:
[----:B------:R-:W-:Y:S01]  /*0000*/  LDC R1, c[0x0][0x37c] ;  /* 0x0000df00ff017b82 */ /* 0x000fe20000000800 */
[----:B------:R-:W0:Y:S01]  /*0010*/  S2R R8, SR_TID.X ;  /* 0x0000000000087919 */ /* 0x000e220000002100 */
[----:B------:R-:W1:Y:S06]  /*0020*/  LDCU.64 UR4, c[0x0][0x438] ;  /* 0x00008700ff0477ac */ /* 0x000e6c0008000a00 */
[----:B------:R-:W2:Y:S01]  /*0030*/  LDC.64 R6, c[0x0][0x3d0] ;  /* 0x0000f400ff067b82 */ /* 0x000ea20000000a00 */
[----:B------:R-:W3:Y:S01]  /*0040*/  LDCU.64 UR6, c[0x0][0x358] ;  /* 0x00006b00ff0677ac */ /* 0x000ee20008000a00 */
[----:B-1----:R-:W-:-:S04]  /*0050*/  ISETP.NE.U32.AND P0, PT, RZ, UR4, PT ;  /* 0x00000004ff007c0c */ /* 0x002fc8000bf05070 */
[----:B------:R-:W-:Y:S02]  /*0060*/  ISETP.NE.AND.EX P0, PT, RZ, UR5, PT, P0 ;  /* 0x00000005ff007c0c */ /* 0x000fe4000bf05300 */
[----:B0-----:R-:W-:Y:S01]  /*0070*/  LOP3.LUT R0, R8, 0x1f, RZ, 0xc0, !PT ;  /* 0x0000001f08007812 */ /* 0x001fe200078ec0ff */
[----:B------:R-:W0:Y:S01]  /*0080*/  S2UR UR4, SR_CTAID.X ;  /* 0x00000000000479c3 */ /* 0x000e220000002500 */
[----:B------:R-:W1:Y:S09]  /*0090*/  LDCU UR5, c[0x0][0x384] ;  /* 0x00007080ff0577ac */ /* 0x000e720008000800 */
[C-C-:B--2---:R-:W-:Y:S01]  /*00a0*/  @P0 IMAD.WIDE.U32 R2, R0.reuse, 0x10, R6.reuse ;  /* 0x0000001000020825 */ /* 0x144fe200078e0006 */
[----:B------:R-:W2:Y:S04]  /*00b0*/  @P0 LDC.64 R4, c[0x0][0x438] ;  /* 0x00010e00ff040b82 */ /* 0x000ea80000000a00 */
[----:B---3--:R-:W5:Y:S04]  /*00c0*/  @P0 LDG.E.128 R60, desc[UR6][R2.64+0x400] ;  /* 0x00040006023c0981 */ /* 0x008f68000c1e1d00 */
[----:B------:R-:W5:Y:S04]  /*00d0*/  @P0 LDG.E.128 R56, desc[UR6][R2.64+0x200] ;  /* 0x0002000602380981 */ /* 0x000f68000c1e1d00 */
[----:B------:R-:W5:Y:S04]  /*00e0*/  @P0 LDG.E.128 R52, desc[UR6][R2.64] ;  /* 0x0000000602340981 */ /* 0x000f68000c1e1d00 */
[----:B------:R-:W5:Y:S04]  /*00f0*/  @P0 LDG.E.128 R48, desc[UR6][R2.64+0x600] ;  /* 0x0006000602300981 */ /* 0x000f68000c1e1d00 */
[----:B------:R3:W5:Y:S01]  /*0100*/  @P0 LDG.E.128 R44, desc[UR6][R2.64+0x800] ;  /* 0x00080006022c0981 */ /* 0x000762000c1e1d00 */
[----:B------:R-:W-:-:S04]  /*0110*/  @!P0 IMAD.WIDE.U32 R6, R0, 0x10, R6 ;  /* 0x0000001000068825 */ /* 0x000fc800078e0006 */
[----:B--2---:R-:W-:-:S05]  /*0120*/  @P0 IMAD.WIDE.U32 R4, R0, 0x10, R4 ;  /* 0x0000001000040825 */ /* 0x004fca00078e0004 */
[----:B------:R2:W5:Y:S04]  /*0130*/  @P0 LDG.E.128 R40, desc[UR6][R4.64] ;  /* 0x0000000604280981 */ /* 0x000568000c1e1d00 */
[----:B------:R2:W5:Y:S04]  /*0140*/  @P0 LDG.E.128 R36, desc[UR6][R4.64+0x200] ;  /* 0x0002000604240981 */ /* 0x000568000c1e1d00 */
[----:B------:R2:W5:Y:S04]  /*0150*/  @P0 LDG.E.128 R32, desc[UR6][R4.64+0x400] ;  /* 0x0004000604200981 */ /* 0x000568000c1e1d00 */
[----:B------:R2:W5:Y:S04]  /*0160*/  @P0 LDG.E.128 R28, desc[UR6][R4.64+0x600] ;  /* 0x00060006041c0981 */ /* 0x000568000c1e1d00 */
[----:B------:R2:W5:Y:S04]  /*0170*/  @P0 LDG.E.128 R24, desc[UR6][R4.64+0x800] ;  /* 0x0008000604180981 */ /* 0x000568000c1e1d00 */
[----:B------:R2:W5:Y:S04]  /*0180*/  @!P0 LDG.E.128 R60, desc[UR6][R6.64+0x400] ;  /* 0x00040006063c8981 */ /* 0x000568000c1e1d00 */
[----:B------:R2:W5:Y:S04]  /*0190*/  @!P0 LDG.E.128 R56, desc[UR6][R6.64+0x200] ;  /* 0x0002000606388981 */ /* 0x000568000c1e1d00 */
[----:B------:R2:W5:Y:S04]  /*01a0*/  @!P0 LDG.E.128 R52, desc[UR6][R6.64] ;  /* 0x0000000606348981 */ /* 0x000568000c1e1d00 */
[----:B------:R2:W5:Y:S04]  /*01b0*/  @!P0 LDG.E.128 R48, desc[UR6][R6.64+0x600] ;  /* 0x0006000606308981 */ /* 0x000568000c1e1d00 */
[----:B------:R2:W5:Y:S01]  /*01c0*/  @!P0 LDG.E.128 R44, desc[UR6][R6.64+0x800] ;  /* 0x00080006062c8981 */ /* 0x000562000c1e1d00 */
[----:B0-----:R-:W-:Y:S01]  /*01d0*/  USHF.L.U32 UR4, UR4, 0x2, URZ ;  /* 0x0000000204047899 */ /* 0x001fe200080006ff */
[----:B---3--:R-:W-:-:S05]  /*01e0*/  SHF.R.U32.HI R2, RZ, 0x5, R8 ;  /* 0x00000005ff027819 */ /* 0x008fca0000011608 */
[----:B------:R-:W-:-:S04]  /*01f0*/  LOP3.LUT R2, R2, UR4, RZ, 0xfc, !PT ;  /* 0x0000000402027c12 */ /* 0x000fc8000f8efcff */
[----:B-1----:R-:W-:Y:S02]  /*0200*/  ISETP.GE.AND P1, PT, R2, UR5, PT ;  /* 0x0000000502007c0c */ /* 0x002fe4000bf26270 */
[----:B------:R-:W-:Y:S02]  /*0210*/  @!P0 CS2R R42, SRZ ;  /* 0x00000000002a8805 */ /* 0x000fe4000001ff00 */
[----:B------:R-:W-:Y:S02]  /*0220*/  @!P0 CS2R R40, SRZ ;  /* 0x0000000000288805 */ /* 0x000fe4000001ff00 */
[----:B------:R-:W-:Y:S02]  /*0230*/  @!P0 CS2R R38, SRZ ;  /* 0x0000000000268805 */ /* 0x000fe4000001ff00 */
[----:B------:R-:W-:Y:S02]  /*0240*/  @!P0 CS2R R36, SRZ ;  /* 0x0000000000248805 */ /* 0x000fe4000001ff00 */
[----:B------:R-:W-:-:S02]  /*0250*/  @!P0 CS2R R34, SRZ ;  /* 0x0000000000228805 */ /* 0x000fc4000001ff00 */
[----:B------:R-:W-:Y:S02]  /*0260*/  @!P0 CS2R R32, SRZ ;  /* 0x0000000000208805 */ /* 0x000fe4000001ff00 */
[----:B------:R-:W-:Y:S02]  /*0270*/  @!P0 CS2R R30, SRZ ;  /* 0x00000000001e8805 */ /* 0x000fe4000001ff00 */
[----:B------:R-:W-:Y:S02]  /*0280*/  @!P0 CS2R R28, SRZ ;  /* 0x00000000001c8805 */ /* 0x000fe4000001ff00 */
[----:B------:R-:W-:Y:S01]  /*0290*/  @!P0 MOV R27, RZ ;  /* 0x000000ff001b8202 */ /* 0x000fe20000000f00 */
[----:B--2---:R-:W-:Y:S06]  /*02a0*/  @P1 EXIT ;  /* 0x000000000000194d */ /* 0x004fec0003800000 */
[----:B-----5:R-:W-:Y:S02]  /*02b0*/  @!P0 MOV R26, RZ ;  /* 0x000000ff001a8202 */ /* 0x020fe40000000f00 */
[----:B------:R-:W-:Y:S02]  /*02c0*/  @!P0 CS2R R24, SRZ ;  /* 0x0000000000188805 */ /* 0x000fe4000001ff00 */
[----:B------:R-:W-:Y:S01]  /*02d0*/  PRMT R124, R35, 0x7632, R124 ;  /* 0x00007632237c7816 */ /* 0x000fe2000000007c */
[----:B------:R-:W0:Y:S01]  /*02e0*/  LDCU.U8 UR8, c[0x0][0x410] ;  /* 0x00008200ff0877ac */ /* 0x000e220008000000 */
[----:B------:R-:W-:Y:S02]  /*02f0*/  PRMT R123, R63, 0x7632, R123 ;  /* 0x000076323f7b7816 */ /* 0x000fe4000000007b */
[----:B------:R-:W-:Y:S01]  /*0300*/  PRMT R122, R34, 0x7632, R122 ;  /* 0x00007632227a7816 */ /* 0x000fe2000000007a */
[----:B------:R-:W1:Y:S01]  /*0310*/  LDCU UR9, c[0x0][0x448] ;  /* 0x00008900ff0977ac */ /* 0x000e620008000800 */
[----:B------:R-:W-:-:S02]  /*0320*/  PRMT R121, R62, 0x7632, R121 ;  /* 0x000076323e797816 */ /* 0x000fc40000000079 */
[----:B------:R-:W-:Y:S01]  /*0330*/  PRMT R120, R33, 0x7632, R120 ;  /* 0x0000763221787816 */ /* 0x000fe20000000078 */
[----:B------:R-:W2:Y:S01]  /*0340*/  LDCU.64 UR4, c[0x0][0x3a0] ;  /* 0x00007400ff0477ac */ /* 0x000ea20008000a00 */
        /* <DEDUP_REMOVED lines=18> */
[----:B012---:R-:W-:-:S07]  /*0470*/  PRMT R14, R52, 0x7632, R14 ;  /* 0x00007632340e7816 */ /* 0x007fce000000000e */
.L_x_154:
[----:B0-----:R-:W0:Y:S08]  /*0480*/  LDC.64 R16, c[0x0][0x3f0] ;  /* 0x0000fc00ff107b82 */ /* 0x001e300000000a00 */
[----:B------:R-:W1:Y:S01]  /*0490*/  LDC R125, c[0x0][0x388] ;  /* 0x0000e200ff7d7b82 */ /* 0x000e620000000800 */
[----:B0-----:R-:W-:-:S06]  /*04a0*/  IMAD.WIDE R16, R2, 0x4, R16 ;  /* 0x0000000402107825 */ /* 0x001fcc00078e0210 */
[----:B------:R-:W2:Y:S01]  /*04b0*/  LDG.E R16, desc[UR6][R16.64] ;  /* 0x0000000610107981 */ /* 0x000ea2000c1e1900 */
[----:B------:R-:W-:Y:S01]  /*04c0*/  HFMA2 R73, -RZ, RZ, 0, 0 ;  /* 0x00000000ff497431 */ /* 0x000fe200000001ff */
[----:B--2---:R-:W-:-:S13]  /*04d0*/  ISETP.GE.AND P0, PT, R16, 0x1, PT ;  /* 0x000000011000780c */ /* 0x004fda0003f06270 */
[----:B------:R-:W-:Y:S01]  /*04e0*/  @P0 IADD3 R18, PT, PT, R16, -0x1, RZ ;  /* 0xffffffff10120810 */ /* 0x000fe20007ffe0ff */
[----:B------:R-:W0:Y:S04]  /*04f0*/  @P0 LDC.64 R64, c[0x0][0x390] ;  /* 0x0000e400ff400b82 */ /* 0x000e280000000a00 */
[----:B-1----:R-:W-:-:S04]  /*0500*/  @P0 IMAD R15, R18, R125, RZ ;  /* 0x0000007d120f0224 */ /* 0x002fc800078e02ff */
[----:B------:R-:W1:Y:S01]  /*0510*/  LDC.64 R18, c[0x0][0x3f8] ;  /* 0x0000fe00ff127b82 */ /* 0x000e620000000a00 */
[----:B------:R-:W-:-:S04]  /*0520*/  @P0 SHF.R.S32.HI R66, RZ, 0x1f, R15 ;  /* 0x0000001fff420819 */ /* 0x000fc8000001140f */
[----:B------:R-:W-:-:S04]  /*0530*/  @P0 LEA.HI R15, R66, R15, RZ, 0x3 ;  /* 0x0000000f420f0211 */ /* 0x000fc800078f18ff */
[----:B------:R-:W-:-:S05]  /*0540*/  @P0 LEA.HI.SX32 R73, R15, R0, 0x1d ;  /* 0x000000000f490211 */ /* 0x000fca00078feaff */
[----:B0-----:R-:W-:-:S05]  /*0550*/  @P0 IMAD.WIDE.U32 R64, R73, 0x10, R64 ;  /* 0x0000001049400825 */ /* 0x001fca00078e0040 */
[----:B------:R-:W2:Y:S01]  /*0560*/  @P0 LDG.E.128 R20, desc[UR6][R64.64] ;  /* 0x0000000640140981 */ /* 0x000ea2000c1e1d00 */
[----:B-1----:R-:W-:-:S05]  /*0570*/  IMAD.WIDE R18, R2, 0x4, R18 ;  /* 0x0000000402127825 */ /* 0x002fca00078e0212 */
[----:B------:R0:W5:Y:S01]  /*0580*/  LDG.E R15, desc[UR6][R18.64] ;  /* 0x00000006120f7981 */ /* 0x000162000c1e1900 */
[----:B------:R-:W-:Y:S01]  /*0590*/  UISETP.NE.U32.AND UP0, UPT, UR4, URZ, UPT ;  /* 0x000000ff0400728c */ /* 0x000fe2000bf05070 */
[----:B------:R-:W-:-:S03]  /*05a0*/  IMAD R17, R2, R125, RZ ;  /* 0x0000007d02117224 */ /* 0x000fc600078e02ff */
[----:B------:R-:W-:Y:S02]  /*05b0*/  UISETP.NE.AND.EX UP0, UPT, UR5, URZ, UPT, UP0 ;  /* 0x000000ff0500728c */ /* 0x000fe4000bf05300 */
[----:B------:R-:W-:-:S04]  /*05c0*/  SHF.R.S32.HI R66, RZ, 0x1f, R17 ;  /* 0x0000001fff427819 */ /* 0x000fc80000011411 */
[----:B------:R-:W-:-:S04]  /*05d0*/  LEA.HI R17, R66, R17, RZ, 0x3 ;  /* 0x0000001142117211 */ /* 0x000fc800078f18ff */
[----:B------:R-:W-:Y:S02]  /*05e0*/  LEA.HI.SX32 R74, R17, R0, 0x1d ;  /* 0x00000000114a7211 */ /* 0x000fe400078feaff */
[----:B--2---:R-:W-:Y:S02]  /*05f0*/  PRMT R17, R21, 0x7632, R17 ;  /* 0x0000763215117816 */ /* 0x004fe40000000011 */
[----:B------:R-:W-:Y:S01]  /*0600*/  PRMT R66, R20, 0x7632, R66 ;  /* 0x0000763214427816 */ /* 0x000fe20000000042 */
[----:B0-----:R-:W-:Y:S06]  /*0610*/  BRA.U !UP0, `(.L_x_141) ;  /* 0x0000000108ec7547 */ /* 0x001fec000b800000 */
[----:B------:R-:W0:Y:S02]  /*0620*/  LDC.64 R64, c[0x0][0x3a0] ;  /* 0x0000e800ff407b82 */ /* 0x000e240000000a00 */
[----:B0-----:R-:W-:-:S06]  /*0630*/  IMAD.WIDE.U32 R64, R74, 0x10, R64 ;  /* 0x000000104a407825 */ /* 0x001fcc00078e0040 */
[----:B------:R-:W2:Y:S01]  /*0640*/  LDG.E.128 R64, desc[UR6][R64.64] ;  /* 0x0000000640407981 */ /* 0x000ea2000c1e1d00 */
[----:B------:R-:W-:-:S13]  /*0650*/  ISETP.GT.AND P1, PT, R16, RZ, PT ;  /* 0x000000ff1000720c */ /* 0x000fda0003f24270 */
[----:B------:R-:W0:Y:S01]  /*0660*/  @P1 LDC R76, c[0x0][0x40c] ;  /* 0x00010300ff4c1b82 */ /* 0x000e220000000800 */
[----:B------:R-:W-:Y:S01]  /*0670*/  @P1 PRMT R17, R20, 0x7632, R17 ;  /* 0x0000763214111816 */ /* 0x000fe20000000011 */
[C---:B------:R-:W-:Y:S01]  /*0680*/  @P1 IMAD.U32 R69, R21.reuse, 0x10000, RZ ;  /* 0x0001000015451824 */ /* 0x040fe200078e00ff */
[----:B------:R-:W-:Y:S02]  /*0690*/  @P1 PRMT R18, R21, 0x7632, R18 ;  /* 0x0000763215121816 */ /* 0x000fe40000000012 */
[----:B------:R-:W-:Y:S02]  /*06a0*/  @P1 SHF.L.U32 R68, R17, 0x10, RZ ;  /* 0x0000001011441819 */ /* 0x000fe400000006ff */
[----:B------:R-:W-:Y:S01]  /*06b0*/  @P1 SHF.L.U32 R70, R18, 0x10, RZ ;  /* 0x0000001012461819 */ /* 0x000fe200000006ff */
[----:B------:R-:W1:Y:S08]  /*06c0*/  @P1 LDC R78, c[0x0][0x40c] ;  /* 0x00010300ff4e1b82 */ /* 0x000e700000000800 */
[----:B------:R-:W3:Y:S08]  /*06d0*/  @P1 LDC R80, c[0x0][0x40c] ;  /* 0x00010300ff501b82 */ /* 0x000ef00000000800 */
[----:B------:R-:W4:Y:S08]  /*06e0*/  @P1 LDC R81, c[0x0][0x40c] ;  /* 0x00010300ff511b82 */ /* 0x000f300000000800 */
[----:B------:R-:W4:Y:S08]  /*06f0*/  @P1 LDC R82, c[0x0][0x40c] ;  /* 0x00010300ff521b82 */ /* 0x000f300000000800 */
[----:B------:R-:W4:Y:S08]  /*0700*/  @P1 LDC R83, c[0x0][0x40c] ;  /* 0x00010300ff531b82 */ /* 0x000f300000000800 */
[----:B------:R-:W4:Y:S08]  /*0710*/  @P1 LDC R79, c[0x0][0x40c] ;  /* 0x00010300ff4f1b82 */ /* 0x000f300000000800 */
[----:B------:R-:W4:Y:S01]  /*0720*/  @P1 LDC R84, c[0x0][0x40c] ;  /* 0x00010300ff541b82 */ /* 0x000f220000000800 */
[----:B--2---:R-:W-:-:S02]  /*0730*/  PRMT R17, R64, 0x7632, R17 ;  /* 0x0000763240117816 */ /* 0x004fc40000000011 */
[C---:B------:R-:W-:Y:S02]  /*0740*/  SHF.L.U32 R18, R65.reuse, 0x10, RZ ;  /* 0x0000001041127819 */ /* 0x040fe400000006ff */
[----:B------:R-:W-:Y:S01]  /*0750*/  PRMT R65, R65, 0x7632, R65 ;  /* 0x0000763241417816 */ /* 0x000fe20000000041 */
[----:B------:R-:W-:Y:S01]  /*0760*/  IMAD.U32 R17, R17, 0x10000, RZ ;  /* 0x0001000011117824 */ /* 0x000fe200078e00ff */
[----:B------:R-:W-:Y:S01]  /*0770*/  SHF.L.U32 R77, R67, 0x10, RZ ;  /* 0x00000010434d7819 */ /* 0x000fe200000006ff */
[----:B-1----:R-:W-:Y:S01]  /*0780*/  @P1 FFMA.FTZ R18, R69, R78, R18 ;  /* 0x0000004e45121223 */ /* 0x002fe20000010012 */
[----:B------:R-:W-:Y:S01]  /*0790*/  SHF.L.U32 R19, R65, 0x10, RZ ;  /* 0x0000001041137819 */ /* 0x000fe200000006ff */
[----:B0-----:R-:W-:Y:S01]  /*07a0*/  @P1 FFMA.FTZ R17, R68, R76, R17 ;  /* 0x0000004c44111223 */ /* 0x001fe20000010011 */
[----:B------:R-:W-:Y:S01]  /*07b0*/  PRMT R65, R66, 0x7632, R65 ;  /* 0x0000763242417816 */ /* 0x000fe20000000041 */
[----:B------:R-:W-:Y:S01]  /*07c0*/  @P1 IMAD.U32 R78, R23, 0x10000, RZ ;  /* 0x00010000174e1824 */ /* 0x000fe200078e00ff */
[----:B------:R-:W-:Y:S01]  /*07d0*/  PRMT R72, R67, 0x7632, R72 ;  /* 0x0000763243487816 */ /* 0x000fe20000000048 */
[----:B---3--:R-:W-:Y:S01]  /*07e0*/  @P1 FFMA.FTZ R19, R70, R80, R19 ;  /* 0x0000005046131223 */ /* 0x008fe20000010013 */
[----:B------:R-:W-:-:S02]  /*07f0*/  @P1 PRMT R67, R22, 0x7632, R67 ;  /* 0x0000763216431816 */ /* 0x000fc40000000043 */
[----:B------:R-:W-:Y:S01]  /*0800*/  @P1 PRMT R68, R23, 0x7632, R68 ;  /* 0x0000763217441816 */ /* 0x000fe20000000044 */
[----:B------:R-:W-:Y:S01]  /*0810*/  IMAD.U32 R72, R72, 0x10000, RZ ;  /* 0x0001000048487824 */ /* 0x000fe200078e00ff */
[----:B------:R-:W-:Y:S02]  /*0820*/  SHF.L.U32 R71, R64, 0x10, RZ ;  /* 0x0000001040477819 */ /* 0x000fe400000006ff */
[----:B------:R-:W-:Y:S02]  /*0830*/  SHF.L.U32 R75, R66, 0x10, RZ ;  /* 0x00000010424b7819 */ /* 0x000fe400000006ff */
[----:B------:R-:W-:Y:S02]  /*0840*/  SHF.L.U32 R69, R65, 0x10, RZ ;  /* 0x0000001041457819 */ /* 0x000fe400000006ff */
[----:B------:R-:W-:Y:S02]  /*0850*/  @P1 SHF.L.U32 R66, R22, 0x10, RZ ;  /* 0x0000001016421819 */ /* 0x000fe400000006ff */
[----:B------:R-:W-:-:S02]  /*0860*/  @P1 SHF.L.U32 R64, R20, 0x10, RZ ;  /* 0x0000001014401819 */ /* 0x000fc400000006ff */
[----:B------:R-:W-:Y:S02]  /*0870*/  @P1 SHF.L.U32 R76, R67, 0x10, RZ ;  /* 0x00000010434c1819 */ /* 0x000fe400000006ff */
[----:B------:R-:W-:Y:S01]  /*0880*/  @P1 SHF.L.U32 R65, R68, 0x10, RZ ;  /* 0x0000001044411819 */ /* 0x000fe200000006ff */
[----:B----4-:R-:W-:Y:S01]  /*0890*/  @P1 FFMA.FTZ R71, R64, R79, R71 ;  /* 0x0000004f40471223 */ /* 0x010fe20000010047 */
[----:B------:R-:W-:Y:S01]  /*08a0*/  @!P1 MOV R68, R75 ;  /* 0x0000004b00449202 */ /* 0x000fe20000000f00 */
[----:B------:R-:W-:Y:S01]  /*08b0*/  @P1 FFMA.FTZ R68, R66, R81, R75 ;  /* 0x0000005142441223 */ /* 0x000fe2000001004b */
        /* <DEDUP_REMOVED lines=17> */
.L_x_141:
[----:B------:R-:W0:Y:S01]  /*09d0*/  @P0 LDC R75, c[0x0][0x40c] ;  /* 0x00010300ff4b0b82 */ /* 0x000e220000000800 */
[----:B------:R-:W-:Y:S02]  /*09e0*/  @P0 PRMT R64, R22, 0x7632, R64 ;  /* 0x0000763216400816 */ /* 0x000fe40000000040 */
[----:B------:R-:W-:Y:S02]  /*09f0*/  CS2R R68, SRZ ;  /* 0x0000000000447805 */ /* 0x000fe4000001ff00 */
[----:B------:R-:W-:Y:S02]  /*0a00*/  @P0 SHF.L.U32 R66, R66, 0x10, RZ ;  /* 0x0000001042420819 */ /* 0x000fe400000006ff */
[----:B------:R-:W-:Y:S02]  /*0a10*/  @P0 SHF.L.U32 R64, R64, 0x10, RZ ;  /* 0x0000001040400819 */ /* 0x000fe400000006ff */
[----:B------:R-:W-:Y:S01]  /*0a20*/  @P0 SHF.L.U32 R18, R17, 0x10, RZ ;  /* 0x0000001011120819 */ /* 0x000fe200000006ff */
[----:B------:R-:W1:Y:S01]  /*0a30*/  @P0 LDC R65, c[0x0][0x40c] ;  /* 0x00010300ff410b82 */ /* 0x000e620000000800 */
[----:B------:R-:W-:Y:S01]  /*0a40*/  IMAD.MOV.U32 R17, RZ, RZ, RZ ;  /* 0x000000ffff117224 */ /* 0x000fe200078e00ff */
[----:B------:R-:W-:-:S02]  /*0a50*/  MOV R19, RZ ;  /* 0x000000ff00137202 */ /* 0x000fc40000000f00 */
[C---:B------:R-:W-:Y:S02]  /*0a60*/  @P0 SHF.L.U32 R77, R23.reuse, 0x10, RZ ;  /* 0x00000010174d0819 */ /* 0x040fe400000006ff */
[----:B------:R-:W-:Y:S02]  /*0a70*/  MOV R72, RZ ;  /* 0x000000ff00487202 */ /* 0x000fe40000000f00 */
        /* <DEDUP_REMOVED lines=8> */
[----:B------:R-:W-:Y:S02]  /*0b00*/  @P0 SHF.L.U32 R65, R20, 0x10, RZ ;  /* 0x0000001014410819 */ /* 0x000fe400000006ff */
[----:B------:R-:W-:-:S04]  /*0b10*/  @P0 SHF.L.U32 R66, R21, 0x10, RZ ;  /* 0x0000001015420819 */ /* 0x000fc800000006ff */
[----:B------:R-:W1:Y:S01]  /*0b20*/  @P0 LDC R79, c[0x0][0x40c] ;  /* 0x00010300ff4f0b82 */ /* 0x000e620000000800 */
[----:B--2---:R-:W-:Y:S01]  /*0b30*/  @P0 FMUL.FTZ R19, R18, R71 ;  /* 0x0000004712130220 */ /* 0x004fe20000410000 */
[----:B------:R-:W-:Y:S01]  /*0b40*/  CS2R R70, SRZ ;  /* 0x0000000000467805 */ /* 0x000fe2000001ff00 */
[----:B------:R-:W-:-:S05]  /*0b50*/  IMAD.MOV.U32 R18, RZ, RZ, RZ ;  /* 0x000000ffff127224 */ /* 0x000fca00078e00ff */
[----:B------:R-:W2:Y:S01]  /*0b60*/  @P0 LDC R78, c[0x0][0x40c] ;  /* 0x00010300ff4e0b82 */ /* 0x000ea20000000800 */
[----:B---3--:R-:W-:Y:S01]  /*0b70*/  @P0 FMUL.FTZ R71, R65, R76 ;  /* 0x0000004c41470220 */ /* 0x008fe20000410000 */
[----:B------:R-:W-:Y:S02]  /*0b80*/  F2FP.BF16.F32.PACK_AB R65, RZ, R17 ;  /* 0x00000011ff41723e */ /* 0x000fe400000010ff */
[----:B------:R-:W-:-:S04]  /*0b90*/  F2FP.BF16.F32.PACK_AB R76, RZ, R69 ;  /* 0x00000045ff4c723e */ /* 0x000fc800000010ff */
[----:B------:R-:W3:Y:S01]  /*0ba0*/  @P0 LDC R80, c[0x0][0x40c] ;  /* 0x00010300ff500b82 */ /* 0x000ee20000000800 */
[----:B0-----:R-:W-:Y:S01]  /*0bb0*/  @P0 FMUL.FTZ R18, R66, R67 ;  /* 0x0000004342120220 */ /* 0x001fe20000410000 */
[----:B------:R-:W-:-:S04]  /*0bc0*/  F2FP.BF16.F32.PACK_AB R67, RZ, R19 ;  /* 0x00000013ff43723e */ /* 0x000fc800000010ff */
[----:B------:R-:W-:Y:S01]  /*0bd0*/  F2FP.BF16.F32.PACK_AB R66, RZ, R18 ;  /* 0x00000012ff42723e */ /* 0x000fe200000010ff */
[----:B-1----:R-:W-:Y:S01]  /*0be0*/  @P0 FMUL.FTZ R72, R64, R79 ;  /* 0x0000004f40480220 */ /* 0x002fe20000410000 */
[----:B------:R-:W-:-:S04]  /*0bf0*/  F2FP.BF16.F32.PACK_AB R64, RZ, R71 ;  /* 0x00000047ff40723e */ /* 0x000fc800000010ff */
[----:B------:R-:W-:Y:S02]  /*0c00*/  PRMT R64, R64, 0x5410, R65 ;  /* 0x0000541040407816 */ /* 0x000fe40000000041 */
[----:B------:R-:W-:Y:S01]  /*0c10*/  PRMT R65, R66, 0x5410, R67 ;  /* 0x0000541042417816 */ /* 0x000fe20000000043 */
[----:B--2---:R-:W-:Y:S01]  /*0c20*/  @P0 FMUL.FTZ R68, R75, R78 ;  /* 0x0000004e4b440220 */ /* 0x004fe20000410000 */
[----:B------:R-:W-:-:S04]  /*0c30*/  F2FP.BF16.F32.PACK_AB R78, RZ, R72 ;  /* 0x00000048ff4e723e */ /* 0x000fc800000010ff */
[----:B------:R-:W-:Y:S01]  /*0c40*/  F2FP.BF16.F32.PACK_AB R75, RZ, R68 ;  /* 0x00000044ff4b723e */ /* 0x000fe200000010ff */
[----:B---3--:R-:W-:-:S03]  /*0c50*/  @P0 FMUL.FTZ R70, R77, R80 ;  /* 0x000000504d460220 */ /* 0x008fc60000410000 */
[----:B------:R-:W-:Y:S02]  /*0c60*/  PRMT R66, R75, 0x5410, R76 ;  /* 0x000054104b427816 */ /* 0x000fe4000000004c */
[----:B------:R-:W-:-:S04]  /*0c70*/  F2FP.BF16.F32.PACK_AB R77, RZ, R70 ;  /* 0x00000046ff4d723e */ /* 0x000fc800000010ff */
[----:B------:R-:W-:-:S07]  /*0c80*/  PRMT R67, R77, 0x5410, R78 ;  /* 0x000054104d437816 */ /* 0x000fce000000004e */
.L_x_142:
[----:B------:R-:W0:Y:S01]  /*0c90*/  LDC.64 R108, c[0x0][0x3a8] ;  /* 0x0000ea00ff6c7b82 */ /* 0x000e220000000a00 */
[----:B------:R-:W-:-:S07]  /*0ca0*/  @P0 VIADD R75, R73, 0x20 ;  /* 0x00000020494b0836 */ /* 0x000fce0000000000 */
[----:B------:R-:W1:Y:S01]  /*0cb0*/  @P0 LDC.64 R78, c[0x0][0x390] ;  /* 0x0000e400ff4e0b82 */ /* 0x000e620000000a00 */
[----:B0-----:R-:W-:-:S05]  /*0cc0*/  IMAD.WIDE.U32 R76, R74, 0x10, R108 ;  /* 0x000000104a4c7825 */ /* 0x001fca00078e006c */
[----:B------:R0:W-:Y:S01]  /*0cd0*/  STG.E.128 desc[UR6][R76.64], R64 ;  /* 0x000000404c007986 */ /* 0x0001e2000c101d06 */
[----:B-1----:R-:W-:-:S05]  /*0ce0*/  @P0 IMAD.WIDE.U32 R78, R75, 0x10, R78 ;  /* 0x000000104b4e0825 */ /* 0x002fca00078e004e */
[----:B------:R0:W5:Y:S01]  /*0cf0*/  @P0 LDG.E.128 R20, desc[UR6][R78.64] ;  /* 0x000000064e140981 */ /* 0x000162000c1e1d00 */
[----:B------:R-:W-:Y:S05]  /*0d00*/  BRA.U !UP0, `(.L_x_143) ;  /* 0x0000000108f07547 */ /* 0x000fea000b800000 */
[----:B0-----:R-:W0:Y:S01]  /*0d10*/  LDC.64 R64, c[0x0][0x3a0] ;  /* 0x0000e800ff407b82 */ /* 0x001e220000000a00 */
[----:B------:R-:W-:-:S05]  /*0d20*/  IADD3 R67, PT, PT, R74, 0x20, RZ ;  /* 0x000000204a437810 */ /* 0x000fca0007ffe0ff */
        /* <DEDUP_REMOVED lines=20> */
[----:B------:R-:W-:Y:S01]  /*0e70*/  PRMT R65, R65, 0x7632, R65 ;  /* 0x0000763241417816 */ /* 0x000fe20000000041 */
[----:B------:R-:W-:Y:S01]  /*0e80*/  IMAD.U32 R90, R67, 0x10000, RZ ;  /* 0x00010000435a7824 */ /* 0x000fe200078e00ff */
[----:B------:R-:W-:Y:S01]  /*0e90*/  SHF.L.U32 R75, R75, 0x10, RZ ;  /* 0x000000104b4b7819 */ /* 0x000fe200000006ff */
[----:B---3--:R-:W-:Y:S01]  /*0ea0*/  @P1 FFMA.FTZ R76, R89, R82, R76 ;  /* 0x00000052594c1223 */ /* 0x008fe2000001004c */
[----:B------:R-:W-:-:S02]  /*0eb0*/  SHF.L.U32 R77, R65, 0x10, RZ ;  /* 0x00000010414d7819 */ /* 0x000fc400000006ff */
[----:B------:R-:W-:Y:S01]  /*0ec0*/  SHF.L.U32 R81, R64, 0x10, RZ ;  /* 0x0000001040517819 */ /* 0x000fe200000006ff */
[----:B0-----:R-:W-:Y:S01]  /*0ed0*/  @P1 FFMA.FTZ R75, R78, R79, R75 ;  /* 0x0000004f4e4b1223 */ /* 0x001fe2000001004b */
[----:B------:R-:W-:Y:S01]  /*0ee0*/  SHF.L.U32 R64, R66, 0x10, RZ ;  /* 0x0000001042407819 */ /* 0x000fe200000006ff */
[----:B-1----:R-:W-:Y:S01]  /*0ef0*/  @P1 FFMA.FTZ R77, R80, R88, R77 ;  /* 0x00000058504d1223 */ /* 0x002fe2000001004d */
[----:B------:R-:W-:Y:S01]  /*0f00*/  @P1 PRMT R65, R22, 0x7632, R65 ;  /* 0x0000763216411816 */ /* 0x000fe20000000041 */
[----:B----4-:R-:W-:Y:S01]  /*0f10*/  @P1 FFMA.FTZ R81, R92, R86, R81 ;  /* 0x000000565c511223 */ /* 0x010fe20000010051 */
[----:B------:R-:W-:Y:S02]  /*0f20*/  PRMT R66, R66, 0x7632, R66 ;  /* 0x0000763242427816 */ /* 0x000fe40000000042 */
[----:B------:R-:W-:Y:S02]  /*0f30*/  PRMT R67, R67, 0x7632, R67 ;  /* 0x0000763243437816 */ /* 0x000fe40000000043 */
[----:B------:R-:W-:Y:S01]  /*0f40*/  @P1 PRMT R78, R23, 0x7632, R78 ;  /* 0x00007632174e1816 */ /* 0x000fe2000000004e */
[----:B------:R-:W-:Y:S01]  /*0f50*/  IMAD.U32 R79, R66, 0x10000, RZ ;  /* 0x00010000424f7824 */ /* 0x000fe200078e00ff */
[----:B------:R-:W-:-:S02]  /*0f60*/  @P1 SHF.L.U32 R88, R65, 0x10, RZ ;  /* 0x0000001041581819 */ /* 0x000fc400000006ff */
[----:B------:R-:W-:Y:S02]  /*0f70*/  @P1 SHF.L.U32 R89, R22, 0x10, RZ ;  /* 0x0000001016591819 */ /* 0x000fe400000006ff */
[----:B------:R-:W-:Y:S01]  /*0f80*/  @P1 SHF.L.U32 R65, R78, 0x10, RZ ;  /* 0x000000104e411819 */ /* 0x000fe200000006ff */
[----:B------:R-:W-:Y:S01]  /*0f90*/  @P1 FFMA.FTZ R79, R88, R84, R79 ;  /* 0x00000054584f1223 */ /* 0x000fe2000001004f */
[----:B------:R-:W-:Y:S02]  /*0fa0*/  SHF.L.U32 R82, R67, 0x10, RZ ;  /* 0x0000001043527819 */ /* 0x000fe400000006ff */
[----:B------:R-:W-:Y:S01]  /*0fb0*/  @!P1 MOV R78, R64 ;  /* 0x00000040004e9202 */ /* 0x000fe20000000f00 */
[----:B------:R-:W-:Y:S01]  /*0fc0*/  @P1 FFMA.FTZ R78, R89, R83, R64 ;  /* 0x00000053594e1223 */ /* 0x000fe20000010040 */
[----:B------:R-:W-:Y:S01]  /*0fd0*/  @!P1 MOV R80, R90 ;  /* 0x0000005a00509202 */ /* 0x000fe20000000f00 */
        /* <DEDUP_REMOVED lines=15> */
.L_x_143:
[----:B0-----:R-:W0:Y:S01]  /*10d0*/  @P0 LDC R67, c[0x0][0x40c] ;  /* 0x00010300ff430b82 */ /* 0x001e220000000800 */
[----:B-----5:R-:W-:Y:S01]  /*10e0*/  @P0 PRMT R64, R20, 0x7632, R64 ;  /* 0x0000763214400816 */ /* 0x020fe20000000040 */
[----:B------:R-:W-:Y:S01]  /*10f0*/  HFMA2 R77, -RZ, RZ, 0, 0 ;  /* 0x00000000ff4d7431 */ /* 0x000fe200000001ff */
[----:B------:R-:W-:Y:S01]  /*1100*/  @P0 PRMT R65, R21, 0x7632, R65 ;  /* 0x0000763215410816 */ /* 0x000fe20000000041 */
[----:B------:R-:W-:Y:S01]  /*1110*/  IMAD.MOV.U32 R75, RZ, RZ, RZ ;  /* 0x000000ffff4b7224 */ /* 0x000fe200078e00ff */
[----:B------:R-:W-:Y:S02]  /*1120*/  @P0 PRMT R66, R22, 0x7632, R66 ;  /* 0x0000763216420816 */ /* 0x000fe40000000042 */
[----:B------:R-:W-:Y:S02]  /*1130*/  CS2R R78, SRZ ;  /* 0x00000000004e7805 */ /* 0x000fe4000001ff00 */
        /* <DEDUP_REMOVED lines=14> */
[----:B------:R-:W-:Y:S02]  /*1220*/  @P0 SHF.L.U32 R65, R20, 0x10, RZ ;  /* 0x0000001014410819 */ /* 0x000fe400000006ff */
[----:B------:R-:W-:-:S04]  /*1230*/  MOV R76, RZ ;  /* 0x000000ff004c7202 */ /* 0x000fc80000000f00 */
[----:B------:R-:W1:Y:S01]  /*1240*/  @P0 LDC R87, c[0x0][0x40c] ;  /* 0x00010300ff570b82 */ /* 0x000e620000000800 */
[----:B--2---:R-:W-:Y:S01]  /*1250*/  @P0 FMUL.FTZ R79, R66, R81 ;  /* 0x00000051424f0220 */ /* 0x004fe20000410000 */
[----:B------:R-:W-:Y:S02]  /*1260*/  @P0 SHF.L.U32 R66, R21, 0x10, RZ ;  /* 0x0000001015420819 */ /* 0x000fe400000006ff */
[----:B------:R-:W-:-:S04]  /*1270*/  CS2R R80, SRZ ;  /* 0x0000000000507805 */ /* 0x000fc8000001ff00 */
        /* <DEDUP_REMOVED lines=19> */
.L_x_144:
[----:B------:R-:W0:Y:S01]  /*13b0*/  @P0 LDC.64 R86, c[0x0][0x390] ;  /* 0x0000e400ff560b82 */ /* 0x000e220000000a00 */
[----:B------:R-:W-:Y:S02]  /*13c0*/  IADD3 R85, PT, PT, R74, 0x20, RZ ;  /* 0x000000204a557810 */ /* 0x000fe40007ffe0ff */
[----:B------:R-:W-:-:S03]  /*13d0*/  @P0 IADD3 R83, PT, PT, R73, 0x40, RZ ;  /* 0x0000004049530810 */ /* 0x000fc60007ffe0ff */
[----:B------:R-:W-:-:S05]  /*13e0*/  IMAD.WIDE.U32 R84, R85, 0x10, R108 ;  /* 0x0000001055547825 */ /* 0x000fca00078e006c */
[----:B------:R1:W-:Y:S01]  /*13f0*/  STG.E.128 desc[UR6][R84.64], R64 ;  /* 0x0000004054007986 */ /* 0x0003e2000c101d06 */
[----:B0-----:R-:W-:-:S05]  /*1400*/  @P0 IMAD.WIDE.U32 R86, R83, 0x10, R86 ;  /* 0x0000001053560825 */ /* 0x001fca00078e0056 */
[----:B------:R1:W5:Y:S01]  /*1410*/  @P0 LDG.E.128 R20, desc[UR6][R86.64] ;  /* 0x0000000656140981 */ /* 0x000362000c1e1d00 */
[----:B------:R-:W-:Y:S05]  /*1420*/  BRA.U !UP0, `(.L_x_145) ;  /* 0x0000000108ec7547 */ /* 0x000fea000b800000 */
[----:B-1----:R-:W0:Y:S01]  /*1430*/  LDC.64 R64, c[0x0][0x3a0] ;  /* 0x0000e800ff407b82 */ /* 0x002e220000000a00 */
[----:B------:R-:W-:-:S05]  /*1440*/  IADD3 R67, PT, PT, R74, 0x40, RZ ;  /* 0x000000404a437810 */ /* 0x000fca0007ffe0ff */
[----:B0-----:R-:W-:-:S06]  /*1450*/  IMAD.WIDE.U32 R64, R67, 0x10, R64 ;  /* 0x0000001043407825 */ /* 0x001fcc00078e0040 */
[----:B------:R-:W2:Y:S01]  /*1460*/  LDG.E.128 R64, desc[UR6][R64.64] ;  /* 0x0000000640407981 */ /* 0x000ea2000c1e1d00 */
[----:B------:R-:W-:-:S13]  /*1470*/  ISETP.GT.AND P1, PT, R16, RZ, PT ;  /* 0x000000ff1000720c */ /* 0x000fda0003f24270 */
[----:B------:R-:W0:Y:S01]  /*1480*/  @P1 LDC R89, c[0x0][0x40c] ;  /* 0x00010300ff591b82 */ /* 0x000e220000000800 */
[C---:B-----5:R-:W-:Y:S01]  /*1490*/  @P1 PRMT R84, R20.reuse, 0x7632, R84 ;  /* 0x0000763214541816 */ /* 0x060fe20000000054 */
[----:B------:R-:W-:Y:S01]  /*14a0*/  @P1 IMAD.U32 R88, R21, 0x10000, RZ ;  /* 0x0001000015581824 */ /* 0x000fe200078e00ff */
[----:B------:R-:W-:Y:S01]  /*14b0*/  @P1 SHF.L.U32 R96, R20, 0x10, RZ ;  /* 0x0000001014601819 */ /* 0x000fe200000006ff */
[----:B------:R-:W-:Y:S01]  /*14c0*/  @P1 IMAD.U32 R94, R22, 0x10000, RZ ;  /* 0x00010000165e1824 */ /* 0x000fe200078e00ff */
[----:B------:R-:W-:-:S03]  /*14d0*/  @P1 SHF.L.U32 R86, R84, 0x10, RZ ;  /* 0x0000001054561819 */ /* 0x000fc600000006ff */
[----:B------:R-:W1:Y:S08]  /*14e0*/  @P1 LDC R87, c[0x0][0x40c] ;  /* 0x00010300ff571b82 */ /* 0x000e700000000800 */
[----:B------:R-:W3:Y:S08]  /*14f0*/  @P1 LDC R91, c[0x0][0x40c] ;  /* 0x00010300ff5b1b82 */ /* 0x000ef00000000800 */
[----:B------:R-:W4:Y:S01]  /*1500*/  @P1 LDC R95, c[0x0][0x40c] ;  /* 0x00010300ff5f1b82 */ /* 0x000f220000000800 */
[----:B--2---:R-:W-:Y:S01]  /*1510*/  PRMT R83, R64, 0x7632, R83 ;  /* 0x0000763240537816 */ /* 0x004fe20000000053 */
[----:B------:R-:W-:Y:S01]  /*1520*/  IMAD.U32 R92, R67, 0x10000, RZ ;  /* 0x00010000435c7824 */ /* 0x000fe200078e00ff */
[----:B------:R-:W-:-:S02]  /*1530*/  SHF.L.U32 R85, R65, 0x10, RZ ;  /* 0x0000001041557819 */ /* 0x000fc400000006ff */
[----:B------:R-:W-:Y:S02]  /*1540*/  SHF.L.U32 R83, R83, 0x10, RZ ;  /* 0x0000001053537819 */ /* 0x000fe400000006ff */
[----:B------:R-:W-:Y:S01]  /*1550*/  @!P1 MOV R84, R85 ;  /* 0x0000005500549202 */ /* 0x000fe20000000f00 */
[--C-:B0-----:R-:W-:Y:S01]  /*1560*/  @P1 FFMA.FTZ R84, R88, R89, R85.reuse ;  /* 0x0000005958541223 */ /* 0x101fe20000010055 */
[----:B------:R-:W-:Y:S01]  /*1570*/  PRMT R85, R65, 0x7632, R85 ;  /* 0x0000763241557816 */ /* 0x000fe20000000055 */
[----:B-1----:R-:W-:Y:S01]  /*1580*/  @P1 FFMA.FTZ R83, R86, R87, R83 ;  /* 0x0000005756531223 */ /* 0x002fe20000010053 */
[----:B------:R-:W0:Y:S01]  /*1590*/  @P1 LDC R65, c[0x0][0x40c] ;  /* 0x00010300ff411b82 */ /* 0x000e220000000800 */
[----:B------:R-:W-:Y:S02]  /*15a0*/  @P1 PRMT R89, R21, 0x7632, R89 ;  /* 0x0000763215591816 */ /* 0x000fe40000000059 */
[----:B------:R-:W-:Y:S02]  /*15b0*/  SHF.L.U32 R90, R85, 0x10, RZ ;  /* 0x00000010555a7819 */ /* 0x000fe400000006ff */
[----:B------:R-:W-:-:S02]  /*15c0*/  @P1 SHF.L.U32 R89, R89, 0x10, RZ ;  /* 0x0000001059591819 */ /* 0x000fc400000006ff */
[----:B------:R-:W-:Y:S01]  /*15d0*/  SHF.L.U32 R85, R66, 0x10, RZ ;  /* 0x0000001042557819 */ /* 0x000fe200000006ff */
[----:B------:R-:W1:Y:S01]  /*15e0*/  @P1 LDC R86, c[0x0][0x40c] ;  /* 0x00010300ff561b82 */ /* 0x000e620000000800 */
[----:B------:R-:W-:Y:S01]  /*15f0*/  SHF.L.U32 R93, R64, 0x10, RZ ;  /* 0x00000010405d7819 */ /* 0x000fe200000006ff */
[----:B---3--:R-:W-:Y:S01]  /*1600*/  @P1 FFMA.FTZ R90, R89, R91, R90 ;  /* 0x0000005b595a1223 */ /* 0x008fe2000001005a */
[----:B------:R-:W-:Y:S01]  /*1610*/  PRMT R66, R66, 0x7632, R66 ;  /* 0x0000763242427816 */ /* 0x000fe20000000042 */
[----:B----4-:R-:W-:Y:S01]  /*1620*/  @P1 FFMA.FTZ R85, R94, R95, R85 ;  /* 0x0000005f5e551223 */ /* 0x010fe20000010055 */
[----:B------:R-:W-:Y:S02]  /*1630*/  PRMT R67, R67, 0x7632, R67 ;  /* 0x0000763243437816 */ /* 0x000fe40000000043 */
[----:B------:R-:W-:Y:S01]  /*1640*/  @P1 PRMT R64, R22, 0x7632, R64 ;  /* 0x0000763216401816 */ /* 0x000fe20000000040 */
[----:B------:R-:W2:Y:S01]  /*1650*/  @P1 LDC R87, c[0x0][0x40c] ;  /* 0x00010300ff571b82 */ /* 0x000ea20000000800 */
[----:B------:R-:W-:-:S02]  /*1660*/  @P1 PRMT R89, R23, 0x7632, R89 ;  /* 0x0000763217591816 */ /* 0x000fc40000000059 */
[----:B------:R-:W-:Y:S02]  /*1670*/  @P1 SHF.L.U32 R95, R23, 0x10, RZ ;  /* 0x00000010175f1819 */ /* 0x000fe400000006ff */
[----:B------:R-:W-:Y:S01]  /*1680*/  SHF.L.U32 R91, R66, 0x10, RZ ;  /* 0x00000010425b7819 */ /* 0x000fe200000006ff */
[----:B------:R-:W-:Y:S01]  /*1690*/  @P1 IMAD.U32 R89, R89, 0x10000, RZ ;  /* 0x0001000059591824 */ /* 0x000fe200078e00ff */
[----:B------:R-:W-:Y:S01]  /*16a0*/  @P1 SHF.L.U32 R64, R64, 0x10, RZ ;  /* 0x0000001040401819 */ /* 0x000fe200000006ff */
[----:B------:R-:W3:Y:S01]  /*16b0*/  @P1 LDC R88, c[0x0][0x40c] ;  /* 0x00010300ff581b82 */ /* 0x000ee20000000800 */
[----:B------:R-:W-:Y:S01]  /*16c0*/  SHF.L.U32 R94, R67, 0x10, RZ ;  /* 0x00000010435e7819 */ /* 0x000fe200000006ff */
[----:B0-----:R-:W-:Y:S01]  /*16d0*/  @P1 FFMA.FTZ R92, R95, R65, R92 ;  /* 0x000000415f5c1223 */ /* 0x001fe2000001005c */
[----:B------:R-:W-:Y:S02]  /*16e0*/  F2FP.BF16.F32.PACK_AB R65, RZ, R84 ;  /* 0x00000054ff41723e */ /* 0x000fe400000010ff */
[----:B------:R-:W-:Y:S01]  /*16f0*/  F2FP.BF16.F32.PACK_AB R66, RZ, R90 ;  /* 0x0000005aff42723e */ /* 0x000fe200000010ff */
[----:B-1----:R-:W-:Y:S01]  /*1700*/  @P1 FFMA.FTZ R91, R64, R86, R91 ;  /* 0x00000056405b1223 */ /* 0x002fe2000001005b */
[----:B------:R-:W-:-:S02]  /*1710*/  F2FP.BF16.F32.PACK_AB R86, RZ, R83 ;  /* 0x00000053ff56723e */ /* 0x000fc400000010ff */
[----:B------:R-:W-:Y:S01]  /*1720*/  PRMT R65, R65, 0x5410, R66 ;  /* 0x0000541041417816 */ /* 0x000fe20000000042 */
[----:B--2---:R-:W-:Y:S01]  /*1730*/  @P1 FFMA.FTZ R93, R96, R87, R93 ;  /* 0x00000057605d1223 */ /* 0x004fe2000001005d */
[----:B------:R-:W-:-:S04]  /*1740*/  F2FP.BF16.F32.PACK_AB R87, RZ, R85 ;  /* 0x00000055ff57723e */ /* 0x000fc800000010ff */
[----:B------:R-:W-:Y:S01]  /*1750*/  F2FP.BF16.F32.PACK_AB R64, RZ, R93 ;  /* 0x0000005dff40723e */ /* 0x000fe200000010ff */
[----:B---3--:R-:W-:Y:S01]  /*1760*/  @P1 FFMA.FTZ R94, R89, R88, R94 ;  /* 0x00000058595e1223 */ /* 0x008fe2000001005e */
[----:B------:R-:W-:Y:S02]  /*1770*/  F2FP.BF16.F32.PACK_AB R88, RZ, R91 ;  /* 0x0000005bff58723e */ /* 0x000fe400000010ff */
[----:B------:R-:W-:Y:S02]  /*1780*/  F2FP.BF16.F32.PACK_AB R89, RZ, R92 ;  /* 0x0000005cff59723e */ /* 0x000fe400000010ff */
[----:B------:R-:W-:Y:S02]  /*1790*/  F2FP.BF16.F32.PACK_AB R67, RZ, R94 ;  /* 0x0000005eff43723e */ /* 0x000fe400000010ff */
[----:B------:R-:W-:Y:S02]  /*17a0*/  PRMT R66, R87, 0x5410, R88 ;  /* 0x0000541057427816 */ /* 0x000fe40000000058 */
[----:B------:R-:W-:-:S02]  /*17b0*/  PRMT R64, R64, 0x5410, R86 ;  /* 0x0000541040407816 */ /* 0x000fc40000000056 */
[----:B------:R-:W-:Y:S01]  /*17c0*/  PRMT R67, R89, 0x5410, R67 ;  /* 0x0000541059437816 */ /* 0x000fe20000000043 */
[----:B------:R-:W-:Y:S06]  /*17d0*/  BRA `(.L_x_146) ;  /* 0x0000000000b47947 */ /* 0x000fec0003800000 */
.L_x_145:
[----:B-1----:R-:W0:Y:S01]  /*17e0*/  @P0 LDC R67, c[0x0][0x40c] ;  /* 0x00010300ff430b82 */ /* 0x002e220000000800 */
[----:B-----5:R-:W-:Y:S01]  /*17f0*/  @P0 PRMT R64, R20, 0x7632, R64 ;  /* 0x0000763214400816 */ /* 0x020fe20000000040 */
[----:B------:R-:W-:Y:S01]  /*1800*/  HFMA2 R83, -RZ, RZ, 0, 0 ;  /* 0x00000000ff537431 */ /* 0x000fe200000001ff */
[----:B------:R-:W-:Y:S02]  /*1810*/  @P0 PRMT R65, R21, 0x7632, R65 ;  /* 0x0000763215410816 */ /* 0x000fe40000000041 */
[----:B------:R-:W-:Y:S02]  /*1820*/  CS2R R90, SRZ ;  /* 0x00000000005a7805 */ /* 0x000fe4000001ff00 */
[----:B------:R-:W-:Y:S02]  /*1830*/  @P0 PRMT R66, R22, 0x7632, R66 ;  /* 0x0000763216420816 */ /* 0x000fe40000000042 */
[----:B------:R-:W-:Y:S02]  /*1840*/  CS2R R92, SRZ ;  /* 0x00000000005c7805 */ /* 0x000fe4000001ff00 */
[----:B------:R-:W-:Y:S01]  /*1850*/  @P0 SHF.L.U32 R64, R64, 0x10, RZ ;  /* 0x0000001040400819 */ /* 0x000fe200000006ff */
[----:B------:R-:W1:Y:S01]  /*1860*/  @P0 LDC R84, c[0x0][0x40c] ;  /* 0x00010300ff540b82 */ /* 0x000e620000000800 */
[----:B------:R-:W-:Y:S01]  /*1870*/  @P0 SHF.L.U32 R65, R65, 0x10, RZ ;  /* 0x0000001041410819 */ /* 0x000fe200000006ff */
[----:B------:R-:W-:Y:S01]  /*1880*/  @P0 IMAD.U32 R66, R66, 0x10000, RZ ;  /* 0x0001000042420824 */ /* 0x000fe200078e00ff */
[----:B------:R-:W-:-:S02]  /*1890*/  @P0 SHF.L.U32 R89, R23, 0x10, RZ ;  /* 0x0000001017590819 */ /* 0x000fc400000006ff */
[----:B------:R-:W-:-:S03]  /*18a0*/  MOV R94, RZ ;  /* 0x000000ff005e7202 */ /* 0x000fc60000000f00 */
        /* <DEDUP_REMOVED lines=8> */
[----:B------:R-:W-:-:S06]  /*1930*/  @P0 SHF.L.U32 R65, R20, 0x10, RZ ;  /* 0x0000001014410819 */ /* 0x000fcc00000006ff */
        /* <DEDUP_REMOVED lines=23> */
.L_x_146:
        /* <DEDUP_REMOVED lines=14> */
[----:B-----5:R-:W-:Y:S02]  /*1b90*/  @P1 PRMT R87, R20, 0x7632, R87 ;  /* 0x0000763214571816 */ /* 0x020fe40000000057 */
[----:B------:R-:W-:-:S05]  /*1ba0*/  @P1 PRMT R89, R21, 0x7632, R89 ;  /* 0x0000763215591816 */ /* 0x000fca0000000059 */
[----:B------:R-:W1:Y:S08]  /*1bb0*/  @P1 LDC R98, c[0x0][0x40c] ;  /* 0x00010300ff621b82 */ /* 0x000e700000000800 */
[----:B------:R-:W3:Y:S01]  /*1bc0*/  @P1 LDC R99, c[0x0][0x40c] ;  /* 0x00010300ff631b82 */ /* 0x000ee20000000800 */
[----:B--2---:R-:W-:Y:S02]  /*1bd0*/  PRMT R86, R64, 0x7632, R86 ;  /* 0x0000763240567816 */ /* 0x004fe40000000056 */
[----:B------:R-:W-:-:S02]  /*1be0*/  SHF.L.U32 R96, R65, 0x10, RZ ;  /* 0x0000001041607819 */ /* 0x000fc400000006ff */
[----:B------:R-:W-:Y:S01]  /*1bf0*/  SHF.L.U32 R101, R64, 0x10, RZ ;  /* 0x0000001040657819 */ /* 0x000fe200000006ff */
[----:B------:R-:W-:Y:S01]  /*1c00*/  IMAD.U32 R95, R86, 0x10000, RZ ;  /* 0x00010000565f7824 */ /* 0x000fe200078e00ff */
[----:B------:R-:W-:Y:S02]  /*1c10*/  @P1 SHF.L.U32 R86, R87, 0x10, RZ ;  /* 0x0000001057561819 */ /* 0x000fe400000006ff */
[----:B------:R-:W2:Y:S01]  /*1c20*/  @P1 LDC R87, c[0x0][0x40c] ;  /* 0x00010300ff571b82 */ /* 0x000ea20000000800 */
[----:B------:R-:W-:Y:S02]  /*1c30*/  @P1 SHF.L.U32 R64, R20, 0x10, RZ ;  /* 0x0000001014401819 */ /* 0x000fe400000006ff */
[----:B0-----:R-:W-:Y:S01]  /*1c40*/  @P1 FFMA.FTZ R95, R86, R88, R95 ;  /* 0x00000058565f1223 */ /* 0x001fe2000001005f */
[----:B------:R-:W-:Y:S02]  /*1c50*/  PRMT R88, R65, 0x7632, R88 ;  /* 0x0000763241587816 */ /* 0x000fe40000000058 */
[----:B------:R-:W-:-:S02]  /*1c60*/  @P1 SHF.L.U32 R65, R21, 0x10, RZ ;  /* 0x0000001015411819 */ /* 0x000fc400000006ff */
[----:B------:R-:W0:Y:S01]  /*1c70*/  @P1 LDC R86, c[0x0][0x40c] ;  /* 0x00010300ff561b82 */ /* 0x000e220000000800 */
[----:B------:R-:W-:Y:S01]  /*1c80*/  SHF.L.U32 R97, R88, 0x10, RZ ;  /* 0x0000001058617819 */ /* 0x000fe200000006ff */
[----:B------:R-:W-:Y:S02]  /*1c90*/  @P1 IMAD.U32 R88, R89, 0x10000, RZ ;  /* 0x0001000059581824 */ /* 0x000fe400078e00ff */
[----:B-1----:R-:W-:Y:S01]  /*1ca0*/  @P1 FFMA.FTZ R96, R65, R98, R96 ;  /* 0x0000006241601223 */ /* 0x002fe20000010060 */
[----:B------:R-:W-:Y:S01]  /*1cb0*/  PRMT R65, R66, 0x7632, R65 ;  /* 0x0000763242417816 */ /* 0x000fe20000000041 */
[----:B------:R-:W-:Y:S02]  /*1cc0*/  IMAD.U32 R98, R67, 0x10000, RZ ;  /* 0x0001000043627824 */ /* 0x000fe400078e00ff */
[----:B---3--:R-:W-:Y:S01]  /*1cd0*/  @P1 FFMA.FTZ R97, R88, R99, R97 ;  /* 0x0000006358611223 */ /* 0x008fe20000010061 */
[----:B------:R-:W-:Y:S01]  /*1ce0*/  SHF.L.U32 R99, R66, 0x10, RZ ;  /* 0x0000001042637819 */ /* 0x000fe200000006ff */
[----:B------:R-:W1:Y:S01]  /*1cf0*/  @P1 LDC R89, c[0x0][0x40c] ;  /* 0x00010300ff591b82 */ /* 0x000e620000000800 */
[----:B------:R-:W-:-:S02]  /*1d00*/  @P1 SHF.L.U32 R66, R22, 0x10, RZ ;  /* 0x0000001016421819 */ /* 0x000fc400000006ff */
[----:B------:R-:W-:Y:S02]  /*1d10*/  @P1 PRMT R88, R22, 0x7632, R88 ;  /* 0x0000763216581816 */ /* 0x000fe40000000058 */
[----:B------:R-:W-:Y:S02]  /*1d20*/  SHF.L.U32 R100, R65, 0x10, RZ ;  /* 0x0000001041647819 */ /* 0x000fe400000006ff */
[----:B------:R-:W-:Y:S02]  /*1d30*/  @P1 SHF.L.U32 R65, R88, 0x10, RZ ;  /* 0x0000001058411819 */ /* 0x000fe400000006ff */
[----:B------:R-:W-:-:S03]  /*1d40*/  PRMT R67, R67, 0x7632, R67 ;  /* 0x0000763243437816 */ /* 0x000fc60000000043 */
[----:B--2---:R-:W-:Y:S01]  /*1d50*/  @P1 FFMA.FTZ R100, R65, R87, R100 ;  /* 0x0000005741641223 */ /* 0x004fe20000010064 */
[----:B------:R-:W-:Y:S02]  /*1d60*/  @P1 SHF.L.U32 R65, R23, 0x10, RZ ;  /* 0x0000001017411819 */ /* 0x000fe400000006ff */
[----:B------:R-:W-:Y:S01]  /*1d70*/  SHF.L.U32 R102, R67, 0x10, RZ ;  /* 0x0000001043667819 */ /* 0x000fe200000006ff */
[----:B0-----:R-:W-:Y:S01]  /*1d80*/  @P1 FFMA.FTZ R99, R66, R86, R99 ;  /* 0x0000005642631223 */ /* 0x001fe20000010063 */
[----:B------:R-:W-:Y:S01]  /*1d90*/  F2FP.BF16.F32.PACK_AB R88, RZ, R100 ;  /* 0x00000064ff58723e */ /* 0x000fe200000010ff */
[----:B------:R-:W0:Y:S03]  /*1da0*/  @P1 LDC R66, c[0x0][0x40c] ;  /* 0x00010300ff421b82 */ /* 0x000e260000000800 */
[----:B------:R-:W-:Y:S01]  /*1db0*/  F2FP.BF16.F32.PACK_AB R87, RZ, R99 ;  /* 0x00000063ff57723e */ /* 0x000fe200000010ff */
[----:B-1----:R-:W-:Y:S01]  /*1dc0*/  @P1 FFMA.FTZ R98, R65, R89, R98 ;  /* 0x0000005941621223 */ /* 0x002fe20000010062 */
[----:B------:R-:W-:-:S03]  /*1dd0*/  @P1 PRMT R65, R23, 0x7632, R65 ;  /* 0x0000763217411816 */ /* 0x000fc60000000041 */
[----:B------:R-:W1:Y:S01]  /*1de0*/  @P1 LDC R86, c[0x0][0x40c] ;  /* 0x00010300ff561b82 */ /* 0x000e620000000800 */
[----:B------:R-:W-:Y:S01]  /*1df0*/  F2FP.BF16.F32.PACK_AB R89, RZ, R98 ;  /* 0x00000062ff59723e */ /* 0x000fe200000010ff */
[----:B------:R-:W-:Y:S02]  /*1e00*/  @P1 IMAD.U32 R65, R65, 0x10000, RZ ;  /* 0x0001000041411824 */ /* 0x000fe400078e00ff */
[----:B0-----:R-:W-:Y:S01]  /*1e10*/  @P1 FFMA.FTZ R101, R64, R66, R101 ;  /* 0x0000004240651223 */ /* 0x001fe20000010065 */
[----:B------:R-:W-:-:S04]  /*1e20*/  F2FP.BF16.F32.PACK_AB R66, RZ, R97 ;  /* 0x00000061ff42723e */ /* 0x000fc800000010ff */
[----:B------:R-:W-:Y:S01]  /*1e30*/  F2FP.BF16.F32.PACK_AB R64, RZ, R101 ;  /* 0x00000065ff40723e */ /* 0x000fe200000010ff */
[----:B-1----:R-:W-:Y:S01]  /*1e40*/  @P1 FFMA.FTZ R102, R65, R86, R102 ;  /* 0x0000005641661223 */ /* 0x002fe20000010066 */
        /* <DEDUP_REMOVED lines=8> */
.L_x_147:
[----:B-1----:R-:W0:Y:S01]  /*1ed0*/  @P0 LDC R65, c[0x0][0x40c] ;  /* 0x00010300ff410b82 */ /* 0x002e220000000800 */
[----:B-----5:R-:W-:Y:S01]  /*1ee0*/  @P0 PRMT R64, R20, 0x7632, R64 ;  /* 0x0000763214400816 */ /* 0x020fe20000000040 */
[----:B------:R-:W-:Y:S01]  /*1ef0*/  HFMA2 R95, -RZ, RZ, 0, 0 ;  /* 0x00000000ff5f7431 */ /* 0x000fe200000001ff */
[----:B------:R-:W-:Y:S02]  /*1f00*/  @P0 PRMT R66, R22, 0x7632, R66 ;  /* 0x0000763216420816 */ /* 0x000fe40000000042 */
[----:B------:R-:W-:Y:S02]  /*1f10*/  CS2R R100, SRZ ;  /* 0x0000000000647805 */ /* 0x000fe4000001ff00 */
[----:B------:R-:W-:Y:S01]  /*1f20*/  @P0 SHF.L.U32 R64, R64, 0x10, RZ ;  /* 0x0000001040400819 */ /* 0x000fe200000006ff */
[----:B------:R-:W-:Y:S01]  /*1f30*/  HFMA2 R102, -RZ, RZ, 0, 0 ;  /* 0x00000000ff667431 */ /* 0x000fe200000001ff */
[----:B------:R-:W-:Y:S01]  /*1f40*/  MOV R97, RZ ;  /* 0x000000ff00617202 */ /* 0x000fe20000000f00 */
[----:B------:R-:W1:Y:S01]  /*1f50*/  @P0 LDC R86, c[0x0][0x40c] ;  /* 0x00010300ff560b82 */ /* 0x000e620000000800 */
[----:B------:R-:W-:Y:S01]  /*1f60*/  @P0 IMAD.U32 R66, R66, 0x10000, RZ ;  /* 0x0001000042420824 */ /* 0x000fe200078e00ff */
[----:B------:R-:W-:-:S06]  /*1f70*/  CS2R R98, SRZ ;  /* 0x0000000000627805 */ /* 0x000fcc000001ff00 */
[----:B------:R-:W2:Y:S08]  /*1f80*/  @P0 LDC R89, c[0x0][0x40c] ;  /* 0x00010300ff590b82 */ /* 0x000eb00000000800 */
[----:B------:R-:W3:Y:S01]  /*1f90*/  @P0 LDC R96, c[0x0][0x40c] ;  /* 0x00010300ff600b82 */ /* 0x000ee20000000800 */
[----:B0-----:R-:W-:Y:S01]  /*1fa0*/  @P0 FMUL.FTZ R95, R64, R65 ;  /* 0x00000041405f0220 */ /* 0x001fe20000410000 */
[----:B------:R-:W-:-:S04]  /*1fb0*/  @P0 PRMT R65, R21, 0x7632, R65 ;  /* 0x0000763215410816 */ /* 0x000fc80000000041 */
[----:B------:R-:W-:Y:S02]  /*1fc0*/  @P0 SHF.L.U32 R65, R65, 0x10, RZ ;  /* 0x0000001041410819 */ /* 0x000fe400000006ff */
[----:B------:R-:W0:Y:S03]  /*1fd0*/  @P0 LDC R67, c[0x0][0x40c] ;  /* 0x00010300ff430b82 */ /* 0x000e260000000800 */
[----:B-1----:R-:W-:Y:S01]  /*1fe0*/  @P0 FMUL.FTZ R97, R65, R86 ;  /* 0x0000005641610220 */ /* 0x002fe20000410000 */
[----:B------:R-:W-:-:S04]  /*1ff0*/  @P0 PRMT R65, R23, 0x7632, R65 ;  /* 0x0000763217410816 */ /* 0x000fc80000000041 */
[----:B------:R-:W1:Y:S01]  /*2000*/  @P0 LDC R64, c[0x0][0x40c] ;  /* 0x00010300ff400b82 */ /* 0x000e620000000800 */
[----:B--2---:R-:W-:Y:S01]  /*2010*/  @P0 FMUL.FTZ R100, R66, R89 ;  /* 0x0000005942640220 */ /* 0x004fe20000410000 */
[----:B------:R-:W-:Y:S02]  /*2020*/  @P0 SHF.L.U32 R65, R65, 0x10, RZ ;  /* 0x0000001041410819 */ /* 0x000fe400000006ff */
[----:B------:R-:W-:-:S04]  /*2030*/  @P0 SHF.L.U32 R66, R20, 0x10, RZ ;  /* 0x0000001014420819 */ /* 0x000fc800000006ff */
[----:B------:R-:W2:Y:S01]  /*2040*/  @P0 LDC R87, c[0x0][0x40c] ;  /* 0x00010300ff570b82 */ /* 0x000ea20000000800 */
[----:B---3--:R-:W-:Y:S01]  /*2050*/  @P0 FMUL.FTZ R102, R65, R96 ;  /* 0x0000006041660220 */ /* 0x008fe20000410000 */
[----:B------:R-:W-:Y:S01]  /*2060*/  @P0 IMAD.U32 R65, R21, 0x10000, RZ ;  /* 0x0001000015410824 */ /* 0x000fe200078e00ff */
[----:B------:R-:W-:-:S03]  /*2070*/  MOV R96, RZ ;  /* 0x000000ff00607202 */ /* 0x000fc60000000f00 */
[----:B------:R-:W-:Y:S02]  /*2080*/  F2FP.BF16.F32.PACK_AB R89, RZ, R102 ;  /* 0x00000066ff59723e */ /* 0x000fe400000010ff */
[----:B------:R-:W3:Y:S01]  /*2090*/  @P0 LDC R88, c[0x0][0x40c] ;  /* 0x00010300ff580b82 */ /* 0x000ee20000000800 */
[----:B0-----:R-:W-:Y:S01]  /*20a0*/  @P0 FMUL.FTZ R101, R66, R67 ;  /* 0x0000004342650220 */ /* 0x001fe20000410000 */
[----:B------:R-:W-:Y:S02]  /*20b0*/  @P0 SHF.L.U32 R66, R22, 0x10, RZ ;  /* 0x0000001016420819 */ /* 0x000fe400000006ff */
[----:B------:R-:W-:Y:S01]  /*20c0*/  @P0 SHF.L.U32 R67, R23, 0x10, RZ ;  /* 0x0000001017430819 */ /* 0x000fe200000006ff */
[----:B-1----:R-:W-:Y:S01]  /*20d0*/  @P0 FMUL.FTZ R96, R65, R64 ;  /* 0x0000004041600220 */ /* 0x002fe20000410000 */
[----:B------:R-:W-:Y:S02]  /*20e0*/  F2FP.BF16.F32.PACK_AB R65, RZ, R95 ;  /* 0x0000005fff41723e */ /* 0x000fe400000010ff */
[----:B------:R-:W-:-:S04]  /*20f0*/  F2FP.BF16.F32.PACK_AB R64, RZ, R101 ;  /* 0x00000065ff40723e */ /* 0x000fc800000010ff */
[----:B------:R-:W-:Y:S01]  /*2100*/  PRMT R64, R64, 0x5410, R65 ;  /* 0x0000541040407816 */ /* 0x000fe20000000041 */
[----:B--2---:R-:W-:Y:S01]  /*2110*/  @P0 FMUL.FTZ R99, R66, R87 ;  /* 0x0000005742630220 */ /* 0x004fe20000410000 */
[----:B------:R-:W-:Y:S02]  /*2120*/  F2FP.BF16.F32.PACK_AB R66, RZ, R96 ;  /* 0x00000060ff42723e */ /* 0x000fe400000010ff */
[----:B------:R-:W-:Y:S02]  /*2130*/  F2FP.BF16.F32.PACK_AB R87, RZ, R100 ;  /* 0x00000064ff57723e */ /* 0x000fe400000010ff */
[----:B------:R-:W-:Y:S01]  /*2140*/  F2FP.BF16.F32.PACK_AB R86, RZ, R99 ;  /* 0x00000063ff56723e */ /* 0x000fe200000010ff */
[----:B---3--:R-:W-:Y:S01]  /*2150*/  @P0 FMUL.FTZ R98, R67, R88 ;  /* 0x0000005843620220 */ /* 0x008fe20000410000 */
[----:B------:R-:W-:-:S04]  /*2160*/  F2FP.BF16.F32.PACK_AB R67, RZ, R97 ;  /* 0x00000061ff43723e */ /* 0x000fc800000010ff */
[----:B------:R-:W-:Y:S02]  /*2170*/  F2FP.BF16.F32.PACK_AB R88, RZ, R98 ;  /* 0x00000062ff58723e */ /* 0x000fe400000010ff */
[----:B------:R-:W-:Y:S02]  /*2180*/  PRMT R65, R66, 0x5410, R67 ;  /* 0x0000541042417816 */ /* 0x000fe40000000043 */
[----:B------:R-:W-:Y:S02]  /*2190*/  PRMT R66, R86, 0x5410, R87 ;  /* 0x0000541056427816 */ /* 0x000fe40000000057 */
[----:B------:R-:W-:-:S07]  /*21a0*/  PRMT R67, R88, 0x5410, R89 ;  /* 0x0000541058437816 */ /* 0x000fce0000000059 */
.L_x_148:
[----:B------:R-:W0:Y:S01]  /*21b0*/  @P0 LDC.64 R86, c[0x0][0x390] ;  /* 0x0000e400ff560b82 */ /* 0x000e220000000a00 */
[----:B------:R-:W-:Y:S02]  /*21c0*/  IADD3 R89, PT, PT, R74, 0x60, RZ ;  /* 0x000000604a597810 */ /* 0x000fe40007ffe0ff */
[----:B------:R-:W-:-:S03]  /*21d0*/  @P0 IADD3 R73, PT, PT, R73, 0x80, RZ ;  /* 0x0000008049490810 */ /* 0x000fc60007ffe0ff */
[----:B------:R-:W-:-:S05]  /*21e0*/  IMAD.WIDE.U32 R88, R89, 0x10, R108 ;  /* 0x0000001059587825 */ /* 0x000fca00078e006c */
[----:B------:R1:W-:Y:S01]  /*21f0*/  STG.E.128 desc[UR6][R88.64], R64 ;  /* 0x0000004058007986 */ /* 0x0003e2000c101d06 */
[----:B0-----:R-:W-:-:S05]  /*2200*/  @P0 IMAD.WIDE.U32 R86, R73, 0x10, R86 ;  /* 0x0000001049560825 */ /* 0x001fca00078e0056 */
[----:B------:R0:W5:Y:S02]  /*2210*/  @P0 LDG.E.128 R20, desc[UR6][R86.64] ;  /* 0x0000000656140981 */ /* 0x000164000c1e1d00 */
[----:B0-----:R-:W-:Y:S01]  /*2220*/  VIADD R86, R74, 0x80 ;  /* 0x000000804a567836 */ /* 0x001fe20000000000 */
[----:B-1----:R-:W-:Y:S06]  /*2230*/  BRA.U !UP0, `(.L_x_149) ;  /* 0x0000000108e47547 */ /* 0x002fec000b800000 */
[----:B------:R-:W0:Y:S02]  /*2240*/  LDC.64 R64, c[0x0][0x3a0] ;  /* 0x0000e800ff407b82 */ /* 0x000e240000000a00 */
[----:B0-----:R-:W-:-:S06]  /*2250*/  IMAD.WIDE.U32 R64, R86, 0x10, R64 ;  /* 0x0000001056407825 */ /* 0x001fcc00078e0040 */
[----:B------:R-:W2:Y:S01]  /*2260*/  LDG.E.128 R64, desc[UR6][R64.64] ;  /* 0x0000000640407981 */ /* 0x000ea2000c1e1d00 */
[----:B------:R-:W-:-:S13]  /*2270*/  ISETP.GT.AND P0, PT, R16, RZ, PT ;  /* 0x000000ff1000720c */ /* 0x000fda0003f04270 */
[----:B------:R-:W0:Y:S01]  /*2280*/  @P0 LDC R74, c[0x0][0x40c] ;  /* 0x00010300ff4a0b82 */ /* 0x000e220000000800 */
[----:B-----5:R-:W-:-:S07]  /*2290*/  @P0 SHF.L.U32 R73, R21, 0x10, RZ ;  /* 0x0000001015490819 */ /* 0x020fce00000006ff */
[----:B------:R-:W1:Y:S08]  /*22a0*/  @P0 LDC R87, c[0x0][0x40c] ;  /* 0x00010300ff570b82 */ /* 0x000e700000000800 */
[----:B------:R-:W3:Y:S01]  /*22b0*/  @P0 LDC R88, c[0x0][0x40c] ;  /* 0x00010300ff580b82 */ /* 0x000ee20000000800 */
[----:B--2---:R-:W-:Y:S02]  /*22c0*/  SHF.L.U32 R16, R65, 0x10, RZ ;  /* 0x0000001041107819 */ /* 0x004fe400000006ff */
[----:B------:R-:W-:-:S03]  /*22d0*/  SHF.L.U32 R103, R64, 0x10, RZ ;  /* 0x0000001040677819 */ /* 0x000fc600000006ff */
[----:B0-----:R-:W-:Y:S01]  /*22e0*/  @P0 FFMA.FTZ R16, R73, R74, R16 ;  /* 0x0000004a49100223 */ /* 0x001fe20000010010 */
[----:B------:R-:W-:Y:S02]  /*22f0*/  PRMT R73, R65, 0x7632, R73 ;  /* 0x0000763241497816 */ /* 0x000fe40000000049 */
[----:B------:R-:W-:Y:S02]  /*2300*/  @P0 PRMT R65, R21, 0x7632, R65 ;  /* 0x0000763215410816 */ /* 0x000fe40000000041 */
[----:B------:R-:W-:Y:S01]  /*2310*/  SHF.L.U32 R104, R73, 0x10, RZ ;  /* 0x0000001049687819 */ /* 0x000fe200000006ff */
[----:B------:R-:W-:Y:S01]  /*2320*/  IMAD.U32 R73, R66, 0x10000, RZ ;  /* 0x0001000042497824 */ /* 0x000fe200078e00ff */
[----:B------:R-:W-:Y:S02]  /*2330*/  @P0 SHF.L.U32 R65, R65, 0x10, RZ ;  /* 0x0000001041410819 */ /* 0x000fe400000006ff */
[----:B------:R-:W-:Y:S02]  /*2340*/  @P0 SHF.L.U32 R74, R22, 0x10, RZ ;  /* 0x00000010164a0819 */ /* 0x000fe400000006ff */
[----:B------:R-:W-:Y:S01]  /*2350*/  PRMT R66, R66, 0x7632, R66 ;  /* 0x0000763242427816 */ /* 0x000fe20000000042 */
[----:B-1----:R-:W-:Y:S01]  /*2360*/  @P0 FFMA.FTZ R104, R65, R87, R104 ;  /* 0x0000005741680223 */ /* 0x002fe20000010068 */
[----:B------:R-:W-:Y:S01]  /*2370*/  @P0 PRMT R65, R22, 0x7632, R65 ;  /* 0x0000763216410816 */ /* 0x000fe20000000041 */
[----:B------:R-:W0:Y:S01]  /*2380*/  @P0 LDC R87, c[0x0][0x40c] ;  /* 0x00010300ff570b82 */ /* 0x000e220000000800 */
[----:B---3--:R-:W-:Y:S01]  /*2390*/  @P0 FFMA.FTZ R73, R74, R88, R73 ;  /* 0x000000584a490223 */ /* 0x008fe20000010049 */
[----:B------:R-:W-:-:S02]  /*23a0*/  SHF.L.U32 R89, R66, 0x10, RZ ;  /* 0x0000001042597819 */ /* 0x000fc400000006ff */
[----:B------:R-:W-:Y:S01]  /*23b0*/  @P0 SHF.L.U32 R66, R65, 0x10, RZ ;  /* 0x0000001041420819 */ /* 0x000fe200000006ff */
[----:B------:R-:W-:Y:S01]  /*23c0*/  @P0 IMAD.U32 R65, R23, 0x10000, RZ ;  /* 0x0001000017410824 */ /* 0x000fe200078e00ff */
[C---:B------:R-:W-:Y:S02]  /*23d0*/  SHF.L.U32 R74, R67.reuse, 0x10, RZ ;  /* 0x00000010434a7819 */ /* 0x040fe400000006ff */
[----:B------:R-:W1:Y:S01]  /*23e0*/  @P0 LDC R88, c[0x0][0x40c] ;  /* 0x00010300ff580b82 */ /* 0x000e620000000800 */
[----:B------:R-:W-:Y:S02]  /*23f0*/  PRMT R67, R67, 0x7632, R67 ;  /* 0x0000763243437816 */ /* 0x000fe40000000043 */
[----:B------:R-:W-:-:S03]  /*2400*/  F2FP.BF16.F32.PACK_AB R107, RZ, R73 ;  /* 0x00000049ff6b723e */ /* 0x000fc600000010ff */
[----:B------:R-:W-:Y:S02]  /*2410*/  IMAD.U32 R105, R67, 0x10000, RZ ;  /* 0x0001000043697824 */ /* 0x000fe400078e00ff */
[----:B0-----:R-:W-:Y:S02]  /*2420*/  @P0 FFMA.FTZ R89, R66, R87, R89 ;  /* 0x0000005742590223 */ /* 0x001fe40000010059 */
[----:B------:R-:W0:Y:S03]  /*2430*/  @P0 LDC R87, c[0x0][0x40c] ;  /* 0x00010300ff570b82 */ /* 0x000e260000000800 */
[----:B------:R-:W-:Y:S01]  /*2440*/  F2FP.BF16.F32.PACK_AB R110, RZ, R89 ;  /* 0x00000059ff6e723e */ /* 0x000fe200000010ff */
[----:B-1----:R-:W-:Y:S01]  /*2450*/  @P0 FFMA.FTZ R74, R65, R88, R74 ;  /* 0x00000058414a0223 */ /* 0x002fe2000001004a */
[----:B------:R-:W-:-:S03]  /*2460*/  PRMT R65, R64, 0x7632, R65 ;  /* 0x0000763240417816 */ /* 0x000fc60000000041 */
[----:B------:R-:W1:Y:S01]  /*2470*/  @P0 LDC R66, c[0x0][0x40c] ;  /* 0x00010300ff420b82 */ /* 0x000e620000000800 */
[C---:B------:R-:W-:Y:S02]  /*2480*/  @P0 SHF.L.U32 R64, R20.reuse, 0x10, RZ ;  /* 0x0000001014400819 */ /* 0x040fe400000006ff */
[----:B------:R-:W-:Y:S02]  /*2490*/  SHF.L.U32 R106, R65, 0x10, RZ ;  /* 0x00000010416a7819 */ /* 0x000fe400000006ff */
[----:B------:R-:W-:Y:S02]  /*24a0*/  @P0 PRMT R65, R20, 0x7632, R65 ;  /* 0x0000763214410816 */ /* 0x000fe40000000041 */
[----:B------:R-:W-:Y:S02]  /*24b0*/  F2FP.BF16.F32.PACK_AB R67, RZ, R74 ;  /* 0x0000004aff43723e */ /* 0x000fe400000010ff */
[----:B------:R-:W-:-:S05]  /*24c0*/  @P0 SHF.L.U32 R65, R65, 0x10, RZ ;  /* 0x0000001041410819 */ /* 0x000fca00000006ff */
[----:B0-----:R-:W-:Y:S02]  /*24d0*/  @P0 FFMA.FTZ R106, R65, R87, R106 ;  /* 0x00000057416a0223 */ /* 0x001fe4000001006a */
[----:B------:R-:W0:Y:S03]  /*24e0*/  @P0 LDC R65, c[0x0][0x40c] ;  /* 0x00010300ff410b82 */ /* 0x000e260000000800 */
[----:B------:R-:W-:Y:S01]  /*24f0*/  F2FP.BF16.F32.PACK_AB R88, RZ, R106 ;  /* 0x0000006aff58723e */ /* 0x000fe200000010ff */
[----:B-1----:R-:W-:Y:S01]  /*2500*/  @P0 FFMA.FTZ R103, R64, R66, R103 ;  /* 0x0000004240670223 */ /* 0x002fe20000010067 */
[----:B------:R-:W-:Y:S02]  /*2510*/  @P0 PRMT R64, R23, 0x7632, R64 ;  /* 0x0000763217400816 */ /* 0x000fe40000000040 */
[----:B------:R-:W-:Y:S02]  /*2520*/  F2FP.BF16.F32.PACK_AB R66, RZ, R104 ;  /* 0x00000068ff42723e */ /* 0x000fe400000010ff */
[----:B------:R-:W-:-:S05]  /*2530*/  @P0 SHF.L.U32 R64, R64, 0x10, RZ ;  /* 0x0000001040400819 */ /* 0x000fca00000006ff */
[----:B0-----:R-:W-:Y:S01]  /*2540*/  @P0 FFMA.FTZ R105, R64, R65, R105 ;  /* 0x0000004140690223 */ /* 0x001fe20000010069 */
[----:B------:R-:W-:Y:S02]  /*2550*/  F2FP.BF16.F32.PACK_AB R65, RZ, R16 ;  /* 0x00000010ff41723e */ /* 0x000fe400000010ff */
[----:B------:R-:W-:Y:S02]  /*2560*/  F2FP.BF16.F32.PACK_AB R64, RZ, R103 ;  /* 0x00000067ff40723e */ /* 0x000fe400000010ff */
[----:B------:R-:W-:Y:S02]  /*2570*/  F2FP.BF16.F32.PACK_AB R87, RZ, R105 ;  /* 0x00000069ff57723e */ /* 0x000fe400000010ff */
[----:B------:R-:W-:Y:S02]  /*2580*/  PRMT R65, R65, 0x5410, R66 ;  /* 0x0000541041417816 */ /* 0x000fe40000000042 */
[----:B------:R-:W-:Y:S02]  /*2590*/  PRMT R66, R107, 0x5410, R110 ;  /* 0x000054106b427816 */ /* 0x000fe4000000006e */
[----:B------:R-:W-:-:S02]  /*25a0*/  PRMT R64, R64, 0x5410, R88 ;  /* 0x0000541040407816 */ /* 0x000fc40000000058 */
[----:B------:R-:W-:Y:S01]  /*25b0*/  PRMT R67, R67, 0x5410, R87 ;  /* 0x0000541043437816 */ /* 0x000fe20000000057 */
[----:B------:R-:W-:Y:S06]  /*25c0*/  BRA `(.L_x_150) ;  /* 0x0000000000bc7947 */ /* 0x000fec0003800000 */
.L_x_149:
[----:B------:R-:W0:Y:S01]  /*25d0*/  @P0 LDC R65, c[0x0][0x40c] ;  /* 0x00010300ff410b82 */ /* 0x000e220000000800 */
[----:B-----5:R-:W-:Y:S01]  /*25e0*/  @P0 PRMT R16, R20, 0x7632, R16 ;  /* 0x0000763214100816 */ /* 0x020fe20000000010 */
[----:B------:R-:W-:Y:S01]  /*25f0*/  HFMA2 R106, -RZ, RZ, 0, 0 ;  /* 0x00000000ff6a7431 */ /* 0x000fe200000001ff */
[----:B------:R-:W-:Y:S01]  /*2600*/  @P0 PRMT R64, R21, 0x7632, R64 ;  /* 0x0000763215400816 */ /* 0x000fe20000000040 */
[----:B------:R-:W-:Y:S01]  /*2610*/  IMAD.MOV.U32 R89, RZ, RZ, RZ ;  /* 0x000000ffff597224 */ /* 0x000fe200078e00ff */
[----:B------:R-:W-:Y:S02]  /*2620*/  @P0 SHF.L.U32 R16, R16, 0x10, RZ ;  /* 0x0000001010100819 */ /* 0x000fe400000006ff */
[----:B------:R-:W-:Y:S02]  /*2630*/  CS2R R104, SRZ ;  /* 0x0000000000687805 */ /* 0x000fe4000001ff00 */
[----:B------:R-:W-:Y:S01]  /*2640*/  @P0 SHF.L.U32 R64, R64, 0x10, RZ ;  /* 0x0000001040400819 */ /* 0x000fe200000006ff */
[----:B------:R-:W1:Y:S01]  /*2650*/  @P0 LDC R73, c[0x0][0x40c] ;  /* 0x00010300ff490b82 */ /* 0x000e620000000800 */
[----:B------:R-:W-:-:S02]  /*2660*/  MOV R103, RZ ;  /* 0x000000ff00677202 */ /* 0x000fc40000000f00 */
[----:B------:R-:W-:-:S05]  /*2670*/  MOV R74, RZ ;  /* 0x000000ff004a7202 */ /* 0x000fca0000000f00 */
[----:B------:R-:W2:Y:S08]  /*2680*/  @P0 LDC R67, c[0x0][0x40c] ;  /* 0x00010300ff430b82 */ /* 0x000eb00000000800 */
[----:B------:R-:W3:Y:S01]  /*2690*/  @P0 LDC R87, c[0x0][0x40c] ;  /* 0x00010300ff570b82 */ /* 0x000ee20000000800 */
[----:B0-----:R-:W-:Y:S01]  /*26a0*/  @P0 FMUL.FTZ R106, R16, R65 ;  /* 0x00000041106a0220 */ /* 0x001fe20000410000 */
[----:B------:R-:W-:-:S04]  /*26b0*/  @P0 PRMT R16, R22, 0x7632, R16 ;  /* 0x0000763216100816 */ /* 0x000fc80000000010 */
[----:B------:R-:W-:Y:S02]  /*26c0*/  @P0 SHF.L.U32 R16, R16, 0x10, RZ ;  /* 0x0000001010100819 */ /* 0x000fe400000006ff */
[----:B------:R-:W0:Y:S03]  /*26d0*/  @P0 LDC R65, c[0x0][0x40c] ;  /* 0x00010300ff410b82 */ /* 0x000e260000000800 */
[----:B-1----:R-:W-:Y:S01]  /*26e0*/  @P0 FMUL.FTZ R89, R16, R73 ;  /* 0x0000004910590220 */ /* 0x002fe20000410000 */
[----:B------:R-:W-:Y:S01]  /*26f0*/  @P0 PRMT R16, R23, 0x7632, R16 ;  /* 0x0000763217100816 */ /* 0x000fe20000000010 */
[----:B------:R-:W-:Y:S02]  /*2700*/  HFMA2 R73, -RZ, RZ, 0, 0 ;  /* 0x00000000ff497431 */ /* 0x000fe400000001ff */
[----:B--2---:R-:W-:Y:S01]  /*2710*/  @P0 FMUL.FTZ R104, R64, R67 ;  /* 0x0000004340680220 */ /* 0x004fe20000410000 */
[----:B------:R-:W-:Y:S01]  /*2720*/  @P0 SHF.L.U32 R16, R16, 0x10, RZ ;  /* 0x0000001010100819 */ /* 0x000fe200000006ff */
[----:B------:R-:W1:Y:S01]  /*2730*/  @P0 LDC R67, c[0x0][0x40c] ;  /* 0x00010300ff430b82 */ /* 0x000e620000000800 */
[----:B------:R-:W-:-:S02]  /*2740*/  @P0 SHF.L.U32 R64, R21, 0x10, RZ ;  /* 0x0000001015400819 */ /* 0x000fc400000006ff */
[----:B------:R-:W-:Y:S02]  /*2750*/  F2FP.BF16.F32.PACK_AB R88, RZ, R104 ;  /* 0x00000068ff58723e */ /* 0x000fe400000010ff */
[----:B------:R-:W-:Y:S01]  /*2760*/  F2FP.BF16.F32.PACK_AB R110, RZ, R89 ;  /* 0x00000059ff6e723e */ /* 0x000fe200000010ff */
[----:B---3--:R-:W-:Y:S01]  /*2770*/  @P0 FMUL.FTZ R105, R16, R87 ;  /* 0x0000005710690220 */ /* 0x008fe20000410000 */
[----:B------:R-:W-:Y:S01]  /*2780*/  @P0 SHF.L.U32 R16, R20, 0x10, RZ ;  /* 0x0000001014100819 */ /* 0x000fe200000006ff */
[----:B------:R-:W2:Y:S04]  /*2790*/  @P0 LDC R87, c[0x0][0x40c] ;  /* 0x00010300ff570b82 */ /* 0x000ea80000000800 */
[----:B0-----:R-:W-:Y:S01]  /*27a0*/  @P0 FMUL.FTZ R103, R16, R65 ;  /* 0x0000004110670220 */ /* 0x001fe20000410000 */
[----:B------:R-:W-:-:S03]  /*27b0*/  IMAD.MOV.U32 R16, RZ, RZ, RZ ;  /* 0x000000ffff107224 */ /* 0x000fc600078e00ff */
[----:B------:R-:W0:Y:S01]  /*27c0*/  @P0 LDC R65, c[0x0][0x40c] ;  /* 0x00010300ff410b82 */ /* 0x000e220000000800 */
[----:B-1----:R-:W-:Y:S01]  /*27d0*/  @P0 FMUL.FTZ R16, R64, R67 ;  /* 0x0000004340100220 */ /* 0x002fe20000410000 */
[----:B------:R-:W-:Y:S02]  /*27e0*/  @P0 SHF.L.U32 R64, R22, 0x10, RZ ;  /* 0x0000001016400819 */ /* 0x000fe400000006ff */
[----:B------:R-:W-:Y:S02]  /*27f0*/  F2FP.BF16.F32.PACK_AB R67, RZ, R105 ;  /* 0x00000069ff43723e */ /* 0x000fe400000010ff */
[----:B------:R-:W-:Y:S01]  /*2800*/  F2FP.BF16.F32.PACK_AB R66, RZ, R16 ;  /* 0x00000010ff42723e */ /* 0x000fe200000010ff */
[----:B--2---:R-:W-:Y:S01]  /*2810*/  @P0 FMUL.FTZ R73, R64, R87 ;  /* 0x0000005740490220 */ /* 0x004fe20000410000 */
[----:B------:R-:W-:-:S04]  /*2820*/  @P0 IMAD.U32 R64, R23, 0x10000, RZ ;  /* 0x0001000017400824 */ /* 0x000fc800078e00ff */
[----:B------:R-:W-:Y:S01]  /*2830*/  F2FP.BF16.F32.PACK_AB R107, RZ, R73 ;  /* 0x00000049ff6b723e */ /* 0x000fe200000010ff */
[----:B0-----:R-:W-:Y:S01]  /*2840*/  @P0 FMUL.FTZ R74, R64, R65 ;  /* 0x00000041404a0220 */ /* 0x001fe20000410000 */
[----:B------:R-:W-:Y:S02]  /*2850*/  F2FP.BF16.F32.PACK_AB R65, RZ, R106 ;  /* 0x0000006aff41723e */ /* 0x000fe400000010ff */
[----:B------:R-:W-:Y:S02]  /*2860*/  F2FP.BF16.F32.PACK_AB R64, RZ, R103 ;  /* 0x00000067ff40723e */ /* 0x000fe400000010ff */
[----:B------:R-:W-:Y:S02]  /*2870*/  F2FP.BF16.F32.PACK_AB R87, RZ, R74 ;  /* 0x0000004aff57723e */ /* 0x000fe400000010ff */
[----:B------:R-:W-:Y:S02]  /*2880*/  PRMT R64, R64, 0x5410, R65 ;  /* 0x0000541040407816 */ /* 0x000fe40000000041 */
[----:B------:R-:W-:-:S02]  /*2890*/  PRMT R65, R66, 0x5410, R88 ;  /* 0x0000541042417816 */ /* 0x000fc40000000058 */
[----:B------:R-:W-:Y:S02]  /*28a0*/  PRMT R66, R107, 0x5410, R110 ;  /* 0x000054106b427816 */ /* 0x000fe4000000006e */
[----:B------:R-:W-:-:S07]  /*28b0*/  PRMT R67, R87, 0x5410, R67 ;  /* 0x0000541057437816 */ /* 0x000fce0000000043 */
.L_x_150:
[----:B------:R-:W-:Y:S01]  /*28c0*/  FADD.FTZ R88, RZ, R71 ;  /* 0x00000047ff587221 */ /* 0x000fe20000010000 */
[----:B------:R-:W-:Y:S01]  /*28d0*/  IMAD.WIDE.U32 R86, R86, 0x10, R108 ;  /* 0x0000001056567825 */ /* 0x000fe200078e006c */
[----:B------:R-:W0:Y:S01]  /*28e0*/  S2R R113, SR_TID.X ;  /* 0x0000000000717919 */ /* 0x000e220000002100 */
[----:B------:R-:W-:Y:S02]  /*28f0*/  UMOV UR10, 0xffffffff ;  /* 0xffffffff000a7882 */ /* 0x000fe40000000000 */
[----:B------:R-:W-:Y:S01]  /*2900*/  FADD.FTZ R107, R88, R17 ;  /* 0x00000011586b7221 */ /* 0x000fe20000010000 */
[----:B------:R1:W-:Y:S03]  /*2910*/  STG.E.128 desc[UR6][R86.64], R64 ;  /* 0x0000004056007986 */ /* 0x0003e6000c101d06 */
[----:B------:R-:W-:-:S04]  /*2920*/  FADD.FTZ R88, R107, R18 ;  /* 0x000000126b587221 */ /* 0x000fc80000010000 */
[----:B------:R-:W-:-:S04]  /*2930*/  FADD.FTZ R107, R88, R19 ;  /* 0x00000013586b7221 */ /* 0x000fc80000010000 */
[----:B------:R-:W-:-:S04]  /*2940*/  FADD.FTZ R88, R107, R68 ;  /* 0x000000446b587221 */ /* 0x000fc80000010000 */
[----:B------:R-:W-:-:S04]  /*2950*/  FADD.FTZ R107, R88, R69 ;  /* 0x00000045586b7221 */ /* 0x000fc80000010000 */
[----:B------:R-:W-:-:S04]  /*2960*/  FADD.FTZ R107, R107, R70 ;  /* 0x000000466b6b7221 */ /* 0x000fc80000010000 */
[----:B------:R-:W-:-:S04]  /*2970*/  FADD.FTZ R88, R107, R72 ;  /* 0x000000486b587221 */ /* 0x000fc80000010000 */
[----:B------:R-:W-:Y:S01]  /*2980*/  FADD.FTZ R88, R88, R81 ;  /* 0x0000005158587221 */ /* 0x000fe20000010000 */
[----:B0-----:R-:W-:-:S03]  /*2990*/  LOP3.LUT P1, RZ, R113, 0x1f, RZ, 0xc0, !PT ;  /* 0x0000001f71ff7812 */ /* 0x001fc6000782c0ff */
[----:B------:R-:W-:-:S04]  /*29a0*/  FADD.FTZ R107, R88, R75 ;  /* 0x0000004b586b7221 */ /* 0x000fc80000010000 */
[----:B-1----:R-:W-:-:S04]  /*29b0*/  FADD.FTZ R64, R107, R76 ;  /* 0x0000004c6b407221 */ /* 0x002fc80000010000 */
        /* <DEDUP_REMOVED lines=131> */
.L_x_166:
[----:B-1----:R-:W-:Y:S01]  /*31f0*/  FADD.FTZ R64, R110, R64 ;  /* 0x000000406e407221 */ /* 0x002fe20000010000 */
[----:B------:R-:W-:Y:S01]  /*3200*/  FMUL.FTZ R67, R107, R107 ;  /* 0x0000006b6b437220 */ /* 0x000fe20000410000 */
[----:B------:R-:W-:Y:S01]  /*3210*/  ISETP.NE.AND P0, PT, RZ, UR8, PT ;  /* 0x00000008ff007c0c */ /* 0x000fe2000bf05270 */
[----:B------:R-:W1:Y:S01]  /*3220*/  @!P1 LDC.64 R86, c[0x0][0x3c8] ;  /* 0x0000f200ff569b82 */ /* 0x000e620000000a00 */
[----:B------:R-:W-:Y:S01]  /*3230*/  FFMA.FTZ R66, R64, R65, UR9 ;  /* 0x0000000940427e23 */ /* 0x000fe20008010041 */
[----:B------:R-:W-:Y:S01]  /*3240*/  BSSY.RECONVERGENT B0, `(.L_x_152) ;  /* 0x000010d000007945 */ /* 0x000fe20003800200 */
[----:B------:R-:W-:-:S05]  /*3250*/  FSEL R67, R67, RZ, P0 ;  /* 0x000000ff43437208 */ /* 0x000fca0000000000 */
[----:B------:R-:W2:Y:S01]  /*3260*/  @!P1 LDC.64 R64, c[0x0][0x3c0] ;  /* 0x0000f000ff409b82 */ /* 0x000ea20000000a00 */
[----:B------:R-:W-:-:S06]  /*3270*/  FADD.FTZ R67, R66, R67 ;  /* 0x0000004342437221 */ /* 0x000fcc0000010000 */
[----:B------:R-:W3:Y:S01]  /*3280*/  MUFU.RSQ R67, R67 ;  /* 0x0000004300437308 */ /* 0x000ee20000001400 */
[----:B--2---:R-:W-:-:S05]  /*3290*/  @!P1 IMAD.WIDE R64, R2, 0x4, R64 ;  /* 0x0000000402409825 */ /* 0x004fca00078e0240 */
[----:B------:R1:W-:Y:S02]  /*32a0*/  @!P1 STG.E desc[UR6][R64.64], R107 ;  /* 0x0000006b40009986 */ /* 0x0003e4000c101906 */
[----:B-1----:R-:W-:-:S05]  /*32b0*/  @!P1 IMAD.WIDE R64, R2, 0x4, R86 ;  /* 0x0000000402409825 */ /* 0x002fca00078e0256 */
[----:B---3--:R1:W-:Y:S01]  /*32c0*/  @!P1 STG.E desc[UR6][R64.64], R67 ;  /* 0x0000004340009986 */ /* 0x0083e2000c101906 */
[----:B------:R-:W-:-:S13]  /*32d0*/  ISETP.GE.AND P1, PT, R15, 0x1, PT ;  /* 0x000000010f00780c */ /* 0x000fda0003f26270 */
[----:B-1----:R-:W-:Y:S05]  /*32e0*/  @!P1 BRA `(.L_x_153) ;  /* 0x0000001000089947 */ /* 0x002fea0003800000 */
[----:B------:R-:W-:Y:S02]  /*32f0*/  FSEL R0, R107, RZ, !P0 ;  /* 0x000000ff6b007208 */ /* 0x000fe40004000000 */
[----:B------:R-:W-:Y:S02]  /*3300*/  PRMT R65, R48, 0x7632, R65 ;  /* 0x0000763230417816 */ /* 0x000fe40000000041 */
[----:B------:R-:W-:Y:S01]  /*3310*/  PRMT R87, R28, 0x7632, R87 ;  /* 0x000076321c577816 */ /* 0x000fe20000000057 */
[C---:B------:R-:W-:Y:S01]  /*3320*/  FADD.FTZ R64, -R0.reuse, R95 ;  /* 0x0000005f00407221 */ /* 0x040fe20000010100 */
[----:B------:R-:W-:Y:S01]  /*3330*/  SHF.L.U32 R65, R65, 0x10, RZ ;  /* 0x0000001041417819 */ /* 0x000fe200000006ff */
[C---:B------:R-:W-:Y:S01]  /*3340*/  FADD.FTZ R100, -R0.reuse, R100 ;  /* 0x0000006400647221 */ /* 0x040fe20000010100 */
[----:B------:R-:W-:Y:S01]  /*3350*/  SHF.L.U32 R87, R87, 0x10, RZ ;  /* 0x0000001057577819 */ /* 0x000fe200000006ff */
[C---:B------:R-:W-:Y:S01]  /*3360*/  FMUL.FTZ R64, R67.reuse, R64 ;  /* 0x0000004043407220 */ /* 0x040fe20000410000 */
[C---:B------:R-:W-:Y:S01]  /*3370*/  FADD.FTZ R102, -R0.reuse, R102 ;  /* 0x0000006600667221 */ /* 0x040fe20000010100 */
[----:B------:R-:W-:Y:S01]  /*3380*/  FMUL.FTZ R100, R67, R100 ;  /* 0x0000006443647220 */ /* 0x000fe20000410000 */
[----:B------:R-:W-:Y:S01]  /*3390*/  FADD.FTZ R106, -R0, R106 ;  /* 0x0000006a006a7221 */ /* 0x000fe20000010100 */
[----:B------:R-:W-:Y:S01]  /*33a0*/  FFMA.FTZ R88, R64, R65, R87 ;  /* 0x0000004140587223 */ /* 0x000fe20000010057 */
[C-C-:B------:R-:W-:Y:S01]  /*33b0*/  FADD.FTZ R64, -R0.reuse, R97.reuse ;  /* 0x0000006100407221 */ /* 0x140fe20000010100 */
[----:B------:R-:W-:Y:S01]  /*33c0*/  PRMT R97, R49, 0x7632, R97 ;  /* 0x0000763231617816 */ /* 0x000fe20000000061 */
[----:B------:R-:W-:Y:S01]  /*33d0*/  FMUL.FTZ R102, R67, R102 ;  /* 0x0000006643667220 */ /* 0x000fe20000410000 */
[----:B------:R-:W-:Y:S01]  /*33e0*/  PRMT R65, R29, 0x7632, R65 ;  /* 0x000076321d417816 */ /* 0x000fe20000000041 */
[----:B------:R-:W-:Y:S01]  /*33f0*/  FMUL.FTZ R64, R67, R64 ;  /* 0x0000004043407220 */ /* 0x000fe20000410000 */
[----:B------:R-:W-:Y:S01]  /*3400*/  SHF.L.U32 R97, R97, 0x10, RZ ;  /* 0x0000001061617819 */ /* 0x000fe200000006ff */
[----:B------:R-:W-:Y:S01]  /*3410*/  FMUL.FTZ R86, R67, R106 ;  /* 0x0000006a43567220 */ /* 0x000fe20000410000 */
[----:B------:R-:W-:Y:S01]  /*3420*/  SHF.L.U32 R65, R65, 0x10, RZ ;  /* 0x0000001041417819 */ /* 0x000fe200000006ff */
[----:B------:R-:W-:Y:S01]  /*3430*/  FADD.FTZ R104, -R0, R104 ;  /* 0x0000006800687221 */ /* 0x000fe20000010100 */
[----:B------:R-:W-:Y:S01]  /*3440*/  PRMT R87, R30, 0x7632, R87 ;  /* 0x000076321e577816 */ /* 0x000fe20000000057 */
[----:B------:R-:W-:Y:S01]  /*3450*/  FADD.FTZ R18, -R0, R18 ;  /* 0x0000001200127221 */ /* 0x000fe20000010100 */
[----:B------:R-:W-:Y:S01]  /*3460*/  PRMT R66, R25, 0x7632, R66 ;  /* 0x0000763219427816 */ /* 0x000fe20000000042 */
[--C-:B------:R-:W-:Y:S01]  /*3470*/  FFMA.FTZ R97, R64, R97, R65.reuse ;  /* 0x0000006140617223 */ /* 0x100fe20000010041 */
[----:B------:R-:W-:Y:S01]  /*3480*/  PRMT R65, R50, 0x7632, R65 ;  /* 0x0000763232417816 */ /* 0x000fe20000000041 */
[C---:B------:R-:W-:Y:S01]  /*3490*/  FADD.FTZ R68, -R0.reuse, R68 ;  /* 0x0000004400447221 */ /* 0x040fe20000010100 */
[----:B------:R-:W-:Y:S01]  /*34a0*/  SHF.L.U32 R87, R87, 0x10, RZ ;  /* 0x0000001057577819 */ /* 0x000fe200000006ff */
[----:B------:R-:W-:Y:S01]  /*34b0*/  FADD.FTZ R70, -R0, R70 ;  /* 0x0000004600467221 */ /* 0x000fe20000010100 */
[----:B------:R-:W-:Y:S01]  /*34c0*/  PRMT R64, R45, 0x7632, R64 ;  /* 0x000076322d407816 */ /* 0x000fe20000000040 */
[----:B------:R-:W-:Y:S01]  /*34d0*/  IMAD.U32 R65, R65, 0x10000, RZ ;  /* 0x0001000041417824 */ /* 0x000fe200078e00ff */
[----:B------:R-:W-:Y:S01]  /*34e0*/  SHF.L.U32 R66, R66, 0x10, RZ ;  /* 0x0000001042427819 */ /* 0x000fe200000006ff */
[----:B------:R-:W-:Y:S01]  /*34f0*/  FADD.FTZ R72, -R0, R72 ;  /* 0x0000004800487221 */ /* 0x000fe20000010100 */
[----:B------:R-:W-:Y:S01]  /*3500*/  SHF.L.U32 R64, R64, 0x10, RZ ;  /* 0x0000001040407819 */ /* 0x000fe200000006ff */
[----:B------:R-:W-:Y:S01]  /*3510*/  FFMA.FTZ R100, R100, R65, R87 ;  /* 0x0000004164647223 */ /* 0x000fe20000010057 */
[----:B------:R-:W-:Y:S01]  /*3520*/  PRMT R65, R51, 0x7632, R65 ;  /* 0x0000763233417816 */ /* 0x000fe20000000041 */
[----:B------:R-:W-:Y:S01]  /*3530*/  FMUL.FTZ R72, R67, R72 ;  /* 0x0000004843487220 */ /* 0x000fe20000410000 */
[----:B------:R-:W-:Y:S01]  /*3540*/  PRMT R87, R31, 0x7632, R87 ;  /* 0x000076321f577816 */ /* 0x000fe20000000057 */
[C---:B------:R-:W-:Y:S01]  /*3550*/  FADD.FTZ R76, -R0.reuse, R76 ;  /* 0x0000004c004c7221 */ /* 0x040fe20000010100 */
[----:B------:R-:W-:Y:S01]  /*3560*/  SHF.L.U32 R65, R65, 0x10, RZ ;  /* 0x0000001041417819 */ /* 0x000fe200000006ff */
[C---:B------:R-:W-:Y:S01]  /*3570*/  FADD.FTZ R78, -R0.reuse, R78 ;  /* 0x0000004e004e7221 */ /* 0x040fe20000010100 */
[----:B------:R-:W-:Y:S01]  /*3580*/  SHF.L.U32 R87, R87, 0x10, RZ ;  /* 0x0000001057577819 */ /* 0x000fe200000006ff */
[C---:B------:R-:W-:Y:S01]  /*3590*/  FADD.FTZ R80, -R0.reuse, R80 ;  /* 0x0000005000507221 */ /* 0x040fe20000010100 */
[----:B------:R-:W-:Y:S01]  /*35a0*/  PRMT R95, R47, 0x7632, R95 ;  /* 0x000076322f5f7816 */ /* 0x000fe2000000005f */
[----:B------:R-:W-:Y:S01]  /*35b0*/  FADD.FTZ R82, -R0, R82 ;  /* 0x0000005200527221 */ /* 0x000fe20000010100 */
[----:B------:R-:W-:Y:S01]  /*35c0*/  SHF.L.U32 R107, R115, 0x10, RZ ;  /* 0x00000010736b7819 */ /* 0x000fe200000006ff */
[----:B------:R-:W-:Y:S01]  /*35d0*/  FFMA.FTZ R102, R102, R65, R87 ;  /* 0x0000004166667223 */ /* 0x000fe20000010057 */
[----:B------:R-:W-:Y:S01]  /*35e0*/  PRMT R65, R44, 0x7632, R65 ;  /* 0x000076322c417816 */ /* 0x000fe20000000041 */
[----:B------:R-:W-:Y:S01]  /*35f0*/  IMAD.U32 R95, R95, 0x10000, RZ ;  /* 0x000100005f5f7824 */ /* 0x000fe200078e00ff */
[----:B------:R-:W-:Y:S01]  /*3600*/  PRMT R87, R24, 0x7632, R87 ;  /* 0x0000763218577816 */ /* 0x000fe20000000057 */
[----:B------:R-:W-:Y:S01]  /*3610*/  FMUL.FTZ R80, R67, R80 ;  /* 0x0000005043507220 */ /* 0x000fe20000410000 */
[----:B------:R-:W-:Y:S01]  /*3620*/  SHF.L.U32 R65, R65, 0x10, RZ ;  /* 0x0000001041417819 */ /* 0x000fe200000006ff */
[----:B------:R-:W-:Y:S01]  /*3630*/  FMUL.FTZ R82, R67, R82 ;  /* 0x0000005243527220 */ /* 0x000fe20000410000 */
[----:B------:R-:W-:Y:S01]  /*3640*/  FADD.FTZ R84, -R0, R84 ;  /* 0x0000005400547221 */ /* 0x000fe20000010100 */
[----:B------:R-:W-:-:S02]  /*3650*/  IMAD.U32 R87, R87, 0x10000, RZ ;  /* 0x0001000057577824 */ /* 0x000fc400078e00ff */
[C---:B------:R-:W-:Y:S01]  /*3660*/  FADD.FTZ R90, -R0.reuse, R90 ;  /* 0x0000005a005a7221 */ /* 0x040fe20000010100 */
[----:B------:R-:W-:Y:S01]  /*3670*/  SHF.L.U32 R109, R121, 0x10, RZ ;  /* 0x00000010796d7819 */ /* 0x000fe200000006ff */
[----:B------:R-:W-:Y:S01]  /*3680*/  FADD.FTZ R92, -R0, R92 ;  /* 0x0000005c005c7221 */ /* 0x000fe20000010100 */
[----:B------:R-:W-:Y:S01]  /*3690*/  FFMA.FTZ R86, R86, R65, R87 ;  /* 0x0000004156567223 */ /* 0x000fe20000010057 */
[----:B------:R-:W-:Y:S01]  /*36a0*/  FMUL.FTZ R87, R67, R104 ;  /* 0x0000006843577220 */ /* 0x000fe20000410000 */
[----:B------:R-:W-:Y:S01]  /*36b0*/  PRMT R65, R26, 0x7632, R65 ;  /* 0x000076321a417816 */ /* 0x000fe20000000041 */
[----:B------:R-:W-:Y:S02]  /*36c0*/  IMAD.U32 R104, R13, 0x10000, RZ ;  /* 0x000100000d687824 */ /* 0x000fe400078e00ff */
[----:B------:R-:W-:Y:S01]  /*36d0*/  FMUL.FTZ R90, R67, R90 ;  /* 0x0000005a435a7220 */ /* 0x000fe20000410000 */
[----:B------:R-:W-:Y:S01]  /*36e0*/  FFMA.FTZ R87, R87, R64, R66 ;  /* 0x0000004057577223 */ /* 0x000fe20000010042 */
[--C-:B------:R-:W-:Y:S01]  /*36f0*/  FADD.FTZ R64, -R0, R89.reuse ;  /* 0x0000005900407221 */ /* 0x100fe20000010100 */
[----:B------:R-:W-:Y:S01]  /*3700*/  PRMT R89, R46, 0x7632, R89 ;  /* 0x000076322e597816 */ /* 0x000fe20000000059 */
[C---:B------:R-:W-:Y:S01]  /*3710*/  FADD.FTZ R66, -R0.reuse, R17 ;  /* 0x0000001100427221 */ /* 0x040fe20000010100 */
[----:B------:R-:W-:Y:S01]  /*3720*/  SHF.L.U32 R65, R65, 0x10, RZ ;  /* 0x0000001041417819 */ /* 0x000fe200000006ff */
[----:B------:R-:W-:Y:S01]  /*3730*/  FMUL.FTZ R64, R67, R64 ;  /* 0x0000004043407220 */ /* 0x000fe20000410000 */
[----:B------:R-:W-:Y:S01]  /*3740*/  SHF.L.U32 R89, R89, 0x10, RZ ;  /* 0x0000001059597819 */ /* 0x000fe200000006ff */
[----:B------:R-:W-:Y:S01]  /*3750*/  FMUL.FTZ R17, R67, R18 ;  /* 0x0000001243117220 */ /* 0x000fe20000410000 */
[----:B------:R-:W-:Y:S01]  /*3760*/  SHF.L.U32 R18, R53, 0x10, RZ ;  /* 0x0000001035127819 */ /* 0x000fe200000006ff */
[----:B------:R-:W-:Y:S01]  /*3770*/  FMUL.FTZ R92, R67, R92 ;  /* 0x0000005c435c7220 */ /* 0x000fe20000410000 */
[----:B------:R-:W-:Y:S01]  /*3780*/  FADD.FTZ R94, -R0, R94 ;  /* 0x0000005e005e7221 */ /* 0x000fe20000010100 */
[--C-:B------:R-:W-:Y:S01]  /*3790*/  FFMA.FTZ R89, R64, R89, R65.reuse ;  /* 0x0000005940597223 */ /* 0x100fe20000010041 */
[----:B------:R-:W-:Y:S01]  /*37a0*/  PRMT R65, R27, 0x7632, R65 ;  /* 0x000076321b417816 */ /* 0x000fe20000000041 */
[C---:B------:R-:W-:Y:S01]  /*37b0*/  FADD.FTZ R64, -R0.reuse, R105 ;  /* 0x0000006900407221 */ /* 0x040fe20000010100 */
[----:B------:R-:W-:Y:S01]  /*37c0*/  SHF.L.U32 R105, R7, 0x10, RZ ;  /* 0x0000001007697819 */ /* 0x000fe200000006ff */
[----:B------:R-:W-:Y:S01]  /*37d0*/  FMUL.FTZ R94, R67, R94 ;  /* 0x0000005e435e7220 */ /* 0x000fe20000410000 */
[----:B------:R-:W-:Y:S01]  /*37e0*/  SHF.L.U32 R65, R65, 0x10, RZ ;  /* 0x0000001041417819 */ /* 0x000fe200000006ff */
[----:B------:R-:W-:Y:S01]  /*37f0*/  FMUL.FTZ R64, R67, R64 ;  /* 0x0000004043407220 */ /* 0x000fe20000410000 */
[----:B------:R-:W-:Y:S01]  /*3800*/  SHF.L.U32 R111, R123, 0x10, RZ ;  /* 0x000000107b6f7819 */ /* 0x000fe200000006ff */
[C---:B------:R-:W-:Y:S01]  /*3810*/  FADD.FTZ R96, -R0.reuse, R96 ;  /* 0x0000006000607221 */ /* 0x040fe20000010100 */
[----:B------:R-:W-:Y:S01]  /*3820*/  FADD.FTZ R98, -R0, R98 ;  /* 0x0000006200627221 */ /* 0x000fe20000010100 */
[----:B------:R-:W-:Y:S01]  /*3830*/  FFMA.FTZ R95, R64, R95, R65 ;  /* 0x0000005f405f7223 */ /* 0x000fe20000010041 */
[----:B------:R-:W-:Y:S01]  /*3840*/  FADD.FTZ R64, -R0, R71 ;  /* 0x0000004700407221 */ /* 0x000fe20000010100 */
[----:B------:R-:W-:Y:S01]  /*3850*/  SHF.L.U32 R65, R52, 0x10, RZ ;  /* 0x0000001034417819 */ /* 0x000fe200000006ff */
[C---:B------:R-:W-:Y:S01]  /*3860*/  FMUL.FTZ R96, R67.reuse, R96 ;  /* 0x0000006043607220 */ /* 0x040fe20000410000 */
[----:B------:R-:W-:Y:S01]  /*3870*/  SHF.L.U32 R71, R40, 0x10, RZ ;  /* 0x0000001028477819 */ /* 0x000fe200000006ff */
[C---:B------:R-:W-:Y:S01]  /*3880*/  FMUL.FTZ R64, R67.reuse, R64 ;  /* 0x0000004043407220 */ /* 0x040fe20000410000 */
[----:B------:R-:W-:-:S03]  /*3890*/  FMUL.FTZ R98, R67, R98 ;  /* 0x0000006243627220 */ /* 0x000fc60000410000 */
[----:B------:R-:W-:Y:S01]  /*38a0*/  FFMA.FTZ R64, R64, R65, R71 ;  /* 0x0000004140407223 */ /* 0x000fe20000010047 */
[----:B------:R-:W-:Y:S01]  /*38b0*/  FMUL.FTZ R65, R67, R66 ;  /* 0x0000004243417220 */ /* 0x000fe20000410000 */
[----:B------:R-:W-:Y:S02]  /*38c0*/  SHF.L.U32 R66, R14, 0x10, RZ ;  /* 0x000000100e427819 */ /* 0x000fe400000006ff */
[----:B------:R-:W-:-:S03]  /*38d0*/  SHF.L.U32 R71, R11, 0x10, RZ ;  /* 0x000000100b477819 */ /* 0x000fc600000006ff */
[----:B------:R-:W-:Y:S01]  /*38e0*/  FFMA.FTZ R65, R65, R66, R104 ;  /* 0x0000004241417223 */ /* 0x000fe20000010068 */
[----:B------:R-:W-:-:S05]  /*38f0*/  SHF.L.U32 R66, R41, 0x10, RZ ;  /* 0x0000001029427819 */ /* 0x000fca00000006ff */
[----:B------:R-:W-:Y:S01]  /*3900*/  FFMA.FTZ R17, R17, R18, R66 ;  /* 0x0000001211117223 */ /* 0x000fe20000010042 */
[----:B------:R-:W-:Y:S01]  /*3910*/  FADD.FTZ R18, -R0, R19 ;  /* 0x0000001300127221 */ /* 0x000fe20000010100 */
[----:B------:R-:W-:-:S03]  /*3920*/  SHF.L.U32 R19, R12, 0x10, RZ ;  /* 0x000000100c137819 */ /* 0x000fc600000006ff */
[----:B------:R-:W-:-:S04]  /*3930*/  FMUL.FTZ R18, R67, R18 ;  /* 0x0000001243127220 */ /* 0x000fc80000410000 */
[----:B------:R-:W-:Y:S01]  /*3940*/  FFMA.FTZ R66, R18, R19, R71 ;  /* 0x0000001312427223 */ /* 0x000fe20000010047 */
[----:B------:R-:W-:Y:S01]  /*3950*/  SHF.L.U32 R71, R42, 0x10, RZ ;  /* 0x000000102a477819 */ /* 0x000fe200000006ff */
[C---:B------:R-:W-:Y:S01]  /*3960*/  FMUL.FTZ R18, R67.reuse, R68 ;  /* 0x0000004443127220 */ /* 0x040fe20000410000 */
[----:B------:R-:W-:Y:S02]  /*3970*/  IMAD.U32 R19, R54, 0x10000, RZ ;  /* 0x0001000036137824 */ /* 0x000fe400078e00ff */
[----:B------:R-:W-:Y:S01]  /*3980*/  FADD.FTZ R68, -R0, R69 ;  /* 0x0000004500447221 */ /* 0x000fe20000010100 */
[----:B------:R-:W-:Y:S01]  /*3990*/  SHF.L.U32 R69, R8, 0x10, RZ ;  /* 0x0000001008457819 */ /* 0x000fe200000006ff */
[----:B------:R-:W-:Y:S01]  /*39a0*/  FFMA.FTZ R18, R18, R19, R71 ;  /* 0x0000001312127223 */ /* 0x000fe20000010047 */
[----:B------:R-:W-:Y:S01]  /*39b0*/  SHF.L.U32 R71, R10, 0x10, RZ ;  /* 0x000000100a477819 */ /* 0x000fe200000006ff */
[----:B------:R-:W-:Y:S01]  /*39c0*/  FMUL.FTZ R68, R67, R68 ;  /* 0x0000004443447220 */ /* 0x000fe20000410000 */
[----:B------:R-:W-:Y:S01]  /*39d0*/  SHF.L.U32 R19, R9, 0x10, RZ ;  /* 0x0000001009137819 */ /* 0x000fe200000006ff */
[----:B------:R-:W-:Y:S01]  /*39e0*/  FFMA.FTZ R104, R72, R69, R105 ;  /* 0x0000004548687223 */ /* 0x000fe20000010069 */
[----:B------:R-:W-:Y:S01]  /*39f0*/  SHF.L.U32 R69, R56, 0x10, RZ ;  /* 0x0000001038457819 */ /* 0x000fe200000006ff */
[----:B------:R-:W-:Y:S01]  /*3a00*/  IMAD.U32 R105, R119, 0x10000, RZ ;  /* 0x0001000077697824 */ /* 0x000fe200078e00ff */
[----:B------:R-:W-:Y:S01]  /*3a10*/  SHF.L.U32 R72, R5, 0x10, RZ ;  /* 0x0000001005487819 */ /* 0x000fe200000006ff */
[----:B------:R-:W-:Y:S01]  /*3a20*/  FFMA.FTZ R71, R68, R71, R19 ;  /* 0x0000004744477223 */ /* 0x000fe20000010013 */
[----:B------:R-:W-:Y:S01]  /*3a30*/  FMUL.FTZ R19, R67, R70 ;  /* 0x0000004643137220 */ /* 0x000fe20000410000 */
[----:B------:R-:W-:Y:S01]  /*3a40*/  SHF.L.U32 R68, R55, 0x10, RZ ;  /* 0x0000001037447819 */ /* 0x000fe200000006ff */
[----:B------:R-:W-:Y:S01]  /*3a50*/  IMAD.U32 R70, R43, 0x10000, RZ ;  /* 0x000100002b467824 */ /* 0x000fe200078e00ff */
[----:B------:R-:W-:-:S02]  /*3a60*/  F2FP.BF16.F32.PACK_AB R17, R66, R17 ;  /* 0x000000114211723e */ /* 0x000fc400000010ff */
[----:B------:R-:W-:Y:S01]  /*3a70*/  F2FP.BF16.F32.PACK_AB R18, R71, R18 ;  /* 0x000000124712723e */ /* 0x000fe200000010ff */
[----:B------:R-:W-:Y:S01]  /*3a80*/  FFMA.FTZ R19, R19, R68, R70 ;  /* 0x0000004413137223 */ /* 0x000fe20000010046 */
[----:B------:R-:W-:Y:S01]  /*3a90*/  FADD.FTZ R68, -R0, R81 ;  /* 0x0000005100447221 */ /* 0x000fe20000010100 */
[----:B------:R-:W-:Y:S01]  /*3aa0*/  SHF.L.U32 R81, R36, 0x10, RZ ;  /* 0x0000001024517819 */ /* 0x000fe200000006ff */
[----:B------:R-:W-:Y:S01]  /*3ab0*/  FADD.FTZ R70, -R0, R75 ;  /* 0x0000004b00467221 */ /* 0x000fe20000010100 */
[----:B------:R-:W-:Y:S01]  /*3ac0*/  SHF.L.U32 R75, R57, 0x10, RZ ;  /* 0x00000010394b7819 */ /* 0x000fe200000006ff */
[----:B------:R-:W-:Y:S01]  /*3ad0*/  FMUL.FTZ R68, R67, R68 ;  /* 0x0000004443447220 */ /* 0x000fe20000410000 */
[----:B------:R-:W-:-:S03]  /*3ae0*/  F2FP.BF16.F32.PACK_AB R19, R104, R19 ;  /* 0x000000136813723e */ /* 0x000fc600000010ff */
[----:B------:R-:W-:Y:S01]  /*3af0*/  FFMA.FTZ R68, R68, R69, R81 ;  /* 0x0000004544447223 */ /* 0x000fe20000010051 */
[----:B------:R-:W-:Y:S01]  /*3b00*/  FMUL.FTZ R69, R67, R70 ;  /* 0x0000004643457220 */ /* 0x000fe20000410000 */
[----:B------:R-:W-:Y:S01]  /*3b10*/  IMAD.U32 R70, R6, 0x10000, RZ ;  /* 0x0001000006467824 */ /* 0x000fe200078e00ff */
[----:B------:R-:W-:-:S03]  /*3b20*/  SHF.L.U32 R81, R37, 0x10, RZ ;  /* 0x0000001025517819 */ /* 0x000fc600000006ff */
[----:B------:R-:W-:Y:S01]  /*3b30*/  FFMA.FTZ R69, R69, R70, R72 ;  /* 0x0000004645457223 */ /* 0x000fe20000010048 */
[----:B------:R-:W-:Y:S01]  /*3b40*/  FMUL.FTZ R70, R67, R76 ;  /* 0x0000004c43467220 */ /* 0x000fe20000410000 */
[----:B------:R-:W-:Y:S01]  /*3b50*/  FADD.FTZ R72, -R0, R77 ;  /* 0x0000004d00487221 */ /* 0x000fe20000010100 */
[----:B------:R-:W-:Y:S01]  /*3b60*/  IMAD.U32 R77, R3, 0x10000, RZ ;  /* 0x00010000034d7824 */ /* 0x000fe200078e00ff */
[----:B------:R-:W-:Y:S01]  /*3b70*/  SHF.L.U32 R76, R58, 0x10, RZ ;  /* 0x000000103a4c7819 */ /* 0x000fe200000006ff */
[----:B------:R-:W-:Y:S01]  /*3b80*/  FFMA.FTZ R70, R70, R75, R81 ;  /* 0x0000004b46467223 */ /* 0x000fe20000010051 */
[----:B------:R-:W-:Y:S01]  /*3b90*/  SHF.L.U32 R75, R4, 0x10, RZ ;  /* 0x00000010044b7819 */ /* 0x000fe200000006ff */
[----:B------:R-:W-:Y:S01]  /*3ba0*/  FMUL.FTZ R72, R67, R72 ;  /* 0x0000004843487220 */ /* 0x000fe20000410000 */
        /* <DEDUP_REMOVED lines=10> */
[----:B------:R-:W-:Y:S01]  /*3c50*/  SHF.L.U32 R79, R39, 0x10, RZ ;  /* 0x00000010274f7819 */ /* 0x000fe200000006ff */
[----:B------:R-:W-:Y:S02]  /*3c60*/  IMAD.U32 R75, R59, 0x10000, RZ ;  /* 0x000100003b4b7824 */ /* 0x000fe400078e00ff */
[----:B------:R-:W-:Y:S01]  /*3c70*/  FADD.FTZ R76, -R0, R93 ;  /* 0x0000005d004c7221 */ /* 0x000fe20000010100 */
[----:B------:R-:W-:Y:S01]  /*3c80*/  F2FP.BF16.F32.PACK_AB R66, R78, R77 ;  /* 0x0000004d4e42723e */ /* 0x000fe200000010ff */
        /* <DEDUP_REMOVED lines=15> */
[----:B------:R-:W-:-:S03]  /*3d80*/  SHF.L.U32 R81, R120, 0x10, RZ ;  /* 0x0000001078517819 */ /* 0x000fc600000006ff */
[----:B------:R-:W-:Y:S01]  /*3d90*/  FFMA.FTZ R79, R79, R80, R82 ;  /* 0x000000504f4f7223 */ /* 0x000fe20000010052 */
[----:B------:R-:W-:Y:S01]  /*3da0*/  FADD.FTZ R80, -R0, R85 ;  /* 0x0000005500507221 */ /* 0x000fe20000010100 */
[----:B------:R-:W-:Y:S01]  /*3db0*/  FFMA.FTZ R105, R90, R105, R81 ;  /* 0x000000695a697223 */ /* 0x000fe20000010051 */
[----:B------:R-:W-:Y:S02]  /*3dc0*/  SHF.L.U32 R81, R62, 0x10, RZ ;  /* 0x000000103e517819 */ /* 0x000fe400000006ff */
[----:B------:R-:W-:Y:S01]  /*3dd0*/  FMUL.FTZ R80, R67, R80 ;  /* 0x0000005043507220 */ /* 0x000fe20000410000 */
[----:B------:R-:W-:-:S03]  /*3de0*/  SHF.L.U32 R82, R25, 0x10, RZ ;  /* 0x0000001019527819 */ /* 0x000fc600000006ff */
[----:B------:R-:W-:Y:S01]  /*3df0*/  FFMA.FTZ R108, R80, R81, R83 ;  /* 0x00000051506c7223 */ /* 0x000fe20000010053 */
[----:B------:R-:W-:Y:S01]  /*3e00*/  FADD.FTZ R80, -R0, R91 ;  /* 0x0000005b00507221 */ /* 0x000fe20000010100 */
[----:B------:R-:W-:Y:S01]  /*3e10*/  IMAD.U32 R81, R122, 0x10000, RZ ;  /* 0x000100007a517824 */ /* 0x000fe200078e00ff */
[----:B------:R-:W-:Y:S02]  /*3e20*/  SHF.L.U32 R83, R35, 0x10, RZ ;  /* 0x0000001023537819 */ /* 0x000fe400000006ff */
[----:B------:R-:W-:-:S04]  /*3e30*/  FMUL.FTZ R80, R67, R80 ;  /* 0x0000005043507220 */ /* 0x000fc80000410000 */
[----:B------:R-:W-:Y:S01]  /*3e40*/  FFMA.FTZ R109, R80, R109, R81 ;  /* 0x0000006d506d7223 */ /* 0x000fe20000010051 */
[----:B------:R-:W-:Y:S01]  /*3e50*/  SHF.L.U32 R81, R63, 0x10, RZ ;  /* 0x000000103f517819 */ /* 0x000fe200000006ff */
[----:B------:R-:W-:Y:S01]  /*3e60*/  FADD.FTZ R80, -R0, R101 ;  /* 0x0000006500507221 */ /* 0x000fe20000010100 */
[----:B------:R-:W-:-:S03]  /*3e70*/  SHF.L.U32 R101, R49, 0x10, RZ ;  /* 0x0000001031657819 */ /* 0x000fc600000006ff */
[----:B0-----:R-:W-:Y:S01]  /*3e80*/  FFMA.FTZ R110, R92, R81, R83 ;  /* 0x000000515c6e7223 */ /* 0x001fe20000010053 */
[----:B------:R-:W-:Y:S01]  /*3e90*/  SHF.L.U32 R81, R124, 0x10, RZ ;  /* 0x000000107c517819 */ /* 0x000fe200000006ff */
[----:B------:R-:W-:Y:S01]  /*3ea0*/  FMUL.FTZ R80, R67, R80 ;  /* 0x0000005043507220 */ /* 0x000fe20000410000 */
[----:B------:R-:W-:Y:S01]  /*3eb0*/  SHF.L.U32 R83, R28, 0x10, RZ ;  /* 0x000000101c537819 */ /* 0x000fe200000006ff */
[----:B------:R-:W0:Y:S02]  /*3ec0*/  LDC.64 R92, c[0x0][0x428] ;  /* 0x00010a00ff5c7b82 */ /* 0x000e240000000a00 */
[----:B------:R-:W-:Y:S01]  /*3ed0*/  FFMA.FTZ R111, R94, R111, R81 ;  /* 0x0000006f5e6f7223 */ /* 0x000fe20000010051 */
[----:B------:R-:W-:-:S04]  /*3ee0*/  IMAD.U32 R81, R48, 0x10000, RZ ;  /* 0x0001000030517824 */ /* 0x000fc800078e00ff */
[----:B------:R-:W-:Y:S01]  /*3ef0*/  FFMA.FTZ R94, R80, R81, R83 ;  /* 0x00000051505e7223 */ /* 0x000fe20000010053 */
[----:B------:R-:W-:Y:S01]  /*3f00*/  SHF.L.U32 R81, R29, 0x10, RZ ;  /* 0x000000101d517819 */ /* 0x000fe200000006ff */
[----:B------:R-:W-:Y:S01]  /*3f10*/  FADD.FTZ R80, -R0, R99 ;  /* 0x0000006300507221 */ /* 0x000fe20000010100 */
[----:B------:R-:W-:Y:S02]  /*3f20*/  SHF.L.U32 R99, R50, 0x10, RZ ;  /* 0x0000001032637819 */ /* 0x000fe400000006ff */
[----:B------:R-:W-:Y:S01]  /*3f30*/  SHF.L.U32 R83, R31, 0x10, RZ ;  /* 0x000000101f537819 */ /* 0x000fe200000006ff */
[----:B------:R-:W-:Y:S01]  /*3f40*/  FFMA.FTZ R101, R96, R101, R81 ;  /* 0x0000006560657223 */ /* 0x000fe20000010051 */
[----:B------:R-:W-:Y:S01]  /*3f50*/  FMUL.FTZ R80, R67, R80 ;  /* 0x0000005043507220 */ /* 0x000fe20000410000 */
[----:B------:R-:W-:Y:S01]  /*3f60*/  IMAD.U32 R81, R30, 0x10000, RZ ;  /* 0x000100001e517824 */ /* 0x000fe200078e00ff */
[----:B------:R-:W-:-:S03]  /*3f70*/  F2FP.BF16.F32.PACK_AB R71, R111, R110 ;  /* 0x0000006e6f47723e */ /* 0x000fc600000010ff */
[----:B------:R-:W-:Y:S01]  /*3f80*/  FFMA.FTZ R99, R80, R99, R81 ;  /* 0x0000006350637223 */ /* 0x000fe20000010051 */
[----:B------:R-:W-:Y:S01]  /*3f90*/  SHF.L.U32 R81, R51, 0x10, RZ ;  /* 0x0000001033517819 */ /* 0x000fe200000006ff */
[----:B------:R-:W-:Y:S01]  /*3fa0*/  FADD.FTZ R80, -R0, R103 ;  /* 0x0000006700507221 */ /* 0x000fe20000010100 */
[----:B------:R-:W-:-:S03]  /*3fb0*/  SHF.L.U32 R103, R46, 0x10, RZ ;  /* 0x000000102e677819 */ /* 0x000fc600000006ff */
[----:B------:R-:W-:Y:S01]  /*3fc0*/  FFMA.FTZ R98, R98, R81, R83 ;  /* 0x0000005162627223 */ /* 0x000fe20000010053 */
[----:B------:R-:W-:Y:S01]  /*3fd0*/  SHF.L.U32 R81, R44, 0x10, RZ ;  /* 0x000000102c517819 */ /* 0x000fe200000006ff */
[----:B------:R-:W-:Y:S01]  /*3fe0*/  FMUL.FTZ R80, R67, R80 ;  /* 0x0000005043507220 */ /* 0x000fe20000410000 */
[----:B------:R-:W-:-:S05]  /*3ff0*/  SHF.L.U32 R83, R24, 0x10, RZ ;  /* 0x0000001018537819 */ /* 0x000fca00000006ff */
[----:B------:R-:W-:Y:S01]  /*4000*/  FFMA.FTZ R96, R80, R81, R83 ;  /* 0x0000005150607223 */ /* 0x000fe20000010053 */
[----:B------:R-:W-:Y:S01]  /*4010*/  FADD.FTZ R80, -R0, R16 ;  /* 0x0000001000507221 */ /* 0x000fe20000010100 */
[----:B------:R-:W-:-:S03]  /*4020*/  IADD3 R16, PT, PT, R15, -0x1, RZ ;  /* 0xffffffff0f107810 */ /* 0x000fc60007ffe0ff */
[----:B------:R-:W-:Y:S01]  /*4030*/  FMUL.FTZ R15, R67, R80 ;  /* 0x00000050430f7220 */ /* 0x000fe20000410000 */
[----:B------:R-:W-:Y:S02]  /*4040*/  IMAD.U32 R80, R45, 0x10000, RZ ;  /* 0x000100002d507824 */ /* 0x000fe400078e00ff */
[----:B------:R-:W-:Y:S02]  /*4050*/  IMAD R16, R16, R125, RZ ;  /* 0x0000007d10107224 */ /* 0x000fe400078e02ff */
        /* <DEDUP_REMOVED lines=9> */
[----:B------:R-:W-:Y:S02]  /*40f0*/  SHF.R.S32.HI R67, RZ, 0x1f, R16 ;  /* 0x0000001fff437819 */ /* 0x000fe40000011410 */
[----:B------:R-:W-:Y:S02]  /*4100*/  LOP3.LUT R0, R113, 0x1f, RZ, 0xc0, !PT ;  /* 0x0000001f71007812 */ /* 0x000fe400078ec0ff */
[----:B------:R-:W-:Y:S02]  /*4110*/  LEA.HI R67, R67, R16, RZ, 0x3 ;  /* 0x0000001043437211 */ /* 0x000fe400078f18ff */
[----:B------:R-:W-:Y:S02]  /*4120*/  SHF.L.U32 R16, R47, 0x10, RZ ;  /* 0x000000102f107819 */ /* 0x000fe400000006ff */
[----:B------:R-:W-:-:S02]  /*4130*/  LEA.HI.SX32 R67, R67, R0, 0x1d ;  /* 0x0000000043437211 */ /* 0x000fc400078feaff */
[----:B------:R-:W-:Y:S01]  /*4140*/  F2FP.BF16.F32.PACK_AB R78, R89, R103 ;  /* 0x00000067594e723e */ /* 0x000fe200000010ff */
[----:B------:R-:W-:Y:S01]  /*4150*/  FFMA.FTZ R113, R73, R16, R74 ;  /* 0x0000001049717223 */ /* 0x000fe2000001004a */
[C---:B------:R-:W-:Y:S01]  /*4160*/  IADD3 R85, PT, PT, R67.reuse, 0x40, RZ ;  /* 0x0000004043557810 */ /* 0x040fe20007ffe0ff */
[C---:B------:R-:W-:Y:S01]  /*4170*/  VIADD R83, R67.reuse, 0x20 ;  /* 0x0000002043537836 */ /* 0x040fe20000000000 */
[C---:B------:R-:W-:Y:S01]  /*4180*/  IADD3 R91, PT, PT, R67.reuse, 0x60, RZ ;  /* 0x00000060435b7810 */ /* 0x040fe20007ffe0ff */
[C-C-:B0-----:R-:W-:Y:S01]  /*4190*/  IMAD.WIDE.U32 R80, R67.reuse, 0x10, R92.reuse ;  /* 0x0000001043507825 */ /* 0x141fe200078e005c */
[----:B------:R-:W-:Y:S02]  /*41a0*/  IADD3 R73, PT, PT, R67, 0x80, RZ ;  /* 0x0000008043497810 */ /* 0x000fe40007ffe0ff */
[----:B------:R-:W-:Y:S01]  /*41b0*/  F2FP.BF16.F32.PACK_AB R16, R65, R64 ;  /* 0x000000404110723e */ /* 0x000fe200000010ff */
[----:B------:R-:W-:Y:S01]  /*41c0*/  IMAD.WIDE.U32 R82, R83, 0x10, R92 ;  /* 0x0000001053527825 */ /* 0x000fe200078e005c */
[----:B------:R-:W-:-:S02]  /*41d0*/  F2FP.BF16.F32.PACK_AB R67, R107, R106 ;  /* 0x0000006a6b43723e */ /* 0x000fc400000010ff */
[----:B------:R-:W-:Y:S01]  /*41e0*/  F2FP.BF16.F32.PACK_AB R65, R72, R70 ;  /* 0x000000464841723e */ /* 0x000fe200000010ff */
[--C-:B------:R-:W-:Y:S01]  /*41f0*/  IMAD.WIDE.U32 R84, R85, 0x10, R92.reuse ;  /* 0x0000001055547825 */ /* 0x100fe200078e005c */
[----:B------:R-:W-:Y:S01]  /*4200*/  F2FP.BF16.F32.PACK_AB R64, R69, R68 ;  /* 0x000000444540723e */ /* 0x000fe200000010ff */
[----:B------:R1:W-:Y:S01]  /*4210*/  STG.E.128 desc[UR6][R80.64], R16 ;  /* 0x0000001050007986 */ /* 0x0003e2000c101d06 */
[----:B------:R-:W-:Y:S01]  /*4220*/  F2FP.BF16.F32.PACK_AB R70, R109, R108 ;  /* 0x0000006c6d46723e */ /* 0x000fe200000010ff */
[--C-:B------:R-:W-:Y:S01]  /*4230*/  IMAD.WIDE.U32 R90, R91, 0x10, R92.reuse ;  /* 0x000000105b5a7825 */ /* 0x100fe200078e005c */
[----:B------:R-:W-:Y:S01]  /*4240*/  F2FP.BF16.F32.PACK_AB R69, R105, R79 ;  /* 0x0000004f6945723e */ /* 0x000fe200000010ff */
[----:B------:R1:W-:Y:S01]  /*4250*/  STG.E.128 desc[UR6][R82.64], R64 ;  /* 0x0000004052007986 */ /* 0x0003e2000c101d06 */
[----:B------:R-:W-:Y:S01]  /*4260*/  F2FP.BF16.F32.PACK_AB R68, R76, R75 ;  /* 0x0000004b4c44723e */ /* 0x000fe200000010ff */
[----:B------:R-:W-:Y:S01]  /*4270*/  IMAD.WIDE.U32 R92, R73, 0x10, R92 ;  /* 0x00000010495c7825 */ /* 0x000fe200078e005c */
[----:B------:R-:W-:-:S02]  /*4280*/  F2FP.BF16.F32.PACK_AB R75, R102, R98 ;  /* 0x00000062664b723e */ /* 0x000fc400000010ff */
[----:B------:R-:W-:Y:S01]  /*4290*/  F2FP.BF16.F32.PACK_AB R74, R100, R99 ;  /* 0x00000063644a723e */ /* 0x000fe200000010ff */
[----:B------:R1:W-:Y:S01]  /*42a0*/  STG.E.128 desc[UR6][R84.64], R68 ;  /* 0x0000004454007986 */ /* 0x0003e2000c101d06 */
[----:B------:R-:W-:Y:S02]  /*42b0*/  F2FP.BF16.F32.PACK_AB R73, R97, R101 ;  /* 0x000000656149723e */ /* 0x000fe400000010ff */
[----:B------:R-:W-:Y:S02]  /*42c0*/  F2FP.BF16.F32.PACK_AB R72, R88, R94 ;  /* 0x0000005e5848723e */ /* 0x000fe400000010ff */
[----:B------:R-:W-:Y:S02]  /*42d0*/  F2FP.BF16.F32.PACK_AB R79, R95, R113 ;  /* 0x000000715f4f723e */ /* 0x000fe400000010ff */
[----:B------:R-:W-:Y:S01]  /*42e0*/  F2FP.BF16.F32.PACK_AB R76, R86, R96 ;  /* 0x00000060564c723e */ /* 0x000fe200000010ff */
[----:B------:R1:W-:Y:S04]  /*42f0*/  STG.E.128 desc[UR6][R90.64], R72 ;  /* 0x000000485a007986 */ /* 0x0003e8000c101d06 */
[----:B------:R1:W-:Y:S02]  /*4300*/  STG.E.128 desc[UR6][R92.64], R76 ;  /* 0x0000004c5c007986 */ /* 0x0003e4000c101d06 */
.L_x_153:
[----:B------:R-:W-:Y:S05]  /*4310*/  BSYNC.RECONVERGENT B0 ;  /* 0x0000000000007941 */ /* 0x000fea0003800200 */
.L_x_152:
[----:B-1----:R-:W1:Y:S02]  /*4320*/  LDC.64 R16, c[0x0][0x380] ;  /* 0x0000e000ff107b82 */ /* 0x002e640000000a00 */
[----:B-1----:R-:W-:-:S04]  /*4330*/  LEA R2, R16, R2, 0x2 ;  /* 0x0000000210027211 */ /* 0x002fc800078e10ff */
[----:B------:R-:W-:-:S13]  /*4340*/  ISETP.GE.AND P0, PT, R2, R17, PT ;  /* 0x000000110200720c */ /* 0x000fda0003f06270 */
[----:B------:R-:W-:Y:S05]  /*4350*/  @!P0 BRA `(.L_x_154) ;  /* 0xffffffc000488947 */ /* 0x000fea000383ffff */
[----:B------:R-:W-:Y:S05]  /*4360*/  EXIT ;  /* 0x000000000000794d */ /* 0x000fea0003800000 */
.L_x_151:
[----:B------:R-:W-:Y:S01]  /*4370*/  HFMA2 R67, -RZ, RZ, 0, 1.847743988037109375e-06 ;  /* 0x0000001fff437431 */ /* 0x000fe200000001ff */
[----:B------:R-:W-:Y:S01]  /*4380*/  BSSY B0, `(.L_x_155) ;  /* 0x0000007000007945 */ /* 0x000fe20003800000 */
[----:B------:R-:W-:Y:S01]  /*4390*/  MOV R111, R87 ;  /* 0x00000057006f7202 */ /* 0x000fe20000000f00 */
[----:B------:R-:W-:Y:S01]  /*43a0*/  IMAD.MOV.U32 R86, RZ, RZ, 0x1 ;  /* 0x00000001ff567424 */ /* 0x000fe200078e00ff */
[----:B------:R-:W-:-:S07]  /*43b0*/  MOV R66, 0xffffffff ;  /* 0xffffffff00427802 */ /* 0x000fce0000000f00 */
[----:B------:R-:W-:Y:S05]  /*43c0*/  WARPSYNC.COLLECTIVE R66, `(.L_x_156) ;  /* 0x0000000042087348 */ /* 0x000fea0003c00000 */
[----:B------:R0:W1:Y:S02]  /*43d0*/  SHFL.BFLY P0, R64, R111, R86, R67 ;  /* 0x0c0000566f407389 */ /* 0x0000640000000043 */
[----:B01----:R-:W-:Y:S05]  /*43e0*/  ENDCOLLECTIVE ;  /* 0x000000000000791b */ /* 0x003fea0003800000 */
.L_x_156:
[----:B------:R-:W-:Y:S05]  /*43f0*/  BSYNC B0 ;  /* 0x0000000000007941 */ /* 0x000fea0003800000 */
.L_x_155:
[----:B------:R-:W-:Y:S01]  /*4400*/  FADD.FTZ R88, R87, R64 ;  /* 0x0000004057587221 */ /* 0x000fe20000010000 */
[----:B------:R-:W-:Y:S01]  /*4410*/  HFMA2 R86, -RZ, RZ, 0, 1.1920928955078125e-07 ;  /* 0x00000002ff567431 */ /* 0x000fe200000001ff */
[----:B------:R-:W-:Y:S01]  /*4420*/  MOV R67, 0x1f ;  /* 0x0000001f00437802 */ /* 0x000fe20000000f00 */
[----:B------:R-:W-:Y:S01]  /*4430*/  IMAD.MOV.U32 R66, RZ, RZ, -0x1 ;  /* 0xffffffffff427424 */ /* 0x000fe200078e00ff */
[----:B------:R-:W0:Y:S01]  /*4440*/  LDC R65, c[0x0][0x400] ;  /* 0x00010000ff417b82 */ /* 0x000e220000000800 */
[----:B------:R-:W-:-:S07]  /*4450*/  MOV R111, R88 ;  /* 0x00000058006f7202 */ /* 0x000fce0000000f00 */
[----:B0-----:R-:W-:Y:S05]  /*4460*/  WARPSYNC.COLLECTIVE R66, `(.L_x_157) ;  /* 0x0000000042087348 */ /* 0x001fea0003c00000 */
[----:B------:R1:W2:Y:S02]  /*4470*/  SHFL.BFLY P0, R64, R111, R86, R67 ;  /* 0x0c0000566f407389 */ /* 0x0002a40000000043 */
[----:B012---:R-:W-:Y:S05]  /*4480*/  ENDCOLLECTIVE ;  /* 0x000000000000791b */ /* 0x007fea0003800000 */
.L_x_157:
[----:B------:R-:W-:Y:S02]  /*4490*/  HFMA2 R86, -RZ, RZ, 0, 2.384185791015625e-07 ;  /* 0x00000004ff567431 */ /* 0x000fe400000001ff */
[----:B------:R-:W-:-:S05]  /*44a0*/  FADD.FTZ R108, R88, R64 ;  /* 0x00000040586c7221 */ /* 0x000fca0000010000 */
[----:B------:R-:W-:-:S07]  /*44b0*/  MOV R111, R108 ;  /* 0x0000006c006f7202 */ /* 0x000fce0000000f00 */
[----:B------:R-:W-:Y:S05]  /*44c0*/  WARPSYNC.COLLECTIVE R66, `(.L_x_158) ;  /* 0x0000000042087348 */ /* 0x000fea0003c00000 */
[----:B------:R0:W1:Y:S02]  /*44d0*/  SHFL.BFLY P0, R64, R111, R86, R67 ;  /* 0x0c0000566f407389 */ /* 0x0000640000000043 */
[----:B01----:R-:W-:Y:S05]  /*44e0*/  ENDCOLLECTIVE ;  /* 0x000000000000791b */ /* 0x003fea0003800000 */
.L_x_158:
[----:B------:R-:W-:Y:S02]  /*44f0*/  HFMA2 R86, -RZ, RZ, 0, 4.76837158203125e-07 ;  /* 0x00000008ff567431 */ /* 0x000fe400000001ff */
[----:B------:R-:W-:-:S05]  /*4500*/  FADD.FTZ R109, R108, R64 ;  /* 0x000000406c6d7221 */ /* 0x000fca0000010000 */
[----:B------:R-:W-:-:S07]  /*4510*/  MOV R111, R109 ;  /* 0x0000006d006f7202 */ /* 0x000fce0000000f00 */
[----:B------:R-:W-:Y:S05]  /*4520*/  WARPSYNC.COLLECTIVE R66, `(.L_x_159) ;  /* 0x0000000042087348 */ /* 0x000fea0003c00000 */
[----:B------:R0:W1:Y:S02]  /*4530*/  SHFL.BFLY P0, R64, R111, R86, R67 ;  /* 0x0c0000566f407389 */ /* 0x0000640000000043 */
[----:B01----:R-:W-:Y:S05]  /*4540*/  ENDCOLLECTIVE ;  /* 0x000000000000791b */ /* 0x003fea0003800000 */
.L_x_159:
[----:B------:R-:W-:Y:S02]  /*4550*/  IMAD.MOV.U32 R86, RZ, RZ, 0x10 ;  /* 0x00000010ff567424 */ /* 0x000fe400078e00ff */
[----:B------:R-:W-:-:S05]  /*4560*/  FADD.FTZ R110, R109, R64 ;  /* 0x000000406d6e7221 */ /* 0x000fca0000010000 */
[----:B------:R-:W-:-:S07]  /*4570*/  MOV R111, R110 ;  /* 0x0000006e006f7202 */ /* 0x000fce0000000f00 */
[----:B------:R-:W-:Y:S05]  /*4580*/  WARPSYNC.COLLECTIVE R66, `(.L_x_160) ;  /* 0x0000000042087348 */ /* 0x000fea0003c00000 */
[----:B------:R0:W1:Y:S02]  /*4590*/  SHFL.BFLY P0, R64, R111, R86, R67 ;  /* 0x0c0000566f407389 */ /* 0x0000640000000043 */
[----:B01----:R-:W-:Y:S05]  /*45a0*/  ENDCOLLECTIVE ;  /* 0x000000000000791b */ /* 0x003fea0003800000 */
.L_x_160:
[----:B------:R-:W-:Y:S02]  /*45b0*/  HFMA2 R86, -RZ, RZ, 0, 5.9604644775390625e-08 ;  /* 0x00000001ff567431 */ /* 0x000fe400000001ff */
        /* <DEDUP_REMOVED lines=8> */
[----:B------:R-:W-:Y:S01]  /*4640*/  FFMA.FTZ R64, R87, R87, R64 ;  /* 0x0000005757407223 */ /* 0x000fe20000010040 */
[----:B------:R-:W-:-:S03]  /*4650*/  FADD.FTZ R87, -R107, R105 ;  /* 0x000000696b577221 */ /* 0x000fc60000010100 */
        /* <DEDUP_REMOVED lines=71> */
[----:B------:R-:W-:-:S03]  /*4ad0*/  MOV R67, 0x1f ;  /* 0x0000001f00437802 */ /* 0x000fc60000000f00 */
[----:B------:R-:W-:-:S05]  /*4ae0*/  FFMA.FTZ R87, R87, R87, R64 ;  /* 0x0000005757577223 */ /* 0x000fca0000010040 */
[----:B------:R-:W-:-:S07]  /*4af0*/  MOV R111, R87 ;  /* 0x00000057006f7202 */ /* 0x000fce0000000f00 */
[----:B------:R-:W-:Y:S05]  /*4b00*/  WARPSYNC.COLLECTIVE R66, `(.L_x_161) ;  /* 0x0000000042087348 */ /* 0x000fea0003c00000 */
[----:B------:R0:W1:Y:S02]  /*4b10*/  SHFL.BFLY P0, R64, R111, R86, R67 ;  /* 0x0c0000566f407389 */ /* 0x0000640000000043 */
[----:B01----:R-:W-:Y:S05]  /*4b20*/  ENDCOLLECTIVE ;  /* 0x000000000000791b */ /* 0x003fea0003800000 */
.L_x_161:
[----:B------:R-:W-:Y:S02]  /*4b30*/  HFMA2 R86, -RZ, RZ, 0, 1.1920928955078125e-07 ;  /* 0x00000002ff567431 */ /* 0x000fe400000001ff */
[----:B------:R-:W-:-:S05]  /*4b40*/  FADD.FTZ R88, R87, R64 ;  /* 0x0000004057587221 */ /* 0x000fca0000010000 */
[----:B------:R-:W-:-:S07]  /*4b50*/  MOV R111, R88 ;  /* 0x00000058006f7202 */ /* 0x000fce0000000f00 */
[----:B------:R-:W-:Y:S05]  /*4b60*/  WARPSYNC.COLLECTIVE R66, `(.L_x_162) ;  /* 0x0000000042087348 */ /* 0x000fea0003c00000 */
[----:B------:R0:W1:Y:S02]  /*4b70*/  SHFL.BFLY P0, R64, R111, R86, R67 ;  /* 0x0c0000566f407389 */ /* 0x0000640000000043 */
[----:B01----:R-:W-:Y:S05]  /*4b80*/  ENDCOLLECTIVE ;  /* 0x000000000000791b */ /* 0x003fea0003800000 */
.L_x_162:
[----:B------:R-:W-:Y:S01]  /*4b90*/  MOV R86, 0x4 ;  /* 0x0000000400567802 */ /* 0x000fe20000000f00 */
[----:B------:R-:W-:-:S04]  /*4ba0*/  FADD.FTZ R108, R88, R64 ;  /* 0x00000040586c7221 */ /* 0x000fc80000010000 */
[----:B------:R-:W-:-:S07]  /*4bb0*/  IMAD.MOV.U32 R111, RZ, RZ, R108 ;  /* 0x000000ffff6f7224 */ /* 0x000fce00078e006c */
[----:B------:R-:W-:Y:S05]  /*4bc0*/  WARPSYNC.COLLECTIVE R66, `(.L_x_163) ;  /* 0x0000000042087348 */ /* 0x000fea0003c00000 */
[----:B------:R0:W1:Y:S02]  /*4bd0*/  SHFL.BFLY P0, R64, R111, R86, R67 ;  /* 0x0c0000566f407389 */ /* 0x0000640000000043 */
[----:B01----:R-:W-:Y:S05]  /*4be0*/  ENDCOLLECTIVE ;  /* 0x000000000000791b */ /* 0x003fea0003800000 */
.L_x_163:
[----:B------:R-:W-:Y:S02]  /*4bf0*/  HFMA2 R86, -RZ, RZ, 0, 4.76837158203125e-07 ;  /* 0x00000008ff567431 */ /* 0x000fe400000001ff */
[----:B------:R-:W-:-:S05]  /*4c00*/  FADD.FTZ R109, R108, R64 ;  /* 0x000000406c6d7221 */ /* 0x000fca0000010000 */
[----:B------:R-:W-:-:S07]  /*4c10*/  MOV R111, R109 ;  /* 0x0000006d006f7202 */ /* 0x000fce0000000f00 */
[----:B------:R-:W-:Y:S05]  /*4c20*/  WARPSYNC.COLLECTIVE R66, `(.L_x_164) ;  /* 0x0000000042087348 */ /* 0x000fea0003c00000 */
[----:B------:R0:W1:Y:S02]  /*4c30*/  SHFL.BFLY P0, R64, R111, R86, R67 ;  /* 0x0c0000566f407389 */ /* 0x0000640000000043 */
[----:B01----:R-:W-:Y:S05]  /*4c40*/  ENDCOLLECTIVE ;  /* 0x000000000000791b */ /* 0x003fea0003800000 */
.L_x_164:
[----:B------:R-:W-:Y:S02]  /*4c50*/  HFMA2 R86, -RZ, RZ, 0, 9.5367431640625e-07 ;  /* 0x00000010ff567431 */ /* 0x000fe400000001ff */
[----:B------:R-:W-:-:S05]  /*4c60*/  FADD.FTZ R110, R109, R64 ;  /* 0x000000406d6e7221 */ /* 0x000fca0000010000 */
[----:B------:R-:W-:-:S07]  /*4c70*/  MOV R111, R110 ;  /* 0x0000006e006f7202 */ /* 0x000fce0000000f00 */
[----:B------:R-:W-:Y:S05]  /*4c80*/  WARPSYNC.COLLECTIVE R66, `(.L_x_165) ;  /* 0x0000000042087348 */ /* 0x000fea0003c00000 */
[----:B------:R0:W1:Y:S02]  /*4c90*/  SHFL.BFLY P0, R64, R111, R86, R67 ;  /* 0x0c0000566f407389 */ /* 0x0000640000000043 */
[----:B01----:R-:W-:Y:S05]  /*4ca0*/  ENDCOLLECTIVE ;  /* 0x000000000000791b */ /* 0x003fea0003800000 */
.L_x_165:
[----:B------:R-:W-:Y:S05]  /*4cb0*/  BRA `(.L_x_166) ;  /* 0xffffffe4004c7947 */ /* 0x000fea000383ffff */
.L_x_167:
        /* <DEDUP_REMOVED lines=12> */
.L_x_45771:


//--------------------- .text._ZN10layer_norm13ln_fwd_kernelINS_13Kernel_traitsI13__nv_bfloat16S2_S2_S2_fjLj1280ELj1ELj4ELj1ELj16ENS_18Kernel_traits_baseILj1280ES2_S2_S2_S2_fjLj128EEEEELb0ELb1ELb0ELb0EEEvNS_9FwdParamsE --------------------------
	.section	.text._ZN10layer_norm13ln_fwd_kernelINS_13Kernel_traitsI13__nv_bfloat16S2_S2_S2_fjLj1280ELj1ELj4ELj1ELj16ENS_18Kernel_traits_baseILj1280ES2_S2_S2_S2_fjLj128EEEEELb0ELb1ELb0ELb0EEEvNS_9FwdParamsE,"ax",@progbits
	.align	128
        .global         _ZN10layer_norm13ln_fwd_kernelINS_13Kernel_traitsI13__nv_bfloat16S2_S2_S2_fjLj1280ELj1ELj4ELj1ELj16ENS_18Kernel_traits_baseILj1280ES2_S2_S2_S2_fjLj128EEEEELb0ELb1ELb0ELb0EEEvNS_9FwdParamsE
        .type           _ZN10layer_norm13ln_fwd_kernelINS_13Kernel_traitsI13__nv_bfloat16S2_S2_S2_fjLj1280ELj1ELj4ELj1ELj16ENS_18Kernel_traits_baseILj1280ES2_S2_S2_S2_fjLj128EEEEELb0ELb1ELb0ELb0EEEvNS_9FwdParamsE,@function
        .size           _ZN10layer_norm13ln_fwd_kernelINS_13Kernel_traitsI13__nv_bfloat16S2_S2_S2_fjLj1280ELj1ELj4ELj1ELj16ENS_18Kernel_traits_baseILj1280ES2_S2_S2_S2_fjLj128EEEEELb0ELb1ELb0ELb0EEEvNS_9FwdParamsE,(.L_x_45772 - _ZN10layer_norm13ln_fwd_kernelINS_13Kernel_traitsI13__nv_bfloat16S2_S2_S2_fjLj1280ELj1ELj4ELj1ELj16ENS_18Kernel_traits_baseILj1280ES2_S2_S2_S2_fjLj128EEEEELb0ELb1ELb0ELb0EEEvNS_9FwdParamsE)
        .other          _ZN10layer_norm13ln_fwd_kernelINS_13Kernel_traitsI13__nv_bfloat16S2_S2_S2_fjLj1280ELj1ELj4ELj1ELj16ENS_18Kernel_traits_baseILj1280ES2_S2_S2_S2_fjLj128EEEEELb0ELb1ELb0ELb0EEEvNS_9FwdParamsE,@"STO_CUDA_ENTRY STV_DEFAULT"
_ZN10layer_norm13ln_fwd_kernelINS_13Kernel_traitsI13__nv_bfloat16S2_S2_S2_fjLj1280ELj1ELj4ELj1ELj16ENS_18Kernel_traits_baseILj1280ES2_S2_S2_S2_fjLj128EEEEELb0ELb1ELb0ELb0EEEvNS_9FwdParamsE:
.text._ZN10layer_norm13ln_fwd_kernelINS_13Kernel_traitsI13__nv_bfloat16S2_S2_S2_fjLj1280ELj1ELj4ELj1ELj16ENS_18Kernel_traits_baseILj1280ES2_S2_S2_S2_fjLj128EEEEELb0ELb1ELb0ELb0EEEvNS_9FwdParamsE:
        /* <DEDUP_REMOVED lines=29> */
[----:B-1----:R-:W-:-:S05]  /*01d0*/  @P0 IMAD.WIDE.U32 R4, R27, 0x10, R4 ;  /* 0x000000101b040825 */ /* 0x002fca00078e0004 */
[----:B------:R0:W5:Y:S02]  /*01e0*/  @P0 LD.E.128 R104, desc[UR6][R4.64] ;  /* 0x0000000604680980 */ /* 0x000164000c101d00 */
[----:B------:R-:W1:Y:S01]  /*01f0*/  @P1 LDC.64 R12, c[0x0][0x3e8] ;  /* 0x0000fa00ff0c1b82 */ /* 0x000e620000000a00 */
[C---:B--2---:R-:W-:Y:S01]  /*0200*/  @P0 IMAD.WIDE.U32 R6, R27.reuse, 0x10, R6 ;  /* 0x000000101b060825 */ /* 0x044fe200078e0006 */
[----:B------:R-:W-:-:S04]  /*0210*/  @P0 LOP3.LUT R27, R27, 0x20, RZ, 0xfc, !PT ;  /* 0x000000201b1b0812 */ /* 0x000fc800078efcff */
[----:B------:R0:W5:Y:S02]  /*0220*/  @P0 LDG.E.128 R100, desc[UR6][R6.64] ;  /* 0x0000000606640981 */ /* 0x000164000c1e1d00 */
[----:B------:R-:W2:Y:S01]  /*0230*/  @P2 LDC.64 R14, c[0x0][0x3d0] ;  /* 0x0000f400ff0e2b82 */ /* 0x000ea20000000a00 */
[----:B---3--:R-:W-:-:S05]  /*0240*/  @P1 IMAD.WIDE.U32 R8, R27, 0x10, R8 ;  /* 0x000000101b081825 */ /* 0x008fca00078e0008 */
[----:B------:R0:W5:Y:S02]  /*0250*/  @P1 LDG.E.128 R96, desc[UR6][R8.64] ;  /* 0x0000000608601981 */ /* 0x000164000c1e1d00 */
[----:B------:R-:W3:Y:S01]  /*0260*/  @P2 LDC.64 R16, c[0x0][0x438] ;  /* 0x00010e00ff102b82 */ /* 0x000ee20000000a00 */
[----:B----4-:R-:W-:-:S05]  /*0270*/  @P1 IMAD.WIDE.U32 R10, R27, 0x10, R10 ;  /* 0x000000101b0a1825 */ /* 0x010fca00078e000a */
[----:B------:R0:W5:Y:S02]  /*0280*/  @P1 LD.E.128 R92, desc[UR6][R10.64] ;  /* 0x000000060a5c1980 */ /* 0x000164000c101d00 */
[----:B------:R-:W4:Y:S01]  /*0290*/  @P2 LDC.64 R18, c[0x0][0x3e8] ;  /* 0x0000fa00ff122b82 */ /* 0x000f220000000a00 */
[C---:B-1----:R-:W-:Y:S01]  /*02a0*/  @P1 IMAD.WIDE.U32 R12, R27.reuse, 0x10, R12 ;  /* 0x000000101b0c1825 */ /* 0x042fe200078e000c */
[----:B------:R-:W-:-:S04]  /*02b0*/  @P1 IADD3 R27, PT, PT, R27, 0x20, RZ ;  /* 0x000000201b1b1810 */ /* 0x000fc80007ffe0ff */
[----:B------:R0:W5:Y:S02]  /*02c0*/  @P1 LDG.E.128 R88, desc[UR6][R12.64] ;  /* 0x000000060c581981 */ /* 0x000164000c1e1d00 */
[----:B------:R-:W1:Y:S08]  /*02d0*/  @P3 LDC.64 R20, c[0x0][0x3d0] ;  /* 0x0000f400ff143b82 */ /* 0x000e700000000a00 */
[----:B------:R-:W0:Y:S08]  /*02e0*/  @P3 LDC.64 R22, c[0x0][0x438] ;  /* 0x00010e00ff163b82 */ /* 0x000e300000000a00 */
[----:B------:R-:W0:Y:S01]  /*02f0*/  @P3 LDC.64 R24, c[0x0][0x3e8] ;  /* 0x0000fa00ff183b82 */ /* 0x000e220000000a00 */
[----:B--2---:R-:W-:-:S04]  /*0300*/  @P2 IMAD.WIDE.U32 R14, R27, 0x10, R14 ;  /* 0x000000101b0e2825 */ /* 0x004fc800078e000e */
[C---:B---3--:R-:W-:Y:S01]  /*0310*/  @P2 IMAD.WIDE.U32 R16, R27.reuse, 0x10, R16 ;  /* 0x000000101b102825 */ /* 0x048fe200078e0010 */
[----:B------:R2:W5:Y:S03]  /*0320*/  @P2 LDG.E.128 R84, desc[UR6][R14.64] ;  /* 0x000000060e542981 */ /* 0x000566000c1e1d00 */
[C---:B----4-:R-:W-:Y:S01]  /*0330*/  @P2 IMAD.WIDE.U32 R18, R27.reuse, 0x10, R18 ;  /* 0x000000101b122825 */ /* 0x050fe200078e0012 */
[----:B------:R-:W-:Y:S01]  /*0340*/  @P2 IADD3 R27, PT, PT, R27, 0x20, RZ ;  /* 0x000000201b1b2810 */ /* 0x000fe20007ffe0ff */
[----:B------:R2:W5:Y:S04]  /*0350*/  @P2 LD.E.128 R80, desc[UR6][R16.64] ;  /* 0x0000000610502980 */ /* 0x000568000c101d00 */
[C---:B-1----:R-:W-:Y:S01]  /*0360*/  @P3 IMAD.WIDE.U32 R20, R27.reuse, 0x10, R20 ;  /* 0x000000101b143825 */ /* 0x042fe200078e0014 */
[----:B------:R2:W5:Y:S03]  /*0370*/  @P2 LDG.E.128 R76, desc[UR6][R18.64] ;  /* 0x00000006124c2981 */ /* 0x000566000c1e1d00 */
[C---:B0-----:R-:W-:Y:S01]  /*0380*/  @P3 IMAD.WIDE.U32 R22, R27.reuse, 0x10, R22 ;  /* 0x000000101b163825 */ /* 0x041fe200078e0016 */
[----:B------:R2:W5:Y:S03]  /*0390*/  @P3 LDG.E.128 R72, desc[UR6][R20.64] ;  /* 0x0000000614483981 */ /* 0x000566000c1e1d00 */
[----:B------:R-:W-:Y:S01]  /*03a0*/  @P3 IMAD.WIDE.U32 R24, R27, 0x10, R24 ;  /* 0x000000101b183825 */ /* 0x000fe200078e0018 */
[----:B------:R2:W5:Y:S04]  /*03b0*/  @P3 LD.E.128 R68, desc[UR6][R22.64] ;  /* 0x0000000616443980 */ /* 0x000568000c101d00 */
[----:B------:R2:W5:Y:S01]  /*03c0*/  @P3 LDG.E.128 R64, desc[UR6][R24.64] ;  /* 0x0000000618403981 */ /* 0x000562000c1e1d00 */
[----:B------:R-:W-:-:S02]  /*03d0*/  ISETP.GE.U32.AND P0, PT, R130, 0xa0, PT ;  /* 0x000000a08200780c */ /* 0x000fc40003f06070 */
[----:B------:R-:W-:-:S11]  /*03e0*/  @P3 IADD3 R27, PT, PT, R27, 0x20, RZ ;  /* 0x000000201b1b3810 */ /* 0x000fd60007ffe0ff */
[----:B--2---:R-:W-:Y:S05]  /*03f0*/  @!P0 BRA `(.L_x_170) ;  /* 0x0000000000fc8947 */ /* 0x004fea0003800000 */
[----:B------:R-:W0:Y:S08]  /*0400*/  LDC.64 R60, c[0x0][0x3d0] ;  /* 0x0000f400ff3c7b82 */ /* 0x000e300000000a00 */
[----:B------:R-:W1:Y:S08]  /*0410*/  LDC.64 R56, c[0x0][0x438] ;  /* 0x00010e00ff387b82 */ /* 0x000e700000000a00 */
[----:B------:R-:W2:Y:S01]  /*0420*/  LDC.64 R52, c[0x0][0x3e8] ;  /* 0x0000fa00ff347b82 */ /* 0x000ea20000000a00 */
[----:B0-----:R-:W-:-:S06]  /*0430*/  IMAD.WIDE.U32 R60, R27, 0x10, R60 ;  /* 0x000000101b3c7825 */ /* 0x001fcc00078e003c */
[----:B------:R-:W5:Y:S01]  /*0440*/  LDG.E.128 R60, desc[UR6][R60.64] ;  /* 0x000000063c3c7981 */ /* 0x000f62000c1e1d00 */
[----:B-1----:R-:W-:-:S06]  /*0450*/  IMAD.WIDE.U32 R56, R27, 0x10, R56 ;  /* 0x000000101b387825 */ /* 0x002fcc00078e0038 */
[----:B------:R-:W5:Y:S01]  /*0460*/  LD.E.128 R56, desc[UR6][R56.64] ;  /* 0x0000000638387980 */ /* 0x000f62000c101d00 */
[----:B--2---:R-:W-:-:S06]  /*0470*/  IMAD.WIDE.U32 R52, R27, 0x10, R52 ;  /* 0x000000101b347825 */ /* 0x004fcc00078e0034 */
[----:B------:R-:W5:Y:S01]  /*0480*/  LDG.E.128 R52, desc[UR6][R52.64] ;  /* 0x0000000634347981 */ /* 0x000f62000c1e1d00 */
[----:B------:R-:W-:Y:S05]  /*0490*/  BRA `(.L_x_170) ;  /* 0x0000000000d47947 */ /* 0x000fea0003800000 */
.L_x_169:
        /* <DEDUP_REMOVED lines=14> */
[----:B------:R0:W5:Y:S02]  /*0580*/  @P0 LDG.E.128 R100, desc[UR6][R8.64] ;  /* 0x0000000608640981 */ /* 0x000164000c1e1d00 */
[----:B------:R-:W1:Y:S01]  /*0590*/  @P2 LDC.64 R16, c[0x0][0x3e8] ;  /* 0x0000fa00ff102b82 */ /* 0x000e620000000a00 */
[----:B--2---:R-:W-:-:S05]  /*05a0*/  @P1 IMAD.WIDE.U32 R10, R27, 0x10, R10 ;  /* 0x000000101b0a1825 */ /* 0x004fca00078e000a */
[----:B------:R0:W5:Y:S02]  /*05b0*/  @P1 LDG.E.128 R96, desc[UR6][R10.64] ;  /* 0x000000060a601981 */ /* 0x000164000c1e1d00 */
[----:B------:R-:W2:Y:S01]  /*05c0*/  @P3 LDC.64 R18, c[0x0][0x3d0] ;  /* 0x0000f400ff123b82 */ /* 0x000ea20000000a00 */
[C---:B---3--:R-:W-:Y:S01]  /*05d0*/  @P1 IMAD.WIDE.U32 R12, R27.reuse, 0x10, R12 ;  /* 0x000000101b0c1825 */ /* 0x048fe200078e000c */
[----:B------:R-:W-:-:S04]  /*05e0*/  @P1 IADD3 R27, PT, PT, R27, 0x20, RZ ;  /* 0x000000201b1b1810 */ /* 0x000fc80007ffe0ff */
[----:B------:R0:W5:Y:S02]  /*05f0*/  @P1 LDG.E.128 R88, desc[UR6][R12.64] ;  /* 0x000000060c581981 */ /* 0x000164000c1e1d00 */
[----:B------:R-:W3:Y:S01]  /*0600*/  @P3 LDC.64 R20, c[0x0][0x3e8] ;  /* 0x0000fa00ff143b82 */ /* 0x000ee20000000a00 */
[----:B----4-:R-:W-:-:S05]  /*0610*/  @P2 IMAD.WIDE.U32 R14, R27, 0x10, R14 ;  /* 0x000000101b0e2825 */ /* 0x010fca00078e000e */
[----:B------:R0:W5:Y:S02]  /*0620*/  @P2 LDG.E.128 R84, desc[UR6][R14.64] ;  /* 0x000000060e542981 */ /* 0x000164000c1e1d00 */
[----:B------:R-:W4:Y:S01]  /*0630*/  @P4 LDC.64 R2, c[0x0][0x3d0] ;  /* 0x0000f400ff024b82 */ /* 0x000f220000000a00 */
[C---:B-1----:R-:W-:Y:S01]  /*0640*/  @P2 IMAD.WIDE.U32 R16, R27.reuse, 0x10, R16 ;  /* 0x000000101b102825 */ /* 0x042fe200078e0010 */
[----:B------:R-:W-:-:S04]  /*0650*/  @P2 IADD3 R27, PT, PT, R27, 0x20, RZ ;  /* 0x000000201b1b2810 */ /* 0x000fc80007ffe0ff */
[----:B------:R0:W5:Y:S02]  /*0660*/  @P2 LDG.E.128 R76, desc[UR6][R16.64] ;  /* 0x00000006104c2981 */ /* 0x000164000c1e1d00 */
[----:B------:R-:W1:Y:S01]  /*0670*/  @P4 LDC.64 R4, c[0x0][0x3e8] ;  /* 0x0000fa00ff044b82 */ /* 0x000e620000000a00 */
[----:B--2---:R-:W-:-:S05]  /*0680*/  @P3 IMAD.WIDE.U32 R18, R27, 0x10, R18 ;  /* 0x000000101b123825 */ /* 0x004fca00078e0012 */
[----:B------:R0:W5:Y:S01]  /*0690*/  @P3 LDG.E.128 R72, desc[UR6][R18.64] ;  /* 0x0000000612483981 */ /* 0x000162000c1e1d00 */
[C---:B---3--:R-:W-:Y:S01]  /*06a0*/  @P3 IMAD.WIDE.U32 R20, R27.reuse, 0x10, R20 ;  /* 0x000000101b143825 */ /* 0x048fe200078e0014 */
[----:B------:R-:W-:-:S04]  /*06b0*/  @P3 IADD3 R27, PT, PT, R27, 0x20, RZ ;  /* 0x000000201b1b3810 */ /* 0x000fc80007ffe0ff */
[----:B------:R0:W5:Y:S01]  /*06c0*/  @P3 LDG.E.128 R64, desc[UR6][R20.64] ;  /* 0x0000000614403981 */ /* 0x000162000c1e1d00 */
[----:B----4-:R-:W-:-:S05]  /*06d0*/  @P4 IMAD.WIDE.U32 R2, R27, 0x10, R2 ;  /* 0x000000101b024825 */ /* 0x010fca00078e0002 */
[----:B------:R0:W5:Y:S01]  /*06e0*/  @P4 LDG.E.128 R60, desc[UR6][R2.64] ;  /* 0x00000006023c4981 */ /* 0x000162000c1e1d00 */
[----:B-1----:R-:W-:-:S05]  /*06f0*/  @P4 IMAD.WIDE.U32 R4, R27, 0x10, R4 ;  /* 0x000000101b044825 */ /* 0x002fca00078e0004 */
        /* <DEDUP_REMOVED lines=11> */
[----:B------:R-:W-:Y:S02]  /*07b0*/  @P0 MOV R107, RZ ;  /* 0x000000ff006b0202 */ /* 0x000fe40000000f00 */
[----:B------:R-:W-:-:S02]  /*07c0*/  @P1 MOV R95, RZ ;  /* 0x000000ff005f1202 */ /* 0x000fc40000000f00 */
[----:B------:R-:W-:Y:S02]  /*07d0*/  @P2 MOV R83, RZ ;  /* 0x000000ff00532202 */ /* 0x000fe40000000f00 */
[----:B0-----:R-:W-:-:S07]  /*07e0*/  @P3 MOV R71, RZ ;  /* 0x000000ff00473202 */ /* 0x001fce0000000f00 */
.L_x_170:
[----:B------:R-:W-:Y:S05]  /*07f0*/  BSYNC.RECONVERGENT B0 ;  /* 0x0000000000007941 */ /* 0x000fea0003800200 */
.L_x_168:
[----:B------:R-:W0:Y:S02]  /*0800*/  LDCU UR4, c[0x0][0x384] ;  /* 0x00007080ff0477ac */ /* 0x000e240008000800 */
[----:B0-----:R-:W-:-:S13]  /*0810*/  ISETP.GE.AND P0, PT, R129, UR4, PT ;  /* 0x0000000481007c0c */ /* 0x001fda000bf06270 */
[----:B------:R-:W-:Y:S05]  /*0820*/  @P0 EXIT ;  /* 0x000000000000094d */ /* 0x000fea0003800000 */
[----:B------:R-:W0:Y:S01]  /*0830*/  LDCU.64 UR4, c[0x0][0x3e0] ;  /* 0x00007c00ff0477ac */ /* 0x000e220008000a00 */
[----:B-----5:R-:W-:Y:S02]  /*0840*/  PRMT R128, R59, 0x7632, R128 ;  /* 0x000076323b807816 */ /* 0x020fe40000000080 */
[----:B------:R-:W-:Y:S01]  /*0850*/  PRMT R127, R63, 0x7632, R127 ;  /* 0x000076323f7f7816 */ /* 0x000fe2000000007f */
[----:B------:R-:W1:Y:S01]  /*0860*/  LDCU UR10, c[0x0][0x388] ;  /* 0x00007100ff0a77ac */ /* 0x000e620008000800 */
[----:B------:R-:W-:Y:S02]  /*0870*/  PRMT R126, R58, 0x7632, R126 ;  /* 0x000076323a7e7816 */ /* 0x000fe4000000007e */
[----:B------:R-:W-:Y:S01]  /*0880*/  PRMT R125, R62, 0x7632, R125 ;  /* 0x000076323e7d7816 */ /* 0x000fe2000000007d */
[----:B------:R-:W2:Y:S01]  /*0890*/  LDCU.U8 UR8, c[0x0][0x410] ;  /* 0x00008200ff0877ac */ /* 0x000ea20008000000 */
[----:B------:R-:W-:Y:S02]  /*08a0*/  PRMT R124, R57, 0x7632, R124 ;  /* 0x00007632397c7816 */ /* 0x000fe4000000007c */
[----:B------:R-:W-:Y:S01]  /*08b0*/  PRMT R123, R61, 0x7632, R123 ;  /* 0x000076323d7b7816 */ /* 0x000fe2000000007b */
[----:B------:R-:W3:Y:S01]  /*08c0*/  LDCU UR9, c[0x0][0x448] ;  /* 0x00008900ff0977ac */ /* 0x000ee20008000800 */
[----:B------:R-:W-:-:S02]  /*08d0*/  PRMT R122, R56, 0x7632, R122 ;  /* 0x00007632387a7816 */ /* 0x000fc4000000007a */
[----:B------:R-:W-:Y:S02]  /*08e0*/  PRMT R121, R60, 0x7632, R121 ;  /* 0x000076323c797816 */ /* 0x000fe40000000079 */
[----:B------:R-:W-:Y:S02]  /*08f0*/  PRMT R120, R71, 0x7632, R120 ;  /* 0x0000763247787816 */ /* 0x000fe40000000078 */
[----:B0-----:R-:W-:Y:S02]  /*0900*/  ISETP.NE.U32.AND P1, PT, RZ, UR4, PT ;  /* 0x00000004ff007c0c */ /* 0x001fe4000bf25070 */
        /* <DEDUP_REMOVED lines=51> */
[----:B------:R-:W-:Y:S01]  /*0c40*/  ISETP.NE.AND.EX P1, PT, RZ, UR5, PT, P1 ;  /* 0x00000005ff007c0c */ /* 0x000fe2000bf25310 */
[----:B-123--:R-:W0:-:S12]  /*0c50*/  LDCU.64 UR4, c[0x0][0x3a0] ;  /* 0x00007400ff0477ac */ /* 0x00ee180008000a00 */
.L_x_202:
[----:B------:R-:W1:Y:S02]  /*0c60*/  @P1 LDC.64 R112, c[0x0][0x3e0] ;  /* 0x0000f800ff701b82 */ /* 0x000e640000000a00 */
[----:B-1----:R-:W-:-:S06]  /*0c70*/  @P1 IMAD.WIDE R112, R129, 0x2, R112 ;  /* 0x0000000281701825 */ /* 0x002fcc00078e0270 */
[----:B------:R-:W2:Y:S01]  /*0c80*/  @P1 LDG.E.U16 R112, desc[UR6][R112.64] ;  /* 0x0000000670701981 */ /* 0x000ea2000c1e1500 */
[----:B------:R-:W-:Y:S01]  /*0c90*/  IMAD R114, R129, UR10, RZ ;  /* 0x0000000a81727c24 */ /* 0x000fe2000f8e02ff */
[----:B------:R-:W-:Y:S01]  /*0ca0*/  ISETP.GE.U32.AND P0, PT, R130, 0x20, PT ;  /* 0x000000208200780c */ /* 0x000fe20003f06070 */
[----:B------:R-:W-:Y:S01]  /*0cb0*/  HFMA2 R175, -RZ, RZ, 1.875, 0 ;  /* 0x3f800000ffaf7431 */ /* 0x000fe200000001ff */
[----:B------:R-:W1:Y:S01]  /*0cc0*/  S2R R174, SR_TID.X ;  /* 0x0000000000ae7919 */ /* 0x000e620000002100 */
[----:B------:R-:W-:Y:S01]  /*0cd0*/  BSSY.RECONVERGENT B0, `(.L_x_171) ;  /* 0x0000072000007945 */ /* 0x000fe20003800200 */
[----:B------:R-:W-:-:S04]  /*0ce0*/  SHF.R.S32.HI R115, RZ, 0x1f, R114 ;  /* 0x0000001fff737819 */ /* 0x000fc80000011472 */
[----:B------:R-:W-:Y:S02]  /*0cf0*/  LEA.HI R115, R115, R114, RZ, 0x3 ;  /* 0x0000007273737211 */ /* 0x000fe400078f18ff */
[----:B-1----:R-:W-:-:S04]  /*0d00*/  LOP3.LUT R160, R174, 0x1f, RZ, 0xc0, !PT ;  /* 0x0000001faea07812 */ /* 0x002fc800078ec0ff */
[----:B------:R-:W-:-:S04]  /*0d10*/  LEA.HI.SX32 R173, R115, R160, 0x1d ;  /* 0x000000a073ad7211 */ /* 0x000fc800078feaff */
[----:B------:R-:W-:Y:S02]  /*0d20*/  MOV R177, R173 ;  /* 0x000000ad00b17202 */ /* 0x000fe40000000f00 */
[----:B--2---:R-:W-:Y:S01]  /*0d30*/  @P1 SHF.L.U32 R175, R112, 0x10, RZ ;  /* 0x0000001070af1819 */ /* 0x004fe200000006ff */
[----:B------:R-:W-:Y:S06]  /*0d40*/  @!P0 BRA `(.L_x_172) ;  /* 0x0000000400a88947 */ /* 0x000fec0003800000 */
[----:B------:R-:W1:Y:S02]  /*0d50*/  LDC.64 R112, c[0x0][0x390] ;  /* 0x0000e400ff707b82 */ /* 0x000e640000000a00 */
[----:B-1----:R-:W-:-:S06]  /*0d60*/  IMAD.WIDE.U32 R112, R173, 0x10, R112 ;  /* 0x00000010ad707825 */ /* 0x002fcc00078e0070 */
[----:B------:R-:W5:Y:S01]  /*0d70*/  LDG.E.128 R112, desc[UR6][R112.64] ;  /* 0x0000000670707981 */ /* 0x000f62000c1e1d00 */
[----:B0-----:R-:W-:-:S04]  /*0d80*/  UISETP.NE.U32.AND UP0, UPT, UR4, URZ, UPT ;  /* 0x000000ff0400728c */ /* 0x001fc8000bf05070 */
        /* <DEDUP_REMOVED lines=8> */
[----:B------:R-:W-:Y:S01]  /*0e10*/  SHF.L.U32 R132, R113, 0x10, RZ ;  /* 0x0000001071847819 */ /* 0x000fe200000006ff */
[-C--:B------:R-:W-:Y:S01]  /*0e20*/  FMUL.FTZ R112, R112, R175.reuse ;  /* 0x000000af70707220 */ /* 0x080fe20000410000 */
[C---:B------:R-:W-:Y:S02]  /*0e30*/  PRMT R160, R115.reuse, 0x7632, R160 ;  /* 0x0000763273a07816 */ /* 0x040fe400000000a0 */
[----:B------:R-:W-:Y:S01]  /*0e40*/  SHF.L.U32 R131, R100, 0x10, RZ ;  /* 0x0000001064837819 */ /* 0x000fe200000006ff */
[----:B------:R-:W-:Y:S01]  /*0e50*/  FMUL.FTZ R132, R132, R175 ;  /* 0x000000af84847220 */ /* 0x000fe20000410000 */
[C---:B------:R-:W-:Y:S01]  /*0e60*/  PRMT R137, R114.reuse, 0x7632, R137 ;  /* 0x0000763272897816 */ /* 0x040fe20000000089 */
[----:B------:R-:W-:Y:S01]  /*0e70*/  IMAD.U32 R114, R114, 0x10000, RZ ;  /* 0x0001000072727824 */ /* 0x000fe200078e00ff */
[----:B------:R-:W-:-:S02]  /*0e80*/  SHF.L.U32 R134, R115, 0x10, RZ ;  /* 0x0000001073867819 */ /* 0x000fc400000006ff */
[----:B------:R-:W-:Y:S01]  /*0e90*/  SHF.L.U32 R160, R160, 0x10, RZ ;  /* 0x00000010a0a07819 */ /* 0x000fe200000006ff */
[-C--:B------:R-:W-:Y:S01]  /*0ea0*/  FMUL.FTZ R114, R114, R175.reuse ;  /* 0x000000af72727220 */ /* 0x080fe20000410000 */
[----:B------:R-:W-:Y:S01]  /*0eb0*/  SHF.L.U32 R115, R101, 0x10, RZ ;  /* 0x0000001065737819 */ /* 0x000fe200000006ff */
[-C--:B------:R-:W-:Y:S01]  /*0ec0*/  FMUL.FTZ R134, R134, R175.reuse ;  /* 0x000000af86867220 */ /* 0x080fe20000410000 */
[----:B------:R-:W-:Y:S01]  /*0ed0*/  SHF.L.U32 R161, R102, 0x10, RZ ;  /* 0x0000001066a17819 */ /* 0x000fe200000006ff */
[----:B------:R-:W-:Y:S01]  /*0ee0*/  FMUL.FTZ R176, R160, R175 ;  /* 0x000000afa0b07220 */ /* 0x000fe20000410000 */
[----:B------:R-:W-:Y:S02]  /*0ef0*/  SHF.L.U32 R136, R136, 0x10, RZ ;  /* 0x0000001088887819 */ /* 0x000fe400000006ff */
[----:B------:R-:W-:Y:S02]  /*0f00*/  SHF.L.U32 R179, R103, 0x10, RZ ;  /* 0x0000001067b37819 */ /* 0x000fe400000006ff */
[----:B------:R-:W-:-:S02]  /*0f10*/  SHF.L.U32 R138, R2, 0x10, RZ ;  /* 0x00000010028a7819 */ /* 0x000fc400000006ff */
[----:B--2---:R-:W-:Y:S02]  /*0f20*/  SHF.L.U32 R113, R48, 0x10, RZ ;  /* 0x0000001030717819 */ /* 0x004fe400000006ff */
[----:B------:R-:W-:Y:S02]  /*0f30*/  SHF.L.U32 R133, R49, 0x10, RZ ;  /* 0x0000001031857819 */ /* 0x000fe400000006ff */
[----:B------:R-:W-:Y:S01]  /*0f40*/  SHF.L.U32 R177, R50, 0x10, RZ ;  /* 0x0000001032b17819 */ /* 0x000fe200000006ff */
[----:B------:R-:W-:Y:S01]  /*0f50*/  FFMA.FTZ R131, R112, R131, R113 ;  /* 0x0000008370837223 */ /* 0x000fe20000010071 */
[----:B------:R-:W-:Y:S01]  /*0f60*/  SHF.L.U32 R112, R137, 0x10, RZ ;  /* 0x0000001089707819 */ /* 0x000fe200000006ff */
[----:B------:R-:W-:Y:S01]  /*0f70*/  FFMA.FTZ R132, R132, R115, R133 ;  /* 0x0000007384847223 */ /* 0x000fe20000010085 */
[C---:B------:R-:W-:Y:S01]  /*0f80*/  SHF.L.U32 R181, R51.reuse, 0x10, RZ ;  /* 0x0000001033b57819 */ /* 0x040fe200000006ff */
[----:B------:R-:W-:Y:S01]  /*0f90*/  FFMA.FTZ R133, R114, R161, R177 ;  /* 0x000000a172857223 */ /* 0x000fe200000100b1 */
[----:B------:R-:W-:Y:S01]  /*0fa0*/  PRMT R160, R51, 0x7632, R160 ;  /* 0x0000763233a07816 */ /* 0x000fe200000000a0 */
[-C--:B------:R-:W-:Y:S01]  /*0fb0*/  FMUL.FTZ R137, R136, R175.reuse ;  /* 0x000000af88897220 */ /* 0x080fe20000410000 */
[----:B------:R-:W-:Y:S01]  /*0fc0*/  SHF.L.U32 R114, R135, 0x10, RZ ;  /* 0x0000001087727819 */ /* 0x000fe200000006ff */
[----:B------:R-:W-:Y:S01]  /*0fd0*/  FMUL.FTZ R136, R112, R175 ;  /* 0x000000af70887220 */ /* 0x000fe20000410000 */
[----:B------:R-:W-:Y:S01]  /*0fe0*/  PRMT R115, R49, 0x7632, R115 ;  /* 0x0000763231737816 */ /* 0x000fe20000000073 */
[----:B------:R-:W-:Y:S01]  /*0ff0*/  FFMA.FTZ R134, R134, R179, R181 ;  /* 0x000000b386867223 */ /* 0x000fe200000100b5 */
[----:B------:R-:W-:Y:S01]  /*1000*/  PRMT R135, R50, 0x7632, R135 ;  /* 0x0000763232877816 */ /* 0x000fe20000000087 */
[----:B------:R-:W-:Y:S01]  /*1010*/  IMAD.U32 R181, R160, 0x10000, RZ ;  /* 0x00010000a0b57824 */ /* 0x000fe200078e00ff */
[----:B------:R-:W-:Y:S01]  /*1020*/  PRMT R112, R48, 0x7632, R112 ;  /* 0x0000763230707816 */ /* 0x000fe20000000070 */
[----:B------:R-:W-:Y:S01]  /*1030*/  FMUL.FTZ R114, R114, R175 ;  /* 0x000000af72727220 */ /* 0x000fe20000410000 */
[----:B------:R-:W-:-:S02]  /*1040*/  SHF.L.U32 R160, R115, 0x10, RZ ;  /* 0x0000001073a07819 */ /* 0x000fc400000006ff */
[----:B------:R-:W-:Y:S02]  /*1050*/  SHF.L.U32 R113, R0, 0x10, RZ ;  /* 0x0000001000717819 */ /* 0x000fe400000006ff */
[----:B------:R-:W-:Y:S01]  /*1060*/  SHF.L.U32 R161, R3, 0x10, RZ ;  /* 0x0000001003a17819 */ /* 0x000fe200000006ff */
[----:B------:R-:W-:Y:S01]  /*1070*/  FFMA.FTZ R137, R137, R138, R160 ;  /* 0x0000008a89897223 */ /* 0x000fe200000100a0 */
[----:B------:R-:W-:Y:S02]  /*1080*/  SHF.L.U32 R179, R4, 0x10, RZ ;  /* 0x0000001004b37819 */ /* 0x000fe400000006ff */
[----:B------:R-:W-:Y:S02]  /*1090*/  SHF.L.U32 R177, R135, 0x10, RZ ;  /* 0x0000001087b17819 */ /* 0x000fe400000006ff */
[----:B------:R-:W-:Y:S01]  /*10a0*/  SHF.L.U32 R115, R112, 0x10, RZ ;  /* 0x0000001070737819 */ /* 0x000fe200000006ff */
[----:B------:R-:W-:Y:S02]  /*10b0*/  FFMA.FTZ R135, R176, R179, R181 ;  /* 0x000000b3b0877223 */ /* 0x000fe400000100b5 */
[----:B------:R-:W-:-:S02]  /*10c0*/  FFMA.FTZ R136, R136, R161, R177 ;  /* 0x000000a188887223 */ /* 0x000fc400000100b1 */
[----:B------:R-:W-:Y:S01]  /*10d0*/  FFMA.FTZ R138, R114, R113, R115 ;  /* 0x00000071728a7223 */ /* 0x000fe20000010073 */
[----:B------:R-:W-:Y:S02]  /*10e0*/  F2FP.BF16.F32.PACK_AB R115, R135, R134 ;  /* 0x000000868773723e */ /* 0x000fe400000010ff */
[----:B------:R-:W-:Y:S02]  /*10f0*/  F2FP.BF16.F32.PACK_AB R114, R136, R133 ;  /* 0x000000858872723e */ /* 0x000fe400000010ff */
[----:B------:R-:W-:Y:S02]  /*1100*/  F2FP.BF16.F32.PACK_AB R113, R137, R132 ;  /* 0x000000848971723e */ /* 0x000fe400000010ff */
[----:B------:R-:W-:Y:S01]  /*1110*/  F2FP.BF16.F32.PACK_AB R112, R138, R131 ;  /* 0x000000838a70723e */ /* 0x000fe200000010ff */
[----:B------:R-:W-:Y:S06]  /*1120*/  BRA `(.L_x_174) ;  /* 0x0000000000a07947 */ /* 0x000fec0003800000 */
.L_x_173:
[C---:B-----5:R-:W-:Y:S02]  /*1130*/  PRMT R135, R112.reuse, 0x7632, R135 ;  /* 0x0000763270877816 */ /* 0x060fe40000000087 */
[----:B------:R-:W-:Y:S02]  /*1140*/  SHF.L.U32 R112, R112, 0x10, RZ ;  /* 0x0000001070707819 */ /* 0x000fe400000006ff */
[----:B------:R-:W-:Y:S02]  /*1150*/  PRMT R137, R114, 0x7632, R137 ;  /* 0x0000763272897816 */ /* 0x000fe40000000089 */
[----:B------:R-:W-:Y:S01]  /*1160*/  SHF.L.U32 R134, R115, 0x10, RZ ;  /* 0x0000001073867819 */ /* 0x000fe200000006ff */
[-C--:B------:R-:W-:Y:S01]  /*1170*/  FMUL.FTZ R112, R112, R175.reuse ;  /* 0x000000af70707220 */ /* 0x080fe20000410000 */
[----:B------:R-:W-:Y:S02]  /*1180*/  SHF.L.U32 R132, R113, 0x10, RZ ;  /* 0x0000001071847819 */ /* 0x000fe400000006ff */
[----:B------:R-:W-:Y:S01]  /*1190*/  SHF.L.U32 R114, R114, 0x10, RZ ;  /* 0x0000001072727819 */ /* 0x000fe200000006ff */
[-C--:B------:R-:W-:Y:S01]  /*11a0*/  FMUL.FTZ R134, R134, R175.reuse ;  /* 0x000000af86867220 */ /* 0x080fe20000410000 */
[----:B------:R-:W-:Y:S01]  /*11b0*/  PRMT R138, R115, 0x7632, R138 ;  /* 0x00007632738a7816 */ /* 0x000fe2000000008a */
[-C--:B------:R-:W-:Y:S01]  /*11c0*/  FMUL.FTZ R132, R132, R175.reuse ;  /* 0x000000af84847220 */ /* 0x080fe20000410000 */
[----:B------:R-:W-:Y:S01]  /*11d0*/  SHF.L.U32 R131, R100, 0x10, RZ ;  /* 0x0000001064837819 */ /* 0x000fe200000006ff */
[----:B------:R-:W-:Y:S01]  /*11e0*/  FMUL.FTZ R114, R114, R175 ;  /* 0x000000af72727220 */ /* 0x000fe20000410000 */
[----:B------:R-:W-:-:S02]  /*11f0*/  PRMT R136, R113, 0x7632, R136 ;  /* 0x0000763271887816 */ /* 0x000fc40000000088 */
[----:B------:R-:W-:Y:S01]  /*1200*/  SHF.L.U32 R115, R103, 0x10, RZ ;  /* 0x0000001067737819 */ /* 0x000fe200000006ff */
[----:B------:R-:W-:Y:S01]  /*1210*/  FMUL.FTZ R131, R112, R131 ;  /* 0x0000008370837220 */ /* 0x000fe20000410000 */
[----:B------:R-:W-:Y:S01]  /*1220*/  SHF.L.U32 R113, R101, 0x10, RZ ;  /* 0x0000001065717819 */ /* 0x000fe200000006ff */
[----:B------:R-:W-:Y:S01]  /*1230*/  IMAD.U32 R112, R135, 0x10000, RZ ;  /* 0x0001000087707824 */ /* 0x000fe200078e00ff */
[----:B------:R-:W-:Y:S01]  /*1240*/  SHF.L.U32 R133, R102, 0x10, RZ ;  /* 0x0000001066857819 */ /* 0x000fe200000006ff */
[----:B------:R-:W-:Y:S01]  /*1250*/  FMUL.FTZ R134, R134, R115 ;  /* 0x0000007386867220 */ /* 0x000fe20000410000 */
[----:B------:R-:W-:Y:S01]  /*1260*/  SHF.L.U32 R160, R138, 0x10, RZ ;  /* 0x000000108aa07819 */ /* 0x000fe200000006ff */
[----:B------:R-:W-:Y:S01]  /*1270*/  FMUL.FTZ R132, R132, R113 ;  /* 0x0000007184847220 */ /* 0x000fe20000410000 */
[----:B------:R-:W-:Y:S01]  /*1280*/  SHF.L.U32 R138, R137, 0x10, RZ ;  /* 0x00000010898a7819 */ /* 0x000fe200000006ff */
[----:B------:R-:W-:Y:S01]  /*1290*/  FMUL.FTZ R133, R114, R133 ;  /* 0x0000008572857220 */ /* 0x000fe20000410000 */
        /* <DEDUP_REMOVED lines=8> */
[----:B------:R-:W-:Y:S01]  /*1320*/  SHF.L.U32 R135, R4, 0x10, RZ ;  /* 0x0000001004877819 */ /* 0x000fe200000006ff */
[----:B------:R-:W-:-:S02]  /*1330*/  FMUL.FTZ R136, R138, R115 ;  /* 0x000000738a887220 */ /* 0x000fc40000410000 */
[----:B------:R-:W-:Y:S01]  /*1340*/  FMUL.FTZ R137, R137, R114 ;  /* 0x0000007289897220 */ /* 0x000fe20000410000 */
[----:B------:R-:W-:Y:S01]  /*1350*/  FMUL.FTZ R138, R112, R113 ;  /* 0x00000071708a7220 */ /* 0x000fe20000410000 */
[----:B------:R-:W-:Y:S01]  /*1360*/  FMUL.FTZ R135, R160, R135 ;  /* 0x00000087a0877220 */ /* 0x000fe20000410000 */
[----:B------:R-:W-:Y:S02]  /*1370*/  F2FP.BF16.F32.PACK_AB R114, R136, R133 ;  /* 0x000000858872723e */ /* 0x000fe400000010ff */
[----:B------:R-:W-:Y:S02]  /*1380*/  F2FP.BF16.F32.PACK_AB R113, R137, R132 ;  /* 0x000000848971723e */ /* 0x000fe400000010ff */
[----:B------:R-:W-:Y:S02]  /*1390*/  F2FP.BF16.F32.PACK_AB R115, R135, R134 ;  /* 0x000000868773723e */ /* 0x000fe400000010ff */
[----:B------:R-:W-:-:S07]  /*13a0*/  F2FP.BF16.F32.PACK_AB R112, R138, R131 ;  /* 0x000000838a70723e */ /* 0x000fce00000010ff */
.L_x_174:
[----:B------:R-:W0:Y:S01]  /*13b0*/  LDC.64 R160, c[0x0][0x3a8] ;  /* 0x0000ea00ffa07b82 */ /* 0x000e220000000a00 */
[C---:B------:R-:W-:Y:S01]  /*13c0*/  IADD3 R177, PT, PT, R173.reuse, 0x20, RZ ;  /* 0x00000020adb17810 */ /* 0x040fe20007ffe0ff */
[----:B0-----:R-:W-:-:S05]  /*13d0*/  IMAD.WIDE.U32 R160, R173, 0x10, R160 ;  /* 0x00000010ada07825 */ /* 0x001fca00078e00a0 */
[----:B------:R1:W-:Y:S02]  /*13e0*/  STG.E.128 desc[UR6][R160.64], R112 ;  /* 0x00000070a0007986 */ /* 0x0003e4000c101d06 */
.L_x_172:
[----:B0-----:R-:W-:Y:S05]  /*13f0*/  BSYNC.RECONVERGENT B0 ;  /* 0x0000000000007941 */ /* 0x001fea0003800200 */
.L_x_171:
[----:B------:R-:W-:Y:S01]  /*1400*/  ISETP.GE.U32.AND P2, PT, R130, 0x40, PT ;  /* 0x000000408200780c */ /* 0x000fe20003f46070 */
[----:B------:R-:W-:Y:S03]  /*1410*/  BSSY.RECONVERGENT B0, `(.L_x_175) ;  /* 0x000006d000007945 */ /* 0x000fe60003800200 */
[----:B-1----:R-:W-:-:S09]  /*1420*/  P2R R112, PR, RZ, 0x4 ;  /* 0x00000004ff707803 */ /* 0x002fd20000000000 */
[----:B------:R-:W-:Y:S05]  /*1430*/  @!P2 BRA `(.L_x_176) ;  /* 0x0000000400a8a947 */ /* 0x000fea0003800000 */
[----:B------:R-:W-:Y:S01]  /*1440*/  ISETP.NE.U32.AND P2, PT, RZ, UR4, PT ;  /* 0x00000004ff007c0c */ /* 0x000fe2000bf45070 */
[----:B------:R-:W0:Y:S03]  /*1450*/  LDC.64 R112, c[0x0][0x390] ;  /* 0x0000e400ff707b82 */ /* 0x000e260000000a00 */
[----:B------:R-:W-:-:S13]  /*1460*/  ISETP.NE.AND.EX P2, PT, RZ, UR5, PT, P2 ;  /* 0x00000005ff007c0c */ /* 0x000fda000bf45320 */
[----:B------:R-:W1:Y:S01]  /*1470*/  @P2 LDC.64 R140, c[0x0][0x3a0] ;  /* 0x0000e800ff8c2b82 */ /* 0x000e620000000a00 */
[----:B0-----:R-:W-:-:S06]  /*1480*/  IMAD.WIDE.U32 R112, R177, 0x10, R112 ;  /* 0x00000010b1707825 */ /* 0x001fcc00078e0070 */
[----:B------:R-:W5:Y:S01]  /*1490*/  LDG.E.128 R112, desc[UR6][R112.64] ;  /* 0x0000000670707981 */ /* 0x000f62000c1e1d00 */
[----:B-1----:R-:W-:-:S05]  /*14a0*/  @P2 IMAD.WIDE.U32 R140, R177, 0x10, R140 ;  /* 0x00000010b18c2825 */ /* 0x002fca00078e008c */
[----:B------:R0:W5:Y:S01]  /*14b0*/  @P2 LDG.E.128 R48, desc[UR6][R140.64] ;  /* 0x000000068c302981 */ /* 0x000162000c1e1d00 */
[----:B------:R-:W-:Y:S05]  /*14c0*/  @!P2 BRA `(.L_x_177) ;  /* 0x0000000000d4a947 */ /* 0x000fea0003800000 */
[C---:B-----5:R-:W-:Y:S02]  /*14d0*/  PRMT R143, R112.reuse, 0x7632, R143 ;  /* 0x00007632708f7816 */ /* 0x060fe4000000008f */
[----:B------:R-:W-:Y:S02]  /*14e0*/  SHF.L.U32 R112, R112, 0x10, RZ ;  /* 0x0000001070707819 */ /* 0x000fe400000006ff */
[C---:B0-----:R-:W-:Y:S02]  /*14f0*/  SHF.L.U32 R140, R113.reuse, 0x10, RZ ;  /* 0x00000010718c7819 */ /* 0x041fe400000006ff */
[----:B------:R-:W-:Y:S01]  /*1500*/  PRMT R160, R114, 0x7632, R160 ;  /* 0x0000763272a07816 */ /* 0x000fe200000000a0 */
        /* <DEDUP_REMOVED lines=9> */
[----:B------:R-:W-:Y:S01]  /*15a0*/  FMUL.FTZ R142, R142, R175 ;  /* 0x000000af8e8e7220 */ /* 0x000fe20000410000 */
[----:B------:R-:W-:Y:S02]  /*15b0*/  SHF.L.U32 R115, R89, 0x10, RZ ;  /* 0x0000001059737819 */ /* 0x000fe400000006ff */
[----:B------:R-:W-:Y:S01]  /*15c0*/  SHF.L.U32 R141, R49, 0x10, RZ ;  /* 0x00000010318d7819 */ /* 0x000fe200000006ff */
[----:B------:R-:W-:Y:S01]  /*15d0*/  FFMA.FTZ R139, R112, R139, R113 ;  /* 0x0000008b708b7223 */ /* 0x000fe20000010071 */
[----:B------:R-:W-:-:S02]  /*15e0*/  SHF.L.U32 R145, R90, 0x10, RZ ;  /* 0x000000105a917819 */ /* 0x000fc400000006ff */
[----:B------:R-:W-:Y:S01]  /*15f0*/  SHF.L.U32 R161, R50, 0x10, RZ ;  /* 0x0000001032a17819 */ /* 0x000fe200000006ff */
[----:B------:R-:W-:Y:S01]  /*1600*/  FFMA.FTZ R140, R140, R115, R141 ;  /* 0x000000738c8c7223 */ /* 0x000fe2000001008d */
[----:B------:R-:W-:Y:S02]  /*1610*/  SHF.L.U32 R179, R91, 0x10, RZ ;  /* 0x000000105bb37819 */ /* 0x000fe400000006ff */
[----:B------:R-:W-:Y:S01]  /*1620*/  SHF.L.U32 R181, R51, 0x10, RZ ;  /* 0x0000001033b57819 */ /* 0x000fe200000006ff */
[----:B------:R-:W-:Y:S01]  /*1630*/  FFMA.FTZ R141, R114, R145, R161 ;  /* 0x00000091728d7223 */ /* 0x000fe200000100a1 */
[----:B------:R-:W-:Y:S01]  /*1640*/  PRMT R112, R48, 0x7632, R112 ;  /* 0x0000763230707816 */ /* 0x000fe20000000070 */
[----:B------:R-:W-:Y:S01]  /*1650*/  IMAD.U32 R114, R143, 0x10000, RZ ;  /* 0x000100008f727824 */ /* 0x000fe200078e00ff */
[----:B------:R-:W-:Y:S01]  /*1660*/  PRMT R145, R49, 0x7632, R145 ;  /* 0x0000763231917816 */ /* 0x000fe20000000091 */
[----:B------:R-:W-:Y:S01]  /*1670*/  FFMA.FTZ R142, R142, R179, R181 ;  /* 0x000000b38e8e7223 */ /* 0x000fe200000100b5 */
[----:B------:R-:W-:Y:S01]  /*1680*/  SHF.L.U32 R144, R144, 0x10, RZ ;  /* 0x0000001090907819 */ /* 0x000fe200000006ff */
[----:B------:R-:W-:Y:S01]  /*1690*/  FMUL.FTZ R114, R114, R175 ;  /* 0x000000af72727220 */ /* 0x000fe20000410000 */
[----:B------:R-:W-:-:S02]  /*16a0*/  PRMT R161, R50, 0x7632, R161 ;  /* 0x0000763232a17816 */ /* 0x000fc400000000a1 */
[----:B------:R-:W-:Y:S02]  /*16b0*/  PRMT R178, R51, 0x7632, R178 ;  /* 0x0000763233b27816 */ /* 0x000fe400000000b2 */
[----:B------:R-:W-:Y:S02]  /*16c0*/  SHF.L.U32 R176, R176, 0x10, RZ ;  /* 0x00000010b0b07819 */ /* 0x000fe400000006ff */
[----:B------:R-:W-:Y:S02]  /*16d0*/  SHF.L.U32 R160, R160, 0x10, RZ ;  /* 0x00000010a0a07819 */ /* 0x000fe400000006ff */
[----:B------:R-:W-:Y:S01]  /*16e0*/  SHF.L.U32 R115, R112, 0x10, RZ ;  /* 0x0000001070737819 */ /* 0x000fe200000006ff */
[-C--:B------:R-:W-:Y:S01]  /*16f0*/  FMUL.FTZ R176, R176, R175.reuse ;  /* 0x000000afb0b07220 */ /* 0x080fe20000410000 */
[----:B------:R-:W-:Y:S01]  /*1700*/  SHF.L.U32 R146, R6, 0x10, RZ ;  /* 0x0000001006927819 */ /* 0x000fe200000006ff */
[-C--:B------:R-:W-:Y:S01]  /*1710*/  FMUL.FTZ R160, R160, R175.reuse ;  /* 0x000000afa0a07220 */ /* 0x080fe20000410000 */
[----:B------:R-:W-:Y:S01]  /*1720*/  SHF.L.U32 R112, R145, 0x10, RZ ;  /* 0x0000001091707819 */ /* 0x000fe200000006ff */
[----:B------:R-:W-:Y:S01]  /*1730*/  FMUL.FTZ R145, R144, R175 ;  /* 0x000000af90917220 */ /* 0x000fe20000410000 */
[----:B------:R-:W-:-:S02]  /*1740*/  SHF.L.U32 R113, R5, 0x10, RZ ;  /* 0x0000001005717819 */ /* 0x000fc400000006ff */
[----:B------:R-:W-:Y:S01]  /*1750*/  SHF.L.U32 R179, R7, 0x10, RZ ;  /* 0x0000001007b37819 */ /* 0x000fe200000006ff */
[----:B------:R-:W-:Y:S01]  /*1760*/  FFMA.FTZ R145, R145, R146, R112 ;  /* 0x0000009291917223 */ /* 0x000fe20000010070 */
[----:B------:R-:W-:Y:S01]  /*1770*/  SHF.L.U32 R181, R8, 0x10, RZ ;  /* 0x0000001008b57819 */ /* 0x000fe200000006ff */
[----:B------:R-:W-:Y:S01]  /*1780*/  FFMA.FTZ R146, R114, R113, R115 ;  /* 0x0000007172927223 */ /* 0x000fe20000010073 */
[----:B------:R-:W-:Y:S02]  /*1790*/  SHF.L.U32 R161, R161, 0x10, RZ ;  /* 0x00000010a1a17819 */ /* 0x000fe400000006ff */
[----:B------:R-:W-:Y:S02]  /*17a0*/  SHF.L.U32 R143, R178, 0x10, RZ ;  /* 0x00000010b28f7819 */ /* 0x000fe400000006ff */
[----:B------:R-:W-:Y:S01]  /*17b0*/  F2FP.BF16.F32.PACK_AB R113, R145, R140 ;  /* 0x0000008c9171723e */ /* 0x000fe200000010ff */
[----:B------:R-:W-:Y:S01]  /*17c0*/  FFMA.FTZ R144, R160, R179, R161 ;  /* 0x000000b3a0907223 */ /* 0x000fe200000100a1 */
[----:B------:R-:W-:Y:S01]  /*17d0*/  F2FP.BF16.F32.PACK_AB R112, R146, R139 ;  /* 0x0000008b9270723e */ /* 0x000fe200000010ff */
[----:B------:R-:W-:-:S03]  /*17e0*/  FFMA.FTZ R143, R176, R181, R143 ;  /* 0x000000b5b08f7223 */ /* 0x000fc6000001008f */
[----:B------:R-:W-:Y:S02]  /*17f0*/  F2FP.BF16.F32.PACK_AB R114, R144, R141 ;  /* 0x0000008d9072723e */ /* 0x000fe400000010ff */
[----:B------:R-:W-:Y:S01]  /*1800*/  F2FP.BF16.F32.PACK_AB R115, R143, R142 ;  /* 0x0000008e8f73723e */ /* 0x000fe200000010ff */
[----:B------:R-:W-:Y:S06]  /*1810*/  BRA `(.L_x_178) ;  /* 0x0000000000a07947 */ /* 0x000fec0003800000 */
.L_x_177:
[C---:B-----5:R-:W-:Y:S02]  /*1820*/  PRMT R143, R112.reuse, 0x7632, R143 ;  /* 0x00007632708f7816 */ /* 0x060fe4000000008f */
[----:B------:R-:W-:Y:S02]  /*1830*/  SHF.L.U32 R112, R112, 0x10, RZ ;  /* 0x0000001070707819 */ /* 0x000fe400000006ff */
[----:B------:R-:W-:Y:S02]  /*1840*/  PRMT R145, R114, 0x7632, R145 ;  /* 0x0000763272917816 */ /* 0x000fe40000000091 */
[C---:B------:R-:W-:Y:S01]  /*1850*/  PRMT R146, R115.reuse, 0x7632, R146 ;  /* 0x0000763273927816 */ /* 0x040fe20000000092 */
[-C--:B------:R-:W-:Y:S01]  /*1860*/  FMUL.FTZ R112, R112, R175.reuse ;  /* 0x000000af70707220 */ /* 0x080fe20000410000 */
[----:B------:R-:W-:Y:S02]  /*1870*/  SHF.L.U32 R142, R115, 0x10, RZ ;  /* 0x00000010738e7819 */ /* 0x000fe400000006ff */
[C---:B0-----:R-:W-:Y:S01]  /*1880*/  SHF.L.U32 R140, R113.reuse, 0x10, RZ ;  /* 0x00000010718c7819 */ /* 0x041fe200000006ff */
[----:B------:R-:W-:Y:S01]  /*1890*/  IMAD.U32 R160, R146, 0x10000, RZ ;  /* 0x0001000092a07824 */ /* 0x000fe200078e00ff */
[----:B------:R-:W-:Y:S01]  /*18a0*/  SHF.L.U32 R114, R114, 0x10, RZ ;  /* 0x0000001072727819 */ /* 0x000fe200000006ff */
[-C--:B------:R-:W-:Y:S01]  /*18b0*/  FMUL.FTZ R142, R142, R175.reuse ;  /* 0x000000af8e8e7220 */ /* 0x080fe20000410000 */
[----:B------:R-:W-:Y:S01]  /*18c0*/  SHF.L.U32 R139, R88, 0x10, RZ ;  /* 0x00000010588b7819 */ /* 0x000fe200000006ff */
[-C--:B------:R-:W-:Y:S01]  /*18d0*/  FMUL.FTZ R140, R140, R175.reuse ;  /* 0x000000af8c8c7220 */ /* 0x080fe20000410000 */
[----:B------:R-:W-:Y:S01]  /*18e0*/  PRMT R144, R113, 0x7632, R144 ;  /* 0x0000763271907816 */ /* 0x000fe20000000090 */
[----:B------:R-:W-:Y:S01]  /*18f0*/  FMUL.FTZ R114, R114, R175 ;  /* 0x000000af72727220 */ /* 0x000fe20000410000 */
[----:B------:R-:W-:Y:S01]  /*1900*/  SHF.L.U32 R115, R91, 0x10, RZ ;  /* 0x000000105b737819 */ /* 0x000fe200000006ff */
        /* <DEDUP_REMOVED lines=14> */
[----:B------:R-:W-:Y:S01]  /*19f0*/  FMUL.FTZ R112, R112, R175 ;  /* 0x000000af70707220 */ /* 0x000fe20000410000 */
[----:B------:R-:W-:Y:S01]  /*1a00*/  SHF.L.U32 R114, R6, 0x10, RZ ;  /* 0x0000001006727819 */ /* 0x000fe200000006ff */
[----:B------:R-:W-:Y:S01]  /*1a10*/  FMUL.FTZ R144, R146, R115 ;  /* 0x0000007392907220 */ /* 0x000fe20000410000 */
[----:B------:R-:W-:Y:S01]  /*1a20*/  SHF.L.U32 R143, R8, 0x10, RZ ;  /* 0x00000010088f7819 */ /* 0x000fe200000006ff */
[----:B------:R-:W-:-:S02]  /*1a30*/  FMUL.FTZ R146, R112, R113 ;  /* 0x0000007170927220 */ /* 0x000fc40000410000 */
[----:B------:R-:W-:Y:S01]  /*1a40*/  FMUL.FTZ R145, R145, R114 ;  /* 0x0000007291917220 */ /* 0x000fe20000410000 */
[----:B------:R-:W-:Y:S01]  /*1a50*/  F2FP.BF16.F32.PACK_AB R114, R144, R141 ;  /* 0x0000008d9072723e */ /* 0x000fe200000010ff */
[----:B------:R-:W-:Y:S01]  /*1a60*/  FMUL.FTZ R143, R160, R143 ;  /* 0x0000008fa08f7220 */ /* 0x000fe20000410000 */
[----:B------:R-:W-:Y:S02]  /*1a70*/  F2FP.BF16.F32.PACK_AB R112, R146, R139 ;  /* 0x0000008b9270723e */ /* 0x000fe400000010ff */
[----:B------:R-:W-:Y:S02]  /*1a80*/  F2FP.BF16.F32.PACK_AB R113, R145, R140 ;  /* 0x0000008c9171723e */ /* 0x000fe400000010ff */
[----:B------:R-:W-:-:S07]  /*1a90*/  F2FP.BF16.F32.PACK_AB R115, R143, R142 ;  /* 0x0000008e8f73723e */ /* 0x000fce00000010ff */
.L_x_178:
[----:B------:R-:W0:Y:S02]  /*1aa0*/  LDC.64 R160, c[0x0][0x3a8] ;  /* 0x0000ea00ffa07b82 */ /* 0x000e240000000a00 */
[C---:B0-----:R-:W-:Y:S01]  /*1ab0*/  IMAD.WIDE.U32 R160, R177.reuse, 0x10, R160 ;  /* 0x00000010b1a07825 */ /* 0x041fe200078e00a0 */
[----:B------:R-:W-:-:S04]  /*1ac0*/  IADD3 R177, PT, PT, R177, 0x20, RZ ;  /* 0x00000020b1b17810 */ /* 0x000fc80007ffe0ff */
[----:B------:R0:W-:Y:S03]  /*1ad0*/  STG.E.128 desc[UR6][R160.64], R112 ;  /* 0x00000070a0007986 */ /* 0x0001e6000c101d06 */
.L_x_176:
[----:B------:R-:W-:Y:S05]  /*1ae0*/  BSYNC.RECONVERGENT B0 ;  /* 0x0000000000007941 */ /* 0x000fea0003800200 */
.L_x_175:
[----:B------:R-:W-:Y:S01]  /*1af0*/  ISETP.GE.U32.AND P2, PT, R130, 0x60, PT ;  /* 0x000000608200780c */ /* 0x000fe20003f46070 */
[----:B------:R-:W-:Y:S03]  /*1b00*/  BSSY.RECONVERGENT B0, `(.L_x_179) ;  /* 0x000006d000007945 */ /* 0x000fe60003800200 */
[----:B0-----:R-:W-:-:S09]  /*1b10*/  P2R R112, PR, RZ, 0x4 ;  /* 0x00000004ff707803 */ /* 0x001fd20000000000 */
        /* <DEDUP_REMOVED lines=10> */
[----:B-----5:R-:W-:Y:S01]  /*1bc0*/  PRMT R151, R112, 0x7632, R151 ;  /* 0x0000763270977816 */ /* 0x020fe20000000097 */
[----:B------:R-:W-:Y:S01]  /*1bd0*/  IMAD.U32 R154, R10, 0x10000, RZ ;  /* 0x000100000a9a7824 */ /* 0x000fe200078e00ff */
[----:B------:R-:W-:Y:S02]  /*1be0*/  SHF.L.U32 R112, R112, 0x10, RZ ;  /* 0x0000001070707819 */ /* 0x000fe400000006ff */
[----:B------:R-:W-:Y:S02]  /*1bf0*/  PRMT R160, R114, 0x7632, R160 ;  /* 0x0000763272a07816 */ /* 0x000fe400000000a0 */
[----:B0-----:R-:W-:Y:S01]  /*1c00*/  SHF.L.U32 R148, R113, 0x10, RZ ;  /* 0x0000001071947819 */ /* 0x001fe200000006ff */
[-C--:B------:R-:W-:Y:S01]  /*1c10*/  FMUL.FTZ R112, R112, R175.reuse ;  /* 0x000000af70707220 */ /* 0x080fe20000410000 */
[----:B------:R-:W-:Y:S02]  /*1c20*/  SHF.L.U32 R114, R114, 0x10, RZ ;  /* 0x0000001072727819 */ /* 0x000fe400000006ff */
[----:B------:R-:W-:Y:S01]  /*1c30*/  SHF.L.U32 R150, R115, 0x10, RZ ;  /* 0x0000001073967819 */ /* 0x000fe200000006ff */
[-C--:B------:R-:W-:Y:S01]  /*1c40*/  FMUL.FTZ R148, R148, R175.reuse ;  /* 0x000000af94947220 */ /* 0x080fe20000410000 */
[----:B------:R-:W-:Y:S01]  /*1c50*/  SHF.L.U32 R147, R76, 0x10, RZ ;  /* 0x000000104c937819 */ /* 0x000fe200000006ff */
[-C--:B------:R-:W-:Y:S01]  /*1c60*/  FMUL.FTZ R114, R114, R175.reuse ;  /* 0x000000af72727220 */ /* 0x080fe20000410000 */
[----:B------:R-:W-:Y:S01]  /*1c70*/  SHF.L.U32 R153, R48, 0x10, RZ ;  /* 0x0000001030997819 */ /* 0x000fe200000006ff */
[----:B------:R-:W-:Y:S01]  /*1c80*/  FMUL.FTZ R150, R150, R175 ;  /* 0x000000af96967220 */ /* 0x000fe20000410000 */
[----:B------:R-:W-:-:S02]  /*1c90*/  PRMT R152, R113, 0x7632, R152 ;  /* 0x0000763271987816 */ /* 0x000fc40000000098 */
[----:B------:R-:W-:Y:S01]  /*1ca0*/  SHF.L.U32 R113, R77, 0x10, RZ ;  /* 0x000000104d717819 */ /* 0x000fe200000006ff */
[----:B------:R-:W-:Y:S01]  /*1cb0*/  FFMA.FTZ R147, R112, R147, R153 ;  /* 0x0000009370937223 */ /* 0x000fe20000010099 */
[----:B------:R-:W-:Y:S02]  /*1cc0*/  SHF.L.U32 R161, R49, 0x10, RZ ;  /* 0x0000001031a17819 */ /* 0x000fe400000006ff */
[----:B------:R-:W-:Y:S02]  /*1cd0*/  SHF.L.U32 R149, R78, 0x10, RZ ;  /* 0x000000104e957819 */ /* 0x000fe400000006ff */
[----:B------:R-:W-:Y:S01]  /*1ce0*/  SHF.L.U32 R179, R50, 0x10, RZ ;  /* 0x0000001032b37819 */ /* 0x000fe200000006ff */
[----:B------:R-:W-:Y:S01]  /*1cf0*/  FFMA.FTZ R148, R148, R113, R161 ;  /* 0x0000007194947223 */ /* 0x000fe200000100a1 */
[----:B------:R-:W-:Y:S02]  /*1d00*/  PRMT R176, R115, 0x7632, R176 ;  /* 0x0000763273b07816 */ /* 0x000fe400000000b0 */
[----:B------:R-:W-:Y:S01]  /*1d10*/  SHF.L.U32 R115, R79, 0x10, RZ ;  /* 0x000000104f737819 */ /* 0x000fe200000006ff */
[----:B------:R-:W-:Y:S01]  /*1d20*/  FFMA.FTZ R149, R114, R149, R179 ;  /* 0x0000009572957223 */ /* 0x000fe200000100b3 */
[----:B------:R-:W-:-:S02]  /*1d30*/  SHF.L.U32 R181, R51, 0x10, RZ ;  /* 0x0000001033b57819 */ /* 0x000fc400000006ff */
[----:B------:R-:W-:Y:S02]  /*1d40*/  PRMT R112, R48, 0x7632, R112 ;  /* 0x0000763230707816 */ /* 0x000fe40000000070 */
[----:B------:R-:W-:Y:S01]  /*1d50*/  PRMT R153, R49, 0x7632, R153 ;  /* 0x0000763231997816 */ /* 0x000fe20000000099 */
[----:B------:R-:W-:Y:S01]  /*1d60*/  FFMA.FTZ R150, R150, R115, R181 ;  /* 0x0000007396967223 */ /* 0x000fe200000100b5 */
[----:B------:R-:W-:Y:S02]  /*1d70*/  SHF.L.U32 R152, R152, 0x10, RZ ;  /* 0x0000001098987819 */ /* 0x000fe400000006ff */
        /* <DEDUP_REMOVED lines=13> */
[----:B------:R-:W-:Y:S01]  /*1e50*/  FFMA.FTZ R153, R153, R154, R112 ;  /* 0x0000009a99997223 */ /* 0x000fe20000010070 */
[----:B------:R-:W-:Y:S01]  /*1e60*/  SHF.L.U32 R181, R12, 0x10, RZ ;  /* 0x000000100cb57819 */ /* 0x000fe200000006ff */
[----:B------:R-:W-:Y:S01]  /*1e70*/  FFMA.FTZ R154, R114, R113, R115 ;  /* 0x00000071729a7223 */ /* 0x000fe20000010073 */
[----:B------:R-:W-:-:S02]  /*1e80*/  SHF.L.U32 R161, R161, 0x10, RZ ;  /* 0x00000010a1a17819 */ /* 0x000fc400000006ff */
        /* <DEDUP_REMOVED lines=8> */
.L_x_181:
[C---:B-----5:R-:W-:Y:S02]  /*1f10*/  PRMT R151, R112.reuse, 0x7632, R151 ;  /* 0x0000763270977816 */ /* 0x060fe40000000097 */
[----:B------:R-:W-:Y:S02]  /*1f20*/  SHF.L.U32 R112, R112, 0x10, RZ ;  /* 0x0000001070707819 */ /* 0x000fe400000006ff */
[----:B------:R-:W-:Y:S02]  /*1f30*/  PRMT R153, R114, 0x7632, R153 ;  /* 0x0000763272997816 */ /* 0x000fe40000000099 */
[C---:B------:R-:W-:Y:S01]  /*1f40*/  SHF.L.U32 R150, R115.reuse, 0x10, RZ ;  /* 0x0000001073967819 */ /* 0x040fe200000006ff */
[-C--:B------:R-:W-:Y:S01]  /*1f50*/  FMUL.FTZ R112, R112, R175.reuse ;  /* 0x000000af70707220 */ /* 0x080fe20000410000 */
[----:B------:R-:W-:Y:S02]  /*1f60*/  SHF.L.U32 R114, R114, 0x10, RZ ;  /* 0x0000001072727819 */ /* 0x000fe400000006ff */
[----:B------:R-:W-:Y:S01]  /*1f70*/  PRMT R154, R115, 0x7632, R154 ;  /* 0x00007632739a7816 */ /* 0x000fe2000000009a */
[-C--:B------:R-:W-:Y:S01]  /*1f80*/  FMUL.FTZ R150, R150, R175.reuse ;  /* 0x000000af96967220 */ /* 0x080fe20000410000 */
[----:B------:R-:W-:Y:S01]  /*1f90*/  SHF.L.U32 R147, R76, 0x10, RZ ;  /* 0x000000104c937819 */ /* 0x000fe200000006ff */
[----:B------:R-:W-:Y:S01]  /*1fa0*/  FMUL.FTZ R114, R114, R175 ;  /* 0x000000af72727220 */ /* 0x000fe20000410000 */
[----:B0-----:R-:W-:-:S02]  /*1fb0*/  SHF.L.U32 R148, R113, 0x10, RZ ;  /* 0x0000001071947819 */ /* 0x001fc400000006ff */
[----:B------:R-:W-:Y:S01]  /*1fc0*/  PRMT R152, R113, 0x7632, R152 ;  /* 0x0000763271987816 */ /* 0x000fe20000000098 */
[----:B------:R-:W-:Y:S01]  /*1fd0*/  FMUL.FTZ R147, R112, R147 ;  /* 0x0000009370937220 */ /* 0x000fe20000410000 */
[----:B------:R-:W-:Y:S01]  /*1fe0*/  SHF.L.U32 R115, R79, 0x10, RZ ;  /* 0x000000104f737819 */ /* 0x000fe200000006ff */
[----:B------:R-:W-:Y:S01]  /*1ff0*/  FMUL.FTZ R148, R148, R175 ;  /* 0x000000af94947220 */ /* 0x000fe20000410000 */
[----:B------:R-:W-:Y:S02]  /*2000*/  SHF.L.U32 R149, R78, 0x10, RZ ;  /* 0x000000104e957819 */ /* 0x000fe400000006ff */
        /* <DEDUP_REMOVED lines=11> */
[----:B------:R-:W-:Y:S01]  /*20c0*/  IMAD.U32 R113, R9, 0x10000, RZ ;  /* 0x0001000009717824 */ /* 0x000fe200078e00ff */
[----:B------:R-:W-:Y:S01]  /*20d0*/  SHF.L.U32 R114, R10, 0x10, RZ ;  /* 0x000000100a727819 */ /* 0x000fe200000006ff */
[-C--:B------:R-:W-:Y:S01]  /*20e0*/  FMUL.FTZ R153, R152, R175.reuse ;  /* 0x000000af98997220 */ /* 0x080fe20000410000 */
[----:B------:R-:W-:Y:S01]  /*20f0*/  SHF.L.U32 R151, R12, 0x10, RZ ;  /* 0x000000100c977819 */ /* 0x000fe200000006ff */
[----:B------:R-:W-:Y:S01]  /*2100*/  FMUL.FTZ R112, R112, R175 ;  /* 0x000000af70707220 */ /* 0x000fe20000410000 */
[----:B------:R-:W-:Y:S01]  /*2110*/  FMUL.FTZ R152, R154, R115 ;  /* 0x000000739a987220 */ /* 0x000fe20000410000 */
[----:B------:R-:W-:-:S02]  /*2120*/  FMUL.FTZ R153, R153, R114 ;  /* 0x0000007299997220 */ /* 0x000fc40000410000 */
[----:B------:R-:W-:Y:S01]  /*2130*/  FMUL.FTZ R151, R160, R151 ;  /* 0x00000097a0977220 */ /* 0x000fe20000410000 */
[----:B------:R-:W-:Y:S01]  /*2140*/  FMUL.FTZ R154, R112, R113 ;  /* 0x00000071709a7220 */ /* 0x000fe20000410000 */
[----:B------:R-:W-:Y:S02]  /*2150*/  F2FP.BF16.F32.PACK_AB R114, R152, R149 ;  /* 0x000000959872723e */ /* 0x000fe400000010ff */
[----:B------:R-:W-:Y:S02]  /*2160*/  F2FP.BF16.F32.PACK_AB R113, R153, R148 ;  /* 0x000000949971723e */ /* 0x000fe400000010ff */
[----:B------:R-:W-:Y:S02]  /*2170*/  F2FP.BF16.F32.PACK_AB R115, R151, R150 ;  /* 0x000000969773723e */ /* 0x000fe400000010ff */
[----:B------:R-:W-:-:S07]  /*2180*/  F2FP.BF16.F32.PACK_AB R112, R154, R147 ;  /* 0x000000939a70723e */ /* 0x000fce00000010ff */
.L_x_182:
[----:B------:R-:W0:Y:S02]  /*2190*/  LDC.64 R160, c[0x0][0x3a8] ;  /* 0x0000ea00ffa07b82 */ /* 0x000e240000000a00 */
[C---:B0-----:R-:W-:Y:S01]  /*21a0*/  IMAD.WIDE.U32 R160, R177.reuse, 0x10, R160 ;  /* 0x00000010b1a07825 */ /* 0x041fe200078e00a0 */
[----:B------:R-:W-:-:S04]  /*21b0*/  IADD3 R177, PT, PT, R177, 0x20, RZ ;  /* 0x00000020b1b17810 */ /* 0x000fc80007ffe0ff */
[----:B------:R0:W-:Y:S03]  /*21c0*/  STG.E.128 desc[UR6][R160.64], R112 ;  /* 0x00000070a0007986 */ /* 0x0001e6000c101d06 */
.L_x_180:
[----:B------:R-:W-:Y:S05]  /*21d0*/  BSYNC.RECONVERGENT B0 ;  /* 0x0000000000007941 */ /* 0x000fea0003800200 */
.L_x_179:
        /* <DEDUP_REMOVED lines=13> */
[----:B-----5:R-:W-:Y:S02]  /*22b0*/  PRMT R159, R112, 0x7632, R159 ;  /* 0x00007632709f7816 */ /* 0x020fe4000000009f */
[----:B------:R-:W-:Y:S02]  /*22c0*/  PRMT R162, R114, 0x7632, R162 ;  /* 0x0000763272a27816 */ /* 0x000fe400000000a2 */
[----:B------:R-:W-:Y:S02]  /*22d0*/  SHF.L.U32 R112, R112, 0x10, RZ ;  /* 0x0000001070707819 */ /* 0x000fe400000006ff */
[----:B------:R-:W-:Y:S02]  /*22e0*/  SHF.L.U32 R114, R114, 0x10, RZ ;  /* 0x0000001072727819 */ /* 0x000fe400000006ff */
[----:B0-----:R-:W-:Y:S01]  /*22f0*/  SHF.L.U32 R156, R113, 0x10, RZ ;  /* 0x00000010719c7819 */ /* 0x001fe200000006ff */
[-C--:B------:R-:W-:Y:S01]  /*2300*/  FMUL.FTZ R112, R112, R175.reuse ;  /* 0x000000af70707220 */ /* 0x080fe20000410000 */
        /* <DEDUP_REMOVED lines=9> */
[----:B------:R-:W-:Y:S02]  /*23a0*/  PRMT R160, R113, 0x7632, R160 ;  /* 0x0000763271a07816 */ /* 0x000fe400000000a0 */
[----:B------:R-:W-:Y:S01]  /*23b0*/  PRMT R176, R115, 0x7632, R176 ;  /* 0x0000763273b07816 */ /* 0x000fe200000000b0 */
[----:B------:R-:W-:Y:S01]  /*23c0*/  IMAD.U32 R115, R67, 0x10000, RZ ;  /* 0x0001000043737824 */ /* 0x000fe200078e00ff */
[----:B------:R-:W-:Y:S01]  /*23d0*/  SHF.L.U32 R113, R65, 0x10, RZ ;  /* 0x0000001041717819 */ /* 0x000fe200000006ff */
[----:B------:R-:W-:Y:S01]  /*23e0*/  FFMA.FTZ R157, R114, R157, R179 ;  /* 0x0000009d729d7223 */ /* 0x000fe200000100b3 */
[----:B------:R-:W-:Y:S02]  /*23f0*/  SHF.L.U32 R163, R49, 0x10, RZ ;  /* 0x0000001031a37819 */ /* 0x000fe400000006ff */
[----:B------:R-:W-:-:S02]  /*2400*/  SHF.L.U32 R181, R51, 0x10, RZ ;  /* 0x0000001033b57819 */ /* 0x000fc400000006ff */
[----:B------:R-:W-:Y:S01]  /*2410*/  PRMT R112, R48, 0x7632, R112 ;  /* 0x0000763230707816 */ /* 0x000fe20000000070 */
[----:B------:R-:W-:Y:S01]  /*2420*/  FFMA.FTZ R156, R156, R113, R163 ;  /* 0x000000719c9c7223 */ /* 0x000fe200000100a3 */
[----:B------:R-:W-:Y:S01]  /*2430*/  PRMT R161, R49, 0x7632, R161 ;  /* 0x0000763231a17816 */ /* 0x000fe200000000a1 */
[----:B------:R-:W-:Y:S01]  /*2440*/  FFMA.FTZ R158, R158, R115, R181 ;  /* 0x000000739e9e7223 */ /* 0x000fe200000100b5 */
[----:B------:R-:W-:Y:S02]  /*2450*/  PRMT R164, R50, 0x7632, R164 ;  /* 0x0000763232a47816 */ /* 0x000fe400000000a4 */
        /* <DEDUP_REMOVED lines=11> */
[----:B------:R-:W-:Y:S02]  /*2510*/  SHF.L.U32 R179, R15, 0x10, RZ ;  /* 0x000000100fb37819 */ /* 0x000fe400000006ff */
[----:B------:R-:W-:-:S02]  /*2520*/  SHF.L.U32 R183, R16, 0x10, RZ ;  /* 0x0000001010b77819 */ /* 0x000fc400000006ff */
[----:B------:R-:W-:Y:S02]  /*2530*/  SHF.L.U32 R115, R112, 0x10, RZ ;  /* 0x0000001070737819 */ /* 0x000fe400000006ff */
[----:B------:R-:W-:Y:S02]  /*2540*/  SHF.L.U32 R161, R161, 0x10, RZ ;  /* 0x00000010a1a17819 */ /* 0x000fe400000006ff */
[----:B------:R-:W-:Y:S01]  /*2550*/  SHF.L.U32 R181, R164, 0x10, RZ ;  /* 0x00000010a4b57819 */ /* 0x000fe200000006ff */
[----:B------:R-:W-:Y:S01]  /*2560*/  FFMA.FTZ R164, R114, R113, R115 ;  /* 0x0000007172a47223 */ /* 0x000fe20000010073 */
[----:B------:R-:W-:Y:S01]  /*2570*/  SHF.L.U32 R159, R178, 0x10, RZ ;  /* 0x00000010b29f7819 */ /* 0x000fe200000006ff */
[----:B------:R-:W-:Y:S02]  /*2580*/  FFMA.FTZ R163, R160, R163, R161 ;  /* 0x000000a3a0a37223 */ /* 0x000fe400000100a1 */
[----:B------:R-:W-:Y:S01]  /*2590*/  FFMA.FTZ R162, R162, R179, R181 ;  /* 0x000000b3a2a27223 */ /* 0x000fe200000100b5 */
[----:B------:R-:W-:Y:S01]  /*25a0*/  F2FP.BF16.F32.PACK_AB R112, R164, R155 ;  /* 0x0000009ba470723e */ /* 0x000fe200000010ff */
[----:B------:R-:W-:Y:S01]  /*25b0*/  FFMA.FTZ R159, R176, R183, R159 ;  /* 0x000000b7b09f7223 */ /* 0x000fe2000001009f */
[----:B------:R-:W-:-:S02]  /*25c0*/  F2FP.BF16.F32.PACK_AB R113, R163, R156 ;  /* 0x0000009ca371723e */ /* 0x000fc400000010ff */
[----:B------:R-:W-:Y:S02]  /*25d0*/  F2FP.BF16.F32.PACK_AB R114, R162, R157 ;  /* 0x0000009da272723e */ /* 0x000fe400000010ff */
[----:B------:R-:W-:Y:S01]  /*25e0*/  F2FP.BF16.F32.PACK_AB R115, R159, R158 ;  /* 0x0000009e9f73723e */ /* 0x000fe200000010ff */
[----:B------:R-:W-:Y:S06]  /*25f0*/  BRA `(.L_x_186) ;  /* 0x0000000000a07947 */ /* 0x000fec0003800000 */
.L_x_185:
[----:B-----5:R-:W-:Y:S02]  /*2600*/  PRMT R159, R112, 0x7632, R159 ;  /* 0x00007632709f7816 */ /* 0x020fe4000000009f */
[----:B------:R-:W-:Y:S02]  /*2610*/  PRMT R161, R114, 0x7632, R161 ;  /* 0x0000763272a17816 */ /* 0x000fe400000000a1 */
[----:B------:R-:W-:Y:S02]  /*2620*/  SHF.L.U32 R112, R112, 0x10, RZ ;  /* 0x0000001070707819 */ /* 0x000fe400000006ff */
[----:B------:R-:W-:Y:S02]  /*2630*/  SHF.L.U32 R114, R114, 0x10, RZ ;  /* 0x0000001072727819 */ /* 0x000fe400000006ff */
[----:B0-----:R-:W-:Y:S01]  /*2640*/  SHF.L.U32 R156, R113, 0x10, RZ ;  /* 0x00000010719c7819 */ /* 0x001fe200000006ff */
[-C--:B------:R-:W-:Y:S01]  /*2650*/  FMUL.FTZ R112, R112, R175.reuse ;  /* 0x000000af70707220 */ /* 0x080fe20000410000 */
[C---:B------:R-:W-:Y:S01]  /*2660*/  SHF.L.U32 R158, R115.reuse, 0x10, RZ ;  /* 0x00000010739e7819 */ /* 0x040fe200000006ff */
[-C--:B------:R-:W-:Y:S01]  /*2670*/  FMUL.FTZ R114, R114, R175.reuse ;  /* 0x000000af72727220 */ /* 0x080fe20000410000 */
[----:B------:R-:W-:Y:S01]  /*2680*/  SHF.L.U32 R155, R64, 0x10, RZ ;  /* 0x00000010409b7819 */ /* 0x000fe200000006ff */
[-C--:B------:R-:W-:Y:S01]  /*2690*/  FMUL.FTZ R156, R156, R175.reuse ;  /* 0x000000af9c9c7220 */ /* 0x080fe20000410000 */
[----:B------:R-:W-:Y:S01]  /*26a0*/  SHF.L.U32 R157, R66, 0x10, RZ ;  /* 0x00000010429d7819 */ /* 0x000fe200000006ff */
[----:B------:R-:W-:Y:S01]  /*26b0*/  FMUL.FTZ R158, R158, R175 ;  /* 0x000000af9e9e7220 */ /* 0x000fe20000410000 */
[----:B------:R-:W-:Y:S01]  /*26c0*/  PRMT R162, R115, 0x7632, R162 ;  /* 0x0000763273a27816 */ /* 0x000fe200000000a2 */
[----:B------:R-:W-:Y:S01]  /*26d0*/  FMUL.FTZ R155, R112, R155 ;  /* 0x0000009b709b7220 */ /* 0x000fe20000410000 */
[----:B------:R-:W-:Y:S01]  /*26e0*/  PRMT R160, R113, 0x7632, R160 ;  /* 0x0000763271a07816 */ /* 0x000fe200000000a0 */
        /* <DEDUP_REMOVED lines=19> */
[----:B------:R-:W-:Y:S02]  /*2820*/  FMUL.FTZ R163, R160, R163 ;  /* 0x000000a3a0a37220 */ /* 0x000fe40000410000 */
[----:B------:R-:W-:Y:S01]  /*2830*/  FMUL.FTZ R162, R114, R115 ;  /* 0x0000007372a27220 */ /* 0x000fe20000410000 */
[----:B------:R-:W-:Y:S02]  /*2840*/  F2FP.BF16.F32.PACK_AB R115, R159, R158 ;  /* 0x0000009e9f73723e */ /* 0x000fe400000010ff */
[----:B------:R-:W-:Y:S02]  /*2850*/  F2FP.BF16.F32.PACK_AB R113, R163, R156 ;  /* 0x0000009ca371723e */ /* 0x000fe400000010ff */
[----:B------:R-:W-:Y:S02]  /*2860*/  F2FP.BF16.F32.PACK_AB R114, R162, R157 ;  /* 0x0000009da272723e */ /* 0x000fe400000010ff */
[----:B------:R-:W-:-:S07]  /*2870*/  F2FP.BF16.F32.PACK_AB R112, R164, R155 ;  /* 0x0000009ba470723e */ /* 0x000fce00000010ff */
.L_x_186:
[----:B------:R-:W0:Y:S02]  /*2880*/  LDC.64 R160, c[0x0][0x3a8] ;  /* 0x0000ea00ffa07b82 */ /* 0x000e240000000a00 */
[C---:B0-----:R-:W-:Y:S01]  /*2890*/  IMAD.WIDE.U32 R160, R177.reuse, 0x10, R160 ;  /* 0x00000010b1a07825 */ /* 0x041fe200078e00a0 */
[----:B------:R-:W-:-:S04]  /*28a0*/  IADD3 R177, PT, PT, R177, 0x20, RZ ;  /* 0x00000020b1b17810 */ /* 0x000fc80007ffe0ff */
[----:B------:R0:W-:Y:S03]  /*28b0*/  STG.E.128 desc[UR6][R160.64], R112 ;  /* 0x00000070a0007986 */ /* 0x0001e6000c101d06 */
.L_x_184:
[----:B------:R-:W-:Y:S05]  /*28c0*/  BSYNC.RECONVERGENT B0 ;  /* 0x0000000000007941 */ /* 0x000fea0003800200 */
.L_x_183:
        /* <DEDUP_REMOVED lines=13> */
[C---:B0----5:R-:W-:Y:S01]  /*29a0*/  PRMT R160, R112.reuse, 0x7632, R160 ;  /* 0x0000763270a07816 */ /* 0x061fe200000000a0 */
[----:B------:R-:W-:Y:S01]  /*29b0*/  IMAD.U32 R179, R49, 0x10000, RZ ;  /* 0x0001000031b37824 */ /* 0x000fe200078e00ff */
[----:B------:R-:W-:Y:S02]  /*29c0*/  SHF.L.U32 R112, R112, 0x10, RZ ;  /* 0x0000001070707819 */ /* 0x000fe400000006ff */
[----:B------:R-:W-:Y:S02]  /*29d0*/  PRMT R169, R114, 0x7632, R169 ;  /* 0x0000763272a97816 */ /* 0x000fe400000000a9 */
[----:B------:R-:W-:Y:S01]  /*29e0*/  SHF.L.U32 R168, R115, 0x10, RZ ;  /* 0x0000001073a87819 */ /* 0x000fe200000006ff */
[-C--:B------:R-:W-:Y:S01]  /*29f0*/  FMUL.FTZ R112, R112, R175.reuse ;  /* 0x000000af70707220 */ /* 0x080fe20000410000 */
[----:B------:R-:W-:Y:S02]  /*2a00*/  SHF.L.U32 R165, R52, 0x10, RZ ;  /* 0x0000001034a57819 */ /* 0x000fe400000006ff */
[----:B------:R-:W-:Y:S01]  /*2a10*/  SHF.L.U32 R171, R48, 0x10, RZ ;  /* 0x0000001030ab7819 */ /* 0x000fe200000006ff */
[----:B------:R-:W-:Y:S01]  /*2a20*/  FMUL.FTZ R168, R168, R175 ;  /* 0x000000afa8a87220 */ /* 0x000fe20000410000 */
[----:B------:R-:W-:-:S02]  /*2a30*/  SHF.L.U32 R114, R114, 0x10, RZ ;  /* 0x0000001072727819 */ /* 0x000fc400000006ff */
[----:B------:R-:W-:Y:S01]  /*2a40*/  PRMT R172, R115, 0x7632, R172 ;  /* 0x0000763273ac7816 */ /* 0x000fe200000000ac */
[----:B------:R-:W-:Y:S01]  /*2a50*/  FFMA.FTZ R165, R112, R165, R171 ;  /* 0x000000a570a57223 */ /* 0x000fe200000100ab */
[----:B------:R-:W-:Y:S01]  /*2a60*/  SHF.L.U32 R166, R113, 0x10, RZ ;  /* 0x0000001071a67819 */ /* 0x000fe200000006ff */
[-C--:B------:R-:W-:Y:S01]  /*2a70*/  FMUL.FTZ R114, R114, R175.reuse ;  /* 0x000000af72727220 */ /* 0x080fe20000410000 */
[----:B------:R-:W-:Y:S02]  /*2a80*/  SHF.L.U32 R115, R55, 0x10, RZ ;  /* 0x0000001037737819 */ /* 0x000fe400000006ff */
[----:B------:R-:W-:Y:S01]  /*2a90*/  SHF.L.U32 R183, R51, 0x10, RZ ;  /* 0x0000001033b77819 */ /* 0x000fe200000006ff */
[----:B------:R-:W-:Y:S01]  /*2aa0*/  FMUL.FTZ R166, R166, R175 ;  /* 0x000000afa6a67220 */ /* 0x000fe20000410000 */
[----:B------:R-:W-:Y:S02]  /*2ab0*/  SHF.L.U32 R167, R54, 0x10, RZ ;  /* 0x0000001036a77819 */ /* 0x000fe400000006ff */
[----:B------:R-:W-:Y:S01]  /*2ac0*/  SHF.L.U32 R181, R50, 0x10, RZ ;  /* 0x0000001032b57819 */ /* 0x000fe200000006ff */
[----:B------:R-:W-:Y:S01]  /*2ad0*/  FFMA.FTZ R168, R168, R115, R183 ;  /* 0x00000073a8a87223 */ /* 0x000fe200000100b7 */
[----:B------:R-:W-:-:S02]  /*2ae0*/  PRMT R112, R48, 0x7632, R112 ;  /* 0x0000763230707816 */ /* 0x000fc40000000070 */
[----:B------:R-:W-:Y:S01]  /*2af0*/  PRMT R161, R113, 0x7632, R161 ;  /* 0x0000763271a17816 */ /* 0x000fe200000000a1 */
[----:B------:R-:W-:Y:S01]  /*2b00*/  FFMA.FTZ R167, R114, R167, R181 ;  /* 0x000000a772a77223 */ /* 0x000fe200000100b5 */
[----:B------:R-:W-:Y:S02]  /*2b10*/  SHF.L.U32 R113, R53, 0x10, RZ ;  /* 0x0000001035717819 */ /* 0x000fe400000006ff */
[----:B------:R-:W-:Y:S02]  /*2b20*/  SHF.L.U32 R178, R172, 0x10, RZ ;  /* 0x00000010acb27819 */ /* 0x000fe400000006ff */
[----:B------:R-:W-:Y:S01]  /*2b30*/  PRMT R170, R50, 0x7632, R170 ;  /* 0x0000763232aa7816 */ /* 0x000fe200000000aa */
[----:B------:R-:W-:Y:S01]  /*2b40*/  FFMA.FTZ R166, R166, R113, R179 ;  /* 0x00000071a6a67223 */ /* 0x000fe200000100b3 */
[----:B------:R-:W-:Y:S01]  /*2b50*/  SHF.L.U32 R115, R112, 0x10, RZ ;  /* 0x0000001070737819 */ /* 0x000fe200000006ff */
[----:B------:R-:W-:Y:S01]  /*2b60*/  FMUL.FTZ R178, R178, R175 ;  /* 0x000000afb2b27220 */ /* 0x000fe20000410000 */
[----:B------:R-:W-:-:S02]  /*2b70*/  SHF.L.U32 R172, R169, 0x10, RZ ;  /* 0x00000010a9ac7819 */ /* 0x000fc400000006ff */
[----:B------:R-:W-:Y:S02]  /*2b80*/  PRMT R114, R49, 0x7632, R114 ;  /* 0x0000763231727816 */ /* 0x000fe40000000072 */
[----:B------:R-:W-:Y:S01]  /*2b90*/  PRMT R176, R51, 0x7632, R176 ;  /* 0x0000763233b07816 */ /* 0x000fe200000000b0 */
[-C--:B------:R-:W-:Y:S01]  /*2ba0*/  FMUL.FTZ R172, R172, R175.reuse ;  /* 0x000000afacac7220 */ /* 0x080fe20000410000 */
[----:B------:R-:W-:Y:S02]  /*2bb0*/  SHF.L.U32 R160, R160, 0x10, RZ ;  /* 0x00000010a0a07819 */ /* 0x000fe400000006ff */
[----:B------:R-:W-:Y:S02]  /*2bc0*/  SHF.L.U32 R112, R161, 0x10, RZ ;  /* 0x00000010a1707819 */ /* 0x000fe400000006ff */
        /* <DEDUP_REMOVED lines=18> */
.L_x_189:
[C---:B0----5:R-:W-:Y:S02]  /*2cf0*/  PRMT R160, R112.reuse, 0x7632, R160 ;  /* 0x0000763270a07816 */ /* 0x061fe400000000a0 */
[----:B------:R-:W-:Y:S02]  /*2d00*/  SHF.L.U32 R112, R112, 0x10, RZ ;  /* 0x0000001070707819 */ /* 0x000fe400000006ff */
[----:B------:R-:W-:Y:S02]  /*2d10*/  SHF.L.U32 R166, R113, 0x10, RZ ;  /* 0x0000001071a67819 */ /* 0x000fe400000006ff */
[C---:B------:R-:W-:Y:S01]  /*2d20*/  PRMT R168, R114.reuse, 0x7632, R168 ;  /* 0x0000763272a87816 */ /* 0x040fe200000000a8 */
[----:B------:R-:W-:Y:S01]  /*2d30*/  IMAD.U32 R114, R114, 0x10000, RZ ;  /* 0x0001000072727824 */ /* 0x000fe200078e00ff */
[----:B------:R-:W-:Y:S01]  /*2d40*/  SHF.L.U32 R165, R52, 0x10, RZ ;  /* 0x0000001034a57819 */ /* 0x000fe200000006ff */
[-C--:B------:R-:W-:Y:S01]  /*2d50*/  FMUL.FTZ R112, R112, R175.reuse ;  /* 0x000000af70707220 */ /* 0x080fe20000410000 */
[----:B------:R-:W-:Y:S01]  /*2d60*/  PRMT R169, R115, 0x7632, R169 ;  /* 0x0000763273a97816 */ /* 0x000fe200000000a9 */
[-C--:B------:R-:W-:Y:S01]  /*2d70*/  FMUL.FTZ R166, R166, R175.reuse ;  /* 0x000000afa6a67220 */ /* 0x080fe20000410000 */
[----:B------:R-:W-:Y:S01]  /*2d80*/  PRMT R161, R113, 0x7632, R161 ;  /* 0x0000763271a17816 */ /* 0x000fe200000000a1 */
[----:B------:R-:W-:Y:S01]  /*2d90*/  FMUL.FTZ R114, R114, R175 ;  /* 0x000000af72727220 */ /* 0x000fe20000410000 */
[----:B------:R-:W-:Y:S01]  /*2da0*/  SHF.L.U32 R113, R53, 0x10, RZ ;  /* 0x0000001035717819 */ /* 0x000fe200000006ff */
[----:B------:R-:W-:Y:S01]  /*2db0*/  FMUL.FTZ R165, R112, R165 ;  /* 0x000000a570a57220 */ /* 0x000fe20000410000 */
[----:B------:R-:W-:-:S02]  /*2dc0*/  SHF.L.U32 R167, R54, 0x10, RZ ;  /* 0x0000001036a77819 */ /* 0x000fc400000006ff */
        /* <DEDUP_REMOVED lines=26> */
.L_x_190:
[----:B------:R-:W0:Y:S02]  /*2f70*/  LDC.64 R160, c[0x0][0x3a8] ;  /* 0x0000ea00ffa07b82 */ /* 0x000e240000000a00 */
[----:B0-----:R-:W-:-:S05]  /*2f80*/  IMAD.WIDE.U32 R160, R177, 0x10, R160 ;  /* 0x00000010b1a07825 */ /* 0x001fca00078e00a0 */
[----:B------:R0:W-:Y:S02]  /*2f90*/  STG.E.128 desc[UR6][R160.64], R112 ;  /* 0x00000070a0007986 */ /* 0x0001e4000c101d06 */
.L_x_188:
[----:B------:R-:W-:Y:S05]  /*2fa0*/  BSYNC.RECONVERGENT B0 ;  /* 0x0000000000007941 */ /* 0x000fea0003800200 */
.L_x_187:
[----:B0-----:R-:W-:Y:S01]  /*2fb0*/  FADD.FTZ R113, RZ, R131 ;  /* 0x00000083ff717221 */ /* 0x001fe20000010000 */
[C---:B------:R-:W-:Y:S01]  /*2fc0*/  ISETP.GT.U32.AND P2, PT, R130.reuse, 0x3f, PT ;  /* 0x0000003f8200780c */ /* 0x040fe20003f44070 */
[----:B------:R-:W-:Y:S01]  /*2fd0*/  UMOV UR11, 0xffffffff ;  /* 0xffffffff000b7882 */ /* 0x000fe20000000000 */
[----:B------:R-:W-:Y:S01]  /*2fe0*/  ISETP.GT.U32.AND P3, PT, R130, 0x5f, PT ;  /* 0x0000005f8200780c */ /* 0x000fe20003f64070 */
[----:B------:R-:W-:Y:S01]  /*2ff0*/  FADD.FTZ R113, R138, R113 ;  /* 0x000000718a717221 */ /* 0x000fe20000010000 */
[C---:B------:R-:W-:Y:S02]  /*3000*/  ISETP.GT.U32.AND P4, PT, R130.reuse, 0x7f, PT ;  /* 0x0000007f8200780c */ /* 0x040fe40003f84070 */
[----:B------:R-:W-:Y:S01]  /*3010*/  ISETP.GT.U32.AND P5, PT, R130, 0x9f, PT ;  /* 0x0000009f8200780c */ /* 0x000fe20003fa4070 */
[----:B------:R-:W-:Y:S01]  /*3020*/  FADD.FTZ R112, R132, R113 ;  /* 0x0000007184707221 */ /* 0x000fe20000010000 */
[----:B------:R-:W-:-:S03]  /*3030*/  LOP3.LUT P6, RZ, R174, 0x1f, RZ, 0xc0, !PT ;  /* 0x0000001faeff7812 */ /* 0x000fc600078cc0ff */
        /* <DEDUP_REMOVED lines=40> */
[----:B------:R-:W0:Y:S02]  /*32c0*/  SHFL.BFLY PT, R113, R112, 0x1, 0x1f ;  /* 0x0c201f0070717f89 */ /* 0x000e2400000e0000 */
[----:B0-----:R-:W-:-:S05]  /*32d0*/  FADD.FTZ R113, R112, R113 ;  /* 0x0000007170717221 */ /* 0x001fca0000010000 */
[----:B------:R-:W0:Y:S02]  /*32e0*/  SHFL.BFLY PT, R114, R113, 0x2, 0x1f ;  /* 0x0c401f0071727f89 */ /* 0x000e2400000e0000 */
[----:B0-----:R-:W-:-:S05]  /*32f0*/  FADD.FTZ R114, R113, R114 ;  /* 0x0000007271727221 */ /* 0x001fca0000010000 */
[----:B------:R-:W0:Y:S02]  /*3300*/  SHFL.BFLY PT, R115, R114, 0x4, 0x1f ;  /* 0x0c801f0072737f89 */ /* 0x000e2400000e0000 */
[----:B0-----:R-:W-:-:S05]  /*3310*/  FADD.FTZ R115, R114, R115 ;  /* 0x0000007372737221 */ /* 0x001fca0000010000 */
[----:B------:R-:W0:Y:S02]  /*3320*/  SHFL.BFLY PT, R160, R115, 0x8, 0x1f ;  /* 0x0d001f0073a07f89 */ /* 0x000e2400000e0000 */
[----:B0-----:R-:W-:Y:S02]  /*3330*/  FADD.FTZ R175, R115, R160 ;  /* 0x000000a073af7221 */ /* 0x001fe40000010000 */
[----:B------:R-:W0:Y:S03]  /*3340*/  LDC R160, c[0x0][0x400] ;  /* 0x00010000ffa07b82 */ /* 0x000e260000000800 */
[----:B------:R-:W1:Y:S02]  /*3350*/  SHFL.BFLY PT, R176, R175, 0x10, 0x1f ;  /* 0x0e001f00afb07f89 */ /* 0x000e6400000e0000 */
[----:B-1----:R-:W-:-:S04]  /*3360*/  FADD.FTZ R161, R175, R176 ;  /* 0x000000b0afa17221 */ /* 0x002fc80000010000 */
[----:B0-----:R-:W-:-:S04]  /*3370*/  FMUL.FTZ R161, R161, R160 ;  /* 0x000000a0a1a17220 */ /* 0x001fc80000410000 */
        /* <DEDUP_REMOVED lines=90> */
.L_x_214:
[----:B------:R-:W-:Y:S01]  /*3920*/  LOP3.LUT P3, RZ, R174, 0x1f, RZ, 0xc0, !PT ;  /* 0x0000001faeff7812 */ /* 0x000fe2000786c0ff */
[----:B------:R-:W-:Y:S01]  /*3930*/  FMUL.FTZ R112, R161, R161 ;  /* 0x000000a1a1707220 */ /* 0x000fe20000410000 */
[----:B------:R-:W-:Y:S01]  /*3940*/  ISETP.NE.AND P2, PT, RZ, UR8, PT ;  /* 0x00000008ff007c0c */ /* 0x000fe2000bf45270 */
[----:B-1----:R-:W-:Y:S01]  /*3950*/  FADD.FTZ R175, R176, R175 ;  /* 0x000000afb0af7221 */ /* 0x002fe20000010000 */
[----:B------:R-:W-:Y:S02]  /*3960*/  BSSY.RECONVERGENT B0, `(.L_x_192) ;  /* 0x000003d000007945 */ /* 0x000fe40003800200 */
[----:B------:R-:W-:Y:S01]  /*3970*/  FSEL R177, R112, RZ, P2 ;  /* 0x000000ff70b17208 */ /* 0x000fe20001000000 */
[----:B------:R-:W-:Y:S01]  /*3980*/  FFMA.FTZ R160, R175, R160, UR9 ;  /* 0x00000009afa07e23 */ /* 0x000fe200080100a0 */
[----:B------:R-:W-:-:S03]  /*3990*/  FSEL R174, R161, RZ, !P2 ;  /* 0x000000ffa1ae7208 */ /* 0x000fc60005000000 */
[----:B------:R-:W-:Y:S02]  /*39a0*/  FADD.FTZ R160, R160, R177 ;  /* 0x000000b1a0a07221 */ /* 0x000fe40000010000 */
[----:B------:R-:W1:Y:S02]  /*39b0*/  @!P3 LDC.64 R114, c[0x0][0x3c0] ;  /* 0x0000f000ff72bb82 */ /* 0x000e640000000a00 */
[----:B------:R-:W2:Y:S06]  /*39c0*/  MUFU.RSQ R175, R160 ;  /* 0x000000a000af7308 */ /* 0x000eac0000001400 */
[----:B------:R-:W3:Y:S01]  /*39d0*/  @!P3 LDC.64 R112, c[0x0][0x3c8] ;  /* 0x0000f200ff70bb82 */ /* 0x000ee20000000a00 */
[----:B-1----:R-:W-:-:S05]  /*39e0*/  @!P3 IMAD.WIDE R114, R129, 0x4, R114 ;  /* 0x000000048172b825 */ /* 0x002fca00078e0272 */
[----:B------:R1:W-:Y:S01]  /*39f0*/  @!P3 STG.E desc[UR6][R114.64], R161 ;  /* 0x000000a17200b986 */ /* 0x0003e2000c101906 */
[----:B---3--:R-:W-:-:S05]  /*3a00*/  @!P3 IMAD.WIDE R112, R129, 0x4, R112 ;  /* 0x000000048170b825 */ /* 0x008fca00078e0270 */
[----:B--2---:R1:W-:Y:S01]  /*3a10*/  @!P3 STG.E desc[UR6][R112.64], R175 ;  /* 0x000000af7000b986 */ /* 0x0043e2000c101906 */
[----:B------:R-:W-:Y:S05]  /*3a20*/  @!P0 BRA `(.L_x_193) ;  /* 0x0000000000c08947 */ /* 0x000fea0003800000 */
[--C-:B------:R-:W-:Y:S01]  /*3a30*/  FADD.FTZ R160, R133, -R174.reuse ;  /* 0x800000ae85a07221 */ /* 0x100fe20000010000 */
[--C-:B-1----:R-:W-:Y:S01]  /*3a40*/  FADD.FTZ R114, R132, -R174.reuse ;  /* 0x800000ae84727221 */ /* 0x102fe20000010000 */
[----:B------:R-:W-:Y:S01]  /*3a50*/  SHF.L.U32 R161, R109, 0x10, RZ ;  /* 0x000000106da17819 */ /* 0x000fe200000006ff */
[--C-:B0-----:R-:W-:Y:S01]  /*3a60*/  FADD.FTZ R176, R134, -R174.reuse ;  /* 0x800000ae86b07221 */ /* 0x101fe20000010000 */
[----:B------:R-:W-:Y:S01]  /*3a70*/  SHF.L.U32 R177, R105, 0x10, RZ ;  /* 0x0000001069b17819 */ /* 0x000fe200000006ff */
[C---:B------:R-:W-:Y:S01]  /*3a80*/  FMUL.FTZ R160, R175.reuse, R160 ;  /* 0x000000a0afa07220 */ /* 0x040fe20000410000 */
[----:B------:R-:W-:Y:S01]  /*3a90*/  SHF.L.U32 R179, R110, 0x10, RZ ;  /* 0x000000106eb37819 */ /* 0x000fe200000006ff */
[----:B------:R-:W-:Y:S02]  /*3aa0*/  IMAD.U32 R181, R106, 0x10000, RZ ;  /* 0x000100006ab57824 */ /* 0x000fe400078e00ff */
[C---:B------:R-:W-:Y:S01]  /*3ab0*/  FMUL.FTZ R114, R175.reuse, R114 ;  /* 0x00000072af727220 */ /* 0x040fe20000410000 */
[----:B------:R-:W-:Y:S01]  /*3ac0*/  FMUL.FTZ R178, R175, R176 ;  /* 0x000000b0afb27220 */ /* 0x000fe20000410000 */
[----:B------:R-:W-:Y:S01]  /*3ad0*/  SHF.L.U32 R183, R111, 0x10, RZ ;  /* 0x000000106fb77819 */ /* 0x000fe200000006ff */
[----:B------:R-:W-:Y:S01]  /*3ae0*/  FFMA.FTZ R181, R160, R179, R181 ;  /* 0x000000b3a0b57223 */ /* 0x000fe200000100b5 */
[----:B------:R-:W-:Y:S01]  /*3af0*/  FFMA.FTZ R176, R114, R161, R177 ;  /* 0x000000a172b07223 */ /* 0x000fe200000100b1 */
[----:B------:R-:W-:Y:S01]  /*3b00*/  SHF.L.U32 R185, R107, 0x10, RZ ;  /* 0x000000106bb97819 */ /* 0x000fe200000006ff */
[----:B------:R-:W0:Y:S01]  /*3b10*/  LDC.64 R160, c[0x0][0x428] ;  /* 0x00010a00ffa07b82 */ /* 0x000e220000000a00 */
[--C-:B------:R-:W-:Y:S01]  /*3b20*/  FADD.FTZ R112, R131, -R174.reuse ;  /* 0x800000ae83707221 */ /* 0x100fe20000010000 */
[----:B------:R-:W-:Y:S01]  /*3b30*/  SHF.L.U32 R113, R108, 0x10, RZ ;  /* 0x000000106c717819 */ /* 0x000fe200000006ff */
[--C-:B------:R-:W-:Y:S01]  /*3b40*/  FADD.FTZ R114, R138, -R174.reuse ;  /* 0x800000ae8a727221 */ /* 0x100fe20000010000 */
[----:B------:R-:W-:Y:S01]  /*3b50*/  SHF.L.U32 R115, R104, 0x10, RZ ;  /* 0x0000001068737819 */ /* 0x000fe200000006ff */
[----:B------:R-:W-:Y:S01]  /*3b60*/  FMUL.FTZ R112, R175, R112 ;  /* 0x00000070af707220 */ /* 0x000fe20000410000 */
[----:B------:R-:W-:Y:S01]  /*3b70*/  FFMA.FTZ R182, R178, R183, R185 ;  /* 0x000000b7b2b67223 */ /* 0x000fe200000100b9 */
        /* <DEDUP_REMOVED lines=16> */
[----:B------:R-:W-:Y:S01]  /*3c80*/  SHF.L.U32 R187, R27, 0x10, RZ ;  /* 0x000000101bbb7819 */ /* 0x000fe200000006ff */
[----:B0-----:R-:W-:Y:S01]  /*3c90*/  IMAD.WIDE.U32 R160, R173, 0x10, R160 ;  /* 0x00000010ada07825 */ /* 0x001fe200078e00a0 */
[----:B------:R-:W-:-:S03]  /*3ca0*/  SHF.L.U32 R189, R28, 0x10, RZ ;  /* 0x000000101cbd7819 */ /* 0x000fc600000006ff */
[----:B------:R-:W-:Y:S01]  /*3cb0*/  FFMA.FTZ R180, R180, R183, R185 ;  /* 0x000000b7b4b47223 */ /* 0x000fe200000100b9 */
[----:B------:R-:W-:Y:S02]  /*3cc0*/  F2FP.BF16.F32.PACK_AB R113, R179, R176 ;  /* 0x000000b0b371723e */ /* 0x000fe400000010ff */
[----:B------:R-:W-:Y:S01]  /*3cd0*/  F2FP.BF16.F32.PACK_AB R112, R177, R112 ;  /* 0x00000070b170723e */ /* 0x000fe200000010ff */
[----:B------:R-:W-:Y:S01]  /*3ce0*/  FFMA.FTZ R187, R184, R187, R189 ;  /* 0x000000bbb8bb7223 */ /* 0x000fe200000100bd */
[----:B------:R-:W-:Y:S02]  /*3cf0*/  F2FP.BF16.F32.PACK_AB R114, R180, R181 ;  /* 0x000000b5b472723e */ /* 0x000fe400000010ff */
[----:B------:R-:W-:Y:S02]  /*3d00*/  IADD3 R173, PT, PT, R173, 0x20, RZ ;  /* 0x00000020adad7810 */ /* 0x000fe40007ffe0ff */
[----:B------:R-:W-:-:S05]  /*3d10*/  F2FP.BF16.F32.PACK_AB R115, R187, R182 ;  /* 0x000000b6bb73723e */ /* 0x000fca00000010ff */
[----:B------:R2:W-:Y:S02]  /*3d20*/  STG.E.128 desc[UR6][R160.64], R112 ;  /* 0x00000070a0007986 */ /* 0x0005e4000c101d06 */
.L_x_193:
[----:B------:R-:W-:Y:S05]  /*3d30*/  BSYNC.RECONVERGENT B0 ;  /* 0x0000000000007941 */ /* 0x000fea0003800200 */
.L_x_192:
[----:B------:R-:W-:Y:S01]  /*3d40*/  ISETP.GE.U32.AND P0, PT, R130, 0x40, PT ;  /* 0x000000408200780c */ /* 0x000fe20003f06070 */
[----:B------:R-:W-:-:S12]  /*3d50*/  BSSY.RECONVERGENT B0, `(.L_x_194) ;  /* 0x0000032000007945 */ /* 0x000fd80003800200 */
[----:B------:R-:W-:Y:S05]  /*3d60*/  @!P0 BRA `(.L_x_195) ;  /* 0x0000000000c08947 */ /* 0x000fea0003800000 */
[--C-:B--2---:R-:W-:Y:S01]  /*3d70*/  FADD.FTZ R160, R141, -R174.reuse ;  /* 0x800000ae8da07221 */ /* 0x104fe20000010000 */
[--C-:B-1----:R-:W-:Y:S01]  /*3d80*/  FADD.FTZ R114, R140, -R174.reuse ;  /* 0x800000ae8c727221 */ /* 0x102fe20000010000 */
[----:B------:R-:W-:Y:S01]  /*3d90*/  SHF.L.U32 R161, R97, 0x10, RZ ;  /* 0x0000001061a17819 */ /* 0x000fe200000006ff */
[--C-:B0-----:R-:W-:Y:S01]  /*3da0*/  FADD.FTZ R176, R142, -R174.reuse ;  /* 0x800000ae8eb07221 */ /* 0x101fe20000010000 */
        /* <DEDUP_REMOVED lines=44> */
.L_x_195:
[----:B------:R-:W-:Y:S05]  /*4070*/  BSYNC.RECONVERGENT B0 ;  /* 0x0000000000007941 */ /* 0x000fea0003800200 */
.L_x_194:
[----:B------:R-:W-:Y:S01]  /*4080*/  ISETP.GE.U32.AND P0, PT, R130, 0x60, PT ;  /* 0x000000608200780c */ /* 0x000fe20003f06070 */
[----:B------:R-:W-:-:S12]  /*4090*/  BSSY.RECONVERGENT B0, `(.L_x_196) ;  /* 0x0000032000007945 */ /* 0x000fd80003800200 */
[----:B------:R-:W-:Y:S05]  /*40a0*/  @!P0 BRA `(.L_x_197) ;  /* 0x0000000000c08947 */ /* 0x000fea0003800000 */
[--C-:B--23--:R-:W-:Y:S01]  /*40b0*/  FADD.FTZ R160, R149, -R174.reuse ;  /* 0x800000ae95a07221 */ /* 0x10cfe20000010000 */
        /* <DEDUP_REMOVED lines=47> */
.L_x_197:
[----:B------:R-:W-:Y:S05]  /*43b0*/  BSYNC.RECONVERGENT B0 ;  /* 0x0000000000007941 */ /* 0x000fea0003800200 */
.L_x_196:
[----:B------:R-:W-:Y:S01]  /*43c0*/  ISETP.GE.U32.AND P0, PT, R130, 0x80, PT ;  /* 0x000000808200780c */ /* 0x000fe20003f06070 */
[----:B------:R-:W-:-:S12]  /*43d0*/  BSSY.RECONVERGENT B0, `(.L_x_198) ;  /* 0x0000032000007945 */ /* 0x000fd80003800200 */
[----:B------:R-:W-:Y:S05]  /*43e0*/  @!P0 BRA `(.L_x_199) ;  /* 0x0000000000c08947 */ /* 0x000fea0003800000 */
[--C-:B--234-:R-:W-:Y:S01]  /*43f0*/  FADD.FTZ R160, R157, -R174.reuse ;  /* 0x800000ae9da07221 */ /* 0x11cfe20000010000 */
        /* <DEDUP_REMOVED lines=47> */
.L_x_199:
[----:B------:R-:W-:Y:S05]  /*46f0*/  BSYNC.RECONVERGENT B0 ;  /* 0x0000000000007941 */ /* 0x000fea0003800200 */
.L_x_198:
        /* <DEDUP_REMOVED lines=11> */
[----:B------:R-:W-:Y:S01]  /*47b0*/  SHF.L.U32 R177, R61, 0x10, RZ ;  /* 0x000000103db17819 */ /* 0x000fe200000006ff */
[----:B------:R-:W-:Y:S01]  /*47c0*/  FADD.FTZ R174, R169, -R174 ;  /* 0x800000aea9ae7221 */ /* 0x000fe20000010000 */
[----:B------:R-:W-:Y:S01]  /*47d0*/  SHF.L.U32 R179, R57, 0x10, RZ ;  /* 0x0000001039b37819 */ /* 0x000fe200000006ff */
[C---:B------:R-:W-:Y:S01]  /*47e0*/  FMUL.FTZ R176, R175.reuse, R176 ;  /* 0x000000b0afb07220 */ /* 0x040fe20000410000 */
        /* <DEDUP_REMOVED lines=17> */
[----:B0-----:R-:W-:Y:S01]  /*4900*/  IMAD.WIDE.U32 R160, R173, 0x10, R160 ;  /* 0x00000010ada07825 */ /* 0x001fe200078e00a0 */
[----:B------:R-:W-:-:S02]  /*4910*/  SHF.L.U32 R113, R121, 0x10, RZ ;  /* 0x0000001079717819 */ /* 0x000fc400000006ff */
[----:B------:R-:W-:Y:S01]  /*4920*/  SHF.L.U32 R179, R125, 0x10, RZ ;  /* 0x000000107db37819 */ /* 0x000fe200000006ff */
[----:B------:R-:W-:Y:S01]  /*4930*/  FFMA.FTZ R177, R178, R175, R177 ;  /* 0x000000afb2b17223 */ /* 0x000fe200000100b1 */
[----:B------:R-:W-:Y:S02]  /*4940*/  SHF.L.U32 R183, R63, 0x10, RZ ;  /* 0x000000103fb77819 */ /* 0x000fe400000006ff */
[----:B------:R-:W-:Y:S01]  /*4950*/  SHF.L.U32 R185, R59, 0x10, RZ ;  /* 0x000000103bb97819 */ /* 0x000fe200000006ff */
[----:B------:R-:W-:Y:S01]  /*4960*/  FFMA.FTZ R179, R182, R179, R181 ;  /* 0x000000b3b6b37223 */ /* 0x000fe200000100b5 */
[----:B------:R-:W-:Y:S02]  /*4970*/  SHF.L.U32 R187, R127, 0x10, RZ ;  /* 0x000000107fbb7819 */ /* 0x000fe400000006ff */
[----:B------:R-:W-:Y:S01]  /*4980*/  SHF.L.U32 R189, R128, 0x10, RZ ;  /* 0x0000001080bd7819 */ /* 0x000fe200000006ff */
[----:B------:R-:W-:Y:S01]  /*4990*/  FFMA.FTZ R183, R184, R183, R185 ;  /* 0x000000b7b8b77223 */ /* 0x000fe200000100b9 */
[----:B------:R-:W-:-:S03]  /*49a0*/  SHF.L.U32 R115, R122, 0x10, RZ ;  /* 0x000000107a737819 */ /* 0x000fc600000006ff */
[----:B------:R-:W-:Y:S02]  /*49b0*/  FFMA.FTZ R174, R174, R187, R189 ;  /* 0x000000bbaeae7223 */ /* 0x000fe400000100bd */
[----:B------:R-:W-:Y:S01]  /*49c0*/  FFMA.FTZ R175, R114, R113, R115 ;  /* 0x0000007172af7223 */ /* 0x000fe20000010073 */
[----:B------:R-:W-:Y:S02]  /*49d0*/  F2FP.BF16.F32.PACK_AB R114, R179, R180 ;  /* 0x000000b4b372723e */ /* 0x000fe400000010ff */
[----:B------:R-:W-:Y:S02]  /*49e0*/  F2FP.BF16.F32.PACK_AB R115, R174, R183 ;  /* 0x000000b7ae73723e */ /* 0x000fe400000010ff */
[----:B------:R-:W-:Y:S02]  /*49f0*/  F2FP.BF16.F32.PACK_AB R113, R177, R176 ;  /* 0x000000b0b171723e */ /* 0x000fe400000010ff */
[----:B------:R-:W-:-:S05]  /*4a00*/  F2FP.BF16.F32.PACK_AB R112, R175, R112 ;  /* 0x00000070af70723e */ /* 0x000fca00000010ff */
[----:B------:R0:W-:Y:S02]  /*4a10*/  STG.E.128 desc[UR6][R160.64], R112 ;  /* 0x00000070a0007986 */ /* 0x0001e4000c101d06 */
.L_x_201:
[----:B------:R-:W-:Y:S05]  /*4a20*/  BSYNC.RECONVERGENT B0 ;  /* 0x0000000000007941 */ /* 0x000fea0003800200 */
.L_x_200:
[----:B01234-:R-:W0:Y:S02]  /*4a30*/  LDC.64 R112, c[0x0][0x380] ;  /* 0x0000e000ff707b82 */ /* 0x01fe240000000a00 */
[----:B0-----:R-:W-:-:S04]  /*4a40*/  LEA R129, R112, R129, 0x2 ;  /* 0x0000008170817211 */ /* 0x001fc800078e10ff */
[----:B------:R-:W-:-:S13]  /*4a50*/  ISETP.GE.AND P0, PT, R129, R113, PT ;  /* 0x000000718100720c */ /* 0x000fda0003f06270 */
[----:B------:R-:W-:Y:S05]  /*4a60*/  @!P0 BRA `(.L_x_202) ;  /* 0xffffffc0007c8947 */ /* 0x000fea000383ffff */
[----:B------:R-:W-:Y:S05]  /*4a70*/  EXIT ;  /* 0x000000000000794d */ /* 0x000fea0003800000 */
.L_x_191:
[----:B------:R-:W-:Y:S01]  /*4a80*/  HFMA2 R179, -RZ, RZ, 0, 5.9604644775390625e-08 ;  /* 0x00000001ffb37431 */ /* 0x000fe200000001ff */
[----:B------:R-:W-:Y:S01]  /*4a90*/  BSSY B0, `(.L_x_203) ;  /* 0x0000007000007945 */ /* 0x000fe20003800000 */
[----:B------:R-:W-:Y:S02]  /*4aa0*/  MOV R180, R112 ;  /* 0x0000007000b47202 */ /* 0x000fe40000000f00 */
[----:B------:R-:W-:Y:S02]  /*4ab0*/  MOV R182, 0x1f ;  /* 0x0000001f00b67802 */ /* 0x000fe40000000f00 */
[----:B------:R-:W-:-:S07]  /*4ac0*/  MOV R177, 0xffffffff ;  /* 0xffffffff00b17802 */ /* 0x000fce0000000f00 */
[----:B------:R-:W-:Y:S05]  /*4ad0*/  WARPSYNC.COLLECTIVE R177, `(.L_x_204) ;  /* 0x00000000b1087348 */ /* 0x000fea0003c00000 */
[----:B------:R0:W1:Y:S02]  /*4ae0*/  SHFL.BFLY P6, R178, R180, R179, R182 ;  /* 0x0c0000b3b4b27389 */ /* 0x00006400000c00b6 */
[----:B01----:R-:W-:Y:S05]  /*4af0*/  ENDCOLLECTIVE ;  /* 0x000000000000791b */ /* 0x003fea0003800000 */
.L_x_204:
[----:B------:R-:W-:Y:S05]  /*4b00*/  BSYNC B0 ;  /* 0x0000000000007941 */ /* 0x000fea0003800000 */
.L_x_203:
[----:B------:R-:W-:Y:S01]  /*4b10*/  MOV R113, R178 ;  /* 0x000000b200717202 */ /* 0x000fe20000000f00 */
[----:B------:R-:W-:Y:S01]  /*4b20*/  HFMA2 R179, -RZ, RZ, 0, 1.1920928955078125e-07 ;  /* 0x00000002ffb37431 */ /* 0x000fe200000001ff */
[----:B------:R-:W-:Y:S02]  /*4b30*/  MOV R182, 0x1f ;  /* 0x0000001f00b67802 */ /* 0x000fe40000000f00 */
[----:B------:R-:W-:Y:S01]  /*4b40*/  MOV R177, 0xffffffff ;  /* 0xffffffff00b17802 */ /* 0x000fe20000000f00 */
[----:B------:R-:W-:-:S05]  /*4b50*/  FADD.FTZ R113, R112, R113 ;  /* 0x0000007170717221 */ /* 0x000fca0000010000 */
[----:B------:R-:W-:-:S07]  /*4b60*/  MOV R180, R113 ;  /* 0x0000007100b47202 */ /* 0x000fce0000000f00 */
[----:B------:R-:W-:Y:S05]  /*4b70*/  WARPSYNC.COLLECTIVE R177, `(.L_x_205) ;  /* 0x00000000b1087348 */ /* 0x000fea0003c00000 */
[----:B------:R0:W1:Y:S02]  /*4b80*/  SHFL.BFLY P6, R178, R180, R179, R182 ;  /* 0x0c0000b3b4b27389 */ /* 0x00006400000c00b6 */
[----:B01----:R-:W-:Y:S05]  /*4b90*/  ENDCOLLECTIVE ;  /* 0x000000000000791b */ /* 0x003fea0003800000 */
.L_x_205:
[----:B------:R-:W-:Y:S01]  /*4ba0*/  HFMA2 R179, -RZ, RZ, 0, 2.384185791015625e-07 ;  /* 0x00000004ffb37431 */ /* 0x000fe200000001ff */
[----:B------:R-:W-:-:S05]  /*4bb0*/  MOV R114, R178 ;  /* 0x000000b200727202 */ /* 0x000fca0000000f00 */
[----:B------:R-:W-:-:S05]  /*4bc0*/  FADD.FTZ R114, R113, R114 ;  /* 0x0000007271727221 */ /* 0x000fca0000010000 */
[----:B------:R-:W-:-:S07]  /*4bd0*/  MOV R180, R114 ;  /* 0x0000007200b47202 */ /* 0x000fce0000000f00 */
[----:B------:R-:W-:Y:S05]  /*4be0*/  WARPSYNC.COLLECTIVE R177, `(.L_x_206) ;  /* 0x00000000b1087348 */ /* 0x000fea0003c00000 */
[----:B------:R0:W1:Y:S02]  /*4bf0*/  SHFL.BFLY P6, R178, R180, R179, R182 ;  /* 0x0c0000b3b4b27389 */ /* 0x00006400000c00b6 */
[----:B01----:R-:W-:Y:S05]  /*4c00*/  ENDCOLLECTIVE ;  /* 0x000000000000791b */ /* 0x003fea0003800000 */
.L_x_206:
[----:B------:R-:W-:Y:S01]  /*4c10*/  HFMA2 R179, -RZ, RZ, 0, 4.76837158203125e-07 ;  /* 0x00000008ffb37431 */ /* 0x000fe200000001ff */
[----:B------:R-:W-:-:S05]  /*4c20*/  MOV R115, R178 ;  /* 0x000000b200737202 */ /* 0x000fca0000000f00 */
[----:B------:R-:W-:-:S05]  /*4c30*/  FADD.FTZ R115, R114, R115 ;  /* 0x0000007372737221 */ /* 0x000fca0000010000 */
[----:B------:R-:W-:-:S07]  /*4c40*/  MOV R180, R115 ;  /* 0x0000007300b47202 */ /* 0x000fce0000000f00 */
[----:B------:R-:W-:Y:S05]  /*4c50*/  WARPSYNC.COLLECTIVE R177, `(.L_x_207) ;  /* 0x00000000b1087348 */ /* 0x000fea0003c00000 */
[----:B------:R0:W1:Y:S02]  /*4c60*/  SHFL.BFLY P6, R178, R180, R179, R182 ;  /* 0x0c0000b3b4b27389 */ /* 0x00006400000c00b6 */
[----:B01----:R-:W-:Y:S05]  /*4c70*/  ENDCOLLECTIVE ;  /* 0x000000000000791b */ /* 0x003fea0003800000 */
.L_x_207:
[----:B------:R-:W-:Y:S02]  /*4c80*/  HFMA2 R179, -RZ, RZ, 0, 9.5367431640625e-07 ;  /* 0x00000010ffb37431 */ /* 0x000fe400000001ff */
[----:B------:R-:W-:-:S04]  /*4c90*/  IMAD.MOV.U32 R160, RZ, RZ, R178 ;  /* 0x000000ffffa07224 */ /* 0x000fc800078e00b2 */
[----:B------:R-:W-:Y:S02]  /*4ca0*/  FADD.FTZ R175, R115, R160 ;  /* 0x000000a073af7221 */ /* 0x000fe40000010000 */
[----:B------:R-:W0:Y:S03]  /*4cb0*/  LDC R160, c[0x0][0x400] ;  /* 0x00010000ffa07b82 */ /* 0x000e260000000800 */
[----:B------:R-:W-:-:S07]  /*4cc0*/  MOV R180, R175 ;  /* 0x000000af00b47202 */ /* 0x000fce0000000f00 */
[----:B0-----:R-:W-:Y:S05]  /*4cd0*/  WARPSYNC.COLLECTIVE R177, `(.L_x_208) ;  /* 0x00000000b1087348 */ /* 0x001fea0003c00000 */
[----:B------:R1:W2:Y:S02]  /*4ce0*/  SHFL.BFLY P6, R178, R180, R179, R182 ;  /* 0x0c0000b3b4b27389 */ /* 0x0002a400000c00b6 */
[----:B012---:R-:W-:Y:S05]  /*4cf0*/  ENDCOLLECTIVE ;  /* 0x000000000000791b */ /* 0x007fea0003800000 */
.L_x_208:
[----:B------:R-:W-:Y:S01]  /*4d00*/  HFMA2 R179, -RZ, RZ, 0, 5.9604644775390625e-08 ;  /* 0x00000001ffb37431 */ /* 0x000fe200000001ff */
[----:B------:R-:W-:-:S05]  /*4d10*/  MOV R176, R178 ;  /* 0x000000b200b07202 */ /* 0x000fca0000000f00 */
[----:B------:R-:W-:-:S04]  /*4d20*/  FADD.FTZ R161, R175, R176 ;  /* 0x000000b0afa17221 */ /* 0x000fc80000010000 */
[----:B------:R-:W-:-:S04]  /*4d30*/  FMUL.FTZ R161, R161, R160 ;  /* 0x000000a0a1a17220 */ /* 0x000fc80000410000 */
[--C-:B------:R-:W-:Y:S01]  /*4d40*/  FADD.FTZ R112, R131, -R161.reuse ;  /* 0x800000a183707221 */ /* 0x100fe20000010000 */
[--C-:B------:R-:W-:Y:S01]  /*4d50*/  FADD.FTZ R113, R138, -R161.reuse ;  /* 0x800000a18a717221 */ /* 0x100fe20000010000 */
[--C-:B------:R-:W-:Y:S01]  /*4d60*/  FADD.FTZ R115, R132, -R161.reuse ;  /* 0x800000a184737221 */ /* 0x100fe20000010000 */
[--C-:B------:R-:W-:Y:S01]  /*4d70*/  FADD.FTZ R114, R146, -R161.reuse ;  /* 0x800000a192727221 */ /* 0x100fe20000010000 */
[----:B------:R-:W-:Y:S01]  /*4d80*/  FFMA.FTZ R112, R112, R112, RZ ;  /* 0x0000007070707223 */ /* 0x000fe200000100ff */
        /* <DEDUP_REMOVED lines=76> */
[----:B------:R-:W-:-:S07]  /*5250*/  MOV R180, R112 ;  /* 0x0000007000b47202 */ /* 0x000fce0000000f00 */
[----:B------:R-:W-:Y:S05]  /*5260*/  WARPSYNC.COLLECTIVE R177, `(.L_x_209) ;  /* 0x00000000b1087348 */ /* 0x000fea0003c00000 */
[----:B------:R0:W1:Y:S02]  /*5270*/  SHFL.BFLY P6, R178, R180, R179, R182 ;  /* 0x0c0000b3b4b27389 */ /* 0x00006400000c00b6 */
[----:B01----:R-:W-:Y:S05]  /*5280*/  ENDCOLLECTIVE ;  /* 0x000000000000791b */ /* 0x003fea0003800000 */
.L_x_209:
[----:B------:R-:W-:Y:S01]  /*5290*/  HFMA2 R179, -RZ, RZ, 0, 1.1920928955078125e-07 ;  /* 0x00000002ffb37431 */ /* 0x000fe200000001ff */
[----:B------:R-:W-:-:S05]  /*52a0*/  MOV R113, R178 ;  /* 0x000000b200717202 */ /* 0x000fca0000000f00 */
[----:B------:R-:W-:-:S05]  /*52b0*/  FADD.FTZ R113, R112, R113 ;  /* 0x0000007170717221 */ /* 0x000fca0000010000 */
[----:B------:R-:W-:-:S07]  /*52c0*/  MOV R180, R113 ;  /* 0x0000007100b47202 */ /* 0x000fce0000000f00 */
[----:B------:R-:W-:Y:S05]  /*52d0*/  WARPSYNC.COLLECTIVE R177, `(.L_x_210) ;  /* 0x00000000b1087348 */ /* 0x000fea0003c00000 */
[----:B------:R0:W1:Y:S02]  /*52e0*/  SHFL.BFLY P6, R178, R180, R179, R182 ;  /* 0x0c0000b3b4b27389 */ /* 0x00006400000c00b6 */
[----:B01----:R-:W-:Y:S05]  /*52f0*/  ENDCOLLECTIVE ;  /* 0x000000000000791b */ /* 0x003fea0003800000 */
.L_x_210:
[----:B------:R-:W-:Y:S01]  /*5300*/  HFMA2 R179, -RZ, RZ, 0, 2.384185791015625e-07 ;  /* 0x00000004ffb37431 */ /* 0x000fe200000001ff */
[----:B------:R-:W-:-:S05]  /*5310*/  MOV R114, R178 ;  /* 0x000000b200727202 */ /* 0x000fca0000000f00 */
[----:B------:R-:W-:-:S05]  /*5320*/  FADD.FTZ R114, R113, R114 ;  /* 0x0000007271727221 */ /* 0x000fca0000010000 */
[----:B------:R-:W-:-:S07]  /*5330*/  MOV R180, R114 ;  /* 0x0000007200b47202 */ /* 0x000fce0000000f00 */
[----:B------:R-:W-:Y:S05]  /*5340*/  WARPSYNC.COLLECTIVE R177, `(.L_x_211) ;  /* 0x00000000b1087348 */ /* 0x000fea0003c00000 */
[----:B------:R0:W1:Y:S02]  /*5350*/  SHFL.BFLY P6, R178, R180, R179, R182 ;  /* 0x0c0000b3b4b27389 */ /* 0x00006400000c00b6 */
[----:B01----:R-:W-:Y:S05]  /*5360*/  ENDCOLLECTIVE ;  /* 0x000000000000791b */ /* 0x003fea0003800000 */
.L_x_211:
[----:B------:R-:W-:Y:S01]  /*5370*/  HFMA2 R179, -RZ, RZ, 0, 4.76837158203125e-07 ;  /* 0x00000008ffb37431 */ /* 0x000fe200000001ff */
[----:B------:R-:W-:-:S05]  /*5380*/  MOV R115, R178 ;  /* 0x000000b200737202 */ /* 0x000fca0000000f00 */
[----:B------:R-:W-:-:S05]  /*5390*/  FADD.FTZ R115, R114, R115 ;  /* 0x0000007372737221 */ /* 0x000fca0000010000 */
[----:B------:R-:W-:-:S07]  /*53a0*/  MOV R180, R115 ;  /* 0x0000007300b47202 */ /* 0x000fce0000000f00 */
[----:B------:R-:W-:Y:S05]  /*53b0*/  WARPSYNC.COLLECTIVE R177, `(.L_x_212) ;  /* 0x00000000b1087348 */ /* 0x000fea0003c00000 */
[----:B------:R0:W1:Y:S02]  /*53c0*/  SHFL.BFLY P6, R178, R180, R179, R182 ;  /* 0x0c0000b3b4b27389 */ /* 0x00006400000c00b6 */
[----:B01----:R-:W-:Y:S05]  /*53d0*/  ENDCOLLECTIVE ;  /* 0x000000000000791b */ /* 0x003fea0003800000 */
.L_x_212:
[----:B------:R-:W-:Y:S01]  /*53e0*/  HFMA2 R179, -RZ, RZ, 0, 9.5367431640625e-07 ;  /* 0x00000010ffb37431 */ /* 0x000fe200000001ff */
[----:B------:R-:W-:-:S05]  /*53f0*/  MOV R176, R178 ;  /* 0x000000b200b07202 */ /* 0x000fca0000000f00 */
[----:B------:R-:W-:-:S05]  /*5400*/  FADD.FTZ R176, R115, R176 ;  /* 0x000000b073b07221 */ /* 0x000fca0000010000 */
[----:B------:R-:W-:-:S07]  /*5410*/  MOV R180, R176 ;  /* 0x000000b000b47202 */ /* 0x000fce0000000f00 */
[----:B------:R-:W-:Y:S05]  /*5420*/  WARPSYNC.COLLECTIVE R177, `(.L_x_213) ;  /* 0x00000000b1087348 */ /* 0x000fea0003c00000 */
[----:B------:R0:W1:Y:S02]  /*5430*/  SHFL.BFLY P6, R178, R180, R179, R182 ;  /* 0x0c0000b3b4b27389 */ /* 0x00006400000c00b6 */
[----:B01----:R-:W-:Y:S05]  /*5440*/  ENDCOLLECTIVE ;  /* 0x000000000000791b */ /* 0x003fea0003800000 */
.L_x_213:
[----:B------:R-:W-:Y:S01]  /*5450*/  MOV R175, R178 ;  /* 0x000000b200af7202 */ /* 0x000fe20000000f00 */
[----:B------:R-:W-:Y:S06]  /*5460*/  BRA `(.L_x_214) ;  /* 0xffffffe4002c7947 */ /* 0x000fec000383ffff */
.L_x_215:
        /* <DEDUP_REMOVED lines=9> */
.L_x_45772:


//--------------------- .text._ZN10layer_norm13ln_fwd_kernelINS_13Kernel_traitsI13__nv_bfloat16S2_S2_S2_fjLj1280ELj1ELj4ELj1ELj16ENS_18Kernel_traits_baseILj1280ES2_S2_S2_S2_fjLj128EEEEELb0ELb1ELb0ELb1EEEvNS_9FwdParamsE --------------------------
	.section	.text._ZN10layer_norm13ln_fwd_kernelINS_13Kernel_traitsI13__nv_bfloat16S2_S2_S2_fjLj1280ELj1ELj4ELj1ELj16ENS_18Kernel_traits_baseILj1280ES2_S2_S2_S2_fjLj128EEEEELb0ELb1ELb0ELb1EEEvNS_9FwdParamsE,"ax",@progbits
	.align	128
        .global         _ZN10layer_norm13ln_fwd_kernelINS_13Kernel_traitsI13__nv_bfloat16S2_S2_S2_fjLj1280ELj1ELj4ELj1ELj16ENS_18Kernel_traits_baseILj1280ES2_S2_S2_S2_fjLj128EEEEELb0ELb1ELb0ELb1EEEvNS_9FwdParamsE
        .type           _ZN10layer_norm13ln_fwd_kernelINS_13Kernel_traitsI13__nv_bfloat16S2_S2_S2_fjLj1280ELj1ELj4ELj1ELj16ENS_18Kernel_traits_baseILj1280ES2_S2_S2_S2_fjLj128EEEEELb0ELb1ELb0ELb1EEEvNS_9FwdParamsE,@function
        .size           _ZN10layer_norm13ln_fwd_kernelINS_13Kernel_traitsI13__nv_bfloat16S2_S2_S2_fjLj1280ELj1ELj4ELj1ELj16ENS_18Kernel_traits_baseILj1280ES2_S2_S2_S2_fjLj128EEEEELb0ELb1ELb0ELb1EEEvNS_9FwdParamsE,(.L_x_45773 - _ZN10layer_norm13ln_fwd_kernelINS_13Kernel_traitsI13__nv_bfloat16S2_S2_S2_fjLj1280ELj1ELj4ELj1ELj16ENS_18Kernel_traits_baseILj1280ES2_S2_S2_S2_fjLj128EEEEELb0ELb1ELb0ELb1EEEvNS_9FwdParamsE)
        .other          _ZN10layer_norm13ln_fwd_kernelINS_13Kernel_traitsI13__nv_bfloat16S2_S2_S2_fjLj1280ELj1ELj4ELj1ELj16ENS_18Kernel_traits_baseILj1280ES2_S2_S2_S2_fjLj128EEEEELb0ELb1ELb0ELb1EEEvNS_9FwdParamsE,@"STO_CUDA_ENTRY STV_DEFAULT"
_ZN10layer_norm13ln_fwd_kernelINS_13Kernel_traitsI13__nv_bfloat16S2_S2_S2_fjLj1280ELj1ELj4ELj1ELj16ENS_18Kernel_traits_baseILj1280ES2_S2_S2_S2_fjLj128EEEEELb0ELb1ELb0ELb1EEEvNS_9FwdParamsE:
.text._ZN10layer_norm13ln_fwd_kernelINS_13Kernel_traitsI13__nv_bfloat16S2_S2_S2_fjLj1280ELj1ELj4ELj1ELj16ENS_18Kernel_traits_baseILj1280ES2_S2_S2_S2_fjLj128EEEEELb0ELb1ELb0ELb1EEEvNS_9FwdParamsE:
[----:B------:R-:W-:Y:S01]  /*0000*/  LDC R1, c[0x0][0x37c] ;  /* 0x0000df00ff017b82 */ /* 0x000fe20000000800 */
[----:B------:R-:W0:Y:S01]  /*0010*/  LDCU.64 UR4, c[0x0][0x438] ;  /* 0x00008700ff0477ac */ /* 0x000e220008000a00 */
[----:B------:R-:W1:Y:S01]  /*0020*/  S2R R0, SR_TID.X ;  /* 0x0000000000007919 */ /* 0x000e620000002100 */
[----:B------:R-:W2:Y:S01]  /*0030*/  LDCU.64 UR6, c[0x0][0x358] ;  /* 0x00006b00ff0677ac */ /* 0x000ea20008000a00 */
[----:B0-----:R-:W-:-:S04]  /*0040*/  UISETP.NE.U32.AND UP0, UPT, UR4, URZ, UPT ;  /* 0x000000ff0400728c */ /* 0x001fc8000bf05070 */
[----:B------:R-:W-:Y:S01]  /*0050*/  UISETP.NE.AND.EX UP0, UPT, UR5, URZ, UPT, UP0 ;  /* 0x000000ff0500728c */ /* 0x000fe2000bf05300 */
[----:B-1----:R-:W-:-:S08]  /*0060*/  LOP3.LUT R8, R0, 0x1f, RZ, 0xc0, !PT ;  /* 0x0000001f00087812 */ /* 0x002fd000078ec0ff */
[----:B--2---:R-:W-:Y:S05]  /*0070*/  BRA.U !UP0, `(.L_x_216) ;  /* 0x0000000108587547 */ /* 0x004fea000b800000 */
[----:B------:R-:W0:Y:S08]  /*0080*/  LDC.64 R2, c[0x0][0x3d0] ;  /* 0x0000f400ff027b82 */ /* 0x000e300000000a00 */
[----:B------:R-:W1:Y:S08]  /*0090*/  LDC.64 R4, c[0x0][0x438] ;  /* 0x00010e00ff047b82 */ /* 0x000e700000000a00 */
[----:B------:R-:W2:Y:S01]  /*00a0*/  LDC.64 R6, c[0x0][0x3e8] ;  /* 0x0000fa00ff067b82 */ /* 0x000ea20000000a00 */
[----:B0-----:R-:W-:-:S05]  /*00b0*/  IMAD.WIDE.U32 R2, R8, 0x10, R2 ;  /* 0x0000001008027825 */ /* 0x001fca00078e0002 */
[----:B------:R0:W5:Y:S01]  /*00c0*/  LDG.E.128 R80, desc[UR6][R2.64] ;  /* 0x0000000602507981 */ /* 0x000162000c1e1d00 */
[----:B-1----:R-:W-:-:S03]  /*00d0*/  IMAD.WIDE.U32 R4, R8, 0x10, R4 ;  /* 0x0000001008047825 */ /* 0x002fc600078e0004 */
[----:B------:R0:W5:Y:S04]  /*00e0*/  LDG.E.128 R76, desc[UR6][R2.64+0x200] ;  /* 0x00020006024c7981 */ /* 0x000168000c1e1d00 */
[----:B------:R0:W5:Y:S01]  /*00f0*/  LDG.E.128 R72, desc[UR6][R2.64+0x400] ;  /* 0x0004000602487981 */ /* 0x000162000c1e1d00 */
[----:B--2---:R-:W-:-:S03]  /*0100*/  IMAD.WIDE.U32 R6, R8, 0x10, R6 ;  /* 0x0000001008067825 */ /* 0x004fc600078e0006 */
[----:B------:R0:W5:Y:S04]  /*0110*/  LDG.E.128 R68, desc[UR6][R2.64+0x600] ;  /* 0x0006000602447981 */ /* 0x000168000c1e1d00 */
        /* <DEDUP_REMOVED lines=10> */
[----:B------:R0:W5:Y:S01]  /*01c0*/  LDG.E.128 R24, desc[UR6][R6.64+0x800] ;  /* 0x0008000606187981 */ /* 0x000162000c1e1d00 */
[----:B------:R-:W-:Y:S05]  /*01d0*/  BRA `(.L_x_217) ;  /* 0x0000000000607947 */ /* 0x000fea0003800000 */
.L_x_216:
[----:B------:R-:W0:Y:S08]  /*01e0*/  LDC.64 R2, c[0x0][0x3d0] ;  /* 0x0000f400ff027b82 */ /* 0x000e300000000a00 */
[----:B------:R-:W1:Y:S01]  /*01f0*/  LDC.64 R4, c[0x0][0x3e8] ;  /* 0x0000fa00ff047b82 */ /* 0x000e620000000a00 */
[----:B0-----:R-:W-:-:S05]  /*0200*/  IMAD.WIDE.U32 R2, R8, 0x10, R2 ;  /* 0x0000001008027825 */ /* 0x001fca00078e0002 */
[----:B------:R0:W5:Y:S01]  /*0210*/  LDG.E.128 R80, desc[UR6][R2.64] ;  /* 0x0000000602507981 */ /* 0x000162000c1e1d00 */
[----:B-1----:R-:W-:-:S03]  /*0220*/  IMAD.WIDE.U32 R4, R8, 0x10, R4 ;  /* 0x0000001008047825 */ /* 0x002fc600078e0004 */
        /* <DEDUP_REMOVED lines=9> */
[----:B------:R-:W-:-:S02]  /*02c0*/  CS2R R46, SRZ ;  /* 0x00000000002e7805 */ /* 0x000fc4000001ff00 */
[----:B------:R-:W-:Y:S02]  /*02d0*/  CS2R R44, SRZ ;  /* 0x00000000002c7805 */ /* 0x000fe4000001ff00 */
[----:B------:R-:W-:Y:S02]  /*02e0*/  CS2R R50, SRZ ;  /* 0x0000000000327805 */ /* 0x000fe4000001ff00 */
[----:B------:R-:W-:Y:S02]  /*02f0*/  CS2R R48, SRZ ;  /* 0x0000000000307805 */ /* 0x000fe4000001ff00 */
[----:B------:R-:W-:Y:S02]  /*0300*/  CS2R R54, SRZ ;  /* 0x0000000000367805 */ /* 0x000fe4000001ff00 */
[----:B------:R-:W-:Y:S02]  /*0310*/  CS2R R52, SRZ ;  /* 0x0000000000347805 */ /* 0x000fe4000001ff00 */
[----:B------:R-:W-:-:S02]  /*0320*/  CS2R R58, SRZ ;  /* 0x00000000003a7805 */ /* 0x000fc4000001ff00 */
[----:B------:R-:W-:Y:S02]  /*0330*/  CS2R R56, SRZ ;  /* 0x0000000000387805 */ /* 0x000fe4000001ff00 */
[----:B------:R-:W-:Y:S02]  /*0340*/  CS2R R62, SRZ ;  /* 0x00000000003e7805 */ /* 0x000fe4000001ff00 */
[----:B0-----:R-:W-:-:S07]  /*0350*/  CS2R R60, SRZ ;  /* 0x00000000003c7805 */ /* 0x001fce000001ff00 */
.L_x_217:
[----:B------:R-:W1:Y:S01]  /*0360*/  S2UR UR4, SR_CTAID.X ;  /* 0x00000000000479c3 */ /* 0x000e620000002500 */
[----:B------:R-:W2:Y:S01]  /*0370*/  LDCU UR5, c[0x0][0x384] ;  /* 0x00007080ff0577ac */ /* 0x000ea20008000800 */
[----:B------:R-:W-:Y:S01]  /*0380*/  SHF.R.U32.HI R0, RZ, 0x5, R0 ;  /* 0x00000005ff007819 */ /* 0x000fe20000011600 */
[----:B-1----:R-:W-:-:S06]  /*0390*/  USHF.L.U32 UR4, UR4, 0x2, URZ ;  /* 0x0000000204047899 */ /* 0x002fcc00080006ff */
[----:B------:R-:W-:-:S04]  /*03a0*/  LOP3.LUT R23, R0, UR4, RZ, 0xfc, !PT ;  /* 0x0000000400177c12 */ /* 0x000fc8000f8efcff */
[----:B--2---:R-:W-:-:S13]  /*03b0*/  ISETP.GE.AND P0, PT, R23, UR5, PT ;  /* 0x0000000517007c0c */ /* 0x004fda000bf06270 */
[----:B------:R-:W-:Y:S05]  /*03c0*/  @P0 EXIT ;  /* 0x000000000000094d */ /* 0x000fea0003800000 */
[----:B------:R-:W1:Y:S01]  /*03d0*/  LDCU.64 UR4, c[0x0][0x3e0] ;  /* 0x00007c00ff0477ac */ /* 0x000e620008000a00 */
[----:B-----5:R-:W-:Y:S02]  /*03e0*/  PRMT R165, R49, 0x7632, R165 ;  /* 0x0000763231a57816 */ /* 0x020fe400000000a5 */
[----:B------:R-:W-:Y:S02]  /*03f0*/  PRMT R164, R69, 0x7632, R164 ;  /* 0x0000763245a47816 */ /* 0x000fe400000000a4 */
[----:B------:R-:W-:Y:S02]  /*0400*/  PRMT R163, R48, 0x7632, R163 ;  /* 0x0000763230a37816 */ /* 0x000fe400000000a3 */
[----:B------:R-:W-:Y:S02]  /*0410*/  PRMT R162, R68, 0x7632, R162 ;  /* 0x0000763244a27816 */ /* 0x000fe400000000a2 */
[----:B------:R-:W-:Y:S02]  /*0420*/  PRMT R161, R55, 0x7632, R161 ;  /* 0x0000763237a17816 */ /* 0x000fe400000000a1 */
[----:B------:R-:W-:-:S02]  /*0430*/  PRMT R160, R75, 0x7632, R160 ;  /* 0x000076324ba07816 */ /* 0x000fc400000000a0 */
[----:B------:R-:W-:Y:S02]  /*0440*/  PRMT R159, R54, 0x7632, R159 ;  /* 0x00007632369f7816 */ /* 0x000fe4000000009f */
[----:B------:R-:W-:Y:S02]  /*0450*/  PRMT R157, R74, 0x7632, R157 ;  /* 0x000076324a9d7816 */ /* 0x000fe4000000009d */
[----:B------:R-:W-:Y:S01]  /*0460*/  PRMT R156, R53, 0x7632, R156 ;  /* 0x00007632359c7816 */ /* 0x000fe2000000009c */
[----:B-1----:R-:W-:Y:S01]  /*0470*/  UISETP.NE.U32.AND UP0, UPT, UR4, URZ, UPT ;  /* 0x000000ff0400728c */ /* 0x002fe2000bf05070 */
[----:B------:R-:W-:Y:S01]  /*0480*/  PRMT R155, R73, 0x7632, R155 ;  /* 0x00007632499b7816 */ /* 0x000fe2000000009b */
[----:B------:R-:W1:Y:S01]  /*0490*/  LDCU.U8 UR4, c[0x0][0x410] ;  /* 0x00008200ff0477ac */ /* 0x000e620008000000 */
[----:B------:R-:W-:Y:S02]  /*04a0*/  PRMT R154, R52, 0x7632, R154 ;  /* 0x00007632349a7816 */ /* 0x000fe4000000009a */
[----:B------:R-:W-:Y:S01]  /*04b0*/  PRMT R153, R72, 0x7632, R153 ;  /* 0x0000763248997816 */ /* 0x000fe20000000099 */
[----:B------:R-:W-:Y:S01]  /*04c0*/  UISETP.NE.AND.EX UP0, UPT, UR5, URZ, UPT, UP0 ;  /* 0x000000ff0500728c */ /* 0x000fe2000bf05300 */
        /* <DEDUP_REMOVED lines=15> */
[----:B0-----:R-:W-:Y:S02]  /*05c0*/  PRMT R2, R80, 0x7632, R2 ;  /* 0x0000763250027816 */ /* 0x001fe40000000002 */
        /* <DEDUP_REMOVED lines=19> */
[----:B------:R-:W-:Y:S01]  /*0700*/  PRMT R22, R40, 0x7632, R22 ;  /* 0x0000763228167816 */ /* 0x000fe20000000016 */
[----:B-1----:R-:W-:Y:S06]  /*0710*/  BRA.U UP0, `(.L_x_218) ;  /* 0x00000035005c7547 */ /* 0x002fec000b800000 */
[----:B------:R-:W0:Y:S01]  /*0720*/  LDCU.64 UR8, c[0x0][0x3a0] ;  /* 0x00007400ff0877ac */ /* 0x000e220008000a00 */
[----:B------:R-:W1:Y:S01]  /*0730*/  LDCU UR5, c[0x0][0x388] ;  /* 0x00007100ff0577ac */ /* 0x000e620008000800 */
[----:B------:R-:W2:Y:S01]  /*0740*/  LDCU UR10, c[0x0][0x448] ;  /* 0x00008900ff0a77ac */ /* 0x000ea20008000800 */
[----:B0-----:R-:W-:-:S04]  /*0750*/  ISETP.NE.U32.AND P0, PT, RZ, UR8, PT ;  /* 0x00000008ff007c0c */ /* 0x001fc8000bf05070 */
[----:B-12---:R-:W-:-:S13]  /*0760*/  ISETP.NE.AND.EX P0, PT, RZ, UR9, PT, P0 ;  /* 0x00000009ff007c0c */ /* 0x006fda000bf05300 */
.L_x_230:
[----:B0-----:R-:W0:Y:S01]  /*0770*/  S2R R90, SR_TID.X ;  /* 0x00000000005a7919 */ /* 0x001e220000002100 */
[----:B------:R-:W1:Y:S01]  /*0780*/  LDC.64 R140, c[0x0][0x390] ;  /* 0x0000e400ff8c7b82 */ /* 0x000e620000000a00 */
[----:B------:R-:W-:-:S05]  /*0790*/  IMAD R88, R23, UR5, RZ ;  /* 0x0000000517587c24 */ /* 0x000fca000f8e02ff */
[----:B------:R-:W-:-:S04]  /*07a0*/  SHF.R.S32.HI R89, RZ, 0x1f, R88 ;  /* 0x0000001fff597819 */ /* 0x000fc80000011458 */
[----:B------:R-:W-:Y:S02]  /*07b0*/  LEA.HI R89, R89, R88, RZ, 0x3 ;  /* 0x0000005859597211 */ /* 0x000fe400078f18ff */
[----:B0-----:R-:W-:-:S04]  /*07c0*/  LOP3.LUT R90, R90, 0x1f, RZ, 0xc0, !PT ;  /* 0x0000001f5a5a7812 */ /* 0x001fc800078ec0ff */
[----:B------:R-:W-:-:S05]  /*07d0*/  LEA.HI.SX32 R92, R89, R90, 0x1d ;  /* 0x0000005a595c7211 */ /* 0x000fca00078feaff */
[----:B-1----:R-:W-:-:S06]  /*07e0*/  IMAD.WIDE.U32 R88, R92, 0x10, R140 ;  /* 0x000000105c587825 */ /* 0x002fcc00078e008c */
[----:B------:R-:W5:Y:S01]  /*07f0*/  LDG.E.128 R88, desc[UR6][R88.64] ;  /* 0x0000000658587981 */ /* 0x000f62000c1e1d00 */
[----:B------:R-:W-:Y:S05]  /*0800*/  @!P0 BRA `(.L_x_219) ;  /* 0x0000000000c08947 */ /* 0x000fea0003800000 */
[----:B------:R-:W0:Y:S02]  /*0810*/  LDC.64 R84, c[0x0][0x3a0] ;  /* 0x0000e800ff547b82 */ /* 0x000e240000000a00 */
[----:B0-----:R-:W-:-:S06]  /*0820*/  IMAD.WIDE.U32 R84, R92, 0x10, R84 ;  /* 0x000000105c547825 */ /* 0x001fcc00078e0054 */
[----:B------:R-:W2:Y:S01]  /*0830*/  LDG.E.128 R84, desc[UR6][R84.64] ;  /* 0x0000000654547981 */ /* 0x000ea2000c1e1d00 */
[C---:B-----5:R-:W-:Y:S02]  /*0840*/  PRMT R93, R88.reuse, 0x7632, R93 ;  /* 0x00007632585d7816 */ /* 0x060fe4000000005d */
[C---:B------:R-:W-:Y:S02]  /*0850*/  PRMT R97, R89.reuse, 0x7632, R97 ;  /* 0x0000763259617816 */ /* 0x040fe40000000061 */
[----:B------:R-:W-:Y:S02]  /*0860*/  SHF.L.U32 R96, R89, 0x10, RZ ;  /* 0x0000001059607819 */ /* 0x000fe400000006ff */
[----:B------:R-:W-:Y:S02]  /*0870*/  SHF.L.U32 R88, R88, 0x10, RZ ;  /* 0x0000001058587819 */ /* 0x000fe400000006ff */
[----:B------:R-:W-:Y:S02]  /*0880*/  SHF.L.U32 R89, R40, 0x10, RZ ;  /* 0x0000001028597819 */ /* 0x000fe400000006ff */
[----:B------:R-:W-:-:S02]  /*0890*/  SHF.L.U32 R99, R41, 0x10, RZ ;  /* 0x0000001029637819 */ /* 0x000fc400000006ff */
[C---:B------:R-:W-:Y:S02]  /*08a0*/  PRMT R98, R90.reuse, 0x7632, R98 ;  /* 0x000076325a627816 */ /* 0x040fe40000000062 */
[----:B------:R-:W-:Y:S02]  /*08b0*/  SHF.L.U32 R90, R90, 0x10, RZ ;  /* 0x000000105a5a7819 */ /* 0x000fe400000006ff */
[----:B------:R-:W-:Y:S02]  /*08c0*/  SHF.L.U32 R103, R42, 0x10, RZ ;  /* 0x000000102a677819 */ /* 0x000fe400000006ff */
[----:B------:R-:W-:Y:S02]  /*08d0*/  PRMT R104, R91, 0x7632, R104 ;  /* 0x000076325b687816 */ /* 0x000fe40000000068 */
[----:B------:R-:W-:Y:S02]  /*08e0*/  SHF.L.U32 R100, R97, 0x10, RZ ;  /* 0x0000001061647819 */ /* 0x000fe400000006ff */
[----:B------:R-:W-:-:S02]  /*08f0*/  SHF.L.U32 R106, R91, 0x10, RZ ;  /* 0x000000105b6a7819 */ /* 0x000fc400000006ff */
[----:B------:R-:W-:Y:S02]  /*0900*/  SHF.L.U32 R91, R21, 0x10, RZ ;  /* 0x00000010155b7819 */ /* 0x000fe400000006ff */
[----:B------:R-:W-:Y:S02]  /*0910*/  SHF.L.U32 R102, R20, 0x10, RZ ;  /* 0x0000001014667819 */ /* 0x000fe400000006ff */
[----:B------:R-:W-:Y:S02]  /*0920*/  SHF.L.U32 R108, R19, 0x10, RZ ;  /* 0x00000010136c7819 */ /* 0x000fe400000006ff */
[----:B------:R-:W-:Y:S02]  /*0930*/  SHF.L.U32 R93, R93, 0x10, RZ ;  /* 0x000000105d5d7819 */ /* 0x000fe400000006ff */
[----:B--2---:R-:W-:Y:S02]  /*0940*/  SHF.L.U32 R95, R84, 0x10, RZ ;  /* 0x00000010545f7819 */ /* 0x004fe400000006ff */
[----:B------:R-:W-:-:S02]  /*0950*/  SHF.L.U32 R101, R85, 0x10, RZ ;  /* 0x0000001055657819 */ /* 0x000fc400000006ff */
[----:B------:R-:W-:Y:S01]  /*0960*/  SHF.L.U32 R105, R86, 0x10, RZ ;  /* 0x0000001056697819 */ /* 0x000fe200000006ff */
[----:B------:R-:W-:Y:S01]  /*0970*/  FFMA.FTZ R94, R88, R89, R95 ;  /* 0x00000059585e7223 */ /* 0x000fe2000001005f */
[----:B------:R-:W-:Y:S01]  /*0980*/  PRMT R88, R84, 0x7632, R88 ;  /* 0x0000763254587816 */ /* 0x000fe20000000058 */
[----:B------:R-:W-:Y:S01]  /*0990*/  FFMA.FTZ R95, R96, R99, R101 ;  /* 0x00000063605f7223 */ /* 0x000fe20000010065 */
[----:B------:R-:W-:Y:S01]  /*09a0*/  SHF.L.U32 R99, R98, 0x10, RZ ;  /* 0x0000001062637819 */ /* 0x000fe200000006ff */
[----:B------:R-:W-:Y:S01]  /*09b0*/  FFMA.FTZ R96, R90, R103, R105 ;  /* 0x000000675a607223 */ /* 0x000fe20000010069 */
[----:B------:R-:W-:Y:S02]  /*09c0*/  PRMT R98, R87, 0x7632, R98 ;  /* 0x0000763257627816 */ /* 0x000fe40000000062 */
[----:B------:R-:W-:Y:S02]  /*09d0*/  PRMT R97, R86, 0x7632, R97 ;  /* 0x0000763256617816 */ /* 0x000fe40000000061 */
[----:B------:R-:W-:-:S02]  /*09e0*/  PRMT R89, R85, 0x7632, R89 ;  /* 0x0000763255597816 */ /* 0x000fc40000000059 */
[----:B------:R-:W-:Y:S02]  /*09f0*/  SHF.L.U32 R101, R43, 0x10, RZ ;  /* 0x000000102b657819 */ /* 0x000fe400000006ff */
[----:B------:R-:W-:Y:S02]  /*0a00*/  SHF.L.U32 R105, R104, 0x10, RZ ;  /* 0x0000001068697819 */ /* 0x000fe400000006ff */
[----:B------:R-:W-:Y:S02]  /*0a10*/  SHF.L.U32 R103, R87, 0x10, RZ ;  /* 0x0000001057677819 */ /* 0x000fe400000006ff */
[----:B------:R-:W-:Y:S02]  /*0a20*/  SHF.L.U32 R90, R22, 0x10, RZ ;  /* 0x00000010165a7819 */ /* 0x000fe400000006ff */
[----:B------:R-:W-:Y:S02]  /*0a30*/  SHF.L.U32 R98, R98, 0x10, RZ ;  /* 0x0000001062627819 */ /* 0x000fe400000006ff */
[----:B------:R-:W-:Y:S01]  /*0a40*/  SHF.L.U32 R104, R97, 0x10, RZ ;  /* 0x0000001061687819 */ /* 0x000fe200000006ff */
[----:B------:R-:W-:Y:S01]  /*0a50*/  FFMA.FTZ R97, R106, R101, R103 ;  /* 0x000000656a617223 */ /* 0x000fe20000010067 */
[----:B------:R-:W-:Y:S01]  /*0a60*/  SHF.L.U32 R89, R89, 0x10, RZ ;  /* 0x0000001059597819 */ /* 0x000fe200000006ff */
[----:B------:R-:W-:Y:S01]  /*0a70*/  FFMA.FTZ R98, R105, R108, R98 ;  /* 0x0000006c69627223 */ /* 0x000fe20000010062 */
[----:B------:R-:W-:Y:S01]  /*0a80*/  SHF.L.U32 R88, R88, 0x10, RZ ;  /* 0x0000001058587819 */ /* 0x000fe200000006ff */
[----:B------:R-:W-:-:S02]  /*0a90*/  FFMA.FTZ R99, R99, R102, R104 ;  /* 0x0000006663637223 */ /* 0x000fc40000010068 */
[----:B------:R-:W-:Y:S01]  /*0aa0*/  FFMA.FTZ R100, R100, R91, R89 ;  /* 0x0000005b64647223 */ /* 0x000fe20000010059 */
[----:B------:R-:W-:Y:S01]  /*0ab0*/  F2FP.BF16.F32.PACK_AB R91, R98, R97 ;  /* 0x00000061625b723e */ /* 0x000fe200000010ff */
[----:B------:R-:W-:Y:S01]  /*0ac0*/  FFMA.FTZ R101, R93, R90, R88 ;  /* 0x0000005a5d657223 */ /* 0x000fe20000010058 */
[----:B------:R-:W-:Y:S02]  /*0ad0*/  F2FP.BF16.F32.PACK_AB R90, R99, R96 ;  /* 0x00000060635a723e */ /* 0x000fe400000010ff */
[----:B------:R-:W-:Y:S02]  /*0ae0*/  F2FP.BF16.F32.PACK_AB R89, R100, R95 ;  /* 0x0000005f6459723e */ /* 0x000fe400000010ff */
[----:B------:R-:W-:Y:S01]  /*0af0*/  F2FP.BF16.F32.PACK_AB R88, R101, R94 ;  /* 0x0000005e6558723e */ /* 0x000fe200000010ff */
[----:B------:R-:W-:Y:S06]  /*0b00*/  BRA `(.L_x_220) ;  /* 0x0000000000807947 */ /* 0x000fec0003800000 */
.L_x_219:
[----:B-----5:R-:W-:Y:S02]  /*0b10*/  PRMT R93, R88, 0x7632, R93 ;  /* 0x00007632585d7816 */ /* 0x020fe4000000005d */
[C---:B------:R-:W-:Y:S02]  /*0b20*/  PRMT R97, R89.reuse, 0x7632, R97 ;  /* 0x0000763259617816 */ /* 0x040fe40000000061 */
[----:B------:R-:W-:Y:S02]  /*0b30*/  SHF.L.U32 R95, R89, 0x10, RZ ;  /* 0x00000010595f7819 */ /* 0x000fe400000006ff */
[C---:B------:R-:W-:Y:S02]  /*0b40*/  PRMT R98, R90.reuse, 0x7632, R98 ;  /* 0x000076325a627816 */ /* 0x040fe40000000062 */
[----:B------:R-:W-:Y:S02]  /*0b50*/  SHF.L.U32 R96, R90, 0x10, RZ ;  /* 0x000000105a607819 */ /* 0x000fe400000006ff */
[----:B------:R-:W-:-:S02]  /*0b60*/  SHF.L.U32 R88, R88, 0x10, RZ ;  /* 0x0000001058587819 */ /* 0x000fc400000006ff */
[----:B------:R-:W-:Y:S02]  /*0b70*/  SHF.L.U32 R89, R40, 0x10, RZ ;  /* 0x0000001028597819 */ /* 0x000fe400000006ff */
[----:B------:R-:W-:Y:S02]  /*0b80*/  SHF.L.U32 R90, R41, 0x10, RZ ;  /* 0x00000010295a7819 */ /* 0x000fe400000006ff */
[----:B------:R-:W-:Y:S01]  /*0b90*/  SHF.L.U32 R99, R42, 0x10, RZ ;  /* 0x000000102a637819 */ /* 0x000fe200000006ff */
[----:B------:R-:W-:Y:S01]  /*0ba0*/  FMUL.FTZ R94, R88, R89 ;  /* 0x00000059585e7220 */ /* 0x000fe20000410000 */
[----:B------:R-:W-:Y:S01]  /*0bb0*/  PRMT R100, R91, 0x7632, R100 ;  /* 0x000076325b647816 */ /* 0x000fe20000000064 */
[----:B------:R-:W-:Y:S01]  /*0bc0*/  FMUL.FTZ R95, R95, R90 ;  /* 0x0000005a5f5f7220 */ /* 0x000fe20000410000 */
[----:B------:R-:W-:Y:S01]  /*0bd0*/  SHF.L.U32 R104, R19, 0x10, RZ ;  /* 0x0000001013687819 */ /* 0x000fe200000006ff */
[----:B------:R-:W-:Y:S01]  /*0be0*/  FMUL.FTZ R96, R96, R99 ;  /* 0x0000006360607220 */ /* 0x000fe20000410000 */
[----:B------:R-:W-:-:S02]  /*0bf0*/  SHF.L.U32 R101, R100, 0x10, RZ ;  /* 0x0000001064657819 */ /* 0x000fc400000006ff */
[----:B------:R-:W-:Y:S02]  /*0c00*/  SHF.L.U32 R91, R91, 0x10, RZ ;  /* 0x000000105b5b7819 */ /* 0x000fe400000006ff */
[----:B------:R-:W-:Y:S02]  /*0c10*/  SHF.L.U32 R88, R22, 0x10, RZ ;  /* 0x0000001016587819 */ /* 0x000fe400000006ff */
[----:B------:R-:W-:Y:S02]  /*0c20*/  SHF.L.U32 R89, R21, 0x10, RZ ;  /* 0x0000001015597819 */ /* 0x000fe400000006ff */
[----:B------:R-:W-:Y:S02]  /*0c30*/  SHF.L.U32 R90, R20, 0x10, RZ ;  /* 0x00000010145a7819 */ /* 0x000fe400000006ff */
[----:B------:R-:W-:Y:S02]  /*0c40*/  SHF.L.U32 R102, R43, 0x10, RZ ;  /* 0x000000102b667819 */ /* 0x000fe400000006ff */
        /* <DEDUP_REMOVED lines=12> */
.L_x_220:
[----:B------:R-:W0:Y:S01]  /*0d10*/  LDC.64 R142, c[0x0][0x3a8] ;  /* 0x0000ea00ff8e7b82 */ /* 0x000e220000000a00 */
[----:B------:R-:W-:-:S05]  /*0d20*/  IADD3 R93, PT, PT, R92, 0x20, RZ ;  /* 0x000000205c5d7810 */ /* 0x000fca0007ffe0ff */
[----:B------:R-:W-:Y:S02]  /*0d30*/  IMAD.WIDE.U32 R106, R93, 0x10, R140 ;  /* 0x000000105d6a7825 */ /* 0x000fe400078e008c */
[----:B------:R-:W1:Y:S02]  /*0d40*/  @P0 LDC.64 R104, c[0x0][0x3a0] ;  /* 0x0000e800ff680b82 */ /* 0x000e640000000a00 */
[----:B0-----:R-:W-:-:S05]  /*0d50*/  IMAD.WIDE.U32 R102, R92, 0x10, R142 ;  /* 0x000000105c667825 */ /* 0x001fca00078e008e */
[----:B------:R0:W-:Y:S01]  /*0d60*/  STG.E.128 desc[UR6][R102.64], R88 ;  /* 0x0000005866007986 */ /* 0x0001e2000c101d06 */
[----:B-1----:R-:W-:-:S05]  /*0d70*/  @P0 IMAD.WIDE.U32 R104, R93, 0x10, R104 ;  /* 0x000000105d680825 */ /* 0x002fca00078e0068 */
[----:B------:R1:W5:Y:S04]  /*0d80*/  @P0 LDG.E.128 R84, desc[UR6][R104.64] ;  /* 0x0000000668540981 */ /* 0x000368000c1e1d00 */
[----:B0-----:R1:W5:Y:S01]  /*0d90*/  LDG.E.128 R88, desc[UR6][R106.64] ;  /* 0x000000066a587981 */ /* 0x001362000c1e1d00 */
[----:B------:R-:W-:Y:S05]  /*0da0*/  @!P0 BRA `(.L_x_221) ;  /* 0x0000000000b48947 */ /* 0x000fea0003800000 */
[C---:B-----5:R-:W-:Y:S02]  /*0db0*/  PRMT R102, R88.reuse, 0x7632, R102 ;  /* 0x0000763258667816 */ /* 0x060fe40000000066 */
[C---:B-1----:R-:W-:Y:S02]  /*0dc0*/  PRMT R104, R89.reuse, 0x7632, R104 ;  /* 0x0000763259687816 */ /* 0x042fe40000000068 */
[----:B------:R-:W-:Y:S02]  /*0dd0*/  SHF.L.U32 R109, R89, 0x10, RZ ;  /* 0x00000010596d7819 */ /* 0x000fe400000006ff */
[----:B------:R-:W-:Y:S02]  /*0de0*/  SHF.L.U32 R88, R88, 0x10, RZ ;  /* 0x0000001058587819 */ /* 0x000fe400000006ff */
[C---:B------:R-:W-:Y:S02]  /*0df0*/  PRMT R105, R90.reuse, 0x7632, R105 ;  /* 0x000076325a697816 */ /* 0x040fe40000000069 */
[----:B------:R-:W-:-:S02]  /*0e00*/  SHF.L.U32 R108, R90, 0x10, RZ ;  /* 0x000000105a6c7819 */ /* 0x000fc400000006ff */
[----:B------:R-:W-:Y:S02]  /*0e10*/  SHF.L.U32 R89, R36, 0x10, RZ ;  /* 0x0000001024597819 */ /* 0x000fe400000006ff */
[----:B------:R-:W-:Y:S02]  /*0e20*/  SHF.L.U32 R103, R84, 0x10, RZ ;  /* 0x0000001054677819 */ /* 0x000fe400000006ff */
[----:B------:R-:W-:Y:S02]  /*0e30*/  SHF.L.U32 R90, R37, 0x10, RZ ;  /* 0x00000010255a7819 */ /* 0x000fe400000006ff */
[----:B------:R-:W-:Y:S01]  /*0e40*/  SHF.L.U32 R106, R85, 0x10, RZ ;  /* 0x00000010556a7819 */ /* 0x000fe200000006ff */
[----:B------:R-:W-:Y:S01]  /*0e50*/  FFMA.FTZ R110, R88, R89, R103 ;  /* 0x00000059586e7223 */ /* 0x000fe20000010067 */
[----:B------:R-:W-:Y:S02]  /*0e60*/  SHF.L.U32 R107, R38, 0x10, RZ ;  /* 0x00000010266b7819 */ /* 0x000fe400000006ff */
[----:B------:R-:W-:Y:S01]  /*0e70*/  SHF.L.U32 R111, R86, 0x10, RZ ;  /* 0x00000010566f7819 */ /* 0x000fe200000006ff */
[----:B------:R-:W-:Y:S01]  /*0e80*/  FFMA.FTZ R109, R109, R90, R106 ;  /* 0x0000005a6d6d7223 */ /* 0x000fe2000001006a */
[----:B------:R-:W-:-:S02]  /*0e90*/  PRMT R89, R85, 0x7632, R89 ;  /* 0x0000763255597816 */ /* 0x000fc40000000059 */
[----:B------:R-:W-:Y:S01]  /*0ea0*/  PRMT R113, R91, 0x7632, R113 ;  /* 0x000076325b717816 */ /* 0x000fe20000000071 */
[----:B------:R-:W-:Y:S01]  /*0eb0*/  FFMA.FTZ R108, R108, R107, R111 ;  /* 0x0000006b6c6c7223 */ /* 0x000fe2000001006f */
[----:B------:R-:W-:Y:S02]  /*0ec0*/  PRMT R88, R84, 0x7632, R88 ;  /* 0x0000763254587816 */ /* 0x000fe40000000058 */
[----:B------:R-:W-:Y:S02]  /*0ed0*/  PRMT R90, R86, 0x7632, R90 ;  /* 0x00007632565a7816 */ /* 0x000fe4000000005a */
[----:B------:R-:W-:Y:S02]  /*0ee0*/  PRMT R106, R87, 0x7632, R106 ;  /* 0x00007632576a7816 */ /* 0x000fe4000000006a */
[----:B------:R-:W-:Y:S02]  /*0ef0*/  SHF.L.U32 R114, R91, 0x10, RZ ;  /* 0x000000105b727819 */ /* 0x000fe400000006ff */
[----:B------:R-:W-:-:S02]  /*0f00*/  SHF.L.U32 R111, R89, 0x10, RZ ;  /* 0x00000010596f7819 */ /* 0x000fc400000006ff */
[----:B------:R-:W-:Y:S02]  /*0f10*/  SHF.L.U32 R103, R18, 0x10, RZ ;  /* 0x0000001012677819 */ /* 0x000fe400000006ff */
[----:B------:R-:W-:Y:S02]  /*0f20*/  SHF.L.U32 R91, R17, 0x10, RZ ;  /* 0x00000010115b7819 */ /* 0x000fe400000006ff */
[----:B------:R-:W-:Y:S02]  /*0f30*/  SHF.L.U32 R112, R16, 0x10, RZ ;  /* 0x0000001010707819 */ /* 0x000fe400000006ff */
[----:B------:R-:W-:Y:S02]  /*0f40*/  SHF.L.U32 R107, R39, 0x10, RZ ;  /* 0x00000010276b7819 */ /* 0x000fe400000006ff */
[----:B------:R-:W-:Y:S02]  /*0f50*/  SHF.L.U32 R115, R87, 0x10, RZ ;  /* 0x0000001057737819 */ /* 0x000fe400000006ff */
[----:B------:R-:W-:-:S02]  /*0f60*/  SHF.L.U32 R116, R15, 0x10, RZ ;  /* 0x000000100f747819 */ /* 0x000fc400000006ff */
[----:B------:R-:W-:Y:S01]  /*0f70*/  SHF.L.U32 R102, R102, 0x10, RZ ;  /* 0x0000001066667819 */ /* 0x000fe200000006ff */
[----:B------:R-:W-:Y:S01]  /*0f80*/  FFMA.FTZ R107, R114, R107, R115 ;  /* 0x0000006b726b7223 */ /* 0x000fe20000010073 */
[----:B------:R-:W-:Y:S02]  /*0f90*/  SHF.L.U32 R104, R104, 0x10, RZ ;  /* 0x0000001068687819 */ /* 0x000fe400000006ff */
[----:B------:R-:W-:Y:S02]  /*0fa0*/  SHF.L.U32 R105, R105, 0x10, RZ ;  /* 0x0000001069697819 */ /* 0x000fe400000006ff */
[----:B------:R-:W-:Y:S01]  /*0fb0*/  SHF.L.U32 R113, R113, 0x10, RZ ;  /* 0x0000001071717819 */ /* 0x000fe200000006ff */
[----:B------:R-:W-:Y:S01]  /*0fc0*/  FFMA.FTZ R104, R104, R91, R111 ;  /* 0x0000005b68687223 */ /* 0x000fe2000001006f */
[----:B------:R-:W-:Y:S02]  /*0fd0*/  SHF.L.U32 R106, R106, 0x10, RZ ;  /* 0x000000106a6a7819 */ /* 0x000fe400000006ff */
[----:B------:R-:W-:-:S02]  /*0fe0*/  SHF.L.U32 R90, R90, 0x10, RZ ;  /* 0x000000105a5a7819 */ /* 0x000fc400000006ff */
[----:B------:R-:W-:Y:S01]  /*0ff0*/  SHF.L.U32 R89, R88, 0x10, RZ ;  /* 0x0000001058597819 */ /* 0x000fe200000006ff */
[----:B------:R-:W-:Y:S02]  /*1000*/  FFMA.FTZ R106, R113, R116, R106 ;  /* 0x00000074716a7223 */ /* 0x000fe4000001006a */
[----:B------:R-:W-:Y:S02]  /*1010*/  FFMA.FTZ R105, R105, R112, R90 ;  /* 0x0000007069697223 */ /* 0x000fe4000001005a */
[----:B------:R-:W-:Y:S01]  /*1020*/  FFMA.FTZ R103, R102, R103, R89 ;  /* 0x0000006766677223 */ /* 0x000fe20000010059 */
[----:B------:R-:W-:Y:S02]  /*1030*/  F2FP.BF16.F32.PACK_AB R91, R106, R107 ;  /* 0x0000006b6a5b723e */ /* 0x000fe400000010ff */
[----:B------:R-:W-:Y:S02]  /*1040*/  F2FP.BF16.F32.PACK_AB R90, R105, R108 ;  /* 0x0000006c695a723e */ /* 0x000fe400000010ff */
[----:B------:R-:W-:-:S02]  /*1050*/  F2FP.BF16.F32.PACK_AB R89, R104, R109 ;  /* 0x0000006d6859723e */ /* 0x000fc400000010ff */
[----:B------:R-:W-:Y:S01]  /*1060*/  F2FP.BF16.F32.PACK_AB R88, R103, R110 ;  /* 0x0000006e6758723e */ /* 0x000fe200000010ff */
[----:B------:R-:W-:Y:S06]  /*1070*/  BRA `(.L_x_222) ;  /* 0x0000000000807947 */ /* 0x000fec0003800000 */
.L_x_221:
[----:B-----5:R-:W-:Y:S02]  /*1080*/  PRMT R102, R88, 0x7632, R102 ;  /* 0x0000763258667816 */ /* 0x020fe40000000066 */
[C---:B-1----:R-:W-:Y:S02]  /*1090*/  PRMT R104, R89.reuse, 0x7632, R104 ;  /* 0x0000763259687816 */ /* 0x042fe40000000068 */
        /* <DEDUP_REMOVED lines=17> */
[----:B------:R-:W-:Y:S01]  /*11b0*/  SHF.L.U32 R106, R106, 0x10, RZ ;  /* 0x000000106a6a7819 */ /* 0x000fe200000006ff */
[----:B------:R-:W-:Y:S01]  /*11c0*/  FMUL.FTZ R107, R91, R90 ;  /* 0x0000005a5b6b7220 */ /* 0x000fe20000410000 */
[----:B------:R-:W-:-:S02]  /*11d0*/  SHF.L.U32 R105, R105, 0x10, RZ ;  /* 0x0000001069697819 */ /* 0x000fc400000006ff */
[----:B------:R-:W-:Y:S01]  /*11e0*/  SHF.L.U32 R104, R104, 0x10, RZ ;  /* 0x0000001068687819 */ /* 0x000fe200000006ff */
[----:B------:R-:W-:Y:S01]  /*11f0*/  FMUL.FTZ R106, R106, R111 ;  /* 0x0000006f6a6a7220 */ /* 0x000fe20000410000 */
[----:B------:R-:W-:Y:S01]  /*1200*/  SHF.L.U32 R102, R102, 0x10, RZ ;  /* 0x0000001066667819 */ /* 0x000fe200000006ff */
[----:B------:R-:W-:Y:S02]  /*1210*/  FMUL.FTZ R105, R105, R88 ;  /* 0x0000005869697220 */ /* 0x000fe40000410000 */
[----:B------:R-:W-:Y:S01]  /*1220*/  FMUL.FTZ R104, R104, R89 ;  /* 0x0000005968687220 */ /* 0x000fe20000410000 */
[----:B------:R-:W-:Y:S01]  /*1230*/  F2FP.BF16.F32.PACK_AB R91, R106, R107 ;  /* 0x0000006b6a5b723e */ /* 0x000fe200000010ff */
[----:B------:R-:W-:Y:S01]  /*1240*/  FMUL.FTZ R103, R102, R103 ;  /* 0x0000006766677220 */ /* 0x000fe20000410000 */
[----:B------:R-:W-:Y:S02]  /*1250*/  F2FP.BF16.F32.PACK_AB R90, R105, R108 ;  /* 0x0000006c695a723e */ /* 0x000fe400000010ff */
[----:B------:R-:W-:-:S02]  /*1260*/  F2FP.BF16.F32.PACK_AB R89, R104, R109 ;  /* 0x0000006d6859723e */ /* 0x000fc400000010ff */
[----:B------:R-:W-:-:S07]  /*1270*/  F2FP.BF16.F32.PACK_AB R88, R103, R110 ;  /* 0x0000006e6758723e */ /* 0x000fce00000010ff */
.L_x_222:
[----:B------:R-:W0:Y:S01]  /*1280*/  @P0 LDC.64 R114, c[0x0][0x3a0] ;  /* 0x0000e800ff720b82 */ /* 0x000e220000000a00 */
[----:B------:R-:W-:Y:S01]  /*1290*/  IADD3 R102, PT, PT, R92, 0x40, RZ ;  /* 0x000000405c667810 */ /* 0x000fe20007ffe0ff */
[----:B------:R-:W-:-:S04]  /*12a0*/  IMAD.WIDE.U32 R112, R93, 0x10, R142 ;  /* 0x000000105d707825 */ /* 0x000fc800078e008e */
[C---:B------:R-:W-:Y:S01]  /*12b0*/  IMAD.WIDE.U32 R116, R102.reuse, 0x10, R140 ;  /* 0x0000001066747825 */ /* 0x040fe200078e008c */
[----:B------:R1:W-:Y:S03]  /*12c0*/  STG.E.128 desc[UR6][R112.64], R88 ;  /* 0x0000005870007986 */ /* 0x0003e6000c101d06 */
[----:B0-----:R-:W-:Y:S01]  /*12d0*/  @P0 IMAD.WIDE.U32 R114, R102, 0x10, R114 ;  /* 0x0000001066720825 */ /* 0x001fe200078e0072 */
[----:B-1----:R0:W5:Y:S04]  /*12e0*/  LDG.E.128 R88, desc[UR6][R116.64] ;  /* 0x0000000674587981 */ /* 0x002168000c1e1d00 */
[----:B------:R0:W5:Y:S01]  /*12f0*/  @P0 LDG.E.128 R84, desc[UR6][R114.64] ;  /* 0x0000000672540981 */ /* 0x000162000c1e1d00 */
[----:B------:R-:W-:Y:S05]  /*1300*/  @!P0 BRA `(.L_x_223) ;  /* 0x0000000000b48947 */ /* 0x000fea0003800000 */
[----:B-----5:R-:W-:Y:S02]  /*1310*/  SHF.L.U32 R113, R88, 0x10, RZ ;  /* 0x0000001058717819 */ /* 0x020fe400000006ff */
[----:B------:R-:W-:Y:S02]  /*1320*/  SHF.L.U32 R112, R32, 0x10, RZ ;  /* 0x0000001020707819 */ /* 0x000fe400000006ff */
[----:B------:R-:W-:Y:S02]  /*1330*/  SHF.L.U32 R118, R84, 0x10, RZ ;  /* 0x0000001054767819 */ /* 0x000fe400000006ff */
[----:B------:R-:W-:Y:S02]  /*1340*/  SHF.L.U32 R111, R89, 0x10, RZ ;  /* 0x00000010596f7819 */ /* 0x000fe400000006ff */
[----:B0-----:R-:W-:Y:S01]  /*1350*/  SHF.L.U32 R114, R33, 0x10, RZ ;  /* 0x0000001021727819 */ /* 0x001fe200000006ff */
[----:B------:R-:W-:Y:S01]  /*1360*/  FFMA.FTZ R113, R113, R112, R118 ;  /* 0x0000007071717223 */ /* 0x000fe20000010076 */
[----:B------:R-:W-:-:S02]  /*1370*/  SHF.L.U32 R120, R85, 0x10, RZ ;  /* 0x0000001055787819 */ /* 0x000fc400000006ff */
[----:B------:R-:W-:Y:S02]  /*1380*/  SHF.L.U32 R115, R91, 0x10, RZ ;  /* 0x000000105b737819 */ /* 0x000fe400000006ff */
[----:B------:R-:W-:Y:S01]  /*1390*/  SHF.L.U32 R116, R35, 0x10, RZ ;  /* 0x0000001023747819 */ /* 0x000fe200000006ff */
[----:B------:R-:W-:Y:S01]  /*13a0*/  FFMA.FTZ R112, R111, R114, R120 ;  /* 0x000000726f707223 */ /* 0x000fe20000010078 */
[----:B------:R-:W-:Y:S02]  /*13b0*/  SHF.L.U32 R122, R87, 0x10, RZ ;  /* 0x00000010577a7819 */ /* 0x000fe400000006ff */
[----:B------:R-:W-:Y:S02]  /*13c0*/  PRMT R91, R91, 0x7632, R91 ;  /* 0x000076325b5b7816 */ /* 0x000fe4000000005b */
[----:B------:R-:W-:Y:S01]  /*13d0*/  PRMT R114, R87, 0x7632, R114 ;  /* 0x0000763257727816 */ /* 0x000fe20000000072 */
[----:B------:R-:W-:Y:S01]  /*13e0*/  FFMA.FTZ R111, R115, R116, R122 ;  /* 0x00000074736f7223 */ /* 0x000fe2000001007a */
[----:B------:R-:W-:-:S02]  /*13f0*/  PRMT R88, R90, 0x7632, R88 ;  /* 0x000076325a587816 */ /* 0x000fc40000000058 */
[----:B------:R-:W-:Y:S02]  /*1400*/  PRMT R89, R86, 0x7632, R89 ;  /* 0x0000763256597816 */ /* 0x000fe40000000059 */
[----:B------:R-:W-:Y:S02]  /*1410*/  SHF.L.U32 R122, R11, 0x10, RZ ;  /* 0x000000100b7a7819 */ /* 0x000fe400000006ff */
[----:B------:R-:W-:Y:S02]  /*1420*/  SHF.L.U32 R91, R91, 0x10, RZ ;  /* 0x000000105b5b7819 */ /* 0x000fe400000006ff */
[----:B------:R-:W-:Y:S02]  /*1430*/  SHF.L.U32 R120, R114, 0x10, RZ ;  /* 0x0000001072787819 */ /* 0x000fe400000006ff */
[----:B------:R-:W-:Y:S02]  /*1440*/  SHF.L.U32 R116, R12, 0x10, RZ ;  /* 0x000000100c747819 */ /* 0x000fe400000006ff */
[----:B------:R-:W-:Y:S01]  /*1450*/  SHF.L.U32 R121, R88, 0x10, RZ ;  /* 0x0000001058797819 */ /* 0x000fe200000006ff */
[----:B------:R-:W-:Y:S01]  /*1460*/  FFMA.FTZ R122, R91, R122, R120 ;  /* 0x0000007a5b7a7223 */ /* 0x000fe20000010078 */
[----:B------:R-:W-:-:S02]  /*1470*/  SHF.L.U32 R118, R89, 0x10, RZ ;  /* 0x0000001059767819 */ /* 0x000fc400000006ff */
[----:B------:R-:W-:Y:S02]  /*1480*/  PRMT R114, R89, 0x7632, R114 ;  /* 0x0000763259727816 */ /* 0x000fe40000000072 */
[----:B------:R-:W-:Y:S01]  /*1490*/  SHF.L.U32 R115, R90, 0x10, RZ ;  /* 0x000000105a737819 */ /* 0x000fe200000006ff */
[----:B------:R-:W-:Y:S01]  /*14a0*/  FFMA.FTZ R121, R121, R116, R118 ;  /* 0x0000007479797223 */ /* 0x000fe20000010076 */
[----:B------:R-:W-:Y:S02]  /*14b0*/  PRMT R89, R84, 0x7632, R89 ;  /* 0x0000763254597816 */ /* 0x000fe40000000059 */
[----:B------:R-:W-:Y:S02]  /*14c0*/  PRMT R88, R88, 0x7632, R88 ;  /* 0x0000763258587816 */ /* 0x000fe40000000058 */
[----:B------:R-:W-:Y:S02]  /*14d0*/  PRMT R90, R85, 0x7632, R90 ;  /* 0x00007632555a7816 */ /* 0x000fe4000000005a */
[----:B------:R-:W-:-:S02]  /*14e0*/  SHF.L.U32 R91, R89, 0x10, RZ ;  /* 0x00000010595b7819 */ /* 0x000fc400000006ff */
[----:B------:R-:W-:Y:S02]  /*14f0*/  SHF.L.U32 R116, R34, 0x10, RZ ;  /* 0x0000001022747819 */ /* 0x000fe400000006ff */
[----:B------:R-:W-:Y:S02]  /*1500*/  SHF.L.U32 R118, R86, 0x10, RZ ;  /* 0x0000001056767819 */ /* 0x000fe400000006ff */
[----:B------:R-:W-:Y:S02]  /*1510*/  SHF.L.U32 R88, R88, 0x10, RZ ;  /* 0x0000001058587819 */ /* 0x000fe400000006ff */
[----:B------:R-:W-:Y:S01]  /*1520*/  SHF.L.U32 R114, R114, 0x10, RZ ;  /* 0x0000001072727819 */ /* 0x000fe200000006ff */
[----:B------:R-:W-:Y:S01]  /*1530*/  FFMA.FTZ R115, R115, R116, R118 ;  /* 0x0000007473737223 */ /* 0x000fe20000010076 */
[----:B------:R-:W-:Y:S02]  /*1540*/  SHF.L.U32 R119, R90, 0x10, RZ ;  /* 0x000000105a777819 */ /* 0x000fe400000006ff */
[----:B------:R-:W-:-:S02]  /*1550*/  SHF.L.U32 R117, R13, 0x10, RZ ;  /* 0x000000100d757819 */ /* 0x000fc400000006ff */
[----:B------:R-:W-:Y:S02]  /*1560*/  SHF.L.U32 R89, R14, 0x10, RZ ;  /* 0x000000100e597819 */ /* 0x000fe400000006ff */
[----:B------:R-:W-:Y:S01]  /*1570*/  F2FP.BF16.F32.PACK_AB R90, R121, R115 ;  /* 0x00000073795a723e */ /* 0x000fe200000010ff */
[----:B------:R-:W-:Y:S02]  /*1580*/  FFMA.FTZ R114, R114, R117, R119 ;  /* 0x0000007572727223 */ /* 0x000fe40000010077 */
[----:B------:R-:W-:Y:S01]  /*1590*/  FFMA.FTZ R120, R88, R89, R91 ;  /* 0x0000005958787223 */ /* 0x000fe2000001005b */
[----:B------:R-:W-:Y:S02]  /*15a0*/  F2FP.BF16.F32.PACK_AB R91, R122, R111 ;  /* 0x0000006f7a5b723e */ /* 0x000fe400000010ff */
[----:B------:R-:W-:Y:S02]  /*15b0*/  F2FP.BF16.F32.PACK_AB R89, R114, R112 ;  /* 0x000000707259723e */ /* 0x000fe400000010ff */
[----:B------:R-:W-:Y:S01]  /*15c0*/  F2FP.BF16.F32.PACK_AB R88, R120, R113 ;  /* 0x000000717858723e */ /* 0x000fe200000010ff */
[----:B------:R-:W-:Y:S06]  /*15d0*/  BRA `(.L_x_224) ;  /* 0x0000000000807947 */ /* 0x000fec0003800000 */
.L_x_223:
[C---:B0----5:R-:W-:Y:S02]  /*15e0*/  PRMT R114, R89.reuse, 0x7632, R114 ;  /* 0x0000763259727816 */ /* 0x061fe40000000072 */
[----:B------:R-:W-:Y:S02]  /*15f0*/  SHF.L.U32 R89, R89, 0x10, RZ ;  /* 0x0000001059597819 */ /* 0x000fe400000006ff */
[----:B------:R-:W-:Y:S02]  /*1600*/  SHF.L.U32 R112, R33, 0x10, RZ ;  /* 0x0000001021707819 */ /* 0x000fe400000006ff */
[----:B------:R-:W-:Y:S02]  /*1610*/  PRMT R111, R88, 0x7632, R111 ;  /* 0x00007632586f7816 */ /* 0x000fe4000000006f */
[----:B------:R-:W-:Y:S01]  /*1620*/  PRMT R116, R90, 0x7632, R116 ;  /* 0x000076325a747816 */ /* 0x000fe20000000074 */
[----:B------:R-:W-:Y:S01]  /*1630*/  FMUL.FTZ R112, R89, R112 ;  /* 0x0000007059707220 */ /* 0x000fe20000410000 */
[----:B------:R-:W-:-:S02]  /*1640*/  PRMT R117, R91, 0x7632, R117 ;  /* 0x000076325b757816 */ /* 0x000fc40000000075 */
        /* <DEDUP_REMOVED lines=9> */
[----:B------:R-:W-:-:S02]  /*16e0*/  SHF.L.U32 R119, R35, 0x10, RZ ;  /* 0x0000001023777819 */ /* 0x000fc400000006ff */
[----:B------:R-:W-:Y:S02]  /*16f0*/  SHF.L.U32 R122, R11, 0x10, RZ ;  /* 0x000000100b7a7819 */ /* 0x000fe400000006ff */
[----:B------:R-:W-:Y:S01]  /*1700*/  SHF.L.U32 R120, R111, 0x10, RZ ;  /* 0x000000106f787819 */ /* 0x000fe200000006ff */
[----:B------:R-:W-:Y:S01]  /*1710*/  FMUL.FTZ R111, R118, R119 ;  /* 0x00000077766f7220 */ /* 0x000fe20000410000 */
[----:B------:R-:W-:Y:S02]  /*1720*/  SHF.L.U32 R117, R117, 0x10, RZ ;  /* 0x0000001075757819 */ /* 0x000fe400000006ff */
[----:B------:R-:W-:Y:S02]  /*1730*/  SHF.L.U32 R116, R116, 0x10, RZ ;  /* 0x0000001074747819 */ /* 0x000fe400000006ff */
        /* <DEDUP_REMOVED lines=10> */
.L_x_224:
[----:B------:R-:W0:Y:S01]  /*17e0*/  @P0 LDC.64 R116, c[0x0][0x3a0] ;  /* 0x0000e800ff740b82 */ /* 0x000e220000000a00 */
[----:B------:R-:W-:-:S05]  /*17f0*/  IMAD.WIDE.U32 R118, R102, 0x10, R142 ;  /* 0x0000001066767825 */ /* 0x000fca00078e008e */
[----:B------:R1:W-:Y:S02]  /*1800*/  STG.E.128 desc[UR6][R118.64], R88 ;  /* 0x0000005876007986 */ /* 0x0003e4000c101d06 */
[----:B-1----:R-:W-:-:S05]  /*1810*/  IADD3 R118, PT, PT, R92, 0x60, RZ ;  /* 0x000000605c767810 */ /* 0x002fca0007ffe0ff */
[----:B------:R-:W-:-:S04]  /*1820*/  IMAD.WIDE.U32 R88, R118, 0x10, R140 ;  /* 0x0000001076587825 */ /* 0x000fc800078e008c */
[----:B0-----:R-:W-:Y:S02]  /*1830*/  @P0 IMAD.WIDE.U32 R116, R118, 0x10, R116 ;  /* 0x0000001076740825 */ /* 0x001fe400078e0074 */
[----:B------:R-:W5:Y:S04]  /*1840*/  LDG.E.128 R88, desc[UR6][R88.64] ;  /* 0x0000000658587981 */ /* 0x000f68000c1e1d00 */
[----:B------:R0:W5:Y:S01]  /*1850*/  @P0 LDG.E.128 R84, desc[UR6][R116.64] ;  /* 0x0000000674540981 */ /* 0x000162000c1e1d00 */
[----:B------:R-:W-:Y:S05]  /*1860*/  @!P0 BRA `(.L_x_225) ;  /* 0x0000000000b48947 */ /* 0x000fea0003800000 */
[----:B0----5:R-:W-:Y:S02]  /*1870*/  PRMT R117, R84, 0x7632, R117 ;  /* 0x0000763254757816 */ /* 0x021fe40000000075 */
[----:B------:R-:W-:Y:S02]  /*1880*/  PRMT R116, R88, 0x7632, R116 ;  /* 0x0000763258747816 */ /* 0x000fe40000000074 */
[----:B------:R-:W-:Y:S02]  /*1890*/  SHF.L.U32 R119, R117, 0x10, RZ ;  /* 0x0000001075777819 */ /* 0x000fe400000006ff */
[----:B------:R-:W-:Y:S02]  /*18a0*/  SHF.L.U32 R116, R116, 0x10, RZ ;  /* 0x0000001074747819 */ /* 0x000fe400000006ff */
[----:B------:R-:W-:Y:S02]  /*18b0*/  SHF.L.U32 R117, R10, 0x10, RZ ;  /* 0x000000100a757819 */ /* 0x000fe400000006ff */
[----:B------:R-:W-:-:S02]  /*18c0*/  SHF.L.U32 R125, R9, 0x10, RZ ;  /* 0x00000010097d7819 */ /* 0x000fc400000006ff */
[----:B------:R-:W-:Y:S01]  /*18d0*/  SHF.L.U32 R123, R7, 0x10, RZ ;  /* 0x00000010077b7819 */ /* 0x000fe200000006ff */
[----:B------:R-:W-:Y:S01]  /*18e0*/  FFMA.FTZ R126, R116, R117, R119 ;  /* 0x00000075747e7223 */ /* 0x000fe20000010077 */
[----:B------:R-:W-:Y:S02]  /*18f0*/  PRMT R116, R89, 0x7632, R116 ;  /* 0x0000763259747816 */ /* 0x000fe40000000074 */
[----:B------:R-:W-:Y:S02]  /*1900*/  PRMT R117, R85, 0x7632, R117 ;  /* 0x0000763255757816 */ /* 0x000fe40000000075 */
[----:B------:R-:W-:Y:S02]  /*1910*/  SHF.L.U32 R116, R116, 0x10, RZ ;  /* 0x0000001074747819 */ /* 0x000fe400000006ff */
[----:B------:R-:W-:Y:S02]  /*1920*/  SHF.L.U32 R117, R117, 0x10, RZ ;  /* 0x0000001075757819 */ /* 0x000fe400000006ff */
[----:B------:R-:W-:-:S02]  /*1930*/  SHF.L.U32 R89, R89, 0x10, RZ ;  /* 0x0000001059597819 */ /* 0x000fc400000006ff */
[----:B------:R-:W-:Y:S01]  /*1940*/  SHF.L.U32 R128, R85, 0x10, RZ ;  /* 0x0000001055807819 */ /* 0x000fe200000006ff */
[--C-:B------:R-:W-:Y:S01]  /*1950*/  FFMA.FTZ R125, R116, R125, R117.reuse ;  /* 0x0000007d747d7223 */ /* 0x100fe20000010075 */
[----:B------:R-:W-:Y:S02]  /*1960*/  PRMT R117, R86, 0x7632, R117 ;  /* 0x0000763256757816 */ /* 0x000fe40000000075 */
[----:B------:R-:W-:Y:S02]  /*1970*/  PRMT R116, R90, 0x7632, R116 ;  /* 0x000076325a747816 */ /* 0x000fe40000000074 */
[----:B------:R-:W-:Y:S02]  /*1980*/  SHF.L.U32 R119, R117, 0x10, RZ ;  /* 0x0000001075777819 */ /* 0x000fe400000006ff */
[----:B------:R-:W-:Y:S02]  /*1990*/  SHF.L.U32 R116, R116, 0x10, RZ ;  /* 0x0000001074747819 */ /* 0x000fe400000006ff */
[----:B------:R-:W-:-:S02]  /*19a0*/  SHF.L.U32 R117, R8, 0x10, RZ ;  /* 0x0000001008757819 */ /* 0x000fc400000006ff */
[----:B------:R-:W-:Y:S02]  /*19b0*/  SHF.L.U32 R90, R90, 0x10, RZ ;  /* 0x000000105a5a7819 */ /* 0x000fe400000006ff */
[----:B------:R-:W-:Y:S01]  /*19c0*/  SHF.L.U32 R88, R88, 0x10, RZ ;  /* 0x0000001058587819 */ /* 0x000fe200000006ff */
[----:B------:R-:W-:Y:S01]  /*19d0*/  FFMA.FTZ R124, R116, R117, R119 ;  /* 0x00000075747c7223 */ /* 0x000fe20000010077 */
[----:B------:R-:W-:Y:S02]  /*19e0*/  PRMT R116, R91, 0x7632, R116 ;  /* 0x000076325b747816 */ /* 0x000fe40000000074 */
[----:B------:R-:W-:Y:S02]  /*19f0*/  PRMT R117, R87, 0x7632, R117 ;  /* 0x0000763257757816 */ /* 0x000fe40000000075 */
[----:B------:R-:W-:Y:S02]  /*1a00*/  SHF.L.U32 R116, R116, 0x10, RZ ;  /* 0x0000001074747819 */ /* 0x000fe400000006ff */
[----:B------:R-:W-:-:S02]  /*1a10*/  SHF.L.U32 R117, R117, 0x10, RZ ;  /* 0x0000001075757819 */ /* 0x000fc400000006ff */
[----:B------:R-:W-:Y:S02]  /*1a20*/  SHF.L.U32 R91, R91, 0x10, RZ ;  /* 0x000000105b5b7819 */ /* 0x000fe400000006ff */
[----:B------:R-:W-:Y:S01]  /*1a30*/  SHF.L.U32 R127, R28, 0x10, RZ ;  /* 0x000000101c7f7819 */ /* 0x000fe200000006ff */
[----:B------:R-:W-:Y:S01]  /*1a40*/  FFMA.FTZ R123, R116, R123, R117 ;  /* 0x0000007b747b7223 */ /* 0x000fe20000010075 */
[----:B------:R-:W-:Y:S02]  /*1a50*/  SHF.L.U32 R116, R29, 0x10, RZ ;  /* 0x000000101d747819 */ /* 0x000fe400000006ff */
[----:B------:R-:W-:-:S03]  /*1a60*/  SHF.L.U32 R117, R86, 0x10, RZ ;  /* 0x0000001056757819 */ /* 0x000fc600000006ff */
[----:B------:R-:W-:Y:S01]  /*1a70*/  FFMA.FTZ R119, R89, R116, R128 ;  /* 0x0000007459777223 */ /* 0x000fe20000010080 */
[----:B------:R-:W-:Y:S02]  /*1a80*/  SHF.L.U32 R89, R30, 0x10, RZ ;  /* 0x000000101e597819 */ /* 0x000fe400000006ff */
[----:B------:R-:W-:-:S03]  /*1a90*/  SHF.L.U32 R116, R87, 0x10, RZ ;  /* 0x0000001057747819 */ /* 0x000fc600000006ff */
[----:B------:R-:W-:Y:S01]  /*1aa0*/  FFMA.FTZ R128, R90, R89, R117 ;  /* 0x000000595a807223 */ /* 0x000fe20000010075 */
[----:B------:R-:W-:Y:S02]  /*1ab0*/  SHF.L.U32 R90, R31, 0x10, RZ ;  /* 0x000000101f5a7819 */ /* 0x000fe400000006ff */
[----:B------:R-:W-:-:S03]  /*1ac0*/  SHF.L.U32 R89, R84, 0x10, RZ ;  /* 0x0000001054597819 */ /* 0x000fc600000006ff */
[----:B------:R-:W-:Y:S01]  /*1ad0*/  FFMA.FTZ R129, R91, R90, R116 ;  /* 0x0000005a5b817223 */ /* 0x000fe20000010074 */
[----:B------:R-:W-:Y:S01]  /*1ae0*/  F2FP.BF16.F32.PACK_AB R90, R124, R128 ;  /* 0x000000807c5a723e */ /* 0x000fe200000010ff */
[----:B------:R-:W-:Y:S01]  /*1af0*/  FFMA.FTZ R127, R88, R127, R89 ;  /* 0x0000007f587f7223 */ /* 0x000fe20000010059 */
[----:B------:R-:W-:Y:S02]  /*1b00*/  F2FP.BF16.F32.PACK_AB R89, R125, R119 ;  /* 0x000000777d59723e */ /* 0x000fe400000010ff */
[----:B------:R-:W-:Y:S02]  /*1b10*/  F2FP.BF16.F32.PACK_AB R91, R123, R129 ;  /* 0x000000817b5b723e */ /* 0x000fe400000010ff */
[----:B------:R-:W-:Y:S01]  /*1b20*/  F2FP.BF16.F32.PACK_AB R88, R126, R127 ;  /* 0x0000007f7e58723e */ /* 0x000fe200000010ff */
[----:B------:R-:W-:Y:S06]  /*1b30*/  BRA `(.L_x_226) ;  /* 0x0000000000807947 */ /* 0x000fec0003800000 */
.L_x_225:
[----:B-----5:R-:W-:Y:S02]  /*1b40*/  SHF.L.U32 R128, R90, 0x10, RZ ;  /* 0x000000105a807819 */ /* 0x020fe400000006ff */
[----:B0-----:R-:W-:Y:S02]  /*1b50*/  SHF.L.U32 R117, R30, 0x10, RZ ;  /* 0x000000101e757819 */ /* 0x001fe400000006ff */
[----:B------:R-:W-:Y:S02]  /*1b60*/  PRMT R90, R90, 0x7632, R90 ;  /* 0x000076325a5a7816 */ /* 0x000fe4000000005a */
[----:B------:R-:W-:Y:S01]  /*1b70*/  SHF.L.U32 R127, R88, 0x10, RZ ;  /* 0x00000010587f7819 */ /* 0x000fe200000006ff */
[----:B------:R-:W-:Y:S01]  /*1b80*/  FMUL.FTZ R128, R128, R117 ;  /* 0x0000007580807220 */ /* 0x000fe20000410000 */
[----:B------:R-:W-:Y:S02]  /*1b90*/  SHF.L.U32 R116, R28, 0x10, RZ ;  /* 0x000000101c747819 */ /* 0x000fe400000006ff */
[----:B------:R-:W-:-:S02]  /*1ba0*/  SHF.L.U32 R90, R90, 0x10, RZ ;  /* 0x000000105a5a7819 */ /* 0x000fc400000006ff */
[----:B------:R-:W-:Y:S01]  /*1bb0*/  SHF.L.U32 R117, R8, 0x10, RZ ;  /* 0x0000001008757819 */ /* 0x000fe200000006ff */
[----:B------:R-:W-:Y:S01]  /*1bc0*/  FMUL.FTZ R127, R127, R116 ;  /* 0x000000747f7f7220 */ /* 0x000fe20000410000 */
[C---:B------:R-:W-:Y:S02]  /*1bd0*/  SHF.L.U32 R129, R91.reuse, 0x10, RZ ;  /* 0x000000105b817819 */ /* 0x040fe400000006ff */
[----:B------:R-:W-:Y:S01]  /*1be0*/  PRMT R91, R91, 0x7632, R91 ;  /* 0x000076325b5b7816 */ /* 0x000fe2000000005b */
[----:B------:R-:W-:Y:S01]  /*1bf0*/  FMUL.FTZ R124, R90, R117 ;  /* 0x000000755a7c7220 */ /* 0x000fe20000410000 */
[----:B------:R-:W-:Y:S02]  /*1c00*/  SHF.L.U32 R119, R89, 0x10, RZ ;  /* 0x0000001059777819 */ /* 0x000fe400000006ff */
[----:B------:R-:W-:Y:S02]  /*1c10*/  SHF.L.U32 R116, R29, 0x10, RZ ;  /* 0x000000101d747819 */ /* 0x000fe400000006ff */
[----:B------:R-:W-:-:S02]  /*1c20*/  SHF.L.U32 R91, R91, 0x10, RZ ;  /* 0x000000105b5b7819 */ /* 0x000fc400000006ff */
[----:B------:R-:W-:Y:S01]  /*1c30*/  SHF.L.U32 R90, R7, 0x10, RZ ;  /* 0x00000010075a7819 */ /* 0x000fe200000006ff */
[----:B------:R-:W-:Y:S01]  /*1c40*/  FMUL.FTZ R119, R119, R116 ;  /* 0x0000007477777220 */ /* 0x000fe20000410000 */
[----:B------:R-:W-:Y:S02]  /*1c50*/  PRMT R89, R89, 0x7632, R89 ;  /* 0x0000763259597816 */ /* 0x000fe40000000059 */
[----:B------:R-:W-:Y:S01]  /*1c60*/  PRMT R88, R88, 0x7632, R88 ;  /* 0x0000763258587816 */ /* 0x000fe20000000058 */
[----:B------:R-:W-:Y:S01]  /*1c70*/  FMUL.FTZ R123, R91, R90 ;  /* 0x0000005a5b7b7220 */ /* 0x000fe20000410000 */
[----:B------:R-:W-:Y:S02]  /*1c80*/  SHF.L.U32 R125, R89, 0x10, RZ ;  /* 0x00000010597d7819 */ /* 0x000fe400000006ff */
[----:B------:R-:W-:Y:S02]  /*1c90*/  SHF.L.U32 R116, R31, 0x10, RZ ;  /* 0x000000101f747819 */ /* 0x000fe400000006ff */
[----:B------:R-:W-:-:S02]  /*1ca0*/  SHF.L.U32 R88, R88, 0x10, RZ ;  /* 0x0000001058587819 */ /* 0x000fc400000006ff */
[----:B------:R-:W-:Y:S01]  /*1cb0*/  SHF.L.U32 R90, R9, 0x10, RZ ;  /* 0x00000010095a7819 */ /* 0x000fe200000006ff */
[----:B------:R-:W-:Y:S01]  /*1cc0*/  FMUL.FTZ R129, R129, R116 ;  /* 0x0000007481817220 */ /* 0x000fe20000410000 */
[----:B------:R-:W-:-:S03]  /*1cd0*/  SHF.L.U32 R89, R10, 0x10, RZ ;  /* 0x000000100a597819 */ /* 0x000fc600000006ff */
[----:B------:R-:W-:Y:S01]  /*1ce0*/  FMUL.FTZ R125, R125, R90 ;  /* 0x0000005a7d7d7220 */ /* 0x000fe20000410000 */
[----:B------:R-:W-:Y:S01]  /*1cf0*/  F2FP.BF16.F32.PACK_AB R91, R123, R129 ;  /* 0x000000817b5b723e */ /* 0x000fe200000010ff */
[----:B------:R-:W-:Y:S01]  /*1d00*/  FMUL.FTZ R126, R88, R89 ;  /* 0x00000059587e7220 */ /* 0x000fe20000410000 */
[----:B------:R-:W-:Y:S02]  /*1d10*/  F2FP.BF16.F32.PACK_AB R90, R124, R128 ;  /* 0x000000807c5a723e */ /* 0x000fe400000010ff */
[----:B------:R-:W-:Y:S02]  /*1d20*/  F2FP.BF16.F32.PACK_AB R89, R125, R119 ;  /* 0x000000777d59723e */ /* 0x000fe400000010ff */
[----:B------:R-:W-:-:S07]  /*1d30*/  F2FP.BF16.F32.PACK_AB R88, R126, R127 ;  /* 0x0000007f7e58723e */ /* 0x000fce00000010ff */
.L_x_226:
[----:B------:R-:W-:Y:S01]  /*1d40*/  IMAD.WIDE.U32 R116, R118, 0x10, R142 ;  /* 0x0000001076747825 */ /* 0x000fe200078e008e */
[----:B------:R-:W-:-:S04]  /*1d50*/  IADD3 R130, PT, PT, R92, 0x80, RZ ;  /* 0x000000805c827810 */ /* 0x000fc80007ffe0ff */
[----:B------:R0:W-:Y:S02]  /*1d60*/  STG.E.128 desc[UR6][R116.64], R88 ;  /* 0x0000005874007986 */ /* 0x0001e4000c101d06 */
[----:B0-----:R-:W0:Y:S02]  /*1d70*/  @P0 LDC.64 R88, c[0x0][0x3a0] ;  /* 0x0000e800ff580b82 */ /* 0x001e240000000a00 */
[----:B0-----:R-:W-:-:S05]  /*1d80*/  @P0 IMAD.WIDE.U32 R88, R130, 0x10, R88 ;  /* 0x0000001082580825 */ /* 0x001fca00078e0058 */
[----:B------:R0:W5:Y:S02]  /*1d90*/  @P0 LDG.E.128 R84, desc[UR6][R88.64] ;  /* 0x0000000658540981 */ /* 0x000164000c1e1d00 */
[----:B0-----:R-:W-:-:S06]  /*1da0*/  IMAD.WIDE.U32 R88, R130, 0x10, R140 ;  /* 0x0000001082587825 */ /* 0x001fcc00078e008c */
[----:B------:R-:W5:Y:S01]  /*1db0*/  LDG.E.128 R88, desc[UR6][R88.64] ;  /* 0x0000000658587981 */ /* 0x000f62000c1e1d00 */
[----:B------:R-:W-:Y:S05]  /*1dc0*/  @!P0 BRA `(.L_x_227) ;  /* 0x0000000000b48947 */ /* 0x000fea0003800000 */
[----:B-----5:R-:W-:Y:S02]  /*1dd0*/  SHF.L.U32 R136, R88, 0x10, RZ ;  /* 0x0000001058887819 */ /* 0x020fe400000006ff */
[----:B------:R-:W-:Y:S02]  /*1de0*/  SHF.L.U32 R117, R24, 0x10, RZ ;  /* 0x0000001018757819 */ /* 0x000fe400000006ff */
[----:B------:R-:W-:Y:S02]  /*1df0*/  SHF.L.U32 R139, R84, 0x10, RZ ;  /* 0x00000010548b7819 */ /* 0x000fe400000006ff */
[----:B------:R-:W-:Y:S02]  /*1e00*/  PRMT R88, R88, 0x7632, R88 ;  /* 0x0000763258587816 */ /* 0x000fe40000000058 */
[----:B------:R-:W-:Y:S01]  /*1e10*/  PRMT R116, R84, 0x7632, R116 ;  /* 0x0000763254747816 */ /* 0x000fe20000000074 */
[----:B------:R-:W-:Y:S01]  /*1e20*/  FFMA.FTZ R136, R136, R117, R139 ;  /* 0x0000007588887223 */ /* 0x000fe2000001008b */
        /* <DEDUP_REMOVED lines=8> */
[----:B------:R-:W-:Y:S02]  /*1eb0*/  PRMT R89, R89, 0x7632, R89 ;  /* 0x0000763259597816 */ /* 0x000fe40000000059 */
[----:B------:R-:W-:Y:S01]  /*1ec0*/  SHF.L.U32 R141, R90, 0x10, RZ ;  /* 0x000000105a8d7819 */ /* 0x000fe200000006ff */
[----:B------:R-:W-:Y:S01]  /*1ed0*/  FFMA.FTZ R139, R139, R88, R116 ;  /* 0x000000588b8b7223 */ /* 0x000fe20000010074 */
[----:B------:R-:W-:Y:S02]  /*1ee0*/  PRMT R88, R85, 0x7632, R88 ;  /* 0x0000763255587816 */ /* 0x000fe40000000058 */
[----:B------:R-:W-:Y:S02]  /*1ef0*/  SHF.L.U32 R89, R89, 0x10, RZ ;  /* 0x0000001059597819 */ /* 0x000fe400000006ff */
[----:B------:R-:W-:Y:S02]  /*1f00*/  SHF.L.U32 R88, R88, 0x10, RZ ;  /* 0x0000001058587819 */ /* 0x000fe400000006ff */
[----:B------:R-:W-:-:S02]  /*1f10*/  SHF.L.U32 R116, R86, 0x10, RZ ;  /* 0x0000001056747819 */ /* 0x000fc400000006ff */
[----:B------:R-:W-:Y:S01]  /*1f20*/  PRMT R90, R90, 0x7632, R90 ;  /* 0x000076325a5a7816 */ /* 0x000fe2000000005a */
[----:B------:R-:W-:Y:S01]  /*1f30*/  FFMA.FTZ R142, R89, R142, R88 ;  /* 0x0000008e598e7223 */ /* 0x000fe20000010058 */
[----:B------:R-:W-:Y:S02]  /*1f40*/  SHF.L.U32 R88, R26, 0x10, RZ ;  /* 0x000000101a587819 */ /* 0x000fe400000006ff */
[----:B------:R-:W-:Y:S02]  /*1f50*/  SHF.L.U32 R90, R90, 0x10, RZ ;  /* 0x000000105a5a7819 */ /* 0x000fe400000006ff */
[----:B------:R-:W-:Y:S01]  /*1f60*/  SHF.L.U32 R89, R4, 0x10, RZ ;  /* 0x0000001004597819 */ /* 0x000fe200000006ff */
[----:B------:R-:W-:Y:S01]  /*1f70*/  FFMA.FTZ R141, R141, R88, R116 ;  /* 0x000000588d8d7223 */ /* 0x000fe20000010074 */
[----:B------:R-:W-:Y:S02]  /*1f80*/  PRMT R88, R86, 0x7632, R88 ;  /* 0x0000763256587816 */ /* 0x000fe40000000058 */
[----:B------:R-:W-:-:S02]  /*1f90*/  SHF.L.U32 R143, R91, 0x10, RZ ;  /* 0x000000105b8f7819 */ /* 0x000fc400000006ff */
[----:B------:R-:W-:Y:S02]  /*1fa0*/  SHF.L.U32 R117, R88, 0x10, RZ ;  /* 0x0000001058757819 */ /* 0x000fe400000006ff */
[----:B------:R-:W-:Y:S02]  /*1fb0*/  SHF.L.U32 R88, R27, 0x10, RZ ;  /* 0x000000101b587819 */ /* 0x000fe400000006ff */
[----:B------:R-:W-:Y:S01]  /*1fc0*/  PRMT R91, R91, 0x7632, R91 ;  /* 0x000076325b5b7816 */ /* 0x000fe2000000005b */
[----:B------:R-:W-:Y:S01]  /*1fd0*/  FFMA.FTZ R144, R90, R89, R117 ;  /* 0x000000595a907223 */ /* 0x000fe20000010075 */
[----:B------:R-:W-:Y:S02]  /*1fe0*/  SHF.L.U32 R90, R87, 0x10, RZ ;  /* 0x00000010575a7819 */ /* 0x000fe400000006ff */
[----:B------:R-:W-:Y:S02]  /*1ff0*/  SHF.L.U32 R91, R91, 0x10, RZ ;  /* 0x000000105b5b7819 */ /* 0x000fe400000006ff */
[----:B------:R-:W-:Y:S01]  /*2000*/  F2FP.BF16.F32.PACK_AB R89, R142, R139 ;  /* 0x0000008b8e59723e */ /* 0x000fe200000010ff */
[----:B------:R-:W-:Y:S01]  /*2010*/  FFMA.FTZ R143, R143, R88, R90 ;  /* 0x000000588f8f7223 */ /* 0x000fe2000001005a */
[----:B------:R-:W-:-:S04]  /*2020*/  PRMT R88, R87, 0x7632, R88 ;  /* 0x0000763257587816 */ /* 0x000fc80000000058 */
[----:B------:R-:W-:Y:S02]  /*2030*/  SHF.L.U32 R90, R88, 0x10, RZ ;  /* 0x00000010585a7819 */ /* 0x000fe400000006ff */
[----:B------:R-:W-:-:S05]  /*2040*/  SHF.L.U32 R88, R3, 0x10, RZ ;  /* 0x0000001003587819 */ /* 0x000fca00000006ff */
[----:B------:R-:W-:Y:S01]  /*2050*/  FFMA.FTZ R145, R91, R88, R90 ;  /* 0x000000585b917223 */ /* 0x000fe2000001005a */
[----:B------:R-:W-:Y:S02]  /*2060*/  F2FP.BF16.F32.PACK_AB R90, R144, R141 ;  /* 0x0000008d905a723e */ /* 0x000fe400000010ff */
[----:B------:R-:W-:Y:S02]  /*2070*/  F2FP.BF16.F32.PACK_AB R88, R140, R136 ;  /* 0x000000888c58723e */ /* 0x000fe400000010ff */
[----:B------:R-:W-:Y:S01]  /*2080*/  F2FP.BF16.F32.PACK_AB R91, R145, R143 ;  /* 0x0000008f915b723e */ /* 0x000fe200000010ff */
[----:B------:R-:W-:Y:S06]  /*2090*/  BRA `(.L_x_228) ;  /* 0x0000000000807947 */ /* 0x000fec0003800000 */
.L_x_227:
[C---:B-----5:R-:W-:Y:S02]  /*20a0*/  PRMT R116, R88.reuse, 0x7632, R116 ;  /* 0x0000763258747816 */ /* 0x060fe40000000074 */
        /* <DEDUP_REMOVED lines=9> */
[----:B------:R-:W-:Y:S02]  /*2140*/  PRMT R89, R89, 0x7632, R89 ;  /* 0x0000763259597816 */ /* 0x000fe40000000059 */
[----:B------:R-:W-:Y:S01]  /*2150*/  SHF.L.U32 R142, R5, 0x10, RZ ;  /* 0x00000010058e7819 */ /* 0x000fe200000006ff */
[----:B------:R-:W-:Y:S01]  /*2160*/  FMUL.FTZ R139, R139, R88 ;  /* 0x000000588b8b7220 */ /* 0x000fe20000410000 */
[----:B------:R-:W-:Y:S02]  /*2170*/  SHF.L.U32 R88, R26, 0x10, RZ ;  /* 0x000000101a587819 */ /* 0x000fe400000006ff */
[----:B------:R-:W-:Y:S02]  /*2180*/  SHF.L.U32 R89, R89, 0x10, RZ ;  /* 0x0000001059597819 */ /* 0x000fe400000006ff */
[----:B------:R-:W-:Y:S01]  /*2190*/  SHF.L.U32 R143, R91, 0x10, RZ ;  /* 0x000000105b8f7819 */ /* 0x000fe200000006ff */
[----:B------:R-:W-:Y:S01]  /*21a0*/  FMUL.FTZ R141, R141, R88 ;  /* 0x000000588d8d7220 */ /* 0x000fe20000410000 */
[----:B------:R-:W-:Y:S01]  /*21b0*/  SHF.L.U32 R88, R27, 0x10, RZ ;  /* 0x000000101b587819 */ /* 0x000fe200000006ff */
[----:B------:R-:W-:Y:S01]  /*21c0*/  FMUL.FTZ R142, R89, R142 ;  /* 0x0000008e598e7220 */ /* 0x000fe20000410000 */
[----:B------:R-:W-:-:S02]  /*21d0*/  PRMT R90, R90, 0x7632, R90 ;  /* 0x000076325a5a7816 */ /* 0x000fc4000000005a */
[----:B------:R-:W-:Y:S01]  /*21e0*/  PRMT R91, R91, 0x7632, R91 ;  /* 0x000076325b5b7816 */ /* 0x000fe2000000005b */
[----:B------:R-:W-:Y:S01]  /*21f0*/  FMUL.FTZ R143, R143, R88 ;  /* 0x000000588f8f7220 */ /* 0x000fe20000410000 */
[----:B------:R-:W-:Y:S02]  /*2200*/  SHF.L.U32 R90, R90, 0x10, RZ ;  /* 0x000000105a5a7819 */ /* 0x000fe400000006ff */
[----:B------:R-:W-:Y:S02]  /*2210*/  SHF.L.U32 R89, R4, 0x10, RZ ;  /* 0x0000001004597819 */ /* 0x000fe400000006ff */
[----:B------:R-:W-:Y:S02]  /*2220*/  SHF.L.U32 R91, R91, 0x10, RZ ;  /* 0x000000105b5b7819 */ /* 0x000fe400000006ff */
[----:B------:R-:W-:Y:S01]  /*2230*/  SHF.L.U32 R88, R3, 0x10, RZ ;  /* 0x0000001003587819 */ /* 0x000fe200000006ff */
[----:B------:R-:W-:Y:S01]  /*2240*/  FMUL.FTZ R144, R90, R89 ;  /* 0x000000595a907220 */ /* 0x000fe20000410000 */
[----:B------:R-:W-:-:S03]  /*2250*/  F2FP.BF16.F32.PACK_AB R89, R142, R139 ;  /* 0x0000008b8e59723e */ /* 0x000fc600000010ff */
[----:B------:R-:W-:Y:S01]  /*2260*/  FMUL.FTZ R145, R91, R88 ;  /* 0x000000585b917220 */ /* 0x000fe20000410000 */
[----:B------:R-:W-:Y:S02]  /*2270*/  F2FP.BF16.F32.PACK_AB R90, R144, R141 ;  /* 0x0000008d905a723e */ /* 0x000fe400000010ff */
[----:B------:R-:W-:Y:S02]  /*2280*/  F2FP.BF16.F32.PACK_AB R88, R140, R136 ;  /* 0x000000888c58723e */ /* 0x000fe400000010ff */
[----:B------:R-:W-:-:S07]  /*2290*/  F2FP.BF16.F32.PACK_AB R91, R145, R143 ;  /* 0x0000008f915b723e */ /* 0x000fce00000010ff */
.L_x_228:
[----:B------:R-:W-:Y:S01]  /*22a0*/  FADD.FTZ R158, RZ, R94 ;  /* 0x0000005eff9e7221 */ /* 0x000fe20000010000 */
[----:B------:R-:W0:Y:S01]  /*22b0*/  LDC.64 R116, c[0x0][0x3a8] ;  /* 0x0000ea00ff747b82 */ /* 0x000e220000000a00 */
[----:B------:R-:W-:Y:S02]  /*22c0*/  UMOV UR8, 0xffffffff ;  /* 0xffffffff00087882 */ /* 0x000fe40000000000 */
[----:B------:R-:W-:-:S04]  /*22d0*/  FADD.FTZ R158, R158, R101 ;  /* 0x000000659e9e7221 */ /* 0x000fc80000010000 */
[----:B------:R-:W-:-:S04]  /*22e0*/  FADD.FTZ R158, R158, R95 ;  /* 0x0000005f9e9e7221 */ /* 0x000fc80000010000 */
[----:B------:R-:W-:-:S04]  /*22f0*/  FADD.FTZ R158, R158, R100 ;  /* 0x000000649e9e7221 */ /* 0x000fc80000010000 */
[----:B------:R-:W-:-:S04]  /*2300*/  FADD.FTZ R158, R158, R96 ;  /* 0x000000609e9e7221 */ /* 0x000fc80000010000 */
[----:B------:R-:W-:-:S04]  /*2310*/  FADD.FTZ R158, R158, R99 ;  /* 0x000000639e9e7221 */ /* 0x000fc80000010000 */
[----:B------:R-:W-:Y:S01]  /*2320*/  FADD.FTZ R158, R158, R97 ;  /* 0x000000619e9e7221 */ /* 0x000fe20000010000 */
[----:B0-----:R-:W-:-:S04]  /*2330*/  IMAD.WIDE.U32 R116, R130, 0x10, R116 ;  /* 0x0000001082747825 */ /* 0x001fc800078e0074 */
[----:B------:R-:W-:Y:S01]  /*2340*/  FADD.FTZ R158, R158, R98 ;  /* 0x000000629e9e7221 */ /* 0x000fe20000010000 */
[----:B------:R0:W-:Y:S03]  /*2350*/  STG.E.128 desc[UR6][R116.64], R88 ;  /* 0x0000005874007986 */ /* 0x0001e6000c101d06 */
[----:B------:R-:W-:-:S04]  /*2360*/  FADD.FTZ R158, R158, R110 ;  /* 0x0000006e9e9e7221 */ /* 0x000fc80000010000 */
[----:B------:R-:W-:-:S04]  /*2370*/  FADD.FTZ R158, R158, R103 ;  /* 0x000000679e9e7221 */ /* 0x000fc80000010000 */
[----:B0-----:R-:W-:Y:S01]  /*2380*/  FADD.FTZ R89, R158, R109 ;  /* 0x0000006d9e597221 */ /* 0x001fe20000010000 */
[----:B------:R-:W0:Y:S03]  /*2390*/  S2R R117, SR_TID.X ;  /* 0x0000000000757919 */ /* 0x000e260000002100 */
        /* <DEDUP_REMOVED lines=8> */
[----:B0-----:R-:W-:-:S03]  /*2420*/  LOP3.LUT R117, R117, 0x1f, RZ, 0xc0, !PT ;  /* 0x0000001f75757812 */ /* 0x001fc600078ec0ff */
[----:B------:R-:W-:Y:S01]  /*2430*/  FADD.FTZ R88, R89, R114 ;  /* 0x0000007259587221 */ /* 0x000fe20000010000 */
[----:B------:R-:W-:-:S03]  /*2440*/  ISETP.NE.AND P2, PT, R117, RZ, PT ;  /* 0x000000ff7500720c */ /* 0x000fc60003f45270 */
        /* <DEDUP_REMOVED lines=29> */
[----:B-1----:R-:W-:-:S05]  /*2620*/  FADD.FTZ R158, R158, R116 ;  /* 0x000000749e9e7221 */ /* 0x002fca0000010000 */
[----:B------:R-:W1:Y:S02]  /*2630*/  SHFL.BFLY PT, R116, R158, 0x10, 0x1f ;  /* 0x0e001f009e747f89 */ /* 0x000e6400000e0000 */
[----:B-1----:R-:W-:-:S04]  /*2640*/  FADD.FTZ R116, R158, R116 ;  /* 0x000000749e747221 */ /* 0x002fc80000010000 */
[----:B0-----:R-:W-:-:S04]  /*2650*/  FMUL.FTZ R158, R116, R117 ;  /* 0x00000075749e7220 */ /* 0x001fc80000410000 */
        /* <DEDUP_REMOVED lines=89> */
.L_x_254:
[----:B-1----:R-:W-:Y:S01]  /*2bf0*/  FADD.FTZ R116, R88, R116 ;  /* 0x0000007458747221 */ /* 0x002fe20000010000 */
[----:B0-----:R-:W-:Y:S01]  /*2c00*/  FMUL.FTZ R88, R158, R158 ;  /* 0x0000009e9e587220 */ /* 0x001fe20000410000 */
[----:B------:R-:W-:Y:S02]  /*2c10*/  ISETP.NE.AND P1, PT, RZ, UR4, PT ;  /* 0x00000004ff007c0c */ /* 0x000fe4000bf25270 */
[----:B------:R-:W-:Y:S01]  /*2c20*/  FFMA.FTZ R117, R116, R117, UR10 ;  /* 0x0000000a74757e23 */ /* 0x000fe20008010075 */
[----:B------:R-:W-:Y:S02]  /*2c30*/  SHF.L.U32 R90, R60, 0x10, RZ ;  /* 0x000000103c5a7819 */ /* 0x000fe400000006ff */
[----:B------:R-:W-:Y:S02]  /*2c40*/  FSEL R88, R88, RZ, P1 ;  /* 0x000000ff58587208 */ /* 0x000fe40000800000 */
[----:B------:R-:W-:-:S03]  /*2c50*/  SHF.L.U32 R91, R134, 0x10, RZ ;  /* 0x00000010865b7819 */ /* 0x000fc600000006ff */
[----:B------:R-:W-:Y:S01]  /*2c60*/  FADD.FTZ R88, R117, R88 ;  /* 0x0000005875587221 */ /* 0x000fe20000010000 */
[----:B------:R-:W-:-:S03]  /*2c70*/  FSEL R117, R158, RZ, !P1 ;  /* 0x000000ff9e757208 */ /* 0x000fc60004800000 */
[----:B------:R0:W1:Y:S02]  /*2c80*/  MUFU.RSQ R116, R88 ;  /* 0x0000005800747308 */ /* 0x0000640000001400 */
[C---:B------:R-:W-:Y:S01]  /*2c90*/  FADD.FTZ R89, -R117.reuse, R94 ;  /* 0x0000005e75597221 */ /* 0x040fe20000010100 */
[----:B------:R-:W-:Y:S01]  /*2ca0*/  SHF.L.U32 R94, R80, 0x10, RZ ;  /* 0x00000010505e7819 */ /* 0x000fe200000006ff */
[C---:B------:R-:W-:Y:S01]  /*2cb0*/  FADD.FTZ R101, -R117.reuse, R101 ;  /* 0x0000006575657221 */ /* 0x040fe20000010100 */
[C---:B------:R-:W-:Y:S01]  /*2cc0*/  FADD.FTZ R95, -R117.reuse, R95 ;  /* 0x0000005f755f7221 */ /* 0x040fe20000010100 */
[C---:B------:R-:W-:Y:S01]  /*2cd0*/  FADD.FTZ R99, -R117.reuse, R99 ;  /* 0x0000006375637221 */ /* 0x040fe20000010100 */
[C---:B------:R-:W-:Y:S01]  /*2ce0*/  FADD.FTZ R97, -R117.reuse, R97 ;  /* 0x0000006175617221 */ /* 0x040fe20000010100 */
[----:B------:R-:W-:Y:S01]  /*2cf0*/  FADD.FTZ R123, -R117, R123 ;  /* 0x0000007b757b7221 */ /* 0x000fe20000010100 */
[----:B0-----:R-:W-:Y:S01]  /*2d00*/  SHF.L.U32 R88, R81, 0x10, RZ ;  /* 0x0000001051587819 */ /* 0x001fe200000006ff */
[C---:B------:R-:W-:Y:S01]  /*2d10*/  FADD.FTZ R145, -R117.reuse, R145 ;  /* 0x0000009175917221 */ /* 0x040fe20000010100 */
[C---:B------:R-:W-:Y:S01]  /*2d20*/  FADD.FTZ R103, -R117.reuse, R103 ;  /* 0x0000006775677221 */ /* 0x040fe20000010100 */
[C---:B------:R-:W-:Y:S01]  /*2d30*/  FADD.FTZ R109, -R117.reuse, R109 ;  /* 0x0000006d756d7221 */ /* 0x040fe20000010100 */
[C---:B------:R-:W-:Y:S01]  /*2d40*/  FADD.FTZ R105, -R117.reuse, R105 ;  /* 0x0000006975697221 */ /* 0x040fe20000010100 */
[C---:B------:R-:W-:Y:S01]  /*2d50*/  FADD.FTZ R107, -R117.reuse, R107 ;  /* 0x0000006b756b7221 */ /* 0x040fe20000010100 */
[C---:B------:R-:W-:Y:S01]  /*2d60*/  FADD.FTZ R113, -R117.reuse, R113 ;  /* 0x0000007175717221 */ /* 0x040fe20000010100 */
[----:B------:R-:W-:Y:S01]  /*2d70*/  FADD.FTZ R115, -R117, R115 ;  /* 0x0000007375737221 */ /* 0x000fe20000010100 */
[C---:B-1----:R-:W-:Y:S01]  /*2d80*/  FMUL.FTZ R89, R116.reuse, R89 ;  /* 0x0000005974597220 */ /* 0x042fe20000410000 */
[C---:B------:R-:W-:Y:S01]  /*2d90*/  FMUL.FTZ R101, R116.reuse, R101 ;  /* 0x0000006574657220 */ /* 0x040fe20000410000 */
[C---:B------:R-:W-:Y:S01]  /*2da0*/  FMUL.FTZ R95, R116.reuse, R95 ;  /* 0x0000005f745f7220 */ /* 0x040fe20000410000 */
[----:B------:R-:W-:Y:S01]  /*2db0*/  FMUL.FTZ R115, R116, R115 ;  /* 0x0000007374737220 */ /* 0x000fe20000410000 */
[----:B------:R-:W-:Y:S01]  /*2dc0*/  FFMA.FTZ R94, R89, R94, R90 ;  /* 0x0000005e595e7223 */ /* 0x000fe2000001005a */
[----:B------:R-:W-:Y:S01]  /*2dd0*/  SHF.L.U32 R90, R2, 0x10, RZ ;  /* 0x00000010025a7819 */ /* 0x000fe200000006ff */
[C---:B------:R-:W-:Y:S01]  /*2de0*/  FADD.FTZ R121, -R117.reuse, R121 ;  /* 0x0000007975797221 */ /* 0x040fe20000010100 */
[----:B------:R-:W-:Y:S01]  /*2df0*/  SHF.L.U32 R89, R0, 0x10, RZ ;  /* 0x0000001000597819 */ /* 0x000fe200000006ff */
[C---:B------:R-:W-:Y:S01]  /*2e00*/  FADD.FTZ R111, -R117.reuse, R111 ;  /* 0x0000006f756f7221 */ /* 0x040fe20000010100 */
[C---:B------:R-:W-:Y:S01]  /*2e10*/  FADD.FTZ R127, -R117.reuse, R127 ;  /* 0x0000007f757f7221 */ /* 0x040fe20000010100 */
[C---:B------:R-:W-:Y:S01]  /*2e20*/  FMUL.FTZ R121, R116.reuse, R121 ;  /* 0x0000007974797220 */ /* 0x040fe20000410000 */
[----:B------:R-:W-:Y:S01]  /*2e30*/  FADD.FTZ R119, -R117, R119 ;  /* 0x0000007775777221 */ /* 0x000fe20000010100 */
[----:B------:R-:W-:Y:S01]  /*2e40*/  FFMA.FTZ R101, R101, R90, R89 ;  /* 0x0000005a65657223 */ /* 0x000fe20000010059 */
[----:B------:R-:W-:Y:S01]  /*2e50*/  SHF.L.U32 R90, R61, 0x10, RZ ;  /* 0x000000103d5a7819 */ /* 0x000fe200000006ff */
[----:B------:R-:W-:Y:S01]  /*2e60*/  FADD.FTZ R89, -R117, R100 ;  /* 0x0000006475597221 */ /* 0x000fe20000010100 */
[----:B------:R-:W-:Y:S01]  /*2e70*/  SHF.L.U32 R100, R131, 0x10, RZ ;  /* 0x0000001083647819 */ /* 0x000fe200000006ff */
[C---:B------:R-:W-:Y:S01]  /*2e80*/  FMUL.FTZ R111, R116.reuse, R111 ;  /* 0x0000006f746f7220 */ /* 0x040fe20000410000 */
[----:B------:R-:W-:Y:S01]  /*2e90*/  FMUL.FTZ R119, R116, R119 ;  /* 0x0000007774777220 */ /* 0x000fe20000410000 */
[----:B------:R-:W-:Y:S01]  /*2ea0*/  FFMA.FTZ R95, R95, R88, R90 ;  /* 0x000000585f5f7223 */ /* 0x000fe2000001005a */
[----:B------:R-:W-:Y:S01]  /*2eb0*/  SHF.L.U32 R88, R132, 0x10, RZ ;  /* 0x0000001084587819 */ /* 0x000fe200000006ff */
[----:B------:R-:W-:Y:S01]  /*2ec0*/  FMUL.FTZ R89, R116, R89 ;  /* 0x0000005974597220 */ /* 0x000fe20000410000 */
[----:B------:R-:W-:Y:S01]  /*2ed0*/  SHF.L.U32 R90, R82, 0x10, RZ ;  /* 0x00000010525a7819 */ /* 0x000fe200000006ff */
[C---:B------:R-:W-:Y:S01]  /*2ee0*/  FADD.FTZ R125, -R117.reuse, R125 ;  /* 0x0000007d757d7221 */ /* 0x040fe20000010100 */
[----:B------:R-:W-:Y:S01]  /*2ef0*/  FADD.FTZ R129, -R117, R129 ;  /* 0x0000008175817221 */ /* 0x000fe20000010100 */
[----:B------:R-:W-:Y:S01]  /*2f00*/  FFMA.FTZ R100, R89, R100, R88 ;  /* 0x0000006459647223 */ /* 0x000fe20000010058 */
[C---:B------:R-:W-:Y:S01]  /*2f10*/  FADD.FTZ R89, -R117.reuse, R96 ;  /* 0x0000006075597221 */ /* 0x040fe20000010100 */
[----:B------:R-:W-:Y:S01]  /*2f20*/  SHF.L.U32 R88, R62, 0x10, RZ ;  /* 0x000000103e587819 */ /* 0x000fe200000006ff */
[C---:B------:R-:W-:Y:S01]  /*2f30*/  FMUL.FTZ R96, R116.reuse, R99 ;  /* 0x0000006374607220 */ /* 0x040fe20000410000 */
[C---:B------:R-:W-:Y:S01]  /*2f40*/  FADD.FTZ R139, -R117.reuse, R139 ;  /* 0x0000008b758b7221 */ /* 0x040fe20000010100 */
[----:B------:R-:W-:Y:S01]  /*2f50*/  FMUL.FTZ R89, R116, R89 ;  /* 0x0000005974597220 */ /* 0x000fe20000410000 */
[----:B------:R-:W0:Y:S01]  /*2f60*/  S2R R99, SR_TID.X ;  /* 0x0000000000637919 */ /* 0x000e220000002100 */
[C---:B------:R-:W-:Y:S01]  /*2f70*/  FADD.FTZ R141, -R117.reuse, R141 ;  /* 0x0000008d758d7221 */ /* 0x040fe20000010100 */
[----:B------:R-:W-:Y:S01]  /*2f80*/  FADD.FTZ R143, -R117, R143 ;  /* 0x0000008f758f7221 */ /* 0x000fe20000010100 */
[----:B------:R-:W-:Y:S01]  /*2f90*/  FFMA.FTZ R90, R89, R90, R88 ;  /* 0x0000005a595a7223 */ /* 0x000fe20000010058 */
[----:B------:R-:W-:-:S02]  /*2fa0*/  SHF.L.U32 R89, R133, 0x10, RZ ;  /* 0x0000001085597819 */ /* 0x000fc400000006ff */
[----:B------:R-:W-:-:S03]  /*2fb0*/  SHF.L.U32 R88, R83, 0x10, RZ ;  /* 0x0000001053587819 */ /* 0x000fc600000006ff */
[----:B------:R-:W-:Y:S01]  /*2fc0*/  FFMA.FTZ R96, R96, R89, R91 ;  /* 0x0000005960607223 */ /* 0x000fe2000001005b */
[----:B------:R-:W-:Y:S01]  /*2fd0*/  SHF.L.U32 R89, R63, 0x10, RZ ;  /* 0x000000103f597819 */ /* 0x000fe200000006ff */
[C---:B------:R-:W-:Y:S01]  /*2fe0*/  FMUL.FTZ R91, R116.reuse, R97 ;  /* 0x00000061745b7220 */ /* 0x040fe20000410000 */
[----:B------:R-:W-:Y:S01]  /*2ff0*/  FADD.FTZ R97, -R117, R124 ;  /* 0x0000007c75617221 */ /* 0x000fe20000010100 */
[----:B------:R-:W-:Y:S01]  /*3000*/  FMUL.FTZ R124, R116, R145 ;  /* 0x00000091747c7220 */ /* 0x000fe20000410000 */
[----:B------:R-:W-:Y:S01]  /*3010*/  F2FP.BF16.F32.PACK_AB R90, R96, R90 ;  /* 0x0000005a605a723e */ /* 0x000fe200000010ff */
[----:B------:R-:W-:Y:S01]  /*3020*/  FFMA.FTZ R91, R91, R88, R89 ;  /* 0x000000585b5b7223 */ /* 0x000fe20000010059 */
[----:B------:R-:W-:Y:S01]  /*3030*/  FADD.FTZ R89, -R117, R98 ;  /* 0x0000006275597221 */ /* 0x000fe20000010100 */
[----:B------:R-:W-:Y:S01]  /*3040*/  SHF.L.U32 R88, R135, 0x10, RZ ;  /* 0x0000001087587819 */ /* 0x000fe200000006ff */
[C---:B------:R-:W-:Y:S01]  /*3050*/  FMUL.FTZ R97, R116.reuse, R97 ;  /* 0x0000006174617220 */ /* 0x040fe20000410000 */
[----:B------:R-:W-:Y:S01]  /*3060*/  SHF.L.U32 R98, R137, 0x10, RZ ;  /* 0x0000001089627819 */ /* 0x000fe200000006ff */
[----:B------:R-:W-:Y:S01]  /*3070*/  FMUL.FTZ R89, R116, R89 ;  /* 0x0000005974597220 */ /* 0x000fe20000410000 */
[----:B------:R-:W-:-:S03]  /*3080*/  PRMT R96, R71, 0x7632, R96 ;  /* 0x0000763247607816 */ /* 0x000fc60000000060 */
[--C-:B------:R-:W-:Y:S01]  /*3090*/  FFMA.FTZ R88, R89, R88, R98.reuse ;  /* 0x0000005859587223 */ /* 0x100fe20000010062 */
[----:B------:R-:W-:-:S04]  /*30a0*/  PRMT R98, R70, 0x7632, R98 ;  /* 0x0000763246627816 */ /* 0x000fc80000000062 */
[----:B------:R-:W-:Y:S02]  /*30b0*/  F2FP.BF16.F32.PACK_AB R91, R88, R91 ;  /* 0x0000005b585b723e */ /* 0x000fe400000010ff */
[----:B------:R-:W1:Y:S01]  /*30c0*/  @!P2 LDC.64 R88, c[0x0][0x3c0] ;  /* 0x0000f000ff58ab82 */ /* 0x000e620000000a00 */
[----:B0-----:R-:W-:Y:S02]  /*30d0*/  LOP3.LUT R99, R99, 0x1f, RZ, 0xc0, !PT ;  /* 0x0000001f63637812 */ /* 0x001fe400078ec0ff */
[----:B------:R-:W-:Y:S02]  /*30e0*/  SHF.L.U32 R98, R98, 0x10, RZ ;  /* 0x0000001062627819 */ /* 0x000fe400000006ff */
[----:B------:R-:W-:Y:S01]  /*30f0*/  ISETP.NE.AND P1, PT, R99, RZ, PT ;  /* 0x000000ff6300720c */ /* 0x000fe20003f25270 */
[----:B------:R-:W-:Y:S01]  /*3100*/  FMUL.FTZ R99, R116, R123 ;  /* 0x0000007b74637220 */ /* 0x000fe20000410000 */
[----:B-1----:R-:W-:-:S05]  /*3110*/  @!P2 IMAD.WIDE R88, R23, 0x4, R88 ;  /* 0x000000041758a825 */ /* 0x002fca00078e0258 */
[----:B------:R0:W-:Y:S06]  /*3120*/  @!P2 STG.E desc[UR6][R88.64], R158 ;  /* 0x0000009e5800a986 */ /* 0x0001ec000c101906 */
[----:B0-----:R-:W0:Y:S02]  /*3130*/  @!P1 LDC.64 R88, c[0x0][0x3c8] ;  /* 0x0000f200ff589b82 */ /* 0x001e240000000a00 */
[----:B0-----:R-:W-:-:S05]  /*3140*/  @!P1 IMAD.WIDE R88, R23, 0x4, R88 ;  /* 0x0000000417589825 */ /* 0x001fca00078e0258 */
[----:B------:R0:W-:Y:S02]  /*3150*/  @!P1 STG.E desc[UR6][R88.64], R116 ;  /* 0x0000007458009986 */ /* 0x0001e4000c101906 */
[----:B0-----:R-:W-:Y:S02]  /*3160*/  F2FP.BF16.F32.PACK_AB R89, R100, R95 ;  /* 0x0000005f6459723e */ /* 0x001fe400000010ff */
[----:B------:R-:W-:Y:S02]  /*3170*/  F2FP.BF16.F32.PACK_AB R88, R101, R94 ;  /* 0x0000005e6558723e */ /* 0x000fe400000010ff */
[----:B------:R-:W0:Y:S01]  /*3180*/  LDC.64 R94, c[0x0][0x428] ;  /* 0x00010a00ff5e7b82 */ /* 0x000e220000000a00 */
[----:B------:R-:W-:-:S04]  /*3190*/  PRMT R100, R64, 0x7632, R100 ;  /* 0x0000763240647816 */ /* 0x000fc80000000064 */
[----:B------:R-:W-:Y:S01]  /*31a0*/  SHF.L.U32 R100, R100, 0x10, RZ ;  /* 0x0000001064647819 */ /* 0x000fe200000006ff */
[----:B0-----:R-:W-:Y:S01]  /*31b0*/  IMAD.WIDE.U32 R94, R92, 0x10, R94 ;  /* 0x000000105c5e7825 */ /* 0x001fe200078e005e */
[----:B------:R-:W-:-:S04]  /*31c0*/  PRMT R92, R50, 0x7632, R92 ;  /* 0x00007632325c7816 */ /* 0x000fc8000000005c */
[----:B------:R-:W-:Y:S01]  /*31d0*/  SHF.L.U32 R92, R92, 0x10, RZ ;  /* 0x000000105c5c7819 */ /* 0x000fe200000006ff */
[----:B------:R0:W-:Y:S04]  /*31e0*/  STG.E.128 desc[UR6][R94.64], R88 ;  /* 0x000000585e007986 */ /* 0x0001e8000c101d06 */
[--C-:B------:R-:W-:Y:S01]  /*31f0*/  FFMA.FTZ R98, R97, R98, R92.reuse ;  /* 0x0000006261627223 */ /* 0x100fe2000001005c */
[----:B------:R-:W-:Y:S01]  /*3200*/  PRMT R92, R51, 0x7632, R92 ;  /* 0x00007632335c7816 */ /* 0x000fe2000000005c */
[----:B------:R-:W-:Y:S01]  /*3210*/  FADD.FTZ R97, -R117, R106 ;  /* 0x0000006a75617221 */ /* 0x000fe20000010100 */
[----:B------:R-:W-:-:S03]  /*3220*/  SHF.L.U32 R106, R154, 0x10, RZ ;  /* 0x000000109a6a7819 */ /* 0x000fc600000006ff */
[----:B------:R-:W-:Y:S01]  /*3230*/  FMUL.FTZ R97, R116, R97 ;  /* 0x0000006174617220 */ /* 0x000fe20000410000 */
[----:B0-----:R-:W-:Y:S01]  /*3240*/  SHF.L.U32 R88, R96, 0x10, RZ ;  /* 0x0000001060587819 */ /* 0x001fe200000006ff */
[----:B------:R-:W-:Y:S01]  /*3250*/  FADD.FTZ R89, -R117, R140 ;  /* 0x0000008c75597221 */ /* 0x000fe20000010100 */
[----:B------:R-:W-:Y:S01]  /*3260*/  SHF.L.U32 R90, R92, 0x10, RZ ;  /* 0x000000105c5a7819 */ /* 0x000fe200000006ff */
[C---:B------:R-:W-:Y:S01]  /*3270*/  FMUL.FTZ R92, R116.reuse, R103 ;  /* 0x00000067745c7220 */ /* 0x040fe20000410000 */
[----:B------:R-:W-:Y:S01]  /*3280*/  PRMT R91, R47, 0x7632, R91 ;  /* 0x000076322f5b7816 */ /* 0x000fe2000000005b */
[----:B------:R-:W-:Y:S01]  /*3290*/  FMUL.FTZ R89, R116, R89 ;  /* 0x0000005974597220 */ /* 0x000fe20000410000 */
[----:B------:R-:W-:Y:S01]  /*32a0*/  SHF.L.U32 R94, R57, 0x10, RZ ;  /* 0x00000010395e7819 */ /* 0x000fe200000006ff */
[----:B------:R-:W-:Y:S01]  /*32b0*/  FFMA.FTZ R99, R99, R88, R90 ;  /* 0x0000005863637223 */ /* 0x000fe2000001005a */
[----:B------:R-:W-:Y:S02]  /*32c0*/  PRMT R88, R44, 0x7632, R88 ;  /* 0x000076322c587816 */ /* 0x000fe40000000058 */
[----:B------:R-:W-:-:S02]  /*32d0*/  PRMT R90, R45, 0x7632, R90 ;  /* 0x000076322d5a7816 */ /* 0x000fc4000000005a */
[----:B------:R-:W-:Y:S02]  /*32e0*/  SHF.L.U32 R88, R88, 0x10, RZ ;  /* 0x0000001058587819 */ /* 0x000fe400000006ff */
[----:B------:R-:W-:Y:S02]  /*32f0*/  SHF.L.U32 R90, R90, 0x10, RZ ;  /* 0x000000105a5a7819 */ /* 0x000fe400000006ff */
[----:B------:R-:W-:Y:S01]  /*3300*/  SHF.L.U32 R91, R91, 0x10, RZ ;  /* 0x000000105b5b7819 */ /* 0x000fe200000006ff */
[--C-:B------:R-:W-:Y:S01]  /*3310*/  FFMA.FTZ R100, R89, R100, R88.reuse ;  /* 0x0000006459647223 */ /* 0x100fe20000010058 */
[----:B------:R-:W-:Y:S01]  /*3320*/  PRMT R88, R65, 0x7632, R88 ;  /* 0x0000763241587816 */ /* 0x000fe20000000058 */
[----:B------:R-:W-:Y:S01]  /*3330*/  FADD.FTZ R89, -R117, R142 ;  /* 0x0000008e75597221 */ /* 0x000fe20000010100 */
[----:B------:R-:W-:Y:S02]  /*3340*/  SHF.L.U32 R95, R58, 0x10, RZ ;  /* 0x000000103a5f7819 */ /* 0x000fe400000006ff */
[----:B------:R-:W-:Y:S01]  /*3350*/  SHF.L.U32 R88, R88, 0x10, RZ ;  /* 0x0000001058587819 */ /* 0x000fe200000006ff */
[----:B------:R-:W-:Y:S01]  /*3360*/  FMUL.FTZ R89, R116, R89 ;  /* 0x0000005974597220 */ /* 0x000fe20000410000 */
[----:B------:R-:W-:-:S02]  /*3370*/  SHF.L.U32 R96, R149, 0x10, RZ ;  /* 0x0000001095607819 */ /* 0x000fc400000006ff */
[----:B------:R-:W-:Y:S01]  /*3380*/  SHF.L.U32 R103, R52, 0x10, RZ ;  /* 0x0000001034677819 */ /* 0x000fe200000006ff */
[----:B------:R-:W-:Y:S01]  /*3390*/  FFMA.FTZ R101, R89, R88, R90 ;  /* 0x0000005859657223 */ /* 0x000fe2000001005a */
[----:B------:R-:W-:Y:S01]  /*33a0*/  PRMT R88, R66, 0x7632, R88 ;  /* 0x0000763242587816 */ /* 0x000fe20000000058 */
[----:B------:R-:W-:Y:S01]  /*33b0*/  FADD.FTZ R89, -R117, R144 ;  /* 0x0000009075597221 */ /* 0x000fe20000010100 */
[----:B------:R-:W-:Y:S02]  /*33c0*/  PRMT R90, R46, 0x7632, R90 ;  /* 0x000076322e5a7816 */ /* 0x000fe4000000005a */
[----:B------:R-:W-:Y:S01]  /*33d0*/  SHF.L.U32 R88, R88, 0x10, RZ ;  /* 0x0000001058587819 */ /* 0x000fe200000006ff */
[----:B------:R-:W-:Y:S01]  /*33e0*/  FMUL.FTZ R89, R116, R89 ;  /* 0x0000005974597220 */ /* 0x000fe20000410000 */
[----:B------:R-:W-:Y:S02]  /*33f0*/  SHF.L.U32 R90, R90, 0x10, RZ ;  /* 0x000000105a5a7819 */ /* 0x000fe400000006ff */
[----:B------:R-:W-:-:S02]  /*3400*/  SHF.L.U32 R140, R74, 0x10, RZ ;  /* 0x000000104a8c7819 */ /* 0x000fc400000006ff */
[----:B------:R-:W-:Y:S01]  /*3410*/  SHF.L.U32 R142, R157, 0x10, RZ ;  /* 0x000000109d8e7819 */ /* 0x000fe200000006ff */
[----:B------:R-:W-:Y:S01]  /*3420*/  FFMA.FTZ R123, R89, R88, R90 ;  /* 0x00000058597b7223 */ /* 0x000fe2000001005a */
[----:B------:R-:W-:Y:S02]  /*3430*/  PRMT R89, R67, 0x7632, R89 ;  /* 0x0000763243597816 */ /* 0x000fe40000000059 */
[----:B------:R-:W-:Y:S02]  /*3440*/  SHF.L.U32 R90, R77, 0x10, RZ ;  /* 0x000000104d5a7819 */ /* 0x000fe400000006ff */
[----:B------:R-:W-:Y:S02]  /*3450*/  SHF.L.U32 R89, R89, 0x10, RZ ;  /* 0x0000001059597819 */ /* 0x000fe400000006ff */
[----:B------:R-:W-:-:S03]  /*3460*/  SHF.L.U32 R144, R160, 0x10, RZ ;  /* 0x00000010a0907819 */ /* 0x000fc600000006ff */
[----:B------:R-:W-:Y:S01]  /*3470*/  FFMA.FTZ R124, R124, R89, R91 ;  /* 0x000000597c7c7223 */ /* 0x000fe2000001005b */
[----:B------:R-:W-:Y:S01]  /*3480*/  FADD.FTZ R89, -R117, R110 ;  /* 0x0000006e75597221 */ /* 0x000fe20000010100 */
[----:B------:R-:W-:Y:S02]  /*3490*/  SHF.L.U32 R91, R56, 0x10, RZ ;  /* 0x00000010385b7819 */ /* 0x000fe400000006ff */
[----:B------:R-:W-:Y:S01]  /*34a0*/  SHF.L.U32 R110, R151, 0x10, RZ ;  /* 0x00000010976e7819 */ /* 0x000fe200000006ff */
[----:B------:R-:W-:Y:S01]  /*34b0*/  FMUL.FTZ R88, R116, R89 ;  /* 0x0000005974587220 */ /* 0x000fe20000410000 */
[----:B------:R-:W-:-:S05]  /*34c0*/  SHF.L.U32 R89, R76, 0x10, RZ ;  /* 0x000000104c597819 */ /* 0x000fca00000006ff */
[----:B------:R-:W-:Y:S01]  /*34d0*/  FFMA.FTZ R88, R88, R89, R91 ;  /* 0x0000005958587223 */ /* 0x000fe2000001005b */
[----:B------:R-:W-:Y:S02]  /*34e0*/  SHF.L.U32 R89, R138, 0x10, RZ ;  /* 0x000000108a597819 */ /* 0x000fe400000006ff */
[----:B------:R-:W-:-:S05]  /*34f0*/  SHF.L.U32 R91, R146, 0x10, RZ ;  /* 0x00000010925b7819 */ /* 0x000fca00000006ff */
[----:B------:R-:W-:Y:S01]  /*3500*/  FFMA.FTZ R92, R92, R89, R91 ;  /* 0x000000595c5c7223 */ /* 0x000fe2000001005b */
[----:B------:R-:W-:Y:S01]  /*3510*/  FMUL.FTZ R89, R116, R109 ;  /* 0x0000006d74597220 */ /* 0x000fe20000410000 */
[----:B------:R-:W-:Y:S01]  /*3520*/  FADD.FTZ R91, -R117, R104 ;  /* 0x00000068755b7221 */ /* 0x000fe20000010100 */
[----:B------:R-:W-:Y:S02]  /*3530*/  SHF.L.U32 R104, R150, 0x10, RZ ;  /* 0x0000001096687819 */ /* 0x000fe400000006ff */
[----:B------:R-:W-:Y:S01]  /*3540*/  FFMA.FTZ R89, R89, R90, R94 ;  /* 0x0000005a59597223 */ /* 0x000fe2000001005e */
[----:B------:R-:W-:Y:S01]  /*3550*/  SHF.L.U32 R94, R147, 0x10, RZ ;  /* 0x00000010935e7819 */ /* 0x000fe200000006ff */
[----:B------:R-:W-:Y:S01]  /*3560*/  FMUL.FTZ R91, R116, R91 ;  /* 0x0000005b745b7220 */ /* 0x000fe20000410000 */
[----:B------:R-:W-:Y:S02]  /*3570*/  SHF.L.U32 R90, R148, 0x10, RZ ;  /* 0x00000010945a7819 */ /* 0x000fe400000006ff */
[----:B------:R-:W-:-:S03]  /*3580*/  F2FP.BF16.F32.PACK_AB R88, R92, R88 ;  /* 0x000000585c58723e */ /* 0x000fc600000010ff */
[----:B------:R-:W-:Y:S01]  /*3590*/  FFMA.FTZ R94, R91, R94, R90 ;  /* 0x0000005e5b5e7223 */ /* 0x000fe2000001005a */
[----:B------:R-:W-:Y:S02]  /*35a0*/  FADD.FTZ R91, -R117, R108 ;  /* 0x0000006c755b7221 */ /* 0x000fe40000010100 */
[----:B------:R-:W0:Y:S02]  /*35b0*/  LDC.64 R108, c[0x0][0x428] ;  /* 0x00010a00ff6c7b82 */ /* 0x000e240000000a00 */
[----:B------:R-:W-:Y:S01]  /*35c0*/  FMUL.FTZ R90, R116, R91 ;  /* 0x0000005b745a7220 */ /* 0x000fe20000410000 */
[----:B------:R-:W-:Y:S02]  /*35d0*/  SHF.L.U32 R91, R78, 0x10, RZ ;  /* 0x000000104e5b7819 */ /* 0x000fe400000006ff */
[----:B------:R-:W-:-:S03]  /*35e0*/  F2FP.BF16.F32.PACK_AB R89, R94, R89 ;  /* 0x000000595e59723e */ /* 0x000fc600000010ff */
[----:B------:R-:W-:Y:S01]  /*35f0*/  FFMA.FTZ R90, R90, R91, R95 ;  /* 0x0000005b5a5a7223 */ /* 0x000fe2000001005f */
[C---:B------:R-:W-:Y:S01]  /*3600*/  FMUL.FTZ R95, R116.reuse, R105 ;  /* 0x00000069745f7220 */ /* 0x040fe20000410000 */
[----:B------:R-:W-:Y:S01]  /*3610*/  FMUL.FTZ R91, R116, R107 ;  /* 0x0000006b745b7220 */ /* 0x000fe20000410000 */
[----:B------:R-:W-:Y:S01]  /*3620*/  FADD.FTZ R105, -R117, R114 ;  /* 0x0000007275697221 */ /* 0x000fe20000010100 */
[----:B------:R-:W-:Y:S01]  /*3630*/  SHF.L.U32 R114, R162, 0x10, RZ ;  /* 0x00000010a2727819 */ /* 0x000fe200000006ff */
[----:B------:R-:W-:Y:S01]  /*3640*/  FFMA.FTZ R95, R95, R96, R104 ;  /* 0x000000605f5f7223 */ /* 0x000fe20000010068 */
[----:B------:R-:W-:Y:S01]  /*3650*/  SHF.L.U32 R96, R79, 0x10, RZ ;  /* 0x000000104f607819 */ /* 0x000fe200000006ff */
[----:B------:R-:W-:Y:S01]  /*3660*/  FMUL.FTZ R105, R116, R105 ;  /* 0x0000006974697220 */ /* 0x000fe20000410000 */
[----:B------:R-:W-:Y:S02]  /*3670*/  SHF.L.U32 R104, R59, 0x10, RZ ;  /* 0x000000103b687819 */ /* 0x000fe400000006ff */
[----:B------:R-:W-:-:S02]  /*3680*/  SHF.L.U32 R107, R51, 0x10, RZ ;  /* 0x00000010336b7819 */ /* 0x000fc400000006ff */
[----:B------:R-:W-:Y:S01]  /*3690*/  F2FP.BF16.F32.PACK_AB R90, R95, R90 ;  /* 0x0000005a5f5a723e */ /* 0x000fe200000010ff */
[----:B------:R-:W-:Y:S01]  /*36a0*/  FFMA.FTZ R91, R91, R96, R104 ;  /* 0x000000605b5b7223 */ /* 0x000fe20000010068 */
[----:B------:R-:W-:Y:S02]  /*36b0*/  SHF.L.U32 R96, R152, 0x10, RZ ;  /* 0x0000001098607819 */ /* 0x000fe400000006ff */
[----:B------:R-:W-:-:S03]  /*36c0*/  SHF.L.U32 R104, R153, 0x10, RZ ;  /* 0x0000001099687819 */ /* 0x000fc600000006ff */
[----:B------:R-:W-:Y:S01]  /*36d0*/  FFMA.FTZ R110, R97, R110, R96 ;  /* 0x0000006e616e7223 */ /* 0x000fe20000010060 */
[----:B------:R-:W-:Y:S01]  /*36e0*/  SHF.L.U32 R97, R72, 0x10, RZ ;  /* 0x0000001048617819 */ /* 0x000fe200000006ff */
[C---:B------:R-:W-:Y:S01]  /*36f0*/  FMUL.FTZ R96, R116.reuse, R113 ;  /* 0x0000007174607220 */ /* 0x040fe20000410000 */
[----:B------:R-:W-:Y:S02]  /*3700*/  FMUL.FTZ R113, R116, R127 ;  /* 0x0000007f74717220 */ /* 0x000fe40000410000 */
[----:B------:R-:W-:Y:S01]  /*3710*/  F2FP.BF16.F32.PACK_AB R91, R110, R91 ;  /* 0x0000005b6e5b723e */ /* 0x000fe200000010ff */
[----:B------:R-:W-:Y:S01]  /*3720*/  FFMA.FTZ R96, R96, R97, R103 ;  /* 0x0000006160607223 */ /* 0x000fe20000010067 */
[C---:B------:R-:W-:Y:S01]  /*3730*/  FADD.FTZ R97, -R117.reuse, R120 ;  /* 0x0000007875617221 */ /* 0x040fe20000010100 */
[----:B------:R-:W-:Y:S01]  /*3740*/  FADD.FTZ R103, -R117, R112 ;  /* 0x0000007075677221 */ /* 0x000fe20000010100 */
[----:B------:R-:W-:Y:S02]  /*3750*/  SHF.L.U32 R112, R155, 0x10, RZ ;  /* 0x000000109b707819 */ /* 0x000fe400000006ff */
[C---:B------:R-:W-:Y:S01]  /*3760*/  FMUL.FTZ R97, R116.reuse, R97 ;  /* 0x0000006174617220 */ /* 0x040fe20000410000 */
[----:B------:R-:W-:Y:S01]  /*3770*/  FMUL.FTZ R103, R116, R103 ;  /* 0x0000006774677220 */ /* 0x000fe20000410000 */
[----:B------:R-:W-:-:S02]  /*3780*/  SHF.L.U32 R120, R69, 0x10, RZ ;  /* 0x0000001045787819 */ /* 0x000fc400000006ff */
[----:B------:R-:W-:Y:S01]  /*3790*/  FFMA.FTZ R97, R97, R104, R106 ;  /* 0x0000006861617223 */ /* 0x000fe2000001006a */
[----:B------:R-:W-:Y:S02]  /*37a0*/  SHF.L.U32 R104, R73, 0x10, RZ ;  /* 0x0000001049687819 */ /* 0x000fe400000006ff */
[----:B------:R-:W-:Y:S02]  /*37b0*/  SHF.L.U32 R106, R53, 0x10, RZ ;  /* 0x00000010356a7819 */ /* 0x000fe400000006ff */
[----:B------:R-:W-:-:S03]  /*37c0*/  F2FP.BF16.F32.PACK_AB R92, R97, R96 ;  /* 0x00000060615c723e */ /* 0x000fc600000010ff */
[----:B------:R-:W-:Y:S01]  /*37d0*/  FFMA.FTZ R103, R103, R104, R106 ;  /* 0x0000006867677223 */ /* 0x000fe2000001006a */
[----:B------:R-:W-:Y:S02]  /*37e0*/  SHF.L.U32 R104, R156, 0x10, RZ ;  /* 0x000000109c687819 */ /* 0x000fe400000006ff */
[----:B------:R-:W-:-:S03]  /*37f0*/  SHF.L.U32 R106, R55, 0x10, RZ ;  /* 0x00000010376a7819 */ /* 0x000fc600000006ff */
[----:B------:R-:W-:Y:S01]  /*3800*/  FFMA.FTZ R112, R105, R112, R104 ;  /* 0x0000007069707223 */ /* 0x000fe20000010068 */
[----:B------:R-:W-:Y:S01]  /*3810*/  SHF.L.U32 R104, R54, 0x10, RZ ;  /* 0x0000001036687819 */ /* 0x000fe200000006ff */
[----:B------:R-:W-:Y:S01]  /*3820*/  FADD.FTZ R105, -R117, R122 ;  /* 0x0000007a75697221 */ /* 0x000fe20000010100 */
[----:B------:R-:W-:-:S03]  /*3830*/  FMUL.FTZ R122, R116, R139 ;  /* 0x0000008b747a7220 */ /* 0x000fc60000410000 */
[----:B------:R-:W-:Y:S01]  /*3840*/  FFMA.FTZ R140, R115, R140, R104 ;  /* 0x0000008c738c7223 */ /* 0x000fe20000010068 */
[----:B------:R-:W-:Y:S01]  /*3850*/  SHF.L.U32 R104, R159, 0x10, RZ ;  /* 0x000000109f687819 */ /* 0x000fe200000006ff */
[----:B------:R-:W-:-:S04]  /*3860*/  FMUL.FTZ R105, R116, R105 ;  /* 0x0000006974697220 */ /* 0x000fc80000410000 */
[----:B------:R-:W-:Y:S01]  /*3870*/  FFMA.FTZ R142, R121, R142, R104 ;  /* 0x0000008e798e7223 */ /* 0x000fe20000010068 */
[----:B------:R-:W-:Y:S01]  /*3880*/  SHF.L.U32 R104, R75, 0x10, RZ ;  /* 0x000000104b687819 */ /* 0x000fe200000006ff */
[----:B------:R-:W-:-:S03]  /*3890*/  FMUL.FTZ R121, R116, R125 ;  /* 0x0000007d74797220 */ /* 0x000fc60000410000 */
[----:B------:R-:W-:Y:S01]  /*38a0*/  F2FP.BF16.F32.PACK_AB R94, R142, R140 ;  /* 0x0000008c8e5e723e */ /* 0x000fe200000010ff */
[----:B------:R-:W-:Y:S01]  /*38b0*/  FFMA.FTZ R111, R111, R104, R106 ;  /* 0x000000686f6f7223 */ /* 0x000fe2000001006a */
[----:B------:R-:W-:Y:S02]  /*38c0*/  SHF.L.U32 R104, R161, 0x10, RZ ;  /* 0x00000010a1687819 */ /* 0x000fe400000006ff */
[----:B------:R-:W-:-:S03]  /*38d0*/  SHF.L.U32 R106, R48, 0x10, RZ ;  /* 0x00000010306a7819 */ /* 0x000fc600000006ff */
[----:B------:R-:W-:Y:S01]  /*38e0*/  FFMA.FTZ R144, R105, R144, R104 ;  /* 0x0000009069907223 */ /* 0x000fe20000010068 */
[----:B------:R-:W-:Y:S01]  /*38f0*/  SHF.L.U32 R104, R68, 0x10, RZ ;  /* 0x0000001044687819 */ /* 0x000fe200000006ff */
[----:B------:R-:W-:Y:S01]  /*3900*/  FADD.FTZ R105, -R117, R126 ;  /* 0x0000007e75697221 */ /* 0x000fe20000010100 */
[----:B------:R-:W-:Y:S02]  /*3910*/  FMUL.FTZ R126, R116, R129 ;  /* 0x00000081747e7220 */ /* 0x000fe40000410000 */
[----:B------:R-:W-:Y:S01]  /*3920*/  F2FP.BF16.F32.PACK_AB R95, R144, R111 ;  /* 0x0000006f905f723e */ /* 0x000fe200000010ff */
[----:B------:R-:W-:Y:S01]  /*3930*/  FFMA.FTZ R113, R113, R104, R106 ;  /* 0x0000006871717223 */ /* 0x000fe2000001006a */
[----:B------:R-:W-:Y:S01]  /*3940*/  SHF.L.U32 R104, R163, 0x10, RZ ;  /* 0x00000010a3687819 */ /* 0x000fe200000006ff */
[----:B------:R-:W-:Y:S01]  /*3950*/  FMUL.FTZ R105, R116, R105 ;  /* 0x0000006974697220 */ /* 0x000fe20000410000 */
[----:B------:R-:W-:Y:S01]  /*3960*/  SHF.L.U32 R106, R165, 0x10, RZ ;  /* 0x00000010a56a7819 */ /* 0x000fe200000006ff */
[----:B------:R-:W1:Y:S02]  /*3970*/  LDC.64 R110, c[0x0][0x380] ;  /* 0x0000e000ff6e7b82 */ /* 0x000e640000000a00 */
[----:B------:R-:W-:Y:S01]  /*3980*/  FFMA.FTZ R114, R105, R114, R104 ;  /* 0x0000007269727223 */ /* 0x000fe20000010068 */
[----:B------:R-:W-:Y:S01]  /*3990*/  SHF.L.U32 R104, R49, 0x10, RZ ;  /* 0x0000001031687819 */ /* 0x000fe200000006ff */
[----:B------:R-:W-:-:S03]  /*39a0*/  FADD.FTZ R105, -R117, R128 ;  /* 0x0000008075697221 */ /* 0x000fc60000010100 */
[----:B------:R-:W-:Y:S01]  /*39b0*/  F2FP.BF16.F32.PACK_AB R96, R114, R113 ;  /* 0x000000717260723e */ /* 0x000fe200000010ff */
[----:B------:R-:W-:Y:S01]  /*39c0*/  FFMA.FTZ R120, R119, R120, R104 ;  /* 0x0000007877787223 */ /* 0x000fe20000010068 */
[----:B------:R-:W-:Y:S01]  /*39d0*/  SHF.L.U32 R104, R164, 0x10, RZ ;  /* 0x00000010a4687819 */ /* 0x000fe200000006ff */
[----:B------:R-:W-:Y:S01]  /*39e0*/  FMUL.FTZ R105, R116, R105 ;  /* 0x0000006974697220 */ /* 0x000fe20000410000 */
[----:B0-----:R-:W-:-:S04]  /*39f0*/  IMAD.WIDE.U32 R118, R118, 0x10, R108 ;  /* 0x0000001076767825 */ /* 0x001fc800078e006c */
[----:B------:R-:W-:Y:S01]  /*3a00*/  FFMA.FTZ R121, R121, R104, R106 ;  /* 0x0000006879797223 */ /* 0x000fe2000001006a */
[----:B------:R-:W-:Y:S02]  /*3a10*/  SHF.L.U32 R104, R70, 0x10, RZ ;  /* 0x0000001046687819 */ /* 0x000fe400000006ff */
[----:B------:R-:W-:Y:S02]  /*3a20*/  SHF.L.U32 R106, R50, 0x10, RZ ;  /* 0x00000010326a7819 */ /* 0x000fe400000006ff */
[----:B------:R-:W-:-:S03]  /*3a30*/  F2FP.BF16.F32.PACK_AB R97, R121, R120 ;  /* 0x000000787961723e */ /* 0x000fc600000010ff */
[----:B------:R-:W-:Y:S01]  /*3a40*/  FFMA.FTZ R125, R105, R104, R106 ;  /* 0x00000068697d7223 */ /* 0x000fe2000001006a */
[----:B------:R-:W-:Y:S02]  /*3a50*/  SHF.L.U32 R105, R71, 0x10, RZ ;  /* 0x0000001047697819 */ /* 0x000fe400000006ff */
[----:B------:R-:W-:Y:S02]  /*3a60*/  SHF.L.U32 R104, R64, 0x10, RZ ;  /* 0x0000001040687819 */ /* 0x000fe400000006ff */
[----:B------:R-:W-:Y:S01]  /*3a70*/  SHF.L.U32 R106, R44, 0x10, RZ ;  /* 0x000000102c6a7819 */ /* 0x000fe200000006ff */
[----:B------:R-:W-:Y:S01]  /*3a80*/  FFMA.FTZ R126, R126, R105, R107 ;  /* 0x000000697e7e7223 */ /* 0x000fe2000001006b */
[----:B------:R-:W-:Y:S01]  /*3a90*/  FADD.FTZ R105, -R117, R136 ;  /* 0x0000008875697221 */ /* 0x000fe20000010100 */
[----:B------:R-:W-:Y:S01]  /*3aa0*/  SHF.L.U32 R107, R45, 0x10, RZ ;  /* 0x000000102d6b7819 */ /* 0x000fe200000006ff */
[----:B------:R-:W-:Y:S01]  /*3ab0*/  FMUL.FTZ R117, R116, R141 ;  /* 0x0000008d74757220 */ /* 0x000fe20000410000 */
[----:B------:R-:W-:Y:S01]  /*3ac0*/  F2FP.BF16.F32.PACK_AB R98, R98, R125 ;  /* 0x0000007d6262723e */ /* 0x000fe200000010ff */
[C---:B------:R-:W-:Y:S01]  /*3ad0*/  FMUL.FTZ R105, R116.reuse, R105 ;  /* 0x0000006974697220 */ /* 0x040fe20000410000 */
[----:B------:R-:W-:Y:S01]  /*3ae0*/  FMUL.FTZ R116, R116, R143 ;  /* 0x0000008f74747220 */ /* 0x000fe20000410000 */
[----:B------:R-:W-:-:S02]  /*3af0*/  F2FP.BF16.F32.PACK_AB R99, R99, R126 ;  /* 0x0000007e6363723e */ /* 0x000fc400000010ff */
[----:B------:R-:W-:Y:S01]  /*3b00*/  FFMA.FTZ R115, R105, R104, R106 ;  /* 0x0000006869737223 */ /* 0x000fe2000001006a */
[----:B------:R-:W-:Y:S02]  /*3b10*/  SHF.L.U32 R105, R65, 0x10, RZ ;  /* 0x0000001041697819 */ /* 0x000fe400000006ff */
[----:B------:R-:W-:Y:S02]  /*3b20*/  SHF.L.U32 R104, R66, 0x10, RZ ;  /* 0x0000001042687819 */ /* 0x000fe400000006ff */
[----:B------:R-:W-:Y:S01]  /*3b30*/  SHF.L.U32 R106, R46, 0x10, RZ ;  /* 0x000000102e6a7819 */ /* 0x000fe200000006ff */
[----:B------:R-:W-:Y:S01]  /*3b40*/  FFMA.FTZ R122, R122, R105, R107 ;  /* 0x000000697a7a7223 */ /* 0x000fe2000001006b */
[----:B------:R-:W-:Y:S02]  /*3b50*/  SHF.L.U32 R105, R67, 0x10, RZ ;  /* 0x0000001043697819 */ /* 0x000fe400000006ff */
[----:B------:R-:W-:Y:S01]  /*3b60*/  SHF.L.U32 R107, R47, 0x10, RZ ;  /* 0x000000102f6b7819 */ /* 0x000fe200000006ff */
[----:B------:R-:W-:Y:S01]  /*3b70*/  FFMA.FTZ R117, R117, R104, R106 ;  /* 0x0000006875757223 */ /* 0x000fe2000001006a */
[----:B------:R-:W-:-:S02]  /*3b80*/  F2FP.BF16.F32.PACK_AB R101, R101, R122 ;  /* 0x0000007a6565723e */ /* 0x000fc400000010ff */
[----:B------:R-:W-:Y:S01]  /*3b90*/  F2FP.BF16.F32.PACK_AB R100, R100, R115 ;  /* 0x000000736464723e */ /* 0x000fe200000010ff */
[----:B------:R-:W-:Y:S01]  /*3ba0*/  FFMA.FTZ R116, R116, R105, R107 ;  /* 0x0000006974747223 */ /* 0x000fe2000001006b */
[--C-:B------:R-:W-:Y:S01]  /*3bb0*/  IMAD.WIDE.U32 R104, R93, 0x10, R108.reuse ;  /* 0x000000105d687825 */ /* 0x100fe200078e006c */
[----:B------:R-:W-:Y:S02]  /*3bc0*/  F2FP.BF16.F32.PACK_AB R93, R112, R103 ;  /* 0x00000067705d723e */ /* 0x000fe400000010ff */
[----:B-1----:R-:W-:Y:S01]  /*3bd0*/  LEA R23, R110, R23, 0x2 ;  /* 0x000000176e177211 */ /* 0x002fe200078e10ff */
[--C-:B------:R-:W-:Y:S01]  /*3be0*/  IMAD.WIDE.U32 R106, R102, 0x10, R108.reuse ;  /* 0x00000010666a7825 */ /* 0x100fe200078e006c */
[----:B------:R-:W-:Y:S01]  /*3bf0*/  F2FP.BF16.F32.PACK_AB R103, R124, R116 ;  /* 0x000000747c67723e */ /* 0x000fe200000010ff */
[----:B------:R0:W-:Y:S01]  /*3c00*/  STG.E.128 desc[UR6][R104.64], R88 ;  /* 0x0000005868007986 */ /* 0x0001e2000c101d06 */
[----:B------:R-:W-:Y:S01]  /*3c10*/  F2FP.BF16.F32.PACK_AB R102, R123, R117 ;  /* 0x000000757b66723e */ /* 0x000fe200000010ff */
[----:B------:R-:W-:Y:S01]  /*3c20*/  IMAD.WIDE.U32 R108, R130, 0x10, R108 ;  /* 0x00000010826c7825 */ /* 0x000fe200078e006c */
[----:B------:R-:W-:Y:S01]  /*3c30*/  ISETP.GE.AND P1, PT, R23, R111, PT ;  /* 0x0000006f1700720c */ /* 0x000fe20003f26270 */
[----:B------:R0:W-:Y:S04]  /*3c40*/  STG.E.128 desc[UR6][R106.64], R92 ;  /* 0x0000005c6a007986 */ /* 0x0001e8000c101d06 */
[----:B------:R0:W-:Y:S04]  /*3c50*/  STG.E.128 desc[UR6][R118.64], R96 ;  /* 0x0000006076007986 */ /* 0x0001e8000c101d06 */
[----:B------:R0:W-:Y:S04]  /*3c60*/  STG.E.128 desc[UR6][R108.64], R100 ;  /* 0x000000646c007986 */ /* 0x0001e8000c101d06 */
[----:B------:R-:W-:Y:S05]  /*3c70*/  @!P1 BRA `(.L_x_230) ;  /* 0xffffffc800bc9947 */ /* 0x000fea000383ffff */
[----:B------:R-:W-:Y:S05]  /*3c80*/  EXIT ;  /* 0x000000000000794d */ /* 0x000fea0003800000 */
.L_x_218:
[----:B------:R-:W0:Y:S01]  /*3c90*/  LDCU.64 UR8, c[0x0][0x3a0] ;  /* 0x00007400ff0877ac */ /* 0x000e220008000a00 */
[----:B------:R-:W1:Y:S01]  /*3ca0*/  LDCU UR5, c[0x0][0x388] ;  /* 0x00007100ff0577ac */ /* 0x000e620008000800 */
[----:B------:R-:W2:Y:S01]  /*3cb0*/  LDCU UR10, c[0x0][0x448] ;  /* 0x00008900ff0a77ac */ /* 0x000ea20008000800 */
[----:B0-----:R-:W-:-:S04]  /*3cc0*/  ISETP.NE.U32.AND P0, PT, RZ, UR8, PT ;  /* 0x00000008ff007c0c */ /* 0x001fc8000bf05070 */
[----:B-12---:R-:W-:-:S13]  /*3cd0*/  ISETP.NE.AND.EX P0, PT, RZ, UR9, PT, P0 ;  /* 0x00000009ff007c0c */ /* 0x006fda000bf05300 */
.L_x_242:
[----:B0-----:R-:W0:Y:S01]  /*3ce0*/  S2R R92, SR_TID.X ;  /* 0x00000000005c7919 */ /* 0x001e220000002100 */
[----:B------:R-:W1:Y:S01]  /*3cf0*/  LDC.64 R88, c[0x0][0x3e0] ;  /* 0x0000f800ff587b82 */ /* 0x000e620000000a00 */
[----:B------:R-:W-:-:S05]  /*3d00*/  IMAD R90, R23, UR5, RZ ;  /* 0x00000005175a7c24 */ /* 0x000fca000f8e02ff */
[----:B------:R-:W-:Y:S02]  /*3d10*/  SHF.R.S32.HI R91, RZ, 0x1f, R90 ;  /* 0x0000001fff5b7819 */ /* 0x000fe4000001145a */
[----:B------:R-:W2:Y:S02]  /*3d20*/  LDC.64 R140, c[0x0][0x390] ;  /* 0x0000e400ff8c7b82 */ /* 0x000ea40000000a00 */
[----:B------:R-:W-:Y:S01]  /*3d30*/  LEA.HI R91, R91, R90, RZ, 0x3 ;  /* 0x0000005a5b5b7211 */ /* 0x000fe200078f18ff */
[----:B-1----:R-:W-:-:S05]  /*3d40*/  IMAD.WIDE R88, R23, 0x2, R88 ;  /* 0x0000000217587825 */ /* 0x002fca00078e0258 */
[----:B------:R2:W3:Y:S01]  /*3d50*/  LDG.E.U16 R102, desc[UR6][R88.64] ;  /* 0x0000000658667981 */ /* 0x0004e2000c1e1500 */
[----:B0-----:R-:W-:-:S04]  /*3d60*/  LOP3.LUT R92, R92, 0x1f, RZ, 0xc0, !PT ;  /* 0x0000001f5c5c7812 */ /* 0x001fc800078ec0ff */
[----:B------:R-:W-:-:S05]  /*3d70*/  LEA.HI.SX32 R92, R91, R92, 0x1d ;  /* 0x0000005c5b5c7211 */ /* 0x000fca00078feaff */
[----:B--2---:R-:W-:-:S06]  /*3d80*/  IMAD.WIDE.U32 R88, R92, 0x10, R140 ;  /* 0x000000105c587825 */ /* 0x004fcc00078e008c */
[----:B------:R-:W5:Y:S01]  /*3d90*/  LDG.E.128 R88, desc[UR6][R88.64] ;  /* 0x0000000658587981 */ /* 0x000f62000c1e1d00 */
[----:B---3--:R-:W-:Y:S01]  /*3da0*/  SHF.L.U32 R102, R102, 0x10, RZ ;  /* 0x0000001066667819 */ /* 0x008fe200000006ff */
[----:B------:R-:W-:Y:S06]  /*3db0*/  @!P0 BRA `(.L_x_231) ;  /* 0x0000000000e08947 */ /* 0x000fec0003800000 */
[----:B------:R-:W0:Y:S02]  /*3dc0*/  LDC.64 R84, c[0x0][0x3a0] ;  /* 0x0000e800ff547b82 */ /* 0x000e240000000a00 */
[----:B0-----:R-:W-:-:S06]  /*3dd0*/  IMAD.WIDE.U32 R84, R92, 0x10, R84 ;  /* 0x000000105c547825 */ /* 0x001fcc00078e0054 */
[----:B------:R-:W2:Y:S01]  /*3de0*/  LDG.E.128 R84, desc[UR6][R84.64] ;  /* 0x0000000654547981 */ /* 0x000ea2000c1e1d00 */
[C---:B-----5:R-:W-:Y:S02]  /*3df0*/  PRMT R93, R88.reuse, 0x7632, R93 ;  /* 0x00007632585d7816 */ /* 0x060fe4000000005d */
[----:B------:R-:W-:Y:S02]  /*3e00*/  SHF.L.U32 R95, R88, 0x10, RZ ;  /* 0x00000010585f7819 */ /* 0x000fe400000006ff */
[C---:B------:R-:W-:Y:S02]  /*3e10*/  PRMT R88, R89.reuse, 0x7632, R88 ;  /* 0x0000763259587816 */ /* 0x040fe40000000058 */
[----:B------:R-:W-:Y:S01]  /*3e20*/  SHF.L.U32 R89, R89, 0x10, RZ ;  /* 0x0000001059597819 */ /* 0x000fe200000006ff */
[----:B------:R-:W-:Y:S01]  /*3e30*/  FMUL.FTZ R95, R102, R95 ;  /* 0x0000005f665f7220 */ /* 0x000fe20000410000 */
[C---:B------:R-:W-:Y:S02]  /*3e40*/  PRMT R98, R90.reuse, 0x7632, R98 ;  /* 0x000076325a627816 */ /* 0x040fe40000000062 */
[----:B------:R-:W-:Y:S01]  /*3e50*/  SHF.L.U32 R97, R90, 0x10, RZ ;  /* 0x000000105a617819 */ /* 0x000fe200000006ff */
[----:B------:R-:W-:Y:S01]  /*3e60*/  FMUL.FTZ R89, R102, R89 ;  /* 0x0000005966597220 */ /* 0x000fe20000410000 */
[----:B------:R-:W-:-:S02]  /*3e70*/  PRMT R99, R91, 0x7632, R99 ;  /* 0x000076325b637816 */ /* 0x000fc40000000063 */
[----:B------:R-:W-:Y:S01]  /*3e80*/  SHF.L.U32 R101, R40, 0x10, RZ ;  /* 0x0000001028657819 */ /* 0x000fe200000006ff */
[----:B------:R-:W-:Y:S01]  /*3e90*/  FMUL.FTZ R97, R102, R97 ;  /* 0x0000006166617220 */ /* 0x000fe20000410000 */
[----:B------:R-:W-:Y:S02]  /*3ea0*/  SHF.L.U32 R91, R91, 0x10, RZ ;  /* 0x000000105b5b7819 */ /* 0x000fe400000006ff */
[----:B------:R-:W-:Y:S02]  /*3eb0*/  SHF.L.U32 R103, R41, 0x10, RZ ;  /* 0x0000001029677819 */ /* 0x000fe400000006ff */
[----:B------:R-:W-:Y:S01]  /*3ec0*/  SHF.L.U32 R105, R42, 0x10, RZ ;  /* 0x000000102a697819 */ /* 0x000fe200000006ff */
[----:B------:R-:W-:Y:S01]  /*3ed0*/  FMUL.FTZ R91, R102, R91 ;  /* 0x0000005b665b7220 */ /* 0x000fe20000410000 */
[----:B------:R-:W-:Y:S02]  /*3ee0*/  SHF.L.U32 R107, R43, 0x10, RZ ;  /* 0x000000102b6b7819 */ /* 0x000fe400000006ff */
[----:B------:R-:W-:-:S02]  /*3ef0*/  SHF.L.U32 R99, R99, 0x10, RZ ;  /* 0x0000001063637819 */ /* 0x000fc400000006ff */
[----:B------:R-:W-:Y:S02]  /*3f00*/  SHF.L.U32 R93, R93, 0x10, RZ ;  /* 0x000000105d5d7819 */ /* 0x000fe400000006ff */
[----:B------:R-:W-:Y:S01]  /*3f10*/  SHF.L.U32 R104, R21, 0x10, RZ ;  /* 0x0000001015687819 */ /* 0x000fe200000006ff */
[C---:B------:R-:W-:Y:S02]  /*3f20*/  FMUL.FTZ R99, R102.reuse, R99 ;  /* 0x0000006366637220 */ /* 0x040fe40000410000 */
[----:B------:R-:W-:Y:S01]  /*3f30*/  FMUL.FTZ R93, R102, R93 ;  /* 0x0000005d665d7220 */ /* 0x000fe20000410000 */
[----:B--2---:R-:W-:Y:S02]  /*3f40*/  SHF.L.U32 R94, R84, 0x10, RZ ;  /* 0x00000010545e7819 */ /* 0x004fe400000006ff */
[----:B------:R-:W-:Y:S02]  /*3f50*/  SHF.L.U32 R90, R85, 0x10, RZ ;  /* 0x00000010555a7819 */ /* 0x000fe400000006ff */
[----:B------:R-:W-:Y:S01]  /*3f60*/  SHF.L.U32 R96, R86, 0x10, RZ ;  /* 0x0000001056607819 */ /* 0x000fe200000006ff */
[----:B------:R-:W-:Y:S01]  /*3f70*/  FFMA.FTZ R94, R101, R95, R94 ;  /* 0x0000005f655e7223 */ /* 0x000fe2000001005e */
[----:B------:R-:W-:Y:S01]  /*3f80*/  SHF.L.U32 R100, R87, 0x10, RZ ;  /* 0x0000001057647819 */ /* 0x000fe200000006ff */
[----:B------:R-:W-:Y:S01]  /*3f90*/  FFMA.FTZ R95, R103, R89, R90 ;  /* 0x00000059675f7223 */ /* 0x000fe2000001005a */
[----:B------:R-:W-:Y:S01]  /*3fa0*/  SHF.L.U32 R89, R88, 0x10, RZ ;  /* 0x0000001058597819 */ /* 0x000fe200000006ff */
[----:B------:R-:W-:Y:S01]  /*3fb0*/  FFMA.FTZ R96, R105, R97, R96 ;  /* 0x0000006169607223 */ /* 0x000fe20000010060 */
[----:B------:R-:W-:Y:S01]  /*3fc0*/  PRMT R90, R86, 0x7632, R90 ;  /* 0x00007632565a7816 */ /* 0x000fe2000000005a */
[----:B------:R-:W-:Y:S01]  /*3fd0*/  FFMA.FTZ R97, R107, R91, R100 ;  /* 0x0000005b6b617223 */ /* 0x000fe20000010064 */
[----:B------:R-:W-:Y:S01]  /*3fe0*/  SHF.L.U32 R91, R98, 0x10, RZ ;  /* 0x00000010625b7819 */ /* 0x000fe200000006ff */
[----:B------:R-:W-:Y:S01]  /*3ff0*/  FMUL.FTZ R100, R102, R89 ;  /* 0x0000005966647220 */ /* 0x000fe20000410000 */
[----:B------:R-:W-:-:S02]  /*4000*/  PRMT R98, R87, 0x7632, R98 ;  /* 0x0000763257627816 */ /* 0x000fc40000000062 */
[----:B------:R-:W-:Y:S01]  /*4010*/  PRMT R89, R85, 0x7632, R89 ;  /* 0x0000763255597816 */ /* 0x000fe20000000059 */
[----:B------:R-:W-:Y:S01]  /*4020*/  FMUL.FTZ R91, R102, R91 ;  /* 0x0000005b665b7220 */ /* 0x000fe20000410000 */
[----:B------:R-:W-:Y:S02]  /*4030*/  PRMT R88, R84, 0x7632, R88 ;  /* 0x0000763254587816 */ /* 0x000fe40000000058 */
[----:B------:R-:W-:Y:S02]  /*4040*/  SHF.L.U32 R105, R19, 0x10, RZ ;  /* 0x0000001013697819 */ /* 0x000fe400000006ff */
[----:B------:R-:W-:Y:S02]  /*4050*/  SHF.L.U32 R98, R98, 0x10, RZ ;  /* 0x0000001062627819 */ /* 0x000fe400000006ff */
[----:B------:R-:W-:Y:S02]  /*4060*/  SHF.L.U32 R101, R22, 0x10, RZ ;  /* 0x0000001016657819 */ /* 0x000fe400000006ff */
[----:B------:R-:W-:Y:S01]  /*4070*/  SHF.L.U32 R103, R20, 0x10, RZ ;  /* 0x0000001014677819 */ /* 0x000fe200000006ff */
[----:B------:R-:W-:Y:S01]  /*4080*/  FFMA.FTZ R98, R105, R99, R98 ;  /* 0x0000006369627223 */ /* 0x000fe20000010062 */
[----:B------:R-:W-:-:S02]  /*4090*/  SHF.L.U32 R90, R90, 0x10, RZ ;  /* 0x000000105a5a7819 */ /* 0x000fc400000006ff */
[----:B------:R-:W-:Y:S02]  /*40a0*/  SHF.L.U32 R89, R89, 0x10, RZ ;  /* 0x0000001059597819 */ /* 0x000fe400000006ff */
[----:B------:R-:W-:Y:S01]  /*40b0*/  SHF.L.U32 R88, R88, 0x10, RZ ;  /* 0x0000001058587819 */ /* 0x000fe200000006ff */
[----:B------:R-:W-:Y:S01]  /*40c0*/  FFMA.FTZ R99, R103, R91, R90 ;  /* 0x0000005b67637223 */ /* 0x000fe2000001005a */
[----:B------:R-:W-:Y:S01]  /*40d0*/  F2FP.BF16.F32.PACK_AB R91, R98, R97 ;  /* 0x00000061625b723e */ /* 0x000fe200000010ff */
[----:B------:R-:W-:Y:S02]  /*40e0*/  FFMA.FTZ R100, R104, R100, R89 ;  /* 0x0000006468647223 */ /* 0x000fe40000010059 */
[----:B------:R-:W-:Y:S01]  /*40f0*/  FFMA.FTZ R101, R101, R93, R88 ;  /* 0x0000005d65657223 */ /* 0x000fe20000010058 */
[----:B------:R-:W-:Y:S02]  /*4100*/  F2FP.BF16.F32.PACK_AB R90, R99, R96 ;  /* 0x00000060635a723e */ /* 0x000fe400000010ff */
[----:B------:R-:W-:-:S02]  /*4110*/  F2FP.BF16.F32.PACK_AB R89, R100, R95 ;  /* 0x0000005f6459723e */ /* 0x000fc400000010ff */
[----:B------:R-:W-:Y:S01]  /*4120*/  F2FP.BF16.F32.PACK_AB R88, R101, R94 ;  /* 0x0000005e6558723e */ /* 0x000fe200000010ff */
[----:B------:R-:W-:Y:S06]  /*4130*/  BRA `(.L_x_232) ;  /* 0x0000000000a07947 */ /* 0x000fec0003800000 */
.L_x_231:
[----:B-----5:R-:W-:Y:S02]  /*4140*/  SHF.L.U32 R95, R88, 0x10, RZ ;  /* 0x00000010585f7819 */ /* 0x020fe400000006ff */
[C---:B------:R-:W-:Y:S02]  /*4150*/  PRMT R98, R89.reuse, 0x7632, R98 ;  /* 0x0000763259627816 */ /* 0x040fe40000000062 */
[----:B------:R-:W-:Y:S01]  /*4160*/  SHF.L.U32 R89, R89, 0x10, RZ ;  /* 0x0000001059597819 */ /* 0x000fe200000006ff */
[----:B------:R-:W-:Y:S01]  /*4170*/  FMUL.FTZ R95, R102, R95 ;  /* 0x0000005f665f7220 */ /* 0x000fe20000410000 */
[----:B------:R-:W-:Y:S02]  /*4180*/  PRMT R93, R88, 0x7632, R93 ;  /* 0x00007632585d7816 */ /* 0x000fe4000000005d */
[----:B------:R-:W-:Y:S01]  /*4190*/  SHF.L.U32 R97, R90, 0x10, RZ ;  /* 0x000000105a617819 */ /* 0x000fe200000006ff */
[----:B------:R-:W-:Y:S01]  /*41a0*/  FMUL.FTZ R89, R102, R89 ;  /* 0x0000005966597220 */ /* 0x000fe20000410000 */
[----:B------:R-:W-:-:S02]  /*41b0*/  PRMT R101, R91, 0x7632, R101 ;  /* 0x000076325b657816 */ /* 0x000fc40000000065 */
[----:B------:R-:W-:Y:S01]  /*41c0*/  SHF.L.U32 R94, R40, 0x10, RZ ;  /* 0x00000010285e7819 */ /* 0x000fe200000006ff */
[----:B------:R-:W-:Y:S01]  /*41d0*/  FMUL.FTZ R97, R102, R97 ;  /* 0x0000006166617220 */ /* 0x000fe20000410000 */
        /* <DEDUP_REMOVED lines=13> */
[C---:B------:R-:W-:Y:S01]  /*42b0*/  FMUL.FTZ R101, R102.reuse, R101 ;  /* 0x0000006566657220 */ /* 0x040fe20000410000 */
[----:B------:R-:W-:Y:S01]  /*42c0*/  SHF.L.U32 R93, R93, 0x10, RZ ;  /* 0x000000105d5d7819 */ /* 0x000fe200000006ff */
[C---:B------:R-:W-:Y:S01]  /*42d0*/  FMUL.FTZ R99, R102.reuse, R99 ;  /* 0x0000006366637220 */ /* 0x040fe20000410000 */
        /* <DEDUP_REMOVED lines=14> */
.L_x_232:
        /* <DEDUP_REMOVED lines=11> */
[----:B------:R-:W-:Y:S02]  /*4470*/  SHF.L.U32 R89, R89, 0x10, RZ ;  /* 0x0000001059597819 */ /* 0x000fe400000006ff */
[C---:B------:R-:W-:Y:S02]  /*4480*/  PRMT R112, R91.reuse, 0x7632, R112 ;  /* 0x000076325b707816 */ /* 0x040fe40000000070 */
[----:B------:R-:W-:Y:S01]  /*4490*/  SHF.L.U32 R91, R91, 0x10, RZ ;  /* 0x000000105b5b7819 */ /* 0x000fe200000006ff */
[C---:B------:R-:W-:Y:S01]  /*44a0*/  FMUL.FTZ R89, R102.reuse, R89 ;  /* 0x0000005966597220 */ /* 0x040fe20000410000 */
[----:B-1----:R-:W-:Y:S02]  /*44b0*/  SHF.L.U32 R109, R37, 0x10, RZ ;  /* 0x00000010256d7819 */ /* 0x002fe400000006ff */
[----:B------:R-:W-:Y:S01]  /*44c0*/  SHF.L.U32 R110, R85, 0x10, RZ ;  /* 0x00000010556e7819 */ /* 0x000fe200000006ff */
[----:B------:R-:W-:Y:S01]  /*44d0*/  FMUL.FTZ R91, R102, R91 ;  /* 0x0000005b665b7220 */ /* 0x000fe20000410000 */
[----:B------:R-:W-:-:S02]  /*44e0*/  SHF.L.U32 R105, R88, 0x10, RZ ;  /* 0x0000001058697819 */ /* 0x000fc400000006ff */
[----:B------:R-:W-:Y:S01]  /*44f0*/  SHF.L.U32 R107, R90, 0x10, RZ ;  /* 0x000000105a6b7819 */ /* 0x000fe200000006ff */
[----:B------:R-:W-:Y:S01]  /*4500*/  FFMA.FTZ R110, R109, R89, R110 ;  /* 0x000000596d6e7223 */ /* 0x000fe2000001006e */
[----:B------:R-:W-:Y:S01]  /*4510*/  PRMT R104, R88, 0x7632, R104 ;  /* 0x0000763258687816 */ /* 0x000fe20000000068 */
[C---:B------:R-:W-:Y:S01]  /*4520*/  FMUL.FTZ R105, R102.reuse, R105 ;  /* 0x0000006966697220 */ /* 0x040fe20000410000 */
[----:B------:R-:W-:Y:S01]  /*4530*/  SHF.L.U32 R115, R39, 0x10, RZ ;  /* 0x0000001027737819 */ /* 0x000fe200000006ff */
[----:B------:R-:W-:Y:S01]  /*4540*/  FMUL.FTZ R107, R102, R107 ;  /* 0x0000006b666b7220 */ /* 0x000fe20000410000 */
[----:B------:R-:W-:Y:S02]  /*4550*/  SHF.L.U32 R108, R87, 0x10, RZ ;  /* 0x00000010576c7819 */ /* 0x000fe400000006ff */
[----:B------:R-:W-:Y:S02]  /*4560*/  PRMT R88, R90, 0x7632, R88 ;  /* 0x000076325a587816 */ /* 0x000fe40000000058 */
[----:B------:R-:W-:Y:S01]  /*4570*/  SHF.L.U32 R111, R36, 0x10, RZ ;  /* 0x00000010246f7819 */ /* 0x000fe200000006ff */
[----:B------:R-:W-:Y:S01]  /*4580*/  FFMA.FTZ R108, R115, R91, R108 ;  /* 0x0000005b736c7223 */ /* 0x000fe2000001006c */
[----:B------:R-:W-:-:S02]  /*4590*/  SHF.L.U32 R90, R84, 0x10, RZ ;  /* 0x00000010545a7819 */ /* 0x000fc400000006ff */
[----:B------:R-:W-:Y:S02]  /*45a0*/  SHF.L.U32 R113, R38, 0x10, RZ ;  /* 0x0000001026717819 */ /* 0x000fe400000006ff */
[----:B------:R-:W-:Y:S01]  /*45b0*/  SHF.L.U32 R106, R86, 0x10, RZ ;  /* 0x00000010566a7819 */ /* 0x000fe200000006ff */
[----:B------:R-:W-:Y:S01]  /*45c0*/  FFMA.FTZ R111, R111, R105, R90 ;  /* 0x000000696f6f7223 */ /* 0x000fe2000001005a */
[----:B------:R-:W-:Y:S02]  /*45d0*/  PRMT R89, R84, 0x7632, R89 ;  /* 0x0000763254597816 */ /* 0x000fe40000000059 */
[----:B------:R-:W-:Y:S01]  /*45e0*/  SHF.L.U32 R91, R104, 0x10, RZ ;  /* 0x00000010685b7819 */ /* 0x000fe200000006ff */
[----:B------:R-:W-:Y:S01]  /*45f0*/  FFMA.FTZ R109, R113, R107, R106 ;  /* 0x0000006b716d7223 */ /* 0x000fe2000001006a */
[----:B------:R-:W-:Y:S02]  /*4600*/  SHF.L.U32 R104, R89, 0x10, RZ ;  /* 0x0000001059687819 */ /* 0x000fe400000006ff */
[----:B------:R-:W-:Y:S01]  /*4610*/  PRMT R90, R85, 0x7632, R90 ;  /* 0x00007632555a7816 */ /* 0x000fe2000000005a */
[----:B------:R-:W-:Y:S01]  /*4620*/  FMUL.FTZ R91, R102, R91 ;  /* 0x0000005b665b7220 */ /* 0x000fe20000410000 */
[----:B------:R-:W-:-:S02]  /*4630*/  PRMT R105, R86, 0x7632, R105 ;  /* 0x0000763256697816 */ /* 0x000fc40000000069 */
[----:B------:R-:W-:Y:S02]  /*4640*/  PRMT R107, R87, 0x7632, R107 ;  /* 0x00007632576b7816 */ /* 0x000fe4000000006b */
[----:B------:R-:W-:Y:S02]  /*4650*/  SHF.L.U32 R103, R103, 0x10, RZ ;  /* 0x0000001067677819 */ /* 0x000fe400000006ff */
[----:B------:R-:W-:Y:S02]  /*4660*/  SHF.L.U32 R113, R112, 0x10, RZ ;  /* 0x0000001070717819 */ /* 0x000fe400000006ff */
        /* <DEDUP_REMOVED lines=8> */
[----:B------:R-:W-:-:S02]  /*46f0*/  SHF.L.U32 R121, R15, 0x10, RZ ;  /* 0x000000100f797819 */ /* 0x000fc400000006ff */
[----:B------:R-:W-:Y:S02]  /*4700*/  SHF.L.U32 R90, R90, 0x10, RZ ;  /* 0x000000105a5a7819 */ /* 0x000fe400000006ff */
[----:B------:R-:W-:Y:S02]  /*4710*/  SHF.L.U32 R106, R105, 0x10, RZ ;  /* 0x00000010696a7819 */ /* 0x000fe400000006ff */
[----:B------:R-:W-:Y:S01]  /*4720*/  SHF.L.U32 R88, R107, 0x10, RZ ;  /* 0x000000106b587819 */ /* 0x000fe200000006ff */
[----:B------:R-:W-:Y:S02]  /*4730*/  FFMA.FTZ R105, R117, R103, R90 ;  /* 0x0000006775697223 */ /* 0x000fe4000001005a */
[----:B------:R-:W-:Y:S02]  /*4740*/  FFMA.FTZ R106, R119, R89, R106 ;  /* 0x00000059776a7223 */ /* 0x000fe4000001006a */
[----:B------:R-:W-:Y:S01]  /*4750*/  FFMA.FTZ R107, R121, R113, R88 ;  /* 0x00000071796b7223 */ /* 0x000fe20000010058 */
[----:B------:R-:W-:-:S02]  /*4760*/  F2FP.BF16.F32.PACK_AB R89, R105, R110 ;  /* 0x0000006e6959723e */ /* 0x000fc400000010ff */
[----:B------:R-:W-:Y:S02]  /*4770*/  F2FP.BF16.F32.PACK_AB R90, R106, R109 ;  /* 0x0000006d6a5a723e */ /* 0x000fe400000010ff */
[----:B------:R-:W-:Y:S02]  /*4780*/  F2FP.BF16.F32.PACK_AB R91, R107, R108 ;  /* 0x0000006c6b5b723e */ /* 0x000fe400000010ff */
[----:B------:R-:W-:Y:S01]  /*4790*/  F2FP.BF16.F32.PACK_AB R88, R104, R111 ;  /* 0x0000006f6858723e */ /* 0x000fe200000010ff */
[----:B------:R-:W-:Y:S06]  /*47a0*/  BRA `(.L_x_234) ;  /* 0x0000000000a07947 */ /* 0x000fec0003800000 */
.L_x_233:
[----:B-----5:R-:W-:Y:S02]  /*47b0*/  SHF.L.U32 R105, R88, 0x10, RZ ;  /* 0x0000001058697819 */ /* 0x020fe400000006ff */
[C---:B-1----:R-:W-:Y:S02]  /*47c0*/  PRMT R106, R89.reuse, 0x7632, R106 ;  /* 0x00007632596a7816 */ /* 0x042fe4000000006a */
        /* <DEDUP_REMOVED lines=38> */
.L_x_234:
        /* <DEDUP_REMOVED lines=10> */
[----:B0-----:R-:W-:Y:S02]  /*4ad0*/  SHF.L.U32 R115, R90, 0x10, RZ ;  /* 0x000000105a737819 */ /* 0x001fe400000006ff */
[----:B------:R-:W-:Y:S01]  /*4ae0*/  SHF.L.U32 R112, R32, 0x10, RZ ;  /* 0x0000001020707819 */ /* 0x000fe200000006ff */
[----:B------:R-:W-:Y:S01]  /*4af0*/  FMUL.FTZ R113, R102, R113 ;  /* 0x0000007166717220 */ /* 0x000fe20000410000 */
        /* <DEDUP_REMOVED lines=8> */
[----:B------:R-:W-:Y:S02]  /*4b80*/  PRMT R90, R85, 0x7632, R90 ;  /* 0x00007632555a7816 */ /* 0x000fe4000000005a */
[----:B------:R-:W-:Y:S02]  /*4b90*/  SHF.L.U32 R113, R88, 0x10, RZ ;  /* 0x0000001058717819 */ /* 0x000fe400000006ff */
[----:B------:R-:W-:Y:S02]  /*4ba0*/  PRMT R116, R86, 0x7632, R116 ;  /* 0x0000763256747816 */ /* 0x000fe40000000074 */
[----:B------:R-:W-:Y:S01]  /*4bb0*/  SHF.L.U32 R117, R114, 0x10, RZ ;  /* 0x0000001072757819 */ /* 0x000fe200000006ff */
[----:B------:R-:W-:Y:S01]  /*4bc0*/  FMUL.FTZ R113, R102, R113 ;  /* 0x0000007166717220 */ /* 0x000fe20000410000 */
[----:B------:R-:W-:-:S02]  /*4bd0*/  SHF.L.U32 R119, R13, 0x10, RZ ;  /* 0x000000100d777819 */ /* 0x000fc400000006ff */
[----:B------:R-:W-:Y:S01]  /*4be0*/  SHF.L.U32 R90, R90, 0x10, RZ ;  /* 0x000000105a5a7819 */ /* 0x000fe200000006ff */
[----:B------:R-:W-:Y:S01]  /*4bf0*/  FMUL.FTZ R117, R102, R117 ;  /* 0x0000007566757220 */ /* 0x000fe20000410000 */
[----:B------:R-:W-:Y:S02]  /*4c00*/  SHF.L.U32 R121, R12, 0x10, RZ ;  /* 0x000000100c797819 */ /* 0x000fe400000006ff */
[----:B------:R-:W-:Y:S01]  /*4c10*/  SHF.L.U32 R116, R116, 0x10, RZ ;  /* 0x0000001074747819 */ /* 0x000fe200000006ff */
[----:B------:R-:W-:Y:S01]  /*4c20*/  FFMA.FTZ R114, R119, R113, R90 ;  /* 0x0000007177727223 */ /* 0x000fe2000001005a */
[C---:B------:R-:W-:Y:S02]  /*4c30*/  PRMT R88, R91.reuse, 0x7632, R88 ;  /* 0x000076325b587816 */ /* 0x040fe40000000058 */
[----:B------:R-:W-:Y:S01]  /*4c40*/  SHF.L.U32 R91, R91, 0x10, RZ ;  /* 0x000000105b5b7819 */ /* 0x000fe200000006ff */
[----:B------:R-:W-:Y:S01]  /*4c50*/  FFMA.FTZ R113, R121, R117, R116 ;  /* 0x0000007579717223 */ /* 0x000fe20000010074 */
[----:B------:R-:W-:-:S02]  /*4c60*/  SHF.L.U32 R117, R88, 0x10, RZ ;  /* 0x0000001058757819 */ /* 0x000fc400000006ff */
[----:B------:R-:W-:Y:S01]  /*4c70*/  SHF.L.U32 R120, R35, 0x10, RZ ;  /* 0x0000001023787819 */ /* 0x000fe200000006ff */
[C---:B------:R-:W-:Y:S01]  /*4c80*/  FMUL.FTZ R91, R102.reuse, R91 ;  /* 0x0000005b665b7220 */ /* 0x040fe20000410000 */
[C---:B------:R-:W-:Y:S01]  /*4c90*/  PRMT R90, R87.reuse, 0x7632, R90 ;  /* 0x00007632575a7816 */ /* 0x040fe2000000005a */
[----:B------:R-:W-:Y:S01]  /*4ca0*/  FMUL.FTZ R123, R102, R117 ;  /* 0x00000075667b7220 */ /* 0x000fe20000410000 */
[----:B------:R-:W-:Y:S02]  /*4cb0*/  SHF.L.U32 R119, R87, 0x10, RZ ;  /* 0x0000001057777819 */ /* 0x000fe400000006ff */
[----:B------:R-:W-:Y:S02]  /*4cc0*/  PRMT R88, R88, 0x7632, R88 ;  /* 0x0000763258587816 */ /* 0x000fe40000000058 */
[----:B------:R-:W-:Y:S01]  /*4cd0*/  SHF.L.U32 R90, R90, 0x10, RZ ;  /* 0x000000105a5a7819 */ /* 0x000fe200000006ff */
[----:B------:R-:W-:Y:S01]  /*4ce0*/  FFMA.FTZ R120, R120, R91, R119 ;  /* 0x0000005b78787223 */ /* 0x000fe20000010077 */
[----:B------:R-:W-:-:S02]  /*4cf0*/  SHF.L.U32 R121, R11, 0x10, RZ ;  /* 0x000000100b797819 */ /* 0x000fc400000006ff */
[----:B------:R-:W-:Y:S02]  /*4d00*/  SHF.L.U32 R117, R89, 0x10, RZ ;  /* 0x0000001059757819 */ /* 0x000fe400000006ff */
[----:B------:R-:W-:Y:S01]  /*4d10*/  PRMT R89, R84, 0x7632, R89 ;  /* 0x0000763254597816 */ /* 0x000fe20000000059 */
[----:B------:R-:W-:Y:S01]  /*4d20*/  FFMA.FTZ R123, R121, R123, R90 ;  /* 0x0000007b797b7223 */ /* 0x000fe2000001005a */
[----:B------:R-:W-:Y:S01]  /*4d30*/  SHF.L.U32 R91, R88, 0x10, RZ ;  /* 0x00000010585b7819 */ /* 0x000fe200000006ff */
[C---:B------:R-:W-:Y:S01]  /*4d40*/  FMUL.FTZ R117, R102.reuse, R117 ;  /* 0x0000007566757220 */ /* 0x040fe20000410000 */
[----:B------:R-:W-:Y:S02]  /*4d50*/  SHF.L.U32 R122, R89, 0x10, RZ ;  /* 0x00000010597a7819 */ /* 0x000fe400000006ff */
[----:B------:R-:W-:Y:S01]  /*4d60*/  SHF.L.U32 R90, R33, 0x10, RZ ;  /* 0x00000010215a7819 */ /* 0x000fe200000006ff */
[----:B------:R-:W-:Y:S01]  /*4d70*/  FMUL.FTZ R91, R102, R91 ;  /* 0x0000005b665b7220 */ /* 0x000fe20000410000 */
[----:B------:R-:W-:-:S02]  /*4d80*/  SHF.L.U32 R121, R85, 0x10, RZ ;  /* 0x0000001055797819 */ /* 0x000fc400000006ff */
        /* <DEDUP_REMOVED lines=8> */
.L_x_235:
[----:B-----5:R-:W-:Y:S02]  /*4e10*/  SHF.L.U32 R113, R88, 0x10, RZ ;  /* 0x0000001058717819 */ /* 0x020fe400000006ff */
[----:B------:R-:W-:Y:S02]  /*4e20*/  SHF.L.U32 R112, R32, 0x10, RZ ;  /* 0x0000001020707819 */ /* 0x000fe400000006ff */
[----:B0-----:R-:W-:Y:S01]  /*4e30*/  PRMT R114, R89, 0x7632, R114 ;  /* 0x0000763259727816 */ /* 0x001fe20000000072 */
        /* <DEDUP_REMOVED lines=9> */
[----:B------:R-:W-:Y:S01]  /*4ed0*/  PRMT R117, R91, 0x7632, R117 ;  /* 0x000076325b757816 */ /* 0x000fe20000000075 */
[----:B------:R-:W-:Y:S01]  /*4ee0*/  FMUL.FTZ R115, R102, R115 ;  /* 0x0000007366737220 */ /* 0x000fe20000410000 */
[----:B------:R-:W-:Y:S01]  /*4ef0*/  PRMT R88, R88, 0x7632, R88 ;  /* 0x0000763258587816 */ /* 0x000fe20000000058 */
[----:B------:R-:W-:Y:S01]  /*4f00*/  FMUL.FTZ R121, R90, R89 ;  /* 0x000000595a797220 */ /* 0x000fe20000410000 */
[----:B------:R-:W-:Y:S02]  /*4f10*/  SHF.L.U32 R116, R34, 0x10, RZ ;  /* 0x0000001022747819 */ /* 0x000fe400000006ff */
[----:B------:R-:W-:Y:S02]  /*4f20*/  SHF.L.U32 R117, R117, 0x10, RZ ;  /* 0x0000001075757819 */ /* 0x000fe400000006ff */
        /* <DEDUP_REMOVED lines=22> */
.L_x_236:
        /* <DEDUP_REMOVED lines=10> */
[----:B------:R-:W-:Y:S02]  /*5130*/  SHF.L.U32 R119, R10, 0x10, RZ ;  /* 0x000000100a777819 */ /* 0x000fe400000006ff */
[----:B------:R-:W-:Y:S02]  /*5140*/  SHF.L.U32 R117, R116, 0x10, RZ ;  /* 0x0000001074757819 */ /* 0x000fe400000006ff */
[----:B------:R-:W-:Y:S02]  /*5150*/  PRMT R116, R84, 0x7632, R116 ;  /* 0x0000763254747816 */ /* 0x000fe40000000074 */
[----:B------:R-:W-:Y:S01]  /*5160*/  SHF.L.U32 R125, R9, 0x10, RZ ;  /* 0x00000010097d7819 */ /* 0x000fe200000006ff */
[----:B------:R-:W-:Y:S01]  /*5170*/  FMUL.FTZ R117, R102, R117 ;  /* 0x0000007566757220 */ /* 0x000fe20000410000 */
[----:B------:R-:W-:-:S02]  /*5180*/  SHF.L.U32 R116, R116, 0x10, RZ ;  /* 0x0000001074747819 */ /* 0x000fc400000006ff */
[----:B------:R-:W-:Y:S02]  /*5190*/  SHF.L.U32 R127, R7, 0x10, RZ ;  /* 0x00000010077f7819 */ /* 0x000fe400000006ff */
[----:B------:R-:W-:Y:S01]  /*51a0*/  SHF.L.U32 R128, R30, 0x10, RZ ;  /* 0x000000101e807819 */ /* 0x000fe200000006ff */
[--C-:B------:R-:W-:Y:S01]  /*51b0*/  FFMA.FTZ R119, R119, R117, R116.reuse ;  /* 0x0000007577777223 */ /* 0x100fe20000010074 */
[C---:B------:R-:W-:Y:S02]  /*51c0*/  PRMT R116, R89.reuse, 0x7632, R116 ;  /* 0x0000763259747816 */ /* 0x040fe40000000074 */
[----:B------:R-:W-:Y:S02]  /*51d0*/  SHF.L.U32 R89, R89, 0x10, RZ ;  /* 0x0000001059597819 */ /* 0x000fe400000006ff */
[----:B------:R-:W-:Y:S02]  /*51e0*/  SHF.L.U32 R117, R116, 0x10, RZ ;  /* 0x0000001074757819 */ /* 0x000fe400000006ff */
[----:B------:R-:W-:Y:S01]  /*51f0*/  PRMT R116, R85, 0x7632, R116 ;  /* 0x0000763255747816 */ /* 0x000fe20000000074 */
[C---:B------:R-:W-:Y:S01]  /*5200*/  FMUL.FTZ R89, R102.reuse, R89 ;  /* 0x0000005966597220 */ /* 0x040fe20000410000 */
[----:B------:R-:W-:Y:S01]  /*5210*/  SHF.L.U32 R129, R87, 0x10, RZ ;  /* 0x0000001057817819 */ /* 0x000fe200000006ff */
[----:B------:R-:W-:Y:S01]  /*5220*/  FMUL.FTZ R117, R102, R117 ;  /* 0x0000007566757220 */ /* 0x000fe20000410000 */
[----:B------:R-:W-:-:S02]  /*5230*/  SHF.L.U32 R116, R116, 0x10, RZ ;  /* 0x0000001074747819 */ /* 0x000fc400000006ff */
[----:B------:R-:W-:-:S03]  /*5240*/  SHF.L.U32 R130, R28, 0x10, RZ ;  /* 0x000000101c827819 */ /* 0x000fc600000006ff */
[--C-:B------:R-:W-:Y:S01]  /*5250*/  FFMA.FTZ R124, R125, R117, R116.reuse ;  /* 0x000000757d7c7223 */ /* 0x100fe20000010074 */
[----:B------:R-:W-:Y:S02]  /*5260*/  PRMT R116, R90, 0x7632, R116 ;  /* 0x000076325a747816 */ /* 0x000fe40000000074 */
[----:B------:R-:W-:Y:S02]  /*5270*/  SHF.L.U32 R125, R8, 0x10, RZ ;  /* 0x00000010087d7819 */ /* 0x000fe400000006ff */
[----:B------:R-:W-:Y:S02]  /*5280*/  SHF.L.U32 R117, R116, 0x10, RZ ;  /* 0x0000001074757819 */ /* 0x000fe400000006ff */
[----:B------:R-:W-:-:S03]  /*5290*/  PRMT R116, R86, 0x7632, R116 ;  /* 0x0000763256747816 */ /* 0x000fc60000000074 */
[----:B------:R-:W-:Y:S01]  /*52a0*/  FMUL.FTZ R117, R102, R117 ;  /* 0x0000007566757220 */ /* 0x000fe20000410000 */
[----:B------:R-:W-:-:S05]  /*52b0*/  SHF.L.U32 R116, R116, 0x10, RZ ;  /* 0x0000001074747819 */ /* 0x000fca00000006ff */
[--C-:B------:R-:W-:Y:S01]  /*52c0*/  FFMA.FTZ R125, R125, R117, R116.reuse ;  /* 0x000000757d7d7223 */ /* 0x100fe20000010074 */
[C---:B------:R-:W-:Y:S02]  /*52d0*/  PRMT R116, R91.reuse, 0x7632, R116 ;  /* 0x000076325b747816 */ /* 0x040fe40000000074 */
[----:B------:R-:W-:Y:S02]  /*52e0*/  SHF.L.U32 R91, R91, 0x10, RZ ;  /* 0x000000105b5b7819 */ /* 0x000fe400000006ff */
[----:B------:R-:W-:Y:S02]  /*52f0*/  SHF.L.U32 R117, R116, 0x10, RZ ;  /* 0x0000001074757819 */ /* 0x000fe400000006ff */
[----:B------:R-:W-:Y:S01]  /*5300*/  PRMT R116, R87, 0x7632, R116 ;  /* 0x0000763257747816 */ /* 0x000fe20000000074 */
[C---:B------:R-:W-:Y:S02]  /*5310*/  FMUL.FTZ R91, R102.reuse, R91 ;  /* 0x0000005b665b7220 */ /* 0x040fe40000410000 */
[----:B------:R-:W-:Y:S01]  /*5320*/  FMUL.FTZ R117, R102, R117 ;  /* 0x0000007566757220 */ /* 0x000fe20000410000 */
[----:B------:R-:W-:-:S05]  /*5330*/  SHF.L.U32 R116, R116, 0x10, RZ ;  /* 0x0000001074747819 */ /* 0x000fca00000006ff */
[----:B------:R-:W-:Y:S01]  /*5340*/  FFMA.FTZ R126, R127, R117, R116 ;  /* 0x000000757f7e7223 */ /* 0x000fe20000010074 */
[----:B------:R-:W-:Y:S02]  /*5350*/  SHF.L.U32 R117, R90, 0x10, RZ ;  /* 0x000000105a757819 */ /* 0x000fe400000006ff */
[----:B------:R-:W-:Y:S02]  /*5360*/  SHF.L.U32 R90, R29, 0x10, RZ ;  /* 0x000000101d5a7819 */ /* 0x000fe400000006ff */
[----:B------:R-:W-:Y:S01]  /*5370*/  SHF.L.U32 R127, R85, 0x10, RZ ;  /* 0x00000010557f7819 */ /* 0x000fe200000006ff */
[----:B------:R-:W-:-:S04]  /*5380*/  FMUL.FTZ R117, R102, R117 ;  /* 0x0000007566757220 */ /* 0x000fc80000410000 */
[----:B------:R-:W-:Y:S01]  /*5390*/  FFMA.FTZ R127, R90, R89, R127 ;  /* 0x000000595a7f7223 */ /* 0x000fe2000001007f */
[----:B------:R-:W-:-:S05]  /*53a0*/  SHF.L.U32 R89, R86, 0x10, RZ ;  /* 0x0000001056597819 */ /* 0x000fca00000006ff */
[----:B------:R-:W-:Y:S01]  /*53b0*/  FFMA.FTZ R128, R128, R117, R89 ;  /* 0x0000007580807223 */ /* 0x000fe20000010059 */
[----:B------:R-:W-:Y:S02]  /*53c0*/  SHF.L.U32 R89, R88, 0x10, RZ ;  /* 0x0000001058597819 */ /* 0x000fe400000006ff */
[----:B------:R-:W-:Y:S02]  /*53d0*/  SHF.L.U32 R88, R31, 0x10, RZ ;  /* 0x000000101f587819 */ /* 0x000fe400000006ff */
[----:B------:R-:W-:Y:S01]  /*53e0*/  F2FP.BF16.F32.PACK_AB R90, R125, R128 ;  /* 0x000000807d5a723e */ /* 0x000fe200000010ff */
[----:B------:R-:W-:Y:S02]  /*53f0*/  FMUL.FTZ R89, R102, R89 ;  /* 0x0000005966597220 */ /* 0x000fe40000410000 */
[----:B------:R-:W-:Y:S01]  /*5400*/  FFMA.FTZ R129, R88, R91, R129 ;  /* 0x0000005b58817223 */ /* 0x000fe20000010081 */
[----:B------:R-:W-:-:S05]  /*5410*/  SHF.L.U32 R91, R84, 0x10, RZ ;  /* 0x00000010545b7819 */ /* 0x000fca00000006ff */
[----:B------:R-:W-:Y:S01]  /*5420*/  FFMA.FTZ R130, R130, R89, R91 ;  /* 0x0000005982827223 */ /* 0x000fe2000001005b */
[----:B------:R-:W-:Y:S02]  /*5430*/  F2FP.BF16.F32.PACK_AB R91, R126, R129 ;  /* 0x000000817e5b723e */ /* 0x000fe400000010ff */
[----:B------:R-:W-:Y:S02]  /*5440*/  F2FP.BF16.F32.PACK_AB R89, R124, R127 ;  /* 0x0000007f7c59723e */ /* 0x000fe400000010ff */
[----:B------:R-:W-:Y:S01]  /*5450*/  F2FP.BF16.F32.PACK_AB R88, R119, R130 ;  /* 0x000000827758723e */ /* 0x000fe200000010ff */
[----:B------:R-:W-:Y:S06]  /*5460*/  BRA `(.L_x_238) ;  /* 0x0000000000a07947 */ /* 0x000fec0003800000 */
.L_x_237:
[----:B0----5:R-:W-:Y:S02]  /*5470*/  SHF.L.U32 R117, R88, 0x10, RZ ;  /* 0x0000001058757819 */ /* 0x021fe400000006ff */
[----:B------:R-:W-:Y:S02]  /*5480*/  SHF.L.U32 R130, R28, 0x10, RZ ;  /* 0x000000101c827819 */ /* 0x000fe400000006ff */
[----:B------:R-:W-:Y:S01]  /*5490*/  SHF.L.U32 R119, R89, 0x10, RZ ;  /* 0x0000001059777819 */ /* 0x000fe200000006ff */
[----:B------:R-:W-:Y:S01]  /*54a0*/  FMUL.FTZ R117, R102, R117 ;  /* 0x0000007566757220 */ /* 0x000fe20000410000 */
[----:B------:R-:W-:Y:S02]  /*54b0*/  SHF.L.U32 R116, R29, 0x10, RZ ;  /* 0x000000101d747819 */ /* 0x000fe400000006ff */
[----:B------:R-:W-:Y:S01]  /*54c0*/  SHF.L.U32 R128, R30, 0x10, RZ ;  /* 0x000000101e807819 */ /* 0x000fe200000006ff */
[----:B------:R-:W-:Y:S01]  /*54d0*/  FMUL.FTZ R130, R130, R117 ;  /* 0x0000007582827220 */ /* 0x000fe20000410000 */
[----:B------:R-:W-:Y:S01]  /*54e0*/  SHF.L.U32 R117, R90, 0x10, RZ ;  /* 0x000000105a757819 */ /* 0x000fe200000006ff */
[----:B------:R-:W-:Y:S01]  /*54f0*/  FMUL.FTZ R119, R102, R119 ;  /* 0x0000007766777220 */ /* 0x000fe20000410000 */
[----:B------:R-:W-:-:S02]  /*5500*/  PRMT R90, R90, 0x7632, R90 ;  /* 0x000076325a5a7816 */ /* 0x000fc4000000005a */
[C---:B------:R-:W-:Y:S01]  /*5510*/  PRMT R89, R91.reuse, 0x7632, R89 ;  /* 0x000076325b597816 */ /* 0x040fe20000000059 */
[----:B------:R-:W-:Y:S01]  /*5520*/  FMUL.FTZ R117, R102, R117 ;  /* 0x0000007566757220 */ /* 0x000fe20000410000 */
[----:B------:R-:W-:Y:S01]  /*5530*/  FMUL.FTZ R127, R116, R119 ;  /* 0x00000077747f7220 */ /* 0x000fe20000410000 */
[----:B------:R-:W-:Y:S02]  /*5540*/  SHF.L.U32 R119, R91, 0x10, RZ ;  /* 0x000000105b777819 */ /* 0x000fe400000006ff */
[----:B------:R-:W-:Y:S01]  /*5550*/  PRMT R88, R88, 0x7632, R88 ;  /* 0x0000763258587816 */ /* 0x000fe20000000058 */
[----:B------:R-:W-:Y:S01]  /*5560*/  FMUL.FTZ R128, R128, R117 ;  /* 0x0000007580807220 */ /* 0x000fe20000410000 */
[----:B------:R-:W-:Y:S01]  /*5570*/  SHF.L.U32 R91, R90, 0x10, RZ ;  /* 0x000000105a5b7819 */ /* 0x000fe200000006ff */
[C---:B------:R-:W-:Y:S01]  /*5580*/  FMUL.FTZ R119, R102.reuse, R119 ;  /* 0x0000007766777220 */ /* 0x040fe20000410000 */
[C---:B------:R-:W-:Y:S02]  /*5590*/  SHF.L.U32 R117, R89.reuse, 0x10, RZ ;  /* 0x0000001059757819 */ /* 0x040fe400000006ff */
        /* <DEDUP_REMOVED lines=21> */
.L_x_238:
        /* <DEDUP_REMOVED lines=11> */
[----:B------:R-:W-:Y:S01]  /*57a0*/  SHF.L.U32 R139, R84, 0x10, RZ ;  /* 0x00000010548b7819 */ /* 0x000fe200000006ff */
[----:B------:R-:W-:Y:S01]  /*57b0*/  FMUL.FTZ R117, R102, R117 ;  /* 0x0000007566757220 */ /* 0x000fe20000410000 */
[----:B------:R-:W-:Y:S02]  /*57c0*/  PRMT R88, R88, 0x7632, R88 ;  /* 0x0000763258587816 */ /* 0x000fe40000000058 */
[----:B------:R-:W-:Y:S01]  /*57d0*/  SHF.L.U32 R141, R6, 0x10, RZ ;  /* 0x00000010068d7819 */ /* 0x000fe200000006ff */
[----:B------:R-:W-:Y:S01]  /*57e0*/  FFMA.FTZ R139, R116, R117, R139 ;  /* 0x00000075748b7223 */ /* 0x000fe2000001008b */
[----:B------:R-:W-:-:S02]  /*57f0*/  SHF.L.U32 R117, R88, 0x10, RZ ;  /* 0x0000001058757819 */ /* 0x000fc400000006ff */
[----:B------:R-:W-:Y:S02]  /*5800*/  PRMT R88, R84, 0x7632, R88 ;  /* 0x0000763254587816 */ /* 0x000fe40000000058 */
[----:B------:R-:W-:Y:S01]  /*5810*/  SHF.L.U32 R140, R25, 0x10, RZ ;  /* 0x00000010198c7819 */ /* 0x000fe200000006ff */
[----:B------:R-:W-:Y:S01]  /*5820*/  FMUL.FTZ R117, R102, R117 ;  /* 0x0000007566757220 */ /* 0x000fe20000410000 */
[----:B------:R-:W-:Y:S02]  /*5830*/  SHF.L.U32 R88, R88, 0x10, RZ ;  /* 0x0000001058587819 */ /* 0x000fe400000006ff */
[----:B------:R-:W-:Y:S02]  /*5840*/  SHF.L.U32 R143, R85, 0x10, RZ ;  /* 0x00000010558f7819 */ /* 0x000fe400000006ff */
[----:B------:R-:W-:Y:S01]  /*5850*/  SHF.L.U32 R142, R26, 0x10, RZ ;  /* 0x000000101a8e7819 */ /* 0x000fe200000006ff */
[----:B------:R-:W-:Y:S01]  /*5860*/  FFMA.FTZ R141, R141, R117, R88 ;  /* 0x000000758d8d7223 */ /* 0x000fe20000010058 */
[----:B------:R-:W-:-:S02]  /*5870*/  SHF.L.U32 R117, R89, 0x10, RZ ;  /* 0x0000001059757819 */ /* 0x000fc400000006ff */
[----:B------:R-:W-:Y:S02]  /*5880*/  PRMT R89, R89, 0x7632, R89 ;  /* 0x0000763259597816 */ /* 0x000fe40000000059 */
[----:B------:R-:W-:Y:S01]  /*5890*/  PRMT R88, R85, 0x7632, R88 ;  /* 0x0000763255587816 */ /* 0x000fe20000000058 */
[----:B------:R-:W-:Y:S01]  /*58a0*/  FMUL.FTZ R117, R102, R117 ;  /* 0x0000007566757220 */ /* 0x000fe20000410000 */
[----:B------:R-:W-:Y:S02]  /*58b0*/  SHF.L.U32 R89, R89, 0x10, RZ ;  /* 0x0000001059597819 */ /* 0x000fe400000006ff */
[----:B------:R-:W-:Y:S01]  /*58c0*/  SHF.L.U32 R88, R88, 0x10, RZ ;  /* 0x0000001058587819 */ /* 0x000fe200000006ff */
[----:B------:R-:W-:Y:S01]  /*58d0*/  FFMA.FTZ R140, R140, R117, R143 ;  /* 0x000000758c8c7223 */ /* 0x000fe2000001008f */
[----:B------:R-:W-:Y:S01]  /*58e0*/  SHF.L.U32 R143, R5, 0x10, RZ ;  /* 0x00000010058f7819 */ /* 0x000fe200000006ff */
[----:B------:R-:W-:Y:S01]  /*58f0*/  FMUL.FTZ R89, R102, R89 ;  /* 0x0000005966597220 */ /* 0x000fe20000410000 */
[----:B------:R-:W-:-:S02]  /*5900*/  SHF.L.U32 R117, R86, 0x10, RZ ;  /* 0x0000001056757819 */ /* 0x000fc400000006ff */
[----:B------:R-:W-:Y:S01]  /*5910*/  SHF.L.U32 R145, R87, 0x10, RZ ;  /* 0x0000001057917819 */ /* 0x000fe200000006ff */
[----:B------:R-:W-:Y:S01]  /*5920*/  FFMA.FTZ R143, R143, R89, R88 ;  /* 0x000000598f8f7223 */ /* 0x000fe20000010058 */
[C---:B------:R-:W-:Y:S02]  /*5930*/  SHF.L.U32 R89, R90.reuse, 0x10, RZ ;  /* 0x000000105a597819 */ /* 0x040fe400000006ff */
[----:B------:R-:W-:Y:S02]  /*5940*/  PRMT R90, R90, 0x7632, R90 ;  /* 0x000076325a5a7816 */ /* 0x000fe4000000005a */
[----:B------:R-:W-:Y:S01]  /*5950*/  PRMT R88, R86, 0x7632, R88 ;  /* 0x0000763256587816 */ /* 0x000fe20000000058 */
[----:B------:R-:W-:-:S03]  /*5960*/  FMUL.FTZ R89, R102, R89 ;  /* 0x0000005966597220 */ /* 0x000fc60000410000 */
[----:B------:R-:W-:Y:S01]  /*5970*/  SHF.L.U32 R88, R88, 0x10, RZ ;  /* 0x0000001058587819 */ /* 0x000fe200000006ff */
[----:B------:R-:W-:Y:S01]  /*5980*/  FFMA.FTZ R142, R142, R89, R117 ;  /* 0x000000598e8e7223 */ /* 0x000fe20000010075 */
[----:B------:R-:W-:Y:S02]  /*5990*/  SHF.L.U32 R89, R90, 0x10, RZ ;  /* 0x000000105a597819 */ /* 0x000fe400000006ff */
[----:B------:R-:W-:-:S03]  /*59a0*/  SHF.L.U32 R117, R4, 0x10, RZ ;  /* 0x0000001004757819 */ /* 0x000fc600000006ff */
[----:B------:R-:W-:-:S04]  /*59b0*/  FMUL.FTZ R89, R102, R89 ;  /* 0x0000005966597220 */ /* 0x000fc80000410000 */
[----:B------:R-:W-:Y:S01]  /*59c0*/  FFMA.FTZ R144, R117, R89, R88 ;  /* 0x0000005975907223 */ /* 0x000fe20000010058 */
[----:B------:R-:W-:Y:S02]  /*59d0*/  SHF.L.U32 R89, R91, 0x10, RZ ;  /* 0x000000105b597819 */ /* 0x000fe400000006ff */
[----:B------:R-:W-:Y:S02]  /*59e0*/  SHF.L.U32 R88, R27, 0x10, RZ ;  /* 0x000000101b587819 */ /* 0x000fe400000006ff */
[----:B------:R-:W-:Y:S01]  /*59f0*/  PRMT R91, R91, 0x7632, R91 ;  /* 0x000076325b5b7816 */ /* 0x000fe2000000005b */
[----:B------:R-:W-:Y:S01]  /*5a00*/  FMUL.FTZ R89, R102, R89 ;  /* 0x0000005966597220 */ /* 0x000fe20000410000 */
[----:B------:R-:W-:Y:S02]  /*5a10*/  F2FP.BF16.F32.PACK_AB R90, R144, R142 ;  /* 0x0000008e905a723e */ /* 0x000fe400000010ff */
[----:B------:R-:W-:Y:S01]  /*5a20*/  SHF.L.U32 R91, R91, 0x10, RZ ;  /* 0x000000105b5b7819 */ /* 0x000fe200000006ff */
[----:B------:R-:W-:Y:S01]  /*5a30*/  FFMA.FTZ R145, R88, R89, R145 ;  /* 0x0000005958917223 */ /* 0x000fe20000010091 */
[----:B------:R-:W-:-:S02]  /*5a40*/  PRMT R88, R87, 0x7632, R88 ;  /* 0x0000763257587816 */ /* 0x000fc40000000058 */
[----:B------:R-:W-:Y:S01]  /*5a50*/  SHF.L.U32 R89, R3, 0x10, RZ ;  /* 0x0000001003597819 */ /* 0x000fe200000006ff */
[----:B------:R-:W-:Y:S01]  /*5a60*/  FMUL.FTZ R91, R102, R91 ;  /* 0x0000005b665b7220 */ /* 0x000fe20000410000 */
[----:B------:R-:W-:-:S05]  /*5a70*/  SHF.L.U32 R88, R88, 0x10, RZ ;  /* 0x0000001058587819 */ /* 0x000fca00000006ff */
[----:B------:R-:W-:Y:S01]  /*5a80*/  FFMA.FTZ R102, R89, R91, R88 ;  /* 0x0000005b59667223 */ /* 0x000fe20000010058 */
[----:B------:R-:W-:Y:S02]  /*5a90*/  F2FP.BF16.F32.PACK_AB R89, R143, R140 ;  /* 0x0000008c8f59723e */ /* 0x000fe400000010ff */
[----:B------:R-:W-:Y:S02]  /*5aa0*/  F2FP.BF16.F32.PACK_AB R88, R141, R139 ;  /* 0x0000008b8d58723e */ /* 0x000fe400000010ff */
[----:B------:R-:W-:Y:S01]  /*5ab0*/  F2FP.BF16.F32.PACK_AB R91, R102, R145 ;  /* 0x00000091665b723e */ /* 0x000fe200000010ff */
[----:B------:R-:W-:Y:S06]  /*5ac0*/  BRA `(.L_x_240) ;  /* 0x0000000000a07947 */ /* 0x000fec0003800000 */
.L_x_239:
[C---:B-----5:R-:W-:Y:S02]  /*5ad0*/  SHF.L.U32 R117, R88.reuse, 0x10, RZ ;  /* 0x0000001058757819 */ /* 0x060fe400000006ff */
        /* <DEDUP_REMOVED lines=13> */
[----:B------:R-:W-:-:S03]  /*5bb0*/  SHF.L.U32 R89, R89, 0x10, RZ ;  /* 0x0000001059597819 */ /* 0x000fc600000006ff */
[----:B------:R-:W-:Y:S01]  /*5bc0*/  FMUL.FTZ R141, R88, R141 ;  /* 0x0000008d588d7220 */ /* 0x000fe20000410000 */
[----:B------:R-:W-:Y:S01]  /*5bd0*/  SHF.L.U32 R88, R5, 0x10, RZ ;  /* 0x0000001005587819 */ /* 0x000fe200000006ff */
[----:B------:R-:W-:Y:S01]  /*5be0*/  FMUL.FTZ R89, R102, R89 ;  /* 0x0000005966597220 */ /* 0x000fe20000410000 */
[----:B------:R-:W-:-:S03]  /*5bf0*/  FMUL.FTZ R140, R140, R117 ;  /* 0x000000758c8c7220 */ /* 0x000fc60000410000 */
[----:B------:R-:W-:Y:S01]  /*5c00*/  FMUL.FTZ R143, R88, R89 ;  /* 0x00000059588f7220 */ /* 0x000fe20000410000 */
[C---:B------:R-:W-:Y:S02]  /*5c10*/  SHF.L.U32 R89, R90.reuse, 0x10, RZ ;  /* 0x000000105a597819 */ /* 0x040fe400000006ff */
[----:B------:R-:W-:Y:S02]  /*5c20*/  PRMT R90, R90, 0x7632, R90 ;  /* 0x000076325a5a7816 */ /* 0x000fe4000000005a */
[C---:B------:R-:W-:Y:S01]  /*5c30*/  PRMT R88, R91.reuse, 0x7632, R88 ;  /* 0x000076325b587816 */ /* 0x040fe20000000058 */
[----:B------:R-:W-:Y:S01]  /*5c40*/  FMUL.FTZ R89, R102, R89 ;  /* 0x0000005966597220 */ /* 0x000fe20000410000 */
[----:B------:R-:W-:Y:S02]  /*5c50*/  SHF.L.U32 R117, R90, 0x10, RZ ;  /* 0x000000105a757819 */ /* 0x000fe400000006ff */
[----:B------:R-:W-:Y:S01]  /*5c60*/  SHF.L.U32 R91, R91, 0x10, RZ ;  /* 0x000000105b5b7819 */ /* 0x000fe200000006ff */
[----:B------:R-:W-:Y:S01]  /*5c70*/  FMUL.FTZ R142, R142, R89 ;  /* 0x000000598e8e7220 */ /* 0x000fe20000410000 */
[----:B------:R-:W-:Y:S01]  /*5c80*/  SHF.L.U32 R89, R88, 0x10, RZ ;  /* 0x0000001058597819 */ /* 0x000fe200000006ff */
[C---:B------:R-:W-:Y:S01]  /*5c90*/  FMUL.FTZ R117, R102.reuse, R117 ;  /* 0x0000007566757220 */ /* 0x040fe20000410000 */
[----:B------:R-:W-:Y:S01]  /*5ca0*/  SHF.L.U32 R88, R27, 0x10, RZ ;  /* 0x000000101b587819 */ /* 0x000fe200000006ff */
[----:B------:R-:W-:-:S02]  /*5cb0*/  FMUL.FTZ R91, R102, R91 ;  /* 0x0000005b665b7220 */ /* 0x000fc40000410000 */
[----:B------:R-:W-:Y:S01]  /*5cc0*/  FMUL.FTZ R89, R102, R89 ;  /* 0x0000005966597220 */ /* 0x000fe20000410000 */
[----:B------:R-:W-:Y:S01]  /*5cd0*/  SHF.L.U32 R102, R3, 0x10, RZ ;  /* 0x0000001003667819 */ /* 0x000fe200000006ff */
[----:B------:R-:W-:Y:S01]  /*5ce0*/  FMUL.FTZ R144, R144, R117 ;  /* 0x0000007590907220 */ /* 0x000fe20000410000 */
[----:B------:R-:W-:Y:S01]  /*5cf0*/  FMUL.FTZ R145, R88, R91 ;  /* 0x0000005b58917220 */ /* 0x000fe20000410000 */
[----:B------:R-:W-:Y:S02]  /*5d00*/  F2FP.BF16.F32.PACK_AB R88, R141, R139 ;  /* 0x0000008b8d58723e */ /* 0x000fe400000010ff */
[----:B------:R-:W-:Y:S01]  /*5d10*/  FMUL.FTZ R102, R102, R89 ;  /* 0x0000005966667220 */ /* 0x000fe20000410000 */
[----:B------:R-:W-:Y:S02]  /*5d20*/  F2FP.BF16.F32.PACK_AB R90, R144, R142 ;  /* 0x0000008e905a723e */ /* 0x000fe400000010ff */
[----:B------:R-:W-:Y:S02]  /*5d30*/  F2FP.BF16.F32.PACK_AB R89, R143, R140 ;  /* 0x0000008c8f59723e */ /* 0x000fe400000010ff */
[----:B------:R-:W-:-:S07]  /*5d40*/  F2FP.BF16.F32.PACK_AB R91, R102, R145 ;  /* 0x00000091665b723e */ /* 0x000fce00000010ff */
.L_x_240:
        /* <DEDUP_REMOVED lines=149> */
.L_x_266:
        /* <DEDUP_REMOVED lines=24> */
[C---:B------:R-:W-:Y:S01]  /*6820*/  FADD.FTZ R121, -R117.reuse, R121 ;  /* 0x0000007975797221 */ /* 0x040fe20000010100 */
        /* <DEDUP_REMOVED lines=9> */
[----:B------:R-:W-:Y:S01]  /*68c0*/  FADD.FTZ R123, -R117, R123 ;  /* 0x0000007b757b7221 */ /* 0x000fe20000010100 */
[----:B------:R-:W-:Y:S01]  /*68d0*/  FFMA.FTZ R101, R90, R101, R89 ;  /* 0x000000655a657223 */ /* 0x000fe20000010059 */
[----:B------:R-:W-:Y:S01]  /*68e0*/  SHF.L.U32 R89, R61, 0x10, RZ ;  /* 0x000000103d597819 */ /* 0x000fe200000006ff */
[----:B------:R-:W-:Y:S01]  /*68f0*/  FMUL.FTZ R113, R116, R113 ;  /* 0x0000007174717220 */ /* 0x000fe20000410000 */
[----:B------:R-:W-:Y:S01]  /*6900*/  SHF.L.U32 R90, R82, 0x10, RZ ;  /* 0x00000010525a7819 */ /* 0x000fe200000006ff */
[----:B------:R-:W-:Y:S01]  /*6910*/  FMUL.FTZ R123, R116, R123 ;  /* 0x0000007b747b7220 */ /* 0x000fe20000410000 */
[C---:B------:R-:W-:Y:S01]  /*6920*/  FADD.FTZ R119, -R117.reuse, R119 ;  /* 0x0000007775777221 */ /* 0x040fe20000010100 */
[----:B------:R-:W-:Y:S01]  /*6930*/  FFMA.FTZ R95, R88, R95, R89 ;  /* 0x0000005f585f7223 */ /* 0x000fe20000010059 */
[----:B------:R-:W-:Y:S01]  /*6940*/  FADD.FTZ R89, -R117, R100 ;  /* 0x0000006475597221 */ /* 0x000fe20000010100 */
[----:B------:R-:W-:Y:S01]  /*6950*/  SHF.L.U32 R100, R131, 0x10, RZ ;  /* 0x0000001083647819 */ /* 0x000fe200000006ff */
[C---:B------:R-:W-:Y:S01]  /*6960*/  FADD.FTZ R127, -R117.reuse, R127 ;  /* 0x0000007f757f7221 */ /* 0x040fe20000010100 */
[----:B------:R-:W-:Y:S01]  /*6970*/  SHF.L.U32 R88, R134, 0x10, RZ ;  /* 0x0000001086587819 */ /* 0x000fe200000006ff */
[----:B------:R-:W-:Y:S01]  /*6980*/  FMUL.FTZ R89, R116, R89 ;  /* 0x0000005974597220 */ /* 0x000fe20000410000 */
[C---:B------:R-:W-:Y:S01]  /*6990*/  FADD.FTZ R129, -R117.reuse, R129 ;  /* 0x0000008175817221 */ /* 0x040fe20000010100 */
[C---:B------:R-:W-:Y:S01]  /*69a0*/  FADD.FTZ R139, -R117.reuse, R139 ;  /* 0x0000008b758b7221 */ /* 0x040fe20000010100 */
[C---:B------:R-:W-:Y:S01]  /*69b0*/  FADD.FTZ R145, -R117.reuse, R145 ;  /* 0x0000009175917221 */ /* 0x040fe20000010100 */
[----:B------:R-:W-:Y:S01]  /*69c0*/  FFMA.FTZ R100, R100, R89, R91 ;  /* 0x0000005964647223 */ /* 0x000fe2000001005b */
[----:B------:R-:W-:Y:S01]  /*69d0*/  FADD.FTZ R89, -R117, R96 ;  /* 0x0000006075597221 */ /* 0x000fe20000010100 */
[----:B------:R-:W-:Y:S01]  /*69e0*/  SHF.L.U32 R91, R62, 0x10, RZ ;  /* 0x000000103e5b7819 */ /* 0x000fe200000006ff */
[C---:B------:R-:W-:Y:S01]  /*69f0*/  FMUL.FTZ R96, R116.reuse, R99 ;  /* 0x0000006374607220 */ /* 0x040fe20000410000 */
[----:B------:R-:W-:Y:S01]  /*6a00*/  PRMT R99, R51, 0x7632, R99 ;  /* 0x0000763233637816 */ /* 0x000fe20000000063 */
[----:B------:R-:W-:-:S03]  /*6a10*/  FMUL.FTZ R89, R116, R89 ;  /* 0x0000005974597220 */ /* 0x000fc60000410000 */
[----:B------:R-:W-:Y:S01]  /*6a20*/  SHF.L.U32 R99, R99, 0x10, RZ ;  /* 0x0000001063637819 */ /* 0x000fe200000006ff */
[----:B------:R-:W-:Y:S01]  /*6a30*/  FFMA.FTZ R90, R90, R89, R91 ;  /* 0x000000595a5a7223 */ /* 0x000fe2000001005b */
[----:B------:R-:W-:Y:S01]  /*6a40*/  SHF.L.U32 R89, R133, 0x10, RZ ;  /* 0x0000001085597819 */ /* 0x000fe200000006ff */
[----:B------:R-:W-:Y:S01]  /*6a50*/  FMUL.FTZ R91, R116, R97 ;  /* 0x00000061745b7220 */ /* 0x000fe20000410000 */
[----:B------:R-:W-:-:S03]  /*6a60*/  SHF.L.U32 R97, R137, 0x10, RZ ;  /* 0x0000001089617819 */ /* 0x000fc600000006ff */
[----:B------:R-:W-:Y:S01]  /*6a70*/  FFMA.FTZ R96, R89, R96, R88 ;  /* 0x0000006059607223 */ /* 0x000fe20000010058 */
[----:B------:R-:W-:Y:S02]  /*6a80*/  SHF.L.U32 R88, R83, 0x10, RZ ;  /* 0x0000001053587819 */ /* 0x000fe400000006ff */
[----:B------:R-:W-:Y:S02]  /*6a90*/  SHF.L.U32 R89, R63, 0x10, RZ ;  /* 0x000000103f597819 */ /* 0x000fe400000006ff */
[----:B------:R-:W-:Y:S02]  /*6aa0*/  F2FP.BF16.F32.PACK_AB R90, R96, R90 ;  /* 0x0000005a605a723e */ /* 0x000fe400000010ff */
[----:B------:R-:W-:Y:S01]  /*6ab0*/  SHF.L.U32 R96, R58, 0x10, RZ ;  /* 0x000000103a607819 */ /* 0x000fe200000006ff */
[----:B------:R-:W-:Y:S01]  /*6ac0*/  FFMA.FTZ R91, R88, R91, R89 ;  /* 0x0000005b585b7223 */ /* 0x000fe20000010059 */
[----:B------:R-:W-:Y:S01]  /*6ad0*/  FADD.FTZ R89, -R117, R98 ;  /* 0x0000006275597221 */ /* 0x000fe20000010100 */
[----:B------:R-:W-:Y:S01]  /*6ae0*/  SHF.L.U32 R88, R135, 0x10, RZ ;  /* 0x0000001087587819 */ /* 0x000fe200000006ff */
[----:B------:R-:W-:Y:S01]  /*6af0*/  FMUL.FTZ R98, R116, R125 ;  /* 0x0000007d74627220 */ /* 0x000fe20000410000 */
[----:B------:R-:W-:Y:S01]  /*6b00*/  PRMT R125, R46, 0x7632, R125 ;  /* 0x000076322e7d7816 */ /* 0x000fe2000000007d */
[----:B------:R-:W-:-:S03]  /*6b10*/  FMUL.FTZ R89, R116, R89 ;  /* 0x0000005974597220 */ /* 0x000fc60000410000 */
[----:B------:R-:W-:Y:S01]  /*6b20*/  SHF.L.U32 R125, R125, 0x10, RZ ;  /* 0x000000107d7d7819 */ /* 0x000fe200000006ff */
[--C-:B------:R-:W-:Y:S01]  /*6b30*/  FFMA.FTZ R88, R88, R89, R97.reuse ;  /* 0x0000005958587223 */ /* 0x100fe20000010061 */
[----:B------:R-:W-:-:S04]  /*6b40*/  PRMT R97, R70, 0x7632, R97 ;  /* 0x0000763246617816 */ /* 0x000fc80000000061 */
[----:B------:R-:W-:Y:S02]  /*6b50*/  F2FP.BF16.F32.PACK_AB R91, R88, R91 ;  /* 0x0000005b585b723e */ /* 0x000fe400000010ff */
[----:B------:R-:W0:Y:S01]  /*6b60*/  @!P2 LDC.64 R88, c[0x0][0x3c0] ;  /* 0x0000f000ff58ab82 */ /* 0x000e220000000a00 */
[----:B------:R-:W-:Y:S01]  /*6b70*/  SHF.L.U32 R97, R97, 0x10, RZ ;  /* 0x0000001061617819 */ /* 0x000fe200000006ff */
[----:B0-----:R-:W-:-:S05]  /*6b80*/  @!P2 IMAD.WIDE R88, R23, 0x4, R88 ;  /* 0x000000041758a825 */ /* 0x001fca00078e0258 */
[----:B------:R0:W-:Y:S02]  /*6b90*/  @!P2 STG.E desc[UR6][R88.64], R158 ;  /* 0x0000009e5800a986 */ /* 0x0001e4000c101906 */
[----:B0-----:R-:W0:Y:S02]  /*6ba0*/  @!P2 LDC.64 R88, c[0x0][0x3c8] ;  /* 0x0000f200ff58ab82 */ /* 0x001e240000000a00 */
[----:B0-----:R-:W-:-:S05]  /*6bb0*/  @!P2 IMAD.WIDE R88, R23, 0x4, R88 ;  /* 0x000000041758a825 */ /* 0x001fca00078e0258 */
[----:B------:R0:W-:Y:S02]  /*6bc0*/  @!P2 STG.E desc[UR6][R88.64], R116 ;  /* 0x000000745800a986 */ /* 0x0001e4000c101906 */
[----:B0-----:R-:W-:Y:S02]  /*6bd0*/  F2FP.BF16.F32.PACK_AB R89, R100, R95 ;  /* 0x0000005f6459723e */ /* 0x001fe400000010ff */
[----:B------:R-:W-:Y:S02]  /*6be0*/  F2FP.BF16.F32.PACK_AB R88, R101, R94 ;  /* 0x0000005e6558723e */ /* 0x000fe400000010ff */
[----:B------:R-:W0:Y:S02]  /*6bf0*/  LDC.64 R100, c[0x0][0x428] ;  /* 0x00010a00ff647b82 */ /* 0x000e240000000a00 */
[----:B0-----:R-:W-:Y:S01]  /*6c00*/  IMAD.WIDE.U32 R94, R92, 0x10, R100 ;  /* 0x000000105c5e7825 */ /* 0x001fe200078e0064 */
[----:B------:R-:W-:-:S03]  /*6c10*/  PRMT R92, R50, 0x7632, R92 ;  /* 0x00007632325c7816 */ /* 0x000fc6000000005c */
[C---:B------:R-:W-:Y:S01]  /*6c20*/  FMUL.FTZ R100, R116.reuse, R141 ;  /* 0x0000008d74647220 */ /* 0x040fe20000410000 */
[----:B------:R-:W-:Y:S01]  /*6c30*/  FMUL.FTZ R101, R116, R143 ;  /* 0x0000008f74657220 */ /* 0x000fe20000410000 */
[----:B------:R-:W-:Y:S01]  /*6c40*/  SHF.L.U32 R141, R55, 0x10, RZ ;  /* 0x00000010378d7819 */ /* 0x000fe200000006ff */
[----:B------:R0:W-:Y:S01]  /*6c50*/  STG.E.128 desc[UR6][R94.64], R88 ;  /* 0x000000585e007986 */ /* 0x0001e2000c101d06 */
[----:B------:R-:W-:Y:S02]  /*6c60*/  SHF.L.U32 R92, R92, 0x10, RZ ;  /* 0x000000105c5c7819 */ /* 0x000fe400000006ff */
[----:B------:R-:W-:-:S03]  /*6c70*/  SHF.L.U32 R143, R161, 0x10, RZ ;  /* 0x00000010a18f7819 */ /* 0x000fc600000006ff */
[--C-:B------:R-:W-:Y:S01]  /*6c80*/  FFMA.FTZ R98, R97, R98, R92.reuse ;  /* 0x0000006261627223 */ /* 0x100fe2000001005c */
[----:B------:R-:W-:Y:S01]  /*6c90*/  PRMT R92, R71, 0x7632, R92 ;  /* 0x00007632475c7816 */ /* 0x000fe2000000005c */
[----:B------:R-:W-:Y:S01]  /*6ca0*/  FADD.FTZ R97, -R117, R126 ;  /* 0x0000007e75617221 */ /* 0x000fe20000010100 */
[----:B------:R-:W-:-:S03]  /*6cb0*/  SHF.L.U32 R126, R157, 0x10, RZ ;  /* 0x000000109d7e7819 */ /* 0x000fc600000006ff */
[----:B------:R-:W-:Y:S01]  /*6cc0*/  FMUL.FTZ R97, R116, R97 ;  /* 0x0000006174617220 */ /* 0x000fe20000410000 */
[----:B0-----:R-:W-:Y:S01]  /*6cd0*/  SHF.L.U32 R88, R92, 0x10, RZ ;  /* 0x000000105c587819 */ /* 0x001fe200000006ff */
[----:B------:R-:W-:Y:S01]  /*6ce0*/  FMUL.FTZ R94, R116, R105 ;  /* 0x00000069745e7220 */ /* 0x000fe20000410000 */
[----:B------:R-:W-:Y:S02]  /*6cf0*/  PRMT R89, R64, 0x7632, R89 ;  /* 0x0000763240597816 */ /* 0x000fe40000000059 */
[----:B------:R-:W-:Y:S01]  /*6d00*/  PRMT R91, R47, 0x7632, R91 ;  /* 0x000076322f5b7816 */ /* 0x000fe2000000005b */
[----:B------:R-:W-:Y:S01]  /*6d10*/  FFMA.FTZ R99, R88, R97, R99 ;  /* 0x0000006158637223 */ /* 0x000fe20000010063 */
[----:B------:R-:W-:Y:S02]  /*6d20*/  PRMT R88, R44, 0x7632, R88 ;  /* 0x000076322c587816 */ /* 0x000fe40000000058 */
[----:B------:R-:W-:Y:S02]  /*6d30*/  SHF.L.U32 R89, R89, 0x10, RZ ;  /* 0x0000001059597819 */ /* 0x000fe400000006ff */
[----:B------:R-:W-:-:S02]  /*6d40*/  SHF.L.U32 R88, R88, 0x10, RZ ;  /* 0x0000001058587819 */ /* 0x000fc400000006ff */
[----:B------:R-:W-:Y:S02]  /*6d50*/  SHF.L.U32 R91, R91, 0x10, RZ ;  /* 0x000000105b5b7819 */ /* 0x000fe400000006ff */
[----:B------:R-:W-:Y:S01]  /*6d60*/  SHF.L.U32 R90, R56, 0x10, RZ ;  /* 0x00000010385a7819 */ /* 0x000fe200000006ff */
[--C-:B------:R-:W-:Y:S01]  /*6d70*/  FFMA.FTZ R100, R89, R100, R88.reuse ;  /* 0x0000006459647223 */ /* 0x100fe20000010058 */
[----:B------:R-:W-:Y:S02]  /*6d80*/  PRMT R88, R65, 0x7632, R88 ;  /* 0x0000763241587816 */ /* 0x000fe40000000058 */
[----:B------:R-:W-:Y:S02]  /*6d90*/  PRMT R89, R45, 0x7632, R89 ;  /* 0x000076322d597816 */ /* 0x000fe40000000059 */
[----:B------:R-:W-:Y:S02]  /*6da0*/  SHF.L.U32 R88, R88, 0x10, RZ ;  /* 0x0000001058587819 */ /* 0x000fe400000006ff */
[----:B------:R-:W-:-:S02]  /*6db0*/  SHF.L.U32 R89, R89, 0x10, RZ ;  /* 0x0000001059597819 */ /* 0x000fc400000006ff */
[----:B------:R-:W-:Y:S02]  /*6dc0*/  SHF.L.U32 R92, R138, 0x10, RZ ;  /* 0x000000108a5c7819 */ /* 0x000fe400000006ff */
[----:B------:R-:W-:Y:S01]  /*6dd0*/  SHF.L.U32 R95, R150, 0x10, RZ ;  /* 0x00000010965f7819 */ /* 0x000fe200000006ff */
[----:B------:R-:W-:Y:S01]  /*6de0*/  FFMA.FTZ R101, R88, R101, R89 ;  /* 0x0000006558657223 */ /* 0x000fe20000010059 */
[----:B------:R-:W-:Y:S01]  /*6df0*/  PRMT R88, R66, 0x7632, R88 ;  /* 0x0000763242587816 */ /* 0x000fe20000000058 */
[----:B------:R-:W-:Y:S01]  /*6e00*/  FADD.FTZ R89, -R117, R144 ;  /* 0x0000009075597221 */ /* 0x000fe20000010100 */
[----:B------:R-:W-:Y:S02]  /*6e10*/  SHF.L.U32 R97, R59, 0x10, RZ ;  /* 0x000000103b617819 */ /* 0x000fe400000006ff */
[----:B------:R-:W-:Y:S01]  /*6e20*/  SHF.L.U32 R88, R88, 0x10, RZ ;  /* 0x0000001058587819 */ /* 0x000fe200000006ff */
[----:B------:R-:W-:Y:S01]  /*6e30*/  FMUL.FTZ R89, R116, R89 ;  /* 0x0000005974597220 */ /* 0x000fe20000410000 */
[----:B------:R-:W-:-:S03]  /*6e40*/  SHF.L.U32 R105, R154, 0x10, RZ ;  /* 0x000000109a697819 */ /* 0x000fc600000006ff */
[----:B------:R-:W-:Y:S01]  /*6e50*/  FFMA.FTZ R125, R88, R89, R125 ;  /* 0x00000059587d7223 */ /* 0x000fe2000001007d */
[--C-:B------:R-:W-:Y:S01]  /*6e60*/  FADD.FTZ R89, -R117, R102.reuse ;  /* 0x0000006675597221 */ /* 0x100fe20000010100 */
[----:B------:R-:W-:Y:S01]  /*6e70*/  PRMT R102, R67, 0x7632, R102 ;  /* 0x0000763243667816 */ /* 0x000fe20000000066 */
[C---:B------:R-:W-:Y:S01]  /*6e80*/  FMUL.FTZ R88, R116.reuse, R111 ;  /* 0x0000006f74587220 */ /* 0x040fe20000410000 */
[C---:B------:R-:W-:Y:S01]  /*6e90*/  FMUL.FTZ R111, R116.reuse, R115 ;  /* 0x00000073746f7220 */ /* 0x040fe20000410000 */
[----:B------:R-:W-:Y:S01]  /*6ea0*/  FMUL.FTZ R89, R116, R89 ;  /* 0x0000005974597220 */ /* 0x000fe20000410000 */
[----:B------:R-:W-:Y:S01]  /*6eb0*/  SHF.L.U32 R102, R102, 0x10, RZ ;  /* 0x0000001066667819 */ /* 0x000fe200000006ff */
[----:B------:R-:W-:-:S04]  /*6ec0*/  FMUL.FTZ R115, R116, R119 ;  /* 0x0000007774737220 */ /* 0x000fc80000410000 */
[----:B------:R-:W-:Y:S01]  /*6ed0*/  FFMA.FTZ R102, R102, R89, R91 ;  /* 0x0000005966667223 */ /* 0x000fe2000001005b */
        /* <DEDUP_REMOVED lines=8> */
[----:B------:R-:W-:Y:S01]  /*6f60*/  FADD.FTZ R89, -R117, R110 ;  /* 0x0000006e75597221 */ /* 0x000fe20000010100 */
[----:B------:R-:W-:Y:S02]  /*6f70*/  SHF.L.U32 R91, R57, 0x10, RZ ;  /* 0x00000010395b7819 */ /* 0x000fe400000006ff */
[----:B------:R-:W-:Y:S01]  /*6f80*/  SHF.L.U32 R110, R151, 0x10, RZ ;  /* 0x00000010976e7819 */ /* 0x000fe200000006ff */
[----:B------:R-:W-:Y:S01]  /*6f90*/  FMUL.FTZ R89, R116, R89 ;  /* 0x0000005974597220 */ /* 0x000fe20000410000 */
[----:B------:R-:W-:-:S03]  /*6fa0*/  F2FP.BF16.F32.PACK_AB R88, R92, R88 ;  /* 0x000000585c58723e */ /* 0x000fc600000010ff */
[----:B------:R-:W-:Y:S01]  /*6fb0*/  FFMA.FTZ R89, R90, R89, R91 ;  /* 0x000000595a597223 */ /* 0x000fe2000001005b */
[----:B------:R-:W-:Y:S02]  /*6fc0*/  SHF.L.U32 R91, R147, 0x10, RZ ;  /* 0x00000010935b7819 */ /* 0x000fe400000006ff */
[----:B------:R-:W-:-:S05]  /*6fd0*/  SHF.L.U32 R90, R148, 0x10, RZ ;  /* 0x00000010945a7819 */ /* 0x000fca00000006ff */
[----:B------:R-:W-:Y:S01]  /*6fe0*/  FFMA.FTZ R94, R91, R94, R90 ;  /* 0x0000005e5b5e7223 */ /* 0x000fe2000001005a */
[----:B------:R-:W-:Y:S01]  /*6ff0*/  SHF.L.U32 R91, R78, 0x10, RZ ;  /* 0x000000104e5b7819 */ /* 0x000fe200000006ff */
[----:B------:R-:W-:-:S03]  /*7000*/  FMUL.FTZ R90, R116, R109 ;  /* 0x0000006d745a7220 */ /* 0x000fc60000410000 */
[----:B------:R-:W-:Y:S01]  /*7010*/  F2FP.BF16.F32.PACK_AB R89, R94, R89 ;  /* 0x000000595e59723e */ /* 0x000fe200000010ff */
[----:B------:R-:W-:Y:S01]  /*7020*/  FFMA.FTZ R90, R91, R90, R96 ;  /* 0x0000005a5b5a7223 */ /* 0x000fe20000010060 */
[----:B------:R-:W-:Y:S01]  /*7030*/  FADD.FTZ R91, -R117, R106 ;  /* 0x0000006a755b7221 */ /* 0x000fe20000010100 */
[----:B------:R-:W-:-:S03]  /*7040*/  SHF.L.U32 R96, R149, 0x10, RZ ;  /* 0x0000001095607819 */ /* 0x000fc600000006ff */
[----:B------:R-:W-:-:S04]  /*7050*/  FMUL.FTZ R91, R116, R91 ;  /* 0x0000005b745b7220 */ /* 0x000fc80000410000 */
[----:B------:R-:W-:Y:S01]  /*7060*/  FFMA.FTZ R95, R96, R91, R95 ;  /* 0x0000005b605f7223 */ /* 0x000fe2000001005f */
[----:B------:R-:W-:Y:S01]  /*7070*/  FADD.FTZ R91, -R117, R108 ;  /* 0x0000006c755b7221 */ /* 0x000fe20000010100 */
[----:B------:R-:W-:Y:S01]  /*7080*/  SHF.L.U32 R96, R79, 0x10, RZ ;  /* 0x000000104f607819 */ /* 0x000fe200000006ff */
[----:B------:R-:W0:Y:S02]  /*7090*/  LDC.64 R108, c[0x0][0x428] ;  /* 0x00010a00ff6c7b82 */ /* 0x000e240000000a00 */
[----:B------:R-:W-:Y:S01]  /*70a0*/  FMUL.FTZ R91, R116, R91 ;  /* 0x0000005b745b7220 */ /* 0x000fe20000410000 */
[----:B------:R-:W-:-:S03]  /*70b0*/  F2FP.BF16.F32.PACK_AB R90, R95, R90 ;  /* 0x0000005a5f5a723e */ /* 0x000fc600000010ff */
[----:B------:R-:W-:Y:S01]  /*70c0*/  FFMA.FTZ R91, R96, R91, R97 ;  /* 0x0000005b605b7223 */ /* 0x000fe20000010061 */
[----:B------:R-:W-:-:S05]  /*70d0*/  SHF.L.U32 R97, R152, 0x10, RZ ;  /* 0x0000001098617819 */ /* 0x000fca00000006ff */
[----:B------:R-:W-:Y:S01]  /*70e0*/  FFMA.FTZ R110, R110, R107, R97 ;  /* 0x0000006b6e6e7223 */ /* 0x000fe20000010061 */
[----:B------:R-:W-:Y:S01]  /*70f0*/  FADD.FTZ R97, -R117, R112 ;  /* 0x0000007075617221 */ /* 0x000fe20000010100 */
[----:B------:R-:W-:Y:S01]  /*7100*/  FMUL.FTZ R112, R116, R121 ;  /* 0x0000007974707220 */ /* 0x000fe20000410000 */
[----:B------:R-:W-:Y:S01]  /*7110*/  SHF.L.U32 R107, R156, 0x10, RZ ;  /* 0x000000109c6b7819 */ /* 0x000fe200000006ff */
[C---:B------:R-:W-:Y:S01]  /*7120*/  FMUL.FTZ R121, R116.reuse, R127 ;  /* 0x0000007f74797220 */ /* 0x040fe20000410000 */
[----:B------:R-:W-:Y:S01]  /*7130*/  FMUL.FTZ R96, R116, R97 ;  /* 0x0000006174607220 */ /* 0x000fe20000410000 */
[----:B------:R-:W-:Y:S01]  /*7140*/  SHF.L.U32 R97, R72, 0x10, RZ ;  /* 0x0000001048617819 */ /* 0x000fe200000006ff */
[----:B------:R-:W-:Y:S01]  /*7150*/  FMUL.FTZ R127, R116, R129 ;  /* 0x00000081747f7220 */ /* 0x000fe20000410000 */
[----:B------:R-:W-:-:S03]  /*7160*/  F2FP.BF16.F32.PACK_AB R91, R110, R91 ;  /* 0x0000005b6e5b723e */ /* 0x000fc600000010ff */
[----:B------:R-:W-:Y:S01]  /*7170*/  FFMA.FTZ R96, R97, R96, R104 ;  /* 0x0000006061607223 */ /* 0x000fe20000010068 */
[----:B------:R-:W-:Y:S01]  /*7180*/  FADD.FTZ R97, -R117, R122 ;  /* 0x0000007a75617221 */ /* 0x000fe20000010100 */
[----:B------:R-:W-:Y:S01]  /*7190*/  SHF.L.U32 R104, R153, 0x10, RZ ;  /* 0x0000001099687819 */ /* 0x000fe200000006ff */
[----:B0-----:R-:W-:Y:S01]  /*71a0*/  IMAD.WIDE.U32 R118, R118, 0x10, R108 ;  /* 0x0000001076767825 */ /* 0x001fe200078e006c */
[----:B------:R-:W-:-:S03]  /*71b0*/  SHF.L.U32 R122, R164, 0x10, RZ ;  /* 0x00000010a47a7819 */ /* 0x000fc600000006ff */
[----:B------:R-:W-:-:S04]  /*71c0*/  FMUL.FTZ R97, R116, R97 ;  /* 0x0000006174617220 */ /* 0x000fc80000410000 */
[----:B------:R-:W-:Y:S01]  /*71d0*/  FFMA.FTZ R97, R104, R97, R105 ;  /* 0x0000006168617223 */ /* 0x000fe20000010069 */
[----:B------:R-:W-:Y:S02]  /*71e0*/  SHF.L.U32 R105, R73, 0x10, RZ ;  /* 0x0000001049697819 */ /* 0x000fe400000006ff */
[----:B------:R-:W-:Y:S02]  /*71f0*/  SHF.L.U32 R104, R53, 0x10, RZ ;  /* 0x0000001035687819 */ /* 0x000fe400000006ff */
[----:B------:R-:W-:-:S03]  /*7200*/  F2FP.BF16.F32.PACK_AB R92, R97, R96 ;  /* 0x00000060615c723e */ /* 0x000fc600000010ff */
[----:B------:R-:W-:Y:S01]  /*7210*/  FFMA.FTZ R112, R105, R112, R104 ;  /* 0x0000007069707223 */ /* 0x000fe20000010068 */
[----:B------:R-:W-:Y:S01]  /*7220*/  FADD.FTZ R105, -R117, R114 ;  /* 0x0000007275697221 */ /* 0x000fe20000010100 */
[----:B------:R-:W-:Y:S02]  /*7230*/  SHF.L.U32 R114, R155, 0x10, RZ ;  /* 0x000000109b727819 */ /* 0x000fe400000006ff */
[----:B------:R-:W-:Y:S01]  /*7240*/  SHF.L.U32 R104, R74, 0x10, RZ ;  /* 0x000000104a687819 */ /* 0x000fe200000006ff */
[----:B------:R-:W-:-:S04]  /*7250*/  FMUL.FTZ R105, R116, R105 ;  /* 0x0000006974697220 */ /* 0x000fc80000410000 */
[----:B------:R-:W-:Y:S01]  /*7260*/  FFMA.FTZ R114, R114, R105, R107 ;  /* 0x0000006972727223 */ /* 0x000fe2000001006b */
[----:B------:R-:W-:Y:S02]  /*7270*/  SHF.L.U32 R105, R54, 0x10, RZ ;  /* 0x0000001036697819 */ /* 0x000fe400000006ff */
[----:B------:R-:W-:-:S03]  /*7280*/  SHF.L.U32 R107, R165, 0x10, RZ ;  /* 0x00000010a56b7819 */ /* 0x000fc600000006ff */
[----:B------:R-:W-:Y:S01]  /*7290*/  FFMA.FTZ R111, R104, R111, R105 ;  /* 0x0000006f686f7223 */ /* 0x000fe20000010069 */
[----:B------:R-:W-:Y:S02]  /*72a0*/  SHF.L.U32 R105, R159, 0x10, RZ ;  /* 0x000000109f697819 */ /* 0x000fe400000006ff */
[----:B------:R-:W-:-:S03]  /*72b0*/  SHF.L.U32 R104, R75, 0x10, RZ ;  /* 0x000000104b687819 */ /* 0x000fc600000006ff */
[----:B------:R-:W-:Y:S01]  /*72c0*/  FFMA.FTZ R126, R126, R113, R105 ;  /* 0x000000717e7e7223 */ /* 0x000fe20000010069 */
[C---:B------:R-:W-:Y:S01]  /*72d0*/  FADD.FTZ R105, -R117.reuse, R120 ;  /* 0x0000007875697221 */ /* 0x040fe20000010100 */
[----:B------:R-:W-:Y:S01]  /*72e0*/  SHF.L.U32 R113, R48, 0x10, RZ ;  /* 0x0000001030717819 */ /* 0x000fe200000006ff */
[C---:B------:R-:W-:Y:S02]  /*72f0*/  FMUL.FTZ R120, R116.reuse, R139 ;  /* 0x0000008b74787220 */ /* 0x040fe40000410000 */
[----:B------:R-:W-:Y:S01]  /*7300*/  FMUL.FTZ R105, R116, R105 ;  /* 0x0000006974697220 */ /* 0x000fe20000410000 */
[----:B------:R-:W-:Y:S02]  /*7310*/  F2FP.BF16.F32.PACK_AB R94, R126, R111 ;  /* 0x0000006f7e5e723e */ /* 0x000fe400000010ff */
[----:B------:R-:W0:Y:S01]  /*7320*/  LDC.64 R110, c[0x0][0x380] ;  /* 0x0000e000ff6e7b82 */ /* 0x000e220000000a00 */
[----:B------:R-:W-:Y:S01]  /*7330*/  FFMA.FTZ R141, R104, R105, R141 ;  /* 0x00000069688d7223 */ /* 0x000fe2000001008d */
[----:B------:R-:W-:Y:S01]  /*7340*/  SHF.L.U32 R104, R160, 0x10, RZ ;  /* 0x00000010a0687819 */ /* 0x000fe200000006ff */
[----:B------:R-:W-:-:S04]  /*7350*/  FADD.FTZ R105, -R117, R130 ;  /* 0x0000008275697221 */ /* 0x000fc80000010100 */
[----:B------:R-:W-:Y:S01]  /*7360*/  FFMA.FTZ R143, R104, R123, R143 ;  /* 0x0000007b688f7223 */ /* 0x000fe2000001008f */
[----:B------:R-:W-:Y:S01]  /*7370*/  SHF.L.U32 R104, R68, 0x10, RZ ;  /* 0x0000001044687819 */ /* 0x000fe200000006ff */
[----:B------:R-:W-:Y:S01]  /*7380*/  FMUL.FTZ R105, R116, R105 ;  /* 0x0000006974697220 */ /* 0x000fe20000410000 */
[----:B------:R-:W-:Y:S02]  /*7390*/  SHF.L.U32 R123, R45, 0x10, RZ ;  /* 0x000000102d7b7819 */ /* 0x000fe400000006ff */
[----:B------:R-:W-:Y:S01]  /*73a0*/  F2FP.BF16.F32.PACK_AB R95, R143, R141 ;  /* 0x0000008d8f5f723e */ /* 0x000fe200000010ff */
[----:B------:R-:W-:Y:S01]  /*73b0*/  FFMA.FTZ R113, R104, R105, R113 ;  /* 0x0000006968717223 */ /* 0x000fe20000010071 */
[----:B------:R-:W-:Y:S02]  /*73c0*/  SHF.L.U32 R104, R162, 0x10, RZ ;  /* 0x00000010a2687819 */ /* 0x000fe400000006ff */
[----:B------:R-:W-:-:S05]  /*73d0*/  SHF.L.U32 R105, R163, 0x10, RZ ;  /* 0x00000010a3697819 */ /* 0x000fca00000006ff */
[----:B------:R-:W-:Y:S01]  /*73e0*/  FFMA.FTZ R115, R104, R115, R105 ;  /* 0x0000007368737223 */ /* 0x000fe20000010069 */
[----:B------:R-:W-:Y:S02]  /*73f0*/  SHF.L.U32 R104, R69, 0x10, RZ ;  /* 0x0000001045687819 */ /* 0x000fe400000006ff */
[----:B------:R-:W-:Y:S02]  /*7400*/  SHF.L.U32 R105, R49, 0x10, RZ ;  /* 0x0000001031697819 */ /* 0x000fe400000006ff */
[----:B------:R-:W-:Y:S02]  /*7410*/  F2FP.BF16.F32.PACK_AB R96, R115, R113 ;  /* 0x000000717360723e */ /* 0x000fe400000010ff */
[----:B0-----:R-:W-:Y:S01]  /*7420*/  LEA R23, R110, R23, 0x2 ;  /* 0x000000176e177211 */ /* 0x001fe200078e10ff */
[----:B------:R-:W-:Y:S01]  /*7430*/  FFMA.FTZ R121, R104, R121, R105 ;  /* 0x0000007968797223 */ /* 0x000fe20000010069 */
[----:B------:R-:W-:Y:S01]  /*7440*/  FADD.FTZ R105, -R117, R124 ;  /* 0x0000007c75697221 */ /* 0x000fe20000010100 */
[----:B------:R-:W-:-:S02]  /*7450*/  SHF.L.U32 R124, R70, 0x10, RZ ;  /* 0x00000010467c7819 */ /* 0x000fc400000006ff */
[----:B------:R-:W-:Y:S01]  /*7460*/  SHF.L.U32 R104, R71, 0x10, RZ ;  /* 0x0000001047687819 */ /* 0x000fe200000006ff */
[----:B------:R-:W-:Y:S01]  /*7470*/  FMUL.FTZ R105, R116, R105 ;  /* 0x0000006974697220 */ /* 0x000fe20000410000 */
[----:B------:R-:W-:-:S03]  /*7480*/  ISETP.GE.AND P1, PT, R23, R111, PT ;  /* 0x0000006f1700720c */ /* 0x000fc60003f26270 */
[----:B------:R-:W-:Y:S01]  /*7490*/  FFMA.FTZ R122, R122, R105, R107 ;  /* 0x000000697a7a7223 */ /* 0x000fe2000001006b */
[----:B------:R-:W-:Y:S01]  /*74a0*/  FADD.FTZ R105, -R117, R128 ;  /* 0x0000008075697221 */ /* 0x000fe20000010100 */
[----:B------:R-:W-:-:S03]  /*74b0*/  SHF.L.U32 R107, R50, 0x10, RZ ;  /* 0x00000010326b7819 */ /* 0x000fc600000006ff */
[----:B------:R-:W-:Y:S01]  /*74c0*/  FMUL.FTZ R105, R116, R105 ;  /* 0x0000006974697220 */ /* 0x000fe20000410000 */
[----:B------:R-:W-:-:S03]  /*74d0*/  F2FP.BF16.F32.PACK_AB R97, R122, R121 ;  /* 0x000000797a61723e */ /* 0x000fc600000010ff */
[----:B------:R-:W-:Y:S01]  /*74e0*/  FFMA.FTZ R124, R124, R105, R107 ;  /* 0x000000697c7c7223 */ /* 0x000fe2000001006b */
[----:B------:R-:W-:Y:S01]  /*74f0*/  SHF.L.U32 R105, R51, 0x10, RZ ;  /* 0x0000001033697819 */ /* 0x000fe200000006ff */
[----:B------:R-:W-:-:S03]  /*7500*/  IMAD.WIDE.U32 R106, R103, 0x10, R108 ;  /* 0x00000010676a7825 */ /* 0x000fc600078e006c */
[----:B------:R-:W-:Y:S01]  /*7510*/  F2FP.BF16.F32.PACK_AB R98, R98, R124 ;  /* 0x0000007c6262723e */ /* 0x000fe200000010ff */
[----:B------:R-:W-:Y:S01]  /*7520*/  FFMA.FTZ R127, R104, R127, R105 ;  /* 0x0000007f687f7223 */ /* 0x000fe20000010069 */
[----:B------:R-:W-:Y:S02]  /*7530*/  SHF.L.U32 R105, R64, 0x10, RZ ;  /* 0x0000001040697819 */ /* 0x000fe400000006ff */
[----:B------:R-:W-:Y:S02]  /*7540*/  SHF.L.U32 R104, R44, 0x10, RZ ;  /* 0x000000102c687819 */ /* 0x000fe400000006ff */
[----:B------:R-:W-:-:S03]  /*7550*/  F2FP.BF16.F32.PACK_AB R99, R99, R127 ;  /* 0x0000007f6363723e */ /* 0x000fc600000010ff */
[----:B------:R-:W-:Y:S01]  /*7560*/  FFMA.FTZ R120, R105, R120, R104 ;  /* 0x0000007869787223 */ /* 0x000fe20000010068 */
[----:B------:R-:W-:Y:S01]  /*7570*/  FADD.FTZ R105, -R117, R140 ;  /* 0x0000008c75697221 */ /* 0x000fe20000010100 */
[----:B------:R-:W-:-:S03]  /*7580*/  SHF.L.U32 R104, R65, 0x10, RZ ;  /* 0x0000001041687819 */ /* 0x000fc600000006ff */
[----:B------:R-:W-:Y:S01]  /*7590*/  FMUL.FTZ R105, R116, R105 ;  /* 0x0000006974697220 */ /* 0x000fe20000410000 */
[----:B------:R-:W-:-:S03]  /*75a0*/  F2FP.BF16.F32.PACK_AB R100, R100, R120 ;  /* 0x000000786464723e */ /* 0x000fc600000010ff */
[----:B------:R-:W-:Y:S01]  /*75b0*/  FFMA.FTZ R123, R104, R105, R123 ;  /* 0x00000069687b7223 */ /* 0x000fe2000001007b */
[----:B------:R-:W-:Y:S01]  /*75c0*/  FADD.FTZ R105, -R117, R142 ;  /* 0x0000008e75697221 */ /* 0x000fe20000010100 */
[----:B------:R-:W-:Y:S02]  /*75d0*/  SHF.L.U32 R104, R66, 0x10, RZ ;  /* 0x0000001042687819 */ /* 0x000fe400000006ff */
[----:B------:R-:W-:Y:S01]  /*75e0*/  SHF.L.U32 R117, R46, 0x10, RZ ;  /* 0x000000102e757819 */ /* 0x000fe200000006ff */
[C---:B------:R-:W-:Y:S01]  /*75f0*/  FMUL.FTZ R105, R116.reuse, R105 ;  /* 0x0000006974697220 */ /* 0x040fe20000410000 */
[----:B------:R-:W-:Y:S01]  /*7600*/  FMUL.FTZ R116, R116, R145 ;  /* 0x0000009174747220 */ /* 0x000fe20000410000 */
[----:B------:R-:W-:Y:S02]  /*7610*/  F2FP.BF16.F32.PACK_AB R101, R101, R123 ;  /* 0x0000007b6565723e */ /* 0x000fe400000010ff */
[----:B------:R-:W-:Y:S01]  /*7620*/  FFMA.FTZ R117, R104, R105, R117 ;  /* 0x0000006968757223 */ /* 0x000fe20000010075 */
[----:B------:R-:W-:-:S02]  /*7630*/  SHF.L.U32 R105, R67, 0x10, RZ ;  /* 0x0000001043697819 */ /* 0x000fc400000006ff */
[----:B------:R-:W-:-:S05]  /*7640*/  SHF.L.U32 R104, R47, 0x10, RZ ;  /* 0x000000102f687819 */ /* 0x000fca00000006ff */
[----:B------:R-:W-:Y:S01]  /*7650*/  FFMA.FTZ R116, R105, R116, R104 ;  /* 0x0000007469747223 */ /* 0x000fe20000010068 */
[----:B------:R-:W-:Y:S01]  /*7660*/  IMAD.WIDE.U32 R104, R93, 0x10, R108 ;  /* 0x000000105d687825 */ /* 0x000fe200078e006c */
[----:B------:R-:W-:-:S03]  /*7670*/  F2FP.BF16.F32.PACK_AB R93, R114, R112 ;  /* 0x00000070725d723e */ /* 0x000fc600000010ff */
[----:B------:R-:W-:Y:S01]  /*7680*/  F2FP.BF16.F32.PACK_AB R103, R102, R116 ;  /* 0x000000746667723e */ /* 0x000fe200000010ff */
[----:B------:R-:W-:Y:S01]  /*7690*/  IMAD.WIDE.U32 R108, R136, 0x10, R108 ;  /* 0x00000010886c7825 */ /* 0x000fe200078e006c */
[----:B------:R-:W-:Y:S01]  /*76a0*/  F2FP.BF16.F32.PACK_AB R102, R125, R117 ;  /* 0x000000757d66723e */ /* 0x000fe200000010ff */
[----:B------:R0:W-:Y:S04]  /*76b0*/  STG.E.128 desc[UR6][R104.64], R88 ;  /* 0x0000005868007986 */ /* 0x0001e8000c101d06 */
[----:B------:R0:W-:Y:S04]  /*76c0*/  STG.E.128 desc[UR6][R106.64], R92 ;  /* 0x0000005c6a007986 */ /* 0x0001e8000c101d06 */
[----:B------:R0:W-:Y:S04]  /*76d0*/  STG.E.128 desc[UR6][R118.64], R96 ;  /* 0x0000006076007986 */ /* 0x0001e8000c101d06 */
[----:B------:R0:W-:Y:S01]  /*76e0*/  STG.E.128 desc[UR6][R108.64], R100 ;  /* 0x000000646c007986 */ /* 0x0001e2000c101d06 */
[----:B------:R-:W-:Y:S05]  /*76f0*/  @!P1 BRA `(.L_x_242) ;  /* 0xffffffc400789947 */ /* 0x000fea000383ffff */
[----:B------:R-:W-:Y:S05]  /*7700*/  EXIT ;  /* 0x000000000000794d */ /* 0x000fea0003800000 */
.L_x_229:
[----:B------:R-:W-:Y:S01]  /*7710*/  HFMA2 R89, -RZ, RZ, 0, 5.9604644775390625e-08 ;  /* 0x00000001ff597431 */ /* 0x000fe200000001ff */
[----:B------:R-:W-:Y:S01]  /*7720*/  BSSY B0, `(.L_x_243) ;  /* 0x0000006000007945 */ /* 0x000fe20003800000 */
[----:B------:R-:W-:Y:S02]  /*7730*/  MOV R90, 0x1f ;  /* 0x0000001f005a7802 */ /* 0x000fe40000000f00 */
[----:B------:R-:W-:-:S07]  /*7740*/  MOV R91, 0xffffffff ;  /* 0xffffffff005b7802 */ /* 0x000fce0000000f00 */
[----:B------:R-:W-:Y:S05]  /*7750*/  WARPSYNC.COLLECTIVE R91, `(.L_x_244) ;  /* 0x000000005b087348 */ /* 0x000fea0003c00000 */
[----:B------:R0:W1:Y:S02]  /*7760*/  SHFL.BFLY P1, R116, R88, R89, R90 ;  /* 0x0c00005958747389 */ /* 0x000064000002005a */
[----:B01----:R-:W-:Y:S05]  /*7770*/  ENDCOLLECTIVE ;  /* 0x000000000000791b */ /* 0x003fea0003800000 */
.L_x_244:
[----:B------:R-:W-:Y:S05]  /*7780*/  BSYNC B0 ;  /* 0x0000000000007941 */ /* 0x000fea0003800000 */
.L_x_243:
[----:B------:R-:W-:Y:S02]  /*7790*/  HFMA2 R89, -RZ, RZ, 0, 1.1920928955078125e-07 ;  /* 0x00000002ff597431 */ /* 0x000fe400000001ff */
[----:B------:R-:W-:Y:S01]  /*77a0*/  FADD.FTZ R88, R88, R116 ;  /* 0x0000007458587221 */ /* 0x000fe20000010000 */
[----:B------:R-:W-:Y:S02]  /*77b0*/  MOV R90, 0x1f ;  /* 0x0000001f005a7802 */ /* 0x000fe40000000f00 */
[----:B------:R-:W-:-:S07]  /*77c0*/  MOV R91, 0xffffffff ;  /* 0xffffffff005b7802 */ /* 0x000fce0000000f00 */
[----:B------:R-:W-:Y:S05]  /*77d0*/  WARPSYNC.COLLECTIVE R91, `(.L_x_245) ;  /* 0x000000005b087348 */ /* 0x000fea0003c00000 */
[----:B------:R0:W1:Y:S02]  /*77e0*/  SHFL.BFLY P1, R116, R88, R89, R90 ;  /* 0x0c00005958747389 */ /* 0x000064000002005a */
[----:B01----:R-:W-:Y:S05]  /*77f0*/  ENDCOLLECTIVE ;  /* 0x000000000000791b */ /* 0x003fea0003800000 */
.L_x_245:
[----:B------:R-:W-:Y:S02]  /*7800*/  HFMA2 R89, -RZ, RZ, 0, 2.384185791015625e-07 ;  /* 0x00000004ff597431 */ /* 0x000fe400000001ff */
[----:B------:R-:W-:-:S05]  /*7810*/  FADD.FTZ R117, R88, R116 ;  /* 0x0000007458757221 */ /* 0x000fca0000010000 */
[----:B------:R-:W-:-:S07]  /*7820*/  MOV R88, R117 ;  /* 0x0000007500587202 */ /* 0x000fce0000000f00 */
[----:B------:R-:W-:Y:S05]  /*7830*/  WARPSYNC.COLLECTIVE R91, `(.L_x_246) ;  /* 0x000000005b087348 */ /* 0x000fea0003c00000 */
[----:B------:R0:W1:Y:S02]  /*7840*/  SHFL.BFLY P1, R116, R88, R89, R90 ;  /* 0x0c00005958747389 */ /* 0x000064000002005a */
[----:B01----:R-:W-:Y:S05]  /*7850*/  ENDCOLLECTIVE ;  /* 0x000000000000791b */ /* 0x003fea0003800000 */
.L_x_246:
[----:B------:R-:W-:Y:S02]  /*7860*/  HFMA2 R89, -RZ, RZ, 0, 4.76837158203125e-07 ;  /* 0x00000008ff597431 */ /* 0x000fe400000001ff */
[----:B------:R-:W-:Y:S02]  /*7870*/  FADD.FTZ R158, R117, R116 ;  /* 0x00000074759e7221 */ /* 0x000fe40000010000 */
[----:B------:R-:W0:Y:S03]  /*7880*/  LDC R117, c[0x0][0x400] ;  /* 0x00010000ff757b82 */ /* 0x000e260000000800 */
[----:B------:R-:W-:-:S07]  /*7890*/  MOV R88, R158 ;  /* 0x0000009e00587202 */ /* 0x000fce0000000f00 */
[----:B0-----:R-:W-:Y:S05]  /*78a0*/  WARPSYNC.COLLECTIVE R91, `(.L_x_247) ;  /* 0x000000005b087348 */ /* 0x001fea0003c00000 */
[----:B------:R1:W2:Y:S02]  /*78b0*/  SHFL.BFLY P1, R116, R88, R89, R90 ;  /* 0x0c00005958747389 */ /* 0x0002a4000002005a */
[----:B012---:R-:W-:Y:S05]  /*78c0*/  ENDCOLLECTIVE ;  /* 0x000000000000791b */ /* 0x007fea0003800000 */
.L_x_247:
[----:B------:R-:W-:Y:S02]  /*78d0*/  HFMA2 R89, -RZ, RZ, 0, 9.5367431640625e-07 ;  /* 0x00000010ff597431 */ /* 0x000fe400000001ff */
[----:B------:R-:W-:-:S05]  /*78e0*/  FADD.FTZ R158, R158, R116 ;  /* 0x000000749e9e7221 */ /* 0x000fca0000010000 */
[----:B------:R-:W-:-:S07]  /*78f0*/  MOV R88, R158 ;  /* 0x0000009e00587202 */ /* 0x000fce0000000f00 */
[----:B------:R-:W-:Y:S05]  /*7900*/  WARPSYNC.COLLECTIVE R91, `(.L_x_248) ;  /* 0x000000005b087348 */ /* 0x000fea0003c00000 */
[----:B------:R0:W1:Y:S02]  /*7910*/  SHFL.BFLY P1, R116, R88, R89, R90 ;  /* 0x0c00005958747389 */ /* 0x000064000002005a */
[----:B01----:R-:W-:Y:S05]  /*7920*/  ENDCOLLECTIVE ;  /* 0x000000000000791b */ /* 0x003fea0003800000 */
.L_x_248:
[----:B------:R-:W-:-:S04]  /*7930*/  FADD.FTZ R158, R158, R116 ;  /* 0x000000749e9e7221 */ /* 0x000fc80000010000 */
[----:B------:R-:W-:-:S04]  /*7940*/  FMUL.FTZ R158, R158, R117 ;  /* 0x000000759e9e7220 */ /* 0x000fc80000410000 */
        /* <DEDUP_REMOVED lines=84> */
.L_x_249:
[----:B------:R-:W-:Y:S02]  /*7e90*/  HFMA2 R89, -RZ, RZ, 0, 1.1920928955078125e-07 ;  /* 0x00000002ff597431 */ /* 0x000fe400000001ff */
[----:B------:R-:W-:-:S07]  /*7ea0*/  FADD.FTZ R88, R88, R116 ;  /* 0x0000007458587221 */ /* 0x000fce0000010000 */
[----:B------:R-:W-:Y:S05]  /*7eb0*/  WARPSYNC.COLLECTIVE R91, `(.L_x_250) ;  /* 0x000000005b087348 */ /* 0x000fea0003c00000 */
[----:B------:R0:W1:Y:S02]  /*7ec0*/  SHFL.BFLY P1, R116, R88, R89, R90 ;  /* 0x0c00005958747389 */ /* 0x000064000002005a */
[----:B01----:R-:W-:Y:S05]  /*7ed0*/  ENDCOLLECTIVE ;  /* 0x000000000000791b */ /* 0x003fea0003800000 */
.L_x_250:
[----:B------:R-:W-:Y:S01]  /*7ee0*/  MOV R89, 0x4 ;  /* 0x0000000400597802 */ /* 0x000fe20000000f00 */
[----:B------:R-:W-:-:S07]  /*7ef0*/  FADD.FTZ R88, R88, R116 ;  /* 0x0000007458587221 */ /* 0x000fce0000010000 */
[----:B------:R-:W-:Y:S05]  /*7f00*/  WARPSYNC.COLLECTIVE R91, `(.L_x_251) ;  /* 0x000000005b087348 */ /* 0x000fea0003c00000 */
[----:B------:R0:W1:Y:S02]  /*7f10*/  SHFL.BFLY P1, R116, R88, R89, R90 ;  /* 0x0c00005958747389 */ /* 0x000064000002005a */
[----:B01----:R-:W-:Y:S05]  /*7f20*/  ENDCOLLECTIVE ;  /* 0x000000000000791b */ /* 0x003fea0003800000 */
.L_x_251:
[----:B------:R-:W-:Y:S02]  /*7f30*/  HFMA2 R89, -RZ, RZ, 0, 4.76837158203125e-07 ;  /* 0x00000008ff597431 */ /* 0x000fe400000001ff */
[----:B------:R-:W-:-:S07]  /*7f40*/  FADD.FTZ R88, R88, R116 ;  /* 0x0000007458587221 */ /* 0x000fce0000010000 */
[----:B------:R-:W-:Y:S05]  /*7f50*/  WARPSYNC.COLLECTIVE R91, `(.L_x_252) ;  /* 0x000000005b087348 */ /* 0x000fea0003c00000 */
[----:B------:R0:W1:Y:S02]  /*7f60*/  SHFL.BFLY P1, R116, R88, R89, R90 ;  /* 0x0c00005958747389 */ /* 0x000064000002005a */
[----:B01----:R-:W-:Y:S05]  /*7f70*/  ENDCOLLECTIVE ;  /* 0x000000000000791b */ /* 0x003fea0003800000 */
.L_x_252:
[----:B------:R-:W-:Y:S01]  /*7f80*/  MOV R89, 0x10 ;  /* 0x0000001000597802 */ /* 0x000fe20000000f00 */
[----:B------:R-:W-:-:S07]  /*7f90*/  FADD.FTZ R88, R88, R116 ;  /* 0x0000007458587221 */ /* 0x000fce0000010000 */
[----:B------:R-:W-:Y:S05]  /*7fa0*/  WARPSYNC.COLLECTIVE R91, `(.L_x_253) ;  /* 0x000000005b087348 */ /* 0x000fea0003c00000 */
[----:B------:R0:W1:Y:S02]  /*7fb0*/  SHFL.BFLY P1, R116, R88, R89, R90 ;  /* 0x0c00005958747389 */ /* 0x000064000002005a */
[----:B01----:R-:W-:Y:S05]  /*7fc0*/  ENDCOLLECTIVE ;  /* 0x000000000000791b */ /* 0x003fea0003800000 */
.L_x_253:
[----:B------:R-:W-:Y:S05]  /*7fd0*/  BRA `(.L_x_254) ;  /* 0xffffffac00047947 */ /* 0x000fea000383ffff */
.L_x_241:
[----:B------:R-:W-:Y:S01]  /*7fe0*/  HFMA2 R89, -RZ, RZ, 0, 5.9604644775390625e-08 ;  /* 0x00000001ff597431 */ /* 0x000fe200000001ff */
[----:B------:R-:W-:Y:S01]  /*7ff0*/  BSSY B0, `(.L_x_255) ;  /* 0x0000006000007945 */ /* 0x000fe20003800000 */
[----:B------:R-:W-:Y:S02]  /*8000*/  MOV R90, 0x1f ;  /* 0x0000001f005a7802 */ /* 0x000fe40000000f00 */
[----:B------:R-:W-:-:S07]  /*8010*/  MOV R91, 0xffffffff ;  /* 0xffffffff005b7802 */ /* 0x000fce0000000f00 */
[----:B------:R-:W-:Y:S05]  /*8020*/  WARPSYNC.COLLECTIVE R91, `(.L_x_256) ;  /* 0x000000005b087348 */ /* 0x000fea0003c00000 */
[----:B------:R0:W1:Y:S02]  /*8030*/  SHFL.BFLY P1, R116, R88, R89, R90 ;  /* 0x0c00005958747389 */ /* 0x000064000002005a */
[----:B01----:R-:W-:Y:S05]  /*8040*/  ENDCOLLECTIVE ;  /* 0x000000000000791b */ /* 0x003fea0003800000 */
.L_x_256:
[----:B------:R-:W-:Y:S05]  /*8050*/  BSYNC B0 ;  /* 0x0000000000007941 */ /* 0x000fea0003800000 */
.L_x_255:
[----:B------:R-:W-:Y:S02]  /*8060*/  HFMA2 R89, -RZ, RZ, 0, 1.1920928955078125e-07 ;  /* 0x00000002ff597431 */ /* 0x000fe400000001ff */
[----:B------:R-:W-:Y:S01]  /*8070*/  FADD.FTZ R88, R88, R116 ;  /* 0x0000007458587221 */ /* 0x000fe20000010000 */
[----:B------:R-:W-:Y:S02]  /*8080*/  MOV R90, 0x1f ;  /* 0x0000001f005a7802 */ /* 0x000fe40000000f00 */
[----:B------:R-:W-:-:S07]  /*8090*/  MOV R91, 0xffffffff ;  /* 0xffffffff005b7802 */ /* 0x000fce0000000f00 */
[----:B------:R-:W-:Y:S05]  /*80a0*/  WARPSYNC.COLLECTIVE R91, `(.L_x_257) ;  /* 0x000000005b087348 */ /* 0x000fea0003c00000 */
[----:B------:R0:W1:Y:S02]  /*80b0*/  SHFL.BFLY P1, R116, R88, R89, R90 ;  /* 0x0c00005958747389 */ /* 0x000064000002005a */
[----:B01----:R-:W-:Y:S05]  /*80c0*/  ENDCOLLECTIVE ;  /* 0x000000000000791b */ /* 0x003fea0003800000 */
.L_x_257:
[----:B------:R-:W-:Y:S02]  /*80d0*/  HFMA2 R89, -RZ, RZ, 0, 2.384185791015625e-07 ;  /* 0x00000004ff597431 */ /* 0x000fe400000001ff */
[----:B------:R-:W-:-:S05]  /*80e0*/  FADD.FTZ R117, R88, R116 ;  /* 0x0000007458757221 */ /* 0x000fca0000010000 */
[----:B------:R-:W-:-:S07]  /*80f0*/  MOV R88, R117 ;  /* 0x0000007500587202 */ /* 0x000fce0000000f00 */
[----:B------:R-:W-:Y:S05]  /*8100*/  WARPSYNC.COLLECTIVE R91, `(.L_x_258) ;  /* 0x000000005b087348 */ /* 0x000fea0003c00000 */
[----:B------:R0:W1:Y:S02]  /*8110*/  SHFL.BFLY P1, R116, R88, R89, R90 ;  /* 0x0c00005958747389 */ /* 0x000064000002005a */
[----:B01----:R-:W-:Y:S05]  /*8120*/  ENDCOLLECTIVE ;  /* 0x000000000000791b */ /* 0x003fea0003800000 */
.L_x_258:
[----:B------:R-:W-:Y:S02]  /*8130*/  HFMA2 R89, -RZ, RZ, 0, 4.76837158203125e-07 ;  /* 0x00000008ff597431 */ /* 0x000fe400000001ff */
[----:B------:R-:W-:Y:S02]  /*8140*/  FADD.FTZ R158, R117, R116 ;  /* 0x00000074759e7221 */ /* 0x000fe40000010000 */
[----:B------:R-:W0:Y:S03]  /*8150*/  LDC R117, c[0x0][0x400] ;  /* 0x00010000ff757b82 */ /* 0x000e260000000800 */
[----:B------:R-:W-:-:S07]  /*8160*/  MOV R88, R158 ;  /* 0x0000009e00587202 */ /* 0x000fce0000000f00 */
[----:B0-----:R-:W-:Y:S05]  /*8170*/  WARPSYNC.COLLECTIVE R91, `(.L_x_259) ;  /* 0x000000005b087348 */ /* 0x001fea0003c00000 */
[----:B------:R1:W2:Y:S02]  /*8180*/  SHFL.BFLY P1, R116, R88, R89, R90 ;  /* 0x0c00005958747389 */ /* 0x0002a4000002005a */
[----:B012---:R-:W-:Y:S05]  /*8190*/  ENDCOLLECTIVE ;  /* 0x000000000000791b */ /* 0x007fea0003800000 */
.L_x_259:
[----:B------:R-:W-:Y:S02]  /*81a0*/  HFMA2 R89, -RZ, RZ, 0, 9.5367431640625e-07 ;  /* 0x00000010ff597431 */ /* 0x000fe400000001ff */
[----:B------:R-:W-:-:S05]  /*81b0*/  FADD.FTZ R158, R158, R116 ;  /* 0x000000749e9e7221 */ /* 0x000fca0000010000 */
[----:B------:R-:W-:-:S07]  /*81c0*/  MOV R88, R158 ;  /* 0x0000009e00587202 */ /* 0x000fce0000000f00 */
[----:B------:R-:W-:Y:S05]  /*81d0*/  WARPSYNC.COLLECTIVE R91, `(.L_x_260) ;  /* 0x000000005b087348 */ /* 0x000fea0003c00000 */
[----:B------:R0:W1:Y:S02]  /*81e0*/  SHFL.BFLY P1, R116, R88, R89, R90 ;  /* 0x0c00005958747389 */ /* 0x000064000002005a */
[----:B01----:R-:W-:Y:S05]  /*81f0*/  ENDCOLLECTIVE ;  /* 0x000000000000791b */ /* 0x003fea0003800000 */
.L_x_260:
        /* <DEDUP_REMOVED lines=86> */
.L_x_261:
[----:B------:R-:W-:Y:S02]  /*8760*/  HFMA2 R89, -RZ, RZ, 0, 1.1920928955078125e-07 ;  /* 0x00000002ff597431 */ /* 0x000fe400000001ff */
[----:B------:R-:W-:-:S07]  /*8770*/  FADD.FTZ R88, R88, R116 ;  /* 0x0000007458587221 */ /* 0x000fce0000010000 */
[----:B------:R-:W-:Y:S05]  /*8780*/  WARPSYNC.COLLECTIVE R91, `(.L_x_262) ;  /* 0x000000005b087348 */ /* 0x000fea0003c00000 */
[----:B------:R0:W1:Y:S02]  /*8790*/  SHFL.BFLY P1, R116, R88, R89, R90 ;  /* 0x0c00005958747389 */ /* 0x000064000002005a */
[----:B01----:R-:W-:Y:S05]  /*87a0*/  ENDCOLLECTIVE ;  /* 0x000000000000791b */ /* 0x003fea0003800000 */
.L_x_262:
[----:B------:R-:W-:Y:S01]  /*87b0*/  MOV R89, 0x4 ;  /* 0x0000000400597802 */ /* 0x000fe20000000f00 */
[----:B------:R-:W-:-:S07]  /*87c0*/  FADD.FTZ R88, R88, R116 ;  /* 0x0000007458587221 */ /* 0x000fce0000010000 */
[----:B------:R-:W-:Y:S05]  /*87d0*/  WARPSYNC.COLLECTIVE R91, `(.L_x_263) ;  /* 0x000000005b087348 */ /* 0x000fea0003c00000 */
[----:B------:R0:W1:Y:S02]  /*87e0*/  SHFL.BFLY P1, R116, R88, R89, R90 ;  /* 0x0c00005958747389 */ /* 0x000064000002005a */
[----:B01----:R-:W-:Y:S05]  /*87f0*/  ENDCOLLECTIVE ;  /* 0x000000000000791b */ /* 0x003fea0003800000 */
.L_x_263:
[----:B------:R-:W-:Y:S02]  /*8800*/  HFMA2 R89, -RZ, RZ, 0, 4.76837158203125e-07 ;  /* 0x00000008ff597431 */ /* 0x000fe400000001ff */
[----:B------:R-:W-:-:S07]  /*8810*/  FADD.FTZ R88, R88, R116 ;  /* 0x0000007458587221 */ /* 0x000fce0000010000 */
[----:B------:R-:W-:Y:S05]  /*8820*/  WARPSYNC.COLLECTIVE R91, `(.L_x_264) ;  /* 0x000000005b087348 */ /* 0x000fea0003c00000 */
[----:B------:R0:W1:Y:S02]  /*8830*/  SHFL.BFLY P1, R116, R88, R89, R90 ;  /* 0x0c00005958747389 */ /* 0x000064000002005a */
[----:B01----:R-:W-:Y:S05]  /*8840*/  ENDCOLLECTIVE ;  /* 0x000000000000791b */ /* 0x003fea0003800000 */
.L_x_264:
[----:B------:R-:W-:Y:S01]  /*8850*/  MOV R89, 0x10 ;  /* 0x0000001000597802 */ /* 0x000fe20000000f00 */
[----:B------:R-:W-:-:S07]  /*8860*/  FADD.FTZ R88, R88, R116 ;  /* 0x0000007458587221 */ /* 0x000fce0000010000 */
[----:B------:R-:W-:Y:S05]  /*8870*/  WARPSYNC.COLLECTIVE R91, `(.L_x_265) ;  /* 0x000000005b087348 */ /* 0x000fea0003c00000 */
[----:B------:R0:W1:Y:S02]  /*8880*/  SHFL.BFLY P1, R116, R88, R89, R90 ;  /* 0x0c00005958747389 */ /* 0x000064000002005a */
[----:B01----:R-:W-:Y:S05]  /*8890*/  ENDCOLLECTIVE ;  /* 0x000000000000791b */ /* 0x003fea0003800000 */
.L_x_265:
[----:B------:R-:W-:Y:S05]  /*88a0*/  BRA `(.L_x_266) ;  /* 0xffffffdc007c7947 */ /* 0x000fea000383ffff */
.L_x_267:
        /* <DEDUP_REMOVED lines=13> */
.L_x_45773:


//--------------------- .text._ZN10layer_norm13ln_fwd_kernelINS_13Kernel_traitsI13__nv_bfloat16S2_S2_S2_fjLj1280ELj1ELj4ELj1ELj16ENS_18Kernel_traits_baseILj1280ES2_S2_S2_S2_fjLj128EEEEELb0ELb1ELb1ELb0EEEvNS_9FwdParamsE --------------------------
	.section	.text._ZN10layer_norm13ln_fwd_kernelINS_13Kernel_traitsI13__nv_bfloat16S2_S2_S2_fjLj1280ELj1ELj4ELj1ELj16ENS_18Kernel_traits_baseILj1280ES2_S2_S2_S2_fjLj128EEEEELb0ELb1ELb1ELb0EEEvNS_9FwdParamsE,"ax",@progbits
	.align	128
        .global         _ZN10layer_norm13ln_fwd_kernelINS_13Kernel_traitsI13__nv_bfloat16S2_S2_S2_fjLj1280ELj1ELj4ELj1ELj16ENS_18Kernel_traits_baseILj1280ES2_S2_S2_S2_fjLj128EEEEELb0ELb1ELb1ELb0EEEvNS_9FwdParamsE
        .type           _ZN10layer_norm13ln_fwd_kernelINS_13Kernel_traitsI13__nv_bfloat16S2_S2_S2_fjLj1280ELj1ELj4ELj1ELj16ENS_18Kernel_traits_baseILj1280ES2_S2_S2_S2_fjLj128EEEEELb0ELb1ELb1ELb0EEEvNS_9FwdParamsE,@function
        .size           _ZN10layer_norm13ln_fwd_kernelINS_13Kernel_traitsI13__nv_bfloat16S2_S2_S2_fjLj1280ELj1ELj4ELj1ELj16ENS_18Kernel_traits_baseILj1280ES2_S2_S2_S2_fjLj128EEEEELb0ELb1ELb1ELb0EEEvNS_9FwdParamsE,(.L_x_45774 - _ZN10layer_norm13ln_fwd_kernelINS_13Kernel_traitsI13__nv_bfloat16S2_S2_S2_fjLj1280ELj1ELj4ELj1ELj16ENS_18Kernel_traits_baseILj1280ES2_S2_S2_S2_fjLj128EEEEELb0ELb1ELb1ELb0EEEvNS_9FwdParamsE)
        .other          _ZN10layer_norm13ln_fwd_kernelINS_13Kernel_traitsI13__nv_bfloat16S2_S2_S2_fjLj1280ELj1ELj4ELj1ELj16ENS_18Kernel_traits_baseILj1280ES2_S2_S2_S2_fjLj128EEEEELb0ELb1ELb1ELb0EEEvNS_9FwdParamsE,@"STO_CUDA_ENTRY STV_DEFAULT"
_ZN10layer_norm13ln_fwd_kernelINS_13Kernel_traitsI13__nv_bfloat16S2_S2_S2_fjLj1280ELj1ELj4ELj1ELj16ENS_18Kernel_traits_baseILj1280ES2_S2_S2_S2_fjLj128EEEEELb0ELb1ELb1ELb0EEEvNS_9FwdParamsE:
.text._ZN10layer_norm13ln_fwd_kernelINS_13Kernel_traitsI13__nv_bfloat16S2_S2_S2_fjLj1280ELj1ELj4ELj1ELj16ENS_18Kernel_traits_baseILj1280ES2_S2_S2_S2_fjLj128EEEEELb0ELb1ELb1ELb0EEEvNS_9FwdParamsE:
        /* <DEDUP_REMOVED lines=59> */
[C---:B------:R-:W-:Y:S01]  /*03b0*/  @P3 IMAD.WIDE.U32 R26, R29.reuse, 0x10, R26 ;  /* 0x000000101d1a3825 */ /* 0x040fe200078e001a */
[----:B------:R2:W5:Y:S04]  /*03c0*/  @P3 LD.E.128 R72, desc[UR6][R24.64] ;  /* 0x0000000618483980 */ /* 0x000568000c101d00 */
[----:B------:R2:W5:Y:S01]  /*03d0*/  @P3 LDG.E.128 R68, desc[UR6][R26.64] ;  /* 0x000000061a443981 */ /* 0x000562000c1e1d00 */
[----:B------:R-:W-:Y:S01]  /*03e0*/  ISETP.GE.U32.AND P0, PT, R2, 0xa0, PT ;  /* 0x000000a00200780c */ /* 0x000fe20003f06070 */
[----:B------:R-:W-:-:S12]  /*03f0*/  @P3 VIADD R29, R29, 0x20 ;  /* 0x000000201d1d3836 */ /* 0x000fd80000000000 */
        /* <DEDUP_REMOVED lines=11> */
.L_x_269:
        /* <DEDUP_REMOVED lines=53> */
.L_x_270:
[----:B------:R-:W-:Y:S05]  /*0800*/  BSYNC.RECONVERGENT B0 ;  /* 0x0000000000007941 */ /* 0x000fea0003800200 */
.L_x_268:
        /* <DEDUP_REMOVED lines=65> */
[----:B012---:R-:W-:-:S07]  /*0c20*/  PRMT R135, R104, 0x7632, R135 ;  /* 0x0000763268877816 */ /* 0x007fce0000000087 */
.L_x_304:
        /* <DEDUP_REMOVED lines=11> */
[----:B------:R-:W-:-:S04]  /*0ce0*/  LEA.HI R163, R163, R162, RZ, 0x3 ;  /* 0x000000a2a3a37211 */ /* 0x000fc800078f18ff */
[----:B------:R-:W-:Y:S02]  /*0cf0*/  LEA.HI.SX32 R181, R163, R0, 0x1d ;  /* 0x00000000a3b57211 */ /* 0x000fe400078feaff */
[----:B--2---:R-:W-:-:S13]  /*0d00*/  ISETP.GE.AND P2, PT, R182, 0x1, PT ;  /* 0x00000001b600780c */ /* 0x004fda0003f46270 */
[----:B------:R-:W1:Y:S01]  /*0d10*/  @P2 S2R R183, SR_TID.X ;  /* 0x0000000000b72919 */ /* 0x000e620000002100 */
[----:B------:R-:W-:-:S04]  /*0d20*/  @P2 VIADD R179, R182, 0xffffffff ;  /* 0xffffffffb6b32836 */ /* 0x000fc80000000000 */
[----:B------:R-:W-:-:S05]  /*0d30*/  @P2 IMAD R179, R179, R180, RZ ;  /* 0x000000b4b3b32224 */ /* 0x000fca00078e02ff */
[----:B------:R-:W-:-:S04]  /*0d40*/  @P2 SHF.R.S32.HI R118, RZ, 0x1f, R179 ;  /* 0x0000001fff762819 */ /* 0x000fc800000114b3 */
[----:B------:R-:W-:Y:S02]  /*0d50*/  @P2 LEA.HI R179, R118, R179, RZ, 0x3 ;  /* 0x000000b376b32211 */ /* 0x000fe400078f18ff */
[----:B-1----:R-:W-:Y:S01]  /*0d60*/  @P2 LOP3.LUT R0, R183, 0x1f, RZ, 0xc0, !PT ;  /* 0x0000001fb7002812 */ /* 0x002fe200078ec0ff */
[----:B------:R-:W-:-:S03]  /*0d70*/  HFMA2 R183, -RZ, RZ, 0, 0 ;  /* 0x00000000ffb77431 */ /* 0x000fc600000001ff */
[----:B------:R-:W-:Y:S01]  /*0d80*/  @P2 LEA.HI.SX32 R183, R179, R0, 0x1d ;  /* 0x00000000b3b72211 */ /* 0x000fe200078feaff */
[----:B0-----:R-:W-:Y:S06]  /*0d90*/  @!P0 BRA `(.L_x_272) ;  /* 0x00000008007c8947 */ /* 0x001fec0003800000 */
[----:B------:R-:W-:Y:S04]  /*0da0*/  BSSY.RECONVERGENT B1, `(.L_x_273) ;  /* 0x0000005000017945 */ /* 0x000fe80003800200 */
[----:B------:R-:W-:Y:S05]  /*0db0*/  @!P2 BRA `(.L_x_274) ;  /* 0x00000000000ca947 */ /* 0x000fea0003800000 */
[----:B------:R-:W0:Y:S02]  /*0dc0*/  LDC.64 R52, c[0x0][0x390] ;  /* 0x0000e400ff347b82 */ /* 0x000e240000000a00 */
[----:B0-----:R-:W-:-:S06]  /*0dd0*/  IMAD.WIDE.U32 R52, R183, 0x10, R52 ;  /* 0x00000010b7347825 */ /* 0x001fcc00078e0034 */
[----:B------:R-:W5:Y:S02]  /*0de0*/  LDG.E.128 R52, desc[UR6][R52.64] ;  /* 0x0000000634347981 */ /* 0x000f64000c1e1d00 */
.L_x_274:
[----:B------:R-:W-:Y:S05]  /*0df0*/  BSYNC.RECONVERGENT B1 ;  /* 0x0000000000017941 */ /* 0x000fea0003800200 */
.L_x_273:
        /* <DEDUP_REMOVED lines=9> */
[----:B------:R-:W-:Y:S01]  /*0e90*/  @P1 IMAD.U32 R186, R132, 0x10000, RZ ;  /* 0x0001000084ba1824 */ /* 0x000fe200078e00ff */
[----:B------:R-:W-:Y:S02]  /*0ea0*/  @P1 SHF.L.U32 R116, R52, 0x10, RZ ;  /* 0x0000001034741819 */ /* 0x000fe400000006ff */
[----:B------:R-:W-:Y:S02]  /*0eb0*/  @P1 SHF.L.U32 R117, R117, 0x10, RZ ;  /* 0x0000001075751819 */ /* 0x000fe400000006ff */
[C---:B------:R-:W-:Y:S01]  /*0ec0*/  @P1 PRMT R141, R53.reuse, 0x7632, R141 ;  /* 0x00007632358d1816 */ /* 0x040fe2000000008d */
[----:B------:R-:W1:Y:S01]  /*0ed0*/  @P1 LDC R119, c[0x0][0x40c] ;  /* 0x00010300ff771b82 */ /* 0x000e620000000800 */
[----:B------:R-:W-:Y:S02]  /*0ee0*/  @P1 SHF.L.U32 R140, R53, 0x10, RZ ;  /* 0x00000010358c1819 */ /* 0x000fe400000006ff */
[----:B------:R-:W-:-:S05]  /*0ef0*/  @P1 SHF.L.U32 R141, R141, 0x10, RZ ;  /* 0x000000108d8d1819 */ /* 0x000fca00000006ff */
[----:B------:R-:W3:Y:S08]  /*0f00*/  @P1 LDC R163, c[0x0][0x40c] ;  /* 0x00010300ffa31b82 */ /* 0x000ef00000000800 */
[----:B------:R-:W4:Y:S01]  /*0f10*/  @P1 LDC R142, c[0x0][0x40c] ;  /* 0x00010300ff8e1b82 */ /* 0x000f220000000800 */
[----:B0-----:R-:W-:Y:S01]  /*0f20*/  @P1 FMUL.FTZ R118, R117, R118 ;  /* 0x0000007675761220 */ /* 0x001fe20000410000 */
[----:B------:R-:W-:-:S06]  /*0f30*/  @P1 IMAD.U32 R117, R104, 0x10000, RZ ;  /* 0x0001000068751824 */ /* 0x000fcc00078e00ff */
[----:B------:R-:W0:Y:S01]  /*0f40*/  @P1 LDC R184, c[0x0][0x40c] ;  /* 0x00010300ffb81b82 */ /* 0x000e220000000800 */
[----:B-1----:R-:W-:Y:S01]  /*0f50*/  @P1 FMUL.FTZ R116, R116, R119 ;  /* 0x0000007774741220 */ /* 0x002fe20000410000 */
[----:B------:R-:W-:-:S06]  /*0f60*/  @P1 SHF.L.U32 R119, R135, 0x10, RZ ;  /* 0x0000001087771819 */ /* 0x000fcc00000006ff */
[----:B------:R-:W1:Y:S01]  /*0f70*/  @P1 LDC R179, c[0x0][0x40c] ;  /* 0x00010300ffb31b82 */ /* 0x000e620000000800 */
[----:B---3--:R-:W-:-:S07]  /*0f80*/  @P1 FMUL.FTZ R140, R140, R163 ;  /* 0x000000a38c8c1220 */ /* 0x008fce0000410000 */
[----:B------:R-:W3:Y:S01]  /*0f90*/  @P1 LDC R162, c[0x0][0x40c] ;  /* 0x00010300ffa21b82 */ /* 0x000ee20000000800 */
[----:B----4-:R-:W-:Y:S01]  /*0fa0*/  @P1 FMUL.FTZ R141, R141, R142 ;  /* 0x0000008e8d8d1220 */ /* 0x010fe20000410000 */
[----:B------:R-:W-:-:S05]  /*0fb0*/  @P1 PRMT R142, R54, 0x7632, R142 ;  /* 0x00007632368e1816 */ /* 0x000fca000000008e */
[----:B------:R-:W-:Y:S01]  /*0fc0*/  @P1 IMAD.U32 R142, R142, 0x10000, RZ ;  /* 0x000100008e8e1824 */ /* 0x000fe200078e00ff */
[----:B------:R-:W4:Y:S01]  /*0fd0*/  @P1 LDC R194, c[0x0][0x40c] ;  /* 0x00010300ffc21b82 */ /* 0x000f220000000800 */
[C---:B--2---:R-:W-:Y:S01]  /*0fe0*/  @P1 PRMT R138, R48.reuse, 0x7632, R138 ;  /* 0x00007632308a1816 */ /* 0x044fe2000000008a */
[C---:B------:R-:W-:Y:S01]  /*0ff0*/  @P1 IMAD.U32 R143, R48.reuse, 0x10000, RZ ;  /* 0x00010000308f1824 */ /* 0x040fe200078e00ff */
[----:B------:R-:W-:Y:S01]  /*1000*/  @!P1 PRMT R137, R48, 0x7632, R137 ;  /* 0x0000763230899816 */ /* 0x000fe20000000089 */
[----:B------:R-:W-:Y:S01]  /*1010*/  @P1 IMAD.U32 R163, R49, 0x10000, RZ ;  /* 0x0001000031a31824 */ /* 0x000fe200078e00ff */
[----:B------:R-:W-:Y:S02]  /*1020*/  @P1 SHF.L.U32 R139, R138, 0x10, RZ ;  /* 0x000000108a8b1819 */ /* 0x000fe400000006ff */
[----:B------:R-:W-:Y:S01]  /*1030*/  @!P1 SHF.L.U32 R136, R48, 0x10, RZ ;  /* 0x0000001030889819 */ /* 0x000fe200000006ff */
[----:B------:R-:W-:Y:S01]  /*1040*/  @P1 FFMA.FTZ R136, R116, R117, R143 ;  /* 0x0000007574881223 */ /* 0x000fe2000001008f */
[----:B------:R-:W-:Y:S01]  /*1050*/  @P1 IMAD.U32 R117, R105, 0x10000, RZ ;  /* 0x0001000069751824 */ /* 0x000fe200078e00ff */
[----:B------:R-:W-:Y:S01]  /*1060*/  @!P1 SHF.L.U32 R137, R137, 0x10, RZ ;  /* 0x0000001089899819 */ /* 0x000fe200000006ff */
[----:B------:R-:W-:Y:S01]  /*1070*/  @P1 FFMA.FTZ R137, R118, R119, R139 ;  /* 0x0000007776891223 */ /* 0x000fe2000001008b */
[----:B------:R-:W-:-:S02]  /*1080*/  @P1 PRMT R118, R49, 0x7632, R118 ;  /* 0x0000763231761816 */ /* 0x000fc40000000076 */
[----:B------:R-:W-:Y:S01]  /*1090*/  @!P1 SHF.L.U32 R138, R49, 0x10, RZ ;  /* 0x00000010318a9819 */ /* 0x000fe200000006ff */
[----:B------:R-:W-:Y:S01]  /*10a0*/  @P1 FFMA.FTZ R138, R140, R117, R163 ;  /* 0x000000758c8a1223 */ /* 0x000fe200000100a3 */
[C---:B------:R-:W-:Y:S01]  /*10b0*/  @P1 SHF.L.U32 R143, R55.reuse, 0x10, RZ ;  /* 0x00000010378f1819 */ /* 0x040fe200000006ff */
[----:B-1----:R-:W-:Y:S01]  /*10c0*/  @P1 FMUL.FTZ R117, R142, R179 ;  /* 0x000000b38e751220 */ /* 0x002fe20000410000 */
[----:B------:R-:W-:Y:S02]  /*10d0*/  @P1 PRMT R140, R55, 0x7632, R140 ;  /* 0x00007632378c1816 */ /* 0x000fe4000000008c */
[----:B------:R-:W-:Y:S01]  /*10e0*/  @P1 SHF.L.U32 R116, R134, 0x10, RZ ;  /* 0x0000001086741819 */ /* 0x000fe200000006ff */
[----:B0-----:R-:W-:Y:S01]  /*10f0*/  @P1 FMUL.FTZ R163, R143, R184 ;  /* 0x000000b88fa31220 */ /* 0x001fe20000410000 */
[----:B------:R-:W-:Y:S02]  /*1100*/  @P1 SHF.L.U32 R119, R54, 0x10, RZ ;  /* 0x0000001036771819 */ /* 0x000fe400000006ff */
[----:B------:R-:W-:-:S02]  /*1110*/  @!P1 PRMT R139, R49, 0x7632, R139 ;  /* 0x00007632318b9816 */ /* 0x000fc4000000008b */
[----:B------:R-:W-:Y:S01]  /*1120*/  @P1 SHF.L.U32 R118, R118, 0x10, RZ ;  /* 0x0000001076761819 */ /* 0x000fe200000006ff */
[----:B---3--:R-:W-:Y:S01]  /*1130*/  @P1 FMUL.FTZ R119, R119, R162 ;  /* 0x000000a277771220 */ /* 0x008fe20000410000 */
[----:B------:R-:W-:Y:S02]  /*1140*/  @P1 SHF.L.U32 R185, R140, 0x10, RZ ;  /* 0x000000108cb91819 */ /* 0x000fe400000006ff */
[----:B------:R-:W-:Y:S02]  /*1150*/  @P1 PRMT R143, R50, 0x7632, R143 ;  /* 0x00007632328f1816 */ /* 0x000fe4000000008f */
[----:B------:R-:W-:Y:S01]  /*1160*/  @P1 PRMT R187, R51, 0x7632, R187 ;  /* 0x0000763233bb1816 */ /* 0x000fe200000000bb */
[----:B----4-:R-:W-:Y:S01]  /*1170*/  @P1 FMUL.FTZ R185, R185, R194 ;  /* 0x000000c2b9b91220 */ /* 0x010fe20000410000 */
[----:B------:R-:W-:Y:S01]  /*1180*/  @!P1 SHF.L.U32 R139, R139, 0x10, RZ ;  /* 0x000000108b8b9819 */ /* 0x000fe200000006ff */
[----:B------:R-:W-:Y:S01]  /*1190*/  @P1 FFMA.FTZ R139, R141, R116, R118 ;  /* 0x000000748d8b1223 */ /* 0x000fe20000010076 */
[C---:B------:R-:W-:Y:S01]  /*11a0*/  @!P1 PRMT R179, R51.reuse, 0x7632, R179 ;  /* 0x0000763233b39816 */ /* 0x040fe200000000b3 */
[----:B------:R-:W-:Y:S01]  /*11b0*/  @!P1 IMAD.U32 R141, R51, 0x10000, RZ ;  /* 0x00010000338d9824 */ /* 0x000fe200078e00ff */
[----:B------:R-:W-:-:S02]  /*11c0*/  @P1 SHF.L.U32 R116, R106, 0x10, RZ ;  /* 0x000000106a741819 */ /* 0x000fc400000006ff */
[----:B------:R-:W-:Y:S02]  /*11d0*/  @P1 SHF.L.U32 R118, R133, 0x10, RZ ;  /* 0x0000001085761819 */ /* 0x000fe400000006ff */
[----:B------:R-:W-:Y:S02]  /*11e0*/  @P1 SHF.L.U32 R184, R107, 0x10, RZ ;  /* 0x000000106bb81819 */ /* 0x000fe400000006ff */
[C---:B------:R-:W-:Y:S02]  /*11f0*/  @P1 SHF.L.U32 R190, R50.reuse, 0x10, RZ ;  /* 0x0000001032be1819 */ /* 0x040fe400000006ff */
[C---:B------:R-:W-:Y:S02]  /*1200*/  @!P1 PRMT R142, R50.reuse, 0x7632, R142 ;  /* 0x00007632328e9816 */ /* 0x040fe4000000008e */
[----:B------:R-:W-:Y:S02]  /*1210*/  @P1 SHF.L.U32 R192, R51, 0x10, RZ ;  /* 0x0000001033c01819 */ /* 0x000fe400000006ff */
[----:B------:R-:W-:Y:S01]  /*1220*/  @P1 SHF.L.U32 R162, R143, 0x10, RZ ;  /* 0x000000108fa21819 */ /* 0x000fe200000006ff */
[----:B------:R-:W-:Y:S01]  /*1230*/  @!P1 IMAD.U32 R143, R179, 0x10000, RZ ;  /* 0x00010000b38f9824 */ /* 0x000fe200078e00ff */
[----:B------:R-:W-:Y:S01]  /*1240*/  @P1 SHF.L.U32 R188, R187, 0x10, RZ ;  /* 0x00000010bbbc1819 */ /* 0x000fe200000006ff */
[----:B------:R-:W-:Y:S01]  /*1250*/  @P1 FFMA.FTZ R141, R163, R184, R192 ;  /* 0x000000b8a38d1223 */ /* 0x000fe200000100c0 */
[----:B------:R-:W-:Y:S01]  /*1260*/  @!P1 SHF.L.U32 R140, R50, 0x10, RZ ;  /* 0x00000010328c9819 */ /* 0x000fe200000006ff */
[----:B------:R-:W-:Y:S01]  /*1270*/  @P1 FFMA.FTZ R140, R119, R116, R190 ;  /* 0x00000074778c1223 */ /* 0x000fe200000100be */
[----:B------:R-:W-:Y:S01]  /*1280*/  @!P1 SHF.L.U32 R142, R142, 0x10, RZ ;  /* 0x000000108e8e9819 */ /* 0x000fe200000006ff */
        /* <DEDUP_REMOVED lines=15> */
.L_x_275:
[----:B------:R-:W0:Y:S01]  /*1380*/  @P2 LDC R118, c[0x0][0x40c] ;  /* 0x00010300ff762b82 */ /* 0x000e220000000800 */
[C---:B-----5:R-:W-:Y:S02]  /*1390*/  @P2 SHF.L.U32 R117, R52.reuse, 0x10, RZ ;  /* 0x0000001034752819 */ /* 0x060fe400000006ff */
[----:B------:R-:W-:Y:S02]  /*13a0*/  CS2R R136, SRZ ;  /* 0x0000000000887805 */ /* 0x000fe4000001ff00 */
[----:B------:R-:W-:Y:S01]  /*13b0*/  @P2 PRMT R116, R52, 0x7632, R116 ;  /* 0x0000763234742816 */ /* 0x000fe20000000074 */
[----:B------:R-:W-:Y:S01]  /*13c0*/  @P2 IMAD.U32 R162, R55, 0x10000, RZ ;  /* 0x0001000037a22824 */ /* 0x000fe200078e00ff */
[----:B------:R-:W-:Y:S01]  /*13d0*/  @P2 SHF.L.U32 R139, R135, 0x10, RZ ;  /* 0x00000010878b2819 */ /* 0x000fe200000006ff */
[----:B------:R-:W-:Y:S01]  /*13e0*/  @P2 IMAD.U32 R179, R107, 0x10000, RZ ;  /* 0x000100006bb32824 */ /* 0x000fe200078e00ff */
[----:B------:R-:W-:Y:S01]  /*13f0*/  @P2 SHF.L.U32 R116, R116, 0x10, RZ ;  /* 0x0000001074742819 */ /* 0x000fe200000006ff */
[----:B------:R-:W1:Y:S01]  /*1400*/  @P2 LDC R119, c[0x0][0x40c] ;  /* 0x00010300ff772b82 */ /* 0x000e620000000800 */
[----:B------:R-:W-:-:S02]  /*1410*/  @P2 SHF.L.U32 R138, R53, 0x10, RZ ;  /* 0x00000010358a2819 */ /* 0x000fc400000006ff */
[----:B------:R-:W-:-:S05]  /*1420*/  @P2 SHF.L.U32 R186, R132, 0x10, RZ ;  /* 0x0000001084ba2819 */ /* 0x000fca00000006ff */
[----:B------:R-:W2:Y:S08]  /*1430*/  @P2 LDC R140, c[0x0][0x40c] ;  /* 0x00010300ff8c2b82 */ /* 0x000eb00000000800 */
[----:B------:R-:W3:Y:S01]  /*1440*/  @P2 LDC R141, c[0x0][0x40c] ;  /* 0x00010300ff8d2b82 */ /* 0x000ee20000000800 */
[----:B0-----:R-:W-:Y:S01]  /*1450*/  @P2 FMUL.FTZ R118, R117, R118 ;  /* 0x0000007675762220 */ /* 0x001fe20000410000 */
[----:B------:R-:W-:-:S04]  /*1460*/  @P2 PRMT R117, R53, 0x7632, R117 ;  /* 0x0000763235752816 */ /* 0x000fc80000000075 */
[----:B------:R-:W-:Y:S02]  /*1470*/  @P2 SHF.L.U32 R117, R117, 0x10, RZ ;  /* 0x0000001075752819 */ /* 0x000fe400000006ff */
[----:B------:R-:W0:Y:S01]  /*1480*/  @P2 LDC R163, c[0x0][0x40c] ;  /* 0x00010300ffa32b82 */ /* 0x000e220000000800 */
[----:B-1----:R-:W-:Y:S01]  /*1490*/  @P2 FMUL.FTZ R116, R116, R119 ;  /* 0x0000007774742220 */ /* 0x002fe20000410000 */
[----:B------:R-:W-:-:S03]  /*14a0*/  @P2 IMAD.U32 R119, R104, 0x10000, RZ ;  /* 0x0001000068772824 */ /* 0x000fc600078e00ff */
[----:B------:R-:W-:Y:S01]  /*14b0*/  @P2 FMUL.FTZ R137, R116, R139 ;  /* 0x0000008b74892220 */ /* 0x000fe20000410000 */
[----:B------:R-:W-:Y:S01]  /*14c0*/  @P2 PRMT R116, R54, 0x7632, R116 ;  /* 0x0000763236742816 */ /* 0x000fe20000000074 */
[----:B------:R-:W-:Y:S01]  /*14d0*/  @P2 FMUL.FTZ R136, R118, R119 ;  /* 0x0000007776882220 */ /* 0x000fe20000410000 */
[----:B------:R-:W1:Y:S01]  /*14e0*/  @P2 LDC R142, c[0x0][0x40c] ;  /* 0x00010300ff8e2b82 */ /* 0x000e620000000800 */
[----:B--2---:R-:W-:Y:S01]  /*14f0*/  @P2 FMUL.FTZ R117, R117, R140 ;  /* 0x0000008c75752220 */ /* 0x004fe20000410000 */
[----:B------:R-:W-:Y:S01]  /*1500*/  @P2 SHF.L.U32 R140, R134, 0x10, RZ ;  /* 0x00000010868c2819 */ /* 0x000fe200000006ff */
[----:B------:R-:W-:Y:S01]  /*1510*/  @P2 IMAD.U32 R118, R105, 0x10000, RZ ;  /* 0x0001000069762824 */ /* 0x000fe200078e00ff */
[----:B------:R-:W-:Y:S02]  /*1520*/  @P2 SHF.L.U32 R119, R54, 0x10, RZ ;  /* 0x0000001036772819 */ /* 0x000fe400000006ff */
[----:B------:R-:W-:Y:S02]  /*1530*/  @P2 SHF.L.U32 R116, R116, 0x10, RZ ;  /* 0x0000001074742819 */ /* 0x000fe400000006ff */
[----:B------:R-:W2:Y:S01]  /*1540*/  @P2 LDC R143, c[0x0][0x40c] ;  /* 0x00010300ff8f2b82 */ /* 0x000ea20000000800 */
[----:B---3--:R-:W-:Y:S01]  /*1550*/  @P2 FMUL.FTZ R141, R138, R141 ;  /* 0x0000008d8a8d2220 */ /* 0x008fe20000410000 */
[----:B------:R-:W-:-:S02]  /*1560*/  CS2R R138, SRZ ;  /* 0x00000000008a7805 */ /* 0x000fc4000001ff00 */
[----:B------:R-:W-:Y:S01]  /*1570*/  @P2 FMUL.FTZ R139, R117, R140 ;  /* 0x0000008c758b2220 */ /* 0x000fe20000410000 */
[----:B------:R-:W-:Y:S01]  /*1580*/  @P2 PRMT R117, R55, 0x7632, R117 ;  /* 0x0000763237752816 */ /* 0x000fe20000000075 */
[----:B------:R-:W-:Y:S01]  /*1590*/  @P2 FMUL.FTZ R138, R141, R118 ;  /* 0x000000768d8a2220 */ /* 0x000fe20000410000 */
[----:B------:R-:W-:Y:S01]  /*15a0*/  @P2 SHF.L.U32 R118, R106, 0x10, RZ ;  /* 0x000000106a762819 */ /* 0x000fe200000006ff */
[----:B------:R-:W3:Y:S01]  /*15b0*/  @P2 LDC R184, c[0x0][0x40c] ;  /* 0x00010300ffb82b82 */ /* 0x000ee20000000800 */
[----:B------:R-:W-:Y:S01]  /*15c0*/  @P2 SHF.L.U32 R117, R117, 0x10, RZ ;  /* 0x0000001075752819 */ /* 0x000fe200000006ff */
[----:B0-----:R-:W-:Y:S01]  /*15d0*/  @P2 FMUL.FTZ R162, R162, R163 ;  /* 0x000000a3a2a22220 */ /* 0x001fe20000410000 */
[----:B------:R-:W-:Y:S02]  /*15e0*/  @P2 SHF.L.U32 R163, R133, 0x10, RZ ;  /* 0x0000001085a32819 */ /* 0x000fe400000006ff */
[----:B------:R-:W-:Y:S02]  /*15f0*/  CS2R R140, SRZ ;  /* 0x00000000008c7805 */ /* 0x000fe4000001ff00 */
[----:B------:R-:W-:Y:S01]  /*1600*/  @P2 FMUL.FTZ R141, R162, R179 ;  /* 0x000000b3a28d2220 */ /* 0x000fe20000410000 */
[----:B-1----:R-:W-:-:S04]  /*1610*/  @P2 FMUL.FTZ R119, R119, R142 ;  /* 0x0000008e77772220 */ /* 0x002fc80000410000 */
[----:B------:R-:W-:Y:S01]  /*1620*/  F2FP.BF16.F32.PACK_AB R179, RZ, R141 ;  /* 0x0000008dffb3723e */ /* 0x000fe200000010ff */
[----:B------:R-:W-:Y:S01]  /*1630*/  @P2 FMUL.FTZ R140, R119, R118 ;  /* 0x00000076778c2220 */ /* 0x000fe20000410000 */
[----:B------:R-:W-:Y:S02]  /*1640*/  F2FP.BF16.F32.PACK_AB R118, RZ, R138 ;  /* 0x0000008aff76723e */ /* 0x000fe400000010ff */
[----:B------:R-:W-:Y:S01]  /*1650*/  F2FP.BF16.F32.PACK_AB R119, RZ, R139 ;  /* 0x0000008bff77723e */ /* 0x000fe200000010ff */
[----:B--2---:R-:W-:Y:S01]  /*1660*/  @P2 FMUL.FTZ R116, R116, R143 ;  /* 0x0000008f74742220 */ /* 0x004fe20000410000 */
[----:B------:R-:W-:Y:S02]  /*1670*/  CS2R R142, SRZ ;  /* 0x00000000008e7805 */ /* 0x000fe4000001ff00 */
[----:B------:R-:W-:Y:S01]  /*1680*/  F2FP.BF16.F32.PACK_AB R162, RZ, R140 ;  /* 0x0000008cffa2723e */ /* 0x000fe200000010ff */
[----:B------:R-:W-:Y:S01]  /*1690*/  @P2 FMUL.FTZ R142, R116, R163 ;  /* 0x000000a3748e2220 */ /* 0x000fe20000410000 */
[----:B------:R-:W-:Y:S01]  /*16a0*/  F2FP.BF16.F32.PACK_AB R116, RZ, R136 ;  /* 0x00000088ff74723e */ /* 0x000fe200000010ff */
[----:B---3--:R-:W-:-:S03]  /*16b0*/  @P2 FMUL.FTZ R117, R117, R184 ;  /* 0x000000b875752220 */ /* 0x008fc60000410000 */
[----:B------:R-:W-:Y:S01]  /*16c0*/  F2FP.BF16.F32.PACK_AB R163, RZ, R142 ;  /* 0x0000008effa3723e */ /* 0x000fe200000010ff */
[----:B------:R-:W-:Y:S01]  /*16d0*/  @P2 FMUL.FTZ R143, R117, R186 ;  /* 0x000000ba758f2220 */ /* 0x000fe20000410000 */
[----:B------:R-:W-:-:S04]  /*16e0*/  F2FP.BF16.F32.PACK_AB R117, RZ, R137 ;  /* 0x00000089ff75723e */ /* 0x000fc800000010ff */
[----:B------:R-:W-:Y:S02]  /*16f0*/  F2FP.BF16.F32.PACK_AB R184, RZ, R143 ;  /* 0x0000008fffb8723e */ /* 0x000fe400000010ff */
[----:B------:R-:W-:Y:S02]  /*1700*/  PRMT R116, R116, 0x5410, R117 ;  /* 0x0000541074747816 */ /* 0x000fe40000000075 */
[----:B------:R-:W-:Y:S02]  /*1710*/  PRMT R117, R118, 0x5410, R119 ;  /* 0x0000541076757816 */ /* 0x000fe40000000077 */
[----:B------:R-:W-:Y:S02]  /*1720*/  PRMT R118, R162, 0x5410, R163 ;  /* 0x00005410a2767816 */ /* 0x000fe400000000a3 */
[----:B------:R-:W-:-:S07]  /*1730*/  PRMT R119, R179, 0x5410, R184 ;  /* 0x00005410b3777816 */ /* 0x000fce00000000b8 */
.L_x_276:
[----:B------:R-:W0:Y:S01]  /*1740*/  LDC.64 R162, c[0x0][0x3a8] ;  /* 0x0000ea00ffa27b82 */ /* 0x000e220000000a00 */
[----:B------:R-:W-:Y:S01]  /*1750*/  IADD3 R183, PT, PT, R183, 0x20, RZ ;  /* 0x00000020b7b77810 */ /* 0x000fe20007ffe0ff */
[C---:B0-----:R-:W-:Y:S01]  /*1760*/  IMAD.WIDE.U32 R162, R181.reuse, 0x10, R162 ;  /* 0x00000010b5a27825 */ /* 0x041fe200078e00a2 */
[----:B------:R-:W-:-:S04]  /*1770*/  IADD3 R181, PT, PT, R181, 0x20, RZ ;  /* 0x00000020b5b57810 */ /* 0x000fc80007ffe0ff */
[----:B------:R0:W-:Y:S03]  /*1780*/  STG.E.128 desc[UR6][R162.64], R116 ;  /* 0x00000074a2007986 */ /* 0x0001e6000c101d06 */
.L_x_272:
[----:B------:R-:W-:Y:S05]  /*1790*/  BSYNC.RECONVERGENT B0 ;  /* 0x0000000000007941 */ /* 0x000fea0003800200 */
.L_x_271:
[----:B------:R-:W-:Y:S01]  /*17a0*/  ISETP.GE.U32.AND P1, PT, R2, 0x40, PT ;  /* 0x000000400200780c */ /* 0x000fe20003f26070 */
[----:B------:R-:W-:Y:S03]  /*17b0*/  BSSY.RECONVERGENT B0, `(.L_x_277) ;  /* 0x0000094000007945 */ /* 0x000fe60003800200 */
[----:B------:R-:W-:-:S09]  /*17c0*/  P2R R179, PR, RZ, 0x2 ;  /* 0x00000002ffb37803 */ /* 0x000fd20000000000 */
[----:B------:R-:W-:Y:S05]  /*17d0*/  @!P1 BRA `(.L_x_278) ;  /* 0x0000000800449947 */ /* 0x000fea0003800000 */
[----:B------:R-:W-:Y:S01]  /*17e0*/  ISETP.NE.U32.AND P1, PT, RZ, UR4, PT ;  /* 0x00000004ff007c0c */ /* 0x000fe2000bf25070 */
[----:B0-----:R-:W0:Y:S03]  /*17f0*/  @P2 LDC.64 R118, c[0x0][0x390] ;  /* 0x0000e400ff762b82 */ /* 0x001e260000000a00 */
[----:B------:R-:W-:-:S13]  /*1800*/  ISETP.NE.AND.EX P1, PT, RZ, UR5, PT, P1 ;  /* 0x00000005ff007c0c */ /* 0x000fda000bf25310 */
[----:B------:R-:W1:Y:S01]  /*1810*/  @P1 LDC.64 R116, c[0x0][0x3a0] ;  /* 0x0000e800ff741b82 */ /* 0x000e620000000a00 */
[----:B0-----:R-:W-:-:S05]  /*1820*/  @P2 IMAD.WIDE.U32 R118, R183, 0x10, R118 ;  /* 0x00000010b7762825 */ /* 0x001fca00078e0076 */
[----:B------:R0:W5:Y:S01]  /*1830*/  @P2 LDG.E.128 R52, desc[UR6][R118.64] ;  /* 0x0000000676342981 */ /* 0x000162000c1e1d00 */
[----:B-1----:R-:W-:-:S05]  /*1840*/  @P1 IMAD.WIDE.U32 R116, R181, 0x10, R116 ;  /* 0x00000010b5741825 */ /* 0x002fca00078e0074 */
[----:B------:R0:W5:Y:S01]  /*1850*/  @P1 LDG.E.128 R48, desc[UR6][R116.64] ;  /* 0x0000000674301981 */ /* 0x000162000c1e1d00 */
[----:B------:R-:W-:Y:S05]  /*1860*/  @!P1 BRA `(.L_x_279) ;  /* 0x00000004001c9947 */ /* 0x000fea0003800000 */
[----:B------:R-:W-:Y:S01]  /*1870*/  ISETP.GT.AND P1, PT, R182, RZ, PT ;  /* 0x000000ffb600720c */ /* 0x000fe20003f24270 */
[----:B-----5:R-:W-:Y:S01]  /*1880*/  IMAD.U32 R149, R49, 0x10000, RZ ;  /* 0x0001000031957824 */ /* 0x020fe200078e00ff */
[C---:B0-----:R-:W-:Y:S02]  /*1890*/  PRMT R116, R48.reuse, 0x7632, R116 ;  /* 0x0000763230747816 */ /* 0x041fe40000000074 */
[----:B------:R-:W-:Y:S02]  /*18a0*/  SHF.L.U32 R144, R48, 0x10, RZ ;  /* 0x0000001030907819 */ /* 0x000fe400000006ff */
[----:B------:R-:W-:-:S07]  /*18b0*/  SHF.L.U32 R145, R116, 0x10, RZ ;  /* 0x0000001074917819 */ /* 0x000fce00000006ff */
[----:B------:R-:W0:Y:S01]  /*18c0*/  @P1 LDC R118, c[0x0][0x40c] ;  /* 0x00010300ff761b82 */ /* 0x000e220000000800 */
[----:B------:R-:W-:Y:S01]  /*18d0*/  @P1 IMAD.U32 R117, R52, 0x10000, RZ ;  /* 0x0001000034751824 */ /* 0x000fe200078e00ff */
[----:B------:R-:W-:Y:S01]  /*18e0*/  @P1 SHF.L.U32 R116, R92, 0x10, RZ ;  /* 0x000000105c741819 */ /* 0x000fe200000006ff */
[----:B------:R-:W-:Y:S01]  /*18f0*/  @P1 IMAD.U32 R119, R131, 0x10000, RZ ;  /* 0x0001000083771824 */ /* 0x000fe200078e00ff */
[----:B------:R-:W-:-:S04]  /*1900*/  @P1 PRMT R146, R53, 0x7632, R146 ;  /* 0x0000763235921816 */ /* 0x000fc80000000092 */
[----:B------:R-:W1:Y:S01]  /*1910*/  @P1 LDC R148, c[0x0][0x40c] ;  /* 0x00010300ff941b82 */ /* 0x000e620000000800 */
[----:B------:R-:W-:-:S07]  /*1920*/  @P1 SHF.L.U32 R146, R146, 0x10, RZ ;  /* 0x0000001092921819 */ /* 0x000fce00000006ff */
[----:B------:R-:W2:Y:S08]  /*1930*/  @P1 LDC R150, c[0x0][0x40c] ;  /* 0x00010300ff961b82 */ /* 0x000eb00000000800 */
[----:B------:R-:W3:Y:S01]  /*1940*/  @P1 LDC R151, c[0x0][0x40c] ;  /* 0x00010300ff971b82 */ /* 0x000ee20000000800 */
[----:B0-----:R-:W-:Y:S01]  /*1950*/  @P1 FMUL.FTZ R147, R117, R118 ;  /* 0x0000007675931220 */ /* 0x001fe20000410000 */
[----:B------:R-:W-:-:S03]  /*1960*/  @P1 PRMT R117, R52, 0x7632, R117 ;  /* 0x0000763234751816 */ /* 0x000fc60000000075 */
[----:B------:R-:W-:Y:S01]  /*1970*/  @P1 FFMA.FTZ R144, R147, R116, R144 ;  /* 0x0000007493901223 */ /* 0x000fe20000010090 */
[----:B------:R-:W-:Y:S02]  /*1980*/  @P1 SHF.L.U32 R117, R117, 0x10, RZ ;  /* 0x0000001075751819 */ /* 0x000fe400000006ff */
[----:B------:R-:W0:Y:S01]  /*1990*/  @P1 LDC R162, c[0x0][0x40c] ;  /* 0x00010300ffa21b82 */ /* 0x000e220000000800 */
[----:B------:R-:W-:Y:S02]  /*19a0*/  PRMT R116, R49, 0x7632, R116 ;  /* 0x0000763231747816 */ /* 0x000fe40000000074 */
[----:B-1----:R-:W-:Y:S01]  /*19b0*/  @P1 FMUL.FTZ R118, R117, R148 ;  /* 0x0000009475761220 */ /* 0x002fe20000410000 */
[----:B------:R-:W-:Y:S02]  /*19c0*/  @P1 SHF.L.U32 R117, R53, 0x10, RZ ;  /* 0x0000001035751819 */ /* 0x000fe400000006ff */
[----:B------:R-:W-:Y:S01]  /*19d0*/  SHF.L.U32 R147, R116, 0x10, RZ ;  /* 0x0000001074937819 */ /* 0x000fe200000006ff */
[----:B------:R-:W-:Y:S01]  /*19e0*/  @P1 FFMA.FTZ R145, R118, R119, R145 ;  /* 0x0000007776911223 */ /* 0x000fe20000010091 */
[----:B------:R-:W1:Y:S01]  /*19f0*/  @P1 LDC R184, c[0x0][0x40c] ;  /* 0x00010300ffb81b82 */ /* 0x000e620000000800 */
[----:B--2---:R-:W-:Y:S01]  /*1a00*/  @P1 FMUL.FTZ R150, R117, R150 ;  /* 0x0000009675961220 */ /* 0x004fe20000410000 */
[----:B------:R-:W-:Y:S01]  /*1a10*/  @P1 PRMT R119, R54, 0x7632, R119 ;  /* 0x0000763236771816 */ /* 0x000fe20000000077 */
[----:B------:R-:W-:Y:S01]  /*1a20*/  @P1 IMAD.U32 R117, R130, 0x10000, RZ ;  /* 0x0001000082751824 */ /* 0x000fe200078e00ff */
[----:B------:R-:W-:-:S02]  /*1a30*/  @P1 SHF.L.U32 R116, R93, 0x10, RZ ;  /* 0x000000105d741819 */ /* 0x000fc400000006ff */
[----:B------:R-:W-:Y:S02]  /*1a40*/  @P1 SHF.L.U32 R119, R119, 0x10, RZ ;  /* 0x0000001077771819 */ /* 0x000fe400000006ff */
[----:B------:R-:W2:Y:S01]  /*1a50*/  @P1 LDC R163, c[0x0][0x40c] ;  /* 0x00010300ffa31b82 */ /* 0x000ea20000000800 */
[----:B---3--:R-:W-:Y:S01]  /*1a60*/  @P1 FMUL.FTZ R118, R146, R151 ;  /* 0x0000009792761220 */ /* 0x008fe20000410000 */
[C---:B------:R-:W-:Y:S02]  /*1a70*/  @P1 SHF.L.U32 R151, R55.reuse, 0x10, RZ ;  /* 0x0000001037971819 */ /* 0x040fe400000006ff */
[----:B------:R-:W-:Y:S01]  /*1a80*/  @!P1 MOV R146, R149 ;  /* 0x0000009500929202 */ /* 0x000fe20000000f00 */
[----:B------:R-:W-:Y:S01]  /*1a90*/  @P1 FFMA.FTZ R147, R118, R117, R147 ;  /* 0x0000007576931223 */ /* 0x000fe20000010093 */
[----:B------:R-:W-:Y:S01]  /*1aa0*/  @P1 PRMT R118, R55, 0x7632, R118 ;  /* 0x0000763237761816 */ /* 0x000fe20000000076 */
[----:B------:R-:W-:Y:S01]  /*1ab0*/  @P1 FFMA.FTZ R146, R150, R116, R149 ;  /* 0x0000007496921223 */ /* 0x000fe20000010095 */
[----:B------:R-:W3:Y:S01]  /*1ac0*/  @P1 LDC R187, c[0x0][0x40c] ;  /* 0x00010300ffbb1b82 */ /* 0x000ee20000000800 */
[----:B------:R-:W-:Y:S01]  /*1ad0*/  @P1 SHF.L.U32 R148, R54, 0x10, RZ ;  /* 0x0000001036941819 */ /* 0x000fe200000006ff */
[----:B0-----:R-:W-:Y:S01]  /*1ae0*/  @P1 FMUL.FTZ R119, R119, R162 ;  /* 0x000000a277771220 */ /* 0x001fe20000410000 */
[----:B------:R-:W-:-:S02]  /*1af0*/  PRMT R117, R51, 0x7632, R117 ;  /* 0x0000763233757816 */ /* 0x000fc40000000075 */
[----:B------:R-:W-:Y:S02]  /*1b00*/  PRMT R116, R50, 0x7632, R116 ;  /* 0x0000763232747816 */ /* 0x000fe40000000074 */
[----:B------:R-:W-:Y:S01]  /*1b10*/  @P1 SHF.L.U32 R162, R118, 0x10, RZ ;  /* 0x0000001076a21819 */ /* 0x000fe200000006ff */
[----:B-1----:R-:W-:Y:S01]  /*1b20*/  @P1 FMUL.FTZ R184, R151, R184 ;  /* 0x000000b897b81220 */ /* 0x002fe20000410000 */
[----:B------:R-:W-:Y:S02]  /*1b30*/  SHF.L.U32 R151, R117, 0x10, RZ ;  /* 0x0000001075977819 */ /* 0x000fe400000006ff */
[----:B------:R-:W-:Y:S02]  /*1b40*/  SHF.L.U32 R149, R51, 0x10, RZ ;  /* 0x0000001033957819 */ /* 0x000fe400000006ff */
[----:B------:R-:W-:Y:S01]  /*1b50*/  SHF.L.U32 R150, R116, 0x10, RZ ;  /* 0x0000001074967819 */ /* 0x000fe200000006ff */
[----:B------:R-:W-:Y:S01]  /*1b60*/  @P1 IMAD.U32 R116, R94, 0x10000, RZ ;  /* 0x000100005e741824 */ /* 0x000fe200078e00ff */
[----:B------:R-:W-:Y:S01]  /*1b70*/  @P1 SHF.L.U32 R117, R129, 0x10, RZ ;  /* 0x0000001081751819 */ /* 0x000fe200000006ff */
[----:B--2---:R-:W-:Y:S01]  /*1b80*/  @P1 FMUL.FTZ R185, R148, R163 ;  /* 0x000000a394b91220 */ /* 0x004fe20000410000 */
[----:B------:R-:W-:Y:S01]  /*1b90*/  @P1 SHF.L.U32 R118, R95, 0x10, RZ ;  /* 0x000000105f761819 */ /* 0x000fe200000006ff */
[----:B------:R-:W-:-:S02]  /*1ba0*/  IMAD.U32 R148, R50, 0x10000, RZ ;  /* 0x0001000032947824 */ /* 0x000fc400078e00ff */
[----:B------:R-:W-:Y:S02]  /*1bb0*/  @P1 IMAD.U32 R163, R128, 0x10000, RZ ;  /* 0x0001000080a31824 */ /* 0x000fe400078e00ff */
[----:B------:R-:W-:Y:S01]  /*1bc0*/  @P1 FFMA.FTZ R150, R119, R117, R150 ;  /* 0x0000007577961223 */ /* 0x000fe20000010096 */
[----:B------:R-:W-:Y:S01]  /*1bd0*/  @P1 FFMA.FTZ R148, R185, R116, R148 ;  /* 0x00000074b9941223 */ /* 0x000fe20000010094 */
[----:B------:R-:W-:Y:S01]  /*1be0*/  @P1 FFMA.FTZ R149, R184, R118, R149 ;  /* 0x00000076b8951223 */ /* 0x000fe20000010095 */
[----:B---3--:R-:W-:Y:S01]  /*1bf0*/  @P1 FMUL.FTZ R162, R162, R187 ;  /* 0x000000bba2a21220 */ /* 0x008fe20000410000 */
[----:B------:R-:W-:Y:S02]  /*1c00*/  F2FP.BF16.F32.PACK_AB R116, RZ, R144 ;  /* 0x00000090ff74723e */ /* 0x000fe400000010ff */
[----:B------:R-:W-:Y:S01]  /*1c10*/  F2FP.BF16.F32.PACK_AB R117, RZ, R145 ;  /* 0x00000091ff75723e */ /* 0x000fe200000010ff */
[----:B------:R-:W-:Y:S01]  /*1c20*/  @P1 FFMA.FTZ R151, R162, R163, R151 ;  /* 0x000000a3a2971223 */ /* 0x000fe20000010097 */
        /* <DEDUP_REMOVED lines=11> */
.L_x_279:
[----:B0-----:R-:W0:Y:S01]  /*1ce0*/  @P2 LDC R118, c[0x0][0x40c] ;  /* 0x00010300ff762b82 */ /* 0x001e220000000800 */
[C---:B-----5:R-:W-:Y:S01]  /*1cf0*/  @P2 SHF.L.U32 R117, R52.reuse, 0x10, RZ ;  /* 0x0000001034752819 */ /* 0x060fe200000006ff */
[----:B------:R-:W-:Y:S01]  /*1d00*/  @P2 IMAD.U32 R147, R131, 0x10000, RZ ;  /* 0x0001000083932824 */ /* 0x000fe200078e00ff */
[----:B------:R-:W-:Y:S02]  /*1d10*/  @P2 PRMT R116, R52, 0x7632, R116 ;  /* 0x0000763234742816 */ /* 0x000fe40000000074 */
[----:B------:R-:W-:Y:S02]  /*1d20*/  CS2R R144, SRZ ;  /* 0x0000000000907805 */ /* 0x000fe4000001ff00 */
        /* <DEDUP_REMOVED lines=13> */
[----:B------:R-:W-:-:S03]  /*1e00*/  @P2 SHF.L.U32 R119, R92, 0x10, RZ ;  /* 0x000000105c772819 */ /* 0x000fc600000006ff */
[----:B------:R-:W-:Y:S01]  /*1e10*/  @P2 FMUL.FTZ R145, R147, R116 ;  /* 0x0000007493912220 */ /* 0x000fe20000410000 */
[----:B------:R-:W-:Y:S01]  /*1e20*/  @P2 PRMT R116, R54, 0x7632, R116 ;  /* 0x0000763236742816 */ /* 0x000fe20000000074 */
[----:B------:R-:W-:Y:S01]  /*1e30*/  @P2 FMUL.FTZ R144, R118, R119 ;  /* 0x0000007776902220 */ /* 0x000fe20000410000 */
[----:B------:R-:W1:Y:S01]  /*1e40*/  @P2 LDC R150, c[0x0][0x40c] ;  /* 0x00010300ff962b82 */ /* 0x000e620000000800 */
[----:B--2---:R-:W-:Y:S01]  /*1e50*/  @P2 FMUL.FTZ R117, R117, R148 ;  /* 0x0000009475752220 */ /* 0x004fe20000410000 */
[----:B------:R-:W-:Y:S01]  /*1e60*/  @P2 IMAD.U32 R148, R130, 0x10000, RZ ;  /* 0x0001000082942824 */ /* 0x000fe200078e00ff */
[----:B------:R-:W-:Y:S02]  /*1e70*/  @P2 SHF.L.U32 R118, R93, 0x10, RZ ;  /* 0x000000105d762819 */ /* 0x000fe400000006ff */
[----:B------:R-:W-:Y:S02]  /*1e80*/  @P2 SHF.L.U32 R119, R54, 0x10, RZ ;  /* 0x0000001036772819 */ /* 0x000fe400000006ff */
[----:B------:R-:W-:Y:S01]  /*1e90*/  @P2 SHF.L.U32 R116, R116, 0x10, RZ ;  /* 0x0000001074742819 */ /* 0x000fe200000006ff */
[----:B------:R-:W2:Y:S01]  /*1ea0*/  @P2 LDC R151, c[0x0][0x40c] ;  /* 0x00010300ff972b82 */ /* 0x000ea20000000800 */
[----:B---3--:R-:W-:Y:S01]  /*1eb0*/  @P2 FMUL.FTZ R149, R146, R149 ;  /* 0x0000009592952220 */ /* 0x008fe20000410000 */
[----:B------:R-:W-:-:S02]  /*1ec0*/  CS2R R146, SRZ ;  /* 0x0000000000927805 */ /* 0x000fc4000001ff00 */
[----:B------:R-:W-:Y:S01]  /*1ed0*/  @P2 FMUL.FTZ R147, R148, R117 ;  /* 0x0000007594932220 */ /* 0x000fe20000410000 */
[----:B------:R-:W-:Y:S01]  /*1ee0*/  @P2 PRMT R117, R55, 0x7632, R117 ;  /* 0x0000763237752816 */ /* 0x000fe20000000075 */
[----:B------:R-:W-:Y:S01]  /*1ef0*/  @P2 FMUL.FTZ R146, R149, R118 ;  /* 0x0000007695922220 */ /* 0x000fe20000410000 */
[----:B------:R-:W-:Y:S01]  /*1f00*/  @P2 IMAD.U32 R118, R94, 0x10000, RZ ;  /* 0x000100005e762824 */ /* 0x000fe200078e00ff */
[----:B------:R-:W3:Y:S01]  /*1f10*/  @P2 LDC R184, c[0x0][0x40c] ;  /* 0x00010300ffb82b82 */ /* 0x000ee20000000800 */
[----:B------:R-:W-:Y:S01]  /*1f20*/  @P2 SHF.L.U32 R117, R117, 0x10, RZ ;  /* 0x0000001075752819 */ /* 0x000fe200000006ff */
[----:B0-----:R-:W-:Y:S01]  /*1f30*/  @P2 FMUL.FTZ R162, R162, R163 ;  /* 0x000000a3a2a22220 */ /* 0x001fe20000410000 */
[----:B------:R-:W-:Y:S02]  /*1f40*/  @P2 SHF.L.U32 R163, R129, 0x10, RZ ;  /* 0x0000001081a32819 */ /* 0x000fe400000006ff */
[----:B------:R-:W-:Y:S02]  /*1f50*/  CS2R R148, SRZ ;  /* 0x0000000000947805 */ /* 0x000fe4000001ff00 */
[----:B------:R-:W-:Y:S01]  /*1f60*/  @P2 FMUL.FTZ R149, R162, R185 ;  /* 0x000000b9a2952220 */ /* 0x000fe20000410000 */
[----:B-1----:R-:W-:-:S04]  /*1f70*/  @P2 FMUL.FTZ R119, R119, R150 ;  /* 0x0000009677772220 */ /* 0x002fc80000410000 */
        /* <DEDUP_REMOVED lines=9> */
[----:B------:R-:W-:Y:S02]  /*2010*/  F2FP.BF16.F32.PACK_AB R163, RZ, R150 ;  /* 0x00000096ffa3723e */ /* 0x000fe400000010ff */
        /* <DEDUP_REMOVED lines=8> */
.L_x_280:
[----:B------:R-:W0:Y:S01]  /*20a0*/  LDC.64 R162, c[0x0][0x3a8] ;  /* 0x0000ea00ffa27b82 */ /* 0x000e220000000a00 */
[----:B------:R-:W-:Y:S01]  /*20b0*/  IADD3 R183, PT, PT, R183, 0x20, RZ ;  /* 0x00000020b7b77810 */ /* 0x000fe20007ffe0ff */
[C---:B0-----:R-:W-:Y:S01]  /*20c0*/  IMAD.WIDE.U32 R162, R181.reuse, 0x10, R162 ;  /* 0x00000010b5a27825 */ /* 0x041fe200078e00a2 */
[----:B------:R-:W-:-:S04]  /*20d0*/  IADD3 R181, PT, PT, R181, 0x20, RZ ;  /* 0x00000020b5b57810 */ /* 0x000fc80007ffe0ff */
[----:B------:R1:W-:Y:S03]  /*20e0*/  STG.E.128 desc[UR6][R162.64], R116 ;  /* 0x00000074a2007986 */ /* 0x0003e6000c101d06 */
.L_x_278:
[----:B------:R-:W-:Y:S05]  /*20f0*/  BSYNC.RECONVERGENT B0 ;  /* 0x0000000000007941 */ /* 0x000fea0003800200 */
.L_x_277:
[----:B------:R-:W-:Y:S01]  /*2100*/  ISETP.GE.U32.AND P1, PT, R2, 0x60, PT ;  /* 0x000000600200780c */ /* 0x000fe20003f26070 */
[----:B------:R-:W-:Y:S03]  /*2110*/  BSSY.RECONVERGENT B0, `(.L_x_281) ;  /* 0x0000094000007945 */ /* 0x000fe60003800200 */
[----:B------:R-:W-:-:S09]  /*2120*/  P2R R184, PR, RZ, 0x2 ;  /* 0x00000002ffb87803 */ /* 0x000fd20000000000 */
[----:B------:R-:W-:Y:S05]  /*2130*/  @!P1 BRA `(.L_x_282) ;  /* 0x0000000800449947 */ /* 0x000fea0003800000 */
[----:B------:R-:W-:Y:S01]  /*2140*/  ISETP.NE.U32.AND P1, PT, RZ, UR4, PT ;  /* 0x00000004ff007c0c */ /* 0x000fe2000bf25070 */
[----:B01----:R-:W0:Y:S03]  /*2150*/  @P2 LDC.64 R118, c[0x0][0x390] ;  /* 0x0000e400ff762b82 */ /* 0x003e260000000a00 */
        /* <DEDUP_REMOVED lines=8> */
[C---:B-----5:R-:W-:Y:S01]  /*21e0*/  IMAD.U32 R152, R48.reuse, 0x10000, RZ ;  /* 0x0001000030987824 */ /* 0x060fe200078e00ff */
[----:B0-----:R-:W-:Y:S02]  /*21f0*/  PRMT R116, R48, 0x7632, R116 ;  /* 0x0000763230747816 */ /* 0x001fe40000000074 */
[----:B------:R-:W-:Y:S02]  /*2200*/  SHF.L.U32 R157, R49, 0x10, RZ ;  /* 0x00000010319d7819 */ /* 0x000fe400000006ff */
[----:B------:R-:W-:-:S07]  /*2210*/  SHF.L.U32 R153, R116, 0x10, RZ ;  /* 0x0000001074997819 */ /* 0x000fce00000006ff */
[----:B------:R-:W0:Y:S01]  /*2220*/  @P1 LDC R118, c[0x0][0x40c] ;  /* 0x00010300ff761b82 */ /* 0x000e220000000800 */
[----:B------:R-:W-:Y:S02]  /*2230*/  @P1 SHF.L.U32 R117, R52, 0x10, RZ ;  /* 0x0000001034751819 */ /* 0x000fe400000006ff */
[----:B------:R-:W-:Y:S02]  /*2240*/  @P1 SHF.L.U32 R116, R80, 0x10, RZ ;  /* 0x0000001050741819 */ /* 0x000fe400000006ff */
[----:B------:R-:W-:Y:S02]  /*2250*/  @P1 PRMT R154, R53, 0x7632, R154 ;  /* 0x00007632359a1816 */ /* 0x000fe4000000009a */
[----:B------:R-:W-:Y:S01]  /*2260*/  @P1 SHF.L.U32 R119, R127, 0x10, RZ ;  /* 0x000000107f771819 */ /* 0x000fe200000006ff */
[----:B------:R-:W1:Y:S01]  /*2270*/  @P1 LDC R156, c[0x0][0x40c] ;  /* 0x00010300ff9c1b82 */ /* 0x000e620000000800 */
[----:B------:R-:W-:-:S07]  /*2280*/  @P1 SHF.L.U32 R154, R154, 0x10, RZ ;  /* 0x000000109a9a1819 */ /* 0x000fce00000006ff */
[----:B------:R-:W2:Y:S08]  /*2290*/  @P1 LDC R158, c[0x0][0x40c] ;  /* 0x00010300ff9e1b82 */ /* 0x000eb00000000800 */
[----:B------:R-:W3:Y:S01]  /*22a0*/  @P1 LDC R159, c[0x0][0x40c] ;  /* 0x00010300ff9f1b82 */ /* 0x000ee20000000800 */
[----:B0-----:R-:W-:Y:S01]  /*22b0*/  @P1 FMUL.FTZ R155, R117, R118 ;  /* 0x00000076759b1220 */ /* 0x001fe20000410000 */
[----:B------:R-:W-:-:S03]  /*22c0*/  @P1 PRMT R117, R52, 0x7632, R117 ;  /* 0x0000763234751816 */ /* 0x000fc60000000075 */
[----:B------:R-:W-:Y:S01]  /*22d0*/  @P1 FFMA.FTZ R152, R155, R116, R152 ;  /* 0x000000749b981223 */ /* 0x000fe20000010098 */
[----:B------:R-:W-:Y:S01]  /*22e0*/  PRMT R116, R49, 0x7632, R116 ;  /* 0x0000763231747816 */ /* 0x000fe20000000074 */
[----:B------:R-:W-:Y:S01]  /*22f0*/  @P1 IMAD.U32 R117, R117, 0x10000, RZ ;  /* 0x0001000075751824 */ /* 0x000fe200078e00ff */
[----:B------:R-:W0:Y:S03]  /*2300*/  @P1 LDC R162, c[0x0][0x40c] ;  /* 0x00010300ffa21b82 */ /* 0x000e260000000800 */
[----:B-1----:R-:W-:Y:S01]  /*2310*/  @P1 FMUL.FTZ R118, R117, R156 ;  /* 0x0000009c75761220 */ /* 0x002fe20000410000 */
[----:B------:R-:W-:Y:S01]  /*2320*/  @P1 SHF.L.U32 R117, R53, 0x10, RZ ;  /* 0x0000001035751819 */ /* 0x000fe200000006ff */
[----:B------:R-:W-:Y:S01]  /*2330*/  IMAD.U32 R155, R116, 0x10000, RZ ;  /* 0x00010000749b7824 */ /* 0x000fe200078e00ff */
[----:B------:R-:W-:Y:S01]  /*2340*/  @P1 SHF.L.U32 R116, R81, 0x10, RZ ;  /* 0x0000001051741819 */ /* 0x000fe200000006ff */
[----:B------:R-:W-:Y:S01]  /*2350*/  @P1 FFMA.FTZ R153, R118, R119, R153 ;  /* 0x0000007776991223 */ /* 0x000fe20000010099 */
[----:B------:R-:W1:Y:S01]  /*2360*/  @P1 LDC R163, c[0x0][0x40c] ;  /* 0x00010300ffa31b82 */ /* 0x000e620000000800 */
[----:B--2---:R-:W-:Y:S01]  /*2370*/  @P1 FMUL.FTZ R158, R117, R158 ;  /* 0x0000009e759e1220 */ /* 0x004fe20000410000 */
[----:B------:R-:W-:Y:S01]  /*2380*/  @P1 SHF.L.U32 R117, R126, 0x10, RZ ;  /* 0x000000107e751819 */ /* 0x000fe200000006ff */
[C---:B------:R-:W-:Y:S01]  /*2390*/  @P1 IMAD.U32 R156, R54.reuse, 0x10000, RZ ;  /* 0x00010000369c1824 */ /* 0x040fe200078e00ff */
[----:B------:R-:W-:-:S04]  /*23a0*/  @P1 PRMT R119, R54, 0x7632, R119 ;  /* 0x0000763236771816 */ /* 0x000fc80000000077 */
[----:B------:R-:W2:Y:S01]  /*23b0*/  @P1 LDC R186, c[0x0][0x40c] ;  /* 0x00010300ffba1b82 */ /* 0x000ea20000000800 */
[----:B---3--:R-:W-:Y:S01]  /*23c0*/  @P1 FMUL.FTZ R118, R154, R159 ;  /* 0x0000009f9a761220 */ /* 0x008fe20000410000 */
[----:B------:R-:W-:Y:S02]  /*23d0*/  @P1 SHF.L.U32 R119, R119, 0x10, RZ ;  /* 0x0000001077771819 */ /* 0x000fe400000006ff */
[----:B------:R-:W-:Y:S01]  /*23e0*/  @!P1 MOV R154, R157 ;  /* 0x0000009d009a9202 */ /* 0x000fe20000000f00 */
[----:B------:R-:W-:Y:S01]  /*23f0*/  @P1 FFMA.FTZ R155, R118, R117, R155 ;  /* 0x00000075769b1223 */ /* 0x000fe2000001009b */
[C---:B------:R-:W-:Y:S01]  /*2400*/  @P1 PRMT R118, R55.reuse, 0x7632, R118 ;  /* 0x0000763237761816 */ /* 0x040fe20000000076 */
[----:B------:R-:W-:Y:S01]  /*2410*/  @P1 FFMA.FTZ R154, R158, R116, R157 ;  /* 0x000000749e9a1223 */ /* 0x000fe2000001009d */
[----:B------:R-:W3:Y:S01]  /*2420*/  @P1 LDC R187, c[0x0][0x40c] ;  /* 0x00010300ffbb1b82 */ /* 0x000ee20000000800 */
[----:B------:R-:W-:Y:S01]  /*2430*/  @P1 SHF.L.U32 R159, R55, 0x10, RZ ;  /* 0x00000010379f1819 */ /* 0x000fe200000006ff */
[----:B0-----:R-:W-:Y:S01]  /*2440*/  @P1 FMUL.FTZ R119, R119, R162 ;  /* 0x000000a277771220 */ /* 0x001fe20000410000 */
[----:B------:R-:W-:Y:S01]  /*2450*/  PRMT R116, R50, 0x7632, R116 ;  /* 0x0000763232747816 */ /* 0x000fe20000000074 */
[C---:B------:R-:W-:Y:S01]  /*2460*/  IMAD.U32 R157, R51.reuse, 0x10000, RZ ;  /* 0x00010000339d7824 */ /* 0x040fe200078e00ff */
[----:B------:R-:W-:-:S02]  /*2470*/  PRMT R117, R51, 0x7632, R117 ;  /* 0x0000763233757816 */ /* 0x000fc40000000075 */
[----:B------:R-:W-:Y:S01]  /*2480*/  @P1 SHF.L.U32 R162, R118, 0x10, RZ ;  /* 0x0000001076a21819 */ /* 0x000fe200000006ff */
[----:B-1----:R-:W-:Y:S01]  /*2490*/  @P1 FMUL.FTZ R185, R156, R163 ;  /* 0x000000a39cb91220 */ /* 0x002fe20000410000 */
[----:B------:R-:W-:Y:S02]  /*24a0*/  SHF.L.U32 R158, R116, 0x10, RZ ;  /* 0x00000010749e7819 */ /* 0x000fe400000006ff */
[----:B------:R-:W-:Y:S02]  /*24b0*/  SHF.L.U32 R156, R50, 0x10, RZ ;  /* 0x00000010329c7819 */ /* 0x000fe400000006ff */
[----:B------:R-:W-:Y:S02]  /*24c0*/  @P1 SHF.L.U32 R116, R82, 0x10, RZ ;  /* 0x0000001052741819 */ /* 0x000fe400000006ff */
[----:B------:R-:W-:Y:S01]  /*24d0*/  @P1 SHF.L.U32 R118, R83, 0x10, RZ ;  /* 0x0000001053761819 */ /* 0x000fe200000006ff */
[----:B--2---:R-:W-:Y:S01]  /*24e0*/  @P1 FMUL.FTZ R186, R159, R186 ;  /* 0x000000ba9fba1220 */ /* 0x004fe20000410000 */
[----:B------:R-:W-:Y:S01]  /*24f0*/  SHF.L.U32 R159, R117, 0x10, RZ ;  /* 0x00000010759f7819 */ /* 0x000fe200000006ff */
[----:B------:R-:W-:Y:S01]  /*2500*/  @P1 IMAD.U32 R117, R125, 0x10000, RZ ;  /* 0x000100007d751824 */ /* 0x000fe200078e00ff */
[----:B------:R-:W-:Y:S01]  /*2510*/  @P1 SHF.L.U32 R163, R124, 0x10, RZ ;  /* 0x000000107ca31819 */ /* 0x000fe200000006ff */
[----:B------:R-:W-:Y:S01]  /*2520*/  @P1 FFMA.FTZ R156, R185, R116, R156 ;  /* 0x00000074b99c1223 */ /* 0x000fe2000001009c */
[----:B------:R-:W-:Y:S01]  /*2530*/  @P1 FFMA.FTZ R157, R186, R118, R157 ;  /* 0x00000076ba9d1223 */ /* 0x000fe2000001009d */
[----:B------:R-:W-:Y:S01]  /*2540*/  @P1 FFMA.FTZ R158, R119, R117, R158 ;  /* 0x00000075779e1223 */ /* 0x000fe2000001009e */
[----:B------:R-:W-:Y:S01]  /*2550*/  F2FP.BF16.F32.PACK_AB R116, RZ, R152 ;  /* 0x00000098ff74723e */ /* 0x000fe200000010ff */
[----:B---3--:R-:W-:Y:S01]  /*2560*/  @P1 FMUL.FTZ R162, R162, R187 ;  /* 0x000000bba2a21220 */ /* 0x008fe20000410000 */
[----:B------:R-:W-:-:S02]  /*2570*/  F2FP.BF16.F32.PACK_AB R117, RZ, R153 ;  /* 0x00000099ff75723e */ /* 0x000fc400000010ff */
[----:B------:R-:W-:Y:S01]  /*2580*/  F2FP.BF16.F32.PACK_AB R118, RZ, R154 ;  /* 0x0000009aff76723e */ /* 0x000fe200000010ff */
[----:B------:R-:W-:Y:S01]  /*2590*/  @P1 FFMA.FTZ R159, R162, R163, R159 ;  /* 0x000000a3a29f1223 */ /* 0x000fe2000001009f */
[----:B------:R-:W-:Y:S02]  /*25a0*/  F2FP.BF16.F32.PACK_AB R162, RZ, R155 ;  /* 0x0000009bffa2723e */ /* 0x000fe400000010ff */
[----:B------:R-:W-:Y:S02]  /*25b0*/  F2FP.BF16.F32.PACK_AB R163, RZ, R156 ;  /* 0x0000009cffa3723e */ /* 0x000fe400000010ff */
[----:B------:R-:W-:Y:S02]  /*25c0*/  F2FP.BF16.F32.PACK_AB R185, RZ, R158 ;  /* 0x0000009effb9723e */ /* 0x000fe400000010ff */
[----:B------:R-:W-:Y:S02]  /*25d0*/  F2FP.BF16.F32.PACK_AB R186, RZ, R157 ;  /* 0x0000009dffba723e */ /* 0x000fe400000010ff */
[----:B------:R-:W-:-:S02]  /*25e0*/  F2FP.BF16.F32.PACK_AB R119, RZ, R159 ;  /* 0x0000009fff77723e */ /* 0x000fc400000010ff */
[----:B------:R-:W-:Y:S02]  /*25f0*/  PRMT R116, R116, 0x5410, R117 ;  /* 0x0000541074747816 */ /* 0x000fe40000000075 */
[----:B------:R-:W-:Y:S02]  /*2600*/  PRMT R117, R118, 0x5410, R162 ;  /* 0x0000541076757816 */ /* 0x000fe400000000a2 */
[----:B------:R-:W-:Y:S02]  /*2610*/  PRMT R118, R163, 0x5410, R185 ;  /* 0x00005410a3767816 */ /* 0x000fe400000000b9 */
[----:B------:R-:W-:Y:S01]  /*2620*/  PRMT R119, R186, 0x5410, R119 ;  /* 0x00005410ba777816 */ /* 0x000fe20000000077 */
[----:B------:R-:W-:Y:S06]  /*2630*/  BRA `(.L_x_284) ;  /* 0x0000000000f07947 */ /* 0x000fec0003800000 */
.L_x_283:
[----:B0-----:R-:W0:Y:S01]  /*2640*/  @P2 LDC R118, c[0x0][0x40c] ;  /* 0x00010300ff762b82 */ /* 0x001e220000000800 */
[C---:B-----5:R-:W-:Y:S01]  /*2650*/  @P2 IMAD.U32 R117, R52.reuse, 0x10000, RZ ;  /* 0x0001000034752824 */ /* 0x060fe200078e00ff */
[----:B------:R-:W-:Y:S01]  /*2660*/  @P2 PRMT R116, R52, 0x7632, R116 ;  /* 0x0000763234742816 */ /* 0x000fe20000000074 */
[----:B------:R-:W-:Y:S01]  /*2670*/  @P2 IMAD.U32 R154, R53, 0x10000, RZ ;  /* 0x00010000359a2824 */ /* 0x000fe200078e00ff */
[----:B------:R-:W-:Y:S02]  /*2680*/  @P2 SHF.L.U32 R155, R127, 0x10, RZ ;  /* 0x000000107f9b2819 */ /* 0x000fe400000006ff */
        /* <DEDUP_REMOVED lines=33> */
[----:B------:R-:W-:Y:S01]  /*28a0*/  @P2 IMAD.U32 R163, R125, 0x10000, RZ ;  /* 0x000100007da32824 */ /* 0x000fe200078e00ff */
        /* <DEDUP_REMOVED lines=21> */
.L_x_284:
[----:B------:R-:W0:Y:S01]  /*2a00*/  LDC.64 R162, c[0x0][0x3a8] ;  /* 0x0000ea00ffa27b82 */ /* 0x000e220000000a00 */
[----:B------:R-:W-:Y:S02]  /*2a10*/  VIADD R183, R183, 0x20 ;  /* 0x00000020b7b77836 */ /* 0x000fe40000000000 */
[C---:B0-----:R-:W-:Y:S01]  /*2a20*/  IMAD.WIDE.U32 R162, R181.reuse, 0x10, R162 ;  /* 0x00000010b5a27825 */ /* 0x041fe200078e00a2 */
[----:B------:R-:W-:-:S04]  /*2a30*/  IADD3 R181, PT, PT, R181, 0x20, RZ ;  /* 0x00000020b5b57810 */ /* 0x000fc80007ffe0ff */
[----:B------:R2:W-:Y:S03]  /*2a40*/  STG.E.128 desc[UR6][R162.64], R116 ;  /* 0x00000074a2007986 */ /* 0x0005e6000c101d06 */
.L_x_282:
[----:B------:R-:W-:Y:S05]  /*2a50*/  BSYNC.RECONVERGENT B0 ;  /* 0x0000000000007941 */ /* 0x000fea0003800200 */
.L_x_281:
[----:B------:R-:W-:Y:S01]  /*2a60*/  ISETP.GE.U32.AND P1, PT, R2, 0x80, PT ;  /* 0x000000800200780c */ /* 0x000fe20003f26070 */
[----:B------:R-:W-:Y:S03]  /*2a70*/  BSSY.RECONVERGENT B0, `(.L_x_285) ;  /* 0x0000093000007945 */ /* 0x000fe60003800200 */
[----:B------:R-:W-:-:S09]  /*2a80*/  P2R R185, PR, RZ, 0x2 ;  /* 0x00000002ffb97803 */ /* 0x000fd20000000000 */
[----:B------:R-:W-:Y:S05]  /*2a90*/  @!P1 BRA `(.L_x_286) ;  /* 0x0000000800409947 */ /* 0x000fea0003800000 */
[----:B------:R-:W-:Y:S01]  /*2aa0*/  ISETP.NE.U32.AND P1, PT, RZ, UR4, PT ;  /* 0x00000004ff007c0c */ /* 0x000fe2000bf25070 */
[----:B012---:R-:W0:Y:S03]  /*2ab0*/  @P2 LDC.64 R118, c[0x0][0x390] ;  /* 0x0000e400ff762b82 */ /* 0x007e260000000a00 */
[----:B------:R-:W-:-:S13]  /*2ac0*/  ISETP.NE.AND.EX P1, PT, RZ, UR5, PT, P1 ;  /* 0x00000005ff007c0c */ /* 0x000fda000bf25310 */
[----:B------:R-:W1:Y:S01]  /*2ad0*/  @P1 LDC.64 R116, c[0x0][0x3a0] ;  /* 0x0000e800ff741b82 */ /* 0x000e620000000a00 */
[----:B0-----:R-:W-:-:S05]  /*2ae0*/  @P2 IMAD.WIDE.U32 R118, R183, 0x10, R118 ;  /* 0x00000010b7762825 */ /* 0x001fca00078e0076 */
[----:B------:R0:W5:Y:S01]  /*2af0*/  @P2 LDG.E.128 R52, desc[UR6][R118.64] ;  /* 0x0000000676342981 */ /* 0x000162000c1e1d00 */
[----:B-1----:R-:W-:-:S05]  /*2b00*/  @P1 IMAD.WIDE.U32 R116, R181, 0x10, R116 ;  /* 0x00000010b5741825 */ /* 0x002fca00078e0074 */
[----:B------:R0:W5:Y:S01]  /*2b10*/  @P1 LDG.E.128 R48, desc[UR6][R116.64] ;  /* 0x0000000674301981 */ /* 0x000162000c1e1d00 */
[----:B------:R-:W-:Y:S05]  /*2b20*/  @!P1 BRA `(.L_x_287) ;  /* 0x0000000400189947 */ /* 0x000fea0003800000 */
[----:B------:R-:W-:Y:S02]  /*2b30*/  ISETP.GT.AND P1, PT, R182, RZ, PT ;  /* 0x000000ffb600720c */ /* 0x000fe40003f24270 */
[C---:B0----5:R-:W-:Y:S02]  /*2b40*/  PRMT R116, R48.reuse, 0x7632, R116 ;  /* 0x0000763230747816 */ /* 0x061fe40000000074 */
[----:B------:R-:W-:-:S03]  /*2b50*/  SHF.L.U32 R160, R48, 0x10, RZ ;  /* 0x0000001030a07819 */ /* 0x000fc600000006ff */
[----:B------:R-:W-:-:S06]  /*2b60*/  IMAD.U32 R161, R116, 0x10000, RZ ;  /* 0x0001000074a17824 */ /* 0x000fcc00078e00ff */
        /* <DEDUP_REMOVED lines=16> */
[----:B------:R-:W-:Y:S01]  /*2c70*/  @P1 IMAD.U32 R117, R53, 0x10000, RZ ;  /* 0x0001000035751824 */ /* 0x000fe200078e00ff */
[----:B------:R-:W-:Y:S02]  /*2c80*/  SHF.L.U32 R164, R49, 0x10, RZ ;  /* 0x0000001031a47819 */ /* 0x000fe400000006ff */
[----:B------:R-:W-:Y:S01]  /*2c90*/  @P1 FFMA.FTZ R161, R118, R119, R161 ;  /* 0x0000007776a11223 */ /* 0x000fe200000100a1 */
[----:B------:R-:W1:Y:S01]  /*2ca0*/  @P1 LDC R168, c[0x0][0x40c] ;  /* 0x00010300ffa81b82 */ /* 0x000e620000000800 */
[----:B------:R-:W-:Y:S01]  /*2cb0*/  @P1 PRMT R118, R54, 0x7632, R118 ;  /* 0x0000763236761816 */ /* 0x000fe20000000076 */
[----:B--2---:R-:W-:Y:S01]  /*2cc0*/  @P1 FMUL.FTZ R162, R162, R165 ;  /* 0x000000a5a2a21220 */ /* 0x004fe20000410000 */
[----:B------:R-:W-:Y:S01]  /*2cd0*/  SHF.L.U32 R165, R116, 0x10, RZ ;  /* 0x0000001074a57819 */ /* 0x000fe200000006ff */
[----:B------:R-:W-:Y:S01]  /*2ce0*/  @P1 IMAD.U32 R116, R69, 0x10000, RZ ;  /* 0x0001000045741824 */ /* 0x000fe200078e00ff */
[----:B------:R-:W-:-:S02]  /*2cf0*/  @P1 SHF.L.U32 R118, R118, 0x10, RZ ;  /* 0x0000001076761819 */ /* 0x000fc400000006ff */
[----:B------:R-:W-:Y:S01]  /*2d00*/  @P1 SHF.L.U32 R163, R54, 0x10, RZ ;  /* 0x0000001036a31819 */ /* 0x000fe200000006ff */
[----:B------:R-:W2:Y:S01]  /*2d10*/  @P1 LDC R169, c[0x0][0x40c] ;  /* 0x00010300ffa91b82 */ /* 0x000ea20000000800 */
[----:B---3--:R-:W-:Y:S01]  /*2d20*/  @P1 FMUL.FTZ R119, R117, R166 ;  /* 0x000000a675771220 */ /* 0x008fe20000410000 */
[----:B------:R-:W-:Y:S01]  /*2d30*/  @P1 SHF.L.U32 R117, R122, 0x10, RZ ;  /* 0x000000107a751819 */ /* 0x000fe200000006ff */
[----:B------:R-:W-:Y:S02]  /*2d40*/  @P1 IMAD.U32 R166, R55, 0x10000, RZ ;  /* 0x0001000037a61824 */ /* 0x000fe400078e00ff */
[----:B------:R-:W-:Y:S01]  /*2d50*/  @P1 FFMA.FTZ R164, R119, R116, R164 ;  /* 0x0000007477a41223 */ /* 0x000fe200000100a4 */
[----:B------:R-:W-:Y:S01]  /*2d60*/  @P1 PRMT R119, R55, 0x7632, R119 ;  /* 0x0000763237771816 */ /* 0x000fe20000000077 */
[----:B------:R-:W-:Y:S01]  /*2d70*/  @P1 FFMA.FTZ R165, R162, R117, R165 ;  /* 0x00000075a2a51223 */ /* 0x000fe200000100a5 */
[----:B------:R-:W3:Y:S01]  /*2d80*/  @P1 LDC R189, c[0x0][0x40c] ;  /* 0x00010300ffbd1b82 */ /* 0x000ee20000000800 */
[----:B0-----:R-:W-:Y:S01]  /*2d90*/  @P1 FMUL.FTZ R117, R118, R167 ;  /* 0x000000a776751220 */ /* 0x001fe20000410000 */
[----:B------:R-:W-:-:S02]  /*2da0*/  PRMT R118, R51, 0x7632, R118 ;  /* 0x0000763233767816 */ /* 0x000fc40000000076 */
[----:B------:R-:W-:Y:S02]  /*2db0*/  PRMT R116, R50, 0x7632, R116 ;  /* 0x0000763232747816 */ /* 0x000fe40000000074 */
[----:B------:R-:W-:Y:S01]  /*2dc0*/  @P1 SHF.L.U32 R162, R119, 0x10, RZ ;  /* 0x0000001077a21819 */ /* 0x000fe200000006ff */
[----:B------:R-:W-:Y:S02]  /*2dd0*/  @P1 IMAD.U32 R119, R71, 0x10000, RZ ;  /* 0x0001000047771824 */ /* 0x000fe400078e00ff */
[----:B-1----:R-:W-:Y:S01]  /*2de0*/  @P1 FMUL.FTZ R187, R163, R168 ;  /* 0x000000a8a3bb1220 */ /* 0x002fe20000410000 */
[----:B------:R-:W-:Y:S02]  /*2df0*/  SHF.L.U32 R168, R116, 0x10, RZ ;  /* 0x0000001074a87819 */ /* 0x000fe400000006ff */
[----:B------:R-:W-:Y:S02]  /*2e00*/  SHF.L.U32 R167, R51, 0x10, RZ ;  /* 0x0000001033a77819 */ /* 0x000fe400000006ff */
[----:B------:R-:W-:-:S02]  /*2e10*/  @P1 SHF.L.U32 R116, R70, 0x10, RZ ;  /* 0x0000001046741819 */ /* 0x000fc400000006ff */
[----:B------:R-:W-:Y:S01]  /*2e20*/  @P1 SHF.L.U32 R163, R120, 0x10, RZ ;  /* 0x0000001078a31819 */ /* 0x000fe200000006ff */
[----:B--2---:R-:W-:Y:S01]  /*2e30*/  @P1 FMUL.FTZ R186, R166, R169 ;  /* 0x000000a9a6ba1220 */ /* 0x004fe20000410000 */
[----:B------:R-:W-:Y:S01]  /*2e40*/  IMAD.U32 R169, R118, 0x10000, RZ ;  /* 0x0001000076a97824 */ /* 0x000fe200078e00ff */
[----:B------:R-:W-:Y:S02]  /*2e50*/  SHF.L.U32 R166, R50, 0x10, RZ ;  /* 0x0000001032a67819 */ /* 0x000fe400000006ff */
[----:B------:R-:W-:Y:S01]  /*2e60*/  @P1 SHF.L.U32 R118, R121, 0x10, RZ ;  /* 0x0000001079761819 */ /* 0x000fe200000006ff */
[----:B------:R-:W-:Y:S02]  /*2e70*/  @P1 FFMA.FTZ R167, R186, R119, R167 ;  /* 0x00000077baa71223 */ /* 0x000fe400000100a7 */
[----:B------:R-:W-:Y:S01]  /*2e80*/  @P1 FFMA.FTZ R166, R187, R116, R166 ;  /* 0x00000074bba61223 */ /* 0x000fe200000100a6 */
[----:B---3--:R-:W-:Y:S01]  /*2e90*/  @P1 FMUL.FTZ R162, R162, R189 ;  /* 0x000000bda2a21220 */ /* 0x008fe20000410000 */
[----:B------:R-:W-:Y:S01]  /*2ea0*/  @P1 FFMA.FTZ R168, R117, R118, R168 ;  /* 0x0000007675a81223 */ /* 0x000fe200000100a8 */
[----:B------:R-:W-:-:S02]  /*2eb0*/  F2FP.BF16.F32.PACK_AB R116, RZ, R160 ;  /* 0x000000a0ff74723e */ /* 0x000fc400000010ff */
[----:B------:R-:W-:Y:S01]  /*2ec0*/  @P1 FFMA.FTZ R169, R162, R163, R169 ;  /* 0x000000a3a2a91223 */ /* 0x000fe200000100a9 */
        /* <DEDUP_REMOVED lines=12> */
.L_x_287:
[----:B0-----:R-:W0:Y:S01]  /*2f90*/  @P2 LDC R118, c[0x0][0x40c] ;  /* 0x00010300ff762b82 */ /* 0x001e220000000800 */
[C---:B-----5:R-:W-:Y:S02]  /*2fa0*/  @P2 PRMT R116, R52.reuse, 0x7632, R116 ;  /* 0x0000763234742816 */ /* 0x060fe40000000074 */
[----:B------:R-:W-:Y:S02]  /*2fb0*/  CS2R R160, SRZ ;  /* 0x0000000000a07805 */ /* 0x000fe4000001ff00 */
[----:B------:R-:W-:Y:S01]  /*2fc0*/  @P2 SHF.L.U32 R117, R52, 0x10, RZ ;  /* 0x0000001034752819 */ /* 0x000fe200000006ff */
        /* <DEDUP_REMOVED lines=16> */
[----:B------:R-:W-:Y:S01]  /*30d0*/  @P2 FMUL.FTZ R160, R118, R119 ;  /* 0x0000007776a02220 */ /* 0x000fe20000410000 */
[----:B------:R-:W-:Y:S01]  /*30e0*/  @P2 SHF.L.U32 R118, R122, 0x10, RZ ;  /* 0x000000107a762819 */ /* 0x000fe200000006ff */
[----:B------:R-:W1:Y:S01]  /*30f0*/  @P2 LDC R167, c[0x0][0x40c] ;  /* 0x00010300ffa72b82 */ /* 0x000e620000000800 */
[----:B--2---:R-:W-:Y:S01]  /*3100*/  @P2 FMUL.FTZ R117, R117, R164 ;  /* 0x000000a475752220 */ /* 0x004fe20000410000 */
[C---:B------:R-:W-:Y:S01]  /*3110*/  @P2 PRMT R116, R54.reuse, 0x7632, R116 ;  /* 0x0000763236742816 */ /* 0x040fe20000000074 */
        /* <DEDUP_REMOVED lines=13> */
[----:B------:R-:W-:Y:S01]  /*31f0*/  @P2 SHF.L.U32 R119, R121, 0x10, RZ ;  /* 0x0000001079772819 */ /* 0x000fe200000006ff */
[----:B-1----:R-:W-:Y:S01]  /*3200*/  @P2 FMUL.FTZ R116, R116, R167 ;  /* 0x000000a774742220 */ /* 0x002fe20000410000 */
[----:B------:R-:W-:Y:S02]  /*3210*/  CS2R R166, SRZ ;  /* 0x0000000000a67805 */ /* 0x000fe4000001ff00 */
[----:B------:R-:W-:Y:S01]  /*3220*/  @P2 FMUL.FTZ R166, R163, R118 ;  /* 0x00000076a3a62220 */ /* 0x000fe20000410000 */
[----:B------:R-:W-:Y:S01]  /*3230*/  F2FP.BF16.F32.PACK_AB R118, RZ, R164 ;  /* 0x000000a4ff76723e */ /* 0x000fe200000010ff */
[----:B--2---:R-:W-:Y:S01]  /*3240*/  @P2 FMUL.FTZ R162, R168, R169 ;  /* 0x000000a9a8a22220 */ /* 0x004fe20000410000 */
[----:B------:R-:W-:-:S02]  /*3250*/  CS2R R168, SRZ ;  /* 0x0000000000a87805 */ /* 0x000fc4000001ff00 */
[----:B------:R-:W-:Y:S01]  /*3260*/  @P2 FMUL.FTZ R168, R119, R116 ;  /* 0x0000007477a82220 */ /* 0x000fe20000410000 */
[----:B------:R-:W-:Y:S01]  /*3270*/  @P2 FMUL.FTZ R167, R162, R187 ;  /* 0x000000bba2a72220 */ /* 0x000fe20000410000 */
[----:B------:R-:W-:Y:S02]  /*3280*/  F2FP.BF16.F32.PACK_AB R116, RZ, R160 ;  /* 0x000000a0ff74723e */ /* 0x000fe400000010ff */
[----:B------:R-:W-:Y:S01]  /*3290*/  F2FP.BF16.F32.PACK_AB R119, RZ, R165 ;  /* 0x000000a5ff77723e */ /* 0x000fe200000010ff */
[----:B---3--:R-:W-:Y:S01]  /*32a0*/  @P2 FMUL.FTZ R117, R117, R186 ;  /* 0x000000ba75752220 */ /* 0x008fe20000410000 */
[----:B------:R-:W-:Y:S02]  /*32b0*/  F2FP.BF16.F32.PACK_AB R162, RZ, R166 ;  /* 0x000000a6ffa2723e */ /* 0x000fe400000010ff */
[----:B------:R-:W-:Y:S01]  /*32c0*/  F2FP.BF16.F32.PACK_AB R163, RZ, R168 ;  /* 0x000000a8ffa3723e */ /* 0x000fe200000010ff */
[----:B------:R-:W-:Y:S01]  /*32d0*/  @P2 FMUL.FTZ R169, R188, R117 ;  /* 0x00000075bca92220 */ /* 0x000fe20000410000 */
[----:B------:R-:W-:-:S02]  /*32e0*/  F2FP.BF16.F32.PACK_AB R117, RZ, R161 ;  /* 0x000000a1ff75723e */ /* 0x000fc400000010ff */
[----:B------:R-:W-:Y:S02]  /*32f0*/  F2FP.BF16.F32.PACK_AB R186, RZ, R167 ;  /* 0x000000a7ffba723e */ /* 0x000fe400000010ff */
[----:B------:R-:W-:Y:S02]  /*3300*/  F2FP.BF16.F32.PACK_AB R187, RZ, R169 ;  /* 0x000000a9ffbb723e */ /* 0x000fe400000010ff */
[----:B------:R-:W-:Y:S02]  /*3310*/  PRMT R116, R116, 0x5410, R117 ;  /* 0x0000541074747816 */ /* 0x000fe40000000075 */
[----:B------:R-:W-:Y:S02]  /*3320*/  PRMT R117, R118, 0x5410, R119 ;  /* 0x0000541076757816 */ /* 0x000fe40000000077 */
[----:B------:R-:W-:Y:S02]  /*3330*/  PRMT R118, R162, 0x5410, R163 ;  /* 0x00005410a2767816 */ /* 0x000fe400000000a3 */
[----:B------:R-:W-:-:S07]  /*3340*/  PRMT R119, R186, 0x5410, R187 ;  /* 0x00005410ba777816 */ /* 0x000fce00000000bb */
.L_x_288:
[----:B------:R-:W0:Y:S01]  /*3350*/  LDC.64 R162, c[0x0][0x3a8] ;  /* 0x0000ea00ffa27b82 */ /* 0x000e220000000a00 */
[----:B------:R-:W-:Y:S01]  /*3360*/  IADD3 R183, PT, PT, R183, 0x20, RZ ;  /* 0x00000020b7b77810 */ /* 0x000fe20007ffe0ff */
[C---:B0-----:R-:W-:Y:S01]  /*3370*/  IMAD.WIDE.U32 R162, R181.reuse, 0x10, R162 ;  /* 0x00000010b5a27825 */ /* 0x041fe200078e00a2 */
[----:B------:R-:W-:-:S04]  /*3380*/  IADD3 R181, PT, PT, R181, 0x20, RZ ;  /* 0x00000020b5b57810 */ /* 0x000fc80007ffe0ff */
[----:B------:R3:W-:Y:S03]  /*3390*/  STG.E.128 desc[UR6][R162.64], R116 ;  /* 0x00000074a2007986 */ /* 0x0007e6000c101d06 */
.L_x_286:
[----:B------:R-:W-:Y:S05]  /*33a0*/  BSYNC.RECONVERGENT B0 ;  /* 0x0000000000007941 */ /* 0x000fea0003800200 */
.L_x_285:
[----:B------:R-:W-:Y:S01]  /*33b0*/  ISETP.GE.U32.AND P1, PT, R2, 0xa0, PT ;  /* 0x000000a00200780c */ /* 0x000fe20003f26070 */
[----:B------:R-:W-:-:S12]  /*33c0*/  BSSY.RECONVERGENT B0, `(.L_x_289) ;  /* 0x0000090000007945 */ /* 0x000fd80003800200 */
[----:B------:R-:W-:Y:S05]  /*33d0*/  @!P1 BRA `(.L_x_290) ;  /* 0x0000000800389947 */ /* 0x000fea0003800000 */
[----:B------:R-:W-:Y:S01]  /*33e0*/  ISETP.NE.U32.AND P3, PT, RZ, UR4, PT ;  /* 0x00000004ff007c0c */ /* 0x000fe2000bf65070 */
[----:B0123--:R-:W0:Y:S03]  /*33f0*/  @P2 LDC.64 R118, c[0x0][0x390] ;  /* 0x0000e400ff762b82 */ /* 0x00fe260000000a00 */
        /* <DEDUP_REMOVED lines=9> */
[----:B------:R-:W-:Y:S02]  /*3490*/  SHF.L.U32 R170, R48, 0x10, RZ ;  /* 0x0000001030aa7819 */ /* 0x000fe400000006ff */
[----:B------:R-:W-:-:S07]  /*34a0*/  SHF.L.U32 R171, R116, 0x10, RZ ;  /* 0x0000001074ab7819 */ /* 0x000fce00000006ff */
[----:B------:R-:W0:Y:S01]  /*34b0*/  @P2 LDC R118, c[0x0][0x40c] ;  /* 0x00010300ff762b82 */ /* 0x000e220000000800 */
[----:B------:R-:W-:Y:S01]  /*34c0*/  @P2 IMAD.U32 R117, R52, 0x10000, RZ ;  /* 0x0001000034752824 */ /* 0x000fe200078e00ff */
[----:B------:R-:W-:Y:S02]  /*34d0*/  @P2 SHF.L.U32 R116, R56, 0x10, RZ ;  /* 0x0000001038742819 */ /* 0x000fe400000006ff */
[----:B------:R-:W-:Y:S02]  /*34e0*/  @P2 PRMT R162, R53, 0x7632, R162 ;  /* 0x0000763235a22816 */ /* 0x000fe400000000a2 */
[----:B------:R-:W-:Y:S02]  /*34f0*/  @P2 SHF.L.U32 R119, R47, 0x10, RZ ;  /* 0x000000102f772819 */ /* 0x000fe400000006ff */
        /* <DEDUP_REMOVED lines=9> */
[----:B------:R-:W0:Y:S01]  /*3590*/  @P2 LDC R175, c[0x0][0x40c] ;  /* 0x00010300ffaf2b82 */ /* 0x000e220000000800 */
[----:B------:R-:W-:Y:S02]  /*35a0*/  @P2 SHF.L.U32 R163, R54, 0x10, RZ ;  /* 0x0000001036a32819 */ /* 0x000fe400000006ff */
[----:B-1----:R-:W-:Y:S01]  /*35b0*/  @P2 FMUL.FTZ R118, R117, R172 ;  /* 0x000000ac75762220 */ /* 0x002fe20000410000 */
[----:B------:R-:W-:Y:S02]  /*35c0*/  @P2 SHF.L.U32 R117, R53, 0x10, RZ ;  /* 0x0000001035752819 */ /* 0x000fe400000006ff */
[----:B------:R-:W-:Y:S01]  /*35d0*/  SHF.L.U32 R172, R49, 0x10, RZ ;  /* 0x0000001031ac7819 */ /* 0x000fe200000006ff */
[----:B------:R-:W-:Y:S01]  /*35e0*/  @P2 FFMA.FTZ R171, R118, R119, R171 ;  /* 0x0000007776ab2223 */ /* 0x000fe200000100ab */
[----:B------:R-:W1:Y:S01]  /*35f0*/  @P2 LDC R176, c[0x0][0x40c] ;  /* 0x00010300ffb02b82 */ /* 0x000e620000000800 */
[----:B--2---:R-:W-:Y:S01]  /*3600*/  @P2 FMUL.FTZ R162, R162, R173 ;  /* 0x000000ada2a22220 */ /* 0x004fe20000410000 */
[----:B------:R-:W-:Y:S01]  /*3610*/  SHF.L.U32 R173, R116, 0x10, RZ ;  /* 0x0000001074ad7819 */ /* 0x000fe200000006ff */
[----:B------:R-:W-:Y:S01]  /*3620*/  @P2 IMAD.U32 R116, R57, 0x10000, RZ ;  /* 0x0001000039742824 */ /* 0x000fe200078e00ff */
[----:B------:R-:W-:-:S04]  /*3630*/  @P2 PRMT R118, R54, 0x7632, R118 ;  /* 0x0000763236762816 */ /* 0x000fc80000000076 */
[----:B------:R-:W2:Y:S01]  /*3640*/  @P2 LDC R177, c[0x0][0x40c] ;  /* 0x00010300ffb12b82 */ /* 0x000ea20000000800 */
[----:B---3--:R-:W-:Y:S01]  /*3650*/  @P2 FMUL.FTZ R119, R117, R174 ;  /* 0x000000ae75772220 */ /* 0x008fe20000410000 */
[----:B------:R-:W-:Y:S02]  /*3660*/  @P2 SHF.L.U32 R117, R46, 0x10, RZ ;  /* 0x000000102e752819 */ /* 0x000fe400000006ff */
[----:B------:R-:W-:Y:S01]  /*3670*/  @P2 SHF.L.U32 R118, R118, 0x10, RZ ;  /* 0x0000001076762819 */ /* 0x000fe200000006ff */
[----:B------:R-:W-:Y:S01]  /*3680*/  @P2 FFMA.FTZ R172, R119, R116, R172 ;  /* 0x0000007477ac2223 */ /* 0x000fe200000100ac */
[C---:B------:R-:W-:Y:S01]  /*3690*/  @P2 PRMT R119, R55.reuse, 0x7632, R119 ;  /* 0x0000763237772816 */ /* 0x040fe20000000077 */
        /* <DEDUP_REMOVED lines=14> */
[----:B------:R-:W-:Y:S01]  /*3780*/  IMAD.U32 R174, R50, 0x10000, RZ ;  /* 0x0001000032ae7824 */ /* 0x000fe200078e00ff */
[----:B------:R-:W-:Y:S01]  /*3790*/  @P2 SHF.L.U32 R163, R44, 0x10, RZ ;  /* 0x000000102ca32819 */ /* 0x000fe200000006ff */
[----:B------:R-:W-:-:S02]  /*37a0*/  @P2 IMAD.U32 R118, R45, 0x10000, RZ ;  /* 0x000100002d762824 */ /* 0x000fc400078e00ff */
[----:B------:R-:W-:Y:S01]  /*37b0*/  @P2 FFMA.FTZ R175, R182, R119, R175 ;  /* 0x00000077b6af2223 */ /* 0x000fe200000100af */
[----:B------:R-:W-:Y:S01]  /*37c0*/  @P2 FFMA.FTZ R174, R183, R116, R174 ;  /* 0x00000074b7ae2223 */ /* 0x000fe200000100ae */
[----:B------:R-:W-:Y:S01]  /*37d0*/  F2FP.BF16.F32.PACK_AB R116, RZ, R170 ;  /* 0x000000aaff74723e */ /* 0x000fe200000010ff */
[----:B---3--:R-:W-:Y:S01]  /*37e0*/  @P2 FMUL.FTZ R162, R162, R187 ;  /* 0x000000bba2a22220 */ /* 0x008fe20000410000 */
[----:B------:R-:W-:Y:S01]  /*37f0*/  @P2 FFMA.FTZ R176, R117, R118, R176 ;  /* 0x0000007675b02223 */ /* 0x000fe200000100b0 */
[----:B------:R-:W-:Y:S02]  /*3800*/  F2FP.BF16.F32.PACK_AB R117, RZ, R171 ;  /* 0x000000abff75723e */ /* 0x000fe400000010ff */
        /* <DEDUP_REMOVED lines=12> */
.L_x_291:
[----:B0-----:R-:W0:Y:S01]  /*38d0*/  @P2 LDC R118, c[0x0][0x40c] ;  /* 0x00010300ff762b82 */ /* 0x001e220000000800 */
[C---:B-----5:R-:W-:Y:S02]  /*38e0*/  @P2 PRMT R116, R52.reuse, 0x7632, R116 ;  /* 0x0000763234742816 */ /* 0x060fe40000000074 */
[----:B------:R-:W-:Y:S02]  /*38f0*/  CS2R R170, SRZ ;  /* 0x0000000000aa7805 */ /* 0x000fe4000001ff00 */
[----:B------:R-:W-:Y:S02]  /*3900*/  @P2 SHF.L.U32 R117, R52, 0x10, RZ ;  /* 0x0000001034752819 */ /* 0x000fe400000006ff */
[----:B------:R-:W-:Y:S01]  /*3910*/  @P2 SHF.L.U32 R162, R53, 0x10, RZ ;  /* 0x0000001035a22819 */ /* 0x000fe200000006ff */
[----:B------:R-:W-:Y:S01]  /*3920*/  @P2 IMAD.U32 R116, R116, 0x10000, RZ ;  /* 0x0001000074742824 */ /* 0x000fe200078e00ff */
        /* <DEDUP_REMOVED lines=17> */
[----:B------:R-:W-:Y:S01]  /*3a40*/  @P2 SHF.L.U32 R118, R46, 0x10, RZ ;  /* 0x000000102e762819 */ /* 0x000fe200000006ff */
[----:B--2---:R-:W-:Y:S01]  /*3a50*/  @P2 FMUL.FTZ R117, R117, R172 ;  /* 0x000000ac75752220 */ /* 0x004fe20000410000 */
        /* <DEDUP_REMOVED lines=13> */
[----:B------:R-:W-:Y:S02]  /*3b30*/  @P2 IMAD.U32 R118, R58, 0x10000, RZ ;  /* 0x000100003a762824 */ /* 0x000fe400078e00ff */
[----:B-1----:R-:W-:Y:S01]  /*3b40*/  @P2 FMUL.FTZ R116, R116, R175 ;  /* 0x000000af74742220 */ /* 0x002fe20000410000 */
[----:B------:R-:W-:-:S02]  /*3b50*/  CS2R R174, SRZ ;  /* 0x0000000000ae7805 */ /* 0x000fc4000001ff00 */
[----:B------:R-:W-:Y:S01]  /*3b60*/  @P2 FMUL.FTZ R174, R163, R118 ;  /* 0x00000076a3ae2220 */ /* 0x000fe20000410000 */
[----:B------:R-:W-:Y:S01]  /*3b70*/  F2FP.BF16.F32.PACK_AB R118, RZ, R172 ;  /* 0x000000acff76723e */ /* 0x000fe200000010ff */
[----:B--2---:R-:W-:Y:S01]  /*3b80*/  @P2 FMUL.FTZ R162, R176, R177 ;  /* 0x000000b1b0a22220 */ /* 0x004fe20000410000 */
[----:B------:R-:W-:Y:S02]  /*3b90*/  CS2R R176, SRZ ;  /* 0x0000000000b07805 */ /* 0x000fe4000001ff00 */
[----:B------:R-:W-:Y:S01]  /*3ba0*/  @P2 FMUL.FTZ R176, R119, R116 ;  /* 0x0000007477b02220 */ /* 0x000fe20000410000 */
[----:B------:R-:W-:Y:S01]  /*3bb0*/  @P2 FMUL.FTZ R175, R162, R183 ;  /* 0x000000b7a2af2220 */ /* 0x000fe20000410000 */
[----:B------:R-:W-:Y:S02]  /*3bc0*/  F2FP.BF16.F32.PACK_AB R116, RZ, R170 ;  /* 0x000000aaff74723e */ /* 0x000fe400000010ff */
[----:B------:R-:W-:Y:S01]  /*3bd0*/  F2FP.BF16.F32.PACK_AB R119, RZ, R173 ;  /* 0x000000adff77723e */ /* 0x000fe200000010ff */
[----:B---3--:R-:W-:Y:S01]  /*3be0*/  @P2 FMUL.FTZ R117, R117, R182 ;  /* 0x000000b675752220 */ /* 0x008fe20000410000 */
[----:B------:R-:W-:-:S02]  /*3bf0*/  F2FP.BF16.F32.PACK_AB R162, RZ, R174 ;  /* 0x000000aeffa2723e */ /* 0x000fc400000010ff */
[----:B------:R-:W-:Y:S01]  /*3c00*/  F2FP.BF16.F32.PACK_AB R163, RZ, R176 ;  /* 0x000000b0ffa3723e */ /* 0x000fe200000010ff */
[----:B------:R-:W-:Y:S01]  /*3c10*/  @P2 FMUL.FTZ R177, R186, R117 ;  /* 0x00000075bab12220 */ /* 0x000fe20000410000 */
[----:B------:R-:W-:Y:S02]  /*3c20*/  F2FP.BF16.F32.PACK_AB R117, RZ, R171 ;  /* 0x000000abff75723e */ /* 0x000fe400000010ff */
[----:B------:R-:W-:Y:S02]  /*3c30*/  F2FP.BF16.F32.PACK_AB R182, RZ, R175 ;  /* 0x000000afffb6723e */ /* 0x000fe400000010ff */
[----:B------:R-:W-:Y:S02]  /*3c40*/  F2FP.BF16.F32.PACK_AB R183, RZ, R177 ;  /* 0x000000b1ffb7723e */ /* 0x000fe400000010ff */
[----:B------:R-:W-:Y:S02]  /*3c50*/  PRMT R116, R116, 0x5410, R117 ;  /* 0x0000541074747816 */ /* 0x000fe40000000075 */
[----:B------:R-:W-:-:S02]  /*3c60*/  PRMT R117, R118, 0x5410, R119 ;  /* 0x0000541076757816 */ /* 0x000fc40000000077 */
[----:B------:R-:W-:Y:S02]  /*3c70*/  PRMT R118, R162, 0x5410, R163 ;  /* 0x00005410a2767816 */ /* 0x000fe400000000a3 */
[----:B------:R-:W-:-:S07]  /*3c80*/  PRMT R119, R182, 0x5410, R183 ;  /* 0x00005410b6777816 */ /* 0x000fce00000000b7 */
.L_x_292:
[----:B------:R-:W0:Y:S02]  /*3c90*/  LDC.64 R162, c[0x0][0x3a8] ;  /* 0x0000ea00ffa27b82 */ /* 0x000e240000000a00 */
[----:B0-----:R-:W-:-:S05]  /*3ca0*/  IMAD.WIDE.U32 R162, R181, 0x10, R162 ;  /* 0x00000010b5a27825 */ /* 0x001fca00078e00a2 */
[----:B------:R4:W-:Y:S02]  /*3cb0*/  STG.E.128 desc[UR6][R162.64], R116 ;  /* 0x00000074a2007986 */ /* 0x0009e4000c101d06 */
.L_x_290:
[----:B------:R-:W-:Y:S05]  /*3cc0*/  BSYNC.RECONVERGENT B0 ;  /* 0x0000000000007941 */ /* 0x000fea0003800200 */
.L_x_289:
[----:B01234-:R-:W-:Y:S01]  /*3cd0*/  FADD.FTZ R116, RZ, R136 ;  /* 0x00000088ff747221 */ /* 0x01ffe20000010000 */
        /* <DEDUP_REMOVED lines=46> */
[----:B------:R-:W-:Y:S01]  /*3fc0*/  @P5 FADD.FTZ R117, R177, R116 ;  /* 0x00000074b1755221 */ /* 0x000fe20000010000 */
[----:B------:R-:W-:Y:S01]  /*3fd0*/  P2R R116, PR, RZ, 0x40 ;  /* 0x00000040ff747803 */ /* 0x000fe20000000000 */
        /* <DEDUP_REMOVED lines=103> */
.L_x_316:
        /* <DEDUP_REMOVED lines=17> */
[----:B------:R-:W-:Y:S01]  /*4760*/  VIADD R117, R178, 0xffffffff ;  /* 0xffffffffb2757836 */ /* 0x000fe20000000000 */
[----:B------:R-:W-:Y:S01]  /*4770*/  LOP3.LUT R0, R162, 0x1f, RZ, 0xc0, !PT ;  /* 0x0000001fa2007812 */ /* 0x000fe200078ec0ff */
[----:B------:R-:W-:Y:S01]  /*4780*/  BSSY.RECONVERGENT B1, `(.L_x_296) ;  /* 0x0000037000017945 */ /* 0x000fe20003800200 */
        /* <DEDUP_REMOVED lines=8> */
[----:B------:R-:W-:Y:S01]  /*4810*/  SHF.L.U32 R163, R113, 0x10, RZ ;  /* 0x0000001071a37819 */ /* 0x000fe200000006ff */
[--C-:B------:R-:W-:Y:S01]  /*4820*/  FADD.FTZ R180, R141, -R178.reuse ;  /* 0x800000b28db47221 */ /* 0x100fe20000010000 */
        /* <DEDUP_REMOVED lines=44> */
.L_x_297:
[----:B------:R-:W-:Y:S05]  /*4af0*/  BSYNC.RECONVERGENT B1 ;  /* 0x0000000000017941 */ /* 0x000fea0003800200 */
.L_x_296:
[----:B------:R-:W-:Y:S01]  /*4b00*/  ISETP.NE.AND P0, PT, R179, RZ, PT ;  /* 0x000000ffb300720c */ /* 0x000fe20003f05270 */
[----:B------:R-:W-:-:S12]  /*4b10*/  BSSY.RECONVERGENT B1, `(.L_x_298) ;  /* 0x0000032000017945 */ /* 0x000fd80003800200 */
[----:B------:R-:W-:Y:S05]  /*4b20*/  @!P0 BRA `(.L_x_299) ;  /* 0x0000000000c08947 */ /* 0x000fea0003800000 */
[--C-:B0-----:R-:W-:Y:S01]  /*4b30*/  FADD.FTZ R162, R148, -R178.reuse ;  /* 0x800000b294a27221 */ /* 0x101fe20000010000 */
        /* <DEDUP_REMOVED lines=47> */
.L_x_299:
[----:B------:R-:W-:Y:S05]  /*4e30*/  BSYNC.RECONVERGENT B1 ;  /* 0x0000000000017941 */ /* 0x000fea0003800200 */
.L_x_298:
        /* <DEDUP_REMOVED lines=18> */
[----:B------:R-:W-:Y:S01]  /*4f60*/  FADD.FTZ R116, R152, -R178 ;  /* 0x800000b298747221 */ /* 0x000fe20000010000 */
[----:B------:R-:W-:Y:S01]  /*4f70*/  SHF.L.U32 R119, R84, 0x10, RZ ;  /* 0x0000001054777819 */ /* 0x000fe200000006ff */
[----:B------:R-:W-:-:S02]  /*4f80*/  IMAD.U32 R117, R88, 0x10000, RZ ;  /* 0x0001000058757824 */ /* 0x000fc400078e00ff */
[----:B------:R-:W-:Y:S01]  /*4f90*/  FFMA.FTZ R186, R182, R191, R193 ;  /* 0x000000bfb6ba7223 */ /* 0x000fe200000100c1 */
        /* <DEDUP_REMOVED lines=29> */
.L_x_301:
[----:B------:R-:W-:Y:S05]  /*5170*/  BSYNC.RECONVERGENT B1 ;  /* 0x0000000000017941 */ /* 0x000fea0003800200 */
.L_x_300:
[----:B------:R-:W-:Y:S01]  /*5180*/  ISETP.NE.AND P0, PT, R185, RZ, PT ;  /* 0x000000ffb900720c */ /* 0x000fe20003f05270 */
[----:B------:R-:W-:-:S12]  /*5190*/  BSSY.RECONVERGENT B1, `(.L_x_302) ;  /* 0x0000032000017945 */ /* 0x000fd80003800200 */
[----:B------:R-:W-:Y:S05]  /*51a0*/  @!P0 BRA `(.L_x_303) ;  /* 0x0000000000c08947 */ /* 0x000fea0003800000 */
[--C-:B012---:R-:W-:Y:S01]  /*51b0*/  FADD.FTZ R162, R166, -R178.reuse ;  /* 0x800000b2a6a27221 */ /* 0x107fe20000010000 */
        /* <DEDUP_REMOVED lines=47> */
.L_x_303:
[----:B------:R-:W-:Y:S05]  /*54b0*/  BSYNC.RECONVERGENT B1 ;  /* 0x0000000000017941 */ /* 0x000fea0003800200 */
.L_x_302:
[----:B------:R-:W-:Y:S05]  /*54c0*/  @!P1 BRA `(.L_x_295) ;  /* 0x0000000000bc9947 */ /* 0x000fea0003800000 */
[----:B0123--:R-:W0:Y:S01]  /*54d0*/  LDC.64 R162, c[0x0][0x428] ;  /* 0x00010a00ffa27b82 */ /* 0x00fe220000000a00 */
        /* <DEDUP_REMOVED lines=12> */
[----:B------:R-:W-:Y:S01]  /*55a0*/  IMAD.U32 R119, R60, 0x10000, RZ ;  /* 0x000100003c777824 */ /* 0x000fe200078e00ff */
[----:B------:R-:W-:Y:S01]  /*55b0*/  SHF.L.U32 R187, R66, 0x10, RZ ;  /* 0x0000001042bb7819 */ /* 0x000fe200000006ff */
[C---:B------:R-:W-:Y:S01]  /*55c0*/  FMUL.FTZ R116, R181.reuse, R116 ;  /* 0x00000074b5747220 */ /* 0x040fe20000410000 */
[----:B------:R-:W-:Y:S01]  /*55d0*/  SHF.L.U32 R189, R62, 0x10, RZ ;  /* 0x000000103ebd7819 */ /* 0x000fe200000006ff */
        /* <DEDUP_REMOVED lines=13> */
[----:B------:R-:W-:Y:S01]  /*56b0*/  SHF.L.U32 R185, R7, 0x10, RZ ;  /* 0x0000001007b97819 */ /* 0x000fe200000006ff */
[----:B0-----:R-:W-:Y:S01]  /*56c0*/  IMAD.WIDE.U32 R162, R183, 0x10, R162 ;  /* 0x00000010b7a27825 */ /* 0x001fe200078e00a2 */
[----:B------:R-:W-:-:S03]  /*56d0*/  SHF.L.U32 R189, R67, 0x10, RZ ;  /* 0x0000001043bd7819 */ /* 0x000fc600000006ff */
[----:B------:R-:W-:Y:S01]  /*56e0*/  FFMA.FTZ R181, R182, R179, R181 ;  /* 0x000000b3b6b57223 */ /* 0x000fe200000100b5 */
[----:B------:R-:W-:Y:S02]  /*56f0*/  SHF.L.U32 R191, R63, 0x10, RZ ;  /* 0x000000103fbf7819 */ /* 0x000fe400000006ff */
[----:B------:R-:W-:Y:S02]  /*5700*/  SHF.L.U32 R195, R4, 0x10, RZ ;  /* 0x0000001004c37819 */ /* 0x000fe400000006ff */
[----:B------:R-:W-:Y:S01]  /*5710*/  SHF.L.U32 R187, R6, 0x10, RZ ;  /* 0x0000001006bb7819 */ /* 0x000fe200000006ff */
[----:B------:R-:W-:Y:S01]  /*5720*/  FFMA.FTZ R188, R188, R189, R191 ;  /* 0x000000bdbcbc7223 */ /* 0x000fe200000100bf */
[----:B------:R-:W-:Y:S01]  /*5730*/  SHF.L.U32 R119, R10, 0x10, RZ ;  /* 0x000000100a777819 */ /* 0x000fe200000006ff */
[----:B------:R-:W-:Y:S02]  /*5740*/  FFMA.FTZ R193, R178, R193, R195 ;  /* 0x000000c1b2c17223 */ /* 0x000fe400000100c3 */
[----:B------:R-:W-:-:S02]  /*5750*/  FFMA.FTZ R185, R186, R185, R187 ;  /* 0x000000b9bab97223 */ /* 0x000fc400000100bb */
[----:B------:R-:W-:Y:S01]  /*5760*/  FFMA.FTZ R179, R118, R117, R119 ;  /* 0x0000007576b37223 */ /* 0x000fe20000010077 */
[----:B------:R-:W-:Y:S02]  /*5770*/  F2FP.BF16.F32.PACK_AB R119, R193, R188 ;  /* 0x000000bcc177723e */ /* 0x000fe400000010ff */
[----:B------:R-:W-:Y:S02]  /*5780*/  F2FP.BF16.F32.PACK_AB R118, R185, R184 ;  /* 0x000000b8b976723e */ /* 0x000fe400000010ff */
[----:B------:R-:W-:Y:S02]  /*5790*/  F2FP.BF16.F32.PACK_AB R117, R181, R180 ;  /* 0x000000b4b575723e */ /* 0x000fe400000010ff */
[----:B------:R-:W-:-:S05]  /*57a0*/  F2FP.BF16.F32.PACK_AB R116, R179, R116 ;  /* 0x00000074b374723e */ /* 0x000fca00000010ff */
[----:B------:R4:W-:Y:S02]  /*57b0*/  STG.E.128 desc[UR6][R162.64], R116 ;  /* 0x00000074a2007986 */ /* 0x0009e4000c101d06 */
.L_x_295:
[----:B------:R-:W-:Y:S05]  /*57c0*/  BSYNC.RECONVERGENT B0 ;  /* 0x0000000000007941 */ /* 0x000fea0003800200 */
.L_x_294:
[----:B01234-:R-:W0:Y:S02]  /*57d0*/  LDC.64 R116, c[0x0][0x380] ;  /* 0x0000e000ff747b82 */ /* 0x01fe240000000a00 */
[----:B0-----:R-:W-:-:S05]  /*57e0*/  IMAD R3, R116, 0x4, R3 ;  /* 0x0000000474037824 */ /* 0x001fca00078e0203 */
[----:B------:R-:W-:-:S13]  /*57f0*/  ISETP.GE.AND P0, PT, R3, R117, PT ;  /* 0x000000750300720c */ /* 0x000fda0003f06270 */
[----:B------:R-:W-:Y:S05]  /*5800*/  @!P0 BRA `(.L_x_304) ;  /* 0xffffffb400088947 */ /* 0x000fea000383ffff */
[----:B------:R-:W-:Y:S05]  /*5810*/  EXIT ;  /* 0x000000000000794d */ /* 0x000fea0003800000 */
.L_x_293:
[----:B------:R-:W-:Y:S01]  /*5820*/  HFMA2 R188, -RZ, RZ, 0, 5.9604644775390625e-08 ;  /* 0x00000001ffbc7431 */ /* 0x000fe200000001ff */
[----:B------:R-:W-:Y:S01]  /*5830*/  BSSY B0, `(.L_x_305) ;  /* 0x0000007000007945 */ /* 0x000fe20003800000 */
[----:B------:R-:W-:Y:S02]  /*5840*/  MOV R189, R117 ;  /* 0x0000007500bd7202 */ /* 0x000fe40000000f00 */
[----:B------:R-:W-:Y:S02]  /*5850*/  MOV R191, 0x1f ;  /* 0x0000001f00bf7802 */ /* 0x000fe40000000f00 */
[----:B------:R-:W-:-:S07]  /*5860*/  MOV R186, 0xffffffff ;  /* 0xffffffff00ba7802 */ /* 0x000fce0000000f00 */
[----:B-----5:R-:W-:Y:S05]  /*5870*/  WARPSYNC.COLLECTIVE R186, `(.L_x_306) ;  /* 0x00000000ba087348 */ /* 0x020fea0003c00000 */
[----:B------:R0:W1:Y:S02]  /*5880*/  SHFL.BFLY P6, R187, R189, R188, R191 ;  /* 0x0c0000bcbdbb7389 */ /* 0x00006400000c00bf */
[----:B01---5:R-:W-:Y:S05]  /*5890*/  ENDCOLLECTIVE ;  /* 0x000000000000791b */ /* 0x023fea0003800000 */
.L_x_306:
[----:B------:R-:W-:Y:S05]  /*58a0*/  BSYNC B0 ;  /* 0x0000000000007941 */ /* 0x000fea0003800000 */
.L_x_305:
[----:B------:R-:W-:Y:S02]  /*58b0*/  IMAD.MOV.U32 R116, RZ, RZ, R187 ;  /* 0x000000ffff747224 */ /* 0x000fe400078e00bb */
[----:B------:R-:W-:Y:S01]  /*58c0*/  HFMA2 R188, -RZ, RZ, 0, 1.1920928955078125e-07 ;  /* 0x00000002ffbc7431 */ /* 0x000fe200000001ff */
[----:B------:R-:W-:Y:S01]  /*58d0*/  MOV R191, 0x1f ;  /* 0x0000001f00bf7802 */ /* 0x000fe20000000f00 */
[----:B------:R-:W0:Y:S01]  /*58e0*/  LDC R181, c[0x0][0x400] ;  /* 0x00010000ffb57b82 */ /* 0x000e220000000800 */
[----:B------:R-:W-:Y:S01]  /*58f0*/  FADD.FTZ R118, R117, R116 ;  /* 0x0000007475767221 */ /* 0x000fe20000010000 */
[----:B------:R-:W-:-:S04]  /*5900*/  MOV R186, 0xffffffff ;  /* 0xffffffff00ba7802 */ /* 0x000fc80000000f00 */
[----:B------:R-:W-:-:S07]  /*5910*/  MOV R189, R118 ;  /* 0x0000007600bd7202 */ /* 0x000fce0000000f00 */
[----:B0-----:R-:W-:Y:S05]  /*5920*/  WARPSYNC.COLLECTIVE R186, `(.L_x_307) ;  /* 0x00000000ba087348 */ /* 0x001fea0003c00000 */
[----:B------:R1:W2:Y:S02]  /*5930*/  SHFL.BFLY P6, R187, R189, R188, R191 ;  /* 0x0c0000bcbdbb7389 */ /* 0x0002a400000c00bf */
[----:B012---:R-:W-:Y:S05]  /*5940*/  ENDCOLLECTIVE ;  /* 0x000000000000791b */ /* 0x007fea0003800000 */
.L_x_307:
[----:B------:R-:W-:Y:S02]  /*5950*/  HFMA2 R188, -RZ, RZ, 0, 2.384185791015625e-07 ;  /* 0x00000004ffbc7431 */ /* 0x000fe400000001ff */
[----:B------:R-:W-:-:S04]  /*5960*/  IMAD.MOV.U32 R119, RZ, RZ, R187 ;  /* 0x000000ffff777224 */ /* 0x000fc800078e00bb */
[----:B------:R-:W-:-:S05]  /*5970*/  FADD.FTZ R119, R118, R119 ;  /* 0x0000007776777221 */ /* 0x000fca0000010000 */
[----:B------:R-:W-:-:S07]  /*5980*/  MOV R189, R119 ;  /* 0x0000007700bd7202 */ /* 0x000fce0000000f00 */
[----:B------:R-:W-:Y:S05]  /*5990*/  WARPSYNC.COLLECTIVE R186, `(.L_x_308) ;  /* 0x00000000ba087348 */ /* 0x000fea0003c00000 */
[----:B------:R0:W1:Y:S02]  /*59a0*/  SHFL.BFLY P6, R187, R189, R188, R191 ;  /* 0x0c0000bcbdbb7389 */ /* 0x00006400000c00bf */
[----:B01----:R-:W-:Y:S05]  /*59b0*/  ENDCOLLECTIVE ;  /* 0x000000000000791b */ /* 0x003fea0003800000 */
.L_x_308:
[----:B------:R-:W-:Y:S01]  /*59c0*/  IMAD.MOV.U32 R188, RZ, RZ, 0x8 ;  /* 0x00000008ffbc7424 */ /* 0x000fe200078e00ff */
[----:B------:R-:W-:-:S05]  /*59d0*/  MOV R116, R187 ;  /* 0x000000bb00747202 */ /* 0x000fca0000000f00 */
[----:B------:R-:W-:-:S05]  /*59e0*/  FADD.FTZ R182, R119, R116 ;  /* 0x0000007477b67221 */ /* 0x000fca0000010000 */
[----:B------:R-:W-:-:S07]  /*59f0*/  MOV R189, R182 ;  /* 0x000000b600bd7202 */ /* 0x000fce0000000f00 */
[----:B------:R-:W-:Y:S05]  /*5a00*/  WARPSYNC.COLLECTIVE R186, `(.L_x_309) ;  /* 0x00000000ba087348 */ /* 0x000fea0003c00000 */
[----:B------:R0:W1:Y:S02]  /*5a10*/  SHFL.BFLY P6, R187, R189, R188, R191 ;  /* 0x0c0000bcbdbb7389 */ /* 0x00006400000c00bf */
[----:B01----:R-:W-:Y:S05]  /*5a20*/  ENDCOLLECTIVE ;  /* 0x000000000000791b */ /* 0x003fea0003800000 */
.L_x_309:
[----:B------:R-:W-:Y:S01]  /*5a30*/  HFMA2 R188, -RZ, RZ, 0, 9.5367431640625e-07 ;  /* 0x00000010ffbc7431 */ /* 0x000fe200000001ff */
[----:B------:R-:W-:-:S05]  /*5a40*/  MOV R163, R187 ;  /* 0x000000bb00a37202 */ /* 0x000fca0000000f00 */
[----:B------:R-:W-:-:S05]  /*5a50*/  FADD.FTZ R183, R182, R163 ;  /* 0x000000a3b6b77221 */ /* 0x000fca0000010000 */
[----:B------:R-:W-:-:S07]  /*5a60*/  MOV R189, R183 ;  /* 0x000000b700bd7202 */ /* 0x000fce0000000f00 */
[----:B------:R-:W-:Y:S05]  /*5a70*/  WARPSYNC.COLLECTIVE R186, `(.L_x_310) ;  /* 0x00000000ba087348 */ /* 0x000fea0003c00000 */
[----:B------:R0:W1:Y:S02]  /*5a80*/  SHFL.BFLY P6, R187, R189, R188, R191 ;  /* 0x0c0000bcbdbb7389 */ /* 0x00006400000c00bf */
[----:B01----:R-:W-:Y:S05]  /*5a90*/  ENDCOLLECTIVE ;  /* 0x000000000000791b */ /* 0x003fea0003800000 */
.L_x_310:
        /* <DEDUP_REMOVED lines=84> */
[----:B------:R-:W-:-:S04]  /*5fe0*/  @P5 FFMA.FTZ R116, R118, R118, R117 ;  /* 0x0000007676745223 */ /* 0x000fc80000010075 */
[----:B------:R-:W-:-:S07]  /*5ff0*/  IMAD.MOV.U32 R189, RZ, RZ, R116 ;  /* 0x000000ffffbd7224 */ /* 0x000fce00078e0074 */
[----:B------:R-:W-:Y:S05]  /*6000*/  WARPSYNC.COLLECTIVE R186, `(.L_x_311) ;  /* 0x00000000ba087348 */ /* 0x000fea0003c00000 */
[----:B------:R0:W1:Y:S02]  /*6010*/  SHFL.BFLY P6, R187, R189, R188, R191 ;  /* 0x0c0000bcbdbb7389 */ /* 0x00006400000c00bf */
[----:B01----:R-:W-:Y:S05]  /*6020*/  ENDCOLLECTIVE ;  /* 0x000000000000791b */ /* 0x003fea0003800000 */
.L_x_311:
[----:B------:R-:W-:Y:S01]  /*6030*/  HFMA2 R188, -RZ, RZ, 0, 1.1920928955078125e-07 ;  /* 0x00000002ffbc7431 */ /* 0x000fe200000001ff */
[----:B------:R-:W-:-:S05]  /*6040*/  MOV R117, R187 ;  /* 0x000000bb00757202 */ /* 0x000fca0000000f00 */
[----:B------:R-:W-:-:S05]  /*6050*/  FADD.FTZ R117, R116, R117 ;  /* 0x0000007574757221 */ /* 0x000fca0000010000 */
[----:B------:R-:W-:-:S07]  /*6060*/  MOV R189, R117 ;  /* 0x0000007500bd7202 */ /* 0x000fce0000000f00 */
[----:B------:R-:W-:Y:S05]  /*6070*/  WARPSYNC.COLLECTIVE R186, `(.L_x_312) ;  /* 0x00000000ba087348 */ /* 0x000fea0003c00000 */
[----:B------:R0:W1:Y:S02]  /*6080*/  SHFL.BFLY P6, R187, R189, R188, R191 ;  /* 0x0c0000bcbdbb7389 */ /* 0x00006400000c00bf */
[----:B01----:R-:W-:Y:S05]  /*6090*/  ENDCOLLECTIVE ;  /* 0x000000000000791b */ /* 0x003fea0003800000 */
.L_x_312:
[----:B------:R-:W-:Y:S02]  /*60a0*/  HFMA2 R188, -RZ, RZ, 0, 2.384185791015625e-07 ;  /* 0x00000004ffbc7431 */ /* 0x000fe400000001ff */
[----:B------:R-:W-:-:S04]  /*60b0*/  IMAD.MOV.U32 R118, RZ, RZ, R187 ;  /* 0x000000ffff767224 */ /* 0x000fc800078e00bb */
[----:B------:R-:W-:-:S05]  /*60c0*/  FADD.FTZ R118, R117, R118 ;  /* 0x0000007675767221 */ /* 0x000fca0000010000 */
[----:B------:R-:W-:-:S07]  /*60d0*/  MOV R189, R118 ;  /* 0x0000007600bd7202 */ /* 0x000fce0000000f00 */
[----:B------:R-:W-:Y:S05]  /*60e0*/  WARPSYNC.COLLECTIVE R186, `(.L_x_313) ;  /* 0x00000000ba087348 */ /* 0x000fea0003c00000 */
[----:B------:R0:W1:Y:S02]  /*60f0*/  SHFL.BFLY P6, R187, R189, R188, R191 ;  /* 0x0c0000bcbdbb7389 */ /* 0x00006400000c00bf */
[----:B01----:R-:W-:Y:S05]  /*6100*/  ENDCOLLECTIVE ;  /* 0x000000000000791b */ /* 0x003fea0003800000 */
.L_x_313:
[----:B------:R-:W-:Y:S01]  /*6110*/  IMAD.MOV.U32 R188, RZ, RZ, 0x8 ;  /* 0x00000008ffbc7424 */ /* 0x000fe200078e00ff */
[----:B------:R-:W-:-:S05]  /*6120*/  MOV R119, R187 ;  /* 0x000000bb00777202 */ /* 0x000fca0000000f00 */
[----:B------:R-:W-:-:S05]  /*6130*/  FADD.FTZ R119, R118, R119 ;  /* 0x0000007776777221 */ /* 0x000fca0000010000 */
[----:B------:R-:W-:-:S07]  /*6140*/  MOV R189, R119 ;  /* 0x0000007700bd7202 */ /* 0x000fce0000000f00 */
[----:B------:R-:W-:Y:S05]  /*6150*/  WARPSYNC.COLLECTIVE R186, `(.L_x_314) ;  /* 0x00000000ba087348 */ /* 0x000fea0003c00000 */
[----:B------:R0:W1:Y:S02]  /*6160*/  SHFL.BFLY P6, R187, R189, R188, R191 ;  /* 0x0c0000bcbdbb7389 */ /* 0x00006400000c00bf */
[----:B01----:R-:W-:Y:S05]  /*6170*/  ENDCOLLECTIVE ;  /* 0x000000000000791b */ /* 0x003fea0003800000 */
.L_x_314:
[----:B------:R-:W-:Y:S01]  /*6180*/  HFMA2 R188, -RZ, RZ, 0, 9.5367431640625e-07 ;  /* 0x00000010ffbc7431 */ /* 0x000fe200000001ff */
[----:B------:R-:W-:-:S05]  /*6190*/  MOV R182, R187 ;  /* 0x000000bb00b67202 */ /* 0x000fca0000000f00 */
[----:B------:R-:W-:-:S05]  /*61a0*/  FADD.FTZ R182, R119, R182 ;  /* 0x000000b677b67221 */ /* 0x000fca0000010000 */
[----:B------:R-:W-:-:S07]  /*61b0*/  MOV R189, R182 ;  /* 0x000000b600bd7202 */ /* 0x000fce0000000f00 */
[----:B------:R-:W-:Y:S05]  /*61c0*/  WARPSYNC.COLLECTIVE R186, `(.L_x_315) ;  /* 0x00000000ba087348 */ /* 0x000fea0003c00000 */
[----:B------:R0:W1:Y:S02]  /*61d0*/  SHFL.BFLY P6, R187, R189, R188, R191 ;  /* 0x0c0000bcbdbb7389 */ /* 0x00006400000c00bf */
[----:B01----:R-:W-:Y:S05]  /*61e0*/  ENDCOLLECTIVE ;  /* 0x000000000000791b */ /* 0x003fea0003800000 */
.L_x_315:
[----:B------:R-:W-:Y:S01]  /*61f0*/  MOV R183, R187 ;  /* 0x000000bb00b77202 */ /* 0x000fe20000000f00 */
[----:B------:R-:W-:Y:S06]  /*6200*/  BRA `(.L_x_316) ;  /* 0xffffffe400107947 */ /* 0x000fec000383ffff */
.L_x_317:
        /* <DEDUP_REMOVED lines=15> */
.L_x_45774:


//--------------------- .text._ZN10layer_norm13ln_fwd_kernelINS_13Kernel_traitsI13__nv_bfloat16S2_S2_S2_fjLj1280ELj1ELj4ELj1ELj16ENS_18Kernel_traits_baseILj1280ES2_S2_S2_S2_fjLj128EEEEELb0ELb1ELb1ELb1EEEvNS_9FwdParamsE --------------------------
	.section	.text._ZN10layer_norm13ln_fwd_kernelINS_13Kernel_traitsI13__nv_bfloat16S2_S2_S2_fjLj1280ELj1ELj4ELj1ELj16ENS_18Kernel_traits_baseILj1280ES2_S2_S2_S2_fjLj128EEEEELb0ELb1ELb1ELb1EEEvNS_9FwdParamsE,"ax",@progbits
	.align	128
        .global         _ZN10layer_norm13ln_fwd_kernelINS_13Kernel_traitsI13__nv_bfloat16S2_S2_S2_fjLj1280ELj1ELj4ELj1ELj16ENS_18Kernel_traits_baseILj1280ES2_S2_S2_S2_fjLj128EEEEELb0ELb1ELb1ELb1EEEvNS_9FwdParamsE
        .type           _ZN10layer_norm13ln_fwd_kernelINS_13Kernel_traitsI13__nv_bfloat16S2_S2_S2_fjLj1280ELj1ELj4ELj1ELj16ENS_18Kernel_traits_baseILj1280ES2_S2_S2_S2_fjLj128EEEEELb0ELb1ELb1ELb1EEEvNS_9FwdParamsE,@function
        .size           _ZN10layer_norm13ln_fwd_kernelINS_13Kernel_traitsI13__nv_bfloat16S2_S2_S2_fjLj1280ELj1ELj4ELj1ELj16ENS_18Kernel_traits_baseILj1280ES2_S2_S2_S2_fjLj128EEEEELb0ELb1ELb1ELb1EEEvNS_9FwdParamsE,(.L_x_45775 - _ZN10layer_norm13ln_fwd_kernelINS_13Kernel_traitsI13__nv_bfloat16S2_S2_S2_fjLj1280ELj1ELj4ELj1ELj16ENS_18Kernel_traits_baseILj1280ES2_S2_S2_S2_fjLj128EEEEELb0ELb1ELb1ELb1EEEvNS_9FwdParamsE)
        .other          _ZN10layer_norm13ln_fwd_kernelINS_13Kernel_traitsI13__nv_bfloat16S2_S2_S2_fjLj1280ELj1ELj4ELj1ELj16ENS_18Kernel_traits_baseILj1280ES2_S2_S2_S2_fjLj128EEEEELb0ELb1ELb1ELb1EEEvNS_9FwdParamsE,@"STO_CUDA_ENTRY STV_DEFAULT"
_ZN10layer_norm13ln_fwd_kernelINS_13Kernel_traitsI13__nv_bfloat16S2_S2_S2_fjLj1280ELj1ELj4ELj1ELj16ENS_18Kernel_traits_baseILj1280ES2_S2_S2_S2_fjLj128EEEEELb0ELb1ELb1ELb1EEEvNS_9FwdParamsE:
.text._ZN10layer_norm13ln_fwd_kernelINS_13Kernel_traitsI13__nv_bfloat16S2_S2_S2_fjLj1280ELj1ELj4ELj1ELj16ENS_18Kernel_traits_baseILj1280ES2_S2_S2_S2_fjLj128EEEEELb0ELb1ELb1ELb1EEEvNS_9FwdParamsE:
[----:B------:R-:W-:Y:S01]  /*0000*/  LDC R1, c[0x0][0x37c] ;  /* 0x0000df00ff017b82 */ /* 0x000fe20000000800 */
[----:B------:R-:W0:Y:S01]  /*0010*/  S2R R0, SR_TID.X ;  /* 0x0000000000007919 */ /* 0x000e220000002100 */
[----:B------:R-:W1:Y:S06]  /*0020*/  LDCU.64 UR8, c[0x0][0x438] ;  /* 0x00008700ff0877ac */ /* 0x000e6c0008000a00 */
[----:B------:R-:W2:Y:S01]  /*0030*/  S2UR UR4, SR_CTAID.X ;  /* 0x00000000000479c3 */ /* 0x000ea20000002500 */
[----:B------:R-:W3:Y:S01]  /*0040*/  LDCU.64 UR6, c[0x0][0x358] ;  /* 0x00006b00ff0677ac */ /* 0x000ee20008000a00 */
[----:B-1----:R-:W-:-:S04]  /*0050*/  UISETP.NE.U32.AND UP0, UPT, UR8, URZ, UPT ;  /* 0x000000ff0800728c */ /* 0x002fc8000bf05070 */
[----:B------:R-:W-:Y:S02]  /*0060*/  UISETP.NE.AND.EX UP0, UPT, UR9, URZ, UPT, UP0 ;  /* 0x000000ff0900728c */ /* 0x000fe4000bf05300 */
[----:B--2---:R-:W-:Y:S01]  /*0070*/  USHF.L.U32 UR4, UR4, 0x2, URZ ;  /* 0x0000000204047899 */ /* 0x004fe200080006ff */
[----:B0-----:R-:W-:Y:S02]  /*0080*/  SHF.R.U32.HI R2, RZ, 0x5, R0 ;  /* 0x00000005ff027819 */ /* 0x001fe40000011600 */
[----:B------:R-:W-:-:S03]  /*0090*/  LOP3.LUT R0, R0, 0x1f, RZ, 0xc0, !PT ;  /* 0x0000001f00007812 */ /* 0x000fc600078ec0ff */
[----:B------:R-:W-:Y:S01]  /*00a0*/  LOP3.LUT R2, R2, UR4, RZ, 0xfc, !PT ;  /* 0x0000000402027c12 */ /* 0x000fe2000f8efcff */
[----:B---3--:R-:W-:Y:S06]  /*00b0*/  BRA.U !UP0, `(.L_x_318) ;  /* 0x0000000108587547 */ /* 0x008fec000b800000 */
        /* <DEDUP_REMOVED lines=22> */
.L_x_318:
        /* <DEDUP_REMOVED lines=24> */
.L_x_319:
[----:B------:R-:W1:Y:S02]  /*03a0*/  LDCU UR4, c[0x0][0x384] ;  /* 0x00007080ff0477ac */ /* 0x000e640008000800 */
[----:B-1----:R-:W-:-:S13]  /*03b0*/  ISETP.GE.AND P0, PT, R2, UR4, PT ;  /* 0x0000000402007c0c */ /* 0x002fda000bf06270 */
[----:B------:R-:W-:Y:S05]  /*03c0*/  @P0 EXIT ;  /* 0x000000000000094d */ /* 0x000fea0003800000 */
[----:B-----5:R-:W-:Y:S01]  /*03d0*/  PRMT R164, R49, 0x7632, R164 ;  /* 0x0000763231a47816 */ /* 0x020fe200000000a4 */
[----:B------:R-:W1:Y:S01]  /*03e0*/  LDCU.U8 UR8, c[0x0][0x410] ;  /* 0x00008200ff0877ac */ /* 0x000e620008000000 */
[----:B------:R-:W-:Y:S02]  /*03f0*/  PRMT R163, R29, 0x7632, R163 ;  /* 0x000076321da37816 */ /* 0x000fe400000000a3 */
[----:B------:R-:W-:Y:S01]  /*0400*/  PRMT R162, R48, 0x7632, R162 ;  /* 0x0000763230a27816 */ /* 0x000fe200000000a2 */
[----:B------:R-:W2:Y:S01]  /*0410*/  LDCU UR9, c[0x0][0x448] ;  /* 0x00008900ff0977ac */ /* 0x000ea20008000800 */
[----:B------:R-:W-:Y:S02]  /*0420*/  PRMT R161, R28, 0x7632, R161 ;  /* 0x000076321ca17816 */ /* 0x000fe400000000a1 */
[----:B------:R-:W-:Y:S01]  /*0430*/  PRMT R160, R47, 0x7632, R160 ;  /* 0x000076322fa07816 */ /* 0x000fe200000000a0 */
[----:B------:R-:W3:Y:S01]  /*0440*/  LDCU.64 UR4, c[0x0][0x3a0] ;  /* 0x00007400ff0477ac */ /* 0x000ee20008000a00 */
        /* <DEDUP_REMOVED lines=34> */
[----:B-123--:R-:W-:-:S07]  /*0670*/  PRMT R117, R60, 0x7632, R117 ;  /* 0x000076323c757816 */ /* 0x00efce0000000075 */
.L_x_333:
[----:B0-----:R-:W0:Y:S08]  /*0680*/  LDC.64 R92, c[0x0][0x3f0] ;  /* 0x0000fc00ff5c7b82 */ /* 0x001e300000000a00 */
[----:B------:R-:W1:Y:S08]  /*0690*/  LDC R165, c[0x0][0x388] ;  /* 0x0000e200ffa57b82 */ /* 0x000e700000000800 */
[----:B------:R-:W2:Y:S01]  /*06a0*/  LDC.64 R90, c[0x0][0x3f8] ;  /* 0x0000fe00ff5a7b82 */ /* 0x000ea20000000a00 */
[----:B0-----:R-:W-:-:S05]  /*06b0*/  IMAD.WIDE R92, R2, 0x4, R92 ;  /* 0x00000004025c7825 */ /* 0x001fca00078e025c */
[----:B------:R-:W3:Y:S01]  /*06c0*/  LDG.E R125, desc[UR6][R92.64] ;  /* 0x000000065c7d7981 */ /* 0x000ee2000c1e1900 */
[----:B------:R-:W-:Y:S02]  /*06d0*/  HFMA2 R127, -RZ, RZ, 0, 0 ;  /* 0x00000000ff7f7431 */ /* 0x000fe400000001ff */
[----:B--2---:R-:W-:-:S05]  /*06e0*/  IMAD.WIDE R90, R2, 0x4, R90 ;  /* 0x00000004025a7825 */ /* 0x004fca00078e025a */
[----:B------:R0:W5:Y:S01]  /*06f0*/  LDG.E R92, desc[UR6][R90.64] ;  /* 0x000000065a5c7981 */ /* 0x000162000c1e1900 */
[----:B---3--:R-:W-:-:S13]  /*0700*/  ISETP.GE.AND P1, PT, R125, 0x1, PT ;  /* 0x000000017d00780c */ /* 0x008fda0003f26270 */
[----:B------:R-:W2:Y:S01]  /*0710*/  @P1 LDC.64 R88, c[0x0][0x390] ;  /* 0x0000e400ff581b82 */ /* 0x000ea20000000a00 */
[----:B------:R-:W-:-:S05]  /*0720*/  @P1 IADD3 R94, PT, PT, R125, -0x1, RZ ;  /* 0xffffffff7d5e1810 */ /* 0x000fca0007ffe0ff */
[----:B-1----:R-:W-:-:S05]  /*0730*/  @P1 IMAD R94, R94, R165, RZ ;  /* 0x000000a55e5e1224 */ /* 0x002fca00078e02ff */
[----:B------:R-:W-:-:S04]  /*0740*/  @P1 SHF.R.S32.HI R95, RZ, 0x1f, R94 ;  /* 0x0000001fff5f1819 */ /* 0x000fc8000001145e */
[----:B------:R-:W-:-:S04]  /*0750*/  @P1 LEA.HI R95, R95, R94, RZ, 0x3 ;  /* 0x0000005e5f5f1211 */ /* 0x000fc800078f18ff */
[----:B------:R-:W-:-:S05]  /*0760*/  @P1 LEA.HI.SX32 R127, R95, R0, 0x1d ;  /* 0x000000005f7f1211 */ /* 0x000fca00078feaff */
[----:B--2---:R-:W-:-:S05]  /*0770*/  @P1 IMAD.WIDE.U32 R88, R127, 0x10, R88 ;  /* 0x000000107f581825 */ /* 0x004fca00078e0058 */
[----:B------:R0:W5:Y:S01]  /*0780*/  @P1 LDG.E.128 R80, desc[UR6][R88.64] ;  /* 0x0000000658501981 */ /* 0x000162000c1e1d00 */
[----:B------:R-:W-:Y:S01]  /*0790*/  ISETP.NE.U32.AND P0, PT, RZ, UR4, PT ;  /* 0x00000004ff007c0c */ /* 0x000fe2000bf05070 */
[----:B------:R-:W-:-:S03]  /*07a0*/  IMAD R93, R2, R165, RZ ;  /* 0x000000a5025d7224 */ /* 0x000fc600078e02ff */
[----:B------:R-:W-:Y:S02]  /*07b0*/  ISETP.NE.AND.EX P0, PT, RZ, UR5, PT, P0 ;  /* 0x00000005ff007c0c */ /* 0x000fe4000bf05300 */
[----:B------:R-:W-:-:S04]  /*07c0*/  SHF.R.S32.HI R94, RZ, 0x1f, R93 ;  /* 0x0000001fff5e7819 */ /* 0x000fc8000001145d */
[----:B------:R-:W-:-:S04]  /*07d0*/  LEA.HI R93, R94, R93, RZ, 0x3 ;  /* 0x0000005d5e5d7211 */ /* 0x000fc800078f18ff */
[----:B------:R-:W-:-:S03]  /*07e0*/  LEA.HI.SX32 R126, R93, R0, 0x1d ;  /* 0x000000005d7e7211 */ /* 0x000fc600078feaff */
[----:B0-----:R-:W-:Y:S05]  /*07f0*/  @!P0 BRA `(.L_x_320) ;  /* 0x0000000400548947 */ /* 0x001fea0003800000 */
        /* <DEDUP_REMOVED lines=12> */
[----:B------:R-:W-:-:S02]  /*08c0*/  @P2 SHF.L.U32 R97, R97, 0x10, RZ ;  /* 0x0000001061612819 */ /* 0x000fc400000006ff */
[----:B------:R-:W-:-:S03]  /*08d0*/  @P2 PRMT R100, R82, 0x7632, R100 ;  /* 0x0000763252642816 */ /* 0x000fc60000000064 */
[----:B------:R-:W3:Y:S01]  /*08e0*/  @P2 LDC R101, c[0x0][0x40c] ;  /* 0x00010300ff652b82 */ /* 0x000ee20000000800 */
[----:B------:R-:W-:-:S07]  /*08f0*/  @P2 SHF.L.U32 R100, R100, 0x10, RZ ;  /* 0x0000001064642819 */ /* 0x000fce00000006ff */
[----:B------:R-:W4:Y:S01]  /*0900*/  @P2 LDC R98, c[0x0][0x40c] ;  /* 0x00010300ff622b82 */ /* 0x000f220000000800 */
[----:B0-----:R-:W-:Y:S01]  /*0910*/  @P2 FMUL.FTZ R88, R88, R91 ;  /* 0x0000005b58582220 */ /* 0x001fe20000410000 */
[----:B------:R-:W-:-:S06]  /*0920*/  @P2 SHF.L.U32 R91, R117, 0x10, RZ ;  /* 0x00000010755b2819 */ /* 0x000fcc00000006ff */
[----:B------:R-:W0:Y:S01]  /*0930*/  @P2 LDC R102, c[0x0][0x40c] ;  /* 0x00010300ff662b82 */ /* 0x000e220000000800 */
[----:B-1----:R-:W-:Y:S01]  /*0940*/  @P2 FMUL.FTZ R90, R89, R90 ;  /* 0x0000005a595a2220 */ /* 0x002fe20000410000 */
[----:B------:R-:W-:-:S06]  /*0950*/  @P2 IMAD.U32 R89, R60, 0x10000, RZ ;  /* 0x000100003c592824 */ /* 0x000fcc00078e00ff */
[----:B------:R-:W1:Y:S08]  /*0960*/  @P2 LDC R103, c[0x0][0x40c] ;  /* 0x00010300ff672b82 */ /* 0x000e700000000800 */
[----:B------:R-:W1:Y:S01]  /*0970*/  @P2 LDC R104, c[0x0][0x40c] ;  /* 0x00010300ff682b82 */ /* 0x000e620000000800 */
[----:B----4-:R-:W-:-:S07]  /*0980*/  @P2 FMUL.FTZ R97, R97, R98 ;  /* 0x0000006261612220 */ /* 0x010fce0000410000 */
[----:B------:R-:W4:Y:S01]  /*0990*/  @P2 LDC R118, c[0x0][0x40c] ;  /* 0x00010300ff762b82 */ /* 0x000f220000000800 */
[C---:B--2---:R-:W-:Y:S01]  /*09a0*/  @P2 PRMT R95, R84.reuse, 0x7632, R95 ;  /* 0x00007632545f2816 */ /* 0x044fe2000000005f */
[----:B------:R-:W-:Y:S01]  /*09b0*/  @P2 IMAD.U32 R121, R87, 0x10000, RZ ;  /* 0x0001000057792824 */ /* 0x000fe200078e00ff */
[C---:B------:R-:W-:Y:S02]  /*09c0*/  @!P2 PRMT R94, R84.reuse, 0x7632, R94 ;  /* 0x00007632545ea816 */ /* 0x040fe4000000005e */
[----:B------:R-:W-:Y:S02]  /*09d0*/  @P2 SHF.L.U32 R95, R95, 0x10, RZ ;  /* 0x000000105f5f2819 */ /* 0x000fe400000006ff */
[----:B------:R-:W-:Y:S01]  /*09e0*/  @P2 SHF.L.U32 R99, R84, 0x10, RZ ;  /* 0x0000001054632819 */ /* 0x000fe200000006ff */
[----:B------:R-:W-:Y:S01]  /*09f0*/  @!P2 IMAD.U32 R94, R94, 0x10000, RZ ;  /* 0x000100005e5ea824 */ /* 0x000fe200078e00ff */
[----:B------:R-:W-:Y:S01]  /*0a00*/  @!P2 SHF.L.U32 R93, R84, 0x10, RZ ;  /* 0x00000010545da819 */ /* 0x000fe200000006ff */
[----:B------:R-:W-:Y:S01]  /*0a10*/  @P2 FFMA.FTZ R94, R90, R91, R95 ;  /* 0x0000005b5a5e2223 */ /* 0x000fe2000001005f */
[C---:B------:R-:W-:Y:S01]  /*0a20*/  @P2 PRMT R91, R85.reuse, 0x7632, R91 ;  /* 0x00007632555b2816 */ /* 0x040fe2000000005b */
[----:B------:R-:W-:Y:S01]  /*0a30*/  @P2 FFMA.FTZ R93, R88, R89, R99 ;  /* 0x00000059585d2223 */ /* 0x000fe20000010063 */
[----:B---3--:R-:W-:Y:S01]  /*0a40*/  @P2 FMUL.FTZ R88, R96, R101 ;  /* 0x0000006560582220 */ /* 0x008fe20000410000 */
[----:B------:R-:W-:Y:S01]  /*0a50*/  @P2 SHF.L.U32 R90, R116, 0x10, RZ ;  /* 0x00000010745a2819 */ /* 0x000fe200000006ff */
[----:B------:R-:W-:Y:S01]  /*0a60*/  @P2 IMAD.U32 R99, R82, 0x10000, RZ ;  /* 0x0001000052632824 */ /* 0x000fe200078e00ff */
[----:B------:R-:W-:-:S02]  /*0a70*/  @!P2 PRMT R96, R85, 0x7632, R96 ;  /* 0x000076325560a816 */ /* 0x000fc40000000060 */
[----:B------:R-:W-:Y:S01]  /*0a80*/  @P2 SHF.L.U32 R98, R91, 0x10, RZ ;  /* 0x000000105b622819 */ /* 0x000fe200000006ff */
[----:B------:R-:W-:Y:S01]  /*0a90*/  @P2 IMAD.U32 R91, R83, 0x10000, RZ ;  /* 0x00010000535b2824 */ /* 0x000fe200078e00ff */
[----:B------:R-:W-:Y:S02]  /*0aa0*/  @P2 SHF.L.U32 R89, R61, 0x10, RZ ;  /* 0x000000103d592819 */ /* 0x000fe400000006ff */
[----:B------:R-:W-:Y:S02]  /*0ab0*/  @P2 SHF.L.U32 R101, R85, 0x10, RZ ;  /* 0x0000001055652819 */ /* 0x000fe400000006ff */
[----:B------:R-:W-:Y:S01]  /*0ac0*/  @!P2 SHF.L.U32 R96, R96, 0x10, RZ ;  /* 0x000000106060a819 */ /* 0x000fe200000006ff */
[----:B------:R-:W-:Y:S01]  /*0ad0*/  @P2 FFMA.FTZ R96, R97, R90, R98 ;  /* 0x0000005a61602223 */ /* 0x000fe20000010062 */
[----:B------:R-:W-:Y:S01]  /*0ae0*/  @!P2 SHF.L.U32 R95, R85, 0x10, RZ ;  /* 0x00000010555fa819 */ /* 0x000fe200000006ff */
[----:B------:R-:W-:Y:S01]  /*0af0*/  @P2 FFMA.FTZ R95, R88, R89, R101 ;  /* 0x00000059585f2223 */ /* 0x000fe20000010065 */
[----:B------:R-:W-:Y:S01]  /*0b00*/  @P2 PRMT R97, R83, 0x7632, R97 ;  /* 0x0000763253612816 */ /* 0x000fe20000000061 */
[----:B0-----:R-:W-:Y:S01]  /*0b10*/  @P2 FMUL.FTZ R88, R99, R102 ;  /* 0x0000006663582220 */ /* 0x001fe20000410000 */
[----:B-1----:R-:W-:Y:S01]  /*0b20*/  @P2 FMUL.FTZ R90, R100, R103 ;  /* 0x00000067645a2220 */ /* 0x002fe20000410000 */
[----:B------:R-:W-:Y:S01]  /*0b30*/  @P2 FMUL.FTZ R102, R91, R104 ;  /* 0x000000685b662220 */ /* 0x000fe20000410000 */
[----:B------:R-:W-:-:S02]  /*0b40*/  @P2 PRMT R100, R86, 0x7632, R100 ;  /* 0x0000763256642816 */ /* 0x000fc40000000064 */
[----:B------:R-:W-:Y:S02]  /*0b50*/  @!P2 PRMT R104, R87, 0x7632, R104 ;  /* 0x000076325768a816 */ /* 0x000fe40000000068 */
[----:B------:R-:W-:Y:S02]  /*0b60*/  @P2 SHF.L.U32 R105, R97, 0x10, RZ ;  /* 0x0000001061692819 */ /* 0x000fe400000006ff */
[----:B------:R-:W-:Y:S02]  /*0b70*/  @P2 PRMT R107, R87, 0x7632, R107 ;  /* 0x00007632576b2816 */ /* 0x000fe4000000006b */
[----:B------:R-:W-:Y:S01]  /*0b80*/  @P2 SHF.L.U32 R101, R100, 0x10, RZ ;  /* 0x0000001064652819 */ /* 0x000fe200000006ff */
[----:B----4-:R-:W-:Y:S01]  /*0b90*/  @P2 FMUL.FTZ R105, R105, R118 ;  /* 0x0000007669692220 */ /* 0x010fe20000410000 */
[----:B------:R-:W-:Y:S02]  /*0ba0*/  @!P2 SHF.L.U32 R100, R104, 0x10, RZ ;  /* 0x000000106864a819 */ /* 0x000fe400000006ff */
[----:B------:R-:W-:-:S02]  /*0bb0*/  @P2 SHF.L.U32 R89, R62, 0x10, RZ ;  /* 0x000000103e592819 */ /* 0x000fc400000006ff */
[----:B------:R-:W-:Y:S02]  /*0bc0*/  @P2 SHF.L.U32 R91, R115, 0x10, RZ ;  /* 0x00000010735b2819 */ /* 0x000fe400000006ff */
[----:B------:R-:W-:Y:S02]  /*0bd0*/  @P2 SHF.L.U32 R103, R63, 0x10, RZ ;  /* 0x000000103f672819 */ /* 0x000fe400000006ff */
[C---:B------:R-:W-:Y:S02]  /*0be0*/  @P2 SHF.L.U32 R119, R86.reuse, 0x10, RZ ;  /* 0x0000001056772819 */ /* 0x040fe400000006ff */
[C---:B------:R-:W-:Y:S02]  /*0bf0*/  @!P2 PRMT R99, R86.reuse, 0x7632, R99 ;  /* 0x000076325663a816 */ /* 0x040fe40000000063 */
[----:B------:R-:W-:Y:S02]  /*0c00*/  @P2 SHF.L.U32 R104, R107, 0x10, RZ ;  /* 0x000000106b682819 */ /* 0x000fe400000006ff */
[----:B------:R-:W-:Y:S01]  /*0c10*/  @!P2 SHF.L.U32 R97, R86, 0x10, RZ ;  /* 0x000000105661a819 */ /* 0x000fe200000006ff */
        /* <DEDUP_REMOVED lines=19> */
.L_x_320:
[----:B------:R-:W0:Y:S01]  /*0d50*/  @P1 LDC R90, c[0x0][0x40c] ;  /* 0x00010300ff5a1b82 */ /* 0x000e220000000800 */
[C---:B-----5:R-:W-:Y:S01]  /*0d60*/  @P1 IMAD.U32 R89, R80.reuse, 0x10000, RZ ;  /* 0x0001000050591824 */ /* 0x060fe200078e00ff */
[----:B------:R-:W-:Y:S01]  /*0d70*/  @P1 PRMT R88, R80, 0x7632, R88 ;  /* 0x0000763250581816 */ /* 0x000fe20000000058 */
[----:B------:R-:W-:Y:S01]  /*0d80*/  @P1 IMAD.U32 R95, R117, 0x10000, RZ ;  /* 0x00010000755f1824 */ /* 0x000fe200078e00ff */
[----:B------:R-:W-:Y:S02]  /*0d90*/  @P1 SHF.L.U32 R96, R81, 0x10, RZ ;  /* 0x0000001051601819 */ /* 0x000fe400000006ff */
[----:B------:R-:W-:Y:S02]  /*0da0*/  @P1 SHF.L.U32 R88, R88, 0x10, RZ ;  /* 0x0000001058581819 */ /* 0x000fe400000006ff */
[----:B------:R-:W1:Y:S01]  /*0db0*/  @P1 LDC R98, c[0x0][0x40c] ;  /* 0x00010300ff621b82 */ /* 0x000e620000000800 */
[----:B------:R-:W-:Y:S02]  /*0dc0*/  MOV R94, RZ ;  /* 0x000000ff005e7202 */ /* 0x000fe40000000f00 */
[----:B------:R-:W-:-:S02]  /*0dd0*/  MOV R93, RZ ;  /* 0x000000ff005d7202 */ /* 0x000fc40000000f00 */
[----:B------:R-:W-:Y:S02]  /*0de0*/  @P1 SHF.L.U32 R101, R83, 0x10, RZ ;  /* 0x0000001053651819 */ /* 0x000fe400000006ff */
[----:B------:R-:W-:Y:S01]  /*0df0*/  @P1 SHF.L.U32 R103, R63, 0x10, RZ ;  /* 0x000000103f671819 */ /* 0x000fe200000006ff */
[----:B------:R-:W2:Y:S01]  /*0e00*/  @P1 LDC R91, c[0x0][0x40c] ;  /* 0x00010300ff5b1b82 */ /* 0x000ea20000000800 */
[----:B------:R-:W-:-:S07]  /*0e10*/  @P1 SHF.L.U32 R106, R114, 0x10, RZ ;  /* 0x00000010726a1819 */ /* 0x000fce00000006ff */
[----:B------:R-:W3:Y:S01]  /*0e20*/  @P1 LDC R97, c[0x0][0x40c] ;  /* 0x00010300ff611b82 */ /* 0x000ee20000000800 */
[----:B0-----:R-:W-:Y:S01]  /*0e30*/  @P1 FMUL.FTZ R90, R89, R90 ;  /* 0x0000005a595a1220 */ /* 0x001fe20000410000 */
[----:B------:R-:W-:-:S04]  /*0e40*/  @P1 PRMT R89, R81, 0x7632, R89 ;  /* 0x0000763251591816 */ /* 0x000fc80000000059 */
[----:B------:R-:W-:Y:S02]  /*0e50*/  @P1 SHF.L.U32 R89, R89, 0x10, RZ ;  /* 0x0000001059591819 */ /* 0x000fe400000006ff */
[----:B------:R-:W0:Y:S03]  /*0e60*/  @P1 LDC R102, c[0x0][0x40c] ;  /* 0x00010300ff661b82 */ /* 0x000e260000000800 */
[----:B-1----:R-:W-:Y:S01]  /*0e70*/  @P1 FMUL.FTZ R89, R89, R98 ;  /* 0x0000006259591220 */ /* 0x002fe20000410000 */
[----:B------:R-:W-:-:S04]  /*0e80*/  @P1 SHF.L.U32 R98, R116, 0x10, RZ ;  /* 0x0000001074621819 */ /* 0x000fc800000006ff */
[----:B------:R-:W1:Y:S01]  /*0e90*/  @P1 LDC R100, c[0x0][0x40c] ;  /* 0x00010300ff641b82 */ /* 0x000e620000000800 */
[----:B--2---:R-:W-:Y:S01]  /*0ea0*/  @P1 FMUL.FTZ R88, R88, R91 ;  /* 0x0000005b58581220 */ /* 0x004fe20000410000 */
[----:B------:R-:W-:-:S03]  /*0eb0*/  @P1 SHF.L.U32 R91, R60, 0x10, RZ ;  /* 0x000000103c5b1819 */ /* 0x000fc600000006ff */
[----:B------:R-:W-:Y:S01]  /*0ec0*/  @P1 FMUL.FTZ R94, R88, R95 ;  /* 0x0000005f585e1220 */ /* 0x000fe20000410000 */
[----:B------:R-:W-:Y:S01]  /*0ed0*/  @P1 PRMT R88, R82, 0x7632, R88 ;  /* 0x0000763252581816 */ /* 0x000fe20000000058 */
[----:B------:R-:W-:Y:S01]  /*0ee0*/  @P1 FMUL.FTZ R93, R90, R91 ;  /* 0x0000005b5a5d1220 */ /* 0x000fe20000410000 */
[----:B------:R-:W2:Y:S01]  /*0ef0*/  @P1 LDC R99, c[0x0][0x40c] ;  /* 0x00010300ff631b82 */ /* 0x000ea20000000800 */
[----:B---3--:R-:W-:Y:S01]  /*0f00*/  @P1 FMUL.FTZ R97, R96, R97 ;  /* 0x0000006160611220 */ /* 0x008fe20000410000 */
[----:B------:R-:W-:Y:S02]  /*0f10*/  IMAD.MOV.U32 R96, RZ, RZ, RZ ;  /* 0x000000ffff607224 */ /* 0x000fe400078e00ff */
[----:B------:R-:W-:Y:S01]  /*0f20*/  @P1 FMUL.FTZ R96, R89, R98 ;  /* 0x0000006259601220 */ /* 0x000fe20000410000 */
[----:B------:R-:W-:Y:S02]  /*0f30*/  @P1 PRMT R89, R83, 0x7632, R89 ;  /* 0x0000763253591816 */ /* 0x000fe40000000059 */
[----:B------:R-:W-:Y:S01]  /*0f40*/  @P1 SHF.L.U32 R90, R61, 0x10, RZ ;  /* 0x000000103d5a1819 */ /* 0x000fe200000006ff */
[----:B------:R-:W3:Y:S01]  /*0f50*/  @P1 LDC R104, c[0x0][0x40c] ;  /* 0x00010300ff681b82 */ /* 0x000ee20000000800 */
[----:B------:R-:W-:Y:S01]  /*0f60*/  @P1 SHF.L.U32 R91, R82, 0x10, RZ ;  /* 0x00000010525b1819 */ /* 0x000fe200000006ff */
[----:B0-----:R-:W-:Y:S01]  /*0f70*/  @P1 FMUL.FTZ R102, R101, R102 ;  /* 0x0000006665661220 */ /* 0x001fe20000410000 */
[----:B------:R-:W-:-:S02]  /*0f80*/  @P1 SHF.L.U32 R88, R88, 0x10, RZ ;  /* 0x0000001058581819 */ /* 0x000fc400000006ff */
[----:B------:R-:W-:Y:S02]  /*0f90*/  @P1 SHF.L.U32 R89, R89, 0x10, RZ ;  /* 0x0000001059591819 */ /* 0x000fe400000006ff */
[----:B------:R-:W-:Y:S01]  /*0fa0*/  MOV R95, RZ ;  /* 0x000000ff005f7202 */ /* 0x000fe20000000f00 */
[----:B------:R-:W-:Y:S01]  /*0fb0*/  @P1 FMUL.FTZ R95, R97, R90 ;  /* 0x0000005a615f1220 */ /* 0x000fe20000410000 */
[----:B------:R-:W-:Y:S01]  /*0fc0*/  @P1 SHF.L.U32 R90, R62, 0x10, RZ ;  /* 0x000000103e5a1819 */ /* 0x000fe200000006ff */
[----:B-1----:R-:W-:Y:S01]  /*0fd0*/  @P1 FMUL.FTZ R91, R91, R100 ;  /* 0x000000645b5b1220 */ /* 0x002fe20000410000 */
[----:B------:R-:W-:Y:S01]  /*0fe0*/  @P1 SHF.L.U32 R101, R115, 0x10, RZ ;  /* 0x0000001073651819 */ /* 0x000fe200000006ff */
[----:B------:R-:W-:Y:S02]  /*0ff0*/  IMAD.MOV.U32 R97, RZ, RZ, RZ ;  /* 0x000000ffff617224 */ /* 0x000fe400078e00ff */
[----:B------:R-:W-:Y:S02]  /*1000*/  IMAD.MOV.U32 R100, RZ, RZ, RZ ;  /* 0x000000ffff647224 */ /* 0x000fe400078e00ff */
[----:B------:R-:W-:Y:S01]  /*1010*/  @P1 FMUL.FTZ R97, R91, R90 ;  /* 0x0000005a5b611220 */ /* 0x000fe20000410000 */
[----:B--2---:R-:W-:Y:S01]  /*1020*/  @P1 FMUL.FTZ R88, R88, R99 ;  /* 0x0000006358581220 */ /* 0x004fe20000410000 */
[----:B------:R-:W-:-:S02]  /*1030*/  CS2R R98, SRZ ;  /* 0x0000000000627805 */ /* 0x000fc4000001ff00 */
[----:B------:R-:W-:Y:S01]  /*1040*/  F2FP.BF16.F32.PACK_AB R90, RZ, R95 ;  /* 0x0000005fff5a723e */ /* 0x000fe200000010ff */
        /* <DEDUP_REMOVED lines=15> */
.L_x_321:
[----:B------:R-:W0:Y:S01]  /*1140*/  LDC.64 R140, c[0x0][0x3a8] ;  /* 0x0000ea00ff8c7b82 */ /* 0x000e220000000a00 */
[----:B------:R-:W-:Y:S02]  /*1150*/  @P1 IADD3 R101, PT, PT, R127, 0x20, RZ ;  /* 0x000000207f651810 */ /* 0x000fe40007ffe0ff */
[----:B------:R-:W-:-:S05]  /*1160*/  @P0 IADD3 R119, PT, PT, R126, 0x20, RZ ;  /* 0x000000207e770810 */ /* 0x000fca0007ffe0ff */
[----:B------:R-:W1:Y:S08]  /*1170*/  @P1 LDC.64 R106, c[0x0][0x390] ;  /* 0x0000e400ff6a1b82 */ /* 0x000e700000000a00 */
[----:B------:R-:W2:Y:S01]  /*1180*/  @P0 LDC.64 R102, c[0x0][0x3a0] ;  /* 0x0000e800ff660b82 */ /* 0x000ea20000000a00 */
[----:B0-----:R-:W-:-:S05]  /*1190*/  IMAD.WIDE.U32 R104, R126, 0x10, R140 ;  /* 0x000000107e687825 */ /* 0x001fca00078e008c */
[----:B------:R0:W-:Y:S01]  /*11a0*/  STG.E.128 desc[UR6][R104.64], R88 ;  /* 0x0000005868007986 */ /* 0x0001e2000c101d06 */
[----:B-1----:R-:W-:-:S05]  /*11b0*/  @P1 IMAD.WIDE.U32 R106, R101, 0x10, R106 ;  /* 0x00000010656a1825 */ /* 0x002fca00078e006a */
[----:B------:R0:W5:Y:S01]  /*11c0*/  @P1 LDG.E.128 R80, desc[UR6][R106.64] ;  /* 0x000000066a501981 */ /* 0x000162000c1e1d00 */
[----:B--2---:R-:W-:-:S05]  /*11d0*/  @P0 IMAD.WIDE.U32 R102, R119, 0x10, R102 ;  /* 0x0000001077660825 */ /* 0x004fca00078e0066 */
        /* <DEDUP_REMOVED lines=27> */
[----:B--2---:R-:W-:Y:S01]  /*1390*/  @P2 FMUL.FTZ R103, R89, R104 ;  /* 0x0000006859672220 */ /* 0x004fe20000410000 */
[----:B------:R-:W-:Y:S01]  /*13a0*/  @P2 IMAD.U32 R89, R112, 0x10000, RZ ;  /* 0x0001000070592824 */ /* 0x000fe200078e00ff */
[----:B------:R-:W-:-:S02]  /*13b0*/  @P2 SHF.L.U32 R88, R65, 0x10, RZ ;  /* 0x0000001041582819 */ /* 0x000fc400000006ff */
[C---:B------:R-:W-:Y:S02]  /*13c0*/  @P2 PRMT R91, R82.reuse, 0x7632, R91 ;  /* 0x00007632525b2816 */ /* 0x040fe4000000005b */
[----:B------:R-:W-:Y:S01]  /*13d0*/  @P2 SHF.L.U32 R102, R83, 0x10, RZ ;  /* 0x0000001053662819 */ /* 0x000fe200000006ff */
[----:B------:R-:W2:Y:S01]  /*13e0*/  @P2 LDC R120, c[0x0][0x40c] ;  /* 0x00010300ff782b82 */ /* 0x000ea20000000800 */
[----:B---3--:R-:W-:Y:S01]  /*13f0*/  @P2 FMUL.FTZ R90, R101, R106 ;  /* 0x0000006a655a2220 */ /* 0x008fe20000410000 */
[----:B------:R-:W-:Y:S01]  /*1400*/  @P2 SHF.L.U32 R101, R82, 0x10, RZ ;  /* 0x0000001052652819 */ /* 0x000fe200000006ff */
[----:B------:R-:W-:Y:S01]  /*1410*/  @P2 FFMA.FTZ R122, R103, R88, R122 ;  /* 0x00000058677a2223 */ /* 0x000fe2000001007a */
[----:B------:R-:W-:Y:S01]  /*1420*/  PRMT R88, R86, 0x7632, R88 ;  /* 0x0000763256587816 */ /* 0x000fe20000000058 */
[----:B------:R-:W-:Y:S01]  /*1430*/  @P2 FFMA.FTZ R105, R90, R89, R105 ;  /* 0x000000595a692223 */ /* 0x000fe20000010069 */
[----:B------:R-:W-:Y:S01]  /*1440*/  @P2 PRMT R90, R83, 0x7632, R90 ;  /* 0x00007632535a2816 */ /* 0x000fe2000000005a */
[C---:B------:R-:W-:Y:S01]  /*1450*/  IMAD.U32 R103, R87.reuse, 0x10000, RZ ;  /* 0x0001000057677824 */ /* 0x040fe200078e00ff */
[----:B------:R-:W3:Y:S01]  /*1460*/  @P2 LDC R121, c[0x0][0x40c] ;  /* 0x00010300ff792b82 */ /* 0x000ee20000000800 */
[----:B------:R-:W-:Y:S01]  /*1470*/  PRMT R89, R87, 0x7632, R89 ;  /* 0x0000763257597816 */ /* 0x000fe20000000059 */
[----:B0-----:R-:W-:Y:S01]  /*1480*/  @P2 FMUL.FTZ R119, R101, R118 ;  /* 0x0000007665772220 */ /* 0x001fe20000410000 */
[----:B------:R-:W-:Y:S01]  /*1490*/  @P2 SHF.L.U32 R91, R91, 0x10, RZ ;  /* 0x000000105b5b2819 */ /* 0x000fe200000006ff */
[----:B------:R-:W-:Y:S01]  /*14a0*/  @P2 IMAD.U32 R106, R90, 0x10000, RZ ;  /* 0x000100005a6a2824 */ /* 0x000fe200078e00ff */
[----:B------:R-:W-:-:S02]  /*14b0*/  SHF.L.U32 R101, R89, 0x10, RZ ;  /* 0x0000001059657819 */ /* 0x000fc400000006ff */
[----:B------:R-:W-:Y:S01]  /*14c0*/  SHF.L.U32 R104, R86, 0x10, RZ ;  /* 0x0000001056687819 */ /* 0x000fe200000006ff */
[----:B-1----:R-:W-:Y:S01]  /*14d0*/  @P2 FMUL.FTZ R118, R102, R107 ;  /* 0x0000006b66762220 */ /* 0x002fe20000410000 */
[----:B------:R-:W-:Y:S02]  /*14e0*/  SHF.L.U32 R102, R88, 0x10, RZ ;  /* 0x0000001058667819 */ /* 0x000fe400000006ff */
[----:B------:R-:W-:Y:S02]  /*14f0*/  @P2 SHF.L.U32 R88, R66, 0x10, RZ ;  /* 0x0000001042582819 */ /* 0x000fe400000006ff */
[----:B------:R-:W-:Y:S02]  /*1500*/  @P2 SHF.L.U32 R89, R111, 0x10, RZ ;  /* 0x000000106f592819 */ /* 0x000fe400000006ff */
[----:B------:R-:W-:Y:S01]  /*1510*/  @P2 SHF.L.U32 R90, R67, 0x10, RZ ;  /* 0x00000010435a2819 */ /* 0x000fe200000006ff */
[----:B--2---:R-:W-:Y:S01]  /*1520*/  @P2 FMUL.FTZ R91, R91, R120 ;  /* 0x000000785b5b2220 */ /* 0x004fe20000410000 */
[----:B------:R-:W-:Y:S01]  /*1530*/  @P2 SHF.L.U32 R107, R110, 0x10, RZ ;  /* 0x000000106e6b2819 */ /* 0x000fe200000006ff */
[----:B------:R-:W-:Y:S01]  /*1540*/  @P2 FFMA.FTZ R104, R119, R88, R104 ;  /* 0x0000005877682223 */ /* 0x000fe20000010068 */
[----:B------:R-:W-:Y:S01]  /*1550*/  F2FP.BF16.F32.PACK_AB R88, RZ, R124 ;  /* 0x0000007cff58723e */ /* 0x000fe200000010ff */
        /* <DEDUP_REMOVED lines=16> */
.L_x_322:
[----:B0-----:R-:W0:Y:S01]  /*1660*/  @P1 LDC R90, c[0x0][0x40c] ;  /* 0x00010300ff5a1b82 */ /* 0x001e220000000800 */
[C---:B-----5:R-:W-:Y:S01]  /*1670*/  @P1 PRMT R88, R80.reuse, 0x7632, R88 ;  /* 0x0000763250581816 */ /* 0x060fe20000000058 */
[----:B------:R-:W-:Y:S01]  /*1680*/  IMAD.MOV.U32 R124, RZ, RZ, RZ ;  /* 0x000000ffff7c7224 */ /* 0x000fe200078e00ff */
[----:B------:R-:W-:Y:S02]  /*1690*/  @P1 SHF.L.U32 R89, R80, 0x10, RZ ;  /* 0x0000001050591819 */ /* 0x000fe400000006ff */
[----:B------:R-:W-:Y:S02]  /*16a0*/  CS2R R122, SRZ ;  /* 0x00000000007a7805 */ /* 0x000fe4000001ff00 */
[----:B------:R-:W-:Y:S02]  /*16b0*/  @P1 SHF.L.U32 R88, R88, 0x10, RZ ;  /* 0x0000001058581819 */ /* 0x000fe400000006ff */
        /* <DEDUP_REMOVED lines=18> */
[----:B------:R-:W-:Y:S02]  /*17e0*/  CS2R R104, SRZ ;  /* 0x0000000000687805 */ /* 0x000fe4000001ff00 */
[----:B------:R-:W-:Y:S01]  /*17f0*/  @P1 SHF.L.U32 R88, R88, 0x10, RZ ;  /* 0x0000001058581819 */ /* 0x000fe200000006ff */
[----:B------:R-:W-:Y:S02]  /*1800*/  @P1 IMAD.U32 R91, R65, 0x10000, RZ ;  /* 0x00010000415b1824 */ /* 0x000fe400078e00ff */
[----:B------:R-:W-:Y:S01]  /*1810*/  @P1 FMUL.FTZ R105, R90, R89 ;  /* 0x000000595a691220 */ /* 0x000fe20000410000 */
[C---:B------:R-:W-:Y:S01]  /*1820*/  @P1 PRMT R89, R83.reuse, 0x7632, R89 ;  /* 0x0000763253591816 */ /* 0x040fe20000000059 */
[----:B------:R-:W2:Y:S01]  /*1830*/  @P1 LDC R118, c[0x0][0x40c] ;  /* 0x00010300ff761b82 */ /* 0x000ea20000000800 */
[----:B---3--:R-:W-:Y:S01]  /*1840*/  @P1 FMUL.FTZ R102, R102, R103 ;  /* 0x0000006766661220 */ /* 0x008fe20000410000 */
[----:B------:R-:W-:Y:S01]  /*1850*/  @P1 SHF.L.U32 R101, R82, 0x10, RZ ;  /* 0x0000001052651819 */ /* 0x000fe200000006ff */
[----:B------:R-:W-:Y:S01]  /*1860*/  @P1 IMAD.U32 R90, R110, 0x10000, RZ ;  /* 0x000100006e5a1824 */ /* 0x000fe200078e00ff */
[----:B------:R-:W-:Y:S01]  /*1870*/  @P1 SHF.L.U32 R103, R83, 0x10, RZ ;  /* 0x0000001053671819 */ /* 0x000fe200000006ff */
[----:B------:R-:W-:Y:S01]  /*1880*/  @P1 FMUL.FTZ R122, R102, R91 ;  /* 0x0000005b667a1220 */ /* 0x000fe20000410000 */
[----:B------:R-:W-:Y:S01]  /*1890*/  @P1 SHF.L.U32 R89, R89, 0x10, RZ ;  /* 0x0000001059591819 */ /* 0x000fe200000006ff */
[----:B------:R-:W-:Y:S01]  /*18a0*/  @P1 IMAD.U32 R91, R66, 0x10000, RZ ;  /* 0x00010000425b1824 */ /* 0x000fe200078e00ff */
[----:B------:R-:W3:Y:S01]  /*18b0*/  @P1 LDC R120, c[0x0][0x40c] ;  /* 0x00010300ff781b82 */ /* 0x000ee20000000800 */
[----:B0-----:R-:W-:Y:S01]  /*18c0*/  @P1 FMUL.FTZ R88, R88, R107 ;  /* 0x0000006b58581220 */ /* 0x001fe20000410000 */
[----:B------:R-:W-:Y:S01]  /*18d0*/  @P1 SHF.L.U32 R107, R111, 0x10, RZ ;  /* 0x000000106f6b1819 */ /* 0x000fe200000006ff */
[----:B-1----:R-:W-:Y:S01]  /*18e0*/  @P1 FMUL.FTZ R106, R101, R106 ;  /* 0x0000006a656a1220 */ /* 0x002fe20000410000 */
[----:B------:R-:W-:-:S03]  /*18f0*/  MOV R101, RZ ;  /* 0x000000ff00657202 */ /* 0x000fc60000000f00 */
[----:B------:R-:W-:Y:S01]  /*1900*/  @P1 FMUL.FTZ R104, R106, R91 ;  /* 0x0000005b6a681220 */ /* 0x000fe20000410000 */
[----:B------:R-:W-:Y:S01]  /*1910*/  F2FP.BF16.F32.PACK_AB R91, RZ, R105 ;  /* 0x00000069ff5b723e */ /* 0x000fe200000010ff */
[----:B--2---:R-:W-:Y:S01]  /*1920*/  @P1 FMUL.FTZ R118, R103, R118 ;  /* 0x0000007667761220 */ /* 0x004fe20000410000 */
[----:B------:R-:W-:Y:S02]  /*1930*/  CS2R R102, SRZ ;  /* 0x0000000000667805 */ /* 0x000fe4000001ff00 */
[----:B------:R-:W-:Y:S01]  /*1940*/  F2FP.BF16.F32.PACK_AB R106, RZ, R104 ;  /* 0x00000068ff6a723e */ /* 0x000fe200000010ff */
[----:B------:R-:W-:Y:S01]  /*1950*/  @P1 FMUL.FTZ R102, R107, R88 ;  /* 0x000000586b661220 */ /* 0x000fe20000410000 */
[----:B------:R-:W-:Y:S01]  /*1960*/  @P1 FMUL.FTZ R103, R118, R119 ;  /* 0x0000007776671220 */ /* 0x000fe20000410000 */
[----:B------:R-:W-:Y:S01]  /*1970*/  F2FP.BF16.F32.PACK_AB R88, RZ, R124 ;  /* 0x0000007cff58723e */ /* 0x000fe200000010ff */
[----:B---3--:R-:W-:Y:S02]  /*1980*/  @P1 FMUL.FTZ R89, R89, R120 ;  /* 0x0000007859591220 */ /* 0x008fe40000410000 */
        /* <DEDUP_REMOVED lines=10> */
.L_x_323:
[----:B------:R-:W0:Y:S01]  /*1a30*/  @P1 LDC.64 R120, c[0x0][0x390] ;  /* 0x0000e400ff781b82 */ /* 0x000e220000000a00 */
[C---:B------:R-:W-:Y:S02]  /*1a40*/  IADD3 R119, PT, PT, R126.reuse, 0x20, RZ ;  /* 0x000000207e777810 */ /* 0x040fe40007ffe0ff */
[----:B------:R-:W-:Y:S02]  /*1a50*/  @P1 IADD3 R129, PT, PT, R127, 0x40, RZ ;  /* 0x000000407f811810 */ /* 0x000fe40007ffe0ff */
[----:B------:R-:W-:Y:S01]  /*1a60*/  @P0 IADD3 R131, PT, PT, R126, 0x40, RZ ;  /* 0x000000407e830810 */ /* 0x000fe20007ffe0ff */
[----:B------:R-:W-:Y:S02]  /*1a70*/  IMAD.WIDE.U32 R118, R119, 0x10, R140 ;  /* 0x0000001077767825 */ /* 0x000fe400078e008c */
[----:B------:R-:W1:Y:S03]  /*1a80*/  @P0 LDC.64 R106, c[0x0][0x3a0] ;  /* 0x0000e800ff6a0b82 */ /* 0x000e660000000a00 */
[----:B------:R2:W-:Y:S01]  /*1a90*/  STG.E.128 desc[UR6][R118.64], R88 ;  /* 0x0000005876007986 */ /* 0x0005e2000c101d06 */
[----:B0-----:R-:W-:-:S05]  /*1aa0*/  @P1 IMAD.WIDE.U32 R120, R129, 0x10, R120 ;  /* 0x0000001081781825 */ /* 0x001fca00078e0078 */
[----:B------:R2:W5:Y:S01]  /*1ab0*/  @P1 LDG.E.128 R80, desc[UR6][R120.64] ;  /* 0x0000000678501981 */ /* 0x000562000c1e1d00 */
[----:B-1----:R-:W-:-:S05]  /*1ac0*/  @P0 IMAD.WIDE.U32 R106, R131, 0x10, R106 ;  /* 0x00000010836a0825 */ /* 0x002fca00078e006a */
[----:B------:R2:W5:Y:S01]  /*1ad0*/  @P0 LDG.E.128 R84, desc[UR6][R106.64] ;  /* 0x000000066a540981 */ /* 0x000562000c1e1d00 */
[----:B------:R-:W-:Y:S05]  /*1ae0*/  @!P0 BRA `(.L_x_324) ;  /* 0x0000000400188947 */ /* 0x000fea0003800000 */
[----:B------:R-:W-:Y:S02]  /*1af0*/  ISETP.GT.AND P2, PT, R125, RZ, PT ;  /* 0x000000ff7d00720c */ /* 0x000fe40003f44270 */
[----:B-----5:R-:W-:Y:S02]  /*1b00*/  SHF.L.U32 R135, R84, 0x10, RZ ;  /* 0x0000001054877819 */ /* 0x020fe400000006ff */
[----:B------:R-:W-:Y:S02]  /*1b10*/  SHF.L.U32 R133, R85, 0x10, RZ ;  /* 0x0000001055857819 */ /* 0x000fe400000006ff */
[----:B------:R-:W-:-:S07]  /*1b20*/  SHF.L.U32 R131, R86, 0x10, RZ ;  /* 0x0000001056837819 */ /* 0x000fce00000006ff */
[----:B--2---:R-:W0:Y:S01]  /*1b30*/  @P2 LDC R91, c[0x0][0x40c] ;  /* 0x00010300ff5b2b82 */ /* 0x004e220000000800 */
[C---:B------:R-:W-:Y:S01]  /*1b40*/  @P2 PRMT R88, R80.reuse, 0x7632, R88 ;  /* 0x0000763250582816 */ /* 0x040fe20000000058 */
[----:B------:R-:W-:Y:S01]  /*1b50*/  @P2 IMAD.U32 R107, R81, 0x10000, RZ ;  /* 0x00010000516b2824 */ /* 0x000fe200078e00ff */
[----:B------:R-:W-:-:S03]  /*1b60*/  @P2 SHF.L.U32 R90, R80, 0x10, RZ ;  /* 0x00000010505a2819 */ /* 0x000fc600000006ff */
[----:B------:R-:W-:Y:S01]  /*1b70*/  @P2 IMAD.U32 R89, R88, 0x10000, RZ ;  /* 0x0001000058592824 */ /* 0x000fe200078e00ff */
[----:B------:R-:W-:Y:S01]  /*1b80*/  PRMT R88, R84, 0x7632, R88 ;  /* 0x0000763254587816 */ /* 0x000fe20000000058 */
[----:B------:R-:W1:Y:S03]  /*1b90*/  @P2 LDC R118, c[0x0][0x40c] ;  /* 0x00010300ff762b82 */ /* 0x000e660000000800 */
[----:B------:R-:W-:Y:S02]  /*1ba0*/  SHF.L.U32 R134, R88, 0x10, RZ ;  /* 0x0000001058867819 */ /* 0x000fe400000006ff */
[----:B------:R-:W-:-:S03]  /*1bb0*/  @P2 SHF.L.U32 R88, R68, 0x10, RZ ;  /* 0x0000001044582819 */ /* 0x000fc600000006ff */
[----:B------:R-:W2:Y:S08]  /*1bc0*/  @P2 LDC R128, c[0x0][0x40c] ;  /* 0x00010300ff802b82 */ /* 0x000eb00000000800 */
[----:B------:R-:W3:Y:S01]  /*1bd0*/  @P2 LDC R120, c[0x0][0x40c] ;  /* 0x00010300ff782b82 */ /* 0x000ee20000000800 */
[----:B0-----:R-:W-:Y:S01]  /*1be0*/  @P2 FMUL.FTZ R106, R90, R91 ;  /* 0x0000005b5a6a2220 */ /* 0x001fe20000410000 */
[----:B------:R-:W-:-:S02]  /*1bf0*/  @P2 PRMT R91, R81, 0x7632, R91 ;  /* 0x00007632515b2816 */ /* 0x000fc4000000005b */
[----:B------:R-:W-:Y:S01]  /*1c00*/  @P2 SHF.L.U32 R90, R109, 0x10, RZ ;  /* 0x000000106d5a2819 */ /* 0x000fe200000006ff */
[----:B------:R-:W-:Y:S01]  /*1c10*/  @P2 FFMA.FTZ R135, R106, R88, R135 ;  /* 0x000000586a872223 */ /* 0x000fe20000010087 */
[----:B------:R-:W-:Y:S02]  /*1c20*/  @P2 SHF.L.U32 R91, R91, 0x10, RZ ;  /* 0x000000105b5b2819 */ /* 0x000fe400000006ff */
[----:B------:R-:W0:Y:S01]  /*1c30*/  @P2 LDC R119, c[0x0][0x40c] ;  /* 0x00010300ff772b82 */ /* 0x000e220000000800 */
[----:B-1----:R-:W-:Y:S01]  /*1c40*/  @P2 FMUL.FTZ R89, R89, R118 ;  /* 0x0000007659592220 */ /* 0x002fe20000410000 */
[----:B------:R-:W-:-:S03]  /*1c50*/  PRMT R88, R85, 0x7632, R88 ;  /* 0x0000763255587816 */ /* 0x000fc60000000058 */
[----:B------:R-:W-:Y:S01]  /*1c60*/  @P2 FFMA.FTZ R134, R89, R90, R134 ;  /* 0x0000005a59862223 */ /* 0x000fe20000010086 */
[----:B------:R-:W-:Y:S01]  /*1c70*/  SHF.L.U32 R132, R88, 0x10, RZ ;  /* 0x0000001058847819 */ /* 0x000fe200000006ff */
[----:B------:R-:W-:Y:S01]  /*1c80*/  @P2 IMAD.U32 R89, R108, 0x10000, RZ ;  /* 0x000100006c592824 */ /* 0x000fe200078e00ff */
[----:B------:R-:W1:Y:S01]  /*1c90*/  @P2 LDC R118, c[0x0][0x40c] ;  /* 0x00010300ff762b82 */ /* 0x000e620000000800 */
[----:B--2---:R-:W-:Y:S01]  /*1ca0*/  @P2 FMUL.FTZ R91, R91, R128 ;  /* 0x000000805b5b2220 */ /* 0x004fe20000410000 */
[C---:B------:R-:W-:Y:S02]  /*1cb0*/  @P2 SHF.L.U32 R90, R82.reuse, 0x10, RZ ;  /* 0x00000010525a2819 */ /* 0x040fe400000006ff */
[----:B------:R-:W-:Y:S01]  /*1cc0*/  @P2 SHF.L.U32 R88, R69, 0x10, RZ ;  /* 0x0000001045582819 */ /* 0x000fe200000006ff */
[----:B------:R-:W-:Y:S01]  /*1cd0*/  @P2 FFMA.FTZ R132, R91, R89, R132 ;  /* 0x000000595b842223 */ /* 0x000fe20000010084 */
[----:B------:R-:W-:Y:S02]  /*1ce0*/  @P2 PRMT R89, R82, 0x7632, R89 ;  /* 0x0000763252592816 */ /* 0x000fe40000000059 */
[----:B------:R-:W2:Y:S01]  /*1cf0*/  @P2 LDC R128, c[0x0][0x40c] ;  /* 0x00010300ff802b82 */ /* 0x000ea20000000800 */
[----:B---3--:R-:W-:Y:S01]  /*1d00*/  @P2 FMUL.FTZ R120, R107, R120 ;  /* 0x000000786b782220 */ /* 0x008fe20000410000 */
[----:B------:R-:W-:Y:S01]  /*1d10*/  @P2 SHF.L.U32 R89, R89, 0x10, RZ ;  /* 0x0000001059592819 */ /* 0x000fe200000006ff */
[----:B------:R-:W-:-:S02]  /*1d20*/  @P2 IMAD.U32 R107, R83, 0x10000, RZ ;  /* 0x00010000536b2824 */ /* 0x000fc400078e00ff */
[----:B------:R-:W-:Y:S01]  /*1d30*/  @P2 FFMA.FTZ R133, R120, R88, R133 ;  /* 0x0000005878852223 */ /* 0x000fe20000010085 */
[----:B------:R-:W-:Y:S02]  /*1d40*/  @P2 SHF.L.U32 R88, R70, 0x10, RZ ;  /* 0x0000001046582819 */ /* 0x000fe400000006ff */
[----:B------:R-:W3:Y:S01]  /*1d50*/  @P2 LDC R130, c[0x0][0x40c] ;  /* 0x00010300ff822b82 */ /* 0x000ee20000000800 */
[----:B0-----:R-:W-:Y:S01]  /*1d60*/  @P2 FMUL.FTZ R106, R90, R119 ;  /* 0x000000775a6a2220 */ /* 0x001fe20000410000 */
[----:B------:R-:W-:-:S03]  /*1d70*/  @P2 PRMT R90, R83, 0x7632, R90 ;  /* 0x00007632535a2816 */ /* 0x000fc6000000005a */
[----:B------:R-:W-:Y:S01]  /*1d80*/  @P2 FFMA.FTZ R131, R106, R88, R131 ;  /* 0x000000586a832223 */ /* 0x000fe20000010083 */
[----:B------:R-:W-:Y:S01]  /*1d90*/  @P2 SHF.L.U32 R91, R90, 0x10, RZ ;  /* 0x000000105a5b2819 */ /* 0x000fe200000006ff */
[----:B-1----:R-:W-:Y:S01]  /*1da0*/  @P2 FMUL.FTZ R90, R89, R118 ;  /* 0x00000076595a2220 */ /* 0x002fe20000410000 */
[----:B------:R-:W-:Y:S02]  /*1db0*/  PRMT R89, R87, 0x7632, R89 ;  /* 0x0000763257597816 */ /* 0x000fe40000000059 */
[----:B------:R-:W-:Y:S02]  /*1dc0*/  PRMT R88, R86, 0x7632, R88 ;  /* 0x0000763256587816 */ /* 0x000fe40000000058 */
[----:B------:R-:W-:Y:S02]  /*1dd0*/  @P2 SHF.L.U32 R106, R18, 0x10, RZ ;  /* 0x00000010126a2819 */ /* 0x000fe400000006ff */
[----:B------:R-:W-:Y:S01]  /*1de0*/  SHF.L.U32 R129, R88, 0x10, RZ ;  /* 0x0000001058817819 */ /* 0x000fe200000006ff */
[----:B--2---:R-:W-:Y:S01]  /*1df0*/  @P2 FMUL.FTZ R91, R91, R128 ;  /* 0x000000805b5b2220 */ /* 0x004fe20000410000 */
[----:B------:R-:W-:Y:S01]  /*1e00*/  SHF.L.U32 R128, R89, 0x10, RZ ;  /* 0x0000001059807819 */ /* 0x000fe200000006ff */
[----:B------:R-:W-:Y:S01]  /*1e10*/  @P2 IMAD.U32 R88, R19, 0x10000, RZ ;  /* 0x0001000013582824 */ /* 0x000fe200078e00ff */
[----:B------:R-:W-:-:S03]  /*1e20*/  @P2 SHF.L.U32 R89, R71, 0x10, RZ ;  /* 0x0000001047592819 */ /* 0x000fc600000006ff */
[----:B------:R-:W-:Y:S01]  /*1e30*/  @P2 FFMA.FTZ R129, R90, R88, R129 ;  /* 0x000000585a812223 */ /* 0x000fe20000010081 */
[----:B------:R-:W-:Y:S01]  /*1e40*/  @P2 FFMA.FTZ R128, R91, R106, R128 ;  /* 0x0000006a5b802223 */ /* 0x000fe20000010080 */
[----:B---3--:R-:W-:Y:S01]  /*1e50*/  @P2 FMUL.FTZ R107, R107, R130 ;  /* 0x000000826b6b2220 */ /* 0x008fe20000410000 */
[----:B------:R-:W-:Y:S02]  /*1e60*/  SHF.L.U32 R130, R87, 0x10, RZ ;  /* 0x0000001057827819 */ /* 0x000fe400000006ff */
[----:B------:R-:W-:Y:S02]  /*1e70*/  F2FP.BF16.F32.PACK_AB R88, RZ, R135 ;  /* 0x00000087ff58723e */ /* 0x000fe400000010ff */
        /* <DEDUP_REMOVED lines=13> */
.L_x_324:
[----:B--2---:R-:W0:Y:S01]  /*1f50*/  @P1 LDC R90, c[0x0][0x40c] ;  /* 0x00010300ff5a1b82 */ /* 0x004e220000000800 */
[C---:B-----5:R-:W-:Y:S02]  /*1f60*/  @P1 PRMT R88, R80.reuse, 0x7632, R88 ;  /* 0x0000763250581816 */ /* 0x060fe40000000058 */
[----:B------:R-:W-:Y:S02]  /*1f70*/  CS2R R134, SRZ ;  /* 0x0000000000867805 */ /* 0x000fe4000001ff00 */
[----:B------:R-:W-:Y:S02]  /*1f80*/  @P1 SHF.L.U32 R89, R80, 0x10, RZ ;  /* 0x0000001050591819 */ /* 0x000fe400000006ff */
[----:B------:R-:W-:Y:S02]  /*1f90*/  CS2R R132, SRZ ;  /* 0x0000000000847805 */ /* 0x000fe4000001ff00 */
[----:B------:R-:W-:Y:S02]  /*1fa0*/  @P1 SHF.L.U32 R88, R88, 0x10, RZ ;  /* 0x0000001058581819 */ /* 0x000fe400000006ff */
[----:B------:R-:W-:-:S02]  /*1fb0*/  CS2R R130, SRZ ;  /* 0x0000000000827805 */ /* 0x000fc4000001ff00 */
[----:B------:R-:W-:Y:S01]  /*1fc0*/  @P1 SHF.L.U32 R107, R109, 0x10, RZ ;  /* 0x000000106d6b1819 */ /* 0x000fe200000006ff */
[----:B------:R-:W1:Y:S01]  /*1fd0*/  @P1 LDC R91, c[0x0][0x40c] ;  /* 0x00010300ff5b1b82 */ /* 0x000e620000000800 */
[----:B------:R-:W-:-:S07]  /*1fe0*/  @P1 SHF.L.U32 R106, R81, 0x10, RZ ;  /* 0x00000010516a1819 */ /* 0x000fce00000006ff */
        /* <DEDUP_REMOVED lines=10> */
[----:B------:R-:W-:Y:S01]  /*2090*/  @P1 IMAD.U32 R90, R108, 0x10000, RZ ;  /* 0x000100006c5a1824 */ /* 0x000fe200078e00ff */
[----:B------:R-:W1:Y:S01]  /*20a0*/  @P1 LDC R121, c[0x0][0x40c] ;  /* 0x00010300ff791b82 */ /* 0x000e620000000800 */
[----:B--2---:R-:W-:Y:S01]  /*20b0*/  @P1 FMUL.FTZ R89, R89, R118 ;  /* 0x0000007659591220 */ /* 0x004fe20000410000 */
[----:B------:R-:W-:Y:S02]  /*20c0*/  @P1 PRMT R88, R82, 0x7632, R88 ;  /* 0x0000763252581816 */ /* 0x000fe40000000058 */
[----:B------:R-:W-:Y:S01]  /*20d0*/  @P1 SHF.L.U32 R91, R69, 0x10, RZ ;  /* 0x00000010455b1819 */ /* 0x000fe200000006ff */
[----:B------:R-:W-:Y:S01]  /*20e0*/  @P1 FMUL.FTZ R132, R90, R89 ;  /* 0x000000595a841220 */ /* 0x000fe20000410000 */
[----:B------:R-:W-:Y:S02]  /*20f0*/  @P1 PRMT R89, R83, 0x7632, R89 ;  /* 0x0000763253591816 */ /* 0x000fe40000000059 */
[----:B------:R-:W2:Y:S01]  /*2100*/  @P1 LDC R129, c[0x0][0x40c] ;  /* 0x00010300ff811b82 */ /* 0x000ea20000000800 */
[----:B---3--:R-:W-:Y:S01]  /*2110*/  @P1 FMUL.FTZ R106, R106, R119 ;  /* 0x000000776a6a1220 */ /* 0x008fe20000410000 */
[----:B------:R-:W-:-:S02]  /*2120*/  @P1 SHF.L.U32 R107, R82, 0x10, RZ ;  /* 0x00000010526b1819 */ /* 0x000fc400000006ff */
[----:B------:R-:W-:Y:S01]  /*2130*/  @P1 SHF.L.U32 R88, R88, 0x10, RZ ;  /* 0x0000001058581819 */ /* 0x000fe200000006ff */
[----:B------:R-:W-:Y:S01]  /*2140*/  @P1 FMUL.FTZ R133, R106, R91 ;  /* 0x0000005b6a851220 */ /* 0x000fe20000410000 */
[----:B------:R-:W-:Y:S01]  /*2150*/  @P1 SHF.L.U32 R118, R83, 0x10, RZ ;  /* 0x0000001053761819 */ /* 0x000fe200000006ff */
[----:B------:R-:W-:Y:S01]  /*2160*/  @P1 IMAD.U32 R91, R19, 0x10000, RZ ;  /* 0x00010000135b1824 */ /* 0x000fe200078e00ff */
[----:B------:R-:W3:Y:S01]  /*2170*/  @P1 LDC R136, c[0x0][0x40c] ;  /* 0x00010300ff881b82 */ /* 0x000ee20000000800 */
[----:B------:R-:W-:Y:S01]  /*2180*/  @P1 SHF.L.U32 R89, R89, 0x10, RZ ;  /* 0x0000001059591819 */ /* 0x000fe200000006ff */
[----:B0-----:R-:W-:Y:S01]  /*2190*/  @P1 FMUL.FTZ R107, R107, R120 ;  /* 0x000000786b6b1220 */ /* 0x001fe20000410000 */
[----:B------:R-:W-:Y:S02]  /*21a0*/  @P1 SHF.L.U32 R90, R70, 0x10, RZ ;  /* 0x00000010465a1819 */ /* 0x000fe400000006ff */
[----:B------:R-:W-:Y:S02]  /*21b0*/  @P1 SHF.L.U32 R119, R71, 0x10, RZ ;  /* 0x0000001047771819 */ /* 0x000fe400000006ff */
[----:B------:R-:W-:Y:S01]  /*21c0*/  @P1 SHF.L.U32 R106, R18, 0x10, RZ ;  /* 0x00000010126a1819 */ /* 0x000fe200000006ff */
[----:B-1----:R-:W-:Y:S01]  /*21d0*/  @P1 FMUL.FTZ R88, R88, R121 ;  /* 0x0000007958581220 */ /* 0x002fe20000410000 */
        /* <DEDUP_REMOVED lines=19> */
.L_x_325:
[----:B------:R-:W0:Y:S01]  /*2310*/  @P1 LDC.64 R106, c[0x0][0x390] ;  /* 0x0000e400ff6a1b82 */ /* 0x000e220000000a00 */
[C---:B------:R-:W-:Y:S01]  /*2320*/  IADD3 R121, PT, PT, R126.reuse, 0x40, RZ ;  /* 0x000000407e797810 */ /* 0x040fe20007ffe0ff */
[----:B------:R-:W-:Y:S01]  /*2330*/  @P1 VIADD R137, R127, 0x60 ;  /* 0x000000607f891836 */ /* 0x000fe20000000000 */
[----:B------:R-:W-:-:S03]  /*2340*/  @P0 IADD3 R139, PT, PT, R126, 0x60, RZ ;  /* 0x000000607e8b0810 */ /* 0x000fc60007ffe0ff */
        /* <DEDUP_REMOVED lines=9> */
[C---:B--2--5:R-:W-:Y:S02]  /*23e0*/  SHF.L.U32 R121, R84.reuse, 0x10, RZ ;  /* 0x0000001054797819 */ /* 0x064fe400000006ff */
[----:B------:R-:W-:Y:S02]  /*23f0*/  PRMT R89, R84, 0x7632, R89 ;  /* 0x0000763254597816 */ /* 0x000fe40000000059 */
[----:B------:R-:W-:Y:S02]  /*2400*/  SHF.L.U32 R118, R85, 0x10, RZ ;  /* 0x0000001055767819 */ /* 0x000fe400000006ff */
[----:B------:R-:W-:Y:S02]  /*2410*/  SHF.L.U32 R139, R89, 0x10, RZ ;  /* 0x00000010598b7819 */ /* 0x000fe400000006ff */
[----:B------:R-:W-:-:S03]  /*2420*/  SHF.L.U32 R119, R86, 0x10, RZ ;  /* 0x0000001056777819 */ /* 0x000fc600000006ff */
[----:B------:R-:W0:Y:S01]  /*2430*/  @P2 LDC R106, c[0x0][0x40c] ;  /* 0x00010300ff6a2b82 */ /* 0x000e220000000800 */
[----:B------:R-:W-:Y:S02]  /*2440*/  @P2 SHF.L.U32 R91, R80, 0x10, RZ ;  /* 0x00000010505b2819 */ /* 0x000fe400000006ff */
[----:B------:R-:W-:Y:S02]  /*2450*/  @P2 SHF.L.U32 R88, R72, 0x10, RZ ;  /* 0x0000001048582819 */ /* 0x000fe400000006ff */
[----:B------:R-:W-:Y:S02]  /*2460*/  @P2 PRMT R90, R80, 0x7632, R90 ;  /* 0x00007632505a2816 */ /* 0x000fe4000000005a */
[----:B------:R-:W-:Y:S01]  /*2470*/  @P2 SHF.L.U32 R89, R81, 0x10, RZ ;  /* 0x0000001051592819 */ /* 0x000fe200000006ff */
[----:B------:R-:W1:Y:S02]  /*2480*/  @P2 LDC R107, c[0x0][0x40c] ;  /* 0x00010300ff6b2b82 */ /* 0x000e640000000800 */
[----:B------:R-:W-:-:S06]  /*2490*/  @P2 IMAD.U32 R90, R90, 0x10000, RZ ;  /* 0x000100005a5a2824 */ /* 0x000fcc00078e00ff */
[----:B------:R-:W2:Y:S01]  /*24a0*/  @P2 LDC R120, c[0x0][0x40c] ;  /* 0x00010300ff782b82 */ /* 0x000ea20000000800 */
[----:B0-----:R-:W-:-:S07]  /*24b0*/  @P2 FMUL.FTZ R106, R91, R106 ;  /* 0x0000006a5b6a2220 */ /* 0x001fce0000410000 */
[----:B------:R-:W0:Y:S01]  /*24c0*/  @P2 LDC R91, c[0x0][0x40c] ;  /* 0x00010300ff5b2b82 */ /* 0x000e220000000800 */
[----:B------:R-:W-:Y:S01]  /*24d0*/  @P2 FFMA.FTZ R121, R106, R88, R121 ;  /* 0x000000586a792223 */ /* 0x000fe20000010079 */
[----:B------:R-:W-:Y:S01]  /*24e0*/  @P2 SHF.L.U32 R88, R17, 0x10, RZ ;  /* 0x0000001011582819 */ /* 0x000fe200000006ff */
[----:B-1----:R-:W-:-:S05]  /*24f0*/  @P2 FMUL.FTZ R90, R90, R107 ;  /* 0x0000006b5a5a2220 */ /* 0x002fca0000410000 */
[----:B------:R-:W1:Y:S01]  /*2500*/  @P2 LDC R106, c[0x0][0x40c] ;  /* 0x00010300ff6a2b82 */ /* 0x000e620000000800 */
[----:B------:R-:W-:Y:S01]  /*2510*/  @P2 FFMA.FTZ R139, R90, R88, R139 ;  /* 0x000000585a8b2223 */ /* 0x000fe2000001008b */
[----:B------:R-:W-:Y:S01]  /*2520*/  @P2 SHF.L.U32 R88, R73, 0x10, RZ ;  /* 0x0000001049582819 */ /* 0x000fe200000006ff */
[----:B--2---:R-:W-:Y:S01]  /*2530*/  @P2 FMUL.FTZ R89, R89, R120 ;  /* 0x0000007859592220 */ /* 0x004fe20000410000 */
[----:B------:R-:W-:-:S03]  /*2540*/  SHF.L.U32 R120, R87, 0x10, RZ ;  /* 0x0000001057787819 */ /* 0x000fc600000006ff */
[----:B------:R-:W-:Y:S01]  /*2550*/  @P2 FFMA.FTZ R118, R89, R88, R118 ;  /* 0x0000005859762223 */ /* 0x000fe20000010076 */
[----:B------:R-:W-:Y:S02]  /*2560*/  @P2 PRMT R89, R81, 0x7632, R89 ;  /* 0x0000763251592816 */ /* 0x000fe40000000059 */
[----:B------:R-:W-:-:S03]  /*2570*/  PRMT R88, R85, 0x7632, R88 ;  /* 0x0000763255587816 */ /* 0x000fc60000000058 */
[----:B------:R-:W-:Y:S01]  /*2580*/  @P2 IMAD.U32 R89, R89, 0x10000, RZ ;  /* 0x0001000059592824 */ /* 0x000fe200078e00ff */
[----:B------:R-:W-:Y:S02]  /*2590*/  SHF.L.U32 R138, R88, 0x10, RZ ;  /* 0x00000010588a7819 */ /* 0x000fe400000006ff */
[----:B------:R-:W-:Y:S01]  /*25a0*/  @P2 SHF.L.U32 R88, R16, 0x10, RZ ;  /* 0x0000001010582819 */ /* 0x000fe200000006ff */
[----:B-1----:R-:W-:Y:S02]  /*25b0*/  @P2 FMUL.FTZ R89, R89, R106 ;  /* 0x0000006a59592220 */ /* 0x002fe40000410000 */
[----:B------:R-:W1:Y:S02]  /*25c0*/  @P2 LDC R106, c[0x0][0x40c] ;  /* 0x00010300ff6a2b82 */ /* 0x000e640000000800 */
[----:B------:R-:W-:Y:S01]  /*25d0*/  @P2 FFMA.FTZ R138, R89, R88, R138 ;  /* 0x00000058598a2223 */ /* 0x000fe2000001008a */
[C---:B------:R-:W-:Y:S02]  /*25e0*/  @P2 SHF.L.U32 R88, R82.reuse, 0x10, RZ ;  /* 0x0000001052582819 */ /* 0x040fe400000006ff */
[----:B------:R-:W-:-:S03]  /*25f0*/  @P2 PRMT R89, R82, 0x7632, R89 ;  /* 0x0000763252592816 */ /* 0x000fc60000000059 */
[----:B0-----:R-:W-:Y:S01]  /*2600*/  @P2 FMUL.FTZ R90, R88, R91 ;  /* 0x0000005b585a2220 */ /* 0x001fe20000410000 */
[----:B------:R-:W-:Y:S01]  /*2610*/  @P2 SHF.L.U32 R88, R74, 0x10, RZ ;  /* 0x000000104a582819 */ /* 0x000fe200000006ff */
[----:B------:R-:W0:Y:S01]  /*2620*/  @P2 LDC R91, c[0x0][0x40c] ;  /* 0x00010300ff5b2b82 */ /* 0x000e220000000800 */
[----:B------:R-:W-:-:S03]  /*2630*/  @P2 SHF.L.U32 R89, R89, 0x10, RZ ;  /* 0x0000001059592819 */ /* 0x000fc600000006ff */
[----:B------:R-:W-:Y:S01]  /*2640*/  @P2 FFMA.FTZ R119, R90, R88, R119 ;  /* 0x000000585a772223 */ /* 0x000fe20000010077 */
[----:B------:R-:W-:-:S03]  /*2650*/  PRMT R88, R86, 0x7632, R88 ;  /* 0x0000763256587816 */ /* 0x000fc60000000058 */
[----:B------:R-:W2:Y:S01]  /*2660*/  @P2 LDC R90, c[0x0][0x40c] ;  /* 0x00010300ff5a2b82 */ /* 0x000ea20000000800 */
[----:B------:R-:W-:Y:S01]  /*2670*/  F2FP.BF16.F32.PACK_AB R107, RZ, R119 ;  /* 0x00000077ff6b723e */ /* 0x000fe200000010ff */
[----:B------:R-:W-:Y:S02]  /*2680*/  IMAD.U32 R137, R88, 0x10000, RZ ;  /* 0x0001000058897824 */ /* 0x000fe400078e00ff */
[----:B-1----:R-:W-:Y:S01]  /*2690*/  @P2 FMUL.FTZ R88, R89, R106 ;  /* 0x0000006a59582220 */ /* 0x002fe20000410000 */
[----:B------:R-:W-:Y:S02]  /*26a0*/  @P2 SHF.L.U32 R89, R15, 0x10, RZ ;  /* 0x000000100f592819 */ /* 0x000fe400000006ff */
[----:B------:R-:W-:-:S03]  /*26b0*/  F2FP.BF16.F32.PACK_AB R106, RZ, R138 ;  /* 0x0000008aff6a723e */ /* 0x000fc600000010ff */
[----:B------:R-:W-:Y:S01]  /*26c0*/  @P2 FFMA.FTZ R137, R88, R89, R137 ;  /* 0x0000005958892223 */ /* 0x000fe20000010089 */
[----:B------:R-:W-:-:S04]  /*26d0*/  @P2 SHF.L.U32 R88, R83, 0x10, RZ ;  /* 0x0000001053582819 */ /* 0x000fc800000006ff */
[----:B------:R-:W-:Y:S01]  /*26e0*/  F2FP.BF16.F32.PACK_AB R142, RZ, R137 ;  /* 0x00000089ff8e723e */ /* 0x000fe200000010ff */
[----:B0-----:R-:W-:Y:S01]  /*26f0*/  @P2 FMUL.FTZ R91, R88, R91 ;  /* 0x0000005b585b2220 */ /* 0x001fe20000410000 */
[----:B------:R-:W-:-:S05]  /*2700*/  @P2 SHF.L.U32 R88, R75, 0x10, RZ ;  /* 0x000000104b582819 */ /* 0x000fca00000006ff */
[----:B------:R-:W-:Y:S01]  /*2710*/  @P2 FFMA.FTZ R120, R91, R88, R120 ;  /* 0x000000585b782223 */ /* 0x000fe20000010078 */
[----:B------:R-:W-:-:S04]  /*2720*/  @P2 PRMT R88, R83, 0x7632, R88 ;  /* 0x0000763253582816 */ /* 0x000fc80000000058 */
[----:B------:R-:W-:Y:S02]  /*2730*/  @P2 SHF.L.U32 R89, R88, 0x10, RZ ;  /* 0x0000001058592819 */ /* 0x000fe400000006ff */
[----:B------:R-:W-:Y:S02]  /*2740*/  PRMT R88, R87, 0x7632, R88 ;  /* 0x0000763257587816 */ /* 0x000fe40000000058 */
[----:B------:R-:W-:Y:S01]  /*2750*/  F2FP.BF16.F32.PACK_AB R143, RZ, R120 ;  /* 0x00000078ff8f723e */ /* 0x000fe200000010ff */
[----:B--2---:R-:W-:Y:S01]  /*2760*/  @P2 FMUL.FTZ R89, R89, R90 ;  /* 0x0000005a59592220 */ /* 0x004fe20000410000 */
[----:B------:R-:W-:Y:S01]  /*2770*/  F2FP.BF16.F32.PACK_AB R90, RZ, R118 ;  /* 0x00000076ff5a723e */ /* 0x000fe200000010ff */
[----:B------:R-:W-:Y:S01]  /*2780*/  IMAD.U32 R136, R88, 0x10000, RZ ;  /* 0x0001000058887824 */ /* 0x000fe200078e00ff */
[----:B------:R-:W-:-:S05]  /*2790*/  @P2 SHF.L.U32 R88, R14, 0x10, RZ ;  /* 0x000000100e582819 */ /* 0x000fca00000006ff */
[----:B------:R-:W-:Y:S01]  /*27a0*/  @P2 FFMA.FTZ R136, R89, R88, R136 ;  /* 0x0000005859882223 */ /* 0x000fe20000010088 */
        /* <DEDUP_REMOVED lines=8> */
.L_x_326:
[----:B--2---:R-:W0:Y:S01]  /*2830*/  @P1 LDC R91, c[0x0][0x40c] ;  /* 0x00010300ff5b1b82 */ /* 0x004e220000000800 */
[C---:B-----5:R-:W-:Y:S02]  /*2840*/  @P1 PRMT R88, R80.reuse, 0x7632, R88 ;  /* 0x0000763250581816 */ /* 0x060fe40000000058 */
[----:B------:R-:W-:Y:S02]  /*2850*/  CS2R R120, SRZ ;  /* 0x0000000000787805 */ /* 0x000fe4000001ff00 */
[----:B------:R-:W-:Y:S02]  /*2860*/  @P1 SHF.L.U32 R89, R80, 0x10, RZ ;  /* 0x0000001050591819 */ /* 0x000fe400000006ff */
[----:B------:R-:W-:Y:S02]  /*2870*/  CS2R R138, SRZ ;  /* 0x00000000008a7805 */ /* 0x000fe4000001ff00 */
[----:B------:R-:W-:Y:S01]  /*2880*/  @P1 SHF.L.U32 R88, R88, 0x10, RZ ;  /* 0x0000001058581819 */ /* 0x000fe200000006ff */
[----:B------:R-:W-:Y:S01]  /*2890*/  HFMA2 R118, -RZ, RZ, 0, 0 ;  /* 0x00000000ff767431 */ /* 0x000fe200000001ff */
[----:B------:R-:W-:Y:S01]  /*28a0*/  CS2R R136, SRZ ;  /* 0x0000000000887805 */ /* 0x000fe2000001ff00 */
[----:B------:R-:W1:Y:S08]  /*28b0*/  @P1 LDC R90, c[0x0][0x40c] ;  /* 0x00010300ff5a1b82 */ /* 0x000e700000000800 */
[----:B------:R-:W2:Y:S01]  /*28c0*/  @P1 LDC R107, c[0x0][0x40c] ;  /* 0x00010300ff6b1b82 */ /* 0x000ea20000000800 */
[----:B0-----:R-:W-:-:S07]  /*28d0*/  @P1 FMUL.FTZ R88, R88, R91 ;  /* 0x0000005b58581220 */ /* 0x001fce0000410000 */
[----:B------:R-:W0:Y:S01]  /*28e0*/  @P1 LDC R119, c[0x0][0x40c] ;  /* 0x00010300ff771b82 */ /* 0x000e220000000800 */
[----:B-1----:R-:W-:-:S07]  /*28f0*/  @P1 FMUL.FTZ R89, R89, R90 ;  /* 0x0000005a59591220 */ /* 0x002fce0000410000 */
[----:B------:R-:W1:Y:S01]  /*2900*/  @P1 LDC R91, c[0x0][0x40c] ;  /* 0x00010300ff5b1b82 */ /* 0x000e620000000800 */
[----:B------:R-:W-:-:S05]  /*2910*/  @P1 SHF.L.U32 R90, R72, 0x10, RZ ;  /* 0x00000010485a1819 */ /* 0x000fca00000006ff */
[----:B------:R-:W-:Y:S01]  /*2920*/  @P1 FMUL.FTZ R121, R89, R90 ;  /* 0x0000005a59791220 */ /* 0x000fe20000410000 */
[----:B------:R-:W-:Y:S01]  /*2930*/  @P1 SHF.L.U32 R89, R17, 0x10, RZ ;  /* 0x0000001011591819 */ /* 0x000fe200000006ff */
[----:B------:R-:W-:-:S04]  /*2940*/  @P1 IMAD.U32 R90, R81, 0x10000, RZ ;  /* 0x00010000515a1824 */ /* 0x000fc800078e00ff */
[----:B------:R-:W-:Y:S01]  /*2950*/  @P1 FMUL.FTZ R139, R89, R88 ;  /* 0x00000058598b1220 */ /* 0x000fe20000410000 */
[----:B--2---:R-:W-:Y:S01]  /*2960*/  @P1 FMUL.FTZ R90, R90, R107 ;  /* 0x0000006b5a5a1220 */ /* 0x004fe20000410000 */
[----:B------:R-:W-:Y:S01]  /*2970*/  @P1 SHF.L.U32 R89, R73, 0x10, RZ ;  /* 0x0000001049591819 */ /* 0x000fe200000006ff */
[----:B------:R-:W2:Y:S01]  /*2980*/  @P1 LDC R107, c[0x0][0x40c] ;  /* 0x00010300ff6b1b82 */ /* 0x000ea20000000800 */
[----:B------:R-:W-:-:S03]  /*2990*/  @P1 PRMT R88, R81, 0x7632, R88 ;  /* 0x0000763251581816 */ /* 0x000fc60000000058 */
[----:B------:R-:W-:Y:S01]  /*29a0*/  @P1 FMUL.FTZ R118, R90, R89 ;  /* 0x000000595a761220 */ /* 0x000fe20000410000 */
[----:B------:R-:W-:Y:S02]  /*29b0*/  @P1 SHF.L.U32 R88, R88, 0x10, RZ ;  /* 0x0000001058581819 */ /* 0x000fe400000006ff */
[----:B------:R-:W-:Y:S02]  /*29c0*/  @P1 SHF.L.U32 R90, R82, 0x10, RZ ;  /* 0x00000010525a1819 */ /* 0x000fe400000006ff */
[----:B------:R-:W-:Y:S01]  /*29d0*/  @P1 SHF.L.U32 R89, R16, 0x10, RZ ;  /* 0x0000001010591819 */ /* 0x000fe200000006ff */
[----:B0-----:R-:W-:Y:S01]  /*29e0*/  @P1 FMUL.FTZ R88, R88, R119 ;  /* 0x0000007758581220 */ /* 0x001fe20000410000 */
[----:B------:R-:W-:Y:S01]  /*29f0*/  MOV R119, RZ ;  /* 0x000000ff00777202 */ /* 0x000fe20000000f00 */
[----:B-1----:R-:W-:Y:S02]  /*2a00*/  @P1 FMUL.FTZ R90, R90, R91 ;  /* 0x0000005b5a5a1220 */ /* 0x002fe40000410000 */
[----:B------:R-:W0:Y:S01]  /*2a10*/  @P1 LDC R91, c[0x0][0x40c] ;  /* 0x00010300ff5b1b82 */ /* 0x000e220000000800 */
[----:B------:R-:W-:Y:S01]  /*2a20*/  @P1 FMUL.FTZ R138, R89, R88 ;  /* 0x00000058598a1220 */ /* 0x000fe20000410000 */
[----:B------:R-:W-:-:S02]  /*2a30*/  @P1 PRMT R88, R82, 0x7632, R88 ;  /* 0x0000763252581816 */ /* 0x000fc40000000058 */
[----:B------:R-:W-:-:S03]  /*2a40*/  @P1 SHF.L.U32 R89, R74, 0x10, RZ ;  /* 0x000000104a591819 */ /* 0x000fc600000006ff */
[----:B------:R-:W-:Y:S02]  /*2a50*/  @P1 IMAD.U32 R88, R88, 0x10000, RZ ;  /* 0x0001000058581824 */ /* 0x000fe400078e00ff */
[----:B------:R-:W-:Y:S01]  /*2a60*/  @P1 FMUL.FTZ R119, R90, R89 ;  /* 0x000000595a771220 */ /* 0x000fe20000410000 */
[----:B------:R-:W-:Y:S01]  /*2a70*/  @P1 SHF.L.U32 R89, R15, 0x10, RZ ;  /* 0x000000100f591819 */ /* 0x000fe200000006ff */
[----:B--2---:R-:W-:Y:S01]  /*2a80*/  @P1 FMUL.FTZ R88, R88, R107 ;  /* 0x0000006b58581220 */ /* 0x004fe20000410000 */
[----:B------:R-:W-:Y:S01]  /*2a90*/  F2FP.BF16.F32.PACK_AB R90, RZ, R118 ;  /* 0x00000076ff5a723e */ /* 0x000fe200000010ff */
[----:B------:R-:W1:Y:S01]  /*2aa0*/  @P1 LDC R107, c[0x0][0x40c] ;  /* 0x00010300ff6b1b82 */ /* 0x000e620000000800 */
[----:B------:R-:W-:Y:S01]  /*2ab0*/  F2FP.BF16.F32.PACK_AB R106, RZ, R119 ;  /* 0x00000077ff6a723e */ /* 0x000fe200000010ff */
[----:B------:R-:W-:Y:S01]  /*2ac0*/  @P1 FMUL.FTZ R137, R89, R88 ;  /* 0x0000005859891220 */ /* 0x000fe20000410000 */
[----:B------:R-:W-:Y:S02]  /*2ad0*/  @P1 SHF.L.U32 R88, R83, 0x10, RZ ;  /* 0x0000001053581819 */ /* 0x000fe400000006ff */
[----:B------:R-:W-:-:S03]  /*2ae0*/  @P1 SHF.L.U32 R89, R75, 0x10, RZ ;  /* 0x000000104b591819 */ /* 0x000fc600000006ff */
[----:B0-----:R-:W-:Y:S01]  /*2af0*/  @P1 FMUL.FTZ R88, R88, R91 ;  /* 0x0000005b58581220 */ /* 0x001fe20000410000 */
[----:B------:R-:W-:-:S03]  /*2b00*/  F2FP.BF16.F32.PACK_AB R91, RZ, R138 ;  /* 0x0000008aff5b723e */ /* 0x000fc600000010ff */
[----:B------:R-:W-:Y:S01]  /*2b10*/  @P1 FMUL.FTZ R120, R88, R89 ;  /* 0x0000005958781220 */ /* 0x000fe20000410000 */
[----:B------:R-:W-:Y:S02]  /*2b20*/  @P1 PRMT R88, R83, 0x7632, R88 ;  /* 0x0000763253581816 */ /* 0x000fe40000000058 */
[----:B------:R-:W-:Y:S02]  /*2b30*/  @P1 SHF.L.U32 R89, R14, 0x10, RZ ;  /* 0x000000100e591819 */ /* 0x000fe400000006ff */
[----:B------:R-:W-:Y:S01]  /*2b40*/  F2FP.BF16.F32.PACK_AB R142, RZ, R120 ;  /* 0x00000078ff8e723e */ /* 0x000fe200000010ff */
[----:B------:R-:W-:-:S04]  /*2b50*/  @P1 IMAD.U32 R88, R88, 0x10000, RZ ;  /* 0x0001000058581824 */ /* 0x000fc800078e00ff */
[----:B-1----:R-:W-:Y:S01]  /*2b60*/  @P1 FMUL.FTZ R88, R88, R107 ;  /* 0x0000006b58581220 */ /* 0x002fe20000410000 */
[----:B------:R-:W-:-:S03]  /*2b70*/  F2FP.BF16.F32.PACK_AB R107, RZ, R137 ;  /* 0x00000089ff6b723e */ /* 0x000fc600000010ff */
[----:B------:R-:W-:Y:S01]  /*2b80*/  @P1 FMUL.FTZ R136, R89, R88 ;  /* 0x0000005859881220 */ /* 0x000fe20000410000 */
[----:B------:R-:W-:Y:S02]  /*2b90*/  F2FP.BF16.F32.PACK_AB R88, RZ, R121 ;  /* 0x00000079ff58723e */ /* 0x000fe400000010ff */
[----:B------:R-:W-:Y:S02]  /*2ba0*/  F2FP.BF16.F32.PACK_AB R89, RZ, R139 ;  /* 0x0000008bff59723e */ /* 0x000fe400000010ff */
[----:B------:R-:W-:Y:S02]  /*2bb0*/  F2FP.BF16.F32.PACK_AB R143, RZ, R136 ;  /* 0x00000088ff8f723e */ /* 0x000fe400000010ff */
[----:B------:R-:W-:Y:S02]  /*2bc0*/  PRMT R88, R88, 0x5410, R89 ;  /* 0x0000541058587816 */ /* 0x000fe40000000059 */
[----:B------:R-:W-:Y:S02]  /*2bd0*/  PRMT R89, R90, 0x5410, R91 ;  /* 0x000054105a597816 */ /* 0x000fe4000000005b */
[----:B------:R-:W-:-:S02]  /*2be0*/  PRMT R90, R106, 0x5410, R107 ;  /* 0x000054106a5a7816 */ /* 0x000fc4000000006b */
[----:B------:R-:W-:-:S07]  /*2bf0*/  PRMT R91, R142, 0x5410, R143 ;  /* 0x000054108e5b7816 */ /* 0x000fce000000008f */
.L_x_327:
[----:B------:R-:W-:Y:S02]  /*2c00*/  IADD3 R107, PT, PT, R126, 0x60, RZ ;  /* 0x000000607e6b7810 */ /* 0x000fe40007ffe0ff */
[----:B------:R-:W-:-:S03]  /*2c10*/  @P1 IADD3 R127, PT, PT, R127, 0x80, RZ ;  /* 0x000000807f7f1810 */ /* 0x000fc60007ffe0ff */
[----:B------:R-:W-:-:S05]  /*2c20*/  IMAD.WIDE.U32 R106, R107, 0x10, R140 ;  /* 0x000000106b6a7825 */ /* 0x000fca00078e008c */
[----:B------:R0:W-:Y:S02]  /*2c30*/  STG.E.128 desc[UR6][R106.64], R88 ;  /* 0x000000586a007986 */ /* 0x0001e4000c101d06 */
[----:B0-----:R-:W0:Y:S08]  /*2c40*/  @P1 LDC.64 R90, c[0x0][0x390] ;  /* 0x0000e400ff5a1b82 */ /* 0x001e300000000a00 */
[----:B------:R-:W1:Y:S01]  /*2c50*/  @P0 LDC.64 R88, c[0x0][0x3a0] ;  /* 0x0000e800ff580b82 */ /* 0x000e620000000a00 */
[----:B------:R-:W-:Y:S01]  /*2c60*/  IADD3 R147, PT, PT, R126, 0x80, RZ ;  /* 0x000000807e937810 */ /* 0x000fe20007ffe0ff */
[----:B0-----:R-:W-:-:S05]  /*2c70*/  @P1 IMAD.WIDE.U32 R90, R127, 0x10, R90 ;  /* 0x000000107f5a1825 */ /* 0x001fca00078e005a */
[----:B------:R0:W5:Y:S01]  /*2c80*/  @P1 LDG.E.128 R80, desc[UR6][R90.64] ;  /* 0x000000065a501981 */ /* 0x000162000c1e1d00 */
[----:B-1----:R-:W-:-:S05]  /*2c90*/  @P0 IMAD.WIDE.U32 R88, R147, 0x10, R88 ;  /* 0x0000001093580825 */ /* 0x002fca00078e0058 */
[----:B------:R0:W5:Y:S01]  /*2ca0*/  @P0 LDG.E.128 R84, desc[UR6][R88.64] ;  /* 0x0000000658540981 */ /* 0x000162000c1e1d00 */
[----:B------:R-:W-:Y:S05]  /*2cb0*/  @!P0 BRA `(.L_x_328) ;  /* 0x0000000400188947 */ /* 0x000fea0003800000 */
[----:B------:R-:W-:Y:S01]  /*2cc0*/  ISETP.GT.AND P0, PT, R125, RZ, PT ;  /* 0x000000ff7d00720c */ /* 0x000fe20003f04270 */
[----:B-----5:R-:W-:Y:S02]  /*2cd0*/  IMAD.U32 R145, R84, 0x10000, RZ ;  /* 0x0001000054917824 */ /* 0x020fe400078e00ff */
[----:B------:R-:W-:Y:S02]  /*2ce0*/  IMAD.U32 R142, R85, 0x10000, RZ ;  /* 0x00010000558e7824 */ /* 0x000fe400078e00ff */
[----:B------:R-:W-:Y:S02]  /*2cf0*/  IMAD.U32 R143, R86, 0x10000, RZ ;  /* 0x00010000568f7824 */ /* 0x000fe400078e00ff */
[----:B------:R-:W-:-:S06]  /*2d00*/  IMAD.U32 R144, R87, 0x10000, RZ ;  /* 0x0001000057907824 */ /* 0x000fcc00078e00ff */
[----:B0-----:R-:W0:Y:S01]  /*2d10*/  @P0 LDC R89, c[0x0][0x40c] ;  /* 0x00010300ff590b82 */ /* 0x001e220000000800 */
[----:B------:R-:W-:-:S07]  /*2d20*/  @P0 SHF.L.U32 R88, R80, 0x10, RZ ;  /* 0x0000001050580819 */ /* 0x000fce00000006ff */
[----:B------:R-:W1:Y:S08]  /*2d30*/  @P0 LDC R106, c[0x0][0x40c] ;  /* 0x00010300ff6a0b82 */ /* 0x000e700000000800 */
[----:B------:R-:W2:Y:S01]  /*2d40*/  @P0 LDC R91, c[0x0][0x40c] ;  /* 0x00010300ff5b0b82 */ /* 0x000ea20000000800 */
[----:B0-----:R-:W-:Y:S01]  /*2d50*/  @P0 FMUL.FTZ R90, R88, R89 ;  /* 0x00000059585a0220 */ /* 0x001fe20000410000 */
[----:B------:R-:W-:-:S05]  /*2d60*/  @P0 SHF.L.U32 R88, R76, 0x10, RZ ;  /* 0x000000104c580819 */ /* 0x000fca00000006ff */
[----:B------:R-:W-:Y:S01]  /*2d70*/  @P0 FFMA.FTZ R145, R90, R88, R145 ;  /* 0x000000585a910223 */ /* 0x000fe20000010091 */
[----:B------:R-:W-:Y:S01]  /*2d80*/  @P0 PRMT R88, R80, 0x7632, R88 ;  /* 0x0000763250580816 */ /* 0x000fe20000000058 */
[----:B------:R-:W0:Y:S03]  /*2d90*/  @P0 LDC R90, c[0x0][0x40c] ;  /* 0x00010300ff5a0b82 */ /* 0x000e260000000800 */
[----:B------:R-:W-:Y:S02]  /*2da0*/  @P0 SHF.L.U32 R89, R88, 0x10, RZ ;  /* 0x0000001058590819 */ /* 0x000fe400000006ff */
[----:B------:R-:W-:-:S04]  /*2db0*/  PRMT R88, R84, 0x7632, R88 ;  /* 0x0000763254587816 */ /* 0x000fc80000000058 */
[----:B------:R-:W-:Y:S01]  /*2dc0*/  SHF.L.U32 R125, R88, 0x10, RZ ;  /* 0x00000010587d7819 */ /* 0x000fe200000006ff */
[----:B-1----:R-:W-:Y:S01]  /*2dd0*/  @P0 FMUL.FTZ R88, R89, R106 ;  /* 0x0000006a59580220 */ /* 0x002fe20000410000 */
[----:B------:R-:W-:Y:S01]  /*2de0*/  @P0 SHF.L.U32 R89, R13, 0x10, RZ ;  /* 0x000000100d590819 */ /* 0x000fe200000006ff */
[----:B------:R-:W1:Y:S04]  /*2df0*/  @P0 LDC R106, c[0x0][0x40c] ;  /* 0x00010300ff6a0b82 */ /* 0x000e680000000800 */
[----:B------:R-:W-:Y:S01]  /*2e00*/  @P0 FFMA.FTZ R125, R88, R89, R125 ;  /* 0x00000059587d0223 */ /* 0x000fe2000001007d */
[----:B------:R-:W-:-:S05]  /*2e10*/  @P0 SHF.L.U32 R88, R81, 0x10, RZ ;  /* 0x0000001051580819 */ /* 0x000fca00000006ff */
[----:B--2---:R-:W-:Y:S01]  /*2e20*/  @P0 FMUL.FTZ R91, R88, R91 ;  /* 0x0000005b585b0220 */ /* 0x004fe20000410000 */
[----:B------:R-:W-:-:S05]  /*2e30*/  @P0 SHF.L.U32 R88, R77, 0x10, RZ ;  /* 0x000000104d580819 */ /* 0x000fca00000006ff */
[----:B------:R-:W-:Y:S01]  /*2e40*/  @P0 FFMA.FTZ R142, R91, R88, R142 ;  /* 0x000000585b8e0223 */ /* 0x000fe2000001008e */
[----:B------:R-:W-:Y:S01]  /*2e50*/  @P0 PRMT R88, R81, 0x7632, R88 ;  /* 0x0000763251580816 */ /* 0x000fe20000000058 */
[----:B------:R-:W2:Y:S03]  /*2e60*/  @P0 LDC R91, c[0x0][0x40c] ;  /* 0x00010300ff5b0b82 */ /* 0x000ea60000000800 */
[----:B------:R-:W-:Y:S02]  /*2e70*/  @P0 SHF.L.U32 R89, R88, 0x10, RZ ;  /* 0x0000001058590819 */ /* 0x000fe400000006ff */
[----:B------:R-:W-:-:S03]  /*2e80*/  PRMT R88, R85, 0x7632, R88 ;  /* 0x0000763255587816 */ /* 0x000fc60000000058 */
[----:B0-----:R-:W-:Y:S01]  /*2e90*/  @P0 FMUL.FTZ R89, R89, R90 ;  /* 0x0000005a59590220 */ /* 0x001fe20000410000 */
[----:B------:R-:W-:Y:S02]  /*2ea0*/  SHF.L.U32 R126, R88, 0x10, RZ ;  /* 0x00000010587e7819 */ /* 0x000fe400000006ff */
[----:B------:R-:W-:-:S05]  /*2eb0*/  @P0 SHF.L.U32 R88, R12, 0x10, RZ ;  /* 0x000000100c580819 */ /* 0x000fca00000006ff */
[----:B------:R-:W-:Y:S01]  /*2ec0*/  @P0 FFMA.FTZ R126, R89, R88, R126 ;  /* 0x00000058597e0223 */ /* 0x000fe2000001007e */
[----:B------:R-:W-:-:S04]  /*2ed0*/  @P0 SHF.L.U32 R88, R82, 0x10, RZ ;  /* 0x0000001052580819 */ /* 0x000fc800000006ff */
[----:B------:R-:W-:Y:S01]  /*2ee0*/  F2FP.BF16.F32.PACK_AB R107, RZ, R126 ;  /* 0x0000007eff6b723e */ /* 0x000fe200000010ff */
[----:B--2---:R-:W-:Y:S01]  /*2ef0*/  @P0 FMUL.FTZ R90, R88, R91 ;  /* 0x0000005b585a0220 */ /* 0x004fe20000410000 */
[----:B------:R-:W-:Y:S01]  /*2f00*/  @P0 SHF.L.U32 R88, R78, 0x10, RZ ;  /* 0x000000104e580819 */ /* 0x000fe200000006ff */
[----:B------:R-:W0:Y:S04]  /*2f10*/  @P0 LDC R91, c[0x0][0x40c] ;  /* 0x00010300ff5b0b82 */ /* 0x000e280000000800 */
[----:B------:R-:W-:Y:S01]  /*2f20*/  @P0 FFMA.FTZ R143, R90, R88, R143 ;  /* 0x000000585a8f0223 */ /* 0x000fe2000001008f */
[----:B------:R-:W-:-:S03]  /*2f30*/  @P0 PRMT R88, R82, 0x7632, R88 ;  /* 0x0000763252580816 */ /* 0x000fc60000000058 */
[----:B------:R-:W2:Y:S01]  /*2f40*/  @P0 LDC R90, c[0x0][0x40c] ;  /* 0x00010300ff5a0b82 */ /* 0x000ea20000000800 */
[----:B------:R-:W-:Y:S02]  /*2f50*/  @P0 SHF.L.U32 R89, R88, 0x10, RZ ;  /* 0x0000001058590819 */ /* 0x000fe400000006ff */
[----:B------:R-:W-:Y:S02]  /*2f60*/  PRMT R88, R86, 0x7632, R88 ;  /* 0x0000763256587816 */ /* 0x000fe40000000058 */
[----:B------:R-:W-:Y:S02]  /*2f70*/  F2FP.BF16.F32.PACK_AB R148, RZ, R143 ;  /* 0x0000008fff94723e */ /* 0x000fe400000010ff */
[----:B------:R-:W-:Y:S01]  /*2f80*/  SHF.L.U32 R127, R88, 0x10, RZ ;  /* 0x00000010587f7819 */ /* 0x000fe200000006ff */
[----:B-1----:R-:W-:Y:S01]  /*2f90*/  @P0 FMUL.FTZ R88, R89, R106 ;  /* 0x0000006a59580220 */ /* 0x002fe20000410000 */
[----:B------:R-:W-:-:S05]  /*2fa0*/  @P0 SHF.L.U32 R89, R11, 0x10, RZ ;  /* 0x000000100b590819 */ /* 0x000fca00000006ff */
        /* <DEDUP_REMOVED lines=11> */
[----:B------:R-:W-:Y:S02]  /*3060*/  SHF.L.U32 R146, R88, 0x10, RZ ;  /* 0x0000001058927819 */ /* 0x000fe400000006ff */
[----:B------:R-:W-:Y:S02]  /*3070*/  @P0 SHF.L.U32 R88, R10, 0x10, RZ ;  /* 0x000000100a580819 */ /* 0x000fe400000006ff */
[----:B------:R-:W-:-:S03]  /*3080*/  F2FP.BF16.F32.PACK_AB R90, RZ, R142 ;  /* 0x0000008eff5a723e */ /* 0x000fc600000010ff */
        /* <DEDUP_REMOVED lines=9> */
.L_x_328:
[----:B0-----:R-:W0:Y:S01]  /*3120*/  @P1 LDC R89, c[0x0][0x40c] ;  /* 0x00010300ff591b82 */ /* 0x001e220000000800 */
[----:B-----5:R-:W-:Y:S02]  /*3130*/  @P1 SHF.L.U32 R88, R80, 0x10, RZ ;  /* 0x0000001050581819 */ /* 0x020fe400000006ff */
[----:B------:R-:W-:Y:S01]  /*3140*/  CS2R R144, SRZ ;  /* 0x0000000000907805 */ /* 0x000fe2000001ff00 */
[----:B------:R-:W-:Y:S01]  /*3150*/  HFMA2 R125, -RZ, RZ, 0, 0 ;  /* 0x00000000ff7d7431 */ /* 0x000fe200000001ff */
[----:B------:R-:W-:Y:S02]  /*3160*/  CS2R R142, SRZ ;  /* 0x00000000008e7805 */ /* 0x000fe4000001ff00 */
[----:B------:R-:W-:Y:S02]  /*3170*/  CS2R R126, SRZ ;  /* 0x00000000007e7805 */ /* 0x000fe4000001ff00 */
[----:B------:R-:W-:Y:S01]  /*3180*/  MOV R146, RZ ;  /* 0x000000ff00927202 */ /* 0x000fe20000000f00 */
[----:B------:R-:W1:Y:S08]  /*3190*/  @P1 LDC R91, c[0x0][0x40c] ;  /* 0x00010300ff5b1b82 */ /* 0x000e700000000800 */
[----:B------:R-:W2:Y:S01]  /*31a0*/  @P1 LDC R107, c[0x0][0x40c] ;  /* 0x00010300ff6b1b82 */ /* 0x000ea20000000800 */
[----:B0-----:R-:W-:Y:S01]  /*31b0*/  @P1 FMUL.FTZ R88, R88, R89 ;  /* 0x0000005958581220 */ /* 0x001fe20000410000 */
[----:B------:R-:W-:-:S04]  /*31c0*/  @P1 IMAD.U32 R89, R76, 0x10000, RZ ;  /* 0x000100004c591824 */ /* 0x000fc800078e00ff */
[----:B------:R-:W-:Y:S01]  /*31d0*/  @P1 FMUL.FTZ R145, R88, R89 ;  /* 0x0000005958911220 */ /* 0x000fe20000410000 */
[----:B------:R-:W-:Y:S02]  /*31e0*/  @P1 PRMT R88, R80, 0x7632, R88 ;  /* 0x0000763250581816 */ /* 0x000fe40000000058 */
[----:B------:R-:W-:Y:S02]  /*31f0*/  @P1 SHF.L.U32 R89, R13, 0x10, RZ ;  /* 0x000000100d591819 */ /* 0x000fe400000006ff */
[----:B------:R-:W-:-:S05]  /*3200*/  @P1 SHF.L.U32 R88, R88, 0x10, RZ ;  /* 0x0000001058581819 */ /* 0x000fca00000006ff */
[----:B-1----:R-:W-:Y:S02]  /*3210*/  @P1 FMUL.FTZ R88, R88, R91 ;  /* 0x0000005b58581220 */ /* 0x002fe40000410000 */
[----:B------:R-:W0:Y:S02]  /*3220*/  @P1 LDC R91, c[0x0][0x40c] ;  /* 0x00010300ff5b1b82 */ /* 0x000e240000000800 */
[----:B------:R-:W-:Y:S01]  /*3230*/  @P1 FMUL.FTZ R125, R89, R88 ;  /* 0x00000058597d1220 */ /* 0x000fe20000410000 */
[----:B------:R-:W-:Y:S02]  /*3240*/  @P1 SHF.L.U32 R88, R81, 0x10, RZ ;  /* 0x0000001051581819 */ /* 0x000fe400000006ff */
[----:B------:R-:W-:-:S03]  /*3250*/  @P1 SHF.L.U32 R89, R77, 0x10, RZ ;  /* 0x000000104d591819 */ /* 0x000fc600000006ff */
[----:B--2---:R-:W-:Y:S02]  /*3260*/  @P1 FMUL.FTZ R88, R88, R107 ;  /* 0x0000006b58581220 */ /* 0x004fe40000410000 */
[----:B------:R-:W1:Y:S02]  /*3270*/  @P1 LDC R107, c[0x0][0x40c] ;  /* 0x00010300ff6b1b82 */ /* 0x000e640000000800 */
[----:B------:R-:W-:Y:S01]  /*3280*/  @P1 FMUL.FTZ R142, R88, R89 ;  /* 0x00000059588e1220 */ /* 0x000fe20000410000 */
[----:B------:R-:W-:Y:S02]  /*3290*/  @P1 PRMT R88, R81, 0x7632, R88 ;  /* 0x0000763251581816 */ /* 0x000fe40000000058 */
[----:B------:R-:W-:Y:S02]  /*32a0*/  @P1 SHF.L.U32 R89, R12, 0x10, RZ ;  /* 0x000000100c591819 */ /* 0x000fe400000006ff */
[----:B------:R-:W-:Y:S01]  /*32b0*/  F2FP.BF16.F32.PACK_AB R90, RZ, R142 ;  /* 0x0000008eff5a723e */ /* 0x000fe200000010ff */
[----:B------:R-:W-:-:S04]  /*32c0*/  @P1 IMAD.U32 R88, R88, 0x10000, RZ ;  /* 0x0001000058581824 */ /* 0x000fc800078e00ff */
[----:B0-----:R-:W-:Y:S02]  /*32d0*/  @P1 FMUL.FTZ R88, R88, R91 ;  /* 0x0000005b58581220 */ /* 0x001fe40000410000 */
[----:B------:R-:W0:Y:S02]  /*32e0*/  @P1 LDC R91, c[0x0][0x40c] ;  /* 0x00010300ff5b1b82 */ /* 0x000e240000000800 */
[----:B------:R-:W-:Y:S01]  /*32f0*/  @P1 FMUL.FTZ R126, R89, R88 ;  /* 0x00000058597e1220 */ /* 0x000fe20000410000 */
[----:B------:R-:W-:Y:S02]  /*3300*/  @P1 SHF.L.U32 R88, R82, 0x10, RZ ;  /* 0x0000001052581819 */ /* 0x000fe400000006ff */
[----:B------:R-:W-:-:S03]  /*3310*/  @P1 SHF.L.U32 R89, R78, 0x10, RZ ;  /* 0x000000104e591819 */ /* 0x000fc600000006ff */
[----:B-1----:R-:W-:Y:S02]  /*3320*/  @P1 FMUL.FTZ R88, R88, R107 ;  /* 0x0000006b58581220 */ /* 0x002fe40000410000 */
[----:B------:R-:W1:Y:S02]  /*3330*/  @P1 LDC R107, c[0x0][0x40c] ;  /* 0x00010300ff6b1b82 */ /* 0x000e640000000800 */
[----:B------:R-:W-:Y:S01]  /*3340*/  @P1 FMUL.FTZ R143, R88, R89 ;  /* 0x00000059588f1220 */ /* 0x000fe20000410000 */
[----:B------:R-:W-:Y:S02]  /*3350*/  @P1 PRMT R88, R82, 0x7632, R88 ;  /* 0x0000763252581816 */ /* 0x000fe40000000058 */
[----:B------:R-:W-:Y:S02]  /*3360*/  @P1 SHF.L.U32 R89, R11, 0x10, RZ ;  /* 0x000000100b591819 */ /* 0x000fe400000006ff */
[----:B------:R-:W-:Y:S02]  /*3370*/  @P1 SHF.L.U32 R88, R88, 0x10, RZ ;  /* 0x0000001058581819 */ /* 0x000fe400000006ff */
[----:B------:R-:W-:-:S03]  /*3380*/  F2FP.BF16.F32.PACK_AB R148, RZ, R143 ;  /* 0x0000008fff94723e */ /* 0x000fc600000010ff */
[----:B0-----:R-:W-:Y:S02]  /*3390*/  @P1 FMUL.FTZ R88, R88, R91 ;  /* 0x0000005b58581220 */ /* 0x001fe40000410000 */
[----:B------:R-:W0:Y:S02]  /*33a0*/  @P1 LDC R91, c[0x0][0x40c] ;  /* 0x00010300ff5b1b82 */ /* 0x000e240000000800 */
[----:B------:R-:W-:Y:S01]  /*33b0*/  @P1 FMUL.FTZ R127, R89, R88 ;  /* 0x00000058597f1220 */ /* 0x000fe20000410000 */
[----:B------:R-:W-:Y:S01]  /*33c0*/  @P1 IMAD.U32 R88, R83, 0x10000, RZ ;  /* 0x0001000053581824 */ /* 0x000fe200078e00ff */
[----:B------:R-:W-:-:S03]  /*33d0*/  @P1 SHF.L.U32 R89, R79, 0x10, RZ ;  /* 0x000000104f591819 */ /* 0x000fc600000006ff */
[----:B------:R-:W-:Y:S01]  /*33e0*/  F2FP.BF16.F32.PACK_AB R149, RZ, R127 ;  /* 0x0000007fff95723e */ /* 0x000fe200000010ff */
[----:B-1----:R-:W-:Y:S01]  /*33f0*/  @P1 FMUL.FTZ R88, R88, R107 ;  /* 0x0000006b58581220 */ /* 0x002fe20000410000 */
[----:B------:R-:W-:-:S03]  /*3400*/  F2FP.BF16.F32.PACK_AB R107, RZ, R126 ;  /* 0x0000007eff6b723e */ /* 0x000fc600000010ff */
[----:B------:R-:W-:Y:S01]  /*3410*/  @P1 FMUL.FTZ R144, R88, R89 ;  /* 0x0000005958901220 */ /* 0x000fe20000410000 */
[----:B------:R-:W-:Y:S02]  /*3420*/  @P1 PRMT R88, R83, 0x7632, R88 ;  /* 0x0000763253581816 */ /* 0x000fe40000000058 */
[----:B------:R-:W-:Y:S02]  /*3430*/  @P1 SHF.L.U32 R89, R10, 0x10, RZ ;  /* 0x000000100a591819 */ /* 0x000fe400000006ff */
[----:B------:R-:W-:-:S05]  /*3440*/  @P1 SHF.L.U32 R88, R88, 0x10, RZ ;  /* 0x0000001058581819 */ /* 0x000fca00000006ff */
[----:B0-----:R-:W-:Y:S01]  /*3450*/  @P1 FMUL.FTZ R88, R88, R91 ;  /* 0x0000005b58581220 */ /* 0x001fe20000410000 */
        /* <DEDUP_REMOVED lines=9> */
.L_x_329:
[----:B------:R-:W-:-:S04]  /*34f0*/  IMAD.WIDE.U32 R106, R147, 0x10, R140 ;  /* 0x00000010936a7825 */ /* 0x000fc800078e008c */
[----:B------:R-:W-:Y:S01]  /*3500*/  FADD.FTZ R141, RZ, R93 ;  /* 0x0000005dff8d7221 */ /* 0x000fe20000010000 */
        /* <DEDUP_REMOVED lines=145> */
.L_x_345:
[----:B-1----:R-:W-:Y:S01]  /*3e20*/  FADD.FTZ R88, R149, R88 ;  /* 0x0000005895587221 */ /* 0x002fe20000010000 */
[----:B------:R-:W-:Y:S01]  /*3e30*/  FMUL.FTZ R106, R91, R91 ;  /* 0x0000005b5b6a7220 */ /* 0x000fe20000410000 */
[----:B------:R-:W-:Y:S01]  /*3e40*/  ISETP.NE.AND P1, PT, RZ, UR8, PT ;  /* 0x00000008ff007c0c */ /* 0x000fe2000bf25270 */
[----:B------:R-:W-:Y:S01]  /*3e50*/  BSSY.RECONVERGENT B0, `(.L_x_331) ;  /* 0x0000114000007945 */ /* 0x000fe20003800200 */
[----:B------:R-:W-:Y:S02]  /*3e60*/  FFMA.FTZ R90, R88, R89, UR9 ;  /* 0x00000009585a7e23 */ /* 0x000fe40008010059 */
[----:B------:R-:W1:Y:S01]  /*3e70*/  @!P0 LDC.64 R88, c[0x0][0x3c0] ;  /* 0x0000f000ff588b82 */ /* 0x000e620000000a00 */
[----:B------:R-:W-:-:S05]  /*3e80*/  FSEL R141, R106, RZ, P1 ;  /* 0x000000ff6a8d7208 */ /* 0x000fca0000800000 */
[----:B------:R-:W-:Y:S02]  /*3e90*/  FADD.FTZ R90, R90, R141 ;  /* 0x0000008d5a5a7221 */ /* 0x000fe40000010000 */
[----:B------:R-:W2:Y:S04]  /*3ea0*/  @!P0 LDC.64 R106, c[0x0][0x3c8] ;  /* 0x0000f200ff6a8b82 */ /* 0x000ea80000000a00 */
[----:B------:R-:W3:Y:S01]  /*3eb0*/  MUFU.RSQ R90, R90 ;  /* 0x0000005a005a7308 */ /* 0x000ee20000001400 */
[----:B-1----:R-:W-:-:S05]  /*3ec0*/  @!P0 IMAD.WIDE R88, R2, 0x4, R88 ;  /* 0x0000000402588825 */ /* 0x002fca00078e0258 */
[----:B------:R2:W-:Y:S02]  /*3ed0*/  @!P0 STG.E desc[UR6][R88.64], R91 ;  /* 0x0000005b58008986 */ /* 0x0005e4000c101906 */
[----:B--2---:R-:W-:-:S05]  /*3ee0*/  @!P0 IMAD.WIDE R88, R2, 0x4, R106 ;  /* 0x0000000402588825 */ /* 0x004fca00078e026a */
[----:B---3--:R1:W-:Y:S01]  /*3ef0*/  @!P0 STG.E desc[UR6][R88.64], R90 ;  /* 0x0000005a58008986 */ /* 0x0083e2000c101906 */
[----:B------:R-:W-:-:S13]  /*3f00*/  ISETP.GE.AND P0, PT, R92, 0x1, PT ;  /* 0x000000015c00780c */ /* 0x000fda0003f06270 */
[----:B-1----:R-:W-:Y:S05]  /*3f10*/  @!P0 BRA `(.L_x_332) ;  /* 0x00000010001c8947 */ /* 0x002fea0003800000 */
[----:B------:R-:W-:Y:S02]  /*3f20*/  FSEL R0, R91, RZ, !P1 ;  /* 0x000000ff5b007208 */ /* 0x000fe40004800000 */
[----:B------:R-:W-:Y:S02]  /*3f30*/  PRMT R140, R30, 0x7632, R140 ;  /* 0x000076321e8c7816 */ /* 0x000fe4000000008c */
[----:B------:R-:W-:Y:S01]  /*3f40*/  PRMT R88, R50, 0x7632, R88 ;  /* 0x0000763232587816 */ /* 0x000fe20000000058 */
[----:B------:R-:W-:Y:S01]  /*3f50*/  FADD.FTZ R129, -R0, R129 ;  /* 0x0000008100817221 */ /* 0x000fe20000010100 */
[----:B------:R-:W-:Y:S01]  /*3f60*/  SHF.L.U32 R140, R140, 0x10, RZ ;  /* 0x000000108c8c7819 */ /* 0x000fe200000006ff */
[----:B------:R-:W-:Y:S01]  /*3f70*/  FADD.FTZ R89, -R0, R128 ;  /* 0x0000008000597221 */ /* 0x000fe20000010100 */
[----:B------:R-:W-:Y:S01]  /*3f80*/  PRMT R106, R51, 0x7632, R106 ;  /* 0x00007632336a7816 */ /* 0x000fe2000000006a */
[----:B------:R-:W-:Y:S02]  /*3f90*/  IMAD.U32 R88, R88, 0x10000, RZ ;  /* 0x0001000058587824 */ /* 0x000fe400078e00ff */
[C---:B------:R-:W-:Y:S01]  /*3fa0*/  FMUL.FTZ R129, R90.reuse, R129 ;  /* 0x000000815a817220 */ /* 0x040fe20000410000 */
[----:B------:R-:W-:Y:S01]  /*3fb0*/  FMUL.FTZ R89, R90, R89 ;  /* 0x000000595a597220 */ /* 0x000fe20000410000 */
[----:B------:R-:W-:Y:S01]  /*3fc0*/  SHF.L.U32 R106, R106, 0x10, RZ ;  /* 0x000000106a6a7819 */ /* 0x000fe200000006ff */
[C---:B------:R-:W-:Y:S01]  /*3fd0*/  FADD.FTZ R139, -R0.reuse, R139 ;  /* 0x0000008b008b7221 */ /* 0x040fe20000010100 */
[--C-:B------:R-:W-:Y:S01]  /*3fe0*/  FFMA.FTZ R140, R129, R140, R88.reuse ;  /* 0x0000008c818c7223 */ /* 0x100fe20000010058 */
[----:B------:R-:W-:Y:S01]  /*3ff0*/  PRMT R88, R31, 0x7632, R88 ;  /* 0x000076321f587816 */ /* 0x000fe20000000058 */
[----:B------:R-:W-:Y:S01]  /*4000*/  FADD.FTZ R137, -R0, R137 ;  /* 0x0000008900897221 */ /* 0x000fe20000010100 */
[----:B------:R-:W-:Y:S01]  /*4010*/  PRMT R91, R52, 0x7632, R91 ;  /* 0x00007632345b7816 */ /* 0x000fe2000000005b */
[----:B------:R-:W-:Y:S01]  /*4020*/  FADD.FTZ R125, -R0, R125 ;  /* 0x0000007d007d7221 */ /* 0x000fe20000010100 */
[----:B------:R-:W-:Y:S01]  /*4030*/  SHF.L.U32 R88, R88, 0x10, RZ ;  /* 0x0000001058587819 */ /* 0x000fe200000006ff */
[C---:B------:R-:W-:Y:S01]  /*4040*/  FMUL.FTZ R137, R90.reuse, R137 ;  /* 0x000000895a897220 */ /* 0x040fe20000410000 */
[----:B------:R-:W-:Y:S01]  /*4050*/  SHF.L.U32 R91, R91, 0x10, RZ ;  /* 0x000000105b5b7819 */ /* 0x000fe200000006ff */
[----:B------:R-:W-:Y:S01]  /*4060*/  FMUL.FTZ R125, R90, R125 ;  /* 0x0000007d5a7d7220 */ /* 0x000fe20000410000 */
[----:B------:R-:W-:Y:S01]  /*4070*/  PRMT R128, R54, 0x7632, R128 ;  /* 0x0000763236807816 */ /* 0x000fe20000000080 */
[----:B------:R-:W-:Y:S01]  /*4080*/  FFMA.FTZ R141, R89, R88, R106 ;  /* 0x00000058598d7223 */ /* 0x000fe2000001006a */
[----:B------:R-:W-:Y:S01]  /*4090*/  PRMT R89, R32, 0x7632, R89 ;  /* 0x0000763220597816 */ /* 0x000fe20000000059 */
[----:B------:R-:W-:Y:S01]  /*40a0*/  FMUL.FTZ R106, R90, R139 ;  /* 0x0000008b5a6a7220 */ /* 0x000fe20000410000 */
[----:B------:R-:W-:Y:S01]  /*40b0*/  PRMT R88, R53, 0x7632, R88 ;  /* 0x0000763235587816 */ /* 0x000fe20000000058 */
[C---:B------:R-:W-:Y:S01]  /*40c0*/  FADD.FTZ R127, -R0.reuse, R127 ;  /* 0x0000007f007f7221 */ /* 0x040fe20000010100 */
[----:B------:R-:W-:Y:S01]  /*40d0*/  SHF.L.U32 R89, R89, 0x10, RZ ;  /* 0x0000001059597819 */ /* 0x000fe200000006ff */
[----:B------:R-:W-:Y:S01]  /*40e0*/  FADD.FTZ R93, -R0, R93 ;  /* 0x0000005d005d7221 */ /* 0x000fe20000010100 */
[----:B------:R-:W-:Y:S01]  /*40f0*/  SHF.L.U32 R128, R128, 0x10, RZ ;  /* 0x0000001080807819 */ /* 0x000fe200000006ff */
[----:B------:R-:W-:-:S02]  /*4100*/  IMAD.U32 R88, R88, 0x10000, RZ ;  /* 0x0001000058587824 */ /* 0x000fc400078e00ff */
[----:B------:R-:W-:Y:S01]  /*4110*/  FMUL.FTZ R127, R90, R127 ;  /* 0x0000007f5a7f7220 */ /* 0x000fe20000410000 */
[----:B------:R-:W-:Y:S01]  /*4120*/  FFMA.FTZ R106, R106, R89, R91 ;  /* 0x000000596a6a7223 */ /* 0x000fe2000001005b */
[C-C-:B------:R-:W-:Y:S01]  /*4130*/  FADD.FTZ R89, -R0.reuse, R138.reuse ;  /* 0x0000008a00597221 */ /* 0x140fe20000010100 */
[----:B------:R-:W-:Y:S01]  /*4140*/  PRMT R138, R33, 0x7632, R138 ;  /* 0x00007632218a7816 */ /* 0x000fe2000000008a */
[----:B------:R-:W-:Y:S01]  /*4150*/  FADD.FTZ R95, -R0, R95 ;  /* 0x0000005f005f7221 */ /* 0x000fe20000010100 */
[----:B------:R-:W-:Y:S01]  /*4160*/  SHF.L.U32 R91, R40, 0x10, RZ ;  /* 0x00000010285b7819 */ /* 0x000fe200000006ff */
[----:B------:R-:W-:Y:S01]  /*4170*/  FMUL.FTZ R89, R90, R89 ;  /* 0x000000595a597220 */ /* 0x000fe20000410000 */
[----:B------:R-:W-:Y:S01]  /*4180*/  SHF.L.U32 R138, R138, 0x10, RZ ;  /* 0x000000108a8a7819 */ /* 0x000fe200000006ff */
[C---:B------:R-:W-:Y:S01]  /*4190*/  FADD.FTZ R97, -R0.reuse, R97 ;  /* 0x0000006100617221 */ /* 0x040fe20000010100 */
[----:B------:R-:W-:Y:S01]  /*41a0*/  FADD.FTZ R99, -R0, R99 ;  /* 0x0000006300637221 */ /* 0x000fe20000010100 */
[----:B------:R-:W-:-:S02]  /*41b0*/  IMAD.U32 R129, R44, 0x10000, RZ ;  /* 0x000100002c817824 */ /* 0x000fc400078e00ff */
[----:B------:R-:W-:Y:S01]  /*41c0*/  FADD.FTZ R123, -R0, R123 ;  /* 0x0000007b007b7221 */ /* 0x000fe20000010100 */
[--C-:B------:R-:W-:Y:S01]  /*41d0*/  FFMA.FTZ R138, R89, R138, R88.reuse ;  /* 0x0000008a598a7223 */ /* 0x100fe20000010058 */
[----:B------:R-:W-:Y:S01]  /*41e0*/  PRMT R88, R34, 0x7632, R88 ;  /* 0x0000763222587816 */ /* 0x000fe20000000058 */
[--C-:B------:R-:W-:Y:S01]  /*41f0*/  FADD.FTZ R89, -R0, R136.reuse ;  /* 0x0000008800597221 */ /* 0x100fe20000010100 */
[----:B------:R-:W-:Y:S01]  /*4200*/  PRMT R136, R35, 0x7632, R136 ;  /* 0x0000763223887816 */ /* 0x000fe20000000088 */
[----:B------:R-:W-:Y:S01]  /*4210*/  FMUL.FTZ R99, R90, R99 ;  /* 0x000000635a637220 */ /* 0x000fe20000410000 */
[----:B------:R-:W-:Y:S01]  /*4220*/  SHF.L.U32 R88, R88, 0x10, RZ ;  /* 0x0000001058587819 */ /* 0x000fe200000006ff */
[----:B------:R-:W-:Y:S01]  /*4230*/  FMUL.FTZ R89, R90, R89 ;  /* 0x000000595a597220 */ /* 0x000fe20000410000 */
[----:B------:R-:W-:Y:S01]  /*4240*/  SHF.L.U32 R136, R136, 0x10, RZ ;  /* 0x0000001088887819 */ /* 0x000fe200000006ff */
[C---:B------:R-:W-:Y:S01]  /*4250*/  FADD.FTZ R105, -R0.reuse, R105 ;  /* 0x0000006900697221 */ /* 0x040fe20000010100 */
[C---:B------:R-:W-:Y:S01]  /*4260*/  FADD.FTZ R103, -R0.reuse, R103 ;  /* 0x0000006700677221 */ /* 0x040fe20000010100 */
[----:B------:R-:W-:Y:S01]  /*4270*/  FFMA.FTZ R137, R137, R88, R128 ;  /* 0x0000005889897223 */ /* 0x000fe20000010080 */
[----:B------:R-:W-:Y:S01]  /*4280*/  PRMT R88, R55, 0x7632, R88 ;  /* 0x0000763237587816 */ /* 0x000fe20000000058 */
[----:B------:R-:W-:Y:S01]  /*4290*/  FADD.FTZ R101, -R0, R101 ;  /* 0x0000006500657221 */ /* 0x000fe20000010100 */
[----:B------:R-:W-:Y:S01]  /*42a0*/  PRMT R128, R56, 0x7632, R128 ;  /* 0x0000763238807816 */ /* 0x000fe20000000080 */
[----:B------:R-:W-:Y:S01]  /*42b0*/  FMUL.FTZ R103, R90, R103 ;  /* 0x000000675a677220 */ /* 0x000fe20000410000 */
[----:B------:R-:W-:Y:S01]  /*42c0*/  SHF.L.U32 R88, R88, 0x10, RZ ;  /* 0x0000001058587819 */ /* 0x000fe200000006ff */
[----:B------:R-:W-:Y:S01]  /*42d0*/  FMUL.FTZ R101, R90, R101 ;  /* 0x000000655a657220 */ /* 0x000fe20000410000 */
[----:B------:R-:W-:Y:S01]  /*42e0*/  SHF.L.U32 R148, R159, 0x10, RZ ;  /* 0x000000109f947819 */ /* 0x000fe200000006ff */
[----:B------:R-:W-:-:S02]  /*42f0*/  IMAD.U32 R128, R128, 0x10000, RZ ;  /* 0x0001000080807824 */ /* 0x000fc400078e00ff */
[----:B------:R-:W-:Y:S01]  /*4300*/  FADD.FTZ R135, -R0, R135 ;  /* 0x0000008700877221 */ /* 0x000fe20000010100 */
[--C-:B------:R-:W-:Y:S01]  /*4310*/  FFMA.FTZ R136, R89, R136, R88.reuse ;  /* 0x0000008859887223 */ /* 0x100fe20000010058 */
[----:B------:R-:W-:Y:S01]  /*4320*/  PRMT R88, R36, 0x7632, R88 ;  /* 0x0000763224587816 */ /* 0x000fe20000000058 */
[C-C-:B------:R-:W-:Y:S01]  /*4330*/  FADD.FTZ R89, -R0.reuse, R126.reuse ;  /* 0x0000007e00597221 */ /* 0x140fe20000010100 */
[----:B------:R-:W-:Y:S01]  /*4340*/  PRMT R126, R37, 0x7632, R126 ;  /* 0x00007632257e7816 */ /* 0x000fe2000000007e */
[----:B------:R-:W-:Y:S01]  /*4350*/  FADD.FTZ R133, -R0, R133 ;  /* 0x0000008500857221 */ /* 0x000fe20000010100 */
[----:B------:R-:W-:Y:S01]  /*4360*/  SHF.L.U32 R88, R88, 0x10, RZ ;  /* 0x0000001058587819 */ /* 0x000fe200000006ff */
[----:B------:R-:W-:Y:S01]  /*4370*/  FMUL.FTZ R89, R90, R89 ;  /* 0x000000595a597220 */ /* 0x000fe20000410000 */
[----:B------:R-:W-:Y:S01]  /*4380*/  SHF.L.U32 R126, R126, 0x10, RZ ;  /* 0x000000107e7e7819 */ /* 0x000fe200000006ff */
[----:B------:R-:W-:Y:S01]  /*4390*/  FADD.FTZ R131, -R0, R131 ;  /* 0x0000008300837221 */ /* 0x000fe20000010100 */
[----:B------:R-:W-:Y:S01]  /*43a0*/  SHF.L.U32 R150, R31, 0x10, RZ ;  /* 0x000000101f967819 */ /* 0x000fe200000006ff */
[----:B------:R-:W-:Y:S01]  /*43b0*/  FFMA.FTZ R125, R125, R88, R128 ;  /* 0x000000587d7d7223 */ /* 0x000fe20000010080 */
[----:B------:R-:W-:Y:S01]  /*43c0*/  PRMT R88, R57, 0x7632, R88 ;  /* 0x0000763239587816 */ /* 0x000fe20000000058 */
[----:B------:R-:W-:Y:S01]  /*43d0*/  FMUL.FTZ R131, R90, R131 ;  /* 0x000000835a837220 */ /* 0x000fe20000410000 */
[----:B------:R-:W-:Y:S01]  /*43e0*/  PRMT R128, R58, 0x7632, R128 ;  /* 0x000076323a807816 */ /* 0x000fe20000000080 */
[----:B------:R-:W-:Y:S01]  /*43f0*/  FADD.FTZ R121, -R0, R121 ;  /* 0x0000007900797221 */ /* 0x000fe20000010100 */
[----:B------:R-:W-:Y:S01]  /*4400*/  SHF.L.U32 R88, R88, 0x10, RZ ;  /* 0x0000001058587819 */ /* 0x000fe200000006ff */
[----:B------:R-:W-:Y:S01]  /*4410*/  FADD.FTZ R119, -R0, R119 ;  /* 0x0000007700777221 */ /* 0x000fe20000010100 */
[----:B------:R-:W-:Y:S01]  /*4420*/  SHF.L.U32 R128, R128, 0x10, RZ ;  /* 0x0000001080807819 */ /* 0x000fe200000006ff */
[----:B------:R-:W-:Y:S01]  /*4430*/  FADD.FTZ R145, -R0, R145 ;  /* 0x0000009100917221 */ /* 0x000fe20000010100 */
[----:B------:R-:W-:Y:S01]  /*4440*/  IADD3 R92, PT, PT, R92, -0x1, RZ ;  /* 0xffffffff5c5c7810 */ /* 0x000fe20007ffe0ff */
[--C-:B------:R-:W-:Y:S01]  /*4450*/  FFMA.FTZ R126, R89, R126, R88.reuse ;  /* 0x0000007e597e7223 */ /* 0x100fe20000010058 */
[----:B------:R-:W-:Y:S01]  /*4460*/  PRMT R88, R38, 0x7632, R88 ;  /* 0x0000763226587816 */ /* 0x000fe20000000058 */
[----:B------:R-:W-:Y:S01]  /*4470*/  FADD.FTZ R89, -R0, R146 ;  /* 0x0000009200597221 */ /* 0x000fe20000010100 */
[----:B------:R-:W-:Y:S01]  /*4480*/  SHF.L.U32 R146, R157, 0x10, RZ ;  /* 0x000000109d927819 */ /* 0x000fe200000006ff */
[----:B------:R-:W-:Y:S01]  /*4490*/  FMUL.FTZ R119, R90, R119 ;  /* 0x000000775a777220 */ /* 0x000fe20000410000 */
[----:B------:R-:W-:Y:S01]  /*44a0*/  SHF.L.U32 R88, R88, 0x10, RZ ;  /* 0x0000001058587819 */ /* 0x000fe200000006ff */
[----:B------:R-:W-:Y:S01]  /*44b0*/  FMUL.FTZ R89, R90, R89 ;  /* 0x000000595a597220 */ /* 0x000fe20000410000 */
[----:B------:R-:W-:Y:S01]  /*44c0*/  FADD.FTZ R143, -R0, R143 ;  /* 0x0000008f008f7221 */ /* 0x000fe20000010100 */
[----:B------:R-:W-:-:S02]  /*44d0*/  IMAD R92, R92, R165, RZ ;  /* 0x000000a55c5c7224 */ /* 0x000fc400078e02ff */
[----:B------:R-:W-:Y:S01]  /*44e0*/  FFMA.FTZ R127, R127, R88, R128 ;  /* 0x000000587f7f7223 */ /* 0x000fe20000010080 */
[----:B------:R-:W-:Y:S02]  /*44f0*/  PRMT R88, R39, 0x7632, R88 ;  /* 0x0000763227587816 */ /* 0x000fe40000000058 */
[----:B------:R-:W-:Y:S02]  /*4500*/  PRMT R128, R59, 0x7632, R128 ;  /* 0x000076323b807816 */ /* 0x000fe40000000080 */
[----:B------:R-:W-:-:S03]  /*4510*/  SHF.L.U32 R88, R88, 0x10, RZ ;  /* 0x0000001058587819 */ /* 0x000fc600000006ff */
[----:B------:R-:W-:-:S04]  /*4520*/  IMAD.U32 R128, R128, 0x10000, RZ ;  /* 0x0001000080807824 */ /* 0x000fc800078e00ff */
[----:B------:R-:W-:Y:S01]  /*4530*/  FFMA.FTZ R107, R89, R88, R128 ;  /* 0x00000058596b7223 */ /* 0x000fe20000010080 */
[----:B------:R-:W-:Y:S01]  /*4540*/  SHF.L.U32 R89, R20, 0x10, RZ ;  /* 0x0000001014597819 */ /* 0x000fe200000006ff */
[----:B------:R-:W-:Y:S01]  /*4550*/  FMUL.FTZ R88, R90, R93 ;  /* 0x0000005d5a587220 */ /* 0x000fe20000410000 */
[----:B------:R-:W-:-:S03]  /*4560*/  SHF.L.U32 R128, R8, 0x10, RZ ;  /* 0x0000001008807819 */ /* 0x000fc600000006ff */
[----:B------:R-:W-:Y:S01]  /*4570*/  FFMA.FTZ R88, R88, R89, R91 ;  /* 0x0000005958587223 */ /* 0x000fe2000001005b */
[C---:B------:R-:W-:Y:S01]  /*4580*/  FADD.FTZ R89, -R0.reuse, R94 ;  /* 0x0000005e00597221 */ /* 0x040fe20000010100 */
[----:B------:R-:W-:Y:S01]  /*4590*/  SHF.L.U32 R94, R9, 0x10, RZ ;  /* 0x00000010095e7819 */ /* 0x000fe200000006ff */
[----:B------:R-:W-:Y:S01]  /*45a0*/  FADD.FTZ R91, -R0, R96 ;  /* 0x00000060005b7221 */ /* 0x000fe20000010100 */
[----:B------:R-:W-:Y:S01]  /*45b0*/  SHF.L.U32 R96, R6, 0x10, RZ ;  /* 0x0000001006607819 */ /* 0x000fe200000006ff */
[C---:B------:R-:W-:Y:S02]  /*45c0*/  FMUL.FTZ R89, R90.reuse, R89 ;  /* 0x000000595a597220 */ /* 0x040fe40000410000 */
[C---:B------:R-:W-:Y:S02]  /*45d0*/  FMUL.FTZ R91, R90.reuse, R91 ;  /* 0x0000005b5a5b7220 */ /* 0x040fe40000410000 */
[----:B------:R-:W-:Y:S01]  /*45e0*/  FFMA.FTZ R93, R89, R94, R128 ;  /* 0x0000005e595d7223 */ /* 0x000fe20000010080 */
[----:B------:R-:W-:Y:S01]  /*45f0*/  SHF.L.U32 R94, R21, 0x10, RZ ;  /* 0x00000010155e7819 */ /* 0x000fe200000006ff */
[----:B------:R-:W-:Y:S01]  /*4600*/  FMUL.FTZ R89, R90, R95 ;  /* 0x0000005f5a597220 */ /* 0x000fe20000410000 */
[----:B------:R-:W-:-:S02]  /*4610*/  IMAD.U32 R128, R41, 0x10000, RZ ;  /* 0x0001000029807824 */ /* 0x000fc400078e00ff */
[----:B------:R-:W-:Y:S01]  /*4620*/  FMUL.FTZ R95, R90, R97 ;  /* 0x000000615a5f7220 */ /* 0x000fe20000410000 */
[----:B------:R-:W-:Y:S01]  /*4630*/  FADD.FTZ R97, -R0, R100 ;  /* 0x0000006400617221 */ /* 0x000fe20000010100 */
[----:B------:R-:W-:Y:S01]  /*4640*/  SHF.L.U32 R100, R154, 0x10, RZ ;  /* 0x000000109a647819 */ /* 0x000fe200000006ff */
[----:B------:R-:W-:Y:S01]  /*4650*/  FFMA.FTZ R89, R89, R94, R128 ;  /* 0x0000005e59597223 */ /* 0x000fe20000010080 */
[----:B------:R-:W-:Y:S01]  /*4660*/  SHF.L.U32 R94, R7, 0x10, RZ ;  /* 0x00000010075e7819 */ /* 0x000fe200000006ff */
[----:B------:R-:W-:Y:S01]  /*4670*/  FMUL.FTZ R97, R90, R97 ;  /* 0x000000615a617220 */ /* 0x000fe20000410000 */
[----:B------:R-:W-:Y:S02]  /*4680*/  SHF.L.U32 R128, R42, 0x10, RZ ;  /* 0x000000102a807819 */ /* 0x000fe400000006ff */
[----:B------:R-:W-:Y:S01]  /*4690*/  F2FP.BF16.F32.PACK_AB R88, R93, R88 ;  /* 0x000000585d58723e */ /* 0x000fe200000010ff */
[----:B------:R-:W-:Y:S01]  /*46a0*/  FFMA.FTZ R94, R91, R94, R96 ;  /* 0x0000005e5b5e7223 */ /* 0x000fe20000010060 */
[----:B------:R-:W-:Y:S01]  /*46b0*/  SHF.L.U32 R96, R22, 0x10, RZ ;  /* 0x0000001016607819 */ /* 0x000fe200000006ff */
[----:B------:R-:W-:Y:S01]  /*46c0*/  FADD.FTZ R91, -R0, R98 ;  /* 0x00000062005b7221 */ /* 0x000fe20000010100 */
[----:B------:R-:W-:-:S02]  /*46d0*/  SHF.L.U32 R98, R43, 0x10, RZ ;  /* 0x000000102b627819 */ /* 0x000fc400000006ff */
[----:B------:R-:W-:Y:S01]  /*46e0*/  F2FP.BF16.F32.PACK_AB R89, R94, R89 ;  /* 0x000000595e59723e */ /* 0x000fe200000010ff */
[----:B------:R-:W-:Y:S01]  /*46f0*/  FFMA.FTZ R95, R95, R96, R128 ;  /* 0x000000605f5f7223 */ /* 0x000fe20000010080 */
[----:B------:R-:W-:Y:S01]  /*4700*/  SHF.L.U32 R96, R5, 0x10, RZ ;  /* 0x0000001005607819 */ /* 0x000fe200000006ff */
[----:B------:R-:W-:Y:S02]  /*4710*/  IMAD.U32 R128, R4, 0x10000, RZ ;  /* 0x0001000004807824 */ /* 0x000fe400078e00ff */
[----:B------:R-:W-:Y:S02]  /*4720*/  FMUL.FTZ R91, R90, R91 ;  /* 0x0000005b5a5b7220 */ /* 0x000fe40000410000 */
[----:B------:R-:W-:Y:S01]  /*4730*/  FFMA.FTZ R99, R99, R96, R128 ;  /* 0x0000006063637223 */ /* 0x000fe20000010080 */
[----:B------:R-:W-:Y:S01]  /*4740*/  SHF.L.U32 R96, R23, 0x10, RZ ;  /* 0x0000001017607819 */ /* 0x000fe200000006ff */
[----:B------:R-:W1:Y:S04]  /*4750*/  S2R R128, SR_TID.X ;  /* 0x0000000000807919 */ /* 0x000e680000002100 */
[----:B------:R-:W-:Y:S01]  /*4760*/  FFMA.FTZ R91, R91, R96, R98 ;  /* 0x000000605b5b7223 */ /* 0x000fe20000010062 */
[----:B------:R-:W-:-:S02]  /*4770*/  SHF.L.U32 R96, R3, 0x10, RZ ;  /* 0x0000001003607819 */ /* 0x000fc400000006ff */
[----:B------:R-:W-:-:S05]  /*4780*/  SHF.L.U32 R98, R152, 0x10, RZ ;  /* 0x0000001098627819 */ /* 0x000fca00000006ff */
[----:B------:R-:W-:Y:S01]  /*4790*/  FFMA.FTZ R139, R97, R96, R98 ;  /* 0x00000060618b7223 */ /* 0x000fe20000010062 */
[----:B------:R-:W-:Y:S01]  /*47a0*/  FADD.FTZ R97, -R0, R124 ;  /* 0x0000007c00617221 */ /* 0x000fe20000010100 */
[----:B------:R-:W-:Y:S02]  /*47b0*/  SHF.L.U32 R98, R153, 0x10, RZ ;  /* 0x0000001099627819 */ /* 0x000fe400000006ff */
[----:B------:R-:W-:Y:S01]  /*47c0*/  SHF.L.U32 R124, R49, 0x10, RZ ;  /* 0x00000010317c7819 */ /* 0x000fe200000006ff */
[----:B------:R-:W-:Y:S01]  /*47d0*/  FMUL.FTZ R96, R90, R97 ;  /* 0x000000615a607220 */ /* 0x000fe20000410000 */
[----:B------:R-:W-:Y:S02]  /*47e0*/  SHF.L.U32 R97, R24, 0x10, RZ ;  /* 0x0000001018617819 */ /* 0x000fe400000006ff */
[----:B------:R-:W-:-:S03]  /*47f0*/  F2FP.BF16.F32.PACK_AB R91, R139, R91 ;  /* 0x0000005b8b5b723e */ /* 0x000fc600000010ff */
[----:B------:R-:W-:Y:S01]  /*4800*/  FFMA.FTZ R96, R96, R97, R129 ;  /* 0x0000006160607223 */ /* 0x000fe20000010081 */
[----:B------:R-:W-:Y:S01]  /*4810*/  FMUL.FTZ R97, R90, R123 ;  /* 0x0000007b5a617220 */ /* 0x000fe20000410000 */
[----:B------:R-:W-:Y:S01]  /*4820*/  FADD.FTZ R123, -R0, R122 ;  /* 0x0000007a007b7221 */ /* 0x000fe20000010100 */
[----:B------:R-:W-:Y:S01]  /*4830*/  SHF.L.U32 R129, R45, 0x10, RZ ;  /* 0x000000102d817819 */ /* 0x000fe200000006ff */
[----:B------:R-:W-:Y:S02]  /*4840*/  IMAD.U32 R122, R47, 0x10000, RZ ;  /* 0x000100002f7a7824 */ /* 0x000fe400078e00ff */
[----:B------:R-:W-:Y:S01]  /*4850*/  FFMA.FTZ R97, R97, R98, R100 ;  /* 0x0000006261617223 */ /* 0x000fe20000010064 */
[C---:B------:R-:W-:Y:S01]  /*4860*/  FMUL.FTZ R98, R90.reuse, R123 ;  /* 0x0000007b5a627220 */ /* 0x040fe20000410000 */
[----:B------:R-:W-:Y:S01]  /*4870*/  SHF.L.U32 R123, R25, 0x10, RZ ;  /* 0x00000010197b7819 */ /* 0x000fe200000006ff */
[----:B------:R-:W-:Y:S01]  /*4880*/  FMUL.FTZ R100, R90, R105 ;  /* 0x000000695a647220 */ /* 0x000fe20000410000 */
[----:B------:R-:W-:-:S03]  /*4890*/  SHF.L.U32 R105, R155, 0x10, RZ ;  /* 0x000000109b697819 */ /* 0x000fc600000006ff */
[----:B------:R-:W-:Y:S01]  /*48a0*/  FFMA.FTZ R98, R98, R123, R129 ;  /* 0x0000007b62627223 */ /* 0x000fe20000010081 */
[----:B------:R-:W-:-:S04]  /*48b0*/  IMAD.U32 R123, R156, 0x10000, RZ ;  /* 0x000100009c7b7824 */ /* 0x000fc800078e00ff */
[----:B------:R-:W-:Y:S01]  /*48c0*/  FFMA.FTZ R100, R100, R105, R123 ;  /* 0x0000006964647223 */ /* 0x000fe2000001007b */
[----:B------:R-:W-:Y:S01]  /*48d0*/  FADD.FTZ R105, -R0, R104 ;  /* 0x0000006800697221 */ /* 0x000fe20000010100 */
[----:B------:R-:W-:-:S03]  /*48e0*/  SHF.L.U32 R123, R46, 0x10, RZ ;  /* 0x000000102e7b7819 */ /* 0x000fc600000006ff */
[----:B------:R-:W-:Y:S01]  /*48f0*/  FMUL.FTZ R104, R90, R105 ;  /* 0x000000695a687220 */ /* 0x000fe20000410000 */
[----:B------:R-:W-:Y:S02]  /*4900*/  SHF.L.U32 R105, R26, 0x10, RZ ;  /* 0x000000101a697819 */ /* 0x000fe400000006ff */
[----:B------:R-:W-:-:S03]  /*4910*/  F2FP.BF16.F32.PACK_AB R93, R100, R98 ;  /* 0x00000062645d723e */ /* 0x000fc600000010ff */
[----:B------:R-:W-:Y:S01]  /*4920*/  FFMA.FTZ R104, R104, R105, R123 ;  /* 0x0000006968687223 */ /* 0x000fe2000001007b */
[----:B------:R-:W-:Y:S01]  /*4930*/  FADD.FTZ R105, -R0, R102 ;  /* 0x0000006600697221 */ /* 0x000fe20000010100 */
[----:B------:R-:W-:Y:S01]  /*4940*/  SHF.L.U32 R102, R158, 0x10, RZ ;  /* 0x000000109e667819 */ /* 0x000fe200000006ff */
[----:B------:R-:W-:Y:S02]  /*4950*/  FADD.FTZ R123, -R0, R144 ;  /* 0x00000090007b7221 */ /* 0x000fe40000010100 */
[C---:B------:R-:W-:Y:S02]  /*4960*/  FMUL.FTZ R105, R90.reuse, R105 ;  /* 0x000000695a697220 */ /* 0x040fe40000410000 */
[----:B------:R-:W-:Y:S02]  /*4970*/  FMUL.FTZ R123, R90, R123 ;  /* 0x0000007b5a7b7220 */ /* 0x000fe40000410000 */
[----:B------:R-:W-:Y:S01]  /*4980*/  FFMA.FTZ R146, R105, R146, R102 ;  /* 0x0000009269927223 */ /* 0x000fe20000010066 */
[----:B------:R-:W-:Y:S01]  /*4990*/  SHF.L.U32 R102, R27, 0x10, RZ ;  /* 0x000000101b667819 */ /* 0x000fe200000006ff */
[----:B------:R-:W-:-:S03]  /*49a0*/  IMAD.U32 R105, R162, 0x10000, RZ ;  /* 0x00010000a2697824 */ /* 0x000fc600078e00ff */
[----:B------:R-:W-:Y:S01]  /*49b0*/  F2FP.BF16.F32.PACK_AB R94, R146, R104 ;  /* 0x00000068925e723e */ /* 0x000fe200000010ff */
[----:B------:R-:W-:Y:S01]  /*49c0*/  FFMA.FTZ R147, R103, R102, R122 ;  /* 0x0000006667937223 */ /* 0x000fe2000001007a */
[----:B------:R-:W-:Y:S01]  /*49d0*/  SHF.L.U32 R102, R160, 0x10, RZ ;  /* 0x00000010a0667819 */ /* 0x000fe200000006ff */
[----:B------:R-:W-:Y:S01]  /*49e0*/  FADD.FTZ R103, -R0, R134 ;  /* 0x0000008600677221 */ /* 0x000fe20000010100 */
[----:B------:R-:W-:Y:S02]  /*49f0*/  SHF.L.U32 R122, R48, 0x10, RZ ;  /* 0x00000010307a7819 */ /* 0x000fe400000006ff */
[----:B------:R-:W-:Y:S01]  /*4a00*/  SHF.L.U32 R134, R37, 0x10, RZ ;  /* 0x0000001025867819 */ /* 0x000fe200000006ff */
[----:B------:R-:W-:Y:S01]  /*4a10*/  FFMA.FTZ R148, R101, R148, R102 ;  /* 0x0000009465947223 */ /* 0x000fe20000010066 */
[----:B------:R-:W-:Y:S01]  /*4a20*/  SHF.L.U32 R102, R28, 0x10, RZ ;  /* 0x000000101c667819 */ /* 0x000fe200000006ff */
[----:B------:R-:W-:-:S04]  /*4a30*/  FMUL.FTZ R101, R90, R135 ;  /* 0x000000875a657220 */ /* 0x000fc80000410000 */
        /* <DEDUP_REMOVED lines=11> */
[----:B------:R-:W-:-:S03]  /*4af0*/  IMAD.U32 R124, R50, 0x10000, RZ ;  /* 0x00010000327c7824 */ /* 0x000fc600078e00ff */
[----:B------:R-:W-:Y:S01]  /*4b00*/  FFMA.FTZ R132, R105, R132, R122 ;  /* 0x0000008469847223 */ /* 0x000fe2000001007a */
[----:B------:R-:W-:Y:S01]  /*4b10*/  SHF.L.U32 R122, R30, 0x10, RZ ;  /* 0x000000101e7a7819 */ /* 0x000fe200000006ff */
[----:B------:R-:W-:-:S04]  /*4b20*/  FADD.FTZ R105, -R0, R130 ;  /* 0x0000008200697221 */ /* 0x000fc80000010100 */
[----:B0-----:R-:W-:Y:S01]  /*4b30*/  FFMA.FTZ R149, R131, R122, R124 ;  /* 0x0000007a83957223 */ /* 0x001fe2000001007c */
[----:B------:R-:W-:Y:S01]  /*4b40*/  SHF.L.U32 R122, R51, 0x10, RZ ;  /* 0x00000010337a7819 */ /* 0x000fe200000006ff */
[----:B------:R-:W-:Y:S01]  /*4b50*/  FMUL.FTZ R105, R90, R105 ;  /* 0x000000695a697220 */ /* 0x000fe20000410000 */
[----:B------:R-:W-:Y:S01]  /*4b60*/  SHF.L.U32 R124, R52, 0x10, RZ ;  /* 0x00000010347c7819 */ /* 0x000fe200000006ff */
[----:B------:R-:W0:Y:S01]  /*4b70*/  LDC.64 R130, c[0x0][0x428] ;  /* 0x00010a00ff827b82 */ /* 0x000e220000000a00 */
[----:B------:R-:W-:Y:S01]  /*4b80*/  F2FP.BF16.F32.PACK_AB R98, R140, R149 ;  /* 0x000000958c62723e */ /* 0x000fe200000010ff */
[----:B------:R-:W-:Y:S01]  /*4b90*/  FFMA.FTZ R150, R105, R150, R122 ;  /* 0x0000009669967223 */ /* 0x000fe2000001007a */
[----:B------:R-:W-:Y:S01]  /*4ba0*/  SHF.L.U32 R122, R32, 0x10, RZ ;  /* 0x00000010207a7819 */ /* 0x000fe200000006ff */
[----:B------:R-:W-:Y:S01]  /*4bb0*/  FMUL.FTZ R105, R90, R121 ;  /* 0x000000795a697220 */ /* 0x000fe20000410000 */
[----:B------:R-:W-:Y:S01]  /*4bc0*/  FADD.FTZ R121, -R0, R118 ;  /* 0x0000007600797221 */ /* 0x000fe20000010100 */
[----:B------:R-:W-:-:S02]  /*4bd0*/  SHF.L.U32 R118, R33, 0x10, RZ ;  /* 0x0000001021767819 */ /* 0x000fc400000006ff */
[----:B------:R-:W-:Y:S01]  /*4be0*/  FFMA.FTZ R105, R105, R122, R124 ;  /* 0x0000007a69697223 */ /* 0x000fe2000001007c */
[C---:B------:R-:W-:Y:S01]  /*4bf0*/  FMUL.FTZ R121, R90.reuse, R121 ;  /* 0x000000795a797220 */ /* 0x040fe20000410000 */
[----:B------:R-:W-:Y:S02]  /*4c00*/  IMAD.U32 R122, R53, 0x10000, RZ ;  /* 0x00010000357a7824 */ /* 0x000fe400078e00ff */
[----:B------:R-:W-:Y:S01]  /*4c10*/  FMUL.FTZ R124, R90, R145 ;  /* 0x000000915a7c7220 */ /* 0x000fe20000410000 */
[----:B------:R-:W-:Y:S01]  /*4c20*/  F2FP.BF16.F32.PACK_AB R100, R106, R105 ;  /* 0x000000696a64723e */ /* 0x000fe200000010ff */
[----:B------:R-:W-:Y:S01]  /*4c30*/  FFMA.FTZ R133, R121, R118, R122 ;  /* 0x0000007679857223 */ /* 0x000fe2000001007a */
[----:B------:R-:W-:Y:S01]  /*4c40*/  SHF.L.U32 R118, R34, 0x10, RZ ;  /* 0x0000001022767819 */ /* 0x000fe200000006ff */
[----:B------:R-:W-:Y:S01]  /*4c50*/  IMAD.U32 R121, R56, 0x10000, RZ ;  /* 0x0001000038797824 */ /* 0x000fe200078e00ff */
[----:B------:R-:W-:-:S05]  /*4c60*/  SHF.L.U32 R122, R54, 0x10, RZ ;  /* 0x00000010367a7819 */ /* 0x000fca00000006ff */
        /* <DEDUP_REMOVED lines=9> */
[----:B------:R-:W-:Y:S01]  /*4d00*/  FADD.FTZ R119, -R0, R142 ;  /* 0x0000008e00777221 */ /* 0x000fe20000010100 */
[----:B------:R-:W-:Y:S01]  /*4d10*/  SHF.L.U32 R121, R58, 0x10, RZ ;  /* 0x000000103a797819 */ /* 0x000fe200000006ff */
[C---:B------:R-:W-:Y:S01]  /*4d20*/  FMUL.FTZ R142, R90.reuse, R143 ;  /* 0x0000008f5a8e7220 */ /* 0x040fe20000410000 */
[----:B------:R-:W-:Y:S02]  /*4d30*/  IMAD.U32 R0, R39, 0x10000, RZ ;  /* 0x0001000027007824 */ /* 0x000fe400078e00ff */
[----:B------:R-:W-:Y:S01]  /*4d40*/  FMUL.FTZ R119, R90, R119 ;  /* 0x000000775a777220 */ /* 0x000fe20000410000 */
[----:B------:R-:W-:Y:S02]  /*4d50*/  SHF.L.U32 R90, R59, 0x10, RZ ;  /* 0x000000103b5a7819 */ /* 0x000fe400000006ff */
[----:B------:R-:W-:Y:S01]  /*4d60*/  F2FP.BF16.F32.PACK_AB R104, R125, R124 ;  /* 0x0000007c7d68723e */ /* 0x000fe200000010ff */
[----:B------:R-:W-:Y:S01]  /*4d70*/  FFMA.FTZ R134, R119, R134, R118 ;  /* 0x0000008677867223 */ /* 0x000fe20000010076 */
[----:B------:R-:W-:Y:S01]  /*4d80*/  SHF.L.U32 R119, R38, 0x10, RZ ;  /* 0x0000001026777819 */ /* 0x000fe200000006ff */
[----:B------:R-:W-:Y:S01]  /*4d90*/  FFMA.FTZ R143, R123, R0, R90 ;  /* 0x000000007b8f7223 */ /* 0x000fe2000001005a */
[----:B-1----:R-:W-:-:S02]  /*4da0*/  LOP3.LUT R0, R128, 0x1f, RZ, 0xc0, !PT ;  /* 0x0000001f80007812 */ /* 0x002fc400078ec0ff */
[----:B------:R-:W-:Y:S01]  /*4db0*/  F2FP.BF16.F32.PACK_AB R90, R99, R95 ;  /* 0x0000005f635a723e */ /* 0x000fe200000010ff */
[----:B------:R-:W-:Y:S01]  /*4dc0*/  FFMA.FTZ R142, R142, R119, R121 ;  /* 0x000000778e8e7223 */ /* 0x000fe20000010079 */
[----:B------:R-:W-:Y:S02]  /*4dd0*/  SHF.R.S32.HI R119, RZ, 0x1f, R92 ;  /* 0x0000001fff777819 */ /* 0x000fe4000001145c */
[----:B------:R-:W-:Y:S02]  /*4de0*/  F2FP.BF16.F32.PACK_AB R95, R148, R147 ;  /* 0x00000093945f723e */ /* 0x000fe400000010ff */
[----:B------:R-:W-:Y:S02]  /*4df0*/  LEA.HI R119, R119, R92, RZ, 0x3 ;  /* 0x0000005c77777211 */ /* 0x000fe400078f18ff */
[----:B------:R-:W-:Y:S02]  /*4e00*/  F2FP.BF16.F32.PACK_AB R92, R97, R96 ;  /* 0x00000060615c723e */ /* 0x000fe400000010ff */
[----:B------:R-:W-:-:S02]  /*4e10*/  LEA.HI.SX32 R119, R119, R0, 0x1d ;  /* 0x0000000077777211 */ /* 0x000fc400078feaff */
[----:B------:R-:W-:Y:S02]  /*4e20*/  F2FP.BF16.F32.PACK_AB R99, R141, R150 ;  /* 0x000000968d63723e */ /* 0x000fe400000010ff */
[C---:B------:R-:W-:Y:S02]  /*4e30*/  IADD3 R121, PT, PT, R119.reuse, 0x20, RZ ;  /* 0x0000002077797810 */ /* 0x040fe40007ffe0ff */
[C---:B------:R-:W-:Y:S02]  /*4e40*/  IADD3 R123, PT, PT, R119.reuse, 0x40, RZ ;  /* 0x00000040777b7810 */ /* 0x040fe40007ffe0ff */
[----:B------:R-:W-:Y:S01]  /*4e50*/  IADD3 R129, PT, PT, R119, 0x60, RZ ;  /* 0x0000006077817810 */ /* 0x000fe20007ffe0ff */
[--C-:B0-----:R-:W-:Y:S01]  /*4e60*/  IMAD.WIDE.U32 R120, R121, 0x10, R130.reuse ;  /* 0x0000001079787825 */ /* 0x101fe200078e0082 */
[C---:B------:R-:W-:Y:S02]  /*4e70*/  IADD3 R145, PT, PT, R119.reuse, 0x80, RZ ;  /* 0x0000008077917810 */ /* 0x040fe40007ffe0ff */
        /* <DEDUP_REMOVED lines=13> */
[----:B------:R-:W-:Y:S01]  /*4f50*/  F2FP.BF16.F32.PACK_AB R105, R126, R134 ;  /* 0x000000867e69723e */ /* 0x000fe200000010ff */
[----:B------:R1:W-:Y:S04]  /*4f60*/  STG.E.128 desc[UR6][R122.64], R96 ;  /* 0x000000607a007986 */ /* 0x0003e8000c101d06 */
[----:B------:R1:W-:Y:S04]  /*4f70*/  STG.E.128 desc[UR6][R128.64], R100 ;  /* 0x0000006480007986 */ /* 0x0003e8000c101d06 */
[----:B------:R1:W-:Y:S02]  /*4f80*/  STG.E.128 desc[UR6][R130.64], R104 ;  /* 0x0000006882007986 */ /* 0x0003e4000c101d06 */
.L_x_332:
[----:B------:R-:W-:Y:S05]  /*4f90*/  BSYNC.RECONVERGENT B0 ;  /* 0x0000000000007941 */ /* 0x000fea0003800200 */
.L_x_331:
[----:B-1----:R-:W1:Y:S02]  /*4fa0*/  LDC.64 R88, c[0x0][0x380] ;  /* 0x0000e000ff587b82 */ /* 0x002e640000000a00 */
[----:B-1----:R-:W-:-:S05]  /*4fb0*/  IMAD R2, R88, 0x4, R2 ;  /* 0x0000000458027824 */ /* 0x002fca00078e0202 */
[----:B------:R-:W-:-:S13]  /*4fc0*/  ISETP.GE.AND P0, PT, R2, R89, PT ;  /* 0x000000590200720c */ /* 0x000fda0003f06270 */
[----:B------:R-:W-:Y:S05]  /*4fd0*/  @!P0 BRA `(.L_x_333) ;  /* 0xffffffb400a88947 */ /* 0x000fea000383ffff */
[----:B------:R-:W-:Y:S05]  /*4fe0*/  EXIT ;  /* 0x000000000000794d */ /* 0x000fea0003800000 */
.L_x_330:
        /* <DEDUP_REMOVED lines=8> */
.L_x_335:
[----:B------:R-:W-:Y:S05]  /*5070*/  BSYNC B0 ;  /* 0x0000000000007941 */ /* 0x000fea0003800000 */
.L_x_334:
[----:B------:R-:W-:Y:S02]  /*5080*/  HFMA2 R106, -RZ, RZ, 0, 1.1920928955078125e-07 ;  /* 0x00000002ff6a7431 */ /* 0x000fe400000001ff */
[----:B------:R-:W-:Y:S01]  /*5090*/  FADD.FTZ R140, R91, R88 ;  /* 0x000000585b8c7221 */ /* 0x000fe20000010000 */
[----:B------:R-:W-:Y:S01]  /*50a0*/  IMAD.MOV.U32 R107, RZ, RZ, 0x1f ;  /* 0x0000001fff6b7424 */ /* 0x000fe200078e00ff */
[----:B------:R-:W-:Y:S01]  /*50b0*/  MOV R90, 0xffffffff ;  /* 0xffffffff005a7802 */ /* 0x000fe20000000f00 */
[----:B------:R-:W0:Y:S06]  /*50c0*/  LDC R89, c[0x0][0x400] ;  /* 0x00010000ff597b82 */ /* 0x000e2c0000000800 */
[----:B0-----:R-:W-:Y:S05]  /*50d0*/  WARPSYNC.COLLECTIVE R90, `(.L_x_336) ;  /* 0x000000005a087348 */ /* 0x001fea0003c00000 */
[----:B------:R1:W2:Y:S02]  /*50e0*/  SHFL.BFLY P1, R88, R140, R106, R107 ;  /* 0x0c00006a8c587389 */ /* 0x0002a4000002006b */
[----:B012---:R-:W-:Y:S05]  /*50f0*/  ENDCOLLECTIVE ;  /* 0x000000000000791b */ /* 0x007fea0003800000 */
.L_x_336:
[----:B------:R-:W-:Y:S02]  /*5100*/  HFMA2 R106, -RZ, RZ, 0, 2.384185791015625e-07 ;  /* 0x00000004ff6a7431 */ /* 0x000fe400000001ff */
[----:B------:R-:W-:-:S05]  /*5110*/  FADD.FTZ R141, R140, R88 ;  /* 0x000000588c8d7221 */ /* 0x000fca0000010000 */
[----:B------:R-:W-:-:S07]  /*5120*/  MOV R140, R141 ;  /* 0x0000008d008c7202 */ /* 0x000fce0000000f00 */
[----:B------:R-:W-:Y:S05]  /*5130*/  WARPSYNC.COLLECTIVE R90, `(.L_x_337) ;  /* 0x000000005a087348 */ /* 0x000fea0003c00000 */
[----:B------:R0:W1:Y:S02]  /*5140*/  SHFL.BFLY P1, R88, R140, R106, R107 ;  /* 0x0c00006a8c587389 */ /* 0x000064000002006b */
[----:B01----:R-:W-:Y:S05]  /*5150*/  ENDCOLLECTIVE ;  /* 0x000000000000791b */ /* 0x003fea0003800000 */
.L_x_337:
[----:B------:R-:W-:Y:S02]  /*5160*/  HFMA2 R106, -RZ, RZ, 0, 4.76837158203125e-07 ;  /* 0x00000008ff6a7431 */ /* 0x000fe400000001ff */
[----:B------:R-:W-:-:S05]  /*5170*/  FADD.FTZ R147, R141, R88 ;  /* 0x000000588d937221 */ /* 0x000fca0000010000 */
[----:B------:R-:W-:-:S07]  /*5180*/  MOV R140, R147 ;  /* 0x00000093008c7202 */ /* 0x000fce0000000f00 */
[----:B------:R-:W-:Y:S05]  /*5190*/  WARPSYNC.COLLECTIVE R90, `(.L_x_338) ;  /* 0x000000005a087348 */ /* 0x000fea0003c00000 */
[----:B------:R0:W1:Y:S02]  /*51a0*/  SHFL.BFLY P1, R88, R140, R106, R107 ;  /* 0x0c00006a8c587389 */ /* 0x000064000002006b */
[----:B01----:R-:W-:Y:S05]  /*51b0*/  ENDCOLLECTIVE ;  /* 0x000000000000791b */ /* 0x003fea0003800000 */
.L_x_338:
[----:B------:R-:W-:Y:S01]  /*51c0*/  MOV R106, 0x10 ;  /* 0x00000010006a7802 */ /* 0x000fe20000000f00 */
[----:B------:R-:W-:-:S04]  /*51d0*/  FADD.FTZ R148, R147, R88 ;  /* 0x0000005893947221 */ /* 0x000fc80000010000 */
[----:B------:R-:W-:-:S07]  /*51e0*/  IMAD.MOV.U32 R140, RZ, RZ, R148 ;  /* 0x000000ffff8c7224 */ /* 0x000fce00078e0094 */
[----:B------:R-:W-:Y:S05]  /*51f0*/  WARPSYNC.COLLECTIVE R90, `(.L_x_339) ;  /* 0x000000005a087348 */ /* 0x000fea0003c00000 */
[----:B------:R0:W1:Y:S02]  /*5200*/  SHFL.BFLY P1, R88, R140, R106, R107 ;  /* 0x0c00006a8c587389 */ /* 0x000064000002006b */
[----:B01----:R-:W-:Y:S05]  /*5210*/  ENDCOLLECTIVE ;  /* 0x000000000000791b */ /* 0x003fea0003800000 */
.L_x_339:
        /* <DEDUP_REMOVED lines=87> */
.L_x_340:
[----:B------:R-:W-:Y:S02]  /*5790*/  HFMA2 R106, -RZ, RZ, 0, 1.1920928955078125e-07 ;  /* 0x00000002ff6a7431 */ /* 0x000fe400000001ff */
[----:B------:R-:W-:-:S05]  /*57a0*/  FADD.FTZ R141, R140, R88 ;  /* 0x000000588c8d7221 */ /* 0x000fca0000010000 */
[----:B------:R-:W-:-:S07]  /*57b0*/  MOV R140, R141 ;  /* 0x0000008d008c7202 */ /* 0x000fce0000000f00 */
[----:B------:R-:W-:Y:S05]  /*57c0*/  WARPSYNC.COLLECTIVE R90, `(.L_x_341) ;  /* 0x000000005a087348 */ /* 0x000fea0003c00000 */
[----:B------:R0:W1:Y:S02]  /*57d0*/  SHFL.BFLY P1, R88, R140, R106, R107 ;  /* 0x0c00006a8c587389 */ /* 0x000064000002006b */
[----:B01----:R-:W-:Y:S05]  /*57e0*/  ENDCOLLECTIVE ;  /* 0x000000000000791b */ /* 0x003fea0003800000 */
.L_x_341:
[----:B------:R-:W-:Y:S01]  /*57f0*/  MOV R106, 0x4 ;  /* 0x00000004006a7802 */ /* 0x000fe20000000f00 */
[----:B------:R-:W-:-:S04]  /*5800*/  FADD.FTZ R147, R141, R88 ;  /* 0x000000588d937221 */ /* 0x000fc80000010000 */
[----:B------:R-:W-:-:S07]  /*5810*/  IMAD.MOV.U32 R140, RZ, RZ, R147 ;  /* 0x000000ffff8c7224 */ /* 0x000fce00078e0093 */
[----:B------:R-:W-:Y:S05]  /*5820*/  WARPSYNC.COLLECTIVE R90, `(.L_x_342) ;  /* 0x000000005a087348 */ /* 0x000fea0003c00000 */
[----:B------:R0:W1:Y:S02]  /*5830*/  SHFL.BFLY P1, R88, R140, R106, R107 ;  /* 0x0c00006a8c587389 */ /* 0x000064000002006b */
[----:B01----:R-:W-:Y:S05]  /*5840*/  ENDCOLLECTIVE ;  /* 0x000000000000791b */ /* 0x003fea0003800000 */
.L_x_342:
[----:B------:R-:W-:Y:S02]  /*5850*/  HFMA2 R106, -RZ, RZ, 0, 4.76837158203125e-07 ;  /* 0x00000008ff6a7431 */ /* 0x000fe400000001ff */
[----:B------:R-:W-:-:S05]  /*5860*/  FADD.FTZ R148, R147, R88 ;  /* 0x0000005893947221 */ /* 0x000fca0000010000 */
[----:B------:R-:W-:-:S07]  /*5870*/  MOV R140, R148 ;  /* 0x00000094008c7202 */ /* 0x000fce0000000f00 */
[----:B------:R-:W-:Y:S05]  /*5880*/  WARPSYNC.COLLECTIVE R90, `(.L_x_343) ;  /* 0x000000005a087348 */ /* 0x000fea0003c00000 */
[----:B------:R0:W1:Y:S02]  /*5890*/  SHFL.BFLY P1, R88, R140, R106, R107 ;  /* 0x0c00006a8c587389 */ /* 0x000064000002006b */
[----:B01----:R-:W-:Y:S05]  /*58a0*/  ENDCOLLECTIVE ;  /* 0x000000000000791b */ /* 0x003fea0003800000 */
.L_x_343:
[----:B------:R-:W-:Y:S02]  /*58b0*/  HFMA2 R106, -RZ, RZ, 0, 9.5367431640625e-07 ;  /* 0x00000010ff6a7431 */ /* 0x000fe400000001ff */
[----:B------:R-:W-:-:S05]  /*58c0*/  FADD.FTZ R149, R148, R88 ;  /* 0x0000005894957221 */ /* 0x000fca0000010000 */
[----:B------:R-:W-:-:S07]  /*58d0*/  MOV R140, R149 ;  /* 0x00000095008c7202 */ /* 0x000fce0000000f00 */
[----:B------:R-:W-:Y:S05]  /*58e0*/  WARPSYNC.COLLECTIVE R90, `(.L_x_344) ;  /* 0x000000005a087348 */ /* 0x000fea0003c00000 */
[----:B------:R0:W1:Y:S02]  /*58f0*/  SHFL.BFLY P1, R88, R140, R106, R107 ;  /* 0x0c00006a8c587389 */ /* 0x000064000002006b */
[----:B01----:R-:W-:Y:S05]  /*5900*/  ENDCOLLECTIVE ;  /* 0x000000000000791b */ /* 0x003fea0003800000 */
.L_x_344:
[----:B------:R-:W-:Y:S05]  /*5910*/  BRA `(.L_x_345) ;  /* 0xffffffe400407947 */ /* 0x000fea000383ffff */
.L_x_346:
        /* <DEDUP_REMOVED lines=14> */
.L_x_45775:


//--------------------- .text._ZN10layer_norm13ln_fwd_kernelINS_13Kernel_traitsI13__nv_bfloat16S2_S2_S2_fjLj1280ELj1ELj4ELj1ELj16ENS_18Kernel_traits_baseILj1280ES2_S2_S2_S2_fjLj128EEEEELb1ELb0ELb0ELb0EEEvNS_9FwdParamsE --------------------------
	.section	.text._ZN10layer_norm13ln_fwd_kernelINS_13Kernel_traitsI13__nv_bfloat16S2_S2_S2_fjLj1280ELj1ELj4ELj1ELj16ENS_18Kernel_traits_baseILj1280ES2_S2_S2_S2_fjLj128EEEEELb1ELb0ELb0ELb0EEEvNS_9FwdParamsE,"ax",@progbits
	.align	128
        .global         _ZN10layer_norm13ln_fwd_kernelINS_13Kernel_traitsI13__nv_bfloat16S2_S2_S2_fjLj1280ELj1ELj4ELj1ELj16ENS_18Kernel_traits_baseILj1280ES2_S2_S2_S2_fjLj128EEEEELb1ELb0ELb0ELb0EEEvNS_9FwdParamsE
        .type           _ZN10layer_norm13ln_fwd_kernelINS_13Kernel_traitsI13__nv_bfloat16S2_S2_S2_fjLj1280ELj1ELj4ELj1ELj16ENS_18Kernel_traits_baseILj1280ES2_S2_S2_S2_fjLj128EEEEELb1ELb0ELb0ELb0EEEvNS_9FwdParamsE,@function
        .size           _ZN10layer_norm13ln_fwd_kernelINS_13Kernel_traitsI13__nv_bfloat16S2_S2_S2_fjLj1280ELj1ELj4ELj1ELj16ENS_18Kernel_traits_baseILj1280ES2_S2_S2_S2_fjLj128EEEEELb1ELb0ELb0ELb0EEEvNS_9FwdParamsE,(.L_x_45776 - _ZN10layer_norm13ln_fwd_kernelINS_13Kernel_traitsI13__nv_bfloat16S2_S2_S2_fjLj1280ELj1ELj4ELj1ELj16ENS_18Kernel_traits_baseILj1280ES2_S2_S2_S2_fjLj128EEEEELb1ELb0ELb0ELb0EEEvNS_9FwdParamsE)
        .other          _ZN10layer_norm13ln_fwd_kernelINS_13Kernel_traitsI13__nv_bfloat16S2_S2_S2_fjLj1280ELj1ELj4ELj1ELj16ENS_18Kernel_traits_baseILj1280ES2_S2_S2_S2_fjLj128EEEEELb1ELb0ELb0ELb0EEEvNS_9FwdParamsE,@"STO_CUDA_ENTRY STV_DEFAULT"
_ZN10layer_norm13ln_fwd_kernelINS_13Kernel_traitsI13__nv_bfloat16S2_S2_S2_fjLj1280ELj1ELj4ELj1ELj16ENS_18Kernel_traits_baseILj1280ES2_S2_S2_S2_fjLj128EEEEELb1ELb0ELb0ELb0EEEvNS_9FwdParamsE:
.text._ZN10layer_norm13ln_fwd_kernelINS_13Kernel_traitsI13__nv_bfloat16S2_S2_S2_fjLj1280ELj1ELj4ELj1ELj16ENS_18Kernel_traits_baseILj1280ES2_S2_S2_S2_fjLj128EEEEELb1ELb0ELb0ELb0EEEvNS_9FwdParamsE:
[----:B------:R-:W-:Y:S01]  /*0000*/  LDC R1, c[0x0][0x37c] ;  /* 0x0000df00ff017b82 */ /* 0x000fe20000000800 */
[----:B------:R-:W0:Y:S07]  /*0010*/  LDCU.U8 UR4, c[0x0][0x464] ;  /* 0x00008c80ff0477ac */ /* 0x000e2e0008000000 */
[----:B------:R-:W1:Y:S01]  /*0020*/  LDC R0, c[0x0][0x458] ;  /* 0x00011600ff007b82 */ /* 0x000e620000000800 */
[----:B------:R-:W2:Y:S01]  /*0030*/  LDCU.64 UR6, c[0x0][0x450] ;  /* 0x00008a00ff0677ac */ /* 0x000ea20008000a00 */
[----:B------:R-:W3:Y:S06]  /*0040*/  LDCU.64 UR8, c[0x0][0x358] ;  /* 0x00006b00ff0877ac */ /* 0x000eec0008000a00 */
[----:B------:R-:W4:Y:S01]  /*0050*/  LDC R7, c[0x0][0x45c] ;  /* 0x00011700ff077b82 */ /* 0x000f220000000800 */
[----:B------:R-:W5:Y:S01]  /*0060*/  S2R R31, SR_TID.X ;  /* 0x00000000001f7919 */ /* 0x000f620000002100 */
[----:B------:R-:W4:Y:S06]  /*0070*/  LDCU.64 UR10, c[0x0][0x438] ;  /* 0x00008700ff0a77ac */ /* 0x000f2c0008000a00 */
[----:B------:R-:W5:Y:S01]  /*0080*/  LDC R11, c[0x0][0x388] ;  /* 0x0000e200ff0b7b82 */ /* 0x000f620000000800 */
[----:B0-----:R-:W-:Y:S01]  /*0090*/  ISETP.NE.AND P0, PT, RZ, UR4, PT ;  /* 0x00000004ff007c0c */ /* 0x001fe2000bf05270 */
[----:B--2---:R-:W-:-:S02]  /*00a0*/  IMAD.U32 R2, RZ, RZ, UR6 ;  /* 0x00000006ff027e24 */ /* 0x004fc4000f8e00ff */
[----:B------:R-:W-:-:S10]  /*00b0*/  IMAD.U32 R3, RZ, RZ, UR7 ;  /* 0x00000007ff037e24 */ /* 0x000fd4000f8e00ff */
[----:B-1----:R-:W-:Y:S01]  /*00c0*/  @P0 MOV R4, R0 ;  /* 0x0000000000040202 */ /* 0x002fe20000000f00 */
[----:B---3--:R-:W2:Y:S01]  /*00d0*/  @P0 LDG.E.64 R2, desc[UR8][R2.64] ;  /* 0x0000000802020981 */ /* 0x008ea2000c1e1b00 */
[----:B----4-:R-:W-:Y:S01]  /*00e0*/  @P0 IMAD.MOV.U32 R5, RZ, RZ, R7 ;  /* 0x000000ffff050224 */ /* 0x010fe200078e0007 */
[----:B------:R-:W0:Y:S05]  /*00f0*/  @P0 LDC R9, c[0x0][0x460] ;  /* 0x00011800ff090b82 */ /* 0x000e2a0000000800 */
[----:B------:R-:W0:Y:S01]  /*0100*/  @P0 LDG.E.64 R4, desc[UR8][R4.64] ;  /* 0x0000000804040981 */ /* 0x000e22000c1e1b00 */
[----:B------:R-:W-:Y:S01]  /*0110*/  UISETP.NE.U32.AND UP0, UPT, UR10, URZ, UPT ;  /* 0x000000ff0a00728c */ /* 0x000fe2000bf05070 */
[----:B------:R-:W-:Y:S01]  /*0120*/  BSSY.RECONVERGENT B0, `(.L_x_347) ;  /* 0x0000077000007945 */ /* 0x000fe20003800200 */
[----:B------:R-:W1:Y:S01]  /*0130*/  S2UR UR5, SR_CTAID.X ;  /* 0x00000000000579c3 */ /* 0x000e620000002500 */
[----:B-----5:R-:W-:Y:S01]  /*0140*/  LOP3.LUT R81, R31, 0x1f, RZ, 0xc, !PT ;  /* 0x0000001f1f517812 */ /* 0x020fe200078e0cff */
[----:B------:R-:W-:Y:S01]  /*0150*/  UISETP.NE.AND.EX UP0, UPT, UR11, URZ, UPT, UP0 ;  /* 0x000000ff0b00728c */ /* 0x000fe2000bf05300 */
[----:B------:R-:W-:-:S05]  /*0160*/  SHF.R.U32.HI R30, RZ, 0x5, R31 ;  /* 0x00000005ff1e7819 */ /* 0x000fca000001161f */
[----:B------:R-:W3:Y:S01]  /*0170*/  LDC R80, c[0x0][0x360] ;  /* 0x0000d800ff507b82 */ /* 0x000ee20000000800 */
[----:B-1----:R-:W-:-:S06]  /*0180*/  USHF.L.U32 UR4, UR5, 0x2, URZ ;  /* 0x0000000205047899 */ /* 0x002fcc00080006ff */
[----:B------:R-:W-:Y:S01]  /*0190*/  LOP3.LUT R30, R30, UR4, RZ, 0xfc, !PT ;  /* 0x000000041e1e7c12 */ /* 0x000fe2000f8efcff */
[----:B---3--:R-:W-:Y:S01]  /*01a0*/  IMAD R80, R80, UR5, R31 ;  /* 0x0000000550507c24 */ /* 0x008fe2000f8e021f */
[----:B------:R-:W-:Y:S02]  /*01b0*/  LOP3.LUT R31, R31, 0x1f, RZ, 0xc0, !PT ;  /* 0x0000001f1f1f7812 */ /* 0x000fe400078ec0ff */
[----:B--2---:R-:W-:Y:S02]  /*01c0*/  @P0 R2UR UR6, R2 ;  /* 0x00000000020602ca */ /* 0x004fe400000e0000 */
[----:B------:R-:W-:Y:S02]  /*01d0*/  @P0 R2UR UR7, R3 ;  /* 0x00000000030702ca */ /* 0x000fe400000e0000 */
[----:B------:R-:W-:Y:S02]  /*01e0*/  SHF.R.S32.HI R2, RZ, 0x1f, R11 ;  /* 0x0000001fff027819 */ /* 0x000fe4000001140b */
[----:B0-----:R-:W-:-:S02]  /*01f0*/  @P0 IADD3 R0, P1, PT, R4, R9, RZ ;  /* 0x0000000904000210 */ /* 0x001fc40007f3e0ff */
[----:B------:R-:W-:-:S03]  /*0200*/  LEA.HI R2, R2, R11, RZ, 0x3 ;  /* 0x0000000b02027211 */ /* 0x000fc600078f18ff */
[----:B------:R-:W-:Y:S01]  /*0210*/  @P0 IMAD.X R7, RZ, RZ, R5, P1 ;  /* 0x000000ffff070224 */ /* 0x000fe200008e0605 */
[----:B------:R-:W-:Y:S01]  /*0220*/  LEA.HI.SX32 R81, R2, R81, 0x1d ;  /* 0x0000005102517211 */ /* 0x000fe200078feaff */
[----:B------:R-:W-:Y:S02]  /*0230*/  UIADD3 UR14, UPT, UPT, UR6, -0x61c88647, URZ ;  /* 0x9e3779b9060e7890 */ /* 0x000fe4000fffe0ff */
[----:B------:R-:W-:Y:S01]  /*0240*/  UIADD3 UR15, UPT, UPT, UR7, -0x4498517b, URZ ;  /* 0xbb67ae85070f7890 */ /* 0x000fe2000fffe0ff */
[--C-:B------:R-:W-:Y:S01]  /*0250*/  SHF.R.U64 R29, R0, 0x2, R7.reuse ;  /* 0x00000002001d7819 */ /* 0x100fe20000001207 */
[----:B------:R-:W-:Y:S01]  /*0260*/  UIADD3 UR16, UPT, UPT, UR6, 0x3c6ef372, URZ ;  /* 0x3c6ef37206107890 */ /* 0x000fe2000fffe0ff */
[----:B------:R-:W-:Y:S01]  /*0270*/  SHF.R.U32.HI R28, RZ, 0x2, R7 ;  /* 0x00000002ff1c7819 */ /* 0x000fe20000011607 */
[----:B------:R-:W-:Y:S02]  /*0280*/  UIADD3 UR17, UPT, UPT, UR7, 0x76cf5d0a, URZ ;  /* 0x76cf5d0a07117890 */ /* 0x000fe4000fffe0ff */
[----:B------:R-:W-:-:S02]  /*0290*/  UIADD3 UR18, UPT, UPT, UR6, -0x255992d5, URZ ;  /* 0xdaa66d2b06127890 */ /* 0x000fc4000fffe0ff */
[----:B------:R-:W-:Y:S02]  /*02a0*/  UIADD3 UR19, UPT, UPT, UR7, 0x32370b8f, URZ ;  /* 0x32370b8f07137890 */ /* 0x000fe4000fffe0ff */
[----:B------:R-:W-:Y:S02]  /*02b0*/  UIADD3 UR20, UPT, UPT, UR6, 0x78dde6e4, URZ ;  /* 0x78dde6e406147890 */ /* 0x000fe4000fffe0ff */
[----:B------:R-:W-:Y:S02]  /*02c0*/  UIADD3 UR21, UPT, UPT, UR7, -0x126145ec, URZ ;  /* 0xed9eba1407157890 */ /* 0x000fe4000fffe0ff */
[----:B------:R-:W-:Y:S02]  /*02d0*/  UIADD3 UR22, UPT, UPT, UR6, 0x1715609d, URZ ;  /* 0x1715609d06167890 */ /* 0x000fe4000fffe0ff */
[----:B------:R-:W-:Y:S02]  /*02e0*/  UIADD3 UR23, UPT, UPT, UR7, -0x56f99767, URZ ;  /* 0xa906689907177890 */ /* 0x000fe4000fffe0ff */
[----:B------:R-:W-:-:S02]  /*02f0*/  UIADD3 UR24, UPT, UPT, UR6, -0x4ab325aa, URZ ;  /* 0xb54cda5606187890 */ /* 0x000fc4000fffe0ff */
[----:B------:R-:W-:Y:S02]  /*0300*/  UIADD3 UR25, UPT, UPT, UR7, 0x646e171e, URZ ;  /* 0x646e171e07197890 */ /* 0x000fe4000fffe0ff */
[----:B------:R-:W-:Y:S02]  /*0310*/  UIADD3 UR26, UPT, UPT, UR6, 0x5384540f, URZ ;  /* 0x5384540f061a7890 */ /* 0x000fe4000fffe0ff */
[----:B------:R-:W-:Y:S02]  /*0320*/  UIADD3 UR27, UPT, UPT, UR7, 0x1fd5c5a3, URZ ;  /* 0x1fd5c5a3071b7890 */ /* 0x000fe4000fffe0ff */
[----:B------:R-:W-:Y:S02]  /*0330*/  UIADD3 UR28, UPT, UPT, UR6, -0xe443238, URZ ;  /* 0xf1bbcdc8061c7890 */ /* 0x000fe4000fffe0ff */
[----:B------:R-:W-:Y:S02]  /*0340*/  UIADD3 UR29, UPT, UPT, UR7, -0x24c28bd8, URZ ;  /* 0xdb3d7428071d7890 */ /* 0x000fe4000fffe0ff */
[----:B------:R-:W-:-:S02]  /*0350*/  UIADD3 UR30, UPT, UPT, UR6, -0x700cb87f, URZ ;  /* 0x8ff34781061e7890 */ /* 0x000fc4000fffe0ff */
[----:B------:R-:W-:Y:S01]  /*0360*/  UIADD3 UR31, UPT, UPT, UR7, -0x695add53, URZ ;  /* 0x96a522ad071f7890 */ /* 0x000fe2000fffe0ff */
[----:B------:R-:W-:Y:S11]  /*0370*/  BRA.U !UP0, `(.L_x_348) ;  /* 0x0000000108a87547 */ /* 0x000ff6000b800000 */
[C---:B------:R-:W-:Y:S02]  /*0380*/  ISETP.GE.U32.AND P1, PT, R81.reuse, 0x40, PT ;  /* 0x000000405100780c */ /* 0x040fe40003f26070 */
[C---:B------:R-:W-:Y:S02]  /*0390*/  ISETP.GE.U32.AND P2, PT, R81.reuse, 0x60, PT ;  /* 0x000000605100780c */ /* 0x040fe40003f46070 */
[C---:B------:R-:W-:Y:S02]  /*03a0*/  ISETP.GE.U32.AND P3, PT, R81.reuse, 0x80, PT ;  /* 0x000000805100780c */ /* 0x040fe40003f66070 */
[----:B------:R-:W-:Y:S02]  /*03b0*/  ISETP.GE.U32.AND P0, PT, R81, 0x20, PT ;  /* 0x000000205100780c */ /* 0x000fe40003f06070 */
[----:B------:R-:W-:-:S05]  /*03c0*/  MOV R19, R31 ;  /* 0x0000001f00137202 */ /* 0x000fca0000000f00 */
[----:B------:R-:W0:Y:S06]  /*03d0*/  @P1 LDC.64 R6, c[0x0][0x3d0] ;  /* 0x0000f400ff061b82 */ /* 0x000e2c0000000a00 */
[----:B------:R-:W-:Y:S02]  /*03e0*/  @P0 LOP3.LUT R19, R31, 0x20, RZ, 0xfc, !PT ;  /* 0x000000201f130812 */ /* 0x000fe400078efcff */
[----:B------:R-:W1:Y:S08]  /*03f0*/  @P1 LDC.64 R8, c[0x0][0x438] ;  /* 0x00010e00ff081b82 */ /* 0x000e700000000a00 */
[----:B------:R-:W2:Y:S08]  /*0400*/  @P2 LDC.64 R10, c[0x0][0x3d0] ;  /* 0x0000f400ff0a2b82 */ /* 0x000eb00000000a00 */
[----:B------:R-:W3:Y:S01]  /*0410*/  @P2 LDC.64 R12, c[0x0][0x438] ;  /* 0x00010e00ff0c2b82 */ /* 0x000ee20000000a00 */
[----:B0-----:R-:W-:-:S05]  /*0420*/  @P1 IMAD.WIDE.U32 R6, R19, 0x10, R6 ;  /* 0x0000001013061825 */ /* 0x001fca00078e0006 */
[----:B------:R0:W5:Y:S02]  /*0430*/  @P1 LDG.E.128 R60, desc[UR8][R6.64] ;  /* 0x00000008063c1981 */ /* 0x000164000c1e1d00 */
[----:B------:R-:W4:Y:S01]  /*0440*/  @P3 LDC.64 R14, c[0x0][0x3d0] ;  /* 0x0000f400ff0e3b82 */ /* 0x000f220000000a00 */
[----:B-1----:R-:W-:-:S04]  /*0450*/  @P1 IMAD.WIDE.U32 R8, R19, 0x10, R8 ;  /* 0x0000001013081825 */ /* 0x002fc800078e0008 */
[----:B------:R-:W-:Y:S01]  /*0460*/  @P1 VIADD R19, R19, 0x20 ;  /* 0x0000002013131836 */ /* 0x000fe20000000000 */
[----:B------:R0:W5:Y:S02]  /*0470*/  @P1 LD.E.128 R56, desc[UR8][R8.64] ;  /* 0x0000000808381980 */ /* 0x000164000c101d00 */
[----:B------:R-:W1:Y:S01]  /*0480*/  @P3 LDC.64 R16, c[0x0][0x438] ;  /* 0x00010e00ff103b82 */ /* 0x000e620000000a00 */
[----:B--2---:R-:W-:-:S05]  /*0490*/  @P2 IMAD.WIDE.U32 R10, R19, 0x10, R10 ;  /* 0x00000010130a2825 */ /* 0x004fca00078e000a */
[----:B------:R0:W5:Y:S01]  /*04a0*/  @P2 LDG.E.128 R52, desc[UR8][R10.64] ;  /* 0x000000080a342981 */ /* 0x000162000c1e1d00 */
[C---:B---3--:R-:W-:Y:S01]  /*04b0*/  @P2 IMAD.WIDE.U32 R12, R19.reuse, 0x10, R12 ;  /* 0x00000010130c2825 */ /* 0x048fe200078e000c */
[----:B------:R-:W2:Y:S03]  /*04c0*/  @P0 LDC.64 R2, c[0x0][0x3d0] ;  /* 0x0000f400ff020b82 */ /* 0x000ea60000000a00 */
[----:B------:R-:W-:Y:S01]  /*04d0*/  @P2 VIADD R19, R19, 0x20 ;  /* 0x0000002013132836 */ /* 0x000fe20000000000 */
[----:B------:R0:W5:Y:S03]  /*04e0*/  @P2 LD.E.128 R48, desc[UR8][R12.64] ;  /* 0x000000080c302980 */ /* 0x000166000c101d00 */
[C---:B----4-:R-:W-:Y:S01]  /*04f0*/  @P3 IMAD.WIDE.U32 R14, R19.reuse, 0x10, R14 ;  /* 0x00000010130e3825 */ /* 0x050fe200078e000e */
[----:B------:R-:W3:Y:S04]  /*0500*/  @P0 LDC.64 R4, c[0x0][0x438] ;  /* 0x00010e00ff040b82 */ /* 0x000ee80000000a00 */
[----:B------:R0:W5:Y:S01]  /*0510*/  @P3 LDG.E.128 R44, desc[UR8][R14.64] ;  /* 0x000000080e2c3981 */ /* 0x000162000c1e1d00 */
[----:B-1----:R-:W-:-:S05]  /*0520*/  @P3 IMAD.WIDE.U32 R16, R19, 0x10, R16 ;  /* 0x0000001013103825 */ /* 0x002fca00078e0010 */
        /* <DEDUP_REMOVED lines=15> */
.L_x_348:
[C---:B------:R-:W-:Y:S01]  /*0620*/  ISETP.GE.U32.AND P1, PT, R81.reuse, 0x40, PT ;  /* 0x000000405100780c */ /* 0x040fe20003f26070 */
[----:B------:R-:W-:Y:S01]  /*0630*/  IMAD.MOV.U32 R15, RZ, RZ, R31 ;  /* 0x000000ffff0f7224 */ /* 0x000fe200078e001f */
[C---:B------:R-:W-:Y:S02]  /*0640*/  ISETP.GE.U32.AND P2, PT, R81.reuse, 0x60, PT ;  /* 0x000000605100780c */ /* 0x040fe40003f46070 */
[C---:B------:R-:W-:Y:S02]  /*0650*/  ISETP.GE.U32.AND P3, PT, R81.reuse, 0x80, PT ;  /* 0x000000805100780c */ /* 0x040fe40003f66070 */
[C---:B------:R-:W-:Y:S02]  /*0660*/  ISETP.GE.U32.AND P0, PT, R81.reuse, 0x20, PT ;  /* 0x000000205100780c */ /* 0x040fe40003f06070 */
[----:B------:R-:W-:-:S05]  /*0670*/  ISETP.GE.U32.AND P4, PT, R81, 0xa0, PT ;  /* 0x000000a05100780c */ /* 0x000fca0003f86070 */
[----:B------:R-:W0:Y:S06]  /*0680*/  @P1 LDC.64 R2, c[0x0][0x3d0] ;  /* 0x0000f400ff021b82 */ /* 0x000e2c0000000a00 */
[----:B------:R-:W-:Y:S02]  /*0690*/  @P0 LOP3.LUT R15, R31, 0x20, RZ, 0xfc, !PT ;  /* 0x000000201f0f0812 */ /* 0x000fe400078efcff */
[----:B------:R-:W1:Y:S08]  /*06a0*/  @P2 LDC.64 R4, c[0x0][0x3d0] ;  /* 0x0000f400ff042b82 */ /* 0x000e700000000a00 */
[----:B------:R-:W2:Y:S08]  /*06b0*/  @P3 LDC.64 R10, c[0x0][0x3d0] ;  /* 0x0000f400ff0a3b82 */ /* 0x000eb00000000a00 */
[----:B------:R-:W3:Y:S01]  /*06c0*/  @P4 LDC.64 R12, c[0x0][0x3d0] ;  /* 0x0000f400ff0c4b82 */ /* 0x000ee20000000a00 */
[----:B0-----:R-:W-:-:S04]  /*06d0*/  @P1 IMAD.WIDE.U32 R2, R15, 0x10, R2 ;  /* 0x000000100f021825 */ /* 0x001fc800078e0002 */
[----:B------:R-:W-:Y:S01]  /*06e0*/  @P1 VIADD R15, R15, 0x20 ;  /* 0x000000200f0f1836 */ /* 0x000fe20000000000 */
[----:B------:R0:W5:Y:S02]  /*06f0*/  @P1 LDG.E.128 R60, desc[UR8][R2.64] ;  /* 0x00000008023c1981 */ /* 0x000164000c1e1d00 */
[----:B------:R-:W4:Y:S01]  /*0700*/  @P0 LDC.64 R6, c[0x0][0x3d0] ;  /* 0x0000f400ff060b82 */ /* 0x000f220000000a00 */
[C---:B-1----:R-:W-:Y:S01]  /*0710*/  @P2 IMAD.WIDE.U32 R8, R15.reuse, 0x10, R4 ;  /* 0x000000100f082825 */ /* 0x042fe200078e0004 */
[----:B------:R-:W-:-:S04]  /*0720*/  @P2 IADD3 R15, PT, PT, R15, 0x20, RZ ;  /* 0x000000200f0f2810 */ /* 0x000fc80007ffe0ff */
[----:B------:R0:W5:Y:S01]  /*0730*/  @P2 LDG.E.128 R52, desc[UR8][R8.64] ;  /* 0x0000000808342981 */ /* 0x000162000c1e1d00 */
[----:B--2---:R-:W-:-:S04]  /*0740*/  @P3 IMAD.WIDE.U32 R10, R15, 0x10, R10 ;  /* 0x000000100f0a3825 */ /* 0x004fc800078e000a */
[----:B------:R-:W-:Y:S01]  /*0750*/  @P3 VIADD R15, R15, 0x20 ;  /* 0x000000200f0f3836 */ /* 0x000fe20000000000 */
[----:B------:R0:W5:Y:S03]  /*0760*/  @P3 LDG.E.128 R44, desc[UR8][R10.64] ;  /* 0x000000080a2c3981 */ /* 0x000166000c1e1d00 */
[----:B---3--:R-:W-:-:S05]  /*0770*/  @P4 IMAD.WIDE.U32 R4, R15, 0x10, R12 ;  /* 0x000000100f044825 */ /* 0x008fca00078e000c */
[----:B------:R0:W5:Y:S01]  /*0780*/  @P4 LDG.E.128 R36, desc[UR8][R4.64] ;  /* 0x0000000804244981 */ /* 0x000162000c1e1d00 */
[----:B----4-:R-:W-:-:S05]  /*0790*/  @P0 IMAD.WIDE.U32 R6, R31, 0x10, R6 ;  /* 0x000000101f060825 */ /* 0x010fca00078e0006 */
[----:B------:R0:W5:Y:S01]  /*07a0*/  @P0 LDG.E.128 R68, desc[UR8][R6.64] ;  /* 0x0000000806440981 */ /* 0x000162000c1e1d00 */
[----:B------:R-:W-:Y:S02]  /*07b0*/  HFMA2 R50, -RZ, RZ, 0, 0 ;  /* 0x00000000ff327431 */ /* 0x000fe400000001ff */
[----:B------:R-:W-:Y:S01]  /*07c0*/  IMAD.MOV.U32 R42, RZ, RZ, RZ ;  /* 0x000000ffff2a7224 */ /* 0x000fe200078e00ff */
[----:B------:R-:W-:Y:S02]  /*07d0*/  CS2R R40, SRZ ;  /* 0x0000000000287805 */ /* 0x000fe4000001ff00 */
[----:B------:R-:W-:Y:S01]  /*07e0*/  CS2R R48, SRZ ;  /* 0x0000000000307805 */ /* 0x000fe2000001ff00 */
[----:B------:R-:W-:Y:S01]  /*07f0*/  IMAD.MOV.U32 R58, RZ, RZ, RZ ;  /* 0x000000ffff3a7224 */ /* 0x000fe200078e00ff */
[----:B------:R-:W-:Y:S01]  /*0800*/  CS2R R56, SRZ ;  /* 0x0000000000387805 */ /* 0x000fe2000001ff00 */
[----:B------:R-:W-:Y:S01]  /*0810*/  IMAD.MOV.U32 R66, RZ, RZ, RZ ;  /* 0x000000ffff427224 */ /* 0x000fe200078e00ff */
[----:B------:R-:W-:-:S02]  /*0820*/  CS2R R64, SRZ ;  /* 0x0000000000407805 */ /* 0x000fc4000001ff00 */
[----:B------:R-:W-:Y:S02]  /*0830*/  @P4 CS2R R34, SRZ ;  /* 0x0000000000224805 */ /* 0x000fe4000001ff00 */
[----:B------:R-:W-:Y:S02]  /*0840*/  @P4 CS2R R32, SRZ ;  /* 0x0000000000204805 */ /* 0x000fe4000001ff00 */
[----:B------:R-:W-:Y:S01]  /*0850*/  @P1 MOV R59, RZ ;  /* 0x000000ff003b1202 */ /* 0x000fe20000000f00 */
[----:B------:R-:W-:Y:S01]  /*0860*/  @P2 IMAD.MOV.U32 R51, RZ, RZ, RZ ;  /* 0x000000ffff332224 */ /* 0x000fe200078e00ff */
[----:B------:R-:W-:Y:S01]  /*0870*/  @P0 MOV R67, RZ ;  /* 0x000000ff00430202 */ /* 0x000fe20000000f00 */
[----:B0-----:R-:W-:-:S07]  /*0880*/  @P3 IMAD.MOV.U32 R43, RZ, RZ, RZ ;  /* 0x000000ffff2b3224 */ /* 0x001fce00078e00ff */
.L_x_349:
[----:B------:R-:W-:Y:S05]  /*0890*/  BSYNC.RECONVERGENT B0 ;  /* 0x0000000000007941 */ /* 0x000fea0003800200 */
.L_x_347:
[----:B------:R-:W0:Y:S02]  /*08a0*/  LDCU UR4, c[0x0][0x384] ;  /* 0x00007080ff0477ac */ /* 0x000e240008000800 */
[----:B0-----:R-:W-:-:S13]  /*08b0*/  ISETP.GE.AND P0, PT, R30, UR4, PT ;  /* 0x000000041e007c0c */ /* 0x001fda000bf06270 */
[----:B------:R-:W-:Y:S05]  /*08c0*/  @P0 EXIT ;  /* 0x000000000000094d */ /* 0x000fea0003800000 */
[----:B------:R-:W-:Y:S01]  /*08d0*/  IMAD.HI.U32 R3, R80, -0x326172a9, RZ ;  /* 0xcd9e8d5750037827 */ /* 0x000fe200078e00ff */
[----:B------:R-:W0:Y:S01]  /*08e0*/  LDCU.64 UR4, c[0x0][0x3e0] ;  /* 0x00007c00ff0477ac */ /* 0x000e220008000a00 */
[----:B------:R-:W-:Y:S01]  /*08f0*/  BSSY B0, `(.L_x_350) ;  /* 0x0001c93000007945 */ /* 0x000fe20003800000 */
[----:B------:R-:W-:Y:S01]  /*0900*/  LOP3.LUT R25, R0, 0x3, RZ, 0xc0, !PT ;  /* 0x0000000300197812 */ /* 0x000fe200078ec0ff */
[----:B------:R-:W-:Y:S01]  /*0910*/  IMAD.HI.U32 R2, R29, -0x2daee0ad, RZ ;  /* 0xd2511f531d027827 */ /* 0x000fe200078e00ff */
[----:B------:R-:W-:Y:S01]  /*0920*/  LOP3.LUT R3, R28, UR6, R3, 0x96, !PT ;  /* 0x000000061c037c12 */ /* 0x000fe2000f8e9603 */
[----:B------:R-:W1:Y:S01]  /*0930*/  LDCU UR32, c[0x0][0x388] ;  /* 0x00007100ff2077ac */ /* 0x000e620008000800 */
[----:B-----5:R-:W-:Y:S01]  /*0940*/  PRMT R24, R51, 0x7632, R24 ;  /* 0x0000763233187816 */ /* 0x020fe20000000018 */
[----:B------:R-:W-:Y:S01]  /*0950*/  IMAD R5, R80, -0x326172a9, RZ ;  /* 0xcd9e8d5750057824 */ /* 0x000fe200078e02ff */
[----:B------:R-:W-:Y:S01]  /*0960*/  LOP3.LUT R2, R2, UR7, RZ, 0x3c, !PT ;  /* 0x0000000702027c12 */ /* 0x000fe2000f8e3cff */
[----:B------:R-:W-:Y:S01]  /*0970*/  IMAD R7, R29, -0x2daee0ad, RZ ;  /* 0xd2511f531d077824 */ /* 0x000fe200078e02ff */
[----:B------:R-:W-:Y:S01]  /*0980*/  PRMT R23, R55, 0x7632, R23 ;  /* 0x0000763237177816 */ /* 0x000fe20000000017 */
[----:B------:R-:W-:Y:S01]  /*0990*/  IMAD.HI.U32 R6, R3, -0x2daee0ad, RZ ;  /* 0xd2511f5303067827 */ /* 0x000fe200078e00ff */
[----:B------:R-:W-:Y:S01]  /*09a0*/  PRMT R22, R49, 0x7632, R22 ;  /* 0x0000763231167816 */ /* 0x000fe20000000016 */
[----:B------:R-:W2:Y:S01]  /*09b0*/  LDCU.U8 UR12, c[0x0][0x410] ;  /* 0x00008200ff0c77ac */ /* 0x000ea20008000000 */
[----:B------:R-:W-:Y:S01]  /*09c0*/  PRMT R21, R53, 0x7632, R21 ;  /* 0x0000763235157816 */ /* 0x000fe20000000015 */
[----:B------:R-:W-:Y:S01]  /*09d0*/  IMAD.HI.U32 R4, R2, -0x326172a9, RZ ;  /* 0xcd9e8d5702047827 */ /* 0x000fe200078e00ff */
[----:B------:R-:W-:Y:S01]  /*09e0*/  LOP3.LUT R6, R7, UR15, R6, 0x96, !PT ;  /* 0x0000000f07067c12 */ /* 0x000fe2000f8e9606 */
[----:B------:R-:W3:Y:S01]  /*09f0*/  LDCU UR13, c[0x0][0x448] ;  /* 0x00008900ff0d77ac */ /* 0x000ee20008000800 */
[----:B------:R-:W-:Y:S01]  /*0a00*/  PRMT R20, R48, 0x7632, R20 ;  /* 0x0000763230147816 */ /* 0x000fe20000000014 */
[----:B------:R-:W-:Y:S01]  /*0a10*/  IMAD R8, R3, -0x2daee0ad, RZ ;  /* 0xd2511f5303087824 */ /* 0x000fe200078e02ff */
[----:B------:R-:W-:Y:S01]  /*0a20*/  LOP3.LUT R4, R5, UR14, R4, 0x96, !PT ;  /* 0x0000000e05047c12 */ /* 0x000fe2000f8e9604 */
[----:B------:R-:W-:Y:S01]  /*0a30*/  IMAD R5, R2, -0x326172a9, RZ ;  /* 0xcd9e8d5702057824 */ /* 0x000fe200078e02ff */
[----:B0-----:R-:W-:Y:S01]  /*0a40*/  UISETP.NE.U32.AND UP0, UPT, UR4, URZ, UPT ;  /* 0x000000ff0400728c */ /* 0x001fe2000bf05070 */
[----:B------:R-:W-:Y:S01]  /*0a50*/  IMAD.HI.U32 R2, R6, -0x326172a9, RZ ;  /* 0xcd9e8d5706027827 */ /* 0x000fe200078e00ff */
[----:B------:R-:W-:Y:S01]  /*0a60*/  PRMT R19, R52, 0x7632, R19 ;  /* 0x0000763234137816 */ /* 0x000fe20000000013 */
[----:B------:R-:W0:Y:S01]  /*0a70*/  LDCU.64 UR10, c[0x0][0x3a0] ;  /* 0x00007400ff0a77ac */ /* 0x000e220008000a00 */
[----:B------:R-:W-:Y:S01]  /*0a80*/  PRMT R18, R59, 0x7632, R18 ;  /* 0x000076323b127816 */ /* 0x000fe20000000012 */
[----:B------:R-:W-:Y:S01]  /*0a90*/  IMAD.HI.U32 R3, R4, -0x2daee0ad, RZ ;  /* 0xd2511f5304037827 */ /* 0x000fe200078e00ff */
[----:B------:R-:W-:Y:S01]  /*0aa0*/  LOP3.LUT R2, R5, UR16, R2, 0x96, !PT ;  /* 0x0000001005027c12 */ /* 0x000fe2000f8e9602 */
[----:B------:R-:W-:Y:S01]  /*0ab0*/  UISETP.NE.AND.EX UP0, UPT, UR5, URZ, UPT, UP0 ;  /* 0x000000ff0500728c */ /* 0x000fe2000bf05300 */
[----:B------:R-:W-:Y:S01]  /*0ac0*/  PRMT R17, R63, 0x7632, R17 ;  /* 0x000076323f117816 */ /* 0x000fe20000000011 */
[----:B------:R-:W-:Y:S01]  /*0ad0*/  IMAD R5, R6, -0x326172a9, RZ ;  /* 0xcd9e8d5706057824 */ /* 0x000fe200078e02ff */
[----:B------:R-:W-:Y:S01]  /*0ae0*/  LOP3.LUT R3, R8, UR17, R3, 0x96, !PT ;  /* 0x0000001108037c12 */ /* 0x000fe2000f8e9603 */
[----:B------:R-:W-:Y:S01]  /*0af0*/  IMAD R7, R4, -0x2daee0ad, RZ ;  /* 0xd2511f5304077824 */ /* 0x000fe200078e02ff */
[----:B------:R-:W-:Y:S01]  /*0b00*/  PRMT R16, R58, 0x7632, R16 ;  /* 0x000076323a107816 */ /* 0x000fe20000000010 */
[----:B------:R-:W-:Y:S01]  /*0b10*/  IMAD.HI.U32 R6, R2, -0x2daee0ad, RZ ;  /* 0xd2511f5302067827 */ /* 0x000fe200078e00ff */
[----:B------:R-:W-:-:S02]  /*0b20*/  PRMT R15, R62, 0x7632, R15 ;  /* 0x000076323e0f7816 */ /* 0x000fc4000000000f */
[----:B------:R-:W-:Y:S01]  /*0b30*/  PRMT R14, R57, 0x7632, R14 ;  /* 0x00007632390e7816 */ /* 0x000fe2000000000e */
[----:B------:R-:W-:Y:S01]  /*0b40*/  IMAD.HI.U32 R4, R3, -0x326172a9, RZ ;  /* 0xcd9e8d5703047827 */ /* 0x000fe200078e00ff */
[----:B------:R-:W-:Y:S02]  /*0b50*/  LOP3.LUT R6, R7, UR19, R6, 0x96, !PT ;  /* 0x0000001307067c12 */ /* 0x000fe4000f8e9606 */
        /* <DEDUP_REMOVED lines=9> */
[----:B------:R-:W-:-:S03]  /*0bf0*/  LOP3.LUT R2, R3, UR20, R2, 0x96, !PT ;  /* 0x0000001403027c12 */ /* 0x000fc6000f8e9602 */
[----:B------:R-:W-:Y:S01]  /*0c00*/  IMAD R7, R4, -0x2daee0ad, RZ ;  /* 0xd2511f5304077824 */ /* 0x000fe200078e02ff */
[----:B------:R-:W-:Y:S01]  /*0c10*/  LOP3.LUT R5, R8, UR21, R5, 0x96, !PT ;  /* 0x0000001508057c12 */ /* 0x000fe2000f8e9605 */
[----:B------:R-:W-:Y:S02]  /*0c20*/  IMAD R6, R6, -0x326172a9, RZ ;  /* 0xcd9e8d5706067824 */ /* 0x000fe400078e02ff */
[----:B------:R-:W-:-:S04]  /*0c30*/  IMAD.HI.U32 R4, R2, -0x2daee0ad, RZ ;  /* 0xd2511f5302047827 */ /* 0x000fc800078e00ff */
        /* <DEDUP_REMOVED lines=13> */
[----:B------:R-:W-:Y:S02]  /*0d10*/  LOP3.LUT R5, R8, UR27, R5, 0x96, !PT ;  /* 0x0000001b08057c12 */ /* 0x000fe4000f8e9605 */
[----:B------:R-:W-:Y:S01]  /*0d20*/  PRMT R8, R66, 0x7632, R8 ;  /* 0x0000763242087816 */ /* 0x000fe20000000008 */
[----:B------:R-:W-:Y:S01]  /*0d30*/  IMAD R9, R2, -0x2daee0ad, RZ ;  /* 0xd2511f5302097824 */ /* 0x000fe200078e02ff */
[----:B------:R-:W-:Y:S01]  /*0d40*/  LOP3.LUT R3, R4, UR26, R3, 0x96, !PT ;  /* 0x0000001a04037c12 */ /* 0x000fe2000f8e9603 */
[----:B------:R-:W-:Y:S01]  /*0d50*/  IMAD R7, R6, -0x326172a9, RZ ;  /* 0xcd9e8d5706077824 */ /* 0x000fe200078e02ff */
[----:B------:R-:W-:Y:S01]  /*0d60*/  PRMT R6, R65, 0x7632, R6 ;  /* 0x0000763241067816 */ /* 0x000fe20000000006 */
[----:B------:R-:W-:-:S04]  /*0d70*/  IMAD.HI.U32 R2, R5, -0x326172a9, RZ ;  /* 0xcd9e8d5705027827 */ /* 0x000fc800078e00ff */
[----:B------:R-:W-:Y:S01]  /*0d80*/  IMAD.HI.U32 R4, R3, -0x2daee0ad, RZ ;  /* 0xd2511f5303047827 */ /* 0x000fe200078e00ff */
[----:B------:R-:W-:Y:S02]  /*0d90*/  LOP3.LUT R123, R7, UR28, R2, 0x96, !PT ;  /* 0x0000001c077b7c12 */ /* 0x000fe4000f8e9602 */
[----:B------:R-:W-:Y:S01]  /*0da0*/  PRMT R7, R70, 0x7632, R7 ;  /* 0x0000763246077816 */ /* 0x000fe20000000007 */
[----:B------:R-:W-:Y:S01]  /*0db0*/  IMAD R5, R5, -0x326172a9, RZ ;  /* 0xcd9e8d5705057824 */ /* 0x000fe200078e02ff */
[--C-:B------:R-:W-:Y:S01]  /*0dc0*/  LOP3.LUT R72, R9, UR29, R4.reuse, 0x96, !PT ;  /* 0x0000001d09487c12 */ /* 0x100fe2000f8e9604 */
[----:B------:R-:W-:Y:S01]  /*0dd0*/  IMAD R2, R3, -0x2daee0ad, RZ ;  /* 0xd2511f5303027824 */ /* 0x000fe200078e02ff */
[----:B------:R-:W-:Y:S01]  /*0de0*/  PRMT R9, R71, 0x7632, R9 ;  /* 0x0000763247097816 */ /* 0x000fe20000000009 */
[----:B------:R-:W-:Y:S01]  /*0df0*/  IMAD.HI.U32 R27, R123, -0x2daee0ad, RZ ;  /* 0xd2511f537b1b7827 */ /* 0x000fe200078e00ff */
[----:B------:R-:W-:Y:S02]  /*0e00*/  PRMT R4, R64, 0x7632, R4 ;  /* 0x0000763240047816 */ /* 0x000fe40000000004 */
[----:B------:R-:W-:Y:S01]  /*0e10*/  PRMT R3, R68, 0x7632, R3 ;  /* 0x0000763244037816 */ /* 0x000fe20000000003 */
[----:B------:R-:W-:Y:S01]  /*0e20*/  IMAD.HI.U32 R26, R72, -0x326172a9, RZ ;  /* 0xcd9e8d57481a7827 */ /* 0x000fe200078e00ff */
[----:B------:R-:W-:-:S03]  /*0e30*/  LOP3.LUT R27, R2, UR31, R27, 0x96, !PT ;  /* 0x0000001f021b7c12 */ /* 0x000fc6000f8e961b */
[----:B------:R-:W-:Y:S01]  /*0e40*/  IMAD.MOV.U32 R2, RZ, RZ, RZ ;  /* 0x000000ffff027224 */ /* 0x000fe200078e00ff */
[----:B------:R-:W-:Y:S01]  /*0e50*/  LOP3.LUT R26, R5, UR30, R26, 0x96, !PT ;  /* 0x0000001e051a7c12 */ /* 0x000fe2000f8e961a */
[----:B------:R-:W-:Y:S01]  /*0e60*/  IMAD R123, R123, -0x2daee0ad, RZ ;  /* 0xd2511f537b7b7824 */ /* 0x000fe200078e02ff */
[----:B------:R-:W-:Y:S01]  /*0e70*/  PRMT R5, R69, 0x7632, R5 ;  /* 0x0000763245057816 */ /* 0x000fe20000000005 */
[----:B0123--:R-:W-:-:S07]  /*0e80*/  IMAD R0, R72, -0x326172a9, RZ ;  /* 0xcd9e8d5748007824 */ /* 0x00ffce00078e02ff */
.L_x_781:
[----:B------:R-:W0:Y:S01]  /*0e90*/  @UP0 LDCU.64 UR4, c[0x0][0x3e0] ;  /* 0x00007c00ff0407ac */ /* 0x000e220008000a00 */
[----:B------:R-:W-:Y:S01]  /*0ea0*/  PLOP3.LUT P0, PT, PT, PT, UP0, 0x80, 0x8 ;  /* 0x000000000008781c */ /* 0x000fe20003f0f008 */
[----:B------:R-:W-:Y:S01]  /*0eb0*/  IMAD.MOV.U32 R73, RZ, RZ, 0x2 ;  /* 0x00000002ff497424 */ /* 0x000fe200078e00ff */
[----:B------:R-:W-:-:S11]  /*0ec0*/  PLOP3.LUT P1, PT, PT, PT, UP0, 0x80, 0x8 ;  /* 0x000000000008781c */ /* 0x000fd60003f2f008 */
[----:B0-----:R-:W-:-:S06]  /*0ed0*/  @P0 IMAD.WIDE R72, R30, R73, UR4 ;  /* 0x000000041e480e25 */ /* 0x001fcc000f8e0249 */
[----:B------:R-:W2:Y:S01]  /*0ee0*/  @P1 LDG.E.U16 R72, desc[UR8][R72.64] ;  /* 0x0000000848481981 */ /* 0x000ea2000c1e1500 */
[----:B------:R-:W-:Y:S01]  /*0ef0*/  IMAD R74, R30, UR32, RZ ;  /* 0x000000201e4a7c24 */ /* 0x000fe2000f8e02ff */
[----:B------:R-:W-:Y:S01]  /*0f00*/  ISETP.GE.U32.AND P2, PT, R81, 0x20, PT ;  /* 0x000000205100780c */ /* 0x000fe20003f46070 */
[----:B------:R-:W-:Y:S01]  /*0f10*/  HFMA2 R124, -RZ, RZ, 1.875, 0 ;  /* 0x3f800000ff7c7431 */ /* 0x000fe200000001ff */
[----:B------:R-:W-:Y:S01]  /*0f20*/  PLOP3.LUT P0, PT, PT, PT, UP0, 0x80, 0x8 ;  /* 0x000000000008781c */ /* 0x000fe20003f0f008 */
[----:B------:R-:W-:Y:S01]  /*0f30*/  BSSY.RECONVERGENT B1, `(.L_x_351) ;  /* 0x000054f000017945 */ /* 0x000fe20003800200 */
[----:B------:R-:W-:-:S04]  /*0f40*/  SHF.R.S32.HI R75, RZ, 0x1f, R74 ;  /* 0x0000001fff4b7819 */ /* 0x000fc8000001144a */
[----:B------:R-:W-:-:S04]  /*0f50*/  LEA.HI R74, R75, R74, RZ, 0x3 ;  /* 0x0000004a4b4a7211 */ /* 0x000fc800078f18ff */
[----:B------:R-:W-:-:S05]  /*0f60*/  LEA.HI.SX32 R112, R74, R31, 0x1d ;  /* 0x0000001f4a707211 */ /* 0x000fca00078feaff */
[----:B------:R-:W-:Y:S02]  /*0f70*/  IMAD.MOV.U32 R125, RZ, RZ, R112 ;  /* 0x000000ffff7d7224 */ /* 0x000fe400078e0070 */
[----:B--2---:R-:W-:Y:S01]  /*0f80*/  @P0 IMAD.U32 R124, R72, 0x10000, RZ ;  /* 0x00010000487c0824 */ /* 0x004fe200078e00ff */
[----:B------:R-:W-:Y:S01]  /*0f90*/  P2R R72, PR, RZ, 0x4 ;  /* 0x00000004ff487803 */ /* 0x000fe20000000000 */
        /* <DEDUP_REMOVED lines=9> */
[----:B------:R-:W5:Y:S01]  /*1030*/  LDG.E.128 R76, desc[UR8][R76.64] ;  /* 0x000000084c4c7981 */ /* 0x000f62000c1e1d00 */
[----:B------:R-:W-:Y:S01]  /*1040*/  ISETP.NE.AND P0, PT, R25, 0x1, PT ;  /* 0x000000011900780c */ /* 0x000fe20003f05270 */
[----:B------:R-:W-:Y:S01]  /*1050*/  BSSY.RECONVERGENT B2, `(.L_x_354) ;  /* 0x000004b000027945 */ /* 0x000fe20003800200 */
[----:B------:R-:W-:Y:S01]  /*1060*/  MOV R82, 0x2 ;  /* 0x0000000200527802 */ /* 0x000fe20000000f00 */
[----:B------:R-:W-:Y:S02]  /*1070*/  IMAD.MOV.U32 R83, RZ, RZ, R0 ;  /* 0x000000ffff537224 */ /* 0x000fe400078e0000 */
[----:B------:R-:W-:-:S08]  /*1080*/  IMAD.MOV.U32 R126, RZ, RZ, R123 ;  /* 0x000000ffff7e7224 */ /* 0x000fd000078e007b */
[----:B------:R-:W-:Y:S05]  /*1090*/  @!P0 BRA `(.L_x_355) ;  /* 0x0000000400188947 */ /* 0x000fea0003800000 */
[----:B------:R-:W-:-:S05]  /*10a0*/  HFMA2 R82, -RZ, RZ, 0, 1.1920928955078125e-07 ;  /* 0x00000002ff527431 */ /* 0x000fca00000001ff */
[----:B------:R-:W-:-:S05]  /*10b0*/  VIADDMNMX.U32 R82, R25, 0xfffffffe, R82, PT ;  /* 0xfffffffe19527846 */ /* 0x000fca0003800052 */
[----:B------:R-:W-:-:S04]  /*10c0*/  IMAD.SHL.U32 R96, R82, 0x4, RZ ;  /* 0x0000000452607824 */ /* 0x000fc800078e00ff */
[----:B------:R-:W0:Y:S02]  /*10d0*/  LDC R82, c[0x2][R96] ;  /* 0x0080000060527b82 */ /* 0x000e240000000800 */
[----:B0-----:R-:W-:-:S04]  /*10e0*/  SHF.R.S32.HI R83, RZ, 0x1f, R82 ;  /* 0x0000001fff537819 */ /* 0x001fc80000011452 */
.L_x_45608:
[----:B------:R-:W-:Y:S05]  /*10f0*/  BRX R82 -0x1100                                        (*"BRANCH_TARGETS .L_x_45609,.L_x_45610,.L_x_45611"*) ;  /* 0xffffffec52c07949 */ /* 0x000fea000383ffff */
.L_x_45611:
[----:B------:R-:W-:Y:S01]  /*1100*/  VIADD R82, R25, 0x1 ;  /* 0x0000000119527836 */ /* 0x000fe20000000000 */
[----:B------:R-:W-:Y:S01]  /*1110*/  MOV R126, R123 ;  /* 0x0000007b007e7202 */ /* 0x000fe20000000f00 */
[----:B------:R-:W-:Y:S01]  /*1120*/  IMAD.MOV.U32 R83, RZ, RZ, R26 ;  /* 0x000000ffff537224 */ /* 0x000fe200078e001a */
[----:B------:R-:W-:Y:S06]  /*1130*/  BRA `(.L_x_355) ;  /* 0x0000000000f07947 */ /* 0x000fec0003800000 */
.L_x_45609:
[----:B------:R-:W-:Y:S01]  /*1140*/  IMAD.MOV.U32 R126, RZ, RZ, R123 ;  /* 0x000000ffff7e7224 */ /* 0x000fe200078e007b */
[----:B------:R-:W-:Y:S01]  /*1150*/  MOV R82, 0x3 ;  /* 0x0000000300527802 */ /* 0x000fe20000000f00 */
[----:B------:R-:W-:Y:S01]  /*1160*/  IMAD.MOV.U32 R83, RZ, RZ, R27 ;  /* 0x000000ffff537224 */ /* 0x000fe200078e001b */
[----:B------:R-:W-:Y:S06]  /*1170*/  BRA `(.L_x_355) ;  /* 0x0000000000e07947 */ /* 0x000fec0003800000 */
.L_x_45610:
[----:B------:R-:W-:Y:S01]  /*1180*/  VIADD R29, R29, 0x1 ;  /* 0x000000011d1d7836 */ /* 0x000fe20000000000 */
[----:B------:R-:W-:Y:S03]  /*1190*/  BSSY.RECONVERGENT B3, `(.L_x_356) ;  /* 0x000000c000037945 */ /* 0x000fe60003800200 */
[C---:B------:R-:W-:Y:S01]  /*11a0*/  IMAD.WIDE.U32 R82, R29.reuse, -0x2daee0ad, RZ ;  /* 0xd2511f531d527825 */ /* 0x040fe200078e00ff */
[----:B------:R-:W-:-:S13]  /*11b0*/  ISETP.NE.AND P0, PT, R29, RZ, PT ;  /* 0x000000ff1d00720c */ /* 0x000fda0003f05270 */
[----:B------:R-:W-:Y:S05]  /*11c0*/  @P0 BRA `(.L_x_357) ;  /* 0x0000000000200947 */ /* 0x000fea0003800000 */
[----:B------:R-:W-:-:S04]  /*11d0*/  IADD3 R28, PT, PT, R28, 0x1, RZ ;  /* 0x000000011c1c7810 */ /* 0x000fc80007ffe0ff */
[----:B------:R-:W-:-:S13]  /*11e0*/  ISETP.NE.AND P0, PT, R28, RZ, PT ;  /* 0x000000ff1c00720c */ /* 0x000fda0003f05270 */
[----:B------:R-:W-:Y:S02]  /*11f0*/  @!P0 VIADD R80, R80, 0x1 ;  /* 0x0000000150508836 */ /* 0x000fe40000000000 */
[----:B------:R-:W-:Y:S02]  /*1200*/  @!P0 VIADD R0, R2, 0x1 ;  /* 0x0000000102008836 */ /* 0x000fe40000000000 */
[----:B------:R-:W-:Y:S01]  /*1210*/  @!P0 IMAD.MOV.U32 R28, RZ, RZ, RZ ;  /* 0x000000ffff1c8224 */ /* 0x000fe200078e00ff */
[----:B------:R-:W-:-:S13]  /*1220*/  ISETP.NE.AND P1, PT, R80, RZ, !P0 ;  /* 0x000000ff5000720c */ /* 0x000fda0004725270 */
[----:B------:R-:W-:-:S05]  /*1230*/  @P1 IADD3 R0, PT, PT, R2, RZ, RZ ;  /* 0x000000ff02001210 */ /* 0x000fca0007ffe0ff */
[----:B------:R-:W-:-:S07]  /*1240*/  @!P0 IMAD.MOV.U32 R2, RZ, RZ, R0 ;  /* 0x000000ffff028224 */ /* 0x000fce00078e0000 */
.L_x_357:
[----:B------:R-:W-:Y:S05]  /*1250*/  BSYNC.RECONVERGENT B3 ;  /* 0x0000000000037941 */ /* 0x000fea0003800200 */
.L_x_356:
[----:B------:R-:W-:Y:S01]  /*1260*/  IMAD.WIDE.U32 R26, R80, -0x326172a9, RZ ;  /* 0xcd9e8d57501a7825 */ /* 0x000fe200078e00ff */
[----:B------:R-:W-:-:S04]  /*1270*/  LOP3.LUT R96, R2, UR7, R83, 0x96, !PT ;  /* 0x0000000702607c12 */ /* 0x000fc8000f8e9653 */
[----:B------:R-:W-:Y:S01]  /*1280*/  LOP3.LUT R102, R28, UR6, R27, 0x96, !PT ;  /* 0x000000061c667c12 */ /* 0x000fe2000f8e961b */
[----:B------:R-:W-:-:S04]  /*1290*/  IMAD.WIDE.U32 R96, R96, -0x326172a9, RZ ;  /* 0xcd9e8d5760607825 */ /* 0x000fc800078e00ff */
        /* <DEDUP_REMOVED lines=29> */
[----:B------:R-:W-:-:S03]  /*1470*/  LOP3.LUT R97, R102, UR29, R83, 0x96, !PT ;  /* 0x0000001d66617c12 */ /* 0x000fc6000f8e9653 */
[----:B------:R-:W-:Y:S01]  /*1480*/  IMAD.MOV.U32 R83, RZ, RZ, R123 ;  /* 0x000000ffff537224 */ /* 0x000fe200078e007b */
[----:B------:R-:W-:Y:S01]  /*1490*/  LOP3.LUT R126, R96, UR28, R27, 0x96, !PT ;  /* 0x0000001c607e7c12 */ /* 0x000fe2000f8e961b */
[----:B------:R-:W-:-:S04]  /*14a0*/  IMAD.WIDE.U32 R96, R97, -0x326172a9, RZ ;  /* 0xcd9e8d5761607825 */ /* 0x000fc800078e00ff */
[----:B------:R-:W-:Y:S01]  /*14b0*/  IMAD.WIDE.U32 R126, R126, -0x2daee0ad, RZ ;  /* 0xd2511f537e7e7825 */ /* 0x000fe200078e00ff */
[----:B------:R-:W-:Y:S02]  /*14c0*/  LOP3.LUT R26, R26, UR30, R97, 0x96, !PT ;  /* 0x0000001e1a1a7c12 */ /* 0x000fe4000f8e9661 */
[----:B------:R-:W-:Y:S02]  /*14d0*/  MOV R0, R96 ;  /* 0x0000006000007202 */ /* 0x000fe40000000f00 */
[----:B------:R-:W-:Y:S01]  /*14e0*/  LOP3.LUT R27, R82, UR31, R127, 0x96, !PT ;  /* 0x0000001f521b7c12 */ /* 0x000fe2000f8e967f */
[----:B------:R-:W-:-:S07]  /*14f0*/  IMAD.MOV.U32 R82, RZ, RZ, RZ ;  /* 0x000000ffff527224 */ /* 0x000fce00078e00ff */
.L_x_355:
[----:B------:R-:W-:Y:S05]  /*1500*/  BSYNC.RECONVERGENT B2 ;  /* 0x0000000000027941 */ /* 0x000fea0003800200 */
.L_x_354:
[----:B------:R-:W0:Y:S01]  /*1510*/  LDC R127, c[0x0][0x408] ;  /* 0x00010200ff7f7b82 */ /* 0x000e220000000800 */
[----:B------:R-:W-:Y:S01]  /*1520*/  HFMA2 R114, -RZ, RZ, 0.1171875, 0 ;  /* 0x2f800000ff727431 */ /* 0x000fe200000001ff */
[----:B------:R-:W-:Y:S01]  /*1530*/  I2FP.F32.U32 R25, R83 ;  /* 0x0000005300197245 */ /* 0x000fe20000201000 */
[----:B-----5:R-:W-:Y:S01]  /*1540*/  IMAD.U32 R83, R72, 0x10000, RZ ;  /* 0x0001000048537824 */ /* 0x020fe200078e00ff */
[----:B------:R-:W-:Y:S01]  /*1550*/  ISETP.NE.AND P1, PT, R82, 0x1, PT ;  /* 0x000000015200780c */ /* 0x000fe20003f25270 */
[----:B------:R-:W-:Y:S01]  /*1560*/  BSSY.RECONVERGENT B2, `(.L_x_358) ;  /* 0x0000051000027945 */ /* 0x000fe20003800200 */
[----:B------:R-:W-:Y:S01]  /*1570*/  PRMT R72, R72, 0x7632, R72 ;  /* 0x0000763248487816 */ /* 0x000fe20000000048 */
[----:B------:R-:W-:Y:S01]  /*1580*/  FMUL.FTZ R102, R83, R124 ;  /* 0x0000007c53667220 */ /* 0x000fe20000410000 */
[----:B------:R-:W1:Y:S01]  /*1590*/  LDC R125, c[0x0][0x404] ;  /* 0x00010100ff7d7b82 */ /* 0x000e620000000800 */
[----:B------:R-:W-:Y:S01]  /*15a0*/  FFMA.FTZ R96, R25, R114, 1.1641532182693481445e-10 ;  /* 0x2f00000019607423 */ /* 0x000fe20000010072 */
[----:B------:R-:W-:-:S02]  /*15b0*/  IMAD.MOV.U32 R25, RZ, RZ, R0 ;  /* 0x000000ffff197224 */ /* 0x000fc400078e0000 */
[----:B0-----:R-:W-:Y:S02]  /*15c0*/  FMUL.FTZ R102, R102, R127 ;  /* 0x0000007f66667220 */ /* 0x001fe40000410000 */
[----:B-1----:R-:W-:Y:S01]  /*15d0*/  FSETP.GTU.FTZ.AND P0, PT, R96, R125, PT ;  /* 0x0000007d6000720b */ /* 0x002fe20003f1c000 */
[C---:B------:R-:W-:Y:S01]  /*15e0*/  IMAD.U32 R96, R76.reuse, 0x10000, RZ ;  /* 0x000100004c607824 */ /* 0x040fe200078e00ff */
[----:B------:R-:W-:Y:S02]  /*15f0*/  PRMT R76, R76, 0x7632, R76 ;  /* 0x000076324c4c7816 */ /* 0x000fe4000000004c */
[----:B------:R-:W-:Y:S02]  /*1600*/  FSEL R83, R102, RZ, !P0 ;  /* 0x000000ff66537208 */ /* 0x000fe40004000000 */
[----:B------:R-:W-:-:S03]  /*1610*/  PLOP3.LUT P0, PT, P0, PT, PT, 0x8, 0x80 ;  /* 0x000000000080781c */ /* 0x000fc6000070e170 */
[----:B------:R-:W-:Y:S01]  /*1620*/  FADD.FTZ R83, R83, R96 ;  /* 0x0000006053537221 */ /* 0x000fe20000010000 */
[----:B------:R-:W-:Y:S01]  /*1630*/  HFMA2 R96, -RZ, RZ, 0, 1.1920928955078125e-07 ;  /* 0x00000002ff607431 */ /* 0x000fe200000001ff */
[----:B------:R-:W-:Y:S01]  /*1640*/  P2R R123, PR, RZ, 0x1 ;  /* 0x00000001ff7b7803 */ /* 0x000fe20000000000 */
[----:B------:R-:W-:Y:S07]  /*1650*/  @!P1 BRA `(.L_x_359) ;  /* 0x0000000400049947 */ /* 0x000fee0003800000 */
[----:B------:R-:W-:-:S13]  /*1660*/  ISETP.NE.AND P0, PT, R82, 0x3, PT ;  /* 0x000000035200780c */ /* 0x000fda0003f05270 */
[----:B------:R-:W-:Y:S05]  /*1670*/  @!P0 BRA `(.L_x_360) ;  /* 0x0000000000188947 */ /* 0x000fea0003800000 */
[----:B------:R-:W-:-:S13]  /*1680*/  ISETP.NE.AND P0, PT, R82, 0x2, PT ;  /* 0x000000025200780c */ /* 0x000fda0003f05270 */
[----:B------:R-:W-:Y:S01]  /*1690*/  @!P0 IMAD.MOV.U32 R96, RZ, RZ, 0x3 ;  /* 0x00000003ff608424 */ /* 0x000fe200078e00ff */
[----:B------:R-:W-:Y:S01]  /*16a0*/  @!P0 MOV R25, R27 ;  /* 0x0000001b00198202 */ /* 0x000fe20000000f00 */
[----:B------:R-:W-:Y:S02]  /*16b0*/  @P0 VIADD R96, R82, 0x1 ;  /* 0x0000000152600836 */ /* 0x000fe40000000000 */
[----:B------:R-:W-:Y:S01]  /*16c0*/  @P0 IMAD.MOV.U32 R25, RZ, RZ, R26 ;  /* 0x000000ffff190224 */ /* 0x000fe200078e001a */
[----:B------:R-:W-:Y:S06]  /*16d0*/  BRA `(.L_x_359) ;  /* 0x0000000000e47947 */ /* 0x000fec0003800000 */
.L_x_360:
[----:B------:R-:W-:Y:S01]  /*16e0*/  IADD3 R29, PT, PT, R29, 0x1, RZ ;  /* 0x000000011d1d7810 */ /* 0x000fe20007ffe0ff */
[----:B------:R-:W-:Y:S03]  /*16f0*/  BSSY.RECONVERGENT B3, `(.L_x_361) ;  /* 0x000000c000037945 */ /* 0x000fe60003800200 */
[C---:B------:R-:W-:Y:S01]  /*1700*/  ISETP.NE.AND P0, PT, R29.reuse, RZ, PT ;  /* 0x000000ff1d00720c */ /* 0x040fe20003f05270 */
[----:B------:R-:W-:-:S12]  /*1710*/  IMAD.WIDE.U32 R102, R29, -0x2daee0ad, RZ ;  /* 0xd2511f531d667825 */ /* 0x000fd800078e00ff */
[----:B------:R-:W-:Y:S05]  /*1720*/  @P0 BRA `(.L_x_362) ;  /* 0x0000000000200947 */ /* 0x000fea0003800000 */
[----:B------:R-:W-:-:S05]  /*1730*/  VIADD R28, R28, 0x1 ;  /* 0x000000011c1c7836 */ /* 0x000fca0000000000 */
[----:B------:R-:W-:-:S13]  /*1740*/  ISETP.NE.AND P0, PT, R28, RZ, PT ;  /* 0x000000ff1c00720c */ /* 0x000fda0003f05270 */
[----:B------:R-:W-:Y:S01]  /*1750*/  @!P0 VIADD R80, R80, 0x1 ;  /* 0x0000000150508836 */ /* 0x000fe20000000000 */
[----:B------:R-:W-:Y:S01]  /*1760*/  @!P0 IADD3 R0, PT, PT, R2, 0x1, RZ ;  /* 0x0000000102008810 */ /* 0x000fe20007ffe0ff */
[----:B------:R-:W-:-:S03]  /*1770*/  @!P0 IMAD.MOV.U32 R28, RZ, RZ, RZ ;  /* 0x000000ffff1c8224 */ /* 0x000fc600078e00ff */
[----:B------:R-:W-:-:S13]  /*1780*/  ISETP.NE.AND P1, PT, R80, RZ, !P0 ;  /* 0x000000ff5000720c */ /* 0x000fda0004725270 */
[----:B------:R-:W-:-:S05]  /*1790*/  @P1 IMAD.MOV R0, RZ, RZ, R2 ;  /* 0x000000ffff001224 */ /* 0x000fca00078e0202 */
[----:B------:R-:W-:-:S07]  /*17a0*/  @!P0 MOV R2, R0 ;  /* 0x0000000000028202 */ /* 0x000fce0000000f00 */
.L_x_362:
[----:B------:R-:W-:Y:S05]  /*17b0*/  BSYNC.RECONVERGENT B3 ;  /* 0x0000000000037941 */ /* 0x000fea0003800200 */
.L_x_361:
[----:B------:R-:W-:Y:S01]  /*17c0*/  IMAD.WIDE.U32 R26, R80, -0x326172a9, RZ ;  /* 0xcd9e8d57501a7825 */ /* 0x000fe200078e00ff */
[----:B------:R-:W-:-:S03]  /*17d0*/  LOP3.LUT R96, R2, UR7, R103, 0x96, !PT ;  /* 0x0000000702607c12 */ /* 0x000fc6000f8e9667 */
[----:B------:R-:W-:Y:S01]  /*17e0*/  IMAD.MOV.U32 R25, RZ, RZ, R126 ;  /* 0x000000ffff197224 */ /* 0x000fe200078e007e */
        /* <DEDUP_REMOVED lines=37> */
[----:B------:R-:W-:Y:S01]  /*1a40*/  MOV R126, R96 ;  /* 0x00000060007e7202 */ /* 0x000fe20000000f00 */
[----:B------:R-:W-:Y:S01]  /*1a50*/  IMAD.MOV.U32 R96, RZ, RZ, RZ ;  /* 0x000000ffff607224 */ /* 0x000fe200078e00ff */
[----:B------:R-:W-:-:S07]  /*1a60*/  LOP3.LUT R27, R102, UR31, R97, 0x96, !PT ;  /* 0x0000001f661b7c12 */ /* 0x000fce000f8e9661 */
.L_x_359:
[----:B------:R-:W-:Y:S05]  /*1a70*/  BSYNC.RECONVERGENT B2 ;  /* 0x0000000000027941 */ /* 0x000fea0003800200 */
.L_x_358:
[----:B------:R-:W-:Y:S01]  /*1a80*/  I2FP.F32.U32 R25, R25 ;  /* 0x0000001900197245 */ /* 0x000fe20000201000 */
[----:B------:R-:W-:Y:S01]  /*1a90*/  IMAD.U32 R97, R72, 0x10000, RZ ;  /* 0x0001000048617824 */ /* 0x000fe200078e00ff */
[----:B------:R-:W-:Y:S01]  /*1aa0*/  ISETP.NE.AND P1, PT, R96, 0x1, PT ;  /* 0x000000016000780c */ /* 0x000fe20003f25270 */
[----:B------:R-:W-:Y:S01]  /*1ab0*/  BSSY.RECONVERGENT B2, `(.L_x_363) ;  /* 0x000004d000027945 */ /* 0x000fe20003800200 */
[----:B------:R-:W-:Y:S02]  /*1ac0*/  IMAD.MOV.U32 R102, RZ, RZ, 0x2 ;  /* 0x00000002ff667424 */ /* 0x000fe400078e00ff */
[----:B------:R-:W-:Y:S01]  /*1ad0*/  FFMA.FTZ R72, R25, R114, 1.1641532182693481445e-10 ;  /* 0x2f00000019487423 */ /* 0x000fe20000010072 */
[----:B------:R-:W-:Y:S01]  /*1ae0*/  FMUL.FTZ R82, R97, R124 ;  /* 0x0000007c61527220 */ /* 0x000fe20000410000 */
[----:B------:R-:W-:-:S03]  /*1af0*/  SHF.L.U32 R25, R76, 0x10, RZ ;  /* 0x000000104c197819 */ /* 0x000fc600000006ff */
[----:B------:R-:W-:Y:S01]  /*1b00*/  FMUL.FTZ R82, R82, R127 ;  /* 0x0000007f52527220 */ /* 0x000fe20000410000 */
[----:B------:R-:W-:-:S04]  /*1b10*/  FSETP.GTU.FTZ.AND P0, PT, R72, R125, PT ;  /* 0x0000007d4800720b */ /* 0x000fc80003f1c000 */
[----:B------:R-:W-:Y:S02]  /*1b20*/  FSEL R82, R82, RZ, !P0 ;  /* 0x000000ff52527208 */ /* 0x000fe40004000000 */
[----:B------:R-:W-:-:S03]  /*1b30*/  PLOP3.LUT P0, PT, P0, PT, PT, 0x8, 0x80 ;  /* 0x000000000080781c */ /* 0x000fc6000070e170 */
[----:B------:R-:W-:Y:S01]  /*1b40*/  FADD.FTZ R82, R82, R25 ;  /* 0x0000001952527221 */ /* 0x000fe20000010000 */
[----:B------:R-:W-:Y:S01]  /*1b50*/  IMAD.MOV.U32 R25, RZ, RZ, R0 ;  /* 0x000000ffff197224 */ /* 0x000fe200078e0000 */
[----:B------:R-:W-:Y:S08]  /*1b60*/  @!P1 BRA `(.L_x_364) ;  /* 0x0000000400049947 */ /* 0x000ff00003800000 */
[----:B------:R-:W-:-:S13]  /*1b70*/  ISETP.NE.AND P1, PT, R96, 0x3, PT ;  /* 0x000000036000780c */ /* 0x000fda0003f25270 */
[----:B------:R-:W-:Y:S05]  /*1b80*/  @!P1 BRA `(.L_x_365) ;  /* 0x0000000000189947 */ /* 0x000fea0003800000 */
[----:B------:R-:W-:-:S13]  /*1b90*/  ISETP.NE.AND P1, PT, R96, 0x2, PT ;  /* 0x000000026000780c */ /* 0x000fda0003f25270 */
[----:B------:R-:W-:Y:S01]  /*1ba0*/  @!P1 MOV R102, 0x3 ;  /* 0x0000000300669802 */ /* 0x000fe20000000f00 */
[----:B------:R-:W-:Y:S01]  /*1bb0*/  @!P1 IMAD.MOV.U32 R25, RZ, RZ, R27 ;  /* 0x000000ffff199224 */ /* 0x000fe200078e001b */
[----:B------:R-:W-:Y:S01]  /*1bc0*/  @P1 MOV R25, R26 ;  /* 0x0000001a00191202 */ /* 0x000fe20000000f00 */
[----:B------:R-:W-:Y:S01]  /*1bd0*/  @P1 VIADD R102, R96, 0x1 ;  /* 0x0000000160661836 */ /* 0x000fe20000000000 */
[----:B------:R-:W-:Y:S06]  /*1be0*/  BRA `(.L_x_364) ;  /* 0x0000000000e47947 */ /* 0x000fec0003800000 */
.L_x_365:
[----:B------:R-:W-:Y:S01]  /*1bf0*/  VIADD R29, R29, 0x1 ;  /* 0x000000011d1d7836 */ /* 0x000fe20000000000 */
[----:B------:R-:W-:Y:S03]  /*1c00*/  BSSY.RECONVERGENT B3, `(.L_x_366) ;  /* 0x000000c000037945 */ /* 0x000fe60003800200 */
[C---:B------:R-:W-:Y:S01]  /*1c10*/  IMAD.WIDE.U32 R102, R29.reuse, -0x2daee0ad, RZ ;  /* 0xd2511f531d667825 */ /* 0x040fe200078e00ff */
[----:B------:R-:W-:-:S13]  /*1c20*/  ISETP.NE.AND P1, PT, R29, RZ, PT ;  /* 0x000000ff1d00720c */ /* 0x000fda0003f25270 */
[----:B------:R-:W-:Y:S05]  /*1c30*/  @P1 BRA `(.L_x_367) ;  /* 0x0000000000201947 */ /* 0x000fea0003800000 */
[----:B------:R-:W-:-:S05]  /*1c40*/  VIADD R28, R28, 0x1 ;  /* 0x000000011c1c7836 */ /* 0x000fca0000000000 */
[----:B------:R-:W-:-:S13]  /*1c50*/  ISETP.NE.AND P1, PT, R28, RZ, PT ;  /* 0x000000ff1c00720c */ /* 0x000fda0003f25270 */
[----:B------:R-:W-:Y:S01]  /*1c60*/  @!P1 IADD3 R80, PT, PT, R80, 0x1, RZ ;  /* 0x0000000150509810 */ /* 0x000fe20007ffe0ff */
[----:B------:R-:W-:Y:S01]  /*1c70*/  @!P1 VIADD R0, R2, 0x1 ;  /* 0x0000000102009836 */ /* 0x000fe20000000000 */
[----:B------:R-:W-:Y:S02]  /*1c80*/  @!P1 MOV R28, RZ ;  /* 0x000000ff001c9202 */ /* 0x000fe40000000f00 */
[----:B------:R-:W-:-:S13]  /*1c90*/  ISETP.NE.AND P2, PT, R80, RZ, !P1 ;  /* 0x000000ff5000720c */ /* 0x000fda0004f45270 */
[----:B------:R-:W-:-:S04]  /*1ca0*/  @P2 IMAD.MOV R0, RZ, RZ, R2 ;  /* 0x000000ffff002224 */ /* 0x000fc800078e0202 */
[----:B------:R-:W-:-:S07]  /*1cb0*/  @!P1 IMAD.MOV.U32 R2, RZ, RZ, R0 ;  /* 0x000000ffff029224 */ /* 0x000fce00078e0000 */
.L_x_367:
[----:B------:R-:W-:Y:S05]  /*1cc0*/  BSYNC.RECONVERGENT B3 ;  /* 0x0000000000037941 */ /* 0x000fea0003800200 */
.L_x_366:
[----:B------:R-:W-:Y:S01]  /*1cd0*/  IMAD.WIDE.U32 R26, R80, -0x326172a9, RZ ;  /* 0xcd9e8d57501a7825 */ /* 0x000fe200078e00ff */
[----:B------:R-:W-:Y:S02]  /*1ce0*/  LOP3.LUT R96, R2, UR7, R103, 0x96, !PT ;  /* 0x0000000702607c12 */ /* 0x000fe4000f8e9667 */
[----:B------:R-:W-:Y:S02]  /*1cf0*/  MOV R25, R126 ;  /* 0x0000007e00197202 */ /* 0x000fe40000000f00 */
        /* <DEDUP_REMOVED lines=38> */
[----:B------:R-:W-:Y:S02]  /*1f60*/  IMAD.MOV.U32 R126, RZ, RZ, R96 ;  /* 0x000000ffff7e7224 */ /* 0x000fe400078e0060 */
[----:B------:R-:W-:-:S07]  /*1f70*/  IMAD.MOV.U32 R102, RZ, RZ, RZ ;  /* 0x000000ffff667224 */ /* 0x000fce00078e00ff */
.L_x_364:
[----:B------:R-:W-:Y:S05]  /*1f80*/  BSYNC.RECONVERGENT B2 ;  /* 0x0000000000027941 */ /* 0x000fea0003800200 */
.L_x_363:
[----:B------:R-:W-:Y:S01]  /*1f90*/  I2FP.F32.U32 R25, R25 ;  /* 0x0000001900197245 */ /* 0x000fe20000201000 */
[----:B------:R-:W-:Y:S01]  /*1fa0*/  BSSY.RECONVERGENT B2, `(.L_x_368) ;  /* 0x0000051000027945 */ /* 0x000fe20003800200 */
[----:B------:R-:W-:Y:S01]  /*1fb0*/  SHF.L.U32 R97, R73, 0x10, RZ ;  /* 0x0000001049617819 */ /* 0x000fe200000006ff */
[----:B------:R-:W-:Y:S01]  /*1fc0*/  IMAD.MOV.U32 R103, RZ, RZ, 0x2 ;  /* 0x00000002ff677424 */ /* 0x000fe200078e00ff */
[----:B------:R-:W-:Y:S01]  /*1fd0*/  ISETP.NE.AND P2, PT, R102, 0x1, PT ;  /* 0x000000016600780c */ /* 0x000fe20003f45270 */
[----:B------:R-:W-:Y:S01]  /*1fe0*/  FFMA.FTZ R72, R25, R114, 1.1641532182693481445e-10 ;  /* 0x2f00000019487423 */ /* 0x000fe20000010072 */
[----:B------:R-:W-:Y:S01]  /*1ff0*/  PRMT R96, R73, 0x7632, R96 ;  /* 0x0000763249607816 */ /* 0x000fe20000000060 */
[----:B------:R-:W-:Y:S01]  /*2000*/  FMUL.FTZ R76, R97, R124 ;  /* 0x0000007c614c7220 */ /* 0x000fe20000410000 */
[C---:B------:R-:W-:Y:S01]  /*2010*/  IMAD.U32 R97, R77.reuse, 0x10000, RZ ;  /* 0x000100004d617824 */ /* 0x040fe200078e00ff */
[----:B------:R-:W-:Y:S02]  /*2020*/  PRMT R25, R77, 0x7632, R25 ;  /* 0x000076324d197816 */ /* 0x000fe40000000019 */
[----:B------:R-:W-:Y:S01]  /*2030*/  FMUL.FTZ R76, R76, R127 ;  /* 0x0000007f4c4c7220 */ /* 0x000fe20000410000 */
[----:B------:R-:W-:-:S02]  /*2040*/  FSETP.GTU.FTZ.AND P1, PT, R72, R125, PT ;  /* 0x0000007d4800720b */ /* 0x000fc40003f3c000 */
[----:B------:R-:W-:Y:S02]  /*2050*/  MOV R73, R0 ;  /* 0x0000000000497202 */ /* 0x000fe40000000f00 */
[----:B------:R-:W-:Y:S02]  /*2060*/  FSEL R76, R76, RZ, !P1 ;  /* 0x000000ff4c4c7208 */ /* 0x000fe40004800000 */
[----:B------:R-:W-:-:S03]  /*2070*/  PLOP3.LUT P1, PT, P1, PT, PT, 0x8, 0x80 ;  /* 0x000000000080781c */ /* 0x000fc60000f2e170 */
[----:B------:R-:W-:Y:S01]  /*2080*/  FADD.FTZ R97, R76, R97 ;  /* 0x000000614c617221 */ /* 0x000fe20000010000 */
[----:B------:R-:W-:Y:S09]  /*2090*/  @!P2 BRA `(.L_x_369) ;  /* 0x000000040004a947 */ /* 0x000ff20003800000 */
[----:B------:R-:W-:-:S13]  /*20a0*/  ISETP.NE.AND P2, PT, R102, 0x3, PT ;  /* 0x000000036600780c */ /* 0x000fda0003f45270 */
[----:B------:R-:W-:Y:S05]  /*20b0*/  @!P2 BRA `(.L_x_370) ;  /* 0x000000000018a947 */ /* 0x000fea0003800000 */
[----:B------:R-:W-:-:S13]  /*20c0*/  ISETP.NE.AND P2, PT, R102, 0x2, PT ;  /* 0x000000026600780c */ /* 0x000fda0003f45270 */
[----:B------:R-:W-:Y:S01]  /*20d0*/  @!P2 IMAD.MOV.U32 R103, RZ, RZ, 0x3 ;  /* 0x00000003ff67a424 */ /* 0x000fe200078e00ff */
[----:B------:R-:W-:Y:S01]  /*20e0*/  @P2 IADD3 R103, PT, PT, R102, 0x1, RZ ;  /* 0x0000000166672810 */ /* 0x000fe20007ffe0ff */
[----:B------:R-:W-:Y:S02]  /*20f0*/  @!P2 IMAD.MOV.U32 R73, RZ, RZ, R27 ;  /* 0x000000ffff49a224 */ /* 0x000fe400078e001b */
[----:B------:R-:W-:Y:S01]  /*2100*/  @P2 IMAD.MOV.U32 R73, RZ, RZ, R26 ;  /* 0x000000ffff492224 */ /* 0x000fe200078e001a */
[----:B------:R-:W-:Y:S06]  /*2110*/  BRA `(.L_x_369) ;  /* 0x0000000000e47947 */ /* 0x000fec0003800000 */
.L_x_370:
        /* <DEDUP_REMOVED lines=13> */
.L_x_372:
[----:B------:R-:W-:Y:S05]  /*21f0*/  BSYNC.RECONVERGENT B3 ;  /* 0x0000000000037941 */ /* 0x000fea0003800200 */
.L_x_371:
        /* <DEDUP_REMOVED lines=38> */
[----:B------:R-:W-:Y:S01]  /*2460*/  HFMA2 R103, -RZ, RZ, 0, 0 ;  /* 0x00000000ff677431 */ /* 0x000fe200000001ff */
[----:B------:R-:W-:Y:S02]  /*2470*/  MOV R0, R102 ;  /* 0x0000006600007202 */ /* 0x000fe40000000f00 */
[----:B------:R-:W-:Y:S01]  /*2480*/  LOP3.LUT R27, R76, UR31, R73, 0x96, !PT ;  /* 0x0000001f4c1b7c12 */ /* 0x000fe2000f8e9649 */
[----:B------:R-:W-:Y:S02]  /*2490*/  IMAD.MOV.U32 R73, RZ, RZ, R126 ;  /* 0x000000ffff497224 */ /* 0x000fe400078e007e */
[----:B------:R-:W-:-:S07]  /*24a0*/  IMAD.MOV.U32 R126, RZ, RZ, R72 ;  /* 0x000000ffff7e7224 */ /* 0x000fce00078e0048 */
.L_x_369:
[----:B------:R-:W-:Y:S05]  /*24b0*/  BSYNC.RECONVERGENT B2 ;  /* 0x0000000000027941 */ /* 0x000fea0003800200 */
.L_x_368:
[----:B------:R-:W-:Y:S01]  /*24c0*/  I2FP.F32.U32 R73, R73 ;  /* 0x0000004900497245 */ /* 0x000fe20000201000 */
[----:B------:R-:W-:Y:S01]  /*24d0*/  IMAD.U32 R77, R96, 0x10000, RZ ;  /* 0x00010000604d7824 */ /* 0x000fe200078e00ff */
[----:B------:R-:W-:Y:S01]  /*24e0*/  ISETP.NE.AND P3, PT, R103, 0x1, PT ;  /* 0x000000016700780c */ /* 0x000fe20003f65270 */
[----:B------:R-:W-:Y:S01]  /*24f0*/  IMAD.U32 R25, R25, 0x10000, RZ ;  /* 0x0001000019197824 */ /* 0x000fe200078e00ff */
[----:B------:R-:W-:Y:S01]  /*2500*/  BSSY.RECONVERGENT B2, `(.L_x_373) ;  /* 0x000004c000027945 */ /* 0x000fe20003800200 */
[----:B------:R-:W-:Y:S01]  /*2510*/  FFMA.FTZ R72, R73, R114, 1.1641532182693481445e-10 ;  /* 0x2f00000049487423 */ /* 0x000fe20000010072 */
[----:B------:R-:W-:Y:S01]  /*2520*/  FMUL.FTZ R76, R77, R124 ;  /* 0x0000007c4d4c7220 */ /* 0x000fe20000410000 */
[----:B------:R-:W-:-:S03]  /*2530*/  HFMA2 R77, -RZ, RZ, 0, 1.1920928955078125e-07 ;  /* 0x00000002ff4d7431 */ /* 0x000fc600000001ff */
        /* <DEDUP_REMOVED lines=15> */
.L_x_375:
        /* <DEDUP_REMOVED lines=13> */
.L_x_377:
[----:B------:R-:W-:Y:S05]  /*2700*/  BSYNC.RECONVERGENT B3 ;  /* 0x0000000000037941 */ /* 0x000fea0003800200 */
.L_x_376:
        /* <DEDUP_REMOVED lines=35> */
[----:B------:R-:W-:Y:S01]  /*2940*/  IMAD.MOV.U32 R77, RZ, RZ, RZ ;  /* 0x000000ffff4d7224 */ /* 0x000fe200078e00ff */
[----:B------:R-:W-:Y:S01]  /*2950*/  LOP3.LUT R72, R72, UR28, R27, 0x96, !PT ;  /* 0x0000001c48487c12 */ /* 0x000fe2000f8e961b */
[----:B------:R-:W-:-:S04]  /*2960*/  IMAD.WIDE.U32 R102, R102, -0x326172a9, RZ ;  /* 0xcd9e8d5766667825 */ /* 0x000fc800078e00ff */
[----:B------:R-:W-:Y:S01]  /*2970*/  IMAD.WIDE.U32 R72, R72, -0x2daee0ad, RZ ;  /* 0xd2511f5348487825 */ /* 0x000fe200078e00ff */
[----:B------:R-:W-:-:S03]  /*2980*/  LOP3.LUT R26, R26, UR30, R103, 0x96, !PT ;  /* 0x0000001e1a1a7c12 */ /* 0x000fc6000f8e9667 */
[----:B------:R-:W-:Y:S01]  /*2990*/  IMAD.MOV.U32 R0, RZ, RZ, R102 ;  /* 0x000000ffff007224 */ /* 0x000fe200078e0066 */
[----:B------:R-:W-:Y:S02]  /*29a0*/  LOP3.LUT R27, R76, UR31, R73, 0x96, !PT ;  /* 0x0000001f4c1b7c12 */ /* 0x000fe4000f8e9649 */
[----:B------:R-:W-:-:S07]  /*29b0*/  MOV R126, R72 ;  /* 0x00000048007e7202 */ /* 0x000fce0000000f00 */
.L_x_374:
[----:B------:R-:W-:Y:S05]  /*29c0*/  BSYNC.RECONVERGENT B2 ;  /* 0x0000000000027941 */ /* 0x000fea0003800200 */
.L_x_373:
[----:B------:R-:W-:Y:S01]  /*29d0*/  I2FP.F32.U32 R25, R25 ;  /* 0x0000001900197245 */ /* 0x000fe20000201000 */
[C---:B------:R-:W-:Y:S01]  /*29e0*/  IMAD.U32 R73, R74.reuse, 0x10000, RZ ;  /* 0x000100004a497824 */ /* 0x040fe200078e00ff */
[----:B------:R-:W-:Y:S01]  /*29f0*/  ISETP.NE.AND P4, PT, R77, 0x1, PT ;  /* 0x000000014d00780c */ /* 0x000fe20003f85270 */
[----:B------:R-:W-:Y:S01]  /*2a00*/  BSSY.RECONVERGENT B2, `(.L_x_378) ;  /* 0x000004f000027945 */ /* 0x000fe20003800200 */
[----:B------:R-:W-:Y:S01]  /*2a10*/  PRMT R74, R74, 0x7632, R74 ;  /* 0x000076324a4a7816 */ /* 0x000fe2000000004a */
[----:B------:R-:W-:Y:S01]  /*2a20*/  FFMA.FTZ R72, R25, R114, 1.1641532182693481445e-10 ;  /* 0x2f00000019487423 */ /* 0x000fe20000010072 */
[----:B------:R-:W-:Y:S01]  /*2a30*/  FMUL.FTZ R76, R73, R124 ;  /* 0x0000007c494c7220 */ /* 0x000fe20000410000 */
[C---:B------:R-:W-:Y:S02]  /*2a40*/  SHF.L.U32 R25, R78.reuse, 0x10, RZ ;  /* 0x000000104e197819 */ /* 0x040fe400000006ff */
[----:B------:R-:W-:Y:S01]  /*2a50*/  PRMT R78, R78, 0x7632, R78 ;  /* 0x000076324e4e7816 */ /* 0x000fe2000000004e */
[----:B------:R-:W-:Y:S01]  /*2a60*/  FMUL.FTZ R76, R76, R127 ;  /* 0x0000007f4c4c7220 */ /* 0x000fe20000410000 */
[----:B------:R-:W-:-:S04]  /*2a70*/  FSETP.GTU.FTZ.AND P3, PT, R72, R125, PT ;  /* 0x0000007d4800720b */ /* 0x000fc80003f7c000 */
[----:B------:R-:W-:Y:S02]  /*2a80*/  FSEL R76, R76, RZ, !P3 ;  /* 0x000000ff4c4c7208 */ /* 0x000fe40005800000 */
[----:B------:R-:W-:-:S03]  /*2a90*/  PLOP3.LUT P3, PT, P3, PT, PT, 0x8, 0x80 ;  /* 0x000000000080781c */ /* 0x000fc60001f6e170 */
[----:B------:R-:W-:Y:S01]  /*2aa0*/  FADD.FTZ R102, R76, R25 ;  /* 0x000000194c667221 */ /* 0x000fe20000010000 */
[----:B------:R-:W-:Y:S02]  /*2ab0*/  IMAD.MOV.U32 R76, RZ, RZ, 0x2 ;  /* 0x00000002ff4c7424 */ /* 0x000fe400078e00ff */
[----:B------:R-:W-:Y:S01]  /*2ac0*/  IMAD.MOV.U32 R25, RZ, RZ, R0 ;  /* 0x000000ffff197224 */ /* 0x000fe200078e0000 */
[----:B------:R-:W-:Y:S06]  /*2ad0*/  @!P4 BRA `(.L_x_379) ;  /* 0x000000040004c947 */ /* 0x000fec0003800000 */
        /* <DEDUP_REMOVED lines=8> */
.L_x_380:
        /* <DEDUP_REMOVED lines=8> */
[----:B------:R-:W-:Y:S02]  /*2be0*/  @!P4 VIADD R0, R2, 0x1 ;  /* 0x000000010200c836 */ /* 0x000fe40000000000 */
[----:B------:R-:W-:Y:S01]  /*2bf0*/  @!P4 IMAD.MOV.U32 R28, RZ, RZ, RZ ;  /* 0x000000ffff1cc224 */ /* 0x000fe200078e00ff */
[----:B------:R-:W-:-:S13]  /*2c00*/  ISETP.NE.AND P5, PT, R80, RZ, !P4 ;  /* 0x000000ff5000720c */ /* 0x000fda00067a5270 */
[----:B------:R-:W-:-:S05]  /*2c10*/  @P5 IMAD.MOV R0, RZ, RZ, R2 ;  /* 0x000000ffff005224 */ /* 0x000fca00078e0202 */
[----:B------:R-:W-:-:S07]  /*2c20*/  @!P4 MOV R2, R0 ;  /* 0x000000000002c202 */ /* 0x000fce0000000f00 */
.L_x_382:
[----:B------:R-:W-:Y:S05]  /*2c30*/  BSYNC.RECONVERGENT B3 ;  /* 0x0000000000037941 */ /* 0x000fea0003800200 */
.L_x_381:
        /* <DEDUP_REMOVED lines=43> */
.L_x_379:
[----:B------:R-:W-:Y:S05]  /*2ef0*/  BSYNC.RECONVERGENT B2 ;  /* 0x0000000000027941 */ /* 0x000fea0003800200 */
.L_x_378:
[----:B------:R-:W-:Y:S01]  /*2f00*/  I2FP.F32.U32 R25, R25 ;  /* 0x0000001900197245 */ /* 0x000fe20000201000 */
[----:B------:R-:W-:Y:S01]  /*2f10*/  IMAD.U32 R103, R78, 0x10000, RZ ;  /* 0x000100004e677824 */ /* 0x000fe200078e00ff */
[----:B------:R-:W-:Y:S01]  /*2f20*/  SHF.L.U32 R73, R74, 0x10, RZ ;  /* 0x000000104a497819 */ /* 0x000fe200000006ff */
[----:B------:R-:W-:Y:S01]  /*2f30*/  BSSY.RECONVERGENT B2, `(.L_x_383) ;  /* 0x000004d000027945 */ /* 0x000fe20003800200 */
[----:B------:R-:W-:Y:S01]  /*2f40*/  ISETP.NE.AND P5, PT, R76, 0x1, PT ;  /* 0x000000014c00780c */ /* 0x000fe20003fa5270 */
[----:B------:R-:W-:Y:S01]  /*2f50*/  FFMA.FTZ R72, R25, R114, 1.1641532182693481445e-10 ;  /* 0x2f00000019487423 */ /* 0x000fe20000010072 */
[----:B------:R-:W-:Y:S02]  /*2f60*/  IMAD.MOV.U32 R77, RZ, RZ, 0x2 ;  /* 0x00000002ff4d7424 */ /* 0x000fe400078e00ff */
[----:B------:R-:W-:Y:S01]  /*2f70*/  FMUL.FTZ R74, R73, R124 ;  /* 0x0000007c494a7220 */ /* 0x000fe20000410000 */
[----:B------:R-:W-:Y:S02]  /*2f80*/  MOV R25, R0 ;  /* 0x0000000000197202 */ /* 0x000fe40000000f00 */
[----:B------:R-:W-:Y:S01]  /*2f90*/  FSETP.GTU.FTZ.AND P4, PT, R72, R125, PT ;  /* 0x0000007d4800720b */ /* 0x000fe20003f9c000 */
[----:B------:R-:W-:-:S05]  /*2fa0*/  FMUL.FTZ R74, R74, R127 ;  /* 0x0000007f4a4a7220 */ /* 0x000fca0000410000 */
        /* <DEDUP_REMOVED lines=12> */
.L_x_385:
        /* <DEDUP_REMOVED lines=13> */
.L_x_387:
[----:B------:R-:W-:Y:S05]  /*3140*/  BSYNC.RECONVERGENT B3 ;  /* 0x0000000000037941 */ /* 0x000fea0003800200 */
.L_x_386:
        /* <DEDUP_REMOVED lines=36> */
[----:B------:R-:W-:Y:S01]  /*3390*/  LOP3.LUT R72, R72, UR28, R27, 0x96, !PT ;  /* 0x0000001c48487c12 */ /* 0x000fe2000f8e961b */
[----:B------:R-:W-:-:S04]  /*33a0*/  IMAD.WIDE.U32 R128, R128, -0x326172a9, RZ ;  /* 0xcd9e8d5780807825 */ /* 0x000fc800078e00ff */
[----:B------:R-:W-:Y:S01]  /*33b0*/  IMAD.WIDE.U32 R72, R72, -0x2daee0ad, RZ ;  /* 0xd2511f5348487825 */ /* 0x000fe200078e00ff */
[----:B------:R-:W-:Y:S02]  /*33c0*/  LOP3.LUT R26, R26, UR30, R129, 0x96, !PT ;  /* 0x0000001e1a1a7c12 */ /* 0x000fe4000f8e9681 */
[----:B------:R-:W-:Y:S01]  /*33d0*/  MOV R0, R128 ;  /* 0x0000008000007202 */ /* 0x000fe20000000f00 */
[----:B------:R-:W-:Y:S01]  /*33e0*/  IMAD.MOV.U32 R126, RZ, RZ, R72 ;  /* 0x000000ffff7e7224 */ /* 0x000fe200078e0048 */
[----:B------:R-:W-:-:S07]  /*33f0*/  LOP3.LUT R27, R76, UR31, R73, 0x96, !PT ;  /* 0x0000001f4c1b7c12 */ /* 0x000fce000f8e9649 */
.L_x_384:
[----:B------:R-:W-:Y:S05]  /*3400*/  BSYNC.RECONVERGENT B2 ;  /* 0x0000000000027941 */ /* 0x000fea0003800200 */
.L_x_383:
[----:B------:R-:W-:Y:S01]  /*3410*/  I2FP.F32.U32 R25, R25 ;  /* 0x0000001900197245 */ /* 0x000fe20000201000 */
[----:B------:R-:W-:Y:S01]  /*3420*/  IMAD.U32 R73, R75, 0x10000, RZ ;  /* 0x000100004b497824 */ /* 0x000fe200078e00ff */
[----:B------:R-:W-:Y:S01]  /*3430*/  ISETP.NE.AND P6, PT, R77, 0x1, PT ;  /* 0x000000014d00780c */ /* 0x000fe20003fc5270 */
[----:B------:R-:W-:Y:S01]  /*3440*/  IMAD.U32 R113, R79, 0x10000, RZ ;  /* 0x000100004f717824 */ /* 0x000fe200078e00ff */
[----:B------:R-:W-:Y:S01]  /*3450*/  BSSY.RECONVERGENT B2, `(.L_x_388) ;  /* 0x0000050000027945 */ /* 0x000fe20003800200 */
[----:B------:R-:W-:Y:S01]  /*3460*/  FFMA.FTZ R72, R25, R114, 1.1641532182693481445e-10 ;  /* 0x2f00000019487423 */ /* 0x000fe20000010072 */
[----:B------:R-:W-:Y:S01]  /*3470*/  FMUL.FTZ R74, R73, R124 ;  /* 0x0000007c494a7220 */ /* 0x000fe20000410000 */
[----:B------:R-:W-:Y:S01]  /*3480*/  PRMT R78, R75, 0x7632, R78 ;  /* 0x000076324b4e7816 */ /* 0x000fe2000000004e */
[----:B------:R-:W-:Y:S01]  /*3490*/  IMAD.MOV.U32 R73, RZ, RZ, R0 ;  /* 0x000000ffff497224 */ /* 0x000fe200078e0000 */
[----:B------:R-:W-:Y:S01]  /*34a0*/  PRMT R79, R79, 0x7632, R79 ;  /* 0x000076324f4f7816 */ /* 0x000fe2000000004f */
[----:B------:R-:W-:Y:S01]  /*34b0*/  FMUL.FTZ R74, R74, R127 ;  /* 0x0000007f4a4a7220 */ /* 0x000fe20000410000 */
[----:B------:R-:W-:-:S02]  /*34c0*/  FSETP.GTU.FTZ.AND P5, PT, R72, R125, PT ;  /* 0x0000007d4800720b */ /* 0x000fc40003fbc000 */
[----:B------:R-:W-:Y:S02]  /*34d0*/  MOV R25, 0x2 ;  /* 0x0000000200197802 */ /* 0x000fe40000000f00 */
        /* <DEDUP_REMOVED lines=12> */
.L_x_390:
[----:B------:R-:W-:Y:S01]  /*35a0*/  IADD3 R29, PT, PT, R29, 0x1, RZ ;  /* 0x000000011d1d7810 */ /* 0x000fe20007ffe0ff */
[----:B------:R-:W-:Y:S03]  /*35b0*/  BSSY.RECONVERGENT B3, `(.L_x_391) ;  /* 0x000000e000037945 */ /* 0x000fe60003800200 */
[C---:B------:R-:W-:Y:S01]  /*35c0*/  ISETP.NE.AND P6, PT, R29.reuse, RZ, PT ;  /* 0x000000ff1d00720c */ /* 0x040fe20003fc5270 */
[----:B------:R-:W-:-:S12]  /*35d0*/  IMAD.WIDE.U32 R74, R29, -0x2daee0ad, RZ ;  /* 0xd2511f531d4a7825 */ /* 0x000fd800078e00ff */
[----:B------:R-:W-:Y:S05]  /*35e0*/  @P6 BRA `(.L_x_392) ;  /* 0x0000000000286947 */ /* 0x000fea0003800000 */
[----:B------:R-:W-:Y:S01]  /*35f0*/  VIADD R28, R28, 0x1 ;  /* 0x000000011c1c7836 */ /* 0x000fe20000000000 */
[----:B------:R-:W-:-:S04]  /*3600*/  P2R R0, PR, RZ, 0x1 ;  /* 0x00000001ff007803 */ /* 0x000fc80000000000 */
[----:B------:R-:W-:-:S13]  /*3610*/  ISETP.NE.AND P6, PT, R28, RZ, PT ;  /* 0x000000ff1c00720c */ /* 0x000fda0003fc5270 */
[----:B------:R-:W-:Y:S01]  /*3620*/  @!P6 VIADD R80, R80, 0x1 ;  /* 0x000000015050e836 */ /* 0x000fe20000000000 */
[----:B------:R-:W-:Y:S01]  /*3630*/  @!P6 IADD3 R25, PT, PT, R2, 0x1, RZ ;  /* 0x000000010219e810 */ /* 0x000fe20007ffe0ff */
[----:B------:R-:W-:-:S03]  /*3640*/  @!P6 IMAD.MOV.U32 R28, RZ, RZ, RZ ;  /* 0x000000ffff1ce224 */ /* 0x000fc600078e00ff */
[----:B------:R-:W-:-:S13]  /*3650*/  ISETP.NE.AND P0, PT, R80, RZ, !P6 ;  /* 0x000000ff5000720c */ /* 0x000fda0007705270 */
[----:B------:R-:W-:Y:S01]  /*3660*/  @P0 IMAD.MOV R25, RZ, RZ, R2 ;  /* 0x000000ffff190224 */ /* 0x000fe200078e0202 */
[----:B------:R-:W-:-:S04]  /*3670*/  ISETP.NE.AND P0, PT, R0, RZ, PT ;  /* 0x000000ff0000720c */ /* 0x000fc80003f05270 */
[----:B------:R-:W-:-:S09]  /*3680*/  @!P6 MOV R2, R25 ;  /* 0x000000190002e202 */ /* 0x000fd20000000f00 */
.L_x_392:
[----:B------:R-:W-:Y:S05]  /*3690*/  BSYNC.RECONVERGENT B3 ;  /* 0x0000000000037941 */ /* 0x000fea0003800200 */
.L_x_391:
[----:B------:R-:W-:Y:S01]  /*36a0*/  IMAD.WIDE.U32 R26, R80, -0x326172a9, RZ ;  /* 0xcd9e8d57501a7825 */ /* 0x000fe200078e00ff */
[----:B------:R-:W-:-:S03]  /*36b0*/  LOP3.LUT R72, R2, UR7, R75, 0x96, !PT ;  /* 0x0000000702487c12 */ /* 0x000fc6000f8e964b */
[----:B------:R-:W-:Y:S01]  /*36c0*/  IMAD.MOV.U32 R25, RZ, RZ, RZ ;  /* 0x000000ffff197224 */ /* 0x000fe200078e00ff */
        /* <DEDUP_REMOVED lines=38> */
[----:B------:R-:W-:Y:S01]  /*3930*/  IMAD.MOV.U32 R73, RZ, RZ, R126 ;  /* 0x000000ffff497224 */ /* 0x000fe200078e007e */
[----:B------:R-:W-:-:S07]  /*3940*/  MOV R126, R72 ;  /* 0x00000048007e7202 */ /* 0x000fce0000000f00 */
.L_x_389:
[----:B------:R-:W-:Y:S05]  /*3950*/  BSYNC.RECONVERGENT B2 ;  /* 0x0000000000027941 */ /* 0x000fea0003800200 */
.L_x_388:
[----:B------:R-:W-:Y:S01]  /*3960*/  I2FP.F32.U32 R73, R73 ;  /* 0x0000004900497245 */ /* 0x000fe20000201000 */
[----:B------:R-:W-:Y:S01]  /*3970*/  IMAD.U32 R75, R78, 0x10000, RZ ;  /* 0x000100004e4b7824 */ /* 0x000fe200078e00ff */
[----:B------:R-:W-:Y:S02]  /*3980*/  SHF.L.U32 R79, R79, 0x10, RZ ;  /* 0x000000104f4f7819 */ /* 0x000fe400000006ff */
[----:B------:R-:W-:Y:S01]  /*3990*/  F2FP.BF16.F32.PACK_AB R74, R103, R102 ;  /* 0x00000066674a723e */ /* 0x000fe200000010ff */
[----:B------:R-:W-:Y:S01]  /*39a0*/  FFMA.FTZ R114, R73, R114, 1.1641532182693481445e-10 ;  /* 0x2f00000049727423 */ /* 0x000fe20000010072 */
[----:B------:R-:W-:Y:S01]  /*39b0*/  FMUL.FTZ R72, R75, R124 ;  /* 0x0000007c4b487220 */ /* 0x000fe20000410000 */
[----:B------:R-:W-:-:S03]  /*39c0*/  F2FP.BF16.F32.PACK_AB R73, R96, R97 ;  /* 0x000000616049723e */ /* 0x000fc600000010ff */
[----:B------:R-:W-:Y:S01]  /*39d0*/  FMUL.FTZ R72, R72, R127 ;  /* 0x0000007f48487220 */ /* 0x000fe20000410000 */
[----:B------:R-:W-:-:S04]  /*39e0*/  FSETP.GTU.FTZ.AND P6, PT, R114, R125, PT ;  /* 0x0000007d7200720b */ /* 0x000fc80003fdc000 */
[----:B------:R-:W-:Y:S02]  /*39f0*/  FSEL R72, R72, RZ, !P6 ;  /* 0x000000ff48487208 */ /* 0x000fe40007000000 */
[----:B------:R-:W-:-:S03]  /*3a00*/  PLOP3.LUT P6, PT, P6, PT, PT, 0x8, 0x80 ;  /* 0x000000000080781c */ /* 0x000fc600037ce170 */
[----:B------:R-:W-:Y:S01]  /*3a10*/  FADD.FTZ R114, R72, R79 ;  /* 0x0000004f48727221 */ /* 0x000fe20000010000 */
[----:B------:R-:W-:-:S04]  /*3a20*/  F2FP.BF16.F32.PACK_AB R72, R82, R83 ;  /* 0x000000535248723e */ /* 0x000fc800000010ff */
[----:B------:R-:W-:Y:S01]  /*3a30*/  F2FP.BF16.F32.PACK_AB R75, R114, R113 ;  /* 0x00000071724b723e */ /* 0x000fe200000010ff */
[----:B------:R-:W-:Y:S06]  /*3a40*/  BRA `(.L_x_393) ;  /* 0x0000002800207947 */ /* 0x000fec0003800000 */
.L_x_353:
[----:B------:R-:W-:Y:S01]  /*3a50*/  ISETP.NE.AND P0, PT, R25, 0x1, PT ;  /* 0x000000011900780c */ /* 0x000fe20003f05270 */
[----:B------:R-:W-:Y:S01]  /*3a60*/  BSSY.RECONVERGENT B2, `(.L_x_394) ;  /* 0x0000047000027945 */ /* 0x000fe20003800200 */
[----:B------:R-:W-:Y:S01]  /*3a70*/  IMAD.MOV.U32 R82, RZ, RZ, 0x2 ;  /* 0x00000002ff527424 */ /* 0x000fe200078e00ff */
[----:B------:R-:W-:Y:S01]  /*3a80*/  MOV R126, R123 ;  /* 0x0000007b007e7202 */ /* 0x000fe20000000f00 */
[----:B------:R-:W-:-:S09]  /*3a90*/  IMAD.MOV.U32 R76, RZ, RZ, R0 ;  /* 0x000000ffff4c7224 */ /* 0x000fd200078e0000 */
[----:B------:R-:W-:Y:S05]  /*3aa0*/  @!P0 BRA `(.L_x_395) ;  /* 0x0000000400088947 */ /* 0x000fea0003800000 */
[----:B------:R-:W-:-:S13]  /*3ab0*/  ISETP.NE.AND P0, PT, R25, 0x3, PT ;  /* 0x000000031900780c */ /* 0x000fda0003f05270 */
[----:B------:R-:W-:Y:S05]  /*3ac0*/  @!P0 BRA `(.L_x_396) ;  /* 0x0000000000208947 */ /* 0x000fea0003800000 */
[----:B------:R-:W-:-:S13]  /*3ad0*/  ISETP.NE.AND P0, PT, R25, 0x2, PT ;  /* 0x000000021900780c */ /* 0x000fda0003f05270 */
[----:B------:R-:W-:Y:S01]  /*3ae0*/  @!P0 IMAD.MOV.U32 R82, RZ, RZ, 0x3 ;  /* 0x00000003ff528424 */ /* 0x000fe200078e00ff */
[----:B------:R-:W-:Y:S01]  /*3af0*/  @!P0 MOV R76, R27 ;  /* 0x0000001b004c8202 */ /* 0x000fe20000000f00 */
[--C-:B------:R-:W-:Y:S01]  /*3b00*/  @!P0 IMAD.MOV.U32 R126, RZ, RZ, R123.reuse ;  /* 0x000000ffff7e8224 */ /* 0x100fe200078e007b */
[----:B------:R-:W-:Y:S01]  /*3b10*/  @P0 MOV R76, R26 ;  /* 0x0000001a004c0202 */ /* 0x000fe20000000f00 */
[----:B------:R-:W-:Y:S02]  /*3b20*/  @P0 VIADD R82, R25, 0x1 ;  /* 0x0000000119520836 */ /* 0x000fe40000000000 */
[----:B------:R-:W-:Y:S01]  /*3b30*/  @P0 IMAD.MOV.U32 R126, RZ, RZ, R123 ;  /* 0x000000ffff7e0224 */ /* 0x000fe200078e007b */
[----:B------:R-:W-:Y:S06]  /*3b40*/  BRA `(.L_x_395) ;  /* 0x0000000000e07947 */ /* 0x000fec0003800000 */
.L_x_396:
        /* <DEDUP_REMOVED lines=13> */
.L_x_398:
[----:B------:R-:W-:Y:S05]  /*3c20*/  BSYNC.RECONVERGENT B3 ;  /* 0x0000000000037941 */ /* 0x000fea0003800200 */
.L_x_397:
        /* <DEDUP_REMOVED lines=42> */
.L_x_395:
[----:B------:R-:W-:Y:S05]  /*3ed0*/  BSYNC.RECONVERGENT B2 ;  /* 0x0000000000027941 */ /* 0x000fea0003800200 */
.L_x_394:
[----:B------:R-:W0:Y:S01]  /*3ee0*/  LDC R114, c[0x0][0x404] ;  /* 0x00010100ff727b82 */ /* 0x000e220000000800 */
[----:B------:R-:W-:Y:S01]  /*3ef0*/  I2FP.F32.U32 R25, R76 ;  /* 0x0000004c00197245 */ /* 0x000fe20000201000 */
[----:B------:R-:W-:Y:S01]  /*3f00*/  IMAD.MOV.U32 R78, RZ, RZ, 0x2f800000 ;  /* 0x2f800000ff4e7424 */ /* 0x000fe200078e00ff */
[----:B-----5:R-:W-:Y:S01]  /*3f10*/  SHF.L.U32 R77, R72, 0x10, RZ ;  /* 0x00000010484d7819 */ /* 0x020fe200000006ff */
[----:B------:R-:W-:Y:S01]  /*3f20*/  BSSY.RECONVERGENT B2, `(.L_x_399) ;  /* 0x000004f000027945 */ /* 0x000fe20003800200 */
[----:B------:R-:W-:Y:S01]  /*3f30*/  ISETP.NE.AND P1, PT, R82, 0x1, PT ;  /* 0x000000015200780c */ /* 0x000fe20003f25270 */
[----:B------:R-:W-:Y:S01]  /*3f40*/  FFMA.FTZ R25, R25, R78, 1.1641532182693481445e-10 ;  /* 0x2f00000019197423 */ /* 0x000fe2000001004e */
[----:B------:R-:W-:Y:S01]  /*3f50*/  PRMT R72, R72, 0x7632, R72 ;  /* 0x0000763248487816 */ /* 0x000fe20000000048 */
[----:B------:R-:W1:Y:S01]  /*3f60*/  LDC R79, c[0x0][0x408] ;  /* 0x00010200ff4f7b82 */ /* 0x000e620000000800 */
[----:B------:R-:W-:Y:S02]  /*3f70*/  FMUL.FTZ R76, R77, R124 ;  /* 0x0000007c4d4c7220 */ /* 0x000fe40000410000 */
[----:B0-----:R-:W-:Y:S01]  /*3f80*/  FSETP.GTU.FTZ.AND P0, PT, R25, R114, PT ;  /* 0x000000721900720b */ /* 0x001fe20003f1c000 */
[----:B------:R-:W-:-:S03]  /*3f90*/  IMAD.MOV.U32 R25, RZ, RZ, R0 ;  /* 0x000000ffff197224 */ /* 0x000fc600078e0000 */
[----:B------:R-:W-:Y:S01]  /*3fa0*/  PLOP3.LUT P2, PT, P0, PT, PT, 0x8, 0x80 ;  /* 0x000000000080781c */ /* 0x000fe2000074e170 */
[----:B-1----:R-:W-:-:S03]  /*3fb0*/  FMUL.FTZ R76, R76, R79 ;  /* 0x0000004f4c4c7220 */ /* 0x002fc60000410000 */
[----:B------:R-:W-:Y:S02]  /*3fc0*/  P2R R123, PR, RZ, 0x4 ;  /* 0x00000004ff7b7803 */ /* 0x000fe40000000000 */
[----:B------:R-:W-:Y:S01]  /*3fd0*/  FSEL R83, R76, RZ, !P0 ;  /* 0x000000ff4c537208 */ /* 0x000fe20004000000 */
[----:B------:R-:W-:Y:S01]  /*3fe0*/  IMAD.MOV.U32 R76, RZ, RZ, 0x2 ;  /* 0x00000002ff4c7424 */ /* 0x000fe200078e00ff */
        /* <DEDUP_REMOVED lines=9> */
.L_x_401:
        /* <DEDUP_REMOVED lines=13> */
.L_x_403:
[----:B------:R-:W-:Y:S05]  /*4150*/  BSYNC.RECONVERGENT B3 ;  /* 0x0000000000037941 */ /* 0x000fea0003800200 */
.L_x_402:
        /* <DEDUP_REMOVED lines=43> */
.L_x_400:
[----:B------:R-:W-:Y:S05]  /*4410*/  BSYNC.RECONVERGENT B2 ;  /* 0x0000000000027941 */ /* 0x000fea0003800200 */
.L_x_399:
[----:B------:R-:W-:Y:S01]  /*4420*/  ISETP.NE.AND P2, PT, R76, 0x1, PT ;  /* 0x000000014c00780c */ /* 0x000fe20003f45270 */
[----:B------:R-:W-:Y:S01]  /*4430*/  BSSY.RECONVERGENT B2, `(.L_x_404) ;  /* 0x000004d000027945 */ /* 0x000fe20003800200 */
[----:B------:R-:W-:Y:S01]  /*4440*/  I2FP.F32.U32 R25, R25 ;  /* 0x0000001900197245 */ /* 0x000fe20000201000 */
[----:B------:R-:W-:Y:S01]  /*4450*/  IMAD.MOV.U32 R96, RZ, RZ, 0x2 ;  /* 0x00000002ff607424 */ /* 0x000fe200078e00ff */
[----:B------:R-:W-:-:S03]  /*4460*/  SHF.L.U32 R77, R72, 0x10, RZ ;  /* 0x00000010484d7819 */ /* 0x000fc600000006ff */
[----:B------:R-:W-:Y:S02]  /*4470*/  FFMA.FTZ R25, R25, R78, 1.1641532182693481445e-10 ;  /* 0x2f00000019197423 */ /* 0x000fe4000001004e */
[----:B------:R-:W-:-:S03]  /*4480*/  FMUL.FTZ R72, R77, R124 ;  /* 0x0000007c4d487220 */ /* 0x000fc60000410000 */
[----:B------:R-:W-:Y:S01]  /*4490*/  FSETP.GTU.FTZ.AND P1, PT, R25, R114, PT ;  /* 0x000000721900720b */ /* 0x000fe20003f3c000 */
[----:B------:R-:W-:Y:S01]  /*44a0*/  FMUL.FTZ R72, R72, R79 ;  /* 0x0000004f48487220 */ /* 0x000fe20000410000 */
[----:B------:R-:W-:Y:S02]  /*44b0*/  IMAD.MOV.U32 R25, RZ, RZ, R0 ;  /* 0x000000ffff197224 */ /* 0x000fe400078e0000 */
[----:B------:R-:W-:Y:S02]  /*44c0*/  PLOP3.LUT P0, PT, P1, PT, PT, 0x8, 0x80 ;  /* 0x000000000080781c */ /* 0x000fe40000f0e170 */
[----:B------:R-:W-:Y:S01]  /*44d0*/  FSEL R82, R72, RZ, !P1 ;  /* 0x000000ff48527208 */ /* 0x000fe20004800000 */
[----:B------:R-:W-:Y:S10]  /*44e0*/  @!P2 BRA `(.L_x_405) ;  /* 0x000000040004a947 */ /* 0x000ff40003800000 */
        /* <DEDUP_REMOVED lines=8> */
.L_x_406:
        /* <DEDUP_REMOVED lines=13> */
.L_x_408:
[----:B------:R-:W-:Y:S05]  /*4640*/  BSYNC.RECONVERGENT B3 ;  /* 0x0000000000037941 */ /* 0x000fea0003800200 */
.L_x_407:
        /* <DEDUP_REMOVED lines=43> */
.L_x_405:
[----:B------:R-:W-:Y:S05]  /*4900*/  BSYNC.RECONVERGENT B2 ;  /* 0x0000000000027941 */ /* 0x000fea0003800200 */
.L_x_404:
        /* <DEDUP_REMOVED lines=9> */
[----:B------:R-:W-:Y:S01]  /*49a0*/  PRMT R25, R73, 0x7632, R25 ;  /* 0x0000763249197816 */ /* 0x000fe20000000019 */
[----:B------:R-:W-:Y:S01]  /*49b0*/  IMAD.MOV.U32 R73, RZ, RZ, R0 ;  /* 0x000000ffff497224 */ /* 0x000fe200078e0000 */
        /* <DEDUP_REMOVED lines=11> */
.L_x_411:
        /* <DEDUP_REMOVED lines=13> */
.L_x_413:
[----:B------:R-:W-:Y:S05]  /*4b40*/  BSYNC.RECONVERGENT B3 ;  /* 0x0000000000037941 */ /* 0x000fea0003800200 */
.L_x_412:
        /* <DEDUP_REMOVED lines=40> */
[----:B------:R-:W-:Y:S01]  /*4dd0*/  IMAD.MOV.U32 R76, RZ, RZ, RZ ;  /* 0x000000ffff4c7224 */ /* 0x000fe200078e00ff */
[----:B------:R-:W-:Y:S01]  /*4de0*/  MOV R73, R126 ;  /* 0x0000007e00497202 */ /* 0x000fe20000000f00 */
[----:B------:R-:W-:-:S07]  /*4df0*/  IMAD.MOV.U32 R126, RZ, RZ, R72 ;  /* 0x000000ffff7e7224 */ /* 0x000fce00078e0048 */
.L_x_410:
[----:B------:R-:W-:Y:S05]  /*4e00*/  BSYNC.RECONVERGENT B2 ;  /* 0x0000000000027941 */ /* 0x000fea0003800200 */
.L_x_409:
[----:B------:R-:W-:Y:S01]  /*4e10*/  ISETP.NE.AND P4, PT, R76, 0x1, PT ;  /* 0x000000014c00780c */ /* 0x000fe20003f85270 */
[----:B------:R-:W-:Y:S01]  /*4e20*/  BSSY.RECONVERGENT B2, `(.L_x_414) ;  /* 0x000004d000027945 */ /* 0x000fe20003800200 */
[----:B------:R-:W-:Y:S01]  /*4e30*/  I2FP.F32.U32 R73, R73 ;  /* 0x0000004900497245 */ /* 0x000fe20000201000 */
[----:B------:R-:W-:Y:S01]  /*4e40*/  IMAD.MOV.U32 R77, RZ, RZ, 0x2 ;  /* 0x00000002ff4d7424 */ /* 0x000fe200078e00ff */
[----:B------:R-:W-:-:S03]  /*4e50*/  SHF.L.U32 R25, R25, 0x10, RZ ;  /* 0x0000001019197819 */ /* 0x000fc600000006ff */
[----:B------:R-:W-:Y:S02]  /*4e60*/  FFMA.FTZ R73, R73, R78, 1.1641532182693481445e-10 ;  /* 0x2f00000049497423 */ /* 0x000fe4000001004e */
[----:B------:R-:W-:Y:S01]  /*4e70*/  FMUL.FTZ R72, R25, R124 ;  /* 0x0000007c19487220 */ /* 0x000fe20000410000 */
[----:B------:R-:W-:Y:S02]  /*4e80*/  IMAD.MOV.U32 R25, RZ, RZ, R0 ;  /* 0x000000ffff197224 */ /* 0x000fe400078e0000 */
[----:B------:R-:W-:Y:S01]  /*4e90*/  FSETP.GTU.FTZ.AND P3, PT, R73, R114, PT ;  /* 0x000000724900720b */ /* 0x000fe20003f7c000 */
[----:B------:R-:W-:-:S03]  /*4ea0*/  FMUL.FTZ R72, R72, R79 ;  /* 0x0000004f48487220 */ /* 0x000fc60000410000 */
        /* <DEDUP_REMOVED lines=11> */
.L_x_416:
        /* <DEDUP_REMOVED lines=13> */
.L_x_418:
[----:B------:R-:W-:Y:S05]  /*5030*/  BSYNC.RECONVERGENT B3 ;  /* 0x0000000000037941 */ /* 0x000fea0003800200 */
.L_x_417:
        /* <DEDUP_REMOVED lines=41> */
[----:B------:R-:W-:Y:S01]  /*52d0*/  LOP3.LUT R27, R76, UR31, R73, 0x96, !PT ;  /* 0x0000001f4c1b7c12 */ /* 0x000fe2000f8e9649 */
[----:B------:R-:W-:-:S07]  /*52e0*/  IMAD.MOV.U32 R126, RZ, RZ, R72 ;  /* 0x000000ffff7e7224 */ /* 0x000fce00078e0048 */
.L_x_415:
[----:B------:R-:W-:Y:S05]  /*52f0*/  BSYNC.RECONVERGENT B2 ;  /* 0x0000000000027941 */ /* 0x000fea0003800200 */
.L_x_414:
[----:B------:R-:W-:Y:S01]  /*5300*/  I2FP.F32.U32 R25, R25 ;  /* 0x0000001900197245 */ /* 0x000fe20000201000 */
[----:B------:R-:W-:Y:S01]  /*5310*/  BSSY.RECONVERGENT B2, `(.L_x_419) ;  /* 0x000004e000027945 */ /* 0x000fe20003800200 */
[C---:B------:R-:W-:Y:S01]  /*5320*/  SHF.L.U32 R73, R74.reuse, 0x10, RZ ;  /* 0x000000104a497819 */ /* 0x040fe200000006ff */
[----:B------:R-:W-:Y:S01]  /*5330*/  IMAD.MOV.U32 R76, RZ, RZ, 0x2 ;  /* 0x00000002ff4c7424 */ /* 0x000fe200078e00ff */
[----:B------:R-:W-:Y:S01]  /*5340*/  ISETP.NE.AND P4, PT, R77, 0x1, PT ;  /* 0x000000014d00780c */ /* 0x000fe20003f85270 */
[----:B------:R-:W-:Y:S01]  /*5350*/  FFMA.FTZ R25, R25, R78, 1.1641532182693481445e-10 ;  /* 0x2f00000019197423 */ /* 0x000fe2000001004e */
[----:B------:R-:W-:Y:S01]  /*5360*/  PRMT R74, R74, 0x7632, R74 ;  /* 0x000076324a4a7816 */ /* 0x000fe2000000004a */
[----:B------:R-:W-:-:S03]  /*5370*/  FMUL.FTZ R72, R73, R124 ;  /* 0x0000007c49487220 */ /* 0x000fc60000410000 */
[----:B------:R-:W-:Y:S01]  /*5380*/  FSETP.GTU.FTZ.AND P3, PT, R25, R114, PT ;  /* 0x000000721900720b */ /* 0x000fe20003f7c000 */
[----:B------:R-:W-:Y:S01]  /*5390*/  FMUL.FTZ R72, R72, R79 ;  /* 0x0000004f48487220 */ /* 0x000fe20000410000 */
[----:B------:R-:W-:-:S04]  /*53a0*/  IMAD.MOV.U32 R25, RZ, RZ, R0 ;  /* 0x000000ffff197224 */ /* 0x000fc800078e0000 */
[----:B------:R-:W-:Y:S02]  /*53b0*/  FSEL R102, R72, RZ, !P3 ;  /* 0x000000ff48667208 */ /* 0x000fe40005800000 */
[----:B------:R-:W-:Y:S01]  /*53c0*/  PLOP3.LUT P3, PT, P3, PT, PT, 0x8, 0x80 ;  /* 0x000000000080781c */ /* 0x000fe20001f6e170 */
[----:B------:R-:W-:-:S12]  /*53d0*/  @!P4 BRA `(.L_x_420) ;  /* 0x000000040004c947 */ /* 0x000fd80003800000 */
        /* <DEDUP_REMOVED lines=8> */
.L_x_421:
        /* <DEDUP_REMOVED lines=13> */
.L_x_423:
[----:B------:R-:W-:Y:S05]  /*5530*/  BSYNC.RECONVERGENT B3 ;  /* 0x0000000000037941 */ /* 0x000fea0003800200 */
.L_x_422:
        /* <DEDUP_REMOVED lines=43> */
.L_x_420:
[----:B------:R-:W-:Y:S05]  /*57f0*/  BSYNC.RECONVERGENT B2 ;  /* 0x0000000000027941 */ /* 0x000fea0003800200 */
.L_x_419:
[----:B------:R-:W-:Y:S01]  /*5800*/  I2FP.F32.U32 R25, R25 ;  /* 0x0000001900197245 */ /* 0x000fe20000201000 */
[----:B------:R-:W-:Y:S01]  /*5810*/  BSSY.RECONVERGENT B2, `(.L_x_424) ;  /* 0x000004d000027945 */ /* 0x000fe20003800200 */
[----:B------:R-:W-:Y:S01]  /*5820*/  SHF.L.U32 R73, R74, 0x10, RZ ;  /* 0x000000104a497819 */ /* 0x000fe200000006ff */
[----:B------:R-:W-:Y:S01]  /*5830*/  IMAD.MOV.U32 R74, RZ, RZ, 0x2 ;  /* 0x00000002ff4a7424 */ /* 0x000fe200078e00ff */
[----:B------:R-:W-:Y:S01]  /*5840*/  ISETP.NE.AND P5, PT, R76, 0x1, PT ;  /* 0x000000014c00780c */ /* 0x000fe20003fa5270 */
[----:B------:R-:W-:Y:S02]  /*5850*/  FFMA.FTZ R25, R25, R78, 1.1641532182693481445e-10 ;  /* 0x2f00000019197423 */ /* 0x000fe4000001004e */
        /* <DEDUP_REMOVED lines=15> */
.L_x_426:
        /* <DEDUP_REMOVED lines=13> */
.L_x_428:
[----:B------:R-:W-:Y:S05]  /*5a20*/  BSYNC.RECONVERGENT B3 ;  /* 0x0000000000037941 */ /* 0x000fea0003800200 */
.L_x_427:
[----:B------:R-:W-:Y:S01]  /*5a30*/  IMAD.WIDE.U32 R26, R80, -0x326172a9, RZ ;  /* 0xcd9e8d57501a7825 */ /* 0x000fe200078e00ff */
[----:B------:R-:W-:Y:S02]  /*5a40*/  LOP3.LUT R72, R2, UR7, R77, 0x96, !PT ;  /* 0x0000000702487c12 */ /* 0x000fe4000f8e964d */
[----:B------:R-:W-:Y:S01]  /*5a50*/  MOV R25, R126 ;  /* 0x0000007e00197202 */ /* 0x000fe20000000f00 */
        /* <DEDUP_REMOVED lines=39> */
[----:B------:R-:W-:-:S07]  /*5cd0*/  IMAD.MOV.U32 R126, RZ, RZ, R72 ;  /* 0x000000ffff7e7224 */ /* 0x000fce00078e0048 */
.L_x_425:
[----:B------:R-:W-:Y:S05]  /*5ce0*/  BSYNC.RECONVERGENT B2 ;  /* 0x0000000000027941 */ /* 0x000fea0003800200 */
.L_x_424:
[----:B------:R-:W-:Y:S01]  /*5cf0*/  I2FP.F32.U32 R25, R25 ;  /* 0x0000001900197245 */ /* 0x000fe20000201000 */
[----:B------:R-:W-:Y:S01]  /*5d00*/  BSSY.RECONVERGENT B2, `(.L_x_429) ;  /* 0x0000050000027945 */ /* 0x000fe20003800200 */
[----:B------:R-:W-:Y:S02]  /*5d10*/  SHF.L.U32 R73, R75, 0x10, RZ ;  /* 0x000000104b497819 */ /* 0x000fe400000006ff */
[----:B------:R-:W-:Y:S01]  /*5d20*/  ISETP.NE.AND P6, PT, R74, 0x1, PT ;  /* 0x000000014a00780c */ /* 0x000fe20003fc5270 */
[----:B------:R-:W-:Y:S01]  /*5d30*/  FFMA.FTZ R25, R25, R78, 1.1641532182693481445e-10 ;  /* 0x2f00000019197423 */ /* 0x000fe2000001004e */
[----:B------:R-:W-:Y:S01]  /*5d40*/  PRMT R125, R75, 0x7632, R125 ;  /* 0x000076324b7d7816 */ /* 0x000fe2000000007d */
[----:B------:R-:W-:Y:S01]  /*5d50*/  FMUL.FTZ R72, R73, R124 ;  /* 0x0000007c49487220 */ /* 0x000fe20000410000 */
[----:B------:R-:W-:Y:S02]  /*5d60*/  IMAD.MOV.U32 R73, RZ, RZ, R0 ;  /* 0x000000ffff497224 */ /* 0x000fe400078e0000 */
[----:B------:R-:W-:Y:S01]  /*5d70*/  FSETP.GTU.FTZ.AND P5, PT, R25, R114, PT ;  /* 0x000000721900720b */ /* 0x000fe20003fbc000 */
[----:B------:R-:W-:Y:S01]  /*5d80*/  FMUL.FTZ R72, R72, R79 ;  /* 0x0000004f48487220 */ /* 0x000fe20000410000 */
[----:B------:R-:W-:-:S04]  /*5d90*/  IMAD.MOV.U32 R25, RZ, RZ, 0x2 ;  /* 0x00000002ff197424 */ /* 0x000fc800078e00ff */
        /* <DEDUP_REMOVED lines=11> */
.L_x_431:
[----:B------:R-:W-:Y:S01]  /*5e50*/  VIADD R29, R29, 0x1 ;  /* 0x000000011d1d7836 */ /* 0x000fe20000000000 */
[----:B------:R-:W-:Y:S03]  /*5e60*/  BSSY.RECONVERGENT B3, `(.L_x_432) ;  /* 0x000000e000037945 */ /* 0x000fe60003800200 */
[C---:B------:R-:W-:Y:S01]  /*5e70*/  IMAD.WIDE.U32 R74, R29.reuse, -0x2daee0ad, RZ ;  /* 0xd2511f531d4a7825 */ /* 0x040fe200078e00ff */
[----:B------:R-:W-:-:S13]  /*5e80*/  ISETP.NE.AND P6, PT, R29, RZ, PT ;  /* 0x000000ff1d00720c */ /* 0x000fda0003fc5270 */
[----:B------:R-:W-:Y:S05]  /*5e90*/  @P6 BRA `(.L_x_433) ;  /* 0x0000000000286947 */ /* 0x000fea0003800000 */
[----:B------:R-:W-:Y:S01]  /*5ea0*/  VIADD R28, R28, 0x1 ;  /* 0x000000011c1c7836 */ /* 0x000fe20000000000 */
[----:B------:R-:W-:-:S04]  /*5eb0*/  P2R R0, PR, RZ, 0x1 ;  /* 0x00000001ff007803 */ /* 0x000fc80000000000 */
[----:B------:R-:W-:-:S13]  /*5ec0*/  ISETP.NE.AND P6, PT, R28, RZ, PT ;  /* 0x000000ff1c00720c */ /* 0x000fda0003fc5270 */
[----:B------:R-:W-:Y:S01]  /*5ed0*/  @!P6 IADD3 R80, PT, PT, R80, 0x1, RZ ;  /* 0x000000015050e810 */ /* 0x000fe20007ffe0ff */
[----:B------:R-:W-:Y:S01]  /*5ee0*/  @!P6 VIADD R25, R2, 0x1 ;  /* 0x000000010219e836 */ /* 0x000fe20000000000 */
[----:B------:R-:W-:Y:S02]  /*5ef0*/  @!P6 MOV R28, RZ ;  /* 0x000000ff001ce202 */ /* 0x000fe40000000f00 */
[----:B------:R-:W-:-:S13]  /*5f00*/  ISETP.NE.AND P0, PT, R80, RZ, !P6 ;  /* 0x000000ff5000720c */ /* 0x000fda0007705270 */
[----:B------:R-:W-:Y:S01]  /*5f10*/  @P0 IMAD.MOV R25, RZ, RZ, R2 ;  /* 0x000000ffff190224 */ /* 0x000fe200078e0202 */
[----:B------:R-:W-:-:S03]  /*5f20*/  ISETP.NE.AND P0, PT, R0, RZ, PT ;  /* 0x000000ff0000720c */ /* 0x000fc60003f05270 */
[----:B------:R-:W-:-:S10]  /*5f30*/  @!P6 IMAD.MOV.U32 R2, RZ, RZ, R25 ;  /* 0x000000ffff02e224 */ /* 0x000fd400078e0019 */
.L_x_433:
[----:B------:R-:W-:Y:S05]  /*5f40*/  BSYNC.RECONVERGENT B3 ;  /* 0x0000000000037941 */ /* 0x000fea0003800200 */
.L_x_432:
        /* <DEDUP_REMOVED lines=40> */
[----:B------:R-:W-:Y:S02]  /*61d0*/  LOP3.LUT R27, R74, UR31, R73, 0x96, !PT ;  /* 0x0000001f4a1b7c12 */ /* 0x000fe4000f8e9649 */
[----:B------:R-:W-:Y:S01]  /*61e0*/  MOV R73, R126 ;  /* 0x0000007e00497202 */ /* 0x000fe20000000f00 */
[----:B------:R-:W-:-:S07]  /*61f0*/  IMAD.MOV.U32 R126, RZ, RZ, R72 ;  /* 0x000000ffff7e7224 */ /* 0x000fce00078e0048 */
.L_x_430:
[----:B------:R-:W-:Y:S05]  /*6200*/  BSYNC.RECONVERGENT B2 ;  /* 0x0000000000027941 */ /* 0x000fea0003800200 */
.L_x_429:
[----:B------:R-:W-:Y:S02]  /*6210*/  I2FP.F32.U32 R73, R73 ;  /* 0x0000004900497245 */ /* 0x000fe40000201000 */
[----:B------:R-:W-:Y:S02]  /*6220*/  SHF.L.U32 R125, R125, 0x10, RZ ;  /* 0x000000107d7d7819 */ /* 0x000fe400000006ff */
[----:B------:R-:W-:Y:S01]  /*6230*/  F2FP.BF16.F32.PACK_AB R74, R103, R102 ;  /* 0x00000066674a723e */ /* 0x000fe200000010ff */
[----:B------:R-:W-:Y:S02]  /*6240*/  FFMA.FTZ R73, R73, R78, 1.1641532182693481445e-10 ;  /* 0x2f00000049497423 */ /* 0x000fe4000001004e */
[----:B------:R-:W-:-:S03]  /*6250*/  FMUL.FTZ R72, R125, R124 ;  /* 0x0000007c7d487220 */ /* 0x000fc60000410000 */
[----:B------:R-:W-:Y:S01]  /*6260*/  FSETP.GTU.FTZ.AND P6, PT, R73, R114, PT ;  /* 0x000000724900720b */ /* 0x000fe20003fdc000 */
[----:B------:R-:W-:Y:S01]  /*6270*/  FMUL.FTZ R72, R72, R79 ;  /* 0x0000004f48487220 */ /* 0x000fe20000410000 */
[----:B------:R-:W-:-:S04]  /*6280*/  F2FP.BF16.F32.PACK_AB R73, R96, R97 ;  /* 0x000000616049723e */ /* 0x000fc800000010ff */
[----:B------:R-:W-:Y:S02]  /*6290*/  FSEL R114, R72, RZ, !P6 ;  /* 0x000000ff48727208 */ /* 0x000fe40007000000 */
[----:B------:R-:W-:Y:S02]  /*62a0*/  PLOP3.LUT P6, PT, P6, PT, PT, 0x8, 0x80 ;  /* 0x000000000080781c */ /* 0x000fe400037ce170 */
[----:B------:R-:W-:Y:S02]  /*62b0*/  F2FP.BF16.F32.PACK_AB R72, R82, R83 ;  /* 0x000000535248723e */ /* 0x000fe400000010ff */
[----:B------:R-:W-:-:S09]  /*62c0*/  F2FP.BF16.F32.PACK_AB R75, R114, R113 ;  /* 0x00000071724b723e */ /* 0x000fd200000010ff */
.L_x_393:
[----:B------:R-:W0:Y:S01]  /*62d0*/  LDC.64 R78, c[0x0][0x3a8] ;  /* 0x0000ea00ff4e7b82 */ /* 0x000e220000000a00 */
[----:B------:R-:W-:Y:S02]  /*62e0*/  SEL R129, RZ, 0x1000000, !P6 ;  /* 0x01000000ff817807 */ /* 0x000fe40007000000 */
[----:B------:R-:W-:Y:S02]  /*62f0*/  ISETP.NE.AND P6, PT, R123, RZ, PT ;  /* 0x000000ff7b00720c */ /* 0x000fe40003fc5270 */
[----:B------:R-:W-:Y:S02]  /*6300*/  SEL R127, RZ, 0x10000, !P5 ;  /* 0x00010000ff7f7807 */ /* 0x000fe40006800000 */
[----:B------:R-:W-:Y:S01]  /*6310*/  SEL R130, RZ, 0x100, !P4 ;  /* 0x00000100ff827807 */ /* 0x000fe20006000000 */
[----:B------:R-:W1:Y:S01]  /*6320*/  LDC.64 R76, c[0x0][0x3b0] ;  /* 0x0000ec00ff4c7b82 */ /* 0x000e620000000a00 */
[----:B------:R-:W-:Y:S02]  /*6330*/  SEL R125, RZ, 0x1000000, !P2 ;  /* 0x01000000ff7d7807 */ /* 0x000fe40005000000 */
[----:B------:R-:W-:-:S02]  /*6340*/  SEL R128, RZ, 0x10000, !P1 ;  /* 0x00010000ff807807 */ /* 0x000fc40004800000 */
[----:B------:R-:W-:Y:S02]  /*6350*/  SEL R123, RZ, 0x100, !P0 ;  /* 0x00000100ff7b7807 */ /* 0x000fe40004000000 */
[----:B------:R-:W-:Y:S02]  /*6360*/  LOP3.LUT R130, R130, R129, R127, 0xfe, !PT ;  /* 0x0000008182827212 */ /* 0x000fe400078efe7f */
[----:B------:R-:W-:Y:S01]  /*6370*/  LOP3.LUT R123, R123, R125, R128, 0xfe, !PT ;  /* 0x0000007d7b7b7212 */ /* 0x000fe200078efe80 */
[----:B------:R-:W-:Y:S01]  /*6380*/  VIADD R125, R112, 0x20 ;  /* 0x00000020707d7836 */ /* 0x000fe20000000000 */
[----:B------:R-:W-:Y:S02]  /*6390*/  SEL R129, RZ, 0x1, !P3 ;  /* 0x00000001ff817807 */ /* 0x000fe40005800000 */
[----:B------:R-:W-:Y:S02]  /*63a0*/  SEL R128, RZ, 0x1, !P6 ;  /* 0x00000001ff807807 */ /* 0x000fe40007000000 */
[----:B------:R-:W-:Y:S01]  /*63b0*/  LOP3.LUT R129, R130, R129, RZ, 0xfc, !PT ;  /* 0x0000008182817212 */ /* 0x000fe200078efcff */
[----:B0-----:R-:W-:Y:S01]  /*63c0*/  IMAD.WIDE.U32 R78, R112, 0x10, R78 ;  /* 0x00000010704e7825 */ /* 0x001fe200078e004e */
[----:B------:R-:W-:-:S03]  /*63d0*/  LOP3.LUT R128, R123, R128, RZ, 0xfc, !PT ;  /* 0x000000807b807212 */ /* 0x000fc600078efcff */
[----:B------:R-:W-:Y:S01]  /*63e0*/  IMAD.MOV.U32 R123, RZ, RZ, R126 ;  /* 0x000000ffff7b7224 */ /* 0x000fe200078e007e */
[----:B------:R0:W-:Y:S01]  /*63f0*/  STG.E.128 desc[UR8][R78.64], R72 ;  /* 0x000000484e007986 */ /* 0x0001e2000c101d08 */
[----:B-1----:R-:W-:-:S05]  /*6400*/  IMAD.WIDE.U32 R76, R112, 0x8, R76 ;  /* 0x00000008704c7825 */ /* 0x002fca00078e004c */
[----:B------:R0:W-:Y:S02]  /*6410*/  STG.E.64 desc[UR8][R76.64], R128 ;  /* 0x000000804c007986 */ /* 0x0001e4000c101b08 */
.L_x_352:
[----:B------:R-:W-:Y:S05]  /*6420*/  BSYNC.RECONVERGENT B1 ;  /* 0x0000000000017941 */ /* 0x000fea0003800200 */
.L_x_351:
        /* <DEDUP_REMOVED lines=15> */
[----:B------:R-:W-:Y:S02]  /*6520*/  HFMA2 R85, -RZ, RZ, 0, 1.1920928955078125e-07 ;  /* 0x00000002ff557431 */ /* 0x000fe400000001ff */
[----:B------:R-:W-:Y:S02]  /*6530*/  IMAD.MOV.U32 R84, RZ, RZ, R0 ;  /* 0x000000ffff547224 */ /* 0x000fe400078e0000 */
[----:B------:R-:W-:-:S07]  /*6540*/  IMAD.MOV.U32 R126, RZ, RZ, R123 ;  /* 0x000000ffff7e7224 */ /* 0x000fce00078e007b */
[----:B------:R-:W-:Y:S05]  /*6550*/  @!P0 BRA `(.L_x_438) ;  /* 0x0000000400088947 */ /* 0x000fea0003800000 */
[----:B------:R-:W-:-:S13]  /*6560*/  ISETP.NE.AND P0, PT, R25, 0x3, PT ;  /* 0x000000031900780c */ /* 0x000fda0003f05270 */
[----:B------:R-:W-:Y:S05]  /*6570*/  @!P0 BRA `(.L_x_439) ;  /* 0x0000000000208947 */ /* 0x000fea0003800000 */
[----:B------:R-:W-:-:S13]  /*6580*/  ISETP.NE.AND P0, PT, R25, 0x2, PT ;  /* 0x000000021900780c */ /* 0x000fda0003f05270 */
[----:B------:R-:W-:Y:S01]  /*6590*/  @!P0 MOV R85, 0x3 ;  /* 0x0000000300558802 */ /* 0x000fe20000000f00 */
[----:B------:R-:W-:Y:S01]  /*65a0*/  @!P0 IMAD.MOV.U32 R126, RZ, RZ, R123 ;  /* 0x000000ffff7e8224 */ /* 0x000fe200078e007b */
[----:B------:R-:W-:Y:S01]  /*65b0*/  @P0 IADD3 R85, PT, PT, R25, 0x1, RZ ;  /* 0x0000000119550810 */ /* 0x000fe20007ffe0ff */
[----:B------:R-:W-:Y:S02]  /*65c0*/  @!P0 IMAD.MOV.U32 R84, RZ, RZ, R27 ;  /* 0x000000ffff548224 */ /* 0x000fe400078e001b */
[----:B------:R-:W-:Y:S02]  /*65d0*/  @P0 IMAD.MOV.U32 R126, RZ, RZ, R123 ;  /* 0x000000ffff7e0224 */ /* 0x000fe400078e007b */
[----:B------:R-:W-:Y:S01]  /*65e0*/  @P0 IMAD.MOV.U32 R84, RZ, RZ, R26 ;  /* 0x000000ffff540224 */ /* 0x000fe200078e001a */
[----:B------:R-:W-:Y:S06]  /*65f0*/  BRA `(.L_x_438) ;  /* 0x0000000000e07947 */ /* 0x000fec0003800000 */
.L_x_439:
        /* <DEDUP_REMOVED lines=13> */
.L_x_441:
[----:B------:R-:W-:Y:S05]  /*66d0*/  BSYNC.RECONVERGENT B3 ;  /* 0x0000000000037941 */ /* 0x000fea0003800200 */
.L_x_440:
        /* <DEDUP_REMOVED lines=38> */
[----:B------:R-:W-:-:S03]  /*6940*/  LOP3.LUT R26, R26, UR30, R95, 0x96, !PT ;  /* 0x0000001e1a1a7c12 */ /* 0x000fc6000f8e965f */
[----:B------:R-:W-:Y:S01]  /*6950*/  IMAD.MOV.U32 R0, RZ, RZ, R94 ;  /* 0x000000ffff007224 */ /* 0x000fe200078e005e */
[----:B------:R-:W-:Y:S01]  /*6960*/  LOP3.LUT R27, R84, UR31, R127, 0x96, !PT ;  /* 0x0000001f541b7c12 */ /* 0x000fe2000f8e967f */
[----:B------:R-:W-:-:S07]  /*6970*/  IMAD.MOV.U32 R84, RZ, RZ, R123 ;  /* 0x000000ffff547224 */ /* 0x000fce00078e007b */
.L_x_438:
[----:B------:R-:W-:Y:S05]  /*6980*/  BSYNC.RECONVERGENT B2 ;  /* 0x0000000000027941 */ /* 0x000fea0003800200 */
.L_x_437:
[----:B------:R-:W0:Y:S01]  /*6990*/  LDC R116, c[0x0][0x408] ;  /* 0x00010200ff747b82 */ /* 0x000e220000000800 */
[----:B------:R-:W-:Y:S01]  /*69a0*/  I2FP.F32.U32 R25, R84 ;  /* 0x0000005400197245 */ /* 0x000fe20000201000 */
[----:B------:R-:W-:Y:S01]  /*69b0*/  IMAD.MOV.U32 R128, RZ, RZ, 0x2f800000 ;  /* 0x2f800000ff807424 */ /* 0x000fe200078e00ff */
[----:B------:R-:W-:Y:S01]  /*69c0*/  ISETP.NE.AND P1, PT, R85, 0x1, PT ;  /* 0x000000015500780c */ /* 0x000fe20003f25270 */
[----:B-----5:R-:W-:Y:S01]  /*69d0*/  IMAD.U32 R95, R72, 0x10000, RZ ;  /* 0x00010000485f7824 */ /* 0x020fe200078e00ff */
[----:B------:R-:W-:Y:S01]  /*69e0*/  BSSY.RECONVERGENT B2, `(.L_x_442) ;  /* 0x0000051000027945 */ /* 0x000fe20003800200 */
[----:B------:R-:W-:Y:S01]  /*69f0*/  FFMA.FTZ R84, R25, R128, 1.1641532182693481445e-10 ;  /* 0x2f00000019547423 */ /* 0x000fe20000010080 */
[----:B------:R-:W-:Y:S01]  /*6a00*/  SHF.L.U32 R25, R76, 0x10, RZ ;  /* 0x000000104c197819 */ /* 0x000fe200000006ff */
[----:B------:R-:W1:Y:S01]  /*6a10*/  LDC R127, c[0x0][0x404] ;  /* 0x00010100ff7f7b82 */ /* 0x000e620000000800 */
[----:B------:R-:W-:Y:S01]  /*6a20*/  FMUL.FTZ R95, R95, R124 ;  /* 0x0000007c5f5f7220 */ /* 0x000fe20000410000 */
[----:B------:R-:W-:Y:S01]  /*6a30*/  PRMT R72, R72, 0x7632, R72 ;  /* 0x0000763248487816 */ /* 0x000fe20000000048 */
[----:B------:R-:W-:Y:S01]  /*6a40*/  IMAD.MOV.U32 R94, RZ, RZ, 0x2 ;  /* 0x00000002ff5e7424 */ /* 0x000fe200078e00ff */
[----:B------:R-:W-:Y:S01]  /*6a50*/  PRMT R76, R76, 0x7632, R76 ;  /* 0x000076324c4c7816 */ /* 0x000fe2000000004c */
[----:B0-----:R-:W-:Y:S01]  /*6a60*/  FMUL.FTZ R95, R95, R116 ;  /* 0x000000745f5f7220 */ /* 0x001fe20000410000 */
[----:B-1----:R-:W-:-:S04]  /*6a70*/  FSETP.GTU.FTZ.AND P0, PT, R84, R127, PT ;  /* 0x0000007f5400720b */ /* 0x002fc80003f1c000 */
[----:B------:R-:W-:Y:S02]  /*6a80*/  FSEL R84, R95, RZ, !P0 ;  /* 0x000000ff5f547208 */ /* 0x000fe40004000000 */
[----:B------:R-:W-:-:S03]  /*6a90*/  PLOP3.LUT P0, PT, P0, PT, PT, 0x8, 0x80 ;  /* 0x000000000080781c */ /* 0x000fc6000070e170 */
[----:B------:R-:W-:Y:S01]  /*6aa0*/  FADD.FTZ R84, R84, R25 ;  /* 0x0000001954547221 */ /* 0x000fe20000010000 */
[----:B------:R-:W-:Y:S01]  /*6ab0*/  P2R R123, PR, RZ, 0x1 ;  /* 0x00000001ff7b7803 */ /* 0x000fe20000000000 */
[----:B------:R-:W-:Y:S01]  /*6ac0*/  IMAD.MOV.U32 R25, RZ, RZ, R0 ;  /* 0x000000ffff197224 */ /* 0x000fe200078e0000 */
[----:B------:R-:W-:Y:S07]  /*6ad0*/  @!P1 BRA `(.L_x_443) ;  /* 0x0000000400049947 */ /* 0x000fee0003800000 */
        /* <DEDUP_REMOVED lines=8> */
.L_x_444:
        /* <DEDUP_REMOVED lines=13> */
.L_x_446:
[----:B------:R-:W-:Y:S05]  /*6c30*/  BSYNC.RECONVERGENT B3 ;  /* 0x0000000000037941 */ /* 0x000fea0003800200 */
.L_x_445:
        /* <DEDUP_REMOVED lines=43> */
.L_x_443:
[----:B------:R-:W-:Y:S05]  /*6ef0*/  BSYNC.RECONVERGENT B2 ;  /* 0x0000000000027941 */ /* 0x000fea0003800200 */
.L_x_442:
[----:B------:R-:W-:Y:S01]  /*6f00*/  I2FP.F32.U32 R25, R25 ;  /* 0x0000001900197245 */ /* 0x000fe20000201000 */
[----:B------:R-:W-:Y:S01]  /*6f10*/  IMAD.U32 R76, R76, 0x10000, RZ ;  /* 0x000100004c4c7824 */ /* 0x000fe200078e00ff */
[----:B------:R-:W-:Y:S01]  /*6f20*/  SHF.L.U32 R85, R72, 0x10, RZ ;  /* 0x0000001048557819 */ /* 0x000fe200000006ff */
[----:B------:R-:W-:Y:S01]  /*6f30*/  BSSY.RECONVERGENT B2, `(.L_x_447) ;  /* 0x000004d000027945 */ /* 0x000fe20003800200 */
[----:B------:R-:W-:Y:S01]  /*6f40*/  ISETP.NE.AND P1, PT, R94, 0x1, PT ;  /* 0x000000015e00780c */ /* 0x000fe20003f25270 */
[----:B------:R-:W-:Y:S01]  /*6f50*/  FFMA.FTZ R72, R25, R128, 1.1641532182693481445e-10 ;  /* 0x2f00000019487423 */ /* 0x000fe20000010080 */
[----:B------:R-:W-:Y:S01]  /*6f60*/  MOV R25, R0 ;  /* 0x0000000000197202 */ /* 0x000fe20000000f00 */
[----:B------:R-:W-:-:S03]  /*6f70*/  FMUL.FTZ R85, R85, R124 ;  /* 0x0000007c55557220 */ /* 0x000fc60000410000 */
[----:B------:R-:W-:Y:S01]  /*6f80*/  FSETP.GTU.FTZ.AND P0, PT, R72, R127, PT ;  /* 0x0000007f4800720b */ /* 0x000fe20003f1c000 */
[----:B------:R-:W-:-:S05]  /*6f90*/  FMUL.FTZ R85, R85, R116 ;  /* 0x0000007455557220 */ /* 0x000fca0000410000 */
[----:B------:R-:W-:Y:S02]  /*6fa0*/  FSEL R85, R85, RZ, !P0 ;  /* 0x000000ff55557208 */ /* 0x000fe40004000000 */
[----:B------:R-:W-:-:S03]  /*6fb0*/  PLOP3.LUT P0, PT, P0, PT, PT, 0x8, 0x80 ;  /* 0x000000000080781c */ /* 0x000fc6000070e170 */
[----:B------:R-:W-:Y:S01]  /*6fc0*/  FADD.FTZ R85, R85, R76 ;  /* 0x0000004c55557221 */ /* 0x000fe20000010000 */
[----:B------:R-:W-:Y:S01]  /*6fd0*/  IMAD.MOV.U32 R76, RZ, RZ, 0x2 ;  /* 0x00000002ff4c7424 */ /* 0x000fe200078e00ff */
[----:B------:R-:W-:Y:S08]  /*6fe0*/  @!P1 BRA `(.L_x_448) ;  /* 0x0000000400049947 */ /* 0x000ff00003800000 */
        /* <DEDUP_REMOVED lines=8> */
.L_x_449:
        /* <DEDUP_REMOVED lines=13> */
.L_x_451:
[----:B------:R-:W-:Y:S05]  /*7140*/  BSYNC.RECONVERGENT B3 ;  /* 0x0000000000037941 */ /* 0x000fea0003800200 */
.L_x_450:
[----:B------:R-:W-:Y:S01]  /*7150*/  IMAD.WIDE.U32 R26, R80, -0x326172a9, RZ ;  /* 0xcd9e8d57501a7825 */ /* 0x000fe200078e00ff */
[----:B------:R-:W-:-:S03]  /*7160*/  LOP3.LUT R94, R2, UR7, R105, 0x96, !PT ;  /* 0x00000007025e7c12 */ /* 0x000fc6000f8e9669 */
[----:B------:R-:W-:Y:S02]  /*7170*/  HFMA2 R76, -RZ, RZ, 0, 0 ;  /* 0x00000000ff4c7431 */ /* 0x000fe400000001ff */
        /* <DEDUP_REMOVED lines=36> */
[----:B------:R-:W-:Y:S02]  /*73c0*/  LOP3.LUT R26, R26, UR30, R131, 0x96, !PT ;  /* 0x0000001e1a1a7c12 */ /* 0x000fe4000f8e9683 */
[----:B------:R-:W-:Y:S01]  /*73d0*/  MOV R0, R130 ;  /* 0x0000008200007202 */ /* 0x000fe20000000f00 */
[----:B------:R-:W-:Y:S01]  /*73e0*/  IMAD.MOV.U32 R126, RZ, RZ, R94 ;  /* 0x000000ffff7e7224 */ /* 0x000fe200078e005e */
[----:B------:R-:W-:-:S07]  /*73f0*/  LOP3.LUT R27, R104, UR31, R95, 0x96, !PT ;  /* 0x0000001f681b7c12 */ /* 0x000fce000f8e965f */
.L_x_448:
[----:B------:R-:W-:Y:S05]  /*7400*/  BSYNC.RECONVERGENT B2 ;  /* 0x0000000000027941 */ /* 0x000fea0003800200 */
.L_x_447:
[----:B------:R-:W-:Y:S01]  /*7410*/  I2FP.F32.U32 R25, R25 ;  /* 0x0000001900197245 */ /* 0x000fe20000201000 */
[----:B------:R-:W-:Y:S01]  /*7420*/  IMAD.U32 R95, R73, 0x10000, RZ ;  /* 0x00010000495f7824 */ /* 0x000fe200078e00ff */
[----:B------:R-:W-:Y:S01]  /*7430*/  ISETP.NE.AND P2, PT, R76, 0x1, PT ;  /* 0x000000014c00780c */ /* 0x000fe20003f45270 */
[----:B------:R-:W-:Y:S01]  /*7440*/  BSSY.RECONVERGENT B2, `(.L_x_452) ;  /* 0x000004f000027945 */ /* 0x000fe20003800200 */
[----:B------:R-:W-:Y:S02]  /*7450*/  HFMA2 R104, -RZ, RZ, 0, 1.1920928955078125e-07 ;  /* 0x00000002ff687431 */ /* 0x000fe400000001ff */
[----:B------:R-:W-:Y:S01]  /*7460*/  FFMA.FTZ R72, R25, R128, 1.1641532182693481445e-10 ;  /* 0x2f00000019487423 */ /* 0x000fe20000010080 */
[----:B------:R-:W-:Y:S01]  /*7470*/  FMUL.FTZ R95, R95, R124 ;  /* 0x0000007c5f5f7220 */ /* 0x000fe20000410000 */
[----:B------:R-:W-:Y:S01]  /*7480*/  PRMT R94, R73, 0x7632, R94 ;  /* 0x00007632495e7816 */ /* 0x000fe2000000005e */
[----:B------:R-:W-:Y:S01]  /*7490*/  IMAD.MOV.U32 R73, RZ, RZ, R0 ;  /* 0x000000ffff497224 */ /* 0x000fe200078e0000 */
[----:B------:R-:W-:Y:S01]  /*74a0*/  PRMT R25, R77, 0x7632, R25 ;  /* 0x000076324d197816 */ /* 0x000fe20000000019 */
[----:B------:R-:W-:Y:S01]  /*74b0*/  FMUL.FTZ R95, R95, R116 ;  /* 0x000000745f5f7220 */ /* 0x000fe20000410000 */
[----:B------:R-:W-:Y:S01]  /*74c0*/  FSETP.GTU.FTZ.AND P1, PT, R72, R127, PT ;  /* 0x0000007f4800720b */ /* 0x000fe20003f3c000 */
[----:B------:R-:W-:-:S03]  /*74d0*/  IMAD.U32 R72, R77, 0x10000, RZ ;  /* 0x000100004d487824 */ /* 0x000fc600078e00ff */
        /* <DEDUP_REMOVED lines=12> */
.L_x_454:
        /* <DEDUP_REMOVED lines=13> */
.L_x_456:
[----:B------:R-:W-:Y:S05]  /*7670*/  BSYNC.RECONVERGENT B3 ;  /* 0x0000000000037941 */ /* 0x000fea0003800200 */
.L_x_455:
        /* <DEDUP_REMOVED lines=41> */
[----:B------:R-:W-:Y:S01]  /*7910*/  MOV R126, R72 ;  /* 0x00000048007e7202 */ /* 0x000fe20000000f00 */
[----:B------:R-:W-:-:S07]  /*7920*/  IMAD.MOV.U32 R104, RZ, RZ, RZ ;  /* 0x000000ffff687224 */ /* 0x000fce00078e00ff */
.L_x_453:
[----:B------:R-:W-:Y:S05]  /*7930*/  BSYNC.RECONVERGENT B2 ;  /* 0x0000000000027941 */ /* 0x000fea0003800200 */
.L_x_452:
[----:B------:R-:W-:Y:S01]  /*7940*/  I2FP.F32.U32 R73, R73 ;  /* 0x0000004900497245 */ /* 0x000fe20000201000 */
[----:B------:R-:W-:Y:S01]  /*7950*/  IMAD.U32 R77, R94, 0x10000, RZ ;  /* 0x000100005e4d7824 */ /* 0x000fe200078e00ff */
[----:B------:R-:W-:Y:S01]  /*7960*/  ISETP.NE.AND P3, PT, R104, 0x1, PT ;  /* 0x000000016800780c */ /* 0x000fe20003f65270 */
[----:B------:R-:W-:Y:S01]  /*7970*/  BSSY.RECONVERGENT B2, `(.L_x_457) ;  /* 0x000004d000027945 */ /* 0x000fe20003800200 */
[----:B------:R-:W-:Y:S01]  /*7980*/  SHF.L.U32 R94, R25, 0x10, RZ ;  /* 0x00000010195e7819 */ /* 0x000fe200000006ff */
[----:B------:R-:W-:Y:S01]  /*7990*/  FFMA.FTZ R72, R73, R128, 1.1641532182693481445e-10 ;  /* 0x2f00000049487423 */ /* 0x000fe20000010080 */
[----:B------:R-:W-:Y:S01]  /*79a0*/  FMUL.FTZ R77, R77, R124 ;  /* 0x0000007c4d4d7220 */ /* 0x000fe20000410000 */
[----:B------:R-:W-:Y:S02]  /*79b0*/  IMAD.MOV.U32 R76, RZ, RZ, 0x2 ;  /* 0x00000002ff4c7424 */ /* 0x000fe400078e00ff */
[----:B------:R-:W-:Y:S02]  /*79c0*/  IMAD.MOV.U32 R25, RZ, RZ, R0 ;  /* 0x000000ffff197224 */ /* 0x000fe400078e0000 */
[----:B------:R-:W-:Y:S01]  /*79d0*/  FMUL.FTZ R77, R77, R116 ;  /* 0x000000744d4d7220 */ /* 0x000fe20000410000 */
[----:B------:R-:W-:-:S04]  /*79e0*/  FSETP.GTU.FTZ.AND P2, PT, R72, R127, PT ;  /* 0x0000007f4800720b */ /* 0x000fc80003f5c000 */
[----:B------:R-:W-:Y:S02]  /*79f0*/  FSEL R77, R77, RZ, !P2 ;  /* 0x000000ff4d4d7208 */ /* 0x000fe40005000000 */
[----:B------:R-:W-:-:S03]  /*7a00*/  PLOP3.LUT P2, PT, P2, PT, PT, 0x8, 0x80 ;  /* 0x000000000080781c */ /* 0x000fc6000174e170 */
[----:B------:R-:W-:Y:S01]  /*7a10*/  FADD.FTZ R94, R77, R94 ;  /* 0x0000005e4d5e7221 */ /* 0x000fe20000010000 */
[----:B------:R-:W-:Y:S09]  /*7a20*/  @!P3 BRA `(.L_x_458) ;  /* 0x000000040004b947 */ /* 0x000ff20003800000 */
        /* <DEDUP_REMOVED lines=8> */
.L_x_459:
        /* <DEDUP_REMOVED lines=13> */
.L_x_461:
[----:B------:R-:W-:Y:S05]  /*7b80*/  BSYNC.RECONVERGENT B3 ;  /* 0x0000000000037941 */ /* 0x000fea0003800200 */
.L_x_460:
        /* <DEDUP_REMOVED lines=43> */
.L_x_458:
[----:B------:R-:W-:Y:S05]  /*7e40*/  BSYNC.RECONVERGENT B2 ;  /* 0x0000000000027941 */ /* 0x000fea0003800200 */
.L_x_457:
[----:B------:R-:W-:Y:S01]  /*7e50*/  I2FP.F32.U32 R25, R25 ;  /* 0x0000001900197245 */ /* 0x000fe20000201000 */
[----:B------:R-:W-:Y:S01]  /*7e60*/  IMAD.U32 R104, R78, 0x10000, RZ ;  /* 0x000100004e687824 */ /* 0x000fe200078e00ff */
[----:B------:R-:W-:Y:S01]  /*7e70*/  SHF.L.U32 R73, R74, 0x10, RZ ;  /* 0x000000104a497819 */ /* 0x000fe200000006ff */
[----:B------:R-:W-:Y:S01]  /*7e80*/  BSSY.RECONVERGENT B2, `(.L_x_462) ;  /* 0x000004f000027945 */ /* 0x000fe20003800200 */
[----:B------:R-:W-:Y:S01]  /*7e90*/  ISETP.NE.AND P4, PT, R76, 0x1, PT ;  /* 0x000000014c00780c */ /* 0x000fe20003f85270 */
[----:B------:R-:W-:Y:S01]  /*7ea0*/  FFMA.FTZ R72, R25, R128, 1.1641532182693481445e-10 ;  /* 0x2f00000019487423 */ /* 0x000fe20000010080 */
[----:B------:R-:W-:Y:S01]  /*7eb0*/  PRMT R74, R74, 0x7632, R74 ;  /* 0x000076324a4a7816 */ /* 0x000fe2000000004a */
[----:B------:R-:W-:Y:S01]  /*7ec0*/  FMUL.FTZ R73, R73, R124 ;  /* 0x0000007c49497220 */ /* 0x000fe20000410000 */
[----:B------:R-:W-:Y:S01]  /*7ed0*/  PRMT R78, R78, 0x7632, R78 ;  /* 0x000076324e4e7816 */ /* 0x000fe2000000004e */
[----:B------:R-:W-:Y:S01]  /*7ee0*/  IMAD.MOV.U32 R77, RZ, RZ, 0x2 ;  /* 0x00000002ff4d7424 */ /* 0x000fe200078e00ff */
[----:B------:R-:W-:Y:S01]  /*7ef0*/  FSETP.GTU.FTZ.AND P3, PT, R72, R127, PT ;  /* 0x0000007f4800720b */ /* 0x000fe20003f7c000 */
[----:B------:R-:W-:Y:S01]  /*7f00*/  FMUL.FTZ R73, R73, R116 ;  /* 0x0000007449497220 */ /* 0x000fe20000410000 */
[----:B------:R-:W-:-:S04]  /*7f10*/  MOV R25, R0 ;  /* 0x0000000000197202 */ /* 0x000fc80000000f00 */
        /* <DEDUP_REMOVED lines=12> */
.L_x_464:
        /* <DEDUP_REMOVED lines=13> */
.L_x_466:
[----:B------:R-:W-:Y:S05]  /*80b0*/  BSYNC.RECONVERGENT B3 ;  /* 0x0000000000037941 */ /* 0x000fea0003800200 */
.L_x_465:
        /* <DEDUP_REMOVED lines=43> */
.L_x_463:
[----:B------:R-:W-:Y:S05]  /*8370*/  BSYNC.RECONVERGENT B2 ;  /* 0x0000000000027941 */ /* 0x000fea0003800200 */
.L_x_462:
[----:B------:R-:W-:Y:S01]  /*8380*/  I2FP.F32.U32 R25, R25 ;  /* 0x0000001900197245 */ /* 0x000fe20000201000 */
[----:B------:R-:W-:Y:S01]  /*8390*/  IMAD.U32 R73, R74, 0x10000, RZ ;  /* 0x000100004a497824 */ /* 0x000fe200078e00ff */
[----:B------:R-:W-:Y:S01]  /*83a0*/  ISETP.NE.AND P5, PT, R77, 0x1, PT ;  /* 0x000000014d00780c */ /* 0x000fe20003fa5270 */
[----:B------:R-:W-:Y:S01]  /*83b0*/  IMAD.U32 R78, R78, 0x10000, RZ ;  /* 0x000100004e4e7824 */ /* 0x000fe200078e00ff */
[----:B------:R-:W-:Y:S01]  /*83c0*/  BSSY.RECONVERGENT B2, `(.L_x_467) ;  /* 0x000004c000027945 */ /* 0x000fe20003800200 */
[----:B------:R-:W-:Y:S01]  /*83d0*/  FFMA.FTZ R72, R25, R128, 1.1641532182693481445e-10 ;  /* 0x2f00000019487423 */ /* 0x000fe20000010080 */
[----:B------:R-:W-:Y:S01]  /*83e0*/  FMUL.FTZ R73, R73, R124 ;  /* 0x0000007c49497220 */ /* 0x000fe20000410000 */
[----:B------:R-:W-:Y:S01]  /*83f0*/  MOV R76, 0x2 ;  /* 0x00000002004c7802 */ /* 0x000fe20000000f00 */
        /* <DEDUP_REMOVED lines=15> */
.L_x_469:
        /* <DEDUP_REMOVED lines=13> */
.L_x_471:
[----:B------:R-:W-:Y:S05]  /*85c0*/  BSYNC.RECONVERGENT B3 ;  /* 0x0000000000037941 */ /* 0x000fea0003800200 */
.L_x_470:
        /* <DEDUP_REMOVED lines=42> */
[----:B------:R-:W-:-:S07]  /*8870*/  MOV R126, R72 ;  /* 0x00000048007e7202 */ /* 0x000fce0000000f00 */
.L_x_468:
[----:B------:R-:W-:Y:S05]  /*8880*/  BSYNC.RECONVERGENT B2 ;  /* 0x0000000000027941 */ /* 0x000fea0003800200 */
.L_x_467:
[----:B------:R-:W-:Y:S01]  /*8890*/  I2FP.F32.U32 R25, R25 ;  /* 0x0000001900197245 */ /* 0x000fe20000201000 */
[----:B------:R-:W-:Y:S01]  /*88a0*/  IMAD.U32 R73, R75, 0x10000, RZ ;  /* 0x000100004b497824 */ /* 0x000fe200078e00ff */
[----:B------:R-:W-:Y:S01]  /*88b0*/  ISETP.NE.AND P6, PT, R76, 0x1, PT ;  /* 0x000000014c00780c */ /* 0x000fe20003fc5270 */
[----:B------:R-:W-:Y:S01]  /*88c0*/  BSSY.RECONVERGENT B2, `(.L_x_472) ;  /* 0x0000051000027945 */ /* 0x000fe20003800200 */
[----:B------:R-:W-:Y:S01]  /*88d0*/  SHF.L.U32 R74, R79, 0x10, RZ ;  /* 0x000000104f4a7819 */ /* 0x000fe200000006ff */
[----:B------:R-:W-:Y:S01]  /*88e0*/  FFMA.FTZ R72, R25, R128, 1.1641532182693481445e-10 ;  /* 0x2f00000019487423 */ /* 0x000fe20000010080 */
[----:B------:R-:W-:Y:S01]  /*88f0*/  FMUL.FTZ R73, R73, R124 ;  /* 0x0000007c49497220 */ /* 0x000fe20000410000 */
[----:B------:R-:W-:Y:S01]  /*8900*/  PRMT R78, R75, 0x7632, R78 ;  /* 0x000076324b4e7816 */ /* 0x000fe2000000004e */
[----:B------:R-:W-:Y:S01]  /*8910*/  IMAD.MOV.U32 R25, RZ, RZ, 0x2 ;  /* 0x00000002ff197424 */ /* 0x000fe200078e00ff */
[----:B------:R-:W-:Y:S01]  /*8920*/  PRMT R79, R79, 0x7632, R79 ;  /* 0x000076324f4f7816 */ /* 0x000fe2000000004f */
        /* <DEDUP_REMOVED lines=15> */
.L_x_474:
        /* <DEDUP_REMOVED lines=15> */
.L_x_476:
[----:B------:R-:W-:Y:S05]  /*8b10*/  BSYNC.RECONVERGENT B3 ;  /* 0x0000000000037941 */ /* 0x000fea0003800200 */
.L_x_475:
        /* <DEDUP_REMOVED lines=43> */
.L_x_473:
[----:B------:R-:W-:Y:S05]  /*8dd0*/  BSYNC.RECONVERGENT B2 ;  /* 0x0000000000027941 */ /* 0x000fea0003800200 */
.L_x_472:
[----:B------:R-:W-:Y:S01]  /*8de0*/  I2FP.F32.U32 R73, R73 ;  /* 0x0000004900497245 */ /* 0x000fe20000201000 */
[----:B------:R-:W-:Y:S01]  /*8df0*/  IMAD.U32 R72, R79, 0x10000, RZ ;  /* 0x000100004f487824 */ /* 0x000fe200078e00ff */
[----:B------:R-:W-:Y:S02]  /*8e00*/  SHF.L.U32 R75, R78, 0x10, RZ ;  /* 0x000000104e4b7819 */ /* 0x000fe400000006ff */
[----:B------:R-:W-:Y:S01]  /*8e10*/  F2FP.BF16.F32.PACK_AB R74, R105, R104 ;  /* 0x00000068694a723e */ /* 0x000fe200000010ff */
[----:B------:R-:W-:Y:S01]  /*8e20*/  FFMA.FTZ R128, R73, R128, 1.1641532182693481445e-10 ;  /* 0x2f00000049807423 */ /* 0x000fe20000010080 */
[----:B------:R-:W-:Y:S01]  /*8e30*/  F2FP.BF16.F32.PACK_AB R73, R94, R95 ;  /* 0x0000005f5e49723e */ /* 0x000fe200000010ff */
[----:B------:R-:W-:-:S03]  /*8e40*/  FMUL.FTZ R75, R75, R124 ;  /* 0x0000007c4b4b7220 */ /* 0x000fc60000410000 */
[----:B------:R-:W-:Y:S01]  /*8e50*/  FSETP.GTU.FTZ.AND P6, PT, R128, R127, PT ;  /* 0x0000007f8000720b */ /* 0x000fe20003fdc000 */
[----:B------:R-:W-:-:S05]  /*8e60*/  FMUL.FTZ R75, R75, R116 ;  /* 0x000000744b4b7220 */ /* 0x000fca0000410000 */
[----:B------:R-:W-:Y:S02]  /*8e70*/  FSEL R75, R75, RZ, !P6 ;  /* 0x000000ff4b4b7208 */ /* 0x000fe40007000000 */
[----:B------:R-:W-:-:S03]  /*8e80*/  PLOP3.LUT P6, PT, P6, PT, PT, 0x8, 0x80 ;  /* 0x000000000080781c */ /* 0x000fc600037ce170 */
[----:B------:R-:W-:Y:S01]  /*8e90*/  FADD.FTZ R116, R75, R72 ;  /* 0x000000484b747221 */ /* 0x000fe20000010000 */
[----:B------:R-:W-:-:S04]  /*8ea0*/  F2FP.BF16.F32.PACK_AB R72, R85, R84 ;  /* 0x000000545548723e */ /* 0x000fc800000010ff */
[----:B------:R-:W-:Y:S01]  /*8eb0*/  F2FP.BF16.F32.PACK_AB R75, R116, R115 ;  /* 0x00000073744b723e */ /* 0x000fe200000010ff */
[----:B------:R-:W-:Y:S06]  /*8ec0*/  BRA `(.L_x_477) ;  /* 0x0000002800207947 */ /* 0x000fec0003800000 */
.L_x_436:
        /* <DEDUP_REMOVED lines=10> */
[-C--:B------:R-:W-:Y:S01]  /*8f70*/  @!P0 MOV R126, R123.reuse ;  /* 0x0000007b007e8202 */ /* 0x080fe20000000f00 */
[----:B------:R-:W-:Y:S01]  /*8f80*/  @!P0 IMAD.MOV.U32 R76, RZ, RZ, R27 ;  /* 0x000000ffff4c8224 */ /* 0x000fe200078e001b */
[----:B------:R-:W-:Y:S01]  /*8f90*/  @P0 MOV R126, R123 ;  /* 0x0000007b007e0202 */ /* 0x000fe20000000f00 */
[----:B------:R-:W-:Y:S02]  /*8fa0*/  @P0 VIADD R85, R25, 0x1 ;  /* 0x0000000119550836 */ /* 0x000fe40000000000 */
[----:B------:R-:W-:Y:S01]  /*8fb0*/  @P0 IMAD.MOV.U32 R76, RZ, RZ, R26 ;  /* 0x000000ffff4c0224 */ /* 0x000fe200078e001a */
[----:B------:R-:W-:Y:S06]  /*8fc0*/  BRA `(.L_x_479) ;  /* 0x0000000000e07947 */ /* 0x000fec0003800000 */
.L_x_480:
        /* <DEDUP_REMOVED lines=13> */
.L_x_482:
[----:B------:R-:W-:Y:S05]  /*90a0*/  BSYNC.RECONVERGENT B3 ;  /* 0x0000000000037941 */ /* 0x000fea0003800200 */
.L_x_481:
        /* <DEDUP_REMOVED lines=38> */
[----:B------:R-:W-:Y:S02]  /*9310*/  LOP3.LUT R26, R26, UR30, R79, 0x96, !PT ;  /* 0x0000001e1a1a7c12 */ /* 0x000fe4000f8e964f */
[----:B------:R-:W-:Y:S02]  /*9320*/  MOV R0, R78 ;  /* 0x0000004e00007202 */ /* 0x000fe40000000f00 */
[----:B------:R-:W-:Y:S01]  /*9330*/  LOP3.LUT R27, R76, UR31, R127, 0x96, !PT ;  /* 0x0000001f4c1b7c12 */ /* 0x000fe2000f8e967f */
[----:B------:R-:W-:-:S07]  /*9340*/  IMAD.MOV.U32 R76, RZ, RZ, R123 ;  /* 0x000000ffff4c7224 */ /* 0x000fce00078e007b */
.L_x_479:
[----:B------:R-:W-:Y:S05]  /*9350*/  BSYNC.RECONVERGENT B2 ;  /* 0x0000000000027941 */ /* 0x000fea0003800200 */
.L_x_478:
[----:B------:R-:W0:Y:S01]  /*9360*/  LDC R116, c[0x0][0x404] ;  /* 0x00010100ff747b82 */ /* 0x000e220000000800 */
[----:B------:R-:W-:Y:S01]  /*9370*/  HFMA2 R78, -RZ, RZ, 0.1171875, 0 ;  /* 0x2f800000ff4e7431 */ /* 0x000fe200000001ff */
[----:B------:R-:W-:Y:S01]  /*9380*/  I2FP.F32.U32 R25, R76 ;  /* 0x0000004c00197245 */ /* 0x000fe20000201000 */
[C---:B-----5:R-:W-:Y:S01]  /*9390*/  IMAD.U32 R77, R72.reuse, 0x10000, RZ ;  /* 0x00010000484d7824 */ /* 0x060fe200078e00ff */
[----:B------:R-:W-:Y:S01]  /*93a0*/  ISETP.NE.AND P1, PT, R85, 0x1, PT ;  /* 0x000000015500780c */ /* 0x000fe20003f25270 */
[----:B------:R-:W-:Y:S01]  /*93b0*/  BSSY.RECONVERGENT B2, `(.L_x_483) ;  /* 0x000004e000027945 */ /* 0x000fe20003800200 */
[----:B------:R-:W-:Y:S01]  /*93c0*/  PRMT R72, R72, 0x7632, R72 ;  /* 0x0000763248487816 */ /* 0x000fe20000000048 */
[----:B------:R-:W-:Y:S01]  /*93d0*/  FMUL.FTZ R76, R77, R124 ;  /* 0x0000007c4d4c7220 */ /* 0x000fe20000410000 */
[----:B------:R-:W1:Y:S01]  /*93e0*/  LDC R79, c[0x0][0x408] ;  /* 0x00010200ff4f7b82 */ /* 0x000e620000000800 */
[----:B------:R-:W-:-:S05]  /*93f0*/  FFMA.FTZ R25, R25, R78, 1.1641532182693481445e-10 ;  /* 0x2f00000019197423 */ /* 0x000fca000001004e */
[----:B0-----:R-:W-:Y:S02]  /*9400*/  FSETP.GTU.FTZ.AND P0, PT, R25, R116, PT ;  /* 0x000000741900720b */ /* 0x001fe40003f1c000 */
[----:B------:R-:W-:Y:S02]  /*9410*/  MOV R25, R0 ;  /* 0x0000000000197202 */ /* 0x000fe40000000f00 */
        /* <DEDUP_REMOVED lines=14> */
.L_x_485:
        /* <DEDUP_REMOVED lines=13> */
.L_x_487:
[----:B------:R-:W-:Y:S05]  /*95d0*/  BSYNC.RECONVERGENT B3 ;  /* 0x0000000000037941 */ /* 0x000fea0003800200 */
.L_x_486:
        /* <DEDUP_REMOVED lines=40> */
[----:B------:R-:W-:Y:S02]  /*9860*/  IMAD.MOV.U32 R126, RZ, RZ, R76 ;  /* 0x000000ffff7e7224 */ /* 0x000fe400078e004c */
[----:B------:R-:W-:Y:S01]  /*9870*/  HFMA2 R76, -RZ, RZ, 0, 0 ;  /* 0x00000000ff4c7431 */ /* 0x000fe200000001ff */
[----:B------:R-:W-:-:S07]  /*9880*/  LOP3.LUT R27, R94, UR31, R77, 0x96, !PT ;  /* 0x0000001f5e1b7c12 */ /* 0x000fce000f8e964d */
.L_x_484:
[----:B------:R-:W-:Y:S05]  /*9890*/  BSYNC.RECONVERGENT B2 ;  /* 0x0000000000027941 */ /* 0x000fea0003800200 */
.L_x_483:
[----:B------:R-:W-:Y:S01]  /*98a0*/  ISETP.NE.AND P2, PT, R76, 0x1, PT ;  /* 0x000000014c00780c */ /* 0x000fe20003f45270 */
[----:B------:R-:W-:Y:S01]  /*98b0*/  IMAD.U32 R77, R72, 0x10000, RZ ;  /* 0x00010000484d7824 */ /* 0x000fe200078e00ff */
[----:B------:R-:W-:Y:S01]  /*98c0*/  I2FP.F32.U32 R25, R25 ;  /* 0x0000001900197245 */ /* 0x000fe20000201000 */
[----:B------:R-:W-:Y:S01]  /*98d0*/  BSSY.RECONVERGENT B2, `(.L_x_488) ;  /* 0x000004b000027945 */ /* 0x000fe20003800200 */
[----:B------:R-:W-:Y:S02]  /*98e0*/  IMAD.MOV.U32 R94, RZ, RZ, 0x2 ;  /* 0x00000002ff5e7424 */ /* 0x000fe400078e00ff */
[----:B------:R-:W-:Y:S01]  /*98f0*/  FMUL.FTZ R72, R77, R124 ;  /* 0x0000007c4d487220 */ /* 0x000fe20000410000 */
[----:B------:R-:W-:-:S03]  /*9900*/  FFMA.FTZ R25, R25, R78, 1.1641532182693481445e-10 ;  /* 0x2f00000019197423 */ /* 0x000fc6000001004e */
[----:B------:R-:W-:Y:S02]  /*9910*/  FMUL.FTZ R72, R72, R79 ;  /* 0x0000004f48487220 */ /* 0x000fe40000410000 */
[----:B------:R-:W-:Y:S02]  /*9920*/  FSETP.GTU.FTZ.AND P1, PT, R25, R116, PT ;  /* 0x000000741900720b */ /* 0x000fe40003f3c000 */
[----:B------:R-:W-:Y:S02]  /*9930*/  MOV R25, R0 ;  /* 0x0000000000197202 */ /* 0x000fe40000000f00 */
[----:B------:R-:W-:Y:S02]  /*9940*/  PLOP3.LUT P0, PT, P1, PT, PT, 0x8, 0x80 ;  /* 0x000000000080781c */ /* 0x000fe40000f0e170 */
[----:B------:R-:W-:Y:S01]  /*9950*/  FSEL R85, R72, RZ, !P1 ;  /* 0x000000ff48557208 */ /* 0x000fe20004800000 */
[----:B------:R-:W-:Y:S10]  /*9960*/  @!P2 BRA `(.L_x_489) ;  /* 0x000000040004a947 */ /* 0x000ff40003800000 */
        /* <DEDUP_REMOVED lines=8> */
.L_x_490:
        /* <DEDUP_REMOVED lines=13> */
.L_x_492:
[----:B------:R-:W-:Y:S05]  /*9ac0*/  BSYNC.RECONVERGENT B3 ;  /* 0x0000000000037941 */ /* 0x000fea0003800200 */
.L_x_491:
        /* <DEDUP_REMOVED lines=41> */
[----:B------:R-:W-:Y:S01]  /*9d60*/  LOP3.LUT R27, R94, UR31, R77, 0x96, !PT ;  /* 0x0000001f5e1b7c12 */ /* 0x000fe2000f8e964d */
[----:B------:R-:W-:-:S07]  /*9d70*/  HFMA2 R94, -RZ, RZ, 0, 0 ;  /* 0x00000000ff5e7431 */ /* 0x000fce00000001ff */
.L_x_489:
[----:B------:R-:W-:Y:S05]  /*9d80*/  BSYNC.RECONVERGENT B2 ;  /* 0x0000000000027941 */ /* 0x000fea0003800200 */
.L_x_488:
        /* <DEDUP_REMOVED lines=9> */
[----:B------:R-:W-:Y:S02]  /*9e20*/  PRMT R25, R73, 0x7632, R25 ;  /* 0x0000763249197816 */ /* 0x000fe40000000019 */
[----:B------:R-:W-:Y:S02]  /*9e30*/  PLOP3.LUT P1, PT, P2, PT, PT, 0x8, 0x80 ;  /* 0x000000000080781c */ /* 0x000fe4000172e170 */
[----:B------:R-:W-:Y:S02]  /*9e40*/  FSEL R95, R72, RZ, !P2 ;  /* 0x000000ff485f7208 */ /* 0x000fe40005000000 */
[----:B------:R-:W-:Y:S01]  /*9e50*/  MOV R73, R0 ;  /* 0x0000000000497202 */ /* 0x000fe20000000f00 */
        /* <DEDUP_REMOVED lines=9> */
.L_x_495:
        /* <DEDUP_REMOVED lines=13> */
.L_x_497:
[----:B------:R-:W-:Y:S05]  /*9fc0*/  BSYNC.RECONVERGENT B3 ;  /* 0x0000000000037941 */ /* 0x000fea0003800200 */
.L_x_496:
        /* <DEDUP_REMOVED lines=38> */
[----:B------:R-:W-:Y:S02]  /*a230*/  MOV R0, R104 ;  /* 0x0000006800007202 */ /* 0x000fe40000000f00 */
[----:B------:R-:W-:Y:S01]  /*a240*/  LOP3.LUT R27, R76, UR31, R73, 0x96, !PT ;  /* 0x0000001f4c1b7c12 */ /* 0x000fe2000f8e9649 */
[----:B------:R-:W-:Y:S02]  /*a250*/  HFMA2 R76, -RZ, RZ, 0, 0 ;  /* 0x00000000ff4c7431 */ /* 0x000fe400000001ff */
[----:B------:R-:W-:Y:S02]  /*a260*/  IMAD.MOV.U32 R73, RZ, RZ, R126 ;  /* 0x000000ffff497224 */ /* 0x000fe400078e007e */
[----:B------:R-:W-:-:S07]  /*a270*/  IMAD.MOV.U32 R126, RZ, RZ, R72 ;  /* 0x000000ffff7e7224 */ /* 0x000fce00078e0048 */
.L_x_494:
[----:B------:R-:W-:Y:S05]  /*a280*/  BSYNC.RECONVERGENT B2 ;  /* 0x0000000000027941 */ /* 0x000fea0003800200 */
.L_x_493:
[----:B------:R-:W-:Y:S01]  /*a290*/  I2FP.F32.U32 R73, R73 ;  /* 0x0000004900497245 */ /* 0x000fe20000201000 */
[----:B------:R-:W-:Y:S01]  /*a2a0*/  IMAD.U32 R25, R25, 0x10000, RZ ;  /* 0x0001000019197824 */ /* 0x000fe200078e00ff */
[----:B------:R-:W-:Y:S01]  /*a2b0*/  ISETP.NE.AND P3, PT, R76, 0x1, PT ;  /* 0x000000014c00780c */ /* 0x000fe20003f65270 */
[----:B------:R-:W-:Y:S01]  /*a2c0*/  BSSY.RECONVERGENT B2, `(.L_x_498) ;  /* 0x000004b000027945 */ /* 0x000fe20003800200 */
[----:B------:R-:W-:Y:S02]  /*a2d0*/  IMAD.MOV.U32 R77, RZ, RZ, 0x2 ;  /* 0x00000002ff4d7424 */ /* 0x000fe400078e00ff */
[----:B------:R-:W-:Y:S01]  /*a2e0*/  FFMA.FTZ R73, R73, R78, 1.1641532182693481445e-10 ;  /* 0x2f00000049497423 */ /* 0x000fe2000001004e */
[----:B------:R-:W-:Y:S01]  /*a2f0*/  FMUL.FTZ R72, R25, R124 ;  /* 0x0000007c19487220 */ /* 0x000fe20000410000 */
[----:B------:R-:W-:-:S03]  /*a300*/  MOV R25, R0 ;  /* 0x0000000000197202 */ /* 0x000fc60000000f00 */
[----:B------:R-:W-:Y:S01]  /*a310*/  FMUL.FTZ R72, R72, R79 ;  /* 0x0000004f48487220 */ /* 0x000fe20000410000 */
[----:B------:R-:W-:-:S04]  /*a320*/  FSETP.GTU.FTZ.AND P2, PT, R73, R116, PT ;  /* 0x000000744900720b */ /* 0x000fc80003f5c000 */
[----:B------:R-:W-:Y:S02]  /*a330*/  FSEL R94, R72, RZ, !P2 ;  /* 0x000000ff485e7208 */ /* 0x000fe40005000000 */
[----:B------:R-:W-:Y:S01]  /*a340*/  PLOP3.LUT P2, PT, P2, PT, PT, 0x8, 0x80 ;  /* 0x000000000080781c */ /* 0x000fe2000174e170 */
[----:B------:R-:W-:-:S12]  /*a350*/  @!P3 BRA `(.L_x_499) ;  /* 0x000000040004b947 */ /* 0x000fd80003800000 */
        /* <DEDUP_REMOVED lines=8> */
.L_x_500:
        /* <DEDUP_REMOVED lines=13> */
.L_x_502:
[----:B------:R-:W-:Y:S05]  /*a4b0*/  BSYNC.RECONVERGENT B3 ;  /* 0x0000000000037941 */ /* 0x000fea0003800200 */
.L_x_501:
        /* <DEDUP_REMOVED lines=43> */
.L_x_499:
[----:B------:R-:W-:Y:S05]  /*a770*/  BSYNC.RECONVERGENT B2 ;  /* 0x0000000000027941 */ /* 0x000fea0003800200 */
.L_x_498:
[----:B------:R-:W-:Y:S01]  /*a780*/  I2FP.F32.U32 R25, R25 ;  /* 0x0000001900197245 */ /* 0x000fe20000201000 */
[C---:B------:R-:W-:Y:S01]  /*a790*/  IMAD.U32 R73, R74.reuse, 0x10000, RZ ;  /* 0x000100004a497824 */ /* 0x040fe200078e00ff */
[----:B------:R-:W-:Y:S01]  /*a7a0*/  ISETP.NE.AND P4, PT, R77, 0x1, PT ;  /* 0x000000014d00780c */ /* 0x000fe20003f85270 */
[----:B------:R-:W-:Y:S01]  /*a7b0*/  BSSY.RECONVERGENT B2, `(.L_x_503) ;  /* 0x000004c000027945 */ /* 0x000fe20003800200 */
[----:B------:R-:W-:Y:S01]  /*a7c0*/  PRMT R74, R74, 0x7632, R74 ;  /* 0x000076324a4a7816 */ /* 0x000fe2000000004a */
[----:B------:R-:W-:Y:S01]  /*a7d0*/  FFMA.FTZ R25, R25, R78, 1.1641532182693481445e-10 ;  /* 0x2f00000019197423 */ /* 0x000fe2000001004e */
[----:B------:R-:W-:Y:S01]  /*a7e0*/  FMUL.FTZ R72, R73, R124 ;  /* 0x0000007c49487220 */ /* 0x000fe20000410000 */
[----:B------:R-:W-:-:S03]  /*a7f0*/  IMAD.MOV.U32 R76, RZ, RZ, 0x2 ;  /* 0x00000002ff4c7424 */ /* 0x000fc600078e00ff */
[----:B------:R-:W-:Y:S01]  /*a800*/  FMUL.FTZ R72, R72, R79 ;  /* 0x0000004f48487220 */ /* 0x000fe20000410000 */
[----:B------:R-:W-:Y:S02]  /*a810*/  FSETP.GTU.FTZ.AND P3, PT, R25, R116, PT ;  /* 0x000000741900720b */ /* 0x000fe40003f7c000 */
[----:B------:R-:W-:Y:S02]  /*a820*/  MOV R25, R0 ;  /* 0x0000000000197202 */ /* 0x000fe40000000f00 */
        /* <DEDUP_REMOVED lines=11> */
.L_x_505:
        /* <DEDUP_REMOVED lines=13> */
.L_x_507:
[----:B------:R-:W-:Y:S05]  /*a9b0*/  BSYNC.RECONVERGENT B3 ;  /* 0x0000000000037941 */ /* 0x000fea0003800200 */
.L_x_506:
        /* <DEDUP_REMOVED lines=43> */
.L_x_504:
[----:B------:R-:W-:Y:S05]  /*ac70*/  BSYNC.RECONVERGENT B2 ;  /* 0x0000000000027941 */ /* 0x000fea0003800200 */
.L_x_503:
[----:B------:R-:W-:Y:S01]  /*ac80*/  I2FP.F32.U32 R25, R25 ;  /* 0x0000001900197245 */ /* 0x000fe20000201000 */
[----:B------:R-:W-:Y:S01]  /*ac90*/  IMAD.U32 R73, R74, 0x10000, RZ ;  /* 0x000100004a497824 */ /* 0x000fe200078e00ff */
[----:B------:R-:W-:Y:S01]  /*aca0*/  ISETP.NE.AND P5, PT, R76, 0x1, PT ;  /* 0x000000014c00780c */ /* 0x000fe20003fa5270 */
[----:B------:R-:W-:Y:S01]  /*acb0*/  BSSY.RECONVERGENT B2, `(.L_x_508) ;  /* 0x000004b000027945 */ /* 0x000fe20003800200 */
[----:B------:R-:W-:Y:S02]  /*acc0*/  IMAD.MOV.U32 R74, RZ, RZ, 0x2 ;  /* 0x00000002ff4a7424 */ /* 0x000fe400078e00ff */
[----:B------:R-:W-:Y:S01]  /*acd0*/  FFMA.FTZ R25, R25, R78, 1.1641532182693481445e-10 ;  /* 0x2f00000019197423 */ /* 0x000fe2000001004e */
[----:B------:R-:W-:-:S04]  /*ace0*/  FMUL.FTZ R72, R73, R124 ;  /* 0x0000007c49487220 */ /* 0x000fc80000410000 */
        /* <DEDUP_REMOVED lines=14> */
.L_x_510:
        /* <DEDUP_REMOVED lines=13> */
.L_x_512:
[----:B------:R-:W-:Y:S05]  /*aea0*/  BSYNC.RECONVERGENT B3 ;  /* 0x0000000000037941 */ /* 0x000fea0003800200 */
.L_x_511:
        /* <DEDUP_REMOVED lines=43> */
.L_x_509:
[----:B------:R-:W-:Y:S05]  /*b160*/  BSYNC.RECONVERGENT B2 ;  /* 0x0000000000027941 */ /* 0x000fea0003800200 */
.L_x_508:
[----:B------:R-:W-:Y:S01]  /*b170*/  I2FP.F32.U32 R25, R25 ;  /* 0x0000001900197245 */ /* 0x000fe20000201000 */
[C---:B------:R-:W-:Y:S01]  /*b180*/  IMAD.U32 R73, R75.reuse, 0x10000, RZ ;  /* 0x000100004b497824 */ /* 0x040fe200078e00ff */
[----:B------:R-:W-:Y:S01]  /*b190*/  ISETP.NE.AND P6, PT, R74, 0x1, PT ;  /* 0x000000014a00780c */ /* 0x000fe20003fc5270 */
[----:B------:R-:W-:Y:S01]  /*b1a0*/  BSSY.RECONVERGENT B2, `(.L_x_513) ;  /* 0x000004e000027945 */ /* 0x000fe20003800200 */
[----:B------:R-:W-:Y:S01]  /*b1b0*/  PRMT R127, R75, 0x7632, R127 ;  /* 0x000076324b7f7816 */ /* 0x000fe2000000007f */
[----:B------:R-:W-:Y:S01]  /*b1c0*/  FFMA.FTZ R25, R25, R78, 1.1641532182693481445e-10 ;  /* 0x2f00000019197423 */ /* 0x000fe2000001004e */
[----:B------:R-:W-:Y:S01]  /*b1d0*/  FMUL.FTZ R72, R73, R124 ;  /* 0x0000007c49487220 */ /* 0x000fe20000410000 */
[----:B------:R-:W-:-:S03]  /*b1e0*/  MOV R73, R0 ;  /* 0x0000000000497202 */ /* 0x000fc60000000f00 */
[----:B------:R-:W-:Y:S01]  /*b1f0*/  FMUL.FTZ R72, R72, R79 ;  /* 0x0000004f48487220 */ /* 0x000fe20000410000 */
[----:B------:R-:W-:Y:S01]  /*b200*/  FSETP.GTU.FTZ.AND P5, PT, R25, R116, PT ;  /* 0x000000741900720b */ /* 0x000fe20003fbc000 */
[----:B------:R-:W-:-:S03]  /*b210*/  IMAD.MOV.U32 R25, RZ, RZ, 0x2 ;  /* 0x00000002ff197424 */ /* 0x000fc600078e00ff */
        /* <DEDUP_REMOVED lines=11> */
.L_x_515:
[----:B------:R-:W-:Y:S01]  /*b2d0*/  VIADD R29, R29, 0x1 ;  /* 0x000000011d1d7836 */ /* 0x000fe20000000000 */
[----:B------:R-:W-:Y:S03]  /*b2e0*/  BSSY.RECONVERGENT B3, `(.L_x_516) ;  /* 0x000000e000037945 */ /* 0x000fe60003800200 */
[C---:B------:R-:W-:Y:S01]  /*b2f0*/  IMAD.WIDE.U32 R74, R29.reuse, -0x2daee0ad, RZ ;  /* 0xd2511f531d4a7825 */ /* 0x040fe200078e00ff */
[----:B------:R-:W-:-:S13]  /*b300*/  ISETP.NE.AND P6, PT, R29, RZ, PT ;  /* 0x000000ff1d00720c */ /* 0x000fda0003fc5270 */
[----:B------:R-:W-:Y:S05]  /*b310*/  @P6 BRA `(.L_x_517) ;  /* 0x0000000000286947 */ /* 0x000fea0003800000 */
[----:B------:R-:W-:Y:S02]  /*b320*/  IADD3 R28, PT, PT, R28, 0x1, RZ ;  /* 0x000000011c1c7810 */ /* 0x000fe40007ffe0ff */
[----:B------:R-:W-:Y:S02]  /*b330*/  P2R R0, PR, RZ, 0x1 ;  /* 0x00000001ff007803 */ /* 0x000fe40000000000 */
[----:B------:R-:W-:-:S13]  /*b340*/  ISETP.NE.AND P6, PT, R28, RZ, PT ;  /* 0x000000ff1c00720c */ /* 0x000fda0003fc5270 */
[----:B------:R-:W-:Y:S02]  /*b350*/  @!P6 VIADD R80, R80, 0x1 ;  /* 0x000000015050e836 */ /* 0x000fe40000000000 */
[----:B------:R-:W-:Y:S02]  /*b360*/  @!P6 VIADD R25, R2, 0x1 ;  /* 0x000000010219e836 */ /* 0x000fe40000000000 */
[----:B------:R-:W-:Y:S01]  /*b370*/  @!P6 IMAD.MOV.U32 R28, RZ, RZ, RZ ;  /* 0x000000ffff1ce224 */ /* 0x000fe200078e00ff */
[----:B------:R-:W-:-:S13]  /*b380*/  ISETP.NE.AND P0, PT, R80, RZ, !P6 ;  /* 0x000000ff5000720c */ /* 0x000fda0007705270 */
[----:B------:R-:W-:Y:S02]  /*b390*/  @P0 IADD3 R25, PT, PT, R2, RZ, RZ ;  /* 0x000000ff02190210 */ /* 0x000fe40007ffe0ff */
[----:B------:R-:W-:-:S03]  /*b3a0*/  ISETP.NE.AND P0, PT, R0, RZ, PT ;  /* 0x000000ff0000720c */ /* 0x000fc60003f05270 */
[----:B------:R-:W-:-:S10]  /*b3b0*/  @!P6 IMAD.MOV.U32 R2, RZ, RZ, R25 ;  /* 0x000000ffff02e224 */ /* 0x000fd400078e0019 */
.L_x_517:
[----:B------:R-:W-:Y:S05]  /*b3c0*/  BSYNC.RECONVERGENT B3 ;  /* 0x0000000000037941 */ /* 0x000fea0003800200 */
.L_x_516:
[----:B------:R-:W-:Y:S01]  /*b3d0*/  IMAD.WIDE.U32 R26, R80, -0x326172a9, RZ ;  /* 0xcd9e8d57501a7825 */ /* 0x000fe200078e00ff */
[----:B------:R-:W-:-:S03]  /*b3e0*/  LOP3.LUT R72, R2, UR7, R75, 0x96, !PT ;  /* 0x0000000702487c12 */ /* 0x000fc6000f8e964b */
[----:B------:R-:W-:Y:S01]  /*b3f0*/  HFMA2 R25, -RZ, RZ, 0, 0 ;  /* 0x00000000ff197431 */ /* 0x000fe200000001ff */
        /* <DEDUP_REMOVED lines=38> */
[----:B------:R-:W-:Y:S02]  /*b660*/  IMAD.MOV.U32 R73, RZ, RZ, R126 ;  /* 0x000000ffff497224 */ /* 0x000fe400078e007e */
[----:B------:R-:W-:-:S07]  /*b670*/  IMAD.MOV.U32 R126, RZ, RZ, R72 ;  /* 0x000000ffff7e7224 */ /* 0x000fce00078e0048 */
.L_x_514:
[----:B------:R-:W-:Y:S05]  /*b680*/  BSYNC.RECONVERGENT B2 ;  /* 0x0000000000027941 */ /* 0x000fea0003800200 */
.L_x_513:
[----:B------:R-:W-:Y:S01]  /*b690*/  I2FP.F32.U32 R73, R73 ;  /* 0x0000004900497245 */ /* 0x000fe20000201000 */
[----:B------:R-:W-:Y:S01]  /*b6a0*/  IMAD.U32 R127, R127, 0x10000, RZ ;  /* 0x000100007f7f7824 */ /* 0x000fe200078e00ff */
[----:B------:R-:W-:-:S03]  /*b6b0*/  F2FP.BF16.F32.PACK_AB R74, R105, R104 ;  /* 0x00000068694a723e */ /* 0x000fc600000010ff */
[----:B------:R-:W-:Y:S01]  /*b6c0*/  FFMA.FTZ R73, R73, R78, 1.1641532182693481445e-10 ;  /* 0x2f00000049497423 */ /* 0x000fe2000001004e */
[----:B------:R-:W-:-:S04]  /*b6d0*/  FMUL.FTZ R72, R127, R124 ;  /* 0x0000007c7f487220 */ /* 0x000fc80000410000 */
[----:B------:R-:W-:Y:S01]  /*b6e0*/  FMUL.FTZ R72, R72, R79 ;  /* 0x0000004f48487220 */ /* 0x000fe20000410000 */
[----:B------:R-:W-:Y:S02]  /*b6f0*/  FSETP.GTU.FTZ.AND P6, PT, R73, R116, PT ;  /* 0x000000744900720b */ /* 0x000fe40003fdc000 */
[----:B------:R-:W-:Y:S02]  /*b700*/  F2FP.BF16.F32.PACK_AB R73, R94, R95 ;  /* 0x0000005f5e49723e */ /* 0x000fe400000010ff */
[----:B------:R-:W-:Y:S02]  /*b710*/  FSEL R116, R72, RZ, !P6 ;  /* 0x000000ff48747208 */ /* 0x000fe40007000000 */
[----:B------:R-:W-:Y:S02]  /*b720*/  PLOP3.LUT P6, PT, P6, PT, PT, 0x8, 0x80 ;  /* 0x000000000080781c */ /* 0x000fe400037ce170 */
[----:B------:R-:W-:Y:S02]  /*b730*/  F2FP.BF16.F32.PACK_AB R72, R85, R84 ;  /* 0x000000545548723e */ /* 0x000fe400000010ff */
[----:B------:R-:W-:-:S09]  /*b740*/  F2FP.BF16.F32.PACK_AB R75, R116, R115 ;  /* 0x00000073744b723e */ /* 0x000fd200000010ff */
.L_x_477:
        /* <DEDUP_REMOVED lines=10> */
[----:B------:R-:W-:Y:S02]  /*b7f0*/  LOP3.LUT R123, R123, R127, R128, 0xfe, !PT ;  /* 0x0000007f7b7b7212 */ /* 0x000fe400078efe80 */
[----:B------:R-:W-:Y:S02]  /*b800*/  SEL R129, RZ, 0x1, !P3 ;  /* 0x00000001ff817807 */ /* 0x000fe40005800000 */
[----:B------:R-:W-:Y:S02]  /*b810*/  SEL R128, RZ, 0x1, !P6 ;  /* 0x00000001ff807807 */ /* 0x000fe40007000000 */
[----:B------:R-:W-:Y:S01]  /*b820*/  LOP3.LUT R129, R130, R129, RZ, 0xfc, !PT ;  /* 0x0000008182817212 */ /* 0x000fe200078efcff */
[----:B0-----:R-:W-:Y:S01]  /*b830*/  IMAD.WIDE.U32 R78, R125, 0x10, R78 ;  /* 0x000000107d4e7825 */ /* 0x001fe200078e004e */
[----:B------:R-:W-:-:S03]  /*b840*/  LOP3.LUT R128, R123, R128, RZ, 0xfc, !PT ;  /* 0x000000807b807212 */ /* 0x000fc600078efcff */
[----:B------:R-:W-:Y:S01]  /*b850*/  IMAD.MOV.U32 R123, RZ, RZ, R126 ;  /* 0x000000ffff7b7224 */ /* 0x000fe200078e007e */
[----:B------:R0:W-:Y:S01]  /*b860*/  STG.E.128 desc[UR8][R78.64], R72 ;  /* 0x000000484e007986 */ /* 0x0001e2000c101d08 */
[C---:B-1----:R-:W-:Y:S01]  /*b870*/  IMAD.WIDE.U32 R76, R125.reuse, 0x8, R76 ;  /* 0x000000087d4c7825 */ /* 0x042fe200078e004c */
[----:B------:R-:W-:-:S04]  /*b880*/  IADD3 R125, PT, PT, R125, 0x20, RZ ;  /* 0x000000207d7d7810 */ /* 0x000fc80007ffe0ff */
[----:B------:R0:W-:Y:S03]  /*b890*/  STG.E.64 desc[UR8][R76.64], R128 ;  /* 0x000000804c007986 */ /* 0x0001e6000c101b08 */
.L_x_435:
[----:B------:R-:W-:Y:S05]  /*b8a0*/  BSYNC.RECONVERGENT B1 ;  /* 0x0000000000017941 */ /* 0x000fea0003800200 */
.L_x_434:
        /* <DEDUP_REMOVED lines=29> */
.L_x_523:
        /* <DEDUP_REMOVED lines=13> */
.L_x_525:
[----:B------:R-:W-:Y:S05]  /*bb50*/  BSYNC.RECONVERGENT B3 ;  /* 0x0000000000037941 */ /* 0x000fea0003800200 */
.L_x_524:
        /* <DEDUP_REMOVED lines=42> */
.L_x_522:
[----:B------:R-:W-:Y:S05]  /*be00*/  BSYNC.RECONVERGENT B2 ;  /* 0x0000000000027941 */ /* 0x000fea0003800200 */
.L_x_521:
[----:B------:R-:W0:Y:S01]  /*be10*/  LDC R118, c[0x0][0x408] ;  /* 0x00010200ff767b82 */ /* 0x000e220000000800 */
[----:B------:R-:W-:Y:S01]  /*be20*/  I2FP.F32.U32 R25, R86 ;  /* 0x0000005600197245 */ /* 0x000fe20000201000 */
[----:B------:R-:W-:Y:S01]  /*be30*/  IMAD.MOV.U32 R128, RZ, RZ, 0x2f800000 ;  /* 0x2f800000ff807424 */ /* 0x000fe200078e00ff */
[----:B-----5:R-:W-:Y:S01]  /*be40*/  SHF.L.U32 R93, R72, 0x10, RZ ;  /* 0x00000010485d7819 */ /* 0x020fe200000006ff */
[----:B------:R-:W-:Y:S01]  /*be50*/  BSSY.RECONVERGENT B2, `(.L_x_526) ;  /* 0x0000052000027945 */ /* 0x000fe20003800200 */
[----:B------:R-:W-:Y:S01]  /*be60*/  ISETP.NE.AND P1, PT, R87, 0x1, PT ;  /* 0x000000015700780c */ /* 0x000fe20003f25270 */
[----:B------:R-:W-:Y:S01]  /*be70*/  FFMA.FTZ R86, R25, R128, 1.1641532182693481445e-10 ;  /* 0x2f00000019567423 */ /* 0x000fe20000010080 */
[----:B------:R-:W-:Y:S01]  /*be80*/  IMAD.U32 R25, R76, 0x10000, RZ ;  /* 0x000100004c197824 */ /* 0x000fe200078e00ff */
        /* <DEDUP_REMOVED lines=10> */
[----:B------:R-:W-:Y:S02]  /*bf30*/  P2R R123, PR, RZ, 0x1 ;  /* 0x00000001ff7b7803 */ /* 0x000fe40000000000 */
[----:B------:R-:W-:Y:S01]  /*bf40*/  MOV R25, R0 ;  /* 0x0000000000197202 */ /* 0x000fe20000000f00 */
        /* <DEDUP_REMOVED lines=9> */
.L_x_528:
        /* <DEDUP_REMOVED lines=13> */
.L_x_530:
[----:B------:R-:W-:Y:S05]  /*c0b0*/  BSYNC.RECONVERGENT B3 ;  /* 0x0000000000037941 */ /* 0x000fea0003800200 */
.L_x_529:
        /* <DEDUP_REMOVED lines=43> */
.L_x_527:
[----:B------:R-:W-:Y:S05]  /*c370*/  BSYNC.RECONVERGENT B2 ;  /* 0x0000000000027941 */ /* 0x000fea0003800200 */
.L_x_526:
[----:B------:R-:W-:Y:S01]  /*c380*/  I2FP.F32.U32 R25, R25 ;  /* 0x0000001900197245 */ /* 0x000fe20000201000 */
[----:B------:R-:W-:Y:S01]  /*c390*/  IMAD.U32 R87, R72, 0x10000, RZ ;  /* 0x0001000048577824 */ /* 0x000fe200078e00ff */
[----:B------:R-:W-:Y:S01]  /*c3a0*/  ISETP.NE.AND P1, PT, R92, 0x1, PT ;  /* 0x000000015c00780c */ /* 0x000fe20003f25270 */
[----:B------:R-:W-:Y:S01]  /*c3b0*/  IMAD.U32 R76, R76, 0x10000, RZ ;  /* 0x000100004c4c7824 */ /* 0x000fe200078e00ff */
[----:B------:R-:W-:Y:S01]  /*c3c0*/  BSSY.RECONVERGENT B2, `(.L_x_531) ;  /* 0x000004c000027945 */ /* 0x000fe20003800200 */
[----:B------:R-:W-:Y:S01]  /*c3d0*/  FFMA.FTZ R72, R25, R128, 1.1641532182693481445e-10 ;  /* 0x2f00000019487423 */ /* 0x000fe20000010080 */
[----:B------:R-:W-:Y:S01]  /*c3e0*/  FMUL.FTZ R87, R87, R124 ;  /* 0x0000007c57577220 */ /* 0x000fe20000410000 */
[----:B------:R-:W-:-:S03]  /*c3f0*/  IMAD.MOV.U32 R25, RZ, RZ, R0 ;  /* 0x000000ffff197224 */ /* 0x000fc600078e0000 */
[----:B------:R-:W-:Y:S01]  /*c400*/  FMUL.FTZ R87, R87, R118 ;  /* 0x0000007657577220 */ /* 0x000fe20000410000 */
[----:B------:R-:W-:-:S04]  /*c410*/  FSETP.GTU.FTZ.AND P0, PT, R72, R127, PT ;  /* 0x0000007f4800720b */ /* 0x000fc80003f1c000 */
[----:B------:R-:W-:Y:S02]  /*c420*/  FSEL R87, R87, RZ, !P0 ;  /* 0x000000ff57577208 */ /* 0x000fe40004000000 */
[----:B------:R-:W-:-:S03]  /*c430*/  PLOP3.LUT P0, PT, P0, PT, PT, 0x8, 0x80 ;  /* 0x000000000080781c */ /* 0x000fc6000070e170 */
[----:B------:R-:W-:Y:S01]  /*c440*/  FADD.FTZ R87, R87, R76 ;  /* 0x0000004c57577221 */ /* 0x000fe20000010000 */
[----:B------:R-:W-:Y:S01]  /*c450*/  HFMA2 R76, -RZ, RZ, 0, 1.1920928955078125e-07 ;  /* 0x00000002ff4c7431 */ /* 0x000fe200000001ff */
        /* <DEDUP_REMOVED lines=9> */
.L_x_533:
        /* <DEDUP_REMOVED lines=13> */
.L_x_535:
[----:B------:R-:W-:Y:S05]  /*c5c0*/  BSYNC.RECONVERGENT B3 ;  /* 0x0000000000037941 */ /* 0x000fea0003800200 */
.L_x_534:
[----:B------:R-:W-:Y:S01]  /*c5d0*/  IMAD.WIDE.U32 R26, R80, -0x326172a9, RZ ;  /* 0xcd9e8d57501a7825 */ /* 0x000fe200078e00ff */
[----:B------:R-:W-:-:S03]  /*c5e0*/  LOP3.LUT R92, R2, UR7, R107, 0x96, !PT ;  /* 0x00000007025c7c12 */ /* 0x000fc6000f8e966b */
[----:B------:R-:W-:Y:S01]  /*c5f0*/  IMAD.MOV.U32 R25, RZ, RZ, R126 ;  /* 0x000000ffff197224 */ /* 0x000fe200078e007e */
        /* <DEDUP_REMOVED lines=39> */
[----:B------:R-:W-:-:S07]  /*c870*/  MOV R126, R92 ;  /* 0x0000005c007e7202 */ /* 0x000fce0000000f00 */
.L_x_532:
[----:B------:R-:W-:Y:S05]  /*c880*/  BSYNC.RECONVERGENT B2 ;  /* 0x0000000000027941 */ /* 0x000fea0003800200 */
.L_x_531:
[----:B------:R-:W-:Y:S01]  /*c890*/  I2FP.F32.U32 R25, R25 ;  /* 0x0000001900197245 */ /* 0x000fe20000201000 */
[C---:B------:R-:W-:Y:S01]  /*c8a0*/  IMAD.U32 R93, R73.reuse, 0x10000, RZ ;  /* 0x00010000495d7824 */ /* 0x040fe200078e00ff */
[----:B------:R-:W-:Y:S01]  /*c8b0*/  ISETP.NE.AND P2, PT, R76, 0x1, PT ;  /* 0x000000014c00780c */ /* 0x000fe20003f45270 */
[----:B------:R-:W-:Y:S01]  /*c8c0*/  BSSY.RECONVERGENT B2, `(.L_x_536) ;  /* 0x000004f000027945 */ /* 0x000fe20003800200 */
[----:B------:R-:W-:Y:S01]  /*c8d0*/  PRMT R92, R73, 0x7632, R92 ;  /* 0x00007632495c7816 */ /* 0x000fe2000000005c */
[----:B------:R-:W-:Y:S01]  /*c8e0*/  FFMA.FTZ R72, R25, R128, 1.1641532182693481445e-10 ;  /* 0x2f00000019487423 */ /* 0x000fe20000010080 */
[----:B------:R-:W-:Y:S01]  /*c8f0*/  FMUL.FTZ R93, R93, R124 ;  /* 0x0000007c5d5d7220 */ /* 0x000fe20000410000 */
[----:B------:R-:W-:Y:S01]  /*c900*/  PRMT R25, R77, 0x7632, R25 ;  /* 0x000076324d197816 */ /* 0x000fe20000000019 */
[----:B------:R-:W-:Y:S02]  /*c910*/  IMAD.MOV.U32 R106, RZ, RZ, 0x2 ;  /* 0x00000002ff6a7424 */ /* 0x000fe400078e00ff */
[----:B------:R-:W-:Y:S01]  /*c920*/  FMUL.FTZ R93, R93, R118 ;  /* 0x000000765d5d7220 */ /* 0x000fe20000410000 */
[----:B------:R-:W-:Y:S01]  /*c930*/  FSETP.GTU.FTZ.AND P1, PT, R72, R127, PT ;  /* 0x0000007f4800720b */ /* 0x000fe20003f3c000 */
[----:B------:R-:W-:Y:S01]  /*c940*/  IMAD.MOV.U32 R73, RZ, RZ, R0 ;  /* 0x000000ffff497224 */ /* 0x000fe200078e0000 */
[----:B------:R-:W-:-:S02]  /*c950*/  SHF.L.U32 R72, R77, 0x10, RZ ;  /* 0x000000104d487819 */ /* 0x000fc400000006ff */
        /* <DEDUP_REMOVED lines=12> */
.L_x_538:
        /* <DEDUP_REMOVED lines=13> */
.L_x_540:
[----:B------:R-:W-:Y:S05]  /*caf0*/  BSYNC.RECONVERGENT B3 ;  /* 0x0000000000037941 */ /* 0x000fea0003800200 */
.L_x_539:
        /* <DEDUP_REMOVED lines=43> */
.L_x_537:
[----:B------:R-:W-:Y:S05]  /*cdb0*/  BSYNC.RECONVERGENT B2 ;  /* 0x0000000000027941 */ /* 0x000fea0003800200 */
.L_x_536:
[----:B------:R-:W-:Y:S01]  /*cdc0*/  I2FP.F32.U32 R73, R73 ;  /* 0x0000004900497245 */ /* 0x000fe20000201000 */
[----:B------:R-:W-:Y:S01]  /*cdd0*/  BSSY.RECONVERGENT B2, `(.L_x_541) ;  /* 0x000004f000027945 */ /* 0x000fe20003800200 */
[----:B------:R-:W-:Y:S01]  /*cde0*/  SHF.L.U32 R77, R92, 0x10, RZ ;  /* 0x000000105c4d7819 */ /* 0x000fe200000006ff */
[----:B------:R-:W-:Y:S01]  /*cdf0*/  IMAD.U32 R92, R25, 0x10000, RZ ;  /* 0x00010000195c7824 */ /* 0x000fe200078e00ff */
        /* <DEDUP_REMOVED lines=19> */
.L_x_543:
        /* <DEDUP_REMOVED lines=13> */
.L_x_545:
[----:B------:R-:W-:Y:S05]  /*d000*/  BSYNC.RECONVERGENT B3 ;  /* 0x0000000000037941 */ /* 0x000fea0003800200 */
.L_x_544:
        /* <DEDUP_REMOVED lines=43> */
.L_x_542:
[----:B------:R-:W-:Y:S05]  /*d2c0*/  BSYNC.RECONVERGENT B2 ;  /* 0x0000000000027941 */ /* 0x000fea0003800200 */
.L_x_541:
        /* <DEDUP_REMOVED lines=25> */
.L_x_548:
        /* <DEDUP_REMOVED lines=13> */
.L_x_550:
[----:B------:R-:W-:Y:S05]  /*d530*/  BSYNC.RECONVERGENT B3 ;  /* 0x0000000000037941 */ /* 0x000fea0003800200 */
.L_x_549:
        /* <DEDUP_REMOVED lines=43> */
.L_x_547:
[----:B------:R-:W-:Y:S05]  /*d7f0*/  BSYNC.RECONVERGENT B2 ;  /* 0x0000000000027941 */ /* 0x000fea0003800200 */
.L_x_546:
        /* <DEDUP_REMOVED lines=23> */
.L_x_553:
        /* <DEDUP_REMOVED lines=13> */
.L_x_555:
[----:B------:R-:W-:Y:S05]  /*da40*/  BSYNC.RECONVERGENT B3 ;  /* 0x0000000000037941 */ /* 0x000fea0003800200 */
.L_x_554:
        /* <DEDUP_REMOVED lines=43> */
.L_x_552:
[----:B------:R-:W-:Y:S05]  /*dd00*/  BSYNC.RECONVERGENT B2 ;  /* 0x0000000000027941 */ /* 0x000fea0003800200 */
.L_x_551:
        /* <DEDUP_REMOVED lines=11> */
[----:B------:R-:W-:-:S05]  /*ddc0*/  FMUL.FTZ R73, R73, R118 ;  /* 0x0000007649497220 */ /* 0x000fca0000410000 */
[----:B------:R-:W-:Y:S02]  /*ddd0*/  FSEL R73, R73, RZ, !P5 ;  /* 0x000000ff49497208 */ /* 0x000fe40006800000 */
[----:B------:R-:W-:-:S03]  /*dde0*/  PLOP3.LUT P5, PT, P5, PT, PT, 0x8, 0x80 ;  /* 0x000000000080781c */ /* 0x000fc60002fae170 */
[----:B------:R-:W-:Y:S01]  /*ddf0*/  FADD.FTZ R117, R73, R74 ;  /* 0x0000004a49757221 */ /* 0x000fe20000010000 */
        /* <DEDUP_REMOVED lines=10> */
.L_x_558:
        /* <DEDUP_REMOVED lines=15> */
.L_x_560:
[----:B------:R-:W-:Y:S05]  /*df90*/  BSYNC.RECONVERGENT B3 ;  /* 0x0000000000037941 */ /* 0x000fea0003800200 */
.L_x_559:
        /* <DEDUP_REMOVED lines=43> */
.L_x_557:
[----:B------:R-:W-:Y:S05]  /*e250*/  BSYNC.RECONVERGENT B2 ;  /* 0x0000000000027941 */ /* 0x000fea0003800200 */
.L_x_556:
[----:B------:R-:W-:Y:S01]  /*e260*/  I2FP.F32.U32 R73, R73 ;  /* 0x0000004900497245 */ /* 0x000fe20000201000 */
[----:B------:R-:W-:Y:S01]  /*e270*/  IMAD.U32 R75, R78, 0x10000, RZ ;  /* 0x000100004e4b7824 */ /* 0x000fe200078e00ff */
[----:B------:R-:W-:Y:S01]  /*e280*/  F2FP.BF16.F32.PACK_AB R74, R107, R106 ;  /* 0x0000006a6b4a723e */ /* 0x000fe200000010ff */
[----:B------:R-:W-:Y:S02]  /*e290*/  IMAD.U32 R72, R79, 0x10000, RZ ;  /* 0x000100004f487824 */ /* 0x000fe400078e00ff */
        /* <DEDUP_REMOVED lines=11> */
.L_x_520:
        /* <DEDUP_REMOVED lines=16> */
.L_x_564:
        /* <DEDUP_REMOVED lines=13> */
.L_x_566:
[----:B------:R-:W-:Y:S05]  /*e520*/  BSYNC.RECONVERGENT B3 ;  /* 0x0000000000037941 */ /* 0x000fea0003800200 */
.L_x_565:
        /* <DEDUP_REMOVED lines=32> */
[----:B------:R-:W-:Y:S02]  /*e730*/  HFMA2 R87, -RZ, RZ, 0, 0 ;  /* 0x00000000ff577431 */ /* 0x000fe400000001ff */
        /* <DEDUP_REMOVED lines=9> */
.L_x_563:
[----:B------:R-:W-:Y:S05]  /*e7d0*/  BSYNC.RECONVERGENT B2 ;  /* 0x0000000000027941 */ /* 0x000fea0003800200 */
.L_x_562:
[----:B------:R-:W0:Y:S01]  /*e7e0*/  LDC R118, c[0x0][0x404] ;  /* 0x00010100ff767b82 */ /* 0x000e220000000800 */
[----:B------:R-:W-:Y:S01]  /*e7f0*/  I2FP.F32.U32 R25, R76 ;  /* 0x0000004c00197245 */ /* 0x000fe20000201000 */
[----:B------:R-:W-:Y:S01]  /*e800*/  IMAD.MOV.U32 R78, RZ, RZ, 0x2f800000 ;  /* 0x2f800000ff4e7424 */ /* 0x000fe200078e00ff */
[----:B------:R-:W-:Y:S01]  /*e810*/  ISETP.NE.AND P1, PT, R87, 0x1, PT ;  /* 0x000000015700780c */ /* 0x000fe20003f25270 */
[C---:B-----5:R-:W-:Y:S01]  /*e820*/  IMAD.U32 R77, R72.reuse, 0x10000, RZ ;  /* 0x00010000484d7824 */ /* 0x060fe200078e00ff */
[----:B------:R-:W-:Y:S01]  /*e830*/  BSSY.RECONVERGENT B2, `(.L_x_567) ;  /* 0x000004e000027945 */ /* 0x000fe20003800200 */
        /* <DEDUP_REMOVED lines=10> */
[----:B------:R-:W-:Y:S01]  /*e8e0*/  HFMA2 R76, -RZ, RZ, 0, 1.1920928955078125e-07 ;  /* 0x00000002ff4c7431 */ /* 0x000fe200000001ff */
[----:B------:R-:W-:Y:S06]  /*e8f0*/  @!P1 BRA `(.L_x_568) ;  /* 0x0000000400049947 */ /* 0x000fec0003800000 */
        /* <DEDUP_REMOVED lines=8> */
.L_x_569:
        /* <DEDUP_REMOVED lines=13> */
.L_x_571:
[----:B------:R-:W-:Y:S05]  /*ea50*/  BSYNC.RECONVERGENT B3 ;  /* 0x0000000000037941 */ /* 0x000fea0003800200 */
.L_x_570:
        /* <DEDUP_REMOVED lines=43> */
.L_x_568:
[----:B------:R-:W-:Y:S05]  /*ed10*/  BSYNC.RECONVERGENT B2 ;  /* 0x0000000000027941 */ /* 0x000fea0003800200 */
.L_x_567:
[----:B------:R-:W-:Y:S01]  /*ed20*/  ISETP.NE.AND P2, PT, R76, 0x1, PT ;  /* 0x000000014c00780c */ /* 0x000fe20003f45270 */
[----:B------:R-:W-:Y:S01]  /*ed30*/  IMAD.U32 R77, R72, 0x10000, RZ ;  /* 0x00010000484d7824 */ /* 0x000fe200078e00ff */
[----:B------:R-:W-:Y:S01]  /*ed40*/  I2FP.F32.U32 R25, R25 ;  /* 0x0000001900197245 */ /* 0x000fe20000201000 */
[----:B------:R-:W-:Y:S01]  /*ed50*/  BSSY.RECONVERGENT B2, `(.L_x_572) ;  /* 0x000004b000027945 */ /* 0x000fe20003800200 */
[----:B------:R-:W-:Y:S02]  /*ed60*/  HFMA2 R92, -RZ, RZ, 0, 1.1920928955078125e-07 ;  /* 0x00000002ff5c7431 */ /* 0x000fe400000001ff */
[----:B------:R-:W-:Y:S01]  /*ed70*/  FMUL.FTZ R72, R77, R124 ;  /* 0x0000007c4d487220 */ /* 0x000fe20000410000 */
[----:B------:R-:W-:-:S03]  /*ed80*/  FFMA.FTZ R25, R25, R78, 1.1641532182693481445e-10 ;  /* 0x2f00000019197423 */ /* 0x000fc6000001004e */
[----:B------:R-:W-:Y:S02]  /*ed90*/  FMUL.FTZ R72, R72, R79 ;  /* 0x0000004f48487220 */ /* 0x000fe40000410000 */
[----:B------:R-:W-:Y:S01]  /*eda0*/  FSETP.GTU.FTZ.AND P1, PT, R25, R118, PT ;  /* 0x000000761900720b */ /* 0x000fe20003f3c000 */
[----:B------:R-:W-:-:S03]  /*edb0*/  IMAD.MOV.U32 R25, RZ, RZ, R0 ;  /* 0x000000ffff197224 */ /* 0x000fc600078e0000 */
[----:B------:R-:W-:Y:S02]  /*edc0*/  PLOP3.LUT P0, PT, P1, PT, PT, 0x8, 0x80 ;  /* 0x000000000080781c */ /* 0x000fe40000f0e170 */
[----:B------:R-:W-:Y:S01]  /*edd0*/  FSEL R87, R72, RZ, !P1 ;  /* 0x000000ff48577208 */ /* 0x000fe20004800000 */
[----:B------:R-:W-:Y:S10]  /*ede0*/  @!P2 BRA `(.L_x_573) ;  /* 0x000000040004a947 */ /* 0x000ff40003800000 */
        /* <DEDUP_REMOVED lines=8> */
.L_x_574:
        /* <DEDUP_REMOVED lines=13> */
.L_x_576:
[----:B------:R-:W-:Y:S05]  /*ef40*/  BSYNC.RECONVERGENT B3 ;  /* 0x0000000000037941 */ /* 0x000fea0003800200 */
.L_x_575:
        /* <DEDUP_REMOVED lines=43> */
.L_x_573:
[----:B------:R-:W-:Y:S05]  /*f200*/  BSYNC.RECONVERGENT B2 ;  /* 0x0000000000027941 */ /* 0x000fea0003800200 */
.L_x_572:
[----:B------:R-:W-:Y:S01]  /*f210*/  I2FP.F32.U32 R25, R25 ;  /* 0x0000001900197245 */ /* 0x000fe20000201000 */
[----:B------:R-:W-:Y:S01]  /*f220*/  IMAD.U32 R77, R73, 0x10000, RZ ;  /* 0x00010000494d7824 */ /* 0x000fe200078e00ff */
[----:B------:R-:W-:Y:S01]  /*f230*/  ISETP.NE.AND P2, PT, R92, 0x1, PT ;  /* 0x000000015c00780c */ /* 0x000fe20003f45270 */
[----:B------:R-:W-:Y:S01]  /*f240*/  BSSY.RECONVERGENT B2, `(.L_x_577) ;  /* 0x000004c000027945 */ /* 0x000fe20003800200 */
[----:B------:R-:W-:Y:S02]  /*f250*/  HFMA2 R76, -RZ, RZ, 0, 1.1920928955078125e-07 ;  /* 0x00000002ff4c7431 */ /* 0x000fe400000001ff */
[----:B------:R-:W-:Y:S01]  /*f260*/  FFMA.FTZ R25, R25, R78, 1.1641532182693481445e-10 ;  /* 0x2f00000019197423 */ /* 0x000fe2000001004e */
[----:B------:R-:W-:-:S04]  /*f270*/  FMUL.FTZ R72, R77, R124 ;  /* 0x0000007c4d487220 */ /* 0x000fc80000410000 */
[----:B------:R-:W-:Y:S01]  /*f280*/  FMUL.FTZ R72, R72, R79 ;  /* 0x0000004f48487220 */ /* 0x000fe20000410000 */
[----:B------:R-:W-:Y:S02]  /*f290*/  FSETP.GTU.FTZ.AND P1, PT, R25, R118, PT ;  /* 0x000000761900720b */ /* 0x000fe40003f3c000 */
[----:B------:R-:W-:Y:S01]  /*f2a0*/  PRMT R25, R73, 0x7632, R25 ;  /* 0x0000763249197816 */ /* 0x000fe20000000019 */
[----:B------:R-:W-:Y:S01]  /*f2b0*/  IMAD.MOV.U32 R73, RZ, RZ, R0 ;  /* 0x000000ffff497224 */ /* 0x000fe200078e0000 */
[----:B------:R-:W-:Y:S02]  /*f2c0*/  FSEL R93, R72, RZ, !P1 ;  /* 0x000000ff485d7208 */ /* 0x000fe40004800000 */
[----:B------:R-:W-:Y:S01]  /*f2d0*/  PLOP3.LUT P1, PT, P1, PT, PT, 0x8, 0x80 ;  /* 0x000000000080781c */ /* 0x000fe20000f2e170 */
[----:B------:R-:W-:-:S12]  /*f2e0*/  @!P2 BRA `(.L_x_578) ;  /* 0x000000040004a947 */ /* 0x000fd80003800000 */
        /* <DEDUP_REMOVED lines=8> */
.L_x_579:
        /* <DEDUP_REMOVED lines=8> */
[----:B------:R-:W-:Y:S02]  /*f3f0*/  @!P2 IADD3 R0, PT, PT, R2, 0x1, RZ ;  /* 0x000000010200a810 */ /* 0x000fe40007ffe0ff */
[----:B------:R-:W-:Y:S02]  /*f400*/  @!P2 MOV R28, RZ ;  /* 0x000000ff001ca202 */ /* 0x000fe40000000f00 */
[----:B------:R-:W-:-:S13]  /*f410*/  ISETP.NE.AND P3, PT, R80, RZ, !P2 ;  /* 0x000000ff5000720c */ /* 0x000fda0005765270 */
[----:B------:R-:W-:-:S04]  /*f420*/  @P3 IMAD.MOV R0, RZ, RZ, R2 ;  /* 0x000000ffff003224 */ /* 0x000fc800078e0202 */
[----:B------:R-:W-:-:S07]  /*f430*/  @!P2 IMAD.MOV.U32 R2, RZ, RZ, R0 ;  /* 0x000000ffff02a224 */ /* 0x000fce00078e0000 */
.L_x_581:
[----:B------:R-:W-:Y:S05]  /*f440*/  BSYNC.RECONVERGENT B3 ;  /* 0x0000000000037941 */ /* 0x000fea0003800200 */
.L_x_580:
        /* <DEDUP_REMOVED lines=43> */
.L_x_578:
[----:B------:R-:W-:Y:S05]  /*f700*/  BSYNC.RECONVERGENT B2 ;  /* 0x0000000000027941 */ /* 0x000fea0003800200 */
.L_x_577:
[----:B------:R-:W-:Y:S01]  /*f710*/  I2FP.F32.U32 R73, R73 ;  /* 0x0000004900497245 */ /* 0x000fe20000201000 */
[----:B------:R-:W-:Y:S01]  /*f720*/  IMAD.U32 R25, R25, 0x10000, RZ ;  /* 0x0001000019197824 */ /* 0x000fe200078e00ff */
[----:B------:R-:W-:Y:S01]  /*f730*/  ISETP.NE.AND P3, PT, R76, 0x1, PT ;  /* 0x000000014c00780c */ /* 0x000fe20003f65270 */
[----:B------:R-:W-:Y:S01]  /*f740*/  BSSY.RECONVERGENT B2, `(.L_x_582) ;  /* 0x000004b000027945 */ /* 0x000fe20003800200 */
[----:B------:R-:W-:Y:S02]  /*f750*/  HFMA2 R77, -RZ, RZ, 0, 1.1920928955078125e-07 ;  /* 0x00000002ff4d7431 */ /* 0x000fe400000001ff */
[----:B------:R-:W-:Y:S01]  /*f760*/  FFMA.FTZ R73, R73, R78, 1.1641532182693481445e-10 ;  /* 0x2f00000049497423 */ /* 0x000fe2000001004e */
[----:B------:R-:W-:Y:S01]  /*f770*/  FMUL.FTZ R72, R25, R124 ;  /* 0x0000007c19487220 */ /* 0x000fe20000410000 */
[----:B------:R-:W-:-:S03]  /*f780*/  IMAD.MOV.U32 R25, RZ, RZ, R0 ;  /* 0x000000ffff197224 */ /* 0x000fc600078e0000 */
        /* <DEDUP_REMOVED lines=13> */
.L_x_584:
        /* <DEDUP_REMOVED lines=13> */
.L_x_586:
[----:B------:R-:W-:Y:S05]  /*f930*/  BSYNC.RECONVERGENT B3 ;  /* 0x0000000000037941 */ /* 0x000fea0003800200 */
.L_x_585:
        /* <DEDUP_REMOVED lines=43> */
.L_x_583:
[----:B------:R-:W-:Y:S05]  /*fbf0*/  BSYNC.RECONVERGENT B2 ;  /* 0x0000000000027941 */ /* 0x000fea0003800200 */
.L_x_582:
[----:B------:R-:W-:Y:S01]  /*fc00*/  I2FP.F32.U32 R25, R25 ;  /* 0x0000001900197245 */ /* 0x000fe20000201000 */
[C---:B------:R-:W-:Y:S01]  /*fc10*/  IMAD.U32 R73, R74.reuse, 0x10000, RZ ;  /* 0x000100004a497824 */ /* 0x040fe200078e00ff */
[----:B------:R-:W-:Y:S01]  /*fc20*/  ISETP.NE.AND P4, PT, R77, 0x1, PT ;  /* 0x000000014d00780c */ /* 0x000fe20003f85270 */
[----:B------:R-:W-:Y:S01]  /*fc30*/  BSSY.RECONVERGENT B2, `(.L_x_587) ;  /* 0x000004c000027945 */ /* 0x000fe20003800200 */
[----:B------:R-:W-:Y:S02]  /*fc40*/  HFMA2 R76, -RZ, RZ, 0, 1.1920928955078125e-07 ;  /* 0x00000002ff4c7431 */ /* 0x000fe400000001ff */
[----:B------:R-:W-:Y:S01]  /*fc50*/  FFMA.FTZ R25, R25, R78, 1.1641532182693481445e-10 ;  /* 0x2f00000019197423 */ /* 0x000fe2000001004e */
[----:B------:R-:W-:Y:S01]  /*fc60*/  FMUL.FTZ R72, R73, R124 ;  /* 0x0000007c49487220 */ /* 0x000fe20000410000 */
[----:B------:R-:W-:-:S03]  /*fc70*/  PRMT R74, R74, 0x7632, R74 ;  /* 0x000076324a4a7816 */ /* 0x000fc6000000004a */
[----:B------:R-:W-:Y:S01]  /*fc80*/  FMUL.FTZ R72, R72, R79 ;  /* 0x0000004f48487220 */ /* 0x000fe20000410000 */
[----:B------:R-:W-:Y:S01]  /*fc90*/  FSETP.GTU.FTZ.AND P3, PT, R25, R118, PT ;  /* 0x000000761900720b */ /* 0x000fe20003f7c000 */
[----:B------:R-:W-:-:S03]  /*fca0*/  IMAD.MOV.U32 R25, RZ, RZ, R0 ;  /* 0x000000ffff197224 */ /* 0x000fc600078e0000 */
        /* <DEDUP_REMOVED lines=11> */
.L_x_589:
        /* <DEDUP_REMOVED lines=13> */
.L_x_591:
[----:B------:R-:W-:Y:S05]  /*fe30*/  BSYNC.RECONVERGENT B3 ;  /* 0x0000000000037941 */ /* 0x000fea0003800200 */
.L_x_590:
        /* <DEDUP_REMOVED lines=43> */
.L_x_588:
[----:B------:R-:W-:Y:S05]  /*100f0*/  BSYNC.RECONVERGENT B2 ;  /* 0x0000000000027941 */ /* 0x000fea0003800200 */
.L_x_587:
        /* <DEDUP_REMOVED lines=21> */
.L_x_594:
        /* <DEDUP_REMOVED lines=13> */
.L_x_596:
[----:B------:R-:W-:Y:S05]  /*10320*/  BSYNC.RECONVERGENT B3 ;  /* 0x0000000000037941 */ /* 0x000fea0003800200 */
.L_x_595:
        /* <DEDUP_REMOVED lines=43> */
.L_x_593:
[----:B------:R-:W-:Y:S05]  /*105e0*/  BSYNC.RECONVERGENT B2 ;  /* 0x0000000000027941 */ /* 0x000fea0003800200 */
.L_x_592:
[----:B------:R-:W-:Y:S01]  /*105f0*/  I2FP.F32.U32 R25, R25 ;  /* 0x0000001900197245 */ /* 0x000fe20000201000 */
[C---:B------:R-:W-:Y:S01]  /*10600*/  IMAD.U32 R73, R75.reuse, 0x10000, RZ ;  /* 0x000100004b497824 */ /* 0x040fe200078e00ff */
[----:B------:R-:W-:Y:S01]  /*10610*/  ISETP.NE.AND P6, PT, R74, 0x1, PT ;  /* 0x000000014a00780c */ /* 0x000fe20003fc5270 */
[----:B------:R-:W-:Y:S01]  /*10620*/  BSSY.RECONVERGENT B2, `(.L_x_597) ;  /* 0x000004e000027945 */ /* 0x000fe20003800200 */
[----:B------:R-:W-:Y:S01]  /*10630*/  PRMT R127, R75, 0x7632, R127 ;  /* 0x000076324b7f7816 */ /* 0x000fe2000000007f */
[----:B------:R-:W-:Y:S01]  /*10640*/  FFMA.FTZ R25, R25, R78, 1.1641532182693481445e-10 ;  /* 0x2f00000019197423 */ /* 0x000fe2000001004e */
[----:B------:R-:W-:Y:S01]  /*10650*/  FMUL.FTZ R72, R73, R124 ;  /* 0x0000007c49487220 */ /* 0x000fe20000410000 */
[----:B------:R-:W-:-:S03]  /*10660*/  IMAD.MOV.U32 R73, RZ, RZ, R0 ;  /* 0x000000ffff497224 */ /* 0x000fc600078e0000 */
[----:B------:R-:W-:Y:S01]  /*10670*/  FMUL.FTZ R72, R72, R79 ;  /* 0x0000004f48487220 */ /* 0x000fe20000410000 */
[----:B------:R-:W-:Y:S01]  /*10680*/  FSETP.GTU.FTZ.AND P5, PT, R25, R118, PT ;  /* 0x000000761900720b */ /* 0x000fe20003fbc000 */
[----:B------:R-:W-:-:S03]  /*10690*/  HFMA2 R25, -RZ, RZ, 0, 1.1920928955078125e-07 ;  /* 0x00000002ff197431 */ /* 0x000fc600000001ff */
        /* <DEDUP_REMOVED lines=11> */
.L_x_599:
        /* <DEDUP_REMOVED lines=15> */
.L_x_601:
[----:B------:R-:W-:Y:S05]  /*10840*/  BSYNC.RECONVERGENT B3 ;  /* 0x0000000000037941 */ /* 0x000fea0003800200 */
.L_x_600:
        /* <DEDUP_REMOVED lines=43> */
.L_x_598:
[----:B------:R-:W-:Y:S05]  /*10b00*/  BSYNC.RECONVERGENT B2 ;  /* 0x0000000000027941 */ /* 0x000fea0003800200 */
.L_x_597:
        /* <DEDUP_REMOVED lines=12> */
.L_x_561:
        /* <DEDUP_REMOVED lines=15> */
[----:B------:R-:W-:-:S02]  /*10cc0*/  LOP3.LUT R128, R123, R128, RZ, 0xfc, !PT ;  /* 0x000000807b807212 */ /* 0x000fc400078efcff */
[----:B------:R-:W-:Y:S02]  /*10cd0*/  MOV R123, R126 ;  /* 0x0000007e007b7202 */ /* 0x000fe40000000f00 */
[----:B------:R0:W-:Y:S01]  /*10ce0*/  STG.E.128 desc[UR8][R78.64], R72 ;  /* 0x000000484e007986 */ /* 0x0001e2000c101d08 */
[----:B-1----:R-:W-:-:S04]  /*10cf0*/  IMAD.WIDE.U32 R76, R125, 0x8, R76 ;  /* 0x000000087d4c7825 */ /* 0x002fc800078e004c */
[----:B------:R-:W-:Y:S01]  /*10d00*/  VIADD R125, R125, 0x20 ;  /* 0x000000207d7d7836 */ /* 0x000fe20000000000 */
[----:B------:R0:W-:Y:S06]  /*10d10*/  STG.E.64 desc[UR8][R76.64], R128 ;  /* 0x000000804c007986 */ /* 0x0001ec000c101b08 */
.L_x_519:
[----:B------:R-:W-:Y:S05]  /*10d20*/  BSYNC.RECONVERGENT B1 ;  /* 0x0000000000017941 */ /* 0x000fea0003800200 */
.L_x_518:
        /* <DEDUP_REMOVED lines=29> */
.L_x_607:
        /* <DEDUP_REMOVED lines=13> */
.L_x_609:
[----:B------:R-:W-:Y:S05]  /*10fd0*/  BSYNC.RECONVERGENT B3 ;  /* 0x0000000000037941 */ /* 0x000fea0003800200 */
.L_x_608:
        /* <DEDUP_REMOVED lines=42> */
.L_x_606:
[----:B------:R-:W-:Y:S05]  /*11280*/  BSYNC.RECONVERGENT B2 ;  /* 0x0000000000027941 */ /* 0x000fea0003800200 */
.L_x_605:
[----:B------:R-:W0:Y:S01]  /*11290*/  LDC R120, c[0x0][0x408] ;  /* 0x00010200ff787b82 */ /* 0x000e220000000800 */
[----:B------:R-:W-:Y:S01]  /*112a0*/  HFMA2 R128, -RZ, RZ, 0.1171875, 0 ;  /* 0x2f800000ff807431 */ /* 0x000fe200000001ff */
[----:B------:R-:W-:Y:S01]  /*112b0*/  I2FP.F32.U32 R25, R88 ;  /* 0x0000005800197245 */ /* 0x000fe20000201000 */
[C---:B-----5:R-:W-:Y:S01]  /*112c0*/  IMAD.U32 R99, R72.reuse, 0x10000, RZ ;  /* 0x0001000048637824 */ /* 0x060fe200078e00ff */
[----:B------:R-:W-:Y:S01]  /*112d0*/  ISETP.NE.AND P1, PT, R89, 0x1, PT ;  /* 0x000000015900780c */ /* 0x000fe20003f25270 */
[----:B------:R-:W-:Y:S01]  /*112e0*/  BSSY.RECONVERGENT B2, `(.L_x_610) ;  /* 0x0000051000027945 */ /* 0x000fe20003800200 */
[----:B------:R-:W-:Y:S02]  /*112f0*/  HFMA2 R98, -RZ, RZ, 0, 1.1920928955078125e-07 ;  /* 0x00000002ff627431 */ /* 0x000fe400000001ff */
[----:B------:R-:W-:Y:S01]  /*11300*/  FMUL.FTZ R99, R99, R124 ;  /* 0x0000007c63637220 */ /* 0x000fe20000410000 */
[----:B------:R-:W1:Y:S01]  /*11310*/  LDC R127, c[0x0][0x404] ;  /* 0x00010100ff7f7b82 */ /* 0x000e620000000800 */
[----:B------:R-:W-:Y:S01]  /*11320*/  PRMT R72, R72, 0x7632, R72 ;  /* 0x0000763248487816 */ /* 0x000fe20000000048 */
[----:B------:R-:W-:Y:S01]  /*11330*/  FFMA.FTZ R88, R25, R128, 1.1641532182693481445e-10 ;  /* 0x2f00000019587423 */ /* 0x000fe20000010080 */
[C---:B------:R-:W-:Y:S01]  /*11340*/  IMAD.U32 R25, R76.reuse, 0x10000, RZ ;  /* 0x000100004c197824 */ /* 0x040fe200078e00ff */
[----:B------:R-:W-:Y:S01]  /*11350*/  PRMT R76, R76, 0x7632, R76 ;  /* 0x000076324c4c7816 */ /* 0x000fe2000000004c */
[----:B0-----:R-:W-:-:S02]  /*11360*/  FMUL.FTZ R99, R99, R120 ;  /* 0x0000007863637220 */ /* 0x001fc40000410000 */
        /* <DEDUP_REMOVED lines=15> */
.L_x_612:
        /* <DEDUP_REMOVED lines=13> */
.L_x_614:
[----:B------:R-:W-:Y:S05]  /*11530*/  BSYNC.RECONVERGENT B3 ;  /* 0x0000000000037941 */ /* 0x000fea0003800200 */
.L_x_613:
        /* <DEDUP_REMOVED lines=43> */
.L_x_611:
[----:B------:R-:W-:Y:S05]  /*117f0*/  BSYNC.RECONVERGENT B2 ;  /* 0x0000000000027941 */ /* 0x000fea0003800200 */
.L_x_610:
[----:B------:R-:W-:Y:S01]  /*11800*/  I2FP.F32.U32 R25, R25 ;  /* 0x0000001900197245 */ /* 0x000fe20000201000 */
[----:B------:R-:W-:Y:S01]  /*11810*/  IMAD.U32 R89, R72, 0x10000, RZ ;  /* 0x0001000048597824 */ /* 0x000fe200078e00ff */
[----:B------:R-:W-:Y:S01]  /*11820*/  ISETP.NE.AND P1, PT, R98, 0x1, PT ;  /* 0x000000016200780c */ /* 0x000fe20003f25270 */
[----:B------:R-:W-:Y:S01]  /*11830*/  BSSY.RECONVERGENT B2, `(.L_x_615) ;  /* 0x000004d000027945 */ /* 0x000fe20003800200 */
[----:B------:R-:W-:Y:S01]  /*11840*/  SHF.L.U32 R76, R76, 0x10, RZ ;  /* 0x000000104c4c7819 */ /* 0x000fe200000006ff */
        /* <DEDUP_REMOVED lines=18> */
.L_x_617:
        /* <DEDUP_REMOVED lines=13> */
.L_x_619:
[----:B------:R-:W-:Y:S05]  /*11a40*/  BSYNC.RECONVERGENT B3 ;  /* 0x0000000000037941 */ /* 0x000fea0003800200 */
.L_x_618:
        /* <DEDUP_REMOVED lines=43> */
.L_x_616:
[----:B------:R-:W-:Y:S05]  /*11d00*/  BSYNC.RECONVERGENT B2 ;  /* 0x0000000000027941 */ /* 0x000fea0003800200 */
.L_x_615:
        /* <DEDUP_REMOVED lines=8> */
[----:B------:R-:W-:Y:S02]  /*11d90*/  MOV R73, R0 ;  /* 0x0000000000497202 */ /* 0x000fe40000000f00 */
[----:B------:R-:W-:Y:S01]  /*11da0*/  FSETP.GTU.FTZ.AND P1, PT, R72, R127, PT ;  /* 0x0000007f4800720b */ /* 0x000fe20003f3c000 */
[----:B------:R-:W-:-:S05]  /*11db0*/  FMUL.FTZ R99, R99, R120 ;  /* 0x0000007863637220 */ /* 0x000fca0000410000 */
[----:B------:R-:W-:Y:S02]  /*11dc0*/  FSEL R98, R99, RZ, !P1 ;  /* 0x000000ff63627208 */ /* 0x000fe40004800000 */
[----:B------:R-:W-:Y:S01]  /*11dd0*/  PRMT R99, R77, 0x7632, R99 ;  /* 0x000076324d637816 */ /* 0x000fe20000000063 */
[----:B------:R-:W-:Y:S01]  /*11de0*/  IMAD.MOV.U32 R77, RZ, RZ, 0x2 ;  /* 0x00000002ff4d7424 */ /* 0x000fe200078e00ff */
[----:B------:R-:W-:Y:S01]  /*11df0*/  PLOP3.LUT P1, PT, P1, PT, PT, 0x8, 0x80 ;  /* 0x000000000080781c */ /* 0x000fe20000f2e170 */
[----:B------:R-:W-:Y:S01]  /*11e00*/  FADD.FTZ R98, R98, R109 ;  /* 0x0000006d62627221 */ /* 0x000fe20000010000 */
[----:B------:R-:W-:Y:S11]  /*11e10*/  @!P2 BRA `(.L_x_621) ;  /* 0x000000040004a947 */ /* 0x000ff60003800000 */
        /* <DEDUP_REMOVED lines=8> */
.L_x_622:
        /* <DEDUP_REMOVED lines=13> */
.L_x_624:
[----:B------:R-:W-:Y:S05]  /*11f70*/  BSYNC.RECONVERGENT B3 ;  /* 0x0000000000037941 */ /* 0x000fea0003800200 */
.L_x_623:
        /* <DEDUP_REMOVED lines=43> */
.L_x_621:
[----:B------:R-:W-:Y:S05]  /*12230*/  BSYNC.RECONVERGENT B2 ;  /* 0x0000000000027941 */ /* 0x000fea0003800200 */
.L_x_620:
[----:B------:R-:W-:Y:S01]  /*12240*/  I2FP.F32.U32 R73, R73 ;  /* 0x0000004900497245 */ /* 0x000fe20000201000 */
[----:B------:R-:W-:Y:S01]  /*12250*/  IMAD.U32 R25, R25, 0x10000, RZ ;  /* 0x0001000019197824 */ /* 0x000fe200078e00ff */
[----:B------:R-:W-:Y:S01]  /*12260*/  ISETP.NE.AND P3, PT, R77, 0x1, PT ;  /* 0x000000014d00780c */ /* 0x000fe20003f65270 */
[----:B------:R-:W-:Y:S01]  /*12270*/  IMAD.U32 R76, R99, 0x10000, RZ ;  /* 0x00010000634c7824 */ /* 0x000fe200078e00ff */
[----:B------:R-:W-:Y:S01]  /*12280*/  BSSY.RECONVERGENT B2, `(.L_x_625) ;  /* 0x000004c000027945 */ /* 0x000fe20003800200 */
[----:B------:R-:W-:Y:S01]  /*12290*/  FFMA.FTZ R72, R73, R128, 1.1641532182693481445e-10 ;  /* 0x2f00000049487423 */ /* 0x000fe20000010080 */
[----:B------:R-:W-:-:S04]  /*122a0*/  FMUL.FTZ R25, R25, R124 ;  /* 0x0000007c19197220 */ /* 0x000fc80000410000 */
[----:B------:R-:W-:Y:S01]  /*122b0*/  FMUL.FTZ R25, R25, R120 ;  /* 0x0000007819197220 */ /* 0x000fe20000410000 */
[----:B------:R-:W-:-:S04]  /*122c0*/  FSETP.GTU.FTZ.AND P2, PT, R72, R127, PT ;  /* 0x0000007f4800720b */ /* 0x000fc80003f5c000 */
[----:B------:R-:W-:Y:S02]  /*122d0*/  FSEL R25, R25, RZ, !P2 ;  /* 0x000000ff19197208 */ /* 0x000fe40005000000 */
[----:B------:R-:W-:-:S03]  /*122e0*/  PLOP3.LUT P2, PT, P2, PT, PT, 0x8, 0x80 ;  /* 0x000000000080781c */ /* 0x000fc6000174e170 */
[----:B------:R-:W-:Y:S01]  /*122f0*/  FADD.FTZ R99, R25, R76 ;  /* 0x0000004c19637221 */ /* 0x000fe20000010000 */
[----:B------:R-:W-:Y:S01]  /*12300*/  MOV R76, 0x2 ;  /* 0x00000002004c7802 */ /* 0x000fe20000000f00 */
        /* <DEDUP_REMOVED lines=10> */
.L_x_627:
        /* <DEDUP_REMOVED lines=13> */
.L_x_629:
[----:B------:R-:W-:Y:S05]  /*12480*/  BSYNC.RECONVERGENT B3 ;  /* 0x0000000000037941 */ /* 0x000fea0003800200 */
.L_x_628:
        /* <DEDUP_REMOVED lines=43> */
.L_x_626:
[----:B------:R-:W-:Y:S05]  /*12740*/  BSYNC.RECONVERGENT B2 ;  /* 0x0000000000027941 */ /* 0x000fea0003800200 */
.L_x_625:
        /* <DEDUP_REMOVED lines=11> */
[----:B------:R-:W-:Y:S01]  /*12800*/  FSETP.GTU.FTZ.AND P3, PT, R72, R127, PT ;  /* 0x0000007f4800720b */ /* 0x000fe20003f7c000 */
[----:B------:R-:W-:-:S03]  /*12810*/  IMAD.MOV.U32 R25, RZ, RZ, R0 ;  /* 0x000000ffff197224 */ /* 0x000fc600078e0000 */
        /* <DEDUP_REMOVED lines=12> */
.L_x_632:
        /* <DEDUP_REMOVED lines=13> */
.L_x_634:
[----:B------:R-:W-:Y:S05]  /*129b0*/  BSYNC.RECONVERGENT B3 ;  /* 0x0000000000037941 */ /* 0x000fea0003800200 */
.L_x_633:
        /* <DEDUP_REMOVED lines=43> */
.L_x_631:
[----:B------:R-:W-:Y:S05]  /*12c70*/  BSYNC.RECONVERGENT B2 ;  /* 0x0000000000027941 */ /* 0x000fea0003800200 */
.L_x_630:
        /* <DEDUP_REMOVED lines=23> */
.L_x_637:
        /* <DEDUP_REMOVED lines=13> */
.L_x_639:
[----:B------:R-:W-:Y:S05]  /*12ec0*/  BSYNC.RECONVERGENT B3 ;  /* 0x0000000000037941 */ /* 0x000fea0003800200 */
.L_x_638:
        /* <DEDUP_REMOVED lines=43> */
.L_x_636:
[----:B------:R-:W-:Y:S05]  /*13180*/  BSYNC.RECONVERGENT B2 ;  /* 0x0000000000027941 */ /* 0x000fea0003800200 */
.L_x_635:
[----:B------:R-:W-:Y:S01]  /*13190*/  I2FP.F32.U32 R25, R25 ;  /* 0x0000001900197245 */ /* 0x000fe20000201000 */
[----:B------:R-:W-:Y:S01]  /*131a0*/  IMAD.U32 R73, R75, 0x10000, RZ ;  /* 0x000100004b497824 */ /* 0x000fe200078e00ff */
[----:B------:R-:W-:Y:S01]  /*131b0*/  ISETP.NE.AND P6, PT, R76, 0x1, PT ;  /* 0x000000014c00780c */ /* 0x000fe20003fc5270 */
[----:B------:R-:W-:Y:S01]  /*131c0*/  IMAD.U32 R74, R79, 0x10000, RZ ;  /* 0x000100004f4a7824 */ /* 0x000fe200078e00ff */
[----:B------:R-:W-:Y:S01]  /*131d0*/  BSSY.RECONVERGENT B2, `(.L_x_640) ;  /* 0x0000050000027945 */ /* 0x000fe20003800200 */
[----:B------:R-:W-:Y:S01]  /*131e0*/  FFMA.FTZ R72, R25, R128, 1.1641532182693481445e-10 ;  /* 0x2f00000019487423 */ /* 0x000fe20000010080 */
[----:B------:R-:W-:Y:S01]  /*131f0*/  FMUL.FTZ R73, R73, R124 ;  /* 0x0000007c49497220 */ /* 0x000fe20000410000 */
[----:B------:R-:W-:Y:S02]  /*13200*/  PRMT R78, R75, 0x7632, R78 ;  /* 0x000076324b4e7816 */ /* 0x000fe4000000004e */
[----:B------:R-:W-:Y:S01]  /*13210*/  PRMT R79, R79, 0x7632, R79 ;  /* 0x000076324f4f7816 */ /* 0x000fe2000000004f */
[----:B------:R-:W-:Y:S01]  /*13220*/  FMUL.FTZ R73, R73, R120 ;  /* 0x0000007849497220 */ /* 0x000fe20000410000 */
[----:B------:R-:W-:-:S02]  /*13230*/  FSETP.GTU.FTZ.AND P5, PT, R72, R127, PT ;  /* 0x0000007f4800720b */ /* 0x000fc40003fbc000 */
[----:B------:R-:W-:Y:S02]  /*13240*/  MOV R25, 0x2 ;  /* 0x0000000200197802 */ /* 0x000fe40000000f00 */
        /* <DEDUP_REMOVED lines=13> */
.L_x_642:
        /* <DEDUP_REMOVED lines=15> */
.L_x_644:
[----:B------:R-:W-:Y:S05]  /*13410*/  BSYNC.RECONVERGENT B3 ;  /* 0x0000000000037941 */ /* 0x000fea0003800200 */
.L_x_643:
        /* <DEDUP_REMOVED lines=43> */
.L_x_641:
[----:B------:R-:W-:Y:S05]  /*136d0*/  BSYNC.RECONVERGENT B2 ;  /* 0x0000000000027941 */ /* 0x000fea0003800200 */
.L_x_640:
        /* <DEDUP_REMOVED lines=15> */
.L_x_604:
        /* <DEDUP_REMOVED lines=16> */
.L_x_648:
        /* <DEDUP_REMOVED lines=13> */
.L_x_650:
[----:B------:R-:W-:Y:S05]  /*139a0*/  BSYNC.RECONVERGENT B3 ;  /* 0x0000000000037941 */ /* 0x000fea0003800200 */
.L_x_649:
        /* <DEDUP_REMOVED lines=42> */
.L_x_647:
[----:B------:R-:W-:Y:S05]  /*13c50*/  BSYNC.RECONVERGENT B2 ;  /* 0x0000000000027941 */ /* 0x000fea0003800200 */
.L_x_646:
[----:B------:R-:W0:Y:S01]  /*13c60*/  LDC R120, c[0x0][0x404] ;  /* 0x00010100ff787b82 */ /* 0x000e220000000800 */
[----:B------:R-:W-:Y:S01]  /*13c70*/  I2FP.F32.U32 R25, R76 ;  /* 0x0000004c00197245 */ /* 0x000fe20000201000 */
[----:B------:R-:W-:Y:S01]  /*13c80*/  IMAD.MOV.U32 R78, RZ, RZ, 0x2f800000 ;  /* 0x2f800000ff4e7424 */ /* 0x000fe200078e00ff */
[C---:B-----5:R-:W-:Y:S01]  /*13c90*/  SHF.L.U32 R77, R72.reuse, 0x10, RZ ;  /* 0x00000010484d7819 */ /* 0x060fe200000006ff */
        /* <DEDUP_REMOVED lines=22> */
.L_x_653:
        /* <DEDUP_REMOVED lines=13> */
.L_x_655:
[----:B------:R-:W-:Y:S05]  /*13ed0*/  BSYNC.RECONVERGENT B3 ;  /* 0x0000000000037941 */ /* 0x000fea0003800200 */
.L_x_654:
        /* <DEDUP_REMOVED lines=43> */
.L_x_652:
[----:B------:R-:W-:Y:S05]  /*14190*/  BSYNC.RECONVERGENT B2 ;  /* 0x0000000000027941 */ /* 0x000fea0003800200 */
.L_x_651:
        /* <DEDUP_REMOVED lines=21> */
.L_x_658:
        /* <DEDUP_REMOVED lines=13> */
.L_x_660:
[----:B------:R-:W-:Y:S05]  /*143c0*/  BSYNC.RECONVERGENT B3 ;  /* 0x0000000000037941 */ /* 0x000fea0003800200 */
.L_x_659:
        /* <DEDUP_REMOVED lines=43> */
.L_x_657:
[----:B------:R-:W-:Y:S05]  /*14680*/  BSYNC.RECONVERGENT B2 ;  /* 0x0000000000027941 */ /* 0x000fea0003800200 */
.L_x_656:
        /* <DEDUP_REMOVED lines=9> */
[----:B------:R-:W-:Y:S01]  /*14720*/  PRMT R25, R73, 0x7632, R25 ;  /* 0x0000763249197816 */ /* 0x000fe20000000019 */
[----:B------:R-:W-:-:S03]  /*14730*/  IMAD.MOV.U32 R73, RZ, RZ, R0 ;  /* 0x000000ffff497224 */ /* 0x000fc600078e0000 */
        /* <DEDUP_REMOVED lines=11> */
.L_x_663:
        /* <DEDUP_REMOVED lines=13> */
.L_x_665:
[----:B------:R-:W-:Y:S05]  /*148c0*/  BSYNC.RECONVERGENT B3 ;  /* 0x0000000000037941 */ /* 0x000fea0003800200 */
.L_x_664:
        /* <DEDUP_REMOVED lines=43> */
.L_x_662:
[----:B------:R-:W-:Y:S05]  /*14b80*/  BSYNC.RECONVERGENT B2 ;  /* 0x0000000000027941 */ /* 0x000fea0003800200 */
.L_x_661:
[----:B------:R-:W-:Y:S01]  /*14b90*/  I2FP.F32.U32 R73, R73 ;  /* 0x0000004900497245 */ /* 0x000fe20000201000 */
[----:B------:R-:W-:Y:S01]  /*14ba0*/  BSSY.RECONVERGENT B2, `(.L_x_666) ;  /* 0x000004d000027945 */ /* 0x000fe20003800200 */
[----:B------:R-:W-:Y:S01]  /*14bb0*/  SHF.L.U32 R25, R25, 0x10, RZ ;  /* 0x0000001019197819 */ /* 0x000fe200000006ff */
[----:B------:R-:W-:Y:S01]  /*14bc0*/  IMAD.MOV.U32 R77, RZ, RZ, 0x2 ;  /* 0x00000002ff4d7424 */ /* 0x000fe200078e00ff */
[----:B------:R-:W-:Y:S01]  /*14bd0*/  ISETP.NE.AND P3, PT, R76, 0x1, PT ;  /* 0x000000014c00780c */ /* 0x000fe20003f65270 */
[----:B------:R-:W-:Y:S02]  /*14be0*/  FFMA.FTZ R73, R73, R78, 1.1641532182693481445e-10 ;  /* 0x2f00000049497423 */ /* 0x000fe4000001004e */
[----:B------:R-:W-:Y:S01]  /*14bf0*/  FMUL.FTZ R72, R25, R124 ;  /* 0x0000007c19487220 */ /* 0x000fe20000410000 */
[----:B------:R-:W-:Y:S02]  /*14c00*/  IMAD.MOV.U32 R25, RZ, RZ, R0 ;  /* 0x000000ffff197224 */ /* 0x000fe400078e0000 */
[----:B------:R-:W-:Y:S01]  /*14c10*/  FSETP.GTU.FTZ.AND P2, PT, R73, R120, PT ;  /* 0x000000784900720b */ /* 0x000fe20003f5c000 */
[----:B------:R-:W-:-:S05]  /*14c20*/  FMUL.FTZ R72, R72, R79 ;  /* 0x0000004f48487220 */ /* 0x000fca0000410000 */
        /* <DEDUP_REMOVED lines=11> */
.L_x_668:
        /* <DEDUP_REMOVED lines=13> */
.L_x_670:
[----:B------:R-:W-:Y:S05]  /*14db0*/  BSYNC.RECONVERGENT B3 ;  /* 0x0000000000037941 */ /* 0x000fea0003800200 */
.L_x_669:
        /* <DEDUP_REMOVED lines=43> */
.L_x_667:
[----:B------:R-:W-:Y:S05]  /*15070*/  BSYNC.RECONVERGENT B2 ;  /* 0x0000000000027941 */ /* 0x000fea0003800200 */
.L_x_666:
        /* <DEDUP_REMOVED lines=22> */
.L_x_673:
        /* <DEDUP_REMOVED lines=13> */
.L_x_675:
[----:B------:R-:W-:Y:S05]  /*152b0*/  BSYNC.RECONVERGENT B3 ;  /* 0x0000000000037941 */ /* 0x000fea0003800200 */
.L_x_674:
        /* <DEDUP_REMOVED lines=43> */
.L_x_672:
[----:B------:R-:W-:Y:S05]  /*15570*/  BSYNC.RECONVERGENT B2 ;  /* 0x0000000000027941 */ /* 0x000fea0003800200 */
.L_x_671:
        /* <DEDUP_REMOVED lines=21> */
.L_x_678:
        /* <DEDUP_REMOVED lines=13> */
.L_x_680:
[----:B------:R-:W-:Y:S05]  /*157a0*/  BSYNC.RECONVERGENT B3 ;  /* 0x0000000000037941 */ /* 0x000fea0003800200 */
.L_x_679:
        /* <DEDUP_REMOVED lines=43> */
.L_x_677:
[----:B------:R-:W-:Y:S05]  /*15a60*/  BSYNC.RECONVERGENT B2 ;  /* 0x0000000000027941 */ /* 0x000fea0003800200 */
.L_x_676:
        /* <DEDUP_REMOVED lines=22> */
.L_x_683:
        /* <DEDUP_REMOVED lines=15> */
.L_x_685:
[----:B------:R-:W-:Y:S05]  /*15cc0*/  BSYNC.RECONVERGENT B3 ;  /* 0x0000000000037941 */ /* 0x000fea0003800200 */
.L_x_684:
        /* <DEDUP_REMOVED lines=43> */
.L_x_682:
[----:B------:R-:W-:Y:S05]  /*15f80*/  BSYNC.RECONVERGENT B2 ;  /* 0x0000000000027941 */ /* 0x000fea0003800200 */
.L_x_681:
        /* <DEDUP_REMOVED lines=12> */
.L_x_645:
        /* <DEDUP_REMOVED lines=18> */
[----:B-1----:R-:W-:-:S04]  /*16170*/  IMAD.WIDE.U32 R76, R125, 0x8, R76 ;  /* 0x000000087d4c7825 */ /* 0x002fc800078e004c */
[----:B------:R-:W-:Y:S01]  /*16180*/  VIADD R125, R125, 0x20 ;  /* 0x000000207d7d7836 */ /* 0x000fe20000000000 */
[----:B------:R0:W-:Y:S06]  /*16190*/  STG.E.64 desc[UR8][R76.64], R128 ;  /* 0x000000804c007986 */ /* 0x0001ec000c101b08 */
.L_x_603:
[----:B------:R-:W-:Y:S05]  /*161a0*/  BSYNC.RECONVERGENT B1 ;  /* 0x0000000000017941 */ /* 0x000fea0003800200 */
.L_x_602:
[----:B------:R-:W-:Y:S01]  /*161b0*/  ISETP.GE.U32.AND P0, PT, R81, 0xa0, PT ;  /* 0x000000a05100780c */ /* 0x000fe20003f06070 */
[----:B------:R-:W-:-:S12]  /*161c0*/  BSSY.RECONVERGENT B1, `(.L_x_686) ;  /* 0x0000547000017945 */ /* 0x000fd80003800200 */
[----:B------:R-:W-:Y:S05]  /*161d0*/  @!P0 BRA `(.L_x_687) ;  /* 0x0000005400148947 */ /* 0x000fea0003800000 */
[----:B0-----:R-:W0:Y:S02]  /*161e0*/  LDC.64 R72, c[0x0][0x390] ;  /* 0x0000e400ff487b82 */ /* 0x001e240000000a00 */
        /* <DEDUP_REMOVED lines=24> */
.L_x_691:
        /* <DEDUP_REMOVED lines=13> */
.L_x_693:
[----:B------:R-:W-:Y:S05]  /*16440*/  BSYNC.RECONVERGENT B3 ;  /* 0x0000000000037941 */ /* 0x000fea0003800200 */
.L_x_692:
        /* <DEDUP_REMOVED lines=42> */
.L_x_690:
[----:B------:R-:W-:Y:S05]  /*166f0*/  BSYNC.RECONVERGENT B2 ;  /* 0x0000000000027941 */ /* 0x000fea0003800200 */
.L_x_689:
        /* <DEDUP_REMOVED lines=9> */
[----:B------:R-:W-:Y:S01]  /*16790*/  FMUL.FTZ R90, R101, R124 ;  /* 0x0000007c655a7220 */ /* 0x000fe20000410000 */
[----:B------:R-:W-:-:S03]  /*167a0*/  IMAD.MOV.U32 R100, RZ, RZ, 0x2 ;  /* 0x00000002ff647424 */ /* 0x000fc600078e00ff */
[----:B0-----:R-:W-:Y:S01]  /*167b0*/  FMUL.FTZ R90, R90, R129 ;  /* 0x000000815a5a7220 */ /* 0x001fe20000410000 */
[----:B-1----:R-:W-:Y:S02]  /*167c0*/  FSETP.GTU.FTZ.AND P2, PT, R25, R128, PT ;  /* 0x000000801900720b */ /* 0x002fe40003f5c000 */
[----:B------:R-:W-:Y:S02]  /*167d0*/  SHF.L.U32 R25, R76, 0x10, RZ ;  /* 0x000000104c197819 */ /* 0x000fe400000006ff */
[----:B------:R-:W-:Y:S02]  /*167e0*/  FSEL R90, R90, RZ, !P2 ;  /* 0x000000ff5a5a7208 */ /* 0x000fe40005000000 */
[----:B------:R-:W-:Y:S02]  /*167f0*/  PLOP3.LUT P2, PT, P2, PT, PT, 0x8, 0x80 ;  /* 0x000000000080781c */ /* 0x000fe4000174e170 */
[----:B------:R-:W-:Y:S01]  /*16800*/  PRMT R76, R76, 0x7632, R76 ;  /* 0x000076324c4c7816 */ /* 0x000fe2000000004c */
        /* <DEDUP_REMOVED lines=12> */
.L_x_696:
        /* <DEDUP_REMOVED lines=13> */
.L_x_698:
[----:B------:R-:W-:Y:S05]  /*169a0*/  BSYNC.RECONVERGENT B3 ;  /* 0x0000000000037941 */ /* 0x000fea0003800200 */
.L_x_697:
        /* <DEDUP_REMOVED lines=43> */
.L_x_695:
[----:B------:R-:W-:Y:S05]  /*16c60*/  BSYNC.RECONVERGENT B2 ;  /* 0x0000000000027941 */ /* 0x000fea0003800200 */
.L_x_694:
[----:B------:R-:W-:Y:S01]  /*16c70*/  I2FP.F32.U32 R25, R25 ;  /* 0x0000001900197245 */ /* 0x000fe20000201000 */
[----:B------:R-:W-:Y:S01]  /*16c80*/  BSSY.RECONVERGENT B2, `(.L_x_699) ;  /* 0x0000050000027945 */ /* 0x000fe20003800200 */
[----:B------:R-:W-:-:S03]  /*16c90*/  SHF.L.U32 R91, R72, 0x10, RZ ;  /* 0x00000010485b7819 */ /* 0x000fc600000006ff */
[----:B------:R-:W-:Y:S02]  /*16ca0*/  FFMA.FTZ R25, R25, R122, 1.1641532182693481445e-10 ;  /* 0x2f00000019197423 */ /* 0x000fe4000001007a */
[----:B------:R-:W-:Y:S01]  /*16cb0*/  FMUL.FTZ R72, R91, R124 ;  /* 0x0000007c5b487220 */ /* 0x000fe20000410000 */
[----:B------:R-:W-:Y:S02]  /*16cc0*/  IMAD.U32 R91, R76, 0x10000, RZ ;  /* 0x000100004c5b7824 */ /* 0x000fe400078e00ff */
[----:B------:R-:W-:Y:S01]  /*16cd0*/  FSETP.GTU.FTZ.AND P1, PT, R25, R128, PT ;  /* 0x000000801900720b */ /* 0x000fe20003f3c000 */
[----:B------:R-:W-:Y:S01]  /*16ce0*/  FMUL.FTZ R72, R72, R129 ;  /* 0x0000008148487220 */ /* 0x000fe20000410000 */
[----:B------:R-:W-:Y:S01]  /*16cf0*/  IMAD.MOV.U32 R76, RZ, RZ, 0x2 ;  /* 0x00000002ff4c7424 */ /* 0x000fe200078e00ff */
[----:B------:R-:W-:Y:S02]  /*16d00*/  MOV R25, R0 ;  /* 0x0000000000197202 */ /* 0x000fe40000000f00 */
[----:B------:R-:W-:-:S02]  /*16d10*/  PLOP3.LUT P2, PT, P1, PT, PT, 0x8, 0x80 ;  /* 0x000000000080781c */ /* 0x000fc40000f4e170 */
[----:B------:R-:W-:Y:S02]  /*16d20*/  FSEL R72, R72, RZ, !P1 ;  /* 0x000000ff48487208 */ /* 0x000fe40004800000 */
[----:B------:R-:W-:Y:S02]  /*16d30*/  ISETP.NE.AND P1, PT, R100, 0x1, PT ;  /* 0x000000016400780c */ /* 0x000fe40003f25270 */
[----:B------:R-:W-:Y:S01]  /*16d40*/  P2R R127, PR, RZ, 0x4 ;  /* 0x00000004ff7f7803 */ /* 0x000fe20000000000 */
[----:B------:R-:W-:-:S10]  /*16d50*/  FADD.FTZ R91, R72, R91 ;  /* 0x0000005b485b7221 */ /* 0x000fd40000010000 */
[----:B------:R-:W-:Y:S05]  /*16d60*/  @!P1 BRA `(.L_x_700) ;  /* 0x0000000400049947 */ /* 0x000fea0003800000 */
        /* <DEDUP_REMOVED lines=8> */
.L_x_701:
        /* <DEDUP_REMOVED lines=13> */
.L_x_703:
[----:B------:R-:W-:Y:S05]  /*16ec0*/  BSYNC.RECONVERGENT B3 ;  /* 0x0000000000037941 */ /* 0x000fea0003800200 */
.L_x_702:
        /* <DEDUP_REMOVED lines=43> */
.L_x_700:
[----:B------:R-:W-:Y:S05]  /*17180*/  BSYNC.RECONVERGENT B2 ;  /* 0x0000000000027941 */ /* 0x000fea0003800200 */
.L_x_699:
[----:B------:R-:W-:Y:S01]  /*17190*/  I2FP.F32.U32 R25, R25 ;  /* 0x0000001900197245 */ /* 0x000fe20000201000 */
[----:B------:R-:W-:Y:S01]  /*171a0*/  IMAD.U32 R101, R73, 0x10000, RZ ;  /* 0x0001000049657824 */ /* 0x000fe200078e00ff */
[----:B------:R-:W-:Y:S01]  /*171b0*/  ISETP.NE.AND P2, PT, R76, 0x1, PT ;  /* 0x000000014c00780c */ /* 0x000fe20003f45270 */
[----:B------:R-:W-:Y:S02]  /*171c0*/  BSSY.RECONVERGENT B2, `(.L_x_704) ;  /* 0x000004f000027945 */ /* 0x000fe40003800200 */
[----:B------:R-:W-:Y:S01]  /*171d0*/  FFMA.FTZ R25, R25, R122, 1.1641532182693481445e-10 ;  /* 0x2f00000019197423 */ /* 0x000fe2000001007a */
[----:B------:R-:W-:Y:S01]  /*171e0*/  FMUL.FTZ R72, R101, R124 ;  /* 0x0000007c65487220 */ /* 0x000fe20000410000 */
[----:B------:R-:W-:-:S03]  /*171f0*/  SHF.L.U32 R101, R77, 0x10, RZ ;  /* 0x000000104d657819 */ /* 0x000fc600000006ff */
[----:B------:R-:W-:Y:S01]  /*17200*/  FMUL.FTZ R72, R72, R129 ;  /* 0x0000008148487220 */ /* 0x000fe20000410000 */
[----:B------:R-:W-:Y:S02]  /*17210*/  FSETP.GTU.FTZ.AND P1, PT, R25, R128, PT ;  /* 0x000000801900720b */ /* 0x000fe40003f3c000 */
[----:B------:R-:W-:Y:S02]  /*17220*/  PRMT R25, R73, 0x7632, R25 ;  /* 0x0000763249197816 */ /* 0x000fe40000000019 */
[----:B------:R-:W-:Y:S02]  /*17230*/  FSEL R72, R72, RZ, !P1 ;  /* 0x000000ff48487208 */ /* 0x000fe40004800000 */
[----:B------:R-:W-:Y:S02]  /*17240*/  MOV R73, R0 ;  /* 0x0000000000497202 */ /* 0x000fe40000000f00 */
[----:B------:R-:W-:Y:S01]  /*17250*/  PLOP3.LUT P1, PT, P1, PT, PT, 0x8, 0x80 ;  /* 0x000000000080781c */ /* 0x000fe20000f2e170 */
[--C-:B------:R-:W-:Y:S01]  /*17260*/  FADD.FTZ R100, R72, R101.reuse ;  /* 0x0000006548647221 */ /* 0x100fe20000010000 */
[----:B------:R-:W-:Y:S01]  /*17270*/  PRMT R101, R77, 0x7632, R101 ;  /* 0x000076324d657816 */ /* 0x000fe20000000065 */
[----:B------:R-:W-:Y:S01]  /*17280*/  IMAD.MOV.U32 R77, RZ, RZ, 0x2 ;  /* 0x00000002ff4d7424 */ /* 0x000fe200078e00ff */
[----:B------:R-:W-:Y:S09]  /*17290*/  @!P2 BRA `(.L_x_705) ;  /* 0x000000040004a947 */ /* 0x000ff20003800000 */
[----:B------:R-:W-:-:S13]  /*172a0*/  ISETP.NE.AND P2, PT, R76, 0x3, PT ;  /* 0x000000034c00780c */ /* 0x000fda0003f45270 */
[----:B------:R-:W-:Y:S05]  /*172b0*/  @!P2 BRA `(.L_x_706) ;  /* 0x000000000018a947 */ /* 0x000fea0003800000 */
[----:B------:R-:W-:-:S13]  /*172c0*/  ISETP.NE.AND P2, PT, R76, 0x2, PT ;  /* 0x000000024c00780c */ /* 0x000fda0003f45270 */
[----:B------:R-:W-:Y:S01]  /*172d0*/  @!P2 IMAD.MOV.U32 R77, RZ, RZ, 0x3 ;  /* 0x00000003ff4da424 */ /* 0x000fe200078e00ff */
[----:B------:R-:W-:Y:S01]  /*172e0*/  @!P2 MOV R73, R27 ;  /* 0x0000001b0049a202 */ /* 0x000fe20000000f00 */
[----:B------:R-:W-:Y:S01]  /*172f0*/  @P2 VIADD R77, R76, 0x1 ;  /* 0x000000014c4d2836 */ /* 0x000fe20000000000 */
[----:B------:R-:W-:Y:S01]  /*17300*/  @P2 MOV R73, R26 ;  /* 0x0000001a00492202 */ /* 0x000fe20000000f00 */
[----:B------:R-:W-:Y:S06]  /*17310*/  BRA `(.L_x_705) ;  /* 0x0000000000e47947 */ /* 0x000fec0003800000 */
.L_x_706:
[----:B------:R-:W-:Y:S01]  /*17320*/  VIADD R29, R29, 0x1 ;  /* 0x000000011d1d7836 */ /* 0x000fe20000000000 */
[----:B------:R-:W-:Y:S03]  /*17330*/  BSSY.RECONVERGENT B3, `(.L_x_707) ;  /* 0x000000c000037945 */ /* 0x000fe60003800200 */
[C---:B------:R-:W-:Y:S01]  /*17340*/  IMAD.WIDE.U32 R76, R29.reuse, -0x2daee0ad, RZ ;  /* 0xd2511f531d4c7825 */ /* 0x040fe200078e00ff */
[----:B------:R-:W-:-:S13]  /*17350*/  ISETP.NE.AND P2, PT, R29, RZ, PT ;  /* 0x000000ff1d00720c */ /* 0x000fda0003f45270 */
[----:B------:R-:W-:Y:S05]  /*17360*/  @P2 BRA `(.L_x_708) ;  /* 0x0000000000202947 */ /* 0x000fea0003800000 */
[----:B------:R-:W-:-:S04]  /*17370*/  IADD3 R28, PT, PT, R28, 0x1, RZ ;  /* 0x000000011c1c7810 */ /* 0x000fc80007ffe0ff */
[----:B------:R-:W-:-:S13]  /*17380*/  ISETP.NE.AND P2, PT, R28, RZ, PT ;  /* 0x000000ff1c00720c */ /* 0x000fda0003f45270 */
[----:B------:R-:W-:Y:S01]  /*17390*/  @!P2 VIADD R80, R80, 0x1 ;  /* 0x000000015050a836 */ /* 0x000fe20000000000 */
[----:B------:R-:W-:Y:S02]  /*173a0*/  @!P2 IADD3 R0, PT, PT, R2, 0x1, RZ ;  /* 0x000000010200a810 */ /* 0x000fe40007ffe0ff */
[----:B------:R-:W-:Y:S02]  /*173b0*/  @!P2 MOV R28, RZ ;  /* 0x000000ff001ca202 */ /* 0x000fe40000000f00 */
[----:B------:R-:W-:-:S13]  /*173c0*/  ISETP.NE.AND P3, PT, R80, RZ, !P2 ;  /* 0x000000ff5000720c */ /* 0x000fda0005765270 */
[----:B------:R-:W-:-:S04]  /*173d0*/  @P3 IMAD.MOV R0, RZ, RZ, R2 ;  /* 0x000000ffff003224 */ /* 0x000fc800078e0202 */
[----:B------:R-:W-:-:S07]  /*173e0*/  @!P2 IMAD.MOV.U32 R2, RZ, RZ, R0 ;  /* 0x000000ffff02a224 */ /* 0x000fce00078e0000 */
.L_x_708:
[----:B------:R-:W-:Y:S05]  /*173f0*/  BSYNC.RECONVERGENT B3 ;  /* 0x0000000000037941 */ /* 0x000fea0003800200 */
.L_x_707:
        /* <DEDUP_REMOVED lines=41> */
[----:B------:R-:W-:Y:S01]  /*17690*/  IMAD.MOV.U32 R73, RZ, RZ, R126 ;  /* 0x000000ffff497224 */ /* 0x000fe200078e007e */
[----:B------:R-:W-:-:S07]  /*176a0*/  MOV R126, R72 ;  /* 0x00000048007e7202 */ /* 0x000fce0000000f00 */
.L_x_705:
[----:B------:R-:W-:Y:S05]  /*176b0*/  BSYNC.RECONVERGENT B2 ;  /* 0x0000000000027941 */ /* 0x000fea0003800200 */
.L_x_704:
[----:B------:R-:W-:Y:S01]  /*176c0*/  I2FP.F32.U32 R73, R73 ;  /* 0x0000004900497245 */ /* 0x000fe20000201000 */
[----:B------:R-:W-:Y:S01]  /*176d0*/  IMAD.U32 R101, R101, 0x10000, RZ ;  /* 0x0001000065657824 */ /* 0x000fe200078e00ff */
[----:B------:R-:W-:Y:S01]  /*176e0*/  SHF.L.U32 R25, R25, 0x10, RZ ;  /* 0x0000001019197819 */ /* 0x000fe200000006ff */
[----:B------:R-:W-:Y:S01]  /*176f0*/  BSSY.RECONVERGENT B2, `(.L_x_709) ;  /* 0x000004d000027945 */ /* 0x000fe20003800200 */
[----:B------:R-:W-:Y:S01]  /*17700*/  ISETP.NE.AND P3, PT, R77, 0x1, PT ;  /* 0x000000014d00780c */ /* 0x000fe20003f65270 */
[----:B------:R-:W-:Y:S01]  /*17710*/  FFMA.FTZ R73, R73, R122, 1.1641532182693481445e-10 ;  /* 0x2f00000049497423 */ /* 0x000fe2000001007a */
[----:B------:R-:W-:Y:S02]  /*17720*/  HFMA2 R76, -RZ, RZ, 0, 1.1920928955078125e-07 ;  /* 0x00000002ff4c7431 */ /* 0x000fe400000001ff */
[----:B------:R-:W-:Y:S01]  /*17730*/  FMUL.FTZ R72, R25, R124 ;  /* 0x0000007c19487220 */ /* 0x000fe20000410000 */
[----:B------:R-:W-:Y:S01]  /*17740*/  IMAD.MOV.U32 R25, RZ, RZ, R0 ;  /* 0x000000ffff197224 */ /* 0x000fe200078e0000 */
[----:B------:R-:W-:-:S02]  /*17750*/  FSETP.GTU.FTZ.AND P2, PT, R73, R128, PT ;  /* 0x000000804900720b */ /* 0x000fc40003f5c000 */
        /* <DEDUP_REMOVED lines=10> */
[----:B------:R-:W-:Y:S01]  /*17800*/  @P3 IADD3 R76, PT, PT, R77, 0x1, RZ ;  /* 0x000000014d4c3810 */ /* 0x000fe20007ffe0ff */
[----:B------:R-:W-:Y:S01]  /*17810*/  @P3 IMAD.MOV.U32 R25, RZ, RZ, R26 ;  /* 0x000000ffff193224 */ /* 0x000fe200078e001a */
[----:B------:R-:W-:Y:S06]  /*17820*/  BRA `(.L_x_710) ;  /* 0x0000000000e47947 */ /* 0x000fec0003800000 */
.L_x_711:
[----:B------:R-:W-:Y:S01]  /*17830*/  IADD3 R29, PT, PT, R29, 0x1, RZ ;  /* 0x000000011d1d7810 */ /* 0x000fe20007ffe0ff */
[----:B------:R-:W-:Y:S03]  /*17840*/  BSSY.RECONVERGENT B3, `(.L_x_712) ;  /* 0x000000c000037945 */ /* 0x000fe60003800200 */
[C---:B------:R-:W-:Y:S01]  /*17850*/  ISETP.NE.AND P3, PT, R29.reuse, RZ, PT ;  /* 0x000000ff1d00720c */ /* 0x040fe20003f65270 */
[----:B------:R-:W-:-:S12]  /*17860*/  IMAD.WIDE.U32 R76, R29, -0x2daee0ad, RZ ;  /* 0xd2511f531d4c7825 */ /* 0x000fd800078e00ff */
[----:B------:R-:W-:Y:S05]  /*17870*/  @P3 BRA `(.L_x_713) ;  /* 0x0000000000203947 */ /* 0x000fea0003800000 */
[----:B------:R-:W-:-:S05]  /*17880*/  VIADD R28, R28, 0x1 ;  /* 0x000000011c1c7836 */ /* 0x000fca0000000000 */
[----:B------:R-:W-:-:S13]  /*17890*/  ISETP.NE.AND P3, PT, R28, RZ, PT ;  /* 0x000000ff1c00720c */ /* 0x000fda0003f65270 */
[----:B------:R-:W-:Y:S01]  /*178a0*/  @!P3 IADD3 R80, PT, PT, R80, 0x1, RZ ;  /* 0x000000015050b810 */ /* 0x000fe20007ffe0ff */
[----:B------:R-:W-:Y:S02]  /*178b0*/  @!P3 VIADD R0, R2, 0x1 ;  /* 0x000000010200b836 */ /* 0x000fe40000000000 */
[----:B------:R-:W-:Y:S01]  /*178c0*/  @!P3 IMAD.MOV.U32 R28, RZ, RZ, RZ ;  /* 0x000000ffff1cb224 */ /* 0x000fe200078e00ff */
[----:B------:R-:W-:-:S13]  /*178d0*/  ISETP.NE.AND P4, PT, R80, RZ, !P3 ;  /* 0x000000ff5000720c */ /* 0x000fda0005f85270 */
[----:B------:R-:W-:-:S04]  /*178e0*/  @P4 IADD3 R0, PT, PT, R2, RZ, RZ ;  /* 0x000000ff02004210 */ /* 0x000fc80007ffe0ff */
[----:B------:R-:W-:-:S07]  /*178f0*/  @!P3 MOV R2, R0 ;  /* 0x000000000002b202 */ /* 0x000fce0000000f00 */
.L_x_713:
[----:B------:R-:W-:Y:S05]  /*17900*/  BSYNC.RECONVERGENT B3 ;  /* 0x0000000000037941 */ /* 0x000fea0003800200 */
.L_x_712:
        /* <DEDUP_REMOVED lines=41> */
[----:B------:R-:W-:Y:S02]  /*17ba0*/  HFMA2 R76, -RZ, RZ, 0, 0 ;  /* 0x00000000ff4c7431 */ /* 0x000fe400000001ff */
[----:B------:R-:W-:-:S07]  /*17bb0*/  IMAD.MOV.U32 R126, RZ, RZ, R72 ;  /* 0x000000ffff7e7224 */ /* 0x000fce00078e0048 */
.L_x_710:
[----:B------:R-:W-:Y:S05]  /*17bc0*/  BSYNC.RECONVERGENT B2 ;  /* 0x0000000000027941 */ /* 0x000fea0003800200 */
.L_x_709:
[----:B------:R-:W-:Y:S01]  /*17bd0*/  I2FP.F32.U32 R25, R25 ;  /* 0x0000001900197245 */ /* 0x000fe20000201000 */
[----:B------:R-:W-:Y:S01]  /*17be0*/  IMAD.U32 R73, R74, 0x10000, RZ ;  /* 0x000100004a497824 */ /* 0x000fe200078e00ff */
[----:B------:R-:W-:Y:S01]  /*17bf0*/  ISETP.NE.AND P4, PT, R76, 0x1, PT ;  /* 0x000000014c00780c */ /* 0x000fe20003f85270 */
[----:B------:R-:W-:Y:S01]  /*17c00*/  BSSY.RECONVERGENT B2, `(.L_x_714) ;  /* 0x000004f000027945 */ /* 0x000fe20003800200 */
[----:B------:R-:W-:Y:S01]  /*17c10*/  PRMT R74, R74, 0x7632, R74 ;  /* 0x000076324a4a7816 */ /* 0x000fe2000000004a */
[----:B------:R-:W-:Y:S01]  /*17c20*/  FFMA.FTZ R25, R25, R122, 1.1641532182693481445e-10 ;  /* 0x2f00000019197423 */ /* 0x000fe2000001007a */
[----:B------:R-:W-:Y:S01]  /*17c30*/  FMUL.FTZ R72, R73, R124 ;  /* 0x0000007c49487220 */ /* 0x000fe20000410000 */
[C---:B------:R-:W-:Y:S01]  /*17c40*/  SHF.L.U32 R73, R78.reuse, 0x10, RZ ;  /* 0x000000104e497819 */ /* 0x040fe200000006ff */
[----:B------:R-:W-:Y:S01]  /*17c50*/  IMAD.MOV.U32 R77, RZ, RZ, 0x2 ;  /* 0x00000002ff4d7424 */ /* 0x000fe200078e00ff */
[----:B------:R-:W-:Y:S01]  /*17c60*/  PRMT R78, R78, 0x7632, R78 ;  /* 0x000076324e4e7816 */ /* 0x000fe2000000004e */
        /* <DEDUP_REMOVED lines=15> */
.L_x_716:
        /* <DEDUP_REMOVED lines=13> */
.L_x_718:
[----:B------:R-:W-:Y:S05]  /*17e30*/  BSYNC.RECONVERGENT B3 ;  /* 0x0000000000037941 */ /* 0x000fea0003800200 */
.L_x_717:
        /* <DEDUP_REMOVED lines=41> */
[----:B------:R-:W-:Y:S02]  /*180d0*/  LOP3.LUT R27, R76, UR31, R73, 0x96, !PT ;  /* 0x0000001f4c1b7c12 */ /* 0x000fe4000f8e9649 */
[----:B------:R-:W-:-:S07]  /*180e0*/  MOV R126, R72 ;  /* 0x00000048007e7202 */ /* 0x000fce0000000f00 */
.L_x_715:
[----:B------:R-:W-:Y:S05]  /*180f0*/  BSYNC.RECONVERGENT B2 ;  /* 0x0000000000027941 */ /* 0x000fea0003800200 */
.L_x_714:
[----:B------:R-:W-:Y:S01]  /*18100*/  I2FP.F32.U32 R25, R25 ;  /* 0x0000001900197245 */ /* 0x000fe20000201000 */
[----:B------:R-:W-:Y:S01]  /*18110*/  IMAD.U32 R111, R78, 0x10000, RZ ;  /* 0x000100004e6f7824 */ /* 0x000fe200078e00ff */
[----:B------:R-:W-:Y:S01]  /*18120*/  SHF.L.U32 R73, R74, 0x10, RZ ;  /* 0x000000104a497819 */ /* 0x000fe200000006ff */
[----:B------:R-:W-:Y:S01]  /*18130*/  BSSY.RECONVERGENT B2, `(.L_x_719) ;  /* 0x000004d000027945 */ /* 0x000fe20003800200 */
[----:B------:R-:W-:Y:S01]  /*18140*/  ISETP.NE.AND P5, PT, R77, 0x1, PT ;  /* 0x000000014d00780c */ /* 0x000fe20003fa5270 */
[----:B------:R-:W-:Y:S01]  /*18150*/  FFMA.FTZ R25, R25, R122, 1.1641532182693481445e-10 ;  /* 0x2f00000019197423 */ /* 0x000fe2000001007a */
[----:B------:R-:W-:Y:S02]  /*18160*/  HFMA2 R74, -RZ, RZ, 0, 1.1920928955078125e-07 ;  /* 0x00000002ff4a7431 */ /* 0x000fe400000001ff */
[----:B------:R-:W-:Y:S02]  /*18170*/  FMUL.FTZ R72, R73, R124 ;  /* 0x0000007c49487220 */ /* 0x000fe40000410000 */
[----:B------:R-:W-:-:S02]  /*18180*/  FSETP.GTU.FTZ.AND P4, PT, R25, R128, PT ;  /* 0x000000801900720b */ /* 0x000fc40003f9c000 */
[----:B------:R-:W-:Y:S01]  /*18190*/  FMUL.FTZ R72, R72, R129 ;  /* 0x0000008148487220 */ /* 0x000fe20000410000 */
[----:B------:R-:W-:-:S04]  /*181a0*/  IMAD.MOV.U32 R25, RZ, RZ, R0 ;  /* 0x000000ffff197224 */ /* 0x000fc800078e0000 */
        /* <DEDUP_REMOVED lines=12> */
.L_x_721:
        /* <DEDUP_REMOVED lines=13> */
.L_x_723:
[----:B------:R-:W-:Y:S05]  /*18340*/  BSYNC.RECONVERGENT B3 ;  /* 0x0000000000037941 */ /* 0x000fea0003800200 */
.L_x_722:
[----:B------:R-:W-:Y:S01]  /*18350*/  IMAD.WIDE.U32 R26, R80, -0x326172a9, RZ ;  /* 0xcd9e8d57501a7825 */ /* 0x000fe200078e00ff */
[----:B------:R-:W-:-:S03]  /*18360*/  LOP3.LUT R72, R2, UR7, R77, 0x96, !PT ;  /* 0x0000000702487c12 */ /* 0x000fc6000f8e964d */
[----:B------:R-:W-:Y:S01]  /*18370*/  HFMA2 R74, -RZ, RZ, 0, 0 ;  /* 0x00000000ff4a7431 */ /* 0x000fe200000001ff */
        /* <DEDUP_REMOVED lines=40> */
.L_x_720:
[----:B------:R-:W-:Y:S05]  /*18600*/  BSYNC.RECONVERGENT B2 ;  /* 0x0000000000027941 */ /* 0x000fea0003800200 */
.L_x_719:
[----:B------:R-:W-:Y:S01]  /*18610*/  I2FP.F32.U32 R25, R25 ;  /* 0x0000001900197245 */ /* 0x000fe20000201000 */
[----:B------:R-:W-:Y:S01]  /*18620*/  IMAD.U32 R73, R75, 0x10000, RZ ;  /* 0x000100004b497824 */ /* 0x000fe200078e00ff */
[----:B------:R-:W-:Y:S01]  /*18630*/  ISETP.NE.AND P6, PT, R74, 0x1, PT ;  /* 0x000000014a00780c */ /* 0x000fe20003fc5270 */
[----:B------:R-:W-:Y:S01]  /*18640*/  BSSY.RECONVERGENT B2, `(.L_x_724) ;  /* 0x0000051000027945 */ /* 0x000fe20003800200 */
[----:B------:R-:W-:Y:S01]  /*18650*/  SHF.L.U32 R121, R79, 0x10, RZ ;  /* 0x000000104f797819 */ /* 0x000fe200000006ff */
[----:B------:R-:W-:Y:S01]  /*18660*/  FFMA.FTZ R25, R25, R122, 1.1641532182693481445e-10 ;  /* 0x2f00000019197423 */ /* 0x000fe2000001007a */
[----:B------:R-:W-:Y:S01]  /*18670*/  FMUL.FTZ R72, R73, R124 ;  /* 0x0000007c49487220 */ /* 0x000fe20000410000 */
[----:B------:R-:W-:Y:S02]  /*18680*/  PRMT R78, R75, 0x7632, R78 ;  /* 0x000076324b4e7816 */ /* 0x000fe4000000004e */
[----:B------:R-:W-:Y:S01]  /*18690*/  PRMT R79, R79, 0x7632, R79 ;  /* 0x000076324f4f7816 */ /* 0x000fe2000000004f */
[----:B------:R-:W-:Y:S01]  /*186a0*/  FMUL.FTZ R72, R72, R129 ;  /* 0x0000008148487220 */ /* 0x000fe20000410000 */
[----:B------:R-:W-:Y:S01]  /*186b0*/  FSETP.GTU.FTZ.AND P5, PT, R25, R128, PT ;  /* 0x000000801900720b */ /* 0x000fe20003fbc000 */
[----:B------:R-:W-:Y:S01]  /*186c0*/  IMAD.MOV.U32 R25, RZ, RZ, 0x2 ;  /* 0x00000002ff197424 */ /* 0x000fe200078e00ff */
[----:B------:R-:W-:-:S02]  /*186d0*/  MOV R73, R0 ;  /* 0x0000000000497202 */ /* 0x000fc40000000f00 */
        /* <DEDUP_REMOVED lines=12> */
.L_x_726:
        /* <DEDUP_REMOVED lines=8> */
[----:B------:R-:W-:Y:S01]  /*18820*/  @!P6 VIADD R80, R80, 0x1 ;  /* 0x000000015050e836 */ /* 0x000fe20000000000 */
[----:B------:R-:W-:Y:S02]  /*18830*/  @!P6 IADD3 R25, PT, PT, R2, 0x1, RZ ;  /* 0x000000010219e810 */ /* 0x000fe40007ffe0ff */
[----:B------:R-:W-:Y:S02]  /*18840*/  @!P6 MOV R28, RZ ;  /* 0x000000ff001ce202 */ /* 0x000fe40000000f00 */
[----:B------:R-:W-:-:S13]  /*18850*/  ISETP.NE.AND P0, PT, R80, RZ, !P6 ;  /* 0x000000ff5000720c */ /* 0x000fda0007705270 */
[----:B------:R-:W-:Y:S01]  /*18860*/  @P0 IMAD.MOV R25, RZ, RZ, R2 ;  /* 0x000000ffff190224 */ /* 0x000fe200078e0202 */
[----:B------:R-:W-:-:S03]  /*18870*/  ISETP.NE.AND P0, PT, R0, RZ, PT ;  /* 0x000000ff0000720c */ /* 0x000fc60003f05270 */
[----:B------:R-:W-:-:S10]  /*18880*/  @!P6 IMAD.MOV.U32 R2, RZ, RZ, R25 ;  /* 0x000000ffff02e224 */ /* 0x000fd400078e0019 */
.L_x_728:
[----:B------:R-:W-:Y:S05]  /*18890*/  BSYNC.RECONVERGENT B3 ;  /* 0x0000000000037941 */ /* 0x000fea0003800200 */
.L_x_727:
        /* <DEDUP_REMOVED lines=43> */
.L_x_725:
[----:B------:R-:W-:Y:S05]  /*18b50*/  BSYNC.RECONVERGENT B2 ;  /* 0x0000000000027941 */ /* 0x000fea0003800200 */
.L_x_724:
        /* <DEDUP_REMOVED lines=8> */
[----:B------:R-:W-:Y:S01]  /*18be0*/  FMUL.FTZ R124, R124, R129 ;  /* 0x000000817c7c7220 */ /* 0x000fe20000410000 */
[----:B------:R-:W-:-:S04]  /*18bf0*/  F2FP.BF16.F32.PACK_AB R73, R101, R100 ;  /* 0x000000646549723e */ /* 0x000fc800000010ff */
[----:B------:R-:W-:Y:S02]  /*18c00*/  FSEL R124, R124, RZ, !P6 ;  /* 0x000000ff7c7c7208 */ /* 0x000fe40007000000 */
[----:B------:R-:W-:-:S03]  /*18c10*/  PLOP3.LUT P6, PT, P6, PT, PT, 0x8, 0x80 ;  /* 0x000000000080781c */ /* 0x000fc600037ce170 */
[----:B------:R-:W-:-:S05]  /*18c20*/  FADD.FTZ R122, R124, R79 ;  /* 0x0000004f7c7a7221 */ /* 0x000fca0000010000 */
[----:B------:R-:W-:Y:S01]  /*18c30*/  F2FP.BF16.F32.PACK_AB R75, R122, R121 ;  /* 0x000000797a4b723e */ /* 0x000fe200000010ff */
[----:B------:R-:W-:Y:S06]  /*18c40*/  BRA `(.L_x_729) ;  /* 0x0000002800247947 */ /* 0x000fec0003800000 */
.L_x_688:
[----:B------:R-:W-:Y:S01]  /*18c50*/  ISETP.NE.AND P1, PT, R25, 0x1, PT ;  /* 0x000000011900780c */ /* 0x000fe20003f25270 */
[----:B------:R-:W-:Y:S01]  /*18c60*/  BSSY.RECONVERGENT B2, `(.L_x_730) ;  /* 0x0000047000027945 */ /* 0x000fe20003800200 */
[----:B------:R-:W-:Y:S02]  /*18c70*/  HFMA2 R91, -RZ, RZ, 0, 1.1920928955078125e-07 ;  /* 0x00000002ff5b7431 */ /* 0x000fe400000001ff */
[----:B------:R-:W-:Y:S01]  /*18c80*/  IMAD.MOV.U32 R76, RZ, RZ, R0 ;  /* 0x000000ffff4c7224 */ /* 0x000fe200078e0000 */
[----:B------:R-:W-:-:S08]  /*18c90*/  MOV R126, R123 ;  /* 0x0000007b007e7202 */ /* 0x000fd00000000f00 */
[----:B------:R-:W-:Y:S05]  /*18ca0*/  @!P1 BRA `(.L_x_731) ;  /* 0x0000000400089947 */ /* 0x000fea0003800000 */
[----:B------:R-:W-:-:S13]  /*18cb0*/  ISETP.NE.AND P1, PT, R25, 0x3, PT ;  /* 0x000000031900780c */ /* 0x000fda0003f25270 */
[----:B------:R-:W-:Y:S05]  /*18cc0*/  @!P1 BRA `(.L_x_732) ;  /* 0x0000000000209947 */ /* 0x000fea0003800000 */
[----:B------:R-:W-:-:S13]  /*18cd0*/  ISETP.NE.AND P1, PT, R25, 0x2, PT ;  /* 0x000000021900780c */ /* 0x000fda0003f25270 */
[----:B------:R-:W-:Y:S01]  /*18ce0*/  @!P1 IMAD.MOV.U32 R91, RZ, RZ, 0x3 ;  /* 0x00000003ff5b9424 */ /* 0x000fe200078e00ff */
[----:B------:R-:W-:Y:S01]  /*18cf0*/  @!P1 MOV R126, R123 ;  /* 0x0000007b007e9202 */ /* 0x000fe20000000f00 */
[----:B------:R-:W-:Y:S01]  /*18d00*/  @!P1 IMAD.MOV.U32 R76, RZ, RZ, R27 ;  /* 0x000000ffff4c9224 */ /* 0x000fe200078e001b */
[----:B------:R-:W-:Y:S01]  /*18d10*/  @P1 IADD3 R91, PT, PT, R25, 0x1, RZ ;  /* 0x00000001195b1810 */ /* 0x000fe20007ffe0ff */
[----:B------:R-:W-:Y:S01]  /*18d20*/  @P1 IMAD.MOV.U32 R126, RZ, RZ, R123 ;  /* 0x000000ffff7e1224 */ /* 0x000fe200078e007b */
[----:B------:R-:W-:Y:S01]  /*18d30*/  @P1 MOV R76, R26 ;  /* 0x0000001a004c1202 */ /* 0x000fe20000000f00 */
[----:B------:R-:W-:Y:S06]  /*18d40*/  BRA `(.L_x_731) ;  /* 0x0000000000e07947 */ /* 0x000fec0003800000 */
.L_x_732:
        /* <DEDUP_REMOVED lines=13> */
.L_x_734:
[----:B------:R-:W-:Y:S05]  /*18e20*/  BSYNC.RECONVERGENT B3 ;  /* 0x0000000000037941 */ /* 0x000fea0003800200 */
.L_x_733:
        /* <DEDUP_REMOVED lines=41> */
[----:B------:R-:W-:-:S07]  /*190c0*/  IMAD.MOV.U32 R76, RZ, RZ, R123 ;  /* 0x000000ffff4c7224 */ /* 0x000fce00078e007b */
.L_x_731:
[----:B------:R-:W-:Y:S05]  /*190d0*/  BSYNC.RECONVERGENT B2 ;  /* 0x0000000000027941 */ /* 0x000fea0003800200 */
.L_x_730:
        /* <DEDUP_REMOVED lines=9> */
[----:B------:R-:W-:Y:S01]  /*19170*/  FMUL.FTZ R77, R77, R124 ;  /* 0x0000007c4d4d7220 */ /* 0x000fe20000410000 */
[----:B------:R-:W-:-:S03]  /*19180*/  MOV R25, R0 ;  /* 0x0000000000197202 */ /* 0x000fc60000000f00 */
[----:B0-----:R-:W-:Y:S01]  /*19190*/  FMUL.FTZ R77, R77, R122 ;  /* 0x0000007a4d4d7220 */ /* 0x001fe20000410000 */
[----:B-1----:R-:W-:Y:S01]  /*191a0*/  FSETP.GTU.FTZ.AND P2, PT, R76, R79, PT ;  /* 0x0000004f4c00720b */ /* 0x002fe20003f5c000 */
[----:B------:R-:W-:-:S03]  /*191b0*/  IMAD.MOV.U32 R76, RZ, RZ, 0x2 ;  /* 0x00000002ff4c7424 */ /* 0x000fc600078e00ff */
[----:B------:R-:W-:Y:S02]  /*191c0*/  FSEL R90, R77, RZ, !P2 ;  /* 0x000000ff4d5a7208 */ /* 0x000fe40005000000 */
[----:B------:R-:W-:-:S04]  /*191d0*/  PLOP3.LUT P2, PT, P2, PT, PT, 0x8, 0x80 ;  /* 0x000000000080781c */ /* 0x000fc8000174e170 */
[----:B------:R-:W-:Y:S01]  /*191e0*/  P2R R123, PR, RZ, 0x4 ;  /* 0x00000004ff7b7803 */ /* 0x000fe20000000000 */
[----:B------:R-:W-:Y:S08]  /*191f0*/  @!P1 BRA `(.L_x_736) ;  /* 0x0000000400049947 */ /* 0x000ff00003800000 */
        /* <DEDUP_REMOVED lines=8> */
.L_x_737:
        /* <DEDUP_REMOVED lines=8> */
[----:B------:R-:W-:Y:S01]  /*19300*/  @!P1 IADD3 R0, PT, PT, R2, 0x1, RZ ;  /* 0x0000000102009810 */ /* 0x000fe20007ffe0ff */
[----:B------:R-:W-:-:S03]  /*19310*/  @!P1 IMAD.MOV.U32 R28, RZ, RZ, RZ ;  /* 0x000000ffff1c9224 */ /* 0x000fc600078e00ff */
[----:B------:R-:W-:-:S13]  /*19320*/  ISETP.NE.AND P2, PT, R80, RZ, !P1 ;  /* 0x000000ff5000720c */ /* 0x000fda0004f45270 */
[----:B------:R-:W-:-:S05]  /*19330*/  @P2 IMAD.MOV R0, RZ, RZ, R2 ;  /* 0x000000ffff002224 */ /* 0x000fca00078e0202 */
[----:B------:R-:W-:-:S07]  /*19340*/  @!P1 MOV R2, R0 ;  /* 0x0000000000029202 */ /* 0x000fce0000000f00 */
.L_x_739:
[----:B------:R-:W-:Y:S05]  /*19350*/  BSYNC.RECONVERGENT B3 ;  /* 0x0000000000037941 */ /* 0x000fea0003800200 */
.L_x_738:
        /* <DEDUP_REMOVED lines=40> */
[----:B------:R-:W-:Y:S01]  /*195e0*/  MOV R126, R76 ;  /* 0x0000004c007e7202 */ /* 0x000fe20000000f00 */
[----:B------:R-:W-:Y:S01]  /*195f0*/  IMAD.MOV.U32 R76, RZ, RZ, RZ ;  /* 0x000000ffff4c7224 */ /* 0x000fe200078e00ff */
[----:B------:R-:W-:-:S07]  /*19600*/  LOP3.LUT R27, R100, UR31, R77, 0x96, !PT ;  /* 0x0000001f641b7c12 */ /* 0x000fce000f8e964d */
.L_x_736:
[----:B------:R-:W-:Y:S05]  /*19610*/  BSYNC.RECONVERGENT B2 ;  /* 0x0000000000027941 */ /* 0x000fea0003800200 */
.L_x_735:
[----:B------:R-:W-:Y:S01]  /*19620*/  I2FP.F32.U32 R25, R25 ;  /* 0x0000001900197245 */ /* 0x000fe20000201000 */
[----:B------:R-:W-:Y:S01]  /*19630*/  BSSY.RECONVERGENT B2, `(.L_x_740) ;  /* 0x000004e000027945 */ /* 0x000fe20003800200 */
[----:B------:R-:W-:Y:S01]  /*19640*/  SHF.L.U32 R77, R72, 0x10, RZ ;  /* 0x00000010484d7819 */ /* 0x000fe200000006ff */
[----:B------:R-:W-:Y:S02]  /*19650*/  IMAD.MOV.U32 R101, RZ, RZ, 0x2 ;  /* 0x00000002ff657424 */ /* 0x000fe400078e00ff */
[----:B------:R-:W-:Y:S01]  /*19660*/  FFMA.FTZ R72, R25, R78, 1.1641532182693481445e-10 ;  /* 0x2f00000019487423 */ /* 0x000fe2000001004e */
[----:B------:R-:W-:Y:S01]  /*19670*/  MOV R25, R0 ;  /* 0x0000000000197202 */ /* 0x000fe20000000f00 */
[----:B------:R-:W-:-:S03]  /*19680*/  FMUL.FTZ R77, R77, R124 ;  /* 0x0000007c4d4d7220 */ /* 0x000fc60000410000 */
[----:B------:R-:W-:Y:S01]  /*19690*/  FSETP.GTU.FTZ.AND P1, PT, R72, R79, PT ;  /* 0x0000004f4800720b */ /* 0x000fe20003f3c000 */
[----:B------:R-:W-:-:S03]  /*196a0*/  FMUL.FTZ R77, R77, R122 ;  /* 0x0000007a4d4d7220 */ /* 0x000fc60000410000 */
[----:B------:R-:W-:Y:S02]  /*196b0*/  PLOP3.LUT P2, PT, P1, PT, PT, 0x8, 0x80 ;  /* 0x000000000080781c */ /* 0x000fe40000f4e170 */
[----:B------:R-:W-:Y:S02]  /*196c0*/  FSEL R91, R77, RZ, !P1 ;  /* 0x000000ff4d5b7208 */ /* 0x000fe40004800000 */
[----:B------:R-:W-:Y:S02]  /*196d0*/  ISETP.NE.AND P1, PT, R76, 0x1, PT ;  /* 0x000000014c00780c */ /* 0x000fe40003f25270 */
[----:B------:R-:W-:-:S11]  /*196e0*/  P2R R127, PR, RZ, 0x4 ;  /* 0x00000004ff7f7803 */ /* 0x000fd60000000000 */
[----:B------:R-:W-:Y:S05]  /*196f0*/  @!P1 BRA `(.L_x_741) ;  /* 0x0000000400049947 */ /* 0x000fea0003800000 */
        /* <DEDUP_REMOVED lines=8> */
.L_x_742:
        /* <DEDUP_REMOVED lines=13> */
.L_x_744:
[----:B------:R-:W-:Y:S05]  /*19850*/  BSYNC.RECONVERGENT B3 ;  /* 0x0000000000037941 */ /* 0x000fea0003800200 */
.L_x_743:
        /* <DEDUP_REMOVED lines=43> */
.L_x_741:
[----:B------:R-:W-:Y:S05]  /*19b10*/  BSYNC.RECONVERGENT B2 ;  /* 0x0000000000027941 */ /* 0x000fea0003800200 */
.L_x_740:
        /* <DEDUP_REMOVED lines=22> */
.L_x_747:
        /* <DEDUP_REMOVED lines=13> */
.L_x_749:
[----:B------:R-:W-:Y:S05]  /*19d50*/  BSYNC.RECONVERGENT B3 ;  /* 0x0000000000037941 */ /* 0x000fea0003800200 */
.L_x_748:
        /* <DEDUP_REMOVED lines=41> */
[----:B------:R-:W-:Y:S01]  /*19ff0*/  MOV R126, R72 ;  /* 0x00000048007e7202 */ /* 0x000fe20000000f00 */
[----:B------:R-:W-:-:S07]  /*1a000*/  IMAD.MOV.U32 R76, RZ, RZ, RZ ;  /* 0x000000ffff4c7224 */ /* 0x000fce00078e00ff */
.L_x_746:
[----:B------:R-:W-:Y:S05]  /*1a010*/  BSYNC.RECONVERGENT B2 ;  /* 0x0000000000027941 */ /* 0x000fea0003800200 */
.L_x_745:
        /* <DEDUP_REMOVED lines=8> */
[----:B------:R-:W-:-:S05]  /*1a0a0*/  FMUL.FTZ R25, R25, R122 ;  /* 0x0000007a19197220 */ /* 0x000fca0000410000 */
[----:B------:R-:W-:Y:S02]  /*1a0b0*/  FSEL R101, R25, RZ, !P2 ;  /* 0x000000ff19657208 */ /* 0x000fe40005000000 */
[----:B------:R-:W-:Y:S02]  /*1a0c0*/  MOV R25, R0 ;  /* 0x0000000000197202 */ /* 0x000fe40000000f00 */
        /* <DEDUP_REMOVED lines=10> */
.L_x_752:
        /* <DEDUP_REMOVED lines=13> */
.L_x_754:
[----:B------:R-:W-:Y:S05]  /*1a240*/  BSYNC.RECONVERGENT B3 ;  /* 0x0000000000037941 */ /* 0x000fea0003800200 */
.L_x_753:
        /* <DEDUP_REMOVED lines=43> */
.L_x_751:
[----:B------:R-:W-:Y:S05]  /*1a500*/  BSYNC.RECONVERGENT B2 ;  /* 0x0000000000027941 */ /* 0x000fea0003800200 */
.L_x_750:
[----:B------:R-:W-:Y:S01]  /*1a510*/  I2FP.F32.U32 R25, R25 ;  /* 0x0000001900197245 */ /* 0x000fe20000201000 */
[----:B------:R-:W-:Y:S01]  /*1a520*/  BSSY.RECONVERGENT B2, `(.L_x_755) ;  /* 0x000004e000027945 */ /* 0x000fe20003800200 */
[C---:B------:R-:W-:Y:S01]  /*1a530*/  SHF.L.U32 R73, R74.reuse, 0x10, RZ ;  /* 0x000000104a497819 */ /* 0x040fe200000006ff */
        /* <DEDUP_REMOVED lines=19> */
.L_x_757:
        /* <DEDUP_REMOVED lines=13> */
.L_x_759:
[----:B------:R-:W-:Y:S05]  /*1a740*/  BSYNC.RECONVERGENT B3 ;  /* 0x0000000000037941 */ /* 0x000fea0003800200 */
.L_x_758:
        /* <DEDUP_REMOVED lines=41> */
[----:B------:R-:W-:Y:S01]  /*1a9e0*/  IMAD.MOV.U32 R76, RZ, RZ, RZ ;  /* 0x000000ffff4c7224 */ /* 0x000fe200078e00ff */
[----:B------:R-:W-:-:S07]  /*1a9f0*/  MOV R126, R72 ;  /* 0x00000048007e7202 */ /* 0x000fce0000000f00 */
.L_x_756:
[----:B------:R-:W-:Y:S05]  /*1aa00*/  BSYNC.RECONVERGENT B2 ;  /* 0x0000000000027941 */ /* 0x000fea0003800200 */
.L_x_755:
[----:B------:R-:W-:Y:S01]  /*1aa10*/  I2FP.F32.U32 R25, R25 ;  /* 0x0000001900197245 */ /* 0x000fe20000201000 */
[----:B------:R-:W-:Y:S01]  /*1aa20*/  BSSY.RECONVERGENT B2, `(.L_x_760) ;  /* 0x000004d000027945 */ /* 0x000fe20003800200 */
[----:B------:R-:W-:Y:S01]  /*1aa30*/  SHF.L.U32 R73, R74, 0x10, RZ ;  /* 0x000000104a497819 */ /* 0x000fe200000006ff */
[----:B------:R-:W-:Y:S01]  /*1aa40*/  IMAD.MOV.U32 R74, RZ, RZ, 0x2 ;  /* 0x00000002ff4a7424 */ /* 0x000fe200078e00ff */
[----:B------:R-:W-:Y:S01]  /*1aa50*/  ISETP.NE.AND P5, PT, R76, 0x1, PT ;  /* 0x000000014c00780c */ /* 0x000fe20003fa5270 */
[----:B------:R-:W-:Y:S01]  /*1aa60*/  FFMA.FTZ R72, R25, R78, 1.1641532182693481445e-10 ;  /* 0x2f00000019487423 */ /* 0x000fe2000001004e */
[----:B------:R-:W-:Y:S01]  /*1aa70*/  MOV R25, R0 ;  /* 0x0000000000197202 */ /* 0x000fe20000000f00 */
[----:B------:R-:W-:-:S03]  /*1aa80*/  FMUL.FTZ R73, R73, R124 ;  /* 0x0000007c49497220 */ /* 0x000fc60000410000 */
        /* <DEDUP_REMOVED lines=13> */
.L_x_762:
        /* <DEDUP_REMOVED lines=13> */
.L_x_764:
[----:B------:R-:W-:Y:S05]  /*1ac30*/  BSYNC.RECONVERGENT B3 ;  /* 0x0000000000037941 */ /* 0x000fea0003800200 */
.L_x_763:
        /* <DEDUP_REMOVED lines=41> */
[----:B------:R-:W-:Y:S02]  /*1aed0*/  LOP3.LUT R27, R76, UR31, R73, 0x96, !PT ;  /* 0x0000001f4c1b7c12 */ /* 0x000fe4000f8e9649 */
[----:B------:R-:W-:-:S07]  /*1aee0*/  MOV R126, R72 ;  /* 0x00000048007e7202 */ /* 0x000fce0000000f00 */
.L_x_761:
[----:B------:R-:W-:Y:S05]  /*1aef0*/  BSYNC.RECONVERGENT B2 ;  /* 0x0000000000027941 */ /* 0x000fea0003800200 */
.L_x_760:
[----:B------:R-:W-:Y:S01]  /*1af00*/  I2FP.F32.U32 R25, R25 ;  /* 0x0000001900197245 */ /* 0x000fe20000201000 */
[----:B------:R-:W-:Y:S01]  /*1af10*/  BSSY.RECONVERGENT B2, `(.L_x_765) ;  /* 0x0000050000027945 */ /* 0x000fe20003800200 */
[----:B------:R-:W-:Y:S02]  /*1af20*/  SHF.L.U32 R73, R75, 0x10, RZ ;  /* 0x000000104b497819 */ /* 0x000fe400000006ff */
[----:B------:R-:W-:Y:S01]  /*1af30*/  ISETP.NE.AND P6, PT, R74, 0x1, PT ;  /* 0x000000014a00780c */ /* 0x000fe20003fc5270 */
[----:B------:R-:W-:Y:S01]  /*1af40*/  FFMA.FTZ R72, R25, R78, 1.1641532182693481445e-10 ;  /* 0x2f00000019487423 */ /* 0x000fe2000001004e */
[----:B------:R-:W-:Y:S01]  /*1af50*/  PRMT R128, R75, 0x7632, R128 ;  /* 0x000076324b807816 */ /* 0x000fe20000000080 */
[----:B------:R-:W-:Y:S01]  /*1af60*/  FMUL.FTZ R73, R73, R124 ;  /* 0x0000007c49497220 */ /* 0x000fe20000410000 */
[----:B------:R-:W-:Y:S02]  /*1af70*/  IMAD.MOV.U32 R25, RZ, RZ, 0x2 ;  /* 0x00000002ff197424 */ /* 0x000fe400078e00ff */
        /* <DEDUP_REMOVED lines=14> */
.L_x_767:
        /* <DEDUP_REMOVED lines=15> */
.L_x_769:
[----:B------:R-:W-:Y:S05]  /*1b150*/  BSYNC.RECONVERGENT B3 ;  /* 0x0000000000037941 */ /* 0x000fea0003800200 */
.L_x_768:
        /* <DEDUP_REMOVED lines=43> */
.L_x_766:
[----:B------:R-:W-:Y:S05]  /*1b410*/  BSYNC.RECONVERGENT B2 ;  /* 0x0000000000027941 */ /* 0x000fea0003800200 */
.L_x_765:
[----:B------:R-:W-:Y:S02]  /*1b420*/  I2FP.F32.U32 R73, R73 ;  /* 0x0000004900497245 */ /* 0x000fe40000201000 */
[----:B------:R-:W-:Y:S02]  /*1b430*/  SHF.L.U32 R75, R128, 0x10, RZ ;  /* 0x00000010804b7819 */ /* 0x000fe400000006ff */
[----:B------:R-:W-:Y:S01]  /*1b440*/  F2FP.BF16.F32.PACK_AB R74, R111, R110 ;  /* 0x0000006e6f4a723e */ /* 0x000fe200000010ff */
[----:B------:R-:W-:Y:S01]  /*1b450*/  FFMA.FTZ R78, R73, R78, 1.1641532182693481445e-10 ;  /* 0x2f000000494e7423 */ /* 0x000fe2000001004e */
[----:B------:R-:W-:Y:S01]  /*1b460*/  F2FP.BF16.F32.PACK_AB R73, R101, R100 ;  /* 0x000000646549723e */ /* 0x000fe200000010ff */
[----:B------:R-:W-:Y:S01]  /*1b470*/  FMUL.FTZ R75, R75, R124 ;  /* 0x0000007c4b4b7220 */ /* 0x000fe20000410000 */
[----:B------:R-:W-:Y:S02]  /*1b480*/  F2FP.BF16.F32.PACK_AB R72, R91, R90 ;  /* 0x0000005a5b48723e */ /* 0x000fe400000010ff */
[----:B------:R-:W-:Y:S01]  /*1b490*/  FSETP.GTU.FTZ.AND P6, PT, R78, R79, PT ;  /* 0x0000004f4e00720b */ /* 0x000fe20003fdc000 */
[----:B------:R-:W-:-:S05]  /*1b4a0*/  FMUL.FTZ R75, R75, R122 ;  /* 0x0000007a4b4b7220 */ /* 0x000fca0000410000 */
[----:B------:R-:W-:Y:S02]  /*1b4b0*/  FSEL R122, R75, RZ, !P6 ;  /* 0x000000ff4b7a7208 */ /* 0x000fe40007000000 */
[----:B------:R-:W-:Y:S02]  /*1b4c0*/  PLOP3.LUT P6, PT, P6, PT, PT, 0x8, 0x80 ;  /* 0x000000000080781c */ /* 0x000fe400037ce170 */
[----:B------:R-:W-:-:S11]  /*1b4d0*/  F2FP.BF16.F32.PACK_AB R75, R122, R121 ;  /* 0x000000797a4b723e */ /* 0x000fd600000010ff */
.L_x_729:
[----:B------:R-:W0:Y:S01]  /*1b4e0*/  LDC.64 R78, c[0x0][0x3a8] ;  /* 0x0000ea00ff4e7b82 */ /* 0x000e220000000a00 */
[----:B------:R-:W-:Y:S02]  /*1b4f0*/  SEL R130, RZ, 0x10000, !P5 ;  /* 0x00010000ff827807 */ /* 0x000fe40006800000 */
[----:B------:R-:W-:Y:S02]  /*1b500*/  ISETP.NE.AND P5, PT, R127, RZ, PT ;  /* 0x000000ff7f00720c */ /* 0x000fe40003fa5270 */
[----:B------:R-:W-:Y:S02]  /*1b510*/  SEL R131, RZ, 0x1000000, !P6 ;  /* 0x01000000ff837807 */ /* 0x000fe40007000000 */
[----:B------:R-:W-:Y:S01]  /*1b520*/  ISETP.NE.AND P6, PT, R123, RZ, PT ;  /* 0x000000ff7b00720c */ /* 0x000fe20003fc5270 */
[----:B------:R-:W1:Y:S01]  /*1b530*/  LDC.64 R76, c[0x0][0x3b0] ;  /* 0x0000ec00ff4c7b82 */ /* 0x000e620000000a00 */
[----:B------:R-:W-:Y:S02]  /*1b540*/  SEL R129, RZ, 0x100, !P4 ;  /* 0x00000100ff817807 */ /* 0x000fe40006000000 */
[----:B------:R-:W-:-:S02]  /*1b550*/  SEL R127, RZ, 0x1000000, !P2 ;  /* 0x01000000ff7f7807 */ /* 0x000fc40005000000 */
[----:B------:R-:W-:Y:S02]  /*1b560*/  SEL R124, RZ, 0x10000, !P1 ;  /* 0x00010000ff7c7807 */ /* 0x000fe40004800000 */
[----:B------:R-:W-:Y:S02]  /*1b570*/  SEL R123, RZ, 0x100, !P5 ;  /* 0x00000100ff7b7807 */ /* 0x000fe40006800000 */
[----:B------:R-:W-:Y:S02]  /*1b580*/  SEL R128, RZ, 0x1, !P3 ;  /* 0x00000001ff807807 */ /* 0x000fe40005800000 */
[----:B------:R-:W-:Y:S02]  /*1b590*/  LOP3.LUT R129, R129, R131, R130, 0xfe, !PT ;  /* 0x0000008381817212 */ /* 0x000fe400078efe82 */
[----:B------:R-:W-:Y:S02]  /*1b5a0*/  LOP3.LUT R123, R123, R127, R124, 0xfe, !PT ;  /* 0x0000007f7b7b7212 */ /* 0x000fe400078efe7c */
[----:B------:R-:W-:Y:S01]  /*1b5b0*/  SEL R124, RZ, 0x1, !P6 ;  /* 0x00000001ff7c7807 */ /* 0x000fe20007000000 */
[----:B0-----:R-:W-:Y:S01]  /*1b5c0*/  IMAD.WIDE.U32 R78, R125, 0x10, R78 ;  /* 0x000000107d4e7825 */ /* 0x001fe200078e004e */
[----:B------:R-:W-:-:S02]  /*1b5d0*/  LOP3.LUT R129, R129, R128, RZ, 0xfc, !PT ;  /* 0x0000008081817212 */ /* 0x000fc400078efcff */
[----:B------:R-:W-:Y:S01]  /*1b5e0*/  LOP3.LUT R128, R123, R124, RZ, 0xfc, !PT ;  /* 0x0000007c7b807212 */ /* 0x000fe200078efcff */
[----:B------:R-:W-:Y:S01]  /*1b5f0*/  IMAD.MOV.U32 R123, RZ, RZ, R126 ;  /* 0x000000ffff7b7224 */ /* 0x000fe200078e007e */
[----:B------:R2:W-:Y:S01]  /*1b600*/  STG.E.128 desc[UR8][R78.64], R72 ;  /* 0x000000484e007986 */ /* 0x0005e2000c101d08 */
[----:B-1----:R-:W-:-:S05]  /*1b610*/  IMAD.WIDE.U32 R76, R125, 0x8, R76 ;  /* 0x000000087d4c7825 */ /* 0x002fca00078e004c */
[----:B------:R2:W-:Y:S02]  /*1b620*/  STG.E.64 desc[UR8][R76.64], R128 ;  /* 0x000000804c007986 */ /* 0x0005e4000c101b08 */
.L_x_687:
[----:B------:R-:W-:Y:S05]  /*1b630*/  BSYNC.RECONVERGENT B1 ;  /* 0x0000000000017941 */ /* 0x000fea0003800200 */
.L_x_686:
[----:B0-2---:R-:W-:Y:S01]  /*1b640*/  FADD.FTZ R73, RZ, R83 ;  /* 0x00000053ff497221 */ /* 0x005fe20000010000 */
[C---:B------:R-:W-:Y:S01]  /*1b650*/  ISETP.GE.U32.AND P1, PT, R81.reuse, 0x20, PT ;  /* 0x000000205100780c */ /* 0x040fe20003f26070 */
[----:B------:R-:W-:Y:S01]  /*1b660*/  UMOV UR4, 0xffffffff ;  /* 0xffffffff00047882 */ /* 0x000fe20000000000 */
[C---:B------:R-:W-:Y:S01]  /*1b670*/  ISETP.GT.U32.AND P2, PT, R81.reuse, 0x5f, PT ;  /* 0x0000005f5100780c */ /* 0x040fe20003f44070 */
[----:B------:R-:W-:Y:S01]  /*1b680*/  FADD.FTZ R72, R82, R73 ;  /* 0x0000004952487221 */ /* 0x000fe20000010000 */
[C---:B------:R-:W-:Y:S02]  /*1b690*/  ISETP.GT.U32.AND P3, PT, R81.reuse, 0x7f, PT ;  /* 0x0000007f5100780c */ /* 0x040fe40003f64070 */
[----:B------:R-:W-:Y:S01]  /*1b6a0*/  ISETP.GT.U32.AND P4, PT, R81, 0x9f, PT ;  /* 0x0000009f5100780c */ /* 0x000fe20003f84070 */
[----:B------:R-:W-:Y:S01]  /*1b6b0*/  FADD.FTZ R73, R97, R72 ;  /* 0x0000004861497221 */ /* 0x000fe20000010000 */
[----:B------:R-:W-:-:S03]  /*1b6c0*/  ISETP.NE.AND P5, PT, R31, RZ, PT ;  /* 0x000000ff1f00720c */ /* 0x000fc60003fa5270 */
[----:B------:R-:W-:-:S04]  /*1b6d0*/  FADD.FTZ R73, R96, R73 ;  /* 0x0000004960497221 */ /* 0x000fc80000010000 */
[----:B------:R-:W-:-:S04]  /*1b6e0*/  FADD.FTZ R72, R102, R73 ;  /* 0x0000004966487221 */ /* 0x000fc80000010000 */
[----:B------:R-:W-:-:S04]  /*1b6f0*/  FADD.FTZ R72, R103, R72 ;  /* 0x0000004867487221 */ /* 0x000fc80000010000 */
[----:B------:R-:W-:-:S04]  /*1b700*/  FADD.FTZ R73, R113, R72 ;  /* 0x0000004871497221 */ /* 0x000fc80000010000 */
[----:B------:R-:W-:-:S05]  /*1b710*/  FADD.FTZ R73, R114, R73 ;  /* 0x0000004972497221 */ /* 0x000fca0000010000 */
[----:B------:R-:W-:Y:S02]  /*1b720*/  FSEL R73, R73, RZ, P1 ;  /* 0x000000ff49497208 */ /* 0x000fe40000800000 */
[----:B------:R-:W-:-:S03]  /*1b730*/  ISETP.GT.U32.AND P1, PT, R81, 0x3f, PT ;  /* 0x0000003f5100780c */ /* 0x000fc60003f24070 */
        /* <DEDUP_REMOVED lines=32> */
[----:B------:R-:W-:Y:S06]  /*1b940*/  BRA.DIV UR4, `(.L_x_770) ;  /* 0x0000001a043c7947 */ /* 0x000fec000b800000 */
[----:B------:R-:W0:Y:S01]  /*1b950*/  SHFL.BFLY PT, R72, R73, 0x1, 0x1f ;  /* 0x0c201f0049487f89 */ /* 0x000e2200000e0000 */
[----:B------:R-:W1:Y:S01]  /*1b960*/  LDC R76, c[0x0][0x400] ;  /* 0x00010000ff4c7b82 */ /* 0x000e620000000800 */
[----:B------:R-:W-:Y:S01]  /*1b970*/  ISETP.GE.U32.AND P6, PT, R81, 0x20, PT ;  /* 0x000000205100780c */ /* 0x000fe20003fc6070 */
        /* <DEDUP_REMOVED lines=100> */
.L_x_793:
[----:B-1----:R-:W-:Y:S01]  /*1bfc0*/  FADD.FTZ R125, R78, R79 ;  /* 0x0000004f4e7d7221 */ /* 0x002fe20000010000 */
[----:B0-----:R-:W-:Y:S01]  /*1bfd0*/  FMUL.FTZ R78, R77, R77 ;  /* 0x0000004d4d4e7220 */ /* 0x001fe20000410000 */
[----:B------:R-:W-:Y:S01]  /*1bfe0*/  ISETP.NE.AND P1, PT, RZ, UR12, PT ;  /* 0x0000000cff007c0c */ /* 0x000fe2000bf25270 */
[----:B------:R-:W0:Y:S01]  /*1bff0*/  @!P5 LDC.64 R74, c[0x0][0x3c0] ;  /* 0x0000f000ff4adb82 */ /* 0x000e220000000a00 */
[----:B------:R-:W-:Y:S01]  /*1c000*/  FFMA.FTZ R76, R125, R76, UR13 ;  /* 0x0000000d7d4c7e23 */ /* 0x000fe2000801004c */
[----:B------:R-:W-:Y:S01]  /*1c010*/  ISETP.GE.U32.AND P2, PT, R81, 0x20, PT ;  /* 0x000000205100780c */ /* 0x000fe20003f46070 */
[----:B------:R-:W-:Y:S01]  /*1c020*/  BSSY.RECONVERGENT B1, `(.L_x_771) ;  /* 0x000003b000017945 */ /* 0x000fe20003800200 */
[----:B------:R-:W-:Y:S02]  /*1c030*/  FSEL R79, R78, RZ, P1 ;  /* 0x000000ff4e4f7208 */ /* 0x000fe40000800000 */
[----:B------:R-:W-:Y:S02]  /*1c040*/  FSEL R78, R77, RZ, !P1 ;  /* 0x000000ff4d4e7208 */ /* 0x000fe40004800000 */
[----:B------:R-:W1:Y:S01]  /*1c050*/  @!P5 LDC.64 R72, c[0x0][0x3c8] ;  /* 0x0000f200ff48db82 */ /* 0x000e620000000a00 */
[----:B------:R-:W-:-:S06]  /*1c060*/  FADD.FTZ R79, R76, R79 ;  /* 0x0000004f4c4f7221 */ /* 0x000fcc0000010000 */
[----:B------:R-:W2:Y:S01]  /*1c070*/  MUFU.RSQ R79, R79 ;  /* 0x0000004f004f7308 */ /* 0x000ea20000001400 */
[----:B0-----:R-:W-:-:S05]  /*1c080*/  @!P5 IMAD.WIDE R74, R30, 0x4, R74 ;  /* 0x000000041e4ad825 */ /* 0x001fca00078e024a */
[----:B------:R0:W-:Y:S01]  /*1c090*/  @!P5 STG.E desc[UR8][R74.64], R77 ;  /* 0x0000004d4a00d986 */ /* 0x0001e2000c101908 */
[----:B-1----:R-:W-:-:S05]  /*1c0a0*/  @!P5 IMAD.WIDE R72, R30, 0x4, R72 ;  /* 0x000000041e48d825 */ /* 0x002fca00078e0248 */
[----:B--2---:R0:W-:Y:S01]  /*1c0b0*/  @!P5 STG.E desc[UR8][R72.64], R79 ;  /* 0x0000004f4800d986 */ /* 0x0041e2000c101908 */
[----:B------:R-:W-:Y:S05]  /*1c0c0*/  @!P2 BRA `(.L_x_772) ;  /* 0x0000000000c0a947 */ /* 0x000fea0003800000 */
[--C-:B------:R-:W-:Y:S01]  /*1c0d0*/  FADD.FTZ R76, R102, -R78.reuse ;  /* 0x8000004e664c7221 */ /* 0x100fe20000010000 */
[--C-:B0-----:R-:W-:Y:S01]  /*1c0e0*/  FADD.FTZ R74, R97, -R78.reuse ;  /* 0x8000004e614a7221 */ /* 0x101fe20000010000 */
[----:B------:R-:W-:Y:S01]  /*1c0f0*/  SHF.L.U32 R77, R69, 0x10, RZ ;  /* 0x00000010454d7819 */ /* 0x000fe200000006ff */
[--C-:B------:R-:W-:Y:S01]  /*1c100*/  FADD.FTZ R124, R113, -R78.reuse ;  /* 0x8000004e717c7221 */ /* 0x100fe20000010000 */
[----:B------:R-:W-:Y:S01]  /*1c110*/  SHF.L.U32 R127, R70, 0x10, RZ ;  /* 0x00000010467f7819 */ /* 0x000fe200000006ff */
[----:B------:R-:W-:Y:S01]  /*1c120*/  FMUL.FTZ R76, R79, R76 ;  /* 0x0000004c4f4c7220 */ /* 0x000fe20000410000 */
[----:B------:R-:W-:Y:S02]  /*1c130*/  IMAD.U32 R125, R65, 0x10000, RZ ;  /* 0x00010000417d7824 */ /* 0x000fe400078e00ff */
[C---:B------:R-:W-:Y:S01]  /*1c140*/  FMUL.FTZ R74, R79.reuse, R74 ;  /* 0x0000004a4f4a7220 */ /* 0x040fe20000410000 */
[----:B------:R-:W-:Y:S02]  /*1c150*/  IMAD.U32 R129, R66, 0x10000, RZ ;  /* 0x0001000042817824 */ /* 0x000fe400078e00ff */
[----:B------:R-:W-:Y:S01]  /*1c160*/  FMUL.FTZ R126, R79, R124 ;  /* 0x0000007c4f7e7220 */ /* 0x000fe20000410000 */
[----:B------:R-:W-:Y:S01]  /*1c170*/  SHF.L.U32 R131, R71, 0x10, RZ ;  /* 0x0000001047837819 */ /* 0x000fe200000006ff */
[----:B------:R-:W-:Y:S01]  /*1c180*/  FFMA.FTZ R124, R74, R77, R125 ;  /* 0x0000004d4a7c7223 */ /* 0x000fe2000001007d */
[----:B------:R-:W-:Y:S01]  /*1c190*/  FFMA.FTZ R129, R76, R127, R129 ;  /* 0x0000007f4c817223 */ /* 0x000fe20000010081 */
[----:B------:R-:W-:Y:S01]  /*1c1a0*/  FADD.FTZ R72, R83, -R78 ;  /* 0x8000004e53487221 */ /* 0x000fe20000010000 */
[----:B------:R-:W0:Y:S01]  /*1c1b0*/  LDC.64 R76, c[0x0][0x428] ;  /* 0x00010a00ff4c7b82 */ /* 0x000e220000000a00 */
[----:B------:R-:W-:Y:S01]  /*1c1c0*/  IMAD.U32 R133, R67, 0x10000, RZ ;  /* 0x0001000043857824 */ /* 0x000fe200078e00ff */
        /* <DEDUP_REMOVED lines=16> */
[----:B------:R-:W-:-:S02]  /*1c2d0*/  IMAD.U32 R133, R8, 0x10000, RZ ;  /* 0x0001000008857824 */ /* 0x000fc400078e00ff */
[C---:B------:R-:W-:Y:S01]  /*1c2e0*/  FMUL.FTZ R132, R79.reuse, R132 ;  /* 0x000000844f847220 */ /* 0x040fe20000410000 */
[----:B------:R-:W-:Y:S02]  /*1c2f0*/  IMAD.U32 R137, R10, 0x10000, RZ ;  /* 0x000100000a897824 */ /* 0x000fe400078e00ff */
[C---:B------:R-:W-:Y:S01]  /*1c300*/  FMUL.FTZ R128, R79.reuse, R128 ;  /* 0x000000804f807220 */ /* 0x040fe20000410000 */
[----:B------:R-:W-:Y:S01]  /*1c310*/  FMUL.FTZ R74, R79, R74 ;  /* 0x0000004a4f4a7220 */ /* 0x000fe20000410000 */
[----:B------:R-:W-:Y:S01]  /*1c320*/  FFMA.FTZ R127, R126, R125, R127 ;  /* 0x0000007d7e7f7223 */ /* 0x000fe2000001007f */
[----:B------:R-:W-:Y:S01]  /*1c330*/  FFMA.FTZ R135, R132, R135, R137 ;  /* 0x0000008784877223 */ /* 0x000fe20000010089 */
[----:B------:R-:W-:Y:S01]  /*1c340*/  FFMA.FTZ R128, R128, R131, R133 ;  /* 0x0000008380807223 */ /* 0x000fe20000010085 */
[----:B------:R-:W-:Y:S01]  /*1c350*/  FFMA.FTZ R125, R74, R73, R75 ;  /* 0x000000494a7d7223 */ /* 0x000fe2000001004b */
[----:B0-----:R-:W-:Y:S01]  /*1c360*/  IMAD.WIDE.U32 R76, R112, 0x10, R76 ;  /* 0x00000010704c7825 */ /* 0x001fe200078e004c */
[----:B------:R-:W-:-:S02]  /*1c370*/  F2FP.BF16.F32.PACK_AB R73, R127, R124 ;  /* 0x0000007c7f49723e */ /* 0x000fc400000010ff */
[----:B------:R-:W-:Y:S02]  /*1c380*/  F2FP.BF16.F32.PACK_AB R75, R135, R130 ;  /* 0x00000082874b723e */ /* 0x000fe400000010ff */
[----:B------:R-:W-:Y:S02]  /*1c390*/  F2FP.BF16.F32.PACK_AB R74, R128, R129 ;  /* 0x00000081804a723e */ /* 0x000fe400000010ff */
[----:B------:R-:W-:Y:S02]  /*1c3a0*/  F2FP.BF16.F32.PACK_AB R72, R125, R72 ;  /* 0x000000487d48723e */ /* 0x000fe400000010ff */
[----:B------:R-:W-:-:S03]  /*1c3b0*/  IADD3 R112, PT, PT, R112, 0x20, RZ ;  /* 0x0000002070707810 */ /* 0x000fc60007ffe0ff */
[----:B------:R1:W-:Y:S04]  /*1c3c0*/  STG.E.128 desc[UR8][R76.64], R72 ;  /* 0x000000484c007986 */ /* 0x0003e8000c101d08 */
.L_x_772:
[----:B------:R-:W-:Y:S05]  /*1c3d0*/  BSYNC.RECONVERGENT B1 ;  /* 0x0000000000017941 */ /* 0x000fea0003800200 */
.L_x_771:
[----:B------:R-:W-:Y:S01]  /*1c3e0*/  ISETP.GE.U32.AND P1, PT, R81, 0x40, PT ;  /* 0x000000405100780c */ /* 0x000fe20003f26070 */
[----:B------:R-:W-:-:S12]  /*1c3f0*/  BSSY.RECONVERGENT B1, `(.L_x_773) ;  /* 0x0000032000017945 */ /* 0x000fd80003800200 */
[----:B------:R-:W-:Y:S05]  /*1c400*/  @!P1 BRA `(.L_x_774) ;  /* 0x0000000000c09947 */ /* 0x000fea0003800000 */
[--C-:B-1----:R-:W-:Y:S01]  /*1c410*/  FADD.FTZ R76, R104, -R78.reuse ;  /* 0x8000004e684c7221 */ /* 0x102fe20000010000 */
[--C-:B0-----:R-:W-:Y:S01]  /*1c420*/  FADD.FTZ R74, R95, -R78.reuse ;  /* 0x8000004e5f4a7221 */ /* 0x101fe20000010000 */
[----:B------:R-:W-:Y:S01]  /*1c430*/  IMAD.U32 R77, R61, 0x10000, RZ ;  /* 0x000100003d4d7824 */ /* 0x000fe200078e00ff */
[----:B------:R-:W-:Y:S01]  /*1c440*/  SHF.L.U32 R125, R57, 0x10, RZ ;  /* 0x00000010397d7819 */ /* 0x000fe200000006ff */
[--C-:B------:R-:W-:Y:S01]  /*1c450*/  FADD.FTZ R124, R115, -R78.reuse ;  /* 0x8000004e737c7221 */ /* 0x100fe20000010000 */
[----:B------:R-:W-:Y:S01]  /*1c460*/  SHF.L.U32 R129, R58, 0x10, RZ ;  /* 0x000000103a817819 */ /* 0x000fe200000006ff */
[C---:B------:R-:W-:Y:S01]  /*1c470*/  FMUL.FTZ R76, R79.reuse, R76 ;  /* 0x0000004c4f4c7220 */ /* 0x040fe20000410000 */
[----:B------:R-:W-:Y:S02]  /*1c480*/  IMAD.U32 R127, R62, 0x10000, RZ ;  /* 0x000100003e7f7824 */ /* 0x000fe400078e00ff */
[C---:B------:R-:W-:Y:S01]  /*1c490*/  FMUL.FTZ R74, R79.reuse, R74 ;  /* 0x0000004a4f4a7220 */ /* 0x040fe20000410000 */
        /* <DEDUP_REMOVED lines=24> */
[----:B------:R-:W-:Y:S01]  /*1c620*/  FMUL.FTZ R132, R79, R132 ;  /* 0x000000844f847220 */ /* 0x000fe20000410000 */
        /* <DEDUP_REMOVED lines=9> */
[----:B------:R-:W-:Y:S01]  /*1c6c0*/  F2FP.BF16.F32.PACK_AB R75, R135, R130 ;  /* 0x00000082874b723e */ /* 0x000fe200000010ff */
[----:B------:R-:W-:Y:S01]  /*1c6d0*/  VIADD R112, R112, 0x20 ;  /* 0x0000002070707836 */ /* 0x000fe20000000000 */
[----:B------:R-:W-:Y:S02]  /*1c6e0*/  F2FP.BF16.F32.PACK_AB R74, R128, R129 ;  /* 0x00000081804a723e */ /* 0x000fe400000010ff */
[----:B------:R-:W-:-:S05]  /*1c6f0*/  F2FP.BF16.F32.PACK_AB R72, R125, R72 ;  /* 0x000000487d48723e */ /* 0x000fca00000010ff */
[----:B------:R2:W-:Y:S02]  /*1c700*/  STG.E.128 desc[UR8][R76.64], R72 ;  /* 0x000000484c007986 */ /* 0x0005e4000c101d08 */
.L_x_774:
[----:B------:R-:W-:Y:S05]  /*1c710*/  BSYNC.RECONVERGENT B1 ;  /* 0x0000000000017941 */ /* 0x000fea0003800200 */
.L_x_773:
        /* <DEDUP_REMOVED lines=24> */
[----:B------:R-:W-:Y:S01]  /*1c8a0*/  PRMT R131, R54, 0x7632, R131 ;  /* 0x0000763236837816 */ /* 0x000fe20000000083 */
[--C-:B------:R-:W-:Y:S01]  /*1c8b0*/  FADD.FTZ R74, R87, -R78.reuse ;  /* 0x8000004e574a7221 */ /* 0x100fe20000010000 */
[----:B------:R-:W-:Y:S01]  /*1c8c0*/  PRMT R133, R50, 0x7632, R133 ;  /* 0x0000763232857816 */ /* 0x000fe20000000085 */
        /* <DEDUP_REMOVED lines=26> */
.L_x_776:
[----:B------:R-:W-:Y:S05]  /*1ca70*/  BSYNC.RECONVERGENT B1 ;  /* 0x0000000000017941 */ /* 0x000fea0003800200 */
.L_x_775:
[----:B------:R-:W-:Y:S01]  /*1ca80*/  ISETP.GE.U32.AND P1, PT, R81, 0x80, PT ;  /* 0x000000805100780c */ /* 0x000fe20003f26070 */
[----:B------:R-:W-:-:S12]  /*1ca90*/  BSSY.RECONVERGENT B1, `(.L_x_777) ;  /* 0x000003a000017945 */ /* 0x000fd80003800200 */
[----:B------:R-:W-:Y:S05]  /*1caa0*/  @!P1 BRA `(.L_x_778) ;  /* 0x0000000000e09947 */ /* 0x000fea0003800000 */
[--C-:B-123--:R-:W-:Y:S01]  /*1cab0*/  FADD.FTZ R76, R108, -R78.reuse ;  /* 0x8000004e6c4c7221 */ /* 0x10efe20000010000 */
        /* <DEDUP_REMOVED lines=9> */
[----:B------:R-:W-:Y:S01]  /*1cb50*/  FADD.FTZ R72, R88, -R78 ;  /* 0x8000004e58487221 */ /* 0x000fe20000010000 */
[----:B------:R-:W-:Y:S01]  /*1cb60*/  FFMA.FTZ R129, R76, R127, R129 ;  /* 0x0000007f4c817223 */ /* 0x000fe20000010081 */
[----:B------:R-:W-:Y:S01]  /*1cb70*/  FFMA.FTZ R124, R74, R77, R125 ;  /* 0x0000004d4a7c7223 */ /* 0x000fe2000001007d */
[----:B------:R-:W-:Y:S01]  /*1cb80*/  SHF.L.U32 R75, R40, 0x10, RZ ;  /* 0x00000010284b7819 */ /* 0x000fe200000006ff */
[----:B------:R-:W0:Y:S01]  /*1cb90*/  LDC.64 R76, c[0x0][0x428] ;  /* 0x00010a00ff4c7b82 */ /* 0x000e220000000a00 */
[----:B------:R-:W-:Y:S01]  /*1cba0*/  SHF.L.U32 R133, R43, 0x10, RZ ;  /* 0x000000102b857819 */ /* 0x000fe200000006ff */
[----:B------:R-:W-:-:S02]  /*1cbb0*/  IMAD.U32 R73, R44, 0x10000, RZ ;  /* 0x000100002c497824 */ /* 0x000fc400078e00ff */
[----:B------:R-:W-:Y:S01]  /*1cbc0*/  FMUL.FTZ R72, R79, R72 ;  /* 0x000000484f487220 */ /* 0x000fe20000410000 */
[----:B------:R-:W-:Y:S01]  /*1cbd0*/  IMAD.U32 R131, R47, 0x10000, RZ ;  /* 0x000100002f837824 */ /* 0x000fe200078e00ff */
[----:B------:R-:W-:Y:S01]  /*1cbe0*/  PRMT R125, R45, 0x7632, R125 ;  /* 0x000076322d7d7816 */ /* 0x000fe2000000007d */
[--C-:B------:R-:W-:Y:S01]  /*1cbf0*/  FADD.FTZ R74, R89, -R78.reuse ;  /* 0x8000004e594a7221 */ /* 0x100fe20000010000 */
[----:B------:R-:W-:Y:S01]  /*1cc00*/  FFMA.FTZ R72, R72, R73, R75 ;  /* 0x0000004948487223 */ /* 0x000fe2000001004b */
[----:B------:R-:W-:Y:S01]  /*1cc10*/  FFMA.FTZ R130, R126, R131, R133 ;  /* 0x000000837e827223 */ /* 0x000fe20000010085 */
[----:B------:R-:W-:Y:S01]  /*1cc20*/  PRMT R127, R41, 0x7632, R127 ;  /* 0x00007632297f7816 */ /* 0x000fe2000000007f */
[--C-:B------:R-:W-:Y:S01]  /*1cc30*/  FADD.FTZ R126, R99, -R78.reuse ;  /* 0x8000004e637e7221 */ /* 0x100fe20000010000 */
[----:B------:R-:W-:Y:S01]  /*1cc40*/  PRMT R73, R44, 0x7632, R73 ;  /* 0x000076322c497816 */ /* 0x000fe20000000049 */
[--C-:B------:R-:W-:Y:S01]  /*1cc50*/  FADD.FTZ R128, R109, -R78.reuse ;  /* 0x8000004e6d807221 */ /* 0x100fe20000010000 */
[----:B------:R-:W-:Y:S01]  /*1cc60*/  PRMT R75, R40, 0x7632, R75 ;  /* 0x00007632284b7816 */ /* 0x000fe2000000004b */
[----:B------:R-:W-:Y:S01]  /*1cc70*/  FADD.FTZ R132, R120, -R78 ;  /* 0x8000004e78847221 */ /* 0x000fe20000010000 */
[----:B------:R-:W-:Y:S01]  /*1cc80*/  PRMT R131, R46, 0x7632, R131 ;  /* 0x000076322e837816 */ /* 0x000fe20000000083 */
[----:B------:R-:W-:Y:S01]  /*1cc90*/  IMAD.U32 R125, R125, 0x10000, RZ ;  /* 0x000100007d7d7824 */ /* 0x000fe200078e00ff */
[----:B------:R-:W-:Y:S01]  /*1cca0*/  PRMT R133, R42, 0x7632, R133 ;  /* 0x000076322a857816 */ /* 0x000fe20000000085 */
[----:B------:R-:W-:Y:S01]  /*1ccb0*/  FMUL.FTZ R126, R79, R126 ;  /* 0x0000007e4f7e7220 */ /* 0x000fe20000410000 */
[----:B------:R-:W-:Y:S01]  /*1ccc0*/  PRMT R135, R47, 0x7632, R135 ;  /* 0x000076322f877816 */ /* 0x000fe20000000087 */
[----:B------:R-:W-:Y:S01]  /*1ccd0*/  IMAD.U32 R73, R73, 0x10000, RZ ;  /* 0x0001000049497824 */ /* 0x000fe200078e00ff */
[----:B------:R-:W-:Y:S01]  /*1cce0*/  PRMT R137, R43, 0x7632, R137 ;  /* 0x000076322b897816 */ /* 0x000fe20000000089 */
        /* <DEDUP_REMOVED lines=14> */
[----:B------:R-:W-:Y:S01]  /*1cdd0*/  F2FP.BF16.F32.PACK_AB R73, R127, R124 ;  /* 0x0000007c7f49723e */ /* 0x000fe200000010ff */
[----:B------:R-:W-:Y:S01]  /*1cde0*/  VIADD R112, R112, 0x20 ;  /* 0x0000002070707836 */ /* 0x000fe20000000000 */
[----:B------:R-:W-:Y:S02]  /*1cdf0*/  F2FP.BF16.F32.PACK_AB R74, R128, R129 ;  /* 0x00000081804a723e */ /* 0x000fe400000010ff */
[----:B------:R-:W-:Y:S02]  /*1ce00*/  F2FP.BF16.F32.PACK_AB R75, R135, R130 ;  /* 0x00000082874b723e */ /* 0x000fe400000010ff */
[----:B------:R-:W-:-:S05]  /*1ce10*/  F2FP.BF16.F32.PACK_AB R72, R125, R72 ;  /* 0x000000487d48723e */ /* 0x000fca00000010ff */
[----:B------:R4:W-:Y:S02]  /*1ce20*/  STG.E.128 desc[UR8][R76.64], R72 ;  /* 0x000000484c007986 */ /* 0x0009e4000c101d08 */
.L_x_778:
[----:B------:R-:W-:Y:S05]  /*1ce30*/  BSYNC.RECONVERGENT B1 ;  /* 0x0000000000017941 */ /* 0x000fea0003800200 */
.L_x_777:
[----:B------:R-:W-:Y:S04]  /*1ce40*/  BSSY.RECONVERGENT B1, `(.L_x_779) ;  /* 0x0000039000017945 */ /* 0x000fe80003800200 */
[----:B------:R-:W-:Y:S05]  /*1ce50*/  @!P0 BRA `(.L_x_780) ;  /* 0x0000000000dc8947 */ /* 0x000fea0003800000 */
[--C-:B-1234-:R-:W-:Y:S01]  /*1ce60*/  FADD.FTZ R76, R100, -R78.reuse ;  /* 0x8000004e644c7221 */ /* 0x11efe20000010000 */
[----:B0-----:R-:W-:Y:S01]  /*1ce70*/  SHF.L.U32 R77, R37, 0x10, RZ ;  /* 0x00000010254d7819 */ /* 0x001fe200000006ff */
[----:B------:R-:W-:Y:S02]  /*1ce80*/  IMAD.U32 R125, R33, 0x10000, RZ ;  /* 0x00010000217d7824 */ /* 0x000fe400078e00ff */
[--C-:B------:R-:W-:Y:S01]  /*1ce90*/  FADD.FTZ R126, R110, -R78.reuse ;  /* 0x8000004e6e7e7221 */ /* 0x100fe20000010000 */
[----:B------:R-:W-:Y:S01]  /*1cea0*/  FMUL.FTZ R76, R79, R76 ;  /* 0x0000004c4f4c7220 */ /* 0x000fe20000410000 */
[--C-:B------:R-:W-:Y:S01]  /*1ceb0*/  FADD.FTZ R72, R90, -R78.reuse ;  /* 0x8000004e5a487221 */ /* 0x100fe20000010000 */
[--C-:B------:R-:W-:Y:S01]  /*1cec0*/  FADD.FTZ R74, R91, -R78.reuse ;  /* 0x8000004e5b4a7221 */ /* 0x100fe20000010000 */
[--C-:B------:R-:W-:Y:S01]  /*1ced0*/  FADD.FTZ R124, R101, -R78.reuse ;  /* 0x8000004e657c7221 */ /* 0x100fe20000010000 */
[----:B------:R-:W-:Y:S01]  /*1cee0*/  FFMA.FTZ R125, R76, R77, R125 ;  /* 0x0000004d4c7d7223 */ /* 0x000fe2000001007d */
[--C-:B------:R-:W-:Y:S01]  /*1cef0*/  FADD.FTZ R128, R111, -R78.reuse ;  /* 0x8000004e6f807221 */ /* 0x100fe20000010000 */
[----:B------:R-:W0:Y:S01]  /*1cf00*/  LDC.64 R76, c[0x0][0x428] ;  /* 0x00010a00ff4c7b82 */ /* 0x000e220000000a00 */
[--C-:B------:R-:W-:Y:S01]  /*1cf10*/  FADD.FTZ R130, R121, -R78.reuse ;  /* 0x8000004e79827221 */ /* 0x100fe20000010000 */
[----:B------:R-:W-:Y:S01]  /*1cf20*/  SHF.L.U32 R127, R38, 0x10, RZ ;  /* 0x00000010267f7819 */ /* 0x000fe200000006ff */
[----:B------:R-:W-:Y:S01]  /*1cf30*/  FADD.FTZ R78, R122, -R78 ;  /* 0x8000004e7a4e7221 */ /* 0x000fe20000010000 */
        /* <DEDUP_REMOVED lines=12> */
[----:B------:R-:W-:Y:S01]  /*1d000*/  PRMT R79, R37, 0x7632, R79 ;  /* 0x00007632254f7816 */ /* 0x000fe2000000004f */
[----:B------:R-:W-:Y:S01]  /*1d010*/  IMAD.U32 R135, R35, 0x10000, RZ ;  /* 0x0001000023877824 */ /* 0x000fe200078e00ff */
[----:B------:R-:W-:-:S02]  /*1d020*/  PRMT R127, R33, 0x7632, R127 ;  /* 0x00007632217f7816 */ /* 0x000fc4000000007f */
[----:B------:R-:W-:Y:S01]  /*1d030*/  PRMT R73, R36, 0x7632, R73 ;  /* 0x0000763224497816 */ /* 0x000fe20000000049 */
[----:B------:R-:W-:Y:S01]  /*1d040*/  IMAD.U32 R79, R79, 0x10000, RZ ;  /* 0x000100004f4f7824 */ /* 0x000fe200078e00ff */
[----:B------:R-:W-:Y:S02]  /*1d050*/  PRMT R75, R32, 0x7632, R75 ;  /* 0x00007632204b7816 */ /* 0x000fe4000000004b */
[----:B------:R-:W-:Y:S01]  /*1d060*/  PRMT R129, R38, 0x7632, R129 ;  /* 0x0000763226817816 */ /* 0x000fe20000000081 */
[----:B0-----:R-:W-:Y:S01]  /*1d070*/  IMAD.WIDE.U32 R76, R112, 0x10, R76 ;  /* 0x00000010704c7825 */ /* 0x001fe200078e004c */
[----:B------:R-:W-:Y:S02]  /*1d080*/  PRMT R131, R34, 0x7632, R131 ;  /* 0x0000763222837816 */ /* 0x000fe40000000083 */
[----:B------:R-:W-:Y:S01]  /*1d090*/  PRMT R137, R39, 0x7632, R137 ;  /* 0x0000763227897816 */ /* 0x000fe20000000089 */
[----:B------:R-:W-:Y:S01]  /*1d0a0*/  IMAD.U32 R75, R75, 0x10000, RZ ;  /* 0x000100004b4b7824 */ /* 0x000fe200078e00ff */
[----:B------:R-:W-:Y:S01]  /*1d0b0*/  PRMT R139, R35, 0x7632, R139 ;  /* 0x00007632238b7816 */ /* 0x000fe2000000008b */
[----:B------:R-:W-:Y:S01]  /*1d0c0*/  IMAD.U32 R131, R131, 0x10000, RZ ;  /* 0x0001000083837824 */ /* 0x000fe200078e00ff */
[----:B------:R-:W-:Y:S01]  /*1d0d0*/  SHF.L.U32 R127, R127, 0x10, RZ ;  /* 0x000000107f7f7819 */ /* 0x000fe200000006ff */
[----:B------:R-:W-:Y:S01]  /*1d0e0*/  IMAD.U32 R137, R137, 0x10000, RZ ;  /* 0x0001000089897824 */ /* 0x000fe200078e00ff */
[----:B------:R-:W-:-:S02]  /*1d0f0*/  SHF.L.U32 R133, R39, 0x10, RZ ;  /* 0x0000001027857819 */ /* 0x000fc400000006ff */
[----:B------:R-:W-:Y:S01]  /*1d100*/  SHF.L.U32 R73, R73, 0x10, RZ ;  /* 0x0000001049497819 */ /* 0x000fe200000006ff */
[----:B------:R-:W-:Y:S01]  /*1d110*/  FFMA.FTZ R124, R124, R79, R127 ;  /* 0x0000004f7c7c7223 */ /* 0x000fe2000001007f */
[----:B------:R-:W-:Y:S01]  /*1d120*/  SHF.L.U32 R129, R129, 0x10, RZ ;  /* 0x0000001081817819 */ /* 0x000fe200000006ff */
[----:B------:R-:W-:Y:S01]  /*1d130*/  FFMA.FTZ R130, R130, R133, R135 ;  /* 0x0000008582827223 */ /* 0x000fe20000010087 */
[----:B------:R-:W-:Y:S01]  /*1d140*/  SHF.L.U32 R139, R139, 0x10, RZ ;  /* 0x000000108b8b7819 */ /* 0x000fe200000006ff */
[----:B------:R-:W-:Y:S01]  /*1d150*/  FFMA.FTZ R79, R74, R73, R75 ;  /* 0x000000494a4f7223 */ /* 0x000fe2000001004b */
[----:B------:R-:W-:Y:S01]  /*1d160*/  F2FP.BF16.F32.PACK_AB R73, R124, R125 ;  /* 0x0000007d7c49723e */ /* 0x000fe200000010ff */
[----:B------:R-:W-:Y:S02]  /*1d170*/  FFMA.FTZ R129, R128, R129, R131 ;  /* 0x0000008180817223 */ /* 0x000fe40000010083 */
[----:B------:R-:W-:Y:S01]  /*1d180*/  FFMA.FTZ R137, R78, R137, R139 ;  /* 0x000000894e897223 */ /* 0x000fe2000001008b */
[----:B------:R-:W-:-:S02]  /*1d190*/  F2FP.BF16.F32.PACK_AB R72, R79, R72 ;  /* 0x000000484f48723e */ /* 0x000fc400000010ff */
[----:B------:R-:W-:Y:S02]  /*1d1a0*/  F2FP.BF16.F32.PACK_AB R74, R129, R126 ;  /* 0x0000007e814a723e */ /* 0x000fe400000010ff */
[----:B------:R-:W-:-:S05]  /*1d1b0*/  F2FP.BF16.F32.PACK_AB R75, R137, R130 ;  /* 0x00000082894b723e */ /* 0x000fca00000010ff */
[----:B------:R0:W-:Y:S02]  /*1d1c0*/  STG.E.128 desc[UR8][R76.64], R72 ;  /* 0x000000484c007986 */ /* 0x0001e4000c101d08 */
.L_x_780:
[----:B------:R-:W-:Y:S05]  /*1d1d0*/  BSYNC.RECONVERGENT B1 ;  /* 0x0000000000017941 */ /* 0x000fea0003800200 */
.L_x_779:
[----:B01234-:R-:W0:Y:S02]  /*1d1e0*/  LDC.64 R72, c[0x0][0x380] ;  /* 0x0000e000ff487b82 */ /* 0x01fe240000000a00 */
[----:B0-----:R-:W-:-:S04]  /*1d1f0*/  LEA R30, R72, R30, 0x2 ;  /* 0x0000001e481e7211 */ /* 0x001fc800078e10ff */
[----:B------:R-:W-:-:S13]  /*1d200*/  ISETP.GE.AND P0, PT, R30, R73, PT ;  /* 0x000000491e00720c */ /* 0x000fda0003f06270 */
[----:B------:R-:W-:Y:S05]  /*1d210*/  @!P0 BRA `(.L_x_781) ;  /* 0xfffffe3c001c8947 */ /* 0x000fea000383ffff */
[----:B------:R-:W-:Y:S05]  /*1d220*/  BSYNC B0 ;  /* 0x0000000000007941 */ /* 0x000fea0003800000 */
.L_x_350:
[----:B------:R-:W-:Y:S05]  /*1d230*/  EXIT ;  /* 0x000000000000794d */ /* 0x000fea0003800000 */
.L_x_770:
[----:B------:R-:W-:Y:S01]  /*1d240*/  HFMA2 R126, -RZ, RZ, 0, 5.9604644775390625e-08 ;  /* 0x00000001ff7e7431 */ /* 0x000fe200000001ff */
[----:B------:R-:W-:Y:S01]  /*1d250*/  BSSY B1, `(.L_x_782) ;  /* 0x0000007000017945 */ /* 0x000fe20003800000 */
[----:B------:R-:W-:Y:S01]  /*1d260*/  IMAD.MOV.U32 R127, RZ, RZ, R73 ;  /* 0x000000ffff7f7224 */ /* 0x000fe200078e0049 */
[----:B------:R-:W-:Y:S01]  /*1d270*/  MOV R124, 0xffffffff ;  /* 0xffffffff007c7802 */ /* 0x000fe20000000f00 */
[----:B------:R-:W-:-:S07]  /*1d280*/  IMAD.MOV.U32 R129, RZ, RZ, 0x1f ;  /* 0x0000001fff817424 */ /* 0x000fce00078e00ff */
[----:B------:R-:W-:Y:S05]  /*1d290*/  WARPSYNC.COLLECTIVE R124, `(.L_x_783) ;  /* 0x000000007c087348 */ /* 0x000fea0003c00000 */
[----:B------:R0:W1:Y:S02]  /*1d2a0*/  SHFL.BFLY P6, R125, R127, R126, R129 ;  /* 0x0c00007e7f7d7389 */ /* 0x00006400000c0081 */
[----:B01----:R-:W-:Y:S05]  /*1d2b0*/  ENDCOLLECTIVE ;  /* 0x000000000000791b */ /* 0x003fea0003800000 */
.L_x_783:
[----:B------:R-:W-:Y:S05]  /*1d2c0*/  BSYNC B1 ;  /* 0x0000000000017941 */ /* 0x000fea0003800000 */
.L_x_782:
[----:B------:R-:W-:Y:S02]  /*1d2d0*/  IMAD.MOV.U32 R72, RZ, RZ, R125 ;  /* 0x000000ffff487224 */ /* 0x000fe400078e007d */
[----:B------:R-:W-:Y:S02]  /*1d2e0*/  HFMA2 R129, -RZ, RZ, 0, 1.847743988037109375e-06 ;  /* 0x0000001fff817431 */ /* 0x000fe400000001ff */
[----:B------:R-:W-:Y:S01]  /*1d2f0*/  IMAD.MOV.U32 R126, RZ, RZ, 0x2 ;  /* 0x00000002ff7e7424 */ /* 0x000fe200078e00ff */
[----:B------:R-:W0:Y:S01]  /*1d300*/  LDC R76, c[0x0][0x400] ;  /* 0x00010000ff4c7b82 */ /* 0x000e220000000800 */
[----:B------:R-:W-:Y:S01]  /*1d310*/  FADD.FTZ R74, R73, R72 ;  /* 0x00000048494a7221 */ /* 0x000fe20000010000 */
[----:B------:R-:W-:-:S04]  /*1d320*/  IMAD.MOV.U32 R124, RZ, RZ, -0x1 ;  /* 0xffffffffff7c7424 */ /* 0x000fc800078e00ff */
[----:B------:R-:W-:-:S07]  /*1d330*/  MOV R127, R74 ;  /* 0x0000004a007f7202 */ /* 0x000fce0000000f00 */
[----:B0-----:R-:W-:Y:S05]  /*1d340*/  WARPSYNC.COLLECTIVE R124, `(.L_x_784) ;  /* 0x000000007c087348 */ /* 0x001fea0003c00000 */
[----:B------:R1:W2:Y:S02]  /*1d350*/  SHFL.BFLY P6, R125, R127, R126, R129 ;  /* 0x0c00007e7f7d7389 */ /* 0x0002a400000c0081 */
[----:B012---:R-:W-:Y:S05]  /*1d360*/  ENDCOLLECTIVE ;  /* 0x000000000000791b */ /* 0x007fea0003800000 */
.L_x_784:
[----:B------:R-:W-:Y:S01]  /*1d370*/  HFMA2 R126, -RZ, RZ, 0, 2.384185791015625e-07 ;  /* 0x00000004ff7e7431 */ /* 0x000fe200000001ff */
[----:B------:R-:W-:-:S05]  /*1d380*/  MOV R75, R125 ;  /* 0x0000007d004b7202 */ /* 0x000fca0000000f00 */
[----:B------:R-:W-:-:S04]  /*1d390*/  FADD.FTZ R75, R74, R75 ;  /* 0x0000004b4a4b7221 */ /* 0x000fc80000010000 */
[----:B------:R-:W-:-:S07]  /*1d3a0*/  IMAD.MOV.U32 R127, RZ, RZ, R75 ;  /* 0x000000ffff7f7224 */ /* 0x000fce00078e004b */
[----:B------:R-:W-:Y:S05]  /*1d3b0*/  WARPSYNC.COLLECTIVE R124, `(.L_x_785) ;  /* 0x000000007c087348 */ /* 0x000fea0003c00000 */
[----:B------:R0:W1:Y:S02]  /*1d3c0*/  SHFL.BFLY P6, R125, R127, R126, R129 ;  /* 0x0c00007e7f7d7389 */ /* 0x00006400000c0081 */
[----:B01----:R-:W-:Y:S05]  /*1d3d0*/  ENDCOLLECTIVE ;  /* 0x000000000000791b */ /* 0x003fea0003800000 */
.L_x_785:
[----:B------:R-:W-:Y:S02]  /*1d3e0*/  IMAD.MOV.U32 R126, RZ, RZ, 0x8 ;  /* 0x00000008ff7e7424 */ /* 0x000fe400078e00ff */
[----:B------:R-:W-:-:S04]  /*1d3f0*/  IMAD.MOV.U32 R72, RZ, RZ, R125 ;  /* 0x000000ffff487224 */ /* 0x000fc800078e007d */
[----:B------:R-:W-:-:S05]  /*1d400*/  FADD.FTZ R78, R75, R72 ;  /* 0x000000484b4e7221 */ /* 0x000fca0000010000 */
[----:B------:R-:W-:-:S07]  /*1d410*/  MOV R127, R78 ;  /* 0x0000004e007f7202 */ /* 0x000fce0000000f00 */
[----:B------:R-:W-:Y:S05]  /*1d420*/  WARPSYNC.COLLECTIVE R124, `(.L_x_786) ;  /* 0x000000007c087348 */ /* 0x000fea0003c00000 */
[----:B------:R0:W1:Y:S02]  /*1d430*/  SHFL.BFLY P6, R125, R127, R126, R129 ;  /* 0x0c00007e7f7d7389 */ /* 0x00006400000c0081 */
[----:B01----:R-:W-:Y:S05]  /*1d440*/  ENDCOLLECTIVE ;  /* 0x000000000000791b */ /* 0x003fea0003800000 */
.L_x_786:
[----:B------:R-:W-:Y:S01]  /*1d450*/  HFMA2 R126, -RZ, RZ, 0, 9.5367431640625e-07 ;  /* 0x00000010ff7e7431 */ /* 0x000fe200000001ff */
[----:B------:R-:W-:-:S05]  /*1d460*/  MOV R77, R125 ;  /* 0x0000007d004d7202 */ /* 0x000fca0000000f00 */
[----:B------:R-:W-:-:S04]  /*1d470*/  FADD.FTZ R79, R78, R77 ;  /* 0x0000004d4e4f7221 */ /* 0x000fc80000010000 */
[----:B------:R-:W-:-:S07]  /*1d480*/  IMAD.MOV.U32 R127, RZ, RZ, R79 ;  /* 0x000000ffff7f7224 */ /* 0x000fce00078e004f */
[----:B------:R-:W-:Y:S05]  /*1d490*/  WARPSYNC.COLLECTIVE R124, `(.L_x_787) ;  /* 0x000000007c087348 */ /* 0x000fea0003c00000 */
[----:B------:R0:W1:Y:S02]  /*1d4a0*/  SHFL.BFLY P6, R125, R127, R126, R129 ;  /* 0x0c00007e7f7d7389 */ /* 0x00006400000c0081 */
[----:B01----:R-:W-:Y:S05]  /*1d4b0*/  ENDCOLLECTIVE ;  /* 0x000000000000791b */ /* 0x003fea0003800000 */
.L_x_787:
[----:B------:R-:W-:Y:S02]  /*1d4c0*/  IMAD.MOV.U32 R126, RZ, RZ, 0x1 ;  /* 0x00000001ff7e7424 */ /* 0x000fe400078e00ff */
[----:B------:R-:W-:Y:S01]  /*1d4d0*/  IMAD.MOV.U32 R72, RZ, RZ, R125 ;  /* 0x000000ffff487224 */ /* 0x000fe200078e007d */
[----:B------:R-:W-:-:S03]  /*1d4e0*/  ISETP.GE.U32.AND P6, PT, R81, 0x20, PT ;  /* 0x000000205100780c */ /* 0x000fc60003fc6070 */
        /* <DEDUP_REMOVED lines=87> */
.L_x_788:
[----:B------:R-:W-:Y:S01]  /*1da60*/  HFMA2 R126, -RZ, RZ, 0, 1.1920928955078125e-07 ;  /* 0x00000002ff7e7431 */ /* 0x000fe200000001ff */
[----:B------:R-:W-:-:S05]  /*1da70*/  MOV R73, R125 ;  /* 0x0000007d00497202 */ /* 0x000fca0000000f00 */
[----:B------:R-:W-:-:S04]  /*1da80*/  FADD.FTZ R73, R72, R73 ;  /* 0x0000004948497221 */ /* 0x000fc80000010000 */
[----:B------:R-:W-:-:S07]  /*1da90*/  IMAD.MOV.U32 R127, RZ, RZ, R73 ;  /* 0x000000ffff7f7224 */ /* 0x000fce00078e0049 */
[----:B------:R-:W-:Y:S05]  /*1daa0*/  WARPSYNC.COLLECTIVE R124, `(.L_x_789) ;  /* 0x000000007c087348 */ /* 0x000fea0003c00000 */
[----:B------:R0:W1:Y:S02]  /*1dab0*/  SHFL.BFLY P6, R125, R127, R126, R129 ;  /* 0x0c00007e7f7d7389 */ /* 0x00006400000c0081 */
[----:B01----:R-:W-:Y:S05]  /*1dac0*/  ENDCOLLECTIVE ;  /* 0x000000000000791b */ /* 0x003fea0003800000 */
.L_x_789:
[----:B------:R-:W-:Y:S02]  /*1dad0*/  IMAD.MOV.U32 R126, RZ, RZ, 0x4 ;  /* 0x00000004ff7e7424 */ /* 0x000fe400078e00ff */
[----:B------:R-:W-:-:S04]  /*1dae0*/  IMAD.MOV.U32 R74, RZ, RZ, R125 ;  /* 0x000000ffff4a7224 */ /* 0x000fc800078e007d */
[----:B------:R-:W-:-:S05]  /*1daf0*/  FADD.FTZ R74, R73, R74 ;  /* 0x0000004a494a7221 */ /* 0x000fca0000010000 */
[----:B------:R-:W-:-:S07]  /*1db00*/  MOV R127, R74 ;  /* 0x0000004a007f7202 */ /* 0x000fce0000000f00 */
[----:B------:R-:W-:Y:S05]  /*1db10*/  WARPSYNC.COLLECTIVE R124, `(.L_x_790) ;  /* 0x000000007c087348 */ /* 0x000fea0003c00000 */
[----:B------:R0:W1:Y:S02]  /*1db20*/  SHFL.BFLY P6, R125, R127, R126, R129 ;  /* 0x0c00007e7f7d7389 */ /* 0x00006400000c0081 */
[----:B01----:R-:W-:Y:S05]  /*1db30*/  ENDCOLLECTIVE ;  /* 0x000000000000791b */ /* 0x003fea0003800000 */
.L_x_790:
[----:B------:R-:W-:Y:S01]  /*1db40*/  HFMA2 R126, -RZ, RZ, 0, 4.76837158203125e-07 ;  /* 0x00000008ff7e7431 */ /* 0x000fe200000001ff */
[----:B------:R-:W-:-:S05]  /*1db50*/  MOV R75, R125 ;  /* 0x0000007d004b7202 */ /* 0x000fca0000000f00 */
[----:B------:R-:W-:-:S04]  /*1db60*/  FADD.FTZ R75, R74, R75 ;  /* 0x0000004b4a4b7221 */ /* 0x000fc80000010000 */
[----:B------:R-:W-:-:S07]  /*1db70*/  IMAD.MOV.U32 R127, RZ, RZ, R75 ;  /* 0x000000ffff7f7224 */ /* 0x000fce00078e004b */
[----:B------:R-:W-:Y:S05]  /*1db80*/  WARPSYNC.COLLECTIVE R124, `(.L_x_791) ;  /* 0x000000007c087348 */ /* 0x000fea0003c00000 */
[----:B------:R0:W1:Y:S02]  /*1db90*/  SHFL.BFLY P6, R125, R127, R126, R129 ;  /* 0x0c00007e7f7d7389 */ /* 0x00006400000c0081 */
[----:B01----:R-:W-:Y:S05]  /*1dba0*/  ENDCOLLECTIVE ;  /* 0x000000000000791b */ /* 0x003fea0003800000 */
.L_x_791:
[----:B------:R-:W-:Y:S02]  /*1dbb0*/  IMAD.MOV.U32 R126, RZ, RZ, 0x10 ;  /* 0x00000010ff7e7424 */ /* 0x000fe400078e00ff */
[----:B------:R-:W-:-:S04]  /*1dbc0*/  IMAD.MOV.U32 R78, RZ, RZ, R125 ;  /* 0x000000ffff4e7224 */ /* 0x000fc800078e007d */
[----:B------:R-:W-:-:S05]  /*1dbd0*/  FADD.FTZ R78, R75, R78 ;  /* 0x0000004e4b4e7221 */ /* 0x000fca0000010000 */
[----:B------:R-:W-:-:S07]  /*1dbe0*/  MOV R127, R78 ;  /* 0x0000004e007f7202 */ /* 0x000fce0000000f00 */
[----:B------:R-:W-:Y:S05]  /*1dbf0*/  WARPSYNC.COLLECTIVE R124, `(.L_x_792) ;  /* 0x000000007c087348 */ /* 0x000fea0003c00000 */
[----:B------:R0:W1:Y:S02]  /*1dc00*/  SHFL.BFLY P6, R125, R127, R126, R129 ;  /* 0x0c00007e7f7d7389 */ /* 0x00006400000c0081 */
[----:B01----:R-:W-:Y:S05]  /*1dc10*/  ENDCOLLECTIVE ;  /* 0x000000000000791b */ /* 0x003fea0003800000 */
.L_x_792:
[----:B------:R-:W-:Y:S01]  /*1dc20*/  MOV R79, R125 ;  /* 0x0000007d004f7202 */ /* 0x000fe20000000f00 */
[----:B------:R-:W-:Y:S06]  /*1dc30*/  BRA `(.L_x_793) ;  /* 0xffffffe000e07947 */ /* 0x000fec000383ffff */
.L_x_794:
        /* <DEDUP_REMOVED lines=12> */
.L_x_45776:


//--------------------- .text._ZN10layer_norm13ln_fwd_kernelINS_13Kernel_traitsI13__nv_bfloat16S2_S2_S2_fjLj1280ELj1ELj4ELj1ELj16ENS_18Kernel_traits_baseILj1280ES2_S2_S2_S2_fjLj128EEEEELb1ELb0ELb0ELb1EEEvNS_9FwdParamsE --------------------------
	.section	.text._ZN10layer_norm13ln_fwd_kernelINS_13Kernel_traitsI13__nv_bfloat16S2_S2_S2_fjLj1280ELj1ELj4ELj1ELj16ENS_18Kernel_traits_baseILj1280ES2_S2_S2_S2_fjLj128EEEEELb1ELb0ELb0ELb1EEEvNS_9FwdParamsE,"ax",@progbits
	.align	128
        .global         _ZN10layer_norm13ln_fwd_kernelINS_13Kernel_traitsI13__nv_bfloat16S2_S2_S2_fjLj1280ELj1ELj4ELj1ELj16ENS_18Kernel_traits_baseILj1280ES2_S2_S2_S2_fjLj128EEEEELb1ELb0ELb0ELb1EEEvNS_9FwdParamsE
        .type           _ZN10layer_norm13ln_fwd_kernelINS_13Kernel_traitsI13__nv_bfloat16S2_S2_S2_fjLj1280ELj1ELj4ELj1ELj16ENS_18Kernel_traits_baseILj1280ES2_S2_S2_S2_fjLj128EEEEELb1ELb0ELb0ELb1EEEvNS_9FwdParamsE,@function
        .size           _ZN10layer_norm13ln_fwd_kernelINS_13Kernel_traitsI13__nv_bfloat16S2_S2_S2_fjLj1280ELj1ELj4ELj1ELj16ENS_18Kernel_traits_baseILj1280ES2_S2_S2_S2_fjLj128EEEEELb1ELb0ELb0ELb1EEEvNS_9FwdParamsE,(.L_x_45777 - _ZN10layer_norm13ln_fwd_kernelINS_13Kernel_traitsI13__nv_bfloat16S2_S2_S2_fjLj1280ELj1ELj4ELj1ELj16ENS_18Kernel_traits_baseILj1280ES2_S2_S2_S2_fjLj128EEEEELb1ELb0ELb0ELb1EEEvNS_9FwdParamsE)
        .other          _ZN10layer_norm13ln_fwd_kernelINS_13Kernel_traitsI13__nv_bfloat16S2_S2_S2_fjLj1280ELj1ELj4ELj1ELj16ENS_18Kernel_traits_baseILj1280ES2_S2_S2_S2_fjLj128EEEEELb1ELb0ELb0ELb1EEEvNS_9FwdParamsE,@"STO_CUDA_ENTRY STV_DEFAULT"
_ZN10layer_norm13ln_fwd_kernelINS_13Kernel_traitsI13__nv_bfloat16S2_S2_S2_fjLj1280ELj1ELj4ELj1ELj16ENS_18Kernel_traits_baseILj1280ES2_S2_S2_S2_fjLj128EEEEELb1ELb0ELb0ELb1EEEvNS_9FwdParamsE:
.text._ZN10layer_norm13ln_fwd_kernelINS_13Kernel_traitsI13__nv_bfloat16S2_S2_S2_fjLj1280ELj1ELj4ELj1ELj16ENS_18Kernel_traits_baseILj1280ES2_S2_S2_S2_fjLj128EEEEELb1ELb0ELb0ELb1EEEvNS_9FwdParamsE:
[----:B------:R-:W-:Y:S01]  /*0000*/  LDC R1, c[0x0][0x37c] ;  /* 0x0000df00ff017b82 */ /* 0x000fe20000000800 */
[----:B------:R-:W0:Y:S01]  /*0010*/  LDCU.U8 UR4, c[0x0][0x464] ;  /* 0x00008c80ff0477ac */ /* 0x000e220008000000 */
[----:B------:R-:W1:Y:S06]  /*0020*/  S2R R90, SR_TID.X ;  /* 0x00000000005a7919 */ /* 0x000e6c0000002100 */
[----:B------:R-:W2:Y:S01]  /*0030*/  LDC R133, c[0x0][0x458] ;  /* 0x00011600ff857b82 */ /* 0x000ea20000000800 */
[----:B------:R-:W3:Y:S01]  /*0040*/  LDCU.64 UR6, c[0x0][0x450] ;  /* 0x00008a00ff0677ac */ /* 0x000ee20008000a00 */
[----:B------:R-:W4:Y:S06]  /*0050*/  LDCU.64 UR8, c[0x0][0x358] ;  /* 0x00006b00ff0877ac */ /* 0x000f2c0008000a00 */
[----:B------:R-:W1:Y:S01]  /*0060*/  LDC R30, c[0x0][0x45c] ;  /* 0x00011700ff1e7b82 */ /* 0x000e620000000800 */
[----:B------:R-:W1:Y:S01]  /*0070*/  LDCU UR10, c[0x0][0x384] ;  /* 0x00007080ff0a77ac */ /* 0x000e620008000800 */
[----:B0-----:R-:W-:Y:S01]  /*0080*/  ISETP.NE.AND P1, PT, RZ, UR4, PT ;  /* 0x00000004ff007c0c */ /* 0x001fe2000bf25270 */
[----:B------:R-:W0:Y:S05]  /*0090*/  LDCU.64 UR4, c[0x0][0x438] ;  /* 0x00008700ff0477ac */ /* 0x000e2a0008000a00 */
[----:B------:R-:W0:Y:S01]  /*00a0*/  LDC.64 R26, c[0x0][0x3d0] ;  /* 0x0000f400ff1a7b82 */ /* 0x000e220000000a00 */
[----:B---3--:R-:W-:-:S02]  /*00b0*/  IMAD.U32 R2, RZ, RZ, UR6 ;  /* 0x00000006ff027e24 */ /* 0x008fc4000f8e00ff */
[----:B------:R-:W-:-:S04]  /*00c0*/  IMAD.U32 R3, RZ, RZ, UR7 ;  /* 0x00000007ff037e24 */ /* 0x000fc8000f8e00ff */
[----:B--2---:R-:W-:Y:S02]  /*00d0*/  @P1 MOV R4, R133 ;  /* 0x0000008500041202 */ /* 0x004fe40000000f00 */
[----:B----4-:R-:W2:Y:S01]  /*00e0*/  @P1 LDG.E.64 R2, desc[UR8][R2.64] ;  /* 0x0000000802021981 */ /* 0x010ea2000c1e1b00 */
[----:B-1----:R-:W-:Y:S01]  /*00f0*/  LOP3.LUT R31, R90, 0x1f, RZ, 0xc0, !PT ;  /* 0x0000001f5a1f7812 */ /* 0x002fe200078ec0ff */
[----:B------:R-:W-:Y:S01]  /*0100*/  @P1 IMAD.MOV.U32 R5, RZ, RZ, R30 ;  /* 0x000000ffff051224 */ /* 0x000fe200078e001e */
[----:B------:R-:W1:Y:S01]  /*0110*/  @P1 LDC R53, c[0x0][0x460] ;  /* 0x00011800ff351b82 */ /* 0x000e620000000800 */
[----:B0-----:R-:W-:-:S03]  /*0120*/  ISETP.NE.U32.AND P0, PT, RZ, UR4, PT ;  /* 0x00000004ff007c0c */ /* 0x001fc6000bf05070 */
[----:B------:R-:W1:Y:S01]  /*0130*/  @P1 LDG.E.64 R24, desc[UR8][R4.64] ;  /* 0x0000000804181981 */ /* 0x000e62000c1e1b00 */
[----:B------:R-:W-:-:S13]  /*0140*/  ISETP.NE.AND.EX P0, PT, RZ, UR5, PT, P0 ;  /* 0x00000005ff007c0c */ /* 0x000fda000bf05300 */
[----:B------:R-:W0:Y:S01]  /*0150*/  @P0 LDC.64 R28, c[0x0][0x438] ;  /* 0x00010e00ff1c0b82 */ /* 0x000e220000000a00 */
[----:B------:R-:W-:-:S05]  /*0160*/  IMAD.WIDE.U32 R26, R31, 0x10, R26 ;  /* 0x000000101f1a7825 */ /* 0x000fca00078e001a */
[----:B------:R3:W5:Y:S04]  /*0170*/  LDG.E.128 R20, desc[UR8][R26.64] ;  /* 0x000000081a147981 */ /* 0x000768000c1e1d00 */
[----:B------:R3:W5:Y:S04]  /*0180*/  LDG.E.128 R16, desc[UR8][R26.64+0x200] ;  /* 0x000200081a107981 */ /* 0x000768000c1e1d00 */
[----:B------:R3:W5:Y:S04]  /*0190*/  LDG.E.128 R12, desc[UR8][R26.64+0x400] ;  /* 0x000400081a0c7981 */ /* 0x000768000c1e1d00 */
[----:B------:R3:W5:Y:S04]  /*01a0*/  LDG.E.128 R8, desc[UR8][R26.64+0x600] ;  /* 0x000600081a087981 */ /* 0x000768000c1e1d00 */
[----:B------:R3:W5:Y:S01]  /*01b0*/  LDG.E.128 R4, desc[UR8][R26.64+0x800] ;  /* 0x000800081a047981 */ /* 0x000762000c1e1d00 */
[----:B0-----:R-:W-:-:S05]  /*01c0*/  @P0 IMAD.WIDE.U32 R28, R31, 0x10, R28 ;  /* 0x000000101f1c0825 */ /* 0x001fca00078e001c */
[----:B------:R3:W5:Y:S04]  /*01d0*/  @P0 LDG.E.128 R48, desc[UR8][R28.64] ;  /* 0x000000081c300981 */ /* 0x000768000c1e1d00 */
[----:B------:R3:W5:Y:S04]  /*01e0*/  @P0 LDG.E.128 R44, desc[UR8][R28.64+0x200] ;  /* 0x000200081c2c0981 */ /* 0x000768000c1e1d00 */
[----:B------:R3:W5:Y:S04]  /*01f0*/  @P0 LDG.E.128 R40, desc[UR8][R28.64+0x400] ;  /* 0x000400081c280981 */ /* 0x000768000c1e1d00 */
[----:B------:R3:W5:Y:S04]  /*0200*/  @P0 LDG.E.128 R36, desc[UR8][R28.64+0x600] ;  /* 0x000600081c240981 */ /* 0x000768000c1e1d00 */
[----:B------:R3:W5:Y:S01]  /*0210*/  @P0 LDG.E.128 R32, desc[UR8][R28.64+0x800] ;  /* 0x000800081c200981 */ /* 0x000762000c1e1d00 */
[----:B------:R-:W0:Y:S01]  /*0220*/  S2UR UR5, SR_CTAID.X ;  /* 0x00000000000579c3 */ /* 0x000e220000002500 */
[----:B------:R-:W-:-:S07]  /*0230*/  SHF.R.U32.HI R92, RZ, 0x5, R90 ;  /* 0x00000005ff5c7819 */ /* 0x000fce000001165a */
[----:B------:R-:W4:Y:S01]  /*0240*/  LDC R31, c[0x0][0x360] ;  /* 0x0000d800ff1f7b82 */ /* 0x000f220000000800 */
[----:B0-----:R-:W-:-:S06]  /*0250*/  USHF.L.U32 UR4, UR5, 0x2, URZ ;  /* 0x0000000205047899 */ /* 0x001fcc00080006ff */
[----:B------:R-:W-:-:S04]  /*0260*/  LOP3.LUT R92, R92, UR4, RZ, 0xfc, !PT ;  /* 0x000000045c5c7c12 */ /* 0x000fc8000f8efcff */
[----:B------:R-:W-:Y:S01]  /*0270*/  ISETP.GE.AND P2, PT, R92, UR10, PT ;  /* 0x0000000a5c007c0c */ /* 0x000fe2000bf46270 */
[----:B----4-:R-:W-:Y:S01]  /*0280*/  IMAD R90, R31, UR5, R90 ;  /* 0x000000051f5a7c24 */ /* 0x010fe2000f8e025a */
[----:B--2---:R-:W-:Y:S02]  /*0290*/  @P1 R2UR UR6, R2 ;  /* 0x00000000020612ca */ /* 0x004fe400000e0000 */
[----:B------:R-:W-:Y:S02]  /*02a0*/  @P1 R2UR UR7, R3 ;  /* 0x00000000030712ca */ /* 0x000fe400000e0000 */
[----:B-1----:R-:W-:-:S05]  /*02b0*/  @P1 IADD3 R133, P3, PT, R24, R53, RZ ;  /* 0x0000003518851210 */ /* 0x002fca0007f7e0ff */
[----:B------:R-:W-:Y:S02]  /*02c0*/  @P1 IMAD.X R30, RZ, RZ, R25, P3 ;  /* 0x000000ffff1e1224 */ /* 0x000fe400018e0619 */
[----:B---3--:R-:W-:Y:S06]  /*02d0*/  @P2 EXIT ;  /* 0x000000000000294d */ /* 0x008fec0003800000 */
[--C-:B------:R-:W-:Y:S01]  /*02e0*/  SHF.R.U64 R91, R133, 0x2, R30.reuse ;  /* 0x00000002855b7819 */ /* 0x100fe2000000121e */
[C---:B------:R-:W-:Y:S01]  /*02f0*/  IMAD.HI.U32 R0, R90.reuse, -0x326172a9, RZ ;  /* 0xcd9e8d575a007827 */ /* 0x040fe200078e00ff */
[----:B------:R-:W-:Y:S01]  /*0300*/  SHF.R.U32.HI R89, RZ, 0x2, R30 ;  /* 0x00000002ff597819 */ /* 0x000fe2000001161e */
[----:B------:R-:W-:Y:S01]  /*0310*/  UIADD3 UR15, UPT, UPT, UR6, -0x61c88647, URZ ;  /* 0x9e3779b9060f7890 */ /* 0x000fe2000fffe0ff */
[----:B-----5:R-:W-:Y:S01]  /*0320*/  @P0 MOV R88, R20 ;  /* 0x0000001400580202 */ /* 0x020fe20000000f00 */
[----:B------:R-:W-:Y:S01]  /*0330*/  IMAD.HI.U32 R2, R91, -0x2daee0ad, RZ ;  /* 0xd2511f535b027827 */ /* 0x000fe200078e00ff */
[----:B------:R-:W-:Y:S01]  /*0340*/  LOP3.LUT R0, R89, UR6, R0, 0x96, !PT ;  /* 0x0000000659007c12 */ /* 0x000fe2000f8e9600 */
[----:B------:R-:W-:Y:S01]  /*0350*/  UIADD3 UR16, UPT, UPT, UR7, -0x4498517b, URZ ;  /* 0xbb67ae8507107890 */ /* 0x000fe2000fffe0ff */
[-C--:B------:R-:W-:Y:S01]  /*0360*/  @P0 MOV R83, R17.reuse ;  /* 0x0000001100530202 */ /* 0x080fe20000000f00 */
[----:B------:R-:W-:Y:S01]  /*0370*/  IMAD R24, R90, -0x326172a9, RZ ;  /* 0xcd9e8d575a187824 */ /* 0x000fe200078e02ff */
[----:B------:R-:W-:Y:S01]  /*0380*/  LOP3.LUT R2, R2, UR7, RZ, 0x3c, !PT ;  /* 0x0000000702027c12 */ /* 0x000fe2000f8e3cff */
[----:B------:R-:W-:Y:S01]  /*0390*/  IMAD R26, R91, -0x2daee0ad, RZ ;  /* 0xd2511f535b1a7824 */ /* 0x000fe200078e02ff */
[----:B------:R-:W-:Y:S01]  /*03a0*/  UIADD3 UR17, UPT, UPT, UR6, 0x3c6ef372, URZ ;  /* 0x3c6ef37206117890 */ /* 0x000fe2000fffe0ff */
[----:B------:R-:W-:Y:S01]  /*03b0*/  IMAD.HI.U32 R25, R0, -0x2daee0ad, RZ ;  /* 0xd2511f5300197827 */ /* 0x000fe200078e00ff */
[----:B------:R-:W-:Y:S01]  /*03c0*/  UIADD3 UR18, UPT, UPT, UR7, 0x76cf5d0a, URZ ;  /* 0x76cf5d0a07127890 */ /* 0x000fe2000fffe0ff */
[----:B------:R-:W-:Y:S01]  /*03d0*/  @!P0 MOV R83, R17 ;  /* 0x0000001100538202 */ /* 0x000fe20000000f00 */
[----:B------:R-:W-:Y:S01]  /*03e0*/  UIADD3 UR19, UPT, UPT, UR6, -0x255992d5, URZ ;  /* 0xdaa66d2b06137890 */ /* 0x000fe2000fffe0ff */
[----:B------:R-:W-:Y:S01]  /*03f0*/  IMAD.HI.U32 R3, R2, -0x326172a9, RZ ;  /* 0xcd9e8d5702037827 */ /* 0x000fe200078e00ff */
[----:B------:R-:W-:Y:S01]  /*0400*/  LOP3.LUT R25, R26, UR16, R25, 0x96, !PT ;  /* 0x000000101a197c12 */ /* 0x000fe2000f8e9619 */
[----:B------:R-:W-:Y:S01]  /*0410*/  UIADD3 UR20, UPT, UPT, UR7, 0x32370b8f, URZ ;  /* 0x32370b8f07147890 */ /* 0x000fe2000fffe0ff */
[-C--:B------:R-:W-:Y:S01]  /*0420*/  @P0 MOV R80, R12.reuse ;  /* 0x0000000c00500202 */ /* 0x080fe20000000f00 */
[----:B------:R-:W-:Y:S01]  /*0430*/  IMAD R27, R2, -0x326172a9, RZ ;  /* 0xcd9e8d57021b7824 */ /* 0x000fe200078e02ff */
[----:B------:R-:W-:Y:S01]  /*0440*/  LOP3.LUT R3, R24, UR15, R3, 0x96, !PT ;  /* 0x0000000f18037c12 */ /* 0x000fe2000f8e9603 */
[----:B------:R-:W-:Y:S01]  /*0450*/  IMAD R29, R0, -0x2daee0ad, RZ ;  /* 0xd2511f53001d7824 */ /* 0x000fe200078e02ff */
[----:B------:R-:W-:Y:S01]  /*0460*/  UIADD3 UR21, UPT, UPT, UR6, 0x78dde6e4, URZ ;  /* 0x78dde6e406157890 */ /* 0x000fe2000fffe0ff */
[----:B------:R-:W-:Y:S01]  /*0470*/  IMAD.HI.U32 R0, R25, -0x326172a9, RZ ;  /* 0xcd9e8d5719007827 */ /* 0x000fe200078e00ff */
[----:B------:R-:W-:Y:S01]  /*0480*/  UIADD3 UR22, UPT, UPT, UR7, -0x126145ec, URZ ;  /* 0xed9eba1407167890 */ /* 0x000fe2000fffe0ff */
[----:B------:R-:W-:Y:S01]  /*0490*/  @!P0 MOV R80, R12 ;  /* 0x0000000c00508202 */ /* 0x000fe20000000f00 */
[----:B------:R-:W-:Y:S01]  /*04a0*/  UIADD3 UR23, UPT, UPT, UR6, 0x1715609d, URZ ;  /* 0x1715609d06177890 */ /* 0x000fe2000fffe0ff */
[----:B------:R-:W-:Y:S01]  /*04b0*/  IMAD.HI.U32 R2, R3, -0x2daee0ad, RZ ;  /* 0xd2511f5303027827 */ /* 0x000fe200078e00ff */
[----:B------:R-:W-:Y:S01]  /*04c0*/  LOP3.LUT R0, R27, UR17, R0, 0x96, !PT ;  /* 0x000000111b007c12 */ /* 0x000fe2000f8e9600 */
[----:B------:R-:W-:Y:S01]  /*04d0*/  UIADD3 UR24, UPT, UPT, UR7, -0x56f99767, URZ ;  /* 0xa906689907187890 */ /* 0x000fe2000fffe0ff */
[----:B------:R-:W-:Y:S01]  /*04e0*/  @!P0 CS2R R50, SRZ ;  /* 0x0000000000328805 */ /* 0x000fe2000001ff00 */
[----:B------:R-:W-:Y:S01]  /*04f0*/  @!P0 IMAD.MOV.U32 R88, RZ, RZ, R20 ;  /* 0x000000ffff588224 */ /* 0x000fe200078e0014 */
[----:B------:R-:W-:Y:S01]  /*0500*/  LOP3.LUT R2, R29, UR18, R2, 0x96, !PT ;  /* 0x000000121d027c12 */ /* 0x000fe2000f8e9602 */
[----:B------:R-:W-:Y:S01]  /*0510*/  IMAD R20, R25, -0x326172a9, RZ ;  /* 0xcd9e8d5719147824 */ /* 0x000fe200078e02ff */
[----:B------:R-:W-:Y:S01]  /*0520*/  UIADD3 UR25, UPT, UPT, UR6, -0x4ab325aa, URZ ;  /* 0xb54cda5606197890 */ /* 0x000fe2000fffe0ff */
[----:B------:R-:W-:Y:S01]  /*0530*/  IMAD R25, R3, -0x2daee0ad, RZ ;  /* 0xd2511f5303197824 */ /* 0x000fe200078e02ff */
[----:B------:R-:W-:Y:S01]  /*0540*/  UIADD3 UR26, UPT, UPT, UR7, 0x646e171e, URZ ;  /* 0x646e171e071a7890 */ /* 0x000fe2000fffe0ff */
[----:B------:R-:W-:Y:S01]  /*0550*/  IMAD.HI.U32 R3, R2, -0x326172a9, RZ ;  /* 0xcd9e8d5702037827 */ /* 0x000fe200078e00ff */
[----:B------:R-:W-:Y:S01]  /*0560*/  UIADD3 UR27, UPT, UPT, UR6, 0x5384540f, URZ ;  /* 0x5384540f061b7890 */ /* 0x000fe2000fffe0ff */
[----:B------:R-:W-:Y:S01]  /*0570*/  @!P0 CS2R R48, SRZ ;  /* 0x0000000000308805 */ /* 0x000fe2000001ff00 */
[----:B------:R-:W-:Y:S01]  /*0580*/  UIADD3 UR28, UPT, UPT, UR7, 0x1fd5c5a3, URZ ;  /* 0x1fd5c5a3071c7890 */ /* 0x000fe2000fffe0ff */
[----:B------:R-:W-:Y:S01]  /*0590*/  IMAD.HI.U32 R24, R0, -0x2daee0ad, RZ ;  /* 0xd2511f5300187827 */ /* 0x000fe200078e00ff */
[----:B------:R-:W-:Y:S01]  /*05a0*/  LOP3.LUT R3, R20, UR19, R3, 0x96, !PT ;  /* 0x0000001314037c12 */ /* 0x000fe2000f8e9603 */
[----:B------:R-:W0:Y:S01]  /*05b0*/  LDCU.64 UR4, c[0x0][0x3e0] ;  /* 0x00007c00ff0477ac */ /* 0x000e220008000a00 */
[----:B------:R-:W-:Y:S01]  /*05c0*/  @!P0 CS2R R46, SRZ ;  /* 0x00000000002e8805 */ /* 0x000fe2000001ff00 */
[----:B------:R-:W-:Y:S01]  /*05d0*/  @P0 IMAD.MOV.U32 R87, RZ, RZ, R21 ;  /* 0x000000ffff570224 */ /* 0x000fe200078e0015 */
[----:B------:R-:W-:Y:S01]  /*05e0*/  LOP3.LUT R24, R25, UR20, R24, 0x96, !PT ;  /* 0x0000001419187c12 */ /* 0x000fe2000f8e9618 */
[----:B------:R-:W-:Y:S01]  /*05f0*/  @P0 IMAD.MOV.U32 R85, RZ, RZ, R23 ;  /* 0x000000ffff550224 */ /* 0x000fe200078e0017 */
[----:B------:R-:W-:Y:S01]  /*0600*/  UIADD3 UR29, UPT, UPT, UR6, -0xe443238, URZ ;  /* 0xf1bbcdc8061d7890 */ /* 0x000fe2000fffe0ff */
[----:B------:R-:W-:Y:S01]  /*0610*/  @!P0 IMAD.MOV.U32 R87, RZ, RZ, R21 ;  /* 0x000000ffff578224 */ /* 0x000fe200078e0015 */
[----:B------:R-:W-:Y:S01]  /*0620*/  UIADD3 UR30, UPT, UPT, UR7, -0x24c28bd8, URZ ;  /* 0xdb3d7428071e7890 */ /* 0x000fe2000fffe0ff */
[----:B------:R-:W-:Y:S01]  /*0630*/  @!P0 IMAD.MOV.U32 R85, RZ, RZ, R23 ;  /* 0x000000ffff558224 */ /* 0x000fe200078e0017 */
[----:B------:R-:W-:Y:S01]  /*0640*/  UIADD3 UR31, UPT, UPT, UR6, -0x700cb87f, URZ ;  /* 0x8ff34781061f7890 */ /* 0x000fe2000fffe0ff */
[----:B------:R-:W-:Y:S01]  /*0650*/  IMAD R21, R2, -0x326172a9, RZ ;  /* 0xcd9e8d5702157824 */ /* 0x000fe200078e02ff */
[----:B------:R-:W-:Y:S01]  /*0660*/  UIADD3 UR32, UPT, UPT, UR7, -0x695add53, URZ ;  /* 0x96a522ad07207890 */ /* 0x000fe2000fffe0ff */
[----:B------:R-:W-:Y:S01]  /*0670*/  IMAD R23, R0, -0x2daee0ad, RZ ;  /* 0xd2511f5300177824 */ /* 0x000fe200078e02ff */
[----:B------:R-:W-:Y:S01]  /*0680*/  @!P0 CS2R R44, SRZ ;  /* 0x00000000002c8805 */ /* 0x000fe2000001ff00 */
[----:B------:R-:W-:Y:S01]  /*0690*/  IMAD.HI.U32 R0, R24, -0x326172a9, RZ ;  /* 0xcd9e8d5718007827 */ /* 0x000fe200078e00ff */
[----:B------:R-:W-:-:S02]  /*06a0*/  @!P0 CS2R R42, SRZ ;  /* 0x00000000002a8805 */ /* 0x000fc4000001ff00 */
[----:B------:R-:W-:Y:S02]  /*06b0*/  @!P0 CS2R R40, SRZ ;  /* 0x0000000000288805 */ /* 0x000fe4000001ff00 */
[-C--:B------:R-:W-:Y:S01]  /*06c0*/  @P0 MOV R86, R22.reuse ;  /* 0x0000001600560202 */ /* 0x080fe20000000f00 */
[----:B------:R-:W-:Y:S01]  /*06d0*/  IMAD.HI.U32 R2, R3, -0x2daee0ad, RZ ;  /* 0xd2511f5303027827 */ /* 0x000fe200078e00ff */
[----:B------:R-:W-:Y:S01]  /*06e0*/  LOP3.LUT R0, R21, UR21, R0, 0x96, !PT ;  /* 0x0000001515007c12 */ /* 0x000fe2000f8e9600 */
[----:B------:R-:W-:Y:S01]  /*06f0*/  BSSY B0, `(.L_x_795) ;  /* 0x0001c37000007945 */ /* 0x000fe20003800000 */
[-C--:B------:R-:W-:Y:S01]  /*0700*/  @P0 MOV R77, R15.reuse ;  /* 0x0000000f004d0202 */ /* 0x080fe20000000f00 */
[----:B------:R-:W-:Y:S01]  /*0710*/  @P0 IMAD.MOV.U32 R84, RZ, RZ, R16 ;  /* 0x000000ffff540224 */ /* 0x000fe200078e0010 */
[----:B------:R-:W-:Y:S01]  /*0720*/  LOP3.LUT R2, R23, UR22, R2, 0x96, !PT ;  /* 0x0000001617027c12 */ /* 0x000fe2000f8e9602 */
[----:B------:R-:W-:Y:S01]  /*0730*/  @!P0 IMAD.MOV.U32 R84, RZ, RZ, R16 ;  /* 0x000000ffff548224 */ /* 0x000fe200078e0010 */
[----:B------:R-:W-:Y:S01]  /*0740*/  @!P0 MOV R86, R22 ;  /* 0x0000001600568202 */ /* 0x000fe20000000f00 */
[----:B------:R-:W-:Y:S01]  /*0750*/  IMAD R17, R3, -0x2daee0ad, RZ ;  /* 0xd2511f5303117824 */ /* 0x000fe200078e02ff */
[----:B------:R-:W-:Y:S01]  /*0760*/  @!P0 MOV R77, R15 ;  /* 0x0000000f004d8202 */ /* 0x000fe20000000f00 */
[----:B------:R-:W-:Y:S01]  /*0770*/  IMAD R24, R24, -0x326172a9, RZ ;  /* 0xcd9e8d5718187824 */ /* 0x000fe200078e02ff */
[----:B------:R-:W-:Y:S01]  /*0780*/  @P0 MOV R74, R10 ;  /* 0x0000000a004a0202 */ /* 0x000fe20000000f00 */
[----:B------:R-:W-:Y:S01]  /*0790*/  IMAD.HI.U32 R3, R2, -0x326172a9, RZ ;  /* 0xcd9e8d5702037827 */ /* 0x000fe200078e00ff */
[----:B------:R-:W-:Y:S01]  /*07a0*/  @P0 MOV R73, R11 ;  /* 0x0000000b00490202 */ /* 0x000fe20000000f00 */
[----:B0-----:R-:W-:Y:S01]  /*07b0*/  UISETP.NE.U32.AND UP0, UPT, UR4, URZ, UPT ;  /* 0x000000ff0400728c */ /* 0x001fe2000bf05070 */
[----:B------:R-:W-:Y:S01]  /*07c0*/  @P0 MOV R30, R6 ;  /* 0x00000006001e0202 */ /* 0x000fe20000000f00 */
[----:B------:R-:W-:Y:S01]  /*07d0*/  IMAD.HI.U32 R16, R0, -0x2daee0ad, RZ ;  /* 0xd2511f5300107827 */ /* 0x000fe200078e00ff */
[----:B------:R-:W-:-:S02]  /*07e0*/  LOP3.LUT R3, R24, UR23, R3, 0x96, !PT ;  /* 0x0000001718037c12 */ /* 0x000fc4000f8e9603 */
[----:B------:R-:W-:Y:S02]  /*07f0*/  @!P0 CS2R R38, SRZ ;  /* 0x0000000000268805 */ /* 0x000fe4000001ff00 */
[----:B------:R-:W-:Y:S01]  /*0800*/  @!P0 MOV R73, R11 ;  /* 0x0000000b00498202 */ /* 0x000fe20000000f00 */
[--C-:B------:R-:W-:Y:S01]  /*0810*/  @P0 IMAD.MOV.U32 R79, RZ, RZ, R13.reuse ;  /* 0x000000ffff4f0224 */ /* 0x100fe200078e000d */
[----:B------:R-:W-:Y:S01]  /*0820*/  LOP3.LUT R16, R17, UR24, R16, 0x96, !PT ;  /* 0x0000001811107c12 */ /* 0x000fe2000f8e9610 */
[----:B------:R-:W-:Y:S01]  /*0830*/  @!P0 IMAD.MOV.U32 R79, RZ, RZ, R13 ;  /* 0x000000ffff4f8224 */ /* 0x000fe200078e000d */
[----:B------:R-:W-:Y:S01]  /*0840*/  @!P0 CS2R R36, SRZ ;  /* 0x0000000000248805 */ /* 0x000fe2000001ff00 */
[----:B------:R-:W-:Y:S01]  /*0850*/  IMAD R13, R2, -0x326172a9, RZ ;  /* 0xcd9e8d57020d7824 */ /* 0x000fe200078e02ff */
[----:B------:R-:W-:Y:S01]  /*0860*/  @!P0 CS2R R34, SRZ ;  /* 0x0000000000228805 */ /* 0x000fe2000001ff00 */
[----:B------:R-:W-:Y:S01]  /*0870*/  IMAD R17, R0, -0x2daee0ad, RZ ;  /* 0xd2511f5300117824 */ /* 0x000fe200078e02ff */
[----:B------:R-:W-:Y:S01]  /*0880*/  @!P0 CS2R R32, SRZ ;  /* 0x0000000000208805 */ /* 0x000fe2000001ff00 */
[----:B------:R-:W-:Y:S01]  /*0890*/  IMAD.HI.U32 R0, R16, -0x326172a9, RZ ;  /* 0xcd9e8d5710007827 */ /* 0x000fe200078e00ff */
[----:B------:R-:W-:Y:S01]  /*08a0*/  LOP3.LUT R133, R133, 0x3, RZ, 0xc0, !PT ;  /* 0x0000000385857812 */ /* 0x000fe200078ec0ff */
[----:B------:R-:W-:Y:S01]  /*08b0*/  UISETP.NE.AND.EX UP0, UPT, UR5, URZ, UPT, UP0 ;  /* 0x000000ff0500728c */ /* 0x000fe2000bf05300 */
[----:B------:R-:W-:Y:S01]  /*08c0*/  PRMT R26, R43, 0x7632, R26 ;  /* 0x000076322b1a7816 */ /* 0x000fe2000000001a */
[----:B------:R-:W-:Y:S01]  /*08d0*/  IMAD.HI.U32 R2, R3, -0x2daee0ad, RZ ;  /* 0xd2511f5303027827 */ /* 0x000fe200078e00ff */
[----:B------:R-:W-:Y:S01]  /*08e0*/  LOP3.LUT R0, R13, UR25, R0, 0x96, !PT ;  /* 0x000000190d007c12 */ /* 0x000fe2000f8e9600 */
[----:B------:R-:W0:Y:S01]  /*08f0*/  LDCU UR33, c[0x0][0x404] ;  /* 0x00008080ff2177ac */ /* 0x000e220008000800 */
[----:B------:R-:W-:Y:S01]  /*0900*/  PRMT R25, R77, 0x7632, R25 ;  /* 0x000076324d197816 */ /* 0x000fe20000000019 */
[----:B------:R-:W-:Y:S01]  /*0910*/  @P0 IMAD.MOV.U32 R76, RZ, RZ, R8 ;  /* 0x000000ffff4c0224 */ /* 0x000fe200078e0008 */
[----:B------:R-:W-:Y:S01]  /*0920*/  LOP3.LUT R2, R17, UR26, R2, 0x96, !PT ;  /* 0x0000001a11027c12 */ /* 0x000fe2000f8e9602 */
[----:B------:R-:W-:Y:S01]  /*0930*/  @!P0 IMAD.MOV.U32 R76, RZ, RZ, R8 ;  /* 0x000000ffff4c8224 */ /* 0x000fe200078e0008 */
[----:B------:R-:W-:Y:S01]  /*0940*/  PRMT R24, R42, 0x7632, R24 ;  /* 0x000076322a187816 */ /* 0x000fe20000000018 */
[----:B------:R-:W-:Y:S01]  /*0950*/  IMAD R12, R3, -0x2daee0ad, RZ ;  /* 0xd2511f53030c7824 */ /* 0x000fe200078e02ff */
[----:B------:R-:W-:Y:S01]  /*0960*/  PRMT R22, R41, 0x7632, R22 ;  /* 0x0000763229167816 */ /* 0x000fe20000000016 */
[----:B------:R-:W-:Y:S01]  /*0970*/  IMAD R13, R16, -0x326172a9, RZ ;  /* 0xcd9e8d57100d7824 */ /* 0x000fe200078e02ff */
[----:B------:R-:W-:Y:S01]  /*0980*/  PRMT R21, R79, 0x7632, R21 ;  /* 0x000076324f157816 */ /* 0x000fe20000000015 */
[----:B------:R-:W-:Y:S01]  /*0990*/  IMAD.HI.U32 R8, R2, -0x326172a9, RZ ;  /* 0xcd9e8d5702087827 */ /* 0x000fe200078e00ff */
[----:B------:R-:W-:Y:S01]  /*09a0*/  PRMT R20, R40, 0x7632, R20 ;  /* 0x0000763228147816 */ /* 0x000fe20000000014 */
[----:B------:R-:W1:Y:S01]  /*09b0*/  LDCU UR34, c[0x0][0x408] ;  /* 0x00008100ff2277ac */ /* 0x000e620008000800 */
[----:B------:R-:W-:Y:S01]  /*09c0*/  PRMT R16, R46, 0x7632, R16 ;  /* 0x000076322e107816 */ /* 0x000fe20000000010 */
[----:B------:R-:W-:Y:S01]  /*09d0*/  IMAD.HI.U32 R3, R0, -0x2daee0ad, RZ ;  /* 0xd2511f5300037827 */ /* 0x000fe200078e00ff */
[----:B------:R-:W-:Y:S01]  /*09e0*/  LOP3.LUT R8, R13, UR27, R8, 0x96, !PT ;  /* 0x0000001b0d087c12 */ /* 0x000fe2000f8e9608 */
[----:B------:R-:W2:Y:S01]  /*09f0*/  LDCU UR12, c[0x0][0x388] ;  /* 0x00007100ff0c77ac */ /* 0x000ea20008000800 */
[----:B------:R-:W-:Y:S01]  /*0a00*/  PRMT R11, R84, 0x7632, R11 ;  /* 0x00007632540b7816 */ /* 0x000fe2000000000b */
[----:B------:R-:W-:Y:S01]  /*0a10*/  @P0 IMAD.MOV.U32 R75, RZ, RZ, R9 ;  /* 0x000000ffff4b0224 */ /* 0x000fe200078e0009 */
[----:B------:R-:W-:Y:S01]  /*0a20*/  LOP3.LUT R3, R12, UR28, R3, 0x96, !PT ;  /* 0x0000001c0c037c12 */ /* 0x000fe2000f8e9603 */
[----:B------:R-:W-:Y:S01]  /*0a30*/  @!P0 IMAD.MOV.U32 R75, RZ, RZ, R9 ;  /* 0x000000ffff4b8224 */ /* 0x000fe200078e0009 */
[----:B------:R-:W-:Y:S01]  /*0a40*/  PRMT R12, R44, 0x7632, R12 ;  /* 0x000076322c0c7816 */ /* 0x000fe2000000000c */
[----:B------:R-:W-:Y:S01]  /*0a50*/  IMAD R9, R2, -0x326172a9, RZ ;  /* 0xcd9e8d5702097824 */ /* 0x000fe200078e02ff */
[----:B------:R-:W3:Y:S01]  /*0a60*/  LDCU.U8 UR13, c[0x0][0x410] ;  /* 0x00008200ff0d77ac */ /* 0x000ee20008000000 */
[----:B------:R-:W-:-:S02]  /*0a70*/  IMAD R13, R0, -0x2daee0ad, RZ ;  /* 0xd2511f53000d7824 */ /* 0x000fc400078e02ff */
[----:B------:R-:W-:Y:S01]  /*0a80*/  IMAD.HI.U32 R0, R3, -0x326172a9, RZ ;  /* 0xcd9e8d5703007827 */ /* 0x000fe200078e00ff */
[----:B------:R-:W4:Y:S03]  /*0a90*/  LDCU UR14, c[0x0][0x448] ;  /* 0x00008900ff0e77ac */ /* 0x000f260008000800 */
[----:B------:R-:W-:Y:S01]  /*0aa0*/  IMAD.HI.U32 R2, R8, -0x2daee0ad, RZ ;  /* 0xd2511f5308027827 */ /* 0x000fe200078e00ff */
[----:B------:R-:W-:Y:S01]  /*0ab0*/  LOP3.LUT R0, R9, UR29, R0, 0x96, !PT ;  /* 0x0000001d09007c12 */ /* 0x000fe2000f8e9600 */
[----:B------:R-:W0:Y:S01]  /*0ac0*/  LDCU.64 UR10, c[0x0][0x3a0] ;  /* 0x00007400ff0a77ac */ /* 0x000e220008000a00 */
[----:B------:R-:W-:Y:S01]  /*0ad0*/  PRMT R9, R85, 0x7632, R9 ;  /* 0x0000763255097816 */ /* 0x000fe20000000009 */
[----:B------:R-:W-:Y:S01]  /*0ae0*/  @P0 IMAD.MOV.U32 R82, RZ, RZ, R18 ;  /* 0x000000ffff520224 */ /* 0x000fe200078e0012 */
[----:B------:R-:W-:Y:S01]  /*0af0*/  LOP3.LUT R52, R13, UR30, R2, 0x96, !PT ;  /* 0x0000001e0d347c12 */ /* 0x000fe2000f8e9602 */
[----:B------:R-:W-:Y:S01]  /*0b00*/  IMAD R2, R3, -0x326172a9, RZ ;  /* 0xcd9e8d5703027824 */ /* 0x000fe200078e02ff */
[----:B------:R-:W-:Y:S01]  /*0b10*/  PRMT R13, R83, 0x7632, R13 ;  /* 0x00007632530d7816 */ /* 0x000fe2000000000d */
[----:B------:R-:W-:-:S02]  /*0b20*/  @P0 IMAD.MOV.U32 R81, RZ, RZ, R19 ;  /* 0x000000ffff510224 */ /* 0x000fc400078e0013 */
[----:B------:R-:W-:Y:S02]  /*0b30*/  @P0 IMAD.MOV.U32 R78, RZ, RZ, R14 ;  /* 0x000000ffff4e0224 */ /* 0x000fe400078e000e */
[----:B------:R-:W-:Y:S01]  /*0b40*/  IMAD R3, R8, -0x2daee0ad, RZ ;  /* 0xd2511f5308037824 */ /* 0x000fe200078e02ff */
[----:B------:R-:W-:Y:S01]  /*0b50*/  PRMT R8, R50, 0x7632, R8 ;  /* 0x0000763232087816 */ /* 0x000fe20000000008 */
[----:B------:R-:W-:-:S04]  /*0b60*/  IMAD.HI.U32 R28, R0, -0x2daee0ad, RZ ;  /* 0xd2511f53001c7827 */ /* 0x000fc800078e00ff */
[----:B------:R-:W-:Y:S01]  /*0b70*/  IMAD.HI.U32 R27, R52, -0x326172a9, RZ ;  /* 0xcd9e8d57341b7827 */ /* 0x000fe200078e00ff */
[----:B------:R-:W-:Y:S02]  /*0b80*/  LOP3.LUT R28, R3, UR32, R28, 0x96, !PT ;  /* 0x00000020031c7c12 */ /* 0x000fe4000f8e961c */
[----:B------:R-:W-:Y:S01]  /*0b90*/  PRMT R3, R88, 0x7632, R3 ;  /* 0x0000763258037816 */ /* 0x000fe20000000003 */
[----:B------:R-:W-:Y:S01]  /*0ba0*/  @!P0 IMAD.MOV.U32 R82, RZ, RZ, R18 ;  /* 0x000000ffff528224 */ /* 0x000fe200078e0012 */
[----:B------:R-:W-:Y:S01]  /*0bb0*/  LOP3.LUT R27, R2, UR31, R27, 0x96, !PT ;  /* 0x0000001f021b7c12 */ /* 0x000fe2000f8e961b */
[--C-:B------:R-:W-:Y:S01]  /*0bc0*/  @!P0 IMAD.MOV.U32 R81, RZ, RZ, R19.reuse ;  /* 0x000000ffff518224 */ /* 0x100fe200078e0013 */
[----:B------:R-:W-:Y:S01]  /*0bd0*/  PRMT R19, R80, 0x7632, R19 ;  /* 0x0000763250137816 */ /* 0x000fe20000000013 */
[----:B------:R-:W-:Y:S01]  /*0be0*/  @!P0 IMAD.MOV.U32 R78, RZ, RZ, R14 ;  /* 0x000000ffff4e8224 */ /* 0x000fe200078e000e */
[----:B------:R-:W-:Y:S01]  /*0bf0*/  PRMT R18, R47, 0x7632, R18 ;  /* 0x000076322f127816 */ /* 0x000fe20000000012 */
[----:B------:R-:W-:Y:S01]  /*0c00*/  @P0 IMAD.MOV.U32 R72, RZ, RZ, R4 ;  /* 0x000000ffff480224 */ /* 0x000fe200078e0004 */
[----:B------:R-:W-:Y:S01]  /*0c10*/  PRMT R17, R81, 0x7632, R17 ;  /* 0x0000763251117816 */ /* 0x000fe20000000011 */
[----:B------:R-:W-:Y:S01]  /*0c20*/  @P0 IMAD.MOV.U32 R31, RZ, RZ, R5 ;  /* 0x000000ffff1f0224 */ /* 0x000fe200078e0005 */
[----:B------:R-:W-:Y:S01]  /*0c30*/  PRMT R23, R78, 0x7632, R23 ;  /* 0x000076324e177816 */ /* 0x000fe20000000017 */
[----:B------:R-:W-:Y:S01]  /*0c40*/  @P0 IMAD.MOV.U32 R29, RZ, RZ, R7 ;  /* 0x000000ffff1d0224 */ /* 0x000fe200078e0007 */
[----:B------:R-:W-:Y:S01]  /*0c50*/  @!P0 MOV R29, R7 ;  /* 0x00000007001d8202 */ /* 0x000fe20000000f00 */
[----:B------:R-:W-:Y:S01]  /*0c60*/  @!P0 IMAD.MOV.U32 R74, RZ, RZ, R10 ;  /* 0x000000ffff4a8224 */ /* 0x000fe200078e000a */
[----:B------:R-:W-:Y:S01]  /*0c70*/  PRMT R15, R82, 0x7632, R15 ;  /* 0x00007632520f7816 */ /* 0x000fe2000000000f */
[----:B------:R-:W-:Y:S01]  /*0c80*/  @!P0 IMAD.MOV.U32 R72, RZ, RZ, R4 ;  /* 0x000000ffff488224 */ /* 0x000fe200078e0004 */
[----:B------:R-:W-:Y:S01]  /*0c90*/  PRMT R14, R45, 0x7632, R14 ;  /* 0x000076322d0e7816 */ /* 0x000fe2000000000e */
[----:B------:R-:W-:Y:S01]  /*0ca0*/  @!P0 IMAD.MOV.U32 R31, RZ, RZ, R5 ;  /* 0x000000ffff1f8224 */ /* 0x000fe200078e0005 */
[----:B------:R-:W-:Y:S01]  /*0cb0*/  PRMT R10, R51, 0x7632, R10 ;  /* 0x00007632330a7816 */ /* 0x000fe2000000000a */
[--C-:B------:R-:W-:Y:S01]  /*0cc0*/  @!P0 IMAD.MOV.U32 R30, RZ, RZ, R6.reuse ;  /* 0x000000ffff1e8224 */ /* 0x100fe200078e0006 */
[----:B------:R-:W-:Y:S01]  /*0cd0*/  PRMT R7, R86, 0x7632, R7 ;  /* 0x0000763256077816 */ /* 0x000fe20000000007 */
[----:B------:R-:W-:Y:S01]  /*0ce0*/  IMAD R108, R0, -0x2daee0ad, RZ ;  /* 0xd2511f53006c7824 */ /* 0x000fe200078e02ff */
[----:B------:R-:W-:Y:S01]  /*0cf0*/  PRMT R6, R49, 0x7632, R6 ;  /* 0x0000763231067816 */ /* 0x000fe20000000006 */
[----:B------:R-:W-:Y:S01]  /*0d00*/  IMAD.MOV.U32 R2, RZ, RZ, RZ ;  /* 0x000000ffff027224 */ /* 0x000fe200078e00ff */
[----:B------:R-:W-:Y:S01]  /*0d10*/  PRMT R5, R87, 0x7632, R5 ;  /* 0x0000763257057816 */ /* 0x000fe20000000005 */
[----:B------:R-:W-:Y:S01]  /*0d20*/  IMAD R0, R52, -0x326172a9, RZ ;  /* 0xcd9e8d5734007824 */ /* 0x000fe200078e02ff */
[----:B01234-:R-:W-:-:S07]  /*0d30*/  PRMT R4, R48, 0x7632, R4 ;  /* 0x0000763230047816 */ /* 0x01ffce0000000004 */
.L_x_1206:
[----:B0-----:R-:W0:Y:S01]  /*0d40*/  S2R R66, SR_TID.X ;  /* 0x0000000000427919 */ /* 0x001e220000002100 */
[----:B------:R-:W1:Y:S01]  /*0d50*/  @UP0 LDCU.64 UR4, c[0x0][0x3e0] ;  /* 0x00007c00ff0407ac */ /* 0x000e620008000a00 */
[----:B------:R-:W2:Y:S01]  /*0d60*/  LDC.64 R64, c[0x0][0x390] ;  /* 0x0000e400ff407b82 */ /* 0x000ea20000000a00 */
[----:B------:R-:W-:Y:S01]  /*0d70*/  IMAD R52, R92, UR12, RZ ;  /* 0x0000000c5c347c24 */ /* 0x000fe2000f8e02ff */
[----:B------:R-:W-:Y:S02]  /*0d80*/  PLOP3.LUT P0, PT, PT, PT, UP0, 0x80, 0x8 ;  /* 0x000000000008781c */ /* 0x000fe40003f0f008 */
[----:B------:R-:W-:Y:S02]  /*0d90*/  PLOP3.LUT P1, PT, PT, PT, UP0, 0x80, 0x8 ;  /* 0x000000000008781c */ /* 0x000fe40003f2f008 */
[----:B------:R-:W-:-:S04]  /*0da0*/  SHF.R.S32.HI R53, RZ, 0x1f, R52 ;  /* 0x0000001fff357819 */ /* 0x000fc80000011434 */
[----:B------:R-:W-:Y:S02]  /*0db0*/  LEA.HI R53, R53, R52, RZ, 0x3 ;  /* 0x0000003435357211 */ /* 0x000fe400078f18ff */
[----:B-1----:R-:W-:Y:S01]  /*0dc0*/  MOV R57, UR5 ;  /* 0x0000000500397c02 */ /* 0x002fe20008000f00 */
[----:B------:R-:W-:-:S04]  /*0dd0*/  IMAD.U32 R56, RZ, RZ, UR4 ;  /* 0x00000004ff387e24 */ /* 0x000fc8000f8e00ff */
[----:B------:R-:W-:-:S06]  /*0de0*/  @P0 IMAD.WIDE R56, R92, 0x2, R56 ;  /* 0x000000025c380825 */ /* 0x000fcc00078e0238 */
[----:B------:R-:W3:Y:S01]  /*0df0*/  @P1 LDG.E.U16 R56, desc[UR8][R56.64] ;  /* 0x0000000838381981 */ /* 0x000ee2000c1e1500 */
[----:B0-----:R-:W-:-:S04]  /*0e00*/  LOP3.LUT R52, R66, 0x1f, RZ, 0xc0, !PT ;  /* 0x0000001f42347812 */ /* 0x001fc800078ec0ff */
[----:B------:R-:W-:-:S05]  /*0e10*/  LEA.HI.SX32 R67, R53, R52, 0x1d ;  /* 0x0000003435437211 */ /* 0x000fca00078feaff */
[----:B--2---:R-:W-:-:S06]  /*0e20*/  IMAD.WIDE.U32 R52, R67, 0x10, R64 ;  /* 0x0000001043347825 */ /* 0x004fcc00078e0040 */
[----:B------:R-:W5:Y:S01]  /*0e30*/  LDG.E.128 R52, desc[UR8][R52.64] ;  /* 0x0000000834347981 */ /* 0x000f62000c1e1d00 */
[----:B------:R-:W-:Y:S02]  /*0e40*/  ISETP.NE.U32.AND P0, PT, RZ, UR10, PT ;  /* 0x0000000aff007c0c */ /* 0x000fe4000bf05070 */
[----:B------:R-:W-:Y:S02]  /*0e50*/  PLOP3.LUT P1, PT, PT, PT, UP0, 0x80, 0x8 ;  /* 0x000000000008781c */ /* 0x000fe40003f2f008 */
[----:B------:R-:W-:Y:S01]  /*0e60*/  ISETP.NE.AND.EX P2, PT, RZ, UR11, PT, P0 ;  /* 0x0000000bff007c0c */ /* 0x000fe2000bf45300 */
[----:B------:R-:W-:Y:S02]  /*0e70*/  HFMA2 R71, -RZ, RZ, 0.1171875, 0 ;  /* 0x2f800000ff477431 */ /* 0x000fe400000001ff */
[----:B------:R-:W-:Y:S01]  /*0e80*/  IMAD.MOV.U32 R70, RZ, RZ, 0x3f800000 ;  /* 0x3f800000ff467424 */ /* 0x000fe200078e00ff */
[----:B------:R-:W-:-:S07]  /*0e90*/  P2R R125, PR, RZ, 0x4 ;  /* 0x00000004ff7d7803 */ /* 0x000fce0000000000 */
[----:B---3--:R-:W-:Y:S02]  /*0ea0*/  @P1 IMAD.U32 R70, R56, 0x10000, RZ ;  /* 0x0001000038461824 */ /* 0x008fe400078e00ff */
[----:B------:R-:W-:Y:S05]  /*0eb0*/  @!P2 BRA `(.L_x_796) ;  /* 0x00000028008ca947 */ /* 0x000fea0003800000 */
        /* <DEDUP_REMOVED lines=9> */
[----:B------:R-:W-:-:S05]  /*0f50*/  IMAD.MOV.U32 R60, RZ, RZ, 0x2 ;  /* 0x00000002ff3c7424 */ /* 0x000fca00078e00ff */
[----:B------:R-:W-:-:S05]  /*0f60*/  VIADDMNMX.U32 R60, R133, 0xfffffffe, R60, PT ;  /* 0xfffffffe853c7846 */ /* 0x000fca000380003c */
[----:B------:R-:W-:-:S04]  /*0f70*/  IMAD.SHL.U32 R62, R60, 0x4, RZ ;  /* 0x000000043c3e7824 */ /* 0x000fc800078e00ff */
[----:B------:R-:W0:Y:S02]  /*0f80*/  LDC R60, c[0x2][R62] ;  /* 0x008000003e3c7b82 */ /* 0x000e240000000800 */
[----:B0-----:R-:W-:-:S04]  /*0f90*/  SHF.R.S32.HI R61, RZ, 0x1f, R60 ;  /* 0x0000001fff3d7819 */ /* 0x001fc8000001143c */
.L_x_45612:
[----:B------:R-:W-:Y:S05]  /*0fa0*/  BRX R60 -0xfb0                                         (*"BRANCH_TARGETS .L_x_45613,.L_x_45614,.L_x_45615"*) ;  /* 0xfffffff03c147949 */ /* 0x000fea000383ffff */
.L_x_45615:
[----:B------:R-:W-:Y:S01]  /*0fb0*/  IADD3 R60, PT, PT, R133, 0x1, RZ ;  /* 0x00000001853c7810 */ /* 0x000fe20007ffe0ff */
[----:B------:R-:W-:Y:S02]  /*0fc0*/  IMAD.MOV.U32 R110, RZ, RZ, R108 ;  /* 0x000000ffff6e7224 */ /* 0x000fe400078e006c */
[----:B------:R-:W-:Y:S01]  /*0fd0*/  IMAD.MOV.U32 R61, RZ, RZ, R27 ;  /* 0x000000ffff3d7224 */ /* 0x000fe200078e001b */
[----:B------:R-:W-:Y:S06]  /*0fe0*/  BRA `(.L_x_798) ;  /* 0x0000000000f07947 */ /* 0x000fec0003800000 */
.L_x_45613:
[----:B------:R-:W-:Y:S01]  /*0ff0*/  MOV R110, R108 ;  /* 0x0000006c006e7202 */ /* 0x000fe20000000f00 */
[----:B------:R-:W-:Y:S02]  /*1000*/  IMAD.MOV.U32 R60, RZ, RZ, 0x3 ;  /* 0x00000003ff3c7424 */ /* 0x000fe400078e00ff */
[----:B------:R-:W-:Y:S01]  /*1010*/  IMAD.MOV.U32 R61, RZ, RZ, R28 ;  /* 0x000000ffff3d7224 */ /* 0x000fe200078e001c */
[----:B------:R-:W-:Y:S06]  /*1020*/  BRA `(.L_x_798) ;  /* 0x0000000000e07947 */ /* 0x000fec0003800000 */
.L_x_45614:
        /* <DEDUP_REMOVED lines=13> */
.L_x_800:
[----:B------:R-:W-:Y:S05]  /*1100*/  BSYNC.RECONVERGENT B2 ;  /* 0x0000000000027941 */ /* 0x000fea0003800200 */
.L_x_799:
        /* <DEDUP_REMOVED lines=38> */
[----:B------:R-:W-:-:S03]  /*1370*/  LOP3.LUT R27, R62, UR31, R69, 0x96, !PT ;  /* 0x0000001f3e1b7c12 */ /* 0x000fc6000f8e9645 */
[----:B------:R-:W-:Y:S01]  /*1380*/  IMAD.MOV.U32 R0, RZ, RZ, R68 ;  /* 0x000000ffff007224 */ /* 0x000fe200078e0044 */
[----:B------:R-:W-:Y:S01]  /*1390*/  LOP3.LUT R28, R60, UR32, R111, 0x96, !PT ;  /* 0x000000203c1c7c12 */ /* 0x000fe2000f8e966f */
[----:B------:R-:W-:-:S07]  /*13a0*/  HFMA2 R60, -RZ, RZ, 0, 0 ;  /* 0x00000000ff3c7431 */ /* 0x000fce00000001ff */
.L_x_798:
[----:B------:R-:W-:Y:S05]  /*13b0*/  BSYNC.RECONVERGENT B1 ;  /* 0x0000000000017941 */ /* 0x000fea0003800200 */
.L_x_797:
[----:B------:R-:W-:Y:S01]  /*13c0*/  I2FP.F32.U32 R62, R61 ;  /* 0x0000003d003e7245 */ /* 0x000fe20000201000 */
[----:B-----5:R-:W-:Y:S01]  /*13d0*/  IMAD.U32 R63, R52, 0x10000, RZ ;  /* 0x00010000343f7824 */ /* 0x020fe200078e00ff */
[----:B------:R-:W-:Y:S01]  /*13e0*/  ISETP.NE.AND P1, PT, R60, 0x1, PT ;  /* 0x000000013c00780c */ /* 0x000fe20003f25270 */
[----:B------:R-:W-:Y:S01]  /*13f0*/  IMAD.U32 R93, RZ, RZ, UR34 ;  /* 0x00000022ff5d7e24 */ /* 0x000fe2000f8e00ff */
[----:B------:R-:W-:Y:S01]  /*1400*/  MOV R94, UR33 ;  /* 0x00000021005e7c02 */ /* 0x000fe20008000f00 */
[----:B------:R-:W-:Y:S01]  /*1410*/  FFMA.FTZ R61, R62, R71, 1.1641532182693481445e-10 ;  /* 0x2f0000003e3d7423 */ /* 0x000fe20000010047 */
[----:B------:R-:W-:Y:S01]  /*1420*/  FMUL.FTZ R62, R63, R70 ;  /* 0x000000463f3e7220 */ /* 0x000fe20000410000 */
[----:B------:R-:W-:Y:S03]  /*1430*/  BSSY.RECONVERGENT B1, `(.L_x_801) ;  /* 0x000004e000017945 */ /* 0x000fe60003800200 */
[----:B------:R-:W-:Y:S01]  /*1440*/  FMUL.FTZ R62, R62, R93 ;  /* 0x0000005d3e3e7220 */ /* 0x000fe20000410000 */
[----:B------:R-:W-:Y:S01]  /*1450*/  FSETP.GTU.FTZ.AND P0, PT, R61, R94, PT ;  /* 0x0000005e3d00720b */ /* 0x000fe20003f1c000 */
[----:B------:R-:W-:Y:S01]  /*1460*/  IMAD.U32 R61, R56, 0x10000, RZ ;  /* 0x00010000383d7824 */ /* 0x000fe200078e00ff */
[----:B------:R-:W-:-:S02]  /*1470*/  PRMT R56, R52, 0x7632, R56 ;  /* 0x0000763234387816 */ /* 0x000fc40000000038 */
[----:B------:R-:W-:Y:S02]  /*1480*/  FSEL R62, R62, RZ, !P0 ;  /* 0x000000ff3e3e7208 */ /* 0x000fe40004000000 */
[----:B------:R-:W-:Y:S02]  /*1490*/  PLOP3.LUT P0, PT, P0, PT, PT, 0x8, 0x80 ;  /* 0x000000000080781c */ /* 0x000fe4000070e170 */
[----:B------:R-:W-:Y:S01]  /*14a0*/  PRMT R69, R56, 0x7632, R69 ;  /* 0x0000763238457816 */ /* 0x000fe20000000045 */
[----:B------:R-:W-:Y:S01]  /*14b0*/  FADD.FTZ R68, R62, R61 ;  /* 0x0000003d3e447221 */ /* 0x000fe20000010000 */
[----:B------:R-:W-:Y:S01]  /*14c0*/  P2R R52, PR, RZ, 0x1 ;  /* 0x00000001ff347803 */ /* 0x000fe20000000000 */
[----:B------:R-:W-:Y:S01]  /*14d0*/  IMAD.MOV.U32 R62, RZ, RZ, 0x2 ;  /* 0x00000002ff3e7424 */ /* 0x000fe200078e00ff */
        /* <DEDUP_REMOVED lines=10> */
.L_x_803:
        /* <DEDUP_REMOVED lines=13> */
.L_x_805:
[----:B------:R-:W-:Y:S05]  /*1650*/  BSYNC.RECONVERGENT B2 ;  /* 0x0000000000027941 */ /* 0x000fea0003800200 */
.L_x_804:
        /* <DEDUP_REMOVED lines=43> */
.L_x_802:
[----:B------:R-:W-:Y:S05]  /*1910*/  BSYNC.RECONVERGENT B1 ;  /* 0x0000000000017941 */ /* 0x000fea0003800200 */
.L_x_801:
        /* <DEDUP_REMOVED lines=23> */
.L_x_808:
        /* <DEDUP_REMOVED lines=13> */
.L_x_810:
[----:B------:R-:W-:Y:S05]  /*1b60*/  BSYNC.RECONVERGENT B2 ;  /* 0x0000000000027941 */ /* 0x000fea0003800200 */
.L_x_809:
        /* <DEDUP_REMOVED lines=43> */
.L_x_807:
[----:B------:R-:W-:Y:S05]  /*1e20*/  BSYNC.RECONVERGENT B1 ;  /* 0x0000000000017941 */ /* 0x000fea0003800200 */
.L_x_806:
        /* <DEDUP_REMOVED lines=11> */
[----:B------:R-:W-:-:S03]  /*1ee0*/  IMAD.MOV.U32 R61, RZ, RZ, 0x2 ;  /* 0x00000002ff3d7424 */ /* 0x000fc600078e00ff */
        /* <DEDUP_REMOVED lines=13> */
.L_x_813:
        /* <DEDUP_REMOVED lines=13> */
.L_x_815:
[----:B------:R-:W-:Y:S05]  /*2090*/  BSYNC.RECONVERGENT B2 ;  /* 0x0000000000027941 */ /* 0x000fea0003800200 */
.L_x_814:
        /* <DEDUP_REMOVED lines=43> */
.L_x_812:
[----:B------:R-:W-:Y:S05]  /*2350*/  BSYNC.RECONVERGENT B1 ;  /* 0x0000000000017941 */ /* 0x000fea0003800200 */
.L_x_811:
        /* <DEDUP_REMOVED lines=9> */
[----:B------:R-:W-:-:S04]  /*23f0*/  IMAD.U32 R53, R100, 0x10000, RZ ;  /* 0x0001000064357824 */ /* 0x000fc800078e00ff */
        /* <DEDUP_REMOVED lines=13> */
.L_x_818:
        /* <DEDUP_REMOVED lines=13> */
.L_x_820:
[----:B------:R-:W-:Y:S05]  /*25a0*/  BSYNC.RECONVERGENT B2 ;  /* 0x0000000000027941 */ /* 0x000fea0003800200 */
.L_x_819:
        /* <DEDUP_REMOVED lines=43> */
.L_x_817:
[----:B------:R-:W-:Y:S05]  /*2860*/  BSYNC.RECONVERGENT B1 ;  /* 0x0000000000017941 */ /* 0x000fea0003800200 */
.L_x_816:
[----:B------:R-:W-:Y:S01]  /*2870*/  I2FP.F32.U32 R56, R53 ;  /* 0x0000003500387245 */ /* 0x000fe20000201000 */
[----:B------:R-:W-:Y:S01]  /*2880*/  IMAD.U32 R57, R54, 0x10000, RZ ;  /* 0x0001000036397824 */ /* 0x000fe200078e00ff */
[----:B------:R-:W-:Y:S01]  /*2890*/  ISETP.NE.AND P4, PT, R60, 0x1, PT ;  /* 0x000000013c00780c */ /* 0x000fe20003f85270 */
[----:B------:R-:W-:Y:S01]  /*28a0*/  IMAD.U32 R97, R58, 0x10000, RZ ;  /* 0x000100003a617824 */ /* 0x000fe200078e00ff */
[----:B------:R-:W-:Y:S01]  /*28b0*/  BSSY.RECONVERGENT B1, `(.L_x_821) ;  /* 0x000004e000017945 */ /* 0x000fe20003800200 */
[----:B------:R-:W-:Y:S01]  /*28c0*/  FFMA.FTZ R53, R56, R71, 1.1641532182693481445e-10 ;  /* 0x2f00000038357423 */ /* 0x000fe20000010047 */
[----:B------:R-:W-:Y:S01]  /*28d0*/  FMUL.FTZ R56, R57, R70 ;  /* 0x0000004639387220 */ /* 0x000fe20000410000 */
[----:B------:R-:W-:Y:S01]  /*28e0*/  HFMA2 R61, -RZ, RZ, 0, 1.1920928955078125e-07 ;  /* 0x00000002ff3d7431 */ /* 0x000fe200000001ff */
[----:B------:R-:W-:Y:S02]  /*28f0*/  PRMT R54, R54, 0x7632, R54 ;  /* 0x0000763236367816 */ /* 0x000fe40000000036 */
[----:B------:R-:W-:Y:S01]  /*2900*/  FMUL.FTZ R56, R56, R93 ;  /* 0x0000005d38387220 */ /* 0x000fe20000410000 */
[----:B------:R-:W-:Y:S01]  /*2910*/  FSETP.GTU.FTZ.AND P3, PT, R53, R94, PT ;  /* 0x0000005e3500720b */ /* 0x000fe20003f7c000 */
[----:B------:R-:W-:Y:S01]  /*2920*/  IMAD.MOV.U32 R53, RZ, RZ, R0 ;  /* 0x000000ffff357224 */ /* 0x000fe200078e0000 */
[----:B------:R-:W-:-:S02]  /*2930*/  PRMT R58, R58, 0x7632, R58 ;  /* 0x000076323a3a7816 */ /* 0x000fc4000000003a */
        /* <DEDUP_REMOVED lines=12> */
.L_x_823:
        /* <DEDUP_REMOVED lines=13> */
.L_x_825:
[----:B------:R-:W-:Y:S05]  /*2ad0*/  BSYNC.RECONVERGENT B2 ;  /* 0x0000000000027941 */ /* 0x000fea0003800200 */
.L_x_824:
        /* <DEDUP_REMOVED lines=43> */
.L_x_822:
[----:B------:R-:W-:Y:S05]  /*2d90*/  BSYNC.RECONVERGENT B1 ;  /* 0x0000000000017941 */ /* 0x000fea0003800200 */
.L_x_821:
[----:B------:R-:W-:Y:S01]  /*2da0*/  I2FP.F32.U32 R56, R53 ;  /* 0x0000003500387245 */ /* 0x000fe20000201000 */
[----:B------:R-:W-:Y:S01]  /*2db0*/  IMAD.U32 R57, R54, 0x10000, RZ ;  /* 0x0001000036397824 */ /* 0x000fe200078e00ff */
[----:B------:R-:W-:Y:S01]  /*2dc0*/  ISETP.NE.AND P5, PT, R61, 0x1, PT ;  /* 0x000000013d00780c */ /* 0x000fe20003fa5270 */
[----:B------:R-:W-:Y:S02]  /*2dd0*/  BSSY.RECONVERGENT B1, `(.L_x_826) ;  /* 0x000004d000017945 */ /* 0x000fe40003800200 */
[----:B------:R-:W-:Y:S01]  /*2de0*/  FFMA.FTZ R53, R56, R71, 1.1641532182693481445e-10 ;  /* 0x2f00000038357423 */ /* 0x000fe20000010047 */
[----:B------:R-:W-:Y:S01]  /*2df0*/  FMUL.FTZ R54, R57, R70 ;  /* 0x0000004639367220 */ /* 0x000fe20000410000 */
[----:B------:R-:W-:-:S03]  /*2e00*/  IMAD.MOV.U32 R56, RZ, RZ, 0x2 ;  /* 0x00000002ff387424 */ /* 0x000fc600078e00ff */
[----:B------:R-:W-:Y:S01]  /*2e10*/  FMUL.FTZ R54, R54, R93 ;  /* 0x0000005d36367220 */ /* 0x000fe20000410000 */
[----:B------:R-:W-:Y:S02]  /*2e20*/  FSETP.GTU.FTZ.AND P4, PT, R53, R94, PT ;  /* 0x0000005e3500720b */ /* 0x000fe40003f9c000 */
[----:B------:R-:W-:Y:S02]  /*2e30*/  SHF.L.U32 R53, R58, 0x10, RZ ;  /* 0x000000103a357819 */ /* 0x000fe400000006ff */
        /* <DEDUP_REMOVED lines=13> */
.L_x_828:
        /* <DEDUP_REMOVED lines=13> */
.L_x_830:
[----:B------:R-:W-:Y:S05]  /*2fe0*/  BSYNC.RECONVERGENT B2 ;  /* 0x0000000000027941 */ /* 0x000fea0003800200 */
.L_x_829:
        /* <DEDUP_REMOVED lines=43> */
.L_x_827:
[----:B------:R-:W-:Y:S05]  /*32a0*/  BSYNC.RECONVERGENT B1 ;  /* 0x0000000000017941 */ /* 0x000fea0003800200 */
.L_x_826:
[----:B------:R-:W-:Y:S01]  /*32b0*/  I2FP.F32.U32 R54, R53 ;  /* 0x0000003500367245 */ /* 0x000fe20000201000 */
[----:B------:R-:W-:Y:S01]  /*32c0*/  IMAD.U32 R99, R59, 0x10000, RZ ;  /* 0x000100003b637824 */ /* 0x000fe200078e00ff */
[C---:B------:R-:W-:Y:S01]  /*32d0*/  SHF.L.U32 R57, R55.reuse, 0x10, RZ ;  /* 0x0000001037397819 */ /* 0x040fe200000006ff */
[----:B------:R-:W-:Y:S01]  /*32e0*/  BSSY.RECONVERGENT B1, `(.L_x_831) ;  /* 0x0000051000017945 */ /* 0x000fe20003800200 */
[----:B------:R-:W-:Y:S01]  /*32f0*/  ISETP.NE.AND P6, PT, R56, 0x1, PT ;  /* 0x000000013800780c */ /* 0x000fe20003fc5270 */
[----:B------:R-:W-:Y:S01]  /*3300*/  FFMA.FTZ R53, R54, R71, 1.1641532182693481445e-10 ;  /* 0x2f00000036357423 */ /* 0x000fe20000010047 */
[----:B------:R-:W-:Y:S01]  /*3310*/  PRMT R62, R55, 0x7632, R62 ;  /* 0x00007632373e7816 */ /* 0x000fe2000000003e */
[----:B------:R-:W-:Y:S01]  /*3320*/  FMUL.FTZ R54, R57, R70 ;  /* 0x0000004639367220 */ /* 0x000fe20000410000 */
[----:B------:R-:W-:Y:S01]  /*3330*/  IMAD.MOV.U32 R108, RZ, RZ, 0x2 ;  /* 0x00000002ff6c7424 */ /* 0x000fe200078e00ff */
[----:B------:R-:W-:Y:S02]  /*3340*/  MOV R55, R0 ;  /* 0x0000000000377202 */ /* 0x000fe40000000f00 */
[----:B------:R-:W-:Y:S01]  /*3350*/  FMUL.FTZ R54, R54, R93 ;  /* 0x0000005d36367220 */ /* 0x000fe20000410000 */
[----:B------:R-:W-:-:S02]  /*3360*/  FSETP.GTU.FTZ.AND P5, PT, R53, R94, PT ;  /* 0x0000005e3500720b */ /* 0x000fc40003fbc000 */
[----:B------:R-:W-:Y:S02]  /*3370*/  PRMT R53, R59, 0x7632, R53 ;  /* 0x000076323b357816 */ /* 0x000fe40000000035 */
        /* <DEDUP_REMOVED lines=12> */
.L_x_833:
        /* <DEDUP_REMOVED lines=15> */
.L_x_835:
[----:B------:R-:W-:Y:S05]  /*3530*/  BSYNC.RECONVERGENT B2 ;  /* 0x0000000000027941 */ /* 0x000fea0003800200 */
.L_x_834:
        /* <DEDUP_REMOVED lines=43> */
.L_x_832:
[----:B------:R-:W-:Y:S05]  /*37f0*/  BSYNC.RECONVERGENT B1 ;  /* 0x0000000000017941 */ /* 0x000fea0003800200 */
.L_x_831:
[----:B------:R-:W-:Y:S01]  /*3800*/  I2FP.F32.U32 R54, R55 ;  /* 0x0000003700367245 */ /* 0x000fe20000201000 */
[----:B------:R-:W-:Y:S01]  /*3810*/  IMAD.U32 R57, R62, 0x10000, RZ ;  /* 0x000100003e397824 */ /* 0x000fe200078e00ff */
[----:B------:R-:W-:Y:S01]  /*3820*/  F2FP.BF16.F32.PACK_AB R58, R98, R97 ;  /* 0x00000061623a723e */ /* 0x000fe200000010ff */
[----:B------:R-:W-:Y:S01]  /*3830*/  IMAD.U32 R53, R53, 0x10000, RZ ;  /* 0x0001000035357824 */ /* 0x000fe200078e00ff */
        /* <DEDUP_REMOVED lines=8> */
[----:B------:R-:W-:-:S05]  /*38c0*/  FADD.FTZ R100, R54, R53 ;  /* 0x0000003536647221 */ /* 0x000fca0000010000 */
[----:B------:R-:W-:Y:S01]  /*38d0*/  F2FP.BF16.F32.PACK_AB R59, R100, R99 ;  /* 0x00000063643b723e */ /* 0x000fe200000010ff */
[----:B------:R-:W-:Y:S06]  /*38e0*/  BRA `(.L_x_836) ;  /* 0x00000028001c7947 */ /* 0x000fec0003800000 */
.L_x_796:
[----:B------:R-:W-:Y:S01]  /*38f0*/  ISETP.NE.AND P0, PT, R133, 0x1, PT ;  /* 0x000000018500780c */ /* 0x000fe20003f05270 */
[----:B------:R-:W-:Y:S01]  /*3900*/  BSSY.RECONVERGENT B1, `(.L_x_837) ;  /* 0x0000047000017945 */ /* 0x000fe20003800200 */
[----:B------:R-:W-:Y:S01]  /*3910*/  MOV R58, 0x2 ;  /* 0x00000002003a7802 */ /* 0x000fe20000000f00 */
[----:B------:R-:W-:Y:S02]  /*3920*/  IMAD.MOV.U32 R56, RZ, RZ, R0 ;  /* 0x000000ffff387224 */ /* 0x000fe400078e0000 */
[----:B------:R-:W-:-:S08]  /*3930*/  IMAD.MOV.U32 R110, RZ, RZ, R108 ;  /* 0x000000ffff6e7224 */ /* 0x000fd000078e006c */
        /* <DEDUP_REMOVED lines=11> */
.L_x_839:
        /* <DEDUP_REMOVED lines=13> */
.L_x_841:
[----:B------:R-:W-:Y:S05]  /*3ac0*/  BSYNC.RECONVERGENT B2 ;  /* 0x0000000000027941 */ /* 0x000fea0003800200 */
.L_x_840:
        /* <DEDUP_REMOVED lines=38> */
[----:B------:R-:W-:Y:S02]  /*3d30*/  HFMA2 R58, -RZ, RZ, 0, 0 ;  /* 0x00000000ff3a7431 */ /* 0x000fe400000001ff */
[----:B------:R-:W-:Y:S01]  /*3d40*/  IMAD.MOV.U32 R0, RZ, RZ, R60 ;  /* 0x000000ffff007224 */ /* 0x000fe200078e003c */
[----:B------:R-:W-:Y:S01]  /*3d50*/  LOP3.LUT R28, R56, UR32, R111, 0x96, !PT ;  /* 0x00000020381c7c12 */ /* 0x000fe2000f8e966f */
[----:B------:R-:W-:-:S07]  /*3d60*/  IMAD.MOV.U32 R56, RZ, RZ, R108 ;  /* 0x000000ffff387224 */ /* 0x000fce00078e006c */
.L_x_838:
[----:B------:R-:W-:Y:S05]  /*3d70*/  BSYNC.RECONVERGENT B1 ;  /* 0x0000000000017941 */ /* 0x000fea0003800200 */
.L_x_837:
[----:B------:R-:W-:Y:S01]  /*3d80*/  I2FP.F32.U32 R56, R56 ;  /* 0x0000003800387245 */ /* 0x000fe20000201000 */
[----:B-----5:R-:W-:Y:S01]  /*3d90*/  IMAD.U32 R59, R52, 0x10000, RZ ;  /* 0x00010000343b7824 */ /* 0x020fe200078e00ff */
[----:B------:R-:W-:Y:S01]  /*3da0*/  ISETP.NE.AND P1, PT, R58, 0x1, PT ;  /* 0x000000013a00780c */ /* 0x000fe20003f25270 */
[----:B------:R-:W-:Y:S01]  /*3db0*/  IMAD.U32 R94, RZ, RZ, UR33 ;  /* 0x00000021ff5e7e24 */ /* 0x000fe2000f8e00ff */
[----:B------:R-:W-:Y:S01]  /*3dc0*/  MOV R93, UR34 ;  /* 0x00000022005d7c02 */ /* 0x000fe20008000f00 */
[----:B------:R-:W-:Y:S01]  /*3dd0*/  FFMA.FTZ R57, R56, R71, 1.1641532182693481445e-10 ;  /* 0x2f00000038397423 */ /* 0x000fe20000010047 */
[----:B------:R-:W-:Y:S01]  /*3de0*/  FMUL.FTZ R56, R59, R70 ;  /* 0x000000463b387220 */ /* 0x000fe20000410000 */
[----:B------:R-:W-:Y:S01]  /*3df0*/  BSSY.RECONVERGENT B1, `(.L_x_842) ;  /* 0x000004b000017945 */ /* 0x000fe20003800200 */
[----:B------:R-:W-:Y:S01]  /*3e00*/  PRMT R69, R52, 0x7632, R69 ;  /* 0x0000763234457816 */ /* 0x000fe20000000045 */
[----:B------:R-:W-:Y:S01]  /*3e10*/  IMAD.MOV.U32 R59, RZ, RZ, 0x2 ;  /* 0x00000002ff3b7424 */ /* 0x000fe200078e00ff */
[----:B------:R-:W-:Y:S01]  /*3e20*/  FSETP.GTU.FTZ.AND P0, PT, R57, R94, PT ;  /* 0x0000005e3900720b */ /* 0x000fe20003f1c000 */
[----:B------:R-:W-:Y:S01]  /*3e30*/  FMUL.FTZ R56, R56, R93 ;  /* 0x0000005d38387220 */ /* 0x000fe20000410000 */
[----:B------:R-:W-:-:S02]  /*3e40*/  IMAD.MOV.U32 R57, RZ, RZ, R0 ;  /* 0x000000ffff397224 */ /* 0x000fc400078e0000 */
[----:B------:R-:W-:Y:S02]  /*3e50*/  PLOP3.LUT P2, PT, P0, PT, PT, 0x8, 0x80 ;  /* 0x000000000080781c */ /* 0x000fe4000074e170 */
[----:B------:R-:W-:Y:S02]  /*3e60*/  FSEL R68, R56, RZ, !P0 ;  /* 0x000000ff38447208 */ /* 0x000fe40004000000 */
[----:B------:R-:W-:Y:S01]  /*3e70*/  P2R R52, PR, RZ, 0x4 ;  /* 0x00000004ff347803 */ /* 0x000fe20000000000 */
        /* <DEDUP_REMOVED lines=9> */
.L_x_844:
        /* <DEDUP_REMOVED lines=13> */
.L_x_846:
[----:B------:R-:W-:Y:S05]  /*3fe0*/  BSYNC.RECONVERGENT B2 ;  /* 0x0000000000027941 */ /* 0x000fea0003800200 */
.L_x_845:
        /* <DEDUP_REMOVED lines=43> */
.L_x_843:
[----:B------:R-:W-:Y:S05]  /*42a0*/  BSYNC.RECONVERGENT B1 ;  /* 0x0000000000017941 */ /* 0x000fea0003800200 */
.L_x_842:
        /* <DEDUP_REMOVED lines=8> */
[----:B------:R-:W-:-:S03]  /*4330*/  FMUL.FTZ R56, R56, R93 ;  /* 0x0000005d38387220 */ /* 0x000fc60000410000 */
[----:B------:R-:W-:Y:S02]  /*4340*/  PLOP3.LUT P0, PT, P1, PT, PT, 0x8, 0x80 ;  /* 0x000000000080781c */ /* 0x000fe40000f0e170 */
[----:B------:R-:W-:Y:S01]  /*4350*/  FSEL R69, R56, RZ, !P1 ;  /* 0x000000ff38457208 */ /* 0x000fe20004800000 */
[----:B------:R-:W-:Y:S01]  /*4360*/  IMAD.MOV.U32 R56, RZ, RZ, R0 ;  /* 0x000000ffff387224 */ /* 0x000fe200078e0000 */
        /* <DEDUP_REMOVED lines=9> */
.L_x_849:
        /* <DEDUP_REMOVED lines=13> */
.L_x_851:
[----:B------:R-:W-:Y:S05]  /*44d0*/  BSYNC.RECONVERGENT B2 ;  /* 0x0000000000027941 */ /* 0x000fea0003800200 */
.L_x_850:
        /* <DEDUP_REMOVED lines=41> */
[----:B------:R-:W-:Y:S02]  /*4770*/  IMAD.MOV.U32 R110, RZ, RZ, R58 ;  /* 0x000000ffff6e7224 */ /* 0x000fe400078e003a */
[----:B------:R-:W-:-:S07]  /*4780*/  IMAD.MOV.U32 R58, RZ, RZ, RZ ;  /* 0x000000ffff3a7224 */ /* 0x000fce00078e00ff */
.L_x_848:
[----:B------:R-:W-:Y:S05]  /*4790*/  BSYNC.RECONVERGENT B1 ;  /* 0x0000000000017941 */ /* 0x000fea0003800200 */
.L_x_847:
[----:B------:R-:W-:Y:S01]  /*47a0*/  I2FP.F32.U32 R56, R56 ;  /* 0x0000003800387245 */ /* 0x000fe20000201000 */
[----:B------:R-:W-:Y:S01]  /*47b0*/  BSSY.RECONVERGENT B1, `(.L_x_852) ;  /* 0x000004e000017945 */ /* 0x000fe20003800200 */
[C---:B------:R-:W-:Y:S02]  /*47c0*/  SHF.L.U32 R59, R53.reuse, 0x10, RZ ;  /* 0x00000010353b7819 */ /* 0x040fe400000006ff */
[----:B------:R-:W-:Y:S01]  /*47d0*/  ISETP.NE.AND P3, PT, R58, 0x1, PT ;  /* 0x000000013a00780c */ /* 0x000fe20003f65270 */
[----:B------:R-:W-:Y:S01]  /*47e0*/  FFMA.FTZ R57, R56, R71, 1.1641532182693481445e-10 ;  /* 0x2f00000038397423 */ /* 0x000fe20000010047 */
[----:B------:R-:W-:Y:S01]  /*47f0*/  PRMT R53, R53, 0x7632, R53 ;  /* 0x0000763235357816 */ /* 0x000fe20000000035 */
[----:B------:R-:W-:Y:S01]  /*4800*/  FMUL.FTZ R56, R59, R70 ;  /* 0x000000463b387220 */ /* 0x000fe20000410000 */
[----:B------:R-:W-:Y:S02]  /*4810*/  IMAD.MOV.U32 R59, RZ, RZ, 0x2 ;  /* 0x00000002ff3b7424 */ /* 0x000fe400078e00ff */
        /* <DEDUP_REMOVED lines=14> */
.L_x_854:
        /* <DEDUP_REMOVED lines=13> */
.L_x_856:
[----:B------:R-:W-:Y:S05]  /*49d0*/  BSYNC.RECONVERGENT B2 ;  /* 0x0000000000027941 */ /* 0x000fea0003800200 */
.L_x_855:
        /* <DEDUP_REMOVED lines=43> */
.L_x_853:
[----:B------:R-:W-:Y:S05]  /*4c90*/  BSYNC.RECONVERGENT B1 ;  /* 0x0000000000017941 */ /* 0x000fea0003800200 */
.L_x_852:
[----:B------:R-:W-:Y:S01]  /*4ca0*/  I2FP.F32.U32 R56, R56 ;  /* 0x0000003800387245 */ /* 0x000fe20000201000 */
[----:B------:R-:W-:Y:S01]  /*4cb0*/  BSSY.RECONVERGENT B1, `(.L_x_857) ;  /* 0x000004d000017945 */ /* 0x000fe20003800200 */
[----:B------:R-:W-:Y:S01]  /*4cc0*/  ISETP.NE.AND P4, PT, R59, 0x1, PT ;  /* 0x000000013b00780c */ /* 0x000fe20003f85270 */
[----:B------:R-:W-:Y:S01]  /*4cd0*/  IMAD.MOV.U32 R58, RZ, RZ, 0x2 ;  /* 0x00000002ff3a7424 */ /* 0x000fe200078e00ff */
[----:B------:R-:W-:Y:S01]  /*4ce0*/  SHF.L.U32 R57, R53, 0x10, RZ ;  /* 0x0000001035397819 */ /* 0x000fe200000006ff */
[----:B------:R-:W-:-:S04]  /*4cf0*/  FFMA.FTZ R53, R56, R71, 1.1641532182693481445e-10 ;  /* 0x2f00000038357423 */ /* 0x000fc80000010047 */
[----:B------:R-:W-:Y:S01]  /*4d00*/  FMUL.FTZ R56, R57, R70 ;  /* 0x0000004639387220 */ /* 0x000fe20000410000 */
[----:B------:R-:W-:Y:S01]  /*4d10*/  FSETP.GTU.FTZ.AND P3, PT, R53, R94, PT ;  /* 0x0000005e3500720b */ /* 0x000fe20003f7c000 */
[----:B------:R-:W-:Y:S02]  /*4d20*/  IMAD.MOV.U32 R53, RZ, RZ, R0 ;  /* 0x000000ffff357224 */ /* 0x000fe400078e0000 */
[----:B------:R-:W-:Y:S01]  /*4d30*/  FMUL.FTZ R56, R56, R93 ;  /* 0x0000005d38387220 */ /* 0x000fe20000410000 */
[----:B------:R-:W-:-:S04]  /*4d40*/  PLOP3.LUT P2, PT, P3, PT, PT, 0x8, 0x80 ;  /* 0x000000000080781c */ /* 0x000fc80001f4e170 */
[----:B------:R-:W-:Y:S01]  /*4d50*/  FSEL R96, R56, RZ, !P3 ;  /* 0x000000ff38607208 */ /* 0x000fe20005800000 */
        /* <DEDUP_REMOVED lines=9> */
.L_x_859:
        /* <DEDUP_REMOVED lines=13> */
.L_x_861:
[----:B------:R-:W-:Y:S05]  /*4ec0*/  BSYNC.RECONVERGENT B2 ;  /* 0x0000000000027941 */ /* 0x000fea0003800200 */
.L_x_860:
        /* <DEDUP_REMOVED lines=43> */
.L_x_858:
[----:B------:R-:W-:Y:S05]  /*5180*/  BSYNC.RECONVERGENT B1 ;  /* 0x0000000000017941 */ /* 0x000fea0003800200 */
.L_x_857:
[----:B------:R-:W-:Y:S01]  /*5190*/  I2FP.F32.U32 R56, R53 ;  /* 0x0000003500387245 */ /* 0x000fe20000201000 */
[----:B------:R-:W-:Y:S01]  /*51a0*/  BSSY.RECONVERGENT B1, `(.L_x_862) ;  /* 0x000004e000017945 */ /* 0x000fe20003800200 */
[----:B------:R-:W-:Y:S01]  /*51b0*/  SHF.L.U32 R57, R54, 0x10, RZ ;  /* 0x0000001036397819 */ /* 0x000fe200000006ff */
        /* <DEDUP_REMOVED lines=19> */
.L_x_864:
        /* <DEDUP_REMOVED lines=13> */
.L_x_866:
[----:B------:R-:W-:Y:S05]  /*53c0*/  BSYNC.RECONVERGENT B2 ;  /* 0x0000000000027941 */ /* 0x000fea0003800200 */
.L_x_865:
        /* <DEDUP_REMOVED lines=43> */
.L_x_863:
[----:B------:R-:W-:Y:S05]  /*5680*/  BSYNC.RECONVERGENT B1 ;  /* 0x0000000000017941 */ /* 0x000fea0003800200 */
.L_x_862:
[----:B------:R-:W-:Y:S01]  /*5690*/  I2FP.F32.U32 R56, R53 ;  /* 0x0000003500387245 */ /* 0x000fe20000201000 */
[----:B------:R-:W-:Y:S01]  /*56a0*/  BSSY.RECONVERGENT B1, `(.L_x_867) ;  /* 0x000004d000017945 */ /* 0x000fe20003800200 */
[----:B------:R-:W-:Y:S02]  /*56b0*/  SHF.L.U32 R57, R54, 0x10, RZ ;  /* 0x0000001036397819 */ /* 0x000fe400000006ff */
[----:B------:R-:W-:Y:S01]  /*56c0*/  ISETP.NE.AND P5, PT, R59, 0x1, PT ;  /* 0x000000013b00780c */ /* 0x000fe20003fa5270 */
[----:B------:R-:W-:Y:S01]  /*56d0*/  FFMA.FTZ R53, R56, R71, 1.1641532182693481445e-10 ;  /* 0x2f00000038357423 */ /* 0x000fe20000010047 */
[----:B------:R-:W-:Y:S02]  /*56e0*/  IMAD.MOV.U32 R56, RZ, RZ, 0x2 ;  /* 0x00000002ff387424 */ /* 0x000fe400078e00ff */
[----:B------:R-:W-:Y:S02]  /*56f0*/  FMUL.FTZ R54, R57, R70 ;  /* 0x0000004639367220 */ /* 0x000fe40000410000 */
[----:B------:R-:W-:-:S02]  /*5700*/  FSETP.GTU.FTZ.AND P4, PT, R53, R94, PT ;  /* 0x0000005e3500720b */ /* 0x000fc40003f9c000 */
        /* <DEDUP_REMOVED lines=13> */
.L_x_869:
        /* <DEDUP_REMOVED lines=13> */
.L_x_871:
[----:B------:R-:W-:Y:S05]  /*58b0*/  BSYNC.RECONVERGENT B2 ;  /* 0x0000000000027941 */ /* 0x000fea0003800200 */
.L_x_870:
        /* <DEDUP_REMOVED lines=43> */
.L_x_868:
[----:B------:R-:W-:Y:S05]  /*5b70*/  BSYNC.RECONVERGENT B1 ;  /* 0x0000000000017941 */ /* 0x000fea0003800200 */
.L_x_867:
        /* <DEDUP_REMOVED lines=22> */
.L_x_874:
        /* <DEDUP_REMOVED lines=15> */
.L_x_876:
[----:B------:R-:W-:Y:S05]  /*5dd0*/  BSYNC.RECONVERGENT B2 ;  /* 0x0000000000027941 */ /* 0x000fea0003800200 */
.L_x_875:
        /* <DEDUP_REMOVED lines=43> */
.L_x_873:
[----:B------:R-:W-:Y:S05]  /*6090*/  BSYNC.RECONVERGENT B1 ;  /* 0x0000000000017941 */ /* 0x000fea0003800200 */
.L_x_872:
        /* <DEDUP_REMOVED lines=12> */
.L_x_836:
[----:B------:R-:W0:Y:S01]  /*6160*/  LDC.64 R60, c[0x0][0x3a8] ;  /* 0x0000ea00ff3c7b82 */ /* 0x000e220000000a00 */
[----:B------:R-:W-:Y:S01]  /*6170*/  SEL R102, RZ, 0x10000, !P5 ;  /* 0x00010000ff667807 */ /* 0x000fe20006800000 */
[----:B------:R-:W-:Y:S01]  /*6180*/  VIADD R101, R67, 0x20 ;  /* 0x0000002043657836 */ /* 0x000fe20000000000 */
[----:B------:R-:W-:Y:S02]  /*6190*/  SEL R55, RZ, 0x1000000, !P6 ;  /* 0x01000000ff377807 */ /* 0x000fe40007000000 */
[----:B------:R-:W-:Y:S02]  /*61a0*/  ISETP.NE.AND P5, PT, R52, RZ, PT ;  /* 0x000000ff3400720c */ /* 0x000fe40003fa5270 */
[----:B------:R-:W-:Y:S01]  /*61b0*/  SEL R103, RZ, 0x100, !P4 ;  /* 0x00000100ff677807 */ /* 0x000fe20006000000 */
[----:B------:R-:W1:Y:S01]  /*61c0*/  LDC.64 R62, c[0x0][0x3b0] ;  /* 0x0000ec00ff3e7b82 */ /* 0x000e620000000a00 */
[----:B------:R-:W-:Y:S02]  /*61d0*/  SEL R54, RZ, 0x1000000, !P2 ;  /* 0x01000000ff367807 */ /* 0x000fe40005000000 */
[----:B------:R-:W-:-:S02]  /*61e0*/  SEL R53, RZ, 0x10000, !P1 ;  /* 0x00010000ff357807 */ /* 0x000fc40004800000 */
[----:B------:R-:W-:Y:S02]  /*61f0*/  SEL R52, RZ, 0x100, !P0 ;  /* 0x00000100ff347807 */ /* 0x000fe40004000000 */
[----:B------:R-:W-:Y:S02]  /*6200*/  LOP3.LUT R103, R103, R55, R102, 0xfe, !PT ;  /* 0x0000003767677212 */ /* 0x000fe400078efe66 */
[----:B------:R-:W-:Y:S02]  /*6210*/  SEL R102, RZ, 0x1, !P3 ;  /* 0x00000001ff667807 */ /* 0x000fe40005800000 */
[----:B------:R-:W-:Y:S02]  /*6220*/  LOP3.LUT R52, R52, R54, R53, 0xfe, !PT ;  /* 0x0000003634347212 */ /* 0x000fe400078efe35 */
[----:B------:R-:W-:Y:S02]  /*6230*/  SEL R53, RZ, 0x1, !P5 ;  /* 0x00000001ff357807 */ /* 0x000fe40006800000 */
[----:B------:R-:W-:Y:S01]  /*6240*/  LOP3.LUT R103, R103, R102, RZ, 0xfc, !PT ;  /* 0x0000006667677212 */ /* 0x000fe200078efcff */
[----:B0-----:R-:W-:Y:S01]  /*6250*/  IMAD.WIDE.U32 R106, R67, 0x10, R60 ;  /* 0x00000010436a7825 */ /* 0x001fe200078e003c */
[----:B------:R-:W-:-:S02]  /*6260*/  LOP3.LUT R102, R52, R53, RZ, 0xfc, !PT ;  /* 0x0000003534667212 */ /* 0x000fc400078efcff */
[----:B------:R-:W-:Y:S01]  /*6270*/  ISETP.NE.AND P6, PT, R125, RZ, PT ;  /* 0x000000ff7d00720c */ /* 0x000fe20003fc5270 */
[----:B------:R-:W-:Y:S01]  /*6280*/  IMAD.WIDE.U32 R52, R101, 0x10, R64 ;  /* 0x0000001065347825 */ /* 0x000fe200078e0040 */
[----:B------:R0:W-:Y:S03]  /*6290*/  STG.E.128 desc[UR8][R106.64], R56 ;  /* 0x000000386a007986 */ /* 0x0001e6000c101d08 */
[----:B-1----:R-:W-:-:S05]  /*62a0*/  IMAD.WIDE.U32 R104, R67, 0x8, R62 ;  /* 0x0000000843687825 */ /* 0x002fca00078e003e */
[----:B------:R0:W-:Y:S04]  /*62b0*/  STG.E.64 desc[UR8][R104.64], R102 ;  /* 0x0000006668007986 */ /* 0x0001e8000c101b08 */
[----:B------:R-:W5:Y:S01]  /*62c0*/  LDG.E.128 R52, desc[UR8][R52.64] ;  /* 0x0000000834347981 */ /* 0x000f62000c1e1d00 */
[----:B------:R-:W-:Y:S05]  /*62d0*/  @!P6 BRA `(.L_x_877) ;  /* 0x000000280074e947 */ /* 0x000fea0003800000 */
[----:B0-----:R-:W0:Y:S02]  /*62e0*/  LDC.64 R56, c[0x0][0x3a0] ;  /* 0x0000e800ff387b82 */ /* 0x001e240000000a00 */
        /* <DEDUP_REMOVED lines=18> */
.L_x_880:
        /* <DEDUP_REMOVED lines=13> */
.L_x_882:
[----:B------:R-:W-:Y:S05]  /*64e0*/  BSYNC.RECONVERGENT B2 ;  /* 0x0000000000027941 */ /* 0x000fea0003800200 */
.L_x_881:
        /* <DEDUP_REMOVED lines=42> */
.L_x_879:
[----:B------:R-:W-:Y:S05]  /*6790*/  BSYNC.RECONVERGENT B1 ;  /* 0x0000000000017941 */ /* 0x000fea0003800200 */
.L_x_878:
[----:B------:R-:W-:Y:S01]  /*67a0*/  I2FP.F32.U32 R104, R103 ;  /* 0x0000006700687245 */ /* 0x000fe20000201000 */
[----:B-----5:R-:W-:Y:S01]  /*67b0*/  IMAD.U32 R106, R56, 0x10000, RZ ;  /* 0x00010000386a7824 */ /* 0x020fe200078e00ff */
[----:B------:R-:W-:Y:S01]  /*67c0*/  SHF.L.U32 R105, R52, 0x10, RZ ;  /* 0x0000001034697819 */ /* 0x000fe200000006ff */
[----:B------:R-:W-:Y:S01]  /*67d0*/  BSSY.RECONVERGENT B1, `(.L_x_883) ;  /* 0x0000050000017945 */ /* 0x000fe20003800200 */
[----:B------:R-:W-:Y:S01]  /*67e0*/  ISETP.NE.AND P1, PT, R102, 0x1, PT ;  /* 0x000000016600780c */ /* 0x000fe20003f25270 */
[----:B------:R-:W-:Y:S01]  /*67f0*/  FFMA.FTZ R103, R104, R71, 1.1641532182693481445e-10 ;  /* 0x2f00000068677423 */ /* 0x000fe20000010047 */
[----:B------:R-:W-:Y:S01]  /*6800*/  PRMT R52, R52, 0x7632, R52 ;  /* 0x0000763234347816 */ /* 0x000fe20000000034 */
[----:B------:R-:W-:Y:S01]  /*6810*/  FMUL.FTZ R104, R105, R70 ;  /* 0x0000004669687220 */ /* 0x000fe20000410000 */
[----:B------:R-:W-:Y:S02]  /*6820*/  PRMT R56, R56, 0x7632, R56 ;  /* 0x0000763238387816 */ /* 0x000fe40000000038 */
[----:B------:R-:W-:Y:S01]  /*6830*/  FSETP.GTU.FTZ.AND P0, PT, R103, R94, PT ;  /* 0x0000005e6700720b */ /* 0x000fe20003f1c000 */
[----:B------:R-:W-:Y:S01]  /*6840*/  FMUL.FTZ R104, R104, R93 ;  /* 0x0000005d68687220 */ /* 0x000fe20000410000 */
[----:B------:R-:W-:-:S04]  /*6850*/  MOV R105, R0 ;  /* 0x0000000000697202 */ /* 0x000fc80000000f00 */
[----:B------:R-:W-:Y:S01]  /*6860*/  FSEL R103, R104, RZ, !P0 ;  /* 0x000000ff68677208 */ /* 0x000fe20004000000 */
[----:B------:R-:W-:Y:S01]  /*6870*/  IMAD.MOV.U32 R104, RZ, RZ, 0x2 ;  /* 0x00000002ff687424 */ /* 0x000fe200078e00ff */
[----:B------:R-:W-:-:S03]  /*6880*/  PLOP3.LUT P0, PT, P0, PT, PT, 0x8, 0x80 ;  /* 0x000000000080781c */ /* 0x000fc6000070e170 */
[----:B------:R-:W-:Y:S01]  /*6890*/  FADD.FTZ R103, R103, R106 ;  /* 0x0000006a67677221 */ /* 0x000fe20000010000 */
[----:B------:R-:W-:Y:S01]  /*68a0*/  P2R R111, PR, RZ, 0x1 ;  /* 0x00000001ff6f7803 */ /* 0x000fe20000000000 */
        /* <DEDUP_REMOVED lines=9> */
.L_x_885:
        /* <DEDUP_REMOVED lines=13> */
.L_x_887:
[----:B------:R-:W-:Y:S05]  /*6a10*/  BSYNC.RECONVERGENT B2 ;  /* 0x0000000000027941 */ /* 0x000fea0003800200 */
.L_x_886:
        /* <DEDUP_REMOVED lines=41> */
[----:B------:R-:W-:Y:S02]  /*6cb0*/  IMAD.MOV.U32 R112, RZ, RZ, R104 ;  /* 0x000000ffff707224 */ /* 0x000fe400078e0068 */
[----:B------:R-:W-:-:S07]  /*6cc0*/  HFMA2 R104, -RZ, RZ, 0, 0 ;  /* 0x00000000ff687431 */ /* 0x000fce00000001ff */
.L_x_884:
[----:B------:R-:W-:Y:S05]  /*6cd0*/  BSYNC.RECONVERGENT B1 ;  /* 0x0000000000017941 */ /* 0x000fea0003800200 */
.L_x_883:
[----:B------:R-:W-:Y:S01]  /*6ce0*/  I2FP.F32.U32 R102, R105 ;  /* 0x0000006900667245 */ /* 0x000fe20000201000 */
[----:B------:R-:W-:Y:S01]  /*6cf0*/  IMAD.U32 R107, R52, 0x10000, RZ ;  /* 0x00010000346b7824 */ /* 0x000fe200078e00ff */
[----:B------:R-:W-:Y:S01]  /*6d00*/  ISETP.NE.AND P1, PT, R104, 0x1, PT ;  /* 0x000000016800780c */ /* 0x000fe20003f25270 */
[----:B------:R-:W-:Y:S02]  /*6d10*/  BSSY.RECONVERGENT B1, `(.L_x_888) ;  /* 0x000004d000017945 */ /* 0x000fe40003800200 */
[----:B------:R-:W-:Y:S01]  /*6d20*/  FFMA.FTZ R105, R102, R71, 1.1641532182693481445e-10 ;  /* 0x2f00000066697423 */ /* 0x000fe20000010047 */
[----:B------:R-:W-:-:S04]  /*6d30*/  FMUL.FTZ R52, R107, R70 ;  /* 0x000000466b347220 */ /* 0x000fc80000410000 */
[----:B------:R-:W-:Y:S01]  /*6d40*/  FMUL.FTZ R52, R52, R93 ;  /* 0x0000005d34347220 */ /* 0x000fe20000410000 */
[----:B------:R-:W-:Y:S01]  /*6d50*/  FSETP.GTU.FTZ.AND P0, PT, R105, R94, PT ;  /* 0x0000005e6900720b */ /* 0x000fe20003f1c000 */
[----:B------:R-:W-:Y:S02]  /*6d60*/  IMAD.U32 R105, R56, 0x10000, RZ ;  /* 0x0001000038697824 */ /* 0x000fe400078e00ff */
[----:B------:R-:W-:Y:S01]  /*6d70*/  HFMA2 R56, -RZ, RZ, 0, 1.1920928955078125e-07 ;  /* 0x00000002ff387431 */ /* 0x000fe200000001ff */
        /* <DEDUP_REMOVED lines=13> */
.L_x_890:
        /* <DEDUP_REMOVED lines=13> */
.L_x_892:
[----:B------:R-:W-:Y:S05]  /*6f20*/  BSYNC.RECONVERGENT B2 ;  /* 0x0000000000027941 */ /* 0x000fea0003800200 */
.L_x_891:
        /* <DEDUP_REMOVED lines=43> */
.L_x_889:
[----:B------:R-:W-:Y:S05]  /*71e0*/  BSYNC.RECONVERGENT B1 ;  /* 0x0000000000017941 */ /* 0x000fea0003800200 */
.L_x_888:
[----:B------:R-:W-:Y:S01]  /*71f0*/  I2FP.F32.U32 R52, R52 ;  /* 0x0000003400347245 */ /* 0x000fe20000201000 */
[C---:B------:R-:W-:Y:S01]  /*7200*/  IMAD.U32 R107, R53.reuse, 0x10000, RZ ;  /* 0x00010000356b7824 */ /* 0x040fe200078e00ff */
[----:B------:R-:W-:Y:S01]  /*7210*/  ISETP.NE.AND P2, PT, R56, 0x1, PT ;  /* 0x000000013800780c */ /* 0x000fe20003f45270 */
[----:B------:R-:W-:Y:S01]  /*7220*/  BSSY.RECONVERGENT B1, `(.L_x_893) ;  /* 0x000004f000017945 */ /* 0x000fe20003800200 */
[----:B------:R-:W-:Y:S01]  /*7230*/  PRMT R110, R53, 0x7632, R110 ;  /* 0x00007632356e7816 */ /* 0x000fe2000000006e */
[----:B------:R-:W-:Y:S01]  /*7240*/  FFMA.FTZ R105, R52, R71, 1.1641532182693481445e-10 ;  /* 0x2f00000034697423 */ /* 0x000fe20000010047 */
[----:B------:R-:W-:Y:S01]  /*7250*/  FMUL.FTZ R52, R107, R70 ;  /* 0x000000466b347220 */ /* 0x000fe20000410000 */
[----:B------:R-:W-:Y:S02]  /*7260*/  IMAD.MOV.U32 R106, RZ, RZ, 0x2 ;  /* 0x00000002ff6a7424 */ /* 0x000fe400078e00ff */
[----:B------:R-:W-:Y:S02]  /*7270*/  IMAD.MOV.U32 R53, RZ, RZ, R0 ;  /* 0x000000ffff357224 */ /* 0x000fe400078e0000 */
[----:B------:R-:W-:Y:S01]  /*7280*/  FMUL.FTZ R52, R52, R93 ;  /* 0x0000005d34347220 */ /* 0x000fe20000410000 */
[----:B------:R-:W-:-:S02]  /*7290*/  FSETP.GTU.FTZ.AND P1, PT, R105, R94, PT ;  /* 0x0000005e6900720b */ /* 0x000fc40003f3c000 */
[----:B------:R-:W-:Y:S02]  /*72a0*/  SHF.L.U32 R105, R57, 0x10, RZ ;  /* 0x0000001039697819 */ /* 0x000fe400000006ff */
[----:B------:R-:W-:Y:S02]  /*72b0*/  FSEL R52, R52, RZ, !P1 ;  /* 0x000000ff34347208 */ /* 0x000fe40004800000 */
[----:B------:R-:W-:-:S03]  /*72c0*/  PLOP3.LUT P1, PT, P1, PT, PT, 0x8, 0x80 ;  /* 0x000000000080781c */ /* 0x000fc60000f2e170 */
[--C-:B------:R-:W-:Y:S01]  /*72d0*/  FADD.FTZ R104, R52, R105.reuse ;  /* 0x0000006934687221 */ /* 0x100fe20000010000 */
[----:B------:R-:W-:Y:S01]  /*72e0*/  PRMT R105, R57, 0x7632, R105 ;  /* 0x0000763239697816 */ /* 0x000fe20000000069 */
        /* <DEDUP_REMOVED lines=9> */
.L_x_895:
        /* <DEDUP_REMOVED lines=13> */
.L_x_897:
[----:B------:R-:W-:Y:S05]  /*7450*/  BSYNC.RECONVERGENT B2 ;  /* 0x0000000000027941 */ /* 0x000fea0003800200 */
.L_x_896:
        /* <DEDUP_REMOVED lines=43> */
.L_x_894:
[----:B------:R-:W-:Y:S05]  /*7710*/  BSYNC.RECONVERGENT B1 ;  /* 0x0000000000017941 */ /* 0x000fea0003800200 */
.L_x_893:
[----:B------:R-:W-:Y:S01]  /*7720*/  I2FP.F32.U32 R52, R53 ;  /* 0x0000003500347245 */ /* 0x000fe20000201000 */
[----:B------:R-:W-:Y:S01]  /*7730*/  IMAD.U32 R105, R105, 0x10000, RZ ;  /* 0x0001000069697824 */ /* 0x000fe200078e00ff */
[----:B------:R-:W-:Y:S01]  /*7740*/  SHF.L.U32 R57, R110, 0x10, RZ ;  /* 0x000000106e397819 */ /* 0x000fe200000006ff */
[----:B------:R-:W-:Y:S01]  /*7750*/  BSSY.RECONVERGENT B1, `(.L_x_898) ;  /* 0x000004d000017945 */ /* 0x000fe20003800200 */
[----:B------:R-:W-:Y:S01]  /*7760*/  ISETP.NE.AND P3, PT, R106, 0x1, PT ;  /* 0x000000016a00780c */ /* 0x000fe20003f65270 */
[----:B------:R-:W-:Y:S01]  /*7770*/  FFMA.FTZ R53, R52, R71, 1.1641532182693481445e-10 ;  /* 0x2f00000034357423 */ /* 0x000fe20000010047 */
[----:B------:R-:W-:Y:S02]  /*7780*/  IMAD.MOV.U32 R56, RZ, RZ, 0x2 ;  /* 0x00000002ff387424 */ /* 0x000fe400078e00ff */
[----:B------:R-:W-:Y:S02]  /*7790*/  FMUL.FTZ R52, R57, R70 ;  /* 0x0000004639347220 */ /* 0x000fe40000410000 */
[----:B------:R-:W-:-:S02]  /*77a0*/  FSETP.GTU.FTZ.AND P2, PT, R53, R94, PT ;  /* 0x0000005e3500720b */ /* 0x000fc40003f5c000 */
        /* <DEDUP_REMOVED lines=14> */
.L_x_900:
        /* <DEDUP_REMOVED lines=13> */
.L_x_902:
[----:B------:R-:W-:Y:S05]  /*7960*/  BSYNC.RECONVERGENT B2 ;  /* 0x0000000000027941 */ /* 0x000fea0003800200 */
.L_x_901:
        /* <DEDUP_REMOVED lines=43> */
.L_x_899:
[----:B------:R-:W-:Y:S05]  /*7c20*/  BSYNC.RECONVERGENT B1 ;  /* 0x0000000000017941 */ /* 0x000fea0003800200 */
.L_x_898:
        /* <DEDUP_REMOVED lines=25> */
.L_x_905:
        /* <DEDUP_REMOVED lines=13> */
.L_x_907:
[----:B------:R-:W-:Y:S05]  /*7e90*/  BSYNC.RECONVERGENT B2 ;  /* 0x0000000000027941 */ /* 0x000fea0003800200 */
.L_x_906:
        /* <DEDUP_REMOVED lines=43> */
.L_x_904:
[----:B------:R-:W-:Y:S05]  /*8150*/  BSYNC.RECONVERGENT B1 ;  /* 0x0000000000017941 */ /* 0x000fea0003800200 */
.L_x_903:
        /* <DEDUP_REMOVED lines=23> */
.L_x_910:
        /* <DEDUP_REMOVED lines=13> */
.L_x_912:
[----:B------:R-:W-:Y:S05]  /*83a0*/  BSYNC.RECONVERGENT B2 ;  /* 0x0000000000027941 */ /* 0x000fea0003800200 */
.L_x_911:
        /* <DEDUP_REMOVED lines=43> */
.L_x_909:
[----:B------:R-:W-:Y:S05]  /*8660*/  BSYNC.RECONVERGENT B1 ;  /* 0x0000000000017941 */ /* 0x000fea0003800200 */
.L_x_908:
        /* <DEDUP_REMOVED lines=25> */
.L_x_915:
        /* <DEDUP_REMOVED lines=15> */
.L_x_917:
[----:B------:R-:W-:Y:S05]  /*88f0*/  BSYNC.RECONVERGENT B2 ;  /* 0x0000000000027941 */ /* 0x000fea0003800200 */
.L_x_916:
        /* <DEDUP_REMOVED lines=43> */
.L_x_914:
[----:B------:R-:W-:Y:S05]  /*8bb0*/  BSYNC.RECONVERGENT B1 ;  /* 0x0000000000017941 */ /* 0x000fea0003800200 */
.L_x_913:
[----:B------:R-:W-:Y:S01]  /*8bc0*/  I2FP.F32.U32 R52, R53 ;  /* 0x0000003500347245 */ /* 0x000fe20000201000 */
[----:B------:R-:W-:Y:S01]  /*8bd0*/  IMAD.U32 R55, R110, 0x10000, RZ ;  /* 0x000100006e377824 */ /* 0x000fe200078e00ff */
[----:B------:R-:W-:Y:S02]  /*8be0*/  F2FP.BF16.F32.PACK_AB R58, R106, R107 ;  /* 0x0000006b6a3a723e */ /* 0x000fe400000010ff */
[----:B------:R-:W-:Y:S01]  /*8bf0*/  F2FP.BF16.F32.PACK_AB R57, R105, R104 ;  /* 0x000000686939723e */ /* 0x000fe200000010ff */
[----:B------:R-:W-:Y:S01]  /*8c00*/  FFMA.FTZ R53, R52, R71, 1.1641532182693481445e-10 ;  /* 0x2f00000034357423 */ /* 0x000fe20000010047 */
[----:B------:R-:W-:Y:S01]  /*8c10*/  FMUL.FTZ R52, R55, R70 ;  /* 0x0000004637347220 */ /* 0x000fe20000410000 */
[----:B------:R-:W-:Y:S01]  /*8c20*/  IMAD.U32 R55, R108, 0x10000, RZ ;  /* 0x000100006c377824 */ /* 0x000fe200078e00ff */
[----:B------:R-:W-:Y:S02]  /*8c30*/  F2FP.BF16.F32.PACK_AB R56, R102, R103 ;  /* 0x000000676638723e */ /* 0x000fe400000010ff */
[----:B------:R-:W-:Y:S01]  /*8c40*/  FMUL.FTZ R52, R52, R93 ;  /* 0x0000005d34347220 */ /* 0x000fe20000410000 */
[----:B------:R-:W-:-:S04]  /*8c50*/  FSETP.GTU.FTZ.AND P6, PT, R53, R94, PT ;  /* 0x0000005e3500720b */ /* 0x000fc80003fdc000 */
[----:B------:R-:W-:Y:S02]  /*8c60*/  FSEL R52, R52, RZ, !P6 ;  /* 0x000000ff34347208 */ /* 0x000fe40007000000 */
[----:B------:R-:W-:-:S03]  /*8c70*/  PLOP3.LUT P6, PT, P6, PT, PT, 0x8, 0x80 ;  /* 0x000000000080781c */ /* 0x000fc600037ce170 */
[----:B------:R-:W-:-:S05]  /*8c80*/  FADD.FTZ R110, R52, R55 ;  /* 0x00000037346e7221 */ /* 0x000fca0000010000 */
[----:B------:R-:W-:Y:S01]  /*8c90*/  F2FP.BF16.F32.PACK_AB R59, R110, R109 ;  /* 0x0000006d6e3b723e */ /* 0x000fe200000010ff */
[----:B------:R-:W-:Y:S06]  /*8ca0*/  BRA `(.L_x_918) ;  /* 0x0000002800147947 */ /* 0x000fec0003800000 */
.L_x_877:
[----:B------:R-:W-:Y:S01]  /*8cb0*/  ISETP.NE.AND P0, PT, R108, 0x1, PT ;  /* 0x000000016c00780c */ /* 0x000fe20003f05270 */
[----:B------:R-:W-:Y:S01]  /*8cc0*/  BSSY.RECONVERGENT B1, `(.L_x_919) ;  /* 0x0000047000017945 */ /* 0x000fe20003800200 */
[----:B0-----:R-:W-:Y:S02]  /*8cd0*/  HFMA2 R58, -RZ, RZ, 0, 1.1920928955078125e-07 ;  /* 0x00000002ff3a7431 */ /* 0x001fe400000001ff */
        /* <DEDUP_REMOVED lines=13> */
.L_x_921:
        /* <DEDUP_REMOVED lines=13> */
.L_x_923:
[----:B------:R-:W-:Y:S05]  /*8e80*/  BSYNC.RECONVERGENT B2 ;  /* 0x0000000000027941 */ /* 0x000fea0003800200 */
.L_x_922:
        /* <DEDUP_REMOVED lines=38> */
[----:B------:R-:W-:Y:S02]  /*90f0*/  IMAD.MOV.U32 R0, RZ, RZ, R58 ;  /* 0x000000ffff007224 */ /* 0x000fe400078e003a */
[----:B------:R-:W-:Y:S01]  /*9100*/  HFMA2 R58, -RZ, RZ, 0, 0 ;  /* 0x00000000ff3a7431 */ /* 0x000fe200000001ff */
[----:B------:R-:W-:Y:S01]  /*9110*/  LOP3.LUT R28, R56, UR32, R113, 0x96, !PT ;  /* 0x00000020381c7c12 */ /* 0x000fe2000f8e9671 */
[----:B------:R-:W-:-:S07]  /*9120*/  IMAD.MOV.U32 R56, RZ, RZ, R110 ;  /* 0x000000ffff387224 */ /* 0x000fce00078e006e */
.L_x_920:
[----:B------:R-:W-:Y:S05]  /*9130*/  BSYNC.RECONVERGENT B1 ;  /* 0x0000000000017941 */ /* 0x000fea0003800200 */
.L_x_919:
[----:B------:R-:W-:Y:S01]  /*9140*/  I2FP.F32.U32 R56, R56 ;  /* 0x0000003800387245 */ /* 0x000fe20000201000 */
[----:B-----5:R-:W-:Y:S01]  /*9150*/  IMAD.U32 R59, R52, 0x10000, RZ ;  /* 0x00010000343b7824 */ /* 0x020fe200078e00ff */
[----:B------:R-:W-:Y:S01]  /*9160*/  ISETP.NE.AND P1, PT, R58, 0x1, PT ;  /* 0x000000013a00780c */ /* 0x000fe20003f25270 */
[----:B------:R-:W-:Y:S01]  /*9170*/  BSSY.RECONVERGENT B1, `(.L_x_924) ;  /* 0x000004d000017945 */ /* 0x000fe20003800200 */
[----:B------:R-:W-:Y:S01]  /*9180*/  PRMT R52, R52, 0x7632, R52 ;  /* 0x0000763234347816 */ /* 0x000fe20000000034 */
[----:B------:R-:W-:Y:S01]  /*9190*/  FFMA.FTZ R57, R56, R71, 1.1641532182693481445e-10 ;  /* 0x2f00000038397423 */ /* 0x000fe20000010047 */
[----:B------:R-:W-:Y:S01]  /*91a0*/  FMUL.FTZ R56, R59, R70 ;  /* 0x000000463b387220 */ /* 0x000fe20000410000 */
[----:B------:R-:W-:-:S03]  /*91b0*/  IMAD.MOV.U32 R104, RZ, RZ, 0x2 ;  /* 0x00000002ff687424 */ /* 0x000fc600078e00ff */
[----:B------:R-:W-:Y:S01]  /*91c0*/  FSETP.GTU.FTZ.AND P0, PT, R57, R94, PT ;  /* 0x0000005e3900720b */ /* 0x000fe20003f1c000 */
[----:B------:R-:W-:Y:S01]  /*91d0*/  FMUL.FTZ R56, R56, R93 ;  /* 0x0000005d38387220 */ /* 0x000fe20000410000 */
[----:B------:R-:W-:Y:S02]  /*91e0*/  MOV R57, R0 ;  /* 0x0000000000397202 */ /* 0x000fe40000000f00 */
[----:B------:R-:W-:Y:S02]  /*91f0*/  PLOP3.LUT P2, PT, P0, PT, PT, 0x8, 0x80 ;  /* 0x000000000080781c */ /* 0x000fe4000074e170 */
[----:B------:R-:W-:Y:S02]  /*9200*/  FSEL R103, R56, RZ, !P0 ;  /* 0x000000ff38677208 */ /* 0x000fe40004000000 */
        /* <DEDUP_REMOVED lines=10> */
.L_x_926:
        /* <DEDUP_REMOVED lines=13> */
.L_x_928:
[----:B------:R-:W-:Y:S05]  /*9380*/  BSYNC.RECONVERGENT B2 ;  /* 0x0000000000027941 */ /* 0x000fea0003800200 */
.L_x_927:
        /* <DEDUP_REMOVED lines=37> */
[----:B------:R-:W-:-:S03]  /*95e0*/  MOV R0, R104 ;  /* 0x0000006800007202 */ /* 0x000fc60000000f00 */
[----:B------:R-:W-:Y:S01]  /*95f0*/  HFMA2 R104, -RZ, RZ, 0, 0 ;  /* 0x00000000ff687431 */ /* 0x000fe200000001ff */
[----:B------:R-:W-:Y:S02]  /*9600*/  LOP3.LUT R27, R106, UR31, R105, 0x96, !PT ;  /* 0x0000001f6a1b7c12 */ /* 0x000fe4000f8e9669 */
[----:B------:R-:W-:Y:S01]  /*9610*/  LOP3.LUT R28, R58, UR32, R57, 0x96, !PT ;  /* 0x000000203a1c7c12 */ /* 0x000fe2000f8e9639 */
[----:B------:R-:W-:Y:S02]  /*9620*/  IMAD.MOV.U32 R57, RZ, RZ, R112 ;  /* 0x000000ffff397224 */ /* 0x000fe400078e0070 */
[----:B------:R-:W-:-:S07]  /*9630*/  IMAD.MOV.U32 R112, RZ, RZ, R56 ;  /* 0x000000ffff707224 */ /* 0x000fce00078e0038 */
.L_x_925:
[----:B------:R-:W-:Y:S05]  /*9640*/  BSYNC.RECONVERGENT B1 ;  /* 0x0000000000017941 */ /* 0x000fea0003800200 */
.L_x_924:
        /* <DEDUP_REMOVED lines=8> */
[----:B------:R-:W-:-:S04]  /*96d0*/  FSETP.GTU.FTZ.AND P1, PT, R57, R94, PT ;  /* 0x0000005e3900720b */ /* 0x000fc80003f3c000 */
[----:B------:R-:W-:Y:S02]  /*96e0*/  FSEL R102, R52, RZ, !P1 ;  /* 0x000000ff34667208 */ /* 0x000fe40004800000 */
[----:B------:R-:W-:Y:S02]  /*96f0*/  PLOP3.LUT P0, PT, P1, PT, PT, 0x8, 0x80 ;  /* 0x000000000080781c */ /* 0x000fe40000f0e170 */
[----:B------:R-:W-:Y:S01]  /*9700*/  MOV R52, R0 ;  /* 0x0000000000347202 */ /* 0x000fe20000000f00 */
        /* <DEDUP_REMOVED lines=9> */
.L_x_931:
        /* <DEDUP_REMOVED lines=13> */
.L_x_933:
[----:B------:R-:W-:Y:S05]  /*9870*/  BSYNC.RECONVERGENT B2 ;  /* 0x0000000000027941 */ /* 0x000fea0003800200 */
.L_x_932:
        /* <DEDUP_REMOVED lines=43> */
.L_x_930:
[----:B------:R-:W-:Y:S05]  /*9b30*/  BSYNC.RECONVERGENT B1 ;  /* 0x0000000000017941 */ /* 0x000fea0003800200 */
.L_x_929:
        /* <DEDUP_REMOVED lines=22> */
.L_x_936:
        /* <DEDUP_REMOVED lines=13> */
.L_x_938:
[----:B------:R-:W-:Y:S05]  /*9d70*/  BSYNC.RECONVERGENT B2 ;  /* 0x0000000000027941 */ /* 0x000fea0003800200 */
.L_x_937:
        /* <DEDUP_REMOVED lines=43> */
.L_x_935:
[----:B------:R-:W-:Y:S05]  /*a030*/  BSYNC.RECONVERGENT B1 ;  /* 0x0000000000017941 */ /* 0x000fea0003800200 */
.L_x_934:
        /* <DEDUP_REMOVED lines=21> */
.L_x_941:
        /* <DEDUP_REMOVED lines=13> */
.L_x_943:
[----:B------:R-:W-:Y:S05]  /*a260*/  BSYNC.RECONVERGENT B2 ;  /* 0x0000000000027941 */ /* 0x000fea0003800200 */
.L_x_942:
        /* <DEDUP_REMOVED lines=43> */
.L_x_940:
[----:B------:R-:W-:Y:S05]  /*a520*/  BSYNC.RECONVERGENT B1 ;  /* 0x0000000000017941 */ /* 0x000fea0003800200 */
.L_x_939:
[----:B------:R-:W-:Y:S01]  /*a530*/  I2FP.F32.U32 R52, R53 ;  /* 0x0000003500347245 */ /* 0x000fe20000201000 */
[----:B------:R-:W-:Y:S01]  /*a540*/  IMAD.U32 R57, R54, 0x10000, RZ ;  /* 0x0001000036397824 */ /* 0x000fe200078e00ff */
        /* <DEDUP_REMOVED lines=20> */
.L_x_946:
        /* <DEDUP_REMOVED lines=13> */
.L_x_948:
[----:B------:R-:W-:Y:S05]  /*a760*/  BSYNC.RECONVERGENT B2 ;  /* 0x0000000000027941 */ /* 0x000fea0003800200 */
.L_x_947:
        /* <DEDUP_REMOVED lines=43> */
.L_x_945:
[----:B------:R-:W-:Y:S05]  /*aa20*/  BSYNC.RECONVERGENT B1 ;  /* 0x0000000000017941 */ /* 0x000fea0003800200 */
.L_x_944:
        /* <DEDUP_REMOVED lines=21> */
.L_x_951:
        /* <DEDUP_REMOVED lines=13> */
.L_x_953:
[----:B------:R-:W-:Y:S05]  /*ac50*/  BSYNC.RECONVERGENT B2 ;  /* 0x0000000000027941 */ /* 0x000fea0003800200 */
.L_x_952:
        /* <DEDUP_REMOVED lines=43> */
.L_x_950:
[----:B------:R-:W-:Y:S05]  /*af10*/  BSYNC.RECONVERGENT B1 ;  /* 0x0000000000017941 */ /* 0x000fea0003800200 */
.L_x_949:
        /* <DEDUP_REMOVED lines=22> */
.L_x_956:
        /* <DEDUP_REMOVED lines=15> */
.L_x_958:
[----:B------:R-:W-:Y:S05]  /*b170*/  BSYNC.RECONVERGENT B2 ;  /* 0x0000000000027941 */ /* 0x000fea0003800200 */
.L_x_957:
        /* <DEDUP_REMOVED lines=43> */
.L_x_955:
[----:B------:R-:W-:Y:S05]  /*b430*/  BSYNC.RECONVERGENT B1 ;  /* 0x0000000000017941 */ /* 0x000fea0003800200 */
.L_x_954:
[----:B------:R-:W-:Y:S01]  /*b440*/  I2FP.F32.U32 R52, R53 ;  /* 0x0000003500347245 */ /* 0x000fe20000201000 */
[----:B------:R-:W-:Y:S01]  /*b450*/  IMAD.U32 R55, R108, 0x10000, RZ ;  /* 0x000100006c377824 */ /* 0x000fe200078e00ff */
[----:B------:R-:W-:Y:S02]  /*b460*/  F2FP.BF16.F32.PACK_AB R58, R106, R107 ;  /* 0x0000006b6a3a723e */ /* 0x000fe400000010ff */
[----:B------:R-:W-:Y:S01]  /*b470*/  F2FP.BF16.F32.PACK_AB R57, R105, R104 ;  /* 0x000000686939723e */ /* 0x000fe200000010ff */
[----:B------:R-:W-:Y:S01]  /*b480*/  FFMA.FTZ R53, R52, R71, 1.1641532182693481445e-10 ;  /* 0x2f00000034357423 */ /* 0x000fe20000010047 */
[----:B------:R-:W-:Y:S01]  /*b490*/  FMUL.FTZ R52, R55, R70 ;  /* 0x0000004637347220 */ /* 0x000fe20000410000 */
[----:B------:R-:W-:-:S03]  /*b4a0*/  F2FP.BF16.F32.PACK_AB R56, R102, R103 ;  /* 0x000000676638723e */ /* 0x000fc600000010ff */
[----:B------:R-:W-:Y:S01]  /*b4b0*/  FMUL.FTZ R52, R52, R93 ;  /* 0x0000005d34347220 */ /* 0x000fe20000410000 */
[----:B------:R-:W-:-:S04]  /*b4c0*/  FSETP.GTU.FTZ.AND P6, PT, R53, R94, PT ;  /* 0x0000005e3500720b */ /* 0x000fc80003fdc000 */
[----:B------:R-:W-:Y:S02]  /*b4d0*/  FSEL R110, R52, RZ, !P6 ;  /* 0x000000ff346e7208 */ /* 0x000fe40007000000 */
[----:B------:R-:W-:Y:S02]  /*b4e0*/  PLOP3.LUT P6, PT, P6, PT, PT, 0x8, 0x80 ;  /* 0x000000000080781c */ /* 0x000fe400037ce170 */
[----:B------:R-:W-:-:S11]  /*b4f0*/  F2FP.BF16.F32.PACK_AB R59, R110, R109 ;  /* 0x0000006d6e3b723e */ /* 0x000fd600000010ff */
.L_x_918:
[----:B------:R-:W-:Y:S01]  /*b500*/  SEL R55, RZ, 0x1000000, !P6 ;  /* 0x01000000ff377807 */ /* 0x000fe20007000000 */
[C---:B------:R-:W-:Y:S01]  /*b510*/  IMAD.WIDE.U32 R118, R101.reuse, 0x10, R60 ;  /* 0x0000001065767825 */ /* 0x040fe200078e003c */
[----:B------:R-:W-:Y:S02]  /*b520*/  SEL R108, RZ, 0x10000, !P5 ;  /* 0x00010000ff6c7807 */ /* 0x000fe40006800000 */
[----:B------:R-:W-:Y:S01]  /*b530*/  SEL R115, RZ, 0x100, !P4 ;  /* 0x00000100ff737807 */ /* 0x000fe20006000000 */
[----:B------:R-:W-:Y:S01]  /*b540*/  IMAD.WIDE.U32 R116, R101, 0x8, R62 ;  /* 0x0000000865747825 */ /* 0x000fe200078e003e */
[----:B------:R-:W-:Y:S01]  /*b550*/  SEL R54, RZ, 0x1000000, !P2 ;  /* 0x01000000ff367807 */ /* 0x000fe20005000000 */
[----:B------:R0:W-:Y:S01]  /*b560*/  STG.E.128 desc[UR8][R118.64], R56 ;  /* 0x0000003876007986 */ /* 0x0001e2000c101d08 */
[----:B------:R-:W-:Y:S02]  /*b570*/  SEL R53, RZ, 0x10000, !P1 ;  /* 0x00010000ff357807 */ /* 0x000fe40004800000 */
[----:B------:R-:W-:-:S02]  /*b580*/  SEL R52, RZ, 0x100, !P0 ;  /* 0x00000100ff347807 */ /* 0x000fc40004000000 */
[----:B------:R-:W-:Y:S01]  /*b590*/  ISETP.NE.AND P5, PT, R111, RZ, PT ;  /* 0x000000ff6f00720c */ /* 0x000fe20003fa5270 */
[----:B------:R-:W-:Y:S01]  /*b5a0*/  VIADD R111, R67, 0x40 ;  /* 0x00000040436f7836 */ /* 0x000fe20000000000 */
[----:B------:R-:W-:Y:S02]  /*b5b0*/  LOP3.LUT R115, R115, R55, R108, 0xfe, !PT ;  /* 0x0000003773737212 */ /* 0x000fe400078efe6c */
[----:B------:R-:W-:Y:S02]  /*b5c0*/  SEL R114, RZ, 0x1, !P3 ;  /* 0x00000001ff727807 */ /* 0x000fe40005800000 */
[----:B------:R-:W-:Y:S02]  /*b5d0*/  LOP3.LUT R52, R52, R54, R53, 0xfe, !PT ;  /* 0x0000003634347212 */ /* 0x000fe400078efe35 */
[----:B------:R-:W-:Y:S02]  /*b5e0*/  SEL R53, RZ, 0x1, !P5 ;  /* 0x00000001ff357807 */ /* 0x000fe40006800000 */
[----:B------:R-:W-:-:S02]  /*b5f0*/  LOP3.LUT R115, R115, R114, RZ, 0xfc, !PT ;  /* 0x0000007273737212 */ /* 0x000fc400078efcff */
[----:B------:R-:W-:Y:S01]  /*b600*/  LOP3.LUT R114, R52, R53, RZ, 0xfc, !PT ;  /* 0x0000003534727212 */ /* 0x000fe200078efcff */
[----:B------:R-:W-:Y:S01]  /*b610*/  IMAD.WIDE.U32 R52, R111, 0x10, R64 ;  /* 0x000000106f347825 */ /* 0x000fe200078e0040 */
[----:B------:R-:W-:-:S03]  /*b620*/  ISETP.NE.AND P6, PT, R125, RZ, PT ;  /* 0x000000ff7d00720c */ /* 0x000fc60003fc5270 */
[----:B------:R0:W-:Y:S04]  /*b630*/  STG.E.64 desc[UR8][R116.64], R114 ;  /* 0x0000007274007986 */ /* 0x0001e8000c101b08 */
[----:B------:R-:W5:Y:S06]  /*b640*/  LDG.E.128 R52, desc[UR8][R52.64] ;  /* 0x0000000834347981 */ /* 0x000f6c000c1e1d00 */
[----:B------:R-:W-:Y:S05]  /*b650*/  @!P6 BRA `(.L_x_959) ;  /* 0x000000280078e947 */ /* 0x000fea0003800000 */
[----:B0-----:R-:W0:Y:S02]  /*b660*/  LDC.64 R56, c[0x0][0x3a0] ;  /* 0x0000e800ff387b82 */ /* 0x001e240000000a00 */
        /* <DEDUP_REMOVED lines=18> */
.L_x_962:
        /* <DEDUP_REMOVED lines=13> */
.L_x_964:
[----:B------:R-:W-:Y:S05]  /*b860*/  BSYNC.RECONVERGENT B2 ;  /* 0x0000000000027941 */ /* 0x000fea0003800200 */
.L_x_963:
        /* <DEDUP_REMOVED lines=43> */
.L_x_961:
[----:B------:R-:W-:Y:S05]  /*bb20*/  BSYNC.RECONVERGENT B1 ;  /* 0x0000000000017941 */ /* 0x000fea0003800200 */
.L_x_960:
        /* <DEDUP_REMOVED lines=26> */
.L_x_967:
        /* <DEDUP_REMOVED lines=13> */
.L_x_969:
[----:B------:R-:W-:Y:S05]  /*bda0*/  BSYNC.RECONVERGENT B2 ;  /* 0x0000000000027941 */ /* 0x000fea0003800200 */
.L_x_968:
        /* <DEDUP_REMOVED lines=43> */
.L_x_966:
[----:B------:R-:W-:Y:S05]  /*c060*/  BSYNC.RECONVERGENT B1 ;  /* 0x0000000000017941 */ /* 0x000fea0003800200 */
.L_x_965:
[----:B------:R-:W-:Y:S01]  /*c070*/  I2FP.F32.U32 R112, R112 ;  /* 0x0000007000707245 */ /* 0x000fe20000201000 */
[----:B------:R-:W-:Y:S01]  /*c080*/  BSSY.RECONVERGENT B1, `(.L_x_970) ;  /* 0x000004f000017945 */ /* 0x000fe20003800200 */
[----:B------:R-:W-:Y:S02]  /*c090*/  SHF.L.U32 R117, R52, 0x10, RZ ;  /* 0x0000001034757819 */ /* 0x000fe400000006ff */
[----:B------:R-:W-:Y:S01]  /*c0a0*/  ISETP.NE.AND P1, PT, R116, 0x1, PT ;  /* 0x000000017400780c */ /* 0x000fe20003f25270 */
[----:B------:R-:W-:Y:S02]  /*c0b0*/  FFMA.FTZ R115, R112, R71, 1.1641532182693481445e-10 ;  /* 0x2f00000070737423 */ /* 0x000fe40000010047 */
[----:B------:R-:W-:-:S03]  /*c0c0*/  FMUL.FTZ R52, R117, R70 ;  /* 0x0000004675347220 */ /* 0x000fc60000410000 */
[----:B------:R-:W-:Y:S01]  /*c0d0*/  FSETP.GTU.FTZ.AND P0, PT, R115, R94, PT ;  /* 0x0000005e7300720b */ /* 0x000fe20003f1c000 */
[----:B------:R-:W-:Y:S01]  /*c0e0*/  FMUL.FTZ R52, R52, R93 ;  /* 0x0000005d34347220 */ /* 0x000fe20000410000 */
[----:B------:R-:W-:Y:S02]  /*c0f0*/  IMAD.U32 R115, R56, 0x10000, RZ ;  /* 0x0001000038737824 */ /* 0x000fe400078e00ff */
[----:B------:R-:W-:Y:S02]  /*c100*/  IMAD.MOV.U32 R56, RZ, RZ, 0x2 ;  /* 0x00000002ff387424 */ /* 0x000fe400078e00ff */
        /* <DEDUP_REMOVED lines=13> */
.L_x_972:
        /* <DEDUP_REMOVED lines=13> */
.L_x_974:
[----:B------:R-:W-:Y:S05]  /*c2b0*/  BSYNC.RECONVERGENT B2 ;  /* 0x0000000000027941 */ /* 0x000fea0003800200 */
.L_x_973:
        /* <DEDUP_REMOVED lines=43> */
.L_x_971:
[----:B------:R-:W-:Y:S05]  /*c570*/  BSYNC.RECONVERGENT B1 ;  /* 0x0000000000017941 */ /* 0x000fea0003800200 */
.L_x_970:
[----:B------:R-:W-:Y:S01]  /*c580*/  I2FP.F32.U32 R52, R52 ;  /* 0x0000003400347245 */ /* 0x000fe20000201000 */
[----:B------:R-:W-:Y:S01]  /*c590*/  IMAD.U32 R117, R53, 0x10000, RZ ;  /* 0x0001000035757824 */ /* 0x000fe200078e00ff */
[----:B------:R-:W-:Y:S01]  /*c5a0*/  ISETP.NE.AND P2, PT, R56, 0x1, PT ;  /* 0x000000013800780c */ /* 0x000fe20003f45270 */
[----:B------:R-:W-:Y:S01]  /*c5b0*/  BSSY.RECONVERGENT B1, `(.L_x_975) ;  /* 0x000004f000017945 */ /* 0x000fe20003800200 */
[----:B------:R-:W-:Y:S01]  /*c5c0*/  PRMT R114, R57, 0x7632, R114 ;  /* 0x0000763239727816 */ /* 0x000fe20000000072 */
[----:B------:R-:W-:Y:S01]  /*c5d0*/  FFMA.FTZ R115, R52, R71, 1.1641532182693481445e-10 ;  /* 0x2f00000034737423 */ /* 0x000fe20000010047 */
[----:B------:R-:W-:Y:S01]  /*c5e0*/  FMUL.FTZ R52, R117, R70 ;  /* 0x0000004675347220 */ /* 0x000fe20000410000 */
[----:B------:R-:W-:Y:S01]  /*c5f0*/  PRMT R121, R53, 0x7632, R121 ;  /* 0x0000763235797816 */ /* 0x000fe20000000079 */
[----:B------:R-:W-:Y:S02]  /*c600*/  IMAD.MOV.U32 R53, RZ, RZ, R0 ;  /* 0x000000ffff357224 */ /* 0x000fe400078e0000 */
[----:B------:R-:W-:Y:S01]  /*c610*/  FMUL.FTZ R52, R52, R93 ;  /* 0x0000005d34347220 */ /* 0x000fe20000410000 */
[----:B------:R-:W-:Y:S01]  /*c620*/  FSETP.GTU.FTZ.AND P1, PT, R115, R94, PT ;  /* 0x0000005e7300720b */ /* 0x000fe20003f3c000 */
[----:B------:R-:W-:-:S02]  /*c630*/  IMAD.U32 R115, R57, 0x10000, RZ ;  /* 0x0001000039737824 */ /* 0x000fc400078e00ff */
[----:B------:R-:W-:Y:S01]  /*c640*/  HFMA2 R57, -RZ, RZ, 0, 1.1920928955078125e-07 ;  /* 0x00000002ff397431 */ /* 0x000fe200000001ff */
        /* <DEDUP_REMOVED lines=12> */
.L_x_977:
        /* <DEDUP_REMOVED lines=13> */
.L_x_979:
[----:B------:R-:W-:Y:S05]  /*c7e0*/  BSYNC.RECONVERGENT B2 ;  /* 0x0000000000027941 */ /* 0x000fea0003800200 */
.L_x_978:
        /* <DEDUP_REMOVED lines=43> */
.L_x_976:
[----:B------:R-:W-:Y:S05]  /*caa0*/  BSYNC.RECONVERGENT B1 ;  /* 0x0000000000017941 */ /* 0x000fea0003800200 */
.L_x_975:
        /* <DEDUP_REMOVED lines=23> */
.L_x_982:
        /* <DEDUP_REMOVED lines=13> */
.L_x_984:
[----:B------:R-:W-:Y:S05]  /*ccf0*/  BSYNC.RECONVERGENT B2 ;  /* 0x0000000000027941 */ /* 0x000fea0003800200 */
.L_x_983:
        /* <DEDUP_REMOVED lines=43> */
.L_x_981:
[----:B------:R-:W-:Y:S05]  /*cfb0*/  BSYNC.RECONVERGENT B1 ;  /* 0x0000000000017941 */ /* 0x000fea0003800200 */
.L_x_980:
        /* <DEDUP_REMOVED lines=25> */
.L_x_987:
        /* <DEDUP_REMOVED lines=13> */
.L_x_989:
[----:B------:R-:W-:Y:S05]  /*d220*/  BSYNC.RECONVERGENT B2 ;  /* 0x0000000000027941 */ /* 0x000fea0003800200 */
.L_x_988:
        /* <DEDUP_REMOVED lines=43> */
.L_x_986:
[----:B------:R-:W-:Y:S05]  /*d4e0*/  BSYNC.RECONVERGENT B1 ;  /* 0x0000000000017941 */ /* 0x000fea0003800200 */
.L_x_985:
[----:B------:R-:W-:Y:S01]  /*d4f0*/  I2FP.F32.U32 R52, R53 ;  /* 0x0000003500347245 */ /* 0x000fe20000201000 */
[----:B------:R-:W-:Y:S01]  /*d500*/  IMAD.U32 R57, R54, 0x10000, RZ ;  /* 0x0001000036397824 */ /* 0x000fe200078e00ff */
[----:B------:R-:W-:Y:S01]  /*d510*/  ISETP.NE.AND P5, PT, R118, 0x1, PT ;  /* 0x000000017600780c */ /* 0x000fe20003fa5270 */
[----:B------:R-:W-:Y:S01]  /*d520*/  BSSY.RECONVERGENT B1, `(.L_x_990) ;  /* 0x000004d000017945 */ /* 0x000fe20003800200 */
[----:B------:R-:W-:Y:S01]  /*d530*/  MOV R54, 0x2 ;  /* 0x0000000200367802 */ /* 0x000fe20000000f00 */
[----:B------:R-:W-:Y:S01]  /*d540*/  FFMA.FTZ R53, R52, R71, 1.1641532182693481445e-10 ;  /* 0x2f00000034357423 */ /* 0x000fe20000010047 */
[----:B------:R-:W-:-:S04]  /*d550*/  FMUL.FTZ R52, R57, R70 ;  /* 0x0000004639347220 */ /* 0x000fc80000410000 */
[----:B------:R-:W-:Y:S01]  /*d560*/  FMUL.FTZ R52, R52, R93 ;  /* 0x0000005d34347220 */ /* 0x000fe20000410000 */
[----:B------:R-:W-:Y:S01]  /*d570*/  FSETP.GTU.FTZ.AND P4, PT, R53, R94, PT ;  /* 0x0000005e3500720b */ /* 0x000fe20003f9c000 */
[----:B------:R-:W-:-:S03]  /*d580*/  IMAD.U32 R53, R58, 0x10000, RZ ;  /* 0x000100003a357824 */ /* 0x000fc600078e00ff */
        /* <DEDUP_REMOVED lines=13> */
.L_x_992:
        /* <DEDUP_REMOVED lines=13> */
.L_x_994:
[----:B------:R-:W-:Y:S05]  /*d730*/  BSYNC.RECONVERGENT B2 ;  /* 0x0000000000027941 */ /* 0x000fea0003800200 */
.L_x_993:
        /* <DEDUP_REMOVED lines=43> */
.L_x_991:
[----:B------:R-:W-:Y:S05]  /*d9f0*/  BSYNC.RECONVERGENT B1 ;  /* 0x0000000000017941 */ /* 0x000fea0003800200 */
.L_x_990:
[----:B------:R-:W-:Y:S01]  /*da00*/  I2FP.F32.U32 R52, R53 ;  /* 0x0000003500347245 */ /* 0x000fe20000201000 */
[C---:B------:R-:W-:Y:S01]  /*da10*/  IMAD.U32 R57, R55.reuse, 0x10000, RZ ;  /* 0x0001000037397824 */ /* 0x040fe200078e00ff */
        /* <DEDUP_REMOVED lines=23> */
.L_x_997:
        /* <DEDUP_REMOVED lines=15> */
.L_x_999:
[----:B------:R-:W-:Y:S05]  /*dc80*/  BSYNC.RECONVERGENT B2 ;  /* 0x0000000000027941 */ /* 0x000fea0003800200 */
.L_x_998:
        /* <DEDUP_REMOVED lines=43> */
.L_x_996:
[----:B------:R-:W-:Y:S05]  /*df40*/  BSYNC.RECONVERGENT B1 ;  /* 0x0000000000017941 */ /* 0x000fea0003800200 */
.L_x_995:
[----:B------:R-:W-:Y:S01]  /*df50*/  I2FP.F32.U32 R52, R53 ;  /* 0x0000003500347245 */ /* 0x000fe20000201000 */
[----:B------:R-:W-:Y:S01]  /*df60*/  IMAD.U32 R119, R119, 0x10000, RZ ;  /* 0x0001000077777824 */ /* 0x000fe200078e00ff */
        /* <DEDUP_REMOVED lines=9> */
[----:B------:R-:W-:-:S03]  /*e000*/  PLOP3.LUT P6, PT, P6, PT, PT, 0x8, 0x80 ;  /* 0x000000000080781c */ /* 0x000fc600037ce170 */
[----:B------:R-:W-:-:S05]  /*e010*/  FADD.FTZ R119, R52, R119 ;  /* 0x0000007734777221 */ /* 0x000fca0000010000 */
[----:B------:R-:W-:Y:S01]  /*e020*/  F2FP.BF16.F32.PACK_AB R59, R119, R118 ;  /* 0x00000076773b723e */ /* 0x000fe200000010ff */
[----:B------:R-:W-:Y:S06]  /*e030*/  BRA `(.L_x_1000) ;  /* 0x0000002800187947 */ /* 0x000fec0003800000 */
.L_x_959:
[----:B------:R-:W-:Y:S01]  /*e040*/  ISETP.NE.AND P0, PT, R120, 0x1, PT ;  /* 0x000000017800780c */ /* 0x000fe20003f05270 */
[----:B------:R-:W-:Y:S01]  /*e050*/  BSSY.RECONVERGENT B1, `(.L_x_1001) ;  /* 0x0000048000017945 */ /* 0x000fe20003800200 */
[----:B0-----:R-:W-:Y:S01]  /*e060*/  IMAD.MOV.U32 R58, RZ, RZ, 0x2 ;  /* 0x00000002ff3a7424 */ /* 0x001fe200078e00ff */
        /* <DEDUP_REMOVED lines=13> */
.L_x_1003:
        /* <DEDUP_REMOVED lines=13> */
.L_x_1005:
[----:B------:R-:W-:Y:S05]  /*e210*/  BSYNC.RECONVERGENT B2 ;  /* 0x0000000000027941 */ /* 0x000fea0003800200 */
.L_x_1004:
        /* <DEDUP_REMOVED lines=41> */
[----:B------:R-:W-:Y:S02]  /*e4b0*/  HFMA2 R58, -RZ, RZ, 0, 0 ;  /* 0x00000000ff3a7431 */ /* 0x000fe400000001ff */
[----:B------:R-:W-:-:S07]  /*e4c0*/  IMAD.MOV.U32 R56, RZ, RZ, R112 ;  /* 0x000000ffff387224 */ /* 0x000fce00078e0070 */
.L_x_1002:
[----:B------:R-:W-:Y:S05]  /*e4d0*/  BSYNC.RECONVERGENT B1 ;  /* 0x0000000000017941 */ /* 0x000fea0003800200 */
.L_x_1001:
        /* <DEDUP_REMOVED lines=23> */
.L_x_1008:
        /* <DEDUP_REMOVED lines=13> */
.L_x_1010:
[----:B------:R-:W-:Y:S05]  /*e720*/  BSYNC.RECONVERGENT B2 ;  /* 0x0000000000027941 */ /* 0x000fea0003800200 */
.L_x_1009:
        /* <DEDUP_REMOVED lines=43> */
.L_x_1007:
[----:B------:R-:W-:Y:S05]  /*e9e0*/  BSYNC.RECONVERGENT B1 ;  /* 0x0000000000017941 */ /* 0x000fea0003800200 */
.L_x_1006:
        /* <DEDUP_REMOVED lines=21> */
.L_x_1013:
        /* <DEDUP_REMOVED lines=13> */
.L_x_1015:
[----:B------:R-:W-:Y:S05]  /*ec10*/  BSYNC.RECONVERGENT B2 ;  /* 0x0000000000027941 */ /* 0x000fea0003800200 */
.L_x_1014:
        /* <DEDUP_REMOVED lines=43> */
.L_x_1012:
[----:B------:R-:W-:Y:S05]  /*eed0*/  BSYNC.RECONVERGENT B1 ;  /* 0x0000000000017941 */ /* 0x000fea0003800200 */
.L_x_1011:
[----:B------:R-:W-:Y:S01]  /*eee0*/  I2FP.F32.U32 R52, R52 ;  /* 0x0000003400347245 */ /* 0x000fe20000201000 */
[C---:B------:R-:W-:Y:S01]  /*eef0*/  IMAD.U32 R59, R53.reuse, 0x10000, RZ ;  /* 0x00010000353b7824 */ /* 0x040fe200078e00ff */
[----:B------:R-:W-:Y:S01]  /*ef00*/  ISETP.NE.AND P3, PT, R56, 0x1, PT ;  /* 0x000000013800780c */ /* 0x000fe20003f65270 */
[----:B------:R-:W-:Y:S01]  /*ef10*/  BSSY.RECONVERGENT B1, `(.L_x_1016) ;  /* 0x000004c000017945 */ /* 0x000fe20003800200 */
[----:B------:R-:W-:Y:S01]  /*ef20*/  PRMT R114, R53, 0x7632, R114 ;  /* 0x0000763235727816 */ /* 0x000fe20000000072 */
[----:B------:R-:W-:Y:S01]  /*ef30*/  FFMA.FTZ R57, R52, R71, 1.1641532182693481445e-10 ;  /* 0x2f00000034397423 */ /* 0x000fe20000010047 */
[----:B------:R-:W-:Y:S01]  /*ef40*/  FMUL.FTZ R52, R59, R70 ;  /* 0x000000463b347220 */ /* 0x000fe20000410000 */
[----:B------:R-:W-:Y:S01]  /*ef50*/  IMAD.MOV.U32 R58, RZ, RZ, 0x2 ;  /* 0x00000002ff3a7424 */ /* 0x000fe200078e00ff */
[----:B------:R-:W-:Y:S02]  /*ef60*/  MOV R53, R0 ;  /* 0x0000000000357202 */ /* 0x000fe40000000f00 */
[----:B------:R-:W-:Y:S01]  /*ef70*/  FMUL.FTZ R52, R52, R93 ;  /* 0x0000005d34347220 */ /* 0x000fe20000410000 */
[----:B------:R-:W-:-:S04]  /*ef80*/  FSETP.GTU.FTZ.AND P2, PT, R57, R94, PT ;  /* 0x0000005e3900720b */ /* 0x000fc80003f5c000 */
        /* <DEDUP_REMOVED lines=11> */
.L_x_1018:
        /* <DEDUP_REMOVED lines=13> */
.L_x_1020:
[----:B------:R-:W-:Y:S05]  /*f110*/  BSYNC.RECONVERGENT B2 ;  /* 0x0000000000027941 */ /* 0x000fea0003800200 */
.L_x_1019:
        /* <DEDUP_REMOVED lines=43> */
.L_x_1017:
[----:B------:R-:W-:Y:S05]  /*f3d0*/  BSYNC.RECONVERGENT B1 ;  /* 0x0000000000017941 */ /* 0x000fea0003800200 */
.L_x_1016:
        /* <DEDUP_REMOVED lines=21> */
.L_x_1023:
        /* <DEDUP_REMOVED lines=13> */
.L_x_1025:
[----:B------:R-:W-:Y:S05]  /*f600*/  BSYNC.RECONVERGENT B2 ;  /* 0x0000000000027941 */ /* 0x000fea0003800200 */
.L_x_1024:
        /* <DEDUP_REMOVED lines=43> */
.L_x_1022:
[----:B------:R-:W-:Y:S05]  /*f8c0*/  BSYNC.RECONVERGENT B1 ;  /* 0x0000000000017941 */ /* 0x000fea0003800200 */
.L_x_1021:
        /* <DEDUP_REMOVED lines=22> */
.L_x_1028:
        /* <DEDUP_REMOVED lines=13> */
.L_x_1030:
[----:B------:R-:W-:Y:S05]  /*fb00*/  BSYNC.RECONVERGENT B2 ;  /* 0x0000000000027941 */ /* 0x000fea0003800200 */
.L_x_1029:
        /* <DEDUP_REMOVED lines=43> */
.L_x_1027:
[----:B------:R-:W-:Y:S05]  /*fdc0*/  BSYNC.RECONVERGENT B1 ;  /* 0x0000000000017941 */ /* 0x000fea0003800200 */
.L_x_1026:
        /* <DEDUP_REMOVED lines=21> */
.L_x_1033:
        /* <DEDUP_REMOVED lines=13> */
.L_x_1035:
[----:B------:R-:W-:Y:S05]  /*fff0*/  BSYNC.RECONVERGENT B2 ;  /* 0x0000000000027941 */ /* 0x000fea0003800200 */
.L_x_1034:
        /* <DEDUP_REMOVED lines=43> */
.L_x_1032:
[----:B------:R-:W-:Y:S05]  /*102b0*/  BSYNC.RECONVERGENT B1 ;  /* 0x0000000000017941 */ /* 0x000fea0003800200 */
.L_x_1031:
        /* <DEDUP_REMOVED lines=22> */
.L_x_1038:
        /* <DEDUP_REMOVED lines=15> */
.L_x_1040:
[----:B------:R-:W-:Y:S05]  /*10510*/  BSYNC.RECONVERGENT B2 ;  /* 0x0000000000027941 */ /* 0x000fea0003800200 */
.L_x_1039:
        /* <DEDUP_REMOVED lines=43> */
.L_x_1037:
[----:B------:R-:W-:Y:S05]  /*107d0*/  BSYNC.RECONVERGENT B1 ;  /* 0x0000000000017941 */ /* 0x000fea0003800200 */
.L_x_1036:
        /* <DEDUP_REMOVED lines=12> */
.L_x_1000:
[----:B------:R-:W-:Y:S01]  /*108a0*/  SEL R55, RZ, 0x1000000, !P6 ;  /* 0x01000000ff377807 */ /* 0x000fe20007000000 */
[----:B------:R-:W-:Y:S01]  /*108b0*/  VIADD R121, R67, 0x60 ;  /* 0x0000006043797836 */ /* 0x000fe20000000000 */
[----:B------:R-:W-:Y:S01]  /*108c0*/  SEL R122, RZ, 0x10000, !P5 ;  /* 0x00010000ff7a7807 */ /* 0x000fe20006800000 */
[C---:B------:R-:W-:Y:S01]  /*108d0*/  IMAD.WIDE.U32 R128, R111.reuse, 0x10, R60 ;  /* 0x000000106f807825 */ /* 0x040fe200078e003c */
[----:B------:R-:W-:Y:S02]  /*108e0*/  SEL R123, RZ, 0x100, !P4 ;  /* 0x00000100ff7b7807 */ /* 0x000fe40006000000 */
[----:B------:R-:W-:Y:S01]  /*108f0*/  SEL R54, RZ, 0x1000000, !P2 ;  /* 0x01000000ff367807 */ /* 0x000fe20005000000 */
[----:B------:R-:W-:Y:S01]  /*10900*/  IMAD.WIDE.U32 R126, R111, 0x8, R62 ;  /* 0x000000086f7e7825 */ /* 0x000fe200078e003e */
[----:B------:R-:W-:Y:S01]  /*10910*/  SEL R53, RZ, 0x10000, !P1 ;  /* 0x00010000ff357807 */ /* 0x000fe20004800000 */
[----:B------:R0:W-:Y:S01]  /*10920*/  STG.E.128 desc[UR8][R128.64], R56 ;  /* 0x0000003880007986 */ /* 0x0001e2000c101d08 */
[----:B------:R-:W-:-:S02]  /*10930*/  SEL R52, RZ, 0x100, !P0 ;  /* 0x00000100ff347807 */ /* 0x000fc40004000000 */
[----:B------:R-:W-:Y:S02]  /*10940*/  ISETP.NE.AND P5, PT, R120, RZ, PT ;  /* 0x000000ff7800720c */ /* 0x000fe40003fa5270 */
        /* <DEDUP_REMOVED lines=30> */
.L_x_1044:
        /* <DEDUP_REMOVED lines=13> */
.L_x_1046:
[----:B------:R-:W-:Y:S05]  /*10c00*/  BSYNC.RECONVERGENT B2 ;  /* 0x0000000000027941 */ /* 0x000fea0003800200 */
.L_x_1045:
        /* <DEDUP_REMOVED lines=42> */
.L_x_1043:
[----:B------:R-:W-:Y:S05]  /*10eb0*/  BSYNC.RECONVERGENT B1 ;  /* 0x0000000000017941 */ /* 0x000fea0003800200 */
.L_x_1042:
[----:B------:R-:W-:Y:S01]  /*10ec0*/  I2FP.F32.U32 R108, R122 ;  /* 0x0000007a006c7245 */ /* 0x000fe20000201000 */
[----:B-----5:R-:W-:Y:S01]  /*10ed0*/  IMAD.U32 R127, R52, 0x10000, RZ ;  /* 0x00010000347f7824 */ /* 0x020fe200078e00ff */
        /* <DEDUP_REMOVED lines=8> */
[C---:B------:R-:W-:Y:S01]  /*10f60*/  IMAD.U32 R123, R56.reuse, 0x10000, RZ ;  /* 0x00010000387b7824 */ /* 0x040fe200078e00ff */
[----:B------:R-:W-:Y:S02]  /*10f70*/  PRMT R56, R56, 0x7632, R56 ;  /* 0x0000763238387816 */ /* 0x000fe40000000038 */
        /* <DEDUP_REMOVED lines=14> */
.L_x_1049:
        /* <DEDUP_REMOVED lines=13> */
.L_x_1051:
[----:B------:R-:W-:Y:S05]  /*11130*/  BSYNC.RECONVERGENT B2 ;  /* 0x0000000000027941 */ /* 0x000fea0003800200 */
.L_x_1050:
        /* <DEDUP_REMOVED lines=43> */
.L_x_1048:
[----:B------:R-:W-:Y:S05]  /*113f0*/  BSYNC.RECONVERGENT B1 ;  /* 0x0000000000017941 */ /* 0x000fea0003800200 */
.L_x_1047:
[----:B------:R-:W-:Y:S01]  /*11400*/  I2FP.F32.U32 R120, R123 ;  /* 0x0000007b00787245 */ /* 0x000fe20000201000 */
[----:B------:R-:W-:Y:S01]  /*11410*/  IMAD.U32 R127, R52, 0x10000, RZ ;  /* 0x00010000347f7824 */ /* 0x000fe200078e00ff */
[----:B------:R-:W-:Y:S01]  /*11420*/  ISETP.NE.AND P1, PT, R124, 0x1, PT ;  /* 0x000000017c00780c */ /* 0x000fe20003f25270 */
[----:B------:R-:W-:Y:S02]  /*11430*/  BSSY.RECONVERGENT B1, `(.L_x_1052) ;  /* 0x000004d000017945 */ /* 0x000fe40003800200 */
[----:B------:R-:W-:Y:S01]  /*11440*/  FFMA.FTZ R123, R120, R71, 1.1641532182693481445e-10 ;  /* 0x2f000000787b7423 */ /* 0x000fe20000010047 */
[----:B------:R-:W-:-:S04]  /*11450*/  FMUL.FTZ R52, R127, R70 ;  /* 0x000000467f347220 */ /* 0x000fc80000410000 */
[----:B------:R-:W-:Y:S01]  /*11460*/  FMUL.FTZ R52, R52, R93 ;  /* 0x0000005d34347220 */ /* 0x000fe20000410000 */
[----:B------:R-:W-:Y:S02]  /*11470*/  FSETP.GTU.FTZ.AND P0, PT, R123, R94, PT ;  /* 0x0000005e7b00720b */ /* 0x000fe40003f1c000 */
[----:B------:R-:W-:Y:S01]  /*11480*/  SHF.L.U32 R123, R56, 0x10, RZ ;  /* 0x00000010387b7819 */ /* 0x000fe200000006ff */
[----:B------:R-:W-:Y:S01]  /*11490*/  IMAD.MOV.U32 R56, RZ, RZ, 0x2 ;  /* 0x00000002ff387424 */ /* 0x000fe200078e00ff */
        /* <DEDUP_REMOVED lines=13> */
.L_x_1054:
        /* <DEDUP_REMOVED lines=13> */
.L_x_1056:
[----:B------:R-:W-:Y:S05]  /*11640*/  BSYNC.RECONVERGENT B2 ;  /* 0x0000000000027941 */ /* 0x000fea0003800200 */
.L_x_1055:
        /* <DEDUP_REMOVED lines=43> */
.L_x_1053:
[----:B------:R-:W-:Y:S05]  /*11900*/  BSYNC.RECONVERGENT B1 ;  /* 0x0000000000017941 */ /* 0x000fea0003800200 */
.L_x_1052:
[----:B------:R-:W-:Y:S01]  /*11910*/  I2FP.F32.U32 R52, R52 ;  /* 0x0000003400347245 */ /* 0x000fe20000201000 */
[----:B------:R-:W-:Y:S01]  /*11920*/  BSSY.RECONVERGENT B1, `(.L_x_1057) ;  /* 0x0000051000017945 */ /* 0x000fe20003800200 */
[C---:B------:R-:W-:Y:S02]  /*11930*/  SHF.L.U32 R127, R53.reuse, 0x10, RZ ;  /* 0x00000010357f7819 */ /* 0x040fe400000006ff */
[----:B------:R-:W-:Y:S01]  /*11940*/  ISETP.NE.AND P2, PT, R56, 0x1, PT ;  /* 0x000000013800780c */ /* 0x000fe20003f45270 */
[----:B------:R-:W-:Y:S01]  /*11950*/  FFMA.FTZ R123, R52, R71, 1.1641532182693481445e-10 ;  /* 0x2f000000347b7423 */ /* 0x000fe20000010047 */
[----:B------:R-:W-:Y:S01]  /*11960*/  PRMT R131, R53, 0x7632, R131 ;  /* 0x0000763235837816 */ /* 0x000fe20000000083 */
[----:B------:R-:W-:Y:S01]  /*11970*/  FMUL.FTZ R52, R127, R70 ;  /* 0x000000467f347220 */ /* 0x000fe20000410000 */
[----:B------:R-:W-:Y:S02]  /*11980*/  MOV R53, R0 ;  /* 0x0000000000357202 */ /* 0x000fe40000000f00 */
[----:B------:R-:W-:Y:S01]  /*11990*/  FSETP.GTU.FTZ.AND P1, PT, R123, R94, PT ;  /* 0x0000005e7b00720b */ /* 0x000fe20003f3c000 */
[----:B------:R-:W-:Y:S01]  /*119a0*/  FMUL.FTZ R52, R52, R93 ;  /* 0x0000005d34347220 */ /* 0x000fe20000410000 */
[----:B------:R-:W-:-:S04]  /*119b0*/  IMAD.U32 R123, R57, 0x10000, RZ ;  /* 0x00010000397b7824 */ /* 0x000fc800078e00ff */
[----:B------:R-:W-:Y:S02]  /*119c0*/  FSEL R52, R52, RZ, !P1 ;  /* 0x000000ff34347208 */ /* 0x000fe40004800000 */
[----:B------:R-:W-:-:S03]  /*119d0*/  PLOP3.LUT P1, PT, P1, PT, PT, 0x8, 0x80 ;  /* 0x000000000080781c */ /* 0x000fc60000f2e170 */
[--C-:B------:R-:W-:Y:S01]  /*119e0*/  FADD.FTZ R124, R52, R123.reuse ;  /* 0x0000007b347c7221 */ /* 0x100fe20000010000 */
[----:B------:R-:W-:Y:S01]  /*119f0*/  PRMT R123, R57, 0x7632, R123 ;  /* 0x00007632397b7816 */ /* 0x000fe2000000007b */
[----:B------:R-:W-:Y:S01]  /*11a00*/  IMAD.MOV.U32 R57, RZ, RZ, 0x2 ;  /* 0x00000002ff397424 */ /* 0x000fe200078e00ff */
[----:B------:R-:W-:Y:S07]  /*11a10*/  @!P2 BRA `(.L_x_1058) ;  /* 0x000000040004a947 */ /* 0x000fee0003800000 */
        /* <DEDUP_REMOVED lines=8> */
.L_x_1059:
        /* <DEDUP_REMOVED lines=13> */
.L_x_1061:
[----:B------:R-:W-:Y:S05]  /*11b70*/  BSYNC.RECONVERGENT B2 ;  /* 0x0000000000027941 */ /* 0x000fea0003800200 */
.L_x_1060:
        /* <DEDUP_REMOVED lines=43> */
.L_x_1058:
[----:B------:R-:W-:Y:S05]  /*11e30*/  BSYNC.RECONVERGENT B1 ;  /* 0x0000000000017941 */ /* 0x000fea0003800200 */
.L_x_1057:
        /* <DEDUP_REMOVED lines=23> */
.L_x_1064:
        /* <DEDUP_REMOVED lines=13> */
.L_x_1066:
[----:B------:R-:W-:Y:S05]  /*12080*/  BSYNC.RECONVERGENT B2 ;  /* 0x0000000000027941 */ /* 0x000fea0003800200 */
.L_x_1065:
        /* <DEDUP_REMOVED lines=43> */
.L_x_1063:
[----:B------:R-:W-:Y:S05]  /*12340*/  BSYNC.RECONVERGENT B1 ;  /* 0x0000000000017941 */ /* 0x000fea0003800200 */
.L_x_1062:
        /* <DEDUP_REMOVED lines=25> */
.L_x_1069:
        /* <DEDUP_REMOVED lines=13> */
.L_x_1071:
[----:B------:R-:W-:Y:S05]  /*125b0*/  BSYNC.RECONVERGENT B2 ;  /* 0x0000000000027941 */ /* 0x000fea0003800200 */
.L_x_1070:
        /* <DEDUP_REMOVED lines=43> */
.L_x_1068:
[----:B------:R-:W-:Y:S05]  /*12870*/  BSYNC.RECONVERGENT B1 ;  /* 0x0000000000017941 */ /* 0x000fea0003800200 */
.L_x_1067:
        /* <DEDUP_REMOVED lines=23> */
.L_x_1074:
        /* <DEDUP_REMOVED lines=13> */
.L_x_1076:
[----:B------:R-:W-:Y:S05]  /*12ac0*/  BSYNC.RECONVERGENT B2 ;  /* 0x0000000000027941 */ /* 0x000fea0003800200 */
.L_x_1075:
        /* <DEDUP_REMOVED lines=43> */
.L_x_1073:
[----:B------:R-:W-:Y:S05]  /*12d80*/  BSYNC.RECONVERGENT B1 ;  /* 0x0000000000017941 */ /* 0x000fea0003800200 */
.L_x_1072:
        /* <DEDUP_REMOVED lines=10> */
[----:B------:R-:W-:Y:S01]  /*12e30*/  FSETP.GTU.FTZ.AND P5, PT, R53, R94, PT ;  /* 0x0000005e3500720b */ /* 0x000fe20003fbc000 */
[----:B------:R-:W-:Y:S01]  /*12e40*/  IMAD.MOV.U32 R53, RZ, RZ, R0 ;  /* 0x000000ffff357224 */ /* 0x000fe200078e0000 */
[----:B------:R-:W-:-:S02]  /*12e50*/  MOV R138, 0x2 ;  /* 0x00000002008a7802 */ /* 0x000fc40000000f00 */
        /* <DEDUP_REMOVED lines=12> */
.L_x_1079:
        /* <DEDUP_REMOVED lines=15> */
.L_x_1081:
[----:B------:R-:W-:Y:S05]  /*13010*/  BSYNC.RECONVERGENT B2 ;  /* 0x0000000000027941 */ /* 0x000fea0003800200 */
.L_x_1080:
        /* <DEDUP_REMOVED lines=43> */
.L_x_1078:
[----:B------:R-:W-:Y:S05]  /*132d0*/  BSYNC.RECONVERGENT B1 ;  /* 0x0000000000017941 */ /* 0x000fea0003800200 */
.L_x_1077:
[----:B------:R-:W-:Y:S01]  /*132e0*/  I2FP.F32.U32 R52, R53 ;  /* 0x0000003500347245 */ /* 0x000fe20000201000 */
[----:B------:R-:W-:Y:S01]  /*132f0*/  IMAD.U32 R55, R128, 0x10000, RZ ;  /* 0x0001000080377824 */ /* 0x000fe200078e00ff */
[----:B------:R-:W-:Y:S02]  /*13300*/  SHF.L.U32 R131, R131, 0x10, RZ ;  /* 0x0000001083837819 */ /* 0x000fe400000006ff */
[----:B------:R-:W-:Y:S01]  /*13310*/  F2FP.BF16.F32.PACK_AB R58, R126, R127 ;  /* 0x0000007f7e3a723e */ /* 0x000fe200000010ff */
[----:B------:R-:W-:Y:S01]  /*13320*/  FFMA.FTZ R53, R52, R71, 1.1641532182693481445e-10 ;  /* 0x2f00000034357423 */ /* 0x000fe20000010047 */
[----:B------:R-:W-:Y:S01]  /*13330*/  FMUL.FTZ R52, R55, R70 ;  /* 0x0000004637347220 */ /* 0x000fe20000410000 */
[----:B------:R-:W-:Y:S02]  /*13340*/  F2FP.BF16.F32.PACK_AB R57, R123, R124 ;  /* 0x0000007c7b39723e */ /* 0x000fe400000010ff */
[----:B------:R-:W-:Y:S01]  /*13350*/  F2FP.BF16.F32.PACK_AB R56, R120, R122 ;  /* 0x0000007a7838723e */ /* 0x000fe200000010ff */
[----:B------:R-:W-:Y:S01]  /*13360*/  FMUL.FTZ R52, R52, R93 ;  /* 0x0000005d34347220 */ /* 0x000fe20000410000 */
[----:B------:R-:W-:-:S04]  /*13370*/  FSETP.GTU.FTZ.AND P6, PT, R53, R94, PT ;  /* 0x0000005e3500720b */ /* 0x000fc80003fdc000 */
[----:B------:R-:W-:Y:S02]  /*13380*/  FSEL R52, R52, RZ, !P6 ;  /* 0x000000ff34347208 */ /* 0x000fe40007000000 */
[----:B------:R-:W-:-:S03]  /*13390*/  PLOP3.LUT P6, PT, P6, PT, PT, 0x8, 0x80 ;  /* 0x000000000080781c */ /* 0x000fc600037ce170 */
[----:B------:R-:W-:-:S05]  /*133a0*/  FADD.FTZ R128, R52, R131 ;  /* 0x0000008334807221 */ /* 0x000fca0000010000 */
[----:B------:R-:W-:Y:S01]  /*133b0*/  F2FP.BF16.F32.PACK_AB R59, R128, R129 ;  /* 0x00000081803b723e */ /* 0x000fe200000010ff */
[----:B------:R-:W-:Y:S06]  /*133c0*/  BRA `(.L_x_1082) ;  /* 0x0000002800147947 */ /* 0x000fec0003800000 */
.L_x_1041:
        /* <DEDUP_REMOVED lines=16> */
.L_x_1085:
        /* <DEDUP_REMOVED lines=13> */
.L_x_1087:
[----:B------:R-:W-:Y:S05]  /*135a0*/  BSYNC.RECONVERGENT B2 ;  /* 0x0000000000027941 */ /* 0x000fea0003800200 */
.L_x_1086:
        /* <DEDUP_REMOVED lines=42> */
.L_x_1084:
[----:B------:R-:W-:Y:S05]  /*13850*/  BSYNC.RECONVERGENT B1 ;  /* 0x0000000000017941 */ /* 0x000fea0003800200 */
.L_x_1083:
        /* <DEDUP_REMOVED lines=8> */
[----:B------:R-:W-:Y:S01]  /*138e0*/  FSETP.GTU.FTZ.AND P0, PT, R57, R94, PT ;  /* 0x0000005e3900720b */ /* 0x000fe20003f1c000 */
[----:B------:R-:W-:Y:S01]  /*138f0*/  FMUL.FTZ R56, R56, R93 ;  /* 0x0000005d38387220 */ /* 0x000fe20000410000 */
[----:B------:R-:W-:Y:S02]  /*13900*/  IMAD.MOV.U32 R57, RZ, RZ, R0 ;  /* 0x000000ffff397224 */ /* 0x000fe400078e0000 */
        /* <DEDUP_REMOVED lines=12> */
.L_x_1090:
        /* <DEDUP_REMOVED lines=13> */
.L_x_1092:
[----:B------:R-:W-:Y:S05]  /*13aa0*/  BSYNC.RECONVERGENT B2 ;  /* 0x0000000000027941 */ /* 0x000fea0003800200 */
.L_x_1091:
        /* <DEDUP_REMOVED lines=43> */
.L_x_1089:
[----:B------:R-:W-:Y:S05]  /*13d60*/  BSYNC.RECONVERGENT B1 ;  /* 0x0000000000017941 */ /* 0x000fea0003800200 */
.L_x_1088:
[----:B------:R-:W-:Y:S01]  /*13d70*/  I2FP.F32.U32 R56, R57 ;  /* 0x0000003900387245 */ /* 0x000fe20000201000 */
[----:B------:R-:W-:Y:S01]  /*13d80*/  IMAD.U32 R59, R52, 0x10000, RZ ;  /* 0x00010000343b7824 */ /* 0x000fe200078e00ff */
[----:B------:R-:W-:Y:S01]  /*13d90*/  ISETP.NE.AND P2, PT, R123, 0x1, PT ;  /* 0x000000017b00780c */ /* 0x000fe20003f45270 */
[----:B------:R-:W-:Y:S02]  /*13da0*/  BSSY.RECONVERGENT B1, `(.L_x_1093) ;  /* 0x000004b000017945 */ /* 0x000fe40003800200 */
[----:B------:R-:W-:Y:S01]  /*13db0*/  FFMA.FTZ R57, R56, R71, 1.1641532182693481445e-10 ;  /* 0x2f00000038397423 */ /* 0x000fe20000010047 */
[----:B------:R-:W-:Y:S01]  /*13dc0*/  FMUL.FTZ R52, R59, R70 ;  /* 0x000000463b347220 */ /* 0x000fe20000410000 */
[----:B------:R-:W-:-:S03]  /*13dd0*/  HFMA2 R56, -RZ, RZ, 0, 1.1920928955078125e-07 ;  /* 0x00000002ff387431 */ /* 0x000fc600000001ff */
[----:B------:R-:W-:Y:S01]  /*13de0*/  FMUL.FTZ R52, R52, R93 ;  /* 0x0000005d34347220 */ /* 0x000fe20000410000 */
[----:B------:R-:W-:-:S04]  /*13df0*/  FSETP.GTU.FTZ.AND P1, PT, R57, R94, PT ;  /* 0x0000005e3900720b */ /* 0x000fc80003f3c000 */
[----:B------:R-:W-:Y:S01]  /*13e00*/  FSEL R120, R52, RZ, !P1 ;  /* 0x000000ff34787208 */ /* 0x000fe20004800000 */
[----:B------:R-:W-:Y:S01]  /*13e10*/  IMAD.MOV.U32 R52, RZ, RZ, R0 ;  /* 0x000000ffff347224 */ /* 0x000fe200078e0000 */
        /* <DEDUP_REMOVED lines=10> */
.L_x_1095:
        /* <DEDUP_REMOVED lines=13> */
.L_x_1097:
[----:B------:R-:W-:Y:S05]  /*13f90*/  BSYNC.RECONVERGENT B2 ;  /* 0x0000000000027941 */ /* 0x000fea0003800200 */
.L_x_1096:
        /* <DEDUP_REMOVED lines=43> */
.L_x_1094:
[----:B------:R-:W-:Y:S05]  /*14250*/  BSYNC.RECONVERGENT B1 ;  /* 0x0000000000017941 */ /* 0x000fea0003800200 */
.L_x_1093:
        /* <DEDUP_REMOVED lines=22> */
.L_x_1100:
        /* <DEDUP_REMOVED lines=13> */
.L_x_1102:
[----:B------:R-:W-:Y:S05]  /*14490*/  BSYNC.RECONVERGENT B2 ;  /* 0x0000000000027941 */ /* 0x000fea0003800200 */
.L_x_1101:
        /* <DEDUP_REMOVED lines=43> */
.L_x_1099:
[----:B------:R-:W-:Y:S05]  /*14750*/  BSYNC.RECONVERGENT B1 ;  /* 0x0000000000017941 */ /* 0x000fea0003800200 */
.L_x_1098:
        /* <DEDUP_REMOVED lines=21> */
.L_x_1105:
        /* <DEDUP_REMOVED lines=13> */
.L_x_1107:
[----:B------:R-:W-:Y:S05]  /*14980*/  BSYNC.RECONVERGENT B2 ;  /* 0x0000000000027941 */ /* 0x000fea0003800200 */
.L_x_1106:
        /* <DEDUP_REMOVED lines=43> */
.L_x_1104:
[----:B------:R-:W-:Y:S05]  /*14c40*/  BSYNC.RECONVERGENT B1 ;  /* 0x0000000000017941 */ /* 0x000fea0003800200 */
.L_x_1103:
[----:B------:R-:W-:Y:S01]  /*14c50*/  I2FP.F32.U32 R52, R53 ;  /* 0x0000003500347245 */ /* 0x000fe20000201000 */
[----:B------:R-:W-:Y:S01]  /*14c60*/  IMAD.U32 R57, R54, 0x10000, RZ ;  /* 0x0001000036397824 */ /* 0x000fe200078e00ff */
        /* <DEDUP_REMOVED lines=20> */
.L_x_1110:
        /* <DEDUP_REMOVED lines=13> */
.L_x_1112:
[----:B------:R-:W-:Y:S05]  /*14e80*/  BSYNC.RECONVERGENT B2 ;  /* 0x0000000000027941 */ /* 0x000fea0003800200 */
.L_x_1111:
        /* <DEDUP_REMOVED lines=43> */
.L_x_1109:
[----:B------:R-:W-:Y:S05]  /*15140*/  BSYNC.RECONVERGENT B1 ;  /* 0x0000000000017941 */ /* 0x000fea0003800200 */
.L_x_1108:
        /* <DEDUP_REMOVED lines=21> */
.L_x_1115:
        /* <DEDUP_REMOVED lines=13> */
.L_x_1117:
[----:B------:R-:W-:Y:S05]  /*15370*/  BSYNC.RECONVERGENT B2 ;  /* 0x0000000000027941 */ /* 0x000fea0003800200 */
.L_x_1116:
        /* <DEDUP_REMOVED lines=43> */
.L_x_1114:
[----:B------:R-:W-:Y:S05]  /*15630*/  BSYNC.RECONVERGENT B1 ;  /* 0x0000000000017941 */ /* 0x000fea0003800200 */
.L_x_1113:
        /* <DEDUP_REMOVED lines=22> */
.L_x_1120:
        /* <DEDUP_REMOVED lines=15> */
.L_x_1122:
[----:B------:R-:W-:Y:S05]  /*15890*/  BSYNC.RECONVERGENT B2 ;  /* 0x0000000000027941 */ /* 0x000fea0003800200 */
.L_x_1121:
        /* <DEDUP_REMOVED lines=43> */
.L_x_1119:
[----:B------:R-:W-:Y:S05]  /*15b50*/  BSYNC.RECONVERGENT B1 ;  /* 0x0000000000017941 */ /* 0x000fea0003800200 */
.L_x_1118:
        /* <DEDUP_REMOVED lines=12> */
.L_x_1082:
        /* <DEDUP_REMOVED lines=9> */
[----:B------:R-:W-:Y:S02]  /*15cb0*/  ISETP.NE.AND P5, PT, R108, RZ, PT ;  /* 0x000000ff6c00720c */ /* 0x000fe40003fa5270 */
[----:B------:R-:W-:Y:S02]  /*15cc0*/  LOP3.LUT R133, R133, R55, R132, 0xfe, !PT ;  /* 0x0000003785857212 */ /* 0x000fe400078efe84 */
[----:B------:R-:W-:Y:S02]  /*15cd0*/  ISETP.NE.AND P6, PT, R125, RZ, PT ;  /* 0x000000ff7d00720c */ /* 0x000fe40003fc5270 */
[----:B------:R-:W-:Y:S02]  /*15ce0*/  SEL R132, RZ, 0x1, !P3 ;  /* 0x00000001ff847807 */ /* 0x000fe40005800000 */
[----:B------:R-:W-:Y:S02]  /*15cf0*/  LOP3.LUT R52, R52, R54, R53, 0xfe, !PT ;  /* 0x0000003634347212 */ /* 0x000fe400078efe35 */
[----:B------:R-:W-:-:S02]  /*15d00*/  SEL R53, RZ, 0x1, !P5 ;  /* 0x00000001ff357807 */ /* 0x000fc40006800000 */
[----:B------:R-:W-:Y:S02]  /*15d10*/  IADD3 R125, PT, PT, R67, 0x80, RZ ;  /* 0x00000080437d7810 */ /* 0x000fe40007ffe0ff */
[----:B------:R-:W-:Y:S02]  /*15d20*/  LOP3.LUT R133, R133, R132, RZ, 0xfc, !PT ;  /* 0x0000008485857212 */ /* 0x000fe400078efcff */
[----:B------:R-:W-:Y:S01]  /*15d30*/  LOP3.LUT R132, R52, R53, RZ, 0xfc, !PT ;  /* 0x0000003534847212 */ /* 0x000fe200078efcff */
[----:B------:R-:W-:-:S04]  /*15d40*/  IMAD.WIDE.U32 R52, R125, 0x10, R64 ;  /* 0x000000107d347825 */ /* 0x000fc800078e0040 */
        /* <DEDUP_REMOVED lines=15> */
[----:B------:R-:W-:Y:S01]  /*15e40*/  @!P0 MOV R65, 0x3 ;  /* 0x0000000300418802 */ /* 0x000fe20000000f00 */
[----:B------:R-:W-:Y:S01]  /*15e50*/  @!P0 IMAD.MOV.U32 R108, RZ, RZ, R130 ;  /* 0x000000ffff6c8224 */ /* 0x000fe200078e0082 */
[----:B------:R-:W-:Y:S01]  /*15e60*/  @!P0 MOV R64, R28 ;  /* 0x0000001c00408202 */ /* 0x000fe20000000f00 */
[----:B------:R-:W-:Y:S01]  /*15e70*/  @P0 VIADD R65, R138, 0x1 ;  /* 0x000000018a410836 */ /* 0x000fe20000000000 */
[----:B------:R-:W-:Y:S01]  /*15e80*/  @P0 MOV R108, R130 ;  /* 0x00000082006c0202 */ /* 0x000fe20000000f00 */
[----:B------:R-:W-:Y:S01]  /*15e90*/  @P0 IMAD.MOV.U32 R64, RZ, RZ, R27 ;  /* 0x000000ffff400224 */ /* 0x000fe200078e001b */
[----:B------:R-:W-:Y:S06]  /*15ea0*/  BRA `(.L_x_1125) ;  /* 0x0000000000e47947 */ /* 0x000fec0003800000 */
.L_x_1126:
        /* <DEDUP_REMOVED lines=13> */
.L_x_1128:
[----:B------:R-:W-:Y:S05]  /*15f80*/  BSYNC.RECONVERGENT B2 ;  /* 0x0000000000027941 */ /* 0x000fea0003800200 */
.L_x_1127:
        /* <DEDUP_REMOVED lines=40> */
[----:B------:R-:W-:Y:S01]  /*16210*/  HFMA2 R65, -RZ, RZ, 0, 0 ;  /* 0x00000000ff417431 */ /* 0x000fe200000001ff */
[----:B------:R-:W-:Y:S01]  /*16220*/  MOV R108, R64 ;  /* 0x00000040006c7202 */ /* 0x000fe20000000f00 */
[----:B------:R-:W-:-:S07]  /*16230*/  IMAD.MOV.U32 R64, RZ, RZ, R130 ;  /* 0x000000ffff407224 */ /* 0x000fce00078e0082 */
.L_x_1125:
[----:B------:R-:W-:Y:S05]  /*16240*/  BSYNC.RECONVERGENT B1 ;  /* 0x0000000000017941 */ /* 0x000fea0003800200 */
.L_x_1124:
[----:B------:R-:W-:Y:S01]  /*16250*/  I2FP.F32.U32 R64, R64 ;  /* 0x0000004000407245 */ /* 0x000fe20000201000 */
[C---:B-----5:R-:W-:Y:S01]  /*16260*/  IMAD.U32 R133, R52.reuse, 0x10000, RZ ;  /* 0x0001000034857824 */ /* 0x060fe200078e00ff */
        /* <DEDUP_REMOVED lines=13> */
[----:B------:R-:W-:-:S02]  /*16340*/  P2R R64, PR, RZ, 0x1 ;  /* 0x00000001ff407803 */ /* 0x000fc40000000000 */
[----:B------:R-:W-:Y:S01]  /*16350*/  MOV R131, R0 ;  /* 0x0000000000837202 */ /* 0x000fe20000000f00 */
[----:B------:R-:W-:Y:S06]  /*16360*/  @!P1 BRA `(.L_x_1130) ;  /* 0x0000000400049947 */ /* 0x000fec0003800000 */
        /* <DEDUP_REMOVED lines=8> */
.L_x_1131:
        /* <DEDUP_REMOVED lines=13> */
.L_x_1133:
[----:B------:R-:W-:Y:S05]  /*164c0*/  BSYNC.RECONVERGENT B2 ;  /* 0x0000000000027941 */ /* 0x000fea0003800200 */
.L_x_1132:
        /* <DEDUP_REMOVED lines=43> */
.L_x_1130:
[----:B------:R-:W-:Y:S05]  /*16780*/  BSYNC.RECONVERGENT B1 ;  /* 0x0000000000017941 */ /* 0x000fea0003800200 */
.L_x_1129:
        /* <DEDUP_REMOVED lines=9> */
[----:B------:R-:W-:Y:S02]  /*16820*/  HFMA2 R56, -RZ, RZ, 0, 1.1920928955078125e-07 ;  /* 0x00000002ff387431 */ /* 0x000fe400000001ff */
        /* <DEDUP_REMOVED lines=13> */
.L_x_1136:
        /* <DEDUP_REMOVED lines=13> */
.L_x_1138:
[----:B------:R-:W-:Y:S05]  /*169d0*/  BSYNC.RECONVERGENT B2 ;  /* 0x0000000000027941 */ /* 0x000fea0003800200 */
.L_x_1137:
        /* <DEDUP_REMOVED lines=43> */
.L_x_1135:
[----:B------:R-:W-:Y:S05]  /*16c90*/  BSYNC.RECONVERGENT B1 ;  /* 0x0000000000017941 */ /* 0x000fea0003800200 */
.L_x_1134:
[----:B------:R-:W-:Y:S01]  /*16ca0*/  I2FP.F32.U32 R52, R52 ;  /* 0x0000003400347245 */ /* 0x000fe20000201000 */
[----:B------:R-:W-:Y:S01]  /*16cb0*/  IMAD.U32 R133, R53, 0x10000, RZ ;  /* 0x0001000035857824 */ /* 0x000fe200078e00ff */
[----:B------:R-:W-:Y:S01]  /*16cc0*/  ISETP.NE.AND P2, PT, R56, 0x1, PT ;  /* 0x000000013800780c */ /* 0x000fe20003f45270 */
[----:B------:R-:W-:Y:S02]  /*16cd0*/  BSSY.RECONVERGENT B1, `(.L_x_1139) ;  /* 0x000004f000017945 */ /* 0x000fe40003800200 */
[----:B------:R-:W-:Y:S01]  /*16ce0*/  FFMA.FTZ R131, R52, R71, 1.1641532182693481445e-10 ;  /* 0x2f00000034837423 */ /* 0x000fe20000010047 */
[----:B------:R-:W-:Y:S01]  /*16cf0*/  FMUL.FTZ R52, R133, R70 ;  /* 0x0000004685347220 */ /* 0x000fe20000410000 */
[----:B------:R-:W-:-:S03]  /*16d00*/  PRMT R133, R57, 0x7632, R133 ;  /* 0x0000763239857816 */ /* 0x000fc60000000085 */
[----:B------:R-:W-:Y:S01]  /*16d10*/  FMUL.FTZ R52, R52, R93 ;  /* 0x0000005d34347220 */ /* 0x000fe20000410000 */
[----:B------:R-:W-:Y:S02]  /*16d20*/  FSETP.GTU.FTZ.AND P1, PT, R131, R94, PT ;  /* 0x0000005e8300720b */ /* 0x000fe40003f3c000 */
[----:B------:R-:W-:Y:S01]  /*16d30*/  SHF.L.U32 R131, R57, 0x10, RZ ;  /* 0x0000001039837819 */ /* 0x000fe200000006ff */
[----:B------:R-:W-:Y:S01]  /*16d40*/  IMAD.MOV.U32 R57, RZ, RZ, 0x2 ;  /* 0x00000002ff397424 */ /* 0x000fe200078e00ff */
[----:B------:R-:W-:Y:S02]  /*16d50*/  FSEL R52, R52, RZ, !P1 ;  /* 0x000000ff34347208 */ /* 0x000fe40004800000 */
[----:B------:R-:W-:-:S03]  /*16d60*/  PLOP3.LUT P1, PT, P1, PT, PT, 0x8, 0x80 ;  /* 0x000000000080781c */ /* 0x000fc60000f2e170 */
[--C-:B------:R-:W-:Y:S01]  /*16d70*/  FADD.FTZ R132, R52, R131.reuse ;  /* 0x0000008334847221 */ /* 0x100fe20000010000 */
[----:B------:R-:W-:Y:S02]  /*16d80*/  PRMT R131, R53, 0x7632, R131 ;  /* 0x0000763235837816 */ /* 0x000fe40000000083 */
        /* <DEDUP_REMOVED lines=10> */
.L_x_1141:
        /* <DEDUP_REMOVED lines=13> */
.L_x_1143:
[----:B------:R-:W-:Y:S05]  /*16f00*/  BSYNC.RECONVERGENT B2 ;  /* 0x0000000000027941 */ /* 0x000fea0003800200 */
.L_x_1142:
        /* <DEDUP_REMOVED lines=43> */
.L_x_1140:
[----:B------:R-:W-:Y:S05]  /*171c0*/  BSYNC.RECONVERGENT B1 ;  /* 0x0000000000017941 */ /* 0x000fea0003800200 */
.L_x_1139:
[----:B------:R-:W-:Y:S01]  /*171d0*/  I2FP.F32.U32 R52, R53 ;  /* 0x0000003500347245 */ /* 0x000fe20000201000 */
[----:B------:R-:W-:Y:S01]  /*171e0*/  BSSY.RECONVERGENT B1, `(.L_x_1144) ;  /* 0x000004f000017945 */ /* 0x000fe20003800200 */
[----:B------:R-:W-:Y:S01]  /*171f0*/  SHF.L.U32 R131, R131, 0x10, RZ ;  /* 0x0000001083837819 */ /* 0x000fe200000006ff */
[----:B------:R-:W-:Y:S01]  /*17200*/  HFMA2 R56, -RZ, RZ, 0, 1.1920928955078125e-07 ;  /* 0x00000002ff387431 */ /* 0x000fe200000001ff */
[----:B------:R-:W-:Y:S01]  /*17210*/  ISETP.NE.AND P3, PT, R57, 0x1, PT ;  /* 0x000000013900780c */ /* 0x000fe20003f65270 */
[----:B------:R-:W-:Y:S02]  /*17220*/  FFMA.FTZ R53, R52, R71, 1.1641532182693481445e-10 ;  /* 0x2f00000034357423 */ /* 0x000fe40000010047 */
[----:B------:R-:W-:Y:S01]  /*17230*/  FMUL.FTZ R52, R131, R70 ;  /* 0x0000004683347220 */ /* 0x000fe20000410000 */
[----:B------:R-:W-:Y:S02]  /*17240*/  IMAD.U32 R131, R133, 0x10000, RZ ;  /* 0x0001000085837824 */ /* 0x000fe400078e00ff */
[----:B------:R-:W-:Y:S01]  /*17250*/  FSETP.GTU.FTZ.AND P2, PT, R53, R94, PT ;  /* 0x0000005e3500720b */ /* 0x000fe20003f5c000 */
        /* <DEDUP_REMOVED lines=14> */
.L_x_1146:
        /* <DEDUP_REMOVED lines=13> */
.L_x_1148:
[----:B------:R-:W-:Y:S05]  /*17410*/  BSYNC.RECONVERGENT B2 ;  /* 0x0000000000027941 */ /* 0x000fea0003800200 */
.L_x_1147:
        /* <DEDUP_REMOVED lines=43> */
.L_x_1145:
[----:B------:R-:W-:Y:S05]  /*176d0*/  BSYNC.RECONVERGENT B1 ;  /* 0x0000000000017941 */ /* 0x000fea0003800200 */
.L_x_1144:
        /* <DEDUP_REMOVED lines=25> */
.L_x_1151:
        /* <DEDUP_REMOVED lines=13> */
.L_x_1153:
[----:B------:R-:W-:Y:S05]  /*17940*/  BSYNC.RECONVERGENT B2 ;  /* 0x0000000000027941 */ /* 0x000fea0003800200 */
.L_x_1152:
        /* <DEDUP_REMOVED lines=43> */
.L_x_1150:
[----:B------:R-:W-:Y:S05]  /*17c00*/  BSYNC.RECONVERGENT B1 ;  /* 0x0000000000017941 */ /* 0x000fea0003800200 */
.L_x_1149:
[----:B------:R-:W-:Y:S01]  /*17c10*/  I2FP.F32.U32 R52, R53 ;  /* 0x0000003500347245 */ /* 0x000fe20000201000 */
[----:B------:R-:W-:Y:S01]  /*17c20*/  BSSY.RECONVERGENT B1, `(.L_x_1154) ;  /* 0x000004f000017945 */ /* 0x000fe20003800200 */
[----:B------:R-:W-:Y:S01]  /*17c30*/  SHF.L.U32 R57, R54, 0x10, RZ ;  /* 0x0000001036397819 */ /* 0x000fe200000006ff */
[----:B------:R-:W-:Y:S01]  /*17c40*/  HFMA2 R54, -RZ, RZ, 0, 1.1920928955078125e-07 ;  /* 0x00000002ff367431 */ /* 0x000fe200000001ff */
        /* <DEDUP_REMOVED lines=19> */
.L_x_1156:
        /* <DEDUP_REMOVED lines=8> */
[----:B------:R-:W-:Y:S01]  /*17e00*/  @!P5 VIADD R0, R2, 0x1 ;  /* 0x000000010200d836 */ /* 0x000fe20000000000 */
[----:B------:R-:W-:Y:S02]  /*17e10*/  @!P5 MOV R89, RZ ;  /* 0x000000ff0059d202 */ /* 0x000fe40000000f00 */
[----:B------:R-:W-:-:S13]  /*17e20*/  ISETP.NE.AND P6, PT, R90, RZ, !P5 ;  /* 0x000000ff5a00720c */ /* 0x000fda0006fc5270 */
[----:B------:R-:W-:-:S05]  /*17e30*/  @P6 IADD3 R0, PT, PT, R2, RZ, RZ ;  /* 0x000000ff02006210 */ /* 0x000fca0007ffe0ff */
[----:B------:R-:W-:-:S07]  /*17e40*/  @!P5 IMAD.MOV.U32 R2, RZ, RZ, R0 ;  /* 0x000000ffff02d224 */ /* 0x000fce00078e0000 */
.L_x_1158:
[----:B------:R-:W-:Y:S05]  /*17e50*/  BSYNC.RECONVERGENT B2 ;  /* 0x0000000000027941 */ /* 0x000fea0003800200 */
.L_x_1157:
        /* <DEDUP_REMOVED lines=43> */
.L_x_1155:
[----:B------:R-:W-:Y:S05]  /*18110*/  BSYNC.RECONVERGENT B1 ;  /* 0x0000000000017941 */ /* 0x000fea0003800200 */
.L_x_1154:
        /* <DEDUP_REMOVED lines=10> */
[----:B------:R-:W-:-:S02]  /*181c0*/  FSETP.GTU.FTZ.AND P5, PT, R53, R94, PT ;  /* 0x0000005e3500720b */ /* 0x000fc40003fbc000 */
[----:B------:R-:W-:Y:S02]  /*181d0*/  SHF.L.U32 R53, R59, 0x10, RZ ;  /* 0x000000103b357819 */ /* 0x000fe400000006ff */
        /* <DEDUP_REMOVED lines=13> */
.L_x_1161:
        /* <DEDUP_REMOVED lines=15> */
.L_x_1163:
[----:B------:R-:W-:Y:S05]  /*183a0*/  BSYNC.RECONVERGENT B2 ;  /* 0x0000000000027941 */ /* 0x000fea0003800200 */
.L_x_1162:
        /* <DEDUP_REMOVED lines=43> */
.L_x_1160:
[----:B------:R-:W-:Y:S05]  /*18660*/  BSYNC.RECONVERGENT B1 ;  /* 0x0000000000017941 */ /* 0x000fea0003800200 */
.L_x_1159:
        /* <DEDUP_REMOVED lines=15> */
.L_x_1123:
[----:B------:R-:W-:Y:S01]  /*18760*/  ISETP.NE.AND P0, PT, R138, 0x1, PT ;  /* 0x000000018a00780c */ /* 0x000fe20003f05270 */
[----:B------:R-:W-:Y:S01]  /*18770*/  BSSY.RECONVERGENT B1, `(.L_x_1165) ;  /* 0x0000048000017945 */ /* 0x000fe20003800200 */
[----:B0-----:R-:W-:Y:S02]  /*18780*/  HFMA2 R58, -RZ, RZ, 0, 1.1920928955078125e-07 ;  /* 0x00000002ff3a7431 */ /* 0x001fe400000001ff */
        /* <DEDUP_REMOVED lines=13> */
.L_x_1167:
        /* <DEDUP_REMOVED lines=13> */
.L_x_1169:
[----:B------:R-:W-:Y:S05]  /*18930*/  BSYNC.RECONVERGENT B2 ;  /* 0x0000000000027941 */ /* 0x000fea0003800200 */
.L_x_1168:
        /* <DEDUP_REMOVED lines=41> */
[----:B------:R-:W-:Y:S01]  /*18bd0*/  IMAD.MOV.U32 R58, RZ, RZ, RZ ;  /* 0x000000ffff3a7224 */ /* 0x000fe200078e00ff */
[----:B------:R-:W-:-:S07]  /*18be0*/  MOV R56, R130 ;  /* 0x0000008200387202 */ /* 0x000fce0000000f00 */
.L_x_1166:
[----:B------:R-:W-:Y:S05]  /*18bf0*/  BSYNC.RECONVERGENT B1 ;  /* 0x0000000000017941 */ /* 0x000fea0003800200 */
.L_x_1165:
[----:B------:R-:W-:Y:S01]  /*18c00*/  I2FP.F32.U32 R56, R56 ;  /* 0x0000003800387245 */ /* 0x000fe20000201000 */
[----:B------:R-:W-:Y:S01]  /*18c10*/  BSSY.RECONVERGENT B1, `(.L_x_1170) ;  /* 0x000004f000017945 */ /* 0x000fe20003800200 */
[----:B------:R-:W-:Y:S01]  /*18c20*/  ISETP.NE.AND P1, PT, R58, 0x1, PT ;  /* 0x000000013a00780c */ /* 0x000fe20003f25270 */
[----:B------:R-:W-:Y:S01]  /*18c30*/  IMAD.MOV.U32 R131, RZ, RZ, 0x2 ;  /* 0x00000002ff837424 */ /* 0x000fe200078e00ff */
[----:B-----5:R-:W-:Y:S01]  /*18c40*/  SHF.L.U32 R59, R52, 0x10, RZ ;  /* 0x00000010343b7819 */ /* 0x020fe200000006ff */
[----:B------:R-:W-:Y:S01]  /*18c50*/  FFMA.FTZ R57, R56, R71, 1.1641532182693481445e-10 ;  /* 0x2f00000038397423 */ /* 0x000fe20000010047 */
[----:B------:R-:W-:-:S03]  /*18c60*/  PRMT R52, R52, 0x7632, R52 ;  /* 0x0000763234347816 */ /* 0x000fc60000000034 */
[----:B------:R-:W-:Y:S01]  /*18c70*/  FMUL.FTZ R56, R59, R70 ;  /* 0x000000463b387220 */ /* 0x000fe20000410000 */
[----:B------:R-:W-:Y:S02]  /*18c80*/  FSETP.GTU.FTZ.AND P0, PT, R57, R94, PT ;  /* 0x0000005e3900720b */ /* 0x000fe40003f1c000 */
[----:B------:R-:W-:Y:S01]  /*18c90*/  MOV R57, R0 ;  /* 0x0000000000397202 */ /* 0x000fe20000000f00 */
[----:B------:R-:W-:Y:S01]  /*18ca0*/  FMUL.FTZ R56, R56, R93 ;  /* 0x0000005d38387220 */ /* 0x000fe20000410000 */
[----:B------:R-:W-:-:S04]  /*18cb0*/  PLOP3.LUT P2, PT, P0, PT, PT, 0x8, 0x80 ;  /* 0x000000000080781c */ /* 0x000fc8000074e170 */
[----:B------:R-:W-:Y:S02]  /*18cc0*/  FSEL R130, R56, RZ, !P0 ;  /* 0x000000ff38827208 */ /* 0x000fe40004000000 */
[----:B------:R-:W-:Y:S01]  /*18cd0*/  P2R R64, PR, RZ, 0x4 ;  /* 0x00000004ff407803 */ /* 0x000fe20000000000 */
        /* <DEDUP_REMOVED lines=9> */
.L_x_1172:
        /* <DEDUP_REMOVED lines=13> */
.L_x_1174:
[----:B------:R-:W-:Y:S05]  /*18e40*/  BSYNC.RECONVERGENT B2 ;  /* 0x0000000000027941 */ /* 0x000fea0003800200 */
.L_x_1173:
        /* <DEDUP_REMOVED lines=43> */
.L_x_1171:
[----:B------:R-:W-:Y:S05]  /*19100*/  BSYNC.RECONVERGENT B1 ;  /* 0x0000000000017941 */ /* 0x000fea0003800200 */
.L_x_1170:
        /* <DEDUP_REMOVED lines=8> */
[----:B------:R-:W-:Y:S02]  /*19190*/  FMUL.FTZ R52, R52, R93 ;  /* 0x0000005d34347220 */ /* 0x000fe40000410000 */
[----:B------:R-:W-:-:S03]  /*191a0*/  PLOP3.LUT P0, PT, P1, PT, PT, 0x8, 0x80 ;  /* 0x000000000080781c */ /* 0x000fc60000f0e170 */
[----:B------:R-:W-:Y:S02]  /*191b0*/  FSEL R65, R52, RZ, !P1 ;  /* 0x000000ff34417208 */ /* 0x000fe40004800000 */
[----:B------:R-:W-:Y:S01]  /*191c0*/  MOV R52, R0 ;  /* 0x0000000000347202 */ /* 0x000fe20000000f00 */
[----:B------:R-:W-:Y:S07]  /*191d0*/  @!P2 BRA `(.L_x_1176) ;  /* 0x000000040004a947 */ /* 0x000fee0003800000 */
        /* <DEDUP_REMOVED lines=8> */
.L_x_1177:
        /* <DEDUP_REMOVED lines=13> */
.L_x_1179:
[----:B------:R-:W-:Y:S05]  /*19330*/  BSYNC.RECONVERGENT B2 ;  /* 0x0000000000027941 */ /* 0x000fea0003800200 */
.L_x_1178:
        /* <DEDUP_REMOVED lines=43> */
.L_x_1176:
[----:B------:R-:W-:Y:S05]  /*195f0*/  BSYNC.RECONVERGENT B1 ;  /* 0x0000000000017941 */ /* 0x000fea0003800200 */
.L_x_1175:
[----:B------:R-:W-:Y:S01]  /*19600*/  I2FP.F32.U32 R52, R52 ;  /* 0x0000003400347245 */ /* 0x000fe20000201000 */
[----:B------:R-:W-:Y:S01]  /*19610*/  BSSY.RECONVERGENT B1, `(.L_x_1180) ;  /* 0x000004e000017945 */ /* 0x000fe20003800200 */
[----:B------:R-:W-:Y:S02]  /*19620*/  ISETP.NE.AND P3, PT, R56, 0x1, PT ;  /* 0x000000013800780c */ /* 0x000fe40003f65270 */
[C---:B------:R-:W-:Y:S01]  /*19630*/  SHF.L.U32 R59, R53.reuse, 0x10, RZ ;  /* 0x00000010353b7819 */ /* 0x040fe200000006ff */
[----:B------:R-:W-:Y:S01]  /*19640*/  FFMA.FTZ R57, R52, R71, 1.1641532182693481445e-10 ;  /* 0x2f00000034397423 */ /* 0x000fe20000010047 */
[----:B------:R-:W-:Y:S02]  /*19650*/  PRMT R131, R53, 0x7632, R131 ;  /* 0x0000763235837816 */ /* 0x000fe40000000083 */
[----:B------:R-:W-:Y:S01]  /*19660*/  MOV R53, R0 ;  /* 0x0000000000357202 */ /* 0x000fe20000000f00 */
[----:B------:R-:W-:Y:S01]  /*19670*/  FMUL.FTZ R52, R59, R70 ;  /* 0x000000463b347220 */ /* 0x000fe20000410000 */
[----:B------:R-:W-:Y:S01]  /*19680*/  FSETP.GTU.FTZ.AND P2, PT, R57, R94, PT ;  /* 0x0000005e3900720b */ /* 0x000fe20003f5c000 */
[----:B------:R-:W-:-:S02]  /*19690*/  IMAD.MOV.U32 R57, RZ, RZ, 0x2 ;  /* 0x00000002ff397424 */ /* 0x000fc400078e00ff */
[----:B------:R-:W-:Y:S01]  /*196a0*/  FMUL.FTZ R52, R52, R93 ;  /* 0x0000005d34347220 */ /* 0x000fe20000410000 */
[----:B------:R-:W-:-:S04]  /*196b0*/  PLOP3.LUT P1, PT, P2, PT, PT, 0x8, 0x80 ;  /* 0x000000000080781c */ /* 0x000fc8000172e170 */
[----:B------:R-:W-:Y:S01]  /*196c0*/  FSEL R132, R52, RZ, !P2 ;  /* 0x000000ff34847208 */ /* 0x000fe20005000000 */
        /* <DEDUP_REMOVED lines=9> */
.L_x_1182:
        /* <DEDUP_REMOVED lines=13> */
.L_x_1184:
[----:B------:R-:W-:Y:S05]  /*19830*/  BSYNC.RECONVERGENT B2 ;  /* 0x0000000000027941 */ /* 0x000fea0003800200 */
.L_x_1183:
        /* <DEDUP_REMOVED lines=43> */
.L_x_1181:
[----:B------:R-:W-:Y:S05]  /*19af0*/  BSYNC.RECONVERGENT B1 ;  /* 0x0000000000017941 */ /* 0x000fea0003800200 */
.L_x_1180:
[----:B------:R-:W-:Y:S01]  /*19b00*/  I2FP.F32.U32 R52, R53 ;  /* 0x0000003500347245 */ /* 0x000fe20000201000 */
[----:B------:R-:W-:Y:S01]  /*19b10*/  BSSY.RECONVERGENT B1, `(.L_x_1185) ;  /* 0x000004d000017945 */ /* 0x000fe20003800200 */
[----:B------:R-:W-:Y:S01]  /*19b20*/  ISETP.NE.AND P4, PT, R57, 0x1, PT ;  /* 0x000000013900780c */ /* 0x000fe20003f85270 */
[----:B------:R-:W-:Y:S01]  /*19b30*/  IMAD.MOV.U32 R56, RZ, RZ, 0x2 ;  /* 0x00000002ff387424 */ /* 0x000fe200078e00ff */
[----:B------:R-:W-:Y:S01]  /*19b40*/  SHF.L.U32 R131, R131, 0x10, RZ ;  /* 0x0000001083837819 */ /* 0x000fe200000006ff */
[----:B------:R-:W-:-:S04]  /*19b50*/  FFMA.FTZ R53, R52, R71, 1.1641532182693481445e-10 ;  /* 0x2f00000034357423 */ /* 0x000fc80000010047 */
[----:B------:R-:W-:Y:S01]  /*19b60*/  FMUL.FTZ R52, R131, R70 ;  /* 0x0000004683347220 */ /* 0x000fe20000410000 */
[----:B------:R-:W-:Y:S02]  /*19b70*/  FSETP.GTU.FTZ.AND P3, PT, R53, R94, PT ;  /* 0x0000005e3500720b */ /* 0x000fe40003f7c000 */
[----:B------:R-:W-:Y:S01]  /*19b80*/  MOV R53, R0 ;  /* 0x0000000000357202 */ /* 0x000fe20000000f00 */
        /* <DEDUP_REMOVED lines=12> */
.L_x_1187:
        /* <DEDUP_REMOVED lines=13> */
.L_x_1189:
[----:B------:R-:W-:Y:S05]  /*19d20*/  BSYNC.RECONVERGENT B2 ;  /* 0x0000000000027941 */ /* 0x000fea0003800200 */
.L_x_1188:
        /* <DEDUP_REMOVED lines=43> */
.L_x_1186:
[----:B------:R-:W-:Y:S05]  /*19fe0*/  BSYNC.RECONVERGENT B1 ;  /* 0x0000000000017941 */ /* 0x000fea0003800200 */
.L_x_1185:
[----:B------:R-:W-:Y:S01]  /*19ff0*/  I2FP.F32.U32 R52, R53 ;  /* 0x0000003500347245 */ /* 0x000fe20000201000 */
[----:B------:R-:W-:Y:S01]  /*1a000*/  BSSY.RECONVERGENT B1, `(.L_x_1190) ;  /* 0x000004e000017945 */ /* 0x000fe20003800200 */
[----:B------:R-:W-:Y:S01]  /*1a010*/  ISETP.NE.AND P5, PT, R56, 0x1, PT ;  /* 0x000000013800780c */ /* 0x000fe20003fa5270 */
[----:B------:R-:W-:Y:S01]  /*1a020*/  IMAD.MOV.U32 R58, RZ, RZ, 0x2 ;  /* 0x00000002ff3a7424 */ /* 0x000fe200078e00ff */
[----:B------:R-:W-:Y:S01]  /*1a030*/  SHF.L.U32 R57, R54, 0x10, RZ ;  /* 0x0000001036397819 */ /* 0x000fe200000006ff */
[----:B------:R-:W-:Y:S01]  /*1a040*/  FFMA.FTZ R53, R52, R71, 1.1641532182693481445e-10 ;  /* 0x2f00000034357423 */ /* 0x000fe20000010047 */
[----:B------:R-:W-:-:S03]  /*1a050*/  PRMT R54, R54, 0x7632, R54 ;  /* 0x0000763236367816 */ /* 0x000fc60000000036 */
        /* <DEDUP_REMOVED lines=15> */
.L_x_1192:
        /* <DEDUP_REMOVED lines=13> */
.L_x_1194:
[----:B------:R-:W-:Y:S05]  /*1a220*/  BSYNC.RECONVERGENT B2 ;  /* 0x0000000000027941 */ /* 0x000fea0003800200 */
.L_x_1193:
        /* <DEDUP_REMOVED lines=37> */
[----:B------:R-:W-:Y:S02]  /*1a480*/  MOV R0, R58 ;  /* 0x0000003a00007202 */ /* 0x000fe40000000f00 */
[----:B------:R-:W-:Y:S01]  /*1a490*/  LOP3.LUT R27, R136, UR31, R59, 0x96, !PT ;  /* 0x0000001f881b7c12 */ /* 0x000fe2000f8e963b */
[----:B------:R-:W-:Y:S01]  /*1a4a0*/  IMAD.MOV.U32 R58, RZ, RZ, RZ ;  /* 0x000000ffff3a7224 */ /* 0x000fe200078e00ff */
[----:B------:R-:W-:Y:S01]  /*1a4b0*/  LOP3.LUT R28, R56, UR32, R53, 0x96, !PT ;  /* 0x00000020381c7c12 */ /* 0x000fe2000f8e9635 */
[----:B------:R-:W-:Y:S01]  /*1a4c0*/  IMAD.MOV.U32 R53, RZ, RZ, R108 ;  /* 0x000000ffff357224 */ /* 0x000fe200078e006c */
[----:B------:R-:W-:-:S07]  /*1a4d0*/  MOV R108, R52 ;  /* 0x00000034006c7202 */ /* 0x000fce0000000f00 */
.L_x_1191:
[----:B------:R-:W-:Y:S05]  /*1a4e0*/  BSYNC.RECONVERGENT B1 ;  /* 0x0000000000017941 */ /* 0x000fea0003800200 */
.L_x_1190:
        /* <DEDUP_REMOVED lines=9> */
[----:B------:R-:W-:-:S04]  /*1a580*/  MOV R53, R0 ;  /* 0x0000000000357202 */ /* 0x000fc80000000f00 */
        /* <DEDUP_REMOVED lines=11> */
.L_x_1197:
        /* <DEDUP_REMOVED lines=13> */
.L_x_1199:
[----:B------:R-:W-:Y:S05]  /*1a710*/  BSYNC.RECONVERGENT B2 ;  /* 0x0000000000027941 */ /* 0x000fea0003800200 */
.L_x_1198:
        /* <DEDUP_REMOVED lines=43> */
.L_x_1196:
[----:B------:R-:W-:Y:S05]  /*1a9d0*/  BSYNC.RECONVERGENT B1 ;  /* 0x0000000000017941 */ /* 0x000fea0003800200 */
.L_x_1195:
        /* <DEDUP_REMOVED lines=22> */
.L_x_1202:
        /* <DEDUP_REMOVED lines=15> */
.L_x_1204:
[----:B------:R-:W-:Y:S05]  /*1ac30*/  BSYNC.RECONVERGENT B2 ;  /* 0x0000000000027941 */ /* 0x000fea0003800200 */
.L_x_1203:
        /* <DEDUP_REMOVED lines=43> */
.L_x_1201:
[----:B------:R-:W-:Y:S05]  /*1aef0*/  BSYNC.RECONVERGENT B1 ;  /* 0x0000000000017941 */ /* 0x000fea0003800200 */
.L_x_1200:
        /* <DEDUP_REMOVED lines=12> */
.L_x_1164:
[----:B------:R-:W-:Y:S01]  /*1afc0*/  FADD.FTZ R56, RZ, R68 ;  /* 0x00000044ff387221 */ /* 0x000fe20000010000 */
[----:B------:R-:W-:Y:S01]  /*1afd0*/  SEL R93, RZ, 0x1000000, !P6 ;  /* 0x01000000ff5d7807 */ /* 0x000fe20007000000 */
[----:B------:R-:W-:Y:S01]  /*1afe0*/  IMAD.WIDE.U32 R60, R125, 0x10, R60 ;  /* 0x000000107d3c7825 */ /* 0x000fe200078e003c */
[----:B------:R-:W-:-:S03]  /*1aff0*/  ISETP.NE.AND P6, PT, R64, RZ, PT ;  /* 0x000000ff4000720c */ /* 0x000fc60003fc5270 */
[----:B------:R-:W-:Y:S01]  /*1b000*/  FADD.FTZ R56, R56, R69 ;  /* 0x0000004538387221 */ /* 0x000fe20000010000 */
[----:B------:R-:W-:Y:S01]  /*1b010*/  SEL R64, RZ, 0x1000000, !P2 ;  /* 0x01000000ff407807 */ /* 0x000fe20005000000 */
[----:B------:R-:W-:Y:S01]  /*1b020*/  IMAD.WIDE.U32 R62, R125, 0x8, R62 ;  /* 0x000000087d3e7825 */ /* 0x000fe200078e003e */
[----:B------:R-:W-:-:S03]  /*1b030*/  SEL R71, RZ, 0x10000, !P1 ;  /* 0x00010000ff477807 */ /* 0x000fc60004800000 */
[----:B------:R-:W-:Y:S01]  /*1b040*/  FADD.FTZ R57, R56, R95 ;  /* 0x0000005f38397221 */ /* 0x000fe20000010000 */
[----:B------:R-:W-:Y:S01]  /*1b050*/  SEL R58, RZ, 0x100, !P0 ;  /* 0x00000100ff3a7807 */ /* 0x000fe20004000000 */
[----:B------:R0:W-:Y:S01]  /*1b060*/  STG.E.128 desc[UR8][R60.64], R52 ;  /* 0x000000343c007986 */ /* 0x0001e2000c101d08 */
[----:B------:R-:W-:Y:S01]  /*1b070*/  SEL R70, RZ, 0x10000, !P5 ;  /* 0x00010000ff467807 */ /* 0x000fe20006800000 */
[----:B------:R-:W-:Y:S01]  /*1b080*/  FADD.FTZ R56, R57, R96 ;  /* 0x0000006039387221 */ /* 0x000fe20000010000 */
[----:B------:R-:W-:Y:S01]  /*1b090*/  SEL R137, RZ, 0x100, !P4 ;  /* 0x00000100ff897807 */ /* 0x000fe20006000000 */
[----:B------:R-:W-:Y:S01]  /*1b0a0*/  UMOV UR4, 0xffffffff ;  /* 0xffffffff00047882 */ /* 0x000fe20000000000 */
[----:B------:R-:W-:Y:S01]  /*1b0b0*/  LOP3.LUT P0, RZ, R66, 0x1f, RZ, 0xc0, !PT ;  /* 0x0000001f42ff7812 */ /* 0x000fe2000780c0ff */
[----:B------:R-:W-:Y:S01]  /*1b0c0*/  FADD.FTZ R57, R56, R97 ;  /* 0x0000006138397221 */ /* 0x000fe20000010000 */
[----:B------:R-:W-:Y:S02]  /*1b0d0*/  LOP3.LUT R137, R137, R93, R70, 0xfe, !PT ;  /* 0x0000005d89897212 */ /* 0x000fe400078efe46 */
[----:B------:R-:W-:Y:S01]  /*1b0e0*/  SEL R70, RZ, 0x1, !P3 ;  /* 0x00000001ff467807 */ /* 0x000fe20005800000 */
[----:B------:R-:W-:Y:S01]  /*1b0f0*/  FADD.FTZ R56, R57, R98 ;  /* 0x0000006239387221 */ /* 0x000fe20000010000 */
[----:B------:R-:W-:-:S03]  /*1b100*/  SEL R93, RZ, 0x1, !P6 ;  /* 0x00000001ff5d7807 */ /* 0x000fc60007000000 */
[----:B------:R-:W-:-:S04]  /*1b110*/  FADD.FTZ R57, R56, R99 ;  /* 0x0000006338397221 */ /* 0x000fc80000010000 */
[----:B------:R-:W-:Y:S01]  /*1b120*/  FADD.FTZ R56, R57, R100 ;  /* 0x0000006439387221 */ /* 0x000fe20000010000 */
[----:B0-----:R-:W-:Y:S02]  /*1b130*/  PRMT R52, R32, 0x7632, R52 ;  /* 0x0000763220347816 */ /* 0x001fe40000000034 */
[----:B------:R-:W-:Y:S01]  /*1b140*/  PRMT R53, R72, 0x7632, R53 ;  /* 0x0000763248357816 */ /* 0x000fe20000000035 */
[----:B------:R-:W-:Y:S01]  /*1b150*/  FADD.FTZ R57, R56, R103 ;  /* 0x0000006738397221 */ /* 0x000fe20000010000 */
[----:B------:R-:W-:Y:S02]  /*1b160*/  PRMT R60, R73, 0x7632, R60 ;  /* 0x00007632493c7816 */ /* 0x000fe4000000003c */
[----:B------:R-:W-:Y:S01]  /*1b170*/  PRMT R61, R38, 0x7632, R61 ;  /* 0x00007632263d7816 */ /* 0x000fe2000000003d */
[----:B------:R-:W-:Y:S01]  /*1b180*/  FADD.FTZ R57, R57, R102 ;  /* 0x0000006639397221 */ /* 0x000fe20000010000 */
[----:B------:R-:W-:-:S03]  /*1b190*/  PRMT R54, R76, 0x7632, R54 ;  /* 0x000076324c367816 */ /* 0x000fc60000000036 */
        /* <DEDUP_REMOVED lines=21> */
[----:B------:R-:W-:Y:S02]  /*1b2f0*/  LOP3.LUT R56, R58, R64, R71, 0xfe, !PT ;  /* 0x000000403a387212 */ /* 0x000fe400078efe47 */
[----:B------:R-:W-:Y:S01]  /*1b300*/  PRMT R64, R29, 0x7632, R64 ;  /* 0x000076321d407816 */ /* 0x000fe20000000040 */
[----:B------:R-:W-:Y:S01]  /*1b310*/  FADD.FTZ R71, R57, R128 ;  /* 0x0000008039477221 */ /* 0x000fe20000010000 */
[----:B------:R-:W-:Y:S02]  /*1b320*/  LOP3.LUT R57, R137, R70, RZ, 0xfc, !PT ;  /* 0x0000004689397212 */ /* 0x000fe400078efcff */
[----:B------:R-:W-:Y:S01]  /*1b330*/  LOP3.LUT R56, R56, R93, RZ, 0xfc, !PT ;  /* 0x0000005d38387212 */ /* 0x000fe200078efcff */
[----:B------:R-:W-:Y:S01]  /*1b340*/  FADD.FTZ R58, R71, R130 ;  /* 0x00000082473a7221 */ /* 0x000fe20000010000 */
[----:B------:R-:W-:Y:S02]  /*1b350*/  PRMT R70, R35, 0x7632, R70 ;  /* 0x0000763223467816 */ /* 0x000fe40000000046 */
[----:B------:R-:W-:Y:S01]  /*1b360*/  PRMT R93, R31, 0x7632, R93 ;  /* 0x000076321f5d7816 */ /* 0x000fe2000000005d */
[----:B------:R-:W-:Y:S01]  /*1b370*/  FADD.FTZ R71, R58, R65 ;  /* 0x000000413a477221 */ /* 0x000fe20000010000 */
[----:B------:R0:W-:Y:S01]  /*1b380*/  STG.E.64 desc[UR8][R62.64], R56 ;  /* 0x000000383e007986 */ /* 0x0001e2000c101b08 */
[----:B------:R-:W-:-:S02]  /*1b390*/  PRMT R58, R30, 0x7632, R58 ;  /* 0x000076321e3a7816 */ /* 0x000fc4000000003a */
[----:B------:R-:W-:Y:S01]  /*1b3a0*/  FADD.FTZ R66, R71, R132 ;  /* 0x0000008447427221 */ /* 0x000fe20000010000 */
[----:B------:R-:W-:Y:S02]  /*1b3b0*/  PRMT R71, R34, 0x7632, R71 ;  /* 0x0000763222477816 */ /* 0x000fe40000000047 */
[----:B------:R-:W-:Y:S01]  /*1b3c0*/  PRMT R137, R37, 0x7632, R137 ;  /* 0x0000763225897816 */ /* 0x000fe20000000089 */
[----:B------:R-:W-:Y:S01]  /*1b3d0*/  FADD.FTZ R94, R66, R131 ;  /* 0x00000083425e7221 */ /* 0x000fe20000010000 */
[----:B------:R-:W-:-:S03]  /*1b3e0*/  PRMT R66, R33, 0x7632, R66 ;  /* 0x0000763221427816 */ /* 0x000fc60000000042 */
[----:B------:R-:W-:Y:S01]  /*1b3f0*/  FADD.FTZ R55, R94, R135 ;  /* 0x000000875e377221 */ /* 0x000fe20000010000 */
[----:B------:R-:W-:Y:S02]  /*1b400*/  PRMT R94, R36, 0x7632, R94 ;  /* 0x00007632245e7816 */ /* 0x000fe4000000005e */
[----:B0-----:R-:W-:Y:S01]  /*1b410*/  PRMT R62, R39, 0x7632, R62 ;  /* 0x00007632273e7816 */ /* 0x001fe2000000003e */
[----:B------:R-:W-:Y:S01]  /*1b420*/  FADD.FTZ R57, R55, R134 ;  /* 0x0000008637397221 */ /* 0x000fe20000010000 */
[----:B------:R-:W-:Y:S02]  /*1b430*/  PRMT R55, R74, 0x7632, R55 ;  /* 0x000076324a377816 */ /* 0x000fe40000000037 */
[----:B------:R-:W-:Y:S01]  /*1b440*/  PRMT R63, R75, 0x7632, R63 ;  /* 0x000076324b3f7816 */ /* 0x000fe2000000003f */
        /* <DEDUP_REMOVED lines=15> */
[C---:B------:R-:W-:Y:S01]  /*1b540*/  FADD.FTZ R56, -R57.reuse, R68 ;  /* 0x0000004439387221 */ /* 0x040fe20000010100 */
[C---:B------:R-:W-:Y:S01]  /*1b550*/  FADD.FTZ R139, -R57.reuse, R69 ;  /* 0x00000045398b7221 */ /* 0x040fe20000010100 */
[C---:B------:R-:W-:Y:S01]  /*1b560*/  FADD.FTZ R143, -R57.reuse, R95 ;  /* 0x0000005f398f7221 */ /* 0x040fe20000010100 */
[----:B------:R-:W-:Y:S01]  /*1b570*/  FADD.FTZ R141, -R57, R97 ;  /* 0x00000061398d7221 */ /* 0x000fe20000010100 */
[----:B------:R-:W-:-:S04]  /*1b580*/  FFMA.FTZ R56, R56, R56, RZ ;  /* 0x0000003838387223 */ /* 0x000fc800000100ff */
[----:B------:R-:W-:Y:S01]  /*1b590*/  FFMA.FTZ R56, R139, R139, R56 ;  /* 0x0000008b8b387223 */ /* 0x000fe20000010038 */
[----:B------:R-:W-:-:S03]  /*1b5a0*/  FADD.FTZ R139, -R57, R96 ;  /* 0x00000060398b7221 */ /* 0x000fc60000010100 */
[----:B------:R-:W-:-:S04]  /*1b5b0*/  FFMA.FTZ R56, R143, R143, R56 ;  /* 0x0000008f8f387223 */ /* 0x000fc80000010038 */
[----:B------:R-:W-:Y:S01]  /*1b5c0*/  FFMA.FTZ R56, R139, R139, R56 ;  /* 0x0000008b8b387223 */ /* 0x000fe20000010038 */
[----:B------:R-:W-:-:S03]  /*1b5d0*/  FADD.FTZ R139, -R57, R98 ;  /* 0x00000062398b7221 */ /* 0x000fc60000010100 */
        /* <DEDUP_REMOVED lines=68> */
[----:B------:R-:W-:-:S04]  /*1ba20*/  FFMA.FTZ R56, R141, R141, R56 ;  /* 0x0000008d8d387223 */ /* 0x000fc80000010038 */
        /* <DEDUP_REMOVED lines=10> */
.L_x_1218:
[----:B------:R-:W-:Y:S01]  /*1bad0*/  FMUL.FTZ R56, R57, R57 ;  /* 0x0000003939387220 */ /* 0x000fe20000410000 */
[----:B------:R-:W-:Y:S01]  /*1bae0*/  ISETP.NE.AND P1, PT, RZ, UR13, PT ;  /* 0x0000000dff007c0c */ /* 0x000fe2000bf25270 */
[----:B-1----:R-:W-:Y:S01]  /*1baf0*/  FADD.FTZ R139, R142, R143 ;  /* 0x0000008f8e8b7221 */ /* 0x002fe20000010000 */
[----:B------:R-:W-:Y:S01]  /*1bb00*/  SHF.L.U32 R158, R49, 0x10, RZ ;  /* 0x00000010319e7819 */ /* 0x000fe200000006ff */
[----:B------:R-:W-:Y:S01]  /*1bb10*/  IMAD.U32 R156, R87, 0x10000, RZ ;  /* 0x00010000579c7824 */ /* 0x000fe200078e00ff */
[----:B------:R-:W-:Y:S01]  /*1bb20*/  FSEL R143, R56, RZ, P1 ;  /* 0x000000ff388f7208 */ /* 0x000fe20000800000 */
[----:B------:R-:W-:Y:S01]  /*1bb30*/  FFMA.FTZ R138, R139, R138, UR14 ;  /* 0x0000000e8b8a7e23 */ /* 0x000fe2000801008a */
[----:B------:R-:W-:Y:S01]  /*1bb40*/  FSEL R141, R57, RZ, !P1 ;  /* 0x000000ff398d7208 */ /* 0x000fe20004800000 */
[----:B------:R-:W-:Y:S01]  /*1bb50*/  IMAD.U32 R139, R88, 0x10000, RZ ;  /* 0x00010000588b7824 */ /* 0x000fe200078e00ff */
[----:B------:R-:W-:Y:S01]  /*1bb60*/  SHF.L.U32 R56, R48, 0x10, RZ ;  /* 0x0000001030387819 */ /* 0x000fe200000006ff */
[----:B------:R-:W-:Y:S01]  /*1bb70*/  FADD.FTZ R143, R138, R143 ;  /* 0x0000008f8a8f7221 */ /* 0x000fe20000010000 */
[----:B------:R-:W-:Y:S01]  /*1bb80*/  SHF.L.U32 R164, R6, 0x10, RZ ;  /* 0x0000001006a47819 */ /* 0x000fe200000006ff */
[C---:B------:R-:W-:Y:S01]  /*1bb90*/  FADD.FTZ R138, -R141.reuse, R117 ;  /* 0x000000758d8a7221 */ /* 0x040fe20000010100 */
[C---:B------:R-:W-:Y:S01]  /*1bba0*/  FADD.FTZ R68, -R141.reuse, R68 ;  /* 0x000000448d447221 */ /* 0x040fe20000010100 */
[----:B------:R-:W1:Y:S01]  /*1bbb0*/  MUFU.RSQ R117, R143 ;  /* 0x0000008f00757308 */ /* 0x000e620000001400 */
[C---:B------:R-:W-:Y:S01]  /*1bbc0*/  FADD.FTZ R150, -R141.reuse, R128 ;  /* 0x000000808d967221 */ /* 0x040fe20000010100 */
[C---:B------:R-:W-:Y:S01]  /*1bbd0*/  FADD.FTZ R128, -R141.reuse, R65 ;  /* 0x000000418d807221 */ /* 0x040fe20000010100 */
[C---:B------:R-:W-:Y:S01]  /*1bbe0*/  FADD.FTZ R69, -R141.reuse, R69 ;  /* 0x000000458d457221 */ /* 0x040fe20000010100 */
[C---:B------:R-:W-:Y:S01]  /*1bbf0*/  FADD.FTZ R95, -R141.reuse, R95 ;  /* 0x0000005f8d5f7221 */ /* 0x040fe20000010100 */
[C---:B------:R-:W-:Y:S01]  /*1bc00*/  FADD.FTZ R97, -R141.reuse, R97 ;  /* 0x000000618d617221 */ /* 0x040fe20000010100 */
[C---:B------:R-:W-:Y:S01]  /*1bc10*/  FADD.FTZ R154, -R141.reuse, R136 ;  /* 0x000000888d9a7221 */ /* 0x040fe20000010100 */
[C---:B------:R-:W-:Y:S01]  /*1bc20*/  FADD.FTZ R96, -R141.reuse, R96 ;  /* 0x000000608d607221 */ /* 0x040fe20000010100 */
[C---:B------:R-:W-:Y:S01]  /*1bc30*/  FADD.FTZ R162, -R141.reuse, R59 ;  /* 0x0000003b8da27221 */ /* 0x040fe20000010100 */
[----:B------:R-:W-:Y:S01]  /*1bc40*/  SHF.L.U32 R136, R4, 0x10, RZ ;  /* 0x0000001004887819 */ /* 0x000fe200000006ff */
[----:B------:R-:W-:Y:S01]  /*1bc50*/  FADD.FTZ R140, -R141, R119 ;  /* 0x000000778d8c7221 */ /* 0x000fe20000010100 */
[----:B------:R-:W-:-:S02]  /*1bc60*/  IMAD.U32 R119, R86, 0x10000, RZ ;  /* 0x0001000056777824 */ /* 0x000fc400078e00ff */
[C---:B------:R-:W-:Y:S01]  /*1bc70*/  FADD.FTZ R98, -R141.reuse, R98 ;  /* 0x000000628d627221 */ /* 0x040fe20000010100 */
[----:B------:R-:W-:Y:S01]  /*1bc80*/  FADD.FTZ R100, -R141, R100 ;  /* 0x000000648d647221 */ /* 0x000fe20000010100 */
[----:B------:R-:W-:Y:S02]  /*1bc90*/  IMAD.U32 R160, R5, 0x10000, RZ ;  /* 0x0001000005a07824 */ /* 0x000fe400078e00ff */
[C---:B------:R-:W-:Y:S01]  /*1bca0*/  FADD.FTZ R99, -R141.reuse, R99 ;  /* 0x000000638d637221 */ /* 0x040fe20000010100 */
[----:B0-----:R-:W-:Y:S01]  /*1bcb0*/  FADD.FTZ R142, -R141, R123 ;  /* 0x0000007b8d8e7221 */ /* 0x001fe20000010100 */
[----:B-1----:R-:W-:Y:S01]  /*1bcc0*/  FMUL.FTZ R65, R117, R68 ;  /* 0x0000004475417220 */ /* 0x002fe20000410000 */
[----:B------:R-:W-:Y:S02]  /*1bcd0*/  IMAD.U32 R68, R3, 0x10000, RZ ;  /* 0x0001000003447824 */ /* 0x000fe400078e00ff */
[C---:B------:R-:W-:Y:S01]  /*1bce0*/  FMUL.FTZ R59, R117.reuse, R69 ;  /* 0x00000045753b7220 */ /* 0x040fe20000410000 */
[----:B------:R-:W-:Y:S01]  /*1bcf0*/  FMUL.FTZ R95, R117, R95 ;  /* 0x0000005f755f7220 */ /* 0x000fe20000410000 */
[----:B------:R-:W-:Y:S01]  /*1bd00*/  FFMA.FTZ R56, R65, R139, R56 ;  /* 0x0000008b41387223 */ /* 0x000fe20000010038 */
[----:B------:R-:W-:Y:S01]  /*1bd10*/  SHF.L.U32 R65, R50, 0x10, RZ ;  /* 0x0000001032417819 */ /* 0x000fe200000006ff */
[C---:B------:R-:W-:Y:S01]  /*1bd20*/  FMUL.FTZ R97, R117.reuse, R97 ;  /* 0x0000006175617220 */ /* 0x040fe20000410000 */
[----:B------:R-:W-:Y:S01]  /*1bd30*/  FMUL.FTZ R69, R117, R96 ;  /* 0x0000006075457220 */ /* 0x000fe20000410000 */
[----:B------:R-:W-:Y:S01]  /*1bd40*/  FFMA.FTZ R59, R59, R68, R136 ;  /* 0x000000443b3b7223 */ /* 0x000fe20000010088 */
[----:B------:R-:W-:Y:S01]  /*1bd50*/  FFMA.FTZ R68, R95, R156, R158 ;  /* 0x0000009c5f447223 */ /* 0x000fe2000001009e */
[----:B------:R-:W-:Y:S01]  /*1bd60*/  FFMA.FTZ R119, R97, R119, R65 ;  /* 0x0000007761777223 */ /* 0x000fe20000010041 */
[----:B------:R-:W-:Y:S01]  /*1bd70*/  SHF.L.U32 R95, R8, 0x10, RZ ;  /* 0x00000010085f7819 */ /* 0x000fe200000006ff */
[----:B------:R-:W-:Y:S01]  /*1bd80*/  FFMA.FTZ R69, R69, R160, R164 ;  /* 0x000000a045457223 */ /* 0x000fe200000100a4 */
[----:B------:R-:W-:Y:S01]  /*1bd90*/  SHF.L.U32 R97, R10, 0x10, RZ ;  /* 0x000000100a617819 */ /* 0x000fe200000006ff */
[----:B------:R-:W-:Y:S01]  /*1bda0*/  IMAD.U32 R65, R7, 0x10000, RZ ;  /* 0x0001000007417824 */ /* 0x000fe200078e00ff */
[----:B------:R-:W-:Y:S01]  /*1bdb0*/  SHF.L.U32 R96, R51, 0x10, RZ ;  /* 0x0000001033607819 */ /* 0x000fe200000006ff */
[----:B------:R-:W-:-:S02]  /*1bdc0*/  IMAD.U32 R123, R9, 0x10000, RZ ;  /* 0x00010000097b7824 */ /* 0x000fc400078e00ff */
[C---:B------:R-:W-:Y:S01]  /*1bdd0*/  FMUL.FTZ R98, R117.reuse, R98 ;  /* 0x0000006275627220 */ /* 0x040fe20000410000 */
[----:B------:R-:W-:Y:S01]  /*1bde0*/  FMUL.FTZ R100, R117, R100 ;  /* 0x0000006475647220 */ /* 0x000fe20000410000 */
[----:B------:R-:W-:Y:S01]  /*1bdf0*/  FADD.FTZ R103, -R141, R103 ;  /* 0x000000678d677221 */ /* 0x000fe20000010100 */
[----:B------:R-:W-:Y:S02]  /*1be00*/  IMAD.U32 R160, R85, 0x10000, RZ ;  /* 0x0001000055a07824 */ /* 0x000fe400078e00ff */
[----:B------:R-:W-:Y:S01]  /*1be10*/  FMUL.FTZ R99, R117, R99 ;  /* 0x0000006375637220 */ /* 0x000fe20000410000 */
[C---:B------:R-:W-:Y:S01]  /*1be20*/  FADD.FTZ R102, -R141.reuse, R102 ;  /* 0x000000668d667221 */ /* 0x040fe20000010100 */
[C---:B------:R-:W-:Y:S01]  /*1be30*/  FADD.FTZ R105, -R141.reuse, R105 ;  /* 0x000000698d697221 */ /* 0x040fe20000010100 */
[----:B------:R-:W-:Y:S01]  /*1be40*/  FADD.FTZ R107, -R141, R107 ;  /* 0x0000006b8d6b7221 */ /* 0x000fe20000010100 */
[----:B------:R-:W-:Y:S01]  /*1be50*/  SHF.L.U32 R156, R44, 0x10, RZ ;  /* 0x000000102c9c7819 */ /* 0x000fe200000006ff */
[----:B------:R-:W-:Y:S01]  /*1be60*/  FFMA.FTZ R158, R98, R65, R95 ;  /* 0x00000041629e7223 */ /* 0x000fe2000001005f */
[----:B------:R-:W-:Y:S01]  /*1be70*/  FFMA.FTZ R123, R100, R123, R97 ;  /* 0x0000007b647b7223 */ /* 0x000fe20000010061 */
[----:B------:R-:W-:-:S02]  /*1be80*/  IMAD.U32 R136, R84, 0x10000, RZ ;  /* 0x0001000054887824 */ /* 0x000fc400078e00ff */
[----:B------:R-:W-:Y:S01]  /*1be90*/  FMUL.FTZ R103, R117, R103 ;  /* 0x0000006775677220 */ /* 0x000fe20000410000 */
[----:B------:R-:W-:Y:S01]  /*1bea0*/  FFMA.FTZ R160, R99, R160, R96 ;  /* 0x000000a063a07223 */ /* 0x000fe20000010060 */
[----:B------:R-:W-:Y:S01]  /*1beb0*/  SHF.L.U32 R97, R12, 0x10, RZ ;  /* 0x000000100c617819 */ /* 0x000fe200000006ff */
[----:B------:R-:W-:Y:S01]  /*1bec0*/  IMAD.U32 R95, R11, 0x10000, RZ ;  /* 0x000100000b5f7824 */ /* 0x000fe200078e00ff */
[----:B------:R-:W-:Y:S01]  /*1bed0*/  SHF.L.U32 R98, R14, 0x10, RZ ;  /* 0x000000100e627819 */ /* 0x000fe200000006ff */
[----:B------:R-:W-:Y:S01]  /*1bee0*/  IMAD.U32 R96, R13, 0x10000, RZ ;  /* 0x000100000d607824 */ /* 0x000fe200078e00ff */
[----:B------:R-:W-:Y:S01]  /*1bef0*/  SHF.L.U32 R164, R46, 0x10, RZ ;  /* 0x000000102ea47819 */ /* 0x000fe200000006ff */
[C---:B------:R-:W-:Y:S01]  /*1bf00*/  FMUL.FTZ R102, R117.reuse, R102 ;  /* 0x0000006675667220 */ /* 0x040fe20000410000 */
[C---:B------:R-:W-:Y:S01]  /*1bf10*/  FMUL.FTZ R105, R117.reuse, R105 ;  /* 0x0000006975697220 */ /* 0x040fe20000410000 */
[----:B------:R-:W-:Y:S02]  /*1bf20*/  IMAD.U32 R100, R82, 0x10000, RZ ;  /* 0x0001000052647824 */ /* 0x000fe400078e00ff */
[----:B------:R-:W-:Y:S01]  /*1bf30*/  FMUL.FTZ R107, R117, R107 ;  /* 0x0000006b756b7220 */ /* 0x000fe20000410000 */
[C---:B------:R-:W-:Y:S01]  /*1bf40*/  FADD.FTZ R106, -R141.reuse, R106 ;  /* 0x0000006a8d6a7221 */ /* 0x040fe20000010100 */
[----:B------:R-:W-:Y:S01]  /*1bf50*/  FADD.FTZ R109, -R141, R109 ;  /* 0x0000006d8d6d7221 */ /* 0x000fe20000010100 */
[----:B------:R-:W-:Y:S01]  /*1bf60*/  FFMA.FTZ R65, R103, R136, R156 ;  /* 0x0000008867417223 */ /* 0x000fe2000001009c */
[----:B------:R-:W-:Y:S01]  /*1bf70*/  FFMA.FTZ R136, R102, R95, R97 ;  /* 0x0000005f66887223 */ /* 0x000fe20000010061 */
[----:B------:R-:W-:Y:S01]  /*1bf80*/  FFMA.FTZ R105, R105, R96, R98 ;  /* 0x0000006069697223 */ /* 0x000fe20000010062 */
[----:B------:R-:W-:Y:S01]  /*1bf90*/  FFMA.FTZ R107, R107, R100, R164 ;  /* 0x000000646b6b7223 */ /* 0x000fe200000100a4 */
[----:B------:R-:W-:Y:S01]  /*1bfa0*/  SHF.L.U32 R97, R16, 0x10, RZ ;  /* 0x0000001010617819 */ /* 0x000fe200000006ff */
[----:B------:R-:W-:Y:S01]  /*1bfb0*/  IMAD.U32 R95, R15, 0x10000, RZ ;  /* 0x000100000f5f7824 */ /* 0x000fe200078e00ff */
[----:B------:R-:W-:Y:S01]  /*1bfc0*/  SHF.L.U32 R96, R47, 0x10, RZ ;  /* 0x000000102f607819 */ /* 0x000fe200000006ff */
[----:B------:R-:W-:-:S02]  /*1bfd0*/  IMAD.U32 R164, R81, 0x10000, RZ ;  /* 0x0001000051a47824 */ /* 0x000fc400078e00ff */
[C---:B------:R-:W-:Y:S01]  /*1bfe0*/  FMUL.FTZ R106, R117.reuse, R106 ;  /* 0x0000006a756a7220 */ /* 0x040fe20000410000 */
[----:B------:R-:W-:Y:S01]  /*1bff0*/  FMUL.FTZ R109, R117, R109 ;  /* 0x0000006d756d7220 */ /* 0x000fe20000410000 */
[C---:B------:R-:W-:Y:S01]  /*1c000*/  FADD.FTZ R112, -R141.reuse, R112 ;  /* 0x000000708d707221 */ /* 0x040fe20000010100 */
[----:B------:R-:W-:Y:S01]  /*1c010*/  FADD.FTZ R115, -R141, R115 ;  /* 0x000000738d737221 */ /* 0x000fe20000010100 */
[----:B------:R-:W-:Y:S01]  /*1c020*/  FFMA.FTZ R106, R106, R95, R97 ;  /* 0x0000005f6a6a7223 */ /* 0x000fe20000010061 */
[----:B------:R-:W-:Y:S01]  /*1c030*/  FFMA.FTZ R164, R109, R164, R96 ;  /* 0x000000a46da47223 */ /* 0x000fe20000010060 */
[----:B------:R-:W-:Y:S01]  /*1c040*/  SHF.L.U32 R97, R41, 0x10, RZ ;  /* 0x0000001029617819 */ /* 0x000fe200000006ff */
[----:B------:R-:W-:Y:S01]  /*1c050*/  FMUL.FTZ R109, R117, R112 ;  /* 0x00000070756d7220 */ /* 0x000fe20000410000 */
[----:B------:R-:W-:Y:S02]  /*1c060*/  IMAD.U32 R95, R79, 0x10000, RZ ;  /* 0x000100004f5f7824 */ /* 0x000fe400078e00ff */
[----:B------:R-:W-:Y:S01]  /*1c070*/  FMUL.FTZ R112, R117, R115 ;  /* 0x0000007375707220 */ /* 0x000fe20000410000 */
[C---:B------:R-:W-:Y:S01]  /*1c080*/  FADD.FTZ R116, -R141.reuse, R116 ;  /* 0x000000748d747221 */ /* 0x040fe20000010100 */
[C---:B------:R-:W-:Y:S01]  /*1c090*/  FADD.FTZ R118, -R141.reuse, R118 ;  /* 0x000000768d767221 */ /* 0x040fe20000010100 */
[----:B------:R-:W-:Y:S01]  /*1c0a0*/  FADD.FTZ R104, -R141, R104 ;  /* 0x000000688d687221 */ /* 0x000fe20000010100 */
[----:B------:R-:W-:Y:S01]  /*1c0b0*/  FFMA.FTZ R112, R112, R95, R97 ;  /* 0x0000005f70707223 */ /* 0x000fe20000010061 */
[----:B------:R-:W-:Y:S01]  /*1c0c0*/  SHF.L.U32 R97, R43, 0x10, RZ ;  /* 0x000000102b617819 */ /* 0x000fe200000006ff */
[----:B------:R-:W-:Y:S01]  /*1c0d0*/  FMUL.FTZ R115, R117, R116 ;  /* 0x0000007475737220 */ /* 0x000fe20000410000 */
[----:B------:R-:W-:-:S02]  /*1c0e0*/  IMAD.U32 R95, R77, 0x10000, RZ ;  /* 0x000100004d5f7824 */ /* 0x000fc400078e00ff */
[----:B------:R-:W-:Y:S01]  /*1c0f0*/  FMUL.FTZ R116, R117, R118 ;  /* 0x0000007675747220 */ /* 0x000fe20000410000 */
[----:B------:R-:W-:Y:S01]  /*1c100*/  SHF.L.U32 R103, R45, 0x10, RZ ;  /* 0x000000102d677819 */ /* 0x000fe200000006ff */
[----:B------:R-:W-:Y:S02]  /*1c110*/  IMAD.U32 R99, R83, 0x10000, RZ ;  /* 0x0001000053637824 */ /* 0x000fe400078e00ff */
[----:B------:R-:W-:Y:S01]  /*1c120*/  FMUL.FTZ R104, R117, R104 ;  /* 0x0000006875687220 */ /* 0x000fe20000410000 */
[C---:B------:R-:W-:Y:S01]  /*1c130*/  FADD.FTZ R113, -R141.reuse, R113 ;  /* 0x000000718d717221 */ /* 0x040fe20000010100 */
[C---:B------:R-:W-:Y:S01]  /*1c140*/  FADD.FTZ R124, -R141.reuse, R124 ;  /* 0x0000007c8d7c7221 */ /* 0x040fe20000010100 */
[C---:B------:R-:W-:Y:S01]  /*1c150*/  FADD.FTZ R110, -R141.reuse, R110 ;  /* 0x0000006e8d6e7221 */ /* 0x040fe20000010100 */
[----:B------:R-:W-:Y:S01]  /*1c160*/  FFMA.FTZ R116, R116, R95, R97 ;  /* 0x0000005f74747223 */ /* 0x000fe20000010061 */
[----:B------:R-:W-:Y:S01]  /*1c170*/  FADD.FTZ R146, -R141, R129 ;  /* 0x000000818d927221 */ /* 0x000fe20000010100 */
[----:B------:R-:W-:-:S02]  /*1c180*/  IMAD.U32 R97, R63, 0x10000, RZ ;  /* 0x000100003f617824 */ /* 0x000fc400078e00ff */
[C---:B------:R-:W-:Y:S01]  /*1c190*/  FADD.FTZ R148, -R141.reuse, R135 ;  /* 0x000000878d947221 */ /* 0x040fe20000010100 */
[----:B------:R-:W-:Y:S01]  /*1c1a0*/  FFMA.FTZ R156, R104, R99, R103 ;  /* 0x00000063689c7223 */ /* 0x000fe20000010067 */
[----:B------:R-:W-:Y:S01]  /*1c1b0*/  SHF.L.U32 R129, R40, 0x10, RZ ;  /* 0x0000001028817819 */ /* 0x000fe200000006ff */
[----:B------:R-:W-:Y:S01]  /*1c1c0*/  FADD.FTZ R144, -R141, R127 ;  /* 0x0000007f8d907221 */ /* 0x000fe20000010100 */
[----:B------:R-:W-:Y:S01]  /*1c1d0*/  SHF.L.U32 R63, R37, 0x10, RZ ;  /* 0x00000010253f7819 */ /* 0x000fe200000006ff */
[----:B------:R-:W-:Y:S01]  /*1c1e0*/  IMAD.U32 R103, R80, 0x10000, RZ ;  /* 0x0001000050677824 */ /* 0x000fe200078e00ff */
[----:B------:R-:W-:Y:S01]  /*1c1f0*/  SHF.L.U32 R99, R18, 0x10, RZ ;  /* 0x0000001012637819 */ /* 0x000fe200000006ff */
[----:B------:R-:W-:Y:S01]  /*1c200*/  FMUL.FTZ R104, R117, R113 ;  /* 0x0000007175687220 */ /* 0x000fe20000410000 */
[----:B------:R-:W-:Y:S02]  /*1c210*/  IMAD.U32 R135, R75, 0x10000, RZ ;  /* 0x000100004b877824 */ /* 0x000fe400078e00ff */
[----:B------:R-:W-:Y:S01]  /*1c220*/  FMUL.FTZ R124, R117, R124 ;  /* 0x0000007c757c7220 */ /* 0x000fe20000410000 */
[----:B------:R-:W-:Y:S01]  /*1c230*/  FADD.FTZ R114, -R141, R114 ;  /* 0x000000728d727221 */ /* 0x000fe20000010100 */
[----:B------:R-:W-:-:S02]  /*1c240*/  IMAD.U32 R127, R17, 0x10000, RZ ;  /* 0x00010000117f7824 */ /* 0x000fc400078e00ff */
[----:B------:R-:W-:Y:S01]  /*1c250*/  FMUL.FTZ R110, R117, R110 ;  /* 0x0000006e756e7220 */ /* 0x000fe20000410000 */
[C---:B------:R-:W-:Y:S01]  /*1c260*/  FADD.FTZ R120, -R141.reuse, R120 ;  /* 0x000000788d787221 */ /* 0x040fe20000010100 */
[C---:B------:R-:W-:Y:S01]  /*1c270*/  FADD.FTZ R126, -R141.reuse, R126 ;  /* 0x0000007e8d7e7221 */ /* 0x040fe20000010100 */
[C---:B------:R-:W-:Y:S01]  /*1c280*/  FADD.FTZ R152, -R141.reuse, R130 ;  /* 0x000000828d987221 */ /* 0x040fe20000010100 */
[----:B------:R-:W-:Y:S01]  /*1c290*/  FADD.FTZ R130, -R141, R131 ;  /* 0x000000838d827221 */ /* 0x000fe20000010100 */
[----:B------:R-:W-:Y:S01]  /*1c2a0*/  FFMA.FTZ R104, R104, R103, R129 ;  /* 0x0000006768687223 */ /* 0x000fe20000010081 */
[----:B------:R-:W-:Y:S01]  /*1c2b0*/  FFMA.FTZ R135, R124, R135, R63 ;  /* 0x000000877c877223 */ /* 0x000fe2000001003f */
[----:B------:R-:W-:Y:S01]  /*1c2c0*/  FFMA.FTZ R127, R110, R127, R99 ;  /* 0x0000007f6e7f7223 */ /* 0x000fe20000010063 */
[----:B------:R-:W-:Y:S01]  /*1c2d0*/  SHF.L.U32 R103, R42, 0x10, RZ ;  /* 0x000000102a677819 */ /* 0x000fe200000006ff */
[----:B------:R-:W-:Y:S01]  /*1c2e0*/  FMUL.FTZ R113, R117, R114 ;  /* 0x0000007275717220 */ /* 0x000fe20000410000 */
[----:B------:R-:W-:Y:S01]  /*1c2f0*/  IMAD.U32 R131, R54, 0x10000, RZ ;  /* 0x0001000036837824 */ /* 0x000fe200078e00ff */
[----:B------:R-:W-:Y:S01]  /*1c300*/  SHF.L.U32 R137, R137, 0x10, RZ ;  /* 0x0000001089897819 */ /* 0x000fe200000006ff */
[----:B------:R-:W-:-:S02]  /*1c310*/  IMAD.U32 R63, R60, 0x10000, RZ ;  /* 0x000100003c3f7824 */ /* 0x000fc400078e00ff */
[C---:B------:R-:W-:Y:S01]  /*1c320*/  FMUL.FTZ R114, R117.reuse, R138 ;  /* 0x0000008a75727220 */ /* 0x040fe20000410000 */
[----:B------:R-:W-:Y:S01]  /*1c330*/  IMAD.U32 R99, R78, 0x10000, RZ ;  /* 0x000100004e637824 */ /* 0x000fe200078e00ff */
[----:B------:R-:W-:Y:S01]  /*1c340*/  SHF.L.U32 R95, R94, 0x10, RZ ;  /* 0x000000105e5f7819 */ /* 0x000fe200000006ff */
[----:B------:R-:W-:Y:S01]  /*1c350*/  FMUL.FTZ R118, R117, R142 ;  /* 0x0000008e75767220 */ /* 0x000fe20000410000 */
[----:B------:R-:W-:Y:S01]  /*1c360*/  IMAD.U32 R55, R55, 0x10000, RZ ;  /* 0x0001000037377824 */ /* 0x000fe200078e00ff */
[----:B------:R-:W-:Y:S01]  /*1c370*/  SHF.L.U32 R61, R61, 0x10, RZ ;  /* 0x000000103d3d7819 */ /* 0x000fe200000006ff */
[----:B------:R-:W-:Y:S01]  /*1c380*/  IMAD.U32 R54, R73, 0x10000, RZ ;  /* 0x0001000049367824 */ /* 0x000fe200078e00ff */
[----:B------:R-:W-:Y:S01]  /*1c390*/  SHF.L.U32 R60, R39, 0x10, RZ ;  /* 0x00000010273c7819 */ /* 0x000fe200000006ff */
[C---:B------:R-:W-:Y:S01]  /*1c3a0*/  FMUL.FTZ R120, R117.reuse, R120 ;  /* 0x0000007875787220 */ /* 0x040fe20000410000 */
[C---:B------:R-:W-:Y:S01]  /*1c3b0*/  FMUL.FTZ R126, R117.reuse, R126 ;  /* 0x0000007e757e7220 */ /* 0x040fe20000410000 */
[----:B------:R-:W-:Y:S01]  /*1c3c0*/  FMUL.FTZ R139, R117, R146 ;  /* 0x00000092758b7220 */ /* 0x000fe20000410000 */
[----:B------:R-:W-:Y:S01]  /*1c3d0*/  FADD.FTZ R122, -R141, R122 ;  /* 0x0000007a8d7a7221 */ /* 0x000fe20000010100 */
[----:B------:R-:W-:Y:S01]  /*1c3e0*/  FFMA.FTZ R114, R114, R99, R103 ;  /* 0x0000006372727223 */ /* 0x000fe20000010067 */
[----:B------:R-:W-:Y:S01]  /*1c3f0*/  FFMA.FTZ R118, R118, R97, R137 ;  /* 0x0000006176767223 */ /* 0x000fe20000010089 */
[----:B------:R-:W-:Y:S01]  /*1c400*/  SHF.L.U32 R103, R36, 0x10, RZ ;  /* 0x0000001024677819 */ /* 0x000fe200000006ff */
[----:B------:R-:W-:Y:S01]  /*1c410*/  FFMA.FTZ R131, R120, R131, R95 ;  /* 0x0000008378837223 */ /* 0x000fe2000001005f */
[----:B------:R-:W-:Y:S01]  /*1c420*/  FFMA.FTZ R137, R126, R55, R61 ;  /* 0x000000377e897223 */ /* 0x000fe2000001003d */
[----:B------:R-:W-:Y:S01]  /*1c430*/  FFMA.FTZ R139, R139, R54, R60 ;  /* 0x000000368b8b7223 */ /* 0x000fe2000001003c */
[----:B------:R-:W-:-:S02]  /*1c440*/  IMAD.U32 R99, R76, 0x10000, RZ ;  /* 0x000100004c637824 */ /* 0x000fc400078e00ff */
[C---:B------:R-:W-:Y:S01]  /*1c450*/  FMUL.FTZ R110, R117.reuse, R122 ;  /* 0x0000007a756e7220 */ /* 0x040fe20000410000 */
[----:B------:R-:W-:Y:S01]  /*1c460*/  SHF.L.U32 R95, R62, 0x10, RZ ;  /* 0x000000103e5f7819 */ /* 0x000fe200000006ff */
[----:B------:R-:W0:Y:S01]  /*1c470*/  @!P0 LDC.64 R54, c[0x0][0x3c0] ;  /* 0x0000f000ff368b82 */ /* 0x000e220000000a00 */
[----:B------:R-:W-:Y:S01]  /*1c480*/  FMUL.FTZ R124, R117, R150 ;  /* 0x00000096757c7220 */ /* 0x000fe20000410000 */
[----:B------:R-:W-:Y:S01]  /*1c490*/  IMAD.U32 R62, R53, 0x10000, RZ ;  /* 0x00010000353e7824 */ /* 0x000fe200078e00ff */
[----:B------:R-:W-:Y:S01]  /*1c4a0*/  SHF.L.U32 R94, R52, 0x10, RZ ;  /* 0x00000010345e7819 */ /* 0x000fe200000006ff */
[----:B------:R-:W-:Y:S01]  /*1c4b0*/  FADD.FTZ R132, -R141, R132 ;  /* 0x000000848d847221 */ /* 0x000fe20000010100 */
[----:B------:R-:W-:Y:S01]  /*1c4c0*/  FFMA.FTZ R110, R110, R99, R103 ;  /* 0x000000636e6e7223 */ /* 0x000fe20000010067 */
[----:B------:R-:W-:Y:S01]  /*1c4d0*/  SHF.L.U32 R103, R38, 0x10, RZ ;  /* 0x0000001026677819 */ /* 0x000fe200000006ff */
[----:B------:R-:W-:Y:S01]  /*1c4e0*/  FFMA.FTZ R124, R124, R63, R95 ;  /* 0x0000003f7c7c7223 */ /* 0x000fe2000001005f */
[----:B------:R-:W1:Y:S01]  /*1c4f0*/  @!P0 LDC.64 R52, c[0x0][0x3c8] ;  /* 0x0000f200ff348b82 */ /* 0x000e620000000a00 */
[----:B------:R-:W-:-:S02]  /*1c500*/  IMAD.U32 R99, R74, 0x10000, RZ ;  /* 0x000100004a637824 */ /* 0x000fc400078e00ff */
[----:B------:R-:W-:Y:S01]  /*1c510*/  FMUL.FTZ R144, R117, R144 ;  /* 0x0000009075907220 */ /* 0x000fe20000410000 */
[----:B------:R-:W-:Y:S01]  /*1c520*/  SHF.L.U32 R95, R33, 0x10, RZ ;  /* 0x00000010215f7819 */ /* 0x000fe200000006ff */
[----:B------:R-:W-:Y:S02]  /*1c530*/  IMAD.U32 R63, R31, 0x10000, RZ ;  /* 0x000100001f3f7824 */ /* 0x000fe400078e00ff */
[C---:B------:R-:W-:Y:S01]  /*1c540*/  FMUL.FTZ R126, R117.reuse, R132 ;  /* 0x00000084757e7220 */ /* 0x040fe20000410000 */
[----:B------:R-:W-:Y:S01]  /*1c550*/  FFMA.FTZ R120, R144, R99, R103 ;  /* 0x0000006390787223 */ /* 0x000fe20000010067 */
[----:B------:R-:W-:Y:S01]  /*1c560*/  SHF.L.U32 R99, R32, 0x10, RZ ;  /* 0x0000001020637819 */ /* 0x000fe200000006ff */
[----:B------:R-:W2:Y:S01]  /*1c570*/  LDC.64 R60, c[0x0][0x428] ;  /* 0x00010a00ff3c7b82 */ /* 0x000ea20000000a00 */
[----:B------:R-:W-:Y:S01]  /*1c580*/  FFMA.FTZ R126, R126, R63, R95 ;  /* 0x0000003f7e7e7223 */ /* 0x000fe2000001005f */
[----:B------:R-:W-:Y:S02]  /*1c590*/  IMAD.U32 R97, R72, 0x10000, RZ ;  /* 0x0001000048617824 */ /* 0x000fe400078e00ff */
[----:B------:R-:W-:Y:S01]  /*1c5a0*/  FMUL.FTZ R122, R117, R152 ;  /* 0x00000098757a7220 */ /* 0x000fe20000410000 */
[----:B------:R-:W-:Y:S01]  /*1c5b0*/  IMAD.U32 R95, R58, 0x10000, RZ ;  /* 0x000100003a5f7824 */ /* 0x000fe200078e00ff */
[----:B------:R-:W-:Y:S01]  /*1c5c0*/  F2FP.BF16.F32.PACK_AB R58, R106, R107 ;  /* 0x0000006b6a3a723e */ /* 0x000fe200000010ff */
[----:B------:R-:W-:Y:S01]  /*1c5d0*/  FADD.FTZ R134, -R141, R134 ;  /* 0x000000868d867221 */ /* 0x000fe20000010100 */
[----:B------:R-:W-:Y:S01]  /*1c5e0*/  SHF.L.U32 R98, R20, 0x10, RZ ;  /* 0x0000001014627819 */ /* 0x000fe200000006ff */
[----:B------:R-:W3:Y:S01]  /*1c5f0*/  LDC.64 R106, c[0x0][0x380] ;  /* 0x0000e000ff6a7b82 */ /* 0x000ee20000000a00 */
[----:B------:R-:W-:Y:S01]  /*1c600*/  SHF.L.U32 R102, R22, 0x10, RZ ;  /* 0x0000001016667819 */ /* 0x000fe200000006ff */
[----:B------:R-:W-:-:S02]  /*1c610*/  IMAD.U32 R96, R19, 0x10000, RZ ;  /* 0x0001000013607824 */ /* 0x000fc400078e00ff */
[----:B------:R-:W-:Y:S01]  /*1c620*/  FFMA.FTZ R122, R122, R97, R99 ;  /* 0x000000617a7a7223 */ /* 0x000fe20000010063 */
[----:B------:R-:W-:Y:S01]  /*1c630*/  IMAD.U32 R100, R21, 0x10000, RZ ;  /* 0x0001000015647824 */ /* 0x000fe200078e00ff */
[----:B------:R-:W-:Y:S01]  /*1c640*/  SHF.L.U32 R97, R66, 0x10, RZ ;  /* 0x0000001042617819 */ /* 0x000fe200000006ff */
[----:B------:R-:W-:Y:S01]  /*1c650*/  IMAD.U32 R141, R93, 0x10000, RZ ;  /* 0x000100005d8d7824 */ /* 0x000fe200078e00ff */
[----:B------:R-:W-:Y:S01]  /*1c660*/  SHF.L.U32 R103, R34, 0x10, RZ ;  /* 0x0000001022677819 */ /* 0x000fe200000006ff */
[C---:B------:R-:W-:Y:S01]  /*1c670*/  FMUL.FTZ R93, R117.reuse, R128 ;  /* 0x00000080755d7220 */ /* 0x040fe20000410000 */
[----:B------:R-:W-:Y:S02]  /*1c680*/  IMAD.U32 R99, R30, 0x10000, RZ ;  /* 0x000100001e637824 */ /* 0x000fe400078e00ff */
[C---:B------:R-:W-:Y:S01]  /*1c690*/  FMUL.FTZ R130, R117.reuse, R130 ;  /* 0x0000008275827220 */ /* 0x040fe20000410000 */
[----:B------:R-:W-:Y:S01]  /*1c6a0*/  FMUL.FTZ R128, R117, R148 ;  /* 0x0000009475807220 */ /* 0x000fe20000410000 */
[----:B------:R-:W-:Y:S01]  /*1c6b0*/  FFMA.FTZ R109, R109, R96, R98 ;  /* 0x000000606d6d7223 */ /* 0x000fe20000010062 */
[----:B------:R-:W-:Y:S01]  /*1c6c0*/  FFMA.FTZ R113, R113, R100, R102 ;  /* 0x0000006471717223 */ /* 0x000fe20000010066 */
[----:B------:R-:W-:Y:S01]  /*1c6d0*/  SHF.L.U32 R98, R24, 0x10, RZ ;  /* 0x0000001018627819 */ /* 0x000fe200000006ff */
[----:B------:R-:W-:Y:S01]  /*1c6e0*/  IMAD.U32 R96, R23, 0x10000, RZ ;  /* 0x0001000017607824 */ /* 0x000fe200078e00ff */
[----:B------:R-:W-:Y:S01]  /*1c6f0*/  SHF.L.U32 R102, R26, 0x10, RZ ;  /* 0x000000101a667819 */ /* 0x000fe200000006ff */
[----:B------:R-:W-:-:S02]  /*1c700*/  IMAD.U32 R100, R25, 0x10000, RZ ;  /* 0x0001000019647824 */ /* 0x000fc400078e00ff */
        /* <DEDUP_REMOVED lines=9> */
[----:B0-----:R-:W-:-:S04]  /*1c7a0*/  @!P0 IMAD.WIDE R62, R92, 0x4, R54 ;  /* 0x000000045c3e8825 */ /* 0x001fc800078e0236 */
[C---:B------:R-:W-:Y:S01]  /*1c7b0*/  FMUL.FTZ R134, R117.reuse, R134 ;  /* 0x0000008675867220 */ /* 0x040fe20000410000 */
[C---:B------:R-:W-:Y:S01]  /*1c7c0*/  FMUL.FTZ R154, R117.reuse, R154 ;  /* 0x0000009a759a7220 */ /* 0x040fe20000410000 */
[----:B------:R-:W-:Y:S01]  /*1c7d0*/  FMUL.FTZ R162, R117, R162 ;  /* 0x000000a275a27220 */ /* 0x000fe20000410000 */
[----:B------:R-:W-:Y:S01]  /*1c7e0*/  FFMA.FTZ R115, R115, R96, R98 ;  /* 0x0000006073737223 */ /* 0x000fe20000010062 */
[----:B------:R-:W-:Y:S01]  /*1c7f0*/  FFMA.FTZ R129, R129, R100, R102 ;  /* 0x0000006481817223 */ /* 0x000fe20000010066 */
[----:B-1----:R-:W-:-:S04]  /*1c800*/  @!P0 IMAD.WIDE R70, R92, 0x4, R52 ;  /* 0x000000045c468825 */ /* 0x002fc800078e0234 */
[----:B------:R-:W-:Y:S01]  /*1c810*/  FFMA.FTZ R143, R134, R95, R97 ;  /* 0x0000005f868f7223 */ /* 0x000fe20000010061 */
[----:B------:R-:W-:Y:S01]  /*1c820*/  FFMA.FTZ R154, R154, R99, R103 ;  /* 0x000000639a9a7223 */ /* 0x000fe20000010067 */
[----:B------:R-:W-:Y:S01]  /*1c830*/  FFMA.FTZ R145, R162, R145, R147 ;  /* 0x00000091a2917223 */ /* 0x000fe20000010093 */
[----:B------:R0:W-:Y:S01]  /*1c840*/  @!P0 STG.E desc[UR8][R62.64], R57 ;  /* 0x000000393e008986 */ /* 0x0001e2000c101908 */
[--C-:B--2---:R-:W-:Y:S01]  /*1c850*/  IMAD.WIDE.U32 R94, R67, 0x10, R60.reuse ;  /* 0x00000010435e7825 */ /* 0x104fe200078e003c */
[----:B------:R-:W-:Y:S02]  /*1c860*/  F2FP.BF16.F32.PACK_AB R55, R123, R160 ;  /* 0x000000a07b37723e */ /* 0x000fe400000010ff */
[----:B------:R-:W-:Y:S01]  /*1c870*/  F2FP.BF16.F32.PACK_AB R54, R158, R119 ;  /* 0x000000779e36723e */ /* 0x000fe200000010ff */
[--C-:B------:R-:W-:Y:S01]  /*1c880*/  IMAD.WIDE.U32 R96, R101, 0x10, R60.reuse ;  /* 0x0000001065607825 */ /* 0x100fe200078e003c */
[----:B------:R-:W-:Y:S01]  /*1c890*/  F2FP.BF16.F32.PACK_AB R53, R69, R68 ;  /* 0x000000444535723e */ /* 0x000fe200000010ff */
[----:B------:R1:W-:Y:S01]  /*1c8a0*/  @!P0 STG.E desc[UR8][R70.64], R117 ;  /* 0x0000007546008986 */ /* 0x0003e2000c101908 */
[----:B------:R-:W-:Y:S01]  /*1c8b0*/  F2FP.BF16.F32.PACK_AB R52, R59, R56 ;  /* 0x000000383b34723e */ /* 0x000fe200000010ff */
[----:B------:R-:W-:Y:S01]  /*1c8c0*/  IMAD.WIDE.U32 R98, R111, 0x10, R60 ;  /* 0x000000106f627825 */ /* 0x000fe200078e003c */
[----:B------:R-:W-:-:S02]  /*1c8d0*/  F2FP.BF16.F32.PACK_AB R59, R127, R164 ;  /* 0x000000a47f3b723e */ /* 0x000fc400000010ff */
[----:B0-----:R-:W-:Y:S01]  /*1c8e0*/  F2FP.BF16.F32.PACK_AB R57, R105, R156 ;  /* 0x0000009c6939723e */ /* 0x001fe200000010ff */
[--C-:B------:R-:W-:Y:S01]  /*1c8f0*/  IMAD.WIDE.U32 R100, R121, 0x10, R60.reuse ;  /* 0x0000001079647825 */ /* 0x100fe200078e003c */
[----:B------:R-:W-:Y:S01]  /*1c900*/  F2FP.BF16.F32.PACK_AB R56, R136, R65 ;  /* 0x000000418838723e */ /* 0x000fe200000010ff */
[----:B------:R0:W-:Y:S01]  /*1c910*/  STG.E.128 desc[UR8][R94.64], R52 ;  /* 0x000000345e007986 */ /* 0x0001e2000c101d08 */
[----:B------:R-:W-:Y:S01]  /*1c920*/  F2FP.BF16.F32.PACK_AB R63, R129, R116 ;  /* 0x00000074813f723e */ /* 0x000fe200000010ff */
[----:B------:R-:W-:Y:S01]  /*1c930*/  IMAD.WIDE.U32 R102, R125, 0x10, R60 ;  /* 0x000000107d667825 */ /* 0x000fe200078e003c */
[----:B------:R-:W-:Y:S01]  /*1c940*/  F2FP.BF16.F32.PACK_AB R62, R115, R114 ;  /* 0x00000072733e723e */ /* 0x000fe200000010ff */
[----:B------:R0:W-:Y:S01]  /*1c950*/  STG.E.128 desc[UR8][R96.64], R56 ;  /* 0x0000003860007986 */ /* 0x0001e2000c101d08 */
[----:B------:R-:W-:Y:S01]  /*1c960*/  F2FP.BF16.F32.PACK_AB R61, R113, R112 ;  /* 0x00000070713d723e */ /* 0x000fe200000010ff */
[----:B---3--:R-:W-:Y:S01]  /*1c970*/  IMAD R92, R106, 0x4, R92 ;  /* 0x000000046a5c7824 */ /* 0x008fe200078e025c */
[----:B------:R-:W-:-:S02]  /*1c980*/  F2FP.BF16.F32.PACK_AB R60, R109, R104 ;  /* 0x000000686d3c723e */ /* 0x000fc400000010ff */
[----:B------:R-:W-:Y:S02]  /*1c990*/  F2FP.BF16.F32.PACK_AB R67, R124, R139 ;  /* 0x0000008b7c43723e */ /* 0x000fe400000010ff */
[----:B------:R-:W-:Y:S01]  /*1c9a0*/  F2FP.BF16.F32.PACK_AB R66, R137, R120 ;  /* 0x000000788942723e */ /* 0x000fe200000010ff */
[----:B------:R0:W-:Y:S01]  /*1c9b0*/  STG.E.128 desc[UR8][R98.64], R60 ;  /* 0x0000003c62007986 */ /* 0x0001e2000c101d08 */
[----:B------:R-:W-:Y:S02]  /*1c9c0*/  F2FP.BF16.F32.PACK_AB R65, R118, R135 ;  /* 0x000000877641723e */ /* 0x000fe400000010ff */
[----:B------:R-:W-:Y:S02]  /*1c9d0*/  F2FP.BF16.F32.PACK_AB R64, R131, R110 ;  /* 0x0000006e8340723e */ /* 0x000fe400000010ff */
[----:B-1----:R-:W-:Y:S02]  /*1c9e0*/  F2FP.BF16.F32.PACK_AB R71, R145, R154 ;  /* 0x0000009a9147723e */ /* 0x002fe400000010ff */
[----:B------:R-:W-:Y:S01]  /*1c9f0*/  F2FP.BF16.F32.PACK_AB R70, R143, R128 ;  /* 0x000000808f46723e */ /* 0x000fe200000010ff */
[----:B------:R0:W-:Y:S01]  /*1ca00*/  STG.E.128 desc[UR8][R100.64], R64 ;  /* 0x0000004064007986 */ /* 0x0001e2000c101d08 */
[----:B------:R-:W-:-:S02]  /*1ca10*/  F2FP.BF16.F32.PACK_AB R69, R141, R126 ;  /* 0x0000007e8d45723e */ /* 0x000fc400000010ff */
[----:B------:R-:W-:Y:S02]  /*1ca20*/  F2FP.BF16.F32.PACK_AB R68, R93, R122 ;  /* 0x0000007a5d44723e */ /* 0x000fe400000010ff */
[----:B------:R-:W-:-:S03]  /*1ca30*/  ISETP.GE.AND P0, PT, R92, R107, PT ;  /* 0x0000006b5c00720c */ /* 0x000fc60003f06270 */
[----:B------:R0:W-:Y:S10]  /*1ca40*/  STG.E.128 desc[UR8][R102.64], R68 ;  /* 0x0000004466007986 */ /* 0x0001f4000c101d08 */
[----:B------:R-:W-:Y:S05]  /*1ca50*/  @!P0 BRA `(.L_x_1206) ;  /* 0xfffffe4000b88947 */ /* 0x000fea000383ffff */
[----:B------:R-:W-:Y:S05]  /*1ca60*/  BSYNC B0 ;  /* 0x0000000000007941 */ /* 0x000fea0003800000 */
.L_x_795:
[----:B------:R-:W-:Y:S05]  /*1ca70*/  EXIT ;  /* 0x000000000000794d */ /* 0x000fea0003800000 */
.L_x_1205:
[----:B------:R-:W-:Y:S01]  /*1ca80*/  HFMA2 R147, -RZ, RZ, 0, 1.847743988037109375e-06 ;  /* 0x0000001fff937431 */ /* 0x000fe200000001ff */
[----:B------:R-:W-:Y:S01]  /*1ca90*/  BSSY B1, `(.L_x_1207) ;  /* 0x0000007000017945 */ /* 0x000fe20003800000 */
[----:B------:R-:W-:Y:S01]  /*1caa0*/  MOV R145, R56 ;  /* 0x0000003800917202 */ /* 0x000fe20000000f00 */
[----:B------:R-:W-:Y:S02]  /*1cab0*/  IMAD.MOV.U32 R146, RZ, RZ, 0x1 ;  /* 0x00000001ff927424 */ /* 0x000fe400078e00ff */
[----:B------:R-:W-:-:S07]  /*1cac0*/  IMAD.MOV.U32 R144, RZ, RZ, -0x1 ;  /* 0xffffffffff907424 */ /* 0x000fce00078e00ff */
[----:B------:R-:W-:Y:S05]  /*1cad0*/  WARPSYNC.COLLECTIVE R144, `(.L_x_1208) ;  /* 0x0000000090087348 */ /* 0x000fea0003c00000 */
[----:B------:R0:W1:Y:S02]  /*1cae0*/  SHFL.BFLY P1, R143, R145, R146, R147 ;  /* 0x0c000092918f7389 */ /* 0x0000640000020093 */
[----:B01----:R-:W-:Y:S05]  /*1caf0*/  ENDCOLLECTIVE ;  /* 0x000000000000791b */ /* 0x003fea0003800000 */
.L_x_1208:
[----:B------:R-:W-:Y:S05]  /*1cb00*/  BSYNC B1 ;  /* 0x0000000000017941 */ /* 0x000fea0003800000 */
.L_x_1207:
[----:B------:R-:W-:Y:S01]  /*1cb10*/  MOV R57, R143 ;  /* 0x0000008f00397202 */ /* 0x000fe20000000f00 */
[----:B------:R-:W-:Y:S02]  /*1cb20*/  HFMA2 R146, -RZ, RZ, 0, 1.1920928955078125e-07 ;  /* 0x00000002ff927431 */ /* 0x000fe400000001ff */
[----:B------:R-:W-:Y:S01]  /*1cb30*/  IMAD.MOV.U32 R147, RZ, RZ, 0x1f ;  /* 0x0000001fff937424 */ /* 0x000fe200078e00ff */
[----:B------:R-:W-:Y:S01]  /*1cb40*/  MOV R144, 0xffffffff ;  /* 0xffffffff00907802 */ /* 0x000fe20000000f00 */
[----:B------:R-:W-:-:S04]  /*1cb50*/  FADD.FTZ R139, R56, R57 ;  /* 0x00000039388b7221 */ /* 0x000fc80000010000 */
[----:B------:R-:W-:-:S07]  /*1cb60*/  IMAD.MOV.U32 R145, RZ, RZ, R139 ;  /* 0x000000ffff917224 */ /* 0x000fce00078e008b */
[----:B------:R-:W-:Y:S05]  /*1cb70*/  WARPSYNC.COLLECTIVE R144, `(.L_x_1209) ;  /* 0x0000000090087348 */ /* 0x000fea0003c00000 */
[----:B------:R0:W1:Y:S02]  /*1cb80*/  SHFL.BFLY P1, R143, R145, R146, R147 ;  /* 0x0c000092918f7389 */ /* 0x0000640000020093 */
[----:B01----:R-:W-:Y:S05]  /*1cb90*/  ENDCOLLECTIVE ;  /* 0x000000000000791b */ /* 0x003fea0003800000 */
.L_x_1209:
[----:B------:R-:W-:Y:S02]  /*1cba0*/  IMAD.MOV.U32 R146, RZ, RZ, 0x4 ;  /* 0x00000004ff927424 */ /* 0x000fe400078e00ff */
[----:B------:R-:W-:-:S04]  /*1cbb0*/  IMAD.MOV.U32 R138, RZ, RZ, R143 ;  /* 0x000000ffff8a7224 */ /* 0x000fc800078e008f */
[----:B------:R-:W-:-:S05]  /*1cbc0*/  FADD.FTZ R140, R139, R138 ;  /* 0x0000008a8b8c7221 */ /* 0x000fca0000010000 */
[----:B------:R-:W-:-:S07]  /*1cbd0*/  MOV R145, R140 ;  /* 0x0000008c00917202 */ /* 0x000fce0000000f00 */
[----:B------:R-:W-:Y:S05]  /*1cbe0*/  WARPSYNC.COLLECTIVE R144, `(.L_x_1210) ;  /* 0x0000000090087348 */ /* 0x000fea0003c00000 */
[----:B------:R0:W1:Y:S02]  /*1cbf0*/  SHFL.BFLY P1, R143, R145, R146, R147 ;  /* 0x0c000092918f7389 */ /* 0x0000640000020093 */
[----:B01----:R-:W-:Y:S05]  /*1cc00*/  ENDCOLLECTIVE ;  /* 0x000000000000791b */ /* 0x003fea0003800000 */
.L_x_1210:
[----:B------:R-:W-:Y:S01]  /*1cc10*/  HFMA2 R146, -RZ, RZ, 0, 4.76837158203125e-07 ;  /* 0x00000008ff927431 */ /* 0x000fe200000001ff */
[----:B------:R-:W-:-:S05]  /*1cc20*/  MOV R57, R143 ;  /* 0x0000008f00397202 */ /* 0x000fca0000000f00 */
[----:B------:R-:W-:-:S04]  /*1cc30*/  FADD.FTZ R141, R140, R57 ;  /* 0x000000398c8d7221 */ /* 0x000fc80000010000 */
[----:B------:R-:W-:-:S07]  /*1cc40*/  IMAD.MOV.U32 R145, RZ, RZ, R141 ;  /* 0x000000ffff917224 */ /* 0x000fce00078e008d */
[----:B------:R-:W-:Y:S05]  /*1cc50*/  WARPSYNC.COLLECTIVE R144, `(.L_x_1211) ;  /* 0x0000000090087348 */ /* 0x000fea0003c00000 */
[----:B------:R0:W1:Y:S02]  /*1cc60*/  SHFL.BFLY P1, R143, R145, R146, R147 ;  /* 0x0c000092918f7389 */ /* 0x0000640000020093 */
[----:B01----:R-:W-:Y:S05]  /*1cc70*/  ENDCOLLECTIVE ;  /* 0x000000000000791b */ /* 0x003fea0003800000 */
.L_x_1211:
[----:B------:R-:W-:Y:S02]  /*1cc80*/  IMAD.MOV.U32 R146, RZ, RZ, 0x10 ;  /* 0x00000010ff927424 */ /* 0x000fe400078e00ff */
[----:B------:R-:W-:-:S04]  /*1cc90*/  IMAD.MOV.U32 R138, RZ, RZ, R143 ;  /* 0x000000ffff8a7224 */ /* 0x000fc800078e008f */
[----:B------:R-:W-:Y:S02]  /*1cca0*/  FADD.FTZ R142, R141, R138 ;  /* 0x0000008a8d8e7221 */ /* 0x000fe40000010000 */
[----:B------:R-:W0:Y:S03]  /*1ccb0*/  LDC R138, c[0x0][0x400] ;  /* 0x00010000ff8a7b82 */ /* 0x000e260000000800 */
[----:B------:R-:W-:-:S07]  /*1ccc0*/  MOV R145, R142 ;  /* 0x0000008e00917202 */ /* 0x000fce0000000f00 */
[----:B0-----:R-:W-:Y:S05]  /*1ccd0*/  WARPSYNC.COLLECTIVE R144, `(.L_x_1212) ;  /* 0x0000000090087348 */ /* 0x001fea0003c00000 */
[----:B------:R1:W2:Y:S02]  /*1cce0*/  SHFL.BFLY P1, R143, R145, R146, R147 ;  /* 0x0c000092918f7389 */ /* 0x0002a40000020093 */
[----:B012---:R-:W-:Y:S05]  /*1ccf0*/  ENDCOLLECTIVE ;  /* 0x000000000000791b */ /* 0x007fea0003800000 */
.L_x_1212:
[----:B------:R-:W-:Y:S01]  /*1cd00*/  HFMA2 R146, -RZ, RZ, 0, 5.9604644775390625e-08 ;  /* 0x00000001ff927431 */ /* 0x000fe200000001ff */
[----:B------:R-:W-:-:S05]  /*1cd10*/  MOV R57, R143 ;  /* 0x0000008f00397202 */ /* 0x000fca0000000f00 */
        /* <DEDUP_REMOVED lines=81> */
[----:B------:R-:W-:-:S04]  /*1d230*/  FFMA.FTZ R56, R139, R139, R56 ;  /* 0x0000008b8b387223 */ /* 0x000fc80000010038 */
[----:B------:R-:W-:-:S07]  /*1d240*/  IMAD.MOV.U32 R145, RZ, RZ, R56 ;  /* 0x000000ffff917224 */ /* 0x000fce00078e0038 */
[----:B------:R-:W-:Y:S05]  /*1d250*/  WARPSYNC.COLLECTIVE R144, `(.L_x_1213) ;  /* 0x0000000090087348 */ /* 0x000fea0003c00000 */
[----:B------:R0:W1:Y:S02]  /*1d260*/  SHFL.BFLY P1, R143, R145, R146, R147 ;  /* 0x0c000092918f7389 */ /* 0x0000640000020093 */
[----:B01----:R-:W-:Y:S05]  /*1d270*/  ENDCOLLECTIVE ;  /* 0x000000000000791b */ /* 0x003fea0003800000 */
.L_x_1213:
[----:B------:R-:W-:Y:S02]  /*1d280*/  IMAD.MOV.U32 R146, RZ, RZ, 0x2 ;  /* 0x00000002ff927424 */ /* 0x000fe400078e00ff */
[----:B------:R-:W-:-:S04]  /*1d290*/  IMAD.MOV.U32 R139, RZ, RZ, R143 ;  /* 0x000000ffff8b7224 */ /* 0x000fc800078e008f */
[----:B------:R-:W-:-:S05]  /*1d2a0*/  FADD.FTZ R139, R56, R139 ;  /* 0x0000008b388b7221 */ /* 0x000fca0000010000 */
[----:B------:R-:W-:-:S07]  /*1d2b0*/  MOV R145, R139 ;  /* 0x0000008b00917202 */ /* 0x000fce0000000f00 */
[----:B------:R-:W-:Y:S05]  /*1d2c0*/  WARPSYNC.COLLECTIVE R144, `(.L_x_1214) ;  /* 0x0000000090087348 */ /* 0x000fea0003c00000 */
[----:B------:R0:W1:Y:S02]  /*1d2d0*/  SHFL.BFLY P1, R143, R145, R146, R147 ;  /* 0x0c000092918f7389 */ /* 0x0000640000020093 */
[----:B01----:R-:W-:Y:S05]  /*1d2e0*/  ENDCOLLECTIVE ;  /* 0x000000000000791b */ /* 0x003fea0003800000 */
.L_x_1214:
[----:B------:R-:W-:Y:S01]  /*1d2f0*/  HFMA2 R146, -RZ, RZ, 0, 2.384185791015625e-07 ;  /* 0x00000004ff927431 */ /* 0x000fe200000001ff */
[----:B------:R-:W-:-:S05]  /*1d300*/  MOV R140, R143 ;  /* 0x0000008f008c7202 */ /* 0x000fca0000000f00 */
[----:B------:R-:W-:-:S04]  /*1d310*/  FADD.FTZ R140, R139, R140 ;  /* 0x0000008c8b8c7221 */ /* 0x000fc80000010000 */
[----:B------:R-:W-:-:S07]  /*1d320*/  IMAD.MOV.U32 R145, RZ, RZ, R140 ;  /* 0x000000ffff917224 */ /* 0x000fce00078e008c */
[----:B------:R-:W-:Y:S05]  /*1d330*/  WARPSYNC.COLLECTIVE R144, `(.L_x_1215) ;  /* 0x0000000090087348 */ /* 0x000fea0003c00000 */
[----:B------:R0:W1:Y:S02]  /*1d340*/  SHFL.BFLY P1, R143, R145, R146, R147 ;  /* 0x0c000092918f7389 */ /* 0x0000640000020093 */
[----:B01----:R-:W-:Y:S05]  /*1d350*/  ENDCOLLECTIVE ;  /* 0x000000000000791b */ /* 0x003fea0003800000 */
.L_x_1215:
[----:B------:R-:W-:Y:S02]  /*1d360*/  IMAD.MOV.U32 R146, RZ, RZ, 0x8 ;  /* 0x00000008ff927424 */ /* 0x000fe400078e00ff */
[----:B------:R-:W-:-:S04]  /*1d370*/  IMAD.MOV.U32 R141, RZ, RZ, R143 ;  /* 0x000000ffff8d7224 */ /* 0x000fc800078e008f */
[----:B------:R-:W-:-:S05]  /*1d380*/  FADD.FTZ R141, R140, R141 ;  /* 0x0000008d8c8d7221 */ /* 0x000fca0000010000 */
[----:B------:R-:W-:-:S07]  /*1d390*/  MOV R145, R141 ;  /* 0x0000008d00917202 */ /* 0x000fce0000000f00 */
[----:B------:R-:W-:Y:S05]  /*1d3a0*/  WARPSYNC.COLLECTIVE R144, `(.L_x_1216) ;  /* 0x0000000090087348 */ /* 0x000fea0003c00000 */
[----:B------:R0:W1:Y:S02]  /*1d3b0*/  SHFL.BFLY P1, R143, R145, R146, R147 ;  /* 0x0c000092918f7389 */ /* 0x0000640000020093 */
[----:B01----:R-:W-:Y:S05]  /*1d3c0*/  ENDCOLLECTIVE ;  /* 0x000000000000791b */ /* 0x003fea0003800000 */
.L_x_1216:
[----:B------:R-:W-:Y:S01]  /*1d3d0*/  HFMA2 R146, -RZ, RZ, 0, 9.5367431640625e-07 ;  /* 0x00000010ff927431 */ /* 0x000fe200000001ff */
[----:B------:R-:W-:-:S05]  /*1d3e0*/  MOV R142, R143 ;  /* 0x0000008f008e7202 */ /* 0x000fca0000000f00 */
[----:B------:R-:W-:-:S04]  /*1d3f0*/  FADD.FTZ R142, R141, R142 ;  /* 0x0000008e8d8e7221 */ /* 0x000fc80000010000 */
[----:B------:R-:W-:-:S07]  /*1d400*/  IMAD.MOV.U32 R145, RZ, RZ, R142 ;  /* 0x000000ffff917224 */ /* 0x000fce00078e008e */
[----:B------:R-:W-:Y:S05]  /*1d410*/  WARPSYNC.COLLECTIVE R144, `(.L_x_1217) ;  /* 0x0000000090087348 */ /* 0x000fea0003c00000 */
[----:B------:R0:W1:Y:S02]  /*1d420*/  SHFL.BFLY P1, R143, R145, R146, R147 ;  /* 0x0c000092918f7389 */ /* 0x0000640000020093 */
[----:B01----:R-:W-:Y:S05]  /*1d430*/  ENDCOLLECTIVE ;  /* 0x000000000000791b */ /* 0x003fea0003800000 */
.L_x_1217:
[----:B------:R-:W-:Y:S05]  /*1d440*/  BRA `(.L_x_1218) ;  /* 0xffffffe400a07947 */ /* 0x000fea000383ffff */
.L_x_1219:
        /* <DEDUP_REMOVED lines=11> */
.L_x_45777:


//--------------------- .text._ZN10layer_norm13ln_fwd_kernelINS_13Kernel_traitsI13__nv_bfloat16S2_S2_S2_fjLj1280ELj1ELj4ELj1ELj16ENS_18Kernel_traits_baseILj1280ES2_S2_S2_S2_fjLj128EEEEELb1ELb0ELb1ELb0EEEvNS_9FwdParamsE --------------------------
	.section	.text._ZN10layer_norm13ln_fwd_kernelINS_13Kernel_traitsI13__nv_bfloat16S2_S2_S2_fjLj1280ELj1ELj4ELj1ELj16ENS_18Kernel_traits_baseILj1280ES2_S2_S2_S2_fjLj128EEEEELb1ELb0ELb1ELb0EEEvNS_9FwdParamsE,"ax",@progbits
	.align	128
        .global         _ZN10layer_norm13ln_fwd_kernelINS_13Kernel_traitsI13__nv_bfloat16S2_S2_S2_fjLj1280ELj1ELj4ELj1ELj16ENS_18Kernel_traits_baseILj1280ES2_S2_S2_S2_fjLj128EEEEELb1ELb0ELb1ELb0EEEvNS_9FwdParamsE
        .type           _ZN10layer_norm13ln_fwd_kernelINS_13Kernel_traitsI13__nv_bfloat16S2_S2_S2_fjLj1280ELj1ELj4ELj1ELj16ENS_18Kernel_traits_baseILj1280ES2_S2_S2_S2_fjLj128EEEEELb1ELb0ELb1ELb0EEEvNS_9FwdParamsE,@function
        .size           _ZN10layer_norm13ln_fwd_kernelINS_13Kernel_traitsI13__nv_bfloat16S2_S2_S2_fjLj1280ELj1ELj4ELj1ELj16ENS_18Kernel_traits_baseILj1280ES2_S2_S2_S2_fjLj128EEEEELb1ELb0ELb1ELb0EEEvNS_9FwdParamsE,(.L_x_45778 - _ZN10layer_norm13ln_fwd_kernelINS_13Kernel_traitsI13__nv_bfloat16S2_S2_S2_fjLj1280ELj1ELj4ELj1ELj16ENS_18Kernel_traits_baseILj1280ES2_S2_S2_S2_fjLj128EEEEELb1ELb0ELb1ELb0EEEvNS_9FwdParamsE)
        .other          _ZN10layer_norm13ln_fwd_kernelINS_13Kernel_traitsI13__nv_bfloat16S2_S2_S2_fjLj1280ELj1ELj4ELj1ELj16ENS_18Kernel_traits_baseILj1280ES2_S2_S2_S2_fjLj128EEEEELb1ELb0ELb1ELb0EEEvNS_9FwdParamsE,@"STO_CUDA_ENTRY STV_DEFAULT"
_ZN10layer_norm13ln_fwd_kernelINS_13Kernel_traitsI13__nv_bfloat16S2_S2_S2_fjLj1280ELj1ELj4ELj1ELj16ENS_18Kernel_traits_baseILj1280ES2_S2_S2_S2_fjLj128EEEEELb1ELb0ELb1ELb0EEEvNS_9FwdParamsE:
.text._ZN10layer_norm13ln_fwd_kernelINS_13Kernel_traitsI13__nv_bfloat16S2_S2_S2_fjLj1280ELj1ELj4ELj1ELj16ENS_18Kernel_traits_baseILj1280ES2_S2_S2_S2_fjLj128EEEEELb1ELb0ELb1ELb0EEEvNS_9FwdParamsE:
        /* <DEDUP_REMOVED lines=14> */
[----:B------:R-:W0:Y:S03]  /*00e0*/  @P0 LDC R13, c[0x0][0x460] ;  /* 0x00011800ff0d0b82 */ /* 0x000e260000000800 */
[----:B----4-:R1:W0:Y:S01]  /*00f0*/  @P0 LDG.E.64 R4, desc[UR6][R8.64] ;  /* 0x0000000608040981 */ /* 0x010222000c1e1b00 */
[----:B------:R-:W-:Y:S01]  /*0100*/  UISETP.NE.U32.AND UP0, UPT, UR10, URZ, UPT ;  /* 0x000000ff0a00728c */ /* 0x000fe2000bf05070 */
[----:B------:R-:W-:Y:S03]  /*0110*/  BSSY.RECONVERGENT B0, `(.L_x_1220) ;  /* 0x0000076000007945 */ /* 0x000fe60003800200 */
[----:B------:R-:W3:Y:S01]  /*0120*/  S2UR UR9, SR_CTAID.X ;  /* 0x00000000000979c3 */ /* 0x000ee20000002500 */
[----:B-----5:R-:W-:Y:S01]  /*0130*/  LOP3.LUT R109, R108, 0x1f, RZ, 0xc0, !PT ;  /* 0x0000001f6c6d7812 */ /* 0x020fe200078ec0ff */
[----:B------:R-:W-:Y:S01]  /*0140*/  UISETP.NE.AND.EX UP0, UPT, UR11, URZ, UPT, UP0 ;  /* 0x000000ff0b00728c */ /* 0x000fe2000bf05300 */
[----:B------:R-:W-:-:S03]  /*0150*/  SHF.R.S32.HI R0, RZ, 0x1f, R15 ;  /* 0x0000001fff007819 */ /* 0x000fc6000001140f */
[----:B-1----:R-:W-:Y:S01]  /*0160*/  IMAD.MOV.U32 R9, RZ, RZ, R109 ;  /* 0x000000ffff097224 */ /* 0x002fe200078e006d */
[----:B------:R-:W-:Y:S01]  /*0170*/  LEA.HI R0, R0, R15, RZ, 0x3 ;  /* 0x0000000f00007211 */ /* 0x000fe200078f18ff */
[----:B------:R-:W1:Y:S01]  /*0180*/  LDC R7, c[0x0][0x360] ;  /* 0x0000d800ff077b82 */ /* 0x000e620000000800 */
[----:B---3--:R-:W-:Y:S01]  /*0190*/  USHF.L.U32 UR8, UR9, 0x2, URZ ;  /* 0x0000000209087899 */ /* 0x008fe200080006ff */
[----:B--2---:R-:W-:Y:S01]  /*01a0*/  @P0 R2UR UR4, R2 ;  /* 0x00000000020402ca */ /* 0x004fe200000e0000 */
[----:B-1----:R-:W-:Y:S01]  /*01b0*/  IMAD R2, R7, UR9, R108 ;  /* 0x0000000907027c24 */ /* 0x002fe2000f8e026c */
[----:B------:R-:W-:Y:S02]  /*01c0*/  @P0 R2UR UR5, R3 ;  /* 0x00000000030502ca */ /* 0x000fe400000e0000 */
[----:B0-----:R-:W-:Y:S02]  /*01d0*/  @P0 IADD3 R8, P1, PT, R4, R13, RZ ;  /* 0x0000000d04080210 */ /* 0x001fe40007f3e0ff */
[----:B------:R-:W-:-:S02]  /*01e0*/  LOP3.LUT R3, R9, 0x1f, RZ, 0x3c, !PT ;  /* 0x0000001f09037812 */ /* 0x000fc400078e3cff */
[----:B------:R-:W-:Y:S01]  /*01f0*/  SHF.R.U32.HI R108, RZ, 0x5, R108 ;  /* 0x00000005ff6c7819 */ /* 0x000fe2000001166c */
[----:B------:R-:W-:Y:S01]  /*0200*/  @P0 IMAD.X R11, RZ, RZ, R5, P1 ;  /* 0x000000ffff0b0224 */ /* 0x000fe200008e0605 */
[----:B------:R-:W-:Y:S02]  /*0210*/  LEA.HI.SX32 R0, R0, R3, 0x1d ;  /* 0x0000000300007211 */ /* 0x000fe400078feaff */
[----:B------:R-:W-:Y:S01]  /*0220*/  LOP3.LUT R108, R108, UR8, RZ, 0xfc, !PT ;  /* 0x000000086c6c7c12 */ /* 0x000fe2000f8efcff */
[----:B------:R-:W-:Y:S01]  /*0230*/  UIADD3 UR10, UPT, UPT, UR4, -0x61c88647, URZ ;  /* 0x9e3779b9040a7890 */ /* 0x000fe2000fffe0ff */
[--C-:B------:R-:W-:Y:S01]  /*0240*/  SHF.R.U64 R3, R8, 0x2, R11.reuse ;  /* 0x0000000208037819 */ /* 0x100fe2000000120b */
[----:B------:R-:W-:Y:S01]  /*0250*/  UIADD3 UR18, UPT, UPT, UR5, -0x4498517b, URZ ;  /* 0xbb67ae8505127890 */ /* 0x000fe2000fffe0ff */
[----:B------:R-:W-:Y:S01]  /*0260*/  SHF.R.U32.HI R4, RZ, 0x2, R11 ;  /* 0x00000002ff047819 */ /* 0x000fe2000001160b */
[----:B------:R-:W-:Y:S02]  /*0270*/  UIADD3 UR19, UPT, UPT, UR4, 0x3c6ef372, URZ ;  /* 0x3c6ef37204137890 */ /* 0x000fe4000fffe0ff */
[----:B------:R-:W-:-:S02]  /*0280*/  UIADD3 UR12, UPT, UPT, UR5, 0x76cf5d0a, URZ ;  /* 0x76cf5d0a050c7890 */ /* 0x000fc4000fffe0ff */
[----:B------:R-:W-:Y:S02]  /*0290*/  UIADD3 UR20, UPT, UPT, UR4, -0x255992d5, URZ ;  /* 0xdaa66d2b04147890 */ /* 0x000fe4000fffe0ff */
[----:B------:R-:W-:Y:S02]  /*02a0*/  UIADD3 UR21, UPT, UPT, UR5, 0x32370b8f, URZ ;  /* 0x32370b8f05157890 */ /* 0x000fe4000fffe0ff */
[----:B------:R-:W-:Y:S02]  /*02b0*/  UIADD3 UR13, UPT, UPT, UR4, 0x78dde6e4, URZ ;  /* 0x78dde6e4040d7890 */ /* 0x000fe4000fffe0ff */
[----:B------:R-:W-:Y:S02]  /*02c0*/  UIADD3 UR22, UPT, UPT, UR5, -0x126145ec, URZ ;  /* 0xed9eba1405167890 */ /* 0x000fe4000fffe0ff */
[----:B------:R-:W-:Y:S02]  /*02d0*/  UIADD3 UR23, UPT, UPT, UR4, 0x1715609d, URZ ;  /* 0x1715609d04177890 */ /* 0x000fe4000fffe0ff */
[----:B------:R-:W-:-:S02]  /*02e0*/  UIADD3 UR14, UPT, UPT, UR5, -0x56f99767, URZ ;  /* 0xa9066899050e7890 */ /* 0x000fc4000fffe0ff */
[----:B------:R-:W-:Y:S02]  /*02f0*/  UIADD3 UR24, UPT, UPT, UR4, -0x4ab325aa, URZ ;  /* 0xb54cda5604187890 */ /* 0x000fe4000fffe0ff */
[----:B------:R-:W-:Y:S02]  /*0300*/  UIADD3 UR15, UPT, UPT, UR5, 0x646e171e, URZ ;  /* 0x646e171e050f7890 */ /* 0x000fe4000fffe0ff */
[----:B------:R-:W-:Y:S02]  /*0310*/  UIADD3 UR25, UPT, UPT, UR4, 0x5384540f, URZ ;  /* 0x5384540f04197890 */ /* 0x000fe4000fffe0ff */
[----:B------:R-:W-:Y:S02]  /*0320*/  UIADD3 UR16, UPT, UPT, UR5, 0x1fd5c5a3, URZ ;  /* 0x1fd5c5a305107890 */ /* 0x000fe4000fffe0ff */
[----:B------:R-:W-:Y:S02]  /*0330*/  UIADD3 UR17, UPT, UPT, UR4, -0xe443238, URZ ;  /* 0xf1bbcdc804117890 */ /* 0x000fe4000fffe0ff */
[----:B------:R-:W-:-:S02]  /*0340*/  UIADD3 UR9, UPT, UPT, UR5, -0x24c28bd8, URZ ;  /* 0xdb3d742805097890 */ /* 0x000fc4000fffe0ff */
[----:B------:R-:W-:Y:S02]  /*0350*/  UIADD3 UR26, UPT, UPT, UR4, -0x700cb87f, URZ ;  /* 0x8ff34781041a7890 */ /* 0x000fe4000fffe0ff */
[----:B------:R-:W-:Y:S01]  /*0360*/  UIADD3 UR27, UPT, UPT, UR5, -0x695add53, URZ ;  /* 0x96a522ad051b7890 */ /* 0x000fe2000fffe0ff */
[----:B------:R-:W-:Y:S11]  /*0370*/  BRA.U !UP0, `(.L_x_1221) ;  /* 0x0000000108a47547 */ /* 0x000ff6000b800000 */
        /* <DEDUP_REMOVED lines=24> */
[----:B-1----:R-:W-:-:S04]  /*0500*/  @P2 IMAD.WIDE.U32 R18, R9, 0x10, R18 ;  /* 0x0000001009122825 */ /* 0x002fc800078e0012 */
[----:B------:R-:W-:Y:S01]  /*0510*/  @P2 VIADD R9, R9, 0x20 ;  /* 0x0000002009092836 */ /* 0x000fe20000000000 */
[----:B------:R0:W5:Y:S03]  /*0520*/  @P2 LD.E.128 R52, desc[UR6][R18.64] ;  /* 0x0000000612342980 */ /* 0x000166000c101d00 */
        /* <DEDUP_REMOVED lines=14> */
.L_x_1221:
        /* <DEDUP_REMOVED lines=19> */
[----:B---3--:R-:W-:-:S04]  /*0740*/  @P3 IMAD.WIDE.U32 R16, R9, 0x10, R16 ;  /* 0x0000001009103825 */ /* 0x008fc800078e0010 */
[----:B------:R-:W-:Y:S01]  /*0750*/  @P3 VIADD R9, R9, 0x20 ;  /* 0x0000002009093836 */ /* 0x000fe20000000000 */
[----:B------:R0:W5:Y:S03]  /*0760*/  @P3 LDG.E.128 R48, desc[UR6][R16.64] ;  /* 0x0000000610303981 */ /* 0x000166000c1e1d00 */
[----:B----4-:R-:W-:-:S05]  /*0770*/  @P4 IMAD.WIDE.U32 R6, R9, 0x10, R18 ;  /* 0x0000001009064825 */ /* 0x010fca00078e0012 */
[----:B------:R0:W5:Y:S01]  /*0780*/  @P4 LDG.E.128 R40, desc[UR6][R6.64] ;  /* 0x0000000606284981 */ /* 0x000162000c1e1d00 */
[----:B------:R-:W-:Y:S01]  /*0790*/  HFMA2 R46, -RZ, RZ, 0, 0 ;  /* 0x00000000ff2e7431 */ /* 0x000fe200000001ff */
[----:B------:R-:W-:Y:S01]  /*07a0*/  CS2R R44, SRZ ;  /* 0x00000000002c7805 */ /* 0x000fe2000001ff00 */
[----:B------:R-:W-:Y:S01]  /*07b0*/  IMAD.MOV.U32 R54, RZ, RZ, RZ ;  /* 0x000000ffff367224 */ /* 0x000fe200078e00ff */
[----:B------:R-:W-:Y:S01]  /*07c0*/  CS2R R52, SRZ ;  /* 0x0000000000347805 */ /* 0x000fe2000001ff00 */
[----:B------:R-:W-:Y:S01]  /*07d0*/  IMAD.MOV.U32 R62, RZ, RZ, RZ ;  /* 0x000000ffff3e7224 */ /* 0x000fe200078e00ff */
[----:B------:R-:W-:Y:S02]  /*07e0*/  CS2R R60, SRZ ;  /* 0x00000000003c7805 */ /* 0x000fe4000001ff00 */
[----:B------:R-:W-:Y:S02]  /*07f0*/  MOV R70, RZ ;  /* 0x000000ff00467202 */ /* 0x000fe40000000f00 */
[----:B------:R-:W-:-:S02]  /*0800*/  CS2R R68, SRZ ;  /* 0x0000000000447805 */ /* 0x000fc4000001ff00 */
[----:B------:R-:W-:Y:S02]  /*0810*/  @P4 CS2R R38, SRZ ;  /* 0x0000000000264805 */ /* 0x000fe4000001ff00 */
[----:B------:R-:W-:Y:S01]  /*0820*/  @P4 CS2R R36, SRZ ;  /* 0x0000000000244805 */ /* 0x000fe2000001ff00 */
[----:B------:R-:W-:Y:S01]  /*0830*/  @P0 IMAD.MOV.U32 R71, RZ, RZ, RZ ;  /* 0x000000ffff470224 */ /* 0x000fe200078e00ff */
[----:B------:R-:W-:Y:S01]  /*0840*/  @P2 MOV R55, RZ ;  /* 0x000000ff00372202 */ /* 0x000fe20000000f00 */
[----:B------:R-:W-:Y:S02]  /*0850*/  @P1 IMAD.MOV.U32 R63, RZ, RZ, RZ ;  /* 0x000000ffff3f1224 */ /* 0x000fe400078e00ff */
[----:B0-----:R-:W-:-:S07]  /*0860*/  @P3 IMAD.MOV.U32 R47, RZ, RZ, RZ ;  /* 0x000000ffff2f3224 */ /* 0x001fce00078e00ff */
.L_x_1222:
[----:B------:R-:W-:Y:S05]  /*0870*/  BSYNC.RECONVERGENT B0 ;  /* 0x0000000000007941 */ /* 0x000fea0003800200 */
.L_x_1220:
[----:B------:R-:W0:Y:S02]  /*0880*/  LDCU UR8, c[0x0][0x384] ;  /* 0x00007080ff0877ac */ /* 0x000e240008000800 */
[----:B0-----:R-:W-:-:S13]  /*0890*/  ISETP.GE.AND P0, PT, R108, UR8, PT ;  /* 0x000000086c007c0c */ /* 0x001fda000bf06270 */
[----:B------:R-:W-:Y:S05]  /*08a0*/  @P0 EXIT ;  /* 0x000000000000094d */ /* 0x000fea0003800000 */
[----:B------:R-:W-:Y:S01]  /*08b0*/  IMAD.HI.U32 R5, R2, -0x326172a9, RZ ;  /* 0xcd9e8d5702057827 */ /* 0x000fe200078e00ff */
[----:B------:R-:W-:Y:S01]  /*08c0*/  BSSY B0, `(.L_x_1223) ;  /* 0x000230f000007945 */ /* 0x000fe20003800000 */
[----:B-----5:R-:W-:Y:S02]  /*08d0*/  PRMT R13, R49, 0x7632, R13 ;  /* 0x00007632310d7816 */ /* 0x020fe4000000000d */
[C---:B------:R-:W-:Y:S01]  /*08e0*/  IMAD.HI.U32 R6, R3.reuse, -0x2daee0ad, RZ ;  /* 0xd2511f5303067827 */ /* 0x040fe200078e00ff */
[----:B------:R-:W-:Y:S02]  /*08f0*/  LOP3.LUT R5, R4, UR4, R5, 0x96, !PT ;  /* 0x0000000404057c12 */ /* 0x000fe4000f8e9605 */
[----:B------:R-:W-:Y:S01]  /*0900*/  PRMT R15, R48, 0x7632, R15 ;  /* 0x00007632300f7816 */ /* 0x000fe2000000000f */
[----:B------:R-:W-:Y:S01]  /*0910*/  IMAD R12, R3, -0x2daee0ad, RZ ;  /* 0xd2511f53030c7824 */ /* 0x000fe200078e02ff */
[----:B------:R-:W-:Y:S01]  /*0920*/  LOP3.LUT R6, R6, UR5, RZ, 0x3c, !PT ;  /* 0x0000000506067c12 */ /* 0x000fe2000f8e3cff */
[----:B------:R-:W-:Y:S01]  /*0930*/  IMAD.HI.U32 R9, R5, -0x2daee0ad, RZ ;  /* 0xd2511f5305097827 */ /* 0x000fe200078e00ff */
[----:B------:R-:W-:-:S02]  /*0940*/  PRMT R16, R55, 0x7632, R16 ;  /* 0x0000763237107816 */ /* 0x000fc40000000010 */
[----:B------:R-:W-:Y:S01]  /*0950*/  PRMT R17, R59, 0x7632, R17 ;  /* 0x000076323b117816 */ /* 0x000fe20000000011 */
[----:B------:R-:W-:Y:S01]  /*0960*/  IMAD R10, R2, -0x326172a9, RZ ;  /* 0xcd9e8d57020a7824 */ /* 0x000fe200078e02ff */
[----:B------:R-:W-:Y:S01]  /*0970*/  LOP3.LUT R9, R12, UR18, R9, 0x96, !PT ;  /* 0x000000120c097c12 */ /* 0x000fe2000f8e9609 */
[----:B------:R-:W-:Y:S01]  /*0980*/  IMAD.HI.U32 R7, R6, -0x326172a9, RZ ;  /* 0xcd9e8d5706077827 */ /* 0x000fe200078e00ff */
[----:B------:R-:W-:Y:S01]  /*0990*/  PRMT R18, R54, 0x7632, R18 ;  /* 0x0000763236127816 */ /* 0x000fe20000000012 */
[----:B------:R-:W0:Y:S01]  /*09a0*/  LDCU UR18, c[0x0][0x404] ;  /* 0x00008080ff1277ac */ /* 0x000e220008000800 */
[----:B------:R-:W-:Y:S01]  /*09b0*/  PRMT R19, R58, 0x7632, R19 ;  /* 0x000076323a137816 */ /* 0x000fe20000000013 */
[----:B------:R-:W-:Y:S01]  /*09c0*/  IMAD R11, R5, -0x2daee0ad, RZ ;  /* 0xd2511f53050b7824 */ /* 0x000fe200078e02ff */
[----:B------:R-:W-:Y:S01]  /*09d0*/  LOP3.LUT R7, R10, UR10, R7, 0x96, !PT ;  /* 0x0000000a0a077c12 */ /* 0x000fe2000f8e9607 */
[----:B------:R-:W-:Y:S01]  /*09e0*/  IMAD R6, R6, -0x326172a9, RZ ;  /* 0xcd9e8d5706067824 */ /* 0x000fe200078e02ff */
[----:B------:R-:W-:Y:S01]  /*09f0*/  PRMT R20, R53, 0x7632, R20 ;  /* 0x0000763235147816 */ /* 0x000fe20000000014 */
[----:B------:R-:W-:Y:S01]  /*0a00*/  IMAD.HI.U32 R5, R9, -0x326172a9, RZ ;  /* 0xcd9e8d5709057827 */ /* 0x000fe200078e00ff */
[----:B------:R-:W-:Y:S01]  /*0a10*/  PRMT R21, R57, 0x7632, R21 ;  /* 0x0000763239157816 */ /* 0x000fe20000000015 */
[----:B------:R-:W1:Y:S01]  /*0a20*/  LDCU.64 UR10, c[0x0][0x3a0] ;  /* 0x00007400ff0a77ac */ /* 0x000e620008000a00 */
[----:B------:R-:W-:Y:S01]  /*0a30*/  PRMT R22, R52, 0x7632, R22 ;  /* 0x0000763234167816 */ /* 0x000fe20000000016 */
[C---:B------:R-:W-:Y:S01]  /*0a40*/  IMAD.HI.U32 R10, R7.reuse, -0x2daee0ad, RZ ;  /* 0xd2511f53070a7827 */ /* 0x040fe200078e00ff */
[----:B------:R-:W-:Y:S01]  /*0a50*/  LOP3.LUT R5, R6, UR19, R5, 0x96, !PT ;  /* 0x0000001306057c12 */ /* 0x000fe2000f8e9605 */
[----:B------:R-:W2:Y:S01]  /*0a60*/  LDCU.U8 UR19, c[0x0][0x410] ;  /* 0x00008200ff1377ac */ /* 0x000ea20008000000 */
[----:B------:R-:W-:Y:S01]  /*0a70*/  PRMT R23, R56, 0x7632, R23 ;  /* 0x0000763238177816 */ /* 0x000fe20000000017 */
[----:B------:R-:W-:Y:S01]  /*0a80*/  IMAD R12, R7, -0x2daee0ad, RZ ;  /* 0xd2511f53070c7824 */ /* 0x000fe200078e02ff */
[----:B------:R-:W-:Y:S01]  /*0a90*/  LOP3.LUT R10, R11, UR12, R10, 0x96, !PT ;  /* 0x0000000c0b0a7c12 */ /* 0x000fe2000f8e960a */
[----:B------:R-:W-:Y:S01]  /*0aa0*/  IMAD.HI.U32 R7, R5, -0x2daee0ad, RZ ;  /* 0xd2511f5305077827 */ /* 0x000fe200078e00ff */
[----:B------:R-:W-:-:S02]  /*0ab0*/  PRMT R24, R63, 0x7632, R24 ;  /* 0x000076323f187816 */ /* 0x000fc40000000018 */
[----:B------:R-:W-:Y:S01]  /*0ac0*/  PRMT R25, R67, 0x7632, R25 ;  /* 0x0000763243197816 */ /* 0x000fe20000000019 */
[----:B------:R-:W-:Y:S01]  /*0ad0*/  IMAD R9, R9, -0x326172a9, RZ ;  /* 0xcd9e8d5709097824 */ /* 0x000fe200078e02ff */
[----:B------:R-:W-:Y:S01]  /*0ae0*/  LOP3.LUT R7, R12, UR21, R7, 0x96, !PT ;  /* 0x000000150c077c12 */ /* 0x000fe2000f8e9607 */
[----:B------:R-:W-:Y:S01]  /*0af0*/  IMAD.HI.U32 R6, R10, -0x326172a9, RZ ;  /* 0xcd9e8d570a067827 */ /* 0x000fe200078e00ff */
[----:B------:R-:W-:Y:S02]  /*0b00*/  PRMT R26, R62, 0x7632, R26 ;  /* 0x000076323e1a7816 */ /* 0x000fe4000000001a */
[----:B------:R-:W-:Y:S01]  /*0b10*/  PRMT R27, R66, 0x7632, R27 ;  /* 0x00007632421b7816 */ /* 0x000fe2000000001b */
[----:B------:R-:W-:Y:S01]  /*0b20*/  IMAD R12, R5, -0x2daee0ad, RZ ;  /* 0xd2511f53050c7824 */ /* 0x000fe200078e02ff */
[----:B------:R-:W-:Y:S01]  /*0b30*/  LOP3.LUT R6, R9, UR20, R6, 0x96, !PT ;  /* 0x0000001409067c12 */ /* 0x000fe2000f8e9606 */
[----:B------:R-:W-:Y:S01]  /*0b40*/  IMAD R10, R10, -0x326172a9, RZ ;  /* 0xcd9e8d570a0a7824 */ /* 0x000fe200078e02ff */
[----:B------:R-:W-:Y:S01]  /*0b50*/  PRMT R28, R61, 0x7632, R28 ;  /* 0x000076323d1c7816 */ /* 0x000fe2000000001c */
[----:B------:R-:W-:Y:S01]  /*0b60*/  IMAD.HI.U32 R5, R7, -0x326172a9, RZ ;  /* 0xcd9e8d5707057827 */ /* 0x000fe200078e00ff */
[----:B------:R-:W-:Y:S01]  /*0b70*/  PRMT R29, R65, 0x7632, R29 ;  /* 0x00007632411d7816 */ /* 0x000fe2000000001d */
[----:B------:R-:W3:Y:S01]  /*0b80*/  LDCU UR20, c[0x0][0x448] ;  /* 0x00008900ff1477ac */ /* 0x000ee20008000800 */
[----:B------:R-:W-:Y:S01]  /*0b90*/  PRMT R30, R60, 0x7632, R30 ;  /* 0x000076323c1e7816 */ /* 0x000fe2000000001e */
[----:B------:R-:W-:Y:S01]  /*0ba0*/  IMAD.HI.U32 R9, R6, -0x2daee0ad, RZ ;  /* 0xd2511f5306097827 */ /* 0x000fe200078e00ff */
[----:B------:R-:W-:-:S02]  /*0bb0*/  LOP3.LUT R5, R10, UR13, R5, 0x96, !PT ;  /* 0x0000000d0a057c12 */ /* 0x000fc4000f8e9605 */
        /* <DEDUP_REMOVED lines=13> */
[----:B------:R-:W-:Y:S01]  /*0c90*/  IMAD R12, R9, -0x326172a9, RZ ;  /* 0xcd9e8d57090c7824 */ /* 0x000fe200078e02ff */
[----:B------:R-:W-:Y:S01]  /*0ca0*/  PRMT R84, R69, 0x7632, R84 ;  /* 0x0000763245547816 */ /* 0x000fe20000000054 */
[----:B------:R-:W-:Y:S01]  /*0cb0*/  IMAD.HI.U32 R5, R10, -0x326172a9, RZ ;  /* 0xcd9e8d570a057827 */ /* 0x000fe200078e00ff */
[----:B------:R-:W-:Y:S02]  /*0cc0*/  PRMT R85, R73, 0x7632, R85 ;  /* 0x0000763249557816 */ /* 0x000fe40000000055 */
[----:B------:R-:W-:Y:S01]  /*0cd0*/  PRMT R86, R68, 0x7632, R86 ;  /* 0x0000763244567816 */ /* 0x000fe20000000056 */
[----:B------:R-:W-:Y:S01]  /*0ce0*/  IMAD.HI.U32 R7, R6, -0x2daee0ad, RZ ;  /* 0xd2511f5306077827 */ /* 0x000fe200078e00ff */
[----:B------:R-:W-:-:S02]  /*0cf0*/  LOP3.LUT R5, R12, UR24, R5, 0x96, !PT ;  /* 0x000000180c057c12 */ /* 0x000fc4000f8e9605 */
[----:B------:R-:W-:Y:S01]  /*0d00*/  PRMT R87, R72, 0x7632, R87 ;  /* 0x0000763248577816 */ /* 0x000fe20000000057 */
        /* <DEDUP_REMOVED lines=16> */
[----:B------:R-:W-:Y:S01]  /*0e10*/  LOP3.LUT R90, R14, UR9, R7, 0x96, !PT ;  /* 0x000000090e5a7c12 */ /* 0x000fe2000f8e9607 */
[----:B------:R-:W-:Y:S01]  /*0e20*/  IMAD.HI.U32 R5, R140, -0x2daee0ad, RZ ;  /* 0xd2511f538c057827 */ /* 0x000fe200078e00ff */
[----:B------:R-:W-:Y:S01]  /*0e30*/  PRMT R14, R44, 0x7632, R14 ;  /* 0x000076322c0e7816 */ /* 0x000fe2000000000e */
[----:B------:R-:W4:Y:S02]  /*0e40*/  LDCU.64 UR8, c[0x0][0x408] ;  /* 0x00008100ff0877ac */ /* 0x000f240008000a00 */
[----:B------:R-:W-:Y:S01]  /*0e50*/  IMAD R10, R10, -0x326172a9, RZ ;  /* 0xcd9e8d570a0a7824 */ /* 0x000fe200078e02ff */
[----:B------:R-:W-:Y:S01]  /*0e60*/  LOP3.LUT R5, R6, UR27, R5, 0x96, !PT ;  /* 0x0000001b06057c12 */ /* 0x000fe2000f8e9605 */
[----:B------:R-:W-:-:S04]  /*0e70*/  IMAD.HI.U32 R7, R90, -0x326172a9, RZ ;  /* 0xcd9e8d575a077827 */ /* 0x000fc800078e00ff */
[----:B------:R-:W-:Y:S01]  /*0e80*/  IMAD.MOV.U32 R88, RZ, RZ, RZ ;  /* 0x000000ffff587224 */ /* 0x000fe200078e00ff */
[----:B------:R-:W-:Y:S01]  /*0e90*/  LOP3.LUT R6, R10, UR26, R7, 0x96, !PT ;  /* 0x0000001a0a067c12 */ /* 0x000fe2000f8e9607 */
[----:B------:R-:W-:Y:S01]  /*0ea0*/  IMAD R140, R140, -0x2daee0ad, RZ ;  /* 0xd2511f538c8c7824 */ /* 0x000fe200078e02ff */
[----:B------:R-:W-:Y:S01]  /*0eb0*/  LOP3.LUT R7, R8, 0x3, RZ, 0xc0, !PT ;  /* 0x0000000308077812 */ /* 0x000fe200078ec0ff */
[----:B------:R-:W-:Y:S01]  /*0ec0*/  IMAD R90, R90, -0x326172a9, RZ ;  /* 0xcd9e8d575a5a7824 */ /* 0x000fe200078e02ff */
[----:B------:R-:W-:Y:S02]  /*0ed0*/  PRMT R8, R47, 0x7632, R8 ;  /* 0x000076322f087816 */ /* 0x000fe40000000008 */
[----:B0123--:R-:W-:-:S07]  /*0ee0*/  PRMT R10, R46, 0x7632, R10 ;  /* 0x000076322e0a7816 */ /* 0x00ffce000000000a */
.L_x_1833:
[----:B------:R-:W0:Y:S08]  /*0ef0*/  LDC.64 R76, c[0x0][0x3f0] ;  /* 0x0000fc00ff4c7b82 */ /* 0x000e300000000a00 */
[----:B------:R-:W1:Y:S01]  /*0f00*/  LDC R141, c[0x0][0x388] ;  /* 0x0000e200ff8d7b82 */ /* 0x000e620000000800 */
[----:B0-----:R-:W-:-:S07]  /*0f10*/  IMAD.WIDE R78, R108, 0x4, R76 ;  /* 0x000000046c4e7825 */ /* 0x001fce00078e024c */
[----:B------:R-:W0:Y:S01]  /*0f20*/  LDC.64 R76, c[0x0][0x3f8] ;  /* 0x0000fe00ff4c7b82 */ /* 0x000e220000000a00 */
[----:B------:R-:W2:Y:S01]  /*0f30*/  LDG.E R145, desc[UR6][R78.64] ;  /* 0x000000064e917981 */ /* 0x000ea2000c1e1900 */
[----:B0-----:R-:W-:-:S05]  /*0f40*/  IMAD.WIDE R76, R108, 0x4, R76 ;  /* 0x000000046c4c7825 */ /* 0x001fca00078e024c */
[----:B------:R0:W5:Y:S01]  /*0f50*/  LDG.E R142, desc[UR6][R76.64] ;  /* 0x000000064c8e7981 */ /* 0x000162000c1e1900 */
[----:B------:R-:W-:Y:S01]  /*0f60*/  ISETP.GE.U32.AND P0, PT, R0, 0x20, PT ;  /* 0x000000200000780c */ /* 0x000fe20003f06070 */
[----:B------:R-:W-:Y:S01]  /*0f70*/  BSSY.RECONVERGENT B1, `(.L_x_1224) ;  /* 0x000069c000017945 */ /* 0x000fe20003800200 */
[----:B--2---:R-:W-:-:S13]  /*0f80*/  ISETP.GE.AND P1, PT, R145, 0x1, PT ;  /* 0x000000019100780c */ /* 0x004fda0003f26270 */
[----:B------:R-:W-:-:S05]  /*0f90*/  @P1 IADD3 R144, PT, PT, R145, -0x1, RZ ;  /* 0xffffffff91901810 */ /* 0x000fca0007ffe0ff */
[-C--:B-1----:R-:W-:Y:S02]  /*0fa0*/  @P1 IMAD R143, R144, R141.reuse, RZ ;  /* 0x0000008d908f1224 */ /* 0x082fe400078e02ff */
[----:B------:R-:W-:-:S03]  /*0fb0*/  IMAD R144, R108, R141, RZ ;  /* 0x0000008d6c907224 */ /* 0x000fc600078e02ff */
[----:B------:R-:W-:Y:S02]  /*0fc0*/  @P1 SHF.R.S32.HI R146, RZ, 0x1f, R143 ;  /* 0x0000001fff921819 */ /* 0x000fe4000001148f */
[----:B------:R-:W-:Y:S02]  /*0fd0*/  SHF.R.S32.HI R147, RZ, 0x1f, R144 ;  /* 0x0000001fff937819 */ /* 0x000fe40000011490 */
[----:B------:R-:W-:Y:S01]  /*0fe0*/  @P1 LEA.HI R146, R146, R143, RZ, 0x3 ;  /* 0x0000008f92921211 */ /* 0x000fe200078f18ff */
[----:B------:R-:W-:Y:S01]  /*0ff0*/  IMAD.MOV.U32 R143, RZ, RZ, RZ ;  /* 0x000000ffff8f7224 */ /* 0x000fe200078e00ff */
[----:B------:R-:W-:Y:S02]  /*1000*/  LEA.HI R144, R147, R144, RZ, 0x3 ;  /* 0x0000009093907211 */ /* 0x000fe400078f18ff */
[-C--:B------:R-:W-:Y:S02]  /*1010*/  @P1 LEA.HI.SX32 R143, R146, R109.reuse, 0x1d ;  /* 0x0000006d928f1211 */ /* 0x080fe400078feaff */
[----:B------:R-:W-:Y:S01]  /*1020*/  LEA.HI.SX32 R144, R144, R109, 0x1d ;  /* 0x0000006d90907211 */ /* 0x000fe200078feaff */
[----:B0-----:R-:W-:Y:S06]  /*1030*/  @!P0 BRA `(.L_x_1225) ;  /* 0x00000068003c8947 */ /* 0x001fec0003800000 */
[----:B------:R-:W-:Y:S04]  /*1040*/  BSSY.RECONVERGENT B2, `(.L_x_1226) ;  /* 0x0000005000027945 */ /* 0x000fe80003800200 */
[----:B------:R-:W-:Y:S05]  /*1050*/  @!P1 BRA `(.L_x_1227) ;  /* 0x00000000000c9947 */ /* 0x000fea0003800000 */
[----:B------:R-:W0:Y:S02]  /*1060*/  LDC.64 R32, c[0x0][0x390] ;  /* 0x0000e400ff207b82 */ /* 0x000e240000000a00 */
[----:B0-----:R-:W-:-:S06]  /*1070*/  IMAD.WIDE.U32 R32, R143, 0x10, R32 ;  /* 0x000000108f207825 */ /* 0x001fcc00078e0020 */
[----:B------:R-:W5:Y:S02]  /*1080*/  LDG.E.128 R32, desc[UR6][R32.64] ;  /* 0x0000000620207981 */ /* 0x000f64000c1e1d00 */
.L_x_1227:
[----:B----4-:R-:W-:Y:S05]  /*1090*/  BSYNC.RECONVERGENT B2 ;  /* 0x0000000000027941 */ /* 0x010fea0003800200 */
.L_x_1226:
[----:B------:R-:W-:-:S04]  /*10a0*/  UISETP.NE.U32.AND UP0, UPT, UR10, URZ, UPT ;  /* 0x000000ff0a00728c */ /* 0x000fc8000bf05070 */
[----:B------:R-:W-:-:S09]  /*10b0*/  UISETP.NE.AND.EX UP0, UPT, UR11, URZ, UPT, UP0 ;  /* 0x000000ff0b00728c */ /* 0x000fd2000bf05300 */
[----:B------:R-:W-:Y:S05]  /*10c0*/  BRA.U !UP0, `(.L_x_1228) ;  /* 0x00000035083c7547 */ /* 0x000fea000b800000 */
[----:B------:R-:W0:Y:S02]  /*10d0*/  LDC.64 R76, c[0x0][0x3a0] ;  /* 0x0000e800ff4c7b82 */ /* 0x000e240000000a00 */
[----:B0-----:R-:W-:-:S06]  /*10e0*/  IMAD.WIDE.U32 R76, R144, 0x10, R76 ;  /* 0x00000010904c7825 */ /* 0x001fcc00078e004c */
[----:B------:R-:W2:Y:S01]  /*10f0*/  LDG.E.128 R76, desc[UR6][R76.64] ;  /* 0x000000064c4c7981 */ /* 0x000ea2000c1e1d00 */
[----:B------:R-:W-:Y:S01]  /*1100*/  ISETP.GT.AND P2, PT, R145, RZ, PT ;  /* 0x000000ff9100720c */ /* 0x000fe20003f44270 */
[----:B------:R-:W-:-:S12]  /*1110*/  BSSY.RECONVERGENT B2, `(.L_x_1229) ;  /* 0x0000064000027945 */ /* 0x000fd80003800200 */
[----:B------:R-:W-:Y:S01]  /*1120*/  @!P2 IMAD.MOV.U32 R130, RZ, RZ, R140 ;  /* 0x000000ffff82a224 */ /* 0x000fe200078e008c */
[----:B------:R-:W-:Y:S01]  /*1130*/  @!P2 MOV R110, R7 ;  /* 0x00000007006ea202 */ /* 0x000fe20000000f00 */
[----:B--2---:R-:W-:Y:S01]  /*1140*/  @!P2 IMAD.U32 R89, R76, 0x10000, RZ ;  /* 0x000100004c59a824 */ /* 0x004fe200078e00ff */
[----:B------:R-:W-:Y:S06]  /*1150*/  @!P2 BRA `(.L_x_1230) ;  /* 0x00000004007ca947 */ /* 0x000fec0003800000 */
        /* <DEDUP_REMOVED lines=16> */
.L_x_1233:
        /* <DEDUP_REMOVED lines=13> */
.L_x_1235:
[----:B------:R-:W-:Y:S05]  /*1330*/  BSYNC.RECONVERGENT B4 ;  /* 0x0000000000047941 */ /* 0x000fea0003800200 */
.L_x_1234:
[----:B------:R-:W-:Y:S01]  /*1340*/  IMAD.WIDE.U32 R6, R2, -0x326172a9, RZ ;  /* 0xcd9e8d5702067825 */ /* 0x000fe200078e00ff */
[----:B------:R-:W-:Y:S01]  /*1350*/  LOP3.LUT R90, R88, UR5, R111, 0x96, !PT ;  /* 0x00000005585a7c12 */ /* 0x000fe2000f8e966f */
[----:B------:R-:W-:Y:S01]  /*1360*/  UIADD3 UR21, UPT, UPT, UR4, -0x61c88647, URZ ;  /* 0x9e3779b904157890 */ /* 0x000fe2000fffe0ff */
[----:B------:R-:W-:Y:S01]  /*1370*/  MOV R89, R140 ;  /* 0x0000008c00597202 */ /* 0x000fe20000000f00 */
[----:B------:R-:W-:Y:S01]  /*1380*/  UIADD3 UR22, UPT, UPT, UR5, -0x4498517b, URZ ;  /* 0xbb67ae8505167890 */ /* 0x000fe2000fffe0ff */
[----:B------:R-:W-:Y:S01]  /*1390*/  LOP3.LUT R120, R4, UR4, R7, 0x96, !PT ;  /* 0x0000000404787c12 */ /* 0x000fe2000f8e9607 */
[----:B------:R-:W-:-:S04]  /*13a0*/  IMAD.WIDE.U32 R90, R90, -0x326172a9, RZ ;  /* 0xcd9e8d575a5a7825 */ /* 0x000fc800078e00ff */
[----:B------:R-:W-:Y:S01]  /*13b0*/  IMAD.WIDE.U32 R120, R120, -0x2daee0ad, RZ ;  /* 0xd2511f5378787825 */ /* 0x000fe200078e00ff */
[----:B------:R-:W-:Y:S01]  /*13c0*/  LOP3.LUT R111, R6, UR21, R91, 0x96, !PT ;  /* 0x00000015066f7c12 */ /* 0x000fe2000f8e965b */
[----:B------:R-:W-:-:S03]  /*13d0*/  UIADD3 UR21, UPT, UPT, UR4, 0x3c6ef372, URZ ;  /* 0x3c6ef37204157890 */ /* 0x000fc6000fffe0ff */
[----:B------:R-:W-:Y:S01]  /*13e0*/  LOP3.LUT R6, R110, UR22, R121, 0x96, !PT ;  /* 0x000000166e067c12 */ /* 0x000fe2000f8e9679 */
[----:B------:R-:W-:Y:S01]  /*13f0*/  IMAD.WIDE.U32 R110, R111, -0x2daee0ad, RZ ;  /* 0xd2511f536f6e7825 */ /* 0x000fe200078e00ff */
[----:B------:R-:W-:-:S03]  /*1400*/  UIADD3 UR22, UPT, UPT, UR5, 0x32370b8f, URZ ;  /* 0x32370b8f05167890 */ /* 0x000fc6000fffe0ff */
[----:B------:R-:W-:Y:S01]  /*1410*/  IMAD.WIDE.U32 R6, R6, -0x326172a9, RZ ;  /* 0xcd9e8d5706067825 */ /* 0x000fe200078e00ff */
[----:B------:R-:W-:-:S04]  /*1420*/  LOP3.LUT R91, R120, UR12, R111, 0x96, !PT ;  /* 0x0000000c785b7c12 */ /* 0x000fc8000f8e966f */
[----:B------:R-:W-:Y:S01]  /*1430*/  LOP3.LUT R120, R90, UR21, R7, 0x96, !PT ;  /* 0x000000155a787c12 */ /* 0x000fe2000f8e9607 */
[----:B------:R-:W-:Y:S01]  /*1440*/  UIADD3 UR21, UPT, UPT, UR4, -0x255992d5, URZ ;  /* 0xdaa66d2b04157890 */ /* 0x000fe2000fffe0ff */
[----:B------:R-:W-:-:S04]  /*1450*/  IMAD.WIDE.U32 R90, R91, -0x326172a9, RZ ;  /* 0xcd9e8d575b5a7825 */ /* 0x000fc800078e00ff */
[----:B------:R-:W-:Y:S01]  /*1460*/  IMAD.WIDE.U32 R120, R120, -0x2daee0ad, RZ ;  /* 0xd2511f5378787825 */ /* 0x000fe200078e00ff */
[----:B------:R-:W-:Y:S01]  /*1470*/  LOP3.LUT R111, R6, UR21, R91, 0x96, !PT ;  /* 0x00000015066f7c12 */ /* 0x000fe2000f8e965b */
[----:B------:R-:W-:-:S03]  /*1480*/  UIADD3 UR21, UPT, UPT, UR5, -0x126145ec, URZ ;  /* 0xed9eba1405157890 */ /* 0x000fc6000fffe0ff */
[----:B------:R-:W-:Y:S01]  /*1490*/  LOP3.LUT R6, R110, UR22, R121, 0x96, !PT ;  /* 0x000000166e067c12 */ /* 0x000fe2000f8e9679 */
[----:B------:R-:W-:Y:S01]  /*14a0*/  IMAD.WIDE.U32 R110, R111, -0x2daee0ad, RZ ;  /* 0xd2511f536f6e7825 */ /* 0x000fe200078e00ff */
[----:B------:R-:W-:-:S03]  /*14b0*/  UIADD3 UR22, UPT, UPT, UR5, -0x695add53, URZ ;  /* 0x96a522ad05167890 */ /* 0x000fc6000fffe0ff */
[----:B------:R-:W-:Y:S01]  /*14c0*/  IMAD.WIDE.U32 R6, R6, -0x326172a9, RZ ;  /* 0xcd9e8d5706067825 */ /* 0x000fe200078e00ff */
[----:B------:R-:W-:Y:S01]  /*14d0*/  LOP3.LUT R91, R120, UR21, R111, 0x96, !PT ;  /* 0x00000015785b7c12 */ /* 0x000fe2000f8e966f */
[----:B------:R-:W-:-:S03]  /*14e0*/  UIADD3 UR21, UPT, UPT, UR4, 0x1715609d, URZ ;  /* 0x1715609d04157890 */ /* 0x000fc6000fffe0ff */
[----:B------:R-:W-:Y:S01]  /*14f0*/  LOP3.LUT R120, R90, UR13, R7, 0x96, !PT ;  /* 0x0000000d5a787c12 */ /* 0x000fe2000f8e9607 */
[----:B------:R-:W-:-:S04]  /*1500*/  IMAD.WIDE.U32 R90, R91, -0x326172a9, RZ ;  /* 0xcd9e8d575b5a7825 */ /* 0x000fc800078e00ff */
[----:B------:R-:W-:Y:S01]  /*1510*/  IMAD.WIDE.U32 R120, R120, -0x2daee0ad, RZ ;  /* 0xd2511f5378787825 */ /* 0x000fe200078e00ff */
[----:B------:R-:W-:Y:S01]  /*1520*/  LOP3.LUT R111, R6, UR21, R91, 0x96, !PT ;  /* 0x00000015066f7c12 */ /* 0x000fe2000f8e965b */
[----:B------:R-:W-:-:S03]  /*1530*/  UIADD3 UR21, UPT, UPT, UR4, -0x4ab325aa, URZ ;  /* 0xb54cda5604157890 */ /* 0x000fc6000fffe0ff */
[----:B------:R-:W-:Y:S01]  /*1540*/  LOP3.LUT R6, R110, UR14, R121, 0x96, !PT ;  /* 0x0000000e6e067c12 */ /* 0x000fe2000f8e9679 */
[----:B------:R-:W-:-:S04]  /*1550*/  IMAD.WIDE.U32 R110, R111, -0x2daee0ad, RZ ;  /* 0xd2511f536f6e7825 */ /* 0x000fc800078e00ff */
[----:B------:R-:W-:Y:S01]  /*1560*/  IMAD.WIDE.U32 R6, R6, -0x326172a9, RZ ;  /* 0xcd9e8d5706067825 */ /* 0x000fe200078e00ff */
[----:B------:R-:W-:-:S04]  /*1570*/  LOP3.LUT R91, R120, UR15, R111, 0x96, !PT ;  /* 0x0000000f785b7c12 */ /* 0x000fc8000f8e966f */
[----:B------:R-:W-:Y:S01]  /*1580*/  LOP3.LUT R120, R90, UR21, R7, 0x96, !PT ;  /* 0x000000155a787c12 */ /* 0x000fe2000f8e9607 */
[----:B------:R-:W-:Y:S01]  /*1590*/  UIADD3 UR21, UPT, UPT, UR4, 0x5384540f, URZ ;  /* 0x5384540f04157890 */ /* 0x000fe2000fffe0ff */
[----:B------:R-:W-:-:S04]  /*15a0*/  IMAD.WIDE.U32 R90, R91, -0x326172a9, RZ ;  /* 0xcd9e8d575b5a7825 */ /* 0x000fc800078e00ff */
[----:B------:R-:W-:Y:S01]  /*15b0*/  IMAD.WIDE.U32 R120, R120, -0x2daee0ad, RZ ;  /* 0xd2511f5378787825 */ /* 0x000fe200078e00ff */
[----:B------:R-:W-:Y:S01]  /*15c0*/  LOP3.LUT R111, R6, UR21, R91, 0x96, !PT ;  /* 0x00000015066f7c12 */ /* 0x000fe2000f8e965b */
[----:B------:R-:W-:-:S03]  /*15d0*/  UIADD3 UR21, UPT, UPT, UR5, -0x24c28bd8, URZ ;  /* 0xdb3d742805157890 */ /* 0x000fc6000fffe0ff */
        /* <DEDUP_REMOVED lines=10> */
[----:B------:R-:W-:-:S07]  /*1680*/  IMAD.MOV.U32 R110, RZ, RZ, RZ ;  /* 0x000000ffff6e7224 */ /* 0x000fce00078e00ff */
.L_x_1232:
[----:B------:R-:W-:Y:S05]  /*1690*/  BSYNC.RECONVERGENT B3 ;  /* 0x0000000000037941 */ /* 0x000fea0003800200 */
.L_x_1231:
[----:B------:R-:W-:Y:S01]  /*16a0*/  I2FP.F32.U32 R7, R89 ;  /* 0x0000005900077245 */ /* 0x000fe20000201000 */
[----:B------:R-:W-:Y:S01]  /*16b0*/  IMAD.MOV.U32 R92, RZ, RZ, 0x2f800000 ;  /* 0x2f800000ff5c7424 */ /* 0x000fe200078e00ff */
[----:B-----5:R-:W-:-:S03]  /*16c0*/  SHF.L.U32 R89, R32, 0x10, RZ ;  /* 0x0000001020597819 */ /* 0x020fc600000006ff */
[----:B------:R-:W-:Y:S01]  /*16d0*/  FFMA.FTZ R7, R7, R92, 1.1641532182693481445e-10 ;  /* 0x2f00000007077423 */ /* 0x000fe2000001005c */
[----:B------:R-:W-:Y:S02]  /*16e0*/  IMAD.U32 R92, R76, 0x10000, RZ ;  /* 0x000100004c5c7824 */ /* 0x000fe400078e00ff */
[----:B------:R-:W-:Y:S02]  /*16f0*/  FMUL.FTZ R89, R89, UR9 ;  /* 0x0000000959597c20 */ /* 0x000fe40008410000 */
[----:B------:R-:W-:Y:S02]  /*1700*/  FSETP.GTU.FTZ.AND P3, PT, R7, UR18, PT ;  /* 0x0000001207007c0b */ /* 0x000fe4000bf7c000 */
[----:B------:R-:W-:Y:S02]  /*1710*/  FMUL.FTZ R89, R89, UR8 ;  /* 0x0000000859597c20 */ /* 0x000fe40008410000 */
[----:B------:R-:W-:-:S03]  /*1720*/  SEL R91, RZ, 0x1, P3 ;  /* 0x00000001ff5b7807 */ /* 0x000fc60001800000 */
[----:B------:R-:W-:-:S05]  /*1730*/  FSEL R89, R89, RZ, !P3 ;  /* 0x000000ff59597208 */ /* 0x000fca0005800000 */
[----:B------:R-:W-:-:S07]  /*1740*/  FADD.FTZ R89, R92, R89 ;  /* 0x000000595c597221 */ /* 0x000fce0000010000 */
.L_x_1230:
[----:B------:R-:W-:Y:S05]  /*1750*/  BSYNC.RECONVERGENT B2 ;  /* 0x0000000000027941 */ /* 0x000fea0003800200 */
.L_x_1229:
[----:B------:R-:W-:Y:S01]  /*1760*/  @!P2 PRMT R92, R76, 0x7632, R92 ;  /* 0x000076324c5ca816 */ /* 0x000fe2000000005c */
[----:B------:R-:W-:Y:S01]  /*1770*/  BSSY.RECONVERGENT B2, `(.L_x_1236) ;  /* 0x0000068000027945 */ /* 0x000fe20003800200 */
[----:B------:R-:W-:Y:S01]  /*1780*/  F2FP.BF16.F32.PACK_AB R140, RZ, R89 ;  /* 0x00000059ff8c723e */ /* 0x000fe200000010ff */
[----:B------:R-:W-:Y:S01]  /*1790*/  @!P2 IMAD.MOV.U32 R146, RZ, RZ, R130 ;  /* 0x000000ffff92a224 */ /* 0x000fe200078e0082 */
[----:B------:R-:W-:Y:S01]  /*17a0*/  @!P2 MOV R7, R110 ;  /* 0x0000006e0007a202 */ /* 0x000fe20000000f00 */
[----:B------:R-:W-:Y:S01]  /*17b0*/  @!P2 IMAD.U32 R92, R92, 0x10000, RZ ;  /* 0x000100005c5ca824 */ /* 0x000fe200078e00ff */
        /* <DEDUP_REMOVED lines=17> */
.L_x_1240:
        /* <DEDUP_REMOVED lines=13> */
.L_x_1242:
[----:B------:R-:W-:Y:S05]  /*19a0*/  BSYNC.RECONVERGENT B4 ;  /* 0x0000000000047941 */ /* 0x000fea0003800200 */
.L_x_1241:
[----:B------:R-:W-:Y:S01]  /*19b0*/  IMAD.WIDE.U32 R6, R2, -0x326172a9, RZ ;  /* 0xcd9e8d5702067825 */ /* 0x000fe200078e00ff */
[----:B------:R-:W-:Y:S01]  /*19c0*/  LOP3.LUT R110, R88, UR5, R93, 0x96, !PT ;  /* 0x00000005586e7c12 */ /* 0x000fe2000f8e965d */
[----:B------:R-:W-:Y:S02]  /*19d0*/  UIADD3 UR21, UPT, UPT, UR4, -0x61c88647, URZ ;  /* 0x9e3779b904157890 */ /* 0x000fe4000fffe0ff */
        /* <DEDUP_REMOVED lines=46> */
[----:B------:R-:W-:Y:S02]  /*1cc0*/  LOP3.LUT R6, R6, UR21, R111, 0x96, !PT ;  /* 0x0000001506067c12 */ /* 0x000fe4000f8e966f */
[----:B------:R-:W-:Y:S01]  /*1cd0*/  MOV R90, R110 ;  /* 0x0000006e005a7202 */ /* 0x000fe20000000f00 */
[----:B------:R-:W-:Y:S01]  /*1ce0*/  IMAD.MOV.U32 R7, RZ, RZ, RZ ;  /* 0x000000ffff077224 */ /* 0x000fe200078e00ff */
[----:B------:R-:W-:Y:S01]  /*1cf0*/  LOP3.LUT R5, R92, UR22, R147, 0x96, !PT ;  /* 0x000000165c057c12 */ /* 0x000fe2000f8e9693 */
[----:B------:R-:W-:-:S07]  /*1d00*/  IMAD.MOV.U32 R92, RZ, RZ, R130 ;  /* 0x000000ffff5c7224 */ /* 0x000fce00078e0082 */
.L_x_1239:
[----:B------:R-:W-:Y:S05]  /*1d10*/  BSYNC.RECONVERGENT B3 ;  /* 0x0000000000037941 */ /* 0x000fea0003800200 */
.L_x_1238:
[----:B------:R-:W-:Y:S01]  /*1d20*/  HFMA2 R111, -RZ, RZ, 0.1171875, 0 ;  /* 0x2f800000ff6f7431 */ /* 0x000fe200000001ff */
[----:B-----5:R-:W-:Y:S02]  /*1d30*/  PRMT R76, R32, 0x7632, R76 ;  /* 0x00007632204c7816 */ /* 0x020fe4000000004c */
[----:B------:R-:W-:Y:S02]  /*1d40*/  I2FP.F32.U32 R92, R92 ;  /* 0x0000005c005c7245 */ /* 0x000fe40000201000 */
[C---:B------:R-:W-:Y:S01]  /*1d50*/  PRMT R110, R76.reuse, 0x7632, R110 ;  /* 0x000076324c6e7816 */ /* 0x040fe2000000006e */
[----:B------:R-:W-:Y:S02]  /*1d60*/  IMAD.U32 R93, R76, 0x10000, RZ ;  /* 0x000100004c5d7824 */ /* 0x000fe400078e00ff */
[----:B------:R-:W-:Y:S02]  /*1d70*/  FFMA.FTZ R92, R92, R111, 1.1641532182693481445e-10 ;  /* 0x2f0000005c5c7423 */ /* 0x000fe4000001006f */
[----:B------:R-:W-:Y:S01]  /*1d80*/  FMUL.FTZ R93, R93, UR9 ;  /* 0x000000095d5d7c20 */ /* 0x000fe20008410000 */
[----:B------:R-:W-:-:S03]  /*1d90*/  IMAD.U32 R111, R110, 0x10000, RZ ;  /* 0x000100006e6f7824 */ /* 0x000fc600078e00ff */
[----:B------:R-:W-:Y:S01]  /*1da0*/  FMUL.FTZ R76, R93, UR8 ;  /* 0x000000085d4c7c20 */ /* 0x000fe20008410000 */
[----:B------:R-:W-:-:S04]  /*1db0*/  FSETP.GTU.FTZ.AND P3, PT, R92, UR18, PT ;  /* 0x000000125c007c0b */ /* 0x000fc8000bf7c000 */
[----:B------:R-:W-:Y:S02]  /*1dc0*/  FSEL R76, R76, RZ, !P3 ;  /* 0x000000ff4c4c7208 */ /* 0x000fe40005800000 */
[----:B------:R-:W-:-:S03]  /*1dd0*/  SEL R93, RZ, 0x1, P3 ;  /* 0x00000001ff5d7807 */ /* 0x000fc60001800000 */
[----:B------:R-:W-:-:S07]  /*1de0*/  FADD.FTZ R92, R111, R76 ;  /* 0x0000004c6f5c7221 */ /* 0x000fce0000010000 */
.L_x_1237:
[----:B------:R-:W-:Y:S05]  /*1df0*/  BSYNC.RECONVERGENT B2 ;  /* 0x0000000000027941 */ /* 0x000fea0003800200 */
.L_x_1236:
[----:B------:R-:W-:Y:S01]  /*1e00*/  BSSY.RECONVERGENT B2, `(.L_x_1243) ;  /* 0x0000067000027945 */ /* 0x000fe20003800200 */
[----:B------:R-:W-:Y:S01]  /*1e10*/  F2FP.BF16.F32.PACK_AB R150, RZ, R92 ;  /* 0x0000005cff96723e */ /* 0x000fe200000010ff */
[----:B------:R-:W-:Y:S01]  /*1e20*/  @!P2 IMAD.MOV.U32 R76, RZ, RZ, R146 ;  /* 0x000000ffff4ca224 */ /* 0x000fe200078e0092 */
[----:B------:R-:W-:Y:S01]  /*1e30*/  @!P2 SHF.L.U32 R110, R77, 0x10, RZ ;  /* 0x000000104d6ea819 */ /* 0x000fe200000006ff */
[----:B------:R-:W-:Y:S01]  /*1e40*/  @!P2 IMAD.MOV.U32 R120, RZ, RZ, R7 ;  /* 0x000000ffff78a224 */ /* 0x000fe200078e0007 */
[----:B------:R-:W-:Y:S06]  /*1e50*/  @!P2 BRA `(.L_x_1244) ;  /* 0x000000040084a947 */ /* 0x000fec0003800000 */
        /* <DEDUP_REMOVED lines=10> */
[--C-:B------:R-:W-:Y:S01]  /*1f00*/  @!P3 IMAD.MOV.U32 R76, RZ, RZ, R146.reuse ;  /* 0x000000ffff4cb224 */ /* 0x100fe200078e0092 */
[----:B------:R-:W-:Y:S01]  /*1f10*/  @P3 IADD3 R120, PT, PT, R7, 0x1, RZ ;  /* 0x0000000107783810 */ /* 0x000fe20007ffe0ff */
[----:B------:R-:W-:Y:S02]  /*1f20*/  @!P3 IMAD.MOV.U32 R94, RZ, RZ, R5 ;  /* 0x000000ffff5eb224 */ /* 0x000fe400078e0005 */
[----:B------:R-:W-:Y:S02]  /*1f30*/  @P3 IMAD.MOV.U32 R76, RZ, RZ, R146 ;  /* 0x000000ffff4c3224 */ /* 0x000fe400078e0092 */
[----:B------:R-:W-:Y:S01]  /*1f40*/  @P3 IMAD.MOV.U32 R94, RZ, RZ, R6 ;  /* 0x000000ffff5e3224 */ /* 0x000fe200078e0006 */
[----:B------:R-:W-:Y:S06]  /*1f50*/  BRA `(.L_x_1246) ;  /* 0x0000000400147947 */ /* 0x000fec0003800000 */
.L_x_1247:
        /* <DEDUP_REMOVED lines=13> */
.L_x_1249:
[----:B------:R-:W-:Y:S05]  /*2030*/  BSYNC.RECONVERGENT B4 ;  /* 0x0000000000047941 */ /* 0x000fea0003800200 */
.L_x_1248:
        /* <DEDUP_REMOVED lines=55> */
.L_x_1246:
[----:B------:R-:W-:Y:S05]  /*23b0*/  BSYNC.RECONVERGENT B3 ;  /* 0x0000000000037941 */ /* 0x000fea0003800200 */
.L_x_1245:
[----:B------:R-:W-:Y:S01]  /*23c0*/  I2FP.F32.U32 R7, R94 ;  /* 0x0000005e00077245 */ /* 0x000fe20000201000 */
[----:B------:R-:W-:Y:S01]  /*23d0*/  IMAD.MOV.U32 R110, RZ, RZ, 0x2f800000 ;  /* 0x2f800000ff6e7424 */ /* 0x000fe200078e00ff */
[----:B-----5:R-:W-:-:S03]  /*23e0*/  SHF.L.U32 R94, R33, 0x10, RZ ;  /* 0x00000010215e7819 */ /* 0x020fc600000006ff */
[----:B------:R-:W-:Y:S02]  /*23f0*/  FFMA.FTZ R7, R7, R110, 1.1641532182693481445e-10 ;  /* 0x2f00000007077423 */ /* 0x000fe4000001006e */
[----:B------:R-:W-:-:S03]  /*2400*/  FMUL.FTZ R94, R94, UR9 ;  /* 0x000000095e5e7c20 */ /* 0x000fc60008410000 */
[----:B------:R-:W-:Y:S01]  /*2410*/  FSETP.GTU.FTZ.AND P3, PT, R7, UR18, PT ;  /* 0x0000001207007c0b */ /* 0x000fe2000bf7c000 */
[----:B------:R-:W-:Y:S01]  /*2420*/  FMUL.FTZ R94, R94, UR8 ;  /* 0x000000085e5e7c20 */ /* 0x000fe20008410000 */
[----:B------:R-:W-:-:S04]  /*2430*/  IMAD.U32 R7, R77, 0x10000, RZ ;  /* 0x000100004d077824 */ /* 0x000fc800078e00ff */
[----:B------:R-:W-:Y:S02]  /*2440*/  FSEL R110, R94, RZ, !P3 ;  /* 0x000000ff5e6e7208 */ /* 0x000fe40005800000 */
[----:B------:R-:W-:-:S03]  /*2450*/  SEL R94, RZ, 0x1, P3 ;  /* 0x00000001ff5e7807 */ /* 0x000fc60001800000 */
[----:B------:R-:W-:-:S07]  /*2460*/  FADD.FTZ R110, R7, R110 ;  /* 0x0000006e076e7221 */ /* 0x000fce0000010000 */
.L_x_1244:
[----:B------:R-:W-:Y:S05]  /*2470*/  BSYNC.RECONVERGENT B2 ;  /* 0x0000000000027941 */ /* 0x000fea0003800200 */
.L_x_1243:
        /* <DEDUP_REMOVED lines=23> */
.L_x_1254:
        /* <DEDUP_REMOVED lines=13> */
.L_x_1256:
[----:B------:R-:W-:Y:S05]  /*26c0*/  BSYNC.RECONVERGENT B4 ;  /* 0x0000000000047941 */ /* 0x000fea0003800200 */
.L_x_1255:
        /* <DEDUP_REMOVED lines=8> */
[----:B------:R-:W-:Y:S02]  /*2750*/  UIADD3 UR21, UPT, UPT, UR4, 0x3c6ef372, URZ ;  /* 0x3c6ef37204157890 */ /* 0x000fe4000fffe0ff */
[----:B------:R-:W-:Y:S01]  /*2760*/  IMAD.MOV.U32 R95, RZ, RZ, R76 ;  /* 0x000000ffff5f7224 */ /* 0x000fe200078e004c */
        /* <DEDUP_REMOVED lines=43> */
[----:B------:R-:W-:-:S07]  /*2a20*/  LOP3.LUT R5, R120, UR22, R147, 0x96, !PT ;  /* 0x0000001678057c12 */ /* 0x000fce000f8e9693 */
.L_x_1253:
[----:B------:R-:W-:Y:S05]  /*2a30*/  BSYNC.RECONVERGENT B3 ;  /* 0x0000000000037941 */ /* 0x000fea0003800200 */
.L_x_1252:
[----:B------:R-:W-:Y:S01]  /*2a40*/  HFMA2 R111, -RZ, RZ, 0.1171875, 0 ;  /* 0x2f800000ff6f7431 */ /* 0x000fe200000001ff */
[----:B-----5:R-:W-:Y:S02]  /*2a50*/  PRMT R77, R33, 0x7632, R77 ;  /* 0x00007632214d7816 */ /* 0x020fe4000000004d */
[----:B------:R-:W-:-:S03]  /*2a60*/  I2FP.F32.U32 R76, R95 ;  /* 0x0000005f004c7245 */ /* 0x000fc60000201000 */
[C---:B------:R-:W-:Y:S01]  /*2a70*/  IMAD.U32 R95, R77.reuse, 0x10000, RZ ;  /* 0x000100004d5f7824 */ /* 0x040fe200078e00ff */
[----:B------:R-:W-:Y:S01]  /*2a80*/  PRMT R77, R77, 0x7632, R77 ;  /* 0x000076324d4d7816 */ /* 0x000fe2000000004d */
[----:B------:R-:W-:Y:S02]  /*2a90*/  FFMA.FTZ R76, R76, R111, 1.1641532182693481445e-10 ;  /* 0x2f0000004c4c7423 */ /* 0x000fe4000001006f */
[----:B------:R-:W-:Y:S02]  /*2aa0*/  FMUL.FTZ R95, R95, UR9 ;  /* 0x000000095f5f7c20 */ /* 0x000fe40008410000 */
[----:B------:R-:W-:Y:S01]  /*2ab0*/  IMAD.U32 R77, R77, 0x10000, RZ ;  /* 0x000100004d4d7824 */ /* 0x000fe200078e00ff */
[----:B------:R-:W-:Y:S01]  /*2ac0*/  FSETP.GTU.FTZ.AND P3, PT, R76, UR18, PT ;  /* 0x000000124c007c0b */ /* 0x000fe2000bf7c000 */
[----:B------:R-:W-:-:S03]  /*2ad0*/  FMUL.FTZ R76, R95, UR8 ;  /* 0x000000085f4c7c20 */ /* 0x000fc60008410000 */
[----:B------:R-:W-:Y:S02]  /*2ae0*/  SEL R95, RZ, 0x1, P3 ;  /* 0x00000001ff5f7807 */ /* 0x000fe40001800000 */
[----:B------:R-:W-:-:S05]  /*2af0*/  FSEL R76, R76, RZ, !P3 ;  /* 0x000000ff4c4c7208 */ /* 0x000fca0005800000 */
[----:B------:R-:W-:-:S07]  /*2b00*/  FADD.FTZ R111, R77, R76 ;  /* 0x0000004c4d6f7221 */ /* 0x000fce0000010000 */
.L_x_1251:
[----:B------:R-:W-:Y:S05]  /*2b10*/  BSYNC.RECONVERGENT B2 ;  /* 0x0000000000027941 */ /* 0x000fea0003800200 */
.L_x_1250:
        /* <DEDUP_REMOVED lines=22> */
.L_x_1261:
        /* <DEDUP_REMOVED lines=13> */
.L_x_1263:
[----:B------:R-:W-:Y:S05]  /*2d50*/  BSYNC.RECONVERGENT B4 ;  /* 0x0000000000047941 */ /* 0x000fea0003800200 */
.L_x_1262:
        /* <DEDUP_REMOVED lines=55> */
.L_x_1260:
[----:B------:R-:W-:Y:S05]  /*30d0*/  BSYNC.RECONVERGENT B3 ;  /* 0x0000000000037941 */ /* 0x000fea0003800200 */
.L_x_1259:
[----:B------:R-:W-:Y:S01]  /*30e0*/  I2FP.F32.U32 R7, R77 ;  /* 0x0000004d00077245 */ /* 0x000fe20000201000 */
[----:B------:R-:W-:Y:S01]  /*30f0*/  IMAD.MOV.U32 R96, RZ, RZ, 0x2f800000 ;  /* 0x2f800000ff607424 */ /* 0x000fe200078e00ff */
[----:B-----5:R-:W-:Y:S01]  /*3100*/  SHF.L.U32 R77, R34, 0x10, RZ ;  /* 0x00000010224d7819 */ /* 0x020fe200000006ff */
[----:B------:R-:W-:Y:S02]  /*3110*/  IMAD.U32 R120, R78, 0x10000, RZ ;  /* 0x000100004e787824 */ /* 0x000fe400078e00ff */
[----:B------:R-:W-:Y:S02]  /*3120*/  FFMA.FTZ R7, R7, R96, 1.1641532182693481445e-10 ;  /* 0x2f00000007077423 */ /* 0x000fe40000010060 */
[----:B------:R-:W-:-:S03]  /*3130*/  FMUL.FTZ R77, R77, UR9 ;  /* 0x000000094d4d7c20 */ /* 0x000fc60008410000 */
[----:B------:R-:W-:Y:S01]  /*3140*/  FSETP.GTU.FTZ.AND P3, PT, R7, UR18, PT ;  /* 0x0000001207007c0b */ /* 0x000fe2000bf7c000 */
[----:B------:R-:W-:-:S03]  /*3150*/  FMUL.FTZ R77, R77, UR8 ;  /* 0x000000084d4d7c20 */ /* 0x000fc60008410000 */
[----:B------:R-:W-:Y:S02]  /*3160*/  SEL R96, RZ, 0x1, P3 ;  /* 0x00000001ff607807 */ /* 0x000fe40001800000 */
[----:B------:R-:W-:-:S05]  /*3170*/  FSEL R77, R77, RZ, !P3 ;  /* 0x000000ff4d4d7208 */ /* 0x000fca0005800000 */
[----:B------:R-:W-:-:S07]  /*3180*/  FADD.FTZ R120, R120, R77 ;  /* 0x0000004d78787221 */ /* 0x000fce0000010000 */
.L_x_1258:
[----:B------:R-:W-:Y:S05]  /*3190*/  BSYNC.RECONVERGENT B2 ;  /* 0x0000000000027941 */ /* 0x000fea0003800200 */
.L_x_1257:
        /* <DEDUP_REMOVED lines=23> */
.L_x_1268:
        /* <DEDUP_REMOVED lines=13> */
.L_x_1270:
[----:B------:R-:W-:Y:S05]  /*33e0*/  BSYNC.RECONVERGENT B4 ;  /* 0x0000000000047941 */ /* 0x000fea0003800200 */
.L_x_1269:
        /* <DEDUP_REMOVED lines=45> */
[----:B------:R-:W-:Y:S02]  /*36c0*/  UIADD3 UR21, UPT, UPT, UR4, -0x700cb87f, URZ ;  /* 0x8ff3478104157890 */ /* 0x000fe4000fffe0ff */
[----:B------:R-:W-:Y:S01]  /*36d0*/  IMAD.MOV.U32 R77, RZ, RZ, R152 ;  /* 0x000000ffff4d7224 */ /* 0x000fe200078e0098 */
[----:B------:R-:W-:Y:S01]  /*36e0*/  LOP3.LUT R148, R130, UR17, R7, 0x96, !PT ;  /* 0x0000001182947c12 */ /* 0x000fe2000f8e9607 */
[----:B------:R-:W-:-:S04]  /*36f0*/  IMAD.WIDE.U32 R130, R131, -0x326172a9, RZ ;  /* 0xcd9e8d5783827825 */ /* 0x000fc800078e00ff */
[----:B------:R-:W-:Y:S01]  /*3700*/  IMAD.WIDE.U32 R148, R148, -0x2daee0ad, RZ ;  /* 0xd2511f5394947825 */ /* 0x000fe200078e00ff */
[----:B------:R-:W-:Y:S02]  /*3710*/  LOP3.LUT R6, R6, UR21, R131, 0x96, !PT ;  /* 0x0000001506067c12 */ /* 0x000fe4000f8e9683 */
[----:B------:R-:W-:Y:S01]  /*3720*/  MOV R90, R130 ;  /* 0x00000082005a7202 */ /* 0x000fe20000000f00 */
[----:B------:R-:W-:Y:S01]  /*3730*/  IMAD.MOV.U32 R7, RZ, RZ, RZ ;  /* 0x000000ffff077224 */ /* 0x000fe200078e00ff */
[----:B------:R-:W-:-:S07]  /*3740*/  LOP3.LUT R5, R76, UR22, R149, 0x96, !PT ;  /* 0x000000164c057c12 */ /* 0x000fce000f8e9695 */
.L_x_1267:
[----:B------:R-:W-:Y:S05]  /*3750*/  BSYNC.RECONVERGENT B3 ;  /* 0x0000000000037941 */ /* 0x000fea0003800200 */
.L_x_1266:
[----:B------:R-:W-:Y:S01]  /*3760*/  HFMA2 R97, -RZ, RZ, 0.1171875, 0 ;  /* 0x2f800000ff617431 */ /* 0x000fe200000001ff */
[----:B-----5:R-:W-:Y:S02]  /*3770*/  PRMT R78, R34, 0x7632, R78 ;  /* 0x00007632224e7816 */ /* 0x020fe4000000004e */
[----:B------:R-:W-:-:S03]  /*3780*/  I2FP.F32.U32 R76, R77 ;  /* 0x0000004d004c7245 */ /* 0x000fc60000201000 */
[C---:B------:R-:W-:Y:S01]  /*3790*/  IMAD.U32 R77, R78.reuse, 0x10000, RZ ;  /* 0x000100004e4d7824 */ /* 0x040fe200078e00ff */
[----:B------:R-:W-:Y:S01]  /*37a0*/  PRMT R78, R78, 0x7632, R78 ;  /* 0x000076324e4e7816 */ /* 0x000fe2000000004e */
[----:B------:R-:W-:Y:S02]  /*37b0*/  FFMA.FTZ R76, R76, R97, 1.1641532182693481445e-10 ;  /* 0x2f0000004c4c7423 */ /* 0x000fe40000010061 */
[----:B------:R-:W-:Y:S02]  /*37c0*/  FMUL.FTZ R77, R77, UR9 ;  /* 0x000000094d4d7c20 */ /* 0x000fe40008410000 */
[----:B------:R-:W-:Y:S02]  /*37d0*/  IMAD.U32 R78, R78, 0x10000, RZ ;  /* 0x000100004e4e7824 */ /* 0x000fe400078e00ff */
[----:B------:R-:W-:Y:S01]  /*37e0*/  FMUL.FTZ R77, R77, UR8 ;  /* 0x000000084d4d7c20 */ /* 0x000fe20008410000 */
[----:B------:R-:W-:-:S04]  /*37f0*/  FSETP.GTU.FTZ.AND P3, PT, R76, UR18, PT ;  /* 0x000000124c007c0b */ /* 0x000fc8000bf7c000 */
[----:B------:R-:W-:Y:S02]  /*3800*/  FSEL R77, R77, RZ, !P3 ;  /* 0x000000ff4d4d7208 */ /* 0x000fe40005800000 */
[----:B------:R-:W-:-:S03]  /*3810*/  SEL R97, RZ, 0x1, P3 ;  /* 0x00000001ff617807 */ /* 0x000fc60001800000 */
[----:B------:R-:W-:-:S07]  /*3820*/  FADD.FTZ R121, R78, R77 ;  /* 0x0000004d4e797221 */ /* 0x000fce0000010000 */
.L_x_1265:
[----:B------:R-:W-:Y:S05]  /*3830*/  BSYNC.RECONVERGENT B2 ;  /* 0x0000000000027941 */ /* 0x000fea0003800200 */
.L_x_1264:
        /* <DEDUP_REMOVED lines=22> */
.L_x_1275:
        /* <DEDUP_REMOVED lines=13> */
.L_x_1277:
[----:B------:R-:W-:Y:S05]  /*3a70*/  BSYNC.RECONVERGENT B4 ;  /* 0x0000000000047941 */ /* 0x000fea0003800200 */
.L_x_1276:
        /* <DEDUP_REMOVED lines=54> */
.L_x_1274:
[----:B------:R-:W-:Y:S05]  /*3de0*/  BSYNC.RECONVERGENT B3 ;  /* 0x0000000000037941 */ /* 0x000fea0003800200 */
.L_x_1273:
[----:B------:R-:W-:Y:S01]  /*3df0*/  I2FP.F32.U32 R7, R77 ;  /* 0x0000004d00077245 */ /* 0x000fe20000201000 */
[----:B------:R-:W-:Y:S01]  /*3e00*/  IMAD.MOV.U32 R98, RZ, RZ, 0x2f800000 ;  /* 0x2f800000ff627424 */ /* 0x000fe200078e00ff */
[----:B------:R-:W-:Y:S01]  /*3e10*/  SHF.L.U32 R130, R79, 0x10, RZ ;  /* 0x000000104f827819 */ /* 0x000fe200000006ff */
[----:B-----5:R-:W-:Y:S02]  /*3e20*/  IMAD.U32 R77, R35, 0x10000, RZ ;  /* 0x00010000234d7824 */ /* 0x020fe400078e00ff */
[----:B------:R-:W-:Y:S02]  /*3e30*/  FFMA.FTZ R7, R7, R98, 1.1641532182693481445e-10 ;  /* 0x2f00000007077423 */ /* 0x000fe40000010062 */
[----:B------:R-:W-:-:S03]  /*3e40*/  FMUL.FTZ R77, R77, UR9 ;  /* 0x000000094d4d7c20 */ /* 0x000fc60008410000 */
[----:B------:R-:W-:Y:S01]  /*3e50*/  FSETP.GTU.FTZ.AND P3, PT, R7, UR18, PT ;  /* 0x0000001207007c0b */ /* 0x000fe2000bf7c000 */
[----:B------:R-:W-:-:S03]  /*3e60*/  FMUL.FTZ R77, R77, UR8 ;  /* 0x000000084d4d7c20 */ /* 0x000fc60008410000 */
[----:B------:R-:W-:Y:S02]  /*3e70*/  SEL R98, RZ, 0x1, P3 ;  /* 0x00000001ff627807 */ /* 0x000fe40001800000 */
[----:B------:R-:W-:-:S05]  /*3e80*/  FSEL R77, R77, RZ, !P3 ;  /* 0x000000ff4d4d7208 */ /* 0x000fca0005800000 */
[----:B------:R-:W-:-:S07]  /*3e90*/  FADD.FTZ R130, R130, R77 ;  /* 0x0000004d82827221 */ /* 0x000fce0000010000 */
.L_x_1272:
[----:B------:R-:W-:Y:S05]  /*3ea0*/  BSYNC.RECONVERGENT B2 ;  /* 0x0000000000027941 */ /* 0x000fea0003800200 */
.L_x_1271:
[----:B------:R-:W-:Y:S01]  /*3eb0*/  @!P2 PRMT R131, R79, 0x7632, R131 ;  /* 0x000076324f83a816 */ /* 0x000fe20000000083 */
        /* <DEDUP_REMOVED lines=22> */
.L_x_1282:
        /* <DEDUP_REMOVED lines=13> */
.L_x_1284:
[----:B------:R-:W-:Y:S05]  /*40f0*/  BSYNC.RECONVERGENT B4 ;  /* 0x0000000000047941 */ /* 0x000fea0003800200 */
.L_x_1283:
        /* <DEDUP_REMOVED lines=55> */
.L_x_1281:
[----:B------:R-:W-:Y:S05]  /*4470*/  BSYNC.RECONVERGENT B3 ;  /* 0x0000000000037941 */ /* 0x000fea0003800200 */
.L_x_1280:
[----:B------:R-:W-:Y:S01]  /*4480*/  HFMA2 R99, -RZ, RZ, 0.1171875, 0 ;  /* 0x2f800000ff637431 */ /* 0x000fe200000001ff */
[----:B-----5:R-:W-:Y:S02]  /*4490*/  PRMT R79, R35, 0x7632, R79 ;  /* 0x00007632234f7816 */ /* 0x020fe4000000004f */
[----:B------:R-:W-:-:S03]  /*44a0*/  I2FP.F32.U32 R76, R77 ;  /* 0x0000004d004c7245 */ /* 0x000fc60000201000 */
[C---:B------:R-:W-:Y:S01]  /*44b0*/  IMAD.U32 R77, R79.reuse, 0x10000, RZ ;  /* 0x000100004f4d7824 */ /* 0x040fe200078e00ff */
[----:B------:R-:W-:Y:S01]  /*44c0*/  PRMT R79, R79, 0x7632, R79 ;  /* 0x000076324f4f7816 */ /* 0x000fe2000000004f */
[----:B------:R-:W-:Y:S02]  /*44d0*/  FFMA.FTZ R76, R76, R99, 1.1641532182693481445e-10 ;  /* 0x2f0000004c4c7423 */ /* 0x000fe40000010063 */
[----:B------:R-:W-:-:S04]  /*44e0*/  FMUL.FTZ R77, R77, UR9 ;  /* 0x000000094d4d7c20 */ /* 0x000fc80008410000 */
[----:B------:R-:W-:Y:S01]  /*44f0*/  FMUL.FTZ R77, R77, UR8 ;  /* 0x000000084d4d7c20 */ /* 0x000fe20008410000 */
[----:B------:R-:W-:Y:S01]  /*4500*/  FSETP.GTU.FTZ.AND P2, PT, R76, UR18, PT ;  /* 0x000000124c007c0b */ /* 0x000fe2000bf5c000 */
[----:B------:R-:W-:-:S03]  /*4510*/  IMAD.U32 R76, R79, 0x10000, RZ ;  /* 0x000100004f4c7824 */ /* 0x000fc600078e00ff */
[----:B------:R-:W-:Y:S02]  /*4520*/  FSEL R77, R77, RZ, !P2 ;  /* 0x000000ff4d4d7208 */ /* 0x000fe40005000000 */
[----:B------:R-:W-:-:S03]  /*4530*/  SEL R99, RZ, 0x1, P2 ;  /* 0x00000001ff637807 */ /* 0x000fc60001000000 */
[----:B------:R-:W-:-:S07]  /*4540*/  FADD.FTZ R131, R76, R77 ;  /* 0x0000004d4c837221 */ /* 0x000fce0000010000 */
.L_x_1279:
[----:B------:R-:W-:Y:S05]  /*4550*/  BSYNC.RECONVERGENT B2 ;  /* 0x0000000000027941 */ /* 0x000fea0003800200 */
.L_x_1278:
[----:B------:R-:W-:Y:S02]  /*4560*/  F2FP.BF16.F32.PACK_AB R79, RZ, R131 ;  /* 0x00000083ff4f723e */ /* 0x000fe400000010ff */
[----:B------:R-:W-:Y:S02]  /*4570*/  PRMT R78, R154, 0x5410, R78 ;  /* 0x000054109a4e7816 */ /* 0x000fe4000000004e */
[----:B------:R-:W-:Y:S02]  /*4580*/  PRMT R77, R151, 0x5410, R153 ;  /* 0x00005410974d7816 */ /* 0x000fe40000000099 */
[----:B------:R-:W-:Y:S02]  /*4590*/  PRMT R76, R140, 0x5410, R150 ;  /* 0x000054108c4c7816 */ /* 0x000fe40000000096 */
[----:B------:R-:W-:Y:S01]  /*45a0*/  PRMT R79, R152, 0x5410, R79 ;  /* 0x00005410984f7816 */ /* 0x000fe2000000004f */
[----:B------:R-:W-:Y:S06]  /*45b0*/  BRA `(.L_x_1285) ;  /* 0x0000003000687947 */ /* 0x000fec0003800000 */
.L_x_1228:
[----:B------:R-:W-:Y:S01]  /*45c0*/  BSSY.RECONVERGENT B2, `(.L_x_1286) ;  /* 0x0000062000027945 */ /* 0x000fe20003800200 */
[----:B------:R-:W-:Y:S01]  /*45d0*/  MOV R89, RZ ;  /* 0x000000ff00597202 */ /* 0x000fe20000000f00 */
[----:B------:R-:W-:Y:S02]  /*45e0*/  IMAD.MOV.U32 R148, RZ, RZ, R140 ;  /* 0x000000ffff947224 */ /* 0x000fe400078e008c */
[----:B------:R-:W-:Y:S01]  /*45f0*/  IMAD.MOV.U32 R76, RZ, RZ, R7 ;  /* 0x000000ffff4c7224 */ /* 0x000fe200078e0007 */
[----:B------:R-:W-:Y:S06]  /*4600*/  @!P1 BRA `(.L_x_1287) ;  /* 0x0000000400749947 */ /* 0x000fec0003800000 */
        /* <DEDUP_REMOVED lines=16> */
.L_x_1290:
        /* <DEDUP_REMOVED lines=13> */
.L_x_1292:
[----:B------:R-:W-:Y:S05]  /*47e0*/  BSYNC.RECONVERGENT B4 ;  /* 0x0000000000047941 */ /* 0x000fea0003800200 */
.L_x_1291:
        /* <DEDUP_REMOVED lines=50> */
[----:B------:R-:W-:-:S04]  /*4b10*/  LOP3.LUT R6, R6, UR21, R91, 0x96, !PT ;  /* 0x0000001506067c12 */ /* 0x000fc8000f8e965b */
[----:B------:R-:W-:Y:S01]  /*4b20*/  LOP3.LUT R5, R76, UR22, R149, 0x96, !PT ;  /* 0x000000164c057c12 */ /* 0x000fe2000f8e9695 */
[----:B------:R-:W-:-:S07]  /*4b30*/  IMAD.MOV.U32 R76, RZ, RZ, RZ ;  /* 0x000000ffff4c7224 */ /* 0x000fce00078e00ff */
.L_x_1289:
[----:B------:R-:W-:Y:S05]  /*4b40*/  BSYNC.RECONVERGENT B3 ;  /* 0x0000000000037941 */ /* 0x000fea0003800200 */
.L_x_1288:
[----:B------:R-:W-:Y:S01]  /*4b50*/  HFMA2 R78, -RZ, RZ, 0.1171875, 0 ;  /* 0x2f800000ff4e7431 */ /* 0x000fe200000001ff */
[----:B------:R-:W-:Y:S01]  /*4b60*/  I2FP.F32.U32 R7, R77 ;  /* 0x0000004d00077245 */ /* 0x000fe20000201000 */
[----:B-----5:R-:W-:-:S04]  /*4b70*/  IMAD.U32 R77, R32, 0x10000, RZ ;  /* 0x00010000204d7824 */ /* 0x020fc800078e00ff */
[----:B------:R-:W-:Y:S01]  /*4b80*/  FMUL.FTZ R77, R77, UR9 ;  /* 0x000000094d4d7c20 */ /* 0x000fe20008410000 */
[----:B------:R-:W-:-:S03]  /*4b90*/  FFMA.FTZ R7, R7, R78, 1.1641532182693481445e-10 ;  /* 0x2f00000007077423 */ /* 0x000fc6000001004e */
[----:B------:R-:W-:Y:S02]  /*4ba0*/  FMUL.FTZ R77, R77, UR8 ;  /* 0x000000084d4d7c20 */ /* 0x000fe40008410000 */
[----:B------:R-:W-:-:S04]  /*4bb0*/  FSETP.GTU.FTZ.AND P2, PT, R7, UR18, PT ;  /* 0x0000001207007c0b */ /* 0x000fc8000bf5c000 */
[----:B------:R-:W-:Y:S02]  /*4bc0*/  SEL R91, RZ, 0x1, P2 ;  /* 0x00000001ff5b7807 */ /* 0x000fe40001000000 */
[----:B------:R-:W-:-:S07]  /*4bd0*/  FSEL R89, R77, RZ, !P2 ;  /* 0x000000ff4d597208 */ /* 0x000fce0005000000 */
.L_x_1287:
[----:B------:R-:W-:Y:S05]  /*4be0*/  BSYNC.RECONVERGENT B2 ;  /* 0x0000000000027941 */ /* 0x000fea0003800200 */
.L_x_1286:
[----:B------:R-:W-:Y:S01]  /*4bf0*/  BSSY.RECONVERGENT B2, `(.L_x_1293) ;  /* 0x0000062000027945 */ /* 0x000fe20003800200 */
[----:B------:R-:W-:Y:S01]  /*4c00*/  F2FP.BF16.F32.PACK_AB R150, RZ, R89 ;  /* 0x00000059ff96723e */ /* 0x000fe200000010ff */
[----:B------:R-:W-:Y:S01]  /*4c10*/  IMAD.MOV.U32 R92, RZ, RZ, RZ ;  /* 0x000000ffff5c7224 */ /* 0x000fe200078e00ff */
[----:B------:R-:W-:Y:S01]  /*4c20*/  MOV R7, R76 ;  /* 0x0000004c00077202 */ /* 0x000fe20000000f00 */
[----:B------:R-:W-:Y:S06]  /*4c30*/  @!P1 BRA `(.L_x_1294) ;  /* 0x0000000400749947 */ /* 0x000fec0003800000 */
[----:B------:R-:W-:Y:S01]  /*4c40*/  ISETP.NE.AND P2, PT, R76, 0x1, PT ;  /* 0x000000014c00780c */ /* 0x000fe20003f45270 */
[----:B------:R-:W-:Y:S01]  /*4c50*/  BSSY.RECONVERGENT B3, `(.L_x_1295) ;  /* 0x0000051000037945 */ /* 0x000fe20003800200 */
[----:B------:R-:W-:Y:S02]  /*4c60*/  IMAD.MOV.U32 R7, RZ, RZ, 0x2 ;  /* 0x00000002ff077424 */ /* 0x000fe400078e00ff */
[----:B------:R-:W-:-:S09]  /*4c70*/  IMAD.MOV.U32 R77, RZ, RZ, R90 ;  /* 0x000000ffff4d7224 */ /* 0x000fd200078e005a */
[----:B------:R-:W-:Y:S05]  /*4c80*/  @!P2 BRA `(.L_x_1296) ;  /* 0x000000040034a947 */ /* 0x000fea0003800000 */
        /* <DEDUP_REMOVED lines=8> */
.L_x_1297:
        /* <DEDUP_REMOVED lines=13> */
.L_x_1299:
[----:B------:R-:W-:Y:S05]  /*4de0*/  BSYNC.RECONVERGENT B4 ;  /* 0x0000000000047941 */ /* 0x000fea0003800200 */
.L_x_1298:
        /* <DEDUP_REMOVED lines=55> */
.L_x_1296:
[----:B------:R-:W-:Y:S05]  /*5160*/  BSYNC.RECONVERGENT B3 ;  /* 0x0000000000037941 */ /* 0x000fea0003800200 */
.L_x_1295:
[----:B------:R-:W-:Y:S01]  /*5170*/  I2FP.F32.U32 R76, R77 ;  /* 0x0000004d004c7245 */ /* 0x000fe20000201000 */
[----:B------:R-:W-:Y:S01]  /*5180*/  HFMA2 R79, -RZ, RZ, 0.1171875, 0 ;  /* 0x2f800000ff4f7431 */ /* 0x000fe200000001ff */
[----:B-----5:R-:W-:-:S05]  /*5190*/  PRMT R77, R32, 0x7632, R77 ;  /* 0x00007632204d7816 */ /* 0x020fca000000004d */
[----:B------:R-:W-:Y:S02]  /*51a0*/  IMAD.U32 R77, R77, 0x10000, RZ ;  /* 0x000100004d4d7824 */ /* 0x000fe400078e00ff */
[----:B------:R-:W-:Y:S02]  /*51b0*/  FFMA.FTZ R76, R76, R79, 1.1641532182693481445e-10 ;  /* 0x2f0000004c4c7423 */ /* 0x000fe4000001004f */
[----:B------:R-:W-:-:S04]  /*51c0*/  FMUL.FTZ R77, R77, UR9 ;  /* 0x000000094d4d7c20 */ /* 0x000fc80008410000 */
[----:B------:R-:W-:Y:S01]  /*51d0*/  FMUL.FTZ R77, R77, UR8 ;  /* 0x000000084d4d7c20 */ /* 0x000fe20008410000 */
[----:B------:R-:W-:-:S04]  /*51e0*/  FSETP.GTU.FTZ.AND P2, PT, R76, UR18, PT ;  /* 0x000000124c007c0b */ /* 0x000fc8000bf5c000 */
[----:B------:R-:W-:Y:S02]  /*51f0*/  SEL R93, RZ, 0x1, P2 ;  /* 0x00000001ff5d7807 */ /* 0x000fe40001000000 */
[----:B------:R-:W-:-:S07]  /*5200*/  FSEL R92, R77, RZ, !P2 ;  /* 0x000000ff4d5c7208 */ /* 0x000fce0005000000 */
.L_x_1294:
[----:B------:R-:W-:Y:S05]  /*5210*/  BSYNC.RECONVERGENT B2 ;  /* 0x0000000000027941 */ /* 0x000fea0003800200 */
.L_x_1293:
        /* <DEDUP_REMOVED lines=18> */
.L_x_1304:
        /* <DEDUP_REMOVED lines=13> */
.L_x_1306:
[----:B------:R-:W-:Y:S05]  /*5410*/  BSYNC.RECONVERGENT B4 ;  /* 0x0000000000047941 */ /* 0x000fea0003800200 */
.L_x_1305:
        /* <DEDUP_REMOVED lines=55> */
.L_x_1303:
[----:B------:R-:W-:Y:S05]  /*5790*/  BSYNC.RECONVERGENT B3 ;  /* 0x0000000000037941 */ /* 0x000fea0003800200 */
.L_x_1302:
        /* <DEDUP_REMOVED lines=9> */
.L_x_1301:
[----:B------:R-:W-:Y:S05]  /*5830*/  BSYNC.RECONVERGENT B2 ;  /* 0x0000000000027941 */ /* 0x000fea0003800200 */
.L_x_1300:
        /* <DEDUP_REMOVED lines=18> */
.L_x_1311:
        /* <DEDUP_REMOVED lines=13> */
.L_x_1313:
[----:B------:R-:W-:Y:S05]  /*5a30*/  BSYNC.RECONVERGENT B4 ;  /* 0x0000000000047941 */ /* 0x000fea0003800200 */
.L_x_1312:
        /* <DEDUP_REMOVED lines=55> */
.L_x_1310:
[----:B------:R-:W-:Y:S05]  /*5db0*/  BSYNC.RECONVERGENT B3 ;  /* 0x0000000000037941 */ /* 0x000fea0003800200 */
.L_x_1309:
        /* <DEDUP_REMOVED lines=10> */
.L_x_1308:
[----:B------:R-:W-:Y:S05]  /*5e60*/  BSYNC.RECONVERGENT B2 ;  /* 0x0000000000027941 */ /* 0x000fea0003800200 */
.L_x_1307:
        /* <DEDUP_REMOVED lines=18> */
.L_x_1318:
        /* <DEDUP_REMOVED lines=13> */
.L_x_1320:
[----:B------:R-:W-:Y:S05]  /*6060*/  BSYNC.RECONVERGENT B4 ;  /* 0x0000000000047941 */ /* 0x000fea0003800200 */
.L_x_1319:
        /* <DEDUP_REMOVED lines=55> */
.L_x_1317:
[----:B------:R-:W-:Y:S05]  /*63e0*/  BSYNC.RECONVERGENT B3 ;  /* 0x0000000000037941 */ /* 0x000fea0003800200 */
.L_x_1316:
        /* <DEDUP_REMOVED lines=9> */
.L_x_1315:
[----:B------:R-:W-:Y:S05]  /*6480*/  BSYNC.RECONVERGENT B2 ;  /* 0x0000000000027941 */ /* 0x000fea0003800200 */
.L_x_1314:
        /* <DEDUP_REMOVED lines=18> */
.L_x_1325:
        /* <DEDUP_REMOVED lines=13> */
.L_x_1327:
[----:B------:R-:W-:Y:S05]  /*6680*/  BSYNC.RECONVERGENT B4 ;  /* 0x0000000000047941 */ /* 0x000fea0003800200 */
.L_x_1326:
        /* <DEDUP_REMOVED lines=55> */
.L_x_1324:
[----:B------:R-:W-:Y:S05]  /*6a00*/  BSYNC.RECONVERGENT B3 ;  /* 0x0000000000037941 */ /* 0x000fea0003800200 */
.L_x_1323:
        /* <DEDUP_REMOVED lines=10> */
.L_x_1322:
[----:B------:R-:W-:Y:S05]  /*6ab0*/  BSYNC.RECONVERGENT B2 ;  /* 0x0000000000027941 */ /* 0x000fea0003800200 */
.L_x_1321:
        /* <DEDUP_REMOVED lines=18> */
.L_x_1332:
        /* <DEDUP_REMOVED lines=13> */
.L_x_1334:
[----:B------:R-:W-:Y:S05]  /*6cb0*/  BSYNC.RECONVERGENT B4 ;  /* 0x0000000000047941 */ /* 0x000fea0003800200 */
.L_x_1333:
        /* <DEDUP_REMOVED lines=55> */
.L_x_1331:
[----:B------:R-:W-:Y:S05]  /*7030*/  BSYNC.RECONVERGENT B3 ;  /* 0x0000000000037941 */ /* 0x000fea0003800200 */
.L_x_1330:
        /* <DEDUP_REMOVED lines=9> */
.L_x_1329:
[----:B------:R-:W-:Y:S05]  /*70d0*/  BSYNC.RECONVERGENT B2 ;  /* 0x0000000000027941 */ /* 0x000fea0003800200 */
.L_x_1328:
        /* <DEDUP_REMOVED lines=18> */
.L_x_1339:
        /* <DEDUP_REMOVED lines=13> */
.L_x_1341:
[----:B------:R-:W-:Y:S05]  /*72d0*/  BSYNC.RECONVERGENT B4 ;  /* 0x0000000000047941 */ /* 0x000fea0003800200 */
.L_x_1340:
        /* <DEDUP_REMOVED lines=55> */
.L_x_1338:
[----:B------:R-:W-:Y:S05]  /*7650*/  BSYNC.RECONVERGENT B3 ;  /* 0x0000000000037941 */ /* 0x000fea0003800200 */
.L_x_1337:
        /* <DEDUP_REMOVED lines=10> */
.L_x_1336:
[----:B------:R-:W-:Y:S05]  /*7700*/  BSYNC.RECONVERGENT B2 ;  /* 0x0000000000027941 */ /* 0x000fea0003800200 */
.L_x_1335:
[----:B------:R-:W-:Y:S02]  /*7710*/  F2FP.BF16.F32.PACK_AB R79, RZ, R131 ;  /* 0x00000083ff4f723e */ /* 0x000fe400000010ff */
[----:B------:R-:W-:Y:S02]  /*7720*/  PRMT R78, R153, 0x5410, R154 ;  /* 0x00005410994e7816 */ /* 0x000fe4000000009a */
[----:B------:R-:W-:Y:S02]  /*7730*/  PRMT R77, R151, 0x5410, R152 ;  /* 0x00005410974d7816 */ /* 0x000fe40000000098 */
[----:B------:R-:W-:Y:S02]  /*7740*/  PRMT R76, R150, 0x5410, R149 ;  /* 0x00005410964c7816 */ /* 0x000fe40000000095 */
[----:B------:R-:W-:-:S07]  /*7750*/  PRMT R79, R140, 0x5410, R79 ;  /* 0x000054108c4f7816 */ /* 0x000fce000000004f */
.L_x_1285:
[----:B------:R-:W0:Y:S01]  /*7760*/  LDC.64 R146, c[0x0][0x3a8] ;  /* 0x0000ea00ff927b82 */ /* 0x000e220000000a00 */
[----:B------:R-:W-:Y:S01]  /*7770*/  BSSY.RECONVERGENT B2, `(.L_x_1342) ;  /* 0x0000019000027945 */ /* 0x000fe20003800200 */
[----:B------:R-:W-:Y:S02]  /*7780*/  IMAD.MOV.U32 R140, RZ, RZ, R148 ;  /* 0x000000ffff8c7224 */ /* 0x000fe400078e0094 */
[----:B0-----:R-:W-:-:S05]  /*7790*/  IMAD.WIDE.U32 R146, R144, 0x10, R146 ;  /* 0x0000001090927825 */ /* 0x001fca00078e0092 */
[----:B------:R0:W-:Y:S01]  /*77a0*/  STG.E.128 desc[UR6][R146.64], R76 ;  /* 0x0000004c92007986 */ /* 0x0001e2000c101d06 */
[----:B------:R-:W-:Y:S05]  /*77b0*/  @!P1 BRA `(.L_x_1343) ;  /* 0x0000000000509947 */ /* 0x000fea0003800000 */
[----:B0-----:R-:W-:Y:S02]  /*77c0*/  SHF.L.U32 R76, R98, 0x10, RZ ;  /* 0x00000010624c7819 */ /* 0x001fe400000006ff */
[----:B------:R-:W-:Y:S02]  /*77d0*/  LOP3.LUT R78, R99, 0xffff, RZ, 0xc0, !PT ;  /* 0x0000ffff634e7812 */ /* 0x000fe400078ec0ff */
[----:B------:R-:W-:Y:S02]  /*77e0*/  LOP3.LUT R147, R76, 0xff0000, RZ, 0xc0, !PT ;  /* 0x00ff00004c937812 */ /* 0x000fe400078ec0ff */
[----:B------:R-:W0:Y:S01]  /*77f0*/  LDC.64 R76, c[0x0][0x3b0] ;  /* 0x0000ec00ff4c7b82 */ /* 0x000e220000000a00 */
[----:B------:R-:W-:Y:S02]  /*7800*/  PRMT R79, R97, 0x7104, RZ ;  /* 0x00007104614f7816 */ /* 0x000fe400000000ff */
[----:B------:R-:W-:Y:S02]  /*7810*/  PRMT R78, R147, 0x4210, R78 ;  /* 0x00004210934e7816 */ /* 0x000fe4000000004e */
[----:B------:R-:W-:-:S02]  /*7820*/  LOP3.LUT R148, R95, 0xff, RZ, 0xc0, !PT ;  /* 0x000000ff5f947812 */ /* 0x000fc400078ec0ff */
[----:B------:R-:W-:Y:S02]  /*7830*/  LOP3.LUT R79, R78, 0xff00, R79, 0xf8, !PT ;  /* 0x0000ff004e4f7812 */ /* 0x000fe400078ef84f */
[----:B------:R-:W-:Y:S01]  /*7840*/  LOP3.LUT R146, R94, 0xff, RZ, 0xc0, !PT ;  /* 0x000000ff5e927812 */ /* 0x000fe200078ec0ff */
[----:B------:R-:W-:Y:S01]  /*7850*/  IMAD.WIDE.U32 R148, R148, 0x1000000, RZ ;  /* 0x0100000094947825 */ /* 0x000fe200078e00ff */
[----:B------:R-:W-:Y:S02]  /*7860*/  LOP3.LUT R78, R93, 0xff, RZ, 0xc0, !PT ;  /* 0x000000ff5d4e7812 */ /* 0x000fe400078ec0ff */
[----:B------:R-:W-:Y:S01]  /*7870*/  LOP3.LUT R151, R79, 0xff, R96, 0xf8, !PT ;  /* 0x000000ff4f977812 */ /* 0x000fe200078ef860 */
[----:B------:R-:W-:-:S04]  /*7880*/  IMAD.WIDE.U32 R146, R146, 0x10000, RZ ;  /* 0x0001000092927825 */ /* 0x000fc800078e00ff */
[----:B------:R-:W-:Y:S01]  /*7890*/  IMAD.WIDE.U32 R78, R78, 0x100, RZ ;  /* 0x000001004e4e7825 */ /* 0x000fe200078e00ff */
[----:B------:R-:W-:Y:S02]  /*78a0*/  LOP3.LUT R147, R147, R151, R149, 0xfe, !PT ;  /* 0x0000009793937212 */ /* 0x000fe400078efe95 */
[----:B------:R-:W-:Y:S01]  /*78b0*/  LOP3.LUT R78, R78, R148, R146, 0xfe, !PT ;  /* 0x000000944e4e7212 */ /* 0x000fe200078efe92 */
[----:B0-----:R-:W-:Y:S01]  /*78c0*/  IMAD.WIDE.U32 R76, R143, 0x8, R76 ;  /* 0x000000088f4c7825 */ /* 0x001fe200078e004c */
[----:B------:R-:W-:Y:S02]  /*78d0*/  LOP3.LUT R79, R147, R79, RZ, 0xfc, !PT ;  /* 0x0000004f934f7212 */ /* 0x000fe400078efcff */
[----:B------:R-:W-:-:S05]  /*78e0*/  LOP3.LUT R78, R78, 0xff, R91, 0xf8, !PT ;  /* 0x000000ff4e4e7812 */ /* 0x000fca00078ef85b */
[----:B------:R1:W-:Y:S02]  /*78f0*/  STG.E.64 desc[UR6][R76.64], R78 ;  /* 0x0000004e4c007986 */ /* 0x0003e4000c101b06 */
.L_x_1343:
[----:B------:R-:W-:Y:S05]  /*7900*/  BSYNC.RECONVERGENT B2 ;  /* 0x0000000000027941 */ /* 0x000fea0003800200 */
.L_x_1342:
[----:B------:R-:W-:Y:S02]  /*7910*/  VIADD R144, R144, 0x20 ;  /* 0x0000002090907836 */ /* 0x000fe40000000000 */
[----:B------:R-:W-:-:S07]  /*7920*/  VIADD R143, R143, 0x20 ;  /* 0x000000208f8f7836 */ /* 0x000fce0000000000 */
.L_x_1225:
[----:B----4-:R-:W-:Y:S05]  /*7930*/  BSYNC.RECONVERGENT B1 ;  /* 0x0000000000017941 */ /* 0x010fea0003800200 */
.L_x_1224:
[----:B------:R-:W-:Y:S01]  /*7940*/  ISETP.GE.U32.AND P2, PT, R0, 0x40, PT ;  /* 0x000000400000780c */ /* 0x000fe20003f46070 */
[----:B------:R-:W-:Y:S03]  /*7950*/  BSSY.RECONVERGENT B1, `(.L_x_1344) ;  /* 0x0000691000017945 */ /* 0x000fe60003800200 */
[----:B0-----:R-:W-:-:S09]  /*7960*/  P2R R146, PR, RZ, 0x4 ;  /* 0x00000004ff927803 */ /* 0x001fd20000000000 */
[----:B------:R-:W-:Y:S05]  /*7970*/  @!P2 BRA `(.L_x_1345) ;  /* 0x000000680038a947 */ /* 0x000fea0003800000 */
[----:B------:R-:W-:Y:S04]  /*7980*/  BSSY.RECONVERGENT B2, `(.L_x_1346) ;  /* 0x0000005000027945 */ /* 0x000fe80003800200 */
[----:B------:R-:W-:Y:S05]  /*7990*/  @!P1 BRA `(.L_x_1347) ;  /* 0x00000000000c9947 */ /* 0x000fea0003800000 */
[----:B-----5:R-:W0:Y:S02]  /*79a0*/  LDC.64 R32, c[0x0][0x390] ;  /* 0x0000e400ff207b82 */ /* 0x020e240000000a00 */
[----:B0-----:R-:W-:-:S06]  /*79b0*/  IMAD.WIDE.U32 R32, R143, 0x10, R32 ;  /* 0x000000108f207825 */ /* 0x001fcc00078e0020 */
[----:B------:R-:W5:Y:S02]  /*79c0*/  LDG.E.128 R32, desc[UR6][R32.64] ;  /* 0x0000000620207981 */ /* 0x000f64000c1e1d00 */
.L_x_1347:
[----:B------:R-:W-:Y:S05]  /*79d0*/  BSYNC.RECONVERGENT B2 ;  /* 0x0000000000027941 */ /* 0x000fea0003800200 */
.L_x_1346:
[----:B------:R-:W-:-:S04]  /*79e0*/  UISETP.NE.U32.AND UP0, UPT, UR10, URZ, UPT ;  /* 0x000000ff0a00728c */ /* 0x000fc8000bf05070 */
[----:B------:R-:W-:-:S09]  /*79f0*/  UISETP.NE.AND.EX UP0, UPT, UR11, URZ, UPT, UP0 ;  /* 0x000000ff0b00728c */ /* 0x000fd2000bf05300 */
[----:B------:R-:W-:Y:S05]  /*7a00*/  BRA.U !UP0, `(.L_x_1348) ;  /* 0x0000003508387547 */ /* 0x000fea000b800000 */
[----:B-1----:R-:W0:Y:S02]  /*7a10*/  LDC.64 R76, c[0x0][0x3a0] ;  /* 0x0000e800ff4c7b82 */ /* 0x002e240000000a00 */
[----:B0-----:R-:W-:-:S06]  /*7a20*/  IMAD.WIDE.U32 R76, R144, 0x10, R76 ;  /* 0x00000010904c7825 */ /* 0x001fcc00078e004c */
[----:B------:R-:W2:Y:S01]  /*7a30*/  LDG.E.128 R76, desc[UR6][R76.64] ;  /* 0x000000064c4c7981 */ /* 0x000ea2000c1e1d00 */
[----:B------:R-:W-:Y:S01]  /*7a40*/  ISETP.GT.AND P2, PT, R145, RZ, PT ;  /* 0x000000ff9100720c */ /* 0x000fe20003f44270 */
[----:B------:R-:W-:-:S12]  /*7a50*/  BSSY.RECONVERGENT B2, `(.L_x_1349) ;  /* 0x0000064000027945 */ /* 0x000fd80003800200 */
[----:B------:R-:W-:Y:S01]  /*7a60*/  @!P2 MOV R150, R140 ;  /* 0x0000008c0096a202 */ /* 0x000fe20000000f00 */
[----:B------:R-:W-:Y:S02]  /*7a70*/  @!P2 IMAD.MOV.U32 R112, RZ, RZ, R7 ;  /* 0x000000ffff70a224 */ /* 0x000fe400078e0007 */
[----:B--2---:R-:W-:Y:S01]  /*7a80*/  @!P2 IMAD.U32 R100, R76, 0x10000, RZ ;  /* 0x000100004c64a824 */ /* 0x004fe200078e00ff */
        /* <DEDUP_REMOVED lines=17> */
.L_x_1353:
        /* <DEDUP_REMOVED lines=13> */
.L_x_1355:
[----:B------:R-:W-:Y:S05]  /*7c70*/  BSYNC.RECONVERGENT B4 ;  /* 0x0000000000047941 */ /* 0x000fea0003800200 */
.L_x_1354:
        /* <DEDUP_REMOVED lines=46> */
[----:B------:R-:W-:Y:S01]  /*7f60*/  IMAD.MOV.U32 R112, RZ, RZ, RZ ;  /* 0x000000ffff707224 */ /* 0x000fe200078e00ff */
[----:B------:R-:W-:Y:S01]  /*7f70*/  LOP3.LUT R150, R90, UR17, R7, 0x96, !PT ;  /* 0x000000115a967c12 */ /* 0x000fe2000f8e9607 */
[----:B------:R-:W-:-:S04]  /*7f80*/  IMAD.WIDE.U32 R90, R91, -0x326172a9, RZ ;  /* 0xcd9e8d575b5a7825 */ /* 0x000fc800078e00ff */
[----:B------:R-:W-:Y:S01]  /*7f90*/  IMAD.WIDE.U32 R150, R150, -0x2daee0ad, RZ ;  /* 0xd2511f5396967825 */ /* 0x000fe200078e00ff */
[----:B------:R-:W-:-:S03]  /*7fa0*/  LOP3.LUT R6, R6, UR21, R91, 0x96, !PT ;  /* 0x0000001506067c12 */ /* 0x000fc6000f8e965b */
[----:B------:R-:W-:Y:S01]  /*7fb0*/  IMAD.MOV.U32 R91, RZ, RZ, R140 ;  /* 0x000000ffff5b7224 */ /* 0x000fe200078e008c */
[----:B------:R-:W-:-:S07]  /*7fc0*/  LOP3.LUT R5, R100, UR22, R151, 0x96, !PT ;  /* 0x0000001664057c12 */ /* 0x000fce000f8e9697 */
.L_x_1352:
[----:B------:R-:W-:Y:S05]  /*7fd0*/  BSYNC.RECONVERGENT B3 ;  /* 0x0000000000037941 */ /* 0x000fea0003800200 */
.L_x_1351:
[----:B------:R-:W-:Y:S01]  /*7fe0*/  HFMA2 R100, -RZ, RZ, 0.1171875, 0 ;  /* 0x2f800000ff647431 */ /* 0x000fe200000001ff */
[----:B------:R-:W-:Y:S01]  /*7ff0*/  I2FP.F32.U32 R7, R91 ;  /* 0x0000005b00077245 */ /* 0x000fe20000201000 */
[----:B-----5:R-:W-:-:S04]  /*8000*/  IMAD.U32 R91, R32, 0x10000, RZ ;  /* 0x00010000205b7824 */ /* 0x020fc800078e00ff */
[----:B------:R-:W-:Y:S01]  /*8010*/  FMUL.FTZ R91, R91, UR9 ;  /* 0x000000095b5b7c20 */ /* 0x000fe20008410000 */
[----:B------:R-:W-:-:S03]  /*8020*/  FFMA.FTZ R7, R7, R100, 1.1641532182693481445e-10 ;  /* 0x2f00000007077423 */ /* 0x000fc60000010064 */
[----:B------:R-:W-:Y:S02]  /*8030*/  FMUL.FTZ R91, R91, UR8 ;  /* 0x000000085b5b7c20 */ /* 0x000fe40008410000 */
[----:B------:R-:W-:Y:S01]  /*8040*/  FSETP.GTU.FTZ.AND P3, PT, R7, UR18, PT ;  /* 0x0000001207007c0b */ /* 0x000fe2000bf7c000 */
[----:B------:R-:W-:-:S03]  /*8050*/  IMAD.U32 R7, R76, 0x10000, RZ ;  /* 0x000100004c077824 */ /* 0x000fc600078e00ff */
[----:B------:R-:W-:Y:S02]  /*8060*/  FSEL R100, R91, RZ, !P3 ;  /* 0x000000ff5b647208 */ /* 0x000fe40005800000 */
[----:B------:R-:W-:-:S03]  /*8070*/  SEL R91, RZ, 0x1, P3 ;  /* 0x00000001ff5b7807 */ /* 0x000fc60001800000 */
[----:B------:R-:W-:-:S07]  /*8080*/  FADD.FTZ R100, R7, R100 ;  /* 0x0000006407647221 */ /* 0x000fce0000010000 */
.L_x_1350:
[----:B------:R-:W-:Y:S05]  /*8090*/  BSYNC.RECONVERGENT B2 ;  /* 0x0000000000027941 */ /* 0x000fea0003800200 */
.L_x_1349:
        /* <DEDUP_REMOVED lines=23> */
.L_x_1360:
        /* <DEDUP_REMOVED lines=13> */
.L_x_1362:
[----:B------:R-:W-:Y:S05]  /*82e0*/  BSYNC.RECONVERGENT B4 ;  /* 0x0000000000047941 */ /* 0x000fea0003800200 */
.L_x_1361:
        /* <DEDUP_REMOVED lines=49> */
[----:B------:R-:W-:Y:S02]  /*8600*/  HFMA2 R7, -RZ, RZ, 0, 0 ;  /* 0x00000000ff077431 */ /* 0x000fe400000001ff */
[----:B------:R-:W-:Y:S01]  /*8610*/  IMAD.WIDE.U32 R148, R148, -0x2daee0ad, RZ ;  /* 0xd2511f5394947825 */ /* 0x000fe200078e00ff */
[----:B------:R-:W-:-:S03]  /*8620*/  LOP3.LUT R6, R6, UR21, R123, 0x96, !PT ;  /* 0x0000001506067c12 */ /* 0x000fc6000f8e967b */
[----:B------:R-:W-:Y:S01]  /*8630*/  IMAD.MOV.U32 R90, RZ, RZ, R122 ;  /* 0x000000ffff5a7224 */ /* 0x000fe200078e007a */
[----:B------:R-:W-:-:S07]  /*8640*/  LOP3.LUT R5, R112, UR22, R149, 0x96, !PT ;  /* 0x0000001670057c12 */ /* 0x000fce000f8e9695 */
.L_x_1359:
[----:B------:R-:W-:Y:S05]  /*8650*/  BSYNC.RECONVERGENT B3 ;  /* 0x0000000000037941 */ /* 0x000fea0003800200 */
.L_x_1358:
[----:B-----5:R-:W-:Y:S01]  /*8660*/  PRMT R76, R32, 0x7632, R76 ;  /* 0x00007632204c7816 */ /* 0x020fe2000000004c */
[----:B------:R-:W-:Y:S01]  /*8670*/  IMAD.MOV.U32 R112, RZ, RZ, 0x2f800000 ;  /* 0x2f800000ff707424 */ /* 0x000fe200078e00ff */
[----:B------:R-:W-:-:S03]  /*8680*/  I2FP.F32.U32 R93, R93 ;  /* 0x0000005d005d7245 */ /* 0x000fc60000201000 */
[C---:B------:R-:W-:Y:S01]  /*8690*/  IMAD.U32 R101, R76.reuse, 0x10000, RZ ;  /* 0x000100004c657824 */ /* 0x040fe200078e00ff */
[----:B------:R-:W-:Y:S01]  /*86a0*/  PRMT R76, R76, 0x7632, R76 ;  /* 0x000076324c4c7816 */ /* 0x000fe2000000004c */
[----:B------:R-:W-:Y:S02]  /*86b0*/  FFMA.FTZ R93, R93, R112, 1.1641532182693481445e-10 ;  /* 0x2f0000005d5d7423 */ /* 0x000fe40000010070 */
[----:B------:R-:W-:Y:S01]  /*86c0*/  FMUL.FTZ R101, R101, UR9 ;  /* 0x0000000965657c20 */ /* 0x000fe20008410000 */
[----:B------:R-:W-:Y:S02]  /*86d0*/  SHF.L.U32 R76, R76, 0x10, RZ ;  /* 0x000000104c4c7819 */ /* 0x000fe400000006ff */
[----:B------:R-:W-:Y:S01]  /*86e0*/  FSETP.GTU.FTZ.AND P3, PT, R93, UR18, PT ;  /* 0x000000125d007c0b */ /* 0x000fe2000bf7c000 */
[----:B------:R-:W-:-:S03]  /*86f0*/  FMUL.FTZ R101, R101, UR8 ;  /* 0x0000000865657c20 */ /* 0x000fc60008410000 */
[----:B------:R-:W-:Y:S02]  /*8700*/  SEL R93, RZ, 0x1, P3 ;  /* 0x00000001ff5d7807 */ /* 0x000fe40001800000 */
[----:B------:R-:W-:-:S05]  /*8710*/  FSEL R101, R101, RZ, !P3 ;  /* 0x000000ff65657208 */ /* 0x000fca0005800000 */
[----:B------:R-:W-:-:S07]  /*8720*/  FADD.FTZ R101, R76, R101 ;  /* 0x000000654c657221 */ /* 0x000fce0000010000 */
.L_x_1357:
[----:B------:R-:W-:Y:S05]  /*8730*/  BSYNC.RECONVERGENT B2 ;  /* 0x0000000000027941 */ /* 0x000fea0003800200 */
.L_x_1356:
[----:B------:R-:W-:Y:S01]  /*8740*/  BSSY.RECONVERGENT B2, `(.L_x_1363) ;  /* 0x0000067000027945 */ /* 0x000fe20003800200 */
[----:B------:R-:W-:Y:S01]  /*8750*/  F2FP.BF16.F32.PACK_AB R147, RZ, R101 ;  /* 0x00000065ff93723e */ /* 0x000fe200000010ff */
[----:B------:R-:W-:Y:S01]  /*8760*/  @!P2 IMAD.U32 R112, R77, 0x10000, RZ ;  /* 0x000100004d70a824 */ /* 0x000fe200078e00ff */
[----:B------:R-:W-:Y:S01]  /*8770*/  @!P2 MOV R122, R7 ;  /* 0x00000007007aa202 */ /* 0x000fe20000000f00 */
        /* <DEDUP_REMOVED lines=18> */
.L_x_1367:
        /* <DEDUP_REMOVED lines=13> */
.L_x_1369:
[----:B------:R-:W-:Y:S05]  /*8970*/  BSYNC.RECONVERGENT B4 ;  /* 0x0000000000047941 */ /* 0x000fea0003800200 */
.L_x_1368:
        /* <DEDUP_REMOVED lines=55> */
.L_x_1366:
[----:B------:R-:W-:Y:S05]  /*8cf0*/  BSYNC.RECONVERGENT B3 ;  /* 0x0000000000037941 */ /* 0x000fea0003800200 */
.L_x_1365:
[----:B------:R-:W-:Y:S01]  /*8d00*/  I2FP.F32.U32 R7, R94 ;  /* 0x0000005e00077245 */ /* 0x000fe20000201000 */
[----:B------:R-:W-:Y:S02]  /*8d10*/  HFMA2 R94, -RZ, RZ, 0.1171875, 0 ;  /* 0x2f800000ff5e7431 */ /* 0x000fe400000001ff */
[----:B-----5:R-:W-:-:S04]  /*8d20*/  IMAD.U32 R112, R33, 0x10000, RZ ;  /* 0x0001000021707824 */ /* 0x020fc800078e00ff */
[----:B------:R-:W-:-:S04]  /*8d30*/  FMUL.FTZ R112, R112, UR9 ;  /* 0x0000000970707c20 */ /* 0x000fc80008410000 */
[----:B------:R-:W-:Y:S01]  /*8d40*/  FMUL.FTZ R112, R112, UR8 ;  /* 0x0000000870707c20 */ /* 0x000fe20008410000 */
[----:B------:R-:W-:-:S05]  /*8d50*/  FFMA.FTZ R7, R7, R94, 1.1641532182693481445e-10 ;  /* 0x2f00000007077423 */ /* 0x000fca000001005e */
[----:B------:R-:W-:Y:S01]  /*8d60*/  FSETP.GTU.FTZ.AND P3, PT, R7, UR18, PT ;  /* 0x0000001207007c0b */ /* 0x000fe2000bf7c000 */
[----:B------:R-:W-:-:S03]  /*8d70*/  IMAD.U32 R7, R77, 0x10000, RZ ;  /* 0x000100004d077824 */ /* 0x000fc600078e00ff */
[----:B------:R-:W-:Y:S02]  /*8d80*/  FSEL R112, R112, RZ, !P3 ;  /* 0x000000ff70707208 */ /* 0x000fe40005800000 */
[----:B------:R-:W-:-:S03]  /*8d90*/  SEL R94, RZ, 0x1, P3 ;  /* 0x00000001ff5e7807 */ /* 0x000fc60001800000 */
[----:B------:R-:W-:-:S07]  /*8da0*/  FADD.FTZ R112, R7, R112 ;  /* 0x0000007007707221 */ /* 0x000fce0000010000 */
.L_x_1364:
[----:B------:R-:W-:Y:S05]  /*8db0*/  BSYNC.RECONVERGENT B2 ;  /* 0x0000000000027941 */ /* 0x000fea0003800200 */
.L_x_1363:
        /* <DEDUP_REMOVED lines=23> */
.L_x_1374:
        /* <DEDUP_REMOVED lines=13> */
.L_x_1376:
[----:B------:R-:W-:Y:S05]  /*9000*/  BSYNC.RECONVERGENT B4 ;  /* 0x0000000000047941 */ /* 0x000fea0003800200 */
.L_x_1375:
        /* <DEDUP_REMOVED lines=54> */
.L_x_1373:
[----:B------:R-:W-:Y:S05]  /*9370*/  BSYNC.RECONVERGENT B3 ;  /* 0x0000000000037941 */ /* 0x000fea0003800200 */
.L_x_1372:
        /* <DEDUP_REMOVED lines=13> */
.L_x_1371:
[----:B------:R-:W-:Y:S05]  /*9450*/  BSYNC.RECONVERGENT B2 ;  /* 0x0000000000027941 */ /* 0x000fea0003800200 */
.L_x_1370:
        /* <DEDUP_REMOVED lines=22> */
.L_x_1381:
        /* <DEDUP_REMOVED lines=13> */
.L_x_1383:
[----:B------:R-:W-:Y:S05]  /*9690*/  BSYNC.RECONVERGENT B4 ;  /* 0x0000000000047941 */ /* 0x000fea0003800200 */
.L_x_1382:
        /* <DEDUP_REMOVED lines=45> */
[----:B------:R-:W-:Y:S01]  /*9970*/  UIADD3 UR21, UPT, UPT, UR4, -0x700cb87f, URZ ;  /* 0x8ff3478104157890 */ /* 0x000fe2000fffe0ff */
[----:B------:R-:W-:Y:S02]  /*9980*/  MOV R77, R148 ;  /* 0x00000094004d7202 */ /* 0x000fe40000000f00 */
[----:B------:R-:W-:Y:S01]  /*9990*/  LOP3.LUT R156, R122, UR17, R7, 0x96, !PT ;  /* 0x000000117a9c7c12 */ /* 0x000fe2000f8e9607 */
[----:B------:R-:W-:-:S04]  /*99a0*/  IMAD.WIDE.U32 R122, R123, -0x326172a9, RZ ;  /* 0xcd9e8d577b7a7825 */ /* 0x000fc800078e00ff */
[----:B------:R-:W-:Y:S01]  /*99b0*/  IMAD.WIDE.U32 R156, R156, -0x2daee0ad, RZ ;  /* 0xd2511f539c9c7825 */ /* 0x000fe200078e00ff */
[----:B------:R-:W-:-:S03]  /*99c0*/  LOP3.LUT R6, R6, UR21, R123, 0x96, !PT ;  /* 0x0000001506067c12 */ /* 0x000fc6000f8e967b */
[----:B------:R-:W-:Y:S01]  /*99d0*/  IMAD.MOV.U32 R90, RZ, RZ, R122 ;  /* 0x000000ffff5a7224 */ /* 0x000fe200078e007a */
[----:B------:R-:W-:Y:S01]  /*99e0*/  LOP3.LUT R5, R76, UR22, R157, 0x96, !PT ;  /* 0x000000164c057c12 */ /* 0x000fe2000f8e969d */
[----:B------:R-:W-:-:S07]  /*99f0*/  IMAD.MOV.U32 R76, RZ, RZ, RZ ;  /* 0x000000ffff4c7224 */ /* 0x000fce00078e00ff */
.L_x_1380:
[----:B------:R-:W-:Y:S05]  /*9a00*/  BSYNC.RECONVERGENT B3 ;  /* 0x0000000000037941 */ /* 0x000fea0003800200 */
.L_x_1379:
[----:B------:R-:W-:Y:S01]  /*9a10*/  I2FP.F32.U32 R7, R77 ;  /* 0x0000004d00077245 */ /* 0x000fe20000201000 */
[----:B------:R-:W-:Y:S01]  /*9a20*/  IMAD.MOV.U32 R96, RZ, RZ, 0x2f800000 ;  /* 0x2f800000ff607424 */ /* 0x000fe200078e00ff */
[----:B-----5:R-:W-:-:S03]  /*9a30*/  SHF.L.U32 R77, R34, 0x10, RZ ;  /* 0x00000010224d7819 */ /* 0x020fc600000006ff */
[----:B------:R-:W-:Y:S02]  /*9a40*/  FFMA.FTZ R7, R7, R96, 1.1641532182693481445e-10 ;  /* 0x2f00000007077423 */ /* 0x000fe40000010060 */
[----:B------:R-:W-:-:S03]  /*9a50*/  FMUL.FTZ R77, R77, UR9 ;  /* 0x000000094d4d7c20 */ /* 0x000fc60008410000 */
[----:B------:R-:W-:Y:S01]  /*9a60*/  FSETP.GTU.FTZ.AND P3, PT, R7, UR18, PT ;  /* 0x0000001207007c0b */ /* 0x000fe2000bf7c000 */
[----:B------:R-:W-:Y:S01]  /*9a70*/  FMUL.FTZ R77, R77, UR8 ;  /* 0x000000084d4d7c20 */ /* 0x000fe20008410000 */
[----:B------:R-:W-:Y:S02]  /*9a80*/  IMAD.U32 R7, R78, 0x10000, RZ ;  /* 0x000100004e077824 */ /* 0x000fe400078e00ff */
[----:B------:R-:W-:Y:S02]  /*9a90*/  SEL R96, RZ, 0x1, P3 ;  /* 0x00000001ff607807 */ /* 0x000fe40001800000 */
[----:B------:R-:W-:-:S05]  /*9aa0*/  FSEL R122, R77, RZ, !P3 ;  /* 0x000000ff4d7a7208 */ /* 0x000fca0005800000 */
[----:B------:R-:W-:-:S07]  /*9ab0*/  FADD.FTZ R122, R7, R122 ;  /* 0x0000007a077a7221 */ /* 0x000fce0000010000 */
.L_x_1378:
[----:B------:R-:W-:Y:S05]  /*9ac0*/  BSYNC.RECONVERGENT B2 ;  /* 0x0000000000027941 */ /* 0x000fea0003800200 */
.L_x_1377:
        /* <DEDUP_REMOVED lines=23> */
.L_x_1388:
        /* <DEDUP_REMOVED lines=13> */
.L_x_1390:
[----:B------:R-:W-:Y:S05]  /*9d10*/  BSYNC.RECONVERGENT B4 ;  /* 0x0000000000047941 */ /* 0x000fea0003800200 */
.L_x_1389:
        /* <DEDUP_REMOVED lines=54> */
.L_x_1387:
[----:B------:R-:W-:Y:S05]  /*a080*/  BSYNC.RECONVERGENT B3 ;  /* 0x0000000000037941 */ /* 0x000fea0003800200 */
.L_x_1386:
        /* <DEDUP_REMOVED lines=13> */
.L_x_1385:
[----:B------:R-:W-:Y:S05]  /*a160*/  BSYNC.RECONVERGENT B2 ;  /* 0x0000000000027941 */ /* 0x000fea0003800200 */
.L_x_1384:
        /* <DEDUP_REMOVED lines=22> */
.L_x_1395:
        /* <DEDUP_REMOVED lines=13> */
.L_x_1397:
[----:B------:R-:W-:Y:S05]  /*a3a0*/  BSYNC.RECONVERGENT B4 ;  /* 0x0000000000047941 */ /* 0x000fea0003800200 */
.L_x_1396:
        /* <DEDUP_REMOVED lines=54> */
.L_x_1394:
[----:B------:R-:W-:Y:S05]  /*a710*/  BSYNC.RECONVERGENT B3 ;  /* 0x0000000000037941 */ /* 0x000fea0003800200 */
.L_x_1393:
[----:B------:R-:W-:Y:S01]  /*a720*/  I2FP.F32.U32 R7, R77 ;  /* 0x0000004d00077245 */ /* 0x000fe20000201000 */
[----:B------:R-:W-:Y:S02]  /*a730*/  IMAD.MOV.U32 R98, RZ, RZ, 0x2f800000 ;  /* 0x2f800000ff627424 */ /* 0x000fe400078e00ff */
[----:B-----5:R-:W-:Y:S02]  /*a740*/  IMAD.U32 R77, R35, 0x10000, RZ ;  /* 0x00010000234d7824 */ /* 0x020fe400078e00ff */
[----:B------:R-:W-:Y:S02]  /*a750*/  FFMA.FTZ R7, R7, R98, 1.1641532182693481445e-10 ;  /* 0x2f00000007077423 */ /* 0x000fe40000010062 */
[----:B------:R-:W-:-:S03]  /*a760*/  FMUL.FTZ R77, R77, UR9 ;  /* 0x000000094d4d7c20 */ /* 0x000fc60008410000 */
[----:B------:R-:W-:Y:S01]  /*a770*/  FSETP.GTU.FTZ.AND P3, PT, R7, UR18, PT ;  /* 0x0000001207007c0b */ /* 0x000fe2000bf7c000 */
[----:B------:R-:W-:Y:S01]  /*a780*/  FMUL.FTZ R77, R77, UR8 ;  /* 0x000000084d4d7c20 */ /* 0x000fe20008410000 */
[----:B------:R-:W-:Y:S02]  /*a790*/  SHF.L.U32 R7, R79, 0x10, RZ ;  /* 0x000000104f077819 */ /* 0x000fe400000006ff */
[----:B------:R-:W-:Y:S02]  /*a7a0*/  SEL R98, RZ, 0x1, P3 ;  /* 0x00000001ff627807 */ /* 0x000fe40001800000 */
[----:B------:R-:W-:-:S05]  /*a7b0*/  FSEL R132, R77, RZ, !P3 ;  /* 0x000000ff4d847208 */ /* 0x000fca0005800000 */
[----:B------:R-:W-:-:S07]  /*a7c0*/  FADD.FTZ R132, R7, R132 ;  /* 0x0000008407847221 */ /* 0x000fce0000010000 */
.L_x_1392:
[----:B------:R-:W-:Y:S05]  /*a7d0*/  BSYNC.RECONVERGENT B2 ;  /* 0x0000000000027941 */ /* 0x000fea0003800200 */
.L_x_1391:
        /* <DEDUP_REMOVED lines=23> */
.L_x_1402:
        /* <DEDUP_REMOVED lines=13> */
.L_x_1404:
[----:B------:R-:W-:Y:S05]  /*aa20*/  BSYNC.RECONVERGENT B4 ;  /* 0x0000000000047941 */ /* 0x000fea0003800200 */
.L_x_1403:
        /* <DEDUP_REMOVED lines=55> */
.L_x_1401:
[----:B------:R-:W-:Y:S05]  /*ada0*/  BSYNC.RECONVERGENT B3 ;  /* 0x0000000000037941 */ /* 0x000fea0003800200 */
.L_x_1400:
        /* <DEDUP_REMOVED lines=13> */
.L_x_1399:
[----:B------:R-:W-:Y:S05]  /*ae80*/  BSYNC.RECONVERGENT B2 ;  /* 0x0000000000027941 */ /* 0x000fea0003800200 */
.L_x_1398:
[----:B------:R-:W-:Y:S02]  /*ae90*/  F2FP.BF16.F32.PACK_AB R79, RZ, R133 ;  /* 0x00000085ff4f723e */ /* 0x000fe400000010ff */
[----:B------:R-:W-:Y:S02]  /*aea0*/  PRMT R78, R155, 0x5410, R78 ;  /* 0x000054109b4e7816 */ /* 0x000fe4000000004e */
[----:B------:R-:W-:Y:S02]  /*aeb0*/  PRMT R77, R152, 0x5410, R154 ;  /* 0x00005410984d7816 */ /* 0x000fe4000000009a */
[----:B------:R-:W-:Y:S02]  /*aec0*/  PRMT R76, R140, 0x5410, R147 ;  /* 0x000054108c4c7816 */ /* 0x000fe40000000093 */
[----:B------:R-:W-:Y:S01]  /*aed0*/  PRMT R79, R153, 0x5410, R79 ;  /* 0x00005410994f7816 */ /* 0x000fe2000000004f */
[----:B------:R-:W-:Y:S06]  /*aee0*/  BRA `(.L_x_1405) ;  /* 0x0000003000687947 */ /* 0x000fec0003800000 */
.L_x_1348:
[----:B------:R-:W-:Y:S01]  /*aef0*/  BSSY.RECONVERGENT B2, `(.L_x_1406) ;  /* 0x0000062000027945 */ /* 0x000fe20003800200 */
[----:B------:R-:W-:Y:S01]  /*af00*/  MOV R100, RZ ;  /* 0x000000ff00647202 */ /* 0x000fe20000000f00 */
[----:B------:R-:W-:Y:S02]  /*af10*/  IMAD.MOV.U32 R150, RZ, RZ, R140 ;  /* 0x000000ffff967224 */ /* 0x000fe400078e008c */
[----:B-1----:R-:W-:Y:S01]  /*af20*/  IMAD.MOV.U32 R76, RZ, RZ, R7 ;  /* 0x000000ffff4c7224 */ /* 0x002fe200078e0007 */
        /* <DEDUP_REMOVED lines=17> */
.L_x_1410:
        /* <DEDUP_REMOVED lines=13> */
.L_x_1412:
[----:B------:R-:W-:Y:S05]  /*b110*/  BSYNC.RECONVERGENT B4 ;  /* 0x0000000000047941 */ /* 0x000fea0003800200 */
.L_x_1411:
        /* <DEDUP_REMOVED lines=53> */
.L_x_1409:
[----:B------:R-:W-:Y:S05]  /*b470*/  BSYNC.RECONVERGENT B3 ;  /* 0x0000000000037941 */ /* 0x000fea0003800200 */
.L_x_1408:
        /* <DEDUP_REMOVED lines=9> */
.L_x_1407:
[----:B------:R-:W-:Y:S05]  /*b510*/  BSYNC.RECONVERGENT B2 ;  /* 0x0000000000027941 */ /* 0x000fea0003800200 */
.L_x_1406:
        /* <DEDUP_REMOVED lines=18> */
.L_x_1417:
        /* <DEDUP_REMOVED lines=13> */
.L_x_1419:
[----:B------:R-:W-:Y:S05]  /*b710*/  BSYNC.RECONVERGENT B4 ;  /* 0x0000000000047941 */ /* 0x000fea0003800200 */
.L_x_1418:
        /* <DEDUP_REMOVED lines=55> */
.L_x_1416:
[----:B------:R-:W-:Y:S05]  /*ba90*/  BSYNC.RECONVERGENT B3 ;  /* 0x0000000000037941 */ /* 0x000fea0003800200 */
.L_x_1415:
        /* <DEDUP_REMOVED lines=10> */
.L_x_1414:
[----:B------:R-:W-:Y:S05]  /*bb40*/  BSYNC.RECONVERGENT B2 ;  /* 0x0000000000027941 */ /* 0x000fea0003800200 */
.L_x_1413:
        /* <DEDUP_REMOVED lines=18> */
.L_x_1424:
        /* <DEDUP_REMOVED lines=13> */
.L_x_1426:
[----:B------:R-:W-:Y:S05]  /*bd40*/  BSYNC.RECONVERGENT B4 ;  /* 0x0000000000047941 */ /* 0x000fea0003800200 */
.L_x_1425:
        /* <DEDUP_REMOVED lines=55> */
.L_x_1423:
[----:B------:R-:W-:Y:S05]  /*c0c0*/  BSYNC.RECONVERGENT B3 ;  /* 0x0000000000037941 */ /* 0x000fea0003800200 */
.L_x_1422:
        /* <DEDUP_REMOVED lines=9> */
.L_x_1421:
[----:B------:R-:W-:Y:S05]  /*c160*/  BSYNC.RECONVERGENT B2 ;  /* 0x0000000000027941 */ /* 0x000fea0003800200 */
.L_x_1420:
        /* <DEDUP_REMOVED lines=18> */
.L_x_1431:
        /* <DEDUP_REMOVED lines=13> */
.L_x_1433:
[----:B------:R-:W-:Y:S05]  /*c360*/  BSYNC.RECONVERGENT B4 ;  /* 0x0000000000047941 */ /* 0x000fea0003800200 */
.L_x_1432:
        /* <DEDUP_REMOVED lines=55> */
.L_x_1430:
[----:B------:R-:W-:Y:S05]  /*c6e0*/  BSYNC.RECONVERGENT B3 ;  /* 0x0000000000037941 */ /* 0x000fea0003800200 */
.L_x_1429:
        /* <DEDUP_REMOVED lines=10> */
.L_x_1428:
[----:B------:R-:W-:Y:S05]  /*c790*/  BSYNC.RECONVERGENT B2 ;  /* 0x0000000000027941 */ /* 0x000fea0003800200 */
.L_x_1427:
        /* <DEDUP_REMOVED lines=18> */
.L_x_1438:
        /* <DEDUP_REMOVED lines=13> */
.L_x_1440:
[----:B------:R-:W-:Y:S05]  /*c990*/  BSYNC.RECONVERGENT B4 ;  /* 0x0000000000047941 */ /* 0x000fea0003800200 */
.L_x_1439:
        /* <DEDUP_REMOVED lines=55> */
.L_x_1437:
[----:B------:R-:W-:Y:S05]  /*cd10*/  BSYNC.RECONVERGENT B3 ;  /* 0x0000000000037941 */ /* 0x000fea0003800200 */
.L_x_1436:
        /* <DEDUP_REMOVED lines=9> */
.L_x_1435:
[----:B------:R-:W-:Y:S05]  /*cdb0*/  BSYNC.RECONVERGENT B2 ;  /* 0x0000000000027941 */ /* 0x000fea0003800200 */
.L_x_1434:
        /* <DEDUP_REMOVED lines=18> */
.L_x_1445:
        /* <DEDUP_REMOVED lines=13> */
.L_x_1447:
[----:B------:R-:W-:Y:S05]  /*cfb0*/  BSYNC.RECONVERGENT B4 ;  /* 0x0000000000047941 */ /* 0x000fea0003800200 */
.L_x_1446:
        /* <DEDUP_REMOVED lines=55> */
.L_x_1444:
[----:B------:R-:W-:Y:S05]  /*d330*/  BSYNC.RECONVERGENT B3 ;  /* 0x0000000000037941 */ /* 0x000fea0003800200 */
.L_x_1443:
        /* <DEDUP_REMOVED lines=10> */
.L_x_1442:
[----:B------:R-:W-:Y:S05]  /*d3e0*/  BSYNC.RECONVERGENT B2 ;  /* 0x0000000000027941 */ /* 0x000fea0003800200 */
.L_x_1441:
        /* <DEDUP_REMOVED lines=18> */
.L_x_1452:
        /* <DEDUP_REMOVED lines=13> */
.L_x_1454:
[----:B------:R-:W-:Y:S05]  /*d5e0*/  BSYNC.RECONVERGENT B4 ;  /* 0x0000000000047941 */ /* 0x000fea0003800200 */
.L_x_1453:
        /* <DEDUP_REMOVED lines=55> */
.L_x_1451:
[----:B------:R-:W-:Y:S05]  /*d960*/  BSYNC.RECONVERGENT B3 ;  /* 0x0000000000037941 */ /* 0x000fea0003800200 */
.L_x_1450:
        /* <DEDUP_REMOVED lines=9> */
.L_x_1449:
[----:B------:R-:W-:Y:S05]  /*da00*/  BSYNC.RECONVERGENT B2 ;  /* 0x0000000000027941 */ /* 0x000fea0003800200 */
.L_x_1448:
        /* <DEDUP_REMOVED lines=18> */
.L_x_1459:
        /* <DEDUP_REMOVED lines=13> */
.L_x_1461:
[----:B------:R-:W-:Y:S05]  /*dc00*/  BSYNC.RECONVERGENT B4 ;  /* 0x0000000000047941 */ /* 0x000fea0003800200 */
.L_x_1460:
        /* <DEDUP_REMOVED lines=55> */
.L_x_1458:
[----:B------:R-:W-:Y:S05]  /*df80*/  BSYNC.RECONVERGENT B3 ;  /* 0x0000000000037941 */ /* 0x000fea0003800200 */
.L_x_1457:
        /* <DEDUP_REMOVED lines=10> */
.L_x_1456:
[----:B------:R-:W-:Y:S05]  /*e030*/  BSYNC.RECONVERGENT B2 ;  /* 0x0000000000027941 */ /* 0x000fea0003800200 */
.L_x_1455:
[----:B------:R-:W-:Y:S02]  /*e040*/  F2FP.BF16.F32.PACK_AB R79, RZ, R133 ;  /* 0x00000085ff4f723e */ /* 0x000fe400000010ff */
[----:B------:R-:W-:Y:S02]  /*e050*/  PRMT R78, R154, 0x5410, R155 ;  /* 0x000054109a4e7816 */ /* 0x000fe4000000009b */
[----:B------:R-:W-:Y:S02]  /*e060*/  PRMT R77, R153, 0x5410, R152 ;  /* 0x00005410994d7816 */ /* 0x000fe40000000098 */
[----:B------:R-:W-:Y:S02]  /*e070*/  PRMT R76, R151, 0x5410, R147 ;  /* 0x00005410974c7816 */ /* 0x000fe40000000093 */
[----:B------:R-:W-:-:S07]  /*e080*/  PRMT R79, R140, 0x5410, R79 ;  /* 0x000054108c4f7816 */ /* 0x000fce000000004f */
.L_x_1405:
        /* <DEDUP_REMOVED lines=26> */
.L_x_1463:
[----:B------:R-:W-:Y:S05]  /*e230*/  BSYNC.RECONVERGENT B2 ;  /* 0x0000000000027941 */ /* 0x000fea0003800200 */
.L_x_1462:
[----:B------:R-:W-:Y:S02]  /*e240*/  VIADD R144, R144, 0x20 ;  /* 0x0000002090907836 */ /* 0x000fe40000000000 */
[----:B------:R-:W-:-:S07]  /*e250*/  VIADD R143, R143, 0x20 ;  /* 0x000000208f8f7836 */ /* 0x000fce0000000000 */
.L_x_1345:
[----:B------:R-:W-:Y:S05]  /*e260*/  BSYNC.RECONVERGENT B1 ;  /* 0x0000000000017941 */ /* 0x000fea0003800200 */
.L_x_1344:
[----:B------:R-:W-:Y:S01]  /*e270*/  ISETP.GE.U32.AND P2, PT, R0, 0x60, PT ;  /* 0x000000600000780c */ /* 0x000fe20003f46070 */
[----:B------:R-:W-:Y:S03]  /*e280*/  BSSY.RECONVERGENT B1, `(.L_x_1464) ;  /* 0x0000692000017945 */ /* 0x000fe60003800200 */
[----:B------:R-:W-:-:S09]  /*e290*/  P2R R147, PR, RZ, 0x4 ;  /* 0x00000004ff937803 */ /* 0x000fd20000000000 */
[----:B------:R-:W-:Y:S05]  /*e2a0*/  @!P2 BRA `(.L_x_1465) ;  /* 0x00000068003ca947 */ /* 0x000fea0003800000 */
[----:B------:R-:W-:Y:S04]  /*e2b0*/  BSSY.RECONVERGENT B2, `(.L_x_1466) ;  /* 0x0000005000027945 */ /* 0x000fe80003800200 */
[----:B------:R-:W-:Y:S05]  /*e2c0*/  @!P1 BRA `(.L_x_1467) ;  /* 0x00000000000c9947 */ /* 0x000fea0003800000 */
[----:B-----5:R-:W2:Y:S02]  /*e2d0*/  LDC.64 R32, c[0x0][0x390] ;  /* 0x0000e400ff207b82 */ /* 0x020ea40000000a00 */
[----:B--2---:R-:W-:-:S06]  /*e2e0*/  IMAD.WIDE.U32 R32, R143, 0x10, R32 ;  /* 0x000000108f207825 */ /* 0x004fcc00078e0020 */
[----:B------:R-:W5:Y:S02]  /*e2f0*/  LDG.E.128 R32, desc[UR6][R32.64] ;  /* 0x0000000620207981 */ /* 0x000f64000c1e1d00 */
.L_x_1467:
[----:B------:R-:W-:Y:S05]  /*e300*/  BSYNC.RECONVERGENT B2 ;  /* 0x0000000000027941 */ /* 0x000fea0003800200 */
.L_x_1466:
[----:B------:R-:W-:-:S04]  /*e310*/  UISETP.NE.U32.AND UP0, UPT, UR10, URZ, UPT ;  /* 0x000000ff0a00728c */ /* 0x000fc8000bf05070 */
[----:B------:R-:W-:-:S09]  /*e320*/  UISETP.NE.AND.EX UP0, UPT, UR11, URZ, UPT, UP0 ;  /* 0x000000ff0b00728c */ /* 0x000fd2000bf05300 */
[----:B------:R-:W-:Y:S05]  /*e330*/  BRA.U !UP0, `(.L_x_1468) ;  /* 0x00000035083c7547 */ /* 0x000fea000b800000 */
[----:B01----:R-:W0:Y:S02]  /*e340*/  LDC.64 R76, c[0x0][0x3a0] ;  /* 0x0000e800ff4c7b82 */ /* 0x003e240000000a00 */
        /* <DEDUP_REMOVED lines=24> */
.L_x_1473:
        /* <DEDUP_REMOVED lines=13> */
.L_x_1475:
[----:B------:R-:W-:Y:S05]  /*e5a0*/  BSYNC.RECONVERGENT B4 ;  /* 0x0000000000047941 */ /* 0x000fea0003800200 */
.L_x_1474:
        /* <DEDUP_REMOVED lines=53> */
.L_x_1472:
[----:B------:R-:W-:Y:S05]  /*e900*/  BSYNC.RECONVERGENT B3 ;  /* 0x0000000000037941 */ /* 0x000fea0003800200 */
.L_x_1471:
        /* <DEDUP_REMOVED lines=11> */
.L_x_1470:
[----:B------:R-:W-:Y:S05]  /*e9c0*/  BSYNC.RECONVERGENT B2 ;  /* 0x0000000000027941 */ /* 0x000fea0003800200 */
.L_x_1469:
        /* <DEDUP_REMOVED lines=23> */
.L_x_1480:
        /* <DEDUP_REMOVED lines=13> */
.L_x_1482:
[----:B------:R-:W-:Y:S05]  /*ec10*/  BSYNC.RECONVERGENT B4 ;  /* 0x0000000000047941 */ /* 0x000fea0003800200 */
.L_x_1481:
        /* <DEDUP_REMOVED lines=54> */
.L_x_1479:
[----:B------:R-:W-:Y:S05]  /*ef80*/  BSYNC.RECONVERGENT B3 ;  /* 0x0000000000037941 */ /* 0x000fea0003800200 */
.L_x_1478:
        /* <DEDUP_REMOVED lines=13> */
.L_x_1477:
[----:B------:R-:W-:Y:S05]  /*f060*/  BSYNC.RECONVERGENT B2 ;  /* 0x0000000000027941 */ /* 0x000fea0003800200 */
.L_x_1476:
        /* <DEDUP_REMOVED lines=22> */
.L_x_1487:
        /* <DEDUP_REMOVED lines=13> */
.L_x_1489:
[----:B------:R-:W-:Y:S05]  /*f2a0*/  BSYNC.RECONVERGENT B4 ;  /* 0x0000000000047941 */ /* 0x000fea0003800200 */
.L_x_1488:
        /* <DEDUP_REMOVED lines=55> */
.L_x_1486:
[----:B------:R-:W-:Y:S05]  /*f620*/  BSYNC.RECONVERGENT B3 ;  /* 0x0000000000037941 */ /* 0x000fea0003800200 */
.L_x_1485:
        /* <DEDUP_REMOVED lines=11> */
.L_x_1484:
[----:B------:R-:W-:Y:S05]  /*f6e0*/  BSYNC.RECONVERGENT B2 ;  /* 0x0000000000027941 */ /* 0x000fea0003800200 */
.L_x_1483:
        /* <DEDUP_REMOVED lines=23> */
.L_x_1494:
        /* <DEDUP_REMOVED lines=13> */
.L_x_1496:
[----:B------:R-:W-:Y:S05]  /*f930*/  BSYNC.RECONVERGENT B4 ;  /* 0x0000000000047941 */ /* 0x000fea0003800200 */
.L_x_1495:
        /* <DEDUP_REMOVED lines=54> */
.L_x_1493:
[----:B------:R-:W-:Y:S05]  /*fca0*/  BSYNC.RECONVERGENT B3 ;  /* 0x0000000000037941 */ /* 0x000fea0003800200 */
.L_x_1492:
        /* <DEDUP_REMOVED lines=13> */
.L_x_1491:
[----:B------:R-:W-:Y:S05]  /*fd80*/  BSYNC.RECONVERGENT B2 ;  /* 0x0000000000027941 */ /* 0x000fea0003800200 */
.L_x_1490:
        /* <DEDUP_REMOVED lines=22> */
.L_x_1501:
        /* <DEDUP_REMOVED lines=13> */
.L_x_1503:
[----:B------:R-:W-:Y:S05]  /*ffc0*/  BSYNC.RECONVERGENT B4 ;  /* 0x0000000000047941 */ /* 0x000fea0003800200 */
.L_x_1502:
        /* <DEDUP_REMOVED lines=55> */
.L_x_1500:
[----:B------:R-:W-:Y:S05]  /*10340*/  BSYNC.RECONVERGENT B3 ;  /* 0x0000000000037941 */ /* 0x000fea0003800200 */
.L_x_1499:
        /* <DEDUP_REMOVED lines=11> */
.L_x_1498:
[----:B------:R-:W-:Y:S05]  /*10400*/  BSYNC.RECONVERGENT B2 ;  /* 0x0000000000027941 */ /* 0x000fea0003800200 */
.L_x_1497:
        /* <DEDUP_REMOVED lines=23> */
.L_x_1508:
        /* <DEDUP_REMOVED lines=13> */
.L_x_1510:
[----:B------:R-:W-:Y:S05]  /*10650*/  BSYNC.RECONVERGENT B4 ;  /* 0x0000000000047941 */ /* 0x000fea0003800200 */
.L_x_1509:
        /* <DEDUP_REMOVED lines=49> */
[----:B------:R-:W-:Y:S02]  /*10970*/  HFMA2 R7, -RZ, RZ, 0, 0 ;  /* 0x00000000ff077431 */ /* 0x000fe400000001ff */
[----:B------:R-:W-:Y:S01]  /*10980*/  IMAD.WIDE.U32 R150, R150, -0x2daee0ad, RZ ;  /* 0xd2511f5396967825 */ /* 0x000fe200078e00ff */
[----:B------:R-:W-:-:S03]  /*10990*/  LOP3.LUT R6, R6, UR21, R135, 0x96, !PT ;  /* 0x0000001506067c12 */ /* 0x000fc6000f8e9687 */
[----:B------:R-:W-:Y:S01]  /*109a0*/  IMAD.MOV.U32 R90, RZ, RZ, R134 ;  /* 0x000000ffff5a7224 */ /* 0x000fe200078e0086 */
[----:B------:R-:W-:-:S07]  /*109b0*/  LOP3.LUT R5, R76, UR22, R151, 0x96, !PT ;  /* 0x000000164c057c12 */ /* 0x000fce000f8e9697 */
.L_x_1507:
[----:B------:R-:W-:Y:S05]  /*109c0*/  BSYNC.RECONVERGENT B3 ;  /* 0x0000000000037941 */ /* 0x000fea0003800200 */
.L_x_1506:
        /* <DEDUP_REMOVED lines=13> */
.L_x_1505:
[----:B------:R-:W-:Y:S05]  /*10aa0*/  BSYNC.RECONVERGENT B2 ;  /* 0x0000000000027941 */ /* 0x000fea0003800200 */
.L_x_1504:
        /* <DEDUP_REMOVED lines=22> */
.L_x_1515:
        /* <DEDUP_REMOVED lines=13> */
.L_x_1517:
[----:B------:R-:W-:Y:S05]  /*10ce0*/  BSYNC.RECONVERGENT B4 ;  /* 0x0000000000047941 */ /* 0x000fea0003800200 */
.L_x_1516:
        /* <DEDUP_REMOVED lines=54> */
.L_x_1514:
[----:B------:R-:W-:Y:S05]  /*11050*/  BSYNC.RECONVERGENT B3 ;  /* 0x0000000000037941 */ /* 0x000fea0003800200 */
.L_x_1513:
        /* <DEDUP_REMOVED lines=11> */
.L_x_1512:
[----:B------:R-:W-:Y:S05]  /*11110*/  BSYNC.RECONVERGENT B2 ;  /* 0x0000000000027941 */ /* 0x000fea0003800200 */
.L_x_1511:
        /* <DEDUP_REMOVED lines=23> */
.L_x_1522:
        /* <DEDUP_REMOVED lines=13> */
.L_x_1524:
[----:B------:R-:W-:Y:S05]  /*11360*/  BSYNC.RECONVERGENT B4 ;  /* 0x0000000000047941 */ /* 0x000fea0003800200 */
.L_x_1523:
        /* <DEDUP_REMOVED lines=50> */
[----:B------:R-:W-:Y:S02]  /*11690*/  MOV R90, R150 ;  /* 0x00000096005a7202 */ /* 0x000fe40000000f00 */
[----:B------:R-:W-:Y:S01]  /*116a0*/  LOP3.LUT R6, R6, UR21, R151, 0x96, !PT ;  /* 0x0000001506067c12 */ /* 0x000fe2000f8e9697 */
[----:B------:R-:W-:Y:S01]  /*116b0*/  IMAD.MOV.U32 R150, RZ, RZ, R76 ;  /* 0x000000ffff967224 */ /* 0x000fe200078e004c */
[----:B------:R-:W-:Y:S01]  /*116c0*/  LOP3.LUT R5, R148, UR22, R77, 0x96, !PT ;  /* 0x0000001694057c12 */ /* 0x000fe2000f8e964d */
[----:B------:R-:W-:-:S07]  /*116d0*/  IMAD.MOV.U32 R77, RZ, RZ, R158 ;  /* 0x000000ffff4d7224 */ /* 0x000fce00078e009e */
.L_x_1521:
[----:B------:R-:W-:Y:S05]  /*116e0*/  BSYNC.RECONVERGENT B3 ;  /* 0x0000000000037941 */ /* 0x000fea0003800200 */
.L_x_1520:
[----:B-----5:R-:W-:Y:S01]  /*116f0*/  PRMT R79, R35, 0x7632, R79 ;  /* 0x00007632234f7816 */ /* 0x020fe2000000004f */
[----:B------:R-:W-:Y:S01]  /*11700*/  IMAD.MOV.U32 R99, RZ, RZ, 0x2f800000 ;  /* 0x2f800000ff637424 */ /* 0x000fe200078e00ff */
[----:B------:R-:W-:-:S03]  /*11710*/  I2FP.F32.U32 R76, R77 ;  /* 0x0000004d004c7245 */ /* 0x000fc60000201000 */
[C---:B------:R-:W-:Y:S01]  /*11720*/  IMAD.U32 R77, R79.reuse, 0x10000, RZ ;  /* 0x000100004f4d7824 */ /* 0x040fe200078e00ff */
[----:B------:R-:W-:Y:S01]  /*11730*/  PRMT R79, R79, 0x7632, R79 ;  /* 0x000076324f4f7816 */ /* 0x000fe2000000004f */
        /* <DEDUP_REMOVED lines=8> */
.L_x_1519:
[----:B------:R-:W-:Y:S05]  /*117c0*/  BSYNC.RECONVERGENT B2 ;  /* 0x0000000000027941 */ /* 0x000fea0003800200 */
.L_x_1518:
[----:B------:R-:W-:Y:S02]  /*117d0*/  F2FP.BF16.F32.PACK_AB R79, RZ, R135 ;  /* 0x00000087ff4f723e */ /* 0x000fe400000010ff */
[----:B------:R-:W-:Y:S02]  /*117e0*/  PRMT R78, R156, 0x5410, R78 ;  /* 0x000054109c4e7816 */ /* 0x000fe4000000004e */
[----:B------:R-:W-:Y:S02]  /*117f0*/  PRMT R77, R153, 0x5410, R155 ;  /* 0x00005410994d7816 */ /* 0x000fe4000000009b */
[----:B------:R-:W-:Y:S02]  /*11800*/  PRMT R76, R140, 0x5410, R152 ;  /* 0x000054108c4c7816 */ /* 0x000fe40000000098 */
[----:B------:R-:W-:Y:S01]  /*11810*/  PRMT R79, R154, 0x5410, R79 ;  /* 0x000054109a4f7816 */ /* 0x000fe2000000004f */
[----:B------:R-:W-:Y:S06]  /*11820*/  BRA `(.L_x_1525) ;  /* 0x0000003000687947 */ /* 0x000fec0003800000 */
.L_x_1468:
[----:B------:R-:W-:Y:S01]  /*11830*/  BSSY.RECONVERGENT B2, `(.L_x_1526) ;  /* 0x0000062000027945 */ /* 0x000fe20003800200 */
[----:B------:R-:W-:Y:S01]  /*11840*/  IMAD.MOV.U32 R102, RZ, RZ, RZ ;  /* 0x000000ffff667224 */ /* 0x000fe200078e00ff */
[----:B01----:R-:W-:Y:S01]  /*11850*/  MOV R76, R7 ;  /* 0x00000007004c7202 */ /* 0x003fe20000000f00 */
[----:B------:R-:W-:Y:S01]  /*11860*/  IMAD.MOV.U32 R150, RZ, RZ, R140 ;  /* 0x000000ffff967224 */ /* 0x000fe200078e008c */
        /* <DEDUP_REMOVED lines=17> */
.L_x_1530:
        /* <DEDUP_REMOVED lines=13> */
.L_x_1532:
[----:B------:R-:W-:Y:S05]  /*11a50*/  BSYNC.RECONVERGENT B4 ;  /* 0x0000000000047941 */ /* 0x000fea0003800200 */
.L_x_1531:
        /* <DEDUP_REMOVED lines=52> */
[----:B------:R-:W-:-:S07]  /*11da0*/  HFMA2 R76, -RZ, RZ, 0, 0 ;  /* 0x00000000ff4c7431 */ /* 0x000fce00000001ff */
.L_x_1529:
[----:B------:R-:W-:Y:S05]  /*11db0*/  BSYNC.RECONVERGENT B3 ;  /* 0x0000000000037941 */ /* 0x000fea0003800200 */
.L_x_1528:
[----:B------:R-:W-:Y:S01]  /*11dc0*/  I2FP.F32.U32 R7, R77 ;  /* 0x0000004d00077245 */ /* 0x000fe20000201000 */
[----:B------:R-:W-:Y:S02]  /*11dd0*/  IMAD.MOV.U32 R78, RZ, RZ, 0x2f800000 ;  /* 0x2f800000ff4e7424 */ /* 0x000fe400078e00ff */
[----:B-----5:R-:W-:Y:S02]  /*11de0*/  IMAD.U32 R77, R32, 0x10000, RZ ;  /* 0x00010000204d7824 */ /* 0x020fe400078e00ff */
[----:B------:R-:W-:Y:S02]  /*11df0*/  FFMA.FTZ R7, R7, R78, 1.1641532182693481445e-10 ;  /* 0x2f00000007077423 */ /* 0x000fe4000001004e */
[----:B------:R-:W-:-:S03]  /*11e00*/  FMUL.FTZ R77, R77, UR9 ;  /* 0x000000094d4d7c20 */ /* 0x000fc60008410000 */
[----:B------:R-:W-:Y:S01]  /*11e10*/  FSETP.GTU.FTZ.AND P2, PT, R7, UR18, PT ;  /* 0x0000001207007c0b */ /* 0x000fe2000bf5c000 */
[----:B------:R-:W-:-:S03]  /*11e20*/  FMUL.FTZ R77, R77, UR8 ;  /* 0x000000084d4d7c20 */ /* 0x000fc60008410000 */
[----:B------:R-:W-:Y:S02]  /*11e30*/  SEL R91, RZ, 0x1, P2 ;  /* 0x00000001ff5b7807 */ /* 0x000fe40001000000 */
[----:B------:R-:W-:-:S07]  /*11e40*/  FSEL R102, R77, RZ, !P2 ;  /* 0x000000ff4d667208 */ /* 0x000fce0005000000 */
.L_x_1527:
[----:B------:R-:W-:Y:S05]  /*11e50*/  BSYNC.RECONVERGENT B2 ;  /* 0x0000000000027941 */ /* 0x000fea0003800200 */
.L_x_1526:
[----:B------:R-:W-:Y:S01]  /*11e60*/  BSSY.RECONVERGENT B2, `(.L_x_1533) ;  /* 0x0000062000027945 */ /* 0x000fe20003800200 */
[----:B------:R-:W-:Y:S01]  /*11e70*/  F2FP.BF16.F32.PACK_AB R152, RZ, R102 ;  /* 0x00000066ff98723e */ /* 0x000fe200000010ff */
[----:B------:R-:W-:Y:S01]  /*11e80*/  IMAD.MOV.U32 R7, RZ, RZ, R76 ;  /* 0x000000ffff077224 */ /* 0x000fe200078e004c */
[----:B------:R-:W-:Y:S01]  /*11e90*/  MOV R103, RZ ;  /* 0x000000ff00677202 */ /* 0x000fe20000000f00 */
[----:B------:R-:W-:Y:S06]  /*11ea0*/  @!P1 BRA `(.L_x_1534) ;  /* 0x0000000400749947 */ /* 0x000fec0003800000 */
[----:B------:R-:W-:Y:S01]  /*11eb0*/  ISETP.NE.AND P2, PT, R76, 0x1, PT ;  /* 0x000000014c00780c */ /* 0x000fe20003f45270 */
[----:B------:R-:W-:Y:S01]  /*11ec0*/  BSSY.RECONVERGENT B3, `(.L_x_1535) ;  /* 0x0000051000037945 */ /* 0x000fe20003800200 */
[----:B------:R-:W-:Y:S01]  /*11ed0*/  IMAD.MOV.U32 R7, RZ, RZ, 0x2 ;  /* 0x00000002ff077424 */ /* 0x000fe200078e00ff */
[----:B------:R-:W-:-:S10]  /*11ee0*/  MOV R77, R90 ;  /* 0x0000005a004d7202 */ /* 0x000fd40000000f00 */
        /* <DEDUP_REMOVED lines=9> */
.L_x_1537:
        /* <DEDUP_REMOVED lines=13> */
.L_x_1539:
[----:B------:R-:W-:Y:S05]  /*12050*/  BSYNC.RECONVERGENT B4 ;  /* 0x0000000000047941 */ /* 0x000fea0003800200 */
.L_x_1538:
        /* <DEDUP_REMOVED lines=50> */
[----:B------:R-:W-:Y:S02]  /*12380*/  LOP3.LUT R6, R6, UR21, R115, 0x96, !PT ;  /* 0x0000001506067c12 */ /* 0x000fe4000f8e9673 */
[----:B------:R-:W-:Y:S02]  /*12390*/  MOV R90, R114 ;  /* 0x00000072005a7202 */ /* 0x000fe40000000f00 */
[----:B------:R-:W-:Y:S01]  /*123a0*/  LOP3.LUT R5, R78, UR22, R77, 0x96, !PT ;  /* 0x000000164e057c12 */ /* 0x000fe2000f8e964d */
[----:B------:R-:W-:Y:S02]  /*123b0*/  IMAD.MOV.U32 R77, RZ, RZ, R150 ;  /* 0x000000ffff4d7224 */ /* 0x000fe400078e0096 */
[----:B------:R-:W-:-:S07]  /*123c0*/  IMAD.MOV.U32 R150, RZ, RZ, R76 ;  /* 0x000000ffff967224 */ /* 0x000fce00078e004c */
.L_x_1536:
[----:B------:R-:W-:Y:S05]  /*123d0*/  BSYNC.RECONVERGENT B3 ;  /* 0x0000000000037941 */ /* 0x000fea0003800200 */
.L_x_1535:
[----:B------:R-:W-:Y:S01]  /*123e0*/  I2FP.F32.U32 R76, R77 ;  /* 0x0000004d004c7245 */ /* 0x000fe20000201000 */
[----:B------:R-:W-:Y:S01]  /*123f0*/  IMAD.MOV.U32 R79, RZ, RZ, 0x2f800000 ;  /* 0x2f800000ff4f7424 */ /* 0x000fe200078e00ff */
[----:B-----5:R-:W-:-:S03]  /*12400*/  PRMT R77, R32, 0x7632, R77 ;  /* 0x00007632204d7816 */ /* 0x020fc6000000004d */
[----:B------:R-:W-:Y:S02]  /*12410*/  FFMA.FTZ R76, R76, R79, 1.1641532182693481445e-10 ;  /* 0x2f0000004c4c7423 */ /* 0x000fe4000001004f */
[----:B------:R-:W-:-:S03]  /*12420*/  IMAD.U32 R77, R77, 0x10000, RZ ;  /* 0x000100004d4d7824 */ /* 0x000fc600078e00ff */
[----:B------:R-:W-:Y:S01]  /*12430*/  FSETP.GTU.FTZ.AND P2, PT, R76, UR18, PT ;  /* 0x000000124c007c0b */ /* 0x000fe2000bf5c000 */
[----:B------:R-:W-:-:S03]  /*12440*/  FMUL.FTZ R77, R77, UR9 ;  /* 0x000000094d4d7c20 */ /* 0x000fc60008410000 */
[----:B------:R-:W-:Y:S01]  /*12450*/  SEL R93, RZ, 0x1, P2 ;  /* 0x00000001ff5d7807 */ /* 0x000fe20001000000 */
[----:B------:R-:W-:-:S05]  /*12460*/  FMUL.FTZ R77, R77, UR8 ;  /* 0x000000084d4d7c20 */ /* 0x000fca0008410000 */
[----:B------:R-:W-:-:S07]  /*12470*/  FSEL R103, R77, RZ, !P2 ;  /* 0x000000ff4d677208 */ /* 0x000fce0005000000 */
.L_x_1534:
[----:B------:R-:W-:Y:S05]  /*12480*/  BSYNC.RECONVERGENT B2 ;  /* 0x0000000000027941 */ /* 0x000fea0003800200 */
.L_x_1533:
        /* <DEDUP_REMOVED lines=18> */
.L_x_1544:
        /* <DEDUP_REMOVED lines=13> */
.L_x_1546:
[----:B------:R-:W-:Y:S05]  /*12680*/  BSYNC.RECONVERGENT B4 ;  /* 0x0000000000047941 */ /* 0x000fea0003800200 */
.L_x_1545:
        /* <DEDUP_REMOVED lines=55> */
.L_x_1543:
[----:B------:R-:W-:Y:S05]  /*12a00*/  BSYNC.RECONVERGENT B3 ;  /* 0x0000000000037941 */ /* 0x000fea0003800200 */
.L_x_1542:
        /* <DEDUP_REMOVED lines=9> */
.L_x_1541:
[----:B------:R-:W-:Y:S05]  /*12aa0*/  BSYNC.RECONVERGENT B2 ;  /* 0x0000000000027941 */ /* 0x000fea0003800200 */
.L_x_1540:
        /* <DEDUP_REMOVED lines=18> */
.L_x_1551:
        /* <DEDUP_REMOVED lines=13> */
.L_x_1553:
[----:B------:R-:W-:Y:S05]  /*12ca0*/  BSYNC.RECONVERGENT B4 ;  /* 0x0000000000047941 */ /* 0x000fea0003800200 */
.L_x_1552:
        /* <DEDUP_REMOVED lines=55> */
.L_x_1550:
[----:B------:R-:W-:Y:S05]  /*13020*/  BSYNC.RECONVERGENT B3 ;  /* 0x0000000000037941 */ /* 0x000fea0003800200 */
.L_x_1549:
        /* <DEDUP_REMOVED lines=10> */
.L_x_1548:
[----:B------:R-:W-:Y:S05]  /*130d0*/  BSYNC.RECONVERGENT B2 ;  /* 0x0000000000027941 */ /* 0x000fea0003800200 */
.L_x_1547:
        /* <DEDUP_REMOVED lines=18> */
.L_x_1558:
        /* <DEDUP_REMOVED lines=13> */
.L_x_1560:
[----:B------:R-:W-:Y:S05]  /*132d0*/  BSYNC.RECONVERGENT B4 ;  /* 0x0000000000047941 */ /* 0x000fea0003800200 */
.L_x_1559:
        /* <DEDUP_REMOVED lines=55> */
.L_x_1557:
[----:B------:R-:W-:Y:S05]  /*13650*/  BSYNC.RECONVERGENT B3 ;  /* 0x0000000000037941 */ /* 0x000fea0003800200 */
.L_x_1556:
        /* <DEDUP_REMOVED lines=9> */
.L_x_1555:
[----:B------:R-:W-:Y:S05]  /*136f0*/  BSYNC.RECONVERGENT B2 ;  /* 0x0000000000027941 */ /* 0x000fea0003800200 */
.L_x_1554:
        /* <DEDUP_REMOVED lines=18> */
.L_x_1565:
        /* <DEDUP_REMOVED lines=13> */
.L_x_1567:
[----:B------:R-:W-:Y:S05]  /*138f0*/  BSYNC.RECONVERGENT B4 ;  /* 0x0000000000047941 */ /* 0x000fea0003800200 */
.L_x_1566:
        /* <DEDUP_REMOVED lines=55> */
.L_x_1564:
[----:B------:R-:W-:Y:S05]  /*13c70*/  BSYNC.RECONVERGENT B3 ;  /* 0x0000000000037941 */ /* 0x000fea0003800200 */
.L_x_1563:
        /* <DEDUP_REMOVED lines=10> */
.L_x_1562:
[----:B------:R-:W-:Y:S05]  /*13d20*/  BSYNC.RECONVERGENT B2 ;  /* 0x0000000000027941 */ /* 0x000fea0003800200 */
.L_x_1561:
        /* <DEDUP_REMOVED lines=18> */
.L_x_1572:
        /* <DEDUP_REMOVED lines=13> */
.L_x_1574:
[----:B------:R-:W-:Y:S05]  /*13f20*/  BSYNC.RECONVERGENT B4 ;  /* 0x0000000000047941 */ /* 0x000fea0003800200 */
.L_x_1573:
        /* <DEDUP_REMOVED lines=55> */
.L_x_1571:
[----:B------:R-:W-:Y:S05]  /*142a0*/  BSYNC.RECONVERGENT B3 ;  /* 0x0000000000037941 */ /* 0x000fea0003800200 */
.L_x_1570:
        /* <DEDUP_REMOVED lines=9> */
.L_x_1569:
[----:B------:R-:W-:Y:S05]  /*14340*/  BSYNC.RECONVERGENT B2 ;  /* 0x0000000000027941 */ /* 0x000fea0003800200 */
.L_x_1568:
        /* <DEDUP_REMOVED lines=18> */
.L_x_1579:
        /* <DEDUP_REMOVED lines=13> */
.L_x_1581:
[----:B------:R-:W-:Y:S05]  /*14540*/  BSYNC.RECONVERGENT B4 ;  /* 0x0000000000047941 */ /* 0x000fea0003800200 */
.L_x_1580:
        /* <DEDUP_REMOVED lines=55> */
.L_x_1578:
[----:B------:R-:W-:Y:S05]  /*148c0*/  BSYNC.RECONVERGENT B3 ;  /* 0x0000000000037941 */ /* 0x000fea0003800200 */
.L_x_1577:
        /* <DEDUP_REMOVED lines=10> */
.L_x_1576:
[----:B------:R-:W-:Y:S05]  /*14970*/  BSYNC.RECONVERGENT B2 ;  /* 0x0000000000027941 */ /* 0x000fea0003800200 */
.L_x_1575:
[----:B------:R-:W-:Y:S02]  /*14980*/  F2FP.BF16.F32.PACK_AB R79, RZ, R135 ;  /* 0x00000087ff4f723e */ /* 0x000fe400000010ff */
[----:B------:R-:W-:Y:S02]  /*14990*/  PRMT R78, R155, 0x5410, R156 ;  /* 0x000054109b4e7816 */ /* 0x000fe4000000009c */
[----:B------:R-:W-:Y:S02]  /*149a0*/  PRMT R77, R153, 0x5410, R154 ;  /* 0x00005410994d7816 */ /* 0x000fe4000000009a */
[----:B------:R-:W-:Y:S02]  /*149b0*/  PRMT R76, R152, 0x5410, R151 ;  /* 0x00005410984c7816 */ /* 0x000fe40000000097 */
[----:B------:R-:W-:-:S07]  /*149c0*/  PRMT R79, R140, 0x5410, R79 ;  /* 0x000054108c4f7816 */ /* 0x000fce000000004f */
.L_x_1525:
[----:B------:R-:W0:Y:S01]  /*149d0*/  LDC.64 R148, c[0x0][0x3a8] ;  /* 0x0000ea00ff947b82 */ /* 0x000e220000000a00 */
[----:B------:R-:W-:Y:S01]  /*149e0*/  BSSY.RECONVERGENT B2, `(.L_x_1582) ;  /* 0x0000019000027945 */ /* 0x000fe20003800200 */
[----:B------:R-:W-:Y:S01]  /*149f0*/  MOV R140, R150 ;  /* 0x00000096008c7202 */ /* 0x000fe20000000f00 */
[----:B0-----:R-:W-:-:S05]  /*14a00*/  IMAD.WIDE.U32 R148, R144, 0x10, R148 ;  /* 0x0000001090947825 */ /* 0x001fca00078e0094 */
[----:B------:R0:W-:Y:S01]  /*14a10*/  STG.E.128 desc[UR6][R148.64], R76 ;  /* 0x0000004c94007986 */ /* 0x0001e2000c101d06 */
[----:B------:R-:W-:Y:S05]  /*14a20*/  @!P1 BRA `(.L_x_1583) ;  /* 0x0000000000509947 */ /* 0x000fea0003800000 */
[----:B0-----:R-:W-:Y:S01]  /*14a30*/  IMAD.U32 R76, R98, 0x10000, RZ ;  /* 0x00010000624c7824 */ /* 0x001fe200078e00ff */
[----:B------:R-:W-:Y:S02]  /*14a40*/  LOP3.LUT R78, R99, 0xffff, RZ, 0xc0, !PT ;  /* 0x0000ffff634e7812 */ /* 0x000fe400078ec0ff */
[----:B------:R-:W-:Y:S02]  /*14a50*/  PRMT R149, R97, 0x7104, RZ ;  /* 0x0000710461957816 */ /* 0x000fe400000000ff */
[----:B------:R-:W-:Y:S02]  /*14a60*/  LOP3.LUT R79, R76, 0xff0000, RZ, 0xc0, !PT ;  /* 0x00ff00004c4f7812 */ /* 0x000fe400078ec0ff */
[----:B------:R-:W0:Y:S01]  /*14a70*/  LDC.64 R76, c[0x0][0x3b0] ;  /* 0x0000ec00ff4c7b82 */ /* 0x000e220000000a00 */
[----:B------:R-:W-:Y:S02]  /*14a80*/  LOP3.LUT R150, R95, 0xff, RZ, 0xc0, !PT ;  /* 0x000000ff5f967812 */ /* 0x000fe400078ec0ff */
[----:B------:R-:W-:-:S02]  /*14a90*/  PRMT R78, R79, 0x4210, R78 ;  /* 0x000042104f4e7816 */ /* 0x000fc4000000004e */
[----:B------:R-:W-:Y:S01]  /*14aa0*/  LOP3.LUT R148, R94, 0xff, RZ, 0xc0, !PT ;  /* 0x000000ff5e947812 */ /* 0x000fe200078ec0ff */
[----:B------:R-:W-:Y:S01]  /*14ab0*/  IMAD.WIDE.U32 R150, R150, 0x1000000, RZ ;  /* 0x0100000096967825 */ /* 0x000fe200078e00ff */
[----:B------:R-:W-:Y:S02]  /*14ac0*/  LOP3.LUT R79, R78, 0xff00, R149, 0xf8, !PT ;  /* 0x0000ff004e4f7812 */ /* 0x000fe400078ef895 */
[----:B------:R-:W-:Y:S01]  /*14ad0*/  LOP3.LUT R78, R93, 0xff, RZ, 0xc0, !PT ;  /* 0x000000ff5d4e7812 */ /* 0x000fe200078ec0ff */
[----:B------:R-:W-:Y:S01]  /*14ae0*/  IMAD.WIDE.U32 R148, R148, 0x10000, RZ ;  /* 0x0001000094947825 */ /* 0x000fe200078e00ff */
[----:B------:R-:W-:-:S03]  /*14af0*/  LOP3.LUT R153, R79, 0xff, R96, 0xf8, !PT ;  /* 0x000000ff4f997812 */ /* 0x000fc600078ef860 */
[----:B------:R-:W-:Y:S01]  /*14b00*/  IMAD.WIDE.U32 R78, R78, 0x100, RZ ;  /* 0x000001004e4e7825 */ /* 0x000fe200078e00ff */
[----:B------:R-:W-:Y:S02]  /*14b10*/  LOP3.LUT R153, R149, R153, R151, 0xfe, !PT ;  /* 0x0000009995997212 */ /* 0x000fe400078efe97 */
[----:B------:R-:W-:Y:S02]  /*14b20*/  LOP3.LUT R78, R78, R150, R148, 0xfe, !PT ;  /* 0x000000964e4e7212 */ /* 0x000fe400078efe94 */
[----:B------:R-:W-:Y:S02]  /*14b30*/  LOP3.LUT R79, R153, R79, RZ, 0xfc, !PT ;  /* 0x0000004f994f7212 */ /* 0x000fe400078efcff */
[----:B------:R-:W-:Y:S01]  /*14b40*/  LOP3.LUT R78, R78, 0xff, R91, 0xf8, !PT ;  /* 0x000000ff4e4e7812 */ /* 0x000fe200078ef85b */
[----:B0-----:R-:W-:-:S05]  /*14b50*/  IMAD.WIDE.U32 R76, R143, 0x8, R76 ;  /* 0x000000088f4c7825 */ /* 0x001fca00078e004c */
[----:B------:R1:W-:Y:S02]  /*14b60*/  STG.E.64 desc[UR6][R76.64], R78 ;  /* 0x0000004e4c007986 */ /* 0x0003e4000c101b06 */
.L_x_1583:
[----:B------:R-:W-:Y:S05]  /*14b70*/  BSYNC.RECONVERGENT B2 ;  /* 0x0000000000027941 */ /* 0x000fea0003800200 */
.L_x_1582:
[----:B------:R-:W-:Y:S01]  /*14b80*/  VIADD R144, R144, 0x20 ;  /* 0x0000002090907836 */ /* 0x000fe20000000000 */
[----:B------:R-:W-:-:S07]  /*14b90*/  IADD3 R143, PT, PT, R143, 0x20, RZ ;  /* 0x000000208f8f7810 */ /* 0x000fce0007ffe0ff */
.L_x_1465:
[----:B------:R-:W-:Y:S05]  /*14ba0*/  BSYNC.RECONVERGENT B1 ;  /* 0x0000000000017941 */ /* 0x000fea0003800200 */
.L_x_1464:
        /* <DEDUP_REMOVED lines=9> */
.L_x_1587:
[----:B------:R-:W-:Y:S05]  /*14c40*/  BSYNC.RECONVERGENT B2 ;  /* 0x0000000000027941 */ /* 0x000fea0003800200 */
.L_x_1586:
        /* <DEDUP_REMOVED lines=8> */
[----:B------:R-:W-:Y:S02]  /*14cd0*/  @!P2 IMAD.MOV.U32 R152, RZ, RZ, R140 ;  /* 0x000000ffff98a224 */ /* 0x000fe400078e008c */
[----:B------:R-:W-:Y:S01]  /*14ce0*/  @!P2 IMAD.MOV.U32 R116, RZ, RZ, R7 ;  /* 0x000000ffff74a224 */ /* 0x000fe200078e0007 */
[----:B--2---:R-:W-:Y:S01]  /*14cf0*/  @!P2 SHF.L.U32 R104, R76, 0x10, RZ ;  /* 0x000000104c68a819 */ /* 0x004fe200000006ff */
        /* <DEDUP_REMOVED lines=17> */
.L_x_1593:
        /* <DEDUP_REMOVED lines=13> */
.L_x_1595:
[----:B------:R-:W-:Y:S05]  /*14ee0*/  BSYNC.RECONVERGENT B4 ;  /* 0x0000000000047941 */ /* 0x000fea0003800200 */
.L_x_1594:
        /* <DEDUP_REMOVED lines=46> */
[----:B------:R-:W-:Y:S01]  /*151d0*/  HFMA2 R116, -RZ, RZ, 0, 0 ;  /* 0x00000000ff747431 */ /* 0x000fe200000001ff */
[----:B------:R-:W-:Y:S01]  /*151e0*/  LOP3.LUT R152, R90, UR17, R7, 0x96, !PT ;  /* 0x000000115a987c12 */ /* 0x000fe2000f8e9607 */
[----:B------:R-:W-:-:S04]  /*151f0*/  IMAD.WIDE.U32 R90, R91, -0x326172a9, RZ ;  /* 0xcd9e8d575b5a7825 */ /* 0x000fc800078e00ff */
[----:B------:R-:W-:Y:S01]  /*15200*/  IMAD.WIDE.U32 R152, R152, -0x2daee0ad, RZ ;  /* 0xd2511f5398987825 */ /* 0x000fe200078e00ff */
[----:B------:R-:W-:-:S03]  /*15210*/  LOP3.LUT R6, R6, UR21, R91, 0x96, !PT ;  /* 0x0000001506067c12 */ /* 0x000fc6000f8e965b */
[----:B------:R-:W-:Y:S01]  /*15220*/  IMAD.MOV.U32 R91, RZ, RZ, R140 ;  /* 0x000000ffff5b7224 */ /* 0x000fe200078e008c */
[----:B------:R-:W-:-:S07]  /*15230*/  LOP3.LUT R5, R104, UR22, R153, 0x96, !PT ;  /* 0x0000001668057c12 */ /* 0x000fce000f8e9699 */
.L_x_1592:
[----:B------:R-:W-:Y:S05]  /*15240*/  BSYNC.RECONVERGENT B3 ;  /* 0x0000000000037941 */ /* 0x000fea0003800200 */
.L_x_1591:
[----:B------:R-:W-:Y:S01]  /*15250*/  I2FP.F32.U32 R7, R91 ;  /* 0x0000005b00077245 */ /* 0x000fe20000201000 */
[----:B------:R-:W-:Y:S02]  /*15260*/  IMAD.MOV.U32 R104, RZ, RZ, 0x2f800000 ;  /* 0x2f800000ff687424 */ /* 0x000fe400078e00ff */
[----:B-----5:R-:W-:Y:S02]  /*15270*/  IMAD.U32 R91, R32, 0x10000, RZ ;  /* 0x00010000205b7824 */ /* 0x020fe400078e00ff */
[----:B------:R-:W-:Y:S02]  /*15280*/  FFMA.FTZ R7, R7, R104, 1.1641532182693481445e-10 ;  /* 0x2f00000007077423 */ /* 0x000fe40000010068 */
[----:B------:R-:W-:-:S03]  /*15290*/  FMUL.FTZ R91, R91, UR9 ;  /* 0x000000095b5b7c20 */ /* 0x000fc60008410000 */
[----:B------:R-:W-:Y:S01]  /*152a0*/  FSETP.GTU.FTZ.AND P3, PT, R7, UR18, PT ;  /* 0x0000001207007c0b */ /* 0x000fe2000bf7c000 */
[----:B------:R-:W-:Y:S01]  /*152b0*/  FMUL.FTZ R91, R91, UR8 ;  /* 0x000000085b5b7c20 */ /* 0x000fe20008410000 */
[----:B------:R-:W-:-:S04]  /*152c0*/  SHF.L.U32 R7, R76, 0x10, RZ ;  /* 0x000000104c077819 */ /* 0x000fc800000006ff */
[----:B------:R-:W-:Y:S02]  /*152d0*/  FSEL R104, R91, RZ, !P3 ;  /* 0x000000ff5b687208 */ /* 0x000fe40005800000 */
[----:B------:R-:W-:-:S03]  /*152e0*/  SEL R91, RZ, 0x1, P3 ;  /* 0x00000001ff5b7807 */ /* 0x000fc60001800000 */
[----:B------:R-:W-:-:S07]  /*152f0*/  FADD.FTZ R104, R7, R104 ;  /* 0x0000006807687221 */ /* 0x000fce0000010000 */
.L_x_1590:
[----:B------:R-:W-:Y:S05]  /*15300*/  BSYNC.RECONVERGENT B2 ;  /* 0x0000000000027941 */ /* 0x000fea0003800200 */
.L_x_1589:
        /* <DEDUP_REMOVED lines=23> */
.L_x_1600:
        /* <DEDUP_REMOVED lines=13> */
.L_x_1602:
[----:B------:R-:W-:Y:S05]  /*15550*/  BSYNC.RECONVERGENT B4 ;  /* 0x0000000000047941 */ /* 0x000fea0003800200 */
.L_x_1601:
        /* <DEDUP_REMOVED lines=53> */
[----:B------:R-:W-:-:S07]  /*158b0*/  IMAD.MOV.U32 R7, RZ, RZ, RZ ;  /* 0x000000ffff077224 */ /* 0x000fce00078e00ff */
.L_x_1599:
[----:B------:R-:W-:Y:S05]  /*158c0*/  BSYNC.RECONVERGENT B3 ;  /* 0x0000000000037941 */ /* 0x000fea0003800200 */
.L_x_1598:
[----:B-----5:R-:W-:Y:S01]  /*158d0*/  PRMT R76, R32, 0x7632, R76 ;  /* 0x00007632204c7816 */ /* 0x020fe2000000004c */
[----:B------:R-:W-:Y:S01]  /*158e0*/  IMAD.MOV.U32 R116, RZ, RZ, 0x2f800000 ;  /* 0x2f800000ff747424 */ /* 0x000fe200078e00ff */
[----:B------:R-:W-:Y:S02]  /*158f0*/  I2FP.F32.U32 R93, R93 ;  /* 0x0000005d005d7245 */ /* 0x000fe40000201000 */
[C---:B------:R-:W-:Y:S02]  /*15900*/  SHF.L.U32 R105, R76.reuse, 0x10, RZ ;  /* 0x000000104c697819 */ /* 0x040fe400000006ff */
        /* <DEDUP_REMOVED lines=9> */
.L_x_1597:
[----:B------:R-:W-:Y:S05]  /*159a0*/  BSYNC.RECONVERGENT B2 ;  /* 0x0000000000027941 */ /* 0x000fea0003800200 */
.L_x_1596:
        /* <DEDUP_REMOVED lines=22> */
.L_x_1607:
        /* <DEDUP_REMOVED lines=13> */
.L_x_1609:
[----:B------:R-:W-:Y:S05]  /*15be0*/  BSYNC.RECONVERGENT B4 ;  /* 0x0000000000047941 */ /* 0x000fea0003800200 */
.L_x_1608:
        /* <DEDUP_REMOVED lines=55> */
.L_x_1606:
[----:B------:R-:W-:Y:S05]  /*15f60*/  BSYNC.RECONVERGENT B3 ;  /* 0x0000000000037941 */ /* 0x000fea0003800200 */
.L_x_1605:
        /* <DEDUP_REMOVED lines=11> */
.L_x_1604:
[----:B------:R-:W-:Y:S05]  /*16020*/  BSYNC.RECONVERGENT B2 ;  /* 0x0000000000027941 */ /* 0x000fea0003800200 */
.L_x_1603:
        /* <DEDUP_REMOVED lines=23> */
.L_x_1614:
        /* <DEDUP_REMOVED lines=13> */
.L_x_1616:
[----:B------:R-:W-:Y:S05]  /*16270*/  BSYNC.RECONVERGENT B4 ;  /* 0x0000000000047941 */ /* 0x000fea0003800200 */
.L_x_1615:
        /* <DEDUP_REMOVED lines=54> */
.L_x_1613:
[----:B------:R-:W-:Y:S05]  /*165e0*/  BSYNC.RECONVERGENT B3 ;  /* 0x0000000000037941 */ /* 0x000fea0003800200 */
.L_x_1612:
[----:B-----5:R-:W-:Y:S01]  /*165f0*/  PRMT R77, R33, 0x7632, R77 ;  /* 0x00007632214d7816 */ /* 0x020fe2000000004d */
[----:B------:R-:W-:Y:S01]  /*16600*/  IMAD.MOV.U32 R117, RZ, RZ, 0x2f800000 ;  /* 0x2f800000ff757424 */ /* 0x000fe200078e00ff */
[----:B------:R-:W-:Y:S02]  /*16610*/  I2FP.F32.U32 R76, R95 ;  /* 0x0000005f004c7245 */ /* 0x000fe40000201000 */
[C---:B------:R-:W-:Y:S02]  /*16620*/  SHF.L.U32 R95, R77.reuse, 0x10, RZ ;  /* 0x000000104d5f7819 */ /* 0x040fe400000006ff */
[----:B------:R-:W-:Y:S01]  /*16630*/  PRMT R77, R77, 0x7632, R77 ;  /* 0x000076324d4d7816 */ /* 0x000fe2000000004d */
        /* <DEDUP_REMOVED lines=8> */
.L_x_1611:
[----:B------:R-:W-:Y:S05]  /*166c0*/  BSYNC.RECONVERGENT B2 ;  /* 0x0000000000027941 */ /* 0x000fea0003800200 */
.L_x_1610:
        /* <DEDUP_REMOVED lines=22> */
.L_x_1621:
        /* <DEDUP_REMOVED lines=13> */
.L_x_1623:
[----:B------:R-:W-:Y:S05]  /*16900*/  BSYNC.RECONVERGENT B4 ;  /* 0x0000000000047941 */ /* 0x000fea0003800200 */
.L_x_1622:
        /* <DEDUP_REMOVED lines=54> */
.L_x_1620:
[----:B------:R-:W-:Y:S05]  /*16c70*/  BSYNC.RECONVERGENT B3 ;  /* 0x0000000000037941 */ /* 0x000fea0003800200 */
.L_x_1619:
        /* <DEDUP_REMOVED lines=11> */
.L_x_1618:
[----:B------:R-:W-:Y:S05]  /*16d30*/  BSYNC.RECONVERGENT B2 ;  /* 0x0000000000027941 */ /* 0x000fea0003800200 */
.L_x_1617:
        /* <DEDUP_REMOVED lines=23> */
.L_x_1628:
        /* <DEDUP_REMOVED lines=13> */
.L_x_1630:
[----:B------:R-:W-:Y:S05]  /*16f80*/  BSYNC.RECONVERGENT B4 ;  /* 0x0000000000047941 */ /* 0x000fea0003800200 */
.L_x_1629:
        /* <DEDUP_REMOVED lines=54> */
.L_x_1627:
[----:B------:R-:W-:Y:S05]  /*172f0*/  BSYNC.RECONVERGENT B3 ;  /* 0x0000000000037941 */ /* 0x000fea0003800200 */
.L_x_1626:
        /* <DEDUP_REMOVED lines=13> */
.L_x_1625:
[----:B------:R-:W-:Y:S05]  /*173d0*/  BSYNC.RECONVERGENT B2 ;  /* 0x0000000000027941 */ /* 0x000fea0003800200 */
.L_x_1624:
        /* <DEDUP_REMOVED lines=22> */
.L_x_1635:
        /* <DEDUP_REMOVED lines=13> */
.L_x_1637:
[----:B------:R-:W-:Y:S05]  /*17610*/  BSYNC.RECONVERGENT B4 ;  /* 0x0000000000047941 */ /* 0x000fea0003800200 */
.L_x_1636:
        /* <DEDUP_REMOVED lines=54> */
.L_x_1634:
[----:B------:R-:W-:Y:S05]  /*17980*/  BSYNC.RECONVERGENT B3 ;  /* 0x0000000000037941 */ /* 0x000fea0003800200 */
.L_x_1633:
        /* <DEDUP_REMOVED lines=11> */
.L_x_1632:
[----:B------:R-:W-:Y:S05]  /*17a40*/  BSYNC.RECONVERGENT B2 ;  /* 0x0000000000027941 */ /* 0x000fea0003800200 */
.L_x_1631:
        /* <DEDUP_REMOVED lines=23> */
.L_x_1642:
        /* <DEDUP_REMOVED lines=13> */
.L_x_1644:
[----:B------:R-:W-:Y:S05]  /*17c90*/  BSYNC.RECONVERGENT B4 ;  /* 0x0000000000047941 */ /* 0x000fea0003800200 */
.L_x_1643:
        /* <DEDUP_REMOVED lines=55> */
.L_x_1641:
[----:B------:R-:W-:Y:S05]  /*18010*/  BSYNC.RECONVERGENT B3 ;  /* 0x0000000000037941 */ /* 0x000fea0003800200 */
.L_x_1640:
        /* <DEDUP_REMOVED lines=13> */
.L_x_1639:
[----:B------:R-:W-:Y:S05]  /*180f0*/  BSYNC.RECONVERGENT B2 ;  /* 0x0000000000027941 */ /* 0x000fea0003800200 */
.L_x_1638:
[----:B------:R-:W-:Y:S02]  /*18100*/  F2FP.BF16.F32.PACK_AB R79, RZ, R137 ;  /* 0x00000089ff4f723e */ /* 0x000fe400000010ff */
[----:B------:R-:W-:Y:S02]  /*18110*/  PRMT R78, R157, 0x5410, R78 ;  /* 0x000054109d4e7816 */ /* 0x000fe4000000004e */
[----:B------:R-:W-:Y:S02]  /*18120*/  PRMT R77, R154, 0x5410, R156 ;  /* 0x000054109a4d7816 */ /* 0x000fe4000000009c */
[----:B------:R-:W-:Y:S02]  /*18130*/  PRMT R76, R140, 0x5410, R149 ;  /* 0x000054108c4c7816 */ /* 0x000fe40000000095 */
[----:B------:R-:W-:Y:S01]  /*18140*/  PRMT R79, R155, 0x5410, R79 ;  /* 0x000054109b4f7816 */ /* 0x000fe2000000004f */
[----:B------:R-:W-:Y:S06]  /*18150*/  BRA `(.L_x_1645) ;  /* 0x0000003000687947 */ /* 0x000fec0003800000 */
.L_x_1588:
[----:B------:R-:W-:Y:S01]  /*18160*/  BSSY.RECONVERGENT B2, `(.L_x_1646) ;  /* 0x0000062000027945 */ /* 0x000fe20003800200 */
[----:B------:R-:W-:Y:S01]  /*18170*/  IMAD.MOV.U32 R104, RZ, RZ, RZ ;  /* 0x000000ffff687224 */ /* 0x000fe200078e00ff */
[----:B-1----:R-:W-:Y:S01]  /*18180*/  MOV R76, R7 ;  /* 0x00000007004c7202 */ /* 0x002fe20000000f00 */
        /* <DEDUP_REMOVED lines=18> */
.L_x_1650:
        /* <DEDUP_REMOVED lines=13> */
.L_x_1652:
[----:B------:R-:W-:Y:S05]  /*18380*/  BSYNC.RECONVERGENT B4 ;  /* 0x0000000000047941 */ /* 0x000fea0003800200 */
.L_x_1651:
        /* <DEDUP_REMOVED lines=53> */
.L_x_1649:
[----:B------:R-:W-:Y:S05]  /*186e0*/  BSYNC.RECONVERGENT B3 ;  /* 0x0000000000037941 */ /* 0x000fea0003800200 */
.L_x_1648:
        /* <DEDUP_REMOVED lines=9> */
.L_x_1647:
[----:B------:R-:W-:Y:S05]  /*18780*/  BSYNC.RECONVERGENT B2 ;  /* 0x0000000000027941 */ /* 0x000fea0003800200 */
.L_x_1646:
        /* <DEDUP_REMOVED lines=18> */
.L_x_1657:
        /* <DEDUP_REMOVED lines=13> */
.L_x_1659:
[----:B------:R-:W-:Y:S05]  /*18980*/  BSYNC.RECONVERGENT B4 ;  /* 0x0000000000047941 */ /* 0x000fea0003800200 */
.L_x_1658:
        /* <DEDUP_REMOVED lines=55> */
.L_x_1656:
[----:B------:R-:W-:Y:S05]  /*18d00*/  BSYNC.RECONVERGENT B3 ;  /* 0x0000000000037941 */ /* 0x000fea0003800200 */
.L_x_1655:
        /* <DEDUP_REMOVED lines=10> */
.L_x_1654:
[----:B------:R-:W-:Y:S05]  /*18db0*/  BSYNC.RECONVERGENT B2 ;  /* 0x0000000000027941 */ /* 0x000fea0003800200 */
.L_x_1653:
        /* <DEDUP_REMOVED lines=18> */
.L_x_1664:
        /* <DEDUP_REMOVED lines=13> */
.L_x_1666:
[----:B------:R-:W-:Y:S05]  /*18fb0*/  BSYNC.RECONVERGENT B4 ;  /* 0x0000000000047941 */ /* 0x000fea0003800200 */
.L_x_1665:
        /* <DEDUP_REMOVED lines=55> */
.L_x_1663:
[----:B------:R-:W-:Y:S05]  /*19330*/  BSYNC.RECONVERGENT B3 ;  /* 0x0000000000037941 */ /* 0x000fea0003800200 */
.L_x_1662:
        /* <DEDUP_REMOVED lines=9> */
.L_x_1661:
[----:B------:R-:W-:Y:S05]  /*193d0*/  BSYNC.RECONVERGENT B2 ;  /* 0x0000000000027941 */ /* 0x000fea0003800200 */
.L_x_1660:
        /* <DEDUP_REMOVED lines=18> */
.L_x_1671:
        /* <DEDUP_REMOVED lines=13> */
.L_x_1673:
[----:B------:R-:W-:Y:S05]  /*195d0*/  BSYNC.RECONVERGENT B4 ;  /* 0x0000000000047941 */ /* 0x000fea0003800200 */
.L_x_1672:
        /* <DEDUP_REMOVED lines=55> */
.L_x_1670:
[----:B------:R-:W-:Y:S05]  /*19950*/  BSYNC.RECONVERGENT B3 ;  /* 0x0000000000037941 */ /* 0x000fea0003800200 */
.L_x_1669:
        /* <DEDUP_REMOVED lines=10> */
.L_x_1668:
[----:B------:R-:W-:Y:S05]  /*19a00*/  BSYNC.RECONVERGENT B2 ;  /* 0x0000000000027941 */ /* 0x000fea0003800200 */
.L_x_1667:
        /* <DEDUP_REMOVED lines=18> */
.L_x_1678:
        /* <DEDUP_REMOVED lines=13> */
.L_x_1680:
[----:B------:R-:W-:Y:S05]  /*19c00*/  BSYNC.RECONVERGENT B4 ;  /* 0x0000000000047941 */ /* 0x000fea0003800200 */
.L_x_1679:
        /* <DEDUP_REMOVED lines=55> */
.L_x_1677:
[----:B------:R-:W-:Y:S05]  /*19f80*/  BSYNC.RECONVERGENT B3 ;  /* 0x0000000000037941 */ /* 0x000fea0003800200 */
.L_x_1676:
        /* <DEDUP_REMOVED lines=9> */
.L_x_1675:
[----:B------:R-:W-:Y:S05]  /*1a020*/  BSYNC.RECONVERGENT B2 ;  /* 0x0000000000027941 */ /* 0x000fea0003800200 */
.L_x_1674:
        /* <DEDUP_REMOVED lines=18> */
.L_x_1685:
        /* <DEDUP_REMOVED lines=13> */
.L_x_1687:
[----:B------:R-:W-:Y:S05]  /*1a220*/  BSYNC.RECONVERGENT B4 ;  /* 0x0000000000047941 */ /* 0x000fea0003800200 */
.L_x_1686:
        /* <DEDUP_REMOVED lines=53> */
[----:B------:R-:W-:Y:S01]  /*1a580*/  IMAD.MOV.U32 R77, RZ, RZ, R152 ;  /* 0x000000ffff4d7224 */ /* 0x000fe200078e0098 */
[----:B------:R-:W-:-:S07]  /*1a590*/  MOV R152, R76 ;  /* 0x0000004c00987202 */ /* 0x000fce0000000f00 */
.L_x_1684:
[----:B------:R-:W-:Y:S05]  /*1a5a0*/  BSYNC.RECONVERGENT B3 ;  /* 0x0000000000037941 */ /* 0x000fea0003800200 */
.L_x_1683:
        /* <DEDUP_REMOVED lines=10> */
.L_x_1682:
[----:B------:R-:W-:Y:S05]  /*1a650*/  BSYNC.RECONVERGENT B2 ;  /* 0x0000000000027941 */ /* 0x000fea0003800200 */
.L_x_1681:
[----:B------:R-:W-:Y:S01]  /*1a660*/  BSSY.RECONVERGENT B2, `(.L_x_1688) ;  /* 0x0000061000027945 */ /* 0x000fe20003800200 */
[----:B------:R-:W-:Y:S01]  /*1a670*/  F2FP.BF16.F32.PACK_AB R157, RZ, R127 ;  /* 0x0000007fff9d723e */ /* 0x000fe200000010ff */
[----:B------:R-:W-:Y:S01]  /*1a680*/  IMAD.MOV.U32 R76, RZ, RZ, R7 ;  /* 0x000000ffff4c7224 */ /* 0x000fe200078e0007 */
[----:B------:R-:W-:Y:S01]  /*1a690*/  MOV R136, RZ ;  /* 0x000000ff00887202 */ /* 0x000fe20000000f00 */
[----:B------:R-:W-:Y:S06]  /*1a6a0*/  @!P1 BRA `(.L_x_1689) ;  /* 0x0000000400709947 */ /* 0x000fec0003800000 */
[----:B------:R-:W-:Y:S01]  /*1a6b0*/  ISETP.NE.AND P2, PT, R7, 0x1, PT ;  /* 0x000000010700780c */ /* 0x000fe20003f45270 */
[----:B------:R-:W-:Y:S01]  /*1a6c0*/  BSSY.RECONVERGENT B3, `(.L_x_1690) ;  /* 0x0000051000037945 */ /* 0x000fe20003800200 */
[----:B------:R-:W-:Y:S02]  /*1a6d0*/  HFMA2 R76, -RZ, RZ, 0, 1.1920928955078125e-07 ;  /* 0x00000002ff4c7431 */ /* 0x000fe400000001ff */
[----:B------:R-:W-:-:S09]  /*1a6e0*/  IMAD.MOV.U32 R77, RZ, RZ, R90 ;  /* 0x000000ffff4d7224 */ /* 0x000fd200078e005a */
[----:B------:R-:W-:Y:S05]  /*1a6f0*/  @!P2 BRA `(.L_x_1691) ;  /* 0x000000040034a947 */ /* 0x000fea0003800000 */
        /* <DEDUP_REMOVED lines=8> */
.L_x_1692:
        /* <DEDUP_REMOVED lines=13> */
.L_x_1694:
[----:B------:R-:W-:Y:S05]  /*1a850*/  BSYNC.RECONVERGENT B4 ;  /* 0x0000000000047941 */ /* 0x000fea0003800200 */
.L_x_1693:
        /* <DEDUP_REMOVED lines=54> */
[----:B------:R-:W-:-:S07]  /*1abc0*/  HFMA2 R76, -RZ, RZ, 0, 0 ;  /* 0x00000000ff4c7431 */ /* 0x000fce00000001ff */
.L_x_1691:
[----:B------:R-:W-:Y:S05]  /*1abd0*/  BSYNC.RECONVERGENT B3 ;  /* 0x0000000000037941 */ /* 0x000fea0003800200 */
.L_x_1690:
[----:B------:R-:W-:Y:S01]  /*1abe0*/  I2FP.F32.U32 R7, R77 ;  /* 0x0000004d00077245 */ /* 0x000fe20000201000 */
[----:B------:R-:W-:Y:S01]  /*1abf0*/  IMAD.MOV.U32 R78, RZ, RZ, 0x2f800000 ;  /* 0x2f800000ff4e7424 */ /* 0x000fe200078e00ff */
[----:B-----5:R-:W-:-:S03]  /*1ac00*/  SHF.L.U32 R77, R35, 0x10, RZ ;  /* 0x00000010234d7819 */ /* 0x020fc600000006ff */
[----:B------:R-:W-:Y:S02]  /*1ac10*/  FFMA.FTZ R7, R7, R78, 1.1641532182693481445e-10 ;  /* 0x2f00000007077423 */ /* 0x000fe4000001004e */
[----:B------:R-:W-:-:S03]  /*1ac20*/  FMUL.FTZ R77, R77, UR9 ;  /* 0x000000094d4d7c20 */ /* 0x000fc60008410000 */
[----:B------:R-:W-:Y:S01]  /*1ac30*/  FSETP.GTU.FTZ.AND P2, PT, R7, UR18, PT ;  /* 0x0000001207007c0b */ /* 0x000fe2000bf5c000 */
[----:B------:R-:W-:-:S03]  /*1ac40*/  FMUL.FTZ R77, R77, UR8 ;  /* 0x000000084d4d7c20 */ /* 0x000fc60008410000 */
[----:B------:R-:W-:Y:S02]  /*1ac50*/  SEL R98, RZ, 0x1, P2 ;  /* 0x00000001ff627807 */ /* 0x000fe40001000000 */
[----:B------:R-:W-:-:S07]  /*1ac60*/  FSEL R136, R77, RZ, !P2 ;  /* 0x000000ff4d887208 */ /* 0x000fce0005000000 */
.L_x_1689:
[----:B------:R-:W-:Y:S05]  /*1ac70*/  BSYNC.RECONVERGENT B2 ;  /* 0x0000000000027941 */ /* 0x000fea0003800200 */
.L_x_1688:
[----:B------:R-:W-:Y:S01]  /*1ac80*/  BSSY.RECONVERGENT B2, `(.L_x_1695) ;  /* 0x0000062000027945 */ /* 0x000fe20003800200 */
[----:B------:R-:W-:Y:S01]  /*1ac90*/  F2FP.BF16.F32.PACK_AB R140, RZ, R136 ;  /* 0x00000088ff8c723e */ /* 0x000fe200000010ff */
[----:B------:R-:W-:Y:S01]  /*1aca0*/  IMAD.MOV.U32 R137, RZ, RZ, RZ ;  /* 0x000000ffff897224 */ /* 0x000fe200078e00ff */
[----:B------:R-:W-:Y:S01]  /*1acb0*/  MOV R7, R76 ;  /* 0x0000004c00077202 */ /* 0x000fe20000000f00 */
        /* <DEDUP_REMOVED lines=14> */
.L_x_1699:
        /* <DEDUP_REMOVED lines=13> */
.L_x_1701:
[----:B------:R-:W-:Y:S05]  /*1ae70*/  BSYNC.RECONVERGENT B4 ;  /* 0x0000000000047941 */ /* 0x000fea0003800200 */
.L_x_1700:
        /* <DEDUP_REMOVED lines=55> */
.L_x_1698:
[----:B------:R-:W-:Y:S05]  /*1b1f0*/  BSYNC.RECONVERGENT B3 ;  /* 0x0000000000037941 */ /* 0x000fea0003800200 */
.L_x_1697:
        /* <DEDUP_REMOVED lines=10> */
.L_x_1696:
[----:B------:R-:W-:Y:S05]  /*1b2a0*/  BSYNC.RECONVERGENT B2 ;  /* 0x0000000000027941 */ /* 0x000fea0003800200 */
.L_x_1695:
[----:B------:R-:W-:Y:S02]  /*1b2b0*/  F2FP.BF16.F32.PACK_AB R79, RZ, R137 ;  /* 0x00000089ff4f723e */ /* 0x000fe400000010ff */
[----:B------:R-:W-:Y:S02]  /*1b2c0*/  PRMT R78, R156, 0x5410, R157 ;  /* 0x000054109c4e7816 */ /* 0x000fe4000000009d */
[----:B------:R-:W-:Y:S02]  /*1b2d0*/  PRMT R77, R155, 0x5410, R154 ;  /* 0x000054109b4d7816 */ /* 0x000fe4000000009a */
[----:B------:R-:W-:Y:S02]  /*1b2e0*/  PRMT R76, R153, 0x5410, R149 ;  /* 0x00005410994c7816 */ /* 0x000fe40000000095 */
[----:B------:R-:W-:-:S07]  /*1b2f0*/  PRMT R79, R140, 0x5410, R79 ;  /* 0x000054108c4f7816 */ /* 0x000fce000000004f */
.L_x_1645:
        /* <DEDUP_REMOVED lines=26> */
.L_x_1703:
[----:B------:R-:W-:Y:S05]  /*1b4a0*/  BSYNC.RECONVERGENT B2 ;  /* 0x0000000000027941 */ /* 0x000fea0003800200 */
.L_x_1702:
[----:B------:R-:W-:Y:S01]  /*1b4b0*/  IADD3 R144, PT, PT, R144, 0x20, RZ ;  /* 0x0000002090907810 */ /* 0x000fe20007ffe0ff */
[----:B------:R-:W-:-:S07]  /*1b4c0*/  VIADD R143, R143, 0x20 ;  /* 0x000000208f8f7836 */ /* 0x000fce0000000000 */
.L_x_1585:
[----:B------:R-:W-:Y:S05]  /*1b4d0*/  BSYNC.RECONVERGENT B1 ;  /* 0x0000000000017941 */ /* 0x000fea0003800200 */
.L_x_1584:
        /* <DEDUP_REMOVED lines=9> */
.L_x_1707:
[----:B------:R-:W-:Y:S05]  /*1b570*/  BSYNC.RECONVERGENT B2 ;  /* 0x0000000000027941 */ /* 0x000fea0003800200 */
.L_x_1706:
        /* <DEDUP_REMOVED lines=28> */
.L_x_1713:
        /* <DEDUP_REMOVED lines=13> */
.L_x_1715:
[----:B------:R-:W-:Y:S05]  /*1b810*/  BSYNC.RECONVERGENT B4 ;  /* 0x0000000000047941 */ /* 0x000fea0003800200 */
.L_x_1714:
        /* <DEDUP_REMOVED lines=53> */
.L_x_1712:
[----:B------:R-:W-:Y:S05]  /*1bb70*/  BSYNC.RECONVERGENT B3 ;  /* 0x0000000000037941 */ /* 0x000fea0003800200 */
.L_x_1711:
        /* <DEDUP_REMOVED lines=11> */
.L_x_1710:
[----:B------:R-:W-:Y:S05]  /*1bc30*/  BSYNC.RECONVERGENT B2 ;  /* 0x0000000000027941 */ /* 0x000fea0003800200 */
.L_x_1709:
[----:B------:R-:W-:Y:S01]  /*1bc40*/  @!P2 PRMT R107, R76, 0x7632, R107 ;  /* 0x000076324c6ba816 */ /* 0x000fe2000000006b */
[----:B------:R-:W-:Y:S01]  /*1bc50*/  BSSY.RECONVERGENT B2, `(.L_x_1716) ;  /* 0x0000069000027945 */ /* 0x000fe20003800200 */
[----:B------:R-:W-:Y:S01]  /*1bc60*/  F2FP.BF16.F32.PACK_AB R145, RZ, R106 ;  /* 0x0000006aff91723e */ /* 0x000fe200000010ff */
[----:B------:R-:W-:Y:S01]  /*1bc70*/  @!P2 IMAD.MOV.U32 R7, RZ, RZ, R118 ;  /* 0x000000ffff07a224 */ /* 0x000fe200078e0076 */
[----:B------:R-:W-:Y:S02]  /*1bc80*/  @!P2 MOV R140, R150 ;  /* 0x00000096008ca202 */ /* 0x000fe40000000f00 */
[----:B------:R-:W-:Y:S01]  /*1bc90*/  @!P2 SHF.L.U32 R107, R107, 0x10, RZ ;  /* 0x000000106b6ba819 */ /* 0x000fe200000006ff */
        /* <DEDUP_REMOVED lines=17> */
.L_x_1720:
        /* <DEDUP_REMOVED lines=13> */
.L_x_1722:
[----:B------:R-:W-:Y:S05]  /*1be80*/  BSYNC.RECONVERGENT B4 ;  /* 0x0000000000047941 */ /* 0x000fea0003800200 */
.L_x_1721:
        /* <DEDUP_REMOVED lines=53> */
[----:B------:R-:W-:Y:S02]  /*1c1e0*/  LOP3.LUT R5, R128, UR22, R119, 0x96, !PT ;  /* 0x0000001680057c12 */ /* 0x000fe4000f8e9677 */
[----:B------:R-:W-:-:S07]  /*1c1f0*/  MOV R140, R118 ;  /* 0x00000076008c7202 */ /* 0x000fce0000000f00 */
.L_x_1719:
[----:B------:R-:W-:Y:S05]  /*1c200*/  BSYNC.RECONVERGENT B3 ;  /* 0x0000000000037941 */ /* 0x000fea0003800200 */
.L_x_1718:
        /* <DEDUP_REMOVED lines=13> */
.L_x_1717:
[----:B------:R-:W-:Y:S05]  /*1c2e0*/  BSYNC.RECONVERGENT B2 ;  /* 0x0000000000027941 */ /* 0x000fea0003800200 */
.L_x_1716:
[----:B------:R-:W-:Y:S01]  /*1c2f0*/  BSSY.RECONVERGENT B2, `(.L_x_1723) ;  /* 0x0000067000027945 */ /* 0x000fe20003800200 */
[----:B------:R-:W-:Y:S01]  /*1c300*/  F2FP.BF16.F32.PACK_AB R154, RZ, R107 ;  /* 0x0000006bff9a723e */ /* 0x000fe200000010ff */
[----:B------:R-:W-:Y:S01]  /*1c310*/  @!P2 IMAD.MOV.U32 R76, RZ, RZ, R140 ;  /* 0x000000ffff4ca224 */ /* 0x000fe200078e008c */
[----:B------:R-:W-:Y:S02]  /*1c320*/  @!P2 SHF.L.U32 R118, R77, 0x10, RZ ;  /* 0x000000104d76a819 */ /* 0x000fe400000006ff */
[----:B------:R-:W-:Y:S01]  /*1c330*/  @!P2 MOV R128, R7 ;  /* 0x000000070080a202 */ /* 0x000fe20000000f00 */
        /* <DEDUP_REMOVED lines=17> */
.L_x_1727:
        /* <DEDUP_REMOVED lines=13> */
.L_x_1729:
[----:B------:R-:W-:Y:S05]  /*1c520*/  BSYNC.RECONVERGENT B4 ;  /* 0x0000000000047941 */ /* 0x000fea0003800200 */
.L_x_1728:
        /* <DEDUP_REMOVED lines=53> */
[----:B------:R-:W-:Y:S01]  /*1c880*/  HFMA2 R128, -RZ, RZ, 0, 0 ;  /* 0x00000000ff807431 */ /* 0x000fe200000001ff */
[----:B------:R-:W-:-:S07]  /*1c890*/  MOV R76, R118 ;  /* 0x00000076004c7202 */ /* 0x000fce0000000f00 */
.L_x_1726:
[----:B------:R-:W-:Y:S05]  /*1c8a0*/  BSYNC.RECONVERGENT B3 ;  /* 0x0000000000037941 */ /* 0x000fea0003800200 */
.L_x_1725:
        /* <DEDUP_REMOVED lines=11> */
.L_x_1724:
[----:B------:R-:W-:Y:S05]  /*1c960*/  BSYNC.RECONVERGENT B2 ;  /* 0x0000000000027941 */ /* 0x000fea0003800200 */
.L_x_1723:
        /* <DEDUP_REMOVED lines=23> */
.L_x_1734:
        /* <DEDUP_REMOVED lines=13> */
.L_x_1736:
[----:B------:R-:W-:Y:S05]  /*1cbb0*/  BSYNC.RECONVERGENT B4 ;  /* 0x0000000000047941 */ /* 0x000fea0003800200 */
.L_x_1735:
        /* <DEDUP_REMOVED lines=55> */
.L_x_1733:
[----:B------:R-:W-:Y:S05]  /*1cf30*/  BSYNC.RECONVERGENT B3 ;  /* 0x0000000000037941 */ /* 0x000fea0003800200 */
.L_x_1732:
        /* <DEDUP_REMOVED lines=13> */
.L_x_1731:
[----:B------:R-:W-:Y:S05]  /*1d010*/  BSYNC.RECONVERGENT B2 ;  /* 0x0000000000027941 */ /* 0x000fea0003800200 */
.L_x_1730:
        /* <DEDUP_REMOVED lines=22> */
.L_x_1741:
        /* <DEDUP_REMOVED lines=13> */
.L_x_1743:
[----:B------:R-:W-:Y:S05]  /*1d250*/  BSYNC.RECONVERGENT B4 ;  /* 0x0000000000047941 */ /* 0x000fea0003800200 */
.L_x_1742:
        /* <DEDUP_REMOVED lines=54> */
.L_x_1740:
[----:B------:R-:W-:Y:S05]  /*1d5c0*/  BSYNC.RECONVERGENT B3 ;  /* 0x0000000000037941 */ /* 0x000fea0003800200 */
.L_x_1739:
[----:B------:R-:W-:Y:S01]  /*1d5d0*/  HFMA2 R96, -RZ, RZ, 0.1171875, 0 ;  /* 0x2f800000ff607431 */ /* 0x000fe200000001ff */
[----:B------:R-:W-:Y:S01]  /*1d5e0*/  I2FP.F32.U32 R7, R77 ;  /* 0x0000004d00077245 */ /* 0x000fe20000201000 */
[----:B-----5:R-:W-:-:S04]  /*1d5f0*/  IMAD.U32 R77, R34, 0x10000, RZ ;  /* 0x00010000224d7824 */ /* 0x020fc800078e00ff */
[----:B------:R-:W-:Y:S01]  /*1d600*/  FMUL.FTZ R77, R77, UR9 ;  /* 0x000000094d4d7c20 */ /* 0x000fe20008410000 */
[----:B------:R-:W-:-:S03]  /*1d610*/  FFMA.FTZ R7, R7, R96, 1.1641532182693481445e-10 ;  /* 0x2f00000007077423 */ /* 0x000fc60000010060 */
[----:B------:R-:W-:Y:S02]  /*1d620*/  FMUL.FTZ R77, R77, UR8 ;  /* 0x000000084d4d7c20 */ /* 0x000fe40008410000 */
[----:B------:R-:W-:Y:S02]  /*1d630*/  FSETP.GTU.FTZ.AND P3, PT, R7, UR18, PT ;  /* 0x0000001207007c0b */ /* 0x000fe4000bf7c000 */
[----:B------:R-:W-:Y:S02]  /*1d640*/  SHF.L.U32 R7, R78, 0x10, RZ ;  /* 0x000000104e077819 */ /* 0x000fe400000006ff */
[----:B------:R-:W-:Y:S02]  /*1d650*/  FSEL R128, R77, RZ, !P3 ;  /* 0x000000ff4d807208 */ /* 0x000fe40005800000 */
[----:B------:R-:W-:-:S03]  /*1d660*/  SEL R96, RZ, 0x1, P3 ;  /* 0x00000001ff607807 */ /* 0x000fc60001800000 */
[----:B------:R-:W-:-:S07]  /*1d670*/  FADD.FTZ R128, R7, R128 ;  /* 0x0000008007807221 */ /* 0x000fce0000010000 */
.L_x_1738:
[----:B------:R-:W-:Y:S05]  /*1d680*/  BSYNC.RECONVERGENT B2 ;  /* 0x0000000000027941 */ /* 0x000fea0003800200 */
.L_x_1737:
        /* <DEDUP_REMOVED lines=23> */
.L_x_1748:
        /* <DEDUP_REMOVED lines=13> */
.L_x_1750:
[----:B------:R-:W-:Y:S05]  /*1d8d0*/  BSYNC.RECONVERGENT B4 ;  /* 0x0000000000047941 */ /* 0x000fea0003800200 */
.L_x_1749:
        /* <DEDUP_REMOVED lines=55> */
.L_x_1747:
[----:B------:R-:W-:Y:S05]  /*1dc50*/  BSYNC.RECONVERGENT B3 ;  /* 0x0000000000037941 */ /* 0x000fea0003800200 */
.L_x_1746:
[----:B------:R-:W-:Y:S01]  /*1dc60*/  HFMA2 R97, -RZ, RZ, 0.1171875, 0 ;  /* 0x2f800000ff617431 */ /* 0x000fe200000001ff */
[----:B-----5:R-:W-:Y:S02]  /*1dc70*/  PRMT R78, R34, 0x7632, R78 ;  /* 0x00007632224e7816 */ /* 0x020fe4000000004e */
[----:B------:R-:W-:-:S03]  /*1dc80*/  I2FP.F32.U32 R76, R77 ;  /* 0x0000004d004c7245 */ /* 0x000fc60000201000 */
[C---:B------:R-:W-:Y:S01]  /*1dc90*/  IMAD.U32 R77, R78.reuse, 0x10000, RZ ;  /* 0x000100004e4d7824 */ /* 0x040fe200078e00ff */
[----:B------:R-:W-:Y:S01]  /*1dca0*/  PRMT R78, R78, 0x7632, R78 ;  /* 0x000076324e4e7816 */ /* 0x000fe2000000004e */
[----:B------:R-:W-:Y:S02]  /*1dcb0*/  FFMA.FTZ R76, R76, R97, 1.1641532182693481445e-10 ;  /* 0x2f0000004c4c7423 */ /* 0x000fe40000010061 */
[----:B------:R-:W-:Y:S01]  /*1dcc0*/  FMUL.FTZ R77, R77, UR9 ;  /* 0x000000094d4d7c20 */ /* 0x000fe20008410000 */
[----:B------:R-:W-:-:S03]  /*1dcd0*/  SHF.L.U32 R78, R78, 0x10, RZ ;  /* 0x000000104e4e7819 */ /* 0x000fc600000006ff */
[----:B------:R-:W-:Y:S01]  /*1dce0*/  FMUL.FTZ R77, R77, UR8 ;  /* 0x000000084d4d7c20 */ /* 0x000fe20008410000 */
[----:B------:R-:W-:-:S04]  /*1dcf0*/  FSETP.GTU.FTZ.AND P3, PT, R76, UR18, PT ;  /* 0x000000124c007c0b */ /* 0x000fc8000bf7c000 */
[----:B------:R-:W-:Y:S02]  /*1dd00*/  FSEL R77, R77, RZ, !P3 ;  /* 0x000000ff4d4d7208 */ /* 0x000fe40005800000 */
[----:B------:R-:W-:-:S03]  /*1dd10*/  SEL R97, RZ, 0x1, P3 ;  /* 0x00000001ff617807 */ /* 0x000fc60001800000 */
[----:B------:R-:W-:-:S07]  /*1dd20*/  FADD.FTZ R129, R78, R77 ;  /* 0x0000004d4e817221 */ /* 0x000fce0000010000 */
.L_x_1745:
[----:B------:R-:W-:Y:S05]  /*1dd30*/  BSYNC.RECONVERGENT B2 ;  /* 0x0000000000027941 */ /* 0x000fea0003800200 */
.L_x_1744:
        /* <DEDUP_REMOVED lines=22> */
.L_x_1755:
        /* <DEDUP_REMOVED lines=13> */
.L_x_1757:
[----:B------:R-:W-:Y:S05]  /*1df70*/  BSYNC.RECONVERGENT B4 ;  /* 0x0000000000047941 */ /* 0x000fea0003800200 */
.L_x_1756:
        /* <DEDUP_REMOVED lines=55> */
.L_x_1754:
[----:B------:R-:W-:Y:S05]  /*1e2f0*/  BSYNC.RECONVERGENT B3 ;  /* 0x0000000000037941 */ /* 0x000fea0003800200 */
.L_x_1753:
        /* <DEDUP_REMOVED lines=11> */
.L_x_1752:
[----:B------:R-:W-:Y:S05]  /*1e3b0*/  BSYNC.RECONVERGENT B2 ;  /* 0x0000000000027941 */ /* 0x000fea0003800200 */
.L_x_1751:
        /* <DEDUP_REMOVED lines=23> */
.L_x_1762:
        /* <DEDUP_REMOVED lines=13> */
.L_x_1764:
[----:B------:R-:W-:Y:S05]  /*1e600*/  BSYNC.RECONVERGENT B4 ;  /* 0x0000000000047941 */ /* 0x000fea0003800200 */
.L_x_1763:
        /* <DEDUP_REMOVED lines=55> */
.L_x_1761:
[----:B------:R-:W-:Y:S05]  /*1e980*/  BSYNC.RECONVERGENT B3 ;  /* 0x0000000000037941 */ /* 0x000fea0003800200 */
.L_x_1760:
[----:B------:R-:W-:Y:S01]  /*1e990*/  I2FP.F32.U32 R76, R77 ;  /* 0x0000004d004c7245 */ /* 0x000fe20000201000 */
[----:B------:R-:W-:Y:S01]  /*1e9a0*/  HFMA2 R77, -RZ, RZ, 0.1171875, 0 ;  /* 0x2f800000ff4d7431 */ /* 0x000fe200000001ff */
[----:B-----5:R-:W-:Y:S02]  /*1e9b0*/  PRMT R78, R35, 0x7632, R78 ;  /* 0x00007632234e7816 */ /* 0x020fe4000000004e */
[----:B------:R-:W-:-:S03]  /*1e9c0*/  PRMT R79, R79, 0x7632, R79 ;  /* 0x000076324f4f7816 */ /* 0x000fc6000000004f */
[----:B------:R-:W-:Y:S01]  /*1e9d0*/  IMAD.U32 R78, R78, 0x10000, RZ ;  /* 0x000100004e4e7824 */ /* 0x000fe200078e00ff */
[----:B------:R-:W-:Y:S01]  /*1e9e0*/  SHF.L.U32 R79, R79, 0x10, RZ ;  /* 0x000000104f4f7819 */ /* 0x000fe200000006ff */
[----:B------:R-:W-:Y:S02]  /*1e9f0*/  FFMA.FTZ R76, R76, R77, 1.1641532182693481445e-10 ;  /* 0x2f0000004c4c7423 */ /* 0x000fe4000001004d */
[----:B------:R-:W-:-:S04]  /*1ea00*/  FMUL.FTZ R78, R78, UR9 ;  /* 0x000000094e4e7c20 */ /* 0x000fc80008410000 */
[----:B------:R-:W-:Y:S01]  /*1ea10*/  FMUL.FTZ R78, R78, UR8 ;  /* 0x000000084e4e7c20 */ /* 0x000fe20008410000 */
[----:B------:R-:W-:-:S04]  /*1ea20*/  FSETP.GTU.FTZ.AND P2, PT, R76, UR18, PT ;  /* 0x000000124c007c0b */ /* 0x000fc8000bf5c000 */
[----:B------:R-:W-:Y:S02]  /*1ea30*/  FSEL R78, R78, RZ, !P2 ;  /* 0x000000ff4e4e7208 */ /* 0x000fe40005000000 */
[----:B------:R-:W-:-:S03]  /*1ea40*/  SEL R99, RZ, 0x1, P2 ;  /* 0x00000001ff637807 */ /* 0x000fc60001000000 */
[----:B------:R-:W-:-:S07]  /*1ea50*/  FADD.FTZ R139, R79, R78 ;  /* 0x0000004e4f8b7221 */ /* 0x000fce0000010000 */
.L_x_1759:
[----:B------:R-:W-:Y:S05]  /*1ea60*/  BSYNC.RECONVERGENT B2 ;  /* 0x0000000000027941 */ /* 0x000fea0003800200 */
.L_x_1758:
[----:B------:R-:W-:Y:S02]  /*1ea70*/  F2FP.BF16.F32.PACK_AB R79, RZ, R139 ;  /* 0x0000008bff4f723e */ /* 0x000fe400000010ff */
[----:B------:R-:W-:Y:S02]  /*1ea80*/  PRMT R78, R158, 0x5410, R159 ;  /* 0x000054109e4e7816 */ /* 0x000fe4000000009f */
[----:B------:R-:W-:Y:S02]  /*1ea90*/  PRMT R77, R155, 0x5410, R157 ;  /* 0x000054109b4d7816 */ /* 0x000fe4000000009d */
[----:B------:R-:W-:Y:S02]  /*1eaa0*/  PRMT R76, R145, 0x5410, R154 ;  /* 0x00005410914c7816 */ /* 0x000fe4000000009a */
[----:B------:R-:W-:Y:S01]  /*1eab0*/  PRMT R79, R156, 0x5410, R79 ;  /* 0x000054109c4f7816 */ /* 0x000fe2000000004f */
[----:B------:R-:W-:Y:S06]  /*1eac0*/  BRA `(.L_x_1765) ;  /* 0x00000030006c7947 */ /* 0x000fec0003800000 */
.L_x_1708:
[----:B------:R-:W-:Y:S01]  /*1ead0*/  BSSY.RECONVERGENT B2, `(.L_x_1766) ;  /* 0x0000062000027945 */ /* 0x000fe20003800200 */
[----:B------:R-:W-:Y:S01]  /*1eae0*/  IMAD.MOV.U32 R106, RZ, RZ, RZ ;  /* 0x000000ffff6a7224 */ /* 0x000fe200078e00ff */
[----:B------:R-:W-:Y:S01]  /*1eaf0*/  MOV R156, R140 ;  /* 0x0000008c009c7202 */ /* 0x000fe20000000f00 */
[----:B01----:R-:W-:Y:S01]  /*1eb00*/  IMAD.MOV.U32 R76, RZ, RZ, R7 ;  /* 0x000000ffff4c7224 */ /* 0x003fe200078e0007 */
        /* <DEDUP_REMOVED lines=17> */
.L_x_1770:
        /* <DEDUP_REMOVED lines=13> */
.L_x_1772:
[----:B------:R-:W-:Y:S05]  /*1ecf0*/  BSYNC.RECONVERGENT B4 ;  /* 0x0000000000047941 */ /* 0x000fea0003800200 */
.L_x_1771:
        /* <DEDUP_REMOVED lines=50> */
[----:B------:R-:W-:-:S04]  /*1f020*/  LOP3.LUT R6, R6, UR21, R91, 0x96, !PT ;  /* 0x0000001506067c12 */ /* 0x000fc8000f8e965b */
[----:B------:R-:W-:Y:S01]  /*1f030*/  LOP3.LUT R5, R76, UR22, R157, 0x96, !PT ;  /* 0x000000164c057c12 */ /* 0x000fe2000f8e969d */
[----:B------:R-:W-:-:S07]  /*1f040*/  IMAD.MOV.U32 R76, RZ, RZ, RZ ;  /* 0x000000ffff4c7224 */ /* 0x000fce00078e00ff */
.L_x_1769:
[----:B------:R-:W-:Y:S05]  /*1f050*/  BSYNC.RECONVERGENT B3 ;  /* 0x0000000000037941 */ /* 0x000fea0003800200 */
.L_x_1768:
[----:B------:R-:W-:Y:S01]  /*1f060*/  HFMA2 R78, -RZ, RZ, 0.1171875, 0 ;  /* 0x2f800000ff4e7431 */ /* 0x000fe200000001ff */
[----:B------:R-:W-:Y:S01]  /*1f070*/  I2FP.F32.U32 R7, R77 ;  /* 0x0000004d00077245 */ /* 0x000fe20000201000 */
[----:B-----5:R-:W-:-:S04]  /*1f080*/  IMAD.U32 R77, R32, 0x10000, RZ ;  /* 0x00010000204d7824 */ /* 0x020fc800078e00ff */
[----:B------:R-:W-:Y:S01]  /*1f090*/  FMUL.FTZ R77, R77, UR9 ;  /* 0x000000094d4d7c20 */ /* 0x000fe20008410000 */
[----:B------:R-:W-:-:S03]  /*1f0a0*/  FFMA.FTZ R7, R7, R78, 1.1641532182693481445e-10 ;  /* 0x2f00000007077423 */ /* 0x000fc6000001004e */
[----:B------:R-:W-:Y:S02]  /*1f0b0*/  FMUL.FTZ R77, R77, UR8 ;  /* 0x000000084d4d7c20 */ /* 0x000fe40008410000 */
[----:B------:R-:W-:-:S04]  /*1f0c0*/  FSETP.GTU.FTZ.AND P2, PT, R7, UR18, PT ;  /* 0x0000001207007c0b */ /* 0x000fc8000bf5c000 */
[----:B------:R-:W-:Y:S02]  /*1f0d0*/  FSEL R106, R77, RZ, !P2 ;  /* 0x000000ff4d6a7208 */ /* 0x000fe40005000000 */
[----:B------:R-:W-:-:S07]  /*1f0e0*/  SEL R91, RZ, 0x1, P2 ;  /* 0x00000001ff5b7807 */ /* 0x000fce0001000000 */
.L_x_1767:
[----:B------:R-:W-:Y:S05]  /*1f0f0*/  BSYNC.RECONVERGENT B2 ;  /* 0x0000000000027941 */ /* 0x000fea0003800200 */
.L_x_1766:
        /* <DEDUP_REMOVED lines=18> */
.L_x_1777:
        /* <DEDUP_REMOVED lines=13> */
.L_x_1779:
[----:B------:R-:W-:Y:S05]  /*1f2f0*/  BSYNC.RECONVERGENT B4 ;  /* 0x0000000000047941 */ /* 0x000fea0003800200 */
.L_x_1778:
        /* <DEDUP_REMOVED lines=53> */
[----:B------:R-:W-:Y:S01]  /*1f650*/  MOV R77, R156 ;  /* 0x0000009c004d7202 */ /* 0x000fe20000000f00 */
[----:B------:R-:W-:-:S07]  /*1f660*/  IMAD.MOV.U32 R156, RZ, RZ, R76 ;  /* 0x000000ffff9c7224 */ /* 0x000fce00078e004c */
.L_x_1776:
[----:B------:R-:W-:Y:S05]  /*1f670*/  BSYNC.RECONVERGENT B3 ;  /* 0x0000000000037941 */ /* 0x000fea0003800200 */
.L_x_1775:
[----:B-----5:R-:W-:Y:S02]  /*1f680*/  PRMT R78, R32, 0x7632, R78 ;  /* 0x00007632204e7816 */ /* 0x020fe4000000004e */
[----:B------:R-:W-:Y:S01]  /*1f690*/  I2FP.F32.U32 R76, R77 ;  /* 0x0000004d004c7245 */ /* 0x000fe20000201000 */
[----:B------:R-:W-:Y:S01]  /*1f6a0*/  IMAD.MOV.U32 R77, RZ, RZ, 0x2f800000 ;  /* 0x2f800000ff4d7424 */ /* 0x000fe200078e00ff */
[----:B------:R-:W-:-:S03]  /*1f6b0*/  SHF.L.U32 R78, R78, 0x10, RZ ;  /* 0x000000104e4e7819 */ /* 0x000fc600000006ff */
[----:B------:R-:W-:Y:S02]  /*1f6c0*/  FFMA.FTZ R76, R76, R77, 1.1641532182693481445e-10 ;  /* 0x2f0000004c4c7423 */ /* 0x000fe4000001004d */
[----:B------:R-:W-:-:S03]  /*1f6d0*/  FMUL.FTZ R78, R78, UR9 ;  /* 0x000000094e4e7c20 */ /* 0x000fc60008410000 */
[----:B------:R-:W-:Y:S01]  /*1f6e0*/  FSETP.GTU.FTZ.AND P2, PT, R76, UR18, PT ;  /* 0x000000124c007c0b */ /* 0x000fe2000bf5c000 */
[----:B------:R-:W-:-:S03]  /*1f6f0*/  FMUL.FTZ R78, R78, UR8 ;  /* 0x000000084e4e7c20 */ /* 0x000fc60008410000 */
[----:B------:R-:W-:Y:S02]  /*1f700*/  SEL R93, RZ, 0x1, P2 ;  /* 0x00000001ff5d7807 */ /* 0x000fe40001000000 */
[----:B------:R-:W-:-:S07]  /*1f710*/  FSEL R107, R78, RZ, !P2 ;  /* 0x000000ff4e6b7208 */ /* 0x000fce0005000000 */
.L_x_1774:
[----:B------:R-:W-:Y:S05]  /*1f720*/  BSYNC.RECONVERGENT B2 ;  /* 0x0000000000027941 */ /* 0x000fea0003800200 */
.L_x_1773:
        /* <DEDUP_REMOVED lines=18> */
.L_x_1784:
        /* <DEDUP_REMOVED lines=13> */
.L_x_1786:
[----:B------:R-:W-:Y:S05]  /*1f920*/  BSYNC.RECONVERGENT B4 ;  /* 0x0000000000047941 */ /* 0x000fea0003800200 */
.L_x_1785:
        /* <DEDUP_REMOVED lines=55> */
.L_x_1783:
[----:B------:R-:W-:Y:S05]  /*1fca0*/  BSYNC.RECONVERGENT B3 ;  /* 0x0000000000037941 */ /* 0x000fea0003800200 */
.L_x_1782:
        /* <DEDUP_REMOVED lines=9> */
.L_x_1781:
[----:B------:R-:W-:Y:S05]  /*1fd40*/  BSYNC.RECONVERGENT B2 ;  /* 0x0000000000027941 */ /* 0x000fea0003800200 */
.L_x_1780:
        /* <DEDUP_REMOVED lines=18> */
.L_x_1791:
        /* <DEDUP_REMOVED lines=13> */
.L_x_1793:
[----:B------:R-:W-:Y:S05]  /*1ff40*/  BSYNC.RECONVERGENT B4 ;  /* 0x0000000000047941 */ /* 0x000fea0003800200 */
.L_x_1792:
        /* <DEDUP_REMOVED lines=55> */
.L_x_1790:
[----:B------:R-:W-:Y:S05]  /*202c0*/  BSYNC.RECONVERGENT B3 ;  /* 0x0000000000037941 */ /* 0x000fea0003800200 */
.L_x_1789:
        /* <DEDUP_REMOVED lines=10> */
.L_x_1788:
[----:B------:R-:W-:Y:S05]  /*20370*/  BSYNC.RECONVERGENT B2 ;  /* 0x0000000000027941 */ /* 0x000fea0003800200 */
.L_x_1787:
        /* <DEDUP_REMOVED lines=18> */
.L_x_1798:
        /* <DEDUP_REMOVED lines=13> */
.L_x_1800:
[----:B------:R-:W-:Y:S05]  /*20570*/  BSYNC.RECONVERGENT B4 ;  /* 0x0000000000047941 */ /* 0x000fea0003800200 */
.L_x_1799:
        /* <DEDUP_REMOVED lines=55> */
.L_x_1797:
[----:B------:R-:W-:Y:S05]  /*208f0*/  BSYNC.RECONVERGENT B3 ;  /* 0x0000000000037941 */ /* 0x000fea0003800200 */
.L_x_1796:
        /* <DEDUP_REMOVED lines=9> */
.L_x_1795:
[----:B------:R-:W-:Y:S05]  /*20990*/  BSYNC.RECONVERGENT B2 ;  /* 0x0000000000027941 */ /* 0x000fea0003800200 */
.L_x_1794:
        /* <DEDUP_REMOVED lines=18> */
.L_x_1805:
        /* <DEDUP_REMOVED lines=13> */
.L_x_1807:
[----:B------:R-:W-:Y:S05]  /*20b90*/  BSYNC.RECONVERGENT B4 ;  /* 0x0000000000047941 */ /* 0x000fea0003800200 */
.L_x_1806:
        /* <DEDUP_REMOVED lines=55> */
.L_x_1804:
[----:B------:R-:W-:Y:S05]  /*20f10*/  BSYNC.RECONVERGENT B3 ;  /* 0x0000000000037941 */ /* 0x000fea0003800200 */
.L_x_1803:
        /* <DEDUP_REMOVED lines=10> */
.L_x_1802:
[----:B------:R-:W-:Y:S05]  /*20fc0*/  BSYNC.RECONVERGENT B2 ;  /* 0x0000000000027941 */ /* 0x000fea0003800200 */
.L_x_1801:
        /* <DEDUP_REMOVED lines=18> */
.L_x_1812:
        /* <DEDUP_REMOVED lines=13> */
.L_x_1814:
[----:B------:R-:W-:Y:S05]  /*211c0*/  BSYNC.RECONVERGENT B4 ;  /* 0x0000000000047941 */ /* 0x000fea0003800200 */
.L_x_1813:
        /* <DEDUP_REMOVED lines=55> */
.L_x_1811:
[----:B------:R-:W-:Y:S05]  /*21540*/  BSYNC.RECONVERGENT B3 ;  /* 0x0000000000037941 */ /* 0x000fea0003800200 */
.L_x_1810:
        /* <DEDUP_REMOVED lines=9> */
.L_x_1809:
[----:B------:R-:W-:Y:S05]  /*215e0*/  BSYNC.RECONVERGENT B2 ;  /* 0x0000000000027941 */ /* 0x000fea0003800200 */
.L_x_1808:
        /* <DEDUP_REMOVED lines=18> */
.L_x_1819:
        /* <DEDUP_REMOVED lines=13> */
.L_x_1821:
[----:B------:R-:W-:Y:S05]  /*217e0*/  BSYNC.RECONVERGENT B4 ;  /* 0x0000000000047941 */ /* 0x000fea0003800200 */
.L_x_1820:
        /* <DEDUP_REMOVED lines=55> */
.L_x_1818:
[----:B------:R-:W-:Y:S05]  /*21b60*/  BSYNC.RECONVERGENT B3 ;  /* 0x0000000000037941 */ /* 0x000fea0003800200 */
.L_x_1817:
        /* <DEDUP_REMOVED lines=10> */
.L_x_1816:
[----:B------:R-:W-:Y:S05]  /*21c10*/  BSYNC.RECONVERGENT B2 ;  /* 0x0000000000027941 */ /* 0x000fea0003800200 */
.L_x_1815:
[----:B------:R-:W-:Y:S01]  /*21c20*/  F2FP.BF16.F32.PACK_AB R79, RZ, R139 ;  /* 0x0000008bff4f723e */ /* 0x000fe200000010ff */
[----:B------:R-:W-:Y:S01]  /*21c30*/  IMAD.MOV.U32 R140, RZ, RZ, R156 ;  /* 0x000000ffff8c7224 */ /* 0x000fe200078e009c */
[----:B------:R-:W-:Y:S02]  /*21c40*/  PRMT R78, R157, 0x5410, R158 ;  /* 0x000054109d4e7816 */ /* 0x000fe4000000009e */
[----:B------:R-:W-:Y:S02]  /*21c50*/  PRMT R77, R154, 0x5410, R155 ;  /* 0x000054109a4d7816 */ /* 0x000fe4000000009b */
[----:B------:R-:W-:Y:S02]  /*21c60*/  PRMT R76, R153, 0x5410, R152 ;  /* 0x00005410994c7816 */ /* 0x000fe40000000098 */
[----:B------:R-:W-:-:S07]  /*21c70*/  PRMT R79, R145, 0x5410, R79 ;  /* 0x00005410914f7816 */ /* 0x000fce000000004f */
.L_x_1765:
[----:B------:R-:W0:Y:S02]  /*21c80*/  LDC.64 R150, c[0x0][0x3a8] ;  /* 0x0000ea00ff967b82 */ /* 0x000e240000000a00 */
[----:B0-----:R-:W-:-:S05]  /*21c90*/  IMAD.WIDE.U32 R150, R144, 0x10, R150 ;  /* 0x0000001090967825 */ /* 0x001fca00078e0096 */
[----:B------:R2:W-:Y:S01]  /*21ca0*/  STG.E.128 desc[UR6][R150.64], R76 ;  /* 0x0000004c96007986 */ /* 0x0005e2000c101d06 */
[----:B------:R-:W-:Y:S05]  /*21cb0*/  @!P1 BRA `(.L_x_1705) ;  /* 0x0000000000509947 */ /* 0x000fea0003800000 */
[----:B--2---:R-:W-:Y:S01]  /*21cc0*/  SHF.L.U32 R79, R98, 0x10, RZ ;  /* 0x00000010624f7819 */ /* 0x004fe200000006ff */
[----:B------:R-:W0:Y:S01]  /*21cd0*/  LDC.64 R76, c[0x0][0x3b0] ;  /* 0x0000ec00ff4c7b82 */ /* 0x000e220000000a00 */
[----:B------:R-:W-:Y:S02]  /*21ce0*/  LOP3.LUT R78, R99, 0xffff, RZ, 0xc0, !PT ;  /* 0x0000ffff634e7812 */ /* 0x000fe400078ec0ff */
[----:B------:R-:W-:Y:S02]  /*21cf0*/  LOP3.LUT R79, R79, 0xff0000, RZ, 0xc0, !PT ;  /* 0x00ff00004f4f7812 */ /* 0x000fe400078ec0ff */
[----:B------:R-:W-:Y:S02]  /*21d00*/  PRMT R145, R97, 0x7104, RZ ;  /* 0x0000710461917816 */ /* 0x000fe400000000ff */
[----:B------:R-:W-:Y:S02]  /*21d10*/  PRMT R78, R79, 0x4210, R78 ;  /* 0x000042104f4e7816 */ /* 0x000fe4000000004e */
[----:B------:R-:W-:-:S02]  /*21d20*/  LOP3.LUT R150, R95, 0xff, RZ, 0xc0, !PT ;  /* 0x000000ff5f967812 */ /* 0x000fc400078ec0ff */
[----:B------:R-:W-:Y:S02]  /*21d30*/  LOP3.LUT R144, R94, 0xff, RZ, 0xc0, !PT ;  /* 0x000000ff5e907812 */ /* 0x000fe400078ec0ff */
[----:B------:R-:W-:Y:S01]  /*21d40*/  LOP3.LUT R79, R93, 0xff, RZ, 0xc0, !PT ;  /* 0x000000ff5d4f7812 */ /* 0x000fe200078ec0ff */
[----:B------:R-:W-:Y:S01]  /*21d50*/  IMAD.WIDE.U32 R150, R150, 0x1000000, RZ ;  /* 0x0100000096967825 */ /* 0x000fe200078e00ff */
[----:B------:R-:W-:-:S03]  /*21d60*/  LOP3.LUT R153, R78, 0xff00, R145, 0xf8, !PT ;  /* 0x0000ff004e997812 */ /* 0x000fc600078ef891 */
[----:B------:R-:W-:Y:S01]  /*21d70*/  IMAD.WIDE.U32 R144, R144, 0x10000, RZ ;  /* 0x0001000090907825 */ /* 0x000fe200078e00ff */
[----:B------:R-:W-:-:S03]  /*21d80*/  LOP3.LUT R153, R153, 0xff, R96, 0xf8, !PT ;  /* 0x000000ff99997812 */ /* 0x000fc600078ef860 */
[----:B------:R-:W-:Y:S01]  /*21d90*/  IMAD.WIDE.U32 R78, R79, 0x100, RZ ;  /* 0x000001004f4e7825 */ /* 0x000fe200078e00ff */
[----:B------:R-:W-:-:S03]  /*21da0*/  LOP3.LUT R153, R145, R153, R151, 0xfe, !PT ;  /* 0x0000009991997212 */ /* 0x000fc600078efe97 */
[----:B0-----:R-:W-:Y:S01]  /*21db0*/  IMAD.WIDE.U32 R76, R143, 0x8, R76 ;  /* 0x000000088f4c7825 */ /* 0x001fe200078e004c */
[----:B------:R-:W-:Y:S02]  /*21dc0*/  LOP3.LUT R78, R78, R150, R144, 0xfe, !PT ;  /* 0x000000964e4e7212 */ /* 0x000fe400078efe90 */
[----:B------:R-:W-:Y:S02]  /*21dd0*/  LOP3.LUT R79, R153, R79, RZ, 0xfc, !PT ;  /* 0x0000004f994f7212 */ /* 0x000fe400078efcff */
[----:B------:R-:W-:-:S05]  /*21de0*/  LOP3.LUT R78, R78, 0xff, R91, 0xf8, !PT ;  /* 0x000000ff4e4e7812 */ /* 0x000fca00078ef85b */
[----:B------:R3:W-:Y:S02]  /*21df0*/  STG.E.64 desc[UR6][R76.64], R78 ;  /* 0x0000004e4c007986 */ /* 0x0007e4000c101b06 */
.L_x_1705:
[----:B------:R-:W-:Y:S05]  /*21e00*/  BSYNC.RECONVERGENT B1 ;  /* 0x0000000000017941 */ /* 0x000fea0003800200 */
.L_x_1704:
[----:B0123--:R-:W-:Y:S01]  /*21e10*/  FADD.FTZ R77, RZ, R89 ;  /* 0x00000059ff4d7221 */ /* 0x00ffe20000010000 */
[C---:B------:R-:W-:Y:S01]  /*21e20*/  ISETP.GT.U32.AND P1, PT, R0.reuse, 0x3f, PT ;  /* 0x0000003f0000780c */ /* 0x040fe20003f24070 */
[----:B------:R-:W0:Y:S01]  /*21e30*/  S2R R145, SR_TID.X ;  /* 0x0000000000917919 */ /* 0x000e220000002100 */
[----:B------:R-:W-:Y:S01]  /*21e40*/  ISETP.GT.U32.AND P2, PT, R0, 0x5f, PT ;  /* 0x0000005f0000780c */ /* 0x000fe20003f44070 */
        /* <DEDUP_REMOVED lines=11> */
[----:B0-----:R-:W-:-:S03]  /*21f00*/  LOP3.LUT P5, R145, R145, 0x1f, RZ, 0xc0, !PT ;  /* 0x0000001f91917812 */ /* 0x001fc600078ac0ff */
        /* <DEDUP_REMOVED lines=135> */
.L_x_1845:
[----:B-1----:R-:W-:Y:S01]  /*22780*/  FADD.FTZ R153, R150, R151 ;  /* 0x0000009796997221 */ /* 0x002fe20000010000 */
[----:B0-----:R-:W-:Y:S01]  /*22790*/  FMUL.FTZ R150, R143, R143 ;  /* 0x0000008f8f967220 */ /* 0x001fe20000410000 */
[----:B------:R-:W-:Y:S01]  /*227a0*/  ISETP.NE.AND P1, PT, RZ, UR19, PT ;  /* 0x00000013ff007c0c */ /* 0x000fe2000bf25270 */
[----:B------:R-:W0:Y:S01]  /*227b0*/  @!P5 LDC.64 R78, c[0x0][0x3c0] ;  /* 0x0000f000ff4edb82 */ /* 0x000e220000000a00 */
[----:B------:R-:W-:Y:S01]  /*227c0*/  FFMA.FTZ R144, R153, R144, UR20 ;  /* 0x0000001499907e23 */ /* 0x000fe20008010090 */
[----:B-----5:R-:W-:Y:S01]  /*227d0*/  ISETP.GE.AND P2, PT, R142, 0x1, PT ;  /* 0x000000018e00780c */ /* 0x020fe20003f46270 */
[----:B------:R-:W-:Y:S01]  /*227e0*/  BSSY.RECONVERGENT B1, `(.L_x_1823) ;  /* 0x0000118000017945 */ /* 0x000fe20003800200 */
[----:B------:R-:W-:-:S04]  /*227f0*/  FSEL R151, R150, RZ, P1 ;  /* 0x000000ff96977208 */ /* 0x000fc80000800000 */
        /* <DEDUP_REMOVED lines=8> */
[----:B------:R-:W-:Y:S01]  /*22880*/  VIADD R142, R142, 0xffffffff ;  /* 0xffffffff8e8e7836 */ /* 0x000fe20000000000 */
[----:B------:R-:W-:Y:S03]  /*22890*/  BSSY.RECONVERGENT B2, `(.L_x_1825) ;  /* 0x0000037000027945 */ /* 0x000fe60003800200 */
[----:B------:R-:W-:Y:S01]  /*228a0*/  IMAD R142, R142, R141, RZ ;  /* 0x0000008d8e8e7224 */ /* 0x000fe200078e02ff */
[----:B------:R-:W-:-:S04]  /*228b0*/  FSEL R141, R143, RZ, !P1 ;  /* 0x000000ff8f8d7208 */ /* 0x000fc80004800000 */
[----:B0-----:R-:W-:-:S04]  /*228c0*/  SHF.R.S32.HI R77, RZ, 0x1f, R142 ;  /* 0x0000001fff4d7819 */ /* 0x001fc8000001148e */
[----:B------:R-:W-:-:S04]  /*228d0*/  LEA.HI R142, R77, R142, RZ, 0x3 ;  /* 0x0000008e4d8e7211 */ /* 0x000fc800078f18ff */
[----:B------:R-:W-:Y:S01]  /*228e0*/  LEA.HI.SX32 R145, R142, R145, 0x1d ;  /* 0x000000918e917211 */ /* 0x000fe200078feaff */
[----:B------:R-:W-:Y:S06]  /*228f0*/  @!P0 BRA `(.L_x_1826) ;  /* 0x0000000000c08947 */ /* 0x000fec0003800000 */
[--C-:B------:R-:W-:Y:S01]  /*22900*/  FADD.FTZ R77, R89, -R141.reuse ;  /* 0x8000008d594d7221 */ /* 0x100fe20000010000 */
[----:B------:R-:W-:Y:S01]  /*22910*/  SHF.L.U32 R79, R72, 0x10, RZ ;  /* 0x00000010484f7819 */ /* 0x000fe200000006ff */
[----:B------:R-:W-:Y:S02]  /*22920*/  IMAD.U32 R143, R68, 0x10000, RZ ;  /* 0x00010000448f7824 */ /* 0x000fe400078e00ff */
[----:B------:R-:W-:Y:S01]  /*22930*/  FADD.FTZ R151, R110, -R141 ;  /* 0x8000008d6e977221 */ /* 0x000fe20000010000 */
[C---:B------:R-:W-:Y:S01]  /*22940*/  FMUL.FTZ R76, R144.reuse, R77 ;  /* 0x0000004d904c7220 */ /* 0x040fe20000410000 */
[----:B------:R-:W-:Y:S01]  /*22950*/  SHF.L.U32 R78, R73, 0x10, RZ ;  /* 0x00000010494e7819 */ /* 0x000fe200000006ff */
[----:B------:R-:W-:Y:S02]  /*22960*/  IMAD.U32 R142, R69, 0x10000, RZ ;  /* 0x00010000458e7824 */ /* 0x000fe400078e00ff */
[----:B------:R-:W-:Y:S01]  /*22970*/  FMUL.FTZ R77, R144, R151 ;  /* 0x00000097904d7220 */ /* 0x000fe20000410000 */
[----:B------:R-:W-:Y:S01]  /*22980*/  FFMA.FTZ R76, R76, R79, R143 ;  /* 0x0000004f4c4c7223 */ /* 0x000fe2000001008f */
[--C-:B------:R-:W-:Y:S01]  /*22990*/  FADD.FTZ R79, R111, -R141.reuse ;  /* 0x8000008d6f4f7221 */ /* 0x100fe20000010000 */
[--C-:B------:R-:W-:Y:S01]  /*229a0*/  FADD.FTZ R143, R120, -R141.reuse ;  /* 0x8000008d788f7221 */ /* 0x100fe20000010000 */
[----:B------:R-:W-:Y:S01]  /*229b0*/  FFMA.FTZ R77, R77, R78, R142 ;  /* 0x0000004e4d4d7223 */ /* 0x000fe2000001008e */
[----:B------:R-:W-:Y:S01]  /*229c0*/  SHF.L.U32 R150, R85, 0x10, RZ ;  /* 0x0000001055967819 */ /* 0x000fe200000006ff */
[----:B------:R-:W-:Y:S01]  /*229d0*/  IMAD.U32 R78, R84, 0x10000, RZ ;  /* 0x00010000544e7824 */ /* 0x000fe200078e00ff */
[----:B------:R-:W-:Y:S01]  /*229e0*/  SHF.L.U32 R142, R74, 0x10, RZ ;  /* 0x000000104a8e7819 */ /* 0x000fe200000006ff */
[----:B------:R-:W-:Y:S01]  /*229f0*/  FADD.FTZ R151, R121, -R141 ;  /* 0x8000008d79977221 */ /* 0x000fe20000010000 */
[C---:B------:R-:W-:Y:S01]  /*22a00*/  FMUL.FTZ R79, R144.reuse, R79 ;  /* 0x0000004f904f7220 */ /* 0x040fe20000410000 */
[----:B------:R-:W-:Y:S01]  /*22a10*/  FMUL.FTZ R143, R144, R143 ;  /* 0x0000008f908f7220 */ /* 0x000fe20000410000 */
[----:B------:R-:W-:Y:S01]  /*22a20*/  IMAD.U32 R152, R70, 0x10000, RZ ;  /* 0x0001000046987824 */ /* 0x000fe200078e00ff */
[----:B------:R-:W-:Y:S01]  /*22a30*/  SHF.L.U32 R154, R83, 0x10, RZ ;  /* 0x00000010539a7819 */ /* 0x000fe200000006ff */
[----:B------:R-:W-:-:S02]  /*22a40*/  IMAD.U32 R156, R82, 0x10000, RZ ;  /* 0x00010000529c7824 */ /* 0x000fc400078e00ff */
[----:B------:R-:W-:Y:S01]  /*22a50*/  FMUL.FTZ R151, R144, R151 ;  /* 0x0000009790977220 */ /* 0x000fe20000410000 */
[----:B------:R-:W-:Y:S01]  /*22a60*/  FFMA.FTZ R150, R79, R150, R78 ;  /* 0x000000964f967223 */ /* 0x000fe2000001004e */
[----:B------:R-:W-:Y:S01]  /*22a70*/  FFMA.FTZ R78, R143, R142, R152 ;  /* 0x0000008e8f4e7223 */ /* 0x000fe20000010098 */
[--C-:B------:R-:W-:Y:S01]  /*22a80*/  FADD.FTZ R79, R130, -R141.reuse ;  /* 0x8000008d824f7221 */ /* 0x100fe20000010000 */
[----:B------:R-:W0:Y:S01]  /*22a90*/  LDC.64 R142, c[0x0][0x428] ;  /* 0x00010a00ff8e7b82 */ /* 0x000e220000000a00 */
[----:B------:R-:W-:Y:S01]  /*22aa0*/  FFMA.FTZ R151, R151, R154, R156 ;  /* 0x0000009a97977223 */ /* 0x000fe2000001009c */
[----:B------:R-:W-:Y:S01]  /*22ab0*/  SHF.L.U32 R152, R75, 0x10, RZ ;  /* 0x000000104b987819 */ /* 0x000fe200000006ff */
[----:B------:R-:W-:Y:S02]  /*22ac0*/  IMAD.U32 R154, R71, 0x10000, RZ ;  /* 0x00010000479a7824 */ /* 0x000fe400078e00ff */
[----:B------:R-:W-:Y:S01]  /*22ad0*/  FMUL.FTZ R79, R144, R79 ;  /* 0x0000004f904f7220 */ /* 0x000fe20000410000 */
[----:B------:R-:W-:Y:S01]  /*22ae0*/  FADD.FTZ R153, R131, -R141 ;  /* 0x8000008d83997221 */ /* 0x000fe20000010000 */
[----:B------:R-:W-:-:S02]  /*22af0*/  F2FP.BF16.F32.PACK_AB R78, R151, R78 ;  /* 0x0000004e974e723e */ /* 0x000fc400000010ff */
[----:B------:R-:W-:Y:S01]  /*22b00*/  FFMA.FTZ R155, R79, R152, R154 ;  /* 0x000000984f9b7223 */ /* 0x000fe2000001009a */
[----:B------:R-:W-:Y:S01]  /*22b10*/  SHF.L.U32 R152, R81, 0x10, RZ ;  /* 0x0000001051987819 */ /* 0x000fe200000006ff */
[----:B------:R-:W-:Y:S02]  /*22b20*/  IMAD.U32 R154, R80, 0x10000, RZ ;  /* 0x00010000509a7824 */ /* 0x000fe400078e00ff */
[----:B------:R-:W-:Y:S01]  /*22b30*/  FMUL.FTZ R153, R144, R153 ;  /* 0x0000009990997220 */ /* 0x000fe20000410000 */
[----:B------:R-:W-:Y:S01]  /*22b40*/  FADD.FTZ R79, R92, -R141 ;  /* 0x8000008d5c4f7221 */ /* 0x000fe20000010000 */
[----:B------:R-:W-:Y:S02]  /*22b50*/  F2FP.BF16.F32.PACK_AB R77, R150, R77 ;  /* 0x0000004d964d723e */ /* 0x000fe400000010ff */
[----:B------:R-:W-:Y:S01]  /*22b60*/  FFMA.FTZ R156, R153, R152, R154 ;  /* 0x00000098999c7223 */ /* 0x000fe2000001009a */
[----:B------:R-:W-:Y:S01]  /*22b70*/  SHF.L.U32 R152, R87, 0x10, RZ ;  /* 0x0000001057987819 */ /* 0x000fe200000006ff */
[----:B------:R-:W-:Y:S01]  /*22b80*/  FMUL.FTZ R79, R144, R79 ;  /* 0x0000004f904f7220 */ /* 0x000fe20000410000 */
[----:B------:R-:W-:-:S04]  /*22b90*/  IMAD.U32 R154, R86, 0x10000, RZ ;  /* 0x00010000569a7824 */ /* 0x000fc800078e00ff */
[----:B------:R-:W-:Y:S01]  /*22ba0*/  FFMA.FTZ R153, R79, R152, R154 ;  /* 0x000000984f997223 */ /* 0x000fe2000001009a */
[----:B------:R-:W-:Y:S01]  /*22bb0*/  F2FP.BF16.F32.PACK_AB R79, R156, R155 ;  /* 0x0000009b9c4f723e */ /* 0x000fe200000010ff */
[C---:B0-----:R-:W-:Y:S01]  /*22bc0*/  IMAD.WIDE.U32 R142, R145.reuse, 0x10, R142 ;  /* 0x00000010918e7825 */ /* 0x041fe200078e008e */
[----:B------:R-:W-:Y:S02]  /*22bd0*/  IADD3 R145, PT, PT, R145, 0x20, RZ ;  /* 0x0000002091917810 */ /* 0x000fe40007ffe0ff */
[----:B------:R-:W-:-:S05]  /*22be0*/  F2FP.BF16.F32.PACK_AB R76, R153, R76 ;  /* 0x0000004c994c723e */ /* 0x000fca00000010ff */
[----:B------:R0:W-:Y:S02]  /*22bf0*/  STG.E.128 desc[UR6][R142.64], R76 ;  /* 0x0000004c8e007986 */ /* 0x0001e4000c101d06 */
.L_x_1826:
[----:B------:R-:W-:Y:S05]  /*22c00*/  BSYNC.RECONVERGENT B2 ;  /* 0x0000000000027941 */ /* 0x000fea0003800200 */
.L_x_1825:
[----:B------:R-:W-:Y:S01]  /*22c10*/  ISETP.NE.AND P0, PT, R146, RZ, PT ;  /* 0x000000ff9200720c */ /* 0x000fe20003f05270 */
[----:B------:R-:W-:-:S12]  /*22c20*/  BSSY.RECONVERGENT B2, `(.L_x_1827) ;  /* 0x0000032000027945 */ /* 0x000fd80003800200 */
[----:B------:R-:W-:Y:S05]  /*22c30*/  @!P0 BRA `(.L_x_1828) ;  /* 0x0000000000c08947 */ /* 0x000fea0003800000 */
[--C-:B0-----:R-:W-:Y:S01]  /*22c40*/  FADD.FTZ R77, R100, -R141.reuse ;  /* 0x8000008d644d7221 */ /* 0x101fe20000010000 */
[----:B------:R-:W-:Y:S01]  /*22c50*/  SHF.L.U32 R143, R60, 0x10, RZ ;  /* 0x000000103c8f7819 */ /* 0x000fe200000006ff */
[----:B------:R-:W-:Y:S01]  /*22c60*/  FADD.FTZ R151, R112, -R141 ;  /* 0x8000008d70977221 */ /* 0x000fe20000010000 */
[----:B------:R-:W-:Y:S02]  /*22c70*/  IMAD.U32 R79, R64, 0x10000, RZ ;  /* 0x00010000404f7824 */ /* 0x000fe400078e00ff */
        /* <DEDUP_REMOVED lines=9> */
[----:B------:R-:W-:Y:S01]  /*22d10*/  FADD.FTZ R151, R123, -R141 ;  /* 0x8000008d7b977221 */ /* 0x000fe20000010000 */
[----:B------:R-:W-:Y:S01]  /*22d20*/  IMAD.U32 R146, R29, 0x10000, RZ ;  /* 0x000100001d927824 */ /* 0x000fe200078e00ff */
[----:B------:R-:W-:Y:S01]  /*22d30*/  SHF.L.U32 R150, R62, 0x10, RZ ;  /* 0x000000103e967819 */ /* 0x000fe200000006ff */
[----:B------:R-:W-:-:S02]  /*22d40*/  IMAD.U32 R142, R66, 0x10000, RZ ;  /* 0x00010000428e7824 */ /* 0x000fc400078e00ff */
[C---:B------:R-:W-:Y:S01]  /*22d50*/  FMUL.FTZ R79, R144.reuse, R79 ;  /* 0x0000004f904f7220 */ /* 0x040fe20000410000 */
[----:B------:R-:W-:Y:S01]  /*22d60*/  FMUL.FTZ R143, R144, R143 ;  /* 0x0000008f908f7220 */ /* 0x000fe20000410000 */
[----:B------:R-:W-:Y:S01]  /*22d70*/  SHF.L.U32 R154, R26, 0x10, RZ ;  /* 0x000000101a9a7819 */ /* 0x000fe200000006ff */
[----:B------:R-:W-:Y:S02]  /*22d80*/  IMAD.U32 R152, R27, 0x10000, RZ ;  /* 0x000100001b987824 */ /* 0x000fe400078e00ff */
[----:B------:R-:W-:Y:S01]  /*22d90*/  FMUL.FTZ R151, R144, R151 ;  /* 0x0000009790977220 */ /* 0x000fe20000410000 */
[----:B------:R-:W-:Y:S01]  /*22da0*/  FFMA.FTZ R146, R79, R146, R78 ;  /* 0x000000924f927223 */ /* 0x000fe2000001004e */
[----:B------:R-:W-:Y:S01]  /*22db0*/  FFMA.FTZ R78, R143, R142, R150 ;  /* 0x0000008e8f4e7223 */ /* 0x000fe20000010096 */
[----:B------:R-:W-:Y:S01]  /*22dc0*/  FADD.FTZ R79, R132, -R141 ;  /* 0x8000008d844f7221 */ /* 0x000fe20000010000 */
[----:B------:R-:W0:Y:S01]  /*22dd0*/  LDC.64 R142, c[0x0][0x428] ;  /* 0x00010a00ff8e7b82 */ /* 0x000e220000000a00 */
[----:B------:R-:W-:Y:S01]  /*22de0*/  FFMA.FTZ R153, R151, R152, R154 ;  /* 0x0000009897997223 */ /* 0x000fe2000001009a */
[----:B------:R-:W-:Y:S01]  /*22df0*/  SHF.L.U32 R152, R63, 0x10, RZ ;  /* 0x000000103f987819 */ /* 0x000fe200000006ff */
[----:B------:R-:W-:-:S02]  /*22e00*/  IMAD.U32 R150, R67, 0x10000, RZ ;  /* 0x0001000043967824 */ /* 0x000fc400078e00ff */
[----:B------:R-:W-:Y:S01]  /*22e10*/  FMUL.FTZ R79, R144, R79 ;  /* 0x0000004f904f7220 */ /* 0x000fe20000410000 */
[--C-:B------:R-:W-:Y:S01]  /*22e20*/  FADD.FTZ R151, R133, -R141.reuse ;  /* 0x8000008d85977221 */ /* 0x100fe20000010000 */
[----:B------:R-:W-:Y:S02]  /*22e30*/  F2FP.BF16.F32.PACK_AB R78, R153, R78 ;  /* 0x0000004e994e723e */ /* 0x000fe400000010ff */
        /* <DEDUP_REMOVED lines=8> */
[----:B------:R-:W-:Y:S01]  /*22ec0*/  FMUL.FTZ R79, R144, R79 ;  /* 0x0000004f904f7220 */ /* 0x000fe20000410000 */
[----:B------:R-:W-:-:S04]  /*22ed0*/  IMAD.U32 R150, R31, 0x10000, RZ ;  /* 0x000100001f967824 */ /* 0x000fc800078e00ff */
[----:B------:R-:W-:Y:S01]  /*22ee0*/  FFMA.FTZ R151, R79, R150, R152 ;  /* 0x000000964f977223 */ /* 0x000fe20000010098 */
[----:B------:R-:W-:Y:S01]  /*22ef0*/  F2FP.BF16.F32.PACK_AB R79, R155, R154 ;  /* 0x0000009a9b4f723e */ /* 0x000fe200000010ff */
[----:B0-----:R-:W-:-:S03]  /*22f00*/  IMAD.WIDE.U32 R142, R145, 0x10, R142 ;  /* 0x00000010918e7825 */ /* 0x001fc600078e008e */
[----:B------:R-:W-:Y:S01]  /*22f10*/  F2FP.BF16.F32.PACK_AB R76, R151, R76 ;  /* 0x0000004c974c723e */ /* 0x000fe200000010ff */
[----:B------:R-:W-:-:S04]  /*22f20*/  VIADD R145, R145, 0x20 ;  /* 0x0000002091917836 */ /* 0x000fc80000000000 */
[----:B------:R1:W-:Y:S03]  /*22f30*/  STG.E.128 desc[UR6][R142.64], R76 ;  /* 0x0000004c8e007986 */ /* 0x0003e6000c101d06 */
.L_x_1828:
[----:B------:R-:W-:Y:S05]  /*22f40*/  BSYNC.RECONVERGENT B2 ;  /* 0x0000000000027941 */ /* 0x000fea0003800200 */
.L_x_1827:
[----:B------:R-:W-:Y:S01]  /*22f50*/  ISETP.NE.AND P0, PT, R147, RZ, PT ;  /* 0x000000ff9300720c */ /* 0x000fe20003f05270 */
[----:B------:R-:W-:-:S12]  /*22f60*/  BSSY.RECONVERGENT B2, `(.L_x_1829) ;  /* 0x0000032000027945 */ /* 0x000fd80003800200 */
[----:B------:R-:W-:Y:S05]  /*22f70*/  @!P0 BRA `(.L_x_1830) ;  /* 0x0000000000c08947 */ /* 0x000fea0003800000 */
[--C-:B01----:R-:W-:Y:S01]  /*22f80*/  FADD.FTZ R77, R102, -R141.reuse ;  /* 0x8000008d664d7221 */ /* 0x103fe20000010000 */
        /* <DEDUP_REMOVED lines=47> */
.L_x_1830:
[----:B------:R-:W-:Y:S05]  /*23280*/  BSYNC.RECONVERGENT B2 ;  /* 0x0000000000027941 */ /* 0x000fea0003800200 */
.L_x_1829:
[----:B------:R-:W-:Y:S01]  /*23290*/  ISETP.NE.AND P0, PT, R148, RZ, PT ;  /* 0x000000ff9400720c */ /* 0x000fe20003f05270 */
[----:B------:R-:W-:-:S12]  /*232a0*/  BSSY.RECONVERGENT B2, `(.L_x_1831) ;  /* 0x0000032000027945 */ /* 0x000fd80003800200 */
[----:B------:R-:W-:Y:S05]  /*232b0*/  @!P0 BRA `(.L_x_1832) ;  /* 0x0000000000c08947 */ /* 0x000fea0003800000 */
[--C-:B012---:R-:W-:Y:S01]  /*232c0*/  FADD.FTZ R77, R104, -R141.reuse ;  /* 0x8000008d684d7221 */ /* 0x107fe20000010000 */
        /* <DEDUP_REMOVED lines=47> */
.L_x_1832:
[----:B------:R-:W-:Y:S05]  /*235c0*/  BSYNC.RECONVERGENT B2 ;  /* 0x0000000000027941 */ /* 0x000fea0003800200 */
.L_x_1831:
[----:B------:R-:W-:-:S13]  /*235d0*/  ISETP.NE.AND P0, PT, R149, RZ, PT ;  /* 0x000000ff9500720c */ /* 0x000fda0003f05270 */
[----:B------:R-:W-:Y:S05]  /*235e0*/  @!P0 BRA `(.L_x_1824) ;  /* 0x0000000000dc8947 */ /* 0x000fea0003800000 */
[----:B0123--:R-:W-:Y:S01]  /*235f0*/  FADD.FTZ R77, R106, -R141 ;  /* 0x8000008d6a4d7221 */ /* 0x00ffe20000010000 */
[----:B------:R-:W-:Y:S01]  /*23600*/  SHF.L.U32 R146, R40, 0x10, RZ ;  /* 0x0000001028927819 */ /* 0x000fe200000006ff */
[----:B------:R-:W-:Y:S01]  /*23610*/  IMAD.U32 R76, R36, 0x10000, RZ ;  /* 0x00010000244c7824 */ /* 0x000fe200078e00ff */
[----:B------:R-:W-:Y:S01]  /*23620*/  PRMT R147, R41, 0x7632, R147 ;  /* 0x0000763229937816 */ /* 0x000fe20000000093 */
[----:B------:R-:W-:Y:S01]  /*23630*/  FMUL.FTZ R77, R144, R77 ;  /* 0x0000004d904d7220 */ /* 0x000fe20000410000 */
[----:B------:R-:W-:Y:S01]  /*23640*/  PRMT R78, R37, 0x7632, R78 ;  /* 0x00007632254e7816 */ /* 0x000fe2000000004e */
[--C-:B------:R-:W-:Y:S01]  /*23650*/  FADD.FTZ R79, R119, -R141.reuse ;  /* 0x8000008d774f7221 */ /* 0x100fe20000010000 */
[----:B------:R-:W-:Y:S01]  /*23660*/  SHF.L.U32 R142, R42, 0x10, RZ ;  /* 0x000000102a8e7819 */ /* 0x000fe200000006ff */
[----:B------:R-:W-:Y:S01]  /*23670*/  FFMA.FTZ R146, R77, R146, R76 ;  /* 0x000000924d927223 */ /* 0x000fe2000001004c */
[----:B------:R-:W-:Y:S01]  /*23680*/  FADD.FTZ R77, R128, -R141 ;  /* 0x8000008d804d7221 */ /* 0x000fe20000010000 */
[----:B------:R-:W-:Y:S01]  /*23690*/  SHF.L.U32 R76, R147, 0x10, RZ ;  /* 0x00000010934c7819 */ /* 0x000fe200000006ff */
[----:B------:R-:W-:Y:S01]  /*236a0*/  FMUL.FTZ R79, R144, R79 ;  /* 0x0000004f904f7220 */ /* 0x000fe20000410000 */
[----:B------:R-:W-:-:S02]  /*236b0*/  IMAD.U32 R78, R78, 0x10000, RZ ;  /* 0x000100004e4e7824 */ /* 0x000fc400078e00ff */
[----:B------:R-:W-:Y:S01]  /*236c0*/  FMUL.FTZ R77, R144, R77 ;  /* 0x0000004d904d7220 */ /* 0x000fe20000410000 */
[----:B------:R-:W-:Y:S01]  /*236d0*/  IMAD.U32 R148, R38, 0x10000, RZ ;  /* 0x0001000026947824 */ /* 0x000fe200078e00ff */
[----:B------:R-:W-:Y:S01]  /*236e0*/  PRMT R150, R42, 0x7632, R150 ;  /* 0x000076322a967816 */ /* 0x000fe20000000096 */
[--C-:B------:R-:W-:Y:S01]  /*236f0*/  FADD.FTZ R143, R129, -R141.reuse ;  /* 0x8000008d818f7221 */ /* 0x100fe20000010000 */
[----:B------:R-:W-:Y:S01]  /*23700*/  PRMT R152, R38, 0x7632, R152 ;  /* 0x0000763226987816 */ /* 0x000fe20000000098 */
[----:B------:R-:W-:Y:S01]  /*23710*/  FFMA.FTZ R147, R79, R76, R78 ;  /* 0x0000004c4f937223 */ /* 0x000fe2000001004e */
[----:B------:R-:W-:Y:S01]  /*23720*/  FFMA.FTZ R78, R77, R142, R148 ;  /* 0x0000008e4d4e7223 */ /* 0x000fe20000010094 */
[--C-:B------:R-:W-:Y:S01]  /*23730*/  FADD.FTZ R77, R138, -R141.reuse ;  /* 0x8000008d8a4d7221 */ /* 0x100fe20000010000 */
[----:B------:R-:W-:Y:S01]  /*23740*/  SHF.L.U32 R150, R150, 0x10, RZ ;  /* 0x0000001096967819 */ /* 0x000fe200000006ff */
[----:B------:R-:W-:Y:S02]  /*23750*/  IMAD.U32 R152, R152, 0x10000, RZ ;  /* 0x0001000098987824 */ /* 0x000fe400078e00ff */
[C---:B------:R-:W-:Y:S01]  /*23760*/  FMUL.FTZ R143, R144.reuse, R143 ;  /* 0x0000008f908f7220 */ /* 0x040fe20000410000 */
[----:B------:R-:W-:Y:S01]  /*23770*/  FMUL.FTZ R79, R144, R77 ;  /* 0x0000004d904f7220 */ /* 0x000fe20000410000 */
[----:B------:R-:W-:Y:S01]  /*23780*/  SHF.L.U32 R142, R43, 0x10, RZ ;  /* 0x000000102b8e7819 */ /* 0x000fe200000006ff */
[----:B------:R-:W0:Y:S01]  /*23790*/  LDC.64 R76, c[0x0][0x428] ;  /* 0x00010a00ff4c7b82 */ /* 0x000e220000000a00 */
[----:B------:R-:W-:Y:S01]  /*237a0*/  FFMA.FTZ R149, R143, R150, R152 ;  /* 0x000000968f957223 */ /* 0x000fe20000010098 */
[----:B------:R-:W-:Y:S01]  /*237b0*/  PRMT R150, R43, 0x7632, R150 ;  /* 0x000076322b967816 */ /* 0x000fe20000000096 */
[--C-:B------:R-:W-:Y:S01]  /*237c0*/  FADD.FTZ R143, R139, -R141.reuse ;  /* 0x8000008d8b8f7221 */ /* 0x100fe20000010000 */
[C---:B------:R-:W-:Y:S01]  /*237d0*/  PRMT R152, R39.reuse, 0x7632, R152 ;  /* 0x0000763227987816 */ /* 0x040fe20000000098 */
[----:B------:R-:W-:Y:S01]  /*237e0*/  IMAD.U32 R148, R39, 0x10000, RZ ;  /* 0x0001000027947824 */ /* 0x000fe200078e00ff */
[----:B------:R-:W-:Y:S01]  /*237f0*/  F2FP.BF16.F32.PACK_AB R78, R149, R78 ;  /* 0x0000004e954e723e */ /* 0x000fe200000010ff */
[----:B------:R-:W-:Y:S01]  /*23800*/  IMAD.U32 R150, R150, 0x10000, RZ ;  /* 0x0001000096967824 */ /* 0x000fe200078e00ff */
[----:B------:R-:W-:Y:S01]  /*23810*/  SHF.L.U32 R152, R152, 0x10, RZ ;  /* 0x0000001098987819 */ /* 0x000fe200000006ff */
[----:B------:R-:W-:Y:S01]  /*23820*/  FMUL.FTZ R143, R144, R143 ;  /* 0x0000008f908f7220 */ /* 0x000fe20000410000 */
[----:B------:R-:W-:Y:S01]  /*23830*/  FFMA.FTZ R151, R79, R142, R148 ;  /* 0x0000008e4f977223 */ /* 0x000fe20000010094 */
[--C-:B------:R-:W-:Y:S01]  /*23840*/  FADD.FTZ R79, R107, -R141.reuse ;  /* 0x8000008d6b4f7221 */ /* 0x100fe20000010000 */
[----:B------:R-:W-:Y:S01]  /*23850*/  FADD.FTZ R141, R118, -R141 ;  /* 0x8000008d768d7221 */ /* 0x000fe20000010000 */
[----:B------:R-:W-:Y:S01]  /*23860*/  FFMA.FTZ R152, R143, R150, R152 ;  /* 0x000000968f987223 */ /* 0x000fe20000010098 */
[----:B------:R-:W-:Y:S01]  /*23870*/  PRMT R142, R40, 0x7632, R142 ;  /* 0x00007632288e7816 */ /* 0x000fe2000000008e */
[----:B------:R-:W-:Y:S01]  /*23880*/  FMUL.FTZ R79, R144, R79 ;  /* 0x0000004f904f7220 */ /* 0x000fe20000410000 */
[----:B------:R-:W-:Y:S01]  /*23890*/  PRMT R143, R36, 0x7632, R143 ;  /* 0x00007632248f7816 */ /* 0x000fe2000000008f */
[----:B------:R-:W-:Y:S01]  /*238a0*/  FMUL.FTZ R141, R144, R141 ;  /* 0x0000008d908d7220 */ /* 0x000fe20000410000 */
[----:B------:R-:W-:Y:S01]  /*238b0*/  SHF.L.U32 R148, R41, 0x10, RZ ;  /* 0x0000001029947819 */ /* 0x000fe200000006ff */
[----:B------:R-:W-:Y:S01]  /*238c0*/  IMAD.U32 R150, R37, 0x10000, RZ ;  /* 0x0001000025967824 */ /* 0x000fe200078e00ff */
[----:B------:R-:W-:Y:S01]  /*238d0*/  SHF.L.U32 R142, R142, 0x10, RZ ;  /* 0x000000108e8e7819 */ /* 0x000fe200000006ff */
[----:B------:R-:W-:-:S02]  /*238e0*/  IMAD.U32 R144, R143, 0x10000, RZ ;  /* 0x000100008f907824 */ /* 0x000fc400078e00ff */
[----:B------:R-:W-:Y:S02]  /*238f0*/  FFMA.FTZ R148, R141, R148, R150 ;  /* 0x000000948d947223 */ /* 0x000fe40000010096 */
[----:B------:R-:W-:Y:S01]  /*23900*/  FFMA.FTZ R141, R79, R142, R144 ;  /* 0x0000008e4f8d7223 */ /* 0x000fe20000010090 */
[----:B0-----:R-:W-:Y:S01]  /*23910*/  IMAD.WIDE.U32 R142, R145, 0x10, R76 ;  /* 0x00000010918e7825 */ /* 0x001fe200078e004c */
[----:B------:R-:W-:Y:S02]  /*23920*/  F2FP.BF16.F32.PACK_AB R79, R152, R151 ;  /* 0x00000097984f723e */ /* 0x000fe400000010ff */
[----:B------:R-:W-:Y:S02]  /*23930*/  F2FP.BF16.F32.PACK_AB R77, R147, R148 ;  /* 0x00000094934d723e */ /* 0x000fe400000010ff */
[----:B------:R-:W-:-:S05]  /*23940*/  F2FP.BF16.F32.PACK_AB R76, R141, R146 ;  /* 0x000000928d4c723e */ /* 0x000fca00000010ff */
[----:B------:R4:W-:Y:S02]  /*23950*/  STG.E.128 desc[UR6][R142.64], R76 ;  /* 0x0000004c8e007986 */ /* 0x0009e4000c101d06 */
.L_x_1824:
[----:B------:R-:W-:Y:S05]  /*23960*/  BSYNC.RECONVERGENT B1 ;  /* 0x0000000000017941 */ /* 0x000fea0003800200 */
.L_x_1823:
[----:B01234-:R-:W0:Y:S02]  /*23970*/  LDC.64 R76, c[0x0][0x380] ;  /* 0x0000e000ff4c7b82 */ /* 0x01fe240000000a00 */
[----:B0-----:R-:W-:-:S04]  /*23980*/  LEA R108, R76, R108, 0x2 ;  /* 0x0000006c4c6c7211 */ /* 0x001fc800078e10ff */
[----:B------:R-:W-:-:S13]  /*23990*/  ISETP.GE.AND P0, PT, R108, R77, PT ;  /* 0x0000004d6c00720c */ /* 0x000fda0003f06270 */
[----:B------:R-:W-:Y:S05]  /*239a0*/  @!P0 BRA `(.L_x_1833) ;  /* 0xfffffdd400508947 */ /* 0x000fea000383ffff */
[----:B------:R-:W-:Y:S05]  /*239b0*/  BSYNC B0 ;  /* 0x0000000000007941 */ /* 0x000fea0003800000 */
.L_x_1223:
[----:B------:R-:W-:Y:S05]  /*239c0*/  EXIT ;  /* 0x000000000000794d */ /* 0x000fea0003800000 */
.L_x_1822:
[----:B------:R-:W-:Y:S01]  /*239d0*/  HFMA2 R154, -RZ, RZ, 0, 5.9604644775390625e-08 ;  /* 0x00000001ff9a7431 */ /* 0x000fe200000001ff */
[----:B------:R-:W-:Y:S01]  /*239e0*/  BSSY B1, `(.L_x_1834) ;  /* 0x0000007000017945 */ /* 0x000fe20003800000 */
[----:B------:R-:W-:Y:S01]  /*239f0*/  IMAD.MOV.U32 R155, RZ, RZ, R77 ;  /* 0x000000ffff9b7224 */ /* 0x000fe200078e004d */
[----:B------:R-:W-:Y:S01]  /*23a00*/  MOV R152, 0xffffffff ;  /* 0xffffffff00987802 */ /* 0x000fe20000000f00 */
[----:B------:R-:W-:-:S07]  /*23a10*/  IMAD.MOV.U32 R157, RZ, RZ, 0x1f ;  /* 0x0000001fff9d7424 */ /* 0x000fce00078e00ff */
[----:B-----5:R-:W-:Y:S05]  /*23a20*/  WARPSYNC.COLLECTIVE R152, `(.L_x_1835) ;  /* 0x0000000098087348 */ /* 0x020fea0003c00000 */
[----:B------:R0:W1:Y:S02]  /*23a30*/  SHFL.BFLY P6, R153, R155, R154, R157 ;  /* 0x0c00009a9b997389 */ /* 0x00006400000c009d */
[----:B01---5:R-:W-:Y:S05]  /*23a40*/  ENDCOLLECTIVE ;  /* 0x000000000000791b */ /* 0x023fea0003800000 */
.L_x_1835:
[----:B------:R-:W-:Y:S05]  /*23a50*/  BSYNC B1 ;  /* 0x0000000000017941 */ /* 0x000fea0003800000 */
.L_x_1834:
        /* <DEDUP_REMOVED lines=10> */
.L_x_1836:
[----:B------:R-:W-:Y:S01]  /*23b00*/  HFMA2 R154, -RZ, RZ, 0, 2.384185791015625e-07 ;  /* 0x00000004ff9a7431 */ /* 0x000fe200000001ff */
[----:B------:R-:W-:-:S05]  /*23b10*/  MOV R79, R153 ;  /* 0x00000099004f7202 */ /* 0x000fca0000000f00 */
[----:B------:R-:W-:-:S04]  /*23b20*/  FADD.FTZ R79, R78, R79 ;  /* 0x0000004f4e4f7221 */ /* 0x000fc80000010000 */
[----:B------:R-:W-:-:S07]  /*23b30*/  IMAD.MOV.U32 R155, RZ, RZ, R79 ;  /* 0x000000ffff9b7224 */ /* 0x000fce00078e004f */
[----:B------:R-:W-:Y:S05]  /*23b40*/  WARPSYNC.COLLECTIVE R152, `(.L_x_1837) ;  /* 0x0000000098087348 */ /* 0x000fea0003c00000 */
[----:B------:R0:W1:Y:S02]  /*23b50*/  SHFL.BFLY P6, R153, R155, R154, R157 ;  /* 0x0c00009a9b997389 */ /* 0x00006400000c009d */
[----:B01----:R-:W-:Y:S05]  /*23b60*/  ENDCOLLECTIVE ;  /* 0x000000000000791b */ /* 0x003fea0003800000 */
.L_x_1837:
[----:B------:R-:W-:Y:S02]  /*23b70*/  IMAD.MOV.U32 R154, RZ, RZ, 0x8 ;  /* 0x00000008ff9a7424 */ /* 0x000fe400078e00ff */
[----:B------:R-:W-:-:S04]  /*23b80*/  IMAD.MOV.U32 R76, RZ, RZ, R153 ;  /* 0x000000ffff4c7224 */ /* 0x000fc800078e0099 */
[----:B------:R-:W-:-:S05]  /*23b90*/  FADD.FTZ R150, R79, R76 ;  /* 0x0000004c4f967221 */ /* 0x000fca0000010000 */
[----:B------:R-:W-:-:S07]  /*23ba0*/  MOV R155, R150 ;  /* 0x00000096009b7202 */ /* 0x000fce0000000f00 */
[----:B------:R-:W-:Y:S05]  /*23bb0*/  WARPSYNC.COLLECTIVE R152, `(.L_x_1838) ;  /* 0x0000000098087348 */ /* 0x000fea0003c00000 */
[----:B------:R0:W1:Y:S02]  /*23bc0*/  SHFL.BFLY P6, R153, R155, R154, R157 ;  /* 0x0c00009a9b997389 */ /* 0x00006400000c009d */
[----:B01----:R-:W-:Y:S05]  /*23bd0*/  ENDCOLLECTIVE ;  /* 0x000000000000791b */ /* 0x003fea0003800000 */
.L_x_1838:
[----:B------:R-:W-:Y:S01]  /*23be0*/  HFMA2 R154, -RZ, RZ, 0, 9.5367431640625e-07 ;  /* 0x00000010ff9a7431 */ /* 0x000fe200000001ff */
[----:B------:R-:W-:-:S05]  /*23bf0*/  MOV R143, R153 ;  /* 0x00000099008f7202 */ /* 0x000fca0000000f00 */
[----:B------:R-:W-:-:S04]  /*23c00*/  FADD.FTZ R151, R150, R143 ;  /* 0x0000008f96977221 */ /* 0x000fc80000010000 */
[----:B------:R-:W-:-:S07]  /*23c10*/  IMAD.MOV.U32 R155, RZ, RZ, R151 ;  /* 0x000000ffff9b7224 */ /* 0x000fce00078e0097 */
[----:B------:R-:W-:Y:S05]  /*23c20*/  WARPSYNC.COLLECTIVE R152, `(.L_x_1839) ;  /* 0x0000000098087348 */ /* 0x000fea0003c00000 */
[----:B------:R0:W1:Y:S02]  /*23c30*/  SHFL.BFLY P6, R153, R155, R154, R157 ;  /* 0x0c00009a9b997389 */ /* 0x00006400000c009d */
[----:B01----:R-:W-:Y:S05]  /*23c40*/  ENDCOLLECTIVE ;  /* 0x000000000000791b */ /* 0x003fea0003800000 */
.L_x_1839:
[----:B------:R-:W-:Y:S02]  /*23c50*/  IMAD.MOV.U32 R154, RZ, RZ, 0x1 ;  /* 0x00000001ff9a7424 */ /* 0x000fe400078e00ff */
[----:B------:R-:W-:-:S04]  /*23c60*/  IMAD.MOV.U32 R76, RZ, RZ, R153 ;  /* 0x000000ffff4c7224 */ /* 0x000fc800078e0099 */
        /* <DEDUP_REMOVED lines=87> */
.L_x_1840:
[----:B------:R-:W-:Y:S01]  /*241e0*/  HFMA2 R154, -RZ, RZ, 0, 1.1920928955078125e-07 ;  /* 0x00000002ff9a7431 */ /* 0x000fe200000001ff */
[----:B------:R-:W-:-:S05]  /*241f0*/  MOV R77, R153 ;  /* 0x00000099004d7202 */ /* 0x000fca0000000f00 */
[----:B------:R-:W-:-:S04]  /*24200*/  FADD.FTZ R77, R76, R77 ;  /* 0x0000004d4c4d7221 */ /* 0x000fc80000010000 */
[----:B------:R-:W-:-:S07]  /*24210*/  IMAD.MOV.U32 R155, RZ, RZ, R77 ;  /* 0x000000ffff9b7224 */ /* 0x000fce00078e004d */
[----:B------:R-:W-:Y:S05]  /*24220*/  WARPSYNC.COLLECTIVE R152, `(.L_x_1841) ;  /* 0x0000000098087348 */ /* 0x000fea0003c00000 */
[----:B------:R0:W1:Y:S02]  /*24230*/  SHFL.BFLY P6, R153, R155, R154, R157 ;  /* 0x0c00009a9b997389 */ /* 0x00006400000c009d */
[----:B01----:R-:W-:Y:S05]  /*24240*/  ENDCOLLECTIVE ;  /* 0x000000000000791b */ /* 0x003fea0003800000 */
.L_x_1841:
[----:B------:R-:W-:Y:S02]  /*24250*/  IMAD.MOV.U32 R154, RZ, RZ, 0x4 ;  /* 0x00000004ff9a7424 */ /* 0x000fe400078e00ff */
[----:B------:R-:W-:-:S04]  /*24260*/  IMAD.MOV.U32 R78, RZ, RZ, R153 ;  /* 0x000000ffff4e7224 */ /* 0x000fc800078e0099 */
[----:B------:R-:W-:-:S05]  /*24270*/  FADD.FTZ R78, R77, R78 ;  /* 0x0000004e4d4e7221 */ /* 0x000fca0000010000 */
[----:B------:R-:W-:-:S07]  /*24280*/  MOV R155, R78 ;  /* 0x0000004e009b7202 */ /* 0x000fce0000000f00 */
[----:B------:R-:W-:Y:S05]  /*24290*/  WARPSYNC.COLLECTIVE R152, `(.L_x_1842) ;  /* 0x0000000098087348 */ /* 0x000fea0003c00000 */
[----:B------:R0:W1:Y:S02]  /*242a0*/  SHFL.BFLY P6, R153, R155, R154, R157 ;  /* 0x0c00009a9b997389 */ /* 0x00006400000c009d */
[----:B01----:R-:W-:Y:S05]  /*242b0*/  ENDCOLLECTIVE ;  /* 0x000000000000791b */ /* 0x003fea0003800000 */
.L_x_1842:
[----:B------:R-:W-:Y:S01]  /*242c0*/  HFMA2 R154, -RZ, RZ, 0, 4.76837158203125e-07 ;  /* 0x00000008ff9a7431 */ /* 0x000fe200000001ff */
[----:B------:R-:W-:-:S05]  /*242d0*/  MOV R79, R153 ;  /* 0x00000099004f7202 */ /* 0x000fca0000000f00 */
[----:B------:R-:W-:-:S04]  /*242e0*/  FADD.FTZ R79, R78, R79 ;  /* 0x0000004f4e4f7221 */ /* 0x000fc80000010000 */
[----:B------:R-:W-:-:S07]  /*242f0*/  IMAD.MOV.U32 R155, RZ, RZ, R79 ;  /* 0x000000ffff9b7224 */ /* 0x000fce00078e004f */
[----:B------:R-:W-:Y:S05]  /*24300*/  WARPSYNC.COLLECTIVE R152, `(.L_x_1843) ;  /* 0x0000000098087348 */ /* 0x000fea0003c00000 */
[----:B------:R0:W1:Y:S02]  /*24310*/  SHFL.BFLY P6, R153, R155, R154, R157 ;  /* 0x0c00009a9b997389 */ /* 0x00006400000c009d */
[----:B01----:R-:W-:Y:S05]  /*24320*/  ENDCOLLECTIVE ;  /* 0x000000000000791b */ /* 0x003fea0003800000 */
.L_x_1843:
[----:B------:R-:W-:Y:S02]  /*24330*/  IMAD.MOV.U32 R154, RZ, RZ, 0x10 ;  /* 0x00000010ff9a7424 */ /* 0x000fe400078e00ff */
[----:B------:R-:W-:-:S04]  /*24340*/  IMAD.MOV.U32 R150, RZ, RZ, R153 ;  /* 0x000000ffff967224 */ /* 0x000fc800078e0099 */
[----:B------:R-:W-:-:S05]  /*24350*/  FADD.FTZ R150, R79, R150 ;  /* 0x000000964f967221 */ /* 0x000fca0000010000 */
[----:B------:R-:W-:-:S07]  /*24360*/  MOV R155, R150 ;  /* 0x00000096009b7202 */ /* 0x000fce0000000f00 */
[----:B------:R-:W-:Y:S05]  /*24370*/  WARPSYNC.COLLECTIVE R152, `(.L_x_1844) ;  /* 0x0000000098087348 */ /* 0x000fea0003c00000 */
[----:B------:R0:W1:Y:S02]  /*24380*/  SHFL.BFLY P6, R153, R155, R154, R157 ;  /* 0x0c00009a9b997389 */ /* 0x00006400000c009d */
[----:B01----:R-:W-:Y:S05]  /*24390*/  ENDCOLLECTIVE ;  /* 0x000000000000791b */ /* 0x003fea0003800000 */
.L_x_1844:
[----:B------:R-:W-:Y:S01]  /*243a0*/  MOV R151, R153 ;  /* 0x0000009900977202 */ /* 0x000fe20000000f00 */
[----:B------:R-:W-:Y:S06]  /*243b0*/  BRA `(.L_x_1845) ;  /* 0xffffffe000f07947 */ /* 0x000fec000383ffff */
.L_x_1846:
        /* <DEDUP_REMOVED lines=12> */
.L_x_45778:


//--------------------- .text._ZN10layer_norm13ln_fwd_kernelINS_13Kernel_traitsI13__nv_bfloat16S2_S2_S2_fjLj1280ELj1ELj4ELj1ELj16ENS_18Kernel_traits_baseILj1280ES2_S2_S2_S2_fjLj128EEEEELb1ELb0ELb1ELb1EEEvNS_9FwdParamsE --------------------------
	.section	.text._ZN10layer_norm13ln_fwd_kernelINS_13Kernel_traitsI13__nv_bfloat16S2_S2_S2_fjLj1280ELj1ELj4ELj1ELj16ENS_18Kernel_traits_baseILj1280ES2_S2_S2_S2_fjLj128EEEEELb1ELb0ELb1ELb1EEEvNS_9FwdParamsE,"ax",@progbits
	.align	128
        .global         _ZN10layer_norm13ln_fwd_kernelINS_13Kernel_traitsI13__nv_bfloat16S2_S2_S2_fjLj1280ELj1ELj4ELj1ELj16ENS_18Kernel_traits_baseILj1280ES2_S2_S2_S2_fjLj128EEEEELb1ELb0ELb1ELb1EEEvNS_9FwdParamsE
        .type           _ZN10layer_norm13ln_fwd_kernelINS_13Kernel_traitsI13__nv_bfloat16S2_S2_S2_fjLj1280ELj1ELj4ELj1ELj16ENS_18Kernel_traits_baseILj1280ES2_S2_S2_S2_fjLj128EEEEELb1ELb0ELb1ELb1EEEvNS_9FwdParamsE,@function
        .size           _ZN10layer_norm13ln_fwd_kernelINS_13Kernel_traitsI13__nv_bfloat16S2_S2_S2_fjLj1280ELj1ELj4ELj1ELj16ENS_18Kernel_traits_baseILj1280ES2_S2_S2_S2_fjLj128EEEEELb1ELb0ELb1ELb1EEEvNS_9FwdParamsE,(.L_x_45779 - _ZN10layer_norm13ln_fwd_kernelINS_13Kernel_traitsI13__nv_bfloat16S2_S2_S2_fjLj1280ELj1ELj4ELj1ELj16ENS_18Kernel_traits_baseILj1280ES2_S2_S2_S2_fjLj128EEEEELb1ELb0ELb1ELb1EEEvNS_9FwdParamsE)
        .other          _ZN10layer_norm13ln_fwd_kernelINS_13Kernel_traitsI13__nv_bfloat16S2_S2_S2_fjLj1280ELj1ELj4ELj1ELj16ENS_18Kernel_traits_baseILj1280ES2_S2_S2_S2_fjLj128EEEEELb1ELb0ELb1ELb1EEEvNS_9FwdParamsE,@"STO_CUDA_ENTRY STV_DEFAULT"
_ZN10layer_norm13ln_fwd_kernelINS_13Kernel_traitsI13__nv_bfloat16S2_S2_S2_fjLj1280ELj1ELj4ELj1ELj16ENS_18Kernel_traits_baseILj1280ES2_S2_S2_S2_fjLj128EEEEELb1ELb0ELb1ELb1EEEvNS_9FwdParamsE:
.text._ZN10layer_norm13ln_fwd_kernelINS_13Kernel_traitsI13__nv_bfloat16S2_S2_S2_fjLj1280ELj1ELj4ELj1ELj16ENS_18Kernel_traits_baseILj1280ES2_S2_S2_S2_fjLj128EEEEELb1ELb0ELb1ELb1EEEvNS_9FwdParamsE:
        /* <DEDUP_REMOVED lines=18> */
[----:B0-----:R-:W-:-:S04]  /*0120*/  ISETP.NE.U32.AND P0, PT, RZ, UR4, PT ;  /* 0x00000004ff007c0c */ /* 0x001fc8000bf05070 */
[----:B------:R-:W1:Y:S01]  /*0130*/  @P1 LDG.E.64 R6, desc[UR8][R6.64] ;  /* 0x0000000806061981 */ /* 0x000e62000c1e1b00 */
[----:B------:R-:W-:-:S13]  /*0140*/  ISETP.NE.AND.EX P0, PT, RZ, UR5, PT, P0 ;  /* 0x00000005ff007c0c */ /* 0x000fda000bf05300 */
[----:B------:R-:W0:Y:S02]  /*0150*/  @P0 LDC.64 R8, c[0x0][0x438] ;  /* 0x00010e00ff080b82 */ /* 0x000e240000000a00 */
[----:B0-----:R-:W-:-:S05]  /*0160*/  @P0 IMAD.WIDE.U32 R8, R0, 0x10, R8 ;  /* 0x0000001000080825 */ /* 0x001fca00078e0008 */
[----:B------:R-:W5:Y:S04]  /*0170*/  @P0 LDG.E.128 R32, desc[UR8][R8.64] ;  /* 0x0000000808200981 */ /* 0x000f68000c1e1d00 */
[----:B------:R-:W5:Y:S04]  /*0180*/  @P0 LDG.E.128 R36, desc[UR8][R8.64+0x200] ;  /* 0x0002000808240981 */ /* 0x000f68000c1e1d00 */
[----:B------:R-:W5:Y:S04]  /*0190*/  @P0 LDG.E.128 R40, desc[UR8][R8.64+0x400] ;  /* 0x0004000808280981 */ /* 0x000f68000c1e1d00 */
[----:B------:R-:W5:Y:S04]  /*01a0*/  @P0 LDG.E.128 R44, desc[UR8][R8.64+0x600] ;  /* 0x00060008082c0981 */ /* 0x000f68000c1e1d00 */
[----:B------:R-:W5:Y:S01]  /*01b0*/  @P0 LDG.E.128 R48, desc[UR8][R8.64+0x800] ;  /* 0x0008000808300981 */ /* 0x000f62000c1e1d00 */
[----:B------:R-:W0:Y:S01]  /*01c0*/  S2UR UR5, SR_CTAID.X ;  /* 0x00000000000579c3 */ /* 0x000e220000002500 */
[----:B------:R-:W-:-:S05]  /*01d0*/  IMAD.WIDE.U32 R2, R0, 0x10, R2 ;  /* 0x0000001000027825 */ /* 0x000fca00078e0002 */
[----:B------:R-:W5:Y:S02]  /*01e0*/  LDG.E.128 R12, desc[UR8][R2.64] ;  /* 0x00000008020c7981 */ /* 0x000f64000c1e1d00 */
[----:B------:R-:W3:Y:S02]  /*01f0*/  LDC R11, c[0x0][0x360] ;  /* 0x0000d800ff0b7b82 */ /* 0x000ee40000000800 */
[----:B------:R-:W5:Y:S04]  /*0200*/  LDG.E.128 R16, desc[UR8][R2.64+0x200] ;  /* 0x0002000802107981 */ /* 0x000f68000c1e1d00 */
[----:B------:R-:W5:Y:S04]  /*0210*/  LDG.E.128 R20, desc[UR8][R2.64+0x400] ;  /* 0x0004000802147981 */ /* 0x000f68000c1e1d00 */
[----:B------:R-:W5:Y:S04]  /*0220*/  LDG.E.128 R24, desc[UR8][R2.64+0x600] ;  /* 0x0006000802187981 */ /* 0x000f68000c1e1d00 */
[----:B------:R4:W5:Y:S01]  /*0230*/  LDG.E.128 R28, desc[UR8][R2.64+0x800] ;  /* 0x00080008021c7981 */ /* 0x000962000c1e1d00 */
[----:B0-----:R-:W-:Y:S01]  /*0240*/  USHF.L.U32 UR4, UR5, 0x2, URZ ;  /* 0x0000000205047899 */ /* 0x001fe200080006ff */
[----:B----4-:R-:W-:-:S05]  /*0250*/  SHF.R.U32.HI R2, RZ, 0x5, R10 ;  /* 0x00000005ff027819 */ /* 0x010fca000001160a */
[----:B------:R-:W-:-:S04]  /*0260*/  LOP3.LUT R2, R2, UR4, RZ, 0xfc, !PT ;  /* 0x0000000402027c12 */ /* 0x000fc8000f8efcff */
[----:B------:R-:W-:Y:S01]  /*0270*/  ISETP.GE.AND P2, PT, R2, UR10, PT ;  /* 0x0000000a02007c0c */ /* 0x000fe2000bf46270 */
[----:B---3--:R-:W-:Y:S01]  /*0280*/  IMAD R3, R11, UR5, R10 ;  /* 0x000000050b037c24 */ /* 0x008fe2000f8e020a */
[----:B--2---:R-:W-:Y:S02]  /*0290*/  @P1 R2UR UR6, R4 ;  /* 0x00000000040612ca */ /* 0x004fe400000e0000 */
[----:B------:R-:W-:Y:S02]  /*02a0*/  @P1 R2UR UR7, R5 ;  /* 0x00000000050712ca */ /* 0x000fe400000e0000 */
[----:B-1----:R-:W-:-:S05]  /*02b0*/  @P1 IADD3 R139, P3, PT, R6, R53, RZ ;  /* 0x00000035068b1210 */ /* 0x002fca0007f7e0ff */
[----:B------:R-:W-:Y:S02]  /*02c0*/  @P1 IMAD.X R52, RZ, RZ, R7, P3 ;  /* 0x000000ffff341224 */ /* 0x000fe400018e0607 */
[----:B------:R-:W-:Y:S06]  /*02d0*/  @P2 EXIT ;  /* 0x000000000000294d */ /* 0x000fec0003800000 */
[--C-:B------:R-:W-:Y:S01]  /*02e0*/  SHF.R.U64 R4, R139, 0x2, R52.reuse ;  /* 0x000000028b047819 */ /* 0x100fe20000001234 */
[----:B------:R-:W-:Y:S01]  /*02f0*/  IMAD.HI.U32 R6, R3, -0x326172a9, RZ ;  /* 0xcd9e8d5703067827 */ /* 0x000fe200078e00ff */
[----:B------:R-:W-:Y:S01]  /*0300*/  SHF.R.U32.HI R5, RZ, 0x2, R52 ;  /* 0x00000002ff057819 */ /* 0x000fe20000011634 */
[----:B------:R-:W-:Y:S01]  /*0310*/  UIADD3 UR4, UPT, UPT, UR6, -0x61c88647, URZ ;  /* 0x9e3779b906047890 */ /* 0x000fe2000fffe0ff */
[----:B-----5:R-:W-:Y:S01]  /*0320*/  @!P0 CS2R R34, SRZ ;  /* 0x0000000000228805 */ /* 0x020fe2000001ff00 */
[C---:B------:R-:W-:Y:S01]  /*0330*/  IMAD.HI.U32 R7, R4.reuse, -0x2daee0ad, RZ ;  /* 0xd2511f5304077827 */ /* 0x040fe200078e00ff */
[----:B------:R-:W-:Y:S01]  /*0340*/  LOP3.LUT R6, R5, UR6, R6, 0x96, !PT ;  /* 0x0000000605067c12 */ /* 0x000fe2000f8e9606 */
[----:B------:R-:W-:Y:S01]  /*0350*/  UIADD3 UR5, UPT, UPT, UR7, -0x4498517b, URZ ;  /* 0xbb67ae8507057890 */ /* 0x000fe2000fffe0ff */
[----:B------:R-:W-:Y:S01]  /*0360*/  @!P0 CS2R R32, SRZ ;  /* 0x0000000000208805 */ /* 0x000fe2000001ff00 */
[----:B------:R-:W-:Y:S01]  /*0370*/  IMAD R11, R4, -0x2daee0ad, RZ ;  /* 0xd2511f53040b7824 */ /* 0x000fe200078e02ff */
[----:B------:R-:W-:Y:S01]  /*0380*/  LOP3.LUT R7, R7, UR7, RZ, 0x3c, !PT ;  /* 0x0000000707077c12 */ /* 0x000fe2000f8e3cff */
[----:B------:R-:W-:Y:S01]  /*0390*/  IMAD.HI.U32 R10, R6, -0x2daee0ad, RZ ;  /* 0xd2511f53060a7827 */ /* 0x000fe200078e00ff */
[----:B------:R-:W-:Y:S01]  /*03a0*/  UIADD3 UR15, UPT, UPT, UR6, 0x3c6ef372, URZ ;  /* 0x3c6ef372060f7890 */ /* 0x000fe2000fffe0ff */
[----:B------:R-:W-:Y:S01]  /*03b0*/  @!P0 CS2R R38, SRZ ;  /* 0x0000000000268805 */ /* 0x000fe2000001ff00 */
[----:B------:R-:W-:Y:S01]  /*03c0*/  UIADD3 UR16, UPT, UPT, UR6, -0x255992d5, URZ ;  /* 0xdaa66d2b06107890 */ /* 0x000fe2000fffe0ff */
[----:B------:R-:W-:Y:S01]  /*03d0*/  IMAD R9, R3, -0x326172a9, RZ ;  /* 0xcd9e8d5703097824 */ /* 0x000fe200078e02ff */
[----:B------:R-:W-:Y:S01]  /*03e0*/  LOP3.LUT R10, R11, UR5, R10, 0x96, !PT ;  /* 0x000000050b0a7c12 */ /* 0x000fe2000f8e960a */
[C---:B------:R-:W-:Y:S01]  /*03f0*/  IMAD.HI.U32 R8, R7.reuse, -0x326172a9, RZ ;  /* 0xcd9e8d5707087827 */ /* 0x040fe200078e00ff */
[----:B------:R-:W-:Y:S01]  /*0400*/  UIADD3 UR17, UPT, UPT, UR7, 0x32370b8f, URZ ;  /* 0x32370b8f07117890 */ /* 0x000fe2000fffe0ff */
[----:B------:R-:W-:Y:S01]  /*0410*/  @!P0 CS2R R36, SRZ ;  /* 0x0000000000248805 */ /* 0x000fe2000001ff00 */
[----:B------:R-:W-:Y:S01]  /*0420*/  UIADD3 UR5, UPT, UPT, UR7, -0x126145ec, URZ ;  /* 0xed9eba1407057890 */ /* 0x000fe2000fffe0ff */
[----:B------:R-:W-:Y:S01]  /*0430*/  IMAD R52, R7, -0x326172a9, RZ ;  /* 0xcd9e8d5707347824 */ /* 0x000fe200078e02ff */
[----:B------:R-:W-:Y:S01]  /*0440*/  LOP3.LUT R8, R9, UR4, R8, 0x96, !PT ;  /* 0x0000000409087c12 */ /* 0x000fe2000f8e9608 */
[----:B------:R-:W-:Y:S01]  /*0450*/  UIADD3 UR4, UPT, UPT, UR7, 0x76cf5d0a, URZ ;  /* 0x76cf5d0a07047890 */ /* 0x000fe2000fffe0ff */
[----:B------:R-:W-:Y:S01]  /*0460*/  IMAD.HI.U32 R7, R10, -0x326172a9, RZ ;  /* 0xcd9e8d570a077827 */ /* 0x000fe200078e00ff */
[----:B------:R-:W-:Y:S01]  /*0470*/  UIADD3 UR18, UPT, UPT, UR7, -0x56f99767, URZ ;  /* 0xa906689907127890 */ /* 0x000fe2000fffe0ff */
[----:B------:R-:W-:Y:S01]  /*0480*/  @!P0 CS2R R42, SRZ ;  /* 0x00000000002a8805 */ /* 0x000fe2000001ff00 */
[----:B------:R-:W-:Y:S01]  /*0490*/  UIADD3 UR19, UPT, UPT, UR7, 0x646e171e, URZ ;  /* 0x646e171e07137890 */ /* 0x000fe2000fffe0ff */
[----:B------:R-:W-:Y:S01]  /*04a0*/  IMAD R54, R6, -0x2daee0ad, RZ ;  /* 0xd2511f5306367824 */ /* 0x000fe200078e02ff */
[----:B------:R-:W-:Y:S01]  /*04b0*/  LOP3.LUT R52, R52, UR15, R7, 0x96, !PT ;  /* 0x0000000f34347c12 */ /* 0x000fe2000f8e9607 */
[C---:B------:R-:W-:Y:S01]  /*04c0*/  IMAD.HI.U32 R9, R8.reuse, -0x2daee0ad, RZ ;  /* 0xd2511f5308097827 */ /* 0x040fe200078e00ff */
[----:B------:R-:W-:Y:S01]  /*04d0*/  @P0 MOV R6, R12 ;  /* 0x0000000c00060202 */ /* 0x000fe20000000f00 */
[----:B------:R-:W-:Y:S01]  /*04e0*/  UIADD3 UR20, UPT, UPT, UR6, 0x5384540f, URZ ;  /* 0x5384540f06147890 */ /* 0x000fe2000fffe0ff */
[----:B------:R-:W-:Y:S01]  /*04f0*/  @!P0 CS2R R40, SRZ ;  /* 0x0000000000288805 */ /* 0x000fe2000001ff00 */
[----:B------:R-:W-:Y:S01]  /*0500*/  IMAD R11, R8, -0x2daee0ad, RZ ;  /* 0xd2511f53080b7824 */ /* 0x000fe200078e02ff */
[----:B------:R-:W-:Y:S01]  /*0510*/  LOP3.LUT R54, R54, UR4, R9, 0x96, !PT ;  /* 0x0000000436367c12 */ /* 0x000fe2000f8e9609 */
[----:B------:R-:W-:Y:S01]  /*0520*/  IMAD R9, R10, -0x326172a9, RZ ;  /* 0xcd9e8d570a097824 */ /* 0x000fe200078e02ff */
[----:B------:R-:W-:Y:S01]  /*0530*/  UIADD3 UR4, UPT, UPT, UR6, 0x78dde6e4, URZ ;  /* 0x78dde6e406047890 */ /* 0x000fe2000fffe0ff */
[----:B------:R-:W-:Y:S01]  /*0540*/  IMAD.HI.U32 R10, R52, -0x2daee0ad, RZ ;  /* 0xd2511f53340a7827 */ /* 0x000fe200078e00ff */
[----:B------:R-:W-:Y:S01]  /*0550*/  UIADD3 UR21, UPT, UPT, UR7, 0x1fd5c5a3, URZ ;  /* 0x1fd5c5a307157890 */ /* 0x000fe2000fffe0ff */
[----:B------:R-:W-:Y:S01]  /*0560*/  BSSY B0, `(.L_x_1847) ;  /* 0x0001f09000007945 */ /* 0x000fe20003800000 */
[----:B------:R-:W-:Y:S01]  /*0570*/  UIADD3 UR22, UPT, UPT, UR6, -0xe443238, URZ ;  /* 0xf1bbcdc806167890 */ /* 0x000fe2000fffe0ff */
[----:B------:R-:W-:Y:S01]  /*0580*/  IMAD.HI.U32 R8, R54, -0x326172a9, RZ ;  /* 0xcd9e8d5736087827 */ /* 0x000fe200078e00ff */
[----:B------:R-:W-:-:S02]  /*0590*/  LOP3.LUT R55, R11, UR17, R10, 0x96, !PT ;  /* 0x000000110b377c12 */ /* 0x000fc4000f8e960a */
[----:B------:R-:W-:Y:S02]  /*05a0*/  @!P0 CS2R R46, SRZ ;  /* 0x00000000002e8805 */ /* 0x000fe4000001ff00 */
        /* <DEDUP_REMOVED lines=8> */
[----:B------:R-:W-:Y:S01]  /*0630*/  @!P0 CS2R R44, SRZ ;  /* 0x00000000002c8805 */ /* 0x000fe2000001ff00 */
[----:B------:R-:W-:Y:S01]  /*0640*/  IMAD.HI.U32 R11, R55, -0x326172a9, RZ ;  /* 0xcd9e8d57370b7827 */ /* 0x000fe200078e00ff */
[----:B------:R-:W-:-:S02]  /*0650*/  @!P0 CS2R R50, SRZ ;  /* 0x0000000000328805 */ /* 0x000fc4000001ff00 */
[----:B------:R-:W-:Y:S02]  /*0660*/  @!P0 CS2R R48, SRZ ;  /* 0x0000000000308805 */ /* 0x000fe4000001ff00 */
[----:B------:R-:W-:Y:S01]  /*0670*/  LOP3.LUT R139, R139, 0x3, RZ, 0xc0, !PT ;  /* 0x000000038b8b7812 */ /* 0x000fe200078ec0ff */
[----:B------:R-:W-:Y:S01]  /*0680*/  IMAD.HI.U32 R12, R53, -0x2daee0ad, RZ ;  /* 0xd2511f53350c7827 */ /* 0x000fe200078e00ff */
[----:B------:R-:W-:Y:S01]  /*0690*/  LOP3.LUT R54, R54, UR4, R11, 0x96, !PT ;  /* 0x0000000436367c12 */ /* 0x000fe2000f8e960b */
[----:B------:R-:W-:Y:S01]  /*06a0*/  UIADD3 UR4, UPT, UPT, UR6, 0x1715609d, URZ ;  /* 0x1715609d06047890 */ /* 0x000fe2000fffe0ff */
[----:B------:R-:W-:Y:S01]  /*06b0*/  PRMT R77, R40, 0x7632, R77 ;  /* 0x00007632284d7816 */ /* 0x000fe2000000004d */
[----:B------:R-:W-:Y:S01]  /*06c0*/  @P0 IMAD.MOV.U32 R8, RZ, RZ, R14 ;  /* 0x000000ffff080224 */ /* 0x000fe200078e000e */
[----:B------:R-:W-:Y:S01]  /*06d0*/  LOP3.LUT R52, R13, UR5, R12, 0x96, !PT ;  /* 0x000000050d347c12 */ /* 0x000fe2000f8e960c */
[--C-:B------:R-:W-:Y:S01]  /*06e0*/  @P0 IMAD.MOV.U32 R9, RZ, RZ, R15.reuse ;  /* 0x000000ffff090224 */ /* 0x100fe200078e000f */
[-C--:B------:R-:W-:Y:S01]  /*06f0*/  @P0 MOV R13, R19.reuse ;  /* 0x00000013000d0202 */ /* 0x080fe20000000f00 */
[----:B------:R-:W-:Y:S01]  /*0700*/  @!P0 IMAD.MOV.U32 R8, RZ, RZ, R14 ;  /* 0x000000ffff088224 */ /* 0x000fe200078e000e */
[----:B------:R-:W-:Y:S01]  /*0710*/  @!P0 MOV R13, R19 ;  /* 0x00000013000d8202 */ /* 0x000fe20000000f00 */
[----:B------:R-:W-:Y:S01]  /*0720*/  @!P0 IMAD.MOV.U32 R9, RZ, RZ, R15 ;  /* 0x000000ffff098224 */ /* 0x000fe200078e000f */
[----:B------:R-:W-:Y:S01]  /*0730*/  UIADD3 UR5, UPT, UPT, UR7, -0x695add53, URZ ;  /* 0x96a522ad07057890 */ /* 0x000fe2000fffe0ff */
[----:B------:R-:W-:Y:S01]  /*0740*/  IMAD R55, R55, -0x326172a9, RZ ;  /* 0xcd9e8d5737377824 */ /* 0x000fe200078e02ff */
[----:B------:R-:W-:Y:S01]  /*0750*/  PRMT R79, R39, 0x7632, R79 ;  /* 0x00007632274f7816 */ /* 0x000fe2000000004f */
[----:B------:R-:W-:Y:S01]  /*0760*/  IMAD R16, R53, -0x2daee0ad, RZ ;  /* 0xd2511f5335107824 */ /* 0x000fe200078e02ff */
[----:B------:R-:W-:Y:S01]  /*0770*/  PRMT R80, R13, 0x7632, R80 ;  /* 0x000076320d507816 */ /* 0x000fe20000000050 */
[----:B------:R-:W-:Y:S01]  /*0780*/  IMAD.HI.U32 R14, R52, -0x326172a9, RZ ;  /* 0xcd9e8d57340e7827 */ /* 0x000fe200078e00ff */
[----:B------:R-:W-:Y:S01]  /*0790*/  PRMT R81, R38, 0x7632, R81 ;  /* 0x0000763226517816 */ /* 0x000fe20000000051 */
[----:B------:R-:W0:Y:S01]  /*07a0*/  LDCU UR10, c[0x0][0x404] ;  /* 0x00008080ff0a77ac */ /* 0x000e220008000800 */
[----:B------:R-:W-:Y:S01]  /*07b0*/  PRMT R83, R37, 0x7632, R83 ;  /* 0x0000763225537816 */ /* 0x000fe20000000053 */
[----:B------:R-:W-:Y:S01]  /*07c0*/  IMAD.HI.U32 R15, R54, -0x2daee0ad, RZ ;  /* 0xd2511f53360f7827 */ /* 0x000fe200078e00ff */
[----:B------:R-:W-:Y:S01]  /*07d0*/  LOP3.LUT R55, R55, UR4, R14, 0x96, !PT ;  /* 0x0000000437377c12 */ /* 0x000fe2000f8e960e */
[----:B------:R-:W-:Y:S01]  /*07e0*/  UIADD3 UR4, UPT, UPT, UR6, -0x4ab325aa, URZ ;  /* 0xb54cda5606047890 */ /* 0x000fe2000fffe0ff */
        /* <DEDUP_REMOVED lines=15> */
[----:B------:R-:W1:Y:S01]  /*08e0*/  LDCU.U8 UR11, c[0x0][0x410] ;  /* 0x00008200ff0b77ac */ /* 0x000e620008000000 */
        /* <DEDUP_REMOVED lines=19> */
[----:B------:R-:W2:Y:S01]  /*0a20*/  LDCU UR14, c[0x0][0x448] ;  /* 0x00008900ff0e77ac */ /* 0x000ea20008000800 */
[----:B------:R-:W-:Y:S01]  /*0a30*/  PRMT R92, R7, 0x7632, R92 ;  /* 0x00007632075c7816 */ /* 0x000fe2000000005c */
[----:B------:R-:W-:Y:S01]  /*0a40*/  IMAD.HI.U32 R21, R52, -0x2daee0ad, RZ ;  /* 0xd2511f5334157827 */ /* 0x000fe200078e00ff */
[----:B------:R-:W-:Y:S01]  /*0a50*/  LOP3.LUT R53, R53, UR20, R20, 0x96, !PT ;  /* 0x0000001435357c12 */ /* 0x000fe2000f8e9614 */
[----:B------:R-:W3:Y:S01]  /*0a60*/  LDCU.64 UR12, c[0x0][0x408] ;  /* 0x00008100ff0c77ac */ /* 0x000ee20008000a00 */
        /* <DEDUP_REMOVED lines=9> */
[----:B------:R-:W-:-:S02]  /*0b00*/  IMAD R54, R54, -0x326172a9, RZ ;  /* 0xcd9e8d5736367824 */ /* 0x000fc400078e02ff */
[----:B------:R-:W-:Y:S02]  /*0b10*/  IMAD R25, R52, -0x2daee0ad, RZ ;  /* 0xd2511f5334197824 */ /* 0x000fe400078e02ff */
[----:B------:R-:W-:-:S04]  /*0b20*/  IMAD.HI.U32 R23, R55, -0x326172a9, RZ ;  /* 0xcd9e8d5737177827 */ /* 0x000fc800078e00ff */
[----:B------:R-:W-:Y:S01]  /*0b30*/  IMAD.HI.U32 R24, R53, -0x2daee0ad, RZ ;  /* 0xd2511f5335187827 */ /* 0x000fe200078e00ff */
[----:B------:R-:W-:-:S03]  /*0b40*/  LOP3.LUT R54, R54, UR22, R23, 0x96, !PT ;  /* 0x0000001636367c12 */ /* 0x000fc6000f8e9617 */
[----:B------:R-:W-:Y:S01]  /*0b50*/  @P0 IMAD.MOV.U32 R20, RZ, RZ, R26 ;  /* 0x000000ffff140224 */ /* 0x000fe200078e001a */
[----:B------:R-:W-:Y:S01]  /*0b60*/  LOP3.LUT R104, R25, UR4, R24, 0x96, !PT ;  /* 0x0000000419687c12 */ /* 0x000fe2000f8e9618 */
[----:B------:R-:W-:Y:S01]  /*0b70*/  UIADD3 UR4, UPT, UPT, UR6, -0x700cb87f, URZ ;  /* 0x8ff3478106047890 */ /* 0x000fe2000fffe0ff */
[----:B------:R-:W-:Y:S01]  /*0b80*/  @!P0 IMAD.MOV.U32 R20, RZ, RZ, R26 ;  /* 0x000000ffff148224 */ /* 0x000fe200078e001a */
[-C--:B------:R-:W-:Y:S01]  /*0b90*/  @P0 MOV R25, R31.reuse ;  /* 0x0000001f00190202 */ /* 0x080fe20000000f00 */
[----:B------:R-:W-:Y:S01]  /*0ba0*/  IMAD R28, R55, -0x326172a9, RZ ;  /* 0xcd9e8d57371c7824 */ /* 0x000fe200078e02ff */
[----:B------:R-:W-:Y:S01]  /*0bb0*/  @!P0 MOV R25, R31 ;  /* 0x0000001f00198202 */ /* 0x000fe20000000f00 */
[----:B------:R-:W-:Y:S01]  /*0bc0*/  IMAD R26, R53, -0x2daee0ad, RZ ;  /* 0xd2511f53351a7824 */ /* 0x000fe200078e02ff */
[----:B------:R-:W-:Y:S01]  /*0bd0*/  PRMT R31, R41, 0x7632, R31 ;  /* 0x00007632291f7816 */ /* 0x000fe2000000001f */
[----:B------:R-:W-:-:S04]  /*0be0*/  IMAD.HI.U32 R105, R54, -0x2daee0ad, RZ ;  /* 0xd2511f5336697827 */ /* 0x000fc800078e00ff */
[----:B------:R-:W-:Y:S01]  /*0bf0*/  IMAD.HI.U32 R103, R104, -0x326172a9, RZ ;  /* 0xcd9e8d5768677827 */ /* 0x000fe200078e00ff */
[----:B------:R-:W-:Y:S02]  /*0c00*/  LOP3.LUT R105, R26, UR5, R105, 0x96, !PT ;  /* 0x000000051a697c12 */ /* 0x000fe4000f8e9669 */
[----:B------:R-:W-:Y:S01]  /*0c10*/  PRMT R26, R18, 0x7632, R26 ;  /* 0x00007632121a7816 */ /* 0x000fe2000000001a */
[----:B------:R-:W-:Y:S01]  /*0c20*/  @P0 IMAD.MOV.U32 R21, RZ, RZ, R27 ;  /* 0x000000ffff150224 */ /* 0x000fe200078e001b */
[----:B------:R-:W-:Y:S01]  /*0c30*/  LOP3.LUT R103, R28, UR4, R103, 0x96, !PT ;  /* 0x000000041c677c12 */ /* 0x000fe2000f8e9667 */
[----:B------:R-:W-:Y:S01]  /*0c40*/  @P0 IMAD.MOV.U32 R23, RZ, RZ, R29 ;  /* 0x000000ffff170224 */ /* 0x000fe200078e001d */
[----:B------:R-:W-:Y:S01]  /*0c50*/  PRMT R28, R17, 0x7632, R28 ;  /* 0x00007632111c7816 */ /* 0x000fe2000000001c */
[--C-:B------:R-:W-:Y:S01]  /*0c60*/  @P0 IMAD.MOV.U32 R24, RZ, RZ, R30.reuse ;  /* 0x000000ffff180224 */ /* 0x100fe200078e001e */
[----:B------:R-:W4:Y:S01]  /*0c70*/  LDCU.64 UR4, c[0x0][0x3a0] ;  /* 0x00007400ff0477ac */ /* 0x000f220008000a00 */
[--C-:B------:R-:W-:Y:S01]  /*0c80*/  @!P0 IMAD.MOV.U32 R21, RZ, RZ, R27.reuse ;  /* 0x000000ffff158224 */ /* 0x100fe200078e001b */
[----:B------:R-:W-:Y:S01]  /*0c90*/  PRMT R27, R43, 0x7632, R27 ;  /* 0x000076322b1b7816 */ /* 0x000fe2000000001b */
[--C-:B------:R-:W-:Y:S01]  /*0ca0*/  @!P0 IMAD.MOV.U32 R23, RZ, RZ, R29.reuse ;  /* 0x000000ffff178224 */ /* 0x100fe200078e001d */
[----:B------:R-:W-:Y:S01]  /*0cb0*/  PRMT R29, R42, 0x7632, R29 ;  /* 0x000076322a1d7816 */ /* 0x000fe2000000001d */
[--C-:B------:R-:W-:Y:S01]  /*0cc0*/  @!P0 IMAD.MOV.U32 R24, RZ, RZ, R30.reuse ;  /* 0x000000ffff188224 */ /* 0x100fe200078e001e */
[----:B------:R-:W-:Y:S01]  /*0cd0*/  PRMT R30, R16, 0x7632, R30 ;  /* 0x00007632101e7816 */ /* 0x000fe2000000001e */
[----:B------:R-:W-:-:S02]  /*0ce0*/  IMAD.MOV.U32 R95, RZ, RZ, RZ ;  /* 0x000000ffff5f7224 */ /* 0x000fc400078e00ff */
[----:B------:R-:W-:Y:S02]  /*0cf0*/  IMAD R140, R54, -0x2daee0ad, RZ ;  /* 0xd2511f53368c7824 */ /* 0x000fe400078e02ff */
[----:B0123--:R-:W-:-:S07]  /*0d00*/  IMAD R104, R104, -0x326172a9, RZ ;  /* 0xcd9e8d5768687824 */ /* 0x00ffce00078e02ff */
.L_x_2439:
[----:B0-----:R-:W0:Y:S08]  /*0d10*/  LDC.64 R68, c[0x0][0x3f0] ;  /* 0x0000fc00ff447b82 */ /* 0x001e300000000a00 */
[----:B------:R-:W1:Y:S01]  /*0d20*/  LDC R65, c[0x0][0x388] ;  /* 0x0000e200ff417b82 */ /* 0x000e620000000800 */
[----:B0-----:R-:W-:-:S06]  /*0d30*/  IMAD.WIDE R68, R2, 0x4, R68 ;  /* 0x0000000402447825 */ /* 0x001fcc00078e0244 */
[----:B------:R-:W2:Y:S01]  /*0d40*/  LDG.E R68, desc[UR8][R68.64] ;  /* 0x0000000844447981 */ /* 0x000ea2000c1e1900 */
[----:B------:R-:W-:Y:S01]  /*0d50*/  HFMA2 R70, -RZ, RZ, 0, 0 ;  /* 0x00000000ff467431 */ /* 0x000fe200000001ff */
[----:B--2---:R-:W-:-:S13]  /*0d60*/  ISETP.GE.AND P1, PT, R68, 0x1, PT ;  /* 0x000000014400780c */ /* 0x004fda0003f26270 */
[----:B------:R-:W-:Y:S01]  /*0d70*/  @P1 VIADD R58, R68, 0xffffffff ;  /* 0xffffffff443a1836 */ /* 0x000fe20000000000 */
[----:B------:R-:W0:Y:S03]  /*0d80*/  @P1 LDC.64 R56, c[0x0][0x390] ;  /* 0x0000e400ff381b82 */ /* 0x000e260000000a00 */
[----:B-1----:R-:W-:-:S05]  /*0d90*/  @P1 IMAD R60, R58, R65, RZ ;  /* 0x000000413a3c1224 */ /* 0x002fca00078e02ff */
        /* <DEDUP_REMOVED lines=8> */
[----:B----4-:R-:W-:Y:S01]  /*0e20*/  ISETP.NE.U32.AND P0, PT, RZ, UR4, PT ;  /* 0x00000004ff007c0c */ /* 0x010fe2000bf05070 */
[----:B------:R-:W-:Y:S01]  /*0e30*/  IMAD R60, R2, R65, RZ ;  /* 0x00000041023c7224 */ /* 0x000fe200078e02ff */
[----:B------:R-:W-:Y:S01]  /*0e40*/  MOV R114, UR7 ;  /* 0x0000000700727c02 */ /* 0x000fe20008000f00 */
[----:B------:R-:W-:Y:S01]  /*0e50*/  IMAD.U32 R119, RZ, RZ, UR7 ;  /* 0x00000007ff777e24 */ /* 0x000fe2000f8e00ff */
[----:B------:R-:W-:Y:S01]  /*0e60*/  ISETP.NE.AND.EX P0, PT, RZ, UR5, PT, P0 ;  /* 0x00000005ff007c0c */ /* 0x000fe2000bf05300 */
[----:B------:R-:W-:Y:S01]  /*0e70*/  IMAD.U32 R115, RZ, RZ, UR7 ;  /* 0x00000007ff737e24 */ /* 0x000fe2000f8e00ff */
[----:B------:R-:W-:Y:S01]  /*0e80*/  SHF.R.S32.HI R61, RZ, 0x1f, R60 ;  /* 0x0000001fff3d7819 */ /* 0x000fe2000001143c */
[----:B------:R-:W-:Y:S01]  /*0e90*/  IMAD.U32 R111, RZ, RZ, UR6 ;  /* 0x00000006ff6f7e24 */ /* 0x000fe2000f8e00ff */
[----:B------:R-:W-:Y:S01]  /*0ea0*/  MOV R113, UR7 ;  /* 0x0000000700717c02 */ /* 0x000fe20008000f00 */
[----:B------:R-:W-:Y:S01]  /*0eb0*/  IMAD.U32 R116, RZ, RZ, UR6 ;  /* 0x00000006ff747e24 */ /* 0x000fe2000f8e00ff */
[----:B------:R-:W-:Y:S01]  /*0ec0*/  MOV R110, UR7 ;  /* 0x00000007006e7c02 */ /* 0x000fe20008000f00 */
[----:B------:R-:W-:Y:S01]  /*0ed0*/  IMAD.U32 R117, RZ, RZ, UR6 ;  /* 0x00000006ff757e24 */ /* 0x000fe2000f8e00ff */
[----:B------:R-:W-:Y:S01]  /*0ee0*/  LEA.HI R61, R61, R60, RZ, 0x3 ;  /* 0x0000003c3d3d7211 */ /* 0x000fe200078f18ff */
[----:B------:R-:W-:Y:S01]  /*0ef0*/  IMAD.U32 R112, RZ, RZ, UR6 ;  /* 0x00000006ff707e24 */ /* 0x000fe2000f8e00ff */
[----:B------:R-:W-:Y:S01]  /*0f00*/  IADD3 R119, PT, PT, R119, -0x24c28bd8, RZ ;  /* 0xdb3d742877777810 */ /* 0x000fe20007ffe0ff */
[----:B------:R-:W-:Y:S01]  /*0f10*/  IMAD.U32 R109, RZ, RZ, UR6 ;  /* 0x00000006ff6d7e24 */ /* 0x000fe2000f8e00ff */
[----:B------:R-:W-:Y:S01]  /*0f20*/  IADD3 R115, PT, PT, R115, -0x695add53, RZ ;  /* 0x96a522ad73737810 */ /* 0x000fe20007ffe0ff */
[----:B------:R-:W-:Y:S01]  /*0f30*/  VIADD R116, R116, 0x9e3779b9 ;  /* 0x9e3779b974747836 */ /* 0x000fe20000000000 */
[----:B------:R-:W-:Y:S01]  /*0f40*/  IADD3 R111, PT, PT, R111, 0x1715609d, RZ ;  /* 0x1715609d6f6f7810 */ /* 0x000fe20007ffe0ff */
[----:B------:R-:W-:Y:S01]  /*0f50*/  VIADD R114, R114, 0xbb67ae85 ;  /* 0xbb67ae8572727836 */ /* 0x000fe20000000000 */
[----:B------:R-:W-:Y:S01]  /*0f60*/  LEA.HI.SX32 R69, R61, R0, 0x1d ;  /* 0x000000003d457211 */ /* 0x000fe200078feaff */
[----:B------:R-:W-:-:S02]  /*0f70*/  VIADD R117, R117, 0xb54cda56 ;  /* 0xb54cda5675757836 */ /* 0x000fc40000000000 */
[----:B------:R-:W-:Y:S02]  /*0f80*/  VIADD R113, R113, 0xed9eba14 ;  /* 0xed9eba1471717836 */ /* 0x000fe40000000000 */
[----:B------:R-:W-:Y:S02]  /*0f90*/  VIADD R112, R112, 0x78dde6e4 ;  /* 0x78dde6e470707836 */ /* 0x000fe40000000000 */
[----:B------:R-:W-:Y:S02]  /*0fa0*/  VIADD R110, R110, 0x76cf5d0a ;  /* 0x76cf5d0a6e6e7836 */ /* 0x000fe40000000000 */
[----:B------:R-:W-:Y:S01]  /*0fb0*/  VIADD R109, R109, 0x8ff34781 ;  /* 0x8ff347816d6d7836 */ /* 0x000fe20000000000 */
[----:B--2---:R-:W-:Y:S02]  /*0fc0*/  PRMT R74, R53, 0x7632, R74 ;  /* 0x00007632354a7816 */ /* 0x004fe4000000004a */
[----:B------:R-:W-:Y:S01]  /*0fd0*/  PRMT R71, R52, 0x7632, R71 ;  /* 0x0000763234477816 */ /* 0x000fe20000000047 */
[----:B0-----:R-:W-:Y:S06]  /*0fe0*/  @!P0 BRA `(.L_x_1848) ;  /* 0x0000002c00b48947 */ /* 0x001fec0003800000 */
[----:B------:R-:W0:Y:S02]  /*0ff0*/  LDC.64 R56, c[0x0][0x3a0] ;  /* 0x0000e800ff387b82 */ /* 0x000e240000000a00 */
        /* <DEDUP_REMOVED lines=24> */
.L_x_1853:
        /* <DEDUP_REMOVED lines=13> */
.L_x_1855:
[----:B------:R-:W-:Y:S05]  /*1250*/  BSYNC.RECONVERGENT B3 ;  /* 0x0000000000037941 */ /* 0x000fea0003800200 */
.L_x_1854:
[----:B------:R-:W-:Y:S01]  /*1260*/  IMAD.WIDE.U32 R62, R3, -0x326172a9, RZ ;  /* 0xcd9e8d57033e7825 */ /* 0x000fe200078e00ff */
[----:B------:R-:W-:-:S04]  /*1270*/  LOP3.LUT R60, R95, UR7, R67, 0x96, !PT ;  /* 0x000000075f3c7c12 */ /* 0x000fc8000f8e9643 */
[----:B------:R-:W-:Y:S01]  /*1280*/  LOP3.LUT R72, R5, UR6, R63, 0x96, !PT ;  /* 0x0000000605487c12 */ /* 0x000fe2000f8e963f */
[----:B------:R-:W-:-:S04]  /*1290*/  IMAD.WIDE.U32 R60, R60, -0x326172a9, RZ ;  /* 0xcd9e8d573c3c7825 */ /* 0x000fc800078e00ff */
[----:B------:R-:W-:Y:S01]  /*12a0*/  IMAD.WIDE.U32 R72, R72, -0x2daee0ad, RZ ;  /* 0xd2511f5348487825 */ /* 0x000fe200078e00ff */
[----:B------:R-:W-:-:S04]  /*12b0*/  LOP3.LUT R67, R116, R62, R61, 0x96, !PT ;  /* 0x0000003e74437212 */ /* 0x000fc800078e963d */
[----:B------:R-:W-:Y:S01]  /*12c0*/  LOP3.LUT R62, R114, R66, R73, 0x96, !PT ;  /* 0x00000042723e7212 */ /* 0x000fe200078e9649 */
[----:B------:R-:W-:-:S04]  /*12d0*/  IMAD.WIDE.U32 R66, R67, -0x2daee0ad, RZ ;  /* 0xd2511f5343427825 */ /* 0x000fc800078e00ff */
[----:B------:R-:W-:Y:S01]  /*12e0*/  IMAD.WIDE.U32 R62, R62, -0x326172a9, RZ ;  /* 0xcd9e8d573e3e7825 */ /* 0x000fe200078e00ff */
[----:B------:R-:W-:-:S04]  /*12f0*/  LOP3.LUT R61, R110, R72, R67, 0x96, !PT ;  /* 0x000000486e3d7212 */ /* 0x000fc800078e9643 */
[----:B------:R-:W-:Y:S01]  /*1300*/  LOP3.LUT R72, R60, UR15, R63, 0x96, !PT ;  /* 0x0000000f3c487c12 */ /* 0x000fe2000f8e963f */
[----:B------:R-:W-:-:S04]  /*1310*/  IMAD.WIDE.U32 R60, R61, -0x326172a9, RZ ;  /* 0xcd9e8d573d3c7825 */ /* 0x000fc800078e00ff */
        /* <DEDUP_REMOVED lines=14> */
[----:B------:R-:W-:Y:S01]  /*1400*/  LOP3.LUT R72, R117, R60, R63, 0x96, !PT ;  /* 0x0000003c75487212 */ /* 0x000fe200078e963f */
[----:B------:R-:W-:-:S04]  /*1410*/  IMAD.WIDE.U32 R60, R61, -0x326172a9, RZ ;  /* 0xcd9e8d573d3c7825 */ /* 0x000fc800078e00ff */
[----:B------:R-:W-:Y:S01]  /*1420*/  IMAD.WIDE.U32 R72, R72, -0x2daee0ad, RZ ;  /* 0xd2511f5348487825 */ /* 0x000fe200078e00ff */
[----:B------:R-:W-:-:S04]  /*1430*/  LOP3.LUT R62, R62, UR20, R61, 0x96, !PT ;  /* 0x000000143e3e7c12 */ /* 0x000fc8000f8e963d */
[----:B------:R-:W-:Y:S01]  /*1440*/  LOP3.LUT R66, R66, UR21, R73, 0x96, !PT ;  /* 0x0000001542427c12 */ /* 0x000fe2000f8e9649 */
[----:B------:R-:W-:-:S04]  /*1450*/  IMAD.WIDE.U32 R62, R62, -0x2daee0ad, RZ ;  /* 0xd2511f533e3e7825 */ /* 0x000fc800078e00ff */
[----:B------:R-:W-:Y:S01]  /*1460*/  IMAD.WIDE.U32 R66, R66, -0x326172a9, RZ ;  /* 0xcd9e8d5742427825 */ /* 0x000fe200078e00ff */
[----:B------:R-:W-:-:S04]  /*1470*/  LOP3.LUT R104, R119, R72, R63, 0x96, !PT ;  /* 0x0000004877687212 */ /* 0x000fc800078e963f */
[----:B------:R-:W-:Y:S01]  /*1480*/  LOP3.LUT R60, R60, UR22, R67, 0x96, !PT ;  /* 0x000000163c3c7c12 */ /* 0x000fe2000f8e9643 */
[----:B------:R-:W-:-:S04]  /*1490*/  IMAD.WIDE.U32 R104, R104, -0x326172a9, RZ ;  /* 0xcd9e8d5768687825 */ /* 0x000fc800078e00ff */
[----:B------:R-:W-:Y:S01]  /*14a0*/  IMAD.WIDE.U32 R60, R60, -0x2daee0ad, RZ ;  /* 0xd2511f533c3c7825 */ /* 0x000fe200078e00ff */
[----:B------:R-:W-:-:S03]  /*14b0*/  LOP3.LUT R103, R109, R66, R105, 0x96, !PT ;  /* 0x000000426d677212 */ /* 0x000fc600078e9669 */
[----:B------:R-:W-:Y:S02]  /*14c0*/  IMAD.MOV.U32 R108, RZ, RZ, R60 ;  /* 0x000000ffff6c7224 */ /* 0x000fe400078e003c */
[----:B------:R-:W-:Y:S01]  /*14d0*/  HFMA2 R60, -RZ, RZ, 0, 0 ;  /* 0x00000000ff3c7431 */ /* 0x000fe200000001ff */
[----:B------:R-:W-:Y:S01]  /*14e0*/  LOP3.LUT R105, R115, R62, R61, 0x96, !PT ;  /* 0x0000003e73697212 */ /* 0x000fe200078e963d */
[----:B------:R-:W-:-:S07]  /*14f0*/  IMAD.MOV.U32 R61, RZ, RZ, R140 ;  /* 0x000000ffff3d7224 */ /* 0x000fce00078e008c */
.L_x_1852:
[----:B------:R-:W-:Y:S05]  /*1500*/  BSYNC.RECONVERGENT B2 ;  /* 0x0000000000027941 */ /* 0x000fea0003800200 */
.L_x_1851:
[----:B------:R-:W-:Y:S01]  /*1510*/  I2FP.F32.U32 R61, R61 ;  /* 0x0000003d003d7245 */ /* 0x000fe20000201000 */
[----:B------:R-:W-:Y:S01]  /*1520*/  IMAD.MOV.U32 R66, RZ, RZ, 0x2f800000 ;  /* 0x2f800000ff427424 */ /* 0x000fe200078e00ff */
[----:B------:R-:W-:Y:S01]  /*1530*/  SHF.L.U32 R63, R56, 0x10, RZ ;  /* 0x00000010383f7819 */ /* 0x000fe200000006ff */
        /* <DEDUP_REMOVED lines=8> */
.L_x_1850:
[----:B------:R-:W-:Y:S05]  /*15c0*/  BSYNC.RECONVERGENT B1 ;  /* 0x0000000000017941 */ /* 0x000fea0003800200 */
.L_x_1849:
        /* <DEDUP_REMOVED lines=23> */
.L_x_1860:
        /* <DEDUP_REMOVED lines=13> */
.L_x_1862:
[----:B------:R-:W-:Y:S05]  /*1810*/  BSYNC.RECONVERGENT B3 ;  /* 0x0000000000037941 */ /* 0x000fea0003800200 */
.L_x_1861:
[----:B------:R-:W-:Y:S01]  /*1820*/  IMAD.WIDE.U32 R66, R3, -0x326172a9, RZ ;  /* 0xcd9e8d5703427825 */ /* 0x000fe200078e00ff */
[----:B------:R-:W-:Y:S02]  /*1830*/  LOP3.LUT R60, R95, UR7, R73, 0x96, !PT ;  /* 0x000000075f3c7c12 */ /* 0x000fe4000f8e9649 */
[----:B------:R-:W-:Y:S02]  /*1840*/  MOV R62, R108 ;  /* 0x0000006c003e7202 */ /* 0x000fe40000000f00 */
        /* <DEDUP_REMOVED lines=36> */
[----:B------:R-:W-:Y:S01]  /*1a90*/  IMAD.MOV.U32 R107, RZ, RZ, R60 ;  /* 0x000000ffff6b7224 */ /* 0x000fe200078e003c */
[----:B------:R-:W-:Y:S01]  /*1aa0*/  LOP3.LUT R105, R115, R66, R61, 0x96, !PT ;  /* 0x0000004273697212 */ /* 0x000fe200078e963d */
[----:B------:R-:W-:-:S07]  /*1ab0*/  IMAD.MOV.U32 R61, RZ, RZ, RZ ;  /* 0x000000ffff3d7224 */ /* 0x000fce00078e00ff */
.L_x_1859:
[----:B------:R-:W-:Y:S05]  /*1ac0*/  BSYNC.RECONVERGENT B2 ;  /* 0x0000000000027941 */ /* 0x000fea0003800200 */
.L_x_1858:
[----:B------:R-:W-:Y:S01]  /*1ad0*/  PRMT R56, R52, 0x7632, R56 ;  /* 0x0000763234387816 */ /* 0x000fe20000000038 */
        /* <DEDUP_REMOVED lines=12> */
.L_x_1857:
[----:B------:R-:W-:Y:S05]  /*1ba0*/  BSYNC.RECONVERGENT B1 ;  /* 0x0000000000017941 */ /* 0x000fea0003800200 */
.L_x_1856:
        /* <DEDUP_REMOVED lines=22> */
.L_x_1867:
        /* <DEDUP_REMOVED lines=13> */
.L_x_1869:
[----:B------:R-:W-:Y:S05]  /*1de0*/  BSYNC.RECONVERGENT B3 ;  /* 0x0000000000037941 */ /* 0x000fea0003800200 */
.L_x_1868:
        /* <DEDUP_REMOVED lines=37> */
[----:B------:R-:W-:-:S04]  /*2040*/  LOP3.LUT R103, R109, R72, R105, 0x96, !PT ;  /* 0x000000486d677212 */ /* 0x000fc800078e9669 */
[----:B------:R-:W-:Y:S01]  /*2050*/  LOP3.LUT R105, R115, R66, R61, 0x96, !PT ;  /* 0x0000004273697212 */ /* 0x000fe200078e963d */
[----:B------:R-:W-:Y:S01]  /*2060*/  IMAD.MOV.U32 R66, RZ, RZ, R107 ;  /* 0x000000ffff427224 */ /* 0x000fe200078e006b */
[----:B------:R-:W-:Y:S01]  /*2070*/  MOV R56, R60 ;  /* 0x0000003c00387202 */ /* 0x000fe20000000f00 */
[----:B------:R-:W-:-:S07]  /*2080*/  IMAD.MOV.U32 R60, RZ, RZ, RZ ;  /* 0x000000ffff3c7224 */ /* 0x000fce00078e00ff */
.L_x_1866:
[----:B------:R-:W-:Y:S05]  /*2090*/  BSYNC.RECONVERGENT B2 ;  /* 0x0000000000027941 */ /* 0x000fea0003800200 */
.L_x_1865:
[----:B------:R-:W-:Y:S01]  /*20a0*/  HFMA2 R72, -RZ, RZ, 0.1171875, 0 ;  /* 0x2f800000ff487431 */ /* 0x000fe200000001ff */
[----:B------:R-:W-:Y:S01]  /*20b0*/  I2FP.F32.U32 R61, R66 ;  /* 0x00000042003d7245 */ /* 0x000fe20000201000 */
[----:B------:R-:W-:Y:S02]  /*20c0*/  IMAD.U32 R66, R53, 0x10000, RZ ;  /* 0x0001000035427824 */ /* 0x000fe400078e00ff */
[----:B------:R-:W-:Y:S02]  /*20d0*/  IMAD.U32 R67, R57, 0x10000, RZ ;  /* 0x0001000039437824 */ /* 0x000fe400078e00ff */
[----:B------:R-:W-:Y:S01]  /*20e0*/  FMUL.FTZ R66, R66, UR13 ;  /* 0x0000000d42427c20 */ /* 0x000fe20008410000 */
[----:B------:R-:W-:-:S03]  /*20f0*/  FFMA.FTZ R61, R61, R72, 1.1641532182693481445e-10 ;  /* 0x2f0000003d3d7423 */ /* 0x000fc60000010048 */
[----:B------:R-:W-:Y:S02]  /*2100*/  FMUL.FTZ R66, R66, UR12 ;  /* 0x0000000c42427c20 */ /* 0x000fe40008410000 */
[----:B------:R-:W-:-:S04]  /*2110*/  FSETP.GTU.FTZ.AND P3, PT, R61, UR10, PT ;  /* 0x0000000a3d007c0b */ /* 0x000fc8000bf7c000 */
[----:B------:R-:W-:Y:S02]  /*2120*/  FSEL R66, R66, RZ, !P3 ;  /* 0x000000ff42427208 */ /* 0x000fe40005800000 */
[----:B------:R-:W-:-:S03]  /*2130*/  SEL R98, RZ, 0x1, P3 ;  /* 0x00000001ff627807 */ /* 0x000fc60001800000 */
[----:B------:R-:W-:-:S07]  /*2140*/  FADD.FTZ R67, R67, R66 ;  /* 0x0000004243437221 */ /* 0x000fce0000010000 */
.L_x_1864:
[----:B------:R-:W-:Y:S05]  /*2150*/  BSYNC.RECONVERGENT B1 ;  /* 0x0000000000017941 */ /* 0x000fea0003800200 */
.L_x_1863:
        /* <DEDUP_REMOVED lines=23> */
.L_x_1874:
        /* <DEDUP_REMOVED lines=13> */
.L_x_1876:
[----:B------:R-:W-:Y:S05]  /*23a0*/  BSYNC.RECONVERGENT B3 ;  /* 0x0000000000037941 */ /* 0x000fea0003800200 */
.L_x_1875:
[----:B------:R-:W-:Y:S01]  /*23b0*/  IMAD.WIDE.U32 R72, R3, -0x326172a9, RZ ;  /* 0xcd9e8d5703487825 */ /* 0x000fe200078e00ff */
[----:B------:R-:W-:-:S03]  /*23c0*/  LOP3.LUT R60, R95, UR7, R75, 0x96, !PT ;  /* 0x000000075f3c7c12 */ /* 0x000fc6000f8e964b */
[----:B------:R-:W-:Y:S01]  /*23d0*/  IMAD.MOV.U32 R66, RZ, RZ, R56 ;  /* 0x000000ffff427224 */ /* 0x000fe200078e0038 */
        /* <DEDUP_REMOVED lines=38> */
[----:B------:R-:W-:-:S07]  /*2640*/  HFMA2 R61, -RZ, RZ, 0, 0 ;  /* 0x00000000ff3d7431 */ /* 0x000fce00000001ff */
.L_x_1873:
[----:B------:R-:W-:Y:S05]  /*2650*/  BSYNC.RECONVERGENT B2 ;  /* 0x0000000000027941 */ /* 0x000fea0003800200 */
.L_x_1872:
[----:B------:R-:W-:Y:S01]  /*2660*/  PRMT R57, R53, 0x7632, R57 ;  /* 0x0000763235397816 */ /* 0x000fe20000000039 */
        /* <DEDUP_REMOVED lines=12> */
.L_x_1871:
[----:B------:R-:W-:Y:S05]  /*2730*/  BSYNC.RECONVERGENT B1 ;  /* 0x0000000000017941 */ /* 0x000fea0003800200 */
.L_x_1870:
        /* <DEDUP_REMOVED lines=22> */
.L_x_1881:
        /* <DEDUP_REMOVED lines=13> */
.L_x_1883:
[----:B------:R-:W-:Y:S05]  /*2970*/  BSYNC.RECONVERGENT B3 ;  /* 0x0000000000037941 */ /* 0x000fea0003800200 */
.L_x_1882:
        /* <DEDUP_REMOVED lines=40> */
[----:B------:R-:W-:Y:S01]  /*2c00*/  IMAD.MOV.U32 R56, RZ, RZ, RZ ;  /* 0x000000ffff387224 */ /* 0x000fe200078e00ff */
[----:B------:R-:W-:-:S07]  /*2c10*/  MOV R57, R107 ;  /* 0x0000006b00397202 */ /* 0x000fce0000000f00 */
.L_x_1880:
[----:B------:R-:W-:Y:S05]  /*2c20*/  BSYNC.RECONVERGENT B2 ;  /* 0x0000000000027941 */ /* 0x000fea0003800200 */
.L_x_1879:
        /* <DEDUP_REMOVED lines=11> */
.L_x_1878:
[----:B------:R-:W-:Y:S05]  /*2ce0*/  BSYNC.RECONVERGENT B1 ;  /* 0x0000000000017941 */ /* 0x000fea0003800200 */
.L_x_1877:
        /* <DEDUP_REMOVED lines=23> */
.L_x_1888:
        /* <DEDUP_REMOVED lines=13> */
.L_x_1890:
[----:B------:R-:W-:Y:S05]  /*2f30*/  BSYNC.RECONVERGENT B3 ;  /* 0x0000000000037941 */ /* 0x000fea0003800200 */
.L_x_1889:
        /* <DEDUP_REMOVED lines=42> */
.L_x_1887:
[----:B------:R-:W-:Y:S05]  /*31e0*/  BSYNC.RECONVERGENT B2 ;  /* 0x0000000000027941 */ /* 0x000fea0003800200 */
.L_x_1886:
[----:B------:R-:W-:Y:S01]  /*31f0*/  HFMA2 R61, -RZ, RZ, 0.1171875, 0 ;  /* 0x2f800000ff3d7431 */ /* 0x000fe200000001ff */
[----:B------:R-:W-:Y:S02]  /*3200*/  PRMT R58, R54, 0x7632, R58 ;  /* 0x00007632363a7816 */ /* 0x000fe4000000003a */
        /* <DEDUP_REMOVED lines=11> */
.L_x_1885:
[----:B------:R-:W-:Y:S05]  /*32c0*/  BSYNC.RECONVERGENT B1 ;  /* 0x0000000000017941 */ /* 0x000fea0003800200 */
.L_x_1884:
        /* <DEDUP_REMOVED lines=22> */
.L_x_1895:
        /* <DEDUP_REMOVED lines=13> */
.L_x_1897:
[----:B------:R-:W-:Y:S05]  /*3500*/  BSYNC.RECONVERGENT B3 ;  /* 0x0000000000037941 */ /* 0x000fea0003800200 */
.L_x_1896:
        /* <DEDUP_REMOVED lines=42> */
.L_x_1894:
[----:B------:R-:W-:Y:S05]  /*37b0*/  BSYNC.RECONVERGENT B2 ;  /* 0x0000000000027941 */ /* 0x000fea0003800200 */
.L_x_1893:
[----:B------:R-:W-:Y:S01]  /*37c0*/  I2FP.F32.U32 R57, R60 ;  /* 0x0000003c00397245 */ /* 0x000fe20000201000 */
[----:B------:R-:W-:Y:S02]  /*37d0*/  IMAD.MOV.U32 R72, RZ, RZ, 0x2f800000 ;  /* 0x2f800000ff487424 */ /* 0x000fe400078e00ff */
[----:B------:R-:W-:Y:S02]  /*37e0*/  IMAD.U32 R60, R55, 0x10000, RZ ;  /* 0x00010000373c7824 */ /* 0x000fe400078e00ff */
        /* <DEDUP_REMOVED lines=8> */
.L_x_1892:
[----:B------:R-:W-:Y:S05]  /*3870*/  BSYNC.RECONVERGENT B1 ;  /* 0x0000000000017941 */ /* 0x000fea0003800200 */
.L_x_1891:
        /* <DEDUP_REMOVED lines=23> */
.L_x_1902:
        /* <DEDUP_REMOVED lines=13> */
.L_x_1904:
[----:B------:R-:W-:Y:S05]  /*3ac0*/  BSYNC.RECONVERGENT B3 ;  /* 0x0000000000037941 */ /* 0x000fea0003800200 */
.L_x_1903:
[----:B------:R-:W-:Y:S01]  /*3ad0*/  IMAD.WIDE.U32 R60, R3, -0x326172a9, RZ ;  /* 0xcd9e8d57033c7825 */ /* 0x000fe200078e00ff */
[----:B------:R-:W-:-:S03]  /*3ae0*/  LOP3.LUT R56, R95, UR7, R73, 0x96, !PT ;  /* 0x000000075f387c12 */ /* 0x000fc6000f8e9649 */
[----:B------:R-:W-:Y:S01]  /*3af0*/  IMAD.MOV.U32 R125, RZ, RZ, RZ ;  /* 0x000000ffff7d7224 */ /* 0x000fe200078e00ff */
        /* <DEDUP_REMOVED lines=37> */
[----:B------:R-:W-:Y:S02]  /*3d50*/  LOP3.LUT R105, R115, R60, R57, 0x96, !PT ;  /* 0x0000003c73697212 */ /* 0x000fe400078e9639 */
[----:B------:R-:W-:-:S07]  /*3d60*/  MOV R57, R124 ;  /* 0x0000007c00397202 */ /* 0x000fce0000000f00 */
.L_x_1901:
[----:B------:R-:W-:Y:S05]  /*3d70*/  BSYNC.RECONVERGENT B2 ;  /* 0x0000000000027941 */ /* 0x000fea0003800200 */
.L_x_1900:
[----:B------:R-:W-:Y:S01]  /*3d80*/  PRMT R59, R55, 0x7632, R59 ;  /* 0x00007632373b7816 */ /* 0x000fe2000000003b */
        /* <DEDUP_REMOVED lines=12> */
.L_x_1899:
[----:B------:R-:W-:Y:S05]  /*3e50*/  BSYNC.RECONVERGENT B1 ;  /* 0x0000000000017941 */ /* 0x000fea0003800200 */
.L_x_1898:
[----:B------:R-:W-:Y:S02]  /*3e60*/  F2FP.BF16.F32.PACK_AB R59, RZ, R107 ;  /* 0x0000006bff3b723e */ /* 0x000fe400000010ff */
[----:B------:R-:W-:Y:S02]  /*3e70*/  PRMT R58, R123, 0x5410, R58 ;  /* 0x000054107b3a7816 */ /* 0x000fe4000000003a */
[----:B------:R-:W-:Y:S02]  /*3e80*/  PRMT R57, R121, 0x5410, R122 ;  /* 0x0000541079397816 */ /* 0x000fe4000000007a */
[----:B------:R-:W-:Y:S02]  /*3e90*/  PRMT R56, R71, 0x5410, R120 ;  /* 0x0000541047387816 */ /* 0x000fe40000000078 */
[----:B------:R-:W-:Y:S01]  /*3ea0*/  PRMT R59, R126, 0x5410, R59 ;  /* 0x000054107e3b7816 */ /* 0x000fe2000000003b */
[----:B------:R-:W-:Y:S06]  /*3eb0*/  BRA `(.L_x_1905) ;  /* 0x0000002800c87947 */ /* 0x000fec0003800000 */
.L_x_1848:
[----:B------:R-:W-:Y:S01]  /*3ec0*/  BSSY.RECONVERGENT B1, `(.L_x_1906) ;  /* 0x0000057000017945 */ /* 0x000fe20003800200 */
[----:B------:R-:W-:Y:S01]  /*3ed0*/  IMAD.MOV.U32 R63, RZ, RZ, RZ ;  /* 0x000000ffff3f7224 */ /* 0x000fe200078e00ff */
[----:B------:R-:W-:Y:S01]  /*3ee0*/  MOV R118, R140 ;  /* 0x0000008c00767202 */ /* 0x000fe20000000f00 */
        /* <DEDUP_REMOVED lines=18> */
.L_x_1910:
        /* <DEDUP_REMOVED lines=13> */
.L_x_1912:
[----:B------:R-:W-:Y:S05]  /*40e0*/  BSYNC.RECONVERGENT B3 ;  /* 0x0000000000037941 */ /* 0x000fea0003800200 */
.L_x_1911:
        /* <DEDUP_REMOVED lines=42> */
.L_x_1909:
[----:B------:R-:W-:Y:S05]  /*4390*/  BSYNC.RECONVERGENT B2 ;  /* 0x0000000000027941 */ /* 0x000fea0003800200 */
.L_x_1908:
[----:B------:R-:W-:Y:S01]  /*43a0*/  HFMA2 R58, -RZ, RZ, 0.1171875, 0 ;  /* 0x2f800000ff3a7431 */ /* 0x000fe200000001ff */
[----:B------:R-:W-:Y:S01]  /*43b0*/  I2FP.F32.U32 R57, R57 ;  /* 0x0000003900397245 */ /* 0x000fe20000201000 */
[----:B------:R-:W-:-:S04]  /*43c0*/  IMAD.U32 R59, R52, 0x10000, RZ ;  /* 0x00010000343b7824 */ /* 0x000fc800078e00ff */
[----:B------:R-:W-:Y:S01]  /*43d0*/  FMUL.FTZ R59, R59, UR13 ;  /* 0x0000000d3b3b7c20 */ /* 0x000fe20008410000 */
[----:B------:R-:W-:-:S03]  /*43e0*/  FFMA.FTZ R57, R57, R58, 1.1641532182693481445e-10 ;  /* 0x2f00000039397423 */ /* 0x000fc6000001003a */
[----:B------:R-:W-:Y:S02]  /*43f0*/  FMUL.FTZ R59, R59, UR12 ;  /* 0x0000000c3b3b7c20 */ /* 0x000fe40008410000 */
[----:B------:R-:W-:-:S04]  /*4400*/  FSETP.GTU.FTZ.AND P2, PT, R57, UR10, PT ;  /* 0x0000000a39007c0b */ /* 0x000fc8000bf5c000 */
[----:B------:R-:W-:Y:S02]  /*4410*/  SEL R96, RZ, 0x1, P2 ;  /* 0x00000001ff607807 */ /* 0x000fe40001000000 */
[----:B------:R-:W-:-:S07]  /*4420*/  FSEL R63, R59, RZ, !P2 ;  /* 0x000000ff3b3f7208 */ /* 0x000fce0005000000 */
.L_x_1907:
[----:B------:R-:W-:Y:S05]  /*4430*/  BSYNC.RECONVERGENT B1 ;  /* 0x0000000000017941 */ /* 0x000fea0003800200 */
.L_x_1906:
        /* <DEDUP_REMOVED lines=18> */
.L_x_1917:
        /* <DEDUP_REMOVED lines=13> */
.L_x_1919:
[----:B------:R-:W-:Y:S05]  /*4630*/  BSYNC.RECONVERGENT B3 ;  /* 0x0000000000037941 */ /* 0x000fea0003800200 */
.L_x_1918:
        /* <DEDUP_REMOVED lines=42> */
.L_x_1916:
[----:B------:R-:W-:Y:S05]  /*48e0*/  BSYNC.RECONVERGENT B2 ;  /* 0x0000000000027941 */ /* 0x000fea0003800200 */
.L_x_1915:
        /* <DEDUP_REMOVED lines=9> */
.L_x_1914:
[----:B------:R-:W-:Y:S05]  /*4980*/  BSYNC.RECONVERGENT B1 ;  /* 0x0000000000017941 */ /* 0x000fea0003800200 */
.L_x_1913:
[----:B------:R-:W-:Y:S01]  /*4990*/  BSSY.RECONVERGENT B1, `(.L_x_1920) ;  /* 0x0000054000017945 */ /* 0x000fe20003800200 */
[----:B------:R-:W-:Y:S01]  /*49a0*/  F2FP.BF16.F32.PACK_AB R71, RZ, R62 ;  /* 0x0000003eff47723e */ /* 0x000fe200000010ff */
[----:B------:R-:W-:Y:S02]  /*49b0*/  IMAD.MOV.U32 R67, RZ, RZ, RZ ;  /* 0x000000ffff437224 */ /* 0x000fe400078e00ff */
[----:B------:R-:W-:Y:S01]  /*49c0*/  IMAD.MOV.U32 R56, RZ, RZ, R57 ;  /* 0x000000ffff387224 */ /* 0x000fe200078e0039 */
        /* <DEDUP_REMOVED lines=14> */
.L_x_1924:
        /* <DEDUP_REMOVED lines=13> */
.L_x_1926:
[----:B------:R-:W-:Y:S05]  /*4b80*/  BSYNC.RECONVERGENT B3 ;  /* 0x0000000000037941 */ /* 0x000fea0003800200 */
.L_x_1925:
        /* <DEDUP_REMOVED lines=39> */
[----:B------:R-:W-:Y:S02]  /*4e00*/  IMAD.MOV.U32 R58, RZ, RZ, R118 ;  /* 0x000000ffff3a7224 */ /* 0x000fe400078e0076 */
[----:B------:R-:W-:Y:S02]  /*4e10*/  IMAD.MOV.U32 R118, RZ, RZ, R56 ;  /* 0x000000ffff767224 */ /* 0x000fe400078e0038 */
[----:B------:R-:W-:-:S07]  /*4e20*/  HFMA2 R56, -RZ, RZ, 0, 0 ;  /* 0x00000000ff387431 */ /* 0x000fce00000001ff */
.L_x_1923:
[----:B------:R-:W-:Y:S05]  /*4e30*/  BSYNC.RECONVERGENT B2 ;  /* 0x0000000000027941 */ /* 0x000fea0003800200 */
.L_x_1922:
[----:B------:R-:W-:Y:S01]  /*4e40*/  I2FP.F32.U32 R57, R58 ;  /* 0x0000003a00397245 */ /* 0x000fe20000201000 */
[----:B------:R-:W-:Y:S02]  /*4e50*/  IMAD.MOV.U32 R58, RZ, RZ, 0x2f800000 ;  /* 0x2f800000ff3a7424 */ /* 0x000fe400078e00ff */
[----:B------:R-:W-:Y:S02]  /*4e60*/  IMAD.U32 R59, R53, 0x10000, RZ ;  /* 0x00010000353b7824 */ /* 0x000fe400078e00ff */
[----:B------:R-:W-:Y:S02]  /*4e70*/  FFMA.FTZ R57, R57, R58, 1.1641532182693481445e-10 ;  /* 0x2f00000039397423 */ /* 0x000fe4000001003a */
[----:B------:R-:W-:-:S03]  /*4e80*/  FMUL.FTZ R59, R59, UR13 ;  /* 0x0000000d3b3b7c20 */ /* 0x000fc60008410000 */
[----:B------:R-:W-:Y:S01]  /*4e90*/  FSETP.GTU.FTZ.AND P2, PT, R57, UR10, PT ;  /* 0x0000000a39007c0b */ /* 0x000fe2000bf5c000 */
[----:B------:R-:W-:-:S03]  /*4ea0*/  FMUL.FTZ R59, R59, UR12 ;  /* 0x0000000c3b3b7c20 */ /* 0x000fc60008410000 */
[----:B------:R-:W-:Y:S02]  /*4eb0*/  SEL R98, RZ, 0x1, P2 ;  /* 0x00000001ff627807 */ /* 0x000fe40001000000 */
[----:B------:R-:W-:-:S07]  /*4ec0*/  FSEL R67, R59, RZ, !P2 ;  /* 0x000000ff3b437208 */ /* 0x000fce0005000000 */
.L_x_1921:
[----:B------:R-:W-:Y:S05]  /*4ed0*/  BSYNC.RECONVERGENT B1 ;  /* 0x0000000000017941 */ /* 0x000fea0003800200 */
.L_x_1920:
        /* <DEDUP_REMOVED lines=18> */
.L_x_1931:
        /* <DEDUP_REMOVED lines=13> */
.L_x_1933:
[----:B------:R-:W-:Y:S05]  /*50d0*/  BSYNC.RECONVERGENT B3 ;  /* 0x0000000000037941 */ /* 0x000fea0003800200 */
.L_x_1932:
        /* <DEDUP_REMOVED lines=39> */
[----:B------:R-:W-:Y:S01]  /*5350*/  IMAD.MOV.U32 R57, RZ, RZ, RZ ;  /* 0x000000ffff397224 */ /* 0x000fe200078e00ff */
[----:B------:R-:W-:Y:S01]  /*5360*/  MOV R58, R118 ;  /* 0x00000076003a7202 */ /* 0x000fe20000000f00 */
[----:B------:R-:W-:-:S07]  /*5370*/  IMAD.MOV.U32 R118, RZ, RZ, R56 ;  /* 0x000000ffff767224 */ /* 0x000fce00078e0038 */
.L_x_1930:
[----:B------:R-:W-:Y:S05]  /*5380*/  BSYNC.RECONVERGENT B2 ;  /* 0x0000000000027941 */ /* 0x000fea0003800200 */
.L_x_1929:
        /* <DEDUP_REMOVED lines=9> */
.L_x_1928:
[----:B------:R-:W-:Y:S05]  /*5420*/  BSYNC.RECONVERGENT B1 ;  /* 0x0000000000017941 */ /* 0x000fea0003800200 */
.L_x_1927:
        /* <DEDUP_REMOVED lines=18> */
.L_x_1938:
        /* <DEDUP_REMOVED lines=13> */
.L_x_1940:
[----:B------:R-:W-:Y:S05]  /*5620*/  BSYNC.RECONVERGENT B3 ;  /* 0x0000000000037941 */ /* 0x000fea0003800200 */
.L_x_1939:
        /* <DEDUP_REMOVED lines=42> */
.L_x_1937:
[----:B------:R-:W-:Y:S05]  /*58d0*/  BSYNC.RECONVERGENT B2 ;  /* 0x0000000000027941 */ /* 0x000fea0003800200 */
.L_x_1936:
        /* <DEDUP_REMOVED lines=9> */
.L_x_1935:
[----:B------:R-:W-:Y:S05]  /*5970*/  BSYNC.RECONVERGENT B1 ;  /* 0x0000000000017941 */ /* 0x000fea0003800200 */
.L_x_1934:
        /* <DEDUP_REMOVED lines=18> */
.L_x_1945:
        /* <DEDUP_REMOVED lines=13> */
.L_x_1947:
[----:B------:R-:W-:Y:S05]  /*5b70*/  BSYNC.RECONVERGENT B3 ;  /* 0x0000000000037941 */ /* 0x000fea0003800200 */
.L_x_1946:
        /* <DEDUP_REMOVED lines=39> */
[----:B------:R-:W-:Y:S02]  /*5df0*/  HFMA2 R57, -RZ, RZ, 0, 0 ;  /* 0x00000000ff397431 */ /* 0x000fe400000001ff */
[----:B------:R-:W-:Y:S02]  /*5e00*/  IMAD.MOV.U32 R58, RZ, RZ, R118 ;  /* 0x000000ffff3a7224 */ /* 0x000fe400078e0076 */
[----:B------:R-:W-:-:S07]  /*5e10*/  IMAD.MOV.U32 R118, RZ, RZ, R56 ;  /* 0x000000ffff767224 */ /* 0x000fce00078e0038 */
.L_x_1944:
[----:B------:R-:W-:Y:S05]  /*5e20*/  BSYNC.RECONVERGENT B2 ;  /* 0x0000000000027941 */ /* 0x000fea0003800200 */
.L_x_1943:
[----:B------:R-:W-:Y:S01]  /*5e30*/  I2FP.F32.U32 R56, R58 ;  /* 0x0000003a00387245 */ /* 0x000fe20000201000 */
[----:B------:R-:W-:Y:S01]  /*5e40*/  IMAD.MOV.U32 R59, RZ, RZ, 0x2f800000 ;  /* 0x2f800000ff3b7424 */ /* 0x000fe200078e00ff */
[----:B------:R-:W-:-:S03]  /*5e50*/  PRMT R58, R54, 0x7632, R58 ;  /* 0x00007632363a7816 */ /* 0x000fc6000000003a */
[----:B------:R-:W-:Y:S02]  /*5e60*/  FFMA.FTZ R56, R56, R59, 1.1641532182693481445e-10 ;  /* 0x2f00000038387423 */ /* 0x000fe4000001003b */
[----:B------:R-:W-:-:S03]  /*5e70*/  IMAD.U32 R58, R58, 0x10000, RZ ;  /* 0x000100003a3a7824 */ /* 0x000fc600078e00ff */
[----:B------:R-:W-:Y:S01]  /*5e80*/  FSETP.GTU.FTZ.AND P2, PT, R56, UR10, PT ;  /* 0x0000000a38007c0b */ /* 0x000fe2000bf5c000 */
[----:B------:R-:W-:-:S03]  /*5e90*/  FMUL.FTZ R58, R58, UR13 ;  /* 0x0000000d3a3a7c20 */ /* 0x000fc60008410000 */
[----:B------:R-:W-:Y:S01]  /*5ea0*/  SEL R101, RZ, 0x1, P2 ;  /* 0x00000001ff657807 */ /* 0x000fe20001000000 */
[----:B------:R-:W-:-:S05]  /*5eb0*/  FMUL.FTZ R58, R58, UR12 ;  /* 0x0000000c3a3a7c20 */ /* 0x000fca0008410000 */
[----:B------:R-:W-:-:S07]  /*5ec0*/  FSEL R74, R58, RZ, !P2 ;  /* 0x000000ff3a4a7208 */ /* 0x000fce0005000000 */
.L_x_1942:
[----:B------:R-:W-:Y:S05]  /*5ed0*/  BSYNC.RECONVERGENT B1 ;  /* 0x0000000000017941 */ /* 0x000fea0003800200 */
.L_x_1941:
        /* <DEDUP_REMOVED lines=18> */
.L_x_1952:
        /* <DEDUP_REMOVED lines=13> */
.L_x_1954:
[----:B------:R-:W-:Y:S05]  /*60d0*/  BSYNC.RECONVERGENT B3 ;  /* 0x0000000000037941 */ /* 0x000fea0003800200 */
.L_x_1953:
        /* <DEDUP_REMOVED lines=38> */
[----:B------:R-:W-:Y:S02]  /*6340*/  LOP3.LUT R105, R115, R58, R57, 0x96, !PT ;  /* 0x0000003a73697212 */ /* 0x000fe400078e9639 */
[----:B------:R-:W-:Y:S01]  /*6350*/  MOV R58, R118 ;  /* 0x00000076003a7202 */ /* 0x000fe20000000f00 */
[----:B------:R-:W-:Y:S02]  /*6360*/  IMAD.MOV.U32 R118, RZ, RZ, R56 ;  /* 0x000000ffff767224 */ /* 0x000fe400078e0038 */
[----:B------:R-:W-:-:S07]  /*6370*/  IMAD.MOV.U32 R56, RZ, RZ, RZ ;  /* 0x000000ffff387224 */ /* 0x000fce00078e00ff */
.L_x_1951:
[----:B------:R-:W-:Y:S05]  /*6380*/  BSYNC.RECONVERGENT B2 ;  /* 0x0000000000027941 */ /* 0x000fea0003800200 */
.L_x_1950:
[----:B------:R-:W-:Y:S01]  /*6390*/  I2FP.F32.U32 R57, R58 ;  /* 0x0000003a00397245 */ /* 0x000fe20000201000 */
[----:B------:R-:W-:Y:S02]  /*63a0*/  HFMA2 R58, -RZ, RZ, 0.1171875, 0 ;  /* 0x2f800000ff3a7431 */ /* 0x000fe400000001ff */
[----:B------:R-:W-:-:S04]  /*63b0*/  IMAD.U32 R59, R55, 0x10000, RZ ;  /* 0x00010000373b7824 */ /* 0x000fc800078e00ff */
[----:B------:R-:W-:-:S04]  /*63c0*/  FMUL.FTZ R59, R59, UR13 ;  /* 0x0000000d3b3b7c20 */ /* 0x000fc80008410000 */
[----:B------:R-:W-:Y:S01]  /*63d0*/  FMUL.FTZ R59, R59, UR12 ;  /* 0x0000000c3b3b7c20 */ /* 0x000fe20008410000 */
[----:B------:R-:W-:-:S05]  /*63e0*/  FFMA.FTZ R57, R57, R58, 1.1641532182693481445e-10 ;  /* 0x2f00000039397423 */ /* 0x000fca000001003a */
[----:B------:R-:W-:-:S04]  /*63f0*/  FSETP.GTU.FTZ.AND P2, PT, R57, UR10, PT ;  /* 0x0000000a39007c0b */ /* 0x000fc8000bf5c000 */
[----:B------:R-:W-:Y:S02]  /*6400*/  SEL R106, RZ, 0x1, P2 ;  /* 0x00000001ff6a7807 */ /* 0x000fe40001000000 */
[----:B------:R-:W-:-:S07]  /*6410*/  FSEL R108, R59, RZ, !P2 ;  /* 0x000000ff3b6c7208 */ /* 0x000fce0005000000 */
.L_x_1949:
[----:B------:R-:W-:Y:S05]  /*6420*/  BSYNC.RECONVERGENT B1 ;  /* 0x0000000000017941 */ /* 0x000fea0003800200 */
.L_x_1948:
        /* <DEDUP_REMOVED lines=18> */
.L_x_1959:
        /* <DEDUP_REMOVED lines=13> */
.L_x_1961:
[----:B------:R-:W-:Y:S05]  /*6620*/  BSYNC.RECONVERGENT B3 ;  /* 0x0000000000037941 */ /* 0x000fea0003800200 */
.L_x_1960:
        /* <DEDUP_REMOVED lines=41> */
[----:B------:R-:W-:-:S07]  /*68c0*/  MOV R118, R56 ;  /* 0x0000003800767202 */ /* 0x000fce0000000f00 */
.L_x_1958:
[----:B------:R-:W-:Y:S05]  /*68d0*/  BSYNC.RECONVERGENT B2 ;  /* 0x0000000000027941 */ /* 0x000fea0003800200 */
.L_x_1957:
[----:B------:R-:W-:Y:S01]  /*68e0*/  I2FP.F32.U32 R56, R57 ;  /* 0x0000003900387245 */ /* 0x000fe20000201000 */
[----:B------:R-:W-:Y:S01]  /*68f0*/  IMAD.MOV.U32 R59, RZ, RZ, 0x2f800000 ;  /* 0x2f800000ff3b7424 */ /* 0x000fe200078e00ff */
[----:B------:R-:W-:-:S03]  /*6900*/  PRMT R57, R55, 0x7632, R57 ;  /* 0x0000763237397816 */ /* 0x000fc60000000039 */
[----:B------:R-:W-:Y:S01]  /*6910*/  FFMA.FTZ R56, R56, R59, 1.1641532182693481445e-10 ;  /* 0x2f00000038387423 */ /* 0x000fe2000001003b */
[----:B------:R-:W-:-:S04]  /*6920*/  SHF.L.U32 R57, R57, 0x10, RZ ;  /* 0x0000001039397819 */ /* 0x000fc800000006ff */
[----:B------:R-:W-:Y:S01]  /*6930*/  FSETP.GTU.FTZ.AND P2, PT, R56, UR10, PT ;  /* 0x0000000a38007c0b */ /* 0x000fe2000bf5c000 */
[----:B------:R-:W-:-:S03]  /*6940*/  FMUL.FTZ R57, R57, UR13 ;  /* 0x0000000d39397c20 */ /* 0x000fc60008410000 */
[----:B------:R-:W-:Y:S01]  /*6950*/  SEL R102, RZ, 0x1, P2 ;  /* 0x00000001ff667807 */ /* 0x000fe20001000000 */
[----:B------:R-:W-:-:S05]  /*6960*/  FMUL.FTZ R57, R57, UR12 ;  /* 0x0000000c39397c20 */ /* 0x000fca0008410000 */
[----:B------:R-:W-:-:S07]  /*6970*/  FSEL R107, R57, RZ, !P2 ;  /* 0x000000ff396b7208 */ /* 0x000fce0005000000 */
.L_x_1956:
[----:B------:R-:W-:Y:S05]  /*6980*/  BSYNC.RECONVERGENT B1 ;  /* 0x0000000000017941 */ /* 0x000fea0003800200 */
.L_x_1955:
[----:B------:R-:W-:Y:S02]  /*6990*/  F2FP.BF16.F32.PACK_AB R59, RZ, R107 ;  /* 0x0000006bff3b723e */ /* 0x000fe400000010ff */
[----:B------:R-:W-:Y:S02]  /*69a0*/  PRMT R58, R123, 0x5410, R124 ;  /* 0x000054107b3a7816 */ /* 0x000fe4000000007c */
[----:B------:R-:W-:Y:S02]  /*69b0*/  PRMT R57, R121, 0x5410, R122 ;  /* 0x0000541079397816 */ /* 0x000fe4000000007a */
[----:B------:R-:W-:Y:S02]  /*69c0*/  PRMT R56, R120, 0x5410, R71 ;  /* 0x0000541078387816 */ /* 0x000fe40000000047 */
[----:B------:R-:W-:-:S07]  /*69d0*/  PRMT R59, R126, 0x5410, R59 ;  /* 0x000054107e3b7816 */ /* 0x000fce000000003b */
.L_x_1905:
[----:B------:R-:W0:Y:S01]  /*69e0*/  LDC.64 R60, c[0x0][0x3a8] ;  /* 0x0000ea00ff3c7b82 */ /* 0x000e220000000a00 */
[----:B------:R-:W-:Y:S01]  /*69f0*/  BSSY.RECONVERGENT B1, `(.L_x_1962) ;  /* 0x0000019000017945 */ /* 0x000fe20003800200 */
[----:B------:R-:W-:Y:S02]  /*6a00*/  VIADD R71, R70, 0x20 ;  /* 0x0000002046477836 */ /* 0x000fe40000000000 */
[----:B0-----:R-:W-:-:S05]  /*6a10*/  IMAD.WIDE.U32 R72, R69, 0x10, R60 ;  /* 0x0000001045487825 */ /* 0x001fca00078e003c */
[----:B------:R0:W-:Y:S01]  /*6a20*/  STG.E.128 desc[UR8][R72.64], R56 ;  /* 0x0000003848007986 */ /* 0x0001e2000c101d08 */
[----:B------:R-:W-:Y:S05]  /*6a30*/  @!P1 BRA `(.L_x_1963) ;  /* 0x0000000000509947 */ /* 0x000fea0003800000 */
[----:B0-----:R-:W-:Y:S01]  /*6a40*/  IMAD.U32 R59, R106, 0x10000, RZ ;  /* 0x000100006a3b7824 */ /* 0x001fe200078e00ff */
[----:B------:R-:W0:Y:S01]  /*6a50*/  LDC.64 R56, c[0x0][0x3b0] ;  /* 0x0000ec00ff387b82 */ /* 0x000e220000000a00 */
[----:B------:R-:W-:Y:S02]  /*6a60*/  LOP3.LUT R58, R102, 0xffff, RZ, 0xc0, !PT ;  /* 0x0000ffff663a7812 */ /* 0x000fe400078ec0ff */
[----:B------:R-:W-:Y:S02]  /*6a70*/  LOP3.LUT R120, R99, 0xff, RZ, 0xc0, !PT ;  /* 0x000000ff63787812 */ /* 0x000fe400078ec0ff */
[----:B------:R-:W-:Y:S02]  /*6a80*/  LOP3.LUT R73, R59, 0xff0000, RZ, 0xc0, !PT ;  /* 0x00ff00003b497812 */ /* 0x000fe400078ec0ff */
[----:B------:R-:W-:Y:S01]  /*6a90*/  PRMT R59, R101, 0x7104, RZ ;  /* 0x00007104653b7816 */ /* 0x000fe200000000ff */
[----:B------:R-:W-:Y:S01]  /*6aa0*/  IMAD.WIDE.U32 R120, R120, 0x1000000, RZ ;  /* 0x0100000078787825 */ /* 0x000fe200078e00ff */
[----:B------:R-:W-:-:S02]  /*6ab0*/  PRMT R122, R73, 0x4210, R58 ;  /* 0x00004210497a7816 */ /* 0x000fc4000000003a */
[----:B------:R-:W-:Y:S02]  /*6ac0*/  LOP3.LUT R72, R98, 0xff, RZ, 0xc0, !PT ;  /* 0x000000ff62487812 */ /* 0x000fe400078ec0ff */
[----:B------:R-:W-:Y:S02]  /*6ad0*/  LOP3.LUT R58, R97, 0xff, RZ, 0xc0, !PT ;  /* 0x000000ff613a7812 */ /* 0x000fe400078ec0ff */
[----:B------:R-:W-:Y:S01]  /*6ae0*/  LOP3.LUT R127, R122, 0xff00, R59, 0xf8, !PT ;  /* 0x0000ff007a7f7812 */ /* 0x000fe200078ef83b */
[----:B------:R-:W-:-:S03]  /*6af0*/  IMAD.WIDE.U32 R72, R72, 0x10000, RZ ;  /* 0x0001000048487825 */ /* 0x000fc600078e00ff */
[----:B------:R-:W-:Y:S01]  /*6b00*/  LOP3.LUT R127, R127, 0xff, R100, 0xf8, !PT ;  /* 0x000000ff7f7f7812 */ /* 0x000fe200078ef864 */
[----:B------:R-:W-:-:S03]  /*6b10*/  IMAD.WIDE.U32 R58, R58, 0x100, RZ ;  /* 0x000001003a3a7825 */ /* 0x000fc600078e00ff */
[----:B------:R-:W-:Y:S01]  /*6b20*/  LOP3.LUT R73, R73, R127, R121, 0xfe, !PT ;  /* 0x0000007f49497212 */ /* 0x000fe200078efe79 */
[----:B0-----:R-:W-:Y:S01]  /*6b30*/  IMAD.WIDE.U32 R56, R70, 0x8, R56 ;  /* 0x0000000846387825 */ /* 0x001fe200078e0038 */
[----:B------:R-:W-:Y:S02]  /*6b40*/  LOP3.LUT R123, R58, R120, R72, 0xfe, !PT ;  /* 0x000000783a7b7212 */ /* 0x000fe400078efe48 */
[----:B------:R-:W-:Y:S02]  /*6b50*/  LOP3.LUT R59, R73, R59, RZ, 0xfc, !PT ;  /* 0x0000003b493b7212 */ /* 0x000fe400078efcff */
[----:B------:R-:W-:-:S05]  /*6b60*/  LOP3.LUT R58, R123, 0xff, R96, 0xf8, !PT ;  /* 0x000000ff7b3a7812 */ /* 0x000fca00078ef860 */
[----:B------:R1:W-:Y:S02]  /*6b70*/  STG.E.64 desc[UR8][R56.64], R58 ;  /* 0x0000003a38007986 */ /* 0x0003e4000c101b08 */
.L_x_1963:
[----:B------:R-:W-:Y:S05]  /*6b80*/  BSYNC.RECONVERGENT B1 ;  /* 0x0000000000017941 */ /* 0x000fea0003800200 */
.L_x_1962:
[----:B------:R-:W-:Y:S04]  /*6b90*/  BSSY.RECONVERGENT B1, `(.L_x_1964) ;  /* 0x0000005000017945 */ /* 0x000fe80003800200 */
[----:B------:R-:W-:Y:S05]  /*6ba0*/  @!P1 BRA `(.L_x_1965) ;  /* 0x00000000000c9947 */ /* 0x000fea0003800000 */
[----:B------:R-:W2:Y:S02]  /*6bb0*/  LDC.64 R52, c[0x0][0x390] ;  /* 0x0000e400ff347b82 */ /* 0x000ea40000000a00 */
[----:B--2---:R-:W-:-:S06]  /*6bc0*/  IMAD.WIDE.U32 R52, R71, 0x10, R52 ;  /* 0x0000001047347825 */ /* 0x004fcc00078e0034 */
[----:B------:R-:W5:Y:S02]  /*6bd0*/  LDG.E.128 R52, desc[UR8][R52.64] ;  /* 0x0000000834347981 */ /* 0x000f64000c1e1d00 */
.L_x_1965:
[----:B------:R-:W-:Y:S05]  /*6be0*/  BSYNC.RECONVERGENT B1 ;  /* 0x0000000000017941 */ /* 0x000fea0003800200 */
.L_x_1964:
[----:B------:R-:W-:Y:S05]  /*6bf0*/  @!P0 BRA `(.L_x_1966) ;  /* 0x0000002c00b88947 */ /* 0x000fea0003800000 */
[----:B01----:R-:W0:Y:S01]  /*6c00*/  LDC.64 R56, c[0x0][0x3a0] ;  /* 0x0000e800ff387b82 */ /* 0x003e220000000a00 */
[----:B------:R-:W-:-:S05]  /*6c10*/  IADD3 R59, PT, PT, R69, 0x20, RZ ;  /* 0x00000020453b7810 */ /* 0x000fca0007ffe0ff */
        /* <DEDUP_REMOVED lines=24> */
.L_x_1971:
        /* <DEDUP_REMOVED lines=13> */
.L_x_1973:
[----:B------:R-:W-:Y:S05]  /*6e70*/  BSYNC.RECONVERGENT B3 ;  /* 0x0000000000037941 */ /* 0x000fea0003800200 */
.L_x_1972:
        /* <DEDUP_REMOVED lines=42> */
.L_x_1970:
[----:B------:R-:W-:Y:S05]  /*7120*/  BSYNC.RECONVERGENT B2 ;  /* 0x0000000000027941 */ /* 0x000fea0003800200 */
.L_x_1969:
        /* <DEDUP_REMOVED lines=11> */
.L_x_1968:
[----:B------:R-:W-:Y:S05]  /*71e0*/  BSYNC.RECONVERGENT B1 ;  /* 0x0000000000017941 */ /* 0x000fea0003800200 */
.L_x_1967:
        /* <DEDUP_REMOVED lines=23> */
.L_x_1978:
        /* <DEDUP_REMOVED lines=13> */
.L_x_1980:
[----:B------:R-:W-:Y:S05]  /*7430*/  BSYNC.RECONVERGENT B3 ;  /* 0x0000000000037941 */ /* 0x000fea0003800200 */
.L_x_1979:
        /* <DEDUP_REMOVED lines=41> */
[----:B------:R-:W-:-:S07]  /*76d0*/  MOV R126, R72 ;  /* 0x00000048007e7202 */ /* 0x000fce0000000f00 */
.L_x_1977:
[----:B------:R-:W-:Y:S05]  /*76e0*/  BSYNC.RECONVERGENT B2 ;  /* 0x0000000000027941 */ /* 0x000fea0003800200 */
.L_x_1976:
        /* <DEDUP_REMOVED lines=13> */
.L_x_1975:
[----:B------:R-:W-:Y:S05]  /*77c0*/  BSYNC.RECONVERGENT B1 ;  /* 0x0000000000017941 */ /* 0x000fea0003800200 */
.L_x_1974:
        /* <DEDUP_REMOVED lines=22> */
.L_x_1985:
        /* <DEDUP_REMOVED lines=13> */
.L_x_1987:
[----:B------:R-:W-:Y:S05]  /*7a00*/  BSYNC.RECONVERGENT B3 ;  /* 0x0000000000037941 */ /* 0x000fea0003800200 */
.L_x_1986:
        /* <DEDUP_REMOVED lines=41> */
[----:B------:R-:W-:-:S07]  /*7ca0*/  LOP3.LUT R105, R115, R122, R73, 0x96, !PT ;  /* 0x0000007a73697212 */ /* 0x000fce00078e9649 */
.L_x_1984:
[----:B------:R-:W-:Y:S05]  /*7cb0*/  BSYNC.RECONVERGENT B2 ;  /* 0x0000000000027941 */ /* 0x000fea0003800200 */
.L_x_1983:
        /* <DEDUP_REMOVED lines=11> */
.L_x_1982:
[----:B------:R-:W-:Y:S05]  /*7d70*/  BSYNC.RECONVERGENT B1 ;  /* 0x0000000000017941 */ /* 0x000fea0003800200 */
.L_x_1981:
        /* <DEDUP_REMOVED lines=23> */
.L_x_1992:
        /* <DEDUP_REMOVED lines=13> */
.L_x_1994:
[----:B------:R-:W-:Y:S05]  /*7fc0*/  BSYNC.RECONVERGENT B3 ;  /* 0x0000000000037941 */ /* 0x000fea0003800200 */
.L_x_1993:
        /* <DEDUP_REMOVED lines=42> */
.L_x_1991:
[----:B------:R-:W-:Y:S05]  /*8270*/  BSYNC.RECONVERGENT B2 ;  /* 0x0000000000027941 */ /* 0x000fea0003800200 */
.L_x_1990:
[----:B-----5:R-:W-:Y:S02]  /*8280*/  PRMT R57, R53, 0x7632, R57 ;  /* 0x0000763235397816 */ /* 0x020fe40000000039 */
[----:B------:R-:W-:Y:S01]  /*8290*/  I2FP.F32.U32 R56, R99 ;  /* 0x0000006300387245 */ /* 0x000fe20000201000 */
[----:B------:R-:W-:Y:S01]  /*82a0*/  IMAD.MOV.U32 R99, RZ, RZ, 0x2f800000 ;  /* 0x2f800000ff637424 */ /* 0x000fe200078e00ff */
        /* <DEDUP_REMOVED lines=10> */
.L_x_1989:
[----:B------:R-:W-:Y:S05]  /*8350*/  BSYNC.RECONVERGENT B1 ;  /* 0x0000000000017941 */ /* 0x000fea0003800200 */
.L_x_1988:
        /* <DEDUP_REMOVED lines=22> */
.L_x_1999:
        /* <DEDUP_REMOVED lines=13> */
.L_x_2001:
[----:B------:R-:W-:Y:S05]  /*8590*/  BSYNC.RECONVERGENT B3 ;  /* 0x0000000000037941 */ /* 0x000fea0003800200 */
.L_x_2000:
        /* <DEDUP_REMOVED lines=42> */
.L_x_1998:
[----:B------:R-:W-:Y:S05]  /*8840*/  BSYNC.RECONVERGENT B2 ;  /* 0x0000000000027941 */ /* 0x000fea0003800200 */
.L_x_1997:
        /* <DEDUP_REMOVED lines=11> */
.L_x_1996:
[----:B------:R-:W-:Y:S05]  /*8900*/  BSYNC.RECONVERGENT B1 ;  /* 0x0000000000017941 */ /* 0x000fea0003800200 */
.L_x_1995:
        /* <DEDUP_REMOVED lines=23> */
.L_x_2006:
        /* <DEDUP_REMOVED lines=13> */
.L_x_2008:
[----:B------:R-:W-:Y:S05]  /*8b50*/  BSYNC.RECONVERGENT B3 ;  /* 0x0000000000037941 */ /* 0x000fea0003800200 */
.L_x_2007:
        /* <DEDUP_REMOVED lines=40> */
[----:B------:R-:W-:Y:S02]  /*8de0*/  HFMA2 R57, -RZ, RZ, 0, 0 ;  /* 0x00000000ff397431 */ /* 0x000fe400000001ff */
[----:B------:R-:W-:-:S07]  /*8df0*/  IMAD.MOV.U32 R72, RZ, RZ, R130 ;  /* 0x000000ffff487224 */ /* 0x000fce00078e0082 */
.L_x_2005:
[----:B------:R-:W-:Y:S05]  /*8e00*/  BSYNC.RECONVERGENT B2 ;  /* 0x0000000000027941 */ /* 0x000fea0003800200 */
.L_x_2004:
        /* <DEDUP_REMOVED lines=13> */
.L_x_2003:
[----:B------:R-:W-:Y:S05]  /*8ee0*/  BSYNC.RECONVERGENT B1 ;  /* 0x0000000000017941 */ /* 0x000fea0003800200 */
.L_x_2002:
        /* <DEDUP_REMOVED lines=22> */
.L_x_2013:
        /* <DEDUP_REMOVED lines=13> */
.L_x_2015:
[----:B------:R-:W-:Y:S05]  /*9120*/  BSYNC.RECONVERGENT B3 ;  /* 0x0000000000037941 */ /* 0x000fea0003800200 */
.L_x_2014:
        /* <DEDUP_REMOVED lines=42> */
.L_x_2012:
[----:B------:R-:W-:Y:S05]  /*93d0*/  BSYNC.RECONVERGENT B2 ;  /* 0x0000000000027941 */ /* 0x000fea0003800200 */
.L_x_2011:
        /* <DEDUP_REMOVED lines=11> */
.L_x_2010:
[----:B------:R-:W-:Y:S05]  /*9490*/  BSYNC.RECONVERGENT B1 ;  /* 0x0000000000017941 */ /* 0x000fea0003800200 */
.L_x_2009:
        /* <DEDUP_REMOVED lines=23> */
.L_x_2020:
        /* <DEDUP_REMOVED lines=13> */
.L_x_2022:
[----:B------:R-:W-:Y:S05]  /*96e0*/  BSYNC.RECONVERGENT B3 ;  /* 0x0000000000037941 */ /* 0x000fea0003800200 */
.L_x_2021:
        /* <DEDUP_REMOVED lines=42> */
.L_x_2019:
[----:B------:R-:W-:Y:S05]  /*9990*/  BSYNC.RECONVERGENT B2 ;  /* 0x0000000000027941 */ /* 0x000fea0003800200 */
.L_x_2018:
[----:B------:R-:W-:Y:S01]  /*99a0*/  I2FP.F32.U32 R56, R57 ;  /* 0x0000003900387245 */ /* 0x000fe20000201000 */
[----:B------:R-:W-:Y:S01]  /*99b0*/  HFMA2 R57, -RZ, RZ, 0.1171875, 0 ;  /* 0x2f800000ff397431 */ /* 0x000fe200000001ff */
[----:B-----5:R-:W-:Y:S02]  /*99c0*/  PRMT R58, R55, 0x7632, R58 ;  /* 0x00007632373a7816 */ /* 0x020fe4000000003a */
[----:B------:R-:W-:-:S03]  /*99d0*/  PRMT R59, R59, 0x7632, R59 ;  /* 0x000076323b3b7816 */ /* 0x000fc6000000003b */
[----:B------:R-:W-:Y:S02]  /*99e0*/  IMAD.U32 R58, R58, 0x10000, RZ ;  /* 0x000100003a3a7824 */ /* 0x000fe400078e00ff */
[----:B------:R-:W-:Y:S02]  /*99f0*/  IMAD.U32 R59, R59, 0x10000, RZ ;  /* 0x000100003b3b7824 */ /* 0x000fe400078e00ff */
[----:B------:R-:W-:Y:S01]  /*9a00*/  FFMA.FTZ R56, R56, R57, 1.1641532182693481445e-10 ;  /* 0x2f00000038387423 */ /* 0x000fe20000010039 */
[----:B------:R-:W-:-:S04]  /*9a10*/  FMUL.FTZ R58, R58, UR13 ;  /* 0x0000000d3a3a7c20 */ /* 0x000fc80008410000 */
[----:B------:R-:W-:Y:S01]  /*9a20*/  FMUL.FTZ R58, R58, UR12 ;  /* 0x0000000c3a3a7c20 */ /* 0x000fe20008410000 */
[----:B------:R-:W-:-:S04]  /*9a30*/  FSETP.GTU.FTZ.AND P2, PT, R56, UR10, PT ;  /* 0x0000000a38007c0b */ /* 0x000fc8000bf5c000 */
[----:B------:R-:W-:Y:S02]  /*9a40*/  FSEL R58, R58, RZ, !P2 ;  /* 0x000000ff3a3a7208 */ /* 0x000fe40005000000 */
[----:B------:R-:W-:-:S03]  /*9a50*/  SEL R102, RZ, 0x1, P2 ;  /* 0x00000001ff667807 */ /* 0x000fc60001000000 */
[----:B------:R-:W-:-:S07]  /*9a60*/  FADD.FTZ R126, R59, R58 ;  /* 0x0000003a3b7e7221 */ /* 0x000fce0000010000 */
.L_x_2017:
[----:B------:R-:W-:Y:S05]  /*9a70*/  BSYNC.RECONVERGENT B1 ;  /* 0x0000000000017941 */ /* 0x000fea0003800200 */
.L_x_2016:
[----:B------:R-:W-:Y:S02]  /*9a80*/  F2FP.BF16.F32.PACK_AB R59, RZ, R126 ;  /* 0x0000007eff3b723e */ /* 0x000fe400000010ff */
[----:B------:R-:W-:Y:S02]  /*9a90*/  PRMT R58, R132, 0x5410, R133 ;  /* 0x00005410843a7816 */ /* 0x000fe40000000085 */
[----:B------:R-:W-:Y:S02]  /*9aa0*/  PRMT R57, R129, 0x5410, R131 ;  /* 0x0000541081397816 */ /* 0x000fe40000000083 */
[----:B------:R-:W-:Y:S02]  /*9ab0*/  PRMT R56, R127, 0x5410, R128 ;  /* 0x000054107f387816 */ /* 0x000fe40000000080 */
[----:B------:R-:W-:Y:S01]  /*9ac0*/  PRMT R59, R130, 0x5410, R59 ;  /* 0x00005410823b7816 */ /* 0x000fe2000000003b */
[----:B------:R-:W-:Y:S06]  /*9ad0*/  BRA `(.L_x_2023) ;  /* 0x0000002800cc7947 */ /* 0x000fec0003800000 */
.L_x_1966:
[----:B------:R-:W-:Y:S01]  /*9ae0*/  BSSY.RECONVERGENT B1, `(.L_x_2024) ;  /* 0x0000056000017945 */ /* 0x000fe20003800200 */
[----:B------:R-:W-:Y:S01]  /*9af0*/  MOV R120, RZ ;  /* 0x000000ff00787202 */ /* 0x000fe20000000f00 */
[----:B------:R-:W-:Y:S02]  /*9b00*/  IMAD.MOV.U32 R134, RZ, RZ, R118 ;  /* 0x000000ffff867224 */ /* 0x000fe400078e0076 */
[----:B01----:R-:W-:Y:S01]  /*9b10*/  IMAD.MOV.U32 R56, RZ, RZ, R125 ;  /* 0x000000ffff387224 */ /* 0x003fe200078e007d */
        /* <DEDUP_REMOVED lines=17> */
.L_x_2028:
        /* <DEDUP_REMOVED lines=13> */
.L_x_2030:
[----:B------:R-:W-:Y:S05]  /*9d00*/  BSYNC.RECONVERGENT B3 ;  /* 0x0000000000037941 */ /* 0x000fea0003800200 */
.L_x_2029:
        /* <DEDUP_REMOVED lines=33> */
[----:B------:R-:W-:-:S03]  /*9f20*/  LOP3.LUT R104, R119, R104, R57, 0x96, !PT ;  /* 0x0000006877687212 */ /* 0x000fc600078e9639 */
[----:B------:R-:W-:Y:S01]  /*9f30*/  IMAD.MOV.U32 R57, RZ, RZ, R118 ;  /* 0x000000ffff397224 */ /* 0x000fe200078e0076 */
[----:B------:R-:W-:Y:S01]  /*9f40*/  LOP3.LUT R134, R72, UR22, R59, 0x96, !PT ;  /* 0x0000001648867c12 */ /* 0x000fe2000f8e963b */
[----:B------:R-:W-:-:S04]  /*9f50*/  IMAD.WIDE.U32 R104, R104, -0x326172a9, RZ ;  /* 0xcd9e8d5768687825 */ /* 0x000fc800078e00ff */
[----:B------:R-:W-:Y:S01]  /*9f60*/  IMAD.WIDE.U32 R134, R134, -0x2daee0ad, RZ ;  /* 0xd2511f5386867825 */ /* 0x000fe200078e00ff */
[----:B------:R-:W-:-:S04]  /*9f70*/  LOP3.LUT R103, R109, R58, R105, 0x96, !PT ;  /* 0x0000003a6d677212 */ /* 0x000fc800078e9669 */
[----:B------:R-:W-:Y:S01]  /*9f80*/  LOP3.LUT R105, R115, R56, R135, 0x96, !PT ;  /* 0x0000003873697212 */ /* 0x000fe200078e9687 */
[----:B------:R-:W-:-:S07]  /*9f90*/  IMAD.MOV.U32 R56, RZ, RZ, RZ ;  /* 0x000000ffff387224 */ /* 0x000fce00078e00ff */
.L_x_2027:
[----:B------:R-:W-:Y:S05]  /*9fa0*/  BSYNC.RECONVERGENT B2 ;  /* 0x0000000000027941 */ /* 0x000fea0003800200 */
.L_x_2026:
        /* <DEDUP_REMOVED lines=9> */
.L_x_2025:
[----:B------:R-:W-:Y:S05]  /*a040*/  BSYNC.RECONVERGENT B1 ;  /* 0x0000000000017941 */ /* 0x000fea0003800200 */
.L_x_2024:
        /* <DEDUP_REMOVED lines=18> */
.L_x_2035:
        /* <DEDUP_REMOVED lines=13> */
.L_x_2037:
[----:B------:R-:W-:Y:S05]  /*a240*/  BSYNC.RECONVERGENT B3 ;  /* 0x0000000000037941 */ /* 0x000fea0003800200 */
.L_x_2036:
        /* <DEDUP_REMOVED lines=42> */
.L_x_2034:
[----:B------:R-:W-:Y:S05]  /*a4f0*/  BSYNC.RECONVERGENT B2 ;  /* 0x0000000000027941 */ /* 0x000fea0003800200 */
.L_x_2033:
[----:B------:R-:W-:Y:S01]  /*a500*/  I2FP.F32.U32 R56, R58 ;  /* 0x0000003a00387245 */ /* 0x000fe20000201000 */
[----:B------:R-:W-:Y:S01]  /*a510*/  IMAD.MOV.U32 R59, RZ, RZ, 0x2f800000 ;  /* 0x2f800000ff3b7424 */ /* 0x000fe200078e00ff */
[----:B-----5:R-:W-:-:S03]  /*a520*/  PRMT R58, R52, 0x7632, R58 ;  /* 0x00007632343a7816 */ /* 0x020fc6000000003a */
[----:B------:R-:W-:Y:S01]  /*a530*/  FFMA.FTZ R56, R56, R59, 1.1641532182693481445e-10 ;  /* 0x2f00000038387423 */ /* 0x000fe2000001003b */
[----:B------:R-:W-:-:S04]  /*a540*/  SHF.L.U32 R58, R58, 0x10, RZ ;  /* 0x000000103a3a7819 */ /* 0x000fc800000006ff */
[----:B------:R-:W-:Y:S01]  /*a550*/  FSETP.GTU.FTZ.AND P2, PT, R56, UR10, PT ;  /* 0x0000000a38007c0b */ /* 0x000fe2000bf5c000 */
[----:B------:R-:W-:-:S03]  /*a560*/  FMUL.FTZ R58, R58, UR13 ;  /* 0x0000000d3a3a7c20 */ /* 0x000fc60008410000 */
[----:B------:R-:W-:Y:S01]  /*a570*/  SEL R97, RZ, 0x1, P2 ;  /* 0x00000001ff617807 */ /* 0x000fe20001000000 */
[----:B------:R-:W-:-:S05]  /*a580*/  FMUL.FTZ R58, R58, UR12 ;  /* 0x0000000c3a3a7c20 */ /* 0x000fca0008410000 */
[----:B------:R-:W-:-:S07]  /*a590*/  FSEL R118, R58, RZ, !P2 ;  /* 0x000000ff3a767208 */ /* 0x000fce0005000000 */
.L_x_2032:
[----:B------:R-:W-:Y:S05]  /*a5a0*/  BSYNC.RECONVERGENT B1 ;  /* 0x0000000000017941 */ /* 0x000fea0003800200 */
.L_x_2031:
        /* <DEDUP_REMOVED lines=18> */
.L_x_2042:
        /* <DEDUP_REMOVED lines=13> */
.L_x_2044:
[----:B------:R-:W-:Y:S05]  /*a7a0*/  BSYNC.RECONVERGENT B3 ;  /* 0x0000000000037941 */ /* 0x000fea0003800200 */
.L_x_2043:
        /* <DEDUP_REMOVED lines=42> */
.L_x_2041:
[----:B------:R-:W-:Y:S05]  /*aa50*/  BSYNC.RECONVERGENT B2 ;  /* 0x0000000000027941 */ /* 0x000fea0003800200 */
.L_x_2040:
        /* <DEDUP_REMOVED lines=9> */
.L_x_2039:
[----:B------:R-:W-:Y:S05]  /*aaf0*/  BSYNC.RECONVERGENT B1 ;  /* 0x0000000000017941 */ /* 0x000fea0003800200 */
.L_x_2038:
        /* <DEDUP_REMOVED lines=18> */
.L_x_2049:
        /* <DEDUP_REMOVED lines=13> */
.L_x_2051:
[----:B------:R-:W-:Y:S05]  /*acf0*/  BSYNC.RECONVERGENT B3 ;  /* 0x0000000000037941 */ /* 0x000fea0003800200 */
.L_x_2050:
        /* <DEDUP_REMOVED lines=42> */
.L_x_2048:
[----:B------:R-:W-:Y:S05]  /*afa0*/  BSYNC.RECONVERGENT B2 ;  /* 0x0000000000027941 */ /* 0x000fea0003800200 */
.L_x_2047:
        /* <DEDUP_REMOVED lines=10> */
.L_x_2046:
[----:B------:R-:W-:Y:S05]  /*b050*/  BSYNC.RECONVERGENT B1 ;  /* 0x0000000000017941 */ /* 0x000fea0003800200 */
.L_x_2045:
        /* <DEDUP_REMOVED lines=18> */
.L_x_2056:
        /* <DEDUP_REMOVED lines=13> */
.L_x_2058:
[----:B------:R-:W-:Y:S05]  /*b250*/  BSYNC.RECONVERGENT B3 ;  /* 0x0000000000037941 */ /* 0x000fea0003800200 */
.L_x_2057:
        /* <DEDUP_REMOVED lines=42> */
.L_x_2055:
[----:B------:R-:W-:Y:S05]  /*b500*/  BSYNC.RECONVERGENT B2 ;  /* 0x0000000000027941 */ /* 0x000fea0003800200 */
.L_x_2054:
        /* <DEDUP_REMOVED lines=9> */
.L_x_2053:
[----:B------:R-:W-:Y:S05]  /*b5a0*/  BSYNC.RECONVERGENT B1 ;  /* 0x0000000000017941 */ /* 0x000fea0003800200 */
.L_x_2052:
        /* <DEDUP_REMOVED lines=18> */
.L_x_2063:
        /* <DEDUP_REMOVED lines=13> */
.L_x_2065:
[----:B------:R-:W-:Y:S05]  /*b7a0*/  BSYNC.RECONVERGENT B3 ;  /* 0x0000000000037941 */ /* 0x000fea0003800200 */
.L_x_2064:
        /* <DEDUP_REMOVED lines=42> */
.L_x_2062:
[----:B------:R-:W-:Y:S05]  /*ba50*/  BSYNC.RECONVERGENT B2 ;  /* 0x0000000000027941 */ /* 0x000fea0003800200 */
.L_x_2061:
        /* <DEDUP_REMOVED lines=10> */
.L_x_2060:
[----:B------:R-:W-:Y:S05]  /*bb00*/  BSYNC.RECONVERGENT B1 ;  /* 0x0000000000017941 */ /* 0x000fea0003800200 */
.L_x_2059:
        /* <DEDUP_REMOVED lines=18> */
.L_x_2070:
        /* <DEDUP_REMOVED lines=13> */
.L_x_2072:
[----:B------:R-:W-:Y:S05]  /*bd00*/  BSYNC.RECONVERGENT B3 ;  /* 0x0000000000037941 */ /* 0x000fea0003800200 */
.L_x_2071:
        /* <DEDUP_REMOVED lines=42> */
.L_x_2069:
[----:B------:R-:W-:Y:S05]  /*bfb0*/  BSYNC.RECONVERGENT B2 ;  /* 0x0000000000027941 */ /* 0x000fea0003800200 */
.L_x_2068:
[----:B------:R-:W-:Y:S01]  /*bfc0*/  I2FP.F32.U32 R57, R58 ;  /* 0x0000003a00397245 */ /* 0x000fe20000201000 */
[----:B------:R-:W-:Y:S02]  /*bfd0*/  HFMA2 R58, -RZ, RZ, 0.1171875, 0 ;  /* 0x2f800000ff3a7431 */ /* 0x000fe400000001ff */
[----:B-----5:R-:W-:-:S04]  /*bfe0*/  IMAD.U32 R59, R55, 0x10000, RZ ;  /* 0x00010000373b7824 */ /* 0x020fc800078e00ff */
[----:B------:R-:W-:-:S04]  /*bff0*/  FMUL.FTZ R59, R59, UR13 ;  /* 0x0000000d3b3b7c20 */ /* 0x000fc80008410000 */
[----:B------:R-:W-:Y:S01]  /*c000*/  FMUL.FTZ R59, R59, UR12 ;  /* 0x0000000c3b3b7c20 */ /* 0x000fe20008410000 */
[----:B------:R-:W-:-:S05]  /*c010*/  FFMA.FTZ R57, R57, R58, 1.1641532182693481445e-10 ;  /* 0x2f00000039397423 */ /* 0x000fca000001003a */
[----:B------:R-:W-:-:S04]  /*c020*/  FSETP.GTU.FTZ.AND P2, PT, R57, UR10, PT ;  /* 0x0000000a39007c0b */ /* 0x000fc8000bf5c000 */
[----:B------:R-:W-:Y:S02]  /*c030*/  SEL R106, RZ, 0x1, P2 ;  /* 0x00000001ff6a7807 */ /* 0x000fe40001000000 */
[----:B------:R-:W-:-:S07]  /*c040*/  FSEL R125, R59, RZ, !P2 ;  /* 0x000000ff3b7d7208 */ /* 0x000fce0005000000 */
.L_x_2067:
[----:B------:R-:W-:Y:S05]  /*c050*/  BSYNC.RECONVERGENT B1 ;  /* 0x0000000000017941 */ /* 0x000fea0003800200 */
.L_x_2066:
        /* <DEDUP_REMOVED lines=18> */
.L_x_2077:
        /* <DEDUP_REMOVED lines=13> */
.L_x_2079:
[----:B------:R-:W-:Y:S05]  /*c250*/  BSYNC.RECONVERGENT B3 ;  /* 0x0000000000037941 */ /* 0x000fea0003800200 */
.L_x_2078:
        /* <DEDUP_REMOVED lines=42> */
.L_x_2076:
[----:B------:R-:W-:Y:S05]  /*c500*/  BSYNC.RECONVERGENT B2 ;  /* 0x0000000000027941 */ /* 0x000fea0003800200 */
.L_x_2075:
        /* <DEDUP_REMOVED lines=10> */
.L_x_2074:
[----:B------:R-:W-:Y:S05]  /*c5b0*/  BSYNC.RECONVERGENT B1 ;  /* 0x0000000000017941 */ /* 0x000fea0003800200 */
.L_x_2073:
[----:B------:R-:W-:Y:S02]  /*c5c0*/  F2FP.BF16.F32.PACK_AB R59, RZ, R126 ;  /* 0x0000007eff3b723e */ /* 0x000fe400000010ff */
[----:B------:R-:W-:Y:S02]  /*c5d0*/  PRMT R58, R133, 0x5410, R132 ;  /* 0x00005410853a7816 */ /* 0x000fe40000000084 */
[----:B------:R-:W-:Y:S02]  /*c5e0*/  PRMT R57, R130, 0x5410, R131 ;  /* 0x0000541082397816 */ /* 0x000fe40000000083 */
[----:B------:R-:W-:Y:S02]  /*c5f0*/  PRMT R56, R129, 0x5410, R128 ;  /* 0x0000541081387816 */ /* 0x000fe40000000080 */
[----:B------:R-:W-:-:S07]  /*c600*/  PRMT R59, R127, 0x5410, R59 ;  /* 0x000054107f3b7816 */ /* 0x000fce000000003b */
.L_x_2023:
[----:B------:R-:W-:Y:S01]  /*c610*/  VIADD R73, R69, 0x20 ;  /* 0x0000002045497836 */ /* 0x000fe20000000000 */
[----:B------:R-:W-:Y:S03]  /*c620*/  BSSY.RECONVERGENT B1, `(.L_x_2080) ;  /* 0x0000018000017945 */ /* 0x000fe60003800200 */
[----:B------:R-:W-:-:S05]  /*c630*/  IMAD.WIDE.U32 R72, R73, 0x10, R60 ;  /* 0x0000001049487825 */ /* 0x000fca00078e003c */
[----:B------:R0:W-:Y:S01]  /*c640*/  STG.E.128 desc[UR8][R72.64], R56 ;  /* 0x0000003848007986 */ /* 0x0001e2000c101d08 */
[----:B------:R-:W-:Y:S05]  /*c650*/  @!P1 BRA `(.L_x_2081) ;  /* 0x0000000000509947 */ /* 0x000fea0003800000 */
[----:B0-----:R-:W-:Y:S01]  /*c660*/  IMAD.U32 R59, R106, 0x10000, RZ ;  /* 0x000100006a3b7824 */ /* 0x001fe200078e00ff */
[----:B------:R-:W0:Y:S01]  /*c670*/  LDC.64 R56, c[0x0][0x3b0] ;  /* 0x0000ec00ff387b82 */ /* 0x000e220000000a00 */
[----:B------:R-:W-:Y:S02]  /*c680*/  LOP3.LUT R58, R102, 0xffff, RZ, 0xc0, !PT ;  /* 0x0000ffff663a7812 */ /* 0x000fe400078ec0ff */
[----:B------:R-:W-:Y:S02]  /*c690*/  PRMT R73, R101, 0x7104, RZ ;  /* 0x0000710465497816 */ /* 0x000fe400000000ff */
[----:B------:R-:W-:Y:S02]  /*c6a0*/  LOP3.LUT R59, R59, 0xff0000, RZ, 0xc0, !PT ;  /* 0x00ff00003b3b7812 */ /* 0x000fe400078ec0ff */
[----:B------:R-:W-:Y:S02]  /*c6b0*/  LOP3.LUT R128, R99, 0xff, RZ, 0xc0, !PT ;  /* 0x000000ff63807812 */ /* 0x000fe400078ec0ff */
[----:B------:R-:W-:-:S02]  /*c6c0*/  PRMT R58, R59, 0x4210, R58 ;  /* 0x000042103b3a7816 */ /* 0x000fc4000000003a */
[----:B------:R-:W-:Y:S01]  /*c6d0*/  LOP3.LUT R72, R98, 0xff, RZ, 0xc0, !PT ;  /* 0x000000ff62487812 */ /* 0x000fe200078ec0ff */
[----:B------:R-:W-:Y:S01]  /*c6e0*/  IMAD.WIDE.U32 R128, R128, 0x1000000, RZ ;  /* 0x0100000080807825 */ /* 0x000fe200078e00ff */
        /* <DEDUP_REMOVED lines=11> */
.L_x_2081:
[----:B------:R-:W-:Y:S05]  /*c7a0*/  BSYNC.RECONVERGENT B1 ;  /* 0x0000000000017941 */ /* 0x000fea0003800200 */
.L_x_2080:
[----:B------:R-:W-:Y:S04]  /*c7b0*/  BSSY.RECONVERGENT B1, `(.L_x_2082) ;  /* 0x0000006000017945 */ /* 0x000fe80003800200 */
[----:B------:R-:W-:Y:S05]  /*c7c0*/  @!P1 BRA `(.L_x_2083) ;  /* 0x0000000000109947 */ /* 0x000fea0003800000 */
[----:B-----5:R-:W2:Y:S01]  /*c7d0*/  LDC.64 R52, c[0x0][0x390] ;  /* 0x0000e400ff347b82 */ /* 0x020ea20000000a00 */
[----:B------:R-:W-:-:S05]  /*c7e0*/  IADD3 R55, PT, PT, R70, 0x40, RZ ;  /* 0x0000004046377810 */ /* 0x000fca0007ffe0ff */
[----:B--2---:R-:W-:-:S06]  /*c7f0*/  IMAD.WIDE.U32 R52, R55, 0x10, R52 ;  /* 0x0000001037347825 */ /* 0x004fcc00078e0034 */
[----:B------:R-:W5:Y:S02]  /*c800*/  LDG.E.128 R52, desc[UR8][R52.64] ;  /* 0x0000000834347981 */ /* 0x000f64000c1e1d00 */
.L_x_2083:
[----:B------:R-:W-:Y:S05]  /*c810*/  BSYNC.RECONVERGENT B1 ;  /* 0x0000000000017941 */ /* 0x000fea0003800200 */
.L_x_2082:
[----:B------:R-:W-:Y:S05]  /*c820*/  @!P0 BRA `(.L_x_2084) ;  /* 0x0000002c00a48947 */ /* 0x000fea0003800000 */
[----:B01----:R-:W0:Y:S01]  /*c830*/  LDC.64 R56, c[0x0][0x3a0] ;  /* 0x0000e800ff387b82 */ /* 0x003e220000000a00 */
[----:B------:R-:W-:-:S04]  /*c840*/  VIADD R59, R69, 0x40 ;  /* 0x00000040453b7836 */ /* 0x000fc80000000000 */
        /* <DEDUP_REMOVED lines=24> */
.L_x_2089:
        /* <DEDUP_REMOVED lines=13> */
.L_x_2091:
[----:B------:R-:W-:Y:S05]  /*caa0*/  BSYNC.RECONVERGENT B3 ;  /* 0x0000000000037941 */ /* 0x000fea0003800200 */
.L_x_2090:
        /* <DEDUP_REMOVED lines=40> */
[----:B------:R-:W-:-:S07]  /*cd30*/  IMAD.MOV.U32 R72, RZ, RZ, RZ ;  /* 0x000000ffff487224 */ /* 0x000fce00078e00ff */
.L_x_2088:
[----:B------:R-:W-:Y:S05]  /*cd40*/  BSYNC.RECONVERGENT B2 ;  /* 0x0000000000027941 */ /* 0x000fea0003800200 */
.L_x_2087:
        /* <DEDUP_REMOVED lines=11> */
.L_x_2086:
[----:B------:R-:W-:Y:S05]  /*ce00*/  BSYNC.RECONVERGENT B1 ;  /* 0x0000000000017941 */ /* 0x000fea0003800200 */
.L_x_2085:
        /* <DEDUP_REMOVED lines=23> */
.L_x_2096:
        /* <DEDUP_REMOVED lines=13> */
.L_x_2098:
[----:B------:R-:W-:Y:S05]  /*d050*/  BSYNC.RECONVERGENT B3 ;  /* 0x0000000000037941 */ /* 0x000fea0003800200 */
.L_x_2097:
        /* <DEDUP_REMOVED lines=35> */
[----:B------:R-:W-:Y:S01]  /*d290*/  IMAD.MOV.U32 R73, RZ, RZ, RZ ;  /* 0x000000ffff497224 */ /* 0x000fe200078e00ff */
[----:B------:R-:W-:Y:S01]  /*d2a0*/  LOP3.LUT R134, R104, UR22, R131, 0x96, !PT ;  /* 0x0000001668867c12 */ /* 0x000fe2000f8e9683 */
[----:B------:R-:W-:-:S04]  /*d2b0*/  IMAD.WIDE.U32 R104, R105, -0x326172a9, RZ ;  /* 0xcd9e8d5769687825 */ /* 0x000fc800078e00ff */
[----:B------:R-:W-:Y:S01]  /*d2c0*/  IMAD.WIDE.U32 R134, R134, -0x2daee0ad, RZ ;  /* 0xd2511f5386867825 */ /* 0x000fe200078e00ff */
[----:B------:R-:W-:-:S04]  /*d2d0*/  LOP3.LUT R103, R109, R130, R105, 0x96, !PT ;  /* 0x000000826d677212 */ /* 0x000fc800078e9669 */
[----:B------:R-:W-:-:S07]  /*d2e0*/  LOP3.LUT R105, R115, R72, R135, 0x96, !PT ;  /* 0x0000004873697212 */ /* 0x000fce00078e9687 */
.L_x_2095:
[----:B------:R-:W-:Y:S05]  /*d2f0*/  BSYNC.RECONVERGENT B2 ;  /* 0x0000000000027941 */ /* 0x000fea0003800200 */
.L_x_2094:
[----:B-----5:R-:W-:Y:S01]  /*d300*/  PRMT R56, R52, 0x7632, R56 ;  /* 0x0000763234387816 */ /* 0x020fe20000000038 */
[----:B------:R-:W-:Y:S01]  /*d310*/  IMAD.MOV.U32 R127, RZ, RZ, 0x2f800000 ;  /* 0x2f800000ff7f7424 */ /* 0x000fe200078e00ff */
[----:B------:R-:W-:Y:S02]  /*d320*/  I2FP.F32.U32 R72, R97 ;  /* 0x0000006100487245 */ /* 0x000fe40000201000 */
[----:B------:R-:W-:-:S03]  /*d330*/  SHF.L.U32 R97, R56, 0x10, RZ ;  /* 0x0000001038617819 */ /* 0x000fc600000006ff */
[----:B------:R-:W-:Y:S01]  /*d340*/  FFMA.FTZ R72, R72, R127, 1.1641532182693481445e-10 ;  /* 0x2f00000048487423 */ /* 0x000fe2000001007f */
[----:B------:R-:W-:Y:S01]  /*d350*/  PRMT R127, R56, 0x7632, R127 ;  /* 0x00007632387f7816 */ /* 0x000fe2000000007f */
[----:B------:R-:W-:-:S03]  /*d360*/  FMUL.FTZ R97, R97, UR13 ;  /* 0x0000000d61617c20 */ /* 0x000fc60008410000 */
[----:B------:R-:W-:Y:S01]  /*d370*/  FSETP.GTU.FTZ.AND P3, PT, R72, UR10, PT ;  /* 0x0000000a48007c0b */ /* 0x000fe2000bf7c000 */
[----:B------:R-:W-:Y:S01]  /*d380*/  FMUL.FTZ R56, R97, UR12 ;  /* 0x0000000c61387c20 */ /* 0x000fe20008410000 */
[----:B------:R-:W-:Y:S02]  /*d390*/  IMAD.U32 R127, R127, 0x10000, RZ ;  /* 0x000100007f7f7824 */ /* 0x000fe400078e00ff */
[----:B------:R-:W-:Y:S02]  /*d3a0*/  SEL R97, RZ, 0x1, P3 ;  /* 0x00000001ff617807 */ /* 0x000fe40001800000 */
[----:B------:R-:W-:-:S05]  /*d3b0*/  FSEL R56, R56, RZ, !P3 ;  /* 0x000000ff38387208 */ /* 0x000fca0005800000 */
[----:B------:R-:W-:-:S07]  /*d3c0*/  FADD.FTZ R127, R127, R56 ;  /* 0x000000387f7f7221 */ /* 0x000fce0000010000 */
.L_x_2093:
[----:B------:R-:W-:Y:S05]  /*d3d0*/  BSYNC.RECONVERGENT B1 ;  /* 0x0000000000017941 */ /* 0x000fea0003800200 */
.L_x_2092:
        /* <DEDUP_REMOVED lines=22> */
.L_x_2103:
        /* <DEDUP_REMOVED lines=13> */
.L_x_2105:
[----:B------:R-:W-:Y:S05]  /*d610*/  BSYNC.RECONVERGENT B3 ;  /* 0x0000000000037941 */ /* 0x000fea0003800200 */
.L_x_2104:
        /* <DEDUP_REMOVED lines=38> */
[----:B------:R-:W-:Y:S02]  /*d880*/  LOP3.LUT R103, R109, R132, R105, 0x96, !PT ;  /* 0x000000846d677212 */ /* 0x000fe400078e9669 */
[----:B------:R-:W-:Y:S01]  /*d890*/  MOV R56, R72 ;  /* 0x0000004800387202 */ /* 0x000fe20000000f00 */
[----:B------:R-:W-:Y:S01]  /*d8a0*/  IMAD.MOV.U32 R72, RZ, RZ, RZ ;  /* 0x000000ffff487224 */ /* 0x000fe200078e00ff */
[----:B------:R-:W-:-:S07]  /*d8b0*/  LOP3.LUT R105, R115, R130, R73, 0x96, !PT ;  /* 0x0000008273697212 */ /* 0x000fce00078e9649 */
.L_x_2102:
[----:B------:R-:W-:Y:S05]  /*d8c0*/  BSYNC.RECONVERGENT B2 ;  /* 0x0000000000027941 */ /* 0x000fea0003800200 */
.L_x_2101:
        /* <DEDUP_REMOVED lines=11> */
.L_x_2100:
[----:B------:R-:W-:Y:S05]  /*d980*/  BSYNC.RECONVERGENT B1 ;  /* 0x0000000000017941 */ /* 0x000fea0003800200 */
.L_x_2099:
        /* <DEDUP_REMOVED lines=23> */
.L_x_2110:
        /* <DEDUP_REMOVED lines=13> */
.L_x_2112:
[----:B------:R-:W-:Y:S05]  /*dbd0*/  BSYNC.RECONVERGENT B3 ;  /* 0x0000000000037941 */ /* 0x000fea0003800200 */
.L_x_2111:
        /* <DEDUP_REMOVED lines=41> */
.L_x_2109:
[----:B------:R-:W-:Y:S05]  /*de70*/  BSYNC.RECONVERGENT B2 ;  /* 0x0000000000027941 */ /* 0x000fea0003800200 */
.L_x_2108:
[----:B------:R-:W-:Y:S01]  /*de80*/  I2FP.F32.U32 R56, R99 ;  /* 0x0000006300387245 */ /* 0x000fe20000201000 */
[----:B------:R-:W-:Y:S01]  /*de90*/  HFMA2 R99, -RZ, RZ, 0.1171875, 0 ;  /* 0x2f800000ff637431 */ /* 0x000fe200000001ff */
[----:B-----5:R-:W-:-:S05]  /*dea0*/  PRMT R57, R53, 0x7632, R57 ;  /* 0x0000763235397816 */ /* 0x020fca0000000039 */
        /* <DEDUP_REMOVED lines=10> */
.L_x_2107:
[----:B------:R-:W-:Y:S05]  /*df50*/  BSYNC.RECONVERGENT B1 ;  /* 0x0000000000017941 */ /* 0x000fea0003800200 */
.L_x_2106:
        /* <DEDUP_REMOVED lines=22> */
.L_x_2117:
        /* <DEDUP_REMOVED lines=13> */
.L_x_2119:
[----:B------:R-:W-:Y:S05]  /*e190*/  BSYNC.RECONVERGENT B3 ;  /* 0x0000000000037941 */ /* 0x000fea0003800200 */
.L_x_2118:
        /* <DEDUP_REMOVED lines=42> */
.L_x_2116:
[----:B------:R-:W-:Y:S05]  /*e440*/  BSYNC.RECONVERGENT B2 ;  /* 0x0000000000027941 */ /* 0x000fea0003800200 */
.L_x_2115:
        /* <DEDUP_REMOVED lines=11> */
.L_x_2114:
[----:B------:R-:W-:Y:S05]  /*e500*/  BSYNC.RECONVERGENT B1 ;  /* 0x0000000000017941 */ /* 0x000fea0003800200 */
.L_x_2113:
        /* <DEDUP_REMOVED lines=23> */
.L_x_2124:
        /* <DEDUP_REMOVED lines=13> */
.L_x_2126:
[----:B------:R-:W-:Y:S05]  /*e750*/  BSYNC.RECONVERGENT B3 ;  /* 0x0000000000037941 */ /* 0x000fea0003800200 */
.L_x_2125:
        /* <DEDUP_REMOVED lines=34> */
[----:B------:R-:W-:Y:S01]  /*e980*/  HFMA2 R57, -RZ, RZ, 0, 0 ;  /* 0x00000000ff397431 */ /* 0x000fe200000001ff */
[----:B------:R-:W-:Y:S01]  /*e990*/  LOP3.LUT R142, R104, UR22, R73, 0x96, !PT ;  /* 0x00000016688e7c12 */ /* 0x000fe2000f8e9649 */
[----:B------:R-:W-:-:S04]  /*e9a0*/  IMAD.WIDE.U32 R104, R105, -0x326172a9, RZ ;  /* 0xcd9e8d5769687825 */ /* 0x000fc800078e00ff */
[----:B------:R-:W-:Y:S01]  /*e9b0*/  IMAD.WIDE.U32 R142, R142, -0x2daee0ad, RZ ;  /* 0xd2511f538e8e7825 */ /* 0x000fe200078e00ff */
[----:B------:R-:W-:-:S03]  /*e9c0*/  LOP3.LUT R103, R109, R72, R105, 0x96, !PT ;  /* 0x000000486d677212 */ /* 0x000fc600078e9669 */
[----:B------:R-:W-:Y:S01]  /*e9d0*/  IMAD.MOV.U32 R72, RZ, RZ, R134 ;  /* 0x000000ffff487224 */ /* 0x000fe200078e0086 */
[----:B------:R-:W-:-:S07]  /*e9e0*/  LOP3.LUT R105, R115, R56, R143, 0x96, !PT ;  /* 0x0000003873697212 */ /* 0x000fce00078e968f */
.L_x_2123:
[----:B------:R-:W-:Y:S05]  /*e9f0*/  BSYNC.RECONVERGENT B2 ;  /* 0x0000000000027941 */ /* 0x000fea0003800200 */
.L_x_2122:
        /* <DEDUP_REMOVED lines=13> */
.L_x_2121:
[----:B------:R-:W-:Y:S05]  /*ead0*/  BSYNC.RECONVERGENT B1 ;  /* 0x0000000000017941 */ /* 0x000fea0003800200 */
.L_x_2120:
        /* <DEDUP_REMOVED lines=22> */
.L_x_2131:
        /* <DEDUP_REMOVED lines=13> */
.L_x_2133:
[----:B------:R-:W-:Y:S05]  /*ed10*/  BSYNC.RECONVERGENT B3 ;  /* 0x0000000000037941 */ /* 0x000fea0003800200 */
.L_x_2132:
        /* <DEDUP_REMOVED lines=41> */
.L_x_2130:
[----:B------:R-:W-:Y:S05]  /*efb0*/  BSYNC.RECONVERGENT B2 ;  /* 0x0000000000027941 */ /* 0x000fea0003800200 */
.L_x_2129:
        /* <DEDUP_REMOVED lines=11> */
.L_x_2128:
[----:B------:R-:W-:Y:S05]  /*f070*/  BSYNC.RECONVERGENT B1 ;  /* 0x0000000000017941 */ /* 0x000fea0003800200 */
.L_x_2127:
        /* <DEDUP_REMOVED lines=23> */
.L_x_2138:
        /* <DEDUP_REMOVED lines=13> */
.L_x_2140:
[----:B------:R-:W-:Y:S05]  /*f2c0*/  BSYNC.RECONVERGENT B3 ;  /* 0x0000000000037941 */ /* 0x000fea0003800200 */
.L_x_2139:
        /* <DEDUP_REMOVED lines=42> */
.L_x_2137:
[----:B------:R-:W-:Y:S05]  /*f570*/  BSYNC.RECONVERGENT B2 ;  /* 0x0000000000027941 */ /* 0x000fea0003800200 */
.L_x_2136:
        /* <DEDUP_REMOVED lines=13> */
.L_x_2135:
[----:B------:R-:W-:Y:S05]  /*f650*/  BSYNC.RECONVERGENT B1 ;  /* 0x0000000000017941 */ /* 0x000fea0003800200 */
.L_x_2134:
[----:B------:R-:W-:Y:S02]  /*f660*/  F2FP.BF16.F32.PACK_AB R59, RZ, R133 ;  /* 0x00000085ff3b723e */ /* 0x000fe400000010ff */
[----:B------:R-:W-:Y:S02]  /*f670*/  PRMT R58, R139, 0x5410, R58 ;  /* 0x000054108b3a7816 */ /* 0x000fe4000000003a */
[----:B------:R-:W-:Y:S02]  /*f680*/  PRMT R57, R136, 0x5410, R138 ;  /* 0x0000541088397816 */ /* 0x000fe4000000008a */
[----:B------:R-:W-:Y:S02]  /*f690*/  PRMT R56, R71, 0x5410, R135 ;  /* 0x0000541047387816 */ /* 0x000fe40000000087 */
[----:B------:R-:W-:Y:S01]  /*f6a0*/  PRMT R59, R137, 0x5410, R59 ;  /* 0x00005410893b7816 */ /* 0x000fe2000000003b */
[----:B------:R-:W-:Y:S06]  /*f6b0*/  BRA `(.L_x_2141) ;  /* 0x0000002800cc7947 */ /* 0x000fec0003800000 */
.L_x_2084:
[----:B------:R-:W-:Y:S01]  /*f6c0*/  BSSY.RECONVERGENT B1, `(.L_x_2142) ;  /* 0x0000056000017945 */ /* 0x000fe20003800200 */
[----:B------:R-:W-:Y:S01]  /*f6d0*/  IMAD.MOV.U32 R128, RZ, RZ, RZ ;  /* 0x000000ffff807224 */ /* 0x000fe200078e00ff */
[----:B------:R-:W-:Y:S01]  /*f6e0*/  MOV R142, R134 ;  /* 0x00000086008e7202 */ /* 0x000fe20000000f00 */
[----:B01----:R-:W-:Y:S01]  /*f6f0*/  IMAD.MOV.U32 R56, RZ, RZ, R135 ;  /* 0x000000ffff387224 */ /* 0x003fe200078e0087 */
        /* <DEDUP_REMOVED lines=17> */
.L_x_2146:
        /* <DEDUP_REMOVED lines=13> */
.L_x_2148:
[----:B------:R-:W-:Y:S05]  /*f8e0*/  BSYNC.RECONVERGENT B3 ;  /* 0x0000000000037941 */ /* 0x000fea0003800200 */
.L_x_2147:
        /* <DEDUP_REMOVED lines=33> */
[----:B------:R-:W-:Y:S02]  /*fb00*/  LOP3.LUT R104, R119, R104, R57, 0x96, !PT ;  /* 0x0000006877687212 */ /* 0x000fe400078e9639 */
[----:B------:R-:W-:Y:S02]  /*fb10*/  MOV R57, R134 ;  /* 0x0000008600397202 */ /* 0x000fe40000000f00 */
[----:B------:R-:W-:Y:S01]  /*fb20*/  LOP3.LUT R142, R72, UR22, R59, 0x96, !PT ;  /* 0x00000016488e7c12 */ /* 0x000fe2000f8e963b */
[----:B------:R-:W-:-:S04]  /*fb30*/  IMAD.WIDE.U32 R104, R104, -0x326172a9, RZ ;  /* 0xcd9e8d5768687825 */ /* 0x000fc800078e00ff */
[----:B------:R-:W-:Y:S01]  /*fb40*/  IMAD.WIDE.U32 R142, R142, -0x2daee0ad, RZ ;  /* 0xd2511f538e8e7825 */ /* 0x000fe200078e00ff */
[----:B------:R-:W-:-:S04]  /*fb50*/  LOP3.LUT R103, R109, R58, R105, 0x96, !PT ;  /* 0x0000003a6d677212 */ /* 0x000fc800078e9669 */
[----:B------:R-:W-:Y:S01]  /*fb60*/  LOP3.LUT R105, R115, R56, R143, 0x96, !PT ;  /* 0x0000003873697212 */ /* 0x000fe200078e968f */
[----:B------:R-:W-:-:S07]  /*fb70*/  IMAD.MOV.U32 R56, RZ, RZ, RZ ;  /* 0x000000ffff387224 */ /* 0x000fce00078e00ff */
.L_x_2145:
[----:B------:R-:W-:Y:S05]  /*fb80*/  BSYNC.RECONVERGENT B2 ;  /* 0x0000000000027941 */ /* 0x000fea0003800200 */
.L_x_2144:
        /* <DEDUP_REMOVED lines=9> */
.L_x_2143:
[----:B------:R-:W-:Y:S05]  /*fc20*/  BSYNC.RECONVERGENT B1 ;  /* 0x0000000000017941 */ /* 0x000fea0003800200 */
.L_x_2142:
        /* <DEDUP_REMOVED lines=18> */
.L_x_2153:
        /* <DEDUP_REMOVED lines=13> */
.L_x_2155:
[----:B------:R-:W-:Y:S05]  /*fe20*/  BSYNC.RECONVERGENT B3 ;  /* 0x0000000000037941 */ /* 0x000fea0003800200 */
.L_x_2154:
        /* <DEDUP_REMOVED lines=42> */
.L_x_2152:
[----:B------:R-:W-:Y:S05]  /*100d0*/  BSYNC.RECONVERGENT B2 ;  /* 0x0000000000027941 */ /* 0x000fea0003800200 */
.L_x_2151:
        /* <DEDUP_REMOVED lines=10> */
.L_x_2150:
[----:B------:R-:W-:Y:S05]  /*10180*/  BSYNC.RECONVERGENT B1 ;  /* 0x0000000000017941 */ /* 0x000fea0003800200 */
.L_x_2149:
        /* <DEDUP_REMOVED lines=18> */
.L_x_2160:
        /* <DEDUP_REMOVED lines=13> */
.L_x_2162:
[----:B------:R-:W-:Y:S05]  /*10380*/  BSYNC.RECONVERGENT B3 ;  /* 0x0000000000037941 */ /* 0x000fea0003800200 */
.L_x_2161:
        /* <DEDUP_REMOVED lines=42> */
.L_x_2159:
[----:B------:R-:W-:Y:S05]  /*10630*/  BSYNC.RECONVERGENT B2 ;  /* 0x0000000000027941 */ /* 0x000fea0003800200 */
.L_x_2158:
        /* <DEDUP_REMOVED lines=9> */
.L_x_2157:
[----:B------:R-:W-:Y:S05]  /*106d0*/  BSYNC.RECONVERGENT B1 ;  /* 0x0000000000017941 */ /* 0x000fea0003800200 */
.L_x_2156:
        /* <DEDUP_REMOVED lines=18> */
.L_x_2167:
        /* <DEDUP_REMOVED lines=13> */
.L_x_2169:
[----:B------:R-:W-:Y:S05]  /*108d0*/  BSYNC.RECONVERGENT B3 ;  /* 0x0000000000037941 */ /* 0x000fea0003800200 */
.L_x_2168:
        /* <DEDUP_REMOVED lines=42> */
.L_x_2166:
[----:B------:R-:W-:Y:S05]  /*10b80*/  BSYNC.RECONVERGENT B2 ;  /* 0x0000000000027941 */ /* 0x000fea0003800200 */
.L_x_2165:
        /* <DEDUP_REMOVED lines=10> */
.L_x_2164:
[----:B------:R-:W-:Y:S05]  /*10c30*/  BSYNC.RECONVERGENT B1 ;  /* 0x0000000000017941 */ /* 0x000fea0003800200 */
.L_x_2163:
        /* <DEDUP_REMOVED lines=18> */
.L_x_2174:
        /* <DEDUP_REMOVED lines=13> */
.L_x_2176:
[----:B------:R-:W-:Y:S05]  /*10e30*/  BSYNC.RECONVERGENT B3 ;  /* 0x0000000000037941 */ /* 0x000fea0003800200 */
.L_x_2175:
        /* <DEDUP_REMOVED lines=42> */
.L_x_2173:
[----:B------:R-:W-:Y:S05]  /*110e0*/  BSYNC.RECONVERGENT B2 ;  /* 0x0000000000027941 */ /* 0x000fea0003800200 */
.L_x_2172:
        /* <DEDUP_REMOVED lines=9> */
.L_x_2171:
[----:B------:R-:W-:Y:S05]  /*11180*/  BSYNC.RECONVERGENT B1 ;  /* 0x0000000000017941 */ /* 0x000fea0003800200 */
.L_x_2170:
        /* <DEDUP_REMOVED lines=18> */
.L_x_2181:
        /* <DEDUP_REMOVED lines=13> */
.L_x_2183:
[----:B------:R-:W-:Y:S05]  /*11380*/  BSYNC.RECONVERGENT B3 ;  /* 0x0000000000037941 */ /* 0x000fea0003800200 */
.L_x_2182:
        /* <DEDUP_REMOVED lines=42> */
.L_x_2180:
[----:B------:R-:W-:Y:S05]  /*11630*/  BSYNC.RECONVERGENT B2 ;  /* 0x0000000000027941 */ /* 0x000fea0003800200 */
.L_x_2179:
        /* <DEDUP_REMOVED lines=10> */
.L_x_2178:
[----:B------:R-:W-:Y:S05]  /*116e0*/  BSYNC.RECONVERGENT B1 ;  /* 0x0000000000017941 */ /* 0x000fea0003800200 */
.L_x_2177:
        /* <DEDUP_REMOVED lines=18> */
.L_x_2188:
        /* <DEDUP_REMOVED lines=13> */
.L_x_2190:
[----:B------:R-:W-:Y:S05]  /*118e0*/  BSYNC.RECONVERGENT B3 ;  /* 0x0000000000037941 */ /* 0x000fea0003800200 */
.L_x_2189:
        /* <DEDUP_REMOVED lines=42> */
.L_x_2187:
[----:B------:R-:W-:Y:S05]  /*11b90*/  BSYNC.RECONVERGENT B2 ;  /* 0x0000000000027941 */ /* 0x000fea0003800200 */
.L_x_2186:
        /* <DEDUP_REMOVED lines=9> */
.L_x_2185:
[----:B------:R-:W-:Y:S05]  /*11c30*/  BSYNC.RECONVERGENT B1 ;  /* 0x0000000000017941 */ /* 0x000fea0003800200 */
.L_x_2184:
        /* <DEDUP_REMOVED lines=18> */
.L_x_2195:
        /* <DEDUP_REMOVED lines=13> */
.L_x_2197:
[----:B------:R-:W-:Y:S05]  /*11e30*/  BSYNC.RECONVERGENT B3 ;  /* 0x0000000000037941 */ /* 0x000fea0003800200 */
.L_x_2196:
[----:B------:R-:W-:Y:S01]  /*11e40*/  IMAD.WIDE.U32 R58, R3, -0x326172a9, RZ ;  /* 0xcd9e8d57033a7825 */ /* 0x000fe200078e00ff */
[----:B------:R-:W-:-:S03]  /*11e50*/  LOP3.LUT R56, R95, UR7, R73, 0x96, !PT ;  /* 0x000000075f387c12 */ /* 0x000fc6000f8e9649 */
[----:B------:R-:W-:Y:S01]  /*11e60*/  HFMA2 R141, -RZ, RZ, 0, 0 ;  /* 0x00000000ff8d7431 */ /* 0x000fe200000001ff */
        /* <DEDUP_REMOVED lines=38> */
[----:B------:R-:W-:-:S07]  /*120d0*/  IMAD.MOV.U32 R142, RZ, RZ, R56 ;  /* 0x000000ffff8e7224 */ /* 0x000fce00078e0038 */
.L_x_2194:
[----:B------:R-:W-:Y:S05]  /*120e0*/  BSYNC.RECONVERGENT B2 ;  /* 0x0000000000027941 */ /* 0x000fea0003800200 */
.L_x_2193:
        /* <DEDUP_REMOVED lines=10> */
.L_x_2192:
[----:B------:R-:W-:Y:S05]  /*12190*/  BSYNC.RECONVERGENT B1 ;  /* 0x0000000000017941 */ /* 0x000fea0003800200 */
.L_x_2191:
[----:B------:R-:W-:Y:S02]  /*121a0*/  F2FP.BF16.F32.PACK_AB R59, RZ, R133 ;  /* 0x00000085ff3b723e */ /* 0x000fe400000010ff */
[----:B------:R-:W-:Y:S02]  /*121b0*/  PRMT R58, R139, 0x5410, R140 ;  /* 0x000054108b3a7816 */ /* 0x000fe4000000008c */
[----:B------:R-:W-:Y:S02]  /*121c0*/  PRMT R57, R138, 0x5410, R137 ;  /* 0x000054108a397816 */ /* 0x000fe40000000089 */
[----:B------:R-:W-:Y:S02]  /*121d0*/  PRMT R56, R136, 0x5410, R135 ;  /* 0x0000541088387816 */ /* 0x000fe40000000087 */
[----:B------:R-:W-:-:S07]  /*121e0*/  PRMT R59, R71, 0x5410, R59 ;  /* 0x00005410473b7816 */ /* 0x000fce000000003b */
.L_x_2141:
[----:B------:R-:W-:Y:S01]  /*121f0*/  IADD3 R73, PT, PT, R69, 0x40, RZ ;  /* 0x0000004045497810 */ /* 0x000fe20007ffe0ff */
[----:B------:R-:W-:Y:S04]  /*12200*/  BSSY.RECONVERGENT B1, `(.L_x_2198) ;  /* 0x0000019000017945 */ /* 0x000fe80003800200 */
        /* <DEDUP_REMOVED lines=17> */
[----:B------:R-:W-:Y:S02]  /*12320*/  LOP3.LUT R135, R58, R136, R72, 0xfe, !PT ;  /* 0x000000883a877212 */ /* 0x000fe400078efe48 */
[----:B------:R-:W-:Y:S01]  /*12330*/  LOP3.LUT R58, R73, R71, R137, 0xfe, !PT ;  /* 0x00000047493a7212 */ /* 0x000fe200078efe89 */
[----:B------:R-:W-:-:S03]  /*12340*/  VIADD R71, R70, 0x40 ;  /* 0x0000004046477836 */ /* 0x000fc60000000000 */
[----:B------:R-:W-:Y:S01]  /*12350*/  LOP3.LUT R59, R58, R59, RZ, 0xfc, !PT ;  /* 0x0000003b3a3b7212 */ /* 0x000fe200078efcff */
[----:B0-----:R-:W-:Y:S01]  /*12360*/  IMAD.WIDE.U32 R56, R71, 0x8, R56 ;  /* 0x0000000847387825 */ /* 0x001fe200078e0038 */
[----:B------:R-:W-:-:S05]  /*12370*/  LOP3.LUT R58, R135, 0xff, R96, 0xf8, !PT ;  /* 0x000000ff873a7812 */ /* 0x000fca00078ef860 */
[----:B------:R1:W-:Y:S02]  /*12380*/  STG.E.64 desc[UR8][R56.64], R58 ;  /* 0x0000003a38007986 */ /* 0x0003e4000c101b08 */
.L_x_2199:
[----:B------:R-:W-:Y:S05]  /*12390*/  BSYNC.RECONVERGENT B1 ;  /* 0x0000000000017941 */ /* 0x000fea0003800200 */
.L_x_2198:
[----:B------:R-:W-:Y:S04]  /*123a0*/  BSSY.RECONVERGENT B1, `(.L_x_2200) ;  /* 0x0000006000017945 */ /* 0x000fe80003800200 */
[----:B------:R-:W-:Y:S05]  /*123b0*/  @!P1 BRA `(.L_x_2201) ;  /* 0x0000000000109947 */ /* 0x000fea0003800000 */
[----:B-----5:R-:W2:Y:S01]  /*123c0*/  LDC.64 R52, c[0x0][0x390] ;  /* 0x0000e400ff347b82 */ /* 0x020ea20000000a00 */
[----:B------:R-:W-:-:S05]  /*123d0*/  IADD3 R55, PT, PT, R70, 0x60, RZ ;  /* 0x0000006046377810 */ /* 0x000fca0007ffe0ff */
[----:B--2---:R-:W-:-:S06]  /*123e0*/  IMAD.WIDE.U32 R52, R55, 0x10, R52 ;  /* 0x0000001037347825 */ /* 0x004fcc00078e0034 */
[----:B------:R-:W5:Y:S02]  /*123f0*/  LDG.E.128 R52, desc[UR8][R52.64] ;  /* 0x0000000834347981 */ /* 0x000f64000c1e1d00 */
.L_x_2201:
[----:B------:R-:W-:Y:S05]  /*12400*/  BSYNC.RECONVERGENT B1 ;  /* 0x0000000000017941 */ /* 0x000fea0003800200 */
.L_x_2200:
        /* <DEDUP_REMOVED lines=27> */
.L_x_2207:
        /* <DEDUP_REMOVED lines=13> */
.L_x_2209:
[----:B------:R-:W-:Y:S05]  /*12690*/  BSYNC.RECONVERGENT B3 ;  /* 0x0000000000037941 */ /* 0x000fea0003800200 */
.L_x_2208:
        /* <DEDUP_REMOVED lines=41> */
.L_x_2206:
[----:B------:R-:W-:Y:S05]  /*12930*/  BSYNC.RECONVERGENT B2 ;  /* 0x0000000000027941 */ /* 0x000fea0003800200 */
.L_x_2205:
        /* <DEDUP_REMOVED lines=11> */
.L_x_2204:
[----:B------:R-:W-:Y:S05]  /*129f0*/  BSYNC.RECONVERGENT B1 ;  /* 0x0000000000017941 */ /* 0x000fea0003800200 */
.L_x_2203:
        /* <DEDUP_REMOVED lines=23> */
.L_x_2214:
        /* <DEDUP_REMOVED lines=13> */
.L_x_2216:
[----:B------:R-:W-:Y:S05]  /*12c40*/  BSYNC.RECONVERGENT B3 ;  /* 0x0000000000037941 */ /* 0x000fea0003800200 */
.L_x_2215:
        /* <DEDUP_REMOVED lines=41> */
.L_x_2213:
[----:B------:R-:W-:Y:S05]  /*12ee0*/  BSYNC.RECONVERGENT B2 ;  /* 0x0000000000027941 */ /* 0x000fea0003800200 */
.L_x_2212:
        /* <DEDUP_REMOVED lines=13> */
.L_x_2211:
[----:B------:R-:W-:Y:S05]  /*12fc0*/  BSYNC.RECONVERGENT B1 ;  /* 0x0000000000017941 */ /* 0x000fea0003800200 */
.L_x_2210:
        /* <DEDUP_REMOVED lines=22> */
.L_x_2221:
        /* <DEDUP_REMOVED lines=13> */
.L_x_2223:
[----:B------:R-:W-:Y:S05]  /*13200*/  BSYNC.RECONVERGENT B3 ;  /* 0x0000000000037941 */ /* 0x000fea0003800200 */
.L_x_2222:
        /* <DEDUP_REMOVED lines=42> */
.L_x_2220:
[----:B------:R-:W-:Y:S05]  /*134b0*/  BSYNC.RECONVERGENT B2 ;  /* 0x0000000000027941 */ /* 0x000fea0003800200 */
.L_x_2219:
        /* <DEDUP_REMOVED lines=11> */
.L_x_2218:
[----:B------:R-:W-:Y:S05]  /*13570*/  BSYNC.RECONVERGENT B1 ;  /* 0x0000000000017941 */ /* 0x000fea0003800200 */
.L_x_2217:
        /* <DEDUP_REMOVED lines=23> */
.L_x_2228:
        /* <DEDUP_REMOVED lines=13> */
.L_x_2230:
[----:B------:R-:W-:Y:S05]  /*137c0*/  BSYNC.RECONVERGENT B3 ;  /* 0x0000000000037941 */ /* 0x000fea0003800200 */
.L_x_2229:
        /* <DEDUP_REMOVED lines=41> */
.L_x_2227:
[----:B------:R-:W-:Y:S05]  /*13a60*/  BSYNC.RECONVERGENT B2 ;  /* 0x0000000000027941 */ /* 0x000fea0003800200 */
.L_x_2226:
        /* <DEDUP_REMOVED lines=13> */
.L_x_2225:
[----:B------:R-:W-:Y:S05]  /*13b40*/  BSYNC.RECONVERGENT B1 ;  /* 0x0000000000017941 */ /* 0x000fea0003800200 */
.L_x_2224:
        /* <DEDUP_REMOVED lines=22> */
.L_x_2235:
        /* <DEDUP_REMOVED lines=13> */
.L_x_2237:
[----:B------:R-:W-:Y:S05]  /*13d80*/  BSYNC.RECONVERGENT B3 ;  /* 0x0000000000037941 */ /* 0x000fea0003800200 */
.L_x_2236:
        /* <DEDUP_REMOVED lines=41> */
.L_x_2234:
[----:B------:R-:W-:Y:S05]  /*14020*/  BSYNC.RECONVERGENT B2 ;  /* 0x0000000000027941 */ /* 0x000fea0003800200 */
.L_x_2233:
[----:B------:R-:W-:Y:S01]  /*14030*/  HFMA2 R72, -RZ, RZ, 0.1171875, 0 ;  /* 0x2f800000ff487431 */ /* 0x000fe200000001ff */
[----:B------:R-:W-:Y:S01]  /*14040*/  I2FP.F32.U32 R57, R57 ;  /* 0x0000003900397245 */ /* 0x000fe20000201000 */
[----:B-----5:R-:W-:-:S04]  /*14050*/  IMAD.U32 R73, R54, 0x10000, RZ ;  /* 0x0001000036497824 */ /* 0x020fc800078e00ff */
[----:B------:R-:W-:Y:S01]  /*14060*/  FMUL.FTZ R73, R73, UR13 ;  /* 0x0000000d49497c20 */ /* 0x000fe20008410000 */
[----:B------:R-:W-:-:S03]  /*14070*/  FFMA.FTZ R57, R57, R72, 1.1641532182693481445e-10 ;  /* 0x2f00000039397423 */ /* 0x000fc60000010048 */
[----:B------:R-:W-:Y:S01]  /*14080*/  FMUL.FTZ R73, R73, UR12 ;  /* 0x0000000c49497c20 */ /* 0x000fe20008410000 */
[----:B------:R-:W-:Y:S01]  /*14090*/  IMAD.U32 R72, R58, 0x10000, RZ ;  /* 0x000100003a487824 */ /* 0x000fe200078e00ff */
[----:B------:R-:W-:-:S04]  /*140a0*/  FSETP.GTU.FTZ.AND P3, PT, R57, UR10, PT ;  /* 0x0000000a39007c0b */ /* 0x000fc8000bf7c000 */
[----:B------:R-:W-:Y:S02]  /*140b0*/  FSEL R141, R73, RZ, !P3 ;  /* 0x000000ff498d7208 */ /* 0x000fe40005800000 */
[----:B------:R-:W-:-:S03]  /*140c0*/  SEL R100, RZ, 0x1, P3 ;  /* 0x00000001ff647807 */ /* 0x000fc60001800000 */
[----:B------:R-:W-:-:S07]  /*140d0*/  FADD.FTZ R141, R72, R141 ;  /* 0x0000008d488d7221 */ /* 0x000fce0000010000 */
.L_x_2232:
[----:B------:R-:W-:Y:S05]  /*140e0*/  BSYNC.RECONVERGENT B1 ;  /* 0x0000000000017941 */ /* 0x000fea0003800200 */
.L_x_2231:
        /* <DEDUP_REMOVED lines=23> */
.L_x_2242:
        /* <DEDUP_REMOVED lines=13> */
.L_x_2244:
[----:B------:R-:W-:Y:S05]  /*14330*/  BSYNC.RECONVERGENT B3 ;  /* 0x0000000000037941 */ /* 0x000fea0003800200 */
.L_x_2243:
        /* <DEDUP_REMOVED lines=38> */
[----:B------:R-:W-:-:S03]  /*145a0*/  LOP3.LUT R103, R109, R72, R105, 0x96, !PT ;  /* 0x000000486d677212 */ /* 0x000fc600078e9669 */
[----:B------:R-:W-:Y:S01]  /*145b0*/  IMAD.MOV.U32 R72, RZ, RZ, R144 ;  /* 0x000000ffff487224 */ /* 0x000fe200078e0090 */
[----:B------:R-:W-:-:S07]  /*145c0*/  LOP3.LUT R105, R115, R56, R151, 0x96, !PT ;  /* 0x0000003873697212 */ /* 0x000fce00078e9697 */
.L_x_2241:
[----:B------:R-:W-:Y:S05]  /*145d0*/  BSYNC.RECONVERGENT B2 ;  /* 0x0000000000027941 */ /* 0x000fea0003800200 */
.L_x_2240:
        /* <DEDUP_REMOVED lines=13> */
.L_x_2239:
[----:B------:R-:W-:Y:S05]  /*146b0*/  BSYNC.RECONVERGENT B1 ;  /* 0x0000000000017941 */ /* 0x000fea0003800200 */
.L_x_2238:
        /* <DEDUP_REMOVED lines=22> */
.L_x_2249:
        /* <DEDUP_REMOVED lines=13> */
.L_x_2251:
[----:B------:R-:W-:Y:S05]  /*148f0*/  BSYNC.RECONVERGENT B3 ;  /* 0x0000000000037941 */ /* 0x000fea0003800200 */
.L_x_2250:
        /* <DEDUP_REMOVED lines=41> */
.L_x_2248:
[----:B------:R-:W-:Y:S05]  /*14b90*/  BSYNC.RECONVERGENT B2 ;  /* 0x0000000000027941 */ /* 0x000fea0003800200 */
.L_x_2247:
[----:B------:R-:W-:Y:S01]  /*14ba0*/  I2FP.F32.U32 R57, R72 ;  /* 0x0000004800397245 */ /* 0x000fe20000201000 */
[----:B------:R-:W-:Y:S02]  /*14bb0*/  HFMA2 R72, -RZ, RZ, 0.1171875, 0 ;  /* 0x2f800000ff487431 */ /* 0x000fe400000001ff */
[----:B-----5:R-:W-:-:S04]  /*14bc0*/  IMAD.U32 R73, R55, 0x10000, RZ ;  /* 0x0001000037497824 */ /* 0x020fc800078e00ff */
[----:B------:R-:W-:-:S04]  /*14bd0*/  FMUL.FTZ R73, R73, UR13 ;  /* 0x0000000d49497c20 */ /* 0x000fc80008410000 */
[----:B------:R-:W-:Y:S01]  /*14be0*/  FMUL.FTZ R73, R73, UR12 ;  /* 0x0000000c49497c20 */ /* 0x000fe20008410000 */
[----:B------:R-:W-:Y:S01]  /*14bf0*/  FFMA.FTZ R57, R57, R72, 1.1641532182693481445e-10 ;  /* 0x2f00000039397423 */ /* 0x000fe20000010048 */
[----:B------:R-:W-:-:S04]  /*14c00*/  IMAD.U32 R72, R59, 0x10000, RZ ;  /* 0x000100003b487824 */ /* 0x000fc800078e00ff */
[----:B------:R-:W-:-:S04]  /*14c10*/  FSETP.GTU.FTZ.AND P3, PT, R57, UR10, PT ;  /* 0x0000000a39007c0b */ /* 0x000fc8000bf7c000 */
[----:B------:R-:W-:Y:S02]  /*14c20*/  FSEL R143, R73, RZ, !P3 ;  /* 0x000000ff498f7208 */ /* 0x000fe40005800000 */
[----:B------:R-:W-:-:S03]  /*14c30*/  SEL R106, RZ, 0x1, P3 ;  /* 0x00000001ff6a7807 */ /* 0x000fc60001800000 */
[----:B------:R-:W-:-:S07]  /*14c40*/  FADD.FTZ R143, R72, R143 ;  /* 0x0000008f488f7221 */ /* 0x000fce0000010000 */
.L_x_2246:
[----:B------:R-:W-:Y:S05]  /*14c50*/  BSYNC.RECONVERGENT B1 ;  /* 0x0000000000017941 */ /* 0x000fea0003800200 */
.L_x_2245:
        /* <DEDUP_REMOVED lines=23> */
.L_x_2256:
        /* <DEDUP_REMOVED lines=13> */
.L_x_2258:
[----:B------:R-:W-:Y:S05]  /*14ea0*/  BSYNC.RECONVERGENT B3 ;  /* 0x0000000000037941 */ /* 0x000fea0003800200 */
.L_x_2257:
        /* <DEDUP_REMOVED lines=41> */
[----:B------:R-:W-:-:S07]  /*15140*/  IMAD.MOV.U32 R57, RZ, RZ, R148 ;  /* 0x000000ffff397224 */ /* 0x000fce00078e0094 */
.L_x_2255:
[----:B------:R-:W-:Y:S05]  /*15150*/  BSYNC.RECONVERGENT B2 ;  /* 0x0000000000027941 */ /* 0x000fea0003800200 */
.L_x_2254:
        /* <DEDUP_REMOVED lines=13> */
.L_x_2253:
[----:B------:R-:W-:Y:S05]  /*15230*/  BSYNC.RECONVERGENT B1 ;  /* 0x0000000000017941 */ /* 0x000fea0003800200 */
.L_x_2252:
[----:B------:R-:W-:Y:S02]  /*15240*/  F2FP.BF16.F32.PACK_AB R59, RZ, R144 ;  /* 0x00000090ff3b723e */ /* 0x000fe400000010ff */
[----:B------:R-:W-:Y:S02]  /*15250*/  PRMT R58, R147, 0x5410, R58 ;  /* 0x00005410933a7816 */ /* 0x000fe4000000003a */
[----:B------:R-:W-:Y:S02]  /*15260*/  PRMT R57, R140, 0x5410, R146 ;  /* 0x000054108c397816 */ /* 0x000fe40000000092 */
[----:B------:R-:W-:Y:S02]  /*15270*/  PRMT R56, R71, 0x5410, R139 ;  /* 0x0000541047387816 */ /* 0x000fe4000000008b */
[----:B------:R-:W-:Y:S01]  /*15280*/  PRMT R59, R145, 0x5410, R59 ;  /* 0x00005410913b7816 */ /* 0x000fe2000000003b */
[----:B------:R-:W-:Y:S06]  /*15290*/  BRA `(.L_x_2259) ;  /* 0x0000002800cc7947 */ /* 0x000fec0003800000 */
.L_x_2202:
        /* <DEDUP_REMOVED lines=21> */
.L_x_2264:
        /* <DEDUP_REMOVED lines=13> */
.L_x_2266:
[----:B------:R-:W-:Y:S05]  /*154c0*/  BSYNC.RECONVERGENT B3 ;  /* 0x0000000000037941 */ /* 0x000fea0003800200 */
.L_x_2265:
        /* <DEDUP_REMOVED lines=40> */
[----:B------:R-:W-:-:S07]  /*15750*/  HFMA2 R56, -RZ, RZ, 0, 0 ;  /* 0x00000000ff387431 */ /* 0x000fce00000001ff */
.L_x_2263:
[----:B------:R-:W-:Y:S05]  /*15760*/  BSYNC.RECONVERGENT B2 ;  /* 0x0000000000027941 */ /* 0x000fea0003800200 */
.L_x_2262:
        /* <DEDUP_REMOVED lines=9> */
.L_x_2261:
[----:B------:R-:W-:Y:S05]  /*15800*/  BSYNC.RECONVERGENT B1 ;  /* 0x0000000000017941 */ /* 0x000fea0003800200 */
.L_x_2260:
        /* <DEDUP_REMOVED lines=18> */
.L_x_2271:
        /* <DEDUP_REMOVED lines=13> */
.L_x_2273:
[----:B------:R-:W-:Y:S05]  /*15a00*/  BSYNC.RECONVERGENT B3 ;  /* 0x0000000000037941 */ /* 0x000fea0003800200 */
.L_x_2272:
        /* <DEDUP_REMOVED lines=42> */
.L_x_2270:
[----:B------:R-:W-:Y:S05]  /*15cb0*/  BSYNC.RECONVERGENT B2 ;  /* 0x0000000000027941 */ /* 0x000fea0003800200 */
.L_x_2269:
        /* <DEDUP_REMOVED lines=10> */
.L_x_2268:
[----:B------:R-:W-:Y:S05]  /*15d60*/  BSYNC.RECONVERGENT B1 ;  /* 0x0000000000017941 */ /* 0x000fea0003800200 */
.L_x_2267:
        /* <DEDUP_REMOVED lines=18> */
.L_x_2278:
        /* <DEDUP_REMOVED lines=13> */
.L_x_2280:
[----:B------:R-:W-:Y:S05]  /*15f60*/  BSYNC.RECONVERGENT B3 ;  /* 0x0000000000037941 */ /* 0x000fea0003800200 */
.L_x_2279:
        /* <DEDUP_REMOVED lines=42> */
.L_x_2277:
[----:B------:R-:W-:Y:S05]  /*16210*/  BSYNC.RECONVERGENT B2 ;  /* 0x0000000000027941 */ /* 0x000fea0003800200 */
.L_x_2276:
        /* <DEDUP_REMOVED lines=9> */
.L_x_2275:
[----:B------:R-:W-:Y:S05]  /*162b0*/  BSYNC.RECONVERGENT B1 ;  /* 0x0000000000017941 */ /* 0x000fea0003800200 */
.L_x_2274:
        /* <DEDUP_REMOVED lines=18> */
.L_x_2285:
        /* <DEDUP_REMOVED lines=13> */
.L_x_2287:
[----:B------:R-:W-:Y:S05]  /*164b0*/  BSYNC.RECONVERGENT B3 ;  /* 0x0000000000037941 */ /* 0x000fea0003800200 */
.L_x_2286:
        /* <DEDUP_REMOVED lines=39> */
[----:B------:R-:W-:Y:S01]  /*16730*/  HFMA2 R57, -RZ, RZ, 0, 0 ;  /* 0x00000000ff397431 */ /* 0x000fe200000001ff */
[----:B------:R-:W-:Y:S01]  /*16740*/  MOV R58, R150 ;  /* 0x00000096003a7202 */ /* 0x000fe20000000f00 */
[----:B------:R-:W-:-:S07]  /*16750*/  IMAD.MOV.U32 R150, RZ, RZ, R56 ;  /* 0x000000ffff967224 */ /* 0x000fce00078e0038 */
.L_x_2284:
[----:B------:R-:W-:Y:S05]  /*16760*/  BSYNC.RECONVERGENT B2 ;  /* 0x0000000000027941 */ /* 0x000fea0003800200 */
.L_x_2283:
        /* <DEDUP_REMOVED lines=10> */
.L_x_2282:
[----:B------:R-:W-:Y:S05]  /*16810*/  BSYNC.RECONVERGENT B1 ;  /* 0x0000000000017941 */ /* 0x000fea0003800200 */
.L_x_2281:
        /* <DEDUP_REMOVED lines=18> */
.L_x_2292:
        /* <DEDUP_REMOVED lines=13> */
.L_x_2294:
[----:B------:R-:W-:Y:S05]  /*16a10*/  BSYNC.RECONVERGENT B3 ;  /* 0x0000000000037941 */ /* 0x000fea0003800200 */
.L_x_2293:
        /* <DEDUP_REMOVED lines=41> */
[----:B------:R-:W-:-:S07]  /*16cb0*/  HFMA2 R56, -RZ, RZ, 0, 0 ;  /* 0x00000000ff387431 */ /* 0x000fce00000001ff */
.L_x_2291:
[----:B------:R-:W-:Y:S05]  /*16cc0*/  BSYNC.RECONVERGENT B2 ;  /* 0x0000000000027941 */ /* 0x000fea0003800200 */
.L_x_2290:
        /* <DEDUP_REMOVED lines=9> */
.L_x_2289:
[----:B------:R-:W-:Y:S05]  /*16d60*/  BSYNC.RECONVERGENT B1 ;  /* 0x0000000000017941 */ /* 0x000fea0003800200 */
.L_x_2288:
        /* <DEDUP_REMOVED lines=18> */
.L_x_2299:
        /* <DEDUP_REMOVED lines=13> */
.L_x_2301:
[----:B------:R-:W-:Y:S05]  /*16f60*/  BSYNC.RECONVERGENT B3 ;  /* 0x0000000000037941 */ /* 0x000fea0003800200 */
.L_x_2300:
        /* <DEDUP_REMOVED lines=42> */
.L_x_2298:
[----:B------:R-:W-:Y:S05]  /*17210*/  BSYNC.RECONVERGENT B2 ;  /* 0x0000000000027941 */ /* 0x000fea0003800200 */
.L_x_2297:
        /* <DEDUP_REMOVED lines=10> */
.L_x_2296:
[----:B------:R-:W-:Y:S05]  /*172c0*/  BSYNC.RECONVERGENT B1 ;  /* 0x0000000000017941 */ /* 0x000fea0003800200 */
.L_x_2295:
        /* <DEDUP_REMOVED lines=18> */
.L_x_2306:
        /* <DEDUP_REMOVED lines=13> */
.L_x_2308:
[----:B------:R-:W-:Y:S05]  /*174c0*/  BSYNC.RECONVERGENT B3 ;  /* 0x0000000000037941 */ /* 0x000fea0003800200 */
.L_x_2307:
        /* <DEDUP_REMOVED lines=42> */
.L_x_2305:
[----:B------:R-:W-:Y:S05]  /*17770*/  BSYNC.RECONVERGENT B2 ;  /* 0x0000000000027941 */ /* 0x000fea0003800200 */
.L_x_2304:
        /* <DEDUP_REMOVED lines=9> */
.L_x_2303:
[----:B------:R-:W-:Y:S05]  /*17810*/  BSYNC.RECONVERGENT B1 ;  /* 0x0000000000017941 */ /* 0x000fea0003800200 */
.L_x_2302:
        /* <DEDUP_REMOVED lines=18> */
.L_x_2313:
        /* <DEDUP_REMOVED lines=13> */
.L_x_2315:
[----:B------:R-:W-:Y:S05]  /*17a10*/  BSYNC.RECONVERGENT B3 ;  /* 0x0000000000037941 */ /* 0x000fea0003800200 */
.L_x_2314:
        /* <DEDUP_REMOVED lines=41> */
[----:B------:R-:W-:-:S07]  /*17cb0*/  IMAD.MOV.U32 R150, RZ, RZ, R56 ;  /* 0x000000ffff967224 */ /* 0x000fce00078e0038 */
.L_x_2312:
[----:B------:R-:W-:Y:S05]  /*17cc0*/  BSYNC.RECONVERGENT B2 ;  /* 0x0000000000027941 */ /* 0x000fea0003800200 */
.L_x_2311:
        /* <DEDUP_REMOVED lines=10> */
.L_x_2310:
[----:B------:R-:W-:Y:S05]  /*17d70*/  BSYNC.RECONVERGENT B1 ;  /* 0x0000000000017941 */ /* 0x000fea0003800200 */
.L_x_2309:
[----:B------:R-:W-:Y:S02]  /*17d80*/  F2FP.BF16.F32.PACK_AB R59, RZ, R144 ;  /* 0x00000090ff3b723e */ /* 0x000fe400000010ff */
[----:B------:R-:W-:Y:S02]  /*17d90*/  PRMT R58, R147, 0x5410, R148 ;  /* 0x00005410933a7816 */ /* 0x000fe40000000094 */
[----:B------:R-:W-:Y:S02]  /*17da0*/  PRMT R57, R145, 0x5410, R146 ;  /* 0x0000541091397816 */ /* 0x000fe40000000092 */
[----:B------:R-:W-:Y:S02]  /*17db0*/  PRMT R56, R140, 0x5410, R139 ;  /* 0x000054108c387816 */ /* 0x000fe4000000008b */
[----:B------:R-:W-:-:S07]  /*17dc0*/  PRMT R59, R71, 0x5410, R59 ;  /* 0x00005410473b7816 */ /* 0x000fce000000003b */
.L_x_2259:
[----:B------:R-:W-:Y:S01]  /*17dd0*/  VIADD R73, R69, 0x60 ;  /* 0x0000006045497836 */ /* 0x000fe20000000000 */
[----:B------:R-:W-:Y:S01]  /*17de0*/  BSSY.RECONVERGENT B1, `(.L_x_2316) ;  /* 0x000001a000017945 */ /* 0x000fe20003800200 */
[----:B------:R-:W-:Y:S02]  /*17df0*/  IADD3 R145, PT, PT, R70, 0x80, RZ ;  /* 0x0000008046917810 */ /* 0x000fe40007ffe0ff */
        /* <DEDUP_REMOVED lines=18> */
[----:B------:R-:W-:Y:S02]  /*17f20*/  LOP3.LUT R58, R73, R71, R147, 0xfe, !PT ;  /* 0x00000047493a7212 */ /* 0x000fe400078efe93 */
[----:B------:R-:W-:Y:S02]  /*17f30*/  IADD3 R71, PT, PT, R70, 0x60, RZ ;  /* 0x0000006046477810 */ /* 0x000fe40007ffe0ff */
[----:B------:R-:W-:Y:S02]  /*17f40*/  LOP3.LUT R59, R58, R59, RZ, 0xfc, !PT ;  /* 0x0000003b3a3b7212 */ /* 0x000fe400078efcff */
[----:B------:R-:W-:Y:S01]  /*17f50*/  LOP3.LUT R58, R139, 0xff, R96, 0xf8, !PT ;  /* 0x000000ff8b3a7812 */ /* 0x000fe200078ef860 */
[----:B0-----:R-:W-:-:S05]  /*17f60*/  IMAD.WIDE.U32 R56, R71, 0x8, R56 ;  /* 0x0000000847387825 */ /* 0x001fca00078e0038 */
[----:B------:R1:W-:Y:S02]  /*17f70*/  STG.E.64 desc[UR8][R56.64], R58 ;  /* 0x0000003a38007986 */ /* 0x0003e4000c101b08 */
.L_x_2317:
[----:B------:R-:W-:Y:S05]  /*17f80*/  BSYNC.RECONVERGENT B1 ;  /* 0x0000000000017941 */ /* 0x000fea0003800200 */
.L_x_2316:
[----:B------:R-:W-:Y:S04]  /*17f90*/  BSSY.RECONVERGENT B1, `(.L_x_2318) ;  /* 0x0000005000017945 */ /* 0x000fe80003800200 */
[----:B------:R-:W-:Y:S05]  /*17fa0*/  @!P1 BRA `(.L_x_2319) ;  /* 0x00000000000c9947 */ /* 0x000fea0003800000 */
[----:B-----5:R-:W2:Y:S02]  /*17fb0*/  LDC.64 R52, c[0x0][0x390] ;  /* 0x0000e400ff347b82 */ /* 0x020ea40000000a00 */
[----:B--2---:R-:W-:-:S06]  /*17fc0*/  IMAD.WIDE.U32 R52, R145, 0x10, R52 ;  /* 0x0000001091347825 */ /* 0x004fcc00078e0034 */
[----:B------:R-:W5:Y:S02]  /*17fd0*/  LDG.E.128 R52, desc[UR8][R52.64] ;  /* 0x0000000834347981 */ /* 0x000f64000c1e1d00 */
.L_x_2319:
[----:B------:R-:W-:Y:S05]  /*17fe0*/  BSYNC.RECONVERGENT B1 ;  /* 0x0000000000017941 */ /* 0x000fea0003800200 */
.L_x_2318:
[----:B------:R-:W-:Y:S01]  /*17ff0*/  VIADD R147, R69, 0x80 ;  /* 0x0000008045937836 */ /* 0x000fe20000000000 */
[----:B------:R-:W-:Y:S06]  /*18000*/  @!P0 BRA `(.L_x_2320) ;  /* 0x0000002c00ac8947 */ /* 0x000fec0003800000 */
        /* <DEDUP_REMOVED lines=25> */
.L_x_2325:
        /* <DEDUP_REMOVED lines=13> */
.L_x_2327:
[----:B------:R-:W-:Y:S05]  /*18270*/  BSYNC.RECONVERGENT B3 ;  /* 0x0000000000037941 */ /* 0x000fea0003800200 */
.L_x_2326:
        /* <DEDUP_REMOVED lines=41> */
.L_x_2324:
[----:B------:R-:W-:Y:S05]  /*18510*/  BSYNC.RECONVERGENT B2 ;  /* 0x0000000000027941 */ /* 0x000fea0003800200 */
.L_x_2323:
        /* <DEDUP_REMOVED lines=11> */
.L_x_2322:
[----:B------:R-:W-:Y:S05]  /*185d0*/  BSYNC.RECONVERGENT B1 ;  /* 0x0000000000017941 */ /* 0x000fea0003800200 */
.L_x_2321:
        /* <DEDUP_REMOVED lines=23> */
.L_x_2332:
        /* <DEDUP_REMOVED lines=13> */
.L_x_2334:
[----:B------:R-:W-:Y:S05]  /*18820*/  BSYNC.RECONVERGENT B3 ;  /* 0x0000000000037941 */ /* 0x000fea0003800200 */
.L_x_2333:
        /* <DEDUP_REMOVED lines=42> */
.L_x_2331:
[----:B------:R-:W-:Y:S05]  /*18ad0*/  BSYNC.RECONVERGENT B2 ;  /* 0x0000000000027941 */ /* 0x000fea0003800200 */
.L_x_2330:
        /* <DEDUP_REMOVED lines=13> */
.L_x_2329:
[----:B------:R-:W-:Y:S05]  /*18bb0*/  BSYNC.RECONVERGENT B1 ;  /* 0x0000000000017941 */ /* 0x000fea0003800200 */
.L_x_2328:
        /* <DEDUP_REMOVED lines=22> */
.L_x_2339:
        /* <DEDUP_REMOVED lines=13> */
.L_x_2341:
[----:B------:R-:W-:Y:S05]  /*18df0*/  BSYNC.RECONVERGENT B3 ;  /* 0x0000000000037941 */ /* 0x000fea0003800200 */
.L_x_2340:
        /* <DEDUP_REMOVED lines=42> */
.L_x_2338:
[----:B------:R-:W-:Y:S05]  /*190a0*/  BSYNC.RECONVERGENT B2 ;  /* 0x0000000000027941 */ /* 0x000fea0003800200 */
.L_x_2337:
        /* <DEDUP_REMOVED lines=11> */
.L_x_2336:
[----:B------:R-:W-:Y:S05]  /*19160*/  BSYNC.RECONVERGENT B1 ;  /* 0x0000000000017941 */ /* 0x000fea0003800200 */
.L_x_2335:
        /* <DEDUP_REMOVED lines=23> */
.L_x_2346:
        /* <DEDUP_REMOVED lines=13> */
.L_x_2348:
[----:B------:R-:W-:Y:S05]  /*193b0*/  BSYNC.RECONVERGENT B3 ;  /* 0x0000000000037941 */ /* 0x000fea0003800200 */
.L_x_2347:
        /* <DEDUP_REMOVED lines=42> */
.L_x_2345:
[----:B------:R-:W-:Y:S05]  /*19660*/  BSYNC.RECONVERGENT B2 ;  /* 0x0000000000027941 */ /* 0x000fea0003800200 */
.L_x_2344:
        /* <DEDUP_REMOVED lines=8> */
[----:B------:R-:W-:Y:S02]  /*196f0*/  FSETP.GTU.FTZ.AND P2, PT, R56, UR10, PT ;  /* 0x0000000a38007c0b */ /* 0x000fe4000bf5c000 */
[----:B------:R-:W-:Y:S02]  /*19700*/  SHF.L.U32 R56, R57, 0x10, RZ ;  /* 0x0000001039387819 */ /* 0x000fe400000006ff */
[----:B------:R-:W-:Y:S02]  /*19710*/  FSEL R69, R69, RZ, !P2 ;  /* 0x000000ff45457208 */ /* 0x000fe40005000000 */
[----:B------:R-:W-:-:S03]  /*19720*/  SEL R99, RZ, 0x1, P2 ;  /* 0x00000001ff637807 */ /* 0x000fc60001000000 */
[----:B------:R-:W-:-:S07]  /*19730*/  FADD.FTZ R149, R56, R69 ;  /* 0x0000004538957221 */ /* 0x000fce0000010000 */
.L_x_2343:
[----:B------:R-:W-:Y:S05]  /*19740*/  BSYNC.RECONVERGENT B1 ;  /* 0x0000000000017941 */ /* 0x000fea0003800200 */
.L_x_2342:
        /* <DEDUP_REMOVED lines=22> */
.L_x_2353:
        /* <DEDUP_REMOVED lines=13> */
.L_x_2355:
[----:B------:R-:W-:Y:S05]  /*19980*/  BSYNC.RECONVERGENT B3 ;  /* 0x0000000000037941 */ /* 0x000fea0003800200 */
.L_x_2354:
        /* <DEDUP_REMOVED lines=39> */
[----:B------:R-:W-:Y:S02]  /*19c00*/  LOP3.LUT R105, R115, R56, R159, 0x96, !PT ;  /* 0x0000003873697212 */ /* 0x000fe400078e969f */
[----:B------:R-:W-:-:S07]  /*19c10*/  MOV R56, R140 ;  /* 0x0000008c00387202 */ /* 0x000fce0000000f00 */
.L_x_2352:
[----:B------:R-:W-:Y:S05]  /*19c20*/  BSYNC.RECONVERGENT B2 ;  /* 0x0000000000027941 */ /* 0x000fea0003800200 */
.L_x_2351:
[----:B------:R-:W-:Y:S01]  /*19c30*/  HFMA2 R69, -RZ, RZ, 0.1171875, 0 ;  /* 0x2f800000ff457431 */ /* 0x000fe200000001ff */
[----:B------:R-:W-:Y:S01]  /*19c40*/  I2FP.F32.U32 R56, R56 ;  /* 0x0000003800387245 */ /* 0x000fe20000201000 */
[----:B-----5:R-:W-:-:S04]  /*19c50*/  IMAD.U32 R68, R54, 0x10000, RZ ;  /* 0x0001000036447824 */ /* 0x020fc800078e00ff */
[----:B------:R-:W-:Y:S01]  /*19c60*/  FMUL.FTZ R68, R68, UR13 ;  /* 0x0000000d44447c20 */ /* 0x000fe20008410000 */
[----:B------:R-:W-:-:S03]  /*19c70*/  FFMA.FTZ R56, R56, R69, 1.1641532182693481445e-10 ;  /* 0x2f00000038387423 */ /* 0x000fc60000010045 */
[----:B------:R-:W-:Y:S01]  /*19c80*/  FMUL.FTZ R68, R68, UR12 ;  /* 0x0000000c44447c20 */ /* 0x000fe20008410000 */
[----:B------:R-:W-:Y:S02]  /*19c90*/  SHF.L.U32 R69, R58, 0x10, RZ ;  /* 0x000000103a457819 */ /* 0x000fe400000006ff */
[----:B------:R-:W-:-:S04]  /*19ca0*/  FSETP.GTU.FTZ.AND P2, PT, R56, UR10, PT ;  /* 0x0000000a38007c0b */ /* 0x000fc8000bf5c000 */
[----:B------:R-:W-:Y:S02]  /*19cb0*/  FSEL R152, R68, RZ, !P2 ;  /* 0x000000ff44987208 */ /* 0x000fe40005000000 */
[----:B------:R-:W-:-:S03]  /*19cc0*/  SEL R100, RZ, 0x1, P2 ;  /* 0x00000001ff647807 */ /* 0x000fc60001000000 */
[----:B------:R-:W-:-:S07]  /*19cd0*/  FADD.FTZ R152, R69, R152 ;  /* 0x0000009845987221 */ /* 0x000fce0000010000 */
.L_x_2350:
[----:B------:R-:W-:Y:S05]  /*19ce0*/  BSYNC.RECONVERGENT B1 ;  /* 0x0000000000017941 */ /* 0x000fea0003800200 */
.L_x_2349:
        /* <DEDUP_REMOVED lines=23> */
.L_x_2360:
        /* <DEDUP_REMOVED lines=13> */
.L_x_2362:
[----:B------:R-:W-:Y:S05]  /*19f30*/  BSYNC.RECONVERGENT B3 ;  /* 0x0000000000037941 */ /* 0x000fea0003800200 */
.L_x_2361:
        /* <DEDUP_REMOVED lines=39> */
[----:B------:R-:W-:Y:S01]  /*1a1b0*/  HFMA2 R56, -RZ, RZ, 0, 0 ;  /* 0x00000000ff387431 */ /* 0x000fe200000001ff */
[----:B------:R-:W-:Y:S01]  /*1a1c0*/  LOP3.LUT R105, R115, R68, R57, 0x96, !PT ;  /* 0x0000004473697212 */ /* 0x000fe200078e9639 */
[----:B------:R-:W-:-:S07]  /*1a1d0*/  IMAD.MOV.U32 R68, RZ, RZ, R158 ;  /* 0x000000ffff447224 */ /* 0x000fce00078e009e */
.L_x_2359:
[----:B------:R-:W-:Y:S05]  /*1a1e0*/  BSYNC.RECONVERGENT B2 ;  /* 0x0000000000027941 */ /* 0x000fea0003800200 */
.L_x_2358:
        /* <DEDUP_REMOVED lines=13> */
.L_x_2357:
[----:B------:R-:W-:Y:S05]  /*1a2c0*/  BSYNC.RECONVERGENT B1 ;  /* 0x0000000000017941 */ /* 0x000fea0003800200 */
.L_x_2356:
        /* <DEDUP_REMOVED lines=22> */
.L_x_2367:
        /* <DEDUP_REMOVED lines=13> */
.L_x_2369:
[----:B------:R-:W-:Y:S05]  /*1a500*/  BSYNC.RECONVERGENT B3 ;  /* 0x0000000000037941 */ /* 0x000fea0003800200 */
.L_x_2368:
        /* <DEDUP_REMOVED lines=42> */
.L_x_2366:
[----:B------:R-:W-:Y:S05]  /*1a7b0*/  BSYNC.RECONVERGENT B2 ;  /* 0x0000000000027941 */ /* 0x000fea0003800200 */
.L_x_2365:
        /* <DEDUP_REMOVED lines=11> */
.L_x_2364:
[----:B------:R-:W-:Y:S05]  /*1a870*/  BSYNC.RECONVERGENT B1 ;  /* 0x0000000000017941 */ /* 0x000fea0003800200 */
.L_x_2363:
        /* <DEDUP_REMOVED lines=23> */
.L_x_2374:
        /* <DEDUP_REMOVED lines=13> */
.L_x_2376:
[----:B------:R-:W-:Y:S05]  /*1aac0*/  BSYNC.RECONVERGENT B3 ;  /* 0x0000000000037941 */ /* 0x000fea0003800200 */
.L_x_2375:
[----:B------:R-:W-:Y:S01]  /*1aad0*/  LOP3.LUT R56, R95, UR7, R71, 0x96, !PT ;  /* 0x000000075f387c12 */ /* 0x000fe2000f8e9647 */
[----:B------:R-:W-:-:S04]  /*1aae0*/  IMAD.WIDE.U32 R68, R3, -0x326172a9, RZ ;  /* 0xcd9e8d5703447825 */ /* 0x000fc800078e00ff */
[----:B------:R-:W-:Y:S02]  /*1aaf0*/  HFMA2 R139, -RZ, RZ, 0, 0 ;  /* 0x00000000ff8b7431 */ /* 0x000fe400000001ff */
[----:B------:R-:W-:Y:S01]  /*1ab00*/  IMAD.WIDE.U32 R56, R56, -0x326172a9, RZ ;  /* 0xcd9e8d5738387825 */ /* 0x000fe200078e00ff */
[----:B------:R-:W-:-:S04]  /*1ab10*/  LOP3.LUT R69, R5, UR6, R69, 0x96, !PT ;  /* 0x0000000605457c12 */ /* 0x000fc8000f8e9645 */
[----:B------:R-:W-:Y:S01]  /*1ab20*/  LOP3.LUT R102, R116, R68, R57, 0x96, !PT ;  /* 0x0000004474667212 */ /* 0x000fe200078e9639 */
[----:B------:R-:W-:-:S04]  /*1ab30*/  IMAD.WIDE.U32 R68, R69, -0x2daee0ad, RZ ;  /* 0xd2511f5345447825 */ /* 0x000fc800078e00ff */
[----:B------:R-:W-:Y:S01]  /*1ab40*/  IMAD.WIDE.U32 R102, R102, -0x2daee0ad, RZ ;  /* 0xd2511f5366667825 */ /* 0x000fe200078e00ff */
[----:B------:R-:W-:-:S04]  /*1ab50*/  LOP3.LUT R70, R114, R70, R69, 0x96, !PT ;  /* 0x0000004672467212 */ /* 0x000fc800078e9645 */
[----:B------:R-:W-:Y:S01]  /*1ab60*/  LOP3.LUT R57, R110, R68, R103, 0x96, !PT ;  /* 0x000000446e397212 */ /* 0x000fe200078e9667 */
[----:B------:R-:W-:-:S05]  /*1ab70*/  IMAD.WIDE.U32 R70, R70, -0x326172a9, RZ ;  /* 0xcd9e8d5746467825 */ /* 0x000fca00078e00ff */
        /* <DEDUP_REMOVED lines=31> */
.L_x_2373:
[----:B------:R-:W-:Y:S05]  /*1ad70*/  BSYNC.RECONVERGENT B2 ;  /* 0x0000000000027941 */ /* 0x000fea0003800200 */
.L_x_2372:
[----:B-----5:R-:W-:Y:S01]  /*1ad80*/  PRMT R57, R55, 0x7632, R57 ;  /* 0x0000763237397816 */ /* 0x020fe20000000039 */
[----:B------:R-:W-:Y:S01]  /*1ad90*/  IMAD.MOV.U32 R69, RZ, RZ, 0x2f800000 ;  /* 0x2f800000ff457424 */ /* 0x000fe200078e00ff */
[----:B------:R-:W-:Y:S02]  /*1ada0*/  I2FP.F32.U32 R56, R56 ;  /* 0x0000003800387245 */ /* 0x000fe40000201000 */
[----:B------:R-:W-:Y:S02]  /*1adb0*/  SHF.L.U32 R57, R57, 0x10, RZ ;  /* 0x0000001039397819 */ /* 0x000fe400000006ff */
        /* <DEDUP_REMOVED lines=9> */
.L_x_2371:
[----:B------:R-:W-:Y:S05]  /*1ae50*/  BSYNC.RECONVERGENT B1 ;  /* 0x0000000000017941 */ /* 0x000fea0003800200 */
.L_x_2370:
[----:B------:R-:W-:Y:S02]  /*1ae60*/  F2FP.BF16.F32.PACK_AB R59, RZ, R68 ;  /* 0x00000044ff3b723e */ /* 0x000fe400000010ff */
[----:B------:R-:W-:Y:S02]  /*1ae70*/  PRMT R58, R157, 0x5410, R58 ;  /* 0x000054109d3a7816 */ /* 0x000fe4000000003a */
[----:B------:R-:W-:Y:S02]  /*1ae80*/  PRMT R57, R155, 0x5410, R156 ;  /* 0x000054109b397816 */ /* 0x000fe4000000009c */
[----:B------:R-:W-:Y:S02]  /*1ae90*/  PRMT R56, R151, 0x5410, R154 ;  /* 0x0000541097387816 */ /* 0x000fe4000000009a */
[----:B------:R-:W-:Y:S01]  /*1aea0*/  PRMT R59, R73, 0x5410, R59 ;  /* 0x00005410493b7816 */ /* 0x000fe2000000003b */
[----:B------:R-:W-:Y:S06]  /*1aeb0*/  BRA `(.L_x_2377) ;  /* 0x0000002800d07947 */ /* 0x000fec0003800000 */
.L_x_2320:
[----:B------:R-:W-:Y:S01]  /*1aec0*/  BSSY.RECONVERGENT B1, `(.L_x_2378) ;  /* 0x0000057000017945 */ /* 0x000fe20003800200 */
[----:B------:R-:W-:Y:S01]  /*1aed0*/  MOV R148, RZ ;  /* 0x000000ff00947202 */ /* 0x000fe20000000f00 */
[----:B------:R-:W-:Y:S01]  /*1aee0*/  IMAD.MOV.U32 R140, RZ, RZ, R150 ;  /* 0x000000ffff8c7224 */ /* 0x000fe200078e0096 */
[----:B01----:R-:W-:Y:S01]  /*1aef0*/  MOV R56, R149 ;  /* 0x0000009500387202 */ /* 0x003fe20000000f00 */
        /* <DEDUP_REMOVED lines=17> */
.L_x_2382:
        /* <DEDUP_REMOVED lines=13> */
.L_x_2384:
[----:B------:R-:W-:Y:S05]  /*1b0e0*/  BSYNC.RECONVERGENT B3 ;  /* 0x0000000000037941 */ /* 0x000fea0003800200 */
.L_x_2383:
        /* <DEDUP_REMOVED lines=42> */
.L_x_2381:
[----:B------:R-:W-:Y:S05]  /*1b390*/  BSYNC.RECONVERGENT B2 ;  /* 0x0000000000027941 */ /* 0x000fea0003800200 */
.L_x_2380:
        /* <DEDUP_REMOVED lines=9> */
.L_x_2379:
[----:B------:R-:W-:Y:S05]  /*1b430*/  BSYNC.RECONVERGENT B1 ;  /* 0x0000000000017941 */ /* 0x000fea0003800200 */
.L_x_2378:
        /* <DEDUP_REMOVED lines=18> */
.L_x_2389:
        /* <DEDUP_REMOVED lines=13> */
.L_x_2391:
[----:B------:R-:W-:Y:S05]  /*1b630*/  BSYNC.RECONVERGENT B3 ;  /* 0x0000000000037941 */ /* 0x000fea0003800200 */
.L_x_2390:
        /* <DEDUP_REMOVED lines=42> */
.L_x_2388:
[----:B------:R-:W-:Y:S05]  /*1b8e0*/  BSYNC.RECONVERGENT B2 ;  /* 0x0000000000027941 */ /* 0x000fea0003800200 */
.L_x_2387:
        /* <DEDUP_REMOVED lines=10> */
.L_x_2386:
[----:B------:R-:W-:Y:S05]  /*1b990*/  BSYNC.RECONVERGENT B1 ;  /* 0x0000000000017941 */ /* 0x000fea0003800200 */
.L_x_2385:
        /* <DEDUP_REMOVED lines=18> */
.L_x_2396:
        /* <DEDUP_REMOVED lines=13> */
.L_x_2398:
[----:B------:R-:W-:Y:S05]  /*1bb90*/  BSYNC.RECONVERGENT B3 ;  /* 0x0000000000037941 */ /* 0x000fea0003800200 */
.L_x_2397:
        /* <DEDUP_REMOVED lines=42> */
.L_x_2395:
[----:B------:R-:W-:Y:S05]  /*1be40*/  BSYNC.RECONVERGENT B2 ;  /* 0x0000000000027941 */ /* 0x000fea0003800200 */
.L_x_2394:
        /* <DEDUP_REMOVED lines=9> */
.L_x_2393:
[----:B------:R-:W-:Y:S05]  /*1bee0*/  BSYNC.RECONVERGENT B1 ;  /* 0x0000000000017941 */ /* 0x000fea0003800200 */
.L_x_2392:
        /* <DEDUP_REMOVED lines=18> */
.L_x_2403:
        /* <DEDUP_REMOVED lines=13> */
.L_x_2405:
[----:B------:R-:W-:Y:S05]  /*1c0e0*/  BSYNC.RECONVERGENT B3 ;  /* 0x0000000000037941 */ /* 0x000fea0003800200 */
.L_x_2404:
        /* <DEDUP_REMOVED lines=42> */
.L_x_2402:
[----:B------:R-:W-:Y:S05]  /*1c390*/  BSYNC.RECONVERGENT B2 ;  /* 0x0000000000027941 */ /* 0x000fea0003800200 */
.L_x_2401:
        /* <DEDUP_REMOVED lines=10> */
.L_x_2400:
[----:B------:R-:W-:Y:S05]  /*1c440*/  BSYNC.RECONVERGENT B1 ;  /* 0x0000000000017941 */ /* 0x000fea0003800200 */
.L_x_2399:
        /* <DEDUP_REMOVED lines=18> */
.L_x_2410:
        /* <DEDUP_REMOVED lines=13> */
.L_x_2412:
[----:B------:R-:W-:Y:S05]  /*1c640*/  BSYNC.RECONVERGENT B3 ;  /* 0x0000000000037941 */ /* 0x000fea0003800200 */
.L_x_2411:
        /* <DEDUP_REMOVED lines=42> */
.L_x_2409:
[----:B------:R-:W-:Y:S05]  /*1c8f0*/  BSYNC.RECONVERGENT B2 ;  /* 0x0000000000027941 */ /* 0x000fea0003800200 */
.L_x_2408:
        /* <DEDUP_REMOVED lines=9> */
.L_x_2407:
[----:B------:R-:W-:Y:S05]  /*1c990*/  BSYNC.RECONVERGENT B1 ;  /* 0x0000000000017941 */ /* 0x000fea0003800200 */
.L_x_2406:
        /* <DEDUP_REMOVED lines=18> */
.L_x_2417:
        /* <DEDUP_REMOVED lines=13> */
.L_x_2419:
[----:B------:R-:W-:Y:S05]  /*1cb90*/  BSYNC.RECONVERGENT B3 ;  /* 0x0000000000037941 */ /* 0x000fea0003800200 */
.L_x_2418:
        /* <DEDUP_REMOVED lines=42> */
.L_x_2416:
[----:B------:R-:W-:Y:S05]  /*1ce40*/  BSYNC.RECONVERGENT B2 ;  /* 0x0000000000027941 */ /* 0x000fea0003800200 */
.L_x_2415:
        /* <DEDUP_REMOVED lines=10> */
.L_x_2414:
[----:B------:R-:W-:Y:S05]  /*1cef0*/  BSYNC.RECONVERGENT B1 ;  /* 0x0000000000017941 */ /* 0x000fea0003800200 */
.L_x_2413:
        /* <DEDUP_REMOVED lines=18> */
.L_x_2424:
        /* <DEDUP_REMOVED lines=13> */
.L_x_2426:
[----:B------:R-:W-:Y:S05]  /*1d0f0*/  BSYNC.RECONVERGENT B3 ;  /* 0x0000000000037941 */ /* 0x000fea0003800200 */
.L_x_2425:
        /* <DEDUP_REMOVED lines=42> */
.L_x_2423:
[----:B------:R-:W-:Y:S05]  /*1d3a0*/  BSYNC.RECONVERGENT B2 ;  /* 0x0000000000027941 */ /* 0x000fea0003800200 */
.L_x_2422:
        /* <DEDUP_REMOVED lines=9> */
.L_x_2421:
[----:B------:R-:W-:Y:S05]  /*1d440*/  BSYNC.RECONVERGENT B1 ;  /* 0x0000000000017941 */ /* 0x000fea0003800200 */
.L_x_2420:
        /* <DEDUP_REMOVED lines=18> */
.L_x_2431:
        /* <DEDUP_REMOVED lines=13> */
.L_x_2433:
[----:B------:R-:W-:Y:S05]  /*1d640*/  BSYNC.RECONVERGENT B3 ;  /* 0x0000000000037941 */ /* 0x000fea0003800200 */
.L_x_2432:
        /* <DEDUP_REMOVED lines=40> */
[----:B------:R-:W-:Y:S02]  /*1d8d0*/  LOP3.LUT R105, R115, R56, R59, 0x96, !PT ;  /* 0x0000003873697212 */ /* 0x000fe400078e963b */
[----:B------:R-:W-:-:S07]  /*1d8e0*/  MOV R140, R58 ;  /* 0x0000003a008c7202 */ /* 0x000fce0000000f00 */
.L_x_2430:
[----:B------:R-:W-:Y:S05]  /*1d8f0*/  BSYNC.RECONVERGENT B2 ;  /* 0x0000000000027941 */ /* 0x000fea0003800200 */
.L_x_2429:
        /* <DEDUP_REMOVED lines=10> */
.L_x_2428:
[----:B------:R-:W-:Y:S05]  /*1d9a0*/  BSYNC.RECONVERGENT B1 ;  /* 0x0000000000017941 */ /* 0x000fea0003800200 */
.L_x_2427:
[----:B------:R-:W-:Y:S02]  /*1d9b0*/  F2FP.BF16.F32.PACK_AB R59, RZ, R68 ;  /* 0x00000044ff3b723e */ /* 0x000fe400000010ff */
[----:B------:R-:W-:Y:S02]  /*1d9c0*/  PRMT R58, R156, 0x5410, R157 ;  /* 0x000054109c3a7816 */ /* 0x000fe4000000009d */
[----:B------:R-:W-:Y:S02]  /*1d9d0*/  PRMT R57, R155, 0x5410, R154 ;  /* 0x000054109b397816 */ /* 0x000fe4000000009a */
[----:B------:R-:W-:Y:S02]  /*1d9e0*/  PRMT R56, R151, 0x5410, R73 ;  /* 0x0000541097387816 */ /* 0x000fe40000000049 */
[----:B------:R-:W-:-:S07]  /*1d9f0*/  PRMT R59, R158, 0x5410, R59 ;  /* 0x000054109e3b7816 */ /* 0x000fce000000003b */
.L_x_2377:
[----:B------:R-:W-:Y:S01]  /*1da00*/  FADD.FTZ R69, RZ, R63 ;  /* 0x0000003fff457221 */ /* 0x000fe20000010000 */
[----:B------:R-:W0:Y:S01]  /*1da10*/  S2R R71, SR_TID.X ;  /* 0x0000000000477919 */ /* 0x000e220000002100 */
[----:B------:R-:W-:Y:S01]  /*1da20*/  IMAD.WIDE.U32 R60, R147, 0x10, R60 ;  /* 0x00000010933c7825 */ /* 0x000fe200078e003c */
[----:B------:R-:W-:Y:S03]  /*1da30*/  BSSY.RECONVERGENT B1, `(.L_x_2434) ;  /* 0x000003e000017945 */ /* 0x000fe60003800200 */
        /* <DEDUP_REMOVED lines=37> */
[----:B0-----:R-:W-:-:S03]  /*1dc90*/  LOP3.LUT P0, R69, R71, 0x1f, RZ, 0xc0, !PT ;  /* 0x0000001f47457812 */ /* 0x001fc6000780c0ff */
[----:B------:R-:W-:-:S04]  /*1dca0*/  FADD.FTZ R71, R70, R153 ;  /* 0x0000009946477221 */ /* 0x000fc80000010000 */
[----:B------:R-:W-:Y:S01]  /*1dcb0*/  FADD.FTZ R73, R71, R72 ;  /* 0x0000004847497221 */ /* 0x000fe20000010000 */
[----:B-1----:R-:W-:Y:S06]  /*1dcc0*/  @!P1 BRA `(.L_x_2435) ;  /* 0x0000000000509947 */ /* 0x002fec0003800000 */
[----:B------:R-:W-:Y:S01]  /*1dcd0*/  SHF.L.U32 R59, R106, 0x10, RZ ;  /* 0x000000106a3b7819 */ /* 0x000fe200000006ff */
        /* <DEDUP_REMOVED lines=19> */
.L_x_2435:
[----:B------:R-:W-:Y:S05]  /*1de10*/  BSYNC.RECONVERGENT B1 ;  /* 0x0000000000017941 */ /* 0x000fea0003800200 */
.L_x_2434:
[----:B------:R-:W-:Y:S01]  /*1de20*/  UMOV UR23, 0xffffffff ;  /* 0xffffffff00177882 */ /* 0x000fe20000000000 */
[----:B------:R-:W-:Y:S02]  /*1de30*/  FADD.FTZ R73, R73, R68 ;  /* 0x0000004449497221 */ /* 0x000fe40000010000 */
[----:B------:R-:W-:Y:S05]  /*1de40*/  BRA.DIV UR23, `(.L_x_2436) ;  /* 0x0000001617f07947 */ /* 0x000fea000b800000 */
[----:B0-----:R-:W0:Y:S01]  /*1de50*/  SHFL.BFLY PT, R56, R73, 0x1, 0x1f ;  /* 0x0c201f0049387f89 */ /* 0x001e2200000e0000 */
        /* <DEDUP_REMOVED lines=100> */
.L_x_2451:
        /* <DEDUP_REMOVED lines=10> */
[----:B-1----:R-:W-:-:S05]  /*1e540*/  @!P0 IMAD.WIDE R58, R2, 0x4, R58 ;  /* 0x00000004023a8825 */ /* 0x002fca00078e023a */
[----:B------:R1:W-:Y:S01]  /*1e550*/  @!P0 STG.E desc[UR8][R58.64], R71 ;  /* 0x000000473a008986 */ /* 0x0003e2000c101908 */
[----:B--2---:R-:W-:-:S05]  /*1e560*/  @!P0 IMAD.WIDE R56, R2, 0x4, R56 ;  /* 0x0000000402388825 */ /* 0x004fca00078e0238 */
[----:B---3--:R1:W-:Y:S01]  /*1e570*/  @!P0 STG.E desc[UR8][R56.64], R61 ;  /* 0x0000003d38008986 */ /* 0x0083e2000c101908 */
[----:B-----5:R-:W-:-:S13]  /*1e580*/  ISETP.GE.AND P0, PT, R64, 0x1, PT ;  /* 0x000000014000780c */ /* 0x020fda0003f06270 */
[----:B-1----:R-:W-:Y:S05]  /*1e590*/  @!P0 BRA `(.L_x_2438) ;  /* 0x0000001000008947 */ /* 0x002fea0003800000 */
[----:B------:R-:W-:Y:S01]  /*1e5a0*/  FSEL R57, R71, RZ, !P1 ;  /* 0x000000ff47397208 */ /* 0x000fe20004800000 */
[----:B------:R-:W-:Y:S01]  /*1e5b0*/  VIADD R64, R64, 0xffffffff ;  /* 0xffffffff40407836 */ /* 0x000fe20000000000 */
[----:B------:R-:W-:Y:S01]  /*1e5c0*/  SHF.L.U32 R73, R6, 0x10, RZ ;  /* 0x0000001006497819 */ /* 0x000fe200000006ff */
[----:B------:R-:W-:Y:S01]  /*1e5d0*/  IMAD.U32 R59, R32, 0x10000, RZ ;  /* 0x00010000203b7824 */ /* 0x000fe200078e00ff */
[----:B------:R-:W-:Y:S01]  /*1e5e0*/  SHF.L.U32 R71, R94, 0x10, RZ ;  /* 0x000000105e477819 */ /* 0x000fe200000006ff */
[C---:B------:R-:W-:Y:S01]  /*1e5f0*/  FADD.FTZ R56, -R57.reuse, R63 ;  /* 0x0000003f39387221 */ /* 0x040fe20000010100 */
[C---:B------:R-:W-:Y:S01]  /*1e600*/  FADD.FTZ R58, -R57.reuse, R67 ;  /* 0x00000043393a7221 */ /* 0x040fe20000010100 */
[C---:B------:R-:W-:Y:S01]  /*1e610*/  FADD.FTZ R62, -R57.reuse, R62 ;  /* 0x0000003e393e7221 */ /* 0x040fe20000010100 */
[----:B------:R-:W-:Y:S02]  /*1e620*/  IMAD R65, R64, R65, RZ ;  /* 0x0000004140417224 */ /* 0x000fe400078e02ff */
        /* <DEDUP_REMOVED lines=8> */
[C---:B0-----:R-:W-:Y:S01]  /*1e6b0*/  FADD.FTZ R70, -R57.reuse, R121 ;  /* 0x0000007939467221 */ /* 0x041fe20000010100 */
        /* <DEDUP_REMOVED lines=27> */
[----:B------:R-:W-:Y:S01]  /*1e870*/  FADD.FTZ R68, -R57, R68 ;  /* 0x0000004439447221 */ /* 0x000fe20000010100 */
[----:B------:R-:W-:Y:S01]  /*1e880*/  SHF.L.U32 R67, R7, 0x10, RZ ;  /* 0x0000001007437819 */ /* 0x000fe200000006ff */
[----:B------:R-:W-:-:S02]  /*1e890*/  IMAD.U32 R57, R33, 0x10000, RZ ;  /* 0x0001000021397824 */ /* 0x000fc400078e00ff */
[C---:B------:R-:W-:Y:S01]  /*1e8a0*/  FMUL.FTZ R56, R61.reuse, R56 ;  /* 0x000000383d387220 */ /* 0x040fe20000410000 */
[----:B------:R-:W-:Y:S01]  /*1e8b0*/  FMUL.FTZ R58, R61, R58 ;  /* 0x0000003a3d3a7220 */ /* 0x000fe20000410000 */
[----:B------:R-:W-:Y:S02]  /*1e8c0*/  IMAD.U32 R63, R93, 0x10000, RZ ;  /* 0x000100005d3f7824 */ /* 0x000fe400078e00ff */
[C---:B------:R-:W-:Y:S01]  /*1e8d0*/  FMUL.FTZ R62, R61.reuse, R62 ;  /* 0x0000003e3d3e7220 */ /* 0x040fe20000410000 */
[----:B------:R-:W-:Y:S01]  /*1e8e0*/  FFMA.FTZ R56, R56, R73, R59 ;  /* 0x0000004938387223 */ /* 0x000fe2000001003b */
[----:B------:R-:W-:Y:S01]  /*1e8f0*/  FFMA.FTZ R57, R58, R67, R57 ;  /* 0x000000433a397223 */ /* 0x000fe20000010039 */
[C---:B------:R-:W-:Y:S01]  /*1e900*/  FMUL.FTZ R66, R61.reuse, R66 ;  /* 0x000000423d427220 */ /* 0x040fe20000410000 */
        /* <DEDUP_REMOVED lines=35> */
[----:B------:R-:W-:Y:S01]  /*1eb40*/  FMUL.FTZ R68, R61, R68 ;  /* 0x000000443d447220 */ /* 0x000fe20000410000 */
[----:B------:R-:W-:Y:S01]  /*1eb50*/  FFMA.FTZ R63, R62, R71, R63 ;  /* 0x000000473e3f7223 */ /* 0x000fe2000001003f */
[----:B------:R-:W-:Y:S01]  /*1eb60*/  SHF.L.U32 R59, R92, 0x10, RZ ;  /* 0x000000105c3b7819 */ /* 0x000fe200000006ff */
[----:B------:R-:W-:Y:S01]  /*1eb70*/  IMAD.U32 R61, R91, 0x10000, RZ ;  /* 0x000100005b3d7824 */ /* 0x000fe200078e00ff */
[----:B------:R-:W-:Y:S01]  /*1eb80*/  SHF.L.U32 R67, R8, 0x10, RZ ;  /* 0x0000001008437819 */ /* 0x000fe200000006ff */
[----:B------:R-:W-:Y:S01]  /*1eb90*/  IMAD.U32 R71, R34, 0x10000, RZ ;  /* 0x0001000022477824 */ /* 0x000fe200078e00ff */
[----:B------:R-:W-:Y:S01]  /*1eba0*/  SHF.L.U32 R73, R90, 0x10, RZ ;  /* 0x000000105a497819 */ /* 0x000fe200000006ff */
[----:B------:R-:W-:Y:S01]  /*1ebb0*/  IMAD.U32 R75, R89, 0x10000, RZ ;  /* 0x00010000594b7824 */ /* 0x000fe200078e00ff */
[----:B------:R-:W-:Y:S01]  /*1ebc0*/  SHF.L.U32 R111, R88, 0x10, RZ ;  /* 0x00000010586f7819 */ /* 0x000fe200000006ff */
[----:B------:R-:W-:Y:S01]  /*1ebd0*/  IMAD.U32 R113, R87, 0x10000, RZ ;  /* 0x0001000057717824 */ /* 0x000fe200078e00ff */
[----:B------:R-:W-:Y:S01]  /*1ebe0*/  SHF.L.U32 R107, R9, 0x10, RZ ;  /* 0x00000010096b7819 */ /* 0x000fe200000006ff */
[----:B------:R-:W-:-:S02]  /*1ebf0*/  IMAD.U32 R109, R35, 0x10000, RZ ;  /* 0x00010000236d7824 */ /* 0x000fc400078e00ff */
[----:B------:R-:W-:Y:S01]  /*1ec00*/  FFMA.FTZ R66, R66, R59, R61 ;  /* 0x0000003b42427223 */ /* 0x000fe2000001003d */
        /* <DEDUP_REMOVED lines=10> */
[----:B------:R-:W-:Y:S01]  /*1ecb0*/  FFMA.FTZ R59, R108, R107, R109 ;  /* 0x0000006b6c3b7223 */ /* 0x000fe2000001006d */
        /* <DEDUP_REMOVED lines=23> */
[----:B------:R-:W-:Y:S01]  /*1ee30*/  SHF.L.U32 R115, R16, 0x10, RZ ;  /* 0x0000001010737819 */ /* 0x000fe200000006ff */
[----:B------:R-:W-:Y:S02]  /*1ee40*/  IMAD.U32 R117, R42, 0x10000, RZ ;  /* 0x000100002a757824 */ /* 0x000fe400078e00ff */
[----:B------:R-:W-:Y:S01]  /*1ee50*/  FFMA.FTZ R134, R134, R125, R127 ;  /* 0x0000007d86867223 */ /* 0x000fe2000001007f */
[----:B------:R-:W-:Y:S01]  /*1ee60*/  FFMA.FTZ R70, R112, R107, R109 ;  /* 0x0000006b70467223 */ /* 0x000fe2000001006d */
[----:B------:R-:W-:Y:S01]  /*1ee70*/  PRMT R127, R19, 0x7632, R127 ;  /* 0x00007632137f7816 */ /* 0x000fe2000000007f */
[----:B------:R-:W-:Y:S01]  /*1ee80*/  FFMA.FTZ R121, R126, R121, R111 ;  /* 0x000000797e797223 */ /* 0x000fe2000001006f */
[----:B------:R-:W-:Y:S01]  /*1ee90*/  PRMT R131, R45, 0x7632, R131 ;  /* 0x000076322d837816 */ /* 0x000fe20000000083 */
[----:B------:R-:W-:Y:S01]  /*1eea0*/  IMAD.U32 R109, R41, 0x10000, RZ ;  /* 0x00010000296d7824 */ /* 0x000fe200078e00ff */
[----:B------:R-:W-:Y:S01]  /*1eeb0*/  SHF.L.U32 R107, R15, 0x10, RZ ;  /* 0x000000100f6b7819 */ /* 0x000fe200000006ff */
[----:B------:R-:W-:Y:S01]  /*1eec0*/  IMAD.U32 R113, R31, 0x10000, RZ ;  /* 0x000100001f717824 */ /* 0x000fe200078e00ff */
[----:B------:R-:W-:Y:S01]  /*1eed0*/  SHF.L.U32 R111, R76, 0x10, RZ ;  /* 0x000000104c6f7819 */ /* 0x000fe200000006ff */
[----:B------:R-:W-:Y:S01]  /*1eee0*/  FFMA.FTZ R132, R132, R115, R117 ;  /* 0x0000007384847223 */ /* 0x000fe20000010075 */
[----:B------:R-:W-:Y:S01]  /*1eef0*/  SHF.L.U32 R125, R45, 0x10, RZ ;  /* 0x000000102d7d7819 */ /* 0x000fe200000006ff */
[----:B------:R-:W-:Y:S01]  /*1ef00*/  IMAD.U32 R117, R19, 0x10000, RZ ;  /* 0x0001000013757824 */ /* 0x000fe200078e00ff */
[----:B------:R-:W-:Y:S01]  /*1ef10*/  SHF.L.U32 R127, R127, 0x10, RZ ;  /* 0x000000107f7f7819 */ /* 0x000fe200000006ff */
[----:B------:R-:W-:-:S02]  /*1ef20*/  IMAD.U32 R131, R131, 0x10000, RZ ;  /* 0x0001000083837824 */ /* 0x000fc400078e00ff */
[----:B------:R-:W-:Y:S01]  /*1ef30*/  FFMA.FTZ R130, R130, R107, R109 ;  /* 0x0000006b82827223 */ /* 0x000fe2000001006d */
[----:B------:R-:W-:Y:S01]  /*1ef40*/  FFMA.FTZ R107, R116, R111, R113 ;  /* 0x0000006f746b7223 */ /* 0x000fe20000010071 */
[----:B------:R-:W-:Y:S01]  /*1ef50*/  SHF.L.U32 R129, R28, 0x10, RZ ;  /* 0x000000101c817819 */ /* 0x000fe200000006ff */
[----:B------:R-:W-:Y:S01]  /*1ef60*/  IMAD.U32 R109, R27, 0x10000, RZ ;  /* 0x000100001b6d7824 */ /* 0x000fe200078e00ff */
[----:B------:R-:W-:Y:S01]  /*1ef70*/  SHF.L.U32 R111, R18, 0x10, RZ ;  /* 0x00000010126f7819 */ /* 0x000fe200000006ff */
[----:B------:R-:W-:Y:S01]  /*1ef80*/  FFMA.FTZ R138, R138, R117, R125 ;  /* 0x000000758a8a7223 */ /* 0x000fe2000001007d */
[----:B------:R-:W-:Y:S02]  /*1ef90*/  IMAD.U32 R113, R44, 0x10000, RZ ;  /* 0x000100002c717824 */ /* 0x000fe400078e00ff */
[----:B------:R-:W-:Y:S01]  /*1efa0*/  FFMA.FTZ R125, R160, R127, R131 ;  /* 0x0000007fa07d7223 */ /* 0x000fe20000010083 */
[----:B------:R-:W-:Y:S01]  /*1efb0*/  PRMT R133, R21, 0x7632, R133 ;  /* 0x0000763215857816 */ /* 0x000fe20000000085 */
[----:B------:R-:W-:Y:S01]  /*1efc0*/  FFMA.FTZ R129, R156, R129, R109 ;  /* 0x000000819c817223 */ /* 0x000fe2000001006d */
[----:B------:R-:W-:Y:S01]  /*1efd0*/  PRMT R127, R47, 0x7632, R127 ;  /* 0x000076322f7f7816 */ /* 0x000fe2000000007f */
[----:B------:R-:W-:Y:S01]  /*1efe0*/  FFMA.FTZ R136, R136, R111, R113 ;  /* 0x0000006f88887223 */ /* 0x000fe20000010071 */
[----:B------:R-:W-:Y:S01]  /*1eff0*/  SHF.L.U32 R109, R20, 0x10, RZ ;  /* 0x00000010146d7819 */ /* 0x000fe200000006ff */
[----:B------:R-:W-:Y:S01]  /*1f000*/  IMAD.U32 R111, R46, 0x10000, RZ ;  /* 0x000100002e6f7824 */ /* 0x000fe200078e00ff */
[----:B------:R-:W-:Y:S01]  /*1f010*/  SHF.L.U32 R127, R127, 0x10, RZ ;  /* 0x000000107f7f7819 */ /* 0x000fe200000006ff */
[----:B------:R-:W-:Y:S01]  /*1f020*/  IMAD.U32 R133, R133, 0x10000, RZ ;  /* 0x0001000085857824 */ /* 0x000fe200078e00ff */
[----:B------:R-:W-:Y:S01]  /*1f030*/  SHF.L.U32 R123, R30, 0x10, RZ ;  /* 0x000000101e7b7819 */ /* 0x000fe200000006ff */
[----:B------:R-:W-:Y:S01]  /*1f040*/  FFMA.FTZ R162, R162, R109, R111 ;  /* 0x0000006da2a27223 */ /* 0x000fe2000001006f */
[----:B------:R-:W-:Y:S01]  /*1f050*/  PRMT R109, R48, 0x7632, R109 ;  /* 0x00007632306d7816 */ /* 0x000fe2000000006d */
[--C-:B------:R-:W-:Y:S01]  /*1f060*/  FFMA.FTZ R133, R144, R133, R127.reuse ;  /* 0x0000008590857223 */ /* 0x100fe2000001007f */
[----:B------:R-:W-:Y:S01]  /*1f070*/  PRMT R127, R22, 0x7632, R127 ;  /* 0x00007632167f7816 */ /* 0x000fe2000000007f */
[----:B------:R-:W-:Y:S01]  /*1f080*/  IMAD.U32 R119, R29, 0x10000, RZ ;  /* 0x000100001d777824 */ /* 0x000fe200078e00ff */
[----:B------:R-:W-:Y:S01]  /*1f090*/  PRMT R115, R44, 0x7632, R115 ;  /* 0x000076322c737816 */ /* 0x000fe20000000073 */
[----:B------:R-:W-:Y:S01]  /*1f0a0*/  IMAD.U32 R109, R109, 0x10000, RZ ;  /* 0x000100006d6d7824 */ /* 0x000fe200078e00ff */
[----:B------:R-:W-:Y:S01]  /*1f0b0*/  SHF.L.U32 R127, R127, 0x10, RZ ;  /* 0x000000107f7f7819 */ /* 0x000fe200000006ff */
[----:B------:R-:W-:Y:S01]  /*1f0c0*/  FFMA.FTZ R123, R154, R123, R119 ;  /* 0x0000007b9a7b7223 */ /* 0x000fe20000010077 */
[----:B------:R-:W-:Y:S01]  /*1f0d0*/  PRMT R131, R20, 0x7632, R131 ;  /* 0x0000763214837816 */ /* 0x000fe20000000083 */
[----:B------:R-:W-:Y:S01]  /*1f0e0*/  IMAD.U32 R115, R115, 0x10000, RZ ;  /* 0x0001000073737824 */ /* 0x000fe200078e00ff */
[----:B------:R-:W-:Y:S01]  /*1f0f0*/  PRMT R113, R46, 0x7632, R113 ;  /* 0x000076322e717816 */ /* 0x000fe20000000071 */
[----:B------:R-:W-:Y:S01]  /*1f100*/  FFMA.FTZ R127, R146, R127, R109 ;  /* 0x0000007f927f7223 */ /* 0x000fe2000001006d */
[----:B------:R-:W-:Y:S01]  /*1f110*/  SHF.L.U32 R119, R26, 0x10, RZ ;  /* 0x000000101a777819 */ /* 0x000fe200000006ff */
[----:B------:R-:W0:Y:S01]  /*1f120*/  LDC.64 R108, c[0x0][0x428] ;  /* 0x00010a00ff6c7b82 */ /* 0x000e220000000a00 */
[----:B------:R-:W-:Y:S01]  /*1f130*/  PRMT R110, R23, 0x7632, R110 ;  /* 0x00007632176e7816 */ /* 0x000fe2000000006e */
[----:B------:R-:W-:Y:S01]  /*1f140*/  IMAD.U32 R131, R131, 0x10000, RZ ;  /* 0x0001000083837824 */ /* 0x000fe200078e00ff */
        /* <DEDUP_REMOVED lines=11> */
[----:B------:R-:W-:Y:S01]  /*1f200*/  IMAD.U32 R113, R49, 0x10000, RZ ;  /* 0x0001000031717824 */ /* 0x000fe200078e00ff */
[----:B------:R-:W-:Y:S01]  /*1f210*/  SHF.R.S32.HI R74, RZ, 0x1f, R65 ;  /* 0x0000001fff4a7819 */ /* 0x000fe20000011441 */
[--C-:B------:R-:W-:Y:S01]  /*1f220*/  FFMA.FTZ R149, R149, R110, R112.reuse ;  /* 0x0000006e95957223 */ /* 0x100fe20000010070 */
[----:B------:R-:W-:Y:S01]  /*1f230*/  FFMA.FTZ R164, R164, R115, R117 ;  /* 0x00000073a4a47223 */ /* 0x000fe20000010075 */
[----:B------:R-:W-:Y:S01]  /*1f240*/  FFMA.FTZ R148, R148, R135, R137 ;  /* 0x0000008794947223 */ /* 0x000fe20000010089 */
[----:B------:R-:W-:Y:S01]  /*1f250*/  LEA.HI R110, R74, R65, RZ, 0x3 ;  /* 0x000000414a6e7211 */ /* 0x000fe200078f18ff */
[----:B------:R-:W-:Y:S01]  /*1f260*/  FFMA.FTZ R150, R150, R111, R113 ;  /* 0x0000006f96967223 */ /* 0x000fe20000010071 */
[----:B------:R-:W-:Y:S01]  /*1f270*/  SHF.L.U32 R65, R24, 0x10, RZ ;  /* 0x0000001018417819 */ /* 0x000fe200000006ff */
[----:B------:R-:W-:Y:S01]  /*1f280*/  IMAD.U32 R111, R50, 0x10000, RZ ;  /* 0x00010000326f7824 */ /* 0x000fe200078e00ff */
[----:B------:R-:W-:Y:S01]  /*1f290*/  SHF.L.U32 R113, R25, 0x10, RZ ;  /* 0x0000001019717819 */ /* 0x000fe200000006ff */
[----:B------:R-:W-:Y:S01]  /*1f2a0*/  IMAD.U32 R115, R51, 0x10000, RZ ;  /* 0x0001000033737824 */ /* 0x000fe200078e00ff */
[----:B------:R-:W-:Y:S01]  /*1f2b0*/  PRMT R117, R25, 0x7632, R117 ;  /* 0x0000763219757816 */ /* 0x000fe20000000075 */
[----:B------:R-:W-:Y:S01]  /*1f2c0*/  FFMA.FTZ R74, R152, R65, R111 ;  /* 0x00000041984a7223 */ /* 0x000fe2000001006f */
[----:B------:R-:W-:Y:S01]  /*1f2d0*/  PRMT R135, R51, 0x7632, R135 ;  /* 0x0000763233877816 */ /* 0x000fe20000000087 */
[----:B------:R-:W-:Y:S01]  /*1f2e0*/  FFMA.FTZ R72, R72, R113, R115 ;  /* 0x0000007148487223 */ /* 0x000fe20000010073 */
[----:B------:R-:W-:-:S02]  /*1f2f0*/  PRMT R112, R24, 0x7632, R112 ;  /* 0x0000763218707816 */ /* 0x000fc40000000070 */
[----:B------:R-:W-:Y:S01]  /*1f300*/  PRMT R114, R50, 0x7632, R114 ;  /* 0x0000763232727816 */ /* 0x000fe20000000072 */
[----:B------:R-:W-:Y:S01]  /*1f310*/  IMAD.U32 R135, R135, 0x10000, RZ ;  /* 0x0001000087877824 */ /* 0x000fe200078e00ff */
[----:B------:R-:W-:Y:S02]  /*1f320*/  LEA.HI.SX32 R69, R110, R69, 0x1d ;  /* 0x000000456e457211 */ /* 0x000fe400078feaff */
[----:B------:R-:W-:Y:S01]  /*1f330*/  SHF.L.U32 R117, R117, 0x10, RZ ;  /* 0x0000001075757819 */ /* 0x000fe200000006ff */
[----:B------:R-:W-:Y:S01]  /*1f340*/  IMAD.U32 R114, R114, 0x10000, RZ ;  /* 0x0001000072727824 */ /* 0x000fe200078e00ff */
[----:B------:R-:W-:Y:S01]  /*1f350*/  SHF.L.U32 R112, R112, 0x10, RZ ;  /* 0x0000001070707819 */ /* 0x000fe200000006ff */
[C---:B------:R-:W-:Y:S01]  /*1f360*/  VIADD R113, R69.reuse, 0x40 ;  /* 0x0000004045717836 */ /* 0x040fe20000000000 */
[C---:B------:R-:W-:Y:S01]  /*1f370*/  IADD3 R115, PT, PT, R69.reuse, 0x20, RZ ;  /* 0x0000002045737810 */ /* 0x040fe20007ffe0ff */
[C---:B------:R-:W-:Y:S01]  /*1f380*/  VIADD R65, R69.reuse, 0x80 ;  /* 0x0000008045417836 */ /* 0x040fe20000000000 */
[----:B------:R-:W-:Y:S01]  /*1f390*/  IADD3 R111, PT, PT, R69, 0x60, RZ ;  /* 0x00000060456f7810 */ /* 0x000fe20007ffe0ff */
[----:B------:R-:W-:Y:S01]  /*1f3a0*/  FFMA.FTZ R135, R68, R117, R135 ;  /* 0x0000007544877223 */ /* 0x000fe20000010087 */
[----:B------:R-:W-:Y:S01]  /*1f3b0*/  FFMA.FTZ R153, R153, R112, R114 ;  /* 0x0000007099997223 */ /* 0x000fe20000010072 */
[----:B0-----:R-:W-:Y:S01]  /*1f3c0*/  IMAD.WIDE.U32 R116, R69, 0x10, R108 ;  /* 0x0000001045747825 */ /* 0x001fe200078e006c */
[----:B------:R-:W-:-:S02]  /*1f3d0*/  F2FP.BF16.F32.PACK_AB R59, R62, R59 ;  /* 0x0000003b3e3b723e */ /* 0x000fc400000010ff */
[----:B------:R-:W-:Y:S01]  /*1f3e0*/  F2FP.BF16.F32.PACK_AB R58, R61, R58 ;  /* 0x0000003a3d3a723e */ /* 0x000fe200000010ff */
[--C-:B------:R-:W-:Y:S01]  /*1f3f0*/  IMAD.WIDE.U32 R114, R115, 0x10, R108.reuse ;  /* 0x0000001073727825 */ /* 0x100fe200078e006c */
[----:B------:R-:W-:Y:S02]  /*1f400*/  F2FP.BF16.F32.PACK_AB R57, R66, R57 ;  /* 0x000000394239723e */ /* 0x000fe400000010ff */
[----:B------:R-:W-:Y:S01]  /*1f410*/  F2FP.BF16.F32.PACK_AB R56, R63, R56 ;  /* 0x000000383f38723e */ /* 0x000fe200000010ff */
[--C-:B------:R-:W-:Y:S01]  /*1f420*/  IMAD.WIDE.U32 R112, R113, 0x10, R108.reuse ;  /* 0x0000001071707825 */ /* 0x100fe200078e006c */
[----:B------:R-:W-:Y:S02]  /*1f430*/  F2FP.BF16.F32.PACK_AB R63, R121, R70 ;  /* 0x00000046793f723e */ /* 0x000fe400000010ff */
        /* <DEDUP_REMOVED lines=13> */
[----:B------:R1:W-:Y:S01]  /*1f510*/  STG.E.128 desc[UR8][R112.64], R64 ;  /* 0x0000004070007986 */ /* 0x0003e2000c101d08 */
[----:B------:R-:W-:-:S02]  /*1f520*/  F2FP.BF16.F32.PACK_AB R69, R125, R138 ;  /* 0x0000008a7d45723e */ /* 0x000fc400000010ff */
[----:B------:R-:W-:Y:S02]  /*1f530*/  F2FP.BF16.F32.PACK_AB R68, R119, R136 ;  /* 0x000000887744723e */ /* 0x000fe400000010ff */
[----:B------:R-:W-:Y:S02]  /*1f540*/  F2FP.BF16.F32.PACK_AB R75, R135, R72 ;  /* 0x00000048874b723e */ /* 0x000fe400000010ff */
[----:B------:R-:W-:Y:S01]  /*1f550*/  F2FP.BF16.F32.PACK_AB R74, R153, R74 ;  /* 0x0000004a994a723e */ /* 0x000fe200000010ff */
[----:B------:R1:W-:Y:S01]  /*1f560*/  STG.E.128 desc[UR8][R110.64], R68 ;  /* 0x000000446e007986 */ /* 0x0003e2000c101d08 */
[----:B------:R-:W-:Y:S02]  /*1f570*/  F2FP.BF16.F32.PACK_AB R73, R149, R150 ;  /* 0x000000969549723e */ /* 0x000fe400000010ff */
[----:B------:R-:W-:-:S05]  /*1f580*/  F2FP.BF16.F32.PACK_AB R72, R127, R148 ;  /* 0x000000947f48723e */ /* 0x000fca00000010ff */
[----:B------:R1:W-:Y:S02]  /*1f590*/  STG.E.128 desc[UR8][R108.64], R72 ;  /* 0x000000486c007986 */ /* 0x0003e4000c101d08 */
.L_x_2438:
[----:B------:R-:W-:Y:S05]  /*1f5a0*/  BSYNC.RECONVERGENT B1 ;  /* 0x0000000000017941 */ /* 0x000fea0003800200 */
.L_x_2437:
[----:B-1----:R-:W1:Y:S02]  /*1f5b0*/  LDC.64 R56, c[0x0][0x380] ;  /* 0x0000e000ff387b82 */ /* 0x002e640000000a00 */
[----:B-1----:R-:W-:-:S04]  /*1f5c0*/  LEA R2, R56, R2, 0x2 ;  /* 0x0000000238027211 */ /* 0x002fc800078e10ff */
[----:B------:R-:W-:-:S13]  /*1f5d0*/  ISETP.GE.AND P0, PT, R2, R57, PT ;  /* 0x000000390200720c */ /* 0x000fda0003f06270 */
[----:B------:R-:W-:Y:S05]  /*1f5e0*/  @!P0 BRA `(.L_x_2439) ;  /* 0xfffffe1400c88947 */ /* 0x000fea000383ffff */
[----:B------:R-:W-:Y:S05]  /*1f5f0*/  BSYNC B0 ;  /* 0x0000000000007941 */ /* 0x000fea0003800000 */
.L_x_1847:
[----:B------:R-:W-:Y:S05]  /*1f600*/  EXIT ;  /* 0x000000000000794d */ /* 0x000fea0003800000 */
.L_x_2436:
[----:B------:R-:W-:Y:S01]  /*1f610*/  HFMA2 R111, -RZ, RZ, 0, 5.9604644775390625e-08 ;  /* 0x00000001ff6f7431 */ /* 0x000fe200000001ff */
[----:B------:R-:W-:Y:S01]  /*1f620*/  BSSY B1, `(.L_x_2440) ;  /* 0x0000007000017945 */ /* 0x000fe20003800000 */
[----:B------:R-:W-:Y:S01]  /*1f630*/  IMAD.MOV.U32 R112, RZ, RZ, R73 ;  /* 0x000000ffff707224 */ /* 0x000fe200078e0049 */
[----:B------:R-:W-:Y:S01]  /*1f640*/  MOV R109, 0xffffffff ;  /* 0xffffffff006d7802 */ /* 0x000fe20000000f00 */
[----:B------:R-:W-:-:S07]  /*1f650*/  IMAD.MOV.U32 R114, RZ, RZ, 0x1f ;  /* 0x0000001fff727424 */ /* 0x000fce00078e00ff */
[----:B0----5:R-:W-:Y:S05]  /*1f660*/  WARPSYNC.COLLECTIVE R109, `(.L_x_2441) ;  /* 0x000000006d087348 */ /* 0x021fea0003c00000 */
[----:B------:R1:W2:Y:S02]  /*1f670*/  SHFL.BFLY P1, R110, R112, R111, R114 ;  /* 0x0c00006f706e7389 */ /* 0x0002a40000020072 */
[----:B012--5:R-:W-:Y:S05]  /*1f680*/  ENDCOLLECTIVE ;  /* 0x000000000000791b */ /* 0x027fea0003800000 */
.L_x_2441:
[----:B------:R-:W-:Y:S05]  /*1f690*/  BSYNC B1 ;  /* 0x0000000000017941 */ /* 0x000fea0003800000 */
.L_x_2440:
        /* <DEDUP_REMOVED lines=10> */
.L_x_2442:
[----:B------:R-:W-:Y:S01]  /*1f740*/  HFMA2 R111, -RZ, RZ, 0, 2.384185791015625e-07 ;  /* 0x00000004ff6f7431 */ /* 0x000fe200000001ff */
[----:B------:R-:W-:-:S05]  /*1f750*/  MOV R56, R110 ;  /* 0x0000006e00387202 */ /* 0x000fca0000000f00 */
[----:B------:R-:W-:-:S04]  /*1f760*/  FADD.FTZ R58, R57, R56 ;  /* 0x00000038393a7221 */ /* 0x000fc80000010000 */
[----:B------:R-:W-:-:S07]  /*1f770*/  IMAD.MOV.U32 R112, RZ, RZ, R58 ;  /* 0x000000ffff707224 */ /* 0x000fce00078e003a */
[----:B------:R-:W-:Y:S05]  /*1f780*/  WARPSYNC.COLLECTIVE R109, `(.L_x_2443) ;  /* 0x000000006d087348 */ /* 0x000fea0003c00000 */
[----:B------:R0:W1:Y:S02]  /*1f790*/  SHFL.BFLY P1, R110, R112, R111, R114 ;  /* 0x0c00006f706e7389 */ /* 0x0000640000020072 */
[----:B01----:R-:W-:Y:S05]  /*1f7a0*/  ENDCOLLECTIVE ;  /* 0x000000000000791b */ /* 0x003fea0003800000 */
.L_x_2443:
[----:B------:R-:W-:Y:S02]  /*1f7b0*/  IMAD.MOV.U32 R111, RZ, RZ, 0x8 ;  /* 0x00000008ff6f7424 */ /* 0x000fe400078e00ff */
[----:B------:R-:W-:-:S04]  /*1f7c0*/  IMAD.MOV.U32 R59, RZ, RZ, R110 ;  /* 0x000000ffff3b7224 */ /* 0x000fc800078e006e */
[----:B------:R-:W-:-:S05]  /*1f7d0*/  FADD.FTZ R59, R58, R59 ;  /* 0x0000003b3a3b7221 */ /* 0x000fca0000010000 */
[----:B------:R-:W-:-:S07]  /*1f7e0*/  MOV R112, R59 ;  /* 0x0000003b00707202 */ /* 0x000fce0000000f00 */
[----:B------:R-:W-:Y:S05]  /*1f7f0*/  WARPSYNC.COLLECTIVE R109, `(.L_x_2444) ;  /* 0x000000006d087348 */ /* 0x000fea0003c00000 */
[----:B------:R0:W1:Y:S02]  /*1f800*/  SHFL.BFLY P1, R110, R112, R111, R114 ;  /* 0x0c00006f706e7389 */ /* 0x0000640000020072 */
[----:B01----:R-:W-:Y:S05]  /*1f810*/  ENDCOLLECTIVE ;  /* 0x000000000000791b */ /* 0x003fea0003800000 */
.L_x_2444:
[----:B------:R-:W-:Y:S01]  /*1f820*/  HFMA2 R111, -RZ, RZ, 0, 9.5367431640625e-07 ;  /* 0x00000010ff6f7431 */ /* 0x000fe200000001ff */
[----:B------:R-:W-:-:S05]  /*1f830*/  MOV R56, R110 ;  /* 0x0000006e00387202 */ /* 0x000fca0000000f00 */
[----:B------:R-:W-:-:S04]  /*1f840*/  FADD.FTZ R61, R59, R56 ;  /* 0x000000383b3d7221 */ /* 0x000fc80000010000 */
[----:B------:R-:W-:-:S07]  /*1f850*/  IMAD.MOV.U32 R112, RZ, RZ, R61 ;  /* 0x000000ffff707224 */ /* 0x000fce00078e003d */
[----:B------:R-:W-:Y:S05]  /*1f860*/  WARPSYNC.COLLECTIVE R109, `(.L_x_2445) ;  /* 0x000000006d087348 */ /* 0x000fea0003c00000 */
[----:B------:R0:W1:Y:S02]  /*1f870*/  SHFL.BFLY P1, R110, R112, R111, R114 ;  /* 0x0c00006f706e7389 */ /* 0x0000640000020072 */
[----:B01----:R-:W-:Y:S05]  /*1f880*/  ENDCOLLECTIVE ;  /* 0x000000000000791b */ /* 0x003fea0003800000 */
.L_x_2445:
[----:B------:R-:W-:Y:S02]  /*1f890*/  IMAD.MOV.U32 R111, RZ, RZ, 0x1 ;  /* 0x00000001ff6f7424 */ /* 0x000fe400078e00ff */
[----:B------:R-:W-:-:S04]  /*1f8a0*/  IMAD.MOV.U32 R56, RZ, RZ, R110 ;  /* 0x000000ffff387224 */ /* 0x000fc800078e006e */
        /* <DEDUP_REMOVED lines=82> */
[----:B------:R-:W-:-:S07]  /*1fdd0*/  MOV R112, R56 ;  /* 0x0000003800707202 */ /* 0x000fce0000000f00 */
[----:B------:R-:W-:Y:S05]  /*1fde0*/  WARPSYNC.COLLECTIVE R109, `(.L_x_2446) ;  /* 0x000000006d087348 */ /* 0x000fea0003c00000 */
[----:B------:R0:W1:Y:S02]  /*1fdf0*/  SHFL.BFLY P1, R110, R112, R111, R114 ;  /* 0x0c00006f706e7389 */ /* 0x0000640000020072 */
[----:B01----:R-:W-:Y:S05]  /*1fe00*/  ENDCOLLECTIVE ;  /* 0x000000000000791b */ /* 0x003fea0003800000 */
.L_x_2446:
[----:B------:R-:W-:Y:S01]  /*1fe10*/  HFMA2 R111, -RZ, RZ, 0, 1.1920928955078125e-07 ;  /* 0x00000002ff6f7431 */ /* 0x000fe200000001ff */
[----:B------:R-:W-:-:S05]  /*1fe20*/  MOV R57, R110 ;  /* 0x0000006e00397202 */ /* 0x000fca0000000f00 */
[----:B------:R-:W-:-:S04]  /*1fe30*/  FADD.FTZ R57, R56, R57 ;  /* 0x0000003938397221 */ /* 0x000fc80000010000 */
[----:B------:R-:W-:-:S07]  /*1fe40*/  IMAD.MOV.U32 R112, RZ, RZ, R57 ;  /* 0x000000ffff707224 */ /* 0x000fce00078e0039 */
[----:B------:R-:W-:Y:S05]  /*1fe50*/  WARPSYNC.COLLECTIVE R109, `(.L_x_2447) ;  /* 0x000000006d087348 */ /* 0x000fea0003c00000 */
[----:B------:R0:W1:Y:S02]  /*1fe60*/  SHFL.BFLY P1, R110, R112, R111, R114 ;  /* 0x0c00006f706e7389 */ /* 0x0000640000020072 */
[----:B01----:R-:W-:Y:S05]  /*1fe70*/  ENDCOLLECTIVE ;  /* 0x000000000000791b */ /* 0x003fea0003800000 */
.L_x_2447:
[----:B------:R-:W-:Y:S02]  /*1fe80*/  IMAD.MOV.U32 R111, RZ, RZ, 0x4 ;  /* 0x00000004ff6f7424 */ /* 0x000fe400078e00ff */
[----:B------:R-:W-:-:S04]  /*1fe90*/  IMAD.MOV.U32 R58, RZ, RZ, R110 ;  /* 0x000000ffff3a7224 */ /* 0x000fc800078e006e */
[----:B------:R-:W-:-:S05]  /*1fea0*/  FADD.FTZ R58, R57, R58 ;  /* 0x0000003a393a7221 */ /* 0x000fca0000010000 */
[----:B------:R-:W-:-:S07]  /*1feb0*/  MOV R112, R58 ;  /* 0x0000003a00707202 */ /* 0x000fce0000000f00 */
[----:B------:R-:W-:Y:S05]  /*1fec0*/  WARPSYNC.COLLECTIVE R109, `(.L_x_2448) ;  /* 0x000000006d087348 */ /* 0x000fea0003c00000 */
[----:B------:R0:W1:Y:S02]  /*1fed0*/  SHFL.BFLY P1, R110, R112, R111, R114 ;  /* 0x0c00006f706e7389 */ /* 0x0000640000020072 */
[----:B01----:R-:W-:Y:S05]  /*1fee0*/  ENDCOLLECTIVE ;  /* 0x000000000000791b */ /* 0x003fea0003800000 */
.L_x_2448:
[----:B------:R-:W-:Y:S01]  /*1fef0*/  HFMA2 R111, -RZ, RZ, 0, 4.76837158203125e-07 ;  /* 0x00000008ff6f7431 */ /* 0x000fe200000001ff */
[----:B------:R-:W-:-:S05]  /*1ff00*/  MOV R59, R110 ;  /* 0x0000006e003b7202 */ /* 0x000fca0000000f00 */
[----:B------:R-:W-:-:S04]  /*1ff10*/  FADD.FTZ R59, R58, R59 ;  /* 0x0000003b3a3b7221 */ /* 0x000fc80000010000 */
[----:B------:R-:W-:-:S07]  /*1ff20*/  IMAD.MOV.U32 R112, RZ, RZ, R59 ;  /* 0x000000ffff707224 */ /* 0x000fce00078e003b */
[----:B------:R-:W-:Y:S05]  /*1ff30*/  WARPSYNC.COLLECTIVE R109, `(.L_x_2449) ;  /* 0x000000006d087348 */ /* 0x000fea0003c00000 */
[----:B------:R0:W1:Y:S02]  /*1ff40*/  SHFL.BFLY P1, R110, R112, R111, R114 ;  /* 0x0c00006f706e7389 */ /* 0x0000640000020072 */
[----:B01----:R-:W-:Y:S05]  /*1ff50*/  ENDCOLLECTIVE ;  /* 0x000000000000791b */ /* 0x003fea0003800000 */
.L_x_2449:
[----:B------:R-:W-:Y:S02]  /*1ff60*/  IMAD.MOV.U32 R111, RZ, RZ, 0x10 ;  /* 0x00000010ff6f7424 */ /* 0x000fe400078e00ff */
[----:B------:R-:W-:-:S04]  /*1ff70*/  IMAD.MOV.U32 R70, RZ, RZ, R110 ;  /* 0x000000ffff467224 */ /* 0x000fc800078e006e */
[----:B------:R-:W-:-:S05]  /*1ff80*/  FADD.FTZ R70, R59, R70 ;  /* 0x000000463b467221 */ /* 0x000fca0000010000 */
[----:B------:R-:W-:-:S07]  /*1ff90*/  MOV R112, R70 ;  /* 0x0000004600707202 */ /* 0x000fce0000000f00 */
[----:B------:R-:W-:Y:S05]  /*1ffa0*/  WARPSYNC.COLLECTIVE R109, `(.L_x_2450) ;  /* 0x000000006d087348 */ /* 0x000fea0003c00000 */
[----:B------:R0:W1:Y:S02]  /*1ffb0*/  SHFL.BFLY P1, R110, R112, R111, R114 ;  /* 0x0c00006f706e7389 */ /* 0x0000640000020072 */
[----:B01----:R-:W-:Y:S05]  /*1ffc0*/  ENDCOLLECTIVE ;  /* 0x000000000000791b */ /* 0x003fea0003800000 */
.L_x_2450:
[----:B------:R-:W-:Y:S01]  /*1ffd0*/  MOV R61, R110 ;  /* 0x0000006e003d7202 */ /* 0x000fe20000000f00 */
[----:B------:R-:W-:Y:S06]  /*1ffe0*/  BRA `(.L_x_2451) ;  /* 0xffffffe4002c7947 */ /* 0x000fec000383ffff */
.L_x_2452:
        /* <DEDUP_REMOVED lines=9> */
.L_x_45779:


//--------------------- .text._ZN10layer_norm13ln_fwd_kernelINS_13Kernel_traitsI13__nv_bfloat16S2_S2_S2_fjLj1280ELj1ELj4ELj1ELj16ENS_18Kernel_traits_baseILj1280ES2_S2_S2_S2_fjLj128EEEEELb1ELb1ELb0ELb0EEEvNS_9FwdParamsE --------------------------
	.section	.text._ZN10layer_norm13ln_fwd_kernelINS_13Kernel_traitsI13__nv_bfloat16S2_S2_S2_fjLj1280ELj1ELj4ELj1ELj16ENS_18Kernel_traits_baseILj1280ES2_S2_S2_S2_fjLj128EEEEELb1ELb1ELb0ELb0EEEvNS_9FwdParamsE,"ax",@progbits
	.align	128
        .global         _ZN10layer_norm13ln_fwd_kernelINS_13Kernel_traitsI13__nv_bfloat16S2_S2_S2_fjLj1280ELj1ELj4ELj1ELj16ENS_18Kernel_traits_baseILj1280ES2_S2_S2_S2_fjLj128EEEEELb1ELb1ELb0ELb0EEEvNS_9FwdParamsE
        .type           _ZN10layer_norm13ln_fwd_kernelINS_13Kernel_traitsI13__nv_bfloat16S2_S2_S2_fjLj1280ELj1ELj4ELj1ELj16ENS_18Kernel_traits_baseILj1280ES2_S2_S2_S2_fjLj128EEEEELb1ELb1ELb0ELb0EEEvNS_9FwdParamsE,@function
        .size           _ZN10layer_norm13ln_fwd_kernelINS_13Kernel_traitsI13__nv_bfloat16S2_S2_S2_fjLj1280ELj1ELj4ELj1ELj16ENS_18Kernel_traits_baseILj1280ES2_S2_S2_S2_fjLj128EEEEELb1ELb1ELb0ELb0EEEvNS_9FwdParamsE,(.L_x_45780 - _ZN10layer_norm13ln_fwd_kernelINS_13Kernel_traitsI13__nv_bfloat16S2_S2_S2_fjLj1280ELj1ELj4ELj1ELj16ENS_18Kernel_traits_baseILj1280ES2_S2_S2_S2_fjLj128EEEEELb1ELb1ELb0ELb0EEEvNS_9FwdParamsE)
        .other          _ZN10layer_norm13ln_fwd_kernelINS_13Kernel_traitsI13__nv_bfloat16S2_S2_S2_fjLj1280ELj1ELj4ELj1ELj16ENS_18Kernel_traits_baseILj1280ES2_S2_S2_S2_fjLj128EEEEELb1ELb1ELb0ELb0EEEvNS_9FwdParamsE,@"STO_CUDA_ENTRY STV_DEFAULT"
_ZN10layer_norm13ln_fwd_kernelINS_13Kernel_traitsI13__nv_bfloat16S2_S2_S2_fjLj1280ELj1ELj4ELj1ELj16ENS_18Kernel_traits_baseILj1280ES2_S2_S2_S2_fjLj128EEEEELb1ELb1ELb0ELb0EEEvNS_9FwdParamsE:
.text._ZN10layer_norm13ln_fwd_kernelINS_13Kernel_traitsI13__nv_bfloat16S2_S2_S2_fjLj1280ELj1ELj4ELj1ELj16ENS_18Kernel_traits_baseILj1280ES2_S2_S2_S2_fjLj128EEEEELb1ELb1ELb0ELb0EEEvNS_9FwdParamsE:
[----:B------:R-:W-:Y:S01]  /*0000*/  LDC R1, c[0x0][0x37c] ;  /* 0x0000df00ff017b82 */ /* 0x000fe20000000800 */
[----:B------:R-:W0:Y:S07]  /*0010*/  LDCU.U8 UR4, c[0x0][0x464] ;  /* 0x00008c80ff0477ac */ /* 0x000e2e0008000000 */
[----:B------:R-:W1:Y:S01]  /*0020*/  LDC R160, c[0x0][0x458] ;  /* 0x00011600ffa07b82 */ /* 0x000e620000000800 */
[----:B------:R-:W2:Y:S07]  /*0030*/  LDCU.64 UR6, c[0x0][0x358] ;  /* 0x00006b00ff0677ac */ /* 0x000eae0008000a00 */
[----:B------:R-:W3:Y:S01]  /*0040*/  LDC R161, c[0x0][0x45c] ;  /* 0x00011700ffa17b82 */ /* 0x000ee20000000800 */
[----:B------:R-:W4:Y:S01]  /*0050*/  S2R R131, SR_TID.X ;  /* 0x0000000000837919 */ /* 0x000f220000002100 */
[----:B------:R-:W2:Y:S06]  /*0060*/  LDCU.64 UR8, c[0x0][0x438] ;  /* 0x00008700ff0877ac */ /* 0x000eac0008000a00 */
[----:B------:R-:W4:Y:S01]  /*0070*/  LDC R7, c[0x0][0x388] ;  /* 0x0000e200ff077b82 */ /* 0x000f220000000800 */
[----:B0-----:R-:W-:Y:S01]  /*0080*/  ISETP.NE.AND P0, PT, RZ, UR4, PT ;  /* 0x00000004ff007c0c */ /* 0x001fe2000bf05270 */
[----:B------:R-:W0:-:S12]  /*0090*/  LDCU.64 UR4, c[0x0][0x450] ;  /* 0x00008a00ff0477ac */ /* 0x000e180008000a00 */
[----:B-1----:R-:W-:Y:S01]  /*00a0*/  @P0 IMAD.MOV.U32 R2, RZ, RZ, R160 ;  /* 0x000000ffff020224 */ /* 0x002fe200078e00a0 */
[----:B------:R-:W1:Y:S01]  /*00b0*/  @P0 LDC R5, c[0x0][0x460] ;  /* 0x00011800ff050b82 */ /* 0x000e620000000800 */
[----:B---3--:R-:W-:-:S06]  /*00c0*/  @P0 IMAD.MOV.U32 R3, RZ, RZ, R161 ;  /* 0x000000ffff030224 */ /* 0x008fcc00078e00a1 */
[----:B--2---:R-:W1:Y:S01]  /*00d0*/  @P0 LDG.E.64 R2, desc[UR6][R2.64] ;  /* 0x0000000602020981 */ /* 0x004e62000c1e1b00 */
[----:B0-----:R-:W-:Y:S01]  /*00e0*/  MOV R132, UR4 ;  /* 0x0000000400847c02 */ /* 0x001fe20008000f00 */
[----:B------:R-:W-:-:S06]  /*00f0*/  IMAD.U32 R133, RZ, RZ, UR5 ;  /* 0x00000005ff857e24 */ /* 0x000fcc000f8e00ff */
[----:B------:R-:W5:Y:S01]  /*0100*/  @P0 LDG.E.64 R132, desc[UR6][R132.64] ;  /* 0x0000000684840981 */ /* 0x000f62000c1e1b00 */
[----:B------:R-:W0:Y:S01]  /*0110*/  S2UR UR5, SR_CTAID.X ;  /* 0x00000000000579c3 */ /* 0x000e220000002500 */
[----:B------:R-:W-:Y:S01]  /*0120*/  UISETP.NE.U32.AND UP0, UPT, UR8, URZ, UPT ;  /* 0x000000ff0800728c */ /* 0x000fe2000bf05070 */
[----:B----4-:R-:W-:Y:S01]  /*0130*/  SHF.R.S32.HI R0, RZ, 0x1f, R7 ;  /* 0x0000001fff007819 */ /* 0x010fe20000011407 */
[----:B------:R-:W-:Y:S01]  /*0140*/  BSSY.RECONVERGENT B0, `(.L_x_2453) ;  /* 0x000007b000007945 */ /* 0x000fe20003800200 */
[----:B------:R-:W-:Y:S01]  /*0150*/  LOP3.LUT R27, R131, 0x1f, RZ, 0xc0, !PT ;  /* 0x0000001f831b7812 */ /* 0x000fe200078ec0ff */
[----:B------:R-:W-:Y:S01]  /*0160*/  UISETP.NE.AND.EX UP0, UPT, UR9, URZ, UPT, UP0 ;  /* 0x000000ff0900728c */ /* 0x000fe2000bf05300 */
[----:B------:R-:W-:Y:S02]  /*0170*/  LEA.HI R0, R0, R7, RZ, 0x3 ;  /* 0x0000000700007211 */ /* 0x000fe400078f18ff */
[----:B------:R-:W-:Y:S02]  /*0180*/  LOP3.LUT R137, R27, 0x1f, RZ, 0x3c, !PT ;  /* 0x0000001f1b897812 */ /* 0x000fe400078e3cff */
[----:B------:R-:W-:-:S02]  /*0190*/  SHF.R.U32.HI R136, RZ, 0x5, R131 ;  /* 0x00000005ff887819 */ /* 0x000fc40000011683 */
[----:B------:R-:W-:Y:S01]  /*01a0*/  LEA.HI.SX32 R137, R0, R137, 0x1d ;  /* 0x0000008900897211 */ /* 0x000fe200078feaff */
[----:B0-----:R-:W-:-:S06]  /*01b0*/  USHF.L.U32 UR4, UR5, 0x2, URZ ;  /* 0x0000000205047899 */ /* 0x001fcc00080006ff */
[----:B------:R-:W-:Y:S02]  /*01c0*/  LOP3.LUT R136, R136, UR4, RZ, 0xfc, !PT ;  /* 0x0000000488887c12 */ /* 0x000fe4000f8efcff */
[----:B-1----:R-:W-:-:S05]  /*01d0*/  @P0 IADD3 R160, P1, PT, R2, R5, RZ ;  /* 0x0000000502a00210 */ /* 0x002fca0007f3e0ff */
[----:B------:R-:W-:-:S05]  /*01e0*/  @P0 IMAD.X R161, RZ, RZ, R3, P1 ;  /* 0x000000ffffa10224 */ /* 0x000fca00008e0603 */
[--C-:B------:R-:W-:Y:S02]  /*01f0*/  SHF.R.U64 R134, R160, 0x2, R161.reuse ;  /* 0x00000002a0867819 */ /* 0x100fe400000012a1 */
[----:B------:R-:W-:Y:S01]  /*0200*/  SHF.R.U32.HI R135, RZ, 0x2, R161 ;  /* 0x00000002ff877819 */ /* 0x000fe200000116a1 */
[----:B------:R-:W-:Y:S06]  /*0210*/  BRA.U !UP0, `(.L_x_2454) ;  /* 0x0000000108e07547 */ /* 0x000fec000b800000 */
        /* <DEDUP_REMOVED lines=34> */
[----:B------:R2:W5:Y:S03]  /*0440*/  @P2 LD.E.128 R80, desc[UR6][R16.64] ;  /* 0x0000000610502980 */ /* 0x000566000c101d00 */
[----:B------:R-:W-:Y:S01]  /*0450*/  @P2 VIADD R27, R27, 0x20 ;  /* 0x000000201b1b2836 */ /* 0x000fe20000000000 */
[----:B------:R2:W5:Y:S03]  /*0460*/  @P2 LDG.E.128 R76, desc[UR6][R18.64] ;  /* 0x00000006124c2981 */ /* 0x000566000c1e1d00 */
[----:B-1----:R-:W-:-:S04]  /*0470*/  @P3 IMAD.WIDE.U32 R20, R27, 0x10, R20 ;  /* 0x000000101b143825 */ /* 0x002fc800078e0014 */
[C---:B0-----:R-:W-:Y:S01]  /*0480*/  @P3 IMAD.WIDE.U32 R22, R27.reuse, 0x10, R22 ;  /* 0x000000101b163825 */ /* 0x041fe200078e0016 */
[----:B------:R2:W5:Y:S03]  /*0490*/  @P3 LDG.E.128 R72, desc[UR6][R20.64] ;  /* 0x0000000614483981 */ /* 0x000566000c1e1d00 */
[----:B------:R-:W-:Y:S01]  /*04a0*/  @P3 IMAD.WIDE.U32 R24, R27, 0x10, R24 ;  /* 0x000000101b183825 */ /* 0x000fe200078e0018 */
        /* <DEDUP_REMOVED lines=15> */
.L_x_2454:
        /* <DEDUP_REMOVED lines=26> */
[----:B-1----:R-:W-:-:S04]  /*0740*/  @P2 IMAD.WIDE.U32 R16, R27, 0x10, R16 ;  /* 0x000000101b102825 */ /* 0x002fc800078e0010 */
[----:B------:R-:W-:Y:S01]  /*0750*/  @P2 VIADD R27, R27, 0x20 ;  /* 0x000000201b1b2836 */ /* 0x000fe20000000000 */
[----:B------:R0:W5:Y:S02]  /*0760*/  @P2 LDG.E.128 R76, desc[UR6][R16.64] ;  /* 0x00000006104c2981 */ /* 0x000164000c1e1d00 */
[----:B------:R-:W1:Y:S01]  /*0770*/  @P4 LDC.64 R4, c[0x0][0x3e8] ;  /* 0x0000fa00ff044b82 */ /* 0x000e620000000a00 */
[----:B--2---:R-:W-:-:S05]  /*0780*/  @P3 IMAD.WIDE.U32 R18, R27, 0x10, R18 ;  /* 0x000000101b123825 */ /* 0x004fca00078e0012 */
[----:B------:R0:W5:Y:S01]  /*0790*/  @P3 LDG.E.128 R72, desc[UR6][R18.64] ;  /* 0x0000000612483981 */ /* 0x000162000c1e1d00 */
[----:B---3--:R-:W-:-:S04]  /*07a0*/  @P3 IMAD.WIDE.U32 R20, R27, 0x10, R20 ;  /* 0x000000101b143825 */ /* 0x008fc800078e0014 */
[----:B------:R-:W-:Y:S01]  /*07b0*/  @P3 VIADD R27, R27, 0x20 ;  /* 0x000000201b1b3836 */ /* 0x000fe20000000000 */
[----:B------:R0:W5:Y:S03]  /*07c0*/  @P3 LDG.E.128 R64, desc[UR6][R20.64] ;  /* 0x0000000614403981 */ /* 0x000166000c1e1d00 */
[----:B----4-:R-:W-:-:S05]  /*07d0*/  @P4 IMAD.WIDE.U32 R2, R27, 0x10, R2 ;  /* 0x000000101b024825 */ /* 0x010fca00078e0002 */
[----:B------:R0:W5:Y:S01]  /*07e0*/  @P4 LDG.E.128 R60, desc[UR6][R2.64] ;  /* 0x00000006023c4981 */ /* 0x000162000c1e1d00 */
[----:B-1----:R-:W-:-:S05]  /*07f0*/  @P4 IMAD.WIDE.U32 R4, R27, 0x10, R4 ;  /* 0x000000101b044825 */ /* 0x002fca00078e0004 */
        /* <DEDUP_REMOVED lines=15> */
.L_x_2455:
[----:B------:R-:W-:Y:S05]  /*08f0*/  BSYNC.RECONVERGENT B0 ;  /* 0x0000000000007941 */ /* 0x000fea0003800200 */
.L_x_2453:
[----:B------:R-:W0:Y:S02]  /*0900*/  LDCU UR4, c[0x0][0x384] ;  /* 0x00007080ff0477ac */ /* 0x000e240008000800 */
[----:B0-----:R-:W-:-:S13]  /*0910*/  ISETP.GE.AND P0, PT, R136, UR4, PT ;  /* 0x0000000488007c0c */ /* 0x001fda000bf06270 */
[----:B------:R-:W-:Y:S05]  /*0920*/  @P0 EXIT ;  /* 0x000000000000094d */ /* 0x000fea0003800000 */
[----:B------:R-:W0:Y:S01]  /*0930*/  LDC R2, c[0x0][0x360] ;  /* 0x0000d800ff027b82 */ /* 0x000e220000000800 */
[----:B------:R-:W-:Y:S01]  /*0940*/  IMAD.HI.U32 R3, R134, -0x2daee0ad, RZ ;  /* 0xd2511f5386037827 */ /* 0x000fe200078e00ff */
[----:B-----5:R-:W-:Y:S01]  /*0950*/  IADD3 R9, PT, PT, R133, -0x4498517b, RZ ;  /* 0xbb67ae8585097810 */ /* 0x020fe20007ffe0ff */
[----:B------:R-:W1:Y:S01]  /*0960*/  LDCU UR10, c[0x0][0x388] ;  /* 0x00007100ff0a77ac */ /* 0x000e620008000800 */
[----:B------:R-:W-:Y:S01]  /*0970*/  LOP3.LUT R0, R0, 0xffffffbf, RZ, 0xc0, !PT ;  /* 0xffffffbf00007812 */ /* 0x000fe200078ec0ff */
[----:B------:R-:W-:Y:S01]  /*0980*/  VIADD R6, R132, 0x9e3779b9 ;  /* 0x9e3779b984067836 */ /* 0x000fe20000000000 */
[----:B------:R-:W-:Y:S01]  /*0990*/  LOP3.LUT R3, R3, R133, RZ, 0x3c, !PT ;  /* 0x0000008503037212 */ /* 0x000fe200078e3cff */
[----:B------:R-:W-:Y:S01]  /*09a0*/  IMAD R8, R134, -0x2daee0ad, RZ ;  /* 0xd2511f5386087824 */ /* 0x000fe200078e02ff */
[----:B------:R-:W-:Y:S01]  /*09b0*/  LOP3.LUT R160, R160, 0x3, RZ, 0xc0, !PT ;  /* 0x00000003a0a07812 */ /* 0x000fe200078ec0ff */
[----:B------:R-:W2:Y:S01]  /*09c0*/  LDCU.U8 UR8, c[0x0][0x410] ;  /* 0x00008200ff0877ac */ /* 0x000ea20008000000 */
[----:B------:R-:W-:Y:S01]  /*09d0*/  PRMT R130, R59, 0x7632, R130 ;  /* 0x000076323b827816 */ /* 0x000fe20000000082 */
[----:B------:R-:W-:Y:S01]  /*09e0*/  IMAD.HI.U32 R4, R3, -0x326172a9, RZ ;  /* 0xcd9e8d5703047827 */ /* 0x000fe200078e00ff */
[----:B------:R-:W-:Y:S01]  /*09f0*/  PRMT R129, R63, 0x7632, R129 ;  /* 0x000076323f817816 */ /* 0x000fe20000000081 */
[----:B------:R-:W3:Y:S01]  /*0a00*/  LDCU UR9, c[0x0][0x448] ;  /* 0x00008900ff0977ac */ /* 0x000ee20008000800 */
[----:B------:R-:W-:Y:S01]  /*0a10*/  PRMT R128, R58, 0x7632, R128 ;  /* 0x000076323a807816 */ /* 0x000fe20000000080 */
[----:B------:R-:W-:Y:S01]  /*0a20*/  IMAD R3, R3, -0x326172a9, RZ ;  /* 0xcd9e8d5703037824 */ /* 0x000fe200078e02ff */
[----:B------:R-:W-:-:S02]  /*0a30*/  PRMT R127, R62, 0x7632, R127 ;  /* 0x000076323e7f7816 */ /* 0x000fc4000000007f */
[----:B------:R-:W-:Y:S02]  /*0a40*/  PRMT R126, R57, 0x7632, R126 ;  /* 0x00007632397e7816 */ /* 0x000fe4000000007e */
[----:B------:R-:W-:Y:S02]  /*0a50*/  PRMT R125, R61, 0x7632, R125 ;  /* 0x000076323d7d7816 */ /* 0x000fe4000000007d */
[----:B------:R-:W-:Y:S01]  /*0a60*/  PRMT R124, R56, 0x7632, R124 ;  /* 0x00007632387c7816 */ /* 0x000fe2000000007c */
[----:B0-----:R-:W-:Y:S01]  /*0a70*/  IMAD R131, R2, UR5, R131 ;  /* 0x0000000502837c24 */ /* 0x001fe2000f8e0283 */
[----:B------:R-:W0:Y:S01]  /*0a80*/  LDCU.64 UR4, c[0x0][0x3e0] ;  /* 0x00007c00ff0477ac */ /* 0x000e220008000a00 */
[----:B------:R-:W-:Y:S02]  /*0a90*/  PRMT R123, R60, 0x7632, R123 ;  /* 0x000076323c7b7816 */ /* 0x000fe4000000007b */
[----:B------:R-:W-:Y:S01]  /*0aa0*/  IMAD.HI.U32 R2, R131, -0x326172a9, RZ ;  /* 0xcd9e8d5783027827 */ /* 0x000fe200078e00ff */
[----:B------:R-:W-:-:S02]  /*0ab0*/  PRMT R122, R71, 0x7632, R122 ;  /* 0x00007632477a7816 */ /* 0x000fc4000000007a */
[----:B------:R-:W-:Y:S01]  /*0ac0*/  PRMT R121, R75, 0x7632, R121 ;  /* 0x000076324b797816 */ /* 0x000fe20000000079 */
[----:B------:R-:W-:Y:S01]  /*0ad0*/  IMAD R5, R131, -0x326172a9, RZ ;  /* 0xcd9e8d5783057824 */ /* 0x000fe200078e02ff */
[----:B------:R-:W-:Y:S02]  /*0ae0*/  LOP3.LUT R2, R135, R2, R132, 0x96, !PT ;  /* 0x0000000287027212 */ /* 0x000fe400078e9684 */
[----:B------:R-:W-:Y:S02]  /*0af0*/  PRMT R120, R70, 0x7632, R120 ;  /* 0x0000763246787816 */ /* 0x000fe40000000078 */
[----:B------:R-:W-:Y:S01]  /*0b00*/  LOP3.LUT R4, R6, R5, R4, 0x96, !PT ;  /* 0x0000000506047212 */ /* 0x000fe200078e9604 */
[----:B------:R-:W-:Y:S01]  /*0b10*/  IMAD.HI.U32 R7, R2, -0x2daee0ad, RZ ;  /* 0xd2511f5302077827 */ /* 0x000fe200078e00ff */
[----:B------:R-:W-:Y:S02]  /*0b20*/  PRMT R119, R74, 0x7632, R119 ;  /* 0x000076324a777816 */ /* 0x000fe40000000077 */
[----:B------:R-:W-:Y:S01]  /*0b30*/  PRMT R118, R69, 0x7632, R118 ;  /* 0x0000763245767816 */ /* 0x000fe20000000076 */
[----:B------:R-:W-:Y:S01]  /*0b40*/  IMAD.HI.U32 R6, R4, -0x2daee0ad, RZ ;  /* 0xd2511f5304067827 */ /* 0x000fe200078e00ff */
[----:B------:R-:W-:-:S02]  /*0b50*/  LOP3.LUT R7, R9, R8, R7, 0x96, !PT ;  /* 0x0000000809077212 */ /* 0x000fc400078e9607 */
[----:B0-----:R-:W-:Y:S01]  /*0b60*/  ISETP.NE.U32.AND P0, PT, RZ, UR4, PT ;  /* 0x00000004ff007c0c */ /* 0x001fe2000bf05070 */
[----:B------:R-:W-:Y:S01]  /*0b70*/  IMAD R9, R2, -0x2daee0ad, RZ ;  /* 0xd2511f5302097824 */ /* 0x000fe200078e02ff */
[----:B------:R-:W-:Y:S01]  /*0b80*/  PRMT R117, R73, 0x7632, R117 ;  /* 0x0000763249757816 */ /* 0x000fe20000000075 */
[----:B------:R-:W-:Y:S01]  /*0b90*/  VIADD R8, R133, 0x76cf5d0a ;  /* 0x76cf5d0a85087836 */ /* 0x000fe20000000000 */
[----:B------:R-:W-:Y:S01]  /*0ba0*/  ISETP.NE.AND.EX P0, PT, RZ, UR5, PT, P0 ;  /* 0x00000005ff007c0c */ /* 0x000fe2000bf05300 */
[C---:B------:R-:W-:Y:S01]  /*0bb0*/  IMAD.HI.U32 R2, R7.reuse, -0x326172a9, RZ ;  /* 0xcd9e8d5707027827 */ /* 0x040fe200078e00ff */
[----:B------:R-:W-:Y:S01]  /*0bc0*/  PRMT R116, R68, 0x7632, R116 ;  /* 0x0000763244747816 */ /* 0x000fe20000000074 */
[----:B------:R-:W0:Y:S01]  /*0bd0*/  LDCU.64 UR4, c[0x0][0x3a0] ;  /* 0x00007400ff0477ac */ /* 0x000e220008000a00 */
[----:B------:R-:W-:Y:S01]  /*0be0*/  LOP3.LUT R6, R8, R9, R6, 0x96, !PT ;  /* 0x0000000908067212 */ /* 0x000fe200078e9606 */
[----:B------:R-:W-:Y:S01]  /*0bf0*/  VIADD R5, R132, 0x3c6ef372 ;  /* 0x3c6ef37284057836 */ /* 0x000fe20000000000 */
[----:B------:R-:W-:Y:S01]  /*0c00*/  PRMT R47, R72, 0x7632, R47 ;  /* 0x00007632482f7816 */ /* 0x000fe2000000002f */
[----:B------:R-:W-:Y:S01]  /*0c10*/  IMAD R8, R7, -0x326172a9, RZ ;  /* 0xcd9e8d5707087824 */ /* 0x000fe200078e02ff */
[----:B------:R-:W-:Y:S01]  /*0c20*/  PRMT R46, R83, 0x7632, R46 ;  /* 0x00007632532e7816 */ /* 0x000fe2000000002e */
[----:B------:R-:W-:Y:S01]  /*0c30*/  IMAD R7, R4, -0x2daee0ad, RZ ;  /* 0xd2511f5304077824 */ /* 0x000fe200078e02ff */
[----:B------:R-:W-:Y:S01]  /*0c40*/  LOP3.LUT R2, R5, R3, R2, 0x96, !PT ;  /* 0x0000000305027212 */ /* 0x000fe200078e9602 */
[----:B------:R-:W-:Y:S01]  /*0c50*/  IMAD.HI.U32 R3, R6, -0x326172a9, RZ ;  /* 0xcd9e8d5706037827 */ /* 0x000fe200078e00ff */
[----:B------:R-:W-:-:S02]  /*0c60*/  IADD3 R5, PT, PT, R132, -0x255992d5, RZ ;  /* 0xdaa66d2b84057810 */ /* 0x000fc40007ffe0ff */
[----:B------:R-:W-:Y:S01]  /*0c70*/  @P0 LOP3.LUT R0, R0, 0x40, RZ, 0xfc, !PT ;  /* 0x0000004000000812 */ /* 0x000fe200078efcff */
[----:B------:R-:W-:Y:S01]  /*0c80*/  IMAD.HI.U32 R4, R2, -0x2daee0ad, RZ ;  /* 0xd2511f5302047827 */ /* 0x000fe200078e00ff */
[----:B------:R-:W-:Y:S02]  /*0c90*/  LOP3.LUT R3, R5, R8, R3, 0x96, !PT ;  /* 0x0000000805037212 */ /* 0x000fe400078e9603 */
[----:B------:R-:W-:Y:S01]  /*0ca0*/  PRMT R45, R87, 0x7632, R45 ;  /* 0x00007632572d7816 */ /* 0x000fe2000000002d */
[----:B------:R-:W-:Y:S01]  /*0cb0*/  VIADD R9, R133, 0x32370b8f ;  /* 0x32370b8f85097836 */ /* 0x000fe20000000000 */
[----:B------:R-:W-:Y:S01]  /*0cc0*/  PRMT R44, R82, 0x7632, R44 ;  /* 0x00007632522c7816 */ /* 0x000fe2000000002c */
[----:B------:R-:W-:Y:S01]  /*0cd0*/  IMAD R8, R2, -0x2daee0ad, RZ ;  /* 0xd2511f5302087824 */ /* 0x000fe200078e02ff */
[----:B------:R-:W-:Y:S01]  /*0ce0*/  PRMT R43, R86, 0x7632, R43 ;  /* 0x00007632562b7816 */ /* 0x000fe2000000002b */
[----:B------:R-:W-:Y:S01]  /*0cf0*/  IMAD R5, R6, -0x326172a9, RZ ;  /* 0xcd9e8d5706057824 */ /* 0x000fe200078e02ff */
[----:B------:R-:W-:Y:S01]  /*0d00*/  LOP3.LUT R4, R9, R7, R4, 0x96, !PT ;  /* 0x0000000709047212 */ /* 0x000fe200078e9604 */
[----:B------:R-:W-:Y:S01]  /*0d10*/  VIADD R9, R133, 0xed9eba14 ;  /* 0xed9eba1485097836 */ /* 0x000fe20000000000 */
[----:B------:R-:W-:Y:S01]  /*0d20*/  IADD3 R6, PT, PT, R132, 0x78dde6e4, RZ ;  /* 0x78dde6e484067810 */ /* 0x000fe20007ffe0ff */
[----:B------:R-:W-:Y:S01]  /*0d30*/  IMAD.HI.U32 R7, R3, -0x2daee0ad, RZ ;  /* 0xd2511f5303077827 */ /* 0x000fe200078e00ff */
[----:B------:R-:W-:-:S02]  /*0d40*/  PRMT R42, R81, 0x7632, R42 ;  /* 0x00007632512a7816 */ /* 0x000fc4000000002a */
[----:B------:R-:W-:Y:S01]  /*0d50*/  PRMT R41, R85, 0x7632, R41 ;  /* 0x0000763255297816 */ /* 0x000fe20000000029 */
[----:B------:R-:W-:Y:S01]  /*0d60*/  IMAD.HI.U32 R2, R4, -0x326172a9, RZ ;  /* 0xcd9e8d5704027827 */ /* 0x000fe200078e00ff */
[----:B------:R-:W-:Y:S02]  /*0d70*/  LOP3.LUT R7, R9, R8, R7, 0x96, !PT ;  /* 0x0000000809077212 */ /* 0x000fe400078e9607 */
[----:B------:R-:W-:Y:S01]  /*0d80*/  PRMT R40, R80, 0x7632, R40 ;  /* 0x0000763250287816 */ /* 0x000fe20000000028 */
[----:B------:R-:W-:Y:S01]  /*0d90*/  IMAD R8, R3, -0x2daee0ad, RZ ;  /* 0xd2511f5303087824 */ /* 0x000fe200078e02ff */
[----:B------:R-:W-:Y:S01]  /*0da0*/  LOP3.LUT R2, R6, R5, R2, 0x96, !PT ;  /* 0x0000000506027212 */ /* 0x000fe200078e9602 */
[----:B------:R-:W-:Y:S01]  /*0db0*/  IMAD R5, R4, -0x326172a9, RZ ;  /* 0xcd9e8d5704057824 */ /* 0x000fe200078e02ff */
[----:B------:R-:W-:Y:S01]  /*0dc0*/  PRMT R39, R84, 0x7632, R39 ;  /* 0x0000763254277816 */ /* 0x000fe20000000027 */
[----:B------:R-:W-:Y:S01]  /*0dd0*/  VIADD R6, R132, 0x1715609d ;  /* 0x1715609d84067836 */ /* 0x000fe20000000000 */
[----:B------:R-:W-:Y:S01]  /*0de0*/  PRMT R38, R95, 0x7632, R38 ;  /* 0x000076325f267816 */ /* 0x000fe20000000026 */
[----:B------:R-:W-:Y:S01]  /*0df0*/  IMAD.HI.U32 R4, R7, -0x326172a9, RZ ;  /* 0xcd9e8d5707047827 */ /* 0x000fe200078e00ff */
[----:B------:R-:W-:-:S02]  /*0e00*/  PRMT R37, R99, 0x7632, R37 ;  /* 0x0000763263257816 */ /* 0x000fc40000000025 */
[----:B------:R-:W-:Y:S01]  /*0e10*/  PRMT R36, R94, 0x7632, R36 ;  /* 0x000076325e247816 */ /* 0x000fe20000000024 */
[----:B------:R-:W-:Y:S01]  /*0e20*/  IMAD.HI.U32 R3, R2, -0x2daee0ad, RZ ;  /* 0xd2511f5302037827 */ /* 0x000fe200078e00ff */
[----:B------:R-:W-:Y:S02]  /*0e30*/  LOP3.LUT R4, R6, R5, R4, 0x96, !PT ;  /* 0x0000000506047212 */ /* 0x000fe400078e9604 */
[----:B------:R-:W-:Y:S01]  /*0e40*/  PRMT R35, R98, 0x7632, R35 ;  /* 0x0000763262237816 */ /* 0x000fe20000000023 */
[----:B------:R-:W-:Y:S01]  /*0e50*/  VIADD R9, R133, 0xa9066899 ;  /* 0xa906689985097836 */ /* 0x000fe20000000000 */
[----:B------:R-:W-:Y:S01]  /*0e60*/  PRMT R34, R93, 0x7632, R34 ;  /* 0x000076325d227816 */ /* 0x000fe20000000022 */
[----:B------:R-:W-:Y:S01]  /*0e70*/  IMAD.HI.U32 R6, R4, -0x2daee0ad, RZ ;  /* 0xd2511f5304067827 */ /* 0x000fe200078e00ff */
[----:B------:R-:W-:Y:S02]  /*0e80*/  PRMT R33, R97, 0x7632, R33 ;  /* 0x0000763261217816 */ /* 0x000fe40000000021 */
[----:B------:R-:W-:Y:S01]  /*0e90*/  LOP3.LUT R3, R9, R8, R3, 0x96, !PT ;  /* 0x0000000809037212 */ /* 0x000fe200078e9603 */
[----:B------:R-:W-:Y:S01]  /*0ea0*/  IMAD R9, R2, -0x2daee0ad, RZ ;  /* 0xd2511f5302097824 */ /* 0x000fe200078e02ff */
[----:B------:R-:W-:Y:S01]  /*0eb0*/  IADD3 R8, PT, PT, R133, 0x646e171e, RZ ;  /* 0x646e171e85087810 */ /* 0x000fe20007ffe0ff */
[----:B------:R-:W-:Y:S01]  /*0ec0*/  IMAD R7, R7, -0x326172a9, RZ ;  /* 0xcd9e8d5707077824 */ /* 0x000fe200078e02ff */
[----:B------:R-:W-:Y:S01]  /*0ed0*/  PRMT R32, R92, 0x7632, R32 ;  /* 0x000076325c207816 */ /* 0x000fe20000000020 */
[----:B------:R-:W-:Y:S01]  /*0ee0*/  IMAD.HI.U32 R2, R3, -0x326172a9, RZ ;  /* 0xcd9e8d5703027827 */ /* 0x000fe200078e00ff */
[----:B------:R-:W-:-:S02]  /*0ef0*/  LOP3.LUT R6, R8, R9, R6, 0x96, !PT ;  /* 0x0000000908067212 */ /* 0x000fc400078e9606 */
[----:B------:R-:W-:Y:S01]  /*0f00*/  IADD3 R9, PT, PT, R133, 0x1fd5c5a3, RZ ;  /* 0x1fd5c5a385097810 */ /* 0x000fe20007ffe0ff */
[----:B------:R-:W-:Y:S01]  /*0f10*/  VIADD R5, R132, 0xb54cda56 ;  /* 0xb54cda5684057836 */ /* 0x000fe20000000000 */
[----:B------:R-:W-:Y:S01]  /*0f20*/  PRMT R31, R96, 0x7632, R31 ;  /* 0x00007632601f7816 */ /* 0x000fe2000000001f */
[----:B------:R-:W-:Y:S01]  /*0f30*/  IMAD R8, R3, -0x326172a9, RZ ;  /* 0xcd9e8d5703087824 */ /* 0x000fe200078e02ff */
[----:B------:R-:W-:Y:S01]  /*0f40*/  PRMT R30, R107, 0x7632, R30 ;  /* 0x000076326b1e7816 */ /* 0x000fe2000000001e */
[----:B------:R-:W-:Y:S01]  /*0f50*/  IMAD.HI.U32 R3, R6, -0x326172a9, RZ ;  /* 0xcd9e8d5706037827 */ /* 0x000fe200078e00ff */
[----:B------:R-:W-:Y:S02]  /*0f60*/  LOP3.LUT R2, R5, R7, R2, 0x96, !PT ;  /* 0x0000000705027212 */ /* 0x000fe400078e9602 */
[----:B------:R-:W-:Y:S01]  /*0f70*/  PRMT R29, R111, 0x7632, R29 ;  /* 0x000076326f1d7816 */ /* 0x000fe2000000001d */
[----:B------:R-:W-:Y:S01]  /*0f80*/  IMAD R7, R4, -0x2daee0ad, RZ ;  /* 0xd2511f5304077824 */ /* 0x000fe200078e02ff */
[----:B------:R-:W-:Y:S01]  /*0f90*/  PRMT R28, R106, 0x7632, R28 ;  /* 0x000076326a1c7816 */ /* 0x000fe2000000001c */
[----:B------:R-:W-:Y:S01]  /*0fa0*/  VIADD R5, R132, 0x5384540f ;  /* 0x5384540f84057836 */ /* 0x000fe20000000000 */
[----:B------:R-:W-:Y:S01]  /*0fb0*/  PRMT R27, R110, 0x7632, R27 ;  /* 0x000076326e1b7816 */ /* 0x000fe2000000001b */
[----:B------:R-:W-:Y:S01]  /*0fc0*/  IMAD.HI.U32 R4, R2, -0x2daee0ad, RZ ;  /* 0xd2511f5302047827 */ /* 0x000fe200078e00ff */
[----:B------:R-:W-:-:S02]  /*0fd0*/  PRMT R26, R105, 0x7632, R26 ;  /* 0x00007632691a7816 */ /* 0x000fc4000000001a */
[----:B------:R-:W-:Y:S01]  /*0fe0*/  LOP3.LUT R3, R5, R8, R3, 0x96, !PT ;  /* 0x0000000805037212 */ /* 0x000fe200078e9603 */
[----:B------:R-:W-:Y:S01]  /*0ff0*/  IMAD R5, R6, -0x326172a9, RZ ;  /* 0xcd9e8d5706057824 */ /* 0x000fe200078e02ff */
[----:B------:R-:W-:Y:S01]  /*1000*/  LOP3.LUT R4, R9, R7, R4, 0x96, !PT ;  /* 0x0000000709047212 */ /* 0x000fe200078e9604 */
[----:B------:R-:W-:Y:S01]  /*1010*/  IMAD R8, R2, -0x2daee0ad, RZ ;  /* 0xd2511f5302087824 */ /* 0x000fe200078e02ff */
[----:B------:R-:W-:Y:S01]  /*1020*/  PRMT R25, R109, 0x7632, R25 ;  /* 0x000076326d197816 */ /* 0x000fe20000000019 */
[----:B------:R-:W-:Y:S01]  /*1030*/  VIADD R9, R133, 0xdb3d7428 ;  /* 0xdb3d742885097836 */ /* 0x000fe20000000000 */
[----:B------:R-:W-:Y:S01]  /*1040*/  PRMT R24, R104, 0x7632, R24 ;  /* 0x0000763268187816 */ /* 0x000fe20000000018 */
[----:B------:R-:W-:Y:S01]  /*1050*/  IMAD.HI.U32 R7, R3, -0x2daee0ad, RZ ;  /* 0xd2511f5303077827 */ /* 0x000fe200078e00ff */
[----:B------:R-:W-:Y:S02]  /*1060*/  PRMT R23, R108, 0x7632, R23 ;  /* 0x000076326c177816 */ /* 0x000fe40000000017 */
[----:B------:R-:W-:Y:S01]  /*1070*/  PRMT R22, R55, 0x7632, R22 ;  /* 0x0000763237167816 */ /* 0x000fe20000000016 */
[----:B------:R-:W-:Y:S01]  /*1080*/  IMAD.HI.U32 R2, R4, -0x326172a9, RZ ;  /* 0xcd9e8d5704027827 */ /* 0x000fe200078e00ff */
[----:B------:R-:W-:-:S02]  /*1090*/  LOP3.LUT R190, R9, R8, R7, 0x96, !PT ;  /* 0x0000000809be7212 */ /* 0x000fc400078e9607 */
[----:B------:R-:W-:Y:S01]  /*10a0*/  PRMT R21, R54, 0x7632, R21 ;  /* 0x0000763236157816 */ /* 0x000fe20000000015 */
[----:B------:R-:W-:Y:S01]  /*10b0*/  VIADD R6, R132, 0xf1bbcdc8 ;  /* 0xf1bbcdc884067836 */ /* 0x000fe20000000000 */
[----:B------:R-:W-:Y:S01]  /*10c0*/  PRMT R20, R53, 0x7632, R20 ;  /* 0x0000763235147816 */ /* 0x000fe20000000014 */
[----:B------:R-:W-:Y:S01]  /*10d0*/  IMAD.HI.U32 R162, R190, -0x326172a9, RZ ;  /* 0xcd9e8d57bea27827 */ /* 0x000fe200078e00ff */
[----:B------:R-:W-:Y:S02]  /*10e0*/  PRMT R19, R52, 0x7632, R19 ;  /* 0x0000763234137816 */ /* 0x000fe40000000013 */
[----:B------:R-:W-:Y:S01]  /*10f0*/  LOP3.LUT R185, R6, R5, R2, 0x96, !PT ;  /* 0x0000000506b97212 */ /* 0x000fe200078e9602 */
[----:B------:R-:W-:Y:S01]  /*1100*/  IMAD R2, R3, -0x2daee0ad, RZ ;  /* 0xd2511f5303027824 */ /* 0x000fe200078e02ff */
[----:B------:R-:W-:Y:S01]  /*1110*/  IADD3 R6, PT, PT, R132, -0x700cb87f, RZ ;  /* 0x8ff3478184067810 */ /* 0x000fe20007ffe0ff */
[----:B------:R-:W-:Y:S01]  /*1120*/  IMAD R5, R4, -0x326172a9, RZ ;  /* 0xcd9e8d5704057824 */ /* 0x000fe200078e02ff */
[----:B------:R-:W-:Y:S01]  /*1130*/  PRMT R18, R67, 0x7632, R18 ;  /* 0x0000763243127816 */ /* 0x000fe20000000012 */
[----:B------:R-:W-:Y:S01]  /*1140*/  IMAD.HI.U32 R161, R185, -0x2daee0ad, RZ ;  /* 0xd2511f53b9a17827 */ /* 0x000fe200078e00ff */
[----:B------:R-:W-:-:S02]  /*1150*/  PRMT R17, R66, 0x7632, R17 ;  /* 0x0000763242117816 */ /* 0x000fc40000000011 */
[----:B------:R-:W-:Y:S01]  /*1160*/  LOP3.LUT R162, R6, R5, R162, 0x96, !PT ;  /* 0x0000000506a27212 */ /* 0x000fe200078e96a2 */
[----:B------:R-:W-:Y:S01]  /*1170*/  VIADD R3, R133, 0x96a522ad ;  /* 0x96a522ad85037836 */ /* 0x000fe20000000000 */
[----:B------:R-:W-:Y:S01]  /*1180*/  PRMT R16, R65, 0x7632, R16 ;  /* 0x0000763241107816 */ /* 0x000fe20000000010 */
[----:B------:R-:W-:Y:S01]  /*1190*/  IMAD R190, R190, -0x326172a9, RZ ;  /* 0xcd9e8d57bebe7824 */ /* 0x000fe200078e02ff */
[----:B------:R-:W-:Y:S01]  /*11a0*/  PRMT R15, R64, 0x7632, R15 ;  /* 0x00007632400f7816 */ /* 0x000fe2000000000f */
[----:B------:R-:W-:Y:S01]  /*11b0*/  IMAD R185, R185, -0x2daee0ad, RZ ;  /* 0xd2511f53b9b97824 */ /* 0x000fe200078e02ff */
[----:B------:R-:W-:Y:S01]  /*11c0*/  LOP3.LUT R161, R3, R2, R161, 0x96, !PT ;  /* 0x0000000203a17212 */ /* 0x000fe200078e96a1 */
[----:B------:R-:W-:Y:S01]  /*11d0*/  IMAD.MOV.U32 R2, RZ, RZ, RZ ;  /* 0x000000ffff027224 */ /* 0x000fe200078e00ff */
        /* <DEDUP_REMOVED lines=11> */
[----:B0123--:R-:W-:-:S07]  /*1290*/  PRMT R3, R100, 0x7632, R3 ;  /* 0x0000763264037816 */ /* 0x00ffce0000000003 */
.L_x_2886:
[----:B------:R-:W-:-:S13]  /*12a0*/  LOP3.LUT P1, RZ, R0, 0x40, RZ, 0xc0, !PT ;  /* 0x0000004000ff7812 */ /* 0x000fda000782c0ff */
[----:B------:R-:W0:Y:S02]  /*12b0*/  @P1 LDC.64 R112, c[0x0][0x3e0] ;  /* 0x0000f800ff701b82 */ /* 0x000e240000000a00 */
[----:B0-----:R-:W-:-:S06]  /*12c0*/  @P1 IMAD.WIDE R112, R136, 0x2, R112 ;  /* 0x0000000288701825 */ /* 0x001fcc00078e0270 */
[----:B------:R-:W2:Y:S01]  /*12d0*/  @P1 LDG.E.U16 R112, desc[UR6][R112.64] ;  /* 0x0000000670701981 */ /* 0x000ea2000c1e1500 */
[----:B------:R-:W-:Y:S01]  /*12e0*/  IMAD R114, R136, UR10, RZ ;  /* 0x0000000a88727c24 */ /* 0x000fe2000f8e02ff */
[----:B------:R-:W-:Y:S01]  /*12f0*/  ISETP.GE.U32.AND P0, PT, R137, 0x20, PT ;  /* 0x000000208900780c */ /* 0x000fe20003f06070 */
[----:B------:R-:W-:Y:S01]  /*1300*/  HFMA2 R183, -RZ, RZ, 1.875, 0 ;  /* 0x3f800000ffb77431 */ /* 0x000fe200000001ff */
[----:B------:R-:W0:Y:S01]  /*1310*/  S2R R182, SR_TID.X ;  /* 0x0000000000b67919 */ /* 0x000e220000002100 */
[----:B------:R-:W-:Y:S01]  /*1320*/  LOP3.LUT R0, R0, 0xfffffff7, RZ, 0xc0, !PT ;  /* 0xfffffff700007812 */ /* 0x000fe200078ec0ff */
[----:B------:R-:W-:Y:S01]  /*1330*/  BSSY.RECONVERGENT B0, `(.L_x_2456) ;  /* 0x000067a000007945 */ /* 0x000fe20003800200 */
[----:B------:R-:W-:-:S04]  /*1340*/  SHF.R.S32.HI R115, RZ, 0x1f, R114 ;  /* 0x0000001fff737819 */ /* 0x000fc80000011472 */
[----:B------:R-:W-:-:S04]  /*1350*/  LEA.HI R115, R115, R114, RZ, 0x3 ;  /* 0x0000007273737211 */ /* 0x000fc800078f18ff */
[----:B------:R-:W-:Y:S02]  /*1360*/  @P0 LOP3.LUT R0, R0, 0x8, RZ, 0xfc, !PT ;  /* 0x0000000800000812 */ /* 0x000fe400078efcff */
[----:B0-----:R-:W-:-:S04]  /*1370*/  LOP3.LUT R184, R182, 0x1f, RZ, 0xc0, !PT ;  /* 0x0000001fb6b87812 */ /* 0x001fc800078ec0ff */
[----:B------:R-:W-:-:S05]  /*1380*/  LEA.HI.SX32 R181, R115, R184, 0x1d ;  /* 0x000000b873b57211 */ /* 0x000fca00078feaff */
[----:B------:R-:W-:Y:S02]  /*1390*/  IMAD.MOV.U32 R184, RZ, RZ, R181 ;  /* 0x000000ffffb87224 */ /* 0x000fe400078e00b5 */
[----:B--2---:R-:W-:Y:S01]  /*13a0*/  @P1 IMAD.U32 R183, R112, 0x10000, RZ ;  /* 0x0001000070b71824 */ /* 0x004fe200078e00ff */
        /* <DEDUP_REMOVED lines=21> */
.L_x_45616:
[----:B------:R-:W-:Y:S05]  /*1500*/  BRX R144 -0x1510                                       (*"BRANCH_TARGETS .L_x_45617,.L_x_45618,.L_x_45619"*) ;  /* 0xffffffe890bc7949 */ /* 0x000fea000383ffff */
.L_x_45619:
[----:B------:R-:W-:Y:S01]  /*1510*/  VIADD R144, R160, 0x1 ;  /* 0x00000001a0907836 */ /* 0x000fe20000000000 */
[----:B------:R-:W-:Y:S01]  /*1520*/  MOV R186, R185 ;  /* 0x000000b900ba7202 */ /* 0x000fe20000000f00 */
[----:B------:R-:W-:Y:S01]  /*1530*/  IMAD.MOV.U32 R145, RZ, RZ, R162 ;  /* 0x000000ffff917224 */ /* 0x000fe200078e00a2 */
[----:B------:R-:W-:Y:S06]  /*1540*/  BRA `(.L_x_2460) ;  /* 0x0000000400347947 */ /* 0x000fec0003800000 */
.L_x_45617:
[----:B------:R-:W-:Y:S01]  /*1550*/  IMAD.MOV.U32 R186, RZ, RZ, R185 ;  /* 0x000000ffffba7224 */ /* 0x000fe200078e00b9 */
[----:B------:R-:W-:Y:S01]  /*1560*/  MOV R144, 0x3 ;  /* 0x0000000300907802 */ /* 0x000fe20000000f00 */
[----:B------:R-:W-:Y:S01]  /*1570*/  IMAD.MOV.U32 R145, RZ, RZ, R161 ;  /* 0x000000ffff917224 */ /* 0x000fe200078e00a1 */
[----:B------:R-:W-:Y:S06]  /*1580*/  BRA `(.L_x_2460) ;  /* 0x0000000400247947 */ /* 0x000fec0003800000 */
.L_x_45618:
        /* <DEDUP_REMOVED lines=13> */
.L_x_2462:
[----:B------:R-:W-:Y:S05]  /*1660*/  BSYNC.RECONVERGENT B2 ;  /* 0x0000000000027941 */ /* 0x000fea0003800200 */
.L_x_2461:
[----:B------:R-:W-:Y:S01]  /*1670*/  IMAD.WIDE.U32 R144, R131, -0x326172a9, RZ ;  /* 0xcd9e8d5783907825 */ /* 0x000fe200078e00ff */
[----:B------:R-:W-:Y:S02]  /*1680*/  LOP3.LUT R160, R2, R155, R133, 0x96, !PT ;  /* 0x0000009b02a07212 */ /* 0x000fe400078e9685 */
[----:B------:R-:W-:Y:S02]  /*1690*/  IADD3 R155, PT, PT, R132, -0x61c88647, RZ ;  /* 0x9e3779b9849b7810 */ /* 0x000fe40007ffe0ff */
[----:B------:R-:W-:Y:S01]  /*16a0*/  LOP3.LUT R170, R135, R145, R132, 0x96, !PT ;  /* 0x0000009187aa7212 */ /* 0x000fe200078e9684 */
[----:B------:R-:W-:-:S04]  /*16b0*/  IMAD.WIDE.U32 R160, R160, -0x326172a9, RZ ;  /* 0xcd9e8d57a0a07825 */ /* 0x000fc800078e00ff */
[----:B------:R-:W-:Y:S01]  /*16c0*/  IMAD.WIDE.U32 R170, R170, -0x2daee0ad, RZ ;  /* 0xd2511f53aaaa7825 */ /* 0x000fe200078e00ff */
[----:B------:R-:W-:-:S03]  /*16d0*/  LOP3.LUT R155, R155, R144, R161, 0x96, !PT ;  /* 0x000000909b9b7212 */ /* 0x000fc600078e96a1 */
[C---:B------:R-:W-:Y:S02]  /*16e0*/  VIADD R145, R133.reuse, 0xbb67ae85 ;  /* 0xbb67ae8585917836 */ /* 0x040fe40000000000 */
[----:B------:R-:W-:-:S03]  /*16f0*/  VIADD R161, R133, 0x76cf5d0a ;  /* 0x76cf5d0a85a17836 */ /* 0x000fc60000000000 */
[----:B------:R-:W-:Y:S01]  /*1700*/  LOP3.LUT R144, R145, R154, R171, 0x96, !PT ;  /* 0x0000009a91907212 */ /* 0x000fe200078e96ab */
[----:B------:R-:W-:Y:S01]  /*1710*/  IMAD.WIDE.U32 R154, R155, -0x2daee0ad, RZ ;  /* 0xd2511f539b9a7825 */ /* 0x000fe200078e00ff */
[----:B------:R-:W-:-:S03]  /*1720*/  IADD3 R171, PT, PT, R132, 0x3c6ef372, RZ ;  /* 0x3c6ef37284ab7810 */ /* 0x000fc60007ffe0ff */
[----:B------:R-:W-:Y:S01]  /*1730*/  IMAD.WIDE.U32 R144, R144, -0x326172a9, RZ ;  /* 0xcd9e8d5790907825 */ /* 0x000fe200078e00ff */
[----:B------:R-:W-:-:S03]  /*1740*/  LOP3.LUT R161, R161, R170, R155, 0x96, !PT ;  /* 0x000000aaa1a17212 */ /* 0x000fc600078e969b */
[----:B------:R-:W-:Y:S01]  /*1750*/  VIADD R155, R132, 0xdaa66d2b ;  /* 0xdaa66d2b849b7836 */ /* 0x000fe20000000000 */
[----:B------:R-:W-:Y:S01]  /*1760*/  LOP3.LUT R170, R171, R160, R145, 0x96, !PT ;  /* 0x000000a0abaa7212 */ /* 0x000fe200078e9691 */
[----:B------:R-:W-:-:S04]  /*1770*/  IMAD.WIDE.U32 R160, R161, -0x326172a9, RZ ;  /* 0xcd9e8d57a1a07825 */ /* 0x000fc800078e00ff */
[----:B------:R-:W-:Y:S01]  /*1780*/  IMAD.WIDE.U32 R170, R170, -0x2daee0ad, RZ ;  /* 0xd2511f53aaaa7825 */ /* 0x000fe200078e00ff */
[----:B------:R-:W-:Y:S02]  /*1790*/  LOP3.LUT R155, R155, R144, R161, 0x96, !PT ;  /* 0x000000909b9b7212 */ /* 0x000fe400078e96a1 */
[C---:B------:R-:W-:Y:S01]  /*17a0*/  IADD3 R161, PT, PT, R133.reuse, -0x126145ec, RZ ;  /* 0xed9eba1485a17810 */ /* 0x040fe20007ffe0ff */
[----:B------:R-:W-:-:S05]  /*17b0*/  VIADD R145, R133, 0x32370b8f ;  /* 0x32370b8f85917836 */ /* 0x000fca0000000000 */
        /* <DEDUP_REMOVED lines=8> */
[----:B------:R-:W-:-:S03]  /*1840*/  IADD3 R145, PT, PT, R133, -0x56f99767, RZ ;  /* 0xa906689985917810 */ /* 0x000fc60007ffe0ff */
[----:B------:R-:W-:Y:S01]  /*1850*/  IMAD.WIDE.U32 R170, R170, -0x2daee0ad, RZ ;  /* 0xd2511f53aaaa7825 */ /* 0x000fe200078e00ff */
[----:B------:R-:W-:-:S03]  /*1860*/  LOP3.LUT R155, R155, R144, R161, 0x96, !PT ;  /* 0x000000909b9b7212 */ /* 0x000fc600078e96a1 */
[----:B------:R-:W-:Y:S01]  /*1870*/  VIADD R161, R133, 0x646e171e ;  /* 0x646e171e85a17836 */ /* 0x000fe20000000000 */
[----:B------:R-:W-:Y:S01]  /*1880*/  LOP3.LUT R144, R145, R154, R171, 0x96, !PT ;  /* 0x0000009a91907212 */ /* 0x000fe200078e96ab */
[----:B------:R-:W-:-:S04]  /*1890*/  IMAD.WIDE.U32 R154, R155, -0x2daee0ad, RZ ;  /* 0xd2511f539b9a7825 */ /* 0x000fc800078e00ff */
[----:B------:R-:W-:Y:S01]  /*18a0*/  IMAD.WIDE.U32 R144, R144, -0x326172a9, RZ ;  /* 0xcd9e8d5790907825 */ /* 0x000fe200078e00ff */
[----:B------:R-:W-:-:S03]  /*18b0*/  LOP3.LUT R161, R161, R170, R155, 0x96, !PT ;  /* 0x000000aaa1a17212 */ /* 0x000fc600078e969b */
[----:B------:R-:W-:Y:S02]  /*18c0*/  VIADD R171, R132, 0xb54cda56 ;  /* 0xb54cda5684ab7836 */ /* 0x000fe40000000000 */
[----:B------:R-:W-:-:S03]  /*18d0*/  VIADD R155, R133, 0x1fd5c5a3 ;  /* 0x1fd5c5a3859b7836 */ /* 0x000fc60000000000 */
[----:B------:R-:W-:Y:S01]  /*18e0*/  LOP3.LUT R170, R171, R160, R145, 0x96, !PT ;  /* 0x000000a0abaa7212 */ /* 0x000fe200078e9691 */
[----:B------:R-:W-:Y:S01]  /*18f0*/  IMAD.WIDE.U32 R160, R161, -0x326172a9, RZ ;  /* 0xcd9e8d57a1a07825 */ /* 0x000fe200078e00ff */
[----:B------:R-:W-:-:S03]  /*1900*/  IADD3 R145, PT, PT, R132, 0x5384540f, RZ ;  /* 0x5384540f84917810 */ /* 0x000fc60007ffe0ff */
[----:B------:R-:W-:Y:S01]  /*1910*/  IMAD.WIDE.U32 R170, R170, -0x2daee0ad, RZ ;  /* 0xd2511f53aaaa7825 */ /* 0x000fe200078e00ff */
[----:B------:R-:W-:Y:S02]  /*1920*/  LOP3.LUT R144, R145, R144, R161, 0x96, !PT ;  /* 0x0000009091907212 */ /* 0x000fe400078e96a1 */
[----:B------:R-:W-:Y:S02]  /*1930*/  IADD3 R161, PT, PT, R132, -0xe443238, RZ ;  /* 0xf1bbcdc884a17810 */ /* 0x000fe40007ffe0ff */
[----:B------:R-:W-:Y:S01]  /*1940*/  LOP3.LUT R154, R155, R154, R171, 0x96, !PT ;  /* 0x0000009a9b9a7212 */ /* 0x000fe200078e96ab */
[----:B------:R-:W-:-:S04]  /*1950*/  IMAD.WIDE.U32 R144, R144, -0x2daee0ad, RZ ;  /* 0xd2511f5390907825 */ /* 0x000fc800078e00ff */
[----:B------:R-:W-:Y:S02]  /*1960*/  VIADD R171, R133, 0xdb3d7428 ;  /* 0xdb3d742885ab7836 */ /* 0x000fe40000000000 */
[----:B------:R-:W-:-:S03]  /*1970*/  IMAD.WIDE.U32 R154, R154, -0x326172a9, RZ ;  /* 0xcd9e8d579a9a7825 */ /* 0x000fc600078e00ff */
[----:B------:R-:W-:Y:S01]  /*1980*/  LOP3.LUT R190, R171, R170, R145, 0x96, !PT ;  /* 0x000000aaabbe7212 */ /* 0x000fe200078e9691 */
[----:B------:R-:W-:Y:S01]  /*1990*/  VIADD R145, R132, 0x8ff34781 ;  /* 0x8ff3478184917836 */ /* 0x000fe20000000000 */
[----:B------:R-:W-:Y:S01]  /*19a0*/  LOP3.LUT R186, R161, R160, R155, 0x96, !PT ;  /* 0x000000a0a1ba7212 */ /* 0x000fe200078e969b */
[----:B------:R-:W-:Y:S02]  /*19b0*/  VIADD R161, R133, 0x96a522ad ;  /* 0x96a522ad85a17836 */ /* 0x000fe40000000000 */
[----:B------:R-:W-:-:S04]  /*19c0*/  IMAD.WIDE.U32 R190, R190, -0x326172a9, RZ ;  /* 0xcd9e8d57bebe7825 */ /* 0x000fc800078e00ff */
[----:B------:R-:W-:Y:S01]  /*19d0*/  IMAD.WIDE.U32 R186, R186, -0x2daee0ad, RZ ;  /* 0xd2511f53baba7825 */ /* 0x000fe200078e00ff */
[----:B------:R-:W-:Y:S02]  /*19e0*/  LOP3.LUT R162, R145, R154, R191, 0x96, !PT ;  /* 0x0000009a91a27212 */ /* 0x000fe400078e96bf */
[----:B------:R-:W-:Y:S02]  /*19f0*/  MOV R145, R185 ;  /* 0x000000b900917202 */ /* 0x000fe40000000f00 */
[----:B------:R-:W-:Y:S01]  /*1a00*/  LOP3.LUT R161, R161, R144, R187, 0x96, !PT ;  /* 0x00000090a1a17212 */ /* 0x000fe200078e96bb */
[----:B------:R-:W-:-:S07]  /*1a10*/  IMAD.MOV.U32 R144, RZ, RZ, RZ ;  /* 0x000000ffff907224 */ /* 0x000fce00078e00ff */
.L_x_2460:
[----:B------:R-:W-:Y:S05]  /*1a20*/  BSYNC.RECONVERGENT B1 ;  /* 0x0000000000017941 */ /* 0x000fea0003800200 */
.L_x_2459:
[----:B------:R-:W0:Y:S01]  /*1a30*/  LDC R189, c[0x0][0x408] ;  /* 0x00010200ffbd7b82 */ /* 0x000e220000000800 */
[----:B------:R-:W-:Y:S01]  /*1a40*/  I2FP.F32.U32 R154, R145 ;  /* 0x00000091009a7245 */ /* 0x000fe20000201000 */
[----:B------:R-:W-:Y:S01]  /*1a50*/  IMAD.MOV.U32 R187, RZ, RZ, 0x2f800000 ;  /* 0x2f800000ffbb7424 */ /* 0x000fe200078e00ff */
[----:B-----5:R-:W-:Y:S01]  /*1a60*/  SHF.L.U32 R160, R112, 0x10, RZ ;  /* 0x0000001070a07819 */ /* 0x020fe200000006ff */
[----:B------:R-:W-:Y:S01]  /*1a70*/  IMAD.U32 R170, R48, 0x10000, RZ ;  /* 0x0001000030aa7824 */ /* 0x000fe200078e00ff */
[----:B------:R-:W-:Y:S01]  /*1a80*/  ISETP.NE.AND P1, PT, R144, 0x1, PT ;  /* 0x000000019000780c */ /* 0x000fe20003f25270 */
[----:B------:R-:W-:Y:S01]  /*1a90*/  FFMA.FTZ R145, R154, R187, 1.1641532182693481445e-10 ;  /* 0x2f0000009a917423 */ /* 0x000fe200000100bb */
[----:B------:R-:W-:Y:S01]  /*1aa0*/  IMAD.U32 R154, R100, 0x10000, RZ ;  /* 0x00010000649a7824 */ /* 0x000fe200078e00ff */
[----:B------:R-:W1:Y:S01]  /*1ab0*/  LDC R188, c[0x0][0x404] ;  /* 0x00010100ffbc7b82 */ /* 0x000e620000000800 */
[----:B------:R-:W-:Y:S01]  /*1ac0*/  FMUL.FTZ R160, R160, R183 ;  /* 0x000000b7a0a07220 */ /* 0x000fe20000410000 */
[----:B------:R-:W-:Y:S01]  /*1ad0*/  LOP3.LUT R0, R0, 0xfffffffd, RZ, 0xc0, !PT ;  /* 0xfffffffd00007812 */ /* 0x000fe200078ec0ff */
[----:B------:R-:W-:Y:S01]  /*1ae0*/  BSSY.RECONVERGENT B1, `(.L_x_2463) ;  /* 0x000005d000017945 */ /* 0x000fe20003800200 */
[----:B------:R-:W-:Y:S01]  /*1af0*/  PRMT R112, R112, 0x7632, R112 ;  /* 0x0000763270707816 */ /* 0x000fe20000000070 */
[----:B------:R-:W-:-:S02]  /*1b00*/  IMAD.MOV.U32 R155, RZ, RZ, R190 ;  /* 0x000000ffff9b7224 */ /* 0x000fc400078e00be */
[----:B0-----:R-:W-:Y:S01]  /*1b10*/  FMUL.FTZ R160, R160, R189 ;  /* 0x000000bda0a07220 */ /* 0x001fe20000410000 */
[----:B-1----:R-:W-:-:S04]  /*1b20*/  FSETP.GTU.FTZ.AND P0, PT, R145, R188, PT ;  /* 0x000000bc9100720b */ /* 0x002fc80003f1c000 */
[----:B------:R-:W-:Y:S02]  /*1b30*/  FSEL R145, R160, RZ, !P0 ;  /* 0x000000ffa0917208 */ /* 0x000fe40004000000 */
[----:B------:R-:W-:-:S03]  /*1b40*/  PLOP3.LUT P0, PT, P0, PT, PT, 0x8, 0x80 ;  /* 0x000000000080781c */ /* 0x000fc6000070e170 */
[----:B------:R-:W-:Y:S01]  /*1b50*/  FFMA.FTZ R145, R145, R154, R170 ;  /* 0x0000009a91917223 */ /* 0x000fe200000100aa */
[----:B------:R-:W-:-:S09]  /*1b60*/  HFMA2 R154, -RZ, RZ, 0, 1.1920928955078125e-07 ;  /* 0x00000002ff9a7431 */ /* 0x000fd200000001ff */
[----:B------:R-:W-:Y:S01]  /*1b70*/  @P0 LOP3.LUT R0, R0, 0x2, RZ, 0xfc, !PT ;  /* 0x0000000200000812 */ /* 0x000fe200078efcff */
        /* <DEDUP_REMOVED lines=9> */
.L_x_2465:
        /* <DEDUP_REMOVED lines=13> */
.L_x_2467:
[----:B------:R-:W-:Y:S05]  /*1ce0*/  BSYNC.RECONVERGENT B2 ;  /* 0x0000000000027941 */ /* 0x000fea0003800200 */
.L_x_2466:
[----:B------:R-:W-:Y:S01]  /*1cf0*/  IMAD.WIDE.U32 R160, R131, -0x326172a9, RZ ;  /* 0xcd9e8d5783a07825 */ /* 0x000fe200078e00ff */
[----:B------:R-:W-:-:S03]  /*1d00*/  LOP3.LUT R154, R2, R171, R133, 0x96, !PT ;  /* 0x000000ab029a7212 */ /* 0x000fc600078e9685 */
[----:B------:R-:W-:Y:S01]  /*1d10*/  VIADD R171, R133, 0xbb67ae85 ;  /* 0xbb67ae8585ab7836 */ /* 0x000fe20000000000 */
[----:B------:R-:W-:Y:S01]  /*1d20*/  LOP3.LUT R172, R135, R161, R132, 0x96, !PT ;  /* 0x000000a187ac7212 */ /* 0x000fe200078e9684 */
[----:B------:R-:W-:-:S04]  /*1d30*/  IMAD.WIDE.U32 R154, R154, -0x326172a9, RZ ;  /* 0xcd9e8d579a9a7825 */ /* 0x000fc800078e00ff */
[----:B------:R-:W-:Y:S02]  /*1d40*/  VIADD R161, R132, 0x9e3779b9 ;  /* 0x9e3779b984a17836 */ /* 0x000fe40000000000 */
[----:B------:R-:W-:-:S03]  /*1d50*/  IMAD.WIDE.U32 R172, R172, -0x2daee0ad, RZ ;  /* 0xd2511f53acac7825 */ /* 0x000fc600078e00ff */
[----:B------:R-:W-:Y:S01]  /*1d60*/  LOP3.LUT R161, R161, R160, R155, 0x96, !PT ;  /* 0x000000a0a1a17212 */ /* 0x000fe200078e969b */
[----:B------:R-:W-:Y:S01]  /*1d70*/  VIADD R155, R132, 0x3c6ef372 ;  /* 0x3c6ef372849b7836 */ /* 0x000fe20000000000 */
[----:B------:R-:W-:Y:S02]  /*1d80*/  LOP3.LUT R160, R171, R170, R173, 0x96, !PT ;  /* 0x000000aaaba07212 */ /* 0x000fe400078e96ad */
[----:B------:R-:W-:Y:S01]  /*1d90*/  IADD3 R173, PT, PT, R133, 0x76cf5d0a, RZ ;  /* 0x76cf5d0a85ad7810 */ /* 0x000fe20007ffe0ff */
[----:B------:R-:W-:-:S04]  /*1da0*/  IMAD.WIDE.U32 R170, R161, -0x2daee0ad, RZ ;  /* 0xd2511f53a1aa7825 */ /* 0x000fc800078e00ff */
[----:B------:R-:W-:Y:S01]  /*1db0*/  IMAD.WIDE.U32 R160, R160, -0x326172a9, RZ ;  /* 0xcd9e8d57a0a07825 */ /* 0x000fe200078e00ff */
[----:B------:R-:W-:Y:S02]  /*1dc0*/  LOP3.LUT R173, R173, R172, R171, 0x96, !PT ;  /* 0x000000acadad7212 */ /* 0x000fe400078e96ab */
[----:B------:R-:W-:Y:S02]  /*1dd0*/  IADD3 R171, PT, PT, R133, 0x32370b8f, RZ ;  /* 0x32370b8f85ab7810 */ /* 0x000fe40007ffe0ff */
        /* <DEDUP_REMOVED lines=10> */
[----:B------:R-:W-:-:S03]  /*1e80*/  LOP3.LUT R173, R173, R172, R171, 0x96, !PT ;  /* 0x000000acadad7212 */ /* 0x000fc600078e96ab */
[----:B------:R-:W-:Y:S01]  /*1e90*/  VIADD R171, R133, 0xa9066899 ;  /* 0xa906689985ab7836 */ /* 0x000fe20000000000 */
        /* <DEDUP_REMOVED lines=20> */
[----:B------:R-:W-:-:S03]  /*1fe0*/  IADD3 R173, PT, PT, R133, -0x24c28bd8, RZ ;  /* 0xdb3d742885ad7810 */ /* 0x000fc60007ffe0ff */
[----:B------:R-:W-:Y:S01]  /*1ff0*/  IMAD.WIDE.U32 R170, R171, -0x326172a9, RZ ;  /* 0xcd9e8d57abaa7825 */ /* 0x000fe200078e00ff */
[----:B------:R-:W-:-:S03]  /*2000*/  LOP3.LUT R173, R173, R172, R161, 0x96, !PT ;  /* 0x000000acadad7212 */ /* 0x000fc600078e96a1 */
[----:B------:R-:W-:Y:S01]  /*2010*/  VIADD R161, R132, 0x8ff34781 ;  /* 0x8ff3478184a17836 */ /* 0x000fe20000000000 */
[----:B------:R-:W-:Y:S01]  /*2020*/  LOP3.LUT R155, R155, R154, R171, 0x96, !PT ;  /* 0x0000009a9b9b7212 */ /* 0x000fe200078e96ab */
[----:B------:R-:W-:Y:S01]  /*2030*/  IMAD.WIDE.U32 R190, R173, -0x326172a9, RZ ;  /* 0xcd9e8d57adbe7825 */ /* 0x000fe200078e00ff */
[----:B------:R-:W-:-:S03]  /*2040*/  IADD3 R171, PT, PT, R133, -0x695add53, RZ ;  /* 0x96a522ad85ab7810 */ /* 0x000fc60007ffe0ff */
[----:B------:R-:W-:Y:S01]  /*2050*/  IMAD.WIDE.U32 R154, R155, -0x2daee0ad, RZ ;  /* 0xd2511f539b9a7825 */ /* 0x000fe200078e00ff */
[----:B------:R-:W-:-:S04]  /*2060*/  LOP3.LUT R162, R161, R170, R191, 0x96, !PT ;  /* 0x000000aaa1a27212 */ /* 0x000fc800078e96bf */
[----:B------:R-:W-:Y:S01]  /*2070*/  LOP3.LUT R161, R171, R160, R155, 0x96, !PT ;  /* 0x000000a0aba17212 */ /* 0x000fe200078e969b */
[----:B------:R-:W-:Y:S02]  /*2080*/  IMAD.MOV.U32 R155, RZ, RZ, R186 ;  /* 0x000000ffff9b7224 */ /* 0x000fe400078e00ba */
[----:B------:R-:W-:Y:S02]  /*2090*/  IMAD.MOV.U32 R186, RZ, RZ, R154 ;  /* 0x000000ffffba7224 */ /* 0x000fe400078e009a */
[----:B------:R-:W-:-:S07]  /*20a0*/  HFMA2 R154, -RZ, RZ, 0, 0 ;  /* 0x00000000ff9a7431 */ /* 0x000fce00000001ff */
.L_x_2464:
[----:B------:R-:W-:Y:S05]  /*20b0*/  BSYNC.RECONVERGENT B1 ;  /* 0x0000000000017941 */ /* 0x000fea0003800200 */
.L_x_2463:
[----:B------:R-:W-:Y:S01]  /*20c0*/  I2FP.F32.U32 R144, R155 ;  /* 0x0000009b00907245 */ /* 0x000fe20000201000 */
[----:B------:R-:W-:Y:S01]  /*20d0*/  IMAD.U32 R112, R112, 0x10000, RZ ;  /* 0x0001000070707824 */ /* 0x000fe200078e00ff */
[----:B------:R-:W-:Y:S01]  /*20e0*/  ISETP.NE.AND P1, PT, R154, 0x1, PT ;  /* 0x000000019a00780c */ /* 0x000fe20003f25270 */
[----:B------:R-:W-:Y:S01]  /*20f0*/  BSSY.RECONVERGENT B1, `(.L_x_2468) ;  /* 0x0000060000017945 */ /* 0x000fe20003800200 */
[----:B------:R-:W-:Y:S02]  /*2100*/  IMAD.MOV.U32 R160, RZ, RZ, 0x2 ;  /* 0x00000002ffa07424 */ /* 0x000fe400078e00ff */
[----:B------:R-:W-:Y:S01]  /*2110*/  FFMA.FTZ R155, R144, R187, 1.1641532182693481445e-10 ;  /* 0x2f000000909b7423 */ /* 0x000fe200000100bb */
[----:B------:R-:W-:Y:S01]  /*2120*/  FMUL.FTZ R112, R112, R183 ;  /* 0x000000b770707220 */ /* 0x000fe20000410000 */
[----:B------:R-:W-:-:S03]  /*2130*/  PRMT R144, R48, 0x7632, R144 ;  /* 0x0000763230907816 */ /* 0x000fc60000000090 */
[----:B------:R-:W-:Y:S01]  /*2140*/  FMUL.FTZ R112, R112, R189 ;  /* 0x000000bd70707220 */ /* 0x000fe20000410000 */
[----:B------:R-:W-:Y:S01]  /*2150*/  FSETP.GTU.FTZ.AND P0, PT, R155, R188, PT ;  /* 0x000000bc9b00720b */ /* 0x000fe20003f1c000 */
[----:B------:R-:W-:Y:S01]  /*2160*/  IMAD.U32 R155, R3, 0x10000, RZ ;  /* 0x00010000039b7824 */ /* 0x000fe200078e00ff */
[----:B------:R-:W-:Y:S02]  /*2170*/  SHF.L.U32 R171, R144, 0x10, RZ ;  /* 0x0000001090ab7819 */ /* 0x000fe400000006ff */
[----:B------:R-:W-:Y:S02]  /*2180*/  FSEL R112, R112, RZ, !P0 ;  /* 0x000000ff70707208 */ /* 0x000fe40004000000 */
[----:B------:R-:W-:-:S03]  /*2190*/  PLOP3.LUT P0, PT, P0, PT, PT, 0x8, 0x80 ;  /* 0x000000000080781c */ /* 0x000fc6000070e170 */
[----:B------:R-:W-:Y:S01]  /*21a0*/  FFMA.FTZ R144, R112, R155, R171 ;  /* 0x0000009b70907223 */ /* 0x000fe200000100ab */
        /* <DEDUP_REMOVED lines=10> */
.L_x_2470:
        /* <DEDUP_REMOVED lines=13> */
.L_x_2472:
[----:B------:R-:W-:Y:S05]  /*2320*/  BSYNC.RECONVERGENT B2 ;  /* 0x0000000000027941 */ /* 0x000fea0003800200 */
.L_x_2471:
[----:B------:R-:W-:Y:S01]  /*2330*/  IMAD.WIDE.U32 R160, R131, -0x326172a9, RZ ;  /* 0xcd9e8d5783a07825 */ /* 0x000fe200078e00ff */
[----:B------:R-:W-:Y:S02]  /*2340*/  LOP3.LUT R154, R2, R171, R133, 0x96, !PT ;  /* 0x000000ab029a7212 */ /* 0x000fe400078e9685 */
[----:B------:R-:W-:Y:S01]  /*2350*/  IADD3 R171, PT, PT, R133, -0x4498517b, RZ ;  /* 0xbb67ae8585ab7810 */ /* 0x000fe20007ffe0ff */
[----:B------:R-:W-:Y:S01]  /*2360*/  IMAD.MOV.U32 R112, RZ, RZ, R186 ;  /* 0x000000ffff707224 */ /* 0x000fe200078e00ba */
        /* <DEDUP_REMOVED lines=47> */
[----:B------:R-:W-:Y:S02]  /*2660*/  IADD3 R161, PT, PT, R132, -0x700cb87f, RZ ;  /* 0x8ff3478184a17810 */ /* 0x000fe40007ffe0ff */
[----:B------:R-:W-:Y:S01]  /*2670*/  LOP3.LUT R155, R155, R154, R171, 0x96, !PT ;  /* 0x0000009a9b9b7212 */ /* 0x000fe200078e96ab */
[----:B------:R-:W-:-:S04]  /*2680*/  IMAD.WIDE.U32 R190, R173, -0x326172a9, RZ ;  /* 0xcd9e8d57adbe7825 */ /* 0x000fc800078e00ff */
[----:B------:R-:W-:Y:S01]  /*2690*/  IMAD.WIDE.U32 R154, R155, -0x2daee0ad, RZ ;  /* 0xd2511f539b9a7825 */ /* 0x000fe200078e00ff */
[----:B------:R-:W-:-:S03]  /*26a0*/  LOP3.LUT R162, R161, R170, R191, 0x96, !PT ;  /* 0x000000aaa1a27212 */ /* 0x000fc600078e96bf */
[----:B------:R-:W-:Y:S01]  /*26b0*/  VIADD R171, R133, 0x96a522ad ;  /* 0x96a522ad85ab7836 */ /* 0x000fe20000000000 */
[----:B------:R-:W-:-:S04]  /*26c0*/  MOV R186, R154 ;  /* 0x0000009a00ba7202 */ /* 0x000fc80000000f00 */
[----:B------:R-:W-:Y:S01]  /*26d0*/  LOP3.LUT R161, R171, R160, R155, 0x96, !PT ;  /* 0x000000a0aba17212 */ /* 0x000fe200078e969b */
[----:B------:R-:W-:-:S07]  /*26e0*/  IMAD.MOV.U32 R160, RZ, RZ, RZ ;  /* 0x000000ffffa07224 */ /* 0x000fce00078e00ff */
.L_x_2469:
[----:B------:R-:W-:Y:S05]  /*26f0*/  BSYNC.RECONVERGENT B1 ;  /* 0x0000000000017941 */ /* 0x000fea0003800200 */
.L_x_2468:
[----:B------:R-:W-:Y:S01]  /*2700*/  I2FP.F32.U32 R112, R112 ;  /* 0x0000007000707245 */ /* 0x000fe20000201000 */
[----:B------:R-:W-:Y:S01]  /*2710*/  IMAD.U32 R154, R113, 0x10000, RZ ;  /* 0x00010000719a7824 */ /* 0x000fe200078e00ff */
[----:B------:R-:W-:Y:S01]  /*2720*/  ISETP.NE.AND P2, PT, R160, 0x1, PT ;  /* 0x00000001a000780c */ /* 0x000fe20003f45270 */
[----:B------:R-:W-:Y:S01]  /*2730*/  IMAD.U32 R171, R49, 0x10000, RZ ;  /* 0x0001000031ab7824 */ /* 0x000fe200078e00ff */
[----:B------:R-:W-:Y:S01]  /*2740*/  BSSY.RECONVERGENT B1, `(.L_x_2473) ;  /* 0x000005f000017945 */ /* 0x000fe20003800200 */
        /* <DEDUP_REMOVED lines=8> */
[----:B------:R-:W-:Y:S01]  /*27d0*/  FFMA.FTZ R155, R154, R155, R171 ;  /* 0x0000009b9a9b7223 */ /* 0x000fe200000100ab */
[----:B------:R-:W-:Y:S02]  /*27e0*/  PRMT R154, R113, 0x7632, R154 ;  /* 0x00007632719a7816 */ /* 0x000fe4000000009a */
        /* <DEDUP_REMOVED lines=10> */
.L_x_2475:
        /* <DEDUP_REMOVED lines=13> */
.L_x_2477:
[----:B------:R-:W-:Y:S05]  /*2960*/  BSYNC.RECONVERGENT B2 ;  /* 0x0000000000027941 */ /* 0x000fea0003800200 */
.L_x_2476:
        /* <DEDUP_REMOVED lines=56> */
[----:B------:R-:W-:Y:S01]  /*2cf0*/  IMAD.MOV.U32 R170, RZ, RZ, RZ ;  /* 0x000000ffffaa7224 */ /* 0x000fe200078e00ff */
[----:B------:R-:W-:Y:S02]  /*2d00*/  LOP3.LUT R161, R171, R160, R113, 0x96, !PT ;  /* 0x000000a0aba17212 */ /* 0x000fe400078e9671 */
[----:B------:R-:W-:Y:S01]  /*2d10*/  MOV R113, R186 ;  /* 0x000000ba00717202 */ /* 0x000fe20000000f00 */
[----:B------:R-:W-:-:S07]  /*2d20*/  IMAD.MOV.U32 R186, RZ, RZ, R112 ;  /* 0x000000ffffba7224 */ /* 0x000fce00078e0070 */
.L_x_2474:
[----:B------:R-:W-:Y:S05]  /*2d30*/  BSYNC.RECONVERGENT B1 ;  /* 0x0000000000017941 */ /* 0x000fea0003800200 */
.L_x_2473:
[----:B------:R-:W-:Y:S01]  /*2d40*/  I2FP.F32.U32 R112, R113 ;  /* 0x0000007100707245 */ /* 0x000fe20000201000 */
[----:B------:R-:W-:Y:S01]  /*2d50*/  BSSY.RECONVERGENT B1, `(.L_x_2478) ;  /* 0x0000062000017945 */ /* 0x000fe20003800200 */
[----:B------:R-:W-:Y:S01]  /*2d60*/  SHF.L.U32 R154, R154, 0x10, RZ ;  /* 0x000000109a9a7819 */ /* 0x000fe200000006ff */
[----:B------:R-:W-:Y:S01]  /*2d70*/  HFMA2 R172, -RZ, RZ, 0, 1.1920928955078125e-07 ;  /* 0x00000002ffac7431 */ /* 0x000fe200000001ff */
[----:B------:R-:W-:Y:S01]  /*2d80*/  ISETP.NE.AND P3, PT, R170, 0x1, PT ;  /* 0x00000001aa00780c */ /* 0x000fe20003f65270 */
[----:B------:R-:W-:Y:S01]  /*2d90*/  FFMA.FTZ R113, R112, R187, 1.1641532182693481445e-10 ;  /* 0x2f00000070717423 */ /* 0x000fe200000100bb */
[----:B------:R-:W-:Y:S01]  /*2da0*/  PRMT R112, R49, 0x7632, R112 ;  /* 0x0000763231707816 */ /* 0x000fe20000000070 */
[----:B------:R-:W-:-:S03]  /*2db0*/  FMUL.FTZ R154, R154, R183 ;  /* 0x000000b79a9a7220 */ /* 0x000fc60000410000 */
[----:B------:R-:W-:Y:S01]  /*2dc0*/  FSETP.GTU.FTZ.AND P2, PT, R113, R188, PT ;  /* 0x000000bc7100720b */ /* 0x000fe20003f5c000 */
[----:B------:R-:W-:Y:S01]  /*2dd0*/  FMUL.FTZ R154, R154, R189 ;  /* 0x000000bd9a9a7220 */ /* 0x000fe20000410000 */
[----:B------:R-:W-:Y:S02]  /*2de0*/  IMAD.U32 R113, R4, 0x10000, RZ ;  /* 0x0001000004717824 */ /* 0x000fe400078e00ff */
[----:B------:R-:W-:Y:S02]  /*2df0*/  IMAD.U32 R171, R112, 0x10000, RZ ;  /* 0x0001000070ab7824 */ /* 0x000fe400078e00ff */
        /* <DEDUP_REMOVED lines=13> */
.L_x_2480:
        /* <DEDUP_REMOVED lines=13> */
.L_x_2482:
[----:B------:R-:W-:Y:S05]  /*2fa0*/  BSYNC.RECONVERGENT B2 ;  /* 0x0000000000027941 */ /* 0x000fea0003800200 */
.L_x_2481:
        /* <DEDUP_REMOVED lines=50> */
[----:B------:R-:W-:Y:S02]  /*32d0*/  HFMA2 R172, -RZ, RZ, 0, 0 ;  /* 0x00000000ffac7431 */ /* 0x000fe400000001ff */
        /* <DEDUP_REMOVED lines=8> */
[----:B------:R-:W-:-:S07]  /*3360*/  IMAD.MOV.U32 R186, RZ, RZ, R112 ;  /* 0x000000ffffba7224 */ /* 0x000fce00078e0070 */
.L_x_2479:
[----:B------:R-:W-:Y:S05]  /*3370*/  BSYNC.RECONVERGENT B1 ;  /* 0x0000000000017941 */ /* 0x000fea0003800200 */
.L_x_2478:
        /* <DEDUP_REMOVED lines=25> */
.L_x_2485:
        /* <DEDUP_REMOVED lines=13> */
.L_x_2487:
[----:B------:R-:W-:Y:S05]  /*35e0*/  BSYNC.RECONVERGENT B2 ;  /* 0x0000000000027941 */ /* 0x000fea0003800200 */
.L_x_2486:
        /* <DEDUP_REMOVED lines=50> */
[----:B------:R-:W-:Y:S01]  /*3910*/  IADD3 R161, PT, PT, R132, -0x700cb87f, RZ ;  /* 0x8ff3478184a17810 */ /* 0x000fe20007ffe0ff */
[----:B------:R-:W-:Y:S01]  /*3920*/  IMAD.MOV.U32 R184, RZ, RZ, RZ ;  /* 0x000000ffffb87224 */ /* 0x000fe200078e00ff */
[----:B------:R-:W-:Y:S01]  /*3930*/  LOP3.LUT R113, R113, R112, R173, 0x96, !PT ;  /* 0x0000007071717212 */ /* 0x000fe200078e96ad */
[----:B------:R-:W-:-:S04]  /*3940*/  IMAD.WIDE.U32 R190, R185, -0x326172a9, RZ ;  /* 0xcd9e8d57b9be7825 */ /* 0x000fc800078e00ff */
[----:B------:R-:W-:Y:S01]  /*3950*/  IMAD.WIDE.U32 R112, R113, -0x2daee0ad, RZ ;  /* 0xd2511f5371707825 */ /* 0x000fe200078e00ff */
[----:B------:R-:W-:-:S03]  /*3960*/  LOP3.LUT R162, R161, R172, R191, 0x96, !PT ;  /* 0x000000aca1a27212 */ /* 0x000fc600078e96bf */
[----:B------:R-:W-:-:S05]  /*3970*/  VIADD R173, R133, 0x96a522ad ;  /* 0x96a522ad85ad7836 */ /* 0x000fca0000000000 */
[----:B------:R-:W-:Y:S01]  /*3980*/  LOP3.LUT R161, R173, R160, R113, 0x96, !PT ;  /* 0x000000a0ada17212 */ /* 0x000fe200078e9671 */
[----:B------:R-:W-:Y:S01]  /*3990*/  IMAD.MOV.U32 R113, RZ, RZ, R186 ;  /* 0x000000ffff717224 */ /* 0x000fe200078e00ba */
[----:B------:R-:W-:-:S07]  /*39a0*/  MOV R186, R112 ;  /* 0x0000007000ba7202 */ /* 0x000fce0000000f00 */
.L_x_2484:
[----:B------:R-:W-:Y:S05]  /*39b0*/  BSYNC.RECONVERGENT B1 ;  /* 0x0000000000017941 */ /* 0x000fea0003800200 */
.L_x_2483:
[----:B------:R-:W-:Y:S01]  /*39c0*/  I2FP.F32.U32 R112, R113 ;  /* 0x0000007100707245 */ /* 0x000fe20000201000 */
[----:B------:R-:W-:Y:S01]  /*39d0*/  IMAD.U32 R114, R114, 0x10000, RZ ;  /* 0x0001000072727824 */ /* 0x000fe200078e00ff */
[----:B------:R-:W-:Y:S01]  /*39e0*/  ISETP.NE.AND P5, PT, R184, 0x1, PT ;  /* 0x00000001b800780c */ /* 0x000fe20003fa5270 */
[----:B------:R-:W-:Y:S01]  /*39f0*/  BSSY.RECONVERGENT B1, `(.L_x_2488) ;  /* 0x0000060000017945 */ /* 0x000fe20003800200 */
[----:B------:R-:W-:Y:S01]  /*3a00*/  PRMT R160, R50, 0x7632, R160 ;  /* 0x0000763232a07816 */ /* 0x000fe200000000a0 */
[----:B------:R-:W-:Y:S01]  /*3a10*/  FFMA.FTZ R113, R112, R187, 1.1641532182693481445e-10 ;  /* 0x2f00000070717423 */ /* 0x000fe200000100bb */
[----:B------:R-:W-:Y:S01]  /*3a20*/  FMUL.FTZ R114, R114, R183 ;  /* 0x000000b772727220 */ /* 0x000fe20000410000 */
[----:B------:R-:W-:Y:S01]  /*3a30*/  SHF.L.U32 R173, R5, 0x10, RZ ;  /* 0x0000001005ad7819 */ /* 0x000fe200000006ff */
[----:B------:R-:W-:Y:S02]  /*3a40*/  IMAD.MOV.U32 R191, RZ, RZ, 0x2 ;  /* 0x00000002ffbf7424 */ /* 0x000fe400078e00ff */
[----:B------:R-:W-:Y:S01]  /*3a50*/  FMUL.FTZ R114, R114, R189 ;  /* 0x000000bd72727220 */ /* 0x000fe20000410000 */
[----:B------:R-:W-:Y:S01]  /*3a60*/  FSETP.GTU.FTZ.AND P4, PT, R113, R188, PT ;  /* 0x000000bc7100720b */ /* 0x000fe20003f9c000 */
[----:B------:R-:W-:Y:S01]  /*3a70*/  IMAD.U32 R185, R160, 0x10000, RZ ;  /* 0x00010000a0b97824 */ /* 0x000fe200078e00ff */
[----:B------:R-:W-:-:S02]  /*3a80*/  MOV R113, R190 ;  /* 0x000000be00717202 */ /* 0x000fc40000000f00 */
[----:B------:R-:W-:Y:S02]  /*3a90*/  FSEL R114, R114, RZ, !P4 ;  /* 0x000000ff72727208 */ /* 0x000fe40006000000 */
[----:B------:R-:W-:-:S03]  /*3aa0*/  PLOP3.LUT P4, PT, P4, PT, PT, 0x8, 0x80 ;  /* 0x000000000080781c */ /* 0x000fc6000278e170 */
[----:B------:R-:W-:Y:S01]  /*3ab0*/  FFMA.FTZ R170, R114, R173, R185 ;  /* 0x000000ad72aa7223 */ /* 0x000fe200000100b9 */
        /* <DEDUP_REMOVED lines=9> */
.L_x_2490:
        /* <DEDUP_REMOVED lines=13> */
.L_x_2492:
[----:B------:R-:W-:Y:S05]  /*3c20*/  BSYNC.RECONVERGENT B2 ;  /* 0x0000000000027941 */ /* 0x000fea0003800200 */
.L_x_2491:
        /* <DEDUP_REMOVED lines=60> */
.L_x_2489:
[----:B------:R-:W-:Y:S05]  /*3ff0*/  BSYNC.RECONVERGENT B1 ;  /* 0x0000000000017941 */ /* 0x000fea0003800200 */
.L_x_2488:
[----:B------:R-:W-:Y:S01]  /*4000*/  I2FP.F32.U32 R112, R113 ;  /* 0x0000007100707245 */ /* 0x000fe20000201000 */
[----:B------:R-:W-:Y:S01]  /*4010*/  IMAD.U32 R173, R103, 0x10000, RZ ;  /* 0x0001000067ad7824 */ /* 0x000fe200078e00ff */
[----:B------:R-:W-:Y:S01]  /*4020*/  SHF.L.U32 R114, R115, 0x10, RZ ;  /* 0x0000001073727819 */ /* 0x000fe200000006ff */
[----:B------:R-:W-:Y:S01]  /*4030*/  IMAD.U32 R185, R51, 0x10000, RZ ;  /* 0x0001000033b97824 */ /* 0x000fe200078e00ff */
[----:B------:R-:W-:Y:S01]  /*4040*/  ISETP.NE.AND P6, PT, R191, 0x1, PT ;  /* 0x00000001bf00780c */ /* 0x000fe20003fc5270 */
[----:B------:R-:W-:Y:S01]  /*4050*/  FFMA.FTZ R113, R112, R187, 1.1641532182693481445e-10 ;  /* 0x2f00000070717423 */ /* 0x000fe200000100bb */
[----:B------:R-:W-:Y:S01]  /*4060*/  BSSY.RECONVERGENT B1, `(.L_x_2493) ;  /* 0x000005f000017945 */ /* 0x000fe20003800200 */
[----:B------:R-:W-:Y:S01]  /*4070*/  FMUL.FTZ R114, R114, R183 ;  /* 0x000000b772727220 */ /* 0x000fe20000410000 */
[----:B------:R-:W-:Y:S02]  /*4080*/  HFMA2 R160, -RZ, RZ, 0, 1.1920928955078125e-07 ;  /* 0x00000002ffa07431 */ /* 0x000fe400000001ff */
[----:B------:R-:W-:Y:S01]  /*4090*/  FSETP.GTU.FTZ.AND P5, PT, R113, R188, PT ;  /* 0x000000bc7100720b */ /* 0x000fe20003fbc000 */
[----:B------:R-:W-:Y:S01]  /*40a0*/  FMUL.FTZ R114, R114, R189 ;  /* 0x000000bd72727220 */ /* 0x000fe20000410000 */
[----:B------:R-:W-:-:S04]  /*40b0*/  IMAD.MOV.U32 R113, RZ, RZ, R190 ;  /* 0x000000ffff717224 */ /* 0x000fc800078e00be */
[----:B------:R-:W-:Y:S02]  /*40c0*/  FSEL R114, R114, RZ, !P5 ;  /* 0x000000ff72727208 */ /* 0x000fe40006800000 */
[----:B------:R-:W-:-:S03]  /*40d0*/  PLOP3.LUT P5, PT, P5, PT, PT, 0x8, 0x80 ;  /* 0x000000000080781c */ /* 0x000fc60002fae170 */
[----:B------:R-:W-:Y:S01]  /*40e0*/  FFMA.FTZ R172, R114, R173, R185 ;  /* 0x000000ad72ac7223 */ /* 0x000fe200000100b9 */
[----:B------:R-:W-:Y:S01]  /*40f0*/  PRMT R173, R115, 0x7632, R173 ;  /* 0x0000763273ad7816 */ /* 0x000fe200000000ad */
        /* <DEDUP_REMOVED lines=9> */
.L_x_2495:
        /* <DEDUP_REMOVED lines=15> */
.L_x_2497:
[----:B------:R-:W-:Y:S05]  /*4280*/  BSYNC.RECONVERGENT B2 ;  /* 0x0000000000027941 */ /* 0x000fea0003800200 */
.L_x_2496:
        /* <DEDUP_REMOVED lines=56> */
[----:B------:R-:W-:Y:S01]  /*4610*/  HFMA2 R160, -RZ, RZ, 0, 0 ;  /* 0x00000000ffa07431 */ /* 0x000fe200000001ff */
[----:B------:R-:W-:Y:S01]  /*4620*/  LOP3.LUT R161, R161, R114, R113, 0x96, !PT ;  /* 0x00000072a1a17212 */ /* 0x000fe200078e9671 */
[----:B------:R-:W-:Y:S02]  /*4630*/  IMAD.MOV.U32 R113, RZ, RZ, R186 ;  /* 0x000000ffff717224 */ /* 0x000fe400078e00ba */
[----:B------:R-:W-:-:S07]  /*4640*/  IMAD.MOV.U32 R186, RZ, RZ, R112 ;  /* 0x000000ffffba7224 */ /* 0x000fce00078e0070 */
.L_x_2494:
[----:B------:R-:W-:Y:S05]  /*4650*/  BSYNC.RECONVERGENT B1 ;  /* 0x0000000000017941 */ /* 0x000fea0003800200 */
.L_x_2493:
[----:B------:R-:W-:Y:S01]  /*4660*/  I2FP.F32.U32 R112, R113 ;  /* 0x0000007100707245 */ /* 0x000fe20000201000 */
[----:B------:R-:W-:Y:S01]  /*4670*/  IMAD.U32 R114, R173, 0x10000, RZ ;  /* 0x00010000ad727824 */ /* 0x000fe200078e00ff */
[----:B------:R-:W-:Y:S01]  /*4680*/  PRMT R113, R51, 0x7632, R113 ;  /* 0x0000763233717816 */ /* 0x000fe20000000071 */
[----:B------:R-:W-:Y:S02]  /*4690*/  IMAD.U32 R173, R6, 0x10000, RZ ;  /* 0x0001000006ad7824 */ /* 0x000fe400078e00ff */
[----:B------:R-:W-:Y:S01]  /*46a0*/  FMUL.FTZ R114, R114, R183 ;  /* 0x000000b772727220 */ /* 0x000fe20000410000 */
[----:B------:R-:W-:Y:S01]  /*46b0*/  FFMA.FTZ R187, R112, R187, 1.1641532182693481445e-10 ;  /* 0x2f00000070bb7423 */ /* 0x000fe200000100bb */
[----:B------:R-:W-:Y:S02]  /*46c0*/  SHF.L.U32 R113, R113, 0x10, RZ ;  /* 0x0000001071717819 */ /* 0x000fe400000006ff */
[----:B------:R-:W-:Y:S01]  /*46d0*/  FMUL.FTZ R114, R114, R189 ;  /* 0x000000bd72727220 */ /* 0x000fe20000410000 */
[----:B------:R-:W-:-:S02]  /*46e0*/  F2FP.BF16.F32.PACK_AB R112, R144, R145 ;  /* 0x000000919070723e */ /* 0x000fc400000010ff */
[----:B------:R-:W-:-:S04]  /*46f0*/  FSETP.GTU.FTZ.AND P6, PT, R187, R188, PT ;  /* 0x000000bcbb00720b */ /* 0x000fc80003fdc000 */
[----:B------:R-:W-:Y:S02]  /*4700*/  FSEL R114, R114, RZ, !P6 ;  /* 0x000000ff72727208 */ /* 0x000fe40007000000 */
[----:B------:R-:W-:-:S03]  /*4710*/  PLOP3.LUT P6, PT, P6, PT, PT, 0x8, 0x80 ;  /* 0x000000000080781c */ /* 0x000fc600037ce170 */
[----:B------:R-:W-:Y:S01]  /*4720*/  FFMA.FTZ R173, R114, R173, R113 ;  /* 0x000000ad72ad7223 */ /* 0x000fe20000010071 */
[----:B------:R-:W-:Y:S02]  /*4730*/  F2FP.BF16.F32.PACK_AB R114, R170, R171 ;  /* 0x000000abaa72723e */ /* 0x000fe400000010ff */
[----:B------:R-:W-:Y:S02]  /*4740*/  F2FP.BF16.F32.PACK_AB R113, R154, R155 ;  /* 0x0000009b9a71723e */ /* 0x000fe400000010ff */
[----:B------:R-:W-:Y:S01]  /*4750*/  F2FP.BF16.F32.PACK_AB R115, R173, R172 ;  /* 0x000000acad73723e */ /* 0x000fe200000010ff */
[----:B------:R-:W-:Y:S06]  /*4760*/  BRA `(.L_x_2498) ;  /* 0x0000003000847947 */ /* 0x000fec0003800000 */
.L_x_2458:
        /* <DEDUP_REMOVED lines=16> */
.L_x_2501:
        /* <DEDUP_REMOVED lines=13> */
.L_x_2503:
[----:B------:R-:W-:Y:S05]  /*4940*/  BSYNC.RECONVERGENT B2 ;  /* 0x0000000000027941 */ /* 0x000fea0003800200 */
.L_x_2502:
        /* <DEDUP_REMOVED lines=41> */
[----:B------:R-:W-:-:S04]  /*4be0*/  IMAD.WIDE.U32 R170, R170, -0x2daee0ad, RZ ;  /* 0xd2511f53aaaa7825 */ /* 0x000fc800078e00ff */
[----:B------:R-:W-:Y:S01]  /*4bf0*/  VIADD R145, R132, 0x5384540f ;  /* 0x5384540f84917836 */ /* 0x000fe20000000000 */
[----:B------:R-:W-:Y:S01]  /*4c00*/  LOP3.LUT R155, R155, R154, R171, 0x96, !PT ;  /* 0x0000009a9b9b7212 */ /* 0x000fe200078e96ab */
[----:B------:R-:W-:-:S03]  /*4c10*/  VIADD R171, R133, 0xdb3d7428 ;  /* 0xdb3d742885ab7836 */ /* 0x000fc60000000000 */
[----:B------:R-:W-:Y:S01]  /*4c20*/  LOP3.LUT R145, R145, R144, R161, 0x96, !PT ;  /* 0x0000009091917212 */ /* 0x000fe200078e96a1 */
[----:B------:R-:W-:-:S04]  /*4c30*/  IMAD.WIDE.U32 R154, R155, -0x326172a9, RZ ;  /* 0xcd9e8d579b9a7825 */ /* 0x000fc800078e00ff */
[----:B------:R-:W-:Y:S02]  /*4c40*/  VIADD R161, R132, 0xf1bbcdc8 ;  /* 0xf1bbcdc884a17836 */ /* 0x000fe40000000000 */
[----:B------:R-:W-:-:S03]  /*4c50*/  IMAD.WIDE.U32 R144, R145, -0x2daee0ad, RZ ;  /* 0xd2511f5391907825 */ /* 0x000fc600078e00ff */
[----:B------:R-:W-:Y:S01]  /*4c60*/  LOP3.LUT R161, R161, R160, R155, 0x96, !PT ;  /* 0x000000a0a1a17212 */ /* 0x000fe200078e969b */
[----:B------:R-:W-:Y:S01]  /*4c70*/  HFMA2 R155, -RZ, RZ, 0, 0 ;  /* 0x00000000ff9b7431 */ /* 0x000fe200000001ff */
[----:B------:R-:W-:Y:S02]  /*4c80*/  LOP3.LUT R171, R171, R170, R145, 0x96, !PT ;  /* 0x000000aaabab7212 */ /* 0x000fe400078e9691 */
[----:B------:R-:W-:Y:S01]  /*4c90*/  IADD3 R145, PT, PT, R132, -0x700cb87f, RZ ;  /* 0x8ff3478184917810 */ /* 0x000fe20007ffe0ff */
[----:B------:R-:W-:-:S04]  /*4ca0*/  IMAD.WIDE.U32 R186, R161, -0x2daee0ad, RZ ;  /* 0xd2511f53a1ba7825 */ /* 0x000fc800078e00ff */
[----:B------:R-:W-:Y:S02]  /*4cb0*/  VIADD R161, R133, 0x96a522ad ;  /* 0x96a522ad85a17836 */ /* 0x000fe40000000000 */
[----:B------:R-:W-:-:S03]  /*4cc0*/  IMAD.WIDE.U32 R190, R171, -0x326172a9, RZ ;  /* 0xcd9e8d57abbe7825 */ /* 0x000fc600078e00ff */
[----:B------:R-:W-:Y:S01]  /*4cd0*/  LOP3.LUT R161, R161, R144, R187, 0x96, !PT ;  /* 0x00000090a1a17212 */ /* 0x000fe200078e96bb */
[----:B------:R-:W-:Y:S01]  /*4ce0*/  IMAD.MOV.U32 R144, RZ, RZ, R185 ;  /* 0x000000ffff907224 */ /* 0x000fe200078e00b9 */
[----:B------:R-:W-:-:S07]  /*4cf0*/  LOP3.LUT R162, R145, R154, R191, 0x96, !PT ;  /* 0x0000009a91a27212 */ /* 0x000fce00078e96bf */
.L_x_2500:
[----:B------:R-:W-:Y:S05]  /*4d00*/  BSYNC.RECONVERGENT B1 ;  /* 0x0000000000017941 */ /* 0x000fea0003800200 */
.L_x_2499:
[----:B------:R-:W0:Y:S01]  /*4d10*/  LDC R189, c[0x0][0x408] ;  /* 0x00010200ffbd7b82 */ /* 0x000e220000000800 */
[----:B------:R-:W-:Y:S01]  /*4d20*/  I2FP.F32.U32 R144, R144 ;  /* 0x0000009000907245 */ /* 0x000fe20000201000 */
[----:B------:R-:W-:Y:S01]  /*4d30*/  IMAD.MOV.U32 R187, RZ, RZ, 0x2f800000 ;  /* 0x2f800000ffbb7424 */ /* 0x000fe200078e00ff */
[----:B------:R-:W-:Y:S01]  /*4d40*/  ISETP.NE.AND P1, PT, R155, 0x1, PT ;  /* 0x000000019b00780c */ /* 0x000fe20003f25270 */
[----:B-----5:R-:W-:Y:S01]  /*4d50*/  IMAD.U32 R154, R112, 0x10000, RZ ;  /* 0x00010000709a7824 */ /* 0x020fe200078e00ff */
[----:B------:R-:W-:Y:S01]  /*4d60*/  LOP3.LUT R0, R0, 0xfffffffd, RZ, 0xc0, !PT ;  /* 0xfffffffd00007812 */ /* 0x000fe200078ec0ff */
[----:B------:R-:W-:Y:S01]  /*4d70*/  FFMA.FTZ R145, R144, R187, 1.1641532182693481445e-10 ;  /* 0x2f00000090917423 */ /* 0x000fe200000100bb */
[----:B------:R-:W-:Y:S01]  /*4d80*/  SHF.L.U32 R144, R100, 0x10, RZ ;  /* 0x0000001064907819 */ /* 0x000fe200000006ff */
[----:B------:R-:W1:Y:S01]  /*4d90*/  LDC R188, c[0x0][0x404] ;  /* 0x00010100ffbc7b82 */ /* 0x000e620000000800 */
[----:B------:R-:W-:Y:S01]  /*4da0*/  FMUL.FTZ R154, R154, R183 ;  /* 0x000000b79a9a7220 */ /* 0x000fe20000410000 */
[----:B------:R-:W-:Y:S01]  /*4db0*/  BSSY.RECONVERGENT B1, `(.L_x_2504) ;  /* 0x000005d000017945 */ /* 0x000fe20003800200 */
[----:B------:R-:W-:-:S02]  /*4dc0*/  PRMT R112, R112, 0x7632, R112 ;  /* 0x0000763270707816 */ /* 0x000fc40000000070 */
[----:B0-----:R-:W-:Y:S01]  /*4dd0*/  FMUL.FTZ R154, R154, R189 ;  /* 0x000000bd9a9a7220 */ /* 0x001fe20000410000 */
[----:B-1----:R-:W-:-:S04]  /*4de0*/  FSETP.GTU.FTZ.AND P0, PT, R145, R188, PT ;  /* 0x000000bc9100720b */ /* 0x002fc80003f1c000 */
[----:B------:R-:W-:Y:S01]  /*4df0*/  FSEL R145, R154, RZ, !P0 ;  /* 0x000000ff9a917208 */ /* 0x000fe20004000000 */
[----:B------:R-:W-:Y:S01]  /*4e00*/  IMAD.MOV.U32 R154, RZ, RZ, 0x2 ;  /* 0x00000002ff9a7424 */ /* 0x000fe200078e00ff */
[----:B------:R-:W-:-:S03]  /*4e10*/  PLOP3.LUT P0, PT, P0, PT, PT, 0x8, 0x80 ;  /* 0x000000000080781c */ /* 0x000fc6000070e170 */
[----:B------:R-:W-:Y:S01]  /*4e20*/  FMUL.FTZ R145, R145, R144 ;  /* 0x0000009091917220 */ /* 0x000fe20000410000 */
[----:B------:R-:W-:-:S09]  /*4e30*/  IMAD.MOV.U32 R144, RZ, RZ, R190 ;  /* 0x000000ffff907224 */ /* 0x000fd200078e00be */
[----:B------:R-:W-:Y:S01]  /*4e40*/  @P0 LOP3.LUT R0, R0, 0x2, RZ, 0xfc, !PT ;  /* 0x0000000200000812 */ /* 0x000fe200078efcff */
        /* <DEDUP_REMOVED lines=9> */
.L_x_2506:
        /* <DEDUP_REMOVED lines=13> */
.L_x_2508:
[----:B------:R-:W-:Y:S05]  /*4fb0*/  BSYNC.RECONVERGENT B2 ;  /* 0x0000000000027941 */ /* 0x000fea0003800200 */
.L_x_2507:
        /* <DEDUP_REMOVED lines=57> */
[----:B------:R-:W-:Y:S01]  /*5350*/  MOV R186, R154 ;  /* 0x0000009a00ba7202 */ /* 0x000fe20000000f00 */
[----:B------:R-:W-:-:S03]  /*5360*/  IMAD.MOV.U32 R154, RZ, RZ, RZ ;  /* 0x000000ffff9a7224 */ /* 0x000fc600078e00ff */
[----:B------:R-:W-:-:S07]  /*5370*/  LOP3.LUT R161, R171, R160, R155, 0x96, !PT ;  /* 0x000000a0aba17212 */ /* 0x000fce00078e969b */
.L_x_2505:
[----:B------:R-:W-:Y:S05]  /*5380*/  BSYNC.RECONVERGENT B1 ;  /* 0x0000000000017941 */ /* 0x000fea0003800200 */
.L_x_2504:
        /* <DEDUP_REMOVED lines=12> */
[----:B------:R-:W-:Y:S01]  /*5450*/  FMUL.FTZ R144, R112, R155 ;  /* 0x0000009b70907220 */ /* 0x000fe20000410000 */
        /* <DEDUP_REMOVED lines=10> */
.L_x_2511:
        /* <DEDUP_REMOVED lines=13> */
.L_x_2513:
[----:B------:R-:W-:Y:S05]  /*55d0*/  BSYNC.RECONVERGENT B2 ;  /* 0x0000000000027941 */ /* 0x000fea0003800200 */
.L_x_2512:
        /* <DEDUP_REMOVED lines=60> */
.L_x_2510:
[----:B------:R-:W-:Y:S05]  /*59a0*/  BSYNC.RECONVERGENT B1 ;  /* 0x0000000000017941 */ /* 0x000fea0003800200 */
.L_x_2509:
        /* <DEDUP_REMOVED lines=11> */
[----:B------:R-:W-:Y:S01]  /*5a60*/  PRMT R154, R113, 0x7632, R154 ;  /* 0x00007632719a7816 */ /* 0x000fe2000000009a */
[----:B------:R-:W-:Y:S01]  /*5a70*/  IMAD.MOV.U32 R113, RZ, RZ, R190 ;  /* 0x000000ffff717224 */ /* 0x000fe200078e00be */
[----:B------:R-:W-:Y:S01]  /*5a80*/  PLOP3.LUT P1, PT, P1, PT, PT, 0x8, 0x80 ;  /* 0x000000000080781c */ /* 0x000fe20000f2e170 */
[----:B------:R-:W-:Y:S01]  /*5a90*/  FMUL.FTZ R155, R155, R112 ;  /* 0x000000709b9b7220 */ /* 0x000fe20000410000 */
[----:B------:R-:W-:Y:S11]  /*5aa0*/  @!P2 BRA `(.L_x_2515) ;  /* 0x000000040048a947 */ /* 0x000ff60003800000 */
        /* <DEDUP_REMOVED lines=8> */
.L_x_2516:
        /* <DEDUP_REMOVED lines=13> */
.L_x_2518:
[----:B------:R-:W-:Y:S05]  /*5c00*/  BSYNC.RECONVERGENT B2 ;  /* 0x0000000000027941 */ /* 0x000fea0003800200 */
.L_x_2517:
        /* <DEDUP_REMOVED lines=55> */
[----:B------:R-:W-:Y:S02]  /*5f80*/  VIADD R171, R133, 0x96a522ad ;  /* 0x96a522ad85ab7836 */ /* 0x000fe40000000000 */
[----:B------:R-:W-:-:S03]  /*5f90*/  IMAD.MOV.U32 R170, RZ, RZ, RZ ;  /* 0x000000ffffaa7224 */ /* 0x000fc600078e00ff */
[----:B------:R-:W-:Y:S01]  /*5fa0*/  LOP3.LUT R161, R171, R160, R113, 0x96, !PT ;  /* 0x000000a0aba17212 */ /* 0x000fe200078e9671 */
[----:B------:R-:W-:Y:S01]  /*5fb0*/  IMAD.MOV.U32 R113, RZ, RZ, R186 ;  /* 0x000000ffff717224 */ /* 0x000fe200078e00ba */
[----:B------:R-:W-:-:S07]  /*5fc0*/  MOV R186, R112 ;  /* 0x0000007000ba7202 */ /* 0x000fce0000000f00 */
.L_x_2515:
[----:B------:R-:W-:Y:S05]  /*5fd0*/  BSYNC.RECONVERGENT B1 ;  /* 0x0000000000017941 */ /* 0x000fea0003800200 */
.L_x_2514:
        /* <DEDUP_REMOVED lines=23> */
.L_x_2521:
        /* <DEDUP_REMOVED lines=13> */
.L_x_2523:
[----:B------:R-:W-:Y:S05]  /*6220*/  BSYNC.RECONVERGENT B2 ;  /* 0x0000000000027941 */ /* 0x000fea0003800200 */
.L_x_2522:
        /* <DEDUP_REMOVED lines=60> */
.L_x_2520:
[----:B------:R-:W-:Y:S05]  /*65f0*/  BSYNC.RECONVERGENT B1 ;  /* 0x0000000000017941 */ /* 0x000fea0003800200 */
.L_x_2519:
[----:B------:R-:W-:Y:S01]  /*6600*/  I2FP.F32.U32 R112, R113 ;  /* 0x0000007100707245 */ /* 0x000fe20000201000 */
[----:B------:R-:W-:Y:S01]  /*6610*/  IMAD.U32 R160, R114, 0x10000, RZ ;  /* 0x0001000072a07824 */ /* 0x000fe200078e00ff */
[----:B------:R-:W-:Y:S01]  /*6620*/  ISETP.NE.AND P4, PT, R172, 0x1, PT ;  /* 0x00000001ac00780c */ /* 0x000fe20003f85270 */
[----:B------:R-:W-:Y:S01]  /*6630*/  BSSY.RECONVERGENT B1, `(.L_x_2524) ;  /* 0x000005f000017945 */ /* 0x000fe20003800200 */
[----:B------:R-:W-:Y:S01]  /*6640*/  PRMT R114, R114, 0x7632, R114 ;  /* 0x0000763272727816 */ /* 0x000fe20000000072 */
[----:B------:R-:W-:Y:S01]  /*6650*/  FFMA.FTZ R113, R112, R187, 1.1641532182693481445e-10 ;  /* 0x2f00000070717423 */ /* 0x000fe200000100bb */
[----:B------:R-:W-:Y:S01]  /*6660*/  FMUL.FTZ R160, R160, R183 ;  /* 0x000000b7a0a07220 */ /* 0x000fe20000410000 */
[----:B------:R-:W-:-:S03]  /*6670*/  SHF.L.U32 R112, R102, 0x10, RZ ;  /* 0x0000001066707819 */ /* 0x000fc600000006ff */
[----:B------:R-:W-:Y:S01]  /*6680*/  FMUL.FTZ R160, R160, R189 ;  /* 0x000000bda0a07220 */ /* 0x000fe20000410000 */
[----:B------:R-:W-:Y:S01]  /*6690*/  FSETP.GTU.FTZ.AND P3, PT, R113, R188, PT ;  /* 0x000000bc7100720b */ /* 0x000fe20003f7c000 */
[----:B------:R-:W-:-:S03]  /*66a0*/  IMAD.MOV.U32 R113, RZ, RZ, R190 ;  /* 0x000000ffff717224 */ /* 0x000fc600078e00be */
[----:B------:R-:W-:Y:S01]  /*66b0*/  FSEL R171, R160, RZ, !P3 ;  /* 0x000000ffa0ab7208 */ /* 0x000fe20005800000 */
[----:B------:R-:W-:Y:S01]  /*66c0*/  IMAD.MOV.U32 R160, RZ, RZ, 0x2 ;  /* 0x00000002ffa07424 */ /* 0x000fe200078e00ff */
[----:B------:R-:W-:-:S03]  /*66d0*/  PLOP3.LUT P3, PT, P3, PT, PT, 0x8, 0x80 ;  /* 0x000000000080781c */ /* 0x000fc60001f6e170 */
[----:B------:R-:W-:Y:S01]  /*66e0*/  FMUL.FTZ R171, R171, R112 ;  /* 0x00000070abab7220 */ /* 0x000fe20000410000 */
        /* <DEDUP_REMOVED lines=9> */
.L_x_2526:
        /* <DEDUP_REMOVED lines=13> */
.L_x_2528:
[----:B------:R-:W-:Y:S05]  /*6850*/  BSYNC.RECONVERGENT B2 ;  /* 0x0000000000027941 */ /* 0x000fea0003800200 */
.L_x_2527:
        /* <DEDUP_REMOVED lines=55> */
[----:B------:R-:W-:-:S05]  /*6bd0*/  VIADD R173, R133, 0x96a522ad ;  /* 0x96a522ad85ad7836 */ /* 0x000fca0000000000 */
[----:B------:R-:W-:Y:S01]  /*6be0*/  LOP3.LUT R161, R173, R160, R113, 0x96, !PT ;  /* 0x000000a0ada17212 */ /* 0x000fe200078e9671 */
[----:B------:R-:W-:Y:S01]  /*6bf0*/  IMAD.MOV.U32 R113, RZ, RZ, R186 ;  /* 0x000000ffff717224 */ /* 0x000fe200078e00ba */
[----:B------:R-:W-:Y:S01]  /*6c00*/  MOV R186, R112 ;  /* 0x0000007000ba7202 */ /* 0x000fe20000000f00 */
[----:B------:R-:W-:-:S07]  /*6c10*/  IMAD.MOV.U32 R160, RZ, RZ, RZ ;  /* 0x000000ffffa07224 */ /* 0x000fce00078e00ff */
.L_x_2525:
[----:B------:R-:W-:Y:S05]  /*6c20*/  BSYNC.RECONVERGENT B1 ;  /* 0x0000000000017941 */ /* 0x000fea0003800200 */
.L_x_2524:
[----:B------:R-:W-:Y:S01]  /*6c30*/  I2FP.F32.U32 R112, R113 ;  /* 0x0000007100707245 */ /* 0x000fe20000201000 */
[----:B------:R-:W-:Y:S01]  /*6c40*/  IMAD.U32 R114, R114, 0x10000, RZ ;  /* 0x0001000072727824 */ /* 0x000fe200078e00ff */
[----:B------:R-:W-:Y:S01]  /*6c50*/  ISETP.NE.AND P5, PT, R160, 0x1, PT ;  /* 0x00000001a000780c */ /* 0x000fe20003fa5270 */
[----:B------:R-:W-:Y:S01]  /*6c60*/  BSSY.RECONVERGENT B1, `(.L_x_2529) ;  /* 0x000005e000017945 */ /* 0x000fe20003800200 */
[----:B------:R-:W-:Y:S01]  /*6c70*/  SHF.L.U32 R173, R5, 0x10, RZ ;  /* 0x0000001005ad7819 */ /* 0x000fe200000006ff */
[----:B------:R-:W-:Y:S01]  /*6c80*/  FFMA.FTZ R113, R112, R187, 1.1641532182693481445e-10 ;  /* 0x2f00000070717423 */ /* 0x000fe200000100bb */
[----:B------:R-:W-:Y:S01]  /*6c90*/  FMUL.FTZ R114, R114, R183 ;  /* 0x000000b772727220 */ /* 0x000fe20000410000 */
[----:B------:R-:W-:-:S03]  /*6ca0*/  IMAD.MOV.U32 R184, RZ, RZ, 0x2 ;  /* 0x00000002ffb87424 */ /* 0x000fc600078e00ff */
[----:B------:R-:W-:Y:S01]  /*6cb0*/  FMUL.FTZ R114, R114, R189 ;  /* 0x000000bd72727220 */ /* 0x000fe20000410000 */
[----:B------:R-:W-:Y:S01]  /*6cc0*/  FSETP.GTU.FTZ.AND P4, PT, R113, R188, PT ;  /* 0x000000bc7100720b */ /* 0x000fe20003f9c000 */
[----:B------:R-:W-:-:S03]  /*6cd0*/  IMAD.MOV.U32 R113, RZ, RZ, R190 ;  /* 0x000000ffff717224 */ /* 0x000fc600078e00be */
[----:B------:R-:W-:Y:S02]  /*6ce0*/  FSEL R114, R114, RZ, !P4 ;  /* 0x000000ff72727208 */ /* 0x000fe40006000000 */
        /* <DEDUP_REMOVED lines=11> */
.L_x_2531:
        /* <DEDUP_REMOVED lines=13> */
.L_x_2533:
[----:B------:R-:W-:Y:S05]  /*6e70*/  BSYNC.RECONVERGENT B2 ;  /* 0x0000000000027941 */ /* 0x000fea0003800200 */
.L_x_2532:
        /* <DEDUP_REMOVED lines=60> */
.L_x_2530:
[----:B------:R-:W-:Y:S05]  /*7240*/  BSYNC.RECONVERGENT B1 ;  /* 0x0000000000017941 */ /* 0x000fea0003800200 */
.L_x_2529:
        /* <DEDUP_REMOVED lines=24> */
.L_x_2536:
        /* <DEDUP_REMOVED lines=15> */
.L_x_2538:
[----:B------:R-:W-:Y:S05]  /*74c0*/  BSYNC.RECONVERGENT B2 ;  /* 0x0000000000027941 */ /* 0x000fea0003800200 */
.L_x_2537:
        /* <DEDUP_REMOVED lines=50> */
[----:B------:R-:W-:Y:S01]  /*77f0*/  VIADD R161, R133, 0x96a522ad ;  /* 0x96a522ad85a17836 */ /* 0x000fe20000000000 */
[----:B------:R-:W-:Y:S02]  /*7800*/  LOP3.LUT R185, R185, R184, R115, 0x96, !PT ;  /* 0x000000b8b9b97212 */ /* 0x000fe400078e9673 */
[----:B------:R-:W-:Y:S01]  /*7810*/  IADD3 R115, PT, PT, R132, -0x700cb87f, RZ ;  /* 0x8ff3478184737810 */ /* 0x000fe20007ffe0ff */
[----:B------:R-:W-:-:S04]  /*7820*/  IMAD.WIDE.U32 R112, R113, -0x2daee0ad, RZ ;  /* 0xd2511f5371707825 */ /* 0x000fc800078e00ff */
[----:B------:R-:W-:Y:S01]  /*7830*/  IMAD.WIDE.U32 R190, R185, -0x326172a9, RZ ;  /* 0xcd9e8d57b9be7825 */ /* 0x000fe200078e00ff */
[----:B------:R-:W-:-:S03]  /*7840*/  LOP3.LUT R161, R161, R114, R113, 0x96, !PT ;  /* 0x00000072a1a17212 */ /* 0x000fc600078e9671 */
[----:B------:R-:W-:Y:S01]  /*7850*/  IMAD.MOV.U32 R113, RZ, RZ, R186 ;  /* 0x000000ffff717224 */ /* 0x000fe200078e00ba */
[----:B------:R-:W-:Y:S01]  /*7860*/  LOP3.LUT R162, R115, R160, R191, 0x96, !PT ;  /* 0x000000a073a27212 */ /* 0x000fe200078e96bf */
[----:B------:R-:W-:Y:S01]  /*7870*/  IMAD.MOV.U32 R160, RZ, RZ, RZ ;  /* 0x000000ffffa07224 */ /* 0x000fe200078e00ff */
[----:B------:R-:W-:-:S07]  /*7880*/  MOV R186, R112 ;  /* 0x0000007000ba7202 */ /* 0x000fce0000000f00 */
.L_x_2535:
[----:B------:R-:W-:Y:S05]  /*7890*/  BSYNC.RECONVERGENT B1 ;  /* 0x0000000000017941 */ /* 0x000fea0003800200 */
.L_x_2534:
        /* <DEDUP_REMOVED lines=11> */
[----:B------:R-:W-:Y:S01]  /*7950*/  FMUL.FTZ R173, R114, R173 ;  /* 0x000000ad72ad7220 */ /* 0x000fe20000410000 */
[----:B------:R-:W-:-:S04]  /*7960*/  F2FP.BF16.F32.PACK_AB R114, R170, R171 ;  /* 0x000000abaa72723e */ /* 0x000fc800000010ff */
[----:B------:R-:W-:-:S07]  /*7970*/  F2FP.BF16.F32.PACK_AB R115, R173, R172 ;  /* 0x000000acad73723e */ /* 0x000fce00000010ff */
.L_x_2498:
[----:B------:R-:W0:Y:S01]  /*7980*/  LDC.64 R188, c[0x0][0x3a8] ;  /* 0x0000ea00ffbc7b82 */ /* 0x000e220000000a00 */
[----:B------:R-:W-:Y:S02]  /*7990*/  SEL R195, RZ, 0x1000000, !P6 ;  /* 0x01000000ffc37807 */ /* 0x000fe40007000000 */
[----:B------:R-:W-:Y:S02]  /*79a0*/  SEL R193, RZ, 0x10000, !P5 ;  /* 0x00010000ffc17807 */ /* 0x000fe40006800000 */
[----:B------:R-:W-:Y:S02]  /*79b0*/  SEL R194, RZ, 0x100, !P4 ;  /* 0x00000100ffc27807 */ /* 0x000fe40006000000 */
[----:B------:R-:W-:Y:S01]  /*79c0*/  SEL R191, RZ, 0x1000000, !P2 ;  /* 0x01000000ffbf7807 */ /* 0x000fe20005000000 */
[----:B------:R-:W1:Y:S01]  /*79d0*/  LDC.64 R184, c[0x0][0x3b0] ;  /* 0x0000ec00ffb87b82 */ /* 0x000e620000000a00 */
[----:B------:R-:W-:Y:S02]  /*79e0*/  SEL R192, RZ, 0x10000, !P1 ;  /* 0x00010000ffc07807 */ /* 0x000fe40004800000 */
[----:B------:R-:W-:-:S02]  /*79f0*/  SEL R187, RZ, 0x100, !P0 ;  /* 0x00000100ffbb7807 */ /* 0x000fc40004000000 */
[----:B------:R-:W-:Y:S02]  /*7a00*/  LOP3.LUT P6, RZ, R0, 0x2, RZ, 0xc0, !PT ;  /* 0x0000000200ff7812 */ /* 0x000fe400078cc0ff */
[----:B------:R-:W-:Y:S02]  /*7a10*/  LOP3.LUT R194, R194, R195, R193, 0xfe, !PT ;  /* 0x000000c3c2c27212 */ /* 0x000fe400078efec1 */
[----:B------:R-:W-:Y:S02]  /*7a20*/  SEL R193, RZ, 0x1, !P3 ;  /* 0x00000001ffc17807 */ /* 0x000fe40005800000 */
[----:B------:R-:W-:Y:S02]  /*7a30*/  LOP3.LUT R187, R187, R191, R192, 0xfe, !PT ;  /* 0x000000bfbbbb7212 */ /* 0x000fe400078efec0 */
[----:B------:R-:W-:Y:S02]  /*7a40*/  SEL R192, RZ, 0x1, !P6 ;  /* 0x00000001ffc07807 */ /* 0x000fe40007000000 */
[----:B------:R-:W-:Y:S01]  /*7a50*/  LOP3.LUT R193, R194, R193, RZ, 0xfc, !PT ;  /* 0x000000c1c2c17212 */ /* 0x000fe200078efcff */
[----:B0-----:R-:W-:Y:S01]  /*7a60*/  IMAD.WIDE.U32 R188, R181, 0x10, R188 ;  /* 0x00000010b5bc7825 */ /* 0x001fe200078e00bc */
[----:B------:R-:W-:-:S04]  /*7a70*/  LOP3.LUT R192, R187, R192, RZ, 0xfc, !PT ;  /* 0x000000c0bbc07212 */ /* 0x000fc800078efcff */
[----:B------:R0:W-:Y:S01]  /*7a80*/  STG.E.128 desc[UR6][R188.64], R112 ;  /* 0x00000070bc007986 */ /* 0x0001e2000c101d06 */
[----:B-1----:R-:W-:-:S04]  /*7a90*/  IMAD.WIDE.U32 R194, R181, 0x8, R184 ;  /* 0x00000008b5c27825 */ /* 0x002fc800078e00b8 */
[----:B------:R-:W-:Y:S01]  /*7aa0*/  IMAD.MOV.U32 R185, RZ, RZ, R186 ;  /* 0x000000ffffb97224 */ /* 0x000fe200078e00ba */
[----:B------:R0:W-:Y:S01]  /*7ab0*/  STG.E.64 desc[UR6][R194.64], R192 ;  /* 0x000000c0c2007986 */ /* 0x0001e2000c101b06 */
[----:B------:R-:W-:-:S07]  /*7ac0*/  VIADD R184, R181, 0x20 ;  /* 0x00000020b5b87836 */ /* 0x000fce0000000000 */
.L_x_2457:
[----:B------:R-:W-:Y:S05]  /*7ad0*/  BSYNC.RECONVERGENT B0 ;  /* 0x0000000000007941 */ /* 0x000fea0003800200 */
.L_x_2456:
[----:B------:R-:W-:Y:S01]  /*7ae0*/  ISETP.GE.U32.AND P0, PT, R137, 0x40, PT ;  /* 0x000000408900780c */ /* 0x000fe20003f06070 */
[----:B------:R-:W-:Y:S01]  /*7af0*/  BSSY.RECONVERGENT B0, `(.L_x_2539) ;  /* 0x0000671000007945 */ /* 0x000fe20003800200 */
[----:B------:R-:W-:-:S11]  /*7b00*/  LOP3.LUT R0, R0, 0xffffff7f, RZ, 0xc0, !PT ;  /* 0xffffff7f00007812 */ /* 0x000fd600078ec0ff */
[----:B------:R-:W-:Y:S01]  /*7b10*/  @P0 LOP3.LUT R0, R0, 0x80, RZ, 0xfc, !PT ;  /* 0x0000008000000812 */ /* 0x000fe200078efcff */
[----:B------:R-:W-:Y:S06]  /*7b20*/  @!P0 BRA `(.L_x_2540) ;  /* 0x0000006400b48947 */ /* 0x000fec0003800000 */
[----:B------:R-:W-:Y:S01]  /*7b30*/  ISETP.NE.U32.AND P0, PT, RZ, UR4, PT ;  /* 0x00000004ff007c0c */ /* 0x000fe2000bf05070 */
[----:B0-----:R-:W0:Y:S03]  /*7b40*/  LDC.64 R112, c[0x0][0x390] ;  /* 0x0000e400ff707b82 */ /* 0x001e260000000a00 */
[----:B------:R-:W-:-:S13]  /*7b50*/  ISETP.NE.AND.EX P0, PT, RZ, UR5, PT, P0 ;  /* 0x00000005ff007c0c */ /* 0x000fda000bf05300 */
[----:B------:R-:W1:Y:S01]  /*7b60*/  @P0 LDC.64 R142, c[0x0][0x3a0] ;  /* 0x0000e800ff8e0b82 */ /* 0x000e620000000a00 */
[----:B0-----:R-:W-:-:S06]  /*7b70*/  IMAD.WIDE.U32 R112, R184, 0x10, R112 ;  /* 0x00000010b8707825 */ /* 0x001fcc00078e0070 */
[----:B------:R-:W5:Y:S01]  /*7b80*/  LDG.E.128 R112, desc[UR6][R112.64] ;  /* 0x0000000670707981 */ /* 0x000f62000c1e1d00 */
[----:B-1----:R-:W-:-:S05]  /*7b90*/  @P0 IMAD.WIDE.U32 R142, R184, 0x10, R142 ;  /* 0x00000010b88e0825 */ /* 0x002fca00078e008e */
[----:B------:R0:W5:Y:S01]  /*7ba0*/  @P0 LDG.E.128 R48, desc[UR6][R142.64] ;  /* 0x000000068e300981 */ /* 0x000162000c1e1d00 */
[----:B------:R-:W-:Y:S05]  /*7bb0*/  @!P0 BRA `(.L_x_2541) ;  /* 0x0000003000b88947 */ /* 0x000fea0003800000 */
[----:B------:R-:W-:Y:S01]  /*7bc0*/  ISETP.NE.AND P0, PT, R160, 0x1, PT ;  /* 0x00000001a000780c */ /* 0x000fe20003f05270 */
[----:B------:R-:W-:Y:S01]  /*7bd0*/  BSSY.RECONVERGENT B1, `(.L_x_2542) ;  /* 0x0000058000017945 */ /* 0x000fe20003800200 */
[----:B------:R-:W-:Y:S02]  /*7be0*/  HFMA2 R153, -RZ, RZ, 0, 1.1920928955078125e-07 ;  /* 0x00000002ff997431 */ /* 0x000fe400000001ff */
[----:B0-----:R-:W-:Y:S02]  /*7bf0*/  IMAD.MOV.U32 R142, RZ, RZ, R190 ;  /* 0x000000ffff8e7224 */ /* 0x001fe400078e00be */
        /* <DEDUP_REMOVED lines=12> */
.L_x_2544:
        /* <DEDUP_REMOVED lines=13> */
.L_x_2546:
[----:B------:R-:W-:Y:S05]  /*7d90*/  BSYNC.RECONVERGENT B2 ;  /* 0x0000000000027941 */ /* 0x000fea0003800200 */
.L_x_2545:
        /* <DEDUP_REMOVED lines=54> */
[----:B------:R-:W-:Y:S02]  /*8100*/  IADD3 R161, PT, PT, R133, -0x695add53, RZ ;  /* 0x96a522ad85a17810 */ /* 0x000fe40007ffe0ff */
[----:B------:R-:W-:Y:S01]  /*8110*/  LOP3.LUT R162, R143, R152, R191, 0x96, !PT ;  /* 0x000000988fa27212 */ /* 0x000fe200078e96bf */
[----:B------:R-:W-:Y:S01]  /*8120*/  IMAD.MOV.U32 R153, RZ, RZ, RZ ;  /* 0x000000ffff997224 */ /* 0x000fe200078e00ff */
[----:B------:R-:W-:Y:S01]  /*8130*/  LOP3.LUT R161, R161, R142, R189, 0x96, !PT ;  /* 0x0000008ea1a17212 */ /* 0x000fe200078e96bd */
[----:B------:R-:W-:-:S07]  /*8140*/  IMAD.MOV.U32 R142, RZ, RZ, R185 ;  /* 0x000000ffff8e7224 */ /* 0x000fce00078e00b9 */
.L_x_2543:
[----:B------:R-:W-:Y:S05]  /*8150*/  BSYNC.RECONVERGENT B1 ;  /* 0x0000000000017941 */ /* 0x000fea0003800200 */
.L_x_2542:
[----:B------:R-:W0:Y:S01]  /*8160*/  LDC R192, c[0x0][0x408] ;  /* 0x00010200ffc07b82 */ /* 0x000e220000000800 */
[----:B------:R-:W-:Y:S01]  /*8170*/  HFMA2 R185, -RZ, RZ, 0.1171875, 0 ;  /* 0x2f800000ffb97431 */ /* 0x000fe200000001ff */
[----:B------:R-:W-:Y:S01]  /*8180*/  I2FP.F32.U32 R142, R142 ;  /* 0x0000008e008e7245 */ /* 0x000fe20000201000 */
[----:B-----5:R-:W-:Y:S01]  /*8190*/  IMAD.U32 R152, R112, 0x10000, RZ ;  /* 0x0001000070987824 */ /* 0x020fe200078e00ff */
[----:B------:R-:W-:Y:S01]  /*81a0*/  ISETP.NE.AND P1, PT, R153, 0x1, PT ;  /* 0x000000019900780c */ /* 0x000fe20003f25270 */
[----:B------:R-:W-:Y:S01]  /*81b0*/  BSSY.RECONVERGENT B1, `(.L_x_2547) ;  /* 0x0000063000017945 */ /* 0x000fe20003800200 */
[----:B------:R-:W-:Y:S01]  /*81c0*/  LOP3.LUT R0, R0, 0xfffffffd, RZ, 0xc0, !PT ;  /* 0xfffffffd00007812 */ /* 0x000fe200078ec0ff */
[----:B------:R-:W-:Y:S01]  /*81d0*/  FMUL.FTZ R143, R152, R183 ;  /* 0x000000b7988f7220 */ /* 0x000fe20000410000 */
[----:B------:R-:W1:Y:S01]  /*81e0*/  LDC R189, c[0x0][0x404] ;  /* 0x00010100ffbd7b82 */ /* 0x000e620000000800 */
[----:B------:R-:W-:Y:S01]  /*81f0*/  SHF.L.U32 R152, R48, 0x10, RZ ;  /* 0x0000001030987819 */ /* 0x000fe200000006ff */
[----:B------:R-:W-:Y:S01]  /*8200*/  FFMA.FTZ R142, R142, R185, 1.1641532182693481445e-10 ;  /* 0x2f0000008e8e7423 */ /* 0x000fe200000100b9 */
[----:B------:R-:W-:Y:S01]  /*8210*/  PRMT R112, R112, 0x7632, R112 ;  /* 0x0000763270707816 */ /* 0x000fe20000000070 */
[----:B0-----:R-:W-:-:S03]  /*8220*/  FMUL.FTZ R143, R143, R192 ;  /* 0x000000c08f8f7220 */ /* 0x001fc60000410000 */
[----:B-1----:R-:W-:Y:S01]  /*8230*/  FSETP.GTU.FTZ.AND P0, PT, R142, R189, PT ;  /* 0x000000bd8e00720b */ /* 0x002fe20003f1c000 */
[----:B------:R-:W-:-:S03]  /*8240*/  IMAD.U32 R142, R88, 0x10000, RZ ;  /* 0x00010000588e7824 */ /* 0x000fc600078e00ff */
[----:B------:R-:W-:Y:S02]  /*8250*/  FSEL R143, R143, RZ, !P0 ;  /* 0x000000ff8f8f7208 */ /* 0x000fe40004000000 */
[----:B------:R-:W-:-:S03]  /*8260*/  PLOP3.LUT P0, PT, P0, PT, PT, 0x8, 0x80 ;  /* 0x000000000080781c */ /* 0x000fc6000070e170 */
[----:B------:R-:W-:Y:S01]  /*8270*/  FFMA.FTZ R143, R143, R142, R152 ;  /* 0x0000008e8f8f7223 */ /* 0x000fe20000010098 */
[----:B------:R-:W-:Y:S02]  /*8280*/  IMAD.MOV.U32 R152, RZ, RZ, 0x2 ;  /* 0x00000002ff987424 */ /* 0x000fe400078e00ff */
[----:B------:R-:W-:-:S07]  /*8290*/  IMAD.MOV.U32 R142, RZ, RZ, R190 ;  /* 0x000000ffff8e7224 */ /* 0x000fce00078e00be */
        /* <DEDUP_REMOVED lines=10> */
.L_x_2549:
        /* <DEDUP_REMOVED lines=13> */
.L_x_2551:
[----:B------:R-:W-:Y:S05]  /*8410*/  BSYNC.RECONVERGENT B2 ;  /* 0x0000000000027941 */ /* 0x000fea0003800200 */
.L_x_2550:
        /* <DEDUP_REMOVED lines=60> */
.L_x_2548:
[----:B------:R-:W-:Y:S05]  /*87e0*/  BSYNC.RECONVERGENT B1 ;  /* 0x0000000000017941 */ /* 0x000fea0003800200 */
.L_x_2547:
        /* <DEDUP_REMOVED lines=25> */
.L_x_2554:
        /* <DEDUP_REMOVED lines=13> */
.L_x_2556:
[----:B------:R-:W-:Y:S05]  /*8a50*/  BSYNC.RECONVERGENT B2 ;  /* 0x0000000000027941 */ /* 0x000fea0003800200 */
.L_x_2555:
[----:B------:R-:W-:Y:S01]  /*8a60*/  IMAD.WIDE.U32 R160, R131, -0x326172a9, RZ ;  /* 0xcd9e8d5783a07825 */ /* 0x000fe200078e00ff */
[----:B------:R-:W-:Y:S02]  /*8a70*/  LOP3.LUT R152, R2, R169, R133, 0x96, !PT ;  /* 0x000000a902987212 */ /* 0x000fe400078e9685 */
[----:B------:R-:W-:Y:S01]  /*8a80*/  MOV R112, R188 ;  /* 0x000000bc00707202 */ /* 0x000fe20000000f00 */
        /* <DEDUP_REMOVED lines=54> */
[----:B------:R-:W-:Y:S01]  /*8df0*/  IMAD.MOV.U32 R188, RZ, RZ, R152 ;  /* 0x000000ffffbc7224 */ /* 0x000fe200078e0098 */
[----:B------:R-:W-:Y:S01]  /*8e00*/  LOP3.LUT R161, R169, R160, R153, 0x96, !PT ;  /* 0x000000a0a9a17212 */ /* 0x000fe200078e9699 */
[----:B------:R-:W-:-:S07]  /*8e10*/  IMAD.MOV.U32 R160, RZ, RZ, RZ ;  /* 0x000000ffffa07224 */ /* 0x000fce00078e00ff */
.L_x_2553:
[----:B------:R-:W-:Y:S05]  /*8e20*/  BSYNC.RECONVERGENT B1 ;  /* 0x0000000000017941 */ /* 0x000fea0003800200 */
.L_x_2552:
        /* <DEDUP_REMOVED lines=10> */
[----:B------:R-:W-:-:S04]  /*8ed0*/  IMAD.U32 R112, R89, 0x10000, RZ ;  /* 0x0001000059707824 */ /* 0x000fc800078e00ff */
[----:B------:R-:W-:Y:S02]  /*8ee0*/  FSEL R153, R153, RZ, !P1 ;  /* 0x000000ff99997208 */ /* 0x000fe40004800000 */
[----:B------:R-:W-:-:S03]  /*8ef0*/  PLOP3.LUT P1, PT, P1, PT, PT, 0x8, 0x80 ;  /* 0x000000000080781c */ /* 0x000fc60000f2e170 */
[--C-:B------:R-:W-:Y:S01]  /*8f00*/  FFMA.FTZ R153, R153, R112, R152.reuse ;  /* 0x0000007099997223 */ /* 0x100fe20000010098 */
[----:B------:R-:W-:Y:S01]  /*8f10*/  PRMT R152, R113, 0x7632, R152 ;  /* 0x0000763271987816 */ /* 0x000fe20000000098 */
        /* <DEDUP_REMOVED lines=10> */
.L_x_2559:
        /* <DEDUP_REMOVED lines=13> */
.L_x_2561:
[----:B------:R-:W-:Y:S05]  /*9090*/  BSYNC.RECONVERGENT B2 ;  /* 0x0000000000027941 */ /* 0x000fea0003800200 */
.L_x_2560:
        /* <DEDUP_REMOVED lines=60> */
.L_x_2558:
[----:B------:R-:W-:Y:S05]  /*9460*/  BSYNC.RECONVERGENT B1 ;  /* 0x0000000000017941 */ /* 0x000fea0003800200 */
.L_x_2557:
[----:B------:R-:W-:Y:S01]  /*9470*/  I2FP.F32.U32 R112, R113 ;  /* 0x0000007100707245 */ /* 0x000fe20000201000 */
[----:B------:R-:W-:Y:S01]  /*9480*/  IMAD.U32 R152, R152, 0x10000, RZ ;  /* 0x0001000098987824 */ /* 0x000fe200078e00ff */
[----:B------:R-:W-:Y:S01]  /*9490*/  ISETP.NE.AND P3, PT, R168, 0x1, PT ;  /* 0x00000001a800780c */ /* 0x000fe20003f65270 */
[----:B------:R-:W-:Y:S01]  /*94a0*/  BSSY.RECONVERGENT B1, `(.L_x_2562) ;  /* 0x0000060000017945 */ /* 0x000fe20003800200 */
[----:B------:R-:W-:Y:S01]  /*94b0*/  PRMT R160, R49, 0x7632, R160 ;  /* 0x0000763231a07816 */ /* 0x000fe200000000a0 */
[----:B------:R-:W-:Y:S01]  /*94c0*/  FFMA.FTZ R112, R112, R185, 1.1641532182693481445e-10 ;  /* 0x2f00000070707423 */ /* 0x000fe200000100b9 */
[----:B------:R-:W-:Y:S01]  /*94d0*/  FMUL.FTZ R113, R152, R183 ;  /* 0x000000b798717220 */ /* 0x000fe20000410000 */
[----:B------:R-:W-:Y:S01]  /*94e0*/  IMAD.U32 R152, R8, 0x10000, RZ ;  /* 0x0001000008987824 */ /* 0x000fe200078e00ff */
[----:B------:R-:W-:Y:S01]  /*94f0*/  SHF.L.U32 R160, R160, 0x10, RZ ;  /* 0x00000010a0a07819 */ /* 0x000fe200000006ff */
[----:B------:R-:W-:Y:S02]  /*9500*/  IMAD.MOV.U32 R174, RZ, RZ, 0x2 ;  /* 0x00000002ffae7424 */ /* 0x000fe400078e00ff */
[----:B------:R-:W-:Y:S01]  /*9510*/  FMUL.FTZ R113, R113, R192 ;  /* 0x000000c071717220 */ /* 0x000fe20000410000 */
[----:B------:R-:W-:-:S04]  /*9520*/  FSETP.GTU.FTZ.AND P2, PT, R112, R189, PT ;  /* 0x000000bd7000720b */ /* 0x000fc80003f5c000 */
        /* <DEDUP_REMOVED lines=13> */
.L_x_2564:
        /* <DEDUP_REMOVED lines=13> */
.L_x_2566:
[----:B------:R-:W-:Y:S05]  /*96d0*/  BSYNC.RECONVERGENT B2 ;  /* 0x0000000000027941 */ /* 0x000fea0003800200 */
.L_x_2565:
        /* <DEDUP_REMOVED lines=60> */
.L_x_2563:
[----:B------:R-:W-:Y:S05]  /*9aa0*/  BSYNC.RECONVERGENT B1 ;  /* 0x0000000000017941 */ /* 0x000fea0003800200 */
.L_x_2562:
[----:B------:R-:W-:Y:S01]  /*9ab0*/  I2FP.F32.U32 R112, R113 ;  /* 0x0000007100707245 */ /* 0x000fe20000201000 */
[----:B------:R-:W-:Y:S01]  /*9ac0*/  IMAD.U32 R160, R114, 0x10000, RZ ;  /* 0x0001000072a07824 */ /* 0x000fe200078e00ff */
[----:B------:R-:W-:Y:S01]  /*9ad0*/  ISETP.NE.AND P4, PT, R174, 0x1, PT ;  /* 0x00000001ae00780c */ /* 0x000fe20003f85270 */
[----:B------:R-:W-:Y:S01]  /*9ae0*/  IMAD.U32 R168, R50, 0x10000, RZ ;  /* 0x0001000032a87824 */ /* 0x000fe200078e00ff */
[----:B------:R-:W-:Y:S01]  /*9af0*/  BSSY.RECONVERGENT B1, `(.L_x_2567) ;  /* 0x000005f000017945 */ /* 0x000fe20003800200 */
[----:B------:R-:W-:Y:S01]  /*9b00*/  FFMA.FTZ R112, R112, R185, 1.1641532182693481445e-10 ;  /* 0x2f00000070707423 */ /* 0x000fe200000100b9 */
[----:B------:R-:W-:Y:S01]  /*9b10*/  FMUL.FTZ R113, R160, R183 ;  /* 0x000000b7a0717220 */ /* 0x000fe20000410000 */
[----:B------:R-:W-:Y:S01]  /*9b20*/  SHF.L.U32 R160, R90, 0x10, RZ ;  /* 0x000000105aa07819 */ /* 0x000fe200000006ff */
[----:B------:R-:W-:Y:S01]  /*9b30*/  IMAD.MOV.U32 R175, RZ, RZ, 0x2 ;  /* 0x00000002ffaf7424 */ /* 0x000fe200078e00ff */
[----:B------:R-:W-:Y:S01]  /*9b40*/  PRMT R114, R114, 0x7632, R114 ;  /* 0x0000763272727816 */ /* 0x000fe20000000072 */
[----:B------:R-:W-:Y:S01]  /*9b50*/  FMUL.FTZ R113, R113, R192 ;  /* 0x000000c071717220 */ /* 0x000fe20000410000 */
[----:B------:R-:W-:-:S04]  /*9b60*/  FSETP.GTU.FTZ.AND P3, PT, R112, R189, PT ;  /* 0x000000bd7000720b */ /* 0x000fc80003f7c000 */
[----:B------:R-:W-:Y:S02]  /*9b70*/  FSEL R113, R113, RZ, !P3 ;  /* 0x000000ff71717208 */ /* 0x000fe40005800000 */
[----:B------:R-:W-:-:S03]  /*9b80*/  PLOP3.LUT P3, PT, P3, PT, PT, 0x8, 0x80 ;  /* 0x000000000080781c */ /* 0x000fc60001f6e170 */
[----:B------:R-:W-:Y:S01]  /*9b90*/  FFMA.FTZ R169, R113, R160, R168 ;  /* 0x000000a071a97223 */ /* 0x000fe200000100a8 */
        /* <DEDUP_REMOVED lines=10> */
.L_x_2569:
        /* <DEDUP_REMOVED lines=13> */
.L_x_2571:
[----:B------:R-:W-:Y:S05]  /*9d10*/  BSYNC.RECONVERGENT B2 ;  /* 0x0000000000027941 */ /* 0x000fea0003800200 */
.L_x_2570:
        /* <DEDUP_REMOVED lines=55> */
[----:B------:R-:W-:-:S04]  /*a090*/  LOP3.LUT R162, R161, R174, R191, 0x96, !PT ;  /* 0x000000aea1a27212 */ /* 0x000fc800078e96bf */
[----:B------:R-:W-:Y:S01]  /*a0a0*/  LOP3.LUT R161, R175, R160, R113, 0x96, !PT ;  /* 0x000000a0afa17212 */ /* 0x000fe200078e9671 */
[----:B------:R-:W-:Y:S01]  /*a0b0*/  IMAD.MOV.U32 R175, RZ, RZ, RZ ;  /* 0x000000ffffaf7224 */ /* 0x000fe200078e00ff */
[----:B------:R-:W-:Y:S01]  /*a0c0*/  MOV R113, R188 ;  /* 0x000000bc00717202 */ /* 0x000fe20000000f00 */
[----:B------:R-:W-:-:S07]  /*a0d0*/  IMAD.MOV.U32 R188, RZ, RZ, R112 ;  /* 0x000000ffffbc7224 */ /* 0x000fce00078e0070 */
.L_x_2568:
[----:B------:R-:W-:Y:S05]  /*a0e0*/  BSYNC.RECONVERGENT B1 ;  /* 0x0000000000017941 */ /* 0x000fea0003800200 */
.L_x_2567:
        /* <DEDUP_REMOVED lines=8> */
[----:B------:R-:W-:Y:S02]  /*a170*/  HFMA2 R186, -RZ, RZ, 0, 1.1920928955078125e-07 ;  /* 0x00000002ffba7431 */ /* 0x000fe400000001ff */
[----:B------:R-:W-:Y:S01]  /*a180*/  FSETP.GTU.FTZ.AND P4, PT, R112, R189, PT ;  /* 0x000000bd7000720b */ /* 0x000fe20003f9c000 */
[----:B------:R-:W-:Y:S01]  /*a190*/  FMUL.FTZ R113, R113, R192 ;  /* 0x000000c071717220 */ /* 0x000fe20000410000 */
[----:B------:R-:W-:-:S04]  /*a1a0*/  IMAD.U32 R160, R160, 0x10000, RZ ;  /* 0x00010000a0a07824 */ /* 0x000fc800078e00ff */
        /* <DEDUP_REMOVED lines=13> */
.L_x_2574:
        /* <DEDUP_REMOVED lines=13> */
.L_x_2576:
[----:B------:R-:W-:Y:S05]  /*a350*/  BSYNC.RECONVERGENT B2 ;  /* 0x0000000000027941 */ /* 0x000fea0003800200 */
.L_x_2575:
        /* <DEDUP_REMOVED lines=60> */
.L_x_2573:
[----:B------:R-:W-:Y:S05]  /*a720*/  BSYNC.RECONVERGENT B1 ;  /* 0x0000000000017941 */ /* 0x000fea0003800200 */
.L_x_2572:
        /* <DEDUP_REMOVED lines=25> */
.L_x_2579:
        /* <DEDUP_REMOVED lines=15> */
.L_x_2581:
[----:B------:R-:W-:Y:S05]  /*a9b0*/  BSYNC.RECONVERGENT B2 ;  /* 0x0000000000027941 */ /* 0x000fea0003800200 */
.L_x_2580:
        /* <DEDUP_REMOVED lines=60> */
.L_x_2578:
[----:B------:R-:W-:Y:S05]  /*ad80*/  BSYNC.RECONVERGENT B1 ;  /* 0x0000000000017941 */ /* 0x000fea0003800200 */
.L_x_2577:
[----:B------:R-:W-:Y:S01]  /*ad90*/  I2FP.F32.U32 R112, R113 ;  /* 0x0000007100707245 */ /* 0x000fe20000201000 */
[----:B------:R-:W-:Y:S01]  /*ada0*/  IMAD.U32 R114, R175, 0x10000, RZ ;  /* 0x00010000af727824 */ /* 0x000fe200078e00ff */
[----:B------:R-:W-:-:S03]  /*adb0*/  PRMT R115, R51, 0x7632, R115 ;  /* 0x0000763233737816 */ /* 0x000fc60000000073 */
[----:B------:R-:W-:Y:S01]  /*adc0*/  FMUL.FTZ R113, R114, R183 ;  /* 0x000000b772717220 */ /* 0x000fe20000410000 */
[----:B------:R-:W-:Y:S01]  /*add0*/  FFMA.FTZ R112, R112, R185, 1.1641532182693481445e-10 ;  /* 0x2f00000070707423 */ /* 0x000fe200000100b9 */
[----:B------:R-:W-:Y:S01]  /*ade0*/  SHF.L.U32 R114, R10, 0x10, RZ ;  /* 0x000000100a727819 */ /* 0x000fe200000006ff */
[----:B------:R-:W-:Y:S02]  /*adf0*/  IMAD.U32 R186, R115, 0x10000, RZ ;  /* 0x0001000073ba7824 */ /* 0x000fe400078e00ff */
[----:B------:R-:W-:Y:S01]  /*ae00*/  FMUL.FTZ R113, R113, R192 ;  /* 0x000000c071717220 */ /* 0x000fe20000410000 */
[----:B------:R-:W-:Y:S02]  /*ae10*/  FSETP.GTU.FTZ.AND P6, PT, R112, R189, PT ;  /* 0x000000bd7000720b */ /* 0x000fe40003fdc000 */
[----:B------:R-:W-:Y:S02]  /*ae20*/  F2FP.BF16.F32.PACK_AB R112, R142, R143 ;  /* 0x0000008f8e70723e */ /* 0x000fe400000010ff */
[----:B------:R-:W-:-:S02]  /*ae30*/  FSEL R113, R113, RZ, !P6 ;  /* 0x000000ff71717208 */ /* 0x000fc40007000000 */
[----:B------:R-:W-:-:S03]  /*ae40*/  PLOP3.LUT P6, PT, P6, PT, PT, 0x8, 0x80 ;  /* 0x000000000080781c */ /* 0x000fc600037ce170 */
[----:B------:R-:W-:Y:S01]  /*ae50*/  FFMA.FTZ R175, R113, R114, R186 ;  /* 0x0000007271af7223 */ /* 0x000fe200000100ba */
[----:B------:R-:W-:Y:S02]  /*ae60*/  F2FP.BF16.F32.PACK_AB R114, R168, R169 ;  /* 0x000000a9a872723e */ /* 0x000fe400000010ff */
[----:B------:R-:W-:Y:S02]  /*ae70*/  F2FP.BF16.F32.PACK_AB R113, R152, R153 ;  /* 0x000000999871723e */ /* 0x000fe400000010ff */
[----:B------:R-:W-:Y:S01]  /*ae80*/  F2FP.BF16.F32.PACK_AB R115, R175, R174 ;  /* 0x000000aeaf73723e */ /* 0x000fe200000010ff */
[----:B------:R-:W-:Y:S06]  /*ae90*/  BRA `(.L_x_2582) ;  /* 0x0000003000847947 */ /* 0x000fec0003800000 */
.L_x_2541:
[----:B------:R-:W-:Y:S01]  /*aea0*/  ISETP.NE.AND P0, PT, R160, 0x1, PT ;  /* 0x00000001a000780c */ /* 0x000fe20003f05270 */
[----:B------:R-:W-:Y:S01]  /*aeb0*/  BSSY.RECONVERGENT B1, `(.L_x_2583) ;  /* 0x0000058000017945 */ /* 0x000fe20003800200 */
[----:B------:R-:W-:Y:S01]  /*aec0*/  IMAD.MOV.U32 R153, RZ, RZ, 0x2 ;  /* 0x00000002ff997424 */ /* 0x000fe200078e00ff */
[----:B0-----:R-:W-:Y:S01]  /*aed0*/  MOV R142, R190 ;  /* 0x000000be008e7202 */ /* 0x001fe20000000f00 */
        /* <DEDUP_REMOVED lines=12> */
.L_x_2585:
        /* <DEDUP_REMOVED lines=13> */
.L_x_2587:
[----:B------:R-:W-:Y:S05]  /*b070*/  BSYNC.RECONVERGENT B2 ;  /* 0x0000000000027941 */ /* 0x000fea0003800200 */
.L_x_2586:
        /* <DEDUP_REMOVED lines=47> */
[----:B------:R-:W-:-:S04]  /*b370*/  IMAD.WIDE.U32 R152, R153, -0x326172a9, RZ ;  /* 0xcd9e8d5799987825 */ /* 0x000fc800078e00ff */
[----:B------:R-:W-:Y:S01]  /*b380*/  VIADD R169, R133, 0xdb3d7428 ;  /* 0xdb3d742885a97836 */ /* 0x000fe20000000000 */
[----:B------:R-:W-:Y:S01]  /*b390*/  LOP3.LUT R161, R161, R160, R153, 0x96, !PT ;  /* 0x000000a0a1a17212 */ /* 0x000fe200078e9699 */
[----:B------:R-:W-:-:S03]  /*b3a0*/  IMAD.MOV.U32 R153, RZ, RZ, RZ ;  /* 0x000000ffff997224 */ /* 0x000fc600078e00ff */
[----:B------:R-:W-:Y:S01]  /*b3b0*/  LOP3.LUT R169, R169, R168, R143, 0x96, !PT ;  /* 0x000000a8a9a97212 */ /* 0x000fe200078e968f */
[----:B------:R-:W-:-:S04]  /*b3c0*/  IMAD.WIDE.U32 R188, R161, -0x2daee0ad, RZ ;  /* 0xd2511f53a1bc7825 */ /* 0x000fc800078e00ff */
[----:B------:R-:W-:Y:S02]  /*b3d0*/  VIADD R161, R133, 0x96a522ad ;  /* 0x96a522ad85a17836 */ /* 0x000fe40000000000 */
[----:B------:R-:W-:-:S03]  /*b3e0*/  IMAD.WIDE.U32 R190, R169, -0x326172a9, RZ ;  /* 0xcd9e8d57a9be7825 */ /* 0x000fc600078e00ff */
[----:B------:R-:W-:Y:S01]  /*b3f0*/  LOP3.LUT R161, R161, R142, R189, 0x96, !PT ;  /* 0x0000008ea1a17212 */ /* 0x000fe200078e96bd */
[----:B------:R-:W-:Y:S01]  /*b400*/  VIADD R143, R132, 0x8ff34781 ;  /* 0x8ff34781848f7836 */ /* 0x000fe20000000000 */
[----:B------:R-:W-:-:S04]  /*b410*/  MOV R142, R185 ;  /* 0x000000b9008e7202 */ /* 0x000fc80000000f00 */
[----:B------:R-:W-:-:S07]  /*b420*/  LOP3.LUT R162, R143, R152, R191, 0x96, !PT ;  /* 0x000000988fa27212 */ /* 0x000fce00078e96bf */
.L_x_2584:
[----:B------:R-:W-:Y:S05]  /*b430*/  BSYNC.RECONVERGENT B1 ;  /* 0x0000000000017941 */ /* 0x000fea0003800200 */
.L_x_2583:
[----:B------:R-:W0:Y:S01]  /*b440*/  LDC R192, c[0x0][0x408] ;  /* 0x00010200ffc07b82 */ /* 0x000e220000000800 */
[----:B------:R-:W-:Y:S01]  /*b450*/  I2FP.F32.U32 R142, R142 ;  /* 0x0000008e008e7245 */ /* 0x000fe20000201000 */
[----:B------:R-:W-:Y:S01]  /*b460*/  IMAD.MOV.U32 R185, RZ, RZ, 0x2f800000 ;  /* 0x2f800000ffb97424 */ /* 0x000fe200078e00ff */
[----:B-----5:R-:W-:Y:S01]  /*b470*/  SHF.L.U32 R152, R112, 0x10, RZ ;  /* 0x0000001070987819 */ /* 0x020fe200000006ff */
[----:B------:R-:W-:Y:S01]  /*b480*/  BSSY.RECONVERGENT B1, `(.L_x_2588) ;  /* 0x0000063000017945 */ /* 0x000fe20003800200 */
[----:B------:R-:W-:Y:S01]  /*b490*/  ISETP.NE.AND P1, PT, R153, 0x1, PT ;  /* 0x000000019900780c */ /* 0x000fe20003f25270 */
[----:B------:R-:W-:Y:S01]  /*b4a0*/  FFMA.FTZ R142, R142, R185, 1.1641532182693481445e-10 ;  /* 0x2f0000008e8e7423 */ /* 0x000fe200000100b9 */
[----:B------:R-:W-:Y:S01]  /*b4b0*/  LOP3.LUT R0, R0, 0xfffffffd, RZ, 0xc0, !PT ;  /* 0xfffffffd00007812 */ /* 0x000fe200078ec0ff */
[----:B------:R-:W1:Y:S01]  /*b4c0*/  LDC R189, c[0x0][0x404] ;  /* 0x00010100ffbd7b82 */ /* 0x000e620000000800 */
[----:B------:R-:W-:Y:S01]  /*b4d0*/  FMUL.FTZ R143, R152, R183 ;  /* 0x000000b7988f7220 */ /* 0x000fe20000410000 */
[----:B------:R-:W-:Y:S01]  /*b4e0*/  PRMT R112, R112, 0x7632, R112 ;  /* 0x0000763270707816 */ /* 0x000fe20000000070 */
[----:B------:R-:W-:-:S02]  /*b4f0*/  IMAD.MOV.U32 R152, RZ, RZ, 0x2 ;  /* 0x00000002ff987424 */ /* 0x000fc400078e00ff */
[----:B0-----:R-:W-:Y:S01]  /*b500*/  FMUL.FTZ R143, R143, R192 ;  /* 0x000000c08f8f7220 */ /* 0x001fe20000410000 */
[----:B-1----:R-:W-:Y:S01]  /*b510*/  FSETP.GTU.FTZ.AND P0, PT, R142, R189, PT ;  /* 0x000000bd8e00720b */ /* 0x002fe20003f1c000 */
[----:B------:R-:W-:-:S03]  /*b520*/  IMAD.U32 R142, R88, 0x10000, RZ ;  /* 0x00010000588e7824 */ /* 0x000fc600078e00ff */
[----:B------:R-:W-:Y:S02]  /*b530*/  FSEL R143, R143, RZ, !P0 ;  /* 0x000000ff8f8f7208 */ /* 0x000fe40004000000 */
[----:B------:R-:W-:-:S03]  /*b540*/  PLOP3.LUT P0, PT, P0, PT, PT, 0x8, 0x80 ;  /* 0x000000000080781c */ /* 0x000fc6000070e170 */
[----:B------:R-:W-:Y:S01]  /*b550*/  FMUL.FTZ R143, R142, R143 ;  /* 0x0000008f8e8f7220 */ /* 0x000fe20000410000 */
[----:B------:R-:W-:-:S09]  /*b560*/  MOV R142, R190 ;  /* 0x000000be008e7202 */ /* 0x000fd20000000f00 */
[----:B------:R-:W-:Y:S01]  /*b570*/  @P0 LOP3.LUT R0, R0, 0x2, RZ, 0xfc, !PT ;  /* 0x0000000200000812 */ /* 0x000fe200078efcff */
        /* <DEDUP_REMOVED lines=9> */
.L_x_2590:
        /* <DEDUP_REMOVED lines=13> */
.L_x_2592:
[----:B------:R-:W-:Y:S05]  /*b6e0*/  BSYNC.RECONVERGENT B2 ;  /* 0x0000000000027941 */ /* 0x000fea0003800200 */
.L_x_2591:
        /* <DEDUP_REMOVED lines=60> */
.L_x_2589:
[----:B------:R-:W-:Y:S05]  /*bab0*/  BSYNC.RECONVERGENT B1 ;  /* 0x0000000000017941 */ /* 0x000fea0003800200 */
.L_x_2588:
        /* <DEDUP_REMOVED lines=13> */
[----:B------:R-:W-:Y:S01]  /*bb90*/  FMUL.FTZ R142, R169, R142 ;  /* 0x0000008ea98e7220 */ /* 0x000fe20000410000 */
        /* <DEDUP_REMOVED lines=9> */
.L_x_2595:
        /* <DEDUP_REMOVED lines=13> */
.L_x_2597:
[----:B------:R-:W-:Y:S05]  /*bd00*/  BSYNC.RECONVERGENT B2 ;  /* 0x0000000000027941 */ /* 0x000fea0003800200 */
.L_x_2596:
        /* <DEDUP_REMOVED lines=60> */
.L_x_2594:
[----:B------:R-:W-:Y:S05]  /*c0d0*/  BSYNC.RECONVERGENT B1 ;  /* 0x0000000000017941 */ /* 0x000fea0003800200 */
.L_x_2593:
[----:B------:R-:W-:Y:S01]  /*c0e0*/  I2FP.F32.U32 R112, R112 ;  /* 0x0000007000707245 */ /* 0x000fe20000201000 */
[----:B------:R-:W-:Y:S01]  /*c0f0*/  BSSY.RECONVERGENT B1, `(.L_x_2598) ;  /* 0x0000061000017945 */ /* 0x000fe20003800200 */
[C---:B------:R-:W-:Y:S01]  /*c100*/  SHF.L.U32 R152, R113.reuse, 0x10, RZ ;  /* 0x0000001071987819 */ /* 0x040fe200000006ff */
[----:B------:R-:W-:Y:S01]  /*c110*/  IMAD.MOV.U32 R168, RZ, RZ, 0x2 ;  /* 0x00000002ffa87424 */ /* 0x000fe200078e00ff */
[----:B------:R-:W-:Y:S01]  /*c120*/  ISETP.NE.AND P2, PT, R160, 0x1, PT ;  /* 0x00000001a000780c */ /* 0x000fe20003f45270 */
[----:B------:R-:W-:Y:S02]  /*c130*/  FFMA.FTZ R112, R112, R185, 1.1641532182693481445e-10 ;  /* 0x2f00000070707423 */ /* 0x000fe400000100b9 */
[----:B------:R-:W-:Y:S01]  /*c140*/  FMUL.FTZ R153, R152, R183 ;  /* 0x000000b798997220 */ /* 0x000fe20000410000 */
[----:B------:R-:W-:Y:S02]  /*c150*/  PRMT R152, R113, 0x7632, R152 ;  /* 0x0000763271987816 */ /* 0x000fe40000000098 */
[----:B------:R-:W-:Y:S01]  /*c160*/  FSETP.GTU.FTZ.AND P1, PT, R112, R189, PT ;  /* 0x000000bd7000720b */ /* 0x000fe20003f3c000 */
[----:B------:R-:W-:Y:S01]  /*c170*/  FMUL.FTZ R153, R153, R192 ;  /* 0x000000c099997220 */ /* 0x000fe20000410000 */
[----:B------:R-:W-:Y:S01]  /*c180*/  IMAD.U32 R112, R89, 0x10000, RZ ;  /* 0x0001000059707824 */ /* 0x000fe200078e00ff */
[----:B------:R-:W-:-:S03]  /*c190*/  MOV R113, R190 ;  /* 0x000000be00717202 */ /* 0x000fc60000000f00 */
        /* <DEDUP_REMOVED lines=12> */
.L_x_2600:
        /* <DEDUP_REMOVED lines=13> */
.L_x_2602:
[----:B------:R-:W-:Y:S05]  /*c330*/  BSYNC.RECONVERGENT B2 ;  /* 0x0000000000027941 */ /* 0x000fea0003800200 */
.L_x_2601:
        /* <DEDUP_REMOVED lines=60> */
.L_x_2599:
[----:B------:R-:W-:Y:S05]  /*c700*/  BSYNC.RECONVERGENT B1 ;  /* 0x0000000000017941 */ /* 0x000fea0003800200 */
.L_x_2598:
[----:B------:R-:W-:Y:S01]  /*c710*/  I2FP.F32.U32 R112, R113 ;  /* 0x0000007100707245 */ /* 0x000fe20000201000 */
[----:B------:R-:W-:Y:S01]  /*c720*/  BSSY.RECONVERGENT B1, `(.L_x_2603) ;  /* 0x0000060000017945 */ /* 0x000fe20003800200 */
[----:B------:R-:W-:Y:S01]  /*c730*/  SHF.L.U32 R152, R152, 0x10, RZ ;  /* 0x0000001098987819 */ /* 0x000fe200000006ff */
[----:B------:R-:W-:Y:S01]  /*c740*/  IMAD.MOV.U32 R174, RZ, RZ, 0x2 ;  /* 0x00000002ffae7424 */ /* 0x000fe200078e00ff */
[----:B------:R-:W-:Y:S01]  /*c750*/  ISETP.NE.AND P3, PT, R168, 0x1, PT ;  /* 0x00000001a800780c */ /* 0x000fe20003f65270 */
[----:B------:R-:W-:Y:S02]  /*c760*/  FFMA.FTZ R112, R112, R185, 1.1641532182693481445e-10 ;  /* 0x2f00000070707423 */ /* 0x000fe400000100b9 */
[----:B------:R-:W-:Y:S01]  /*c770*/  FMUL.FTZ R113, R152, R183 ;  /* 0x000000b798717220 */ /* 0x000fe20000410000 */
[----:B------:R-:W-:Y:S02]  /*c780*/  IMAD.U32 R152, R8, 0x10000, RZ ;  /* 0x0001000008987824 */ /* 0x000fe400078e00ff */
[----:B------:R-:W-:Y:S01]  /*c790*/  FSETP.GTU.FTZ.AND P2, PT, R112, R189, PT ;  /* 0x000000bd7000720b */ /* 0x000fe20003f5c000 */
[----:B------:R-:W-:-:S05]  /*c7a0*/  FMUL.FTZ R113, R113, R192 ;  /* 0x000000c071717220 */ /* 0x000fca0000410000 */
[----:B------:R-:W-:Y:S02]  /*c7b0*/  FSEL R113, R113, RZ, !P2 ;  /* 0x000000ff71717208 */ /* 0x000fe40005000000 */
[----:B------:R-:W-:-:S03]  /*c7c0*/  PLOP3.LUT P2, PT, P2, PT, PT, 0x8, 0x80 ;  /* 0x000000000080781c */ /* 0x000fc6000174e170 */
[----:B------:R-:W-:Y:S01]  /*c7d0*/  FMUL.FTZ R152, R152, R113 ;  /* 0x0000007198987220 */ /* 0x000fe20000410000 */
        /* <DEDUP_REMOVED lines=10> */
.L_x_2605:
        /* <DEDUP_REMOVED lines=13> */
.L_x_2607:
[----:B------:R-:W-:Y:S05]  /*c950*/  BSYNC.RECONVERGENT B2 ;  /* 0x0000000000027941 */ /* 0x000fea0003800200 */
.L_x_2606:
        /* <DEDUP_REMOVED lines=60> */
.L_x_2604:
[----:B------:R-:W-:Y:S05]  /*cd20*/  BSYNC.RECONVERGENT B1 ;  /* 0x0000000000017941 */ /* 0x000fea0003800200 */
.L_x_2603:
[----:B------:R-:W-:Y:S01]  /*cd30*/  I2FP.F32.U32 R112, R113 ;  /* 0x0000007100707245 */ /* 0x000fe20000201000 */
[----:B------:R-:W-:Y:S01]  /*cd40*/  BSSY.RECONVERGENT B1, `(.L_x_2608) ;  /* 0x0000061000017945 */ /* 0x000fe20003800200 */
[----:B------:R-:W-:Y:S02]  /*cd50*/  SHF.L.U32 R160, R114, 0x10, RZ ;  /* 0x0000001072a07819 */ /* 0x000fe400000006ff */
[----:B------:R-:W-:Y:S01]  /*cd60*/  ISETP.NE.AND P4, PT, R174, 0x1, PT ;  /* 0x00000001ae00780c */ /* 0x000fe20003f85270 */
[----:B------:R-:W-:Y:S01]  /*cd70*/  FFMA.FTZ R112, R112, R185, 1.1641532182693481445e-10 ;  /* 0x2f00000070707423 */ /* 0x000fe200000100b9 */
[----:B------:R-:W-:Y:S01]  /*cd80*/  PRMT R114, R114, 0x7632, R114 ;  /* 0x0000763272727816 */ /* 0x000fe20000000072 */
[----:B------:R-:W-:Y:S01]  /*cd90*/  FMUL.FTZ R113, R160, R183 ;  /* 0x000000b7a0717220 */ /* 0x000fe20000410000 */
[----:B------:R-:W-:Y:S02]  /*cda0*/  IMAD.U32 R160, R90, 0x10000, RZ ;  /* 0x000100005aa07824 */ /* 0x000fe400078e00ff */
[----:B------:R-:W-:Y:S01]  /*cdb0*/  FSETP.GTU.FTZ.AND P3, PT, R112, R189, PT ;  /* 0x000000bd7000720b */ /* 0x000fe20003f7c000 */
[----:B------:R-:W-:-:S05]  /*cdc0*/  FMUL.FTZ R113, R113, R192 ;  /* 0x000000c071717220 */ /* 0x000fca0000410000 */
[----:B------:R-:W-:Y:S02]  /*cdd0*/  FSEL R169, R113, RZ, !P3 ;  /* 0x000000ff71a97208 */ /* 0x000fe40005800000 */
[----:B------:R-:W-:Y:S02]  /*cde0*/  MOV R113, R190 ;  /* 0x000000be00717202 */ /* 0x000fe40000000f00 */
[----:B------:R-:W-:Y:S01]  /*cdf0*/  PLOP3.LUT P3, PT, P3, PT, PT, 0x8, 0x80 ;  /* 0x000000000080781c */ /* 0x000fe20001f6e170 */
[----:B------:R-:W-:Y:S01]  /*ce00*/  FMUL.FTZ R169, R160, R169 ;  /* 0x000000a9a0a97220 */ /* 0x000fe20000410000 */
[----:B------:R-:W-:Y:S01]  /*ce10*/  IMAD.MOV.U32 R160, RZ, RZ, 0x2 ;  /* 0x00000002ffa07424 */ /* 0x000fe200078e00ff */
        /* <DEDUP_REMOVED lines=9> */
.L_x_2610:
        /* <DEDUP_REMOVED lines=13> */
.L_x_2612:
[----:B------:R-:W-:Y:S05]  /*cf80*/  BSYNC.RECONVERGENT B2 ;  /* 0x0000000000027941 */ /* 0x000fea0003800200 */
.L_x_2611:
        /* <DEDUP_REMOVED lines=60> */
.L_x_2609:
[----:B------:R-:W-:Y:S05]  /*d350*/  BSYNC.RECONVERGENT B1 ;  /* 0x0000000000017941 */ /* 0x000fea0003800200 */
.L_x_2608:
        /* <DEDUP_REMOVED lines=23> */
.L_x_2615:
        /* <DEDUP_REMOVED lines=13> */
.L_x_2617:
[----:B------:R-:W-:Y:S05]  /*d5a0*/  BSYNC.RECONVERGENT B2 ;  /* 0x0000000000027941 */ /* 0x000fea0003800200 */
.L_x_2616:
        /* <DEDUP_REMOVED lines=60> */
.L_x_2614:
[----:B------:R-:W-:Y:S05]  /*d970*/  BSYNC.RECONVERGENT B1 ;  /* 0x0000000000017941 */ /* 0x000fea0003800200 */
.L_x_2613:
        /* <DEDUP_REMOVED lines=11> */
[----:B------:R-:W-:Y:S02]  /*da30*/  MOV R113, R190 ;  /* 0x000000be00717202 */ /* 0x000fe40000000f00 */
[----:B------:R-:W-:Y:S01]  /*da40*/  PLOP3.LUT P5, PT, P5, PT, PT, 0x8, 0x80 ;  /* 0x000000000080781c */ /* 0x000fe20002fae170 */
[----:B------:R-:W-:Y:S01]  /*da50*/  FMUL.FTZ R174, R175, R174 ;  /* 0x000000aeafae7220 */ /* 0x000fe20000410000 */
[----:B------:R-:W-:Y:S01]  /*da60*/  PRMT R175, R115, 0x7632, R175 ;  /* 0x0000763273af7816 */ /* 0x000fe200000000af */
        /* <DEDUP_REMOVED lines=9> */
.L_x_2620:
        /* <DEDUP_REMOVED lines=15> */
.L_x_2622:
[----:B------:R-:W-:Y:S05]  /*dbf0*/  BSYNC.RECONVERGENT B2 ;  /* 0x0000000000027941 */ /* 0x000fea0003800200 */
.L_x_2621:
        /* <DEDUP_REMOVED lines=53> */
[----:B------:R-:W-:Y:S01]  /*df50*/  IMAD.WIDE.U32 R190, R187, -0x326172a9, RZ ;  /* 0xcd9e8d57bbbe7825 */ /* 0x000fe200078e00ff */
[----:B------:R-:W-:Y:S02]  /*df60*/  LOP3.LUT R161, R161, R114, R113, 0x96, !PT ;  /* 0x00000072a1a17212 */ /* 0x000fe400078e9671 */
[----:B------:R-:W-:Y:S01]  /*df70*/  MOV R113, R188 ;  /* 0x000000bc00717202 */ /* 0x000fe20000000f00 */
[----:B------:R-:W-:Y:S02]  /*df80*/  VIADD R115, R132, 0x8ff34781 ;  /* 0x8ff3478184737836 */ /* 0x000fe40000000000 */
[----:B------:R-:W-:-:S03]  /*df90*/  IMAD.MOV.U32 R188, RZ, RZ, R112 ;  /* 0x000000ffffbc7224 */ /* 0x000fc600078e0070 */
[----:B------:R-:W-:Y:S01]  /*dfa0*/  LOP3.LUT R162, R115, R160, R191, 0x96, !PT ;  /* 0x000000a073a27212 */ /* 0x000fe200078e96bf */
[----:B------:R-:W-:-:S07]  /*dfb0*/  IMAD.MOV.U32 R160, RZ, RZ, RZ ;  /* 0x000000ffffa07224 */ /* 0x000fce00078e00ff */
.L_x_2619:
[----:B------:R-:W-:Y:S05]  /*dfc0*/  BSYNC.RECONVERGENT B1 ;  /* 0x0000000000017941 */ /* 0x000fea0003800200 */
.L_x_2618:
[----:B------:R-:W-:Y:S02]  /*dfd0*/  I2FP.F32.U32 R112, R113 ;  /* 0x0000007100707245 */ /* 0x000fe40000201000 */
[----:B------:R-:W-:-:S03]  /*dfe0*/  SHF.L.U32 R114, R175, 0x10, RZ ;  /* 0x00000010af727819 */ /* 0x000fc600000006ff */
[----:B------:R-:W-:Y:S02]  /*dff0*/  FFMA.FTZ R112, R112, R185, 1.1641532182693481445e-10 ;  /* 0x2f00000070707423 */ /* 0x000fe400000100b9 */
[----:B------:R-:W-:Y:S01]  /*e000*/  FMUL.FTZ R113, R114, R183 ;  /* 0x000000b772717220 */ /* 0x000fe20000410000 */
[----:B------:R-:W-:Y:S02]  /*e010*/  IMAD.U32 R114, R10, 0x10000, RZ ;  /* 0x000100000a727824 */ /* 0x000fe400078e00ff */
[----:B------:R-:W-:Y:S01]  /*e020*/  FSETP.GTU.FTZ.AND P6, PT, R112, R189, PT ;  /* 0x000000bd7000720b */ /* 0x000fe20003fdc000 */
[----:B------:R-:W-:Y:S01]  /*e030*/  FMUL.FTZ R113, R113, R192 ;  /* 0x000000c071717220 */ /* 0x000fe20000410000 */
[----:B------:R-:W-:-:S04]  /*e040*/  F2FP.BF16.F32.PACK_AB R112, R142, R143 ;  /* 0x0000008f8e70723e */ /* 0x000fc800000010ff */
[----:B------:R-:W-:Y:S02]  /*e050*/  FSEL R113, R113, RZ, !P6 ;  /* 0x000000ff71717208 */ /* 0x000fe40007000000 */
[----:B------:R-:W-:-:S03]  /*e060*/  PLOP3.LUT P6, PT, P6, PT, PT, 0x8, 0x80 ;  /* 0x000000000080781c */ /* 0x000fc600037ce170 */
[----:B------:R-:W-:Y:S01]  /*e070*/  FMUL.FTZ R175, R114, R113 ;  /* 0x0000007172af7220 */ /* 0x000fe20000410000 */
[----:B------:R-:W-:Y:S02]  /*e080*/  F2FP.BF16.F32.PACK_AB R114, R168, R169 ;  /* 0x000000a9a872723e */ /* 0x000fe400000010ff */
[----:B------:R-:W-:Y:S02]  /*e090*/  F2FP.BF16.F32.PACK_AB R113, R152, R153 ;  /* 0x000000999871723e */ /* 0x000fe400000010ff */
[----:B------:R-:W-:-:S07]  /*e0a0*/  F2FP.BF16.F32.PACK_AB R115, R175, R174 ;  /* 0x000000aeaf73723e */ /* 0x000fce00000010ff */
.L_x_2582:
        /* <DEDUP_REMOVED lines=21> */
.L_x_2540:
[----:B------:R-:W-:Y:S05]  /*e200*/  BSYNC.RECONVERGENT B0 ;  /* 0x0000000000007941 */ /* 0x000fea0003800200 */
.L_x_2539:
[----:B------:R-:W-:Y:S01]  /*e210*/  ISETP.GE.U32.AND P0, PT, R137, 0x60, PT ;  /* 0x000000608900780c */ /* 0x000fe20003f06070 */
[----:B------:R-:W-:Y:S01]  /*e220*/  BSSY.RECONVERGENT B0, `(.L_x_2623) ;  /* 0x0000671000007945 */ /* 0x000fe20003800200 */
[----:B------:R-:W-:-:S11]  /*e230*/  LOP3.LUT R0, R0, 0xffffffdf, RZ, 0xc0, !PT ;  /* 0xffffffdf00007812 */ /* 0x000fd600078ec0ff */
[----:B------:R-:W-:Y:S01]  /*e240*/  @P0 LOP3.LUT R0, R0, 0x20, RZ, 0xfc, !PT ;  /* 0x0000002000000812 */ /* 0x000fe200078efcff */
[----:B------:R-:W-:Y:S06]  /*e250*/  @!P0 BRA `(.L_x_2624) ;  /* 0x0000006400b48947 */ /* 0x000fec0003800000 */
[----:B------:R-:W-:Y:S01]  /*e260*/  ISETP.NE.U32.AND P0, PT, RZ, UR4, PT ;  /* 0x00000004ff007c0c */ /* 0x000fe2000bf05070 */
[----:B0-2---:R-:W0:Y:S03]  /*e270*/  LDC.64 R112, c[0x0][0x390] ;  /* 0x0000e400ff707b82 */ /* 0x005e260000000a00 */
        /* <DEDUP_REMOVED lines=9> */
[----:B------:R-:W-:Y:S01]  /*e310*/  IMAD.MOV.U32 R151, RZ, RZ, 0x2 ;  /* 0x00000002ff977424 */ /* 0x000fe200078e00ff */
[----:B------:R-:W-:Y:S01]  /*e320*/  MOV R188, R185 ;  /* 0x000000b900bc7202 */ /* 0x000fe20000000f00 */
[----:B0-----:R-:W-:-:S09]  /*e330*/  IMAD.MOV.U32 R140, RZ, RZ, R190 ;  /* 0x000000ffff8c7224 */ /* 0x001fd200078e00be */
        /* <DEDUP_REMOVED lines=11> */
.L_x_2628:
        /* <DEDUP_REMOVED lines=13> */
.L_x_2630:
[----:B------:R-:W-:Y:S05]  /*e4c0*/  BSYNC.RECONVERGENT B2 ;  /* 0x0000000000027941 */ /* 0x000fea0003800200 */
.L_x_2629:
        /* <DEDUP_REMOVED lines=59> */
.L_x_2627:
[----:B------:R-:W-:Y:S05]  /*e880*/  BSYNC.RECONVERGENT B1 ;  /* 0x0000000000017941 */ /* 0x000fea0003800200 */
.L_x_2626:
[----:B------:R-:W0:Y:S01]  /*e890*/  LDC R192, c[0x0][0x408] ;  /* 0x00010200ffc07b82 */ /* 0x000e220000000800 */
[----:B------:R-:W-:Y:S01]  /*e8a0*/  I2FP.F32.U32 R140, R140 ;  /* 0x0000008c008c7245 */ /* 0x000fe20000201000 */
[----:B------:R-:W-:Y:S01]  /*e8b0*/  IMAD.MOV.U32 R185, RZ, RZ, 0x2f800000 ;  /* 0x2f800000ffb97424 */ /* 0x000fe200078e00ff */
[----:B------:R-:W-:Y:S01]  /*e8c0*/  ISETP.NE.AND P1, PT, R151, 0x1, PT ;  /* 0x000000019700780c */ /* 0x000fe20003f25270 */
[----:B-----5:R-:W-:Y:S01]  /*e8d0*/  IMAD.U32 R150, R112, 0x10000, RZ ;  /* 0x0001000070967824 */ /* 0x020fe200078e00ff */
[----:B------:R-:W-:Y:S01]  /*e8e0*/  LOP3.LUT R0, R0, 0xfffffffd, RZ, 0xc0, !PT ;  /* 0xfffffffd00007812 */ /* 0x000fe200078ec0ff */
[----:B------:R-:W-:Y:S01]  /*e8f0*/  FFMA.FTZ R140, R140, R185, 1.1641532182693481445e-10 ;  /* 0x2f0000008c8c7423 */ /* 0x000fe200000100b9 */
[----:B------:R-:W-:Y:S01]  /*e900*/  BSSY.RECONVERGENT B1, `(.L_x_2631) ;  /* 0x0000061000017945 */ /* 0x000fe20003800200 */
[----:B------:R-:W1:Y:S01]  /*e910*/  LDC R189, c[0x0][0x404] ;  /* 0x00010100ffbd7b82 */ /* 0x000e620000000800 */
[----:B------:R-:W-:Y:S01]  /*e920*/  FMUL.FTZ R141, R150, R183 ;  /* 0x000000b7968d7220 */ /* 0x000fe20000410000 */
[----:B------:R-:W-:Y:S01]  /*e930*/  IMAD.U32 R150, R48, 0x10000, RZ ;  /* 0x0001000030967824 */ /* 0x000fe200078e00ff */
[----:B------:R-:W-:-:S02]  /*e940*/  PRMT R112, R112, 0x7632, R112 ;  /* 0x0000763270707816 */ /* 0x000fc40000000070 */
[----:B0-----:R-:W-:Y:S01]  /*e950*/  FMUL.FTZ R141, R141, R192 ;  /* 0x000000c08d8d7220 */ /* 0x001fe20000410000 */
[----:B-1----:R-:W-:Y:S02]  /*e960*/  FSETP.GTU.FTZ.AND P0, PT, R140, R189, PT ;  /* 0x000000bd8c00720b */ /* 0x002fe40003f1c000 */
[----:B------:R-:W-:Y:S02]  /*e970*/  SHF.L.U32 R140, R76, 0x10, RZ ;  /* 0x000000104c8c7819 */ /* 0x000fe400000006ff */
[----:B------:R-:W-:Y:S02]  /*e980*/  FSEL R141, R141, RZ, !P0 ;  /* 0x000000ff8d8d7208 */ /* 0x000fe40004000000 */
[----:B------:R-:W-:-:S03]  /*e990*/  PLOP3.LUT P0, PT, P0, PT, PT, 0x8, 0x80 ;  /* 0x000000000080781c */ /* 0x000fc6000070e170 */
[----:B------:R-:W-:Y:S01]  /*e9a0*/  FFMA.FTZ R141, R141, R140, R150 ;  /* 0x0000008c8d8d7223 */ /* 0x000fe20000010096 */
[----:B------:R-:W-:Y:S01]  /*e9b0*/  IMAD.MOV.U32 R150, RZ, RZ, 0x2 ;  /* 0x00000002ff967424 */ /* 0x000fe200078e00ff */
[----:B------:R-:W-:-:S08]  /*e9c0*/  MOV R140, R190 ;  /* 0x000000be008c7202 */ /* 0x000fd00000000f00 */
        /* <DEDUP_REMOVED lines=10> */
.L_x_2633:
        /* <DEDUP_REMOVED lines=13> */
.L_x_2635:
[----:B------:R-:W-:Y:S05]  /*eb40*/  BSYNC.RECONVERGENT B2 ;  /* 0x0000000000027941 */ /* 0x000fea0003800200 */
.L_x_2634:
        /* <DEDUP_REMOVED lines=30> */
[----:B------:R-:W-:-:S03]  /*ed30*/  IADD3 R161, PT, PT, R132, 0x1715609d, RZ ;  /* 0x1715609d84a17810 */ /* 0x000fc60007ffe0ff */
        /* <DEDUP_REMOVED lines=26> */
[----:B------:R-:W-:Y:S02]  /*eee0*/  IMAD.MOV.U32 R188, RZ, RZ, R150 ;  /* 0x000000ffffbc7224 */ /* 0x000fe400078e0096 */
[----:B------:R-:W-:Y:S01]  /*eef0*/  HFMA2 R150, -RZ, RZ, 0, 0 ;  /* 0x00000000ff967431 */ /* 0x000fe200000001ff */
[----:B------:R-:W-:-:S07]  /*ef00*/  LOP3.LUT R161, R167, R160, R151, 0x96, !PT ;  /* 0x000000a0a7a17212 */ /* 0x000fce00078e9697 */
.L_x_2632:
[----:B------:R-:W-:Y:S05]  /*ef10*/  BSYNC.RECONVERGENT B1 ;  /* 0x0000000000017941 */ /* 0x000fea0003800200 */
.L_x_2631:
        /* <DEDUP_REMOVED lines=8> */
[----:B------:R-:W-:Y:S02]  /*efa0*/  HFMA2 R160, -RZ, RZ, 0, 1.1920928955078125e-07 ;  /* 0x00000002ffa07431 */ /* 0x000fe400000001ff */
[----:B------:R-:W-:Y:S01]  /*efb0*/  FMUL.FTZ R151, R151, R192 ;  /* 0x000000c097977220 */ /* 0x000fe20000410000 */
[----:B------:R-:W-:Y:S01]  /*efc0*/  FSETP.GTU.FTZ.AND P0, PT, R140, R189, PT ;  /* 0x000000bd8c00720b */ /* 0x000fe20003f1c000 */
[----:B------:R-:W-:-:S02]  /*efd0*/  IMAD.U32 R177, R112, 0x10000, RZ ;  /* 0x0001000070b17824 */ /* 0x000fc400078e00ff */
[----:B------:R-:W-:Y:S01]  /*efe0*/  IMAD.MOV.U32 R112, RZ, RZ, R190 ;  /* 0x000000ffff707224 */ /* 0x000fe200078e00be */
[----:B------:R-:W-:Y:S02]  /*eff0*/  FSEL R140, R151, RZ, !P0 ;  /* 0x000000ff978c7208 */ /* 0x000fe40004000000 */
[----:B------:R-:W-:-:S03]  /*f000*/  PLOP3.LUT P0, PT, P0, PT, PT, 0x8, 0x80 ;  /* 0x000000000080781c */ /* 0x000fc6000070e170 */
[----:B------:R-:W-:Y:S01]  /*f010*/  FFMA.FTZ R140, R140, R167, R177 ;  /* 0x000000a78c8c7223 */ /* 0x000fe200000100b1 */
        /* <DEDUP_REMOVED lines=9> */
.L_x_2638:
        /* <DEDUP_REMOVED lines=13> */
.L_x_2640:
[----:B------:R-:W-:Y:S05]  /*f180*/  BSYNC.RECONVERGENT B2 ;  /* 0x0000000000027941 */ /* 0x000fea0003800200 */
.L_x_2639:
        /* <DEDUP_REMOVED lines=8> */
[----:B------:R-:W-:Y:S02]  /*f210*/  LOP3.LUT R161, R161, R160, R151, 0x96, !PT ;  /* 0x000000a0a1a17212 */ /* 0x000fe400078e9697 */
[----:B------:R-:W-:Y:S01]  /*f220*/  LOP3.LUT R160, R167, R166, R177, 0x96, !PT ;  /* 0x000000a6a7a07212 */ /* 0x000fe200078e96b1 */
[----:B------:R-:W-:Y:S01]  /*f230*/  VIADD R177, R133, 0x76cf5d0a ;  /* 0x76cf5d0a85b17836 */ /* 0x000fe20000000000 */
        /* <DEDUP_REMOVED lines=16> */
[----:B------:R-:W-:Y:S02]  /*f340*/  IADD3 R167, PT, PT, R133, -0x56f99767, RZ ;  /* 0xa906689985a77810 */ /* 0x000fe40007ffe0ff */
[----:B------:R-:W-:Y:S01]  /*f350*/  LOP3.LUT R176, R151, R150, R161, 0x96, !PT ;  /* 0x0000009697b07212 */ /* 0x000fe200078e96a1 */
[----:B------:R-:W-:-:S04]  /*f360*/  IMAD.WIDE.U32 R150, R177, -0x326172a9, RZ ;  /* 0xcd9e8d57b1967825 */ /* 0x000fc800078e00ff */
[----:B------:R-:W-:Y:S02]  /*f370*/  VIADD R161, R132, 0x1715609d ;  /* 0x1715609d84a17836 */ /* 0x000fe40000000000 */
[----:B------:R-:W-:-:S03]  /*f380*/  IMAD.WIDE.U32 R176, R176, -0x2daee0ad, RZ ;  /* 0xd2511f53b0b07825 */ /* 0x000fc600078e00ff */
[----:B------:R-:W-:Y:S02]  /*f390*/  LOP3.LUT R161, R161, R160, R151, 0x96, !PT ;  /* 0x000000a0a1a17212 */ /* 0x000fe400078e9697 */
[----:B------:R-:W-:Y:S01]  /*f3a0*/  LOP3.LUT R160, R167, R166, R177, 0x96, !PT ;  /* 0x000000a6a7a07212 */ /* 0x000fe200078e96b1 */
[----:B------:R-:W-:Y:S01]  /*f3b0*/  VIADD R177, R133, 0x646e171e ;  /* 0x646e171e85b17836 */ /* 0x000fe20000000000 */
[----:B------:R-:W-:Y:S01]  /*f3c0*/  IADD3 R151, PT, PT, R132, -0x4ab325aa, RZ ;  /* 0xb54cda5684977810 */ /* 0x000fe20007ffe0ff */
        /* <DEDUP_REMOVED lines=22> */
[----:B------:R-:W-:Y:S01]  /*f530*/  IMAD.MOV.U32 R160, RZ, RZ, RZ ;  /* 0x000000ffffa07224 */ /* 0x000fe200078e00ff */
[----:B------:R-:W-:-:S07]  /*f540*/  MOV R188, R150 ;  /* 0x0000009600bc7202 */ /* 0x000fce0000000f00 */
.L_x_2637:
[----:B------:R-:W-:Y:S05]  /*f550*/  BSYNC.RECONVERGENT B1 ;  /* 0x0000000000017941 */ /* 0x000fea0003800200 */
.L_x_2636:
[----:B------:R-:W-:Y:S01]  /*f560*/  I2FP.F32.U32 R112, R112 ;  /* 0x0000007000707245 */ /* 0x000fe20000201000 */
[----:B------:R-:W-:Y:S01]  /*f570*/  BSSY.RECONVERGENT B1, `(.L_x_2641) ;  /* 0x0000062000017945 */ /* 0x000fe20003800200 */
[----:B------:R-:W-:Y:S01]  /*f580*/  SHF.L.U32 R150, R113, 0x10, RZ ;  /* 0x0000001071967819 */ /* 0x000fe200000006ff */
[----:B------:R-:W-:Y:S01]  /*f590*/  IMAD.MOV.U32 R166, RZ, RZ, 0x2 ;  /* 0x00000002ffa67424 */ /* 0x000fe200078e00ff */
[----:B------:R-:W-:Y:S01]  /*f5a0*/  ISETP.NE.AND P2, PT, R160, 0x1, PT ;  /* 0x00000001a000780c */ /* 0x000fe20003f45270 */
[----:B------:R-:W-:Y:S02]  /*f5b0*/  FFMA.FTZ R112, R112, R185, 1.1641532182693481445e-10 ;  /* 0x2f00000070707423 */ /* 0x000fe400000100b9 */
[----:B------:R-:W-:Y:S01]  /*f5c0*/  FMUL.FTZ R151, R150, R183 ;  /* 0x000000b796977220 */ /* 0x000fe20000410000 */
[----:B------:R-:W-:Y:S02]  /*f5d0*/  SHF.L.U32 R150, R49, 0x10, RZ ;  /* 0x0000001031967819 */ /* 0x000fe400000006ff */
[----:B------:R-:W-:Y:S01]  /*f5e0*/  FSETP.GTU.FTZ.AND P1, PT, R112, R189, PT ;  /* 0x000000bd7000720b */ /* 0x000fe20003f3c000 */
[----:B------:R-:W-:Y:S01]  /*f5f0*/  FMUL.FTZ R151, R151, R192 ;  /* 0x000000c097977220 */ /* 0x000fe20000410000 */
[----:B------:R-:W-:-:S04]  /*f600*/  IMAD.U32 R112, R77, 0x10000, RZ ;  /* 0x000100004d707824 */ /* 0x000fc800078e00ff */
[----:B------:R-:W-:Y:S02]  /*f610*/  FSEL R151, R151, RZ, !P1 ;  /* 0x000000ff97977208 */ /* 0x000fe40004800000 */
[----:B------:R-:W-:-:S03]  /*f620*/  PLOP3.LUT P1, PT, P1, PT, PT, 0x8, 0x80 ;  /* 0x000000000080781c */ /* 0x000fc60000f2e170 */
[--C-:B------:R-:W-:Y:S01]  /*f630*/  FFMA.FTZ R151, R151, R112, R150.reuse ;  /* 0x0000007097977223 */ /* 0x100fe20000010096 */
        /* <DEDUP_REMOVED lines=11> */
.L_x_2643:
        /* <DEDUP_REMOVED lines=13> */
.L_x_2645:
[----:B------:R-:W-:Y:S05]  /*f7c0*/  BSYNC.RECONVERGENT B2 ;  /* 0x0000000000027941 */ /* 0x000fea0003800200 */
.L_x_2644:
        /* <DEDUP_REMOVED lines=55> */
[----:B------:R-:W-:Y:S02]  /*fb40*/  HFMA2 R166, -RZ, RZ, 0, 0 ;  /* 0x00000000ffa67431 */ /* 0x000fe400000001ff */
[----:B------:R-:W-:-:S05]  /*fb50*/  VIADD R167, R133, 0x96a522ad ;  /* 0x96a522ad85a77836 */ /* 0x000fca0000000000 */
[----:B------:R-:W-:Y:S02]  /*fb60*/  LOP3.LUT R161, R167, R160, R113, 0x96, !PT ;  /* 0x000000a0a7a17212 */ /* 0x000fe400078e9671 */
[----:B------:R-:W-:Y:S01]  /*fb70*/  MOV R113, R188 ;  /* 0x000000bc00717202 */ /* 0x000fe20000000f00 */
[----:B------:R-:W-:-:S07]  /*fb80*/  IMAD.MOV.U32 R188, RZ, RZ, R112 ;  /* 0x000000ffffbc7224 */ /* 0x000fce00078e0070 */
.L_x_2642:
[----:B------:R-:W-:Y:S05]  /*fb90*/  BSYNC.RECONVERGENT B1 ;  /* 0x0000000000017941 */ /* 0x000fea0003800200 */
.L_x_2641:
[----:B------:R-:W-:Y:S01]  /*fba0*/  I2FP.F32.U32 R112, R113 ;  /* 0x0000007100707245 */ /* 0x000fe20000201000 */
[----:B------:R-:W-:Y:S01]  /*fbb0*/  IMAD.U32 R150, R150, 0x10000, RZ ;  /* 0x0001000096967824 */ /* 0x000fe200078e00ff */
[----:B------:R-:W-:Y:S01]  /*fbc0*/  ISETP.NE.AND P3, PT, R166, 0x1, PT ;  /* 0x00000001a600780c */ /* 0x000fe20003f65270 */
[----:B------:R-:W-:Y:S01]  /*fbd0*/  BSSY.RECONVERGENT B1, `(.L_x_2646) ;  /* 0x0000060000017945 */ /* 0x000fe20003800200 */
[----:B------:R-:W-:Y:S01]  /*fbe0*/  PRMT R160, R49, 0x7632, R160 ;  /* 0x0000763231a07816 */ /* 0x000fe200000000a0 */
[----:B------:R-:W-:Y:S01]  /*fbf0*/  FFMA.FTZ R112, R112, R185, 1.1641532182693481445e-10 ;  /* 0x2f00000070707423 */ /* 0x000fe200000100b9 */
[----:B------:R-:W-:Y:S01]  /*fc00*/  FMUL.FTZ R113, R150, R183 ;  /* 0x000000b796717220 */ /* 0x000fe20000410000 */
[----:B------:R-:W-:Y:S02]  /*fc10*/  SHF.L.U32 R150, R12, 0x10, RZ ;  /* 0x000000100c967819 */ /* 0x000fe400000006ff */
[----:B------:R-:W-:Y:S02]  /*fc20*/  IMAD.U32 R160, R160, 0x10000, RZ ;  /* 0x00010000a0a07824 */ /* 0x000fe400078e00ff */
[----:B------:R-:W-:Y:S01]  /*fc30*/  FMUL.FTZ R113, R113, R192 ;  /* 0x000000c071717220 */ /* 0x000fe20000410000 */
[----:B------:R-:W-:-:S02]  /*fc40*/  FSETP.GTU.FTZ.AND P2, PT, R112, R189, PT ;  /* 0x000000bd7000720b */ /* 0x000fc40003f5c000 */
[----:B------:R-:W-:Y:S02]  /*fc50*/  MOV R176, 0x2 ;  /* 0x0000000200b07802 */ /* 0x000fe40000000f00 */
        /* <DEDUP_REMOVED lines=13> */
.L_x_2648:
        /* <DEDUP_REMOVED lines=13> */
.L_x_2650:
[----:B------:R-:W-:Y:S05]  /*fe00*/  BSYNC.RECONVERGENT B2 ;  /* 0x0000000000027941 */ /* 0x000fea0003800200 */
.L_x_2649:
        /* <DEDUP_REMOVED lines=56> */
[----:B------:R-:W-:Y:S01]  /*10190*/  IMAD.MOV.U32 R176, RZ, RZ, RZ ;  /* 0x000000ffffb07224 */ /* 0x000fe200078e00ff */
[----:B------:R-:W-:Y:S01]  /*101a0*/  LOP3.LUT R161, R167, R160, R113, 0x96, !PT ;  /* 0x000000a0a7a17212 */ /* 0x000fe200078e9671 */
[----:B------:R-:W-:Y:S01]  /*101b0*/  IMAD.MOV.U32 R113, RZ, RZ, R188 ;  /* 0x000000ffff717224 */ /* 0x000fe200078e00bc */
[----:B------:R-:W-:-:S07]  /*101c0*/  MOV R188, R112 ;  /* 0x0000007000bc7202 */ /* 0x000fce0000000f00 */
.L_x_2647:
[----:B------:R-:W-:Y:S05]  /*101d0*/  BSYNC.RECONVERGENT B1 ;  /* 0x0000000000017941 */ /* 0x000fea0003800200 */
.L_x_2646:
[----:B------:R-:W-:Y:S01]  /*101e0*/  I2FP.F32.U32 R112, R113 ;  /* 0x0000007100707245 */ /* 0x000fe20000201000 */
[----:B------:R-:W-:Y:S01]  /*101f0*/  BSSY.RECONVERGENT B1, `(.L_x_2651) ;  /* 0x0000062000017945 */ /* 0x000fe20003800200 */
[----:B------:R-:W-:Y:S01]  /*10200*/  SHF.L.U32 R160, R114, 0x10, RZ ;  /* 0x0000001072a07819 */ /* 0x000fe200000006ff */
[----:B------:R-:W-:Y:S01]  /*10210*/  IMAD.MOV.U32 R177, RZ, RZ, 0x2 ;  /* 0x00000002ffb17424 */ /* 0x000fe200078e00ff */
[----:B------:R-:W-:Y:S01]  /*10220*/  ISETP.NE.AND P4, PT, R176, 0x1, PT ;  /* 0x00000001b000780c */ /* 0x000fe20003f85270 */
[----:B------:R-:W-:Y:S01]  /*10230*/  FFMA.FTZ R112, R112, R185, 1.1641532182693481445e-10 ;  /* 0x2f00000070707423 */ /* 0x000fe200000100b9 */
[----:B------:R-:W-:Y:S01]  /*10240*/  SHF.L.U32 R166, R50, 0x10, RZ ;  /* 0x0000001032a67819 */ /* 0x000fe200000006ff */
[----:B------:R-:W-:Y:S01]  /*10250*/  FMUL.FTZ R113, R160, R183 ;  /* 0x000000b7a0717220 */ /* 0x000fe20000410000 */
[----:B------:R-:W-:Y:S01]  /*10260*/  IMAD.U32 R160, R78, 0x10000, RZ ;  /* 0x000100004ea07824 */ /* 0x000fe200078e00ff */
[----:B------:R-:W-:Y:S02]  /*10270*/  PRMT R114, R114, 0x7632, R114 ;  /* 0x0000763272727816 */ /* 0x000fe40000000072 */
        /* <DEDUP_REMOVED lines=15> */
.L_x_2653:
        /* <DEDUP_REMOVED lines=13> */
.L_x_2655:
[----:B------:R-:W-:Y:S05]  /*10440*/  BSYNC.RECONVERGENT B2 ;  /* 0x0000000000027941 */ /* 0x000fea0003800200 */
.L_x_2654:
        /* <DEDUP_REMOVED lines=57> */
[----:B------:R-:W-:Y:S01]  /*107e0*/  HFMA2 R177, -RZ, RZ, 0, 0 ;  /* 0x00000000ffb17431 */ /* 0x000fe200000001ff */
[----:B------:R-:W-:Y:S01]  /*107f0*/  MOV R113, R188 ;  /* 0x000000bc00717202 */ /* 0x000fe20000000f00 */
[----:B------:R-:W-:-:S07]  /*10800*/  IMAD.MOV.U32 R188, RZ, RZ, R112 ;  /* 0x000000ffffbc7224 */ /* 0x000fce00078e0070 */
.L_x_2652:
[----:B------:R-:W-:Y:S05]  /*10810*/  BSYNC.RECONVERGENT B1 ;  /* 0x0000000000017941 */ /* 0x000fea0003800200 */
.L_x_2651:
        /* <DEDUP_REMOVED lines=25> */
.L_x_2658:
        /* <DEDUP_REMOVED lines=13> */
.L_x_2660:
[----:B------:R-:W-:Y:S05]  /*10a80*/  BSYNC.RECONVERGENT B2 ;  /* 0x0000000000027941 */ /* 0x000fea0003800200 */
.L_x_2659:
        /* <DEDUP_REMOVED lines=60> */
.L_x_2657:
[----:B------:R-:W-:Y:S05]  /*10e50*/  BSYNC.RECONVERGENT B1 ;  /* 0x0000000000017941 */ /* 0x000fea0003800200 */
.L_x_2656:
        /* <DEDUP_REMOVED lines=8> */
[----:B------:R-:W-:Y:S01]  /*10ee0*/  SHF.L.U32 R114, R51, 0x10, RZ ;  /* 0x0000001033727819 */ /* 0x000fe200000006ff */
[----:B------:R-:W-:Y:S01]  /*10ef0*/  IMAD.MOV.U32 R160, RZ, RZ, 0x2 ;  /* 0x00000002ffa07424 */ /* 0x000fe200078e00ff */
[----:B------:R-:W-:Y:S01]  /*10f00*/  FSETP.GTU.FTZ.AND P5, PT, R112, R189, PT ;  /* 0x000000bd7000720b */ /* 0x000fe20003fbc000 */
[----:B------:R-:W-:-:S05]  /*10f10*/  FMUL.FTZ R113, R113, R192 ;  /* 0x000000c071717220 */ /* 0x000fca0000410000 */
        /* <DEDUP_REMOVED lines=13> */
.L_x_2663:
        /* <DEDUP_REMOVED lines=15> */
.L_x_2665:
[----:B------:R-:W-:Y:S05]  /*110e0*/  BSYNC.RECONVERGENT B2 ;  /* 0x0000000000027941 */ /* 0x000fea0003800200 */
.L_x_2664:
        /* <DEDUP_REMOVED lines=60> */
.L_x_2662:
[----:B------:R-:W-:Y:S05]  /*114b0*/  BSYNC.RECONVERGENT B1 ;  /* 0x0000000000017941 */ /* 0x000fea0003800200 */
.L_x_2661:
        /* <DEDUP_REMOVED lines=17> */
.L_x_2625:
[----:B------:R-:W-:Y:S01]  /*115d0*/  ISETP.NE.AND P0, PT, R160, 0x1, PT ;  /* 0x00000001a000780c */ /* 0x000fe20003f05270 */
[----:B------:R-:W-:Y:S01]  /*115e0*/  BSSY.RECONVERGENT B1, `(.L_x_2667) ;  /* 0x0000058000017945 */ /* 0x000fe20003800200 */
[----:B------:R-:W-:Y:S02]  /*115f0*/  HFMA2 R151, -RZ, RZ, 0, 1.1920928955078125e-07 ;  /* 0x00000002ff977431 */ /* 0x000fe400000001ff */
[----:B0-----:R-:W-:Y:S01]  /*11600*/  IMAD.MOV.U32 R140, RZ, RZ, R190 ;  /* 0x000000ffff8c7224 */ /* 0x001fe200078e00be */
        /* <DEDUP_REMOVED lines=12> */
.L_x_2669:
        /* <DEDUP_REMOVED lines=13> */
.L_x_2671:
[----:B------:R-:W-:Y:S05]  /*117a0*/  BSYNC.RECONVERGENT B2 ;  /* 0x0000000000027941 */ /* 0x000fea0003800200 */
.L_x_2670:
        /* <DEDUP_REMOVED lines=57> */
[----:B------:R-:W-:Y:S02]  /*11b40*/  LOP3.LUT R161, R161, R140, R189, 0x96, !PT ;  /* 0x0000008ca1a17212 */ /* 0x000fe400078e96bd */
[----:B------:R-:W-:-:S07]  /*11b50*/  MOV R140, R185 ;  /* 0x000000b9008c7202 */ /* 0x000fce0000000f00 */
.L_x_2668:
[----:B------:R-:W-:Y:S05]  /*11b60*/  BSYNC.RECONVERGENT B1 ;  /* 0x0000000000017941 */ /* 0x000fea0003800200 */
.L_x_2667:
        /* <DEDUP_REMOVED lines=9> */
[----:B------:R-:W-:Y:S01]  /*11c00*/  PRMT R112, R112, 0x7632, R112 ;  /* 0x0000763270707816 */ /* 0x000fe20000000070 */
[----:B------:R-:W-:-:S02]  /*11c10*/  IMAD.MOV.U32 R150, RZ, RZ, 0x2 ;  /* 0x00000002ff967424 */ /* 0x000fc400078e00ff */
[----:B------:R-:W-:Y:S01]  /*11c20*/  FFMA.FTZ R140, R140, R185, 1.1641532182693481445e-10 ;  /* 0x2f0000008c8c7423 */ /* 0x000fe200000100b9 */
[----:B0-----:R-:W-:-:S04]  /*11c30*/  FMUL.FTZ R141, R141, R192 ;  /* 0x000000c08d8d7220 */ /* 0x001fc80000410000 */
[----:B-1----:R-:W-:Y:S02]  /*11c40*/  FSETP.GTU.FTZ.AND P0, PT, R140, R189, PT ;  /* 0x000000bd8c00720b */ /* 0x002fe40003f1c000 */
[----:B------:R-:W-:Y:S02]  /*11c50*/  SHF.L.U32 R140, R76, 0x10, RZ ;  /* 0x000000104c8c7819 */ /* 0x000fe400000006ff */
        /* <DEDUP_REMOVED lines=14> */
.L_x_2674:
        /* <DEDUP_REMOVED lines=13> */
.L_x_2676:
[----:B------:R-:W-:Y:S05]  /*11e10*/  BSYNC.RECONVERGENT B2 ;  /* 0x0000000000027941 */ /* 0x000fea0003800200 */
.L_x_2675:
        /* <DEDUP_REMOVED lines=60> */
.L_x_2673:
[----:B------:R-:W-:Y:S05]  /*121e0*/  BSYNC.RECONVERGENT B1 ;  /* 0x0000000000017941 */ /* 0x000fea0003800200 */
.L_x_2672:
[----:B------:R-:W-:Y:S01]  /*121f0*/  I2FP.F32.U32 R140, R140 ;  /* 0x0000008c008c7245 */ /* 0x000fe20000201000 */
[----:B------:R-:W-:Y:S01]  /*12200*/  IMAD.U32 R112, R112, 0x10000, RZ ;  /* 0x0001000070707824 */ /* 0x000fe200078e00ff */
[----:B------:R-:W-:Y:S01]  /*12210*/  ISETP.NE.AND P1, PT, R150, 0x1, PT ;  /* 0x000000019600780c */ /* 0x000fe20003f25270 */
[----:B------:R-:W-:Y:S01]  /*12220*/  BSSY.RECONVERGENT B1, `(.L_x_2677) ;  /* 0x000005e000017945 */ /* 0x000fe20003800200 */
[----:B------:R-:W-:Y:S01]  /*12230*/  SHF.L.U32 R167, R11, 0x10, RZ ;  /* 0x000000100ba77819 */ /* 0x000fe200000006ff */
[----:B------:R-:W-:Y:S01]  /*12240*/  FFMA.FTZ R140, R140, R185, 1.1641532182693481445e-10 ;  /* 0x2f0000008c8c7423 */ /* 0x000fe200000100b9 */
[----:B------:R-:W-:Y:S01]  /*12250*/  FMUL.FTZ R151, R112, R183 ;  /* 0x000000b770977220 */ /* 0x000fe20000410000 */
[----:B------:R-:W-:Y:S01]  /*12260*/  IMAD.MOV.U32 R160, RZ, RZ, 0x2 ;  /* 0x00000002ffa07424 */ /* 0x000fe200078e00ff */
[----:B------:R-:W-:Y:S02]  /*12270*/  MOV R112, R190 ;  /* 0x000000be00707202 */ /* 0x000fe40000000f00 */
[----:B------:R-:W-:Y:S01]  /*12280*/  FMUL.FTZ R151, R151, R192 ;  /* 0x000000c097977220 */ /* 0x000fe20000410000 */
[----:B------:R-:W-:-:S04]  /*12290*/  FSETP.GTU.FTZ.AND P0, PT, R140, R189, PT ;  /* 0x000000bd8c00720b */ /* 0x000fc80003f1c000 */
        /* <DEDUP_REMOVED lines=12> */
.L_x_2679:
        /* <DEDUP_REMOVED lines=13> */
.L_x_2681:
[----:B------:R-:W-:Y:S05]  /*12430*/  BSYNC.RECONVERGENT B2 ;  /* 0x0000000000027941 */ /* 0x000fea0003800200 */
.L_x_2680:
        /* <DEDUP_REMOVED lines=57> */
[----:B------:R-:W-:-:S03]  /*127d0*/  IMAD.MOV.U32 R188, RZ, RZ, R150 ;  /* 0x000000ffffbc7224 */ /* 0x000fc600078e0096 */
[----:B------:R-:W-:Y:S01]  /*127e0*/  LOP3.LUT R161, R167, R160, R151, 0x96, !PT ;  /* 0x000000a0a7a17212 */ /* 0x000fe200078e9697 */
[----:B------:R-:W-:-:S07]  /*127f0*/  HFMA2 R160, -RZ, RZ, 0, 0 ;  /* 0x00000000ffa07431 */ /* 0x000fce00000001ff */
.L_x_2678:
[----:B------:R-:W-:Y:S05]  /*12800*/  BSYNC.RECONVERGENT B1 ;  /* 0x0000000000017941 */ /* 0x000fea0003800200 */
.L_x_2677:
[----:B------:R-:W-:Y:S01]  /*12810*/  I2FP.F32.U32 R112, R112 ;  /* 0x0000007000707245 */ /* 0x000fe20000201000 */
[C---:B------:R-:W-:Y:S01]  /*12820*/  IMAD.U32 R150, R113.reuse, 0x10000, RZ ;  /* 0x0001000071967824 */ /* 0x040fe200078e00ff */
[----:B------:R-:W-:Y:S01]  /*12830*/  ISETP.NE.AND P2, PT, R160, 0x1, PT ;  /* 0x00000001a000780c */ /* 0x000fe20003f45270 */
[----:B------:R-:W-:Y:S01]  /*12840*/  BSSY.RECONVERGENT B1, `(.L_x_2682) ;  /* 0x000005f000017945 */ /* 0x000fe20003800200 */
[----:B------:R-:W-:Y:S02]  /*12850*/  IMAD.MOV.U32 R166, RZ, RZ, 0x2 ;  /* 0x00000002ffa67424 */ /* 0x000fe400078e00ff */
[----:B------:R-:W-:Y:S01]  /*12860*/  FFMA.FTZ R112, R112, R185, 1.1641532182693481445e-10 ;  /* 0x2f00000070707423 */ /* 0x000fe200000100b9 */
[----:B------:R-:W-:Y:S01]  /*12870*/  FMUL.FTZ R151, R150, R183 ;  /* 0x000000b796977220 */ /* 0x000fe20000410000 */
[----:B------:R-:W-:Y:S02]  /*12880*/  PRMT R150, R113, 0x7632, R150 ;  /* 0x0000763271967816 */ /* 0x000fe40000000096 */
[----:B------:R-:W-:Y:S01]  /*12890*/  MOV R113, R190 ;  /* 0x000000be00717202 */ /* 0x000fe20000000f00 */
[----:B------:R-:W-:Y:S01]  /*128a0*/  FMUL.FTZ R151, R151, R192 ;  /* 0x000000c097977220 */ /* 0x000fe20000410000 */
[----:B------:R-:W-:-:S02]  /*128b0*/  FSETP.GTU.FTZ.AND P1, PT, R112, R189, PT ;  /* 0x000000bd7000720b */ /* 0x000fc40003f3c000 */
[----:B------:R-:W-:Y:S02]  /*128c0*/  SHF.L.U32 R112, R77, 0x10, RZ ;  /* 0x000000104d707819 */ /* 0x000fe400000006ff */
        /* <DEDUP_REMOVED lines=12> */
.L_x_2684:
        /* <DEDUP_REMOVED lines=13> */
.L_x_2686:
[----:B------:R-:W-:Y:S05]  /*12a60*/  BSYNC.RECONVERGENT B2 ;  /* 0x0000000000027941 */ /* 0x000fea0003800200 */
.L_x_2685:
        /* <DEDUP_REMOVED lines=60> */
.L_x_2683:
[----:B------:R-:W-:Y:S05]  /*12e30*/  BSYNC.RECONVERGENT B1 ;  /* 0x0000000000017941 */ /* 0x000fea0003800200 */
.L_x_2682:
        /* <DEDUP_REMOVED lines=23> */
.L_x_2689:
        /* <DEDUP_REMOVED lines=13> */
.L_x_2691:
[----:B------:R-:W-:Y:S05]  /*13080*/  BSYNC.RECONVERGENT B2 ;  /* 0x0000000000027941 */ /* 0x000fea0003800200 */
.L_x_2690:
        /* <DEDUP_REMOVED lines=51> */
[----:B------:R-:W-:Y:S02]  /*133c0*/  IADD3 R161, PT, PT, R132, -0x700cb87f, RZ ;  /* 0x8ff3478184a17810 */ /* 0x000fe40007ffe0ff */
[----:B------:R-:W-:Y:S01]  /*133d0*/  LOP3.LUT R113, R113, R112, R167, 0x96, !PT ;  /* 0x0000007071717212 */ /* 0x000fe200078e96a7 */
[----:B------:R-:W-:-:S04]  /*133e0*/  IMAD.WIDE.U32 R190, R177, -0x326172a9, RZ ;  /* 0xcd9e8d57b1be7825 */ /* 0x000fc800078e00ff */
[----:B------:R-:W-:Y:S01]  /*133f0*/  IMAD.WIDE.U32 R112, R113, -0x2daee0ad, RZ ;  /* 0xd2511f5371707825 */ /* 0x000fe200078e00ff */
[----:B------:R-:W-:-:S03]  /*13400*/  LOP3.LUT R162, R161, R166, R191, 0x96, !PT ;  /* 0x000000a6a1a27212 */ /* 0x000fc600078e96bf */
[----:B------:R-:W-:-:S05]  /*13410*/  VIADD R167, R133, 0x96a522ad ;  /* 0x96a522ad85a77836 */ /* 0x000fca0000000000 */
[----:B------:R-:W-:Y:S02]  /*13420*/  LOP3.LUT R161, R167, R160, R113, 0x96, !PT ;  /* 0x000000a0a7a17212 */ /* 0x000fe400078e9671 */
[----:B------:R-:W-:Y:S01]  /*13430*/  MOV R113, R188 ;  /* 0x000000bc00717202 */ /* 0x000fe20000000f00 */
[----:B------:R-:W-:-:S07]  /*13440*/  IMAD.MOV.U32 R188, RZ, RZ, R112 ;  /* 0x000000ffffbc7224 */ /* 0x000fce00078e0070 */
.L_x_2688:
[----:B------:R-:W-:Y:S05]  /*13450*/  BSYNC.RECONVERGENT B1 ;  /* 0x0000000000017941 */ /* 0x000fea0003800200 */
.L_x_2687:
        /* <DEDUP_REMOVED lines=9> */
[----:B------:R-:W-:-:S04]  /*134f0*/  FSETP.GTU.FTZ.AND P3, PT, R112, R189, PT ;  /* 0x000000bd7000720b */ /* 0x000fc80003f7c000 */
        /* <DEDUP_REMOVED lines=14> */
.L_x_2694:
        /* <DEDUP_REMOVED lines=13> */
.L_x_2696:
[----:B------:R-:W-:Y:S05]  /*136b0*/  BSYNC.RECONVERGENT B2 ;  /* 0x0000000000027941 */ /* 0x000fea0003800200 */
.L_x_2695:
        /* <DEDUP_REMOVED lines=60> */
.L_x_2693:
[----:B------:R-:W-:Y:S05]  /*13a80*/  BSYNC.RECONVERGENT B1 ;  /* 0x0000000000017941 */ /* 0x000fea0003800200 */
.L_x_2692:
        /* <DEDUP_REMOVED lines=23> */
.L_x_2699:
        /* <DEDUP_REMOVED lines=13> */
.L_x_2701:
[----:B------:R-:W-:Y:S05]  /*13cd0*/  BSYNC.RECONVERGENT B2 ;  /* 0x0000000000027941 */ /* 0x000fea0003800200 */
.L_x_2700:
        /* <DEDUP_REMOVED lines=60> */
.L_x_2698:
[----:B------:R-:W-:Y:S05]  /*140a0*/  BSYNC.RECONVERGENT B1 ;  /* 0x0000000000017941 */ /* 0x000fea0003800200 */
.L_x_2697:
        /* <DEDUP_REMOVED lines=24> */
.L_x_2704:
        /* <DEDUP_REMOVED lines=15> */
.L_x_2706:
[----:B------:R-:W-:Y:S05]  /*14320*/  BSYNC.RECONVERGENT B2 ;  /* 0x0000000000027941 */ /* 0x000fea0003800200 */
.L_x_2705:
        /* <DEDUP_REMOVED lines=60> */
.L_x_2703:
[----:B------:R-:W-:Y:S05]  /*146f0*/  BSYNC.RECONVERGENT B1 ;  /* 0x0000000000017941 */ /* 0x000fea0003800200 */
.L_x_2702:
[----:B------:R-:W-:Y:S01]  /*14700*/  I2FP.F32.U32 R112, R113 ;  /* 0x0000007100707245 */ /* 0x000fe20000201000 */
[----:B------:R-:W-:-:S04]  /*14710*/  IMAD.U32 R114, R177, 0x10000, RZ ;  /* 0x00010000b1727824 */ /* 0x000fc800078e00ff */
[----:B------:R-:W-:Y:S01]  /*14720*/  FFMA.FTZ R112, R112, R185, 1.1641532182693481445e-10 ;  /* 0x2f00000070707423 */ /* 0x000fe200000100b9 */
[----:B------:R-:W-:Y:S01]  /*14730*/  FMUL.FTZ R113, R114, R183 ;  /* 0x000000b772717220 */ /* 0x000fe20000410000 */
[----:B------:R-:W-:-:S03]  /*14740*/  SHF.L.U32 R114, R14, 0x10, RZ ;  /* 0x000000100e727819 */ /* 0x000fc600000006ff */
[----:B------:R-:W-:Y:S01]  /*14750*/  FMUL.FTZ R113, R113, R192 ;  /* 0x000000c071717220 */ /* 0x000fe20000410000 */
[----:B------:R-:W-:Y:S02]  /*14760*/  FSETP.GTU.FTZ.AND P6, PT, R112, R189, PT ;  /* 0x000000bd7000720b */ /* 0x000fe40003fdc000 */
[----:B------:R-:W-:Y:S02]  /*14770*/  F2FP.BF16.F32.PACK_AB R112, R140, R141 ;  /* 0x0000008d8c70723e */ /* 0x000fe400000010ff */
[----:B------:R-:W-:Y:S02]  /*14780*/  FSEL R113, R113, RZ, !P6 ;  /* 0x000000ff71717208 */ /* 0x000fe40007000000 */
[----:B------:R-:W-:-:S03]  /*14790*/  PLOP3.LUT P6, PT, P6, PT, PT, 0x8, 0x80 ;  /* 0x000000000080781c */ /* 0x000fc600037ce170 */
[----:B------:R-:W-:Y:S01]  /*147a0*/  FMUL.FTZ R177, R114, R113 ;  /* 0x0000007172b17220 */ /* 0x000fe20000410000 */
[----:B------:R-:W-:Y:S02]  /*147b0*/  F2FP.BF16.F32.PACK_AB R114, R166, R167 ;  /* 0x000000a7a672723e */ /* 0x000fe400000010ff */
[----:B------:R-:W-:Y:S02]  /*147c0*/  F2FP.BF16.F32.PACK_AB R113, R150, R151 ;  /* 0x000000979671723e */ /* 0x000fe400000010ff */
[----:B------:R-:W-:-:S07]  /*147d0*/  F2FP.BF16.F32.PACK_AB R115, R177, R176 ;  /* 0x000000b0b173723e */ /* 0x000fce00000010ff */
.L_x_2666:
        /* <DEDUP_REMOVED lines=21> */
.L_x_2624:
[----:B------:R-:W-:Y:S05]  /*14930*/  BSYNC.RECONVERGENT B0 ;  /* 0x0000000000007941 */ /* 0x000fea0003800200 */
.L_x_2623:
[----:B------:R-:W-:Y:S01]  /*14940*/  ISETP.GE.U32.AND P0, PT, R137, 0x80, PT ;  /* 0x000000808900780c */ /* 0x000fe20003f06070 */
[----:B------:R-:W-:Y:S01]  /*14950*/  BSSY.RECONVERGENT B0, `(.L_x_2707) ;  /* 0x0000671000007945 */ /* 0x000fe20003800200 */
[----:B------:R-:W-:-:S11]  /*14960*/  LOP3.LUT R0, R0, 0xffffffef, RZ, 0xc0, !PT ;  /* 0xffffffef00007812 */ /* 0x000fd600078ec0ff */
[----:B------:R-:W-:Y:S01]  /*14970*/  @P0 LOP3.LUT R0, R0, 0x10, RZ, 0xfc, !PT ;  /* 0x0000001000000812 */ /* 0x000fe200078efcff */
[----:B------:R-:W-:Y:S06]  /*14980*/  @!P0 BRA `(.L_x_2708) ;  /* 0x0000006400b48947 */ /* 0x000fec0003800000 */
[----:B------:R-:W-:Y:S01]  /*14990*/  ISETP.NE.U32.AND P0, PT, RZ, UR4, PT ;  /* 0x00000004ff007c0c */ /* 0x000fe2000bf05070 */
[----:B0-23--:R-:W0:Y:S03]  /*149a0*/  LDC.64 R112, c[0x0][0x390] ;  /* 0x0000e400ff707b82 */ /* 0x00de260000000a00 */
        /* <DEDUP_REMOVED lines=23> */
.L_x_2712:
        /* <DEDUP_REMOVED lines=13> */
.L_x_2714:
[----:B------:R-:W-:Y:S05]  /*14bf0*/  BSYNC.RECONVERGENT B2 ;  /* 0x0000000000027941 */ /* 0x000fea0003800200 */
.L_x_2713:
        /* <DEDUP_REMOVED lines=46> */
[----:B------:R-:W-:Y:S01]  /*14ee0*/  IMAD.WIDE.U32 R148, R149, -0x326172a9, RZ ;  /* 0xcd9e8d5795947825 */ /* 0x000fe200078e00ff */
[----:B------:R-:W-:-:S03]  /*14ef0*/  IADD3 R161, PT, PT, R132, -0xe443238, RZ ;  /* 0xf1bbcdc884a17810 */ /* 0x000fc60007ffe0ff */
[----:B------:R-:W-:Y:S01]  /*14f00*/  IMAD.WIDE.U32 R138, R139, -0x2daee0ad, RZ ;  /* 0xd2511f538b8a7825 */ /* 0x000fe200078e00ff */
[----:B------:R-:W-:-:S03]  /*14f10*/  LOP3.LUT R161, R161, R160, R149, 0x96, !PT ;  /* 0x000000a0a1a17212 */ /* 0x000fc600078e9695 */
[----:B------:R-:W-:Y:S01]  /*14f20*/  HFMA2 R149, -RZ, RZ, 0, 0 ;  /* 0x00000000ff957431 */ /* 0x000fe200000001ff */
[----:B------:R-:W-:Y:S01]  /*14f30*/  LOP3.LUT R165, R165, R164, R139, 0x96, !PT ;  /* 0x000000a4a5a57212 */ /* 0x000fe200078e968b */
[----:B------:R-:W-:Y:S01]  /*14f40*/  IMAD.WIDE.U32 R188, R161, -0x2daee0ad, RZ ;  /* 0xd2511f53a1bc7825 */ /* 0x000fe200078e00ff */
[----:B------:R-:W-:-:S03]  /*14f50*/  IADD3 R161, PT, PT, R133, -0x695add53, RZ ;  /* 0x96a522ad85a17810 */ /* 0x000fc60007ffe0ff */
[----:B------:R-:W-:Y:S01]  /*14f60*/  IMAD.WIDE.U32 R190, R165, -0x326172a9, RZ ;  /* 0xcd9e8d57a5be7825 */ /* 0x000fe200078e00ff */
[----:B------:R-:W-:-:S03]  /*14f70*/  LOP3.LUT R161, R161, R138, R189, 0x96, !PT ;  /* 0x0000008aa1a17212 */ /* 0x000fc600078e96bd */
[----:B------:R-:W-:Y:S02]  /*14f80*/  VIADD R139, R132, 0x8ff34781 ;  /* 0x8ff34781848b7836 */ /* 0x000fe40000000000 */
[----:B------:R-:W-:-:S03]  /*14f90*/  IMAD.MOV.U32 R138, RZ, RZ, R185 ;  /* 0x000000ffff8a7224 */ /* 0x000fc600078e00b9 */
[----:B------:R-:W-:-:S07]  /*14fa0*/  LOP3.LUT R162, R139, R148, R191, 0x96, !PT ;  /* 0x000000948ba27212 */ /* 0x000fce00078e96bf */
.L_x_2711:
[----:B------:R-:W-:Y:S05]  /*14fb0*/  BSYNC.RECONVERGENT B1 ;  /* 0x0000000000017941 */ /* 0x000fea0003800200 */
.L_x_2710:
        /* <DEDUP_REMOVED lines=10> */
[----:B------:R-:W-:-:S02]  /*15060*/  SHF.L.U32 R148, R48, 0x10, RZ ;  /* 0x0000001030947819 */ /* 0x000fc400000006ff */
[----:B------:R-:W-:Y:S01]  /*15070*/  PRMT R112, R112, 0x7632, R112 ;  /* 0x0000763270707816 */ /* 0x000fe20000000070 */
[----:B0-----:R-:W-:Y:S01]  /*15080*/  FMUL.FTZ R139, R139, R192 ;  /* 0x000000c08b8b7220 */ /* 0x001fe20000410000 */
[----:B-1----:R-:W-:Y:S01]  /*15090*/  FSETP.GTU.FTZ.AND P1, PT, R138, R189, PT ;  /* 0x000000bd8a00720b */ /* 0x002fe20003f3c000 */
[----:B------:R-:W-:-:S03]  /*150a0*/  IMAD.U32 R138, R64, 0x10000, RZ ;  /* 0x00010000408a7824 */ /* 0x000fc600078e00ff */
        /* <DEDUP_REMOVED lines=15> */
.L_x_2717:
        /* <DEDUP_REMOVED lines=13> */
.L_x_2719:
[----:B------:R-:W-:Y:S05]  /*15270*/  BSYNC.RECONVERGENT B2 ;  /* 0x0000000000027941 */ /* 0x000fea0003800200 */
.L_x_2718:
        /* <DEDUP_REMOVED lines=60> */
.L_x_2716:
[----:B------:R-:W-:Y:S05]  /*15640*/  BSYNC.RECONVERGENT B1 ;  /* 0x0000000000017941 */ /* 0x000fea0003800200 */
.L_x_2715:
        /* <DEDUP_REMOVED lines=8> */
[----:B------:R-:W-:Y:S01]  /*156d0*/  MOV R164, 0x2 ;  /* 0x0000000200a47802 */ /* 0x000fe20000000f00 */
        /* <DEDUP_REMOVED lines=16> */
.L_x_2722:
        /* <DEDUP_REMOVED lines=13> */
.L_x_2724:
[----:B------:R-:W-:Y:S05]  /*158b0*/  BSYNC.RECONVERGENT B2 ;  /* 0x0000000000027941 */ /* 0x000fea0003800200 */
.L_x_2723:
        /* <DEDUP_REMOVED lines=58> */
[----:B------:R-:W-:Y:S02]  /*15c60*/  LOP3.LUT R161, R165, R160, R149, 0x96, !PT ;  /* 0x000000a0a5a17212 */ /* 0x000fe400078e9695 */
[----:B------:R-:W-:-:S07]  /*15c70*/  MOV R188, R148 ;  /* 0x0000009400bc7202 */ /* 0x000fce0000000f00 */
.L_x_2721:
[----:B------:R-:W-:Y:S05]  /*15c80*/  BSYNC.RECONVERGENT B1 ;  /* 0x0000000000017941 */ /* 0x000fea0003800200 */
.L_x_2720:
        /* <DEDUP_REMOVED lines=8> */
[----:B------:R-:W-:Y:S02]  /*15d10*/  IMAD.U32 R148, R65, 0x10000, RZ ;  /* 0x0001000041947824 */ /* 0x000fe400078e00ff */
[----:B------:R-:W-:Y:S01]  /*15d20*/  FSETP.GTU.FTZ.AND P1, PT, R112, R189, PT ;  /* 0x000000bd7000720b */ /* 0x000fe20003f3c000 */
[----:B------:R-:W-:-:S05]  /*15d30*/  FMUL.FTZ R149, R149, R192 ;  /* 0x000000c095957220 */ /* 0x000fca0000410000 */
        /* <DEDUP_REMOVED lines=14> */
.L_x_2727:
        /* <DEDUP_REMOVED lines=13> */
.L_x_2729:
[----:B------:R-:W-:Y:S05]  /*15ef0*/  BSYNC.RECONVERGENT B2 ;  /* 0x0000000000027941 */ /* 0x000fea0003800200 */
.L_x_2728:
        /* <DEDUP_REMOVED lines=60> */
.L_x_2726:
[----:B------:R-:W-:Y:S05]  /*162c0*/  BSYNC.RECONVERGENT B1 ;  /* 0x0000000000017941 */ /* 0x000fea0003800200 */
.L_x_2725:
        /* <DEDUP_REMOVED lines=25> */
.L_x_2732:
        /* <DEDUP_REMOVED lines=13> */
.L_x_2734:
[----:B------:R-:W-:Y:S05]  /*16530*/  BSYNC.RECONVERGENT B2 ;  /* 0x0000000000027941 */ /* 0x000fea0003800200 */
.L_x_2733:
        /* <DEDUP_REMOVED lines=60> */
.L_x_2731:
[----:B------:R-:W-:Y:S05]  /*16900*/  BSYNC.RECONVERGENT B1 ;  /* 0x0000000000017941 */ /* 0x000fea0003800200 */
.L_x_2730:
        /* <DEDUP_REMOVED lines=25> */
.L_x_2737:
        /* <DEDUP_REMOVED lines=13> */
.L_x_2739:
[----:B------:R-:W-:Y:S05]  /*16b70*/  BSYNC.RECONVERGENT B2 ;  /* 0x0000000000027941 */ /* 0x000fea0003800200 */
.L_x_2738:
        /* <DEDUP_REMOVED lines=60> */
.L_x_2736:
[----:B------:R-:W-:Y:S05]  /*16f40*/  BSYNC.RECONVERGENT B1 ;  /* 0x0000000000017941 */ /* 0x000fea0003800200 */
.L_x_2735:
        /* <DEDUP_REMOVED lines=25> */
.L_x_2742:
        /* <DEDUP_REMOVED lines=13> */
.L_x_2744:
[----:B------:R-:W-:Y:S05]  /*171b0*/  BSYNC.RECONVERGENT B2 ;  /* 0x0000000000027941 */ /* 0x000fea0003800200 */
.L_x_2743:
        /* <DEDUP_REMOVED lines=60> */
.L_x_2741:
[----:B------:R-:W-:Y:S05]  /*17580*/  BSYNC.RECONVERGENT B1 ;  /* 0x0000000000017941 */ /* 0x000fea0003800200 */
.L_x_2740:
        /* <DEDUP_REMOVED lines=25> */
.L_x_2747:
        /* <DEDUP_REMOVED lines=15> */
.L_x_2749:
[----:B------:R-:W-:Y:S05]  /*17810*/  BSYNC.RECONVERGENT B2 ;  /* 0x0000000000027941 */ /* 0x000fea0003800200 */
.L_x_2748:
        /* <DEDUP_REMOVED lines=60> */
.L_x_2746:
[----:B------:R-:W-:Y:S05]  /*17be0*/  BSYNC.RECONVERGENT B1 ;  /* 0x0000000000017941 */ /* 0x000fea0003800200 */
.L_x_2745:
        /* <DEDUP_REMOVED lines=17> */
.L_x_2709:
        /* <DEDUP_REMOVED lines=16> */
.L_x_2753:
        /* <DEDUP_REMOVED lines=13> */
.L_x_2755:
[----:B------:R-:W-:Y:S05]  /*17ed0*/  BSYNC.RECONVERGENT B2 ;  /* 0x0000000000027941 */ /* 0x000fea0003800200 */
.L_x_2754:
        /* <DEDUP_REMOVED lines=59> */
.L_x_2752:
[----:B------:R-:W-:Y:S05]  /*18290*/  BSYNC.RECONVERGENT B1 ;  /* 0x0000000000017941 */ /* 0x000fea0003800200 */
.L_x_2751:
        /* <DEDUP_REMOVED lines=29> */
.L_x_2758:
        /* <DEDUP_REMOVED lines=13> */
.L_x_2760:
[----:B------:R-:W-:Y:S05]  /*18540*/  BSYNC.RECONVERGENT B2 ;  /* 0x0000000000027941 */ /* 0x000fea0003800200 */
.L_x_2759:
        /* <DEDUP_REMOVED lines=60> */
.L_x_2757:
[----:B------:R-:W-:Y:S05]  /*18910*/  BSYNC.RECONVERGENT B1 ;  /* 0x0000000000017941 */ /* 0x000fea0003800200 */
.L_x_2756:
        /* <DEDUP_REMOVED lines=23> */
.L_x_2763:
        /* <DEDUP_REMOVED lines=13> */
.L_x_2765:
[----:B------:R-:W-:Y:S05]  /*18b60*/  BSYNC.RECONVERGENT B2 ;  /* 0x0000000000027941 */ /* 0x000fea0003800200 */
.L_x_2764:
        /* <DEDUP_REMOVED lines=60> */
.L_x_2762:
[----:B------:R-:W-:Y:S05]  /*18f30*/  BSYNC.RECONVERGENT B1 ;  /* 0x0000000000017941 */ /* 0x000fea0003800200 */
.L_x_2761:
        /* <DEDUP_REMOVED lines=24> */
.L_x_2768:
        /* <DEDUP_REMOVED lines=13> */
.L_x_2770:
[----:B------:R-:W-:Y:S05]  /*19190*/  BSYNC.RECONVERGENT B2 ;  /* 0x0000000000027941 */ /* 0x000fea0003800200 */
.L_x_2769:
        /* <DEDUP_REMOVED lines=60> */
.L_x_2767:
[----:B------:R-:W-:Y:S05]  /*19560*/  BSYNC.RECONVERGENT B1 ;  /* 0x0000000000017941 */ /* 0x000fea0003800200 */
.L_x_2766:
        /* <DEDUP_REMOVED lines=23> */
.L_x_2773:
        /* <DEDUP_REMOVED lines=13> */
.L_x_2775:
[----:B------:R-:W-:Y:S05]  /*197b0*/  BSYNC.RECONVERGENT B2 ;  /* 0x0000000000027941 */ /* 0x000fea0003800200 */
.L_x_2774:
        /* <DEDUP_REMOVED lines=60> */
.L_x_2772:
[----:B------:R-:W-:Y:S05]  /*19b80*/  BSYNC.RECONVERGENT B1 ;  /* 0x0000000000017941 */ /* 0x000fea0003800200 */
.L_x_2771:
        /* <DEDUP_REMOVED lines=24> */
.L_x_2778:
        /* <DEDUP_REMOVED lines=13> */
.L_x_2780:
[----:B------:R-:W-:Y:S05]  /*19de0*/  BSYNC.RECONVERGENT B2 ;  /* 0x0000000000027941 */ /* 0x000fea0003800200 */
.L_x_2779:
        /* <DEDUP_REMOVED lines=60> */
.L_x_2777:
[----:B------:R-:W-:Y:S05]  /*1a1b0*/  BSYNC.RECONVERGENT B1 ;  /* 0x0000000000017941 */ /* 0x000fea0003800200 */
.L_x_2776:
        /* <DEDUP_REMOVED lines=23> */
.L_x_2783:
        /* <DEDUP_REMOVED lines=13> */
.L_x_2785:
[----:B------:R-:W-:Y:S05]  /*1a400*/  BSYNC.RECONVERGENT B2 ;  /* 0x0000000000027941 */ /* 0x000fea0003800200 */
.L_x_2784:
        /* <DEDUP_REMOVED lines=60> */
.L_x_2782:
[----:B------:R-:W-:Y:S05]  /*1a7d0*/  BSYNC.RECONVERGENT B1 ;  /* 0x0000000000017941 */ /* 0x000fea0003800200 */
.L_x_2781:
        /* <DEDUP_REMOVED lines=24> */
.L_x_2788:
        /* <DEDUP_REMOVED lines=15> */
.L_x_2790:
[----:B------:R-:W-:Y:S05]  /*1aa50*/  BSYNC.RECONVERGENT B2 ;  /* 0x0000000000027941 */ /* 0x000fea0003800200 */
.L_x_2789:
        /* <DEDUP_REMOVED lines=60> */
.L_x_2787:
[----:B------:R-:W-:Y:S05]  /*1ae20*/  BSYNC.RECONVERGENT B1 ;  /* 0x0000000000017941 */ /* 0x000fea0003800200 */
.L_x_2786:
        /* <DEDUP_REMOVED lines=14> */
.L_x_2750:
[----:B------:R-:W0:Y:S01]  /*1af10*/  LDC.64 R192, c[0x0][0x3a8] ;  /* 0x0000ea00ffc07b82 */ /* 0x000e220000000a00 */
[----:B------:R-:W-:Y:S02]  /*1af20*/  SEL R197, RZ, 0x1000000, !P6 ;  /* 0x01000000ffc57807 */ /* 0x000fe40007000000 */
[----:B------:R-:W-:Y:S02]  /*1af30*/  SEL R189, RZ, 0x1000000, !P2 ;  /* 0x01000000ffbd7807 */ /* 0x000fe40005000000 */
[----:B------:R-:W-:Y:S02]  /*1af40*/  SEL R194, RZ, 0x10000, !P1 ;  /* 0x00010000ffc27807 */ /* 0x000fe40004800000 */
[----:B------:R-:W-:Y:S01]  /*1af50*/  SEL R185, RZ, 0x100, !P0 ;  /* 0x00000100ffb97807 */ /* 0x000fe20004000000 */
[----:B------:R-:W1:Y:S01]  /*1af60*/  LDC.64 R186, c[0x0][0x3b0] ;  /* 0x0000ec00ffba7b82 */ /* 0x000e620000000a00 */
[----:B------:R-:W-:Y:S02]  /*1af70*/  LOP3.LUT P6, RZ, R0, 0x2, RZ, 0xc0, !PT ;  /* 0x0000000200ff7812 */ /* 0x000fe400078cc0ff */
        /* <DEDUP_REMOVED lines=14> */
.L_x_2708:
[----:B------:R-:W-:Y:S05]  /*1b060*/  BSYNC.RECONVERGENT B0 ;  /* 0x0000000000007941 */ /* 0x000fea0003800200 */
.L_x_2707:
[----:B------:R-:W-:Y:S01]  /*1b070*/  ISETP.GE.U32.AND P0, PT, R137, 0xa0, PT ;  /* 0x000000a08900780c */ /* 0x000fe20003f06070 */
[----:B------:R-:W-:-:S12]  /*1b080*/  BSSY.RECONVERGENT B0, `(.L_x_2791) ;  /* 0x000067a000007945 */ /* 0x000fd80003800200 */
[----:B------:R-:W-:Y:S05]  /*1b090*/  @!P0 BRA `(.L_x_2792) ;  /* 0x0000006400e08947 */ /* 0x000fea0003800000 */
[----:B------:R-:W-:Y:S01]  /*1b0a0*/  ISETP.NE.U32.AND P1, PT, RZ, UR4, PT ;  /* 0x00000004ff007c0c */ /* 0x000fe2000bf25070 */
[----:B0-234-:R-:W0:Y:S03]  /*1b0b0*/  LDC.64 R112, c[0x0][0x390] ;  /* 0x0000e400ff707b82 */ /* 0x01de260000000a00 */
        /* <DEDUP_REMOVED lines=23> */
.L_x_2796:
        /* <DEDUP_REMOVED lines=13> */
.L_x_2798:
[----:B------:R-:W-:Y:S05]  /*1b300*/  BSYNC.RECONVERGENT B2 ;  /* 0x0000000000027941 */ /* 0x000fea0003800200 */
.L_x_2797:
        /* <DEDUP_REMOVED lines=47> */
[----:B------:R-:W-:Y:S02]  /*1b600*/  IADD3 R157, PT, PT, R132, -0xe443238, RZ ;  /* 0xf1bbcdc8849d7810 */ /* 0x000fe40007ffe0ff */
[----:B------:R-:W-:Y:S01]  /*1b610*/  IADD3 R161, PT, PT, R133, -0x695add53, RZ ;  /* 0x96a522ad85a17810 */ /* 0x000fe20007ffe0ff */
[----:B------:R-:W-:Y:S01]  /*1b620*/  IMAD.WIDE.U32 R146, R147, -0x2daee0ad, RZ ;  /* 0xd2511f5393927825 */ /* 0x000fe200078e00ff */
[----:B------:R-:W-:-:S04]  /*1b630*/  LOP3.LUT R157, R157, R156, R163, 0x96, !PT ;  /* 0x0000009c9d9d7212 */ /* 0x000fc800078e96a3 */
[----:B------:R-:W-:Y:S01]  /*1b640*/  LOP3.LUT R159, R159, R158, R147, 0x96, !PT ;  /* 0x0000009e9f9f7212 */ /* 0x000fe200078e9693 */
[----:B------:R-:W-:-:S04]  /*1b650*/  IMAD.WIDE.U32 R188, R157, -0x2daee0ad, RZ ;  /* 0xd2511f539dbc7825 */ /* 0x000fc800078e00ff */
[----:B------:R-:W-:Y:S02]  /*1b660*/  HFMA2 R158, -RZ, RZ, 0, 0 ;  /* 0x00000000ff9e7431 */ /* 0x000fe400000001ff */
[----:B------:R-:W-:Y:S01]  /*1b670*/  IMAD.WIDE.U32 R190, R159, -0x326172a9, RZ ;  /* 0xcd9e8d579fbe7825 */ /* 0x000fe200078e00ff */
[----:B------:R-:W-:-:S03]  /*1b680*/  LOP3.LUT R161, R161, R146, R189, 0x96, !PT ;  /* 0x00000092a1a17212 */ /* 0x000fc600078e96bd */
[----:B------:R-:W-:Y:S02]  /*1b690*/  VIADD R147, R132, 0x8ff34781 ;  /* 0x8ff3478184937836 */ /* 0x000fe40000000000 */
[----:B------:R-:W-:-:S03]  /*1b6a0*/  IMAD.MOV.U32 R146, RZ, RZ, R185 ;  /* 0x000000ffff927224 */ /* 0x000fc600078e00b9 */
[----:B------:R-:W-:-:S07]  /*1b6b0*/  LOP3.LUT R162, R147, R162, R191, 0x96, !PT ;  /* 0x000000a293a27212 */ /* 0x000fce00078e96bf */
.L_x_2795:
[----:B------:R-:W-:Y:S05]  /*1b6c0*/  BSYNC.RECONVERGENT B1 ;  /* 0x0000000000017941 */ /* 0x000fea0003800200 */
.L_x_2794:
[----:B------:R-:W0:Y:S01]  /*1b6d0*/  LDC R192, c[0x0][0x408] ;  /* 0x00010200ffc07b82 */ /* 0x000e220000000800 */
[----:B------:R-:W-:Y:S01]  /*1b6e0*/  I2FP.F32.U32 R146, R146 ;  /* 0x0000009200927245 */ /* 0x000fe20000201000 */
[----:B------:R-:W-:Y:S01]  /*1b6f0*/  IMAD.MOV.U32 R185, RZ, RZ, 0x2f800000 ;  /* 0x2f800000ffb97424 */ /* 0x000fe200078e00ff */
[----:B-----5:R-:W-:Y:S01]  /*1b700*/  SHF.L.U32 R156, R112, 0x10, RZ ;  /* 0x00000010709c7819 */ /* 0x020fe200000006ff */
[----:B------:R-:W-:Y:S01]  /*1b710*/  IMAD.U32 R157, R52, 0x10000, RZ ;  /* 0x00010000349d7824 */ /* 0x000fe200078e00ff */
[----:B------:R-:W-:Y:S01]  /*1b720*/  SHF.L.U32 R159, R48, 0x10, RZ ;  /* 0x00000010309f7819 */ /* 0x000fe200000006ff */
[----:B------:R-:W-:Y:S01]  /*1b730*/  FFMA.FTZ R146, R146, R185, 1.1641532182693481445e-10 ;  /* 0x2f00000092927423 */ /* 0x000fe200000100b9 */
[----:B------:R-:W-:Y:S01]  /*1b740*/  LOP3.LUT R0, R0, 0xfffffffb, RZ, 0xc0, !PT ;  /* 0xfffffffb00007812 */ /* 0x000fe200078ec0ff */
[----:B------:R-:W1:Y:S01]  /*1b750*/  LDC R189, c[0x0][0x404] ;  /* 0x00010100ffbd7b82 */ /* 0x000e620000000800 */
[----:B------:R-:W-:Y:S01]  /*1b760*/  FMUL.FTZ R147, R156, R183 ;  /* 0x000000b79c937220 */ /* 0x000fe20000410000 */
[----:B------:R-:W-:Y:S01]  /*1b770*/  BSSY.RECONVERGENT B1, `(.L_x_2799) ;  /* 0x000005e000017945 */ /* 0x000fe20003800200 */
[----:B------:R-:W-:-:S02]  /*1b780*/  PRMT R112, R112, 0x7632, R112 ;  /* 0x0000763270707816 */ /* 0x000fc40000000070 */
[----:B0-----:R-:W-:Y:S01]  /*1b790*/  FMUL.FTZ R147, R147, R192 ;  /* 0x000000c093937220 */ /* 0x001fe20000410000 */
[----:B-1----:R-:W-:-:S04]  /*1b7a0*/  FSETP.GTU.FTZ.AND P1, PT, R146, R189, PT ;  /* 0x000000bd9200720b */ /* 0x002fc80003f3c000 */
[----:B------:R-:W-:Y:S02]  /*1b7b0*/  FSEL R146, R147, RZ, !P1 ;  /* 0x000000ff93927208 */ /* 0x000fe40004800000 */
[----:B------:R-:W-:Y:S02]  /*1b7c0*/  PLOP3.LUT P2, PT, P1, PT, PT, 0x8, 0x80 ;  /* 0x000000000080781c */ /* 0x000fe40000f4e170 */
[----:B------:R-:W-:Y:S01]  /*1b7d0*/  ISETP.NE.AND P1, PT, R158, 0x1, PT ;  /* 0x000000019e00780c */ /* 0x000fe20003f25270 */
[----:B------:R-:W-:Y:S01]  /*1b7e0*/  FFMA.FTZ R146, R146, R157, R159 ;  /* 0x0000009d92927223 */ /* 0x000fe2000001009f */
[----:B------:R-:W-:Y:S01]  /*1b7f0*/  IMAD.MOV.U32 R159, RZ, RZ, 0x2 ;  /* 0x00000002ff9f7424 */ /* 0x000fe200078e00ff */
[----:B------:R-:W-:-:S08]  /*1b800*/  MOV R147, R190 ;  /* 0x000000be00937202 */ /* 0x000fd00000000f00 */
[----:B------:R-:W-:Y:S02]  /*1b810*/  @P2 LOP3.LUT R0, R0, 0x4, RZ, 0xfc, !PT ;  /* 0x0000000400002812 */ /* 0x000fe400078efcff */
        /* <DEDUP_REMOVED lines=9> */
.L_x_2801:
        /* <DEDUP_REMOVED lines=13> */
.L_x_2803:
[----:B------:R-:W-:Y:S05]  /*1b980*/  BSYNC.RECONVERGENT B2 ;  /* 0x0000000000027941 */ /* 0x000fea0003800200 */
.L_x_2802:
[----:B------:R-:W-:Y:S01]  /*1b990*/  IMAD.WIDE.U32 R158, R131, -0x326172a9, RZ ;  /* 0xcd9e8d57839e7825 */ /* 0x000fe200078e00ff */
[----:B------:R-:W-:Y:S02]  /*1b9a0*/  LOP3.LUT R156, R2, R163, R133, 0x96, !PT ;  /* 0x000000a3029c7212 */ /* 0x000fe400078e9685 */
[----:B------:R-:W-:Y:S02]  /*1b9b0*/  IADD3 R147, PT, PT, R132, -0x61c88647, RZ ;  /* 0x9e3779b984937810 */ /* 0x000fe40007ffe0ff */
[----:B------:R-:W-:Y:S01]  /*1b9c0*/  LOP3.LUT R160, R135, R159, R132, 0x96, !PT ;  /* 0x0000009f87a07212 */ /* 0x000fe200078e9684 */
[----:B------:R-:W-:-:S04]  /*1b9d0*/  IMAD.WIDE.U32 R156, R156, -0x326172a9, RZ ;  /* 0xcd9e8d579c9c7825 */ /* 0x000fc800078e00ff */
[----:B------:R-:W-:Y:S01]  /*1b9e0*/  IMAD.WIDE.U32 R160, R160, -0x2daee0ad, RZ ;  /* 0xd2511f53a0a07825 */ /* 0x000fe200078e00ff */
[----:B------:R-:W-:Y:S02]  /*1b9f0*/  LOP3.LUT R147, R147, R158, R157, 0x96, !PT ;  /* 0x0000009e93937212 */ /* 0x000fe400078e969d */
[C---:B------:R-:W-:Y:S01]  /*1ba00*/  IADD3 R157, PT, PT, R133.reuse, 0x76cf5d0a, RZ ;  /* 0x76cf5d0a859d7810 */ /* 0x040fe20007ffe0ff */
[----:B------:R-:W-:-:S05]  /*1ba10*/  VIADD R159, R133, 0xbb67ae85 ;  /* 0xbb67ae85859f7836 */ /* 0x000fca0000000000 */
[----:B------:R-:W-:Y:S01]  /*1ba20*/  LOP3.LUT R159, R159, R162, R161, 0x96, !PT ;  /* 0x000000a29f9f7212 */ /* 0x000fe200078e96a1 */
[----:B------:R-:W-:-:S04]  /*1ba30*/  IMAD.WIDE.U32 R162, R147, -0x2daee0ad, RZ ;  /* 0xd2511f5393a27825 */ /* 0x000fc800078e00ff */
[----:B------:R-:W-:Y:S01]  /*1ba40*/  IMAD.WIDE.U32 R158, R159, -0x326172a9, RZ ;  /* 0xcd9e8d579f9e7825 */ /* 0x000fe200078e00ff */
[----:B------:R-:W-:-:S03]  /*1ba50*/  LOP3.LUT R157, R157, R160, R163, 0x96, !PT ;  /* 0x000000a09d9d7212 */ /* 0x000fc600078e96a3 */
[----:B------:R-:W-:-:S05]  /*1ba60*/  VIADD R147, R132, 0x3c6ef372 ;  /* 0x3c6ef37284937836 */ /* 0x000fca0000000000 */
[----:B------:R-:W-:Y:S01]  /*1ba70*/  LOP3.LUT R147, R147, R156, R159, 0x96, !PT ;  /* 0x0000009c93937212 */ /* 0x000fe200078e969f */
[----:B------:R-:W-:Y:S01]  /*1ba80*/  IMAD.WIDE.U32 R156, R157, -0x326172a9, RZ ;  /* 0xcd9e8d579d9c7825 */ /* 0x000fe200078e00ff */
[----:B------:R-:W-:-:S03]  /*1ba90*/  IADD3 R159, PT, PT, R132, -0x255992d5, RZ ;  /* 0xdaa66d2b849f7810 */ /* 0x000fc60007ffe0ff */
        /* <DEDUP_REMOVED lines=11> */
[----:B------:R-:W-:-:S03]  /*1bb50*/  IADD3 R159, PT, PT, R132, 0x1715609d, RZ ;  /* 0x1715609d849f7810 */ /* 0x000fc60007ffe0ff */
        /* <DEDUP_REMOVED lines=14> */
[C---:B------:R-:W-:Y:S01]  /*1bc40*/  IADD3 R157, PT, PT, R133.reuse, -0x24c28bd8, RZ ;  /* 0xdb3d7428859d7810 */ /* 0x040fe20007ffe0ff */
[----:B------:R-:W-:Y:S02]  /*1bc50*/  VIADD R147, R133, 0x1fd5c5a3 ;  /* 0x1fd5c5a385937836 */ /* 0x000fe40000000000 */
[----:B------:R-:W-:-:S03]  /*1bc60*/  IMAD.WIDE.U32 R158, R159, -0x2daee0ad, RZ ;  /* 0xd2511f539f9e7825 */ /* 0x000fc600078e00ff */
[----:B------:R-:W-:Y:S01]  /*1bc70*/  LOP3.LUT R162, R147, R162, R161, 0x96, !PT ;  /* 0x000000a293a27212 */ /* 0x000fe200078e96a1 */
[----:B------:R-:W-:Y:S01]  /*1bc80*/  VIADD R147, R132, 0xf1bbcdc8 ;  /* 0xf1bbcdc884937836 */ /* 0x000fe20000000000 */
[----:B------:R-:W-:Y:S01]  /*1bc90*/  LOP3.LUT R157, R157, R160, R159, 0x96, !PT ;  /* 0x000000a09d9d7212 */ /* 0x000fe200078e969f */
[----:B------:R-:W-:Y:S02]  /*1bca0*/  VIADD R161, R133, 0x96a522ad ;  /* 0x96a522ad85a17836 */ /* 0x000fe40000000000 */
[----:B------:R-:W-:Y:S02]  /*1bcb0*/  HFMA2 R159, -RZ, RZ, 0, 0 ;  /* 0x00000000ff9f7431 */ /* 0x000fe400000001ff */
[----:B------:R-:W-:-:S04]  /*1bcc0*/  IMAD.WIDE.U32 R162, R162, -0x326172a9, RZ ;  /* 0xcd9e8d57a2a27825 */ /* 0x000fc800078e00ff */
[----:B------:R-:W-:Y:S01]  /*1bcd0*/  IMAD.WIDE.U32 R190, R157, -0x326172a9, RZ ;  /* 0xcd9e8d579dbe7825 */ /* 0x000fe200078e00ff */
[----:B------:R-:W-:Y:S02]  /*1bce0*/  LOP3.LUT R156, R147, R156, R163, 0x96, !PT ;  /* 0x0000009c939c7212 */ /* 0x000fe400078e96a3 */
[----:B------:R-:W-:-:S03]  /*1bcf0*/  IADD3 R147, PT, PT, R132, -0x700cb87f, RZ ;  /* 0x8ff3478184937810 */ /* 0x000fc60007ffe0ff */
[----:B------:R-:W-:Y:S01]  /*1bd00*/  IMAD.WIDE.U32 R156, R156, -0x2daee0ad, RZ ;  /* 0xd2511f539c9c7825 */ /* 0x000fe200078e00ff */
[----:B------:R-:W-:Y:S02]  /*1bd10*/  LOP3.LUT R162, R147, R162, R191, 0x96, !PT ;  /* 0x000000a293a27212 */ /* 0x000fe400078e96bf */
[----:B------:R-:W-:Y:S01]  /*1bd20*/  MOV R147, R188 ;  /* 0x000000bc00937202 */ /* 0x000fe20000000f00 */
[----:B------:R-:W-:Y:S01]  /*1bd30*/  IMAD.MOV.U32 R188, RZ, RZ, R156 ;  /* 0x000000ffffbc7224 */ /* 0x000fe200078e009c */
[----:B------:R-:W-:-:S07]  /*1bd40*/  LOP3.LUT R161, R161, R158, R157, 0x96, !PT ;  /* 0x0000009ea1a17212 */ /* 0x000fce00078e969d */
.L_x_2800:
[----:B------:R-:W-:Y:S05]  /*1bd50*/  BSYNC.RECONVERGENT B1 ;  /* 0x0000000000017941 */ /* 0x000fea0003800200 */
.L_x_2799:
[----:B------:R-:W-:Y:S01]  /*1bd60*/  I2FP.F32.U32 R156, R147 ;  /* 0x00000093009c7245 */ /* 0x000fe20000201000 */
[----:B------:R-:W-:Y:S01]  /*1bd70*/  IMAD.U32 R112, R112, 0x10000, RZ ;  /* 0x0001000070707824 */ /* 0x000fe200078e00ff */
[----:B------:R-:W-:Y:S01]  /*1bd80*/  PRMT R157, R48, 0x7632, R157 ;  /* 0x00007632309d7816 */ /* 0x000fe2000000009d */
[----:B------:R-:W-:Y:S01]  /*1bd90*/  BSSY.RECONVERGENT B1, `(.L_x_2804) ;  /* 0x0000062000017945 */ /* 0x000fe20003800200 */
[----:B------:R-:W-:Y:S01]  /*1bda0*/  LOP3.LUT R0, R0, 0xfffffffd, RZ, 0xc0, !PT ;  /* 0xfffffffd00007812 */ /* 0x000fe200078ec0ff */
[----:B------:R-:W-:Y:S01]  /*1bdb0*/  FFMA.FTZ R156, R156, R185, 1.1641532182693481445e-10 ;  /* 0x2f0000009c9c7423 */ /* 0x000fe200000100b9 */
[----:B------:R-:W-:Y:S01]  /*1bdc0*/  FMUL.FTZ R147, R112, R183 ;  /* 0x000000b770937220 */ /* 0x000fe20000410000 */
[----:B------:R-:W-:Y:S01]  /*1bdd0*/  SHF.L.U32 R112, R19, 0x10, RZ ;  /* 0x0000001013707819 */ /* 0x000fe200000006ff */
[----:B------:R-:W-:Y:S02]  /*1bde0*/  IMAD.U32 R158, R157, 0x10000, RZ ;  /* 0x000100009d9e7824 */ /* 0x000fe400078e00ff */
[----:B------:R-:W-:Y:S01]  /*1bdf0*/  FMUL.FTZ R147, R147, R192 ;  /* 0x000000c093937220 */ /* 0x000fe20000410000 */
[----:B------:R-:W-:-:S04]  /*1be00*/  FSETP.GTU.FTZ.AND P1, PT, R156, R189, PT ;  /* 0x000000bd9c00720b */ /* 0x000fc80003f3c000 */
[----:B------:R-:W-:Y:S02]  /*1be10*/  FSEL R147, R147, RZ, !P1 ;  /* 0x000000ff93937208 */ /* 0x000fe40004800000 */
[----:B------:R-:W-:Y:S02]  /*1be20*/  PLOP3.LUT P2, PT, P1, PT, PT, 0x8, 0x80 ;  /* 0x000000000080781c */ /* 0x000fe40000f4e170 */
[----:B------:R-:W-:Y:S01]  /*1be30*/  ISETP.NE.AND P1, PT, R159, 0x1, PT ;  /* 0x000000019f00780c */ /* 0x000fe20003f25270 */
[----:B------:R-:W-:Y:S01]  /*1be40*/  FFMA.FTZ R147, R147, R112, R158 ;  /* 0x0000007093937223 */ /* 0x000fe2000001009e */
[----:B------:R-:W-:Y:S01]  /*1be50*/  MOV R158, 0x2 ;  /* 0x00000002009e7802 */ /* 0x000fe20000000f00 */
[----:B------:R-:W-:-:S08]  /*1be60*/  IMAD.MOV.U32 R112, RZ, RZ, R190 ;  /* 0x000000ffff707224 */ /* 0x000fd000078e00be */
[----:B------:R-:W-:Y:S02]  /*1be70*/  @P2 LOP3.LUT R0, R0, 0x2, RZ, 0xfc, !PT ;  /* 0x0000000200002812 */ /* 0x000fe400078efcff */
        /* <DEDUP_REMOVED lines=9> */
.L_x_2806:
        /* <DEDUP_REMOVED lines=13> */
.L_x_2808:
[----:B------:R-:W-:Y:S05]  /*1bfe0*/  BSYNC.RECONVERGENT B2 ;  /* 0x0000000000027941 */ /* 0x000fea0003800200 */
.L_x_2807:
        /* <DEDUP_REMOVED lines=60> */
.L_x_2805:
[----:B------:R-:W-:Y:S05]  /*1c3b0*/  BSYNC.RECONVERGENT B1 ;  /* 0x0000000000017941 */ /* 0x000fea0003800200 */
.L_x_2804:
[----:B------:R-:W-:Y:S01]  /*1c3c0*/  I2FP.F32.U32 R112, R112 ;  /* 0x0000007000707245 */ /* 0x000fe20000201000 */
[----:B------:R-:W-:Y:S01]  /*1c3d0*/  IMAD.U32 R159, R53, 0x10000, RZ ;  /* 0x00010000359f7824 */ /* 0x000fe200078e00ff */
[----:B------:R-:W-:Y:S01]  /*1c3e0*/  SHF.L.U32 R156, R113, 0x10, RZ ;  /* 0x00000010719c7819 */ /* 0x000fe200000006ff */
[----:B------:R-:W-:Y:S01]  /*1c3f0*/  BSSY.RECONVERGENT B1, `(.L_x_2809) ;  /* 0x0000060000017945 */ /* 0x000fe20003800200 */
[----:B------:R-:W-:Y:S01]  /*1c400*/  ISETP.NE.AND P2, PT, R158, 0x1, PT ;  /* 0x000000019e00780c */ /* 0x000fe20003f45270 */
[----:B------:R-:W-:Y:S01]  /*1c410*/  FFMA.FTZ R112, R112, R185, 1.1641532182693481445e-10 ;  /* 0x2f00000070707423 */ /* 0x000fe200000100b9 */
[----:B------:R-:W-:Y:S01]  /*1c420*/  SHF.L.U32 R163, R49, 0x10, RZ ;  /* 0x0000001031a37819 */ /* 0x000fe200000006ff */
[----:B------:R-:W-:-:S03]  /*1c430*/  FMUL.FTZ R157, R156, R183 ;  /* 0x000000b79c9d7220 */ /* 0x000fc60000410000 */
[----:B------:R-:W-:Y:S01]  /*1c440*/  FSETP.GTU.FTZ.AND P1, PT, R112, R189, PT ;  /* 0x000000bd7000720b */ /* 0x000fe20003f3c000 */
[----:B------:R-:W-:-:S05]  /*1c450*/  FMUL.FTZ R157, R157, R192 ;  /* 0x000000c09d9d7220 */ /* 0x000fca0000410000 */
[----:B------:R-:W-:Y:S02]  /*1c460*/  FSEL R156, R157, RZ, !P1 ;  /* 0x000000ff9d9c7208 */ /* 0x000fe40004800000 */
[----:B------:R-:W-:Y:S02]  /*1c470*/  PRMT R157, R113, 0x7632, R157 ;  /* 0x00007632719d7816 */ /* 0x000fe4000000009d */
[----:B------:R-:W-:Y:S01]  /*1c480*/  MOV R113, R190 ;  /* 0x000000be00717202 */ /* 0x000fe20000000f00 */
[----:B------:R-:W-:Y:S01]  /*1c490*/  FFMA.FTZ R156, R156, R159, R163 ;  /* 0x0000009f9c9c7223 */ /* 0x000fe200000100a3 */
[----:B------:R-:W-:Y:S01]  /*1c4a0*/  IMAD.MOV.U32 R159, RZ, RZ, 0x2 ;  /* 0x00000002ff9f7424 */ /* 0x000fe200078e00ff */
        /* <DEDUP_REMOVED lines=10> */
.L_x_2811:
        /* <DEDUP_REMOVED lines=13> */
.L_x_2813:
[----:B------:R-:W-:Y:S05]  /*1c620*/  BSYNC.RECONVERGENT B2 ;  /* 0x0000000000027941 */ /* 0x000fea0003800200 */
.L_x_2812:
        /* <DEDUP_REMOVED lines=60> */
.L_x_2810:
[----:B------:R-:W-:Y:S05]  /*1c9f0*/  BSYNC.RECONVERGENT B1 ;  /* 0x0000000000017941 */ /* 0x000fea0003800200 */
.L_x_2809:
        /* <DEDUP_REMOVED lines=25> */
.L_x_2816:
        /* <DEDUP_REMOVED lines=13> */
.L_x_2818:
[----:B------:R-:W-:Y:S05]  /*1cc60*/  BSYNC.RECONVERGENT B2 ;  /* 0x0000000000027941 */ /* 0x000fea0003800200 */
.L_x_2817:
        /* <DEDUP_REMOVED lines=60> */
.L_x_2815:
[----:B------:R-:W-:Y:S05]  /*1d030*/  BSYNC.RECONVERGENT B1 ;  /* 0x0000000000017941 */ /* 0x000fea0003800200 */
.L_x_2814:
        /* <DEDUP_REMOVED lines=25> */
.L_x_2821:
        /* <DEDUP_REMOVED lines=13> */
.L_x_2823:
[----:B------:R-:W-:Y:S05]  /*1d2a0*/  BSYNC.RECONVERGENT B2 ;  /* 0x0000000000027941 */ /* 0x000fea0003800200 */
.L_x_2822:
        /* <DEDUP_REMOVED lines=60> */
.L_x_2820:
[----:B------:R-:W-:Y:S05]  /*1d670*/  BSYNC.RECONVERGENT B1 ;  /* 0x0000000000017941 */ /* 0x000fea0003800200 */
.L_x_2819:
        /* <DEDUP_REMOVED lines=25> */
.L_x_2826:
        /* <DEDUP_REMOVED lines=13> */
.L_x_2828:
[----:B------:R-:W-:Y:S05]  /*1d8e0*/  BSYNC.RECONVERGENT B2 ;  /* 0x0000000000027941 */ /* 0x000fea0003800200 */
.L_x_2827:
        /* <DEDUP_REMOVED lines=57> */
[----:B------:R-:W-:Y:S01]  /*1dc80*/  IMAD.MOV.U32 R113, RZ, RZ, R188 ;  /* 0x000000ffff717224 */ /* 0x000fe200078e00bc */
[----:B------:R-:W-:Y:S01]  /*1dc90*/  MOV R188, R112 ;  /* 0x0000007000bc7202 */ /* 0x000fe20000000f00 */
[----:B------:R-:W-:-:S07]  /*1dca0*/  IMAD.MOV.U32 R163, RZ, RZ, RZ ;  /* 0x000000ffffa37224 */ /* 0x000fce00078e00ff */
.L_x_2825:
[----:B------:R-:W-:Y:S05]  /*1dcb0*/  BSYNC.RECONVERGENT B1 ;  /* 0x0000000000017941 */ /* 0x000fea0003800200 */
.L_x_2824:
        /* <DEDUP_REMOVED lines=25> */
.L_x_2831:
        /* <DEDUP_REMOVED lines=15> */
.L_x_2833:
[----:B------:R-:W-:Y:S05]  /*1df40*/  BSYNC.RECONVERGENT B2 ;  /* 0x0000000000027941 */ /* 0x000fea0003800200 */
.L_x_2832:
        /* <DEDUP_REMOVED lines=60> */
.L_x_2830:
[----:B------:R-:W-:Y:S05]  /*1e310*/  BSYNC.RECONVERGENT B1 ;  /* 0x0000000000017941 */ /* 0x000fea0003800200 */
.L_x_2829:
[----:B------:R-:W-:Y:S01]  /*1e320*/  I2FP.F32.U32 R112, R113 ;  /* 0x0000007100707245 */ /* 0x000fe20000201000 */
[----:B------:R-:W-:Y:S01]  /*1e330*/  IMAD.U32 R186, R186, 0x10000, RZ ;  /* 0x00010000baba7824 */ /* 0x000fe200078e00ff */
[----:B------:R-:W-:Y:S02]  /*1e340*/  PRMT R113, R51, 0x7632, R113 ;  /* 0x0000763233717816 */ /* 0x000fe40000000071 */
[----:B------:R-:W-:Y:S01]  /*1e350*/  SHF.L.U32 R114, R22, 0x10, RZ ;  /* 0x0000001016727819 */ /* 0x000fe200000006ff */
[----:B------:R-:W-:Y:S01]  /*1e360*/  FMUL.FTZ R183, R186, R183 ;  /* 0x000000b7bab77220 */ /* 0x000fe20000410000 */
[----:B------:R-:W-:Y:S01]  /*1e370*/  FFMA.FTZ R112, R112, R185, 1.1641532182693481445e-10 ;  /* 0x2f00000070707423 */ /* 0x000fe200000100b9 */
[----:B------:R-:W-:Y:S01]  /*1e380*/  IMAD.U32 R186, R113, 0x10000, RZ ;  /* 0x0001000071ba7824 */ /* 0x000fe200078e00ff */
[----:B------:R-:W-:Y:S01]  /*1e390*/  F2FP.BF16.F32.PACK_AB R113, R157, R156 ;  /* 0x0000009c9d71723e */ /* 0x000fe200000010ff */
[----:B------:R-:W-:Y:S02]  /*1e3a0*/  FMUL.FTZ R183, R183, R192 ;  /* 0x000000c0b7b77220 */ /* 0x000fe40000410000 */
[----:B------:R-:W-:-:S02]  /*1e3b0*/  FSETP.GTU.FTZ.AND P6, PT, R112, R189, PT ;  /* 0x000000bd7000720b */ /* 0x000fc40003fdc000 */
[----:B------:R-:W-:Y:S02]  /*1e3c0*/  F2FP.BF16.F32.PACK_AB R112, R147, R146 ;  /* 0x000000929370723e */ /* 0x000fe400000010ff */
[----:B------:R-:W-:Y:S02]  /*1e3d0*/  FSEL R183, R183, RZ, !P6 ;  /* 0x000000ffb7b77208 */ /* 0x000fe40007000000 */
[----:B------:R-:W-:-:S03]  /*1e3e0*/  PLOP3.LUT P6, PT, P6, PT, PT, 0x8, 0x80 ;  /* 0x000000000080781c */ /* 0x000fc600037ce170 */
[----:B------:R-:W-:Y:S01]  /*1e3f0*/  FFMA.FTZ R163, R183, R114, R186 ;  /* 0x00000072b7a37223 */ /* 0x000fe200000100ba */
[----:B------:R-:W-:-:S04]  /*1e400*/  F2FP.BF16.F32.PACK_AB R114, R158, R159 ;  /* 0x0000009f9e72723e */ /* 0x000fc800000010ff */
[----:B------:R-:W-:Y:S01]  /*1e410*/  F2FP.BF16.F32.PACK_AB R115, R163, R180 ;  /* 0x000000b4a373723e */ /* 0x000fe200000010ff */
[----:B------:R-:W-:Y:S06]  /*1e420*/  BRA `(.L_x_2834) ;  /* 0x0000003000a87947 */ /* 0x000fec0003800000 */
.L_x_2793:
        /* <DEDUP_REMOVED lines=16> */
.L_x_2837:
        /* <DEDUP_REMOVED lines=13> */
.L_x_2839:
[----:B------:R-:W-:Y:S05]  /*1e600*/  BSYNC.RECONVERGENT B2 ;  /* 0x0000000000027941 */ /* 0x000fea0003800200 */
.L_x_2838:
        /* <DEDUP_REMOVED lines=50> */
[----:B------:R-:W-:Y:S01]  /*1e930*/  IADD3 R147, PT, PT, R132, -0x700cb87f, RZ ;  /* 0x8ff3478184937810 */ /* 0x000fe20007ffe0ff */
[----:B------:R-:W-:Y:S01]  /*1e940*/  VIADD R161, R133, 0x96a522ad ;  /* 0x96a522ad85a17836 */ /* 0x000fe20000000000 */
[----:B------:R-:W-:Y:S01]  /*1e950*/  LOP3.LUT R157, R157, R156, R163, 0x96, !PT ;  /* 0x0000009c9d9d7212 */ /* 0x000fe200078e96a3 */
[----:B------:R-:W-:-:S04]  /*1e960*/  IMAD.WIDE.U32 R190, R159, -0x326172a9, RZ ;  /* 0xcd9e8d579fbe7825 */ /* 0x000fc800078e00ff */
[----:B------:R-:W-:Y:S01]  /*1e970*/  IMAD.WIDE.U32 R188, R157, -0x2daee0ad, RZ ;  /* 0xd2511f539dbc7825 */ /* 0x000fe200078e00ff */
[----:B------:R-:W-:-:S03]  /*1e980*/  LOP3.LUT R162, R147, R162, R191, 0x96, !PT ;  /* 0x000000a293a27212 */ /* 0x000fc600078e96bf */
[----:B------:R-:W-:Y:S01]  /*1e990*/  IMAD.MOV.U32 R157, RZ, RZ, RZ ;  /* 0x000000ffff9d7224 */ /* 0x000fe200078e00ff */
[----:B------:R-:W-:Y:S02]  /*1e9a0*/  LOP3.LUT R161, R161, R146, R189, 0x96, !PT ;  /* 0x00000092a1a17212 */ /* 0x000fe400078e96bd */
[----:B------:R-:W-:-:S07]  /*1e9b0*/  MOV R146, R185 ;  /* 0x000000b900927202 */ /* 0x000fce0000000f00 */
.L_x_2836:
[----:B------:R-:W-:Y:S05]  /*1e9c0*/  BSYNC.RECONVERGENT B1 ;  /* 0x0000000000017941 */ /* 0x000fea0003800200 */
.L_x_2835:
[----:B------:R-:W0:Y:S01]  /*1e9d0*/  LDC R191, c[0x0][0x408] ;  /* 0x00010200ffbf7b82 */ /* 0x000e220000000800 */
[----:B------:R-:W-:Y:S01]  /*1e9e0*/  HFMA2 R185, -RZ, RZ, 0.1171875, 0 ;  /* 0x2f800000ffb97431 */ /* 0x000fe200000001ff */
[----:B------:R-:W-:Y:S01]  /*1e9f0*/  I2FP.F32.U32 R146, R146 ;  /* 0x0000009200927245 */ /* 0x000fe20000201000 */
[----:B-----5:R-:W-:Y:S01]  /*1ea00*/  IMAD.U32 R156, R112, 0x10000, RZ ;  /* 0x00010000709c7824 */ /* 0x020fe200078e00ff */
[----:B------:R-:W-:Y:S01]  /*1ea10*/  SHF.L.U32 R147, R52, 0x10, RZ ;  /* 0x0000001034937819 */ /* 0x000fe200000006ff */
        /* <DEDUP_REMOVED lines=8> */
[----:B-1----:R-:W-:-:S04]  /*1eaa0*/  FSETP.GTU.FTZ.AND P1, PT, R146, R189, PT ;  /* 0x000000bd9200720b */ /* 0x002fc80003f3c000 */
[----:B------:R-:W-:Y:S02]  /*1eab0*/  FSEL R146, R156, RZ, !P1 ;  /* 0x000000ff9c927208 */ /* 0x000fe40004800000 */
[----:B------:R-:W-:Y:S02]  /*1eac0*/  PLOP3.LUT P2, PT, P1, PT, PT, 0x8, 0x80 ;  /* 0x000000000080781c */ /* 0x000fe40000f4e170 */
[----:B------:R-:W-:Y:S01]  /*1ead0*/  ISETP.NE.AND P1, PT, R157, 0x1, PT ;  /* 0x000000019d00780c */ /* 0x000fe20003f25270 */
[----:B------:R-:W-:Y:S01]  /*1eae0*/  FMUL.FTZ R146, R147, R146 ;  /* 0x0000009293927220 */ /* 0x000fe20000410000 */
[----:B------:R-:W-:-:S09]  /*1eaf0*/  MOV R147, R190 ;  /* 0x000000be00937202 */ /* 0x000fd20000000f00 */
        /* <DEDUP_REMOVED lines=10> */
.L_x_2842:
        /* <DEDUP_REMOVED lines=13> */
.L_x_2844:
[----:B------:R-:W-:Y:S05]  /*1ec70*/  BSYNC.RECONVERGENT B2 ;  /* 0x0000000000027941 */ /* 0x000fea0003800200 */
.L_x_2843:
        /* <DEDUP_REMOVED lines=54> */
[----:B------:R-:W-:Y:S01]  /*1efe0*/  MOV R190, R160 ;  /* 0x000000a000be7202 */ /* 0x000fe20000000f00 */
[----:B------:R-:W-:Y:S01]  /*1eff0*/  IMAD.WIDE.U32 R156, R156, -0x2daee0ad, RZ ;  /* 0xd2511f539c9c7825 */ /* 0x000fe200078e00ff */
[----:B------:R-:W-:-:S03]  /*1f000*/  LOP3.LUT R162, R147, R162, R161, 0x96, !PT ;  /* 0x000000a293a27212 */ /* 0x000fc600078e96a1 */
[----:B------:R-:W-:Y:S01]  /*1f010*/  IMAD.MOV.U32 R147, RZ, RZ, R188 ;  /* 0x000000ffff937224 */ /* 0x000fe200078e00bc */
[----:B------:R-:W-:Y:S01]  /*1f020*/  LOP3.LUT R161, R159, R158, R157, 0x96, !PT ;  /* 0x0000009e9fa17212 */ /* 0x000fe200078e969d */
[----:B------:R-:W-:Y:S01]  /*1f030*/  IMAD.MOV.U32 R158, RZ, RZ, RZ ;  /* 0x000000ffff9e7224 */ /* 0x000fe200078e00ff */
[----:B------:R-:W-:-:S07]  /*1f040*/  MOV R188, R156 ;  /* 0x0000009c00bc7202 */ /* 0x000fce0000000f00 */
.L_x_2841:
[----:B------:R-:W-:Y:S05]  /*1f050*/  BSYNC.RECONVERGENT B1 ;  /* 0x0000000000017941 */ /* 0x000fea0003800200 */
.L_x_2840:
[----:B------:R-:W-:Y:S01]  /*1f060*/  I2FP.F32.U32 R156, R147 ;  /* 0x00000093009c7245 */ /* 0x000fe20000201000 */
[----:B------:R-:W-:Y:S01]  /*1f070*/  IMAD.U32 R147, R19, 0x10000, RZ ;  /* 0x0001000013937824 */ /* 0x000fe200078e00ff */
[----:B------:R-:W-:Y:S01]  /*1f080*/  SHF.L.U32 R112, R112, 0x10, RZ ;  /* 0x0000001070707819 */ /* 0x000fe200000006ff */
[----:B------:R-:W-:Y:S01]  /*1f090*/  BSSY.RECONVERGENT B1, `(.L_x_2845) ;  /* 0x0000061000017945 */ /* 0x000fe20003800200 */
[----:B------:R-:W-:Y:S01]  /*1f0a0*/  LOP3.LUT R0, R0, 0xfffffffd, RZ, 0xc0, !PT ;  /* 0xfffffffd00007812 */ /* 0x000fe200078ec0ff */
[----:B------:R-:W-:Y:S01]  /*1f0b0*/  FFMA.FTZ R156, R156, R185, 1.1641532182693481445e-10 ;  /* 0x2f0000009c9c7423 */ /* 0x000fe200000100b9 */
[----:B------:R-:W-:Y:S02]  /*1f0c0*/  HFMA2 R159, -RZ, RZ, 0, 1.1920928955078125e-07 ;  /* 0x00000002ff9f7431 */ /* 0x000fe400000001ff */
[----:B------:R-:W-:Y:S02]  /*1f0d0*/  FMUL.FTZ R112, R112, R183 ;  /* 0x000000b770707220 */ /* 0x000fe40000410000 */
[----:B------:R-:W-:-:S02]  /*1f0e0*/  FSETP.GTU.FTZ.AND P1, PT, R156, R189, PT ;  /* 0x000000bd9c00720b */ /* 0x000fc40003f3c000 */
[----:B------:R-:W-:Y:S02]  /*1f0f0*/  FMUL.FTZ R112, R112, R191 ;  /* 0x000000bf70707220 */ /* 0x000fe40000410000 */
[----:B------:R-:W-:-:S03]  /*1f100*/  PLOP3.LUT P2, PT, P1, PT, PT, 0x8, 0x80 ;  /* 0x000000000080781c */ /* 0x000fc60000f4e170 */
[----:B------:R-:W-:Y:S02]  /*1f110*/  FSEL R112, R112, RZ, !P1 ;  /* 0x000000ff70707208 */ /* 0x000fe40004800000 */
[----:B------:R-:W-:-:S03]  /*1f120*/  ISETP.NE.AND P1, PT, R158, 0x1, PT ;  /* 0x000000019e00780c */ /* 0x000fc60003f25270 */
[----:B------:R-:W-:Y:S01]  /*1f130*/  FMUL.FTZ R147, R147, R112 ;  /* 0x0000007093937220 */ /* 0x000fe20000410000 */
[----:B------:R-:W-:-:S04]  /*1f140*/  IMAD.MOV.U32 R112, RZ, RZ, R190 ;  /* 0x000000ffff707224 */ /* 0x000fc800078e00be */
[----:B------:R-:W-:-:S05]  /*1f150*/  @P2 LOP3.LUT R0, R0, 0x2, RZ, 0xfc, !PT ;  /* 0x0000000200002812 */ /* 0x000fca00078efcff */
        /* <DEDUP_REMOVED lines=9> */
.L_x_2847:
        /* <DEDUP_REMOVED lines=13> */
.L_x_2849:
[----:B------:R-:W-:Y:S05]  /*1f2c0*/  BSYNC.RECONVERGENT B2 ;  /* 0x0000000000027941 */ /* 0x000fea0003800200 */
.L_x_2848:
[----:B------:R-:W-:Y:S01]  /*1f2d0*/  IMAD.WIDE.U32 R158, R131, -0x326172a9, RZ ;  /* 0xcd9e8d57839e7825 */ /* 0x000fe200078e00ff */
[----:B------:R-:W-:Y:S02]  /*1f2e0*/  LOP3.LUT R156, R2, R163, R133, 0x96, !PT ;  /* 0x000000a3029c7212 */ /* 0x000fe400078e9685 */
[----:B------:R-:W-:Y:S02]  /*1f2f0*/  IADD3 R163, PT, PT, R133, -0x4498517b, RZ ;  /* 0xbb67ae8585a37810 */ /* 0x000fe40007ffe0ff */
[----:B------:R-:W-:Y:S01]  /*1f300*/  LOP3.LUT R160, R135, R159, R132, 0x96, !PT ;  /* 0x0000009f87a07212 */ /* 0x000fe200078e9684 */
[----:B------:R-:W-:Y:S01]  /*1f310*/  IMAD.WIDE.U32 R156, R156, -0x326172a9, RZ ;  /* 0xcd9e8d579c9c7825 */ /* 0x000fe200078e00ff */
[----:B------:R-:W-:-:S03]  /*1f320*/  MOV R112, R188 ;  /* 0x000000bc00707202 */ /* 0x000fc60000000f00 */
        /* <DEDUP_REMOVED lines=52> */
[----:B------:R-:W-:Y:S01]  /*1f670*/  IMAD.MOV.U32 R190, RZ, RZ, R160 ;  /* 0x000000ffffbe7224 */ /* 0x000fe200078e00a0 */
[----:B------:R-:W-:Y:S01]  /*1f680*/  LOP3.LUT R161, R163, R158, R157, 0x96, !PT ;  /* 0x0000009ea3a17212 */ /* 0x000fe200078e969d */
[----:B------:R-:W-:-:S07]  /*1f690*/  IMAD.MOV.U32 R188, RZ, RZ, R156 ;  /* 0x000000ffffbc7224 */ /* 0x000fce00078e009c */
.L_x_2846:
[----:B------:R-:W-:Y:S05]  /*1f6a0*/  BSYNC.RECONVERGENT B1 ;  /* 0x0000000000017941 */ /* 0x000fea0003800200 */
.L_x_2845:
        /* <DEDUP_REMOVED lines=24> */
.L_x_2852:
        /* <DEDUP_REMOVED lines=13> */
.L_x_2854:
[----:B------:R-:W-:Y:S05]  /*1f900*/  BSYNC.RECONVERGENT B2 ;  /* 0x0000000000027941 */ /* 0x000fea0003800200 */
.L_x_2853:
        /* <DEDUP_REMOVED lines=54> */
[----:B------:R-:W-:Y:S02]  /*1fc70*/  LOP3.LUT R162, R159, R162, R161, 0x96, !PT ;  /* 0x000000a29fa27212 */ /* 0x000fe400078e96a1 */
[----:B------:R-:W-:Y:S01]  /*1fc80*/  MOV R190, R160 ;  /* 0x000000a000be7202 */ /* 0x000fe20000000f00 */
[----:B------:R-:W-:-:S05]  /*1fc90*/  VIADD R163, R133, 0x96a522ad ;  /* 0x96a522ad85a37836 */ /* 0x000fca0000000000 */
[----:B------:R-:W-:Y:S01]  /*1fca0*/  LOP3.LUT R161, R163, R158, R113, 0x96, !PT ;  /* 0x0000009ea3a17212 */ /* 0x000fe200078e9671 */
[----:B------:R-:W-:Y:S01]  /*1fcb0*/  IMAD.MOV.U32 R113, RZ, RZ, R188 ;  /* 0x000000ffff717224 */ /* 0x000fe200078e00bc */
[----:B------:R-:W-:Y:S01]  /*1fcc0*/  MOV R188, R112 ;  /* 0x0000007000bc7202 */ /* 0x000fe20000000f00 */
[----:B------:R-:W-:-:S07]  /*1fcd0*/  IMAD.MOV.U32 R163, RZ, RZ, RZ ;  /* 0x000000ffffa37224 */ /* 0x000fce00078e00ff */
.L_x_2851:
[----:B------:R-:W-:Y:S05]  /*1fce0*/  BSYNC.RECONVERGENT B1 ;  /* 0x0000000000017941 */ /* 0x000fea0003800200 */
.L_x_2850:
        /* <DEDUP_REMOVED lines=23> */
.L_x_2857:
        /* <DEDUP_REMOVED lines=13> */
.L_x_2859:
[----:B------:R-:W-:Y:S05]  /*1ff30*/  BSYNC.RECONVERGENT B2 ;  /* 0x0000000000027941 */ /* 0x000fea0003800200 */
.L_x_2858:
[----:B------:R-:W-:Y:S01]  /*1ff40*/  IMAD.WIDE.U32 R158, R131, -0x326172a9, RZ ;  /* 0xcd9e8d57839e7825 */ /* 0x000fe200078e00ff */
[----:B------:R-:W-:-:S03]  /*1ff50*/  LOP3.LUT R112, R2, R163, R133, 0x96, !PT ;  /* 0x000000a302707212 */ /* 0x000fc600078e9685 */
[----:B------:R-:W-:Y:S01]  /*1ff60*/  HFMA2 R180, -RZ, RZ, 0, 0 ;  /* 0x00000000ffb47431 */ /* 0x000fe200000001ff */
        /* <DEDUP_REMOVED lines=54> */
[----:B------:R-:W-:Y:S01]  /*202d0*/  IMAD.MOV.U32 R190, RZ, RZ, R160 ;  /* 0x000000ffffbe7224 */ /* 0x000fe200078e00a0 */
[----:B------:R-:W-:Y:S02]  /*202e0*/  LOP3.LUT R161, R163, R158, R113, 0x96, !PT ;  /* 0x0000009ea3a17212 */ /* 0x000fe400078e9671 */
[----:B------:R-:W-:Y:S01]  /*202f0*/  MOV R113, R188 ;  /* 0x000000bc00717202 */ /* 0x000fe20000000f00 */
[----:B------:R-:W-:-:S07]  /*20300*/  IMAD.MOV.U32 R188, RZ, RZ, R112 ;  /* 0x000000ffffbc7224 */ /* 0x000fce00078e0070 */
.L_x_2856:
[----:B------:R-:W-:Y:S05]  /*20310*/  BSYNC.RECONVERGENT B1 ;  /* 0x0000000000017941 */ /* 0x000fea0003800200 */
.L_x_2855:
        /* <DEDUP_REMOVED lines=8> */
[----:B------:R-:W-:Y:S01]  /*203a0*/  MOV R113, R190 ;  /* 0x000000be00717202 */ /* 0x000fe20000000f00 */
[----:B------:R-:W-:Y:S01]  /*203b0*/  FMUL.FTZ R158, R158, R191 ;  /* 0x000000bf9e9e7220 */ /* 0x000fe20000410000 */
[----:B------:R-:W-:-:S04]  /*203c0*/  FSETP.GTU.FTZ.AND P3, PT, R112, R189, PT ;  /* 0x000000bd7000720b */ /* 0x000fc80003f7c000 */
[----:B------:R-:W-:Y:S02]  /*203d0*/  FSEL R159, R158, RZ, !P3 ;  /* 0x000000ff9e9f7208 */ /* 0x000fe40005800000 */
[----:B------:R-:W-:-:S03]  /*203e0*/  PLOP3.LUT P3, PT, P3, PT, PT, 0x8, 0x80 ;  /* 0x000000000080781c */ /* 0x000fc60001f6e170 */
[----:B------:R-:W-:Y:S01]  /*203f0*/  FMUL.FTZ R159, R160, R159 ;  /* 0x0000009fa09f7220 */ /* 0x000fe20000410000 */
[----:B------:R-:W-:Y:S01]  /*20400*/  IMAD.MOV.U32 R160, RZ, RZ, 0x2 ;  /* 0x00000002ffa07424 */ /* 0x000fe200078e00ff */
        /* <DEDUP_REMOVED lines=9> */
.L_x_2862:
        /* <DEDUP_REMOVED lines=13> */
.L_x_2864:
[----:B------:R-:W-:Y:S05]  /*20570*/  BSYNC.RECONVERGENT B2 ;  /* 0x0000000000027941 */ /* 0x000fea0003800200 */
.L_x_2863:
        /* <DEDUP_REMOVED lines=61> */
.L_x_2861:
[----:B------:R-:W-:Y:S05]  /*20950*/  BSYNC.RECONVERGENT B1 ;  /* 0x0000000000017941 */ /* 0x000fea0003800200 */
.L_x_2860:
        /* <DEDUP_REMOVED lines=23> */
.L_x_2867:
        /* <DEDUP_REMOVED lines=13> */
.L_x_2869:
[----:B------:R-:W-:Y:S05]  /*20ba0*/  BSYNC.RECONVERGENT B2 ;  /* 0x0000000000027941 */ /* 0x000fea0003800200 */
.L_x_2868:
        /* <DEDUP_REMOVED lines=56> */
[----:B------:R-:W-:Y:S02]  /*20f30*/  IMAD.MOV.U32 R190, RZ, RZ, R112 ;  /* 0x000000ffffbe7224 */ /* 0x000fe400078e0070 */
[----:B------:R-:W-:Y:S01]  /*20f40*/  HFMA2 R163, -RZ, RZ, 0, 0 ;  /* 0x00000000ffa37431 */ /* 0x000fe200000001ff */
[----:B------:R-:W-:Y:S01]  /*20f50*/  MOV R112, R188 ;  /* 0x000000bc00707202 */ /* 0x000fe20000000f00 */
[----:B------:R-:W-:Y:S01]  /*20f60*/  IMAD.MOV.U32 R188, RZ, RZ, R160 ;  /* 0x000000ffffbc7224 */ /* 0x000fe200078e00a0 */
[----:B------:R-:W-:-:S07]  /*20f70*/  LOP3.LUT R161, R187, R186, R161, 0x96, !PT ;  /* 0x000000babba17212 */ /* 0x000fce00078e96a1 */
.L_x_2866:
[----:B------:R-:W-:Y:S05]  /*20f80*/  BSYNC.RECONVERGENT B1 ;  /* 0x0000000000017941 */ /* 0x000fea0003800200 */
.L_x_2865:
        /* <DEDUP_REMOVED lines=10> */
[----:B------:R-:W-:-:S02]  /*21030*/  FSETP.GTU.FTZ.AND P5, PT, R112, R189, PT ;  /* 0x000000bd7000720b */ /* 0x000fc40003fbc000 */
[----:B------:R-:W-:Y:S02]  /*21040*/  MOV R112, R190 ;  /* 0x000000be00707202 */ /* 0x000fe40000000f00 */
        /* <DEDUP_REMOVED lines=12> */
.L_x_2872:
        /* <DEDUP_REMOVED lines=15> */
.L_x_2874:
[----:B------:R-:W-:Y:S05]  /*21200*/  BSYNC.RECONVERGENT B2 ;  /* 0x0000000000027941 */ /* 0x000fea0003800200 */
.L_x_2873:
        /* <DEDUP_REMOVED lines=56> */
[----:B------:R-:W-:Y:S02]  /*21590*/  VIADD R163, R133, 0x96a522ad ;  /* 0x96a522ad85a37836 */ /* 0x000fe40000000000 */
[----:B------:R-:W-:Y:S01]  /*215a0*/  IMAD.MOV.U32 R112, RZ, RZ, R188 ;  /* 0x000000ffff707224 */ /* 0x000fe200078e00bc */
[----:B------:R-:W-:Y:S02]  /*215b0*/  MOV R188, R114 ;  /* 0x0000007200bc7202 */ /* 0x000fe40000000f00 */
[----:B------:R-:W-:Y:S01]  /*215c0*/  LOP3.LUT R161, R163, R160, R115, 0x96, !PT ;  /* 0x000000a0a3a17212 */ /* 0x000fe200078e9673 */
[----:B------:R-:W-:-:S07]  /*215d0*/  IMAD.MOV.U32 R160, RZ, RZ, RZ ;  /* 0x000000ffffa07224 */ /* 0x000fce00078e00ff */
.L_x_2871:
[----:B------:R-:W-:Y:S05]  /*215e0*/  BSYNC.RECONVERGENT B1 ;  /* 0x0000000000017941 */ /* 0x000fea0003800200 */
.L_x_2870:
        /* <DEDUP_REMOVED lines=12> */
[----:B------:R-:W-:-:S05]  /*216b0*/  FMUL.FTZ R163, R163, R186 ;  /* 0x000000baa3a37220 */ /* 0x000fca0000410000 */
[----:B------:R-:W-:-:S07]  /*216c0*/  F2FP.BF16.F32.PACK_AB R115, R163, R180 ;  /* 0x000000b4a373723e */ /* 0x000fce00000010ff */
.L_x_2834:
[----:B------:R-:W0:Y:S01]  /*216d0*/  LDC.64 R192, c[0x0][0x3a8] ;  /* 0x0000ea00ffc07b82 */ /* 0x000e220000000a00 */
[----:B------:R-:W-:Y:S02]  /*216e0*/  SEL R189, RZ, 0x10000, !P5 ;  /* 0x00010000ffbd7807 */ /* 0x000fe40006800000 */
[----:B------:R-:W-:Y:S02]  /*216f0*/  LOP3.LUT P5, RZ, R0, 0x2, RZ, 0xc0, !PT ;  /* 0x0000000200ff7812 */ /* 0x000fe400078ac0ff */
[----:B------:R-:W-:Y:S02]  /*21700*/  SEL R191, RZ, 0x1000000, !P6 ;  /* 0x01000000ffbf7807 */ /* 0x000fe40007000000 */
[----:B------:R-:W-:Y:S01]  /*21710*/  SEL R185, RZ, 0x1000000, !P2 ;  /* 0x01000000ffb97807 */ /* 0x000fe20005000000 */
[----:B------:R-:W1:Y:S01]  /*21720*/  LDC.64 R186, c[0x0][0x3b0] ;  /* 0x0000ec00ffba7b82 */ /* 0x000e620000000a00 */
[----:B------:R-:W-:Y:S02]  /*21730*/  SEL R194, RZ, 0x10000, !P1 ;  /* 0x00010000ffc27807 */ /* 0x000fe40004800000 */
[----:B------:R-:W-:-:S02]  /*21740*/  SEL R183, RZ, 0x100, !P5 ;  /* 0x00000100ffb77807 */ /* 0x000fc40006800000 */
[----:B------:R-:W-:Y:S02]  /*21750*/  LOP3.LUT P6, RZ, R0, 0x4, RZ, 0xc0, !PT ;  /* 0x0000000400ff7812 */ /* 0x000fe400078cc0ff */
[----:B------:R-:W-:Y:S02]  /*21760*/  SEL R196, RZ, 0x100, !P4 ;  /* 0x00000100ffc47807 */ /* 0x000fe40006000000 */
[----:B------:R-:W-:Y:S02]  /*21770*/  LOP3.LUT R183, R183, R185, R194, 0xfe, !PT ;  /* 0x000000b9b7b77212 */ /* 0x000fe400078efec2 */
[----:B------:R-:W-:Y:S02]  /*21780*/  SEL R195, RZ, 0x1, !P3 ;  /* 0x00000001ffc37807 */ /* 0x000fe40005800000 */
[----:B------:R-:W-:Y:S02]  /*21790*/  LOP3.LUT R196, R196, R191, R189, 0xfe, !PT ;  /* 0x000000bfc4c47212 */ /* 0x000fe400078efebd */
[----:B------:R-:W-:Y:S01]  /*217a0*/  SEL R194, RZ, 0x1, !P6 ;  /* 0x00000001ffc27807 */ /* 0x000fe20007000000 */
[----:B0-----:R-:W-:Y:S01]  /*217b0*/  IMAD.WIDE.U32 R192, R184, 0x10, R192 ;  /* 0x00000010b8c07825 */ /* 0x001fe200078e00c0 */
[----:B------:R-:W-:-:S02]  /*217c0*/  LOP3.LUT R195, R196, R195, RZ, 0xfc, !PT ;  /* 0x000000c3c4c37212 */ /* 0x000fc400078efcff */
[----:B------:R-:W-:Y:S02]  /*217d0*/  LOP3.LUT R194, R183, R194, RZ, 0xfc, !PT ;  /* 0x000000c2b7c27212 */ /* 0x000fe400078efcff */
[----:B------:R0:W-:Y:S01]  /*217e0*/  STG.E.128 desc[UR6][R192.64], R112 ;  /* 0x00000070c0007986 */ /* 0x0001e2000c101d06 */
[----:B------:R-:W-:Y:S01]  /*217f0*/  MOV R185, R188 ;  /* 0x000000bc00b97202 */ /* 0x000fe20000000f00 */
[----:B-1----:R-:W-:-:S05]  /*21800*/  IMAD.WIDE.U32 R186, R184, 0x8, R186 ;  /* 0x00000008b8ba7825 */ /* 0x002fca00078e00ba */
[----:B------:R0:W-:Y:S02]  /*21810*/  STG.E.64 desc[UR6][R186.64], R194 ;  /* 0x000000c2ba007986 */ /* 0x0001e4000c101b06 */
.L_x_2792:
[----:B------:R-:W-:Y:S05]  /*21820*/  BSYNC.RECONVERGENT B0 ;  /* 0x0000000000007941 */ /* 0x000fea0003800200 */
.L_x_2791:
[----:B0-234-:R-:W-:Y:S01]  /*21830*/  FADD.FTZ R113, RZ, R145 ;  /* 0x00000091ff717221 */ /* 0x01dfe20000010000 */
[----:B------:R-:W-:Y:S01]  /*21840*/  LOP3.LUT P1, RZ, R0, 0x8, RZ, 0xc0, !PT ;  /* 0x0000000800ff7812 */ /* 0x000fe2000782c0ff */
[----:B------:R-:W-:Y:S01]  /*21850*/  UMOV UR11, 0xffffffff ;  /* 0xffffffff000b7882 */ /* 0x000fe20000000000 */
[C---:B------:R-:W-:Y:S01]  /*21860*/  ISETP.GT.U32.AND P2, PT, R137.reuse, 0x5f, PT ;  /* 0x0000005f8900780c */ /* 0x040fe20003f44070 */
        /* <DEDUP_REMOVED lines=46> */
[----:B------:R-:W-:Y:S01]  /*21b50*/  LOP3.LUT P6, RZ, R0, 0x8, RZ, 0xc0, !PT ;  /* 0x0000000800ff7812 */ /* 0x000fe200078cc0ff */
        /* <DEDUP_REMOVED lines=101> */
.L_x_2898:
[----:B------:R-:W-:Y:S01]  /*221b0*/  FMUL.FTZ R112, R183, R183 ;  /* 0x000000b7b7707220 */ /* 0x000fe20000410000 */
[----:B------:R-:W-:Y:S01]  /*221c0*/  ISETP.NE.AND P1, PT, RZ, UR8, PT ;  /* 0x00000008ff007c0c */ /* 0x000fe2000bf25270 */
[----:B------:R-:W2:Y:S01]  /*221d0*/  @!P5 LDC.64 R114, c[0x0][0x3c0] ;  /* 0x0000f000ff72db82 */ /* 0x000ea20000000a00 */
[----:B-1----:R-:W-:Y:S01]  /*221e0*/  FADD.FTZ R187, R186, R187 ;  /* 0x000000bbbabb7221 */ /* 0x002fe20000010000 */
[----:B------:R-:W-:Y:S01]  /*221f0*/  LOP3.LUT P2, RZ, R0, 0x8, RZ, 0xc0, !PT ;  /* 0x0000000800ff7812 */ /* 0x000fe2000784c0ff */
[----:B------:R-:W-:Y:S01]  /*22200*/  BSSY.RECONVERGENT B0, `(.L_x_2876) ;  /* 0x000003c000007945 */ /* 0x000fe20003800200 */
[----:B------:R-:W-:Y:S01]  /*22210*/  FSEL R189, R112, RZ, P1 ;  /* 0x000000ff70bd7208 */ /* 0x000fe20000800000 */
[----:B------:R-:W-:Y:S01]  /*22220*/  FFMA.FTZ R182, R187, R182, UR9 ;  /* 0x00000009bbb67e23 */ /* 0x000fe200080100b6 */
[----:B------:R-:W-:Y:S02]  /*22230*/  FSEL R184, R183, RZ, !P1 ;  /* 0x000000ffb7b87208 */ /* 0x000fe40004800000 */
[----:B------:R-:W1:Y:S01]  /*22240*/  @!P5 LDC.64 R112, c[0x0][0x3c8] ;  /* 0x0000f200ff70db82 */ /* 0x000e620000000a00 */
[----:B------:R-:W-:-:S04]  /*22250*/  FADD.FTZ R182, R182, R189 ;  /* 0x000000bdb6b67221 */ /* 0x000fc80000010000 */
[----:B------:R-:W3:Y:S01]  /*22260*/  MUFU.RSQ R187, R182 ;  /* 0x000000b600bb7308 */ /* 0x000ee20000001400 */
[----:B--2---:R-:W-:-:S05]  /*22270*/  @!P5 IMAD.WIDE R114, R136, 0x4, R114 ;  /* 0x000000048872d825 */ /* 0x004fca00078e0272 */
[----:B------:R2:W-:Y:S01]  /*22280*/  @!P5 STG.E desc[UR6][R114.64], R183 ;  /* 0x000000b77200d986 */ /* 0x0005e2000c101906 */
[----:B-1----:R-:W-:-:S05]  /*22290*/  @!P5 IMAD.WIDE R112, R136, 0x4, R112 ;  /* 0x000000048870d825 */ /* 0x002fca00078e0270 */
[----:B---3--:R2:W-:Y:S01]  /*222a0*/  @!P5 STG.E desc[UR6][R112.64], R187 ;  /* 0x000000bb7000d986 */ /* 0x0085e2000c101906 */
[----:B------:R-:W-:Y:S05]  /*222b0*/  @!P2 BRA `(.L_x_2877) ;  /* 0x0000000000c0a947 */ /* 0x000fea0003800000 */
[--C-:B------:R-:W-:Y:S01]  /*222c0*/  FADD.FTZ R182, R171, -R184.reuse ;  /* 0x800000b8abb67221 */ /* 0x100fe20000010000 */
[--C-:B--2---:R-:W-:Y:S01]  /*222d0*/  FADD.FTZ R114, R155, -R184.reuse ;  /* 0x800000b89b727221 */ /* 0x104fe20000010000 */
[----:B------:R-:W-:Y:S01]  /*222e0*/  IMAD.U32 R183, R109, 0x10000, RZ ;  /* 0x000100006db77824 */ /* 0x000fe200078e00ff */
[----:B------:R-:W-:Y:S01]  /*222f0*/  SHF.L.U32 R189, R105, 0x10, RZ ;  /* 0x0000001069bd7819 */ /* 0x000fe200000006ff */
[--C-:B0-----:R-:W-:Y:S01]  /*22300*/  FADD.FTZ R186, R172, -R184.reuse ;  /* 0x800000b8acba7221 */ /* 0x101fe20000010000 */
        /* <DEDUP_REMOVED lines=43> */
.L_x_2877:
[----:B------:R-:W-:Y:S05]  /*225c0*/  BSYNC.RECONVERGENT B0 ;  /* 0x0000000000007941 */ /* 0x000fea0003800200 */
.L_x_2876:
[----:B------:R-:W-:Y:S01]  /*225d0*/  LOP3.LUT P1, RZ, R0, 0x80, RZ, 0xc0, !PT ;  /* 0x0000008000ff7812 */ /* 0x000fe2000782c0ff */
[----:B------:R-:W-:-:S12]  /*225e0*/  BSSY.RECONVERGENT B0, `(.L_x_2878) ;  /* 0x0000032000007945 */ /* 0x000fd80003800200 */
[----:B------:R-:W-:Y:S05]  /*225f0*/  @!P1 BRA `(.L_x_2879) ;  /* 0x0000000000c09947 */ /* 0x000fea0003800000 */
[--C-:B-1----:R-:W-:Y:S01]  /*22600*/  FADD.FTZ R182, R169, -R184.reuse ;  /* 0x800000b8a9b67221 */ /* 0x102fe20000010000 */
[--C-:B--2---:R-:W-:Y:S01]  /*22610*/  FADD.FTZ R114, R153, -R184.reuse ;  /* 0x800000b899727221 */ /* 0x104fe20000010000 */
[----:B------:R-:W-:Y:S01]  /*22620*/  SHF.L.U32 R183, R97, 0x10, RZ ;  /* 0x0000001061b77819 */ /* 0x000fe200000006ff */
[--C-:B0-----:R-:W-:Y:S01]  /*22630*/  FADD.FTZ R186, R174, -R184.reuse ;  /* 0x800000b8aeba7221 */ /* 0x101fe20000010000 */
        /* <DEDUP_REMOVED lines=44> */
.L_x_2879:
[----:B------:R-:W-:Y:S05]  /*22900*/  BSYNC.RECONVERGENT B0 ;  /* 0x0000000000007941 */ /* 0x000fea0003800200 */
.L_x_2878:
[----:B------:R-:W-:Y:S01]  /*22910*/  LOP3.LUT P1, RZ, R0, 0x20, RZ, 0xc0, !PT ;  /* 0x0000002000ff7812 */ /* 0x000fe2000782c0ff */
[----:B------:R-:W-:-:S12]  /*22920*/  BSSY.RECONVERGENT B0, `(.L_x_2880) ;  /* 0x0000032000007945 */ /* 0x000fd80003800200 */
[----:B------:R-:W-:Y:S05]  /*22930*/  @!P1 BRA `(.L_x_2881) ;  /* 0x0000000000c09947 */ /* 0x000fea0003800000 */
[--C-:B-1-3--:R-:W-:Y:S01]  /*22940*/  FADD.FTZ R182, R167, -R184.reuse ;  /* 0x800000b8a7b67221 */ /* 0x10afe20000010000 */
        /* <DEDUP_REMOVED lines=47> */
.L_x_2881:
[----:B------:R-:W-:Y:S05]  /*22c40*/  BSYNC.RECONVERGENT B0 ;  /* 0x0000000000007941 */ /* 0x000fea0003800200 */
.L_x_2880:
[----:B------:R-:W-:Y:S01]  /*22c50*/  LOP3.LUT P1, RZ, R0, 0x10, RZ, 0xc0, !PT ;  /* 0x0000001000ff7812 */ /* 0x000fe2000782c0ff */
[----:B------:R-:W-:-:S12]  /*22c60*/  BSSY.RECONVERGENT B0, `(.L_x_2882) ;  /* 0x0000032000007945 */ /* 0x000fd80003800200 */
[----:B------:R-:W-:Y:S05]  /*22c70*/  @!P1 BRA `(.L_x_2883) ;  /* 0x0000000000c09947 */ /* 0x000fea0003800000 */
[--C-:B-1-34-:R-:W-:Y:S01]  /*22c80*/  FADD.FTZ R182, R165, -R184.reuse ;  /* 0x800000b8a5b67221 */ /* 0x11afe20000010000 */
        /* <DEDUP_REMOVED lines=47> */
.L_x_2883:
[----:B------:R-:W-:Y:S05]  /*22f80*/  BSYNC.RECONVERGENT B0 ;  /* 0x0000000000007941 */ /* 0x000fea0003800200 */
.L_x_2882:
[----:B------:R-:W-:Y:S04]  /*22f90*/  BSSY.RECONVERGENT B0, `(.L_x_2884) ;  /* 0x0000031000007945 */ /* 0x000fe80003800200 */
        /* <DEDUP_REMOVED lines=13> */
[----:B------:R-:W-:Y:S01]  /*23070*/  IMAD.U32 R189, R61, 0x10000, RZ ;  /* 0x000100003dbd7824 */ /* 0x000fe200078e00ff */
[----:B------:R-:W-:Y:S01]  /*23080*/  SHF.L.U32 R195, R58, 0x10, RZ ;  /* 0x000000103ac37819 */ /* 0x000fe200000006ff */
[----:B------:R-:W-:-:S02]  /*23090*/  IMAD.U32 R193, R62, 0x10000, RZ ;  /* 0x000100003ec17824 */ /* 0x000fc400078e00ff */
        /* <DEDUP_REMOVED lines=25> */
[----:B------:R-:W-:Y:S01]  /*23230*/  FFMA.FTZ R187, R114, R113, R115 ;  /* 0x0000007172bb7223 */ /* 0x000fe20000010073 */
[----:B0-----:R-:W-:Y:S01]  /*23240*/  IMAD.WIDE.U32 R182, R181, 0x10, R182 ;  /* 0x00000010b5b67825 */ /* 0x001fe200078e00b6 */
[----:B------:R-:W-:Y:S02]  /*23250*/  F2FP.BF16.F32.PACK_AB R113, R189, R186 ;  /* 0x000000babd71723e */ /* 0x000fe400000010ff */
[----:B------:R-:W-:Y:S02]  /*23260*/  F2FP.BF16.F32.PACK_AB R115, R184, R195 ;  /* 0x000000c3b873723e */ /* 0x000fe400000010ff */
[----:B------:R-:W-:-:S02]  /*23270*/  F2FP.BF16.F32.PACK_AB R114, R191, R192 ;  /* 0x000000c0bf72723e */ /* 0x000fc400000010ff */
[----:B------:R-:W-:-:S05]  /*23280*/  F2FP.BF16.F32.PACK_AB R112, R187, R112 ;  /* 0x00000070bb70723e */ /* 0x000fca00000010ff */
[----:B------:R0:W-:Y:S02]  /*23290*/  STG.E.128 desc[UR6][R182.64], R112 ;  /* 0x00000070b6007986 */ /* 0x0001e4000c101d06 */
.L_x_2885:
[----:B------:R-:W-:Y:S05]  /*232a0*/  BSYNC.RECONVERGENT B0 ;  /* 0x0000000000007941 */ /* 0x000fea0003800200 */
.L_x_2884:
[----:B01234-:R-:W0:Y:S02]  /*232b0*/  LDC.64 R112, c[0x0][0x380] ;  /* 0x0000e000ff707b82 */ /* 0x01fe240000000a00 */
[----:B0-----:R-:W-:-:S05]  /*232c0*/  IMAD R136, R112, 0x4, R136 ;  /* 0x0000000470887824 */ /* 0x001fca00078e0288 */
[----:B------:R-:W-:-:S13]  /*232d0*/  ISETP.GE.AND P0, PT, R136, R113, PT ;  /* 0x000000718800720c */ /* 0x000fda0003f06270 */
[----:B------:R-:W-:Y:S05]  /*232e0*/  @!P0 BRA `(.L_x_2886) ;  /* 0xfffffddc00ec8947 */ /* 0x000fea000383ffff */
[----:B------:R-:W-:Y:S05]  /*232f0*/  EXIT ;  /* 0x000000000000794d */ /* 0x000fea0003800000 */
.L_x_2875:
        /* <DEDUP_REMOVED lines=8> */
.L_x_2888:
[----:B------:R-:W-:Y:S05]  /*23380*/  BSYNC B0 ;  /* 0x0000000000007941 */ /* 0x000fea0003800000 */
.L_x_2887:
        /* <DEDUP_REMOVED lines=9> */
.L_x_2889:
[----:B------:R-:W-:Y:S02]  /*23420*/  IMAD.MOV.U32 R191, RZ, RZ, 0x4 ;  /* 0x00000004ffbf7424 */ /* 0x000fe400078e00ff */
[----:B------:R-:W-:-:S04]  /*23430*/  IMAD.MOV.U32 R114, RZ, RZ, R187 ;  /* 0x000000ffff727224 */ /* 0x000fc800078e00bb */
[----:B------:R-:W-:-:S05]  /*23440*/  FADD.FTZ R114, R113, R114 ;  /* 0x0000007271727221 */ /* 0x000fca0000010000 */
[----:B------:R-:W-:-:S07]  /*23450*/  MOV R189, R114 ;  /* 0x0000007200bd7202 */ /* 0x000fce0000000f00 */
[----:B------:R-:W-:Y:S05]  /*23460*/  WARPSYNC.COLLECTIVE R188, `(.L_x_2890) ;  /* 0x00000000bc087348 */ /* 0x000fea0003c00000 */
[----:B------:R0:W1:Y:S02]  /*23470*/  SHFL.BFLY P6, R187, R189, R191, R192 ;  /* 0x0c0000bfbdbb7389 */ /* 0x00006400000c00c0 */
[----:B01----:R-:W-:Y:S05]  /*23480*/  ENDCOLLECTIVE ;  /* 0x000000000000791b */ /* 0x003fea0003800000 */
.L_x_2890:
[----:B------:R-:W-:Y:S01]  /*23490*/  HFMA2 R191, -RZ, RZ, 0, 4.76837158203125e-07 ;  /* 0x00000008ffbf7431 */ /* 0x000fe200000001ff */
[----:B------:R-:W-:-:S05]  /*234a0*/  MOV R115, R187 ;  /* 0x000000bb00737202 */ /* 0x000fca0000000f00 */
[----:B------:R-:W-:-:S04]  /*234b0*/  FADD.FTZ R115, R114, R115 ;  /* 0x0000007372737221 */ /* 0x000fc80000010000 */
[----:B------:R-:W-:-:S07]  /*234c0*/  IMAD.MOV.U32 R189, RZ, RZ, R115 ;  /* 0x000000ffffbd7224 */ /* 0x000fce00078e0073 */
[----:B------:R-:W-:Y:S05]  /*234d0*/  WARPSYNC.COLLECTIVE R188, `(.L_x_2891) ;  /* 0x00000000bc087348 */ /* 0x000fea0003c00000 */
[----:B------:R0:W1:Y:S02]  /*234e0*/  SHFL.BFLY P6, R187, R189, R191, R192 ;  /* 0x0c0000bfbdbb7389 */ /* 0x00006400000c00c0 */
[----:B01----:R-:W-:Y:S05]  /*234f0*/  ENDCOLLECTIVE ;  /* 0x000000000000791b */ /* 0x003fea0003800000 */
.L_x_2891:
        /* <DEDUP_REMOVED lines=8> */
.L_x_2892:
[----:B------:R-:W-:Y:S01]  /*23580*/  HFMA2 R191, -RZ, RZ, 0, 5.9604644775390625e-08 ;  /* 0x00000001ffbf7431 */ /* 0x000fe200000001ff */
[----:B------:R-:W-:Y:S02]  /*23590*/  MOV R183, R187 ;  /* 0x000000bb00b77202 */ /* 0x000fe40000000f00 */
[----:B------:R-:W-:-:S03]  /*235a0*/  LOP3.LUT P6, RZ, R0, 0x8, RZ, 0xc0, !PT ;  /* 0x0000000800ff7812 */ /* 0x000fc600078cc0ff */
        /* <DEDUP_REMOVED lines=87> */
.L_x_2893:
[----:B------:R-:W-:Y:S02]  /*23b20*/  IMAD.MOV.U32 R191, RZ, RZ, 0x2 ;  /* 0x00000002ffbf7424 */ /* 0x000fe400078e00ff */
[----:B------:R-:W-:-:S04]  /*23b30*/  IMAD.MOV.U32 R113, RZ, RZ, R187 ;  /* 0x000000ffff717224 */ /* 0x000fc800078e00bb */
[----:B------:R-:W-:-:S05]  /*23b40*/  FADD.FTZ R113, R112, R113 ;  /* 0x0000007170717221 */ /* 0x000fca0000010000 */
[----:B------:R-:W-:-:S07]  /*23b50*/  MOV R189, R113 ;  /* 0x0000007100bd7202 */ /* 0x000fce0000000f00 */
[----:B------:R-:W-:Y:S05]  /*23b60*/  WARPSYNC.COLLECTIVE R188, `(.L_x_2894) ;  /* 0x00000000bc087348 */ /* 0x000fea0003c00000 */
[----:B------:R0:W1:Y:S02]  /*23b70*/  SHFL.BFLY P6, R187, R189, R191, R192 ;  /* 0x0c0000bfbdbb7389 */ /* 0x00006400000c00c0 */
[----:B01----:R-:W-:Y:S05]  /*23b80*/  ENDCOLLECTIVE ;  /* 0x000000000000791b */ /* 0x003fea0003800000 */
.L_x_2894:
[----:B------:R-:W-:Y:S01]  /*23b90*/  HFMA2 R191, -RZ, RZ, 0, 2.384185791015625e-07 ;  /* 0x00000004ffbf7431 */ /* 0x000fe200000001ff */
[----:B------:R-:W-:-:S05]  /*23ba0*/  MOV R114, R187 ;  /* 0x000000bb00727202 */ /* 0x000fca0000000f00 */
[----:B------:R-:W-:-:S04]  /*23bb0*/  FADD.FTZ R114, R113, R114 ;  /* 0x0000007271727221 */ /* 0x000fc80000010000 */
[----:B------:R-:W-:-:S07]  /*23bc0*/  IMAD.MOV.U32 R189, RZ, RZ, R114 ;  /* 0x000000ffffbd7224 */ /* 0x000fce00078e0072 */
[----:B------:R-:W-:Y:S05]  /*23bd0*/  WARPSYNC.COLLECTIVE R188, `(.L_x_2895) ;  /* 0x00000000bc087348 */ /* 0x000fea0003c00000 */
[----:B------:R0:W1:Y:S02]  /*23be0*/  SHFL.BFLY P6, R187, R189, R191, R192 ;  /* 0x0c0000bfbdbb7389 */ /* 0x00006400000c00c0 */
[----:B01----:R-:W-:Y:S05]  /*23bf0*/  ENDCOLLECTIVE ;  /* 0x000000000000791b */ /* 0x003fea0003800000 */
.L_x_2895:
[----:B------:R-:W-:Y:S02]  /*23c00*/  IMAD.MOV.U32 R191, RZ, RZ, 0x8 ;  /* 0x00000008ffbf7424 */ /* 0x000fe400078e00ff */
[----:B------:R-:W-:-:S04]  /*23c10*/  IMAD.MOV.U32 R115, RZ, RZ, R187 ;  /* 0x000000ffff737224 */ /* 0x000fc800078e00bb */
[----:B------:R-:W-:-:S05]  /*23c20*/  FADD.FTZ R115, R114, R115 ;  /* 0x0000007372737221 */ /* 0x000fca0000010000 */
[----:B------:R-:W-:-:S07]  /*23c30*/  MOV R189, R115 ;  /* 0x0000007300bd7202 */ /* 0x000fce0000000f00 */
[----:B------:R-:W-:Y:S05]  /*23c40*/  WARPSYNC.COLLECTIVE R188, `(.L_x_2896) ;  /* 0x00000000bc087348 */ /* 0x000fea0003c00000 */
[----:B------:R0:W1:Y:S02]  /*23c50*/  SHFL.BFLY P6, R187, R189, R191, R192 ;  /* 0x0c0000bfbdbb7389 */ /* 0x00006400000c00c0 */
[----:B01----:R-:W-:Y:S05]  /*23c60*/  ENDCOLLECTIVE ;  /* 0x000000000000791b */ /* 0x003fea0003800000 */
.L_x_2896:
[----:B------:R-:W-:Y:S01]  /*23c70*/  HFMA2 R191, -RZ, RZ, 0, 9.5367431640625e-07 ;  /* 0x00000010ffbf7431 */ /* 0x000fe200000001ff */
[----:B------:R-:W-:-:S05]  /*23c80*/  MOV R184, R187 ;  /* 0x000000bb00b87202 */ /* 0x000fca0000000f00 */
[----:B------:R-:W-:-:S04]  /*23c90*/  FADD.FTZ R186, R115, R184 ;  /* 0x000000b873ba7221 */ /* 0x000fc80000010000 */
[----:B------:R-:W-:-:S07]  /*23ca0*/  IMAD.MOV.U32 R189, RZ, RZ, R186 ;  /* 0x000000ffffbd7224 */ /* 0x000fce00078e00ba */
[----:B------:R-:W-:Y:S05]  /*23cb0*/  WARPSYNC.COLLECTIVE R188, `(.L_x_2897) ;  /* 0x00000000bc087348 */ /* 0x000fea0003c00000 */
[----:B------:R0:W1:Y:S02]  /*23cc0*/  SHFL.BFLY P6, R187, R189, R191, R192 ;  /* 0x0c0000bfbdbb7389 */ /* 0x00006400000c00c0 */
[----:B01----:R-:W-:Y:S05]  /*23cd0*/  ENDCOLLECTIVE ;  /* 0x000000000000791b */ /* 0x003fea0003800000 */
.L_x_2897:
[----:B------:R-:W-:Y:S05]  /*23ce0*/  BRA `(.L_x_2898) ;  /* 0xffffffe400307947 */ /* 0x000fea000383ffff */
.L_x_2899:
        /* <DEDUP_REMOVED lines=9> */
.L_x_45780:


//--------------------- .text._ZN10layer_norm13ln_fwd_kernelINS_13Kernel_traitsI13__nv_bfloat16S2_S2_S2_fjLj1280ELj1ELj4ELj1ELj16ENS_18Kernel_traits_baseILj1280ES2_S2_S2_S2_fjLj128EEEEELb1ELb1ELb0ELb1EEEvNS_9FwdParamsE --------------------------
	.section	.text._ZN10layer_norm13ln_fwd_kernelINS_13Kernel_traitsI13__nv_bfloat16S2_S2_S2_fjLj1280ELj1ELj4ELj1ELj16ENS_18Kernel_traits_baseILj1280ES2_S2_S2_S2_fjLj128EEEEELb1ELb1ELb0ELb1EEEvNS_9FwdParamsE,"ax",@progbits
	.align	128
        .global         _ZN10layer_norm13ln_fwd_kernelINS_13Kernel_traitsI13__nv_bfloat16S2_S2_S2_fjLj1280ELj1ELj4ELj1ELj16ENS_18Kernel_traits_baseILj1280ES2_S2_S2_S2_fjLj128EEEEELb1ELb1ELb0ELb1EEEvNS_9FwdParamsE
        .type           _ZN10layer_norm13ln_fwd_kernelINS_13Kernel_traitsI13__nv_bfloat16S2_S2_S2_fjLj1280ELj1ELj4ELj1ELj16ENS_18Kernel_traits_baseILj1280ES2_S2_S2_S2_fjLj128EEEEELb1ELb1ELb0ELb1EEEvNS_9FwdParamsE,@function
        .size           _ZN10layer_norm13ln_fwd_kernelINS_13Kernel_traitsI13__nv_bfloat16S2_S2_S2_fjLj1280ELj1ELj4ELj1ELj16ENS_18Kernel_traits_baseILj1280ES2_S2_S2_S2_fjLj128EEEEELb1ELb1ELb0ELb1EEEvNS_9FwdParamsE,(.L_x_45781 - _ZN10layer_norm13ln_fwd_kernelINS_13Kernel_traitsI13__nv_bfloat16S2_S2_S2_fjLj1280ELj1ELj4ELj1ELj16ENS_18Kernel_traits_baseILj1280ES2_S2_S2_S2_fjLj128EEEEELb1ELb1ELb0ELb1EEEvNS_9FwdParamsE)
        .other          _ZN10layer_norm13ln_fwd_kernelINS_13Kernel_traitsI13__nv_bfloat16S2_S2_S2_fjLj1280ELj1ELj4ELj1ELj16ENS_18Kernel_traits_baseILj1280ES2_S2_S2_S2_fjLj128EEEEELb1ELb1ELb0ELb1EEEvNS_9FwdParamsE,@"STO_CUDA_ENTRY STV_DEFAULT"
_ZN10layer_norm13ln_fwd_kernelINS_13Kernel_traitsI13__nv_bfloat16S2_S2_S2_fjLj1280ELj1ELj4ELj1ELj16ENS_18Kernel_traits_baseILj1280ES2_S2_S2_S2_fjLj128EEEEELb1ELb1ELb0ELb1EEEvNS_9FwdParamsE:
.text._ZN10layer_norm13ln_fwd_kernelINS_13Kernel_traitsI13__nv_bfloat16S2_S2_S2_fjLj1280ELj1ELj4ELj1ELj16ENS_18Kernel_traits_baseILj1280ES2_S2_S2_S2_fjLj128EEEEELb1ELb1ELb0ELb1EEEvNS_9FwdParamsE:
[----:B------:R-:W-:Y:S01]  /*0000*/  LDC R1, c[0x0][0x37c] ;  /* 0x0000df00ff017b82 */ /* 0x000fe20000000800 */
[----:B------:R-:W0:Y:S07]  /*0010*/  LDCU.U8 UR4, c[0x0][0x464] ;  /* 0x00008c80ff0477ac */ /* 0x000e2e0008000000 */
[----:B------:R-:W1:Y:S01]  /*0020*/  LDC R203, c[0x0][0x458] ;  /* 0x00011600ffcb7b82 */ /* 0x000e620000000800 */
[----:B------:R-:W2:Y:S07]  /*0030*/  LDCU.64 UR6, c[0x0][0x358] ;  /* 0x00006b00ff0677ac */ /* 0x000eae0008000a00 */
[----:B------:R-:W3:Y:S01]  /*0040*/  LDC R4, c[0x0][0x45c] ;  /* 0x00011700ff047b82 */ /* 0x000ee20000000800 */
[----:B------:R-:W4:Y:S01]  /*0050*/  S2R R10, SR_TID.X ;  /* 0x00000000000a7919 */ /* 0x000f220000002100 */
[----:B------:R-:W2:Y:S01]  /*0060*/  LDCU.64 UR8, c[0x0][0x438] ;  /* 0x00008700ff0877ac */ /* 0x000ea20008000a00 */
        /* <DEDUP_REMOVED lines=11> */
[----:B----4-:R-:W-:Y:S02]  /*0120*/  SHF.R.U32.HI R0, RZ, 0x5, R10 ;  /* 0x00000005ff007819 */ /* 0x010fe4000001160a */
[----:B------:R-:W-:Y:S01]  /*0130*/  LOP3.LUT R11, R10, 0x1f, RZ, 0xc0, !PT ;  /* 0x0000001f0a0b7812 */ /* 0x000fe200078ec0ff */
[----:B------:R-:W-:Y:S02]  /*0140*/  UISETP.NE.AND.EX UP0, UPT, UR9, URZ, UPT, UP0 ;  /* 0x000000ff0900728c */ /* 0x000fe4000bf05300 */
[----:B0-----:R-:W-:-:S06]  /*0150*/  USHF.L.U32 UR4, UR5, 0x2, URZ ;  /* 0x0000000205047899 */ /* 0x001fcc00080006ff */
[----:B------:R-:W-:Y:S02]  /*0160*/  LOP3.LUT R0, R0, UR4, RZ, 0xfc, !PT ;  /* 0x0000000400007c12 */ /* 0x000fe4000f8efcff */
[----:B-1----:R-:W-:-:S05]  /*0170*/  @P0 IADD3 R203, P1, PT, R2, R5, RZ ;  /* 0x0000000502cb0210 */ /* 0x002fca0007f3e0ff */
[----:B------:R-:W-:-:S05]  /*0180*/  @P0 IMAD.X R4, RZ, RZ, R3, P1 ;  /* 0x000000ffff040224 */ /* 0x000fca00008e0603 */
[--C-:B------:R-:W-:Y:S02]  /*0190*/  SHF.R.U64 R2, R203, 0x2, R4.reuse ;  /* 0x00000002cb027819 */ /* 0x100fe40000001204 */
[----:B------:R-:W-:Y:S01]  /*01a0*/  SHF.R.U32.HI R3, RZ, 0x2, R4 ;  /* 0x00000002ff037819 */ /* 0x000fe20000011604 */
[----:B------:R-:W-:Y:S06]  /*01b0*/  BRA.U !UP0, `(.L_x_2900) ;  /* 0x0000000108587547 */ /* 0x000fec000b800000 */
        /* <DEDUP_REMOVED lines=22> */
.L_x_2900:
        /* <DEDUP_REMOVED lines=24> */
.L_x_2901:
[----:B------:R-:W1:Y:S02]  /*04a0*/  LDCU UR4, c[0x0][0x384] ;  /* 0x00007080ff0477ac */ /* 0x000e640008000800 */
[----:B-1----:R-:W-:-:S13]  /*04b0*/  ISETP.GE.AND P0, PT, R0, UR4, PT ;  /* 0x0000000400007c0c */ /* 0x002fda000bf06270 */
[----:B------:R-:W-:Y:S05]  /*04c0*/  @P0 EXIT ;  /* 0x000000000000094d */ /* 0x000fea0003800000 */
[----:B0-----:R-:W0:Y:S01]  /*04d0*/  LDC R5, c[0x0][0x360] ;  /* 0x0000d800ff057b82 */ /* 0x001e220000000800 */
[----:B------:R-:W-:Y:S01]  /*04e0*/  IMAD.HI.U32 R7, R2, -0x2daee0ad, RZ ;  /* 0xd2511f5302077827 */ /* 0x000fe200078e00ff */
[----:B-----5:R-:W-:-:S03]  /*04f0*/  IADD3 R8, PT, PT, R148, -0x61c88647, RZ ;  /* 0x9e3779b994087810 */ /* 0x020fc60007ffe0ff */
[----:B------:R-:W-:Y:S01]  /*0500*/  HFMA2 R151, -RZ, RZ, 0, 0 ;  /* 0x00000000ff977431 */ /* 0x000fe200000001ff */
[----:B------:R-:W-:Y:S01]  /*0510*/  LOP3.LUT R152, R152, 0xfffffff7, RZ, 0xc0, !PT ;  /* 0xfffffff798987812 */ /* 0x000fe200078ec0ff */
[----:B------:R-:W-:Y:S01]  /*0520*/  IMAD R11, R2, -0x2daee0ad, RZ ;  /* 0xd2511f53020b7824 */ /* 0x000fe200078e02ff */
[----:B------:R-:W-:Y:S01]  /*0530*/  LOP3.LUT R7, R7, R149, RZ, 0x3c, !PT ;  /* 0x0000009507077212 */ /* 0x000fe200078e3cff */
[----:B------:R-:W-:Y:S01]  /*0540*/  VIADD R12, R149, 0xbb67ae85 ;  /* 0xbb67ae85950c7836 */ /* 0x000fe20000000000 */
[----:B------:R-:W-:Y:S01]  /*0550*/  LOP3.LUT R203, R203, 0x3, RZ, 0xc0, !PT ;  /* 0x00000003cbcb7812 */ /* 0x000fe200078ec0ff */
[----:B------:R-:W1:Y:S01]  /*0560*/  LDCU UR11, c[0x0][0x404] ;  /* 0x00008080ff0b77ac */ /* 0x000e620008000800 */
[----:B------:R-:W-:Y:S01]  /*0570*/  PRMT R13, R79, 0x7632, R13 ;  /* 0x000076324f0d7816 */ /* 0x000fe2000000000d */
[----:B------:R-:W-:Y:S01]  /*0580*/  IMAD.HI.U32 R6, R7, -0x326172a9, RZ ;  /* 0xcd9e8d5707067827 */ /* 0x000fe200078e00ff */
[----:B------:R-:W-:Y:S01]  /*0590*/  PRMT R14, R59, 0x7632, R14 ;  /* 0x000076323b0e7816 */ /* 0x000fe2000000000e */
[----:B------:R-:W2:Y:S01]  /*05a0*/  LDCU UR12, c[0x0][0x408] ;  /* 0x00008100ff0c77ac */ /* 0x000ea20008000800 */
[----:B------:R-:W-:-:S02]  /*05b0*/  PRMT R15, R78, 0x7632, R15 ;  /* 0x000076324e0f7816 */ /* 0x000fc4000000000f */
[----:B------:R-:W-:Y:S01]  /*05c0*/  PRMT R16, R58, 0x7632, R16 ;  /* 0x000076323a107816 */ /* 0x000fe20000000010 */
[----:B------:R-:W3:Y:S01]  /*05d0*/  LDCU UR8, c[0x0][0x388] ;  /* 0x00007100ff0877ac */ /* 0x000ee20008000800 */
[----:B------:R-:W-:Y:S02]  /*05e0*/  PRMT R17, R77, 0x7632, R17 ;  /* 0x000076324d117816 */ /* 0x000fe40000000011 */
[----:B------:R-:W-:Y:S01]  /*05f0*/  PRMT R18, R57, 0x7632, R18 ;  /* 0x0000763239127816 */ /* 0x000fe20000000012 */
[----:B------:R-:W4:Y:S01]  /*0600*/  LDCU.U8 UR9, c[0x0][0x410] ;  /* 0x00008200ff0977ac */ /* 0x000f220008000000 */
[----:B------:R-:W-:Y:S01]  /*0610*/  PRMT R19, R76, 0x7632, R19 ;  /* 0x000076324c137816 */ /* 0x000fe20000000013 */
[----:B0-----:R-:W-:Y:S01]  /*0620*/  IMAD R4, R5, UR5, R10 ;  /* 0x0000000505047c24 */ /* 0x001fe2000f8e020a */
[----:B------:R-:W0:Y:S01]  /*0630*/  LDCU.64 UR4, c[0x0][0x3e0] ;  /* 0x00007c00ff0477ac */ /* 0x000e220008000a00 */
[----:B------:R-:W-:Y:S02]  /*0640*/  PRMT R20, R56, 0x7632, R20 ;  /* 0x0000763238147816 */ /* 0x000fe40000000014 */
[C---:B------:R-:W-:Y:S01]  /*0650*/  IMAD.HI.U32 R5, R4.reuse, -0x326172a9, RZ ;  /* 0xcd9e8d5704057827 */ /* 0x040fe200078e00ff */
[----:B------:R-:W-:Y:S01]  /*0660*/  PRMT R21, R75, 0x7632, R21 ;  /* 0x000076324b157816 */ /* 0x000fe20000000015 */
[----:B------:R-:W1:Y:S01]  /*0670*/  LDCU UR10, c[0x0][0x448] ;  /* 0x00008900ff0a77ac */ /* 0x000e620008000800 */
[----:B------:R-:W-:Y:S01]  /*0680*/  PRMT R22, R55, 0x7632, R22 ;  /* 0x0000763237167816 */ /* 0x000fe20000000016 */
[----:B------:R-:W-:Y:S01]  /*0690*/  IMAD R9, R4, -0x326172a9, RZ ;  /* 0xcd9e8d5704097824 */ /* 0x000fe200078e02ff */
[----:B------:R-:W-:-:S02]  /*06a0*/  LOP3.LUT R5, R3, R5, R148, 0x96, !PT ;  /* 0x0000000503057212 */ /* 0x000fc400078e9694 */
[----:B------:R-:W-:Y:S02]  /*06b0*/  PRMT R23, R74, 0x7632, R23 ;  /* 0x000076324a177816 */ /* 0x000fe40000000017 */
[----:B------:R-:W-:Y:S01]  /*06c0*/  LOP3.LUT R6, R8, R9, R6, 0x96, !PT ;  /* 0x0000000908067212 */ /* 0x000fe200078e9606 */
[----:B------:R-:W-:Y:S01]  /*06d0*/  IMAD.HI.U32 R10, R5, -0x2daee0ad, RZ ;  /* 0xd2511f53050a7827 */ /* 0x000fe200078e00ff */
[----:B------:R-:W-:Y:S02]  /*06e0*/  PRMT R24, R54, 0x7632, R24 ;  /* 0x0000763236187816 */ /* 0x000fe40000000018 */
[----:B------:R-:W-:Y:S01]  /*06f0*/  PRMT R25, R73, 0x7632, R25 ;  /* 0x0000763249197816 */ /* 0x000fe20000000019 */
[----:B------:R-:W-:Y:S01]  /*0700*/  IMAD R8, R7, -0x326172a9, RZ ;  /* 0xcd9e8d5707087824 */ /* 0x000fe200078e02ff */
[----:B------:R-:W-:Y:S01]  /*0710*/  LOP3.LUT R10, R12, R11, R10, 0x96, !PT ;  /* 0x0000000b0c0a7212 */ /* 0x000fe200078e960a */
[----:B------:R-:W-:Y:S01]  /*0720*/  IMAD R12, R5, -0x2daee0ad, RZ ;  /* 0xd2511f53050c7824 */ /* 0x000fe200078e02ff */
[----:B------:R-:W-:Y:S01]  /*0730*/  IADD3 R7, PT, PT, R148, 0x3c6ef372, RZ ;  /* 0x3c6ef37294077810 */ /* 0x000fe20007ffe0ff */
[----:B------:R-:W-:Y:S01]  /*0740*/  VIADD R11, R149, 0x76cf5d0a ;  /* 0x76cf5d0a950b7836 */ /* 0x000fe20000000000 */
[----:B0-----:R-:W-:Y:S01]  /*0750*/  ISETP.NE.U32.AND P0, PT, RZ, UR4, PT ;  /* 0x00000004ff007c0c */ /* 0x001fe2000bf05070 */
[----:B------:R-:W-:Y:S01]  /*0760*/  IMAD.HI.U32 R9, R6, -0x2daee0ad, RZ ;  /* 0xd2511f5306097827 */ /* 0x000fe200078e00ff */
[----:B------:R-:W-:-:S02]  /*0770*/  PRMT R26, R53, 0x7632, R26 ;  /* 0x00007632351a7816 */ /* 0x000fc4000000001a */
[----:B------:R-:W-:Y:S01]  /*0780*/  ISETP.NE.AND.EX P0, PT, RZ, UR5, PT, P0 ;  /* 0x00000005ff007c0c */ /* 0x000fe2000bf05300 */
[----:B------:R-:W-:Y:S01]  /*0790*/  IMAD.HI.U32 R5, R10, -0x326172a9, RZ ;  /* 0xcd9e8d570a057827 */ /* 0x000fe200078e00ff */
[----:B------:R-:W-:Y:S01]  /*07a0*/  LOP3.LUT R9, R11, R12, R9, 0x96, !PT ;  /* 0x0000000c0b097212 */ /* 0x000fe200078e9609 */
[----:B------:R-:W0:Y:S01]  /*07b0*/  LDCU.64 UR4, c[0x0][0x3a0] ;  /* 0x00007400ff0477ac */ /* 0x000e220008000a00 */
        /* <DEDUP_REMOVED lines=17> */
[----:B------:R-:W-:Y:S01]  /*08d0*/  IMAD.HI.U32 R9, R6, -0x2daee0ad, RZ ;  /* 0xd2511f5306097827 */ /* 0x000fe200078e00ff */
[----:B------:R-:W-:-:S02]  /*08e0*/  LOP3.LUT R10, R12, R11, R10, 0x96, !PT ;  /* 0x0000000b0c0a7212 */ /* 0x000fc400078e960a */
[----:B------:R-:W-:Y:S01]  /*08f0*/  IADD3 R11, PT, PT, R149, -0x126145ec, RZ ;  /* 0xed9eba14950b7810 */ /* 0x000fe20007ffe0ff */
[----:B------:R-:W-:Y:S01]  /*0900*/  IMAD R12, R5, -0x2daee0ad, RZ ;  /* 0xd2511f53050c7824 */ /* 0x000fe200078e02ff */
[----:B------:R-:W-:Y:S01]  /*0910*/  PRMT R34, R49, 0x7632, R34 ;  /* 0x0000763231227816 */ /* 0x000fe20000000022 */
[----:B------:R-:W-:Y:S01]  /*0920*/  IMAD.HI.U32 R5, R10, -0x326172a9, RZ ;  /* 0xcd9e8d570a057827 */ /* 0x000fe200078e00ff */
[----:B------:R-:W-:Y:S02]  /*0930*/  PRMT R35, R68, 0x7632, R35 ;  /* 0x0000763244237816 */ /* 0x000fe40000000023 */
[----:B------:R-:W-:Y:S01]  /*0940*/  LOP3.LUT R9, R11, R12, R9, 0x96, !PT ;  /* 0x0000000c0b097212 */ /* 0x000fe200078e9609 */
[----:B------:R-:W-:Y:S01]  /*0950*/  VIADD R7, R148, 0x78dde6e4 ;  /* 0x78dde6e494077836 */ /* 0x000fe20000000000 */
[----:B------:R-:W-:Y:S01]  /*0960*/  IADD3 R12, PT, PT, R149, -0x56f99767, RZ ;  /* 0xa9066899950c7810 */ /* 0x000fe20007ffe0ff */
[----:B------:R-:W-:Y:S01]  /*0970*/  IMAD R11, R6, -0x2daee0ad, RZ ;  /* 0xd2511f53060b7824 */ /* 0x000fe200078e02ff */
[----:B------:R-:W-:Y:S01]  /*0980*/  PRMT R36, R48, 0x7632, R36 ;  /* 0x0000763230247816 */ /* 0x000fe20000000024 */
[----:B------:R-:W-:Y:S01]  /*0990*/  IMAD.HI.U32 R6, R9, -0x326172a9, RZ ;  /* 0xcd9e8d5709067827 */ /* 0x000fe200078e00ff */
[----:B------:R-:W-:-:S02]  /*09a0*/  LOP3.LUT R5, R7, R8, R5, 0x96, !PT ;  /* 0x0000000807057212 */ /* 0x000fc400078e9605 */
[----:B------:R-:W-:Y:S01]  /*09b0*/  PRMT R37, R67, 0x7632, R37 ;  /* 0x0000763243257816 */ /* 0x000fe20000000025 */
[----:B------:R-:W-:Y:S01]  /*09c0*/  IMAD R7, R10, -0x326172a9, RZ ;  /* 0xcd9e8d570a077824 */ /* 0x000fe200078e02ff */
[----:B------:R-:W-:Y:S01]  /*09d0*/  PRMT R38, R47, 0x7632, R38 ;  /* 0x000076322f267816 */ /* 0x000fe20000000026 */
[----:B------:R-:W-:Y:S01]  /*09e0*/  VIADD R8, R148, 0x1715609d ;  /* 0x1715609d94087836 */ /* 0x000fe20000000000 */
[----:B------:R-:W-:Y:S01]  /*09f0*/  PRMT R39, R66, 0x7632, R39 ;  /* 0x0000763242277816 */ /* 0x000fe20000000027 */
[----:B------:R-:W-:Y:S01]  /*0a00*/  IMAD.HI.U32 R10, R5, -0x2daee0ad, RZ ;  /* 0xd2511f53050a7827 */ /* 0x000fe200078e00ff */
[----:B------:R-:W-:Y:S02]  /*0a10*/  PRMT R40, R46, 0x7632, R40 ;  /* 0x000076322e287816 */ /* 0x000fe40000000028 */
        /* <DEDUP_REMOVED lines=19> */
[----:B------:R-:W-:Y:S01]  /*0b50*/  IADD3 R8, PT, PT, R148, 0x5384540f, RZ ;  /* 0x5384540f94087810 */ /* 0x000fe20007ffe0ff */
        /* <DEDUP_REMOVED lines=36> */
[----:B------:R-:W-:-:S02]  /*0da0*/  LOP3.LUT R196, R6, R5, R196, 0x96, !PT ;  /* 0x0000000506c47212 */ /* 0x000fc400078e96c4 */
        /* <DEDUP_REMOVED lines=11> */
.L_x_3312:
[----:B------:R-:W-:Y:S01]  /*0e60*/  LOP3.LUT P1, RZ, R152, 0x8, RZ, 0xc0, !PT ;  /* 0x0000000898ff7812 */ /* 0x000fe2000782c0ff */
[----:B0-----:R-:W0:Y:S01]  /*0e70*/  S2R R116, SR_TID.X ;  /* 0x0000000000747919 */ /* 0x001e220000002100 */
[----:B------:R-:W1:Y:S01]  /*0e80*/  LDC.64 R154, c[0x0][0x390] ;  /* 0x0000e400ff9a7b82 */ /* 0x000e620000000a00 */
[----:B------:R-:W-:-:S05]  /*0e90*/  IMAD R108, R0, UR8, RZ ;  /* 0x00000008006c7c24 */ /* 0x000fca000f8e02ff */
[----:B------:R-:W-:-:S04]  /*0ea0*/  SHF.R.S32.HI R109, RZ, 0x1f, R108 ;  /* 0x0000001fff6d7819 */ /* 0x000fc8000001146c */
[----:B------:R-:W-:Y:S01]  /*0eb0*/  LEA.HI R109, R109, R108, RZ, 0x3 ;  /* 0x0000006c6d6d7211 */ /* 0x000fe200078f18ff */
[----:B------:R-:W2:Y:S01]  /*0ec0*/  @P1 LDC.64 R112, c[0x0][0x3e0] ;  /* 0x0000f800ff701b82 */ /* 0x000ea20000000a00 */
[----:B0-----:R-:W-:-:S04]  /*0ed0*/  LOP3.LUT R108, R116, 0x1f, RZ, 0xc0, !PT ;  /* 0x0000001f746c7812 */ /* 0x001fc800078ec0ff */
[----:B------:R-:W-:Y:S01]  /*0ee0*/  LEA.HI.SX32 R117, R109, R108, 0x1d ;  /* 0x0000006c6d757211 */ /* 0x000fe200078feaff */
[----:B--2---:R-:W-:-:S04]  /*0ef0*/  @P1 IMAD.WIDE R112, R0, 0x2, R112 ;  /* 0x0000000200701825 */ /* 0x004fc800078e0270 */
[----:B-1----:R-:W-:Y:S02]  /*0f00*/  IMAD.WIDE.U32 R108, R117, 0x10, R154 ;  /* 0x00000010756c7825 */ /* 0x002fe400078e009a */
[----:B------:R-:W2:Y:S04]  /*0f10*/  @P1 LDG.E.U16 R112, desc[UR6][R112.64] ;  /* 0x0000000670701981 */ /* 0x000ea8000c1e1500 */
[----:B------:R-:W5:Y:S01]  /*0f20*/  LDG.E.128 R108, desc[UR6][R108.64] ;  /* 0x000000066c6c7981 */ /* 0x000f62000c1e1d00 */
[----:B------:R-:W-:Y:S01]  /*0f30*/  ISETP.NE.U32.AND P0, PT, RZ, UR4, PT ;  /* 0x00000004ff007c0c */ /* 0x000fe2000bf05070 */
[----:B------:R-:W-:Y:S01]  /*0f40*/  IMAD.MOV.U32 R165, RZ, RZ, 0x3f800000 ;  /* 0x3f800000ffa57424 */ /* 0x000fe200078e00ff */
[C---:B------:R-:W-:Y:S01]  /*0f50*/  IADD3 R164, PT, PT, R149.reuse, 0x646e171e, RZ ;  /* 0x646e171e95a47810 */ /* 0x040fe20007ffe0ff */
[----:B------:R-:W-:Y:S01]  /*0f60*/  VIADD R163, R149, 0x32370b8f ;  /* 0x32370b8f95a37836 */ /* 0x000fe20000000000 */
[----:B------:R-:W-:Y:S01]  /*0f70*/  ISETP.NE.AND.EX P0, PT, RZ, UR5, PT, P0 ;  /* 0x00000005ff007c0c */ /* 0x000fe2000bf05300 */
[C---:B------:R-:W-:Y:S01]  /*0f80*/  VIADD R162, R148.reuse, 0x1715609d ;  /* 0x1715609d94a27836 */ /* 0x040fe20000000000 */
[----:B------:R-:W-:Y:S01]  /*0f90*/  IADD3 R161, PT, PT, R148, 0x5384540f, RZ ;  /* 0x5384540f94a17810 */ /* 0x000fe20007ffe0ff */
[----:B------:R-:W-:-:S02]  /*0fa0*/  IMAD.MOV.U32 R160, RZ, RZ, 0x2f800000 ;  /* 0x2f800000ffa07424 */ /* 0x000fc400078e00ff */
[----:B--2---:R-:W-:-:S08]  /*0fb0*/  @P1 IMAD.U32 R165, R112, 0x10000, RZ ;  /* 0x0001000070a51824 */ /* 0x004fd000078e00ff */
        /* <DEDUP_REMOVED lines=11> */
[----:B------:R-:W-:-:S04]  /*1070*/  VIADDMNMX.U32 R112, R203, 0xfffffffe, R112, PT ;  /* 0xfffffffecb707846 */ /* 0x000fc80003800070 */
[----:B------:R-:W-:-:S04]  /*1080*/  SHF.L.U32 R114, R112, 0x2, RZ ;  /* 0x0000000270727819 */ /* 0x000fc800000006ff */
[----:B------:R-:W0:Y:S02]  /*1090*/  LDC R112, c[0x2][R114] ;  /* 0x0080000072707b82 */ /* 0x000e240000000800 */
[----:B0-----:R-:W-:-:S04]  /*10a0*/  SHF.R.S32.HI R113, RZ, 0x1f, R112 ;  /* 0x0000001fff717819 */ /* 0x001fc80000011470 */
.L_x_45620:
[----:B------:R-:W-:Y:S05]  /*10b0*/  BRX R112 -0x10c0                                       (*"BRANCH_TARGETS .L_x_45621,.L_x_45622,.L_x_45623"*) ;  /* 0xffffffec70d07949 */ /* 0x000fea000383ffff */
.L_x_45623:
[----:B------:R-:W-:Y:S01]  /*10c0*/  VIADD R112, R203, 0x1 ;  /* 0x00000001cb707836 */ /* 0x000fe20000000000 */
[----:B------:R-:W-:Y:S01]  /*10d0*/  MOV R113, R191 ;  /* 0x000000bf00717202 */ /* 0x000fe20000000f00 */
[----:B------:R-:W-:Y:S01]  /*10e0*/  IMAD.MOV.U32 R174, RZ, RZ, R166 ;  /* 0x000000ffffae7224 */ /* 0x000fe200078e00a6 */
[----:B------:R-:W-:Y:S06]  /*10f0*/  BRA `(.L_x_2904) ;  /* 0x0000000400247947 */ /* 0x000fec0003800000 */
.L_x_45621:
[----:B------:R-:W-:Y:S01]  /*1100*/  IMAD.MOV.U32 R174, RZ, RZ, R166 ;  /* 0x000000ffffae7224 */ /* 0x000fe200078e00a6 */
[----:B------:R-:W-:Y:S01]  /*1110*/  MOV R113, R196 ;  /* 0x000000c400717202 */ /* 0x000fe20000000f00 */
[----:B------:R-:W-:Y:S01]  /*1120*/  IMAD.MOV.U32 R112, RZ, RZ, 0x3 ;  /* 0x00000003ff707424 */ /* 0x000fe200078e00ff */
[----:B------:R-:W-:Y:S06]  /*1130*/  BRA `(.L_x_2904) ;  /* 0x0000000400147947 */ /* 0x000fec0003800000 */
.L_x_45622:
        /* <DEDUP_REMOVED lines=13> */
.L_x_2906:
[----:B------:R-:W-:Y:S05]  /*1210*/  BSYNC.RECONVERGENT B1 ;  /* 0x0000000000017941 */ /* 0x000fea0003800200 */
.L_x_2905:
        /* <DEDUP_REMOVED lines=14> */
[C---:B------:R-:W-:Y:S02]  /*1300*/  VIADD R119, R148.reuse, 0x3c6ef372 ;  /* 0x3c6ef37294777836 */ /* 0x040fe40000000000 */
[----:B------:R-:W-:-:S03]  /*1310*/  VIADD R191, R148, 0x8ff34781 ;  /* 0x8ff3478194bf7836 */ /* 0x000fc60000000000 */
[----:B------:R-:W-:Y:S01]  /*1320*/  LOP3.LUT R118, R119, R120, R115, 0x96, !PT ;  /* 0x0000007877767212 */ /* 0x000fe200078e9673 */
[----:B------:R-:W-:-:S04]  /*1330*/  IMAD.WIDE.U32 R120, R121, -0x326172a9, RZ ;  /* 0xcd9e8d5779787825 */ /* 0x000fc800078e00ff */
[----:B------:R-:W-:Y:S01]  /*1340*/  IMAD.WIDE.U32 R118, R118, -0x2daee0ad, RZ ;  /* 0xd2511f5376767825 */ /* 0x000fe200078e00ff */
[----:B------:R-:W-:-:S03]  /*1350*/  LOP3.LUT R113, R113, R114, R121, 0x96, !PT ;  /* 0x0000007271717212 */ /* 0x000fc600078e9679 */
[----:B------:R-:W-:Y:S01]  /*1360*/  VIADD R121, R149, 0xed9eba14 ;  /* 0xed9eba1495797836 */ /* 0x000fe20000000000 */
        /* <DEDUP_REMOVED lines=9> */
[----:B------:R-:W-:-:S04]  /*1400*/  LOP3.LUT R113, R162, R114, R121, 0x96, !PT ;  /* 0x00000072a2717212 */ /* 0x000fc800078e9679 */
[----:B------:R-:W-:Y:S01]  /*1410*/  LOP3.LUT R114, R115, R112, R119, 0x96, !PT ;  /* 0x0000007073727212 */ /* 0x000fe200078e9677 */
[----:B------:R-:W-:-:S04]  /*1420*/  IMAD.WIDE.U32 R112, R113, -0x2daee0ad, RZ ;  /* 0xd2511f5371707825 */ /* 0x000fc800078e00ff */
[----:B------:R-:W-:Y:S01]  /*1430*/  IMAD.WIDE.U32 R114, R114, -0x326172a9, RZ ;  /* 0xcd9e8d5772727825 */ /* 0x000fe200078e00ff */
[----:B------:R-:W-:-:S03]  /*1440*/  LOP3.LUT R121, R164, R118, R113, 0x96, !PT ;  /* 0x00000076a4797212 */ /* 0x000fc600078e9671 */
[----:B------:R-:W-:Y:S02]  /*1450*/  VIADD R119, R148, 0xb54cda56 ;  /* 0xb54cda5694777836 */ /* 0x000fe40000000000 */
[----:B------:R-:W-:-:S03]  /*1460*/  VIADD R113, R149, 0x1fd5c5a3 ;  /* 0x1fd5c5a395717836 */ /* 0x000fc60000000000 */
[----:B------:R-:W-:Y:S01]  /*1470*/  LOP3.LUT R118, R119, R120, R115, 0x96, !PT ;  /* 0x0000007877767212 */ /* 0x000fe200078e9673 */
        /* <DEDUP_REMOVED lines=10> */
[----:B------:R-:W-:Y:S01]  /*1520*/  IMAD.WIDE.U32 R194, R194, -0x326172a9, RZ ;  /* 0xcd9e8d57c2c27825 */ /* 0x000fe200078e00ff */
[----:B------:R-:W-:-:S03]  /*1530*/  IADD3 R113, PT, PT, R149, -0x695add53, RZ ;  /* 0x96a522ad95717810 */ /* 0x000fc60007ffe0ff */
[----:B------:R-:W-:Y:S01]  /*1540*/  IMAD.WIDE.U32 R174, R174, -0x2daee0ad, RZ ;  /* 0xd2511f53aeae7825 */ /* 0x000fe200078e00ff */
[----:B------:R-:W-:-:S03]  /*1550*/  LOP3.LUT R191, R191, R112, R195, 0x96, !PT ;  /* 0x00000070bfbf7212 */ /* 0x000fc600078e96c3 */
[----:B------:R-:W-:Y:S01]  /*1560*/  IMAD.MOV.U32 R112, RZ, RZ, RZ ;  /* 0x000000ffff707224 */ /* 0x000fe200078e00ff */
[----:B------:R-:W-:Y:S01]  /*1570*/  LOP3.LUT R196, R113, R196, R175, 0x96, !PT ;  /* 0x000000c471c47212 */ /* 0x000fe200078e96af */
[----:B------:R-:W-:-:S07]  /*1580*/  IMAD.MOV.U32 R113, RZ, RZ, R166 ;  /* 0x000000ffff717224 */ /* 0x000fce00078e00a6 */
.L_x_2904:
[----:B------:R-:W-:Y:S05]  /*1590*/  BSYNC.RECONVERGENT B0 ;  /* 0x0000000000007941 */ /* 0x000fea0003800200 */
.L_x_2903:
[----:B------:R-:W-:Y:S01]  /*15a0*/  I2FP.F32.U32 R113, R113 ;  /* 0x0000007100717245 */ /* 0x000fe20000201000 */
[----:B------:R-:W-:Y:S01]  /*15b0*/  IMAD.U32 R159, RZ, RZ, UR12 ;  /* 0x0000000cff9f7e24 */ /* 0x000fe2000f8e00ff */
[----:B-----5:R-:W-:Y:S01]  /*15c0*/  SHF.L.U32 R114, R108, 0x10, RZ ;  /* 0x000000106c727819 */ /* 0x020fe200000006ff */
[----:B------:R-:W-:Y:S01]  /*15d0*/  IMAD.U32 R158, RZ, RZ, UR11 ;  /* 0x0000000bff9e7e24 */ /* 0x000fe2000f8e00ff */
[----:B------:R-:W-:Y:S01]  /*15e0*/  ISETP.NE.AND P2, PT, R112, 0x1, PT ;  /* 0x000000017000780c */ /* 0x000fe20003f45270 */
[----:B------:R-:W-:Y:S01]  /*15f0*/  FFMA.FTZ R113, R113, R160, 1.1641532182693481445e-10 ;  /* 0x2f00000071717423 */ /* 0x000fe200000100a0 */
[----:B------:R-:W-:Y:S01]  /*1600*/  SHF.L.U32 R119, R84, 0x10, RZ ;  /* 0x0000001054777819 */ /* 0x000fe200000006ff */
[----:B------:R-:W-:Y:S01]  /*1610*/  FMUL.FTZ R114, R114, R165 ;  /* 0x000000a572727220 */ /* 0x000fe20000410000 */
[----:B------:R-:W-:Y:S01]  /*1620*/  LOP3.LUT R152, R152, 0xfffffffb, RZ, 0xc0, !PT ;  /* 0xfffffffb98987812 */ /* 0x000fe200078ec0ff */
[----:B------:R-:W-:Y:S01]  /*1630*/  BSSY.RECONVERGENT B0, `(.L_x_2907) ;  /* 0x000005a000007945 */ /* 0x000fe20003800200 */
[----:B------:R-:W-:Y:S01]  /*1640*/  FSETP.GTU.FTZ.AND P1, PT, R113, R158, PT ;  /* 0x0000009e7100720b */ /* 0x000fe20003f3c000 */
[----:B------:R-:W-:Y:S01]  /*1650*/  FMUL.FTZ R114, R114, R159 ;  /* 0x0000009f72727220 */ /* 0x000fe20000410000 */
[----:B------:R-:W-:Y:S01]  /*1660*/  IMAD.U32 R113, R104, 0x10000, RZ ;  /* 0x0001000068717824 */ /* 0x000fe200078e00ff */
[----:B------:R-:W-:-:S03]  /*1670*/  PRMT R108, R108, 0x7632, R108 ;  /* 0x000076326c6c7816 */ /* 0x000fc6000000006c */
        /* <DEDUP_REMOVED lines=15> */
.L_x_2909:
        /* <DEDUP_REMOVED lines=13> */
.L_x_2911:
[----:B------:R-:W-:Y:S05]  /*1840*/  BSYNC.RECONVERGENT B1 ;  /* 0x0000000000017941 */ /* 0x000fea0003800200 */
.L_x_2910:
[----:B------:R-:W-:Y:S01]  /*1850*/  IMAD.WIDE.U32 R122, R4, -0x326172a9, RZ ;  /* 0xcd9e8d57047a7825 */ /* 0x000fe200078e00ff */
[----:B------:R-:W-:Y:S02]  /*1860*/  LOP3.LUT R112, R151, R121, R149, 0x96, !PT ;  /* 0x0000007997707212 */ /* 0x000fe400078e9695 */
[----:B------:R-:W-:Y:S02]  /*1870*/  IADD3 R121, PT, PT, R148, -0x61c88647, RZ ;  /* 0x9e3779b994797810 */ /* 0x000fe40007ffe0ff */
[----:B------:R-:W-:Y:S01]  /*1880*/  LOP3.LUT R114, R3, R123, R148, 0x96, !PT ;  /* 0x0000007b03727212 */ /* 0x000fe200078e9694 */
[----:B------:R-:W-:Y:S01]  /*1890*/  IMAD.WIDE.U32 R112, R112, -0x326172a9, RZ ;  /* 0xcd9e8d5770707825 */ /* 0x000fe200078e00ff */
[----:B------:R-:W-:-:S03]  /*18a0*/  IADD3 R191, PT, PT, R148, -0x700cb87f, RZ ;  /* 0x8ff3478194bf7810 */ /* 0x000fc60007ffe0ff */
[----:B------:R-:W-:Y:S01]  /*18b0*/  IMAD.WIDE.U32 R114, R114, -0x2daee0ad, RZ ;  /* 0xd2511f5372727825 */ /* 0x000fe200078e00ff */
[----:B------:R-:W-:Y:S02]  /*18c0*/  LOP3.LUT R121, R121, R122, R113, 0x96, !PT ;  /* 0x0000007a79797212 */ /* 0x000fe400078e9671 */
[----:B------:R-:W-:Y:S01]  /*18d0*/  IADD3 R113, PT, PT, R148, 0x3c6ef372, RZ ;  /* 0x3c6ef37294717810 */ /* 0x000fe20007ffe0ff */
[----:B------:R-:W-:-:S05]  /*18e0*/  VIADD R123, R149, 0xbb67ae85 ;  /* 0xbb67ae85957b7836 */ /* 0x000fca0000000000 */
[----:B------:R-:W-:Y:S01]  /*18f0*/  LOP3.LUT R123, R123, R120, R115, 0x96, !PT ;  /* 0x000000787b7b7212 */ /* 0x000fe200078e9673 */
[----:B------:R-:W-:-:S04]  /*1900*/  IMAD.WIDE.U32 R120, R121, -0x2daee0ad, RZ ;  /* 0xd2511f5379787825 */ /* 0x000fc800078e00ff */
[----:B------:R-:W-:Y:S02]  /*1910*/  VIADD R115, R149, 0x76cf5d0a ;  /* 0x76cf5d0a95737836 */ /* 0x000fe40000000000 */
[----:B------:R-:W-:-:S03]  /*1920*/  IMAD.WIDE.U32 R122, R123, -0x326172a9, RZ ;  /* 0xcd9e8d577b7a7825 */ /* 0x000fc600078e00ff */
[----:B------:R-:W-:Y:S01]  /*1930*/  LOP3.LUT R115, R115, R114, R121, 0x96, !PT ;  /* 0x0000007273737212 */ /* 0x000fe200078e9679 */
[----:B------:R-:W-:Y:S01]  /*1940*/  VIADD R121, R148, 0xdaa66d2b ;  /* 0xdaa66d2b94797836 */ /* 0x000fe20000000000 */
[----:B------:R-:W-:-:S03]  /*1950*/  LOP3.LUT R114, R113, R112, R123, 0x96, !PT ;  /* 0x0000007071727212 */ /* 0x000fc600078e967b */
        /* <DEDUP_REMOVED lines=10> */
[----:B------:R-:W-:Y:S02]  /*1a00*/  VIADD R123, R149, 0xa9066899 ;  /* 0xa9066899957b7836 */ /* 0x000fe40000000000 */
[----:B------:R-:W-:-:S04]  /*1a10*/  IMAD.WIDE.U32 R112, R115, -0x326172a9, RZ ;  /* 0xcd9e8d5773707825 */ /* 0x000fc800078e00ff */
[----:B------:R-:W-:Y:S01]  /*1a20*/  IMAD.WIDE.U32 R114, R114, -0x2daee0ad, RZ ;  /* 0xd2511f5372727825 */ /* 0x000fe200078e00ff */
[----:B------:R-:W-:-:S03]  /*1a30*/  LOP3.LUT R121, R162, R122, R113, 0x96, !PT ;  /* 0x0000007aa2797212 */ /* 0x000fc600078e9671 */
[----:B------:R-:W-:Y:S01]  /*1a40*/  VIADD R113, R148, 0xb54cda56 ;  /* 0xb54cda5694717836 */ /* 0x000fe20000000000 */
[----:B------:R-:W-:Y:S01]  /*1a50*/  LOP3.LUT R123, R123, R120, R115, 0x96, !PT ;  /* 0x000000787b7b7212 */ /* 0x000fe200078e9673 */
[----:B------:R-:W-:-:S04]  /*1a60*/  IMAD.WIDE.U32 R120, R121, -0x2daee0ad, RZ ;  /* 0xd2511f5379787825 */ /* 0x000fc800078e00ff */
[----:B------:R-:W-:Y:S01]  /*1a70*/  IMAD.WIDE.U32 R122, R123, -0x326172a9, RZ ;  /* 0xcd9e8d577b7a7825 */ /* 0x000fe200078e00ff */
[----:B------:R-:W-:Y:S02]  /*1a80*/  LOP3.LUT R115, R164, R114, R121, 0x96, !PT ;  /* 0x00000072a4737212 */ /* 0x000fe400078e9679 */
[----:B------:R-:W-:Y:S02]  /*1a90*/  IADD3 R121, PT, PT, R149, 0x1fd5c5a3, RZ ;  /* 0x1fd5c5a395797810 */ /* 0x000fe40007ffe0ff */
[----:B------:R-:W-:Y:S01]  /*1aa0*/  LOP3.LUT R114, R113, R112, R123, 0x96, !PT ;  /* 0x0000007071727212 */ /* 0x000fe200078e967b */
[----:B------:R-:W-:-:S04]  /*1ab0*/  IMAD.WIDE.U32 R112, R115, -0x326172a9, RZ ;  /* 0xcd9e8d5773707825 */ /* 0x000fc800078e00ff */
        /* <DEDUP_REMOVED lines=8> */
[----:B------:R-:W-:Y:S01]  /*1b40*/  IMAD.MOV.U32 R114, RZ, RZ, RZ ;  /* 0x000000ffff727224 */ /* 0x000fe200078e00ff */
[----:B------:R-:W-:-:S03]  /*1b50*/  LOP3.LUT R113, R113, R112, R121, 0x96, !PT ;  /* 0x0000007071717212 */ /* 0x000fc600078e9679 */
[----:B------:R-:W-:-:S04]  /*1b60*/  IMAD.WIDE.U32 R194, R115, -0x326172a9, RZ ;  /* 0xcd9e8d5773c27825 */ /* 0x000fc800078e00ff */
[----:B------:R-:W-:Y:S01]  /*1b70*/  IMAD.WIDE.U32 R112, R113, -0x2daee0ad, RZ ;  /* 0xd2511f5371707825 */ /* 0x000fe200078e00ff */
[----:B------:R-:W-:-:S03]  /*1b80*/  LOP3.LUT R191, R191, R120, R195, 0x96, !PT ;  /* 0x00000078bfbf7212 */ /* 0x000fc600078e96c3 */
[----:B------:R-:W-:-:S05]  /*1b90*/  VIADD R115, R149, 0x96a522ad ;  /* 0x96a522ad95737836 */ /* 0x000fca0000000000 */
[----:B------:R-:W-:Y:S01]  /*1ba0*/  LOP3.LUT R196, R115, R196, R113, 0x96, !PT ;  /* 0x000000c473c47212 */ /* 0x000fe200078e9671 */
[----:B------:R-:W-:Y:S01]  /*1bb0*/  IMAD.MOV.U32 R113, RZ, RZ, R174 ;  /* 0x000000ffff717224 */ /* 0x000fe200078e00ae */
[----:B------:R-:W-:-:S07]  /*1bc0*/  MOV R174, R112 ;  /* 0x0000007000ae7202 */ /* 0x000fce0000000f00 */
.L_x_2908:
[----:B------:R-:W-:Y:S05]  /*1bd0*/  BSYNC.RECONVERGENT B0 ;  /* 0x0000000000007941 */ /* 0x000fea0003800200 */
.L_x_2907:
[----:B------:R-:W-:Y:S01]  /*1be0*/  I2FP.F32.U32 R113, R113 ;  /* 0x0000007100717245 */ /* 0x000fe20000201000 */
[----:B------:R-:W-:Y:S01]  /*1bf0*/  IMAD.U32 R108, R108, 0x10000, RZ ;  /* 0x000100006c6c7824 */ /* 0x000fe200078e00ff */
[----:B------:R-:W-:Y:S01]  /*1c00*/  ISETP.NE.AND P2, PT, R114, 0x1, PT ;  /* 0x000000017200780c */ /* 0x000fe20003f45270 */
[----:B------:R-:W-:Y:S01]  /*1c10*/  BSSY.RECONVERGENT B0, `(.L_x_2912) ;  /* 0x000005e000007945 */ /* 0x000fe20003800200 */
[----:B------:R-:W-:Y:S01]  /*1c20*/  PRMT R112, R104, 0x7632, R112 ;  /* 0x0000763268707816 */ /* 0x000fe20000000070 */
[----:B------:R-:W-:Y:S01]  /*1c30*/  FFMA.FTZ R113, R113, R160, 1.1641532182693481445e-10 ;  /* 0x2f00000071717423 */ /* 0x000fe200000100a0 */
[----:B------:R-:W-:Y:S01]  /*1c40*/  FMUL.FTZ R108, R108, R165 ;  /* 0x000000a56c6c7220 */ /* 0x000fe20000410000 */
[----:B------:R-:W-:Y:S02]  /*1c50*/  LOP3.LUT R152, R152, 0xfffffffd, RZ, 0xc0, !PT ;  /* 0xfffffffd98987812 */ /* 0x000fe400078ec0ff */
[----:B------:R-:W-:Y:S02]  /*1c60*/  IMAD.U32 R115, R112, 0x10000, RZ ;  /* 0x0001000070737824 */ /* 0x000fe400078e00ff */
[----:B------:R-:W-:Y:S01]  /*1c70*/  FMUL.FTZ R108, R108, R159 ;  /* 0x0000009f6c6c7220 */ /* 0x000fe20000410000 */
[----:B------:R-:W-:Y:S01]  /*1c80*/  FSETP.GTU.FTZ.AND P1, PT, R113, R158, PT ;  /* 0x0000009e7100720b */ /* 0x000fe20003f3c000 */
[----:B------:R-:W-:Y:S01]  /*1c90*/  IMAD.MOV.U32 R112, RZ, RZ, 0x2 ;  /* 0x00000002ff707424 */ /* 0x000fe200078e00ff */
[----:B------:R-:W-:-:S02]  /*1ca0*/  SHF.L.U32 R113, R150, 0x10, RZ ;  /* 0x0000001096717819 */ /* 0x000fc400000006ff */
[----:B------:R-:W-:Y:S02]  /*1cb0*/  FSEL R108, R108, RZ, !P1 ;  /* 0x000000ff6c6c7208 */ /* 0x000fe40004800000 */
[----:B------:R-:W-:-:S03]  /*1cc0*/  PLOP3.LUT P1, PT, P1, PT, PT, 0x8, 0x80 ;  /* 0x000000000080781c */ /* 0x000fc60000f2e170 */
[----:B------:R-:W-:Y:S01]  /*1cd0*/  FFMA.FTZ R118, R108, R113, R115 ;  /* 0x000000716c767223 */ /* 0x000fe20000010073 */
        /* <DEDUP_REMOVED lines=11> */
.L_x_2914:
        /* <DEDUP_REMOVED lines=13> */
.L_x_2916:
[----:B------:R-:W-:Y:S05]  /*1e60*/  BSYNC.RECONVERGENT B1 ;  /* 0x0000000000017941 */ /* 0x000fea0003800200 */
.L_x_2915:
[----:B------:R-:W-:Y:S01]  /*1e70*/  IMAD.WIDE.U32 R122, R4, -0x326172a9, RZ ;  /* 0xcd9e8d57047a7825 */ /* 0x000fe200078e00ff */
[----:B------:R-:W-:Y:S02]  /*1e80*/  LOP3.LUT R112, R151, R115, R149, 0x96, !PT ;  /* 0x0000007397707212 */ /* 0x000fe400078e9695 */
[----:B------:R-:W-:Y:S01]  /*1e90*/  IADD3 R115, PT, PT, R148, -0x61c88647, RZ ;  /* 0x9e3779b994737810 */ /* 0x000fe20007ffe0ff */
[----:B------:R-:W-:Y:S01]  /*1ea0*/  IMAD.MOV.U32 R108, RZ, RZ, R174 ;  /* 0x000000ffff6c7224 */ /* 0x000fe200078e00ae */
        /* <DEDUP_REMOVED lines=48> */
[----:B------:R-:W-:Y:S02]  /*21b0*/  MOV R174, R112 ;  /* 0x0000007000ae7202 */ /* 0x000fe40000000f00 */
[----:B------:R-:W-:Y:S01]  /*21c0*/  LOP3.LUT R196, R115, R196, R113, 0x96, !PT ;  /* 0x000000c473c47212 */ /* 0x000fe200078e9671 */
[----:B------:R-:W-:Y:S01]  /*21d0*/  IMAD.MOV.U32 R112, RZ, RZ, RZ ;  /* 0x000000ffff707224 */ /* 0x000fe200078e00ff */
[----:B------:R-:W-:-:S07]  /*21e0*/  LOP3.LUT R191, R191, R114, R195, 0x96, !PT ;  /* 0x00000072bfbf7212 */ /* 0x000fce00078e96c3 */
.L_x_2913:
[----:B------:R-:W-:Y:S05]  /*21f0*/  BSYNC.RECONVERGENT B0 ;  /* 0x0000000000007941 */ /* 0x000fea0003800200 */
.L_x_2912:
        /* <DEDUP_REMOVED lines=9> */
[----:B------:R-:W-:Y:S01]  /*2290*/  MOV R109, R194 ;  /* 0x000000c2006d7202 */ /* 0x000fe20000000f00 */
[----:B------:R-:W-:Y:S01]  /*22a0*/  FMUL.FTZ R108, R108, R159 ;  /* 0x0000009f6c6c7220 */ /* 0x000fe20000410000 */
[----:B------:R-:W-:Y:S01]  /*22b0*/  FSETP.GTU.FTZ.AND P1, PT, R113, R158, PT ;  /* 0x0000009e7100720b */ /* 0x000fe20003f3c000 */
[----:B------:R-:W-:-:S03]  /*22c0*/  IMAD.U32 R113, R105, 0x10000, RZ ;  /* 0x0001000069717824 */ /* 0x000fc600078e00ff */
        /* <DEDUP_REMOVED lines=12> */
.L_x_2919:
        /* <DEDUP_REMOVED lines=13> */
.L_x_2921:
[----:B------:R-:W-:Y:S05]  /*2460*/  BSYNC.RECONVERGENT B1 ;  /* 0x0000000000017941 */ /* 0x000fea0003800200 */
.L_x_2920:
        /* <DEDUP_REMOVED lines=47> */
[----:B------:R-:W-:Y:S02]  /*2760*/  VIADD R113, R149, 0x96a522ad ;  /* 0x96a522ad95717836 */ /* 0x000fe40000000000 */
[----:B------:R-:W-:Y:S01]  /*2770*/  IMAD.MOV.U32 R114, RZ, RZ, RZ ;  /* 0x000000ffff727224 */ /* 0x000fe200078e00ff */
[----:B------:R-:W-:Y:S01]  /*2780*/  LOP3.LUT R115, R115, R122, R197, 0x96, !PT ;  /* 0x0000007a73737212 */ /* 0x000fe200078e96c5 */
[----:B------:R-:W-:-:S04]  /*2790*/  IMAD.WIDE.U32 R108, R109, -0x2daee0ad, RZ ;  /* 0xd2511f536d6c7825 */ /* 0x000fc800078e00ff */
[----:B------:R-:W-:Y:S01]  /*27a0*/  IMAD.WIDE.U32 R194, R115, -0x326172a9, RZ ;  /* 0xcd9e8d5773c27825 */ /* 0x000fe200078e00ff */
[----:B------:R-:W-:-:S03]  /*27b0*/  LOP3.LUT R196, R113, R196, R109, 0x96, !PT ;  /* 0x000000c471c47212 */ /* 0x000fc600078e966d */
[----:B------:R-:W-:Y:S01]  /*27c0*/  IMAD.MOV.U32 R109, RZ, RZ, R174 ;  /* 0x000000ffff6d7224 */ /* 0x000fe200078e00ae */
[----:B------:R-:W-:Y:S02]  /*27d0*/  LOP3.LUT R191, R191, R112, R195, 0x96, !PT ;  /* 0x00000070bfbf7212 */ /* 0x000fe400078e96c3 */
[----:B------:R-:W-:-:S07]  /*27e0*/  MOV R174, R108 ;  /* 0x0000006c00ae7202 */ /* 0x000fce0000000f00 */
.L_x_2918:
[----:B------:R-:W-:Y:S05]  /*27f0*/  BSYNC.RECONVERGENT B0 ;  /* 0x0000000000007941 */ /* 0x000fea0003800200 */
.L_x_2917:
[----:B------:R-:W-:Y:S01]  /*2800*/  I2FP.F32.U32 R109, R109 ;  /* 0x0000006d006d7245 */ /* 0x000fe20000201000 */
[----:B------:R-:W-:Y:S01]  /*2810*/  IMAD.U32 R120, R120, 0x10000, RZ ;  /* 0x0001000078787824 */ /* 0x000fe200078e00ff */
[----:B------:R-:W-:Y:S01]  /*2820*/  ISETP.NE.AND P3, PT, R114, 0x1, PT ;  /* 0x000000017200780c */ /* 0x000fe20003f65270 */
[----:B------:R-:W-:Y:S01]  /*2830*/  BSSY.RECONVERGENT B0, `(.L_x_2922) ;  /* 0x000005c000007945 */ /* 0x000fe20003800200 */
[----:B------:R-:W-:Y:S01]  /*2840*/  PRMT R108, R105, 0x7632, R108 ;  /* 0x00007632696c7816 */ /* 0x000fe2000000006c */
[----:B------:R-:W-:Y:S01]  /*2850*/  FFMA.FTZ R109, R109, R160, 1.1641532182693481445e-10 ;  /* 0x2f0000006d6d7423 */ /* 0x000fe200000100a0 */
[----:B------:R-:W-:Y:S01]  /*2860*/  FMUL.FTZ R120, R120, R165 ;  /* 0x000000a578787220 */ /* 0x000fe20000410000 */
[----:B------:R-:W-:Y:S02]  /*2870*/  IMAD.MOV.U32 R112, RZ, RZ, 0x2 ;  /* 0x00000002ff707424 */ /* 0x000fe400078e00ff */
[----:B------:R-:W-:Y:S02]  /*2880*/  IMAD.U32 R113, R108, 0x10000, RZ ;  /* 0x000100006c717824 */ /* 0x000fe400078e00ff */
[----:B------:R-:W-:Y:S01]  /*2890*/  FMUL.FTZ R120, R120, R159 ;  /* 0x0000009f78787220 */ /* 0x000fe20000410000 */
[----:B------:R-:W-:-:S02]  /*28a0*/  FSETP.GTU.FTZ.AND P2, PT, R109, R158, PT ;  /* 0x0000009e6d00720b */ /* 0x000fc40003f5c000 */
[----:B------:R-:W-:Y:S02]  /*28b0*/  SHF.L.U32 R109, R147, 0x10, RZ ;  /* 0x00000010936d7819 */ /* 0x000fe400000006ff */
        /* <DEDUP_REMOVED lines=13> */
.L_x_2924:
        /* <DEDUP_REMOVED lines=13> */
.L_x_2926:
[----:B------:R-:W-:Y:S05]  /*2a60*/  BSYNC.RECONVERGENT B1 ;  /* 0x0000000000017941 */ /* 0x000fea0003800200 */
.L_x_2925:
        /* <DEDUP_REMOVED lines=47> */
[----:B------:R-:W-:-:S03]  /*2d60*/  IMAD.WIDE.U32 R194, R115, -0x326172a9, RZ ;  /* 0xcd9e8d5773c27825 */ /* 0x000fc600078e00ff */
[----:B------:R-:W-:Y:S01]  /*2d70*/  LOP3.LUT R109, R109, R114, R113, 0x96, !PT ;  /* 0x000000726d6d7212 */ /* 0x000fe200078e9671 */
[----:B------:R-:W-:Y:S01]  /*2d80*/  VIADD R113, R149, 0x96a522ad ;  /* 0x96a522ad95717836 */ /* 0x000fe20000000000 */
[----:B------:R-:W-:Y:S01]  /*2d90*/  LOP3.LUT R191, R191, R112, R195, 0x96, !PT ;  /* 0x00000070bfbf7212 */ /* 0x000fe200078e96c3 */
[----:B------:R-:W-:Y:S02]  /*2da0*/  IMAD.MOV.U32 R112, RZ, RZ, RZ ;  /* 0x000000ffff707224 */ /* 0x000fe400078e00ff */
[----:B------:R-:W-:-:S05]  /*2db0*/  IMAD.WIDE.U32 R108, R109, -0x2daee0ad, RZ ;  /* 0xd2511f536d6c7825 */ /* 0x000fca00078e00ff */
[----:B------:R-:W-:Y:S01]  /*2dc0*/  LOP3.LUT R196, R113, R196, R109, 0x96, !PT ;  /* 0x000000c471c47212 */ /* 0x000fe200078e966d */
[----:B------:R-:W-:Y:S01]  /*2dd0*/  IMAD.MOV.U32 R109, RZ, RZ, R174 ;  /* 0x000000ffff6d7224 */ /* 0x000fe200078e00ae */
[----:B------:R-:W-:-:S07]  /*2de0*/  MOV R174, R108 ;  /* 0x0000006c00ae7202 */ /* 0x000fce0000000f00 */
.L_x_2923:
[----:B------:R-:W-:Y:S05]  /*2df0*/  BSYNC.RECONVERGENT B0 ;  /* 0x0000000000007941 */ /* 0x000fea0003800200 */
.L_x_2922:
        /* <DEDUP_REMOVED lines=11> */
[----:B------:R-:W-:-:S03]  /*2eb0*/  IMAD.U32 R109, R106, 0x10000, RZ ;  /* 0x000100006a6d7824 */ /* 0x000fc600078e00ff */
        /* <DEDUP_REMOVED lines=13> */
.L_x_2929:
        /* <DEDUP_REMOVED lines=13> */
.L_x_2931:
[----:B------:R-:W-:Y:S05]  /*3060*/  BSYNC.RECONVERGENT B1 ;  /* 0x0000000000017941 */ /* 0x000fea0003800200 */
.L_x_2930:
[----:B------:R-:W-:Y:S01]  /*3070*/  IMAD.WIDE.U32 R112, R4, -0x326172a9, RZ ;  /* 0xcd9e8d5704707825 */ /* 0x000fe200078e00ff */
[----:B------:R-:W-:Y:S02]  /*3080*/  LOP3.LUT R108, R151, R123, R149, 0x96, !PT ;  /* 0x0000007b976c7212 */ /* 0x000fe400078e9695 */
[----:B------:R-:W-:Y:S01]  /*3090*/  IADD3 R191, PT, PT, R148, -0x700cb87f, RZ ;  /* 0x8ff3478194bf7810 */ /* 0x000fe20007ffe0ff */
        /* <DEDUP_REMOVED lines=32> */
[----:B------:R-:W-:-:S04]  /*32a0*/  LOP3.LUT R115, R164, R114, R123, 0x96, !PT ;  /* 0x00000072a4737212 */ /* 0x000fc800078e967b */
        /* <DEDUP_REMOVED lines=15> */
[----:B------:R-:W-:-:S03]  /*33a0*/  LOP3.LUT R196, R113, R196, R109, 0x96, !PT ;  /* 0x000000c471c47212 */ /* 0x000fc600078e966d */
[----:B------:R-:W-:Y:S01]  /*33b0*/  IMAD.MOV.U32 R109, RZ, RZ, R174 ;  /* 0x000000ffff6d7224 */ /* 0x000fe200078e00ae */
[----:B------:R-:W-:Y:S01]  /*33c0*/  LOP3.LUT R191, R191, R112, R195, 0x96, !PT ;  /* 0x00000070bfbf7212 */ /* 0x000fe200078e96c3 */
[----:B------:R-:W-:Y:S01]  /*33d0*/  IMAD.MOV.U32 R114, RZ, RZ, RZ ;  /* 0x000000ffff727224 */ /* 0x000fe200078e00ff */
[----:B------:R-:W-:-:S07]  /*33e0*/  MOV R174, R108 ;  /* 0x0000006c00ae7202 */ /* 0x000fce0000000f00 */
.L_x_2928:
[----:B------:R-:W-:Y:S05]  /*33f0*/  BSYNC.RECONVERGENT B0 ;  /* 0x0000000000007941 */ /* 0x000fea0003800200 */
.L_x_2927:
        /* <DEDUP_REMOVED lines=11> */
[----:B------:R-:W-:Y:S02]  /*34b0*/  MOV R109, R194 ;  /* 0x000000c2006d7202 */ /* 0x000fe40000000f00 */
[----:B------:R-:W-:Y:S02]  /*34c0*/  FSEL R110, R110, RZ, !P4 ;  /* 0x000000ff6e6e7208 */ /* 0x000fe40006000000 */
[----:B------:R-:W-:-:S03]  /*34d0*/  PLOP3.LUT P4, PT, P4, PT, PT, 0x8, 0x80 ;  /* 0x000000000080781c */ /* 0x000fc6000278e170 */
[----:B------:R-:W-:Y:S01]  /*34e0*/  FFMA.FTZ R126, R110, R113, R115 ;  /* 0x000000716e7e7223 */ /* 0x000fe20000010073 */
        /* <DEDUP_REMOVED lines=10> */
.L_x_2934:
        /* <DEDUP_REMOVED lines=13> */
.L_x_2936:
[----:B------:R-:W-:Y:S05]  /*3660*/  BSYNC.RECONVERGENT B1 ;  /* 0x0000000000017941 */ /* 0x000fea0003800200 */
.L_x_2935:
[----:B------:R-:W-:Y:S01]  /*3670*/  IMAD.WIDE.U32 R122, R4, -0x326172a9, RZ ;  /* 0xcd9e8d57047a7825 */ /* 0x000fe200078e00ff */
[----:B------:R-:W-:Y:S02]  /*3680*/  LOP3.LUT R108, R151, R113, R149, 0x96, !PT ;  /* 0x00000071976c7212 */ /* 0x000fe400078e9695 */
[----:B------:R-:W-:Y:S01]  /*3690*/  IADD3 R113, PT, PT, R148, -0x61c88647, RZ ;  /* 0x9e3779b994717810 */ /* 0x000fe20007ffe0ff */
[----:B------:R-:W-:Y:S01]  /*36a0*/  IMAD.MOV.U32 R110, RZ, RZ, RZ ;  /* 0x000000ffff6e7224 */ /* 0x000fe200078e00ff */
        /* <DEDUP_REMOVED lines=50> */
[----:B------:R-:W-:Y:S02]  /*39d0*/  LOP3.LUT R191, R191, R112, R195, 0x96, !PT ;  /* 0x00000070bfbf7212 */ /* 0x000fe400078e96c3 */
[----:B------:R-:W-:-:S07]  /*39e0*/  MOV R174, R108 ;  /* 0x0000006c00ae7202 */ /* 0x000fce0000000f00 */
.L_x_2933:
[----:B------:R-:W-:Y:S05]  /*39f0*/  BSYNC.RECONVERGENT B0 ;  /* 0x0000000000007941 */ /* 0x000fea0003800200 */
.L_x_2932:
[----:B------:R-:W-:Y:S01]  /*3a00*/  I2FP.F32.U32 R109, R109 ;  /* 0x0000006d006d7245 */ /* 0x000fe20000201000 */
[----:B------:R-:W-:Y:S01]  /*3a10*/  IMAD.U32 R108, R111, 0x10000, RZ ;  /* 0x000100006f6c7824 */ /* 0x000fe200078e00ff */
[----:B------:R-:W-:Y:S01]  /*3a20*/  ISETP.NE.AND P6, PT, R110, 0x1, PT ;  /* 0x000000016e00780c */ /* 0x000fe20003fc5270 */
[----:B------:R-:W-:Y:S01]  /*3a30*/  IMAD.U32 R113, R107, 0x10000, RZ ;  /* 0x000100006b717824 */ /* 0x000fe200078e00ff */
[----:B------:R-:W-:Y:S01]  /*3a40*/  SHF.L.U32 R157, R87, 0x10, RZ ;  /* 0x00000010579d7819 */ /* 0x000fe200000006ff */
[----:B------:R-:W-:Y:S01]  /*3a50*/  FFMA.FTZ R109, R109, R160, 1.1641532182693481445e-10 ;  /* 0x2f0000006d6d7423 */ /* 0x000fe200000100a0 */
[----:B------:R-:W-:Y:S01]  /*3a60*/  FMUL.FTZ R108, R108, R165 ;  /* 0x000000a56c6c7220 */ /* 0x000fe20000410000 */
[----:B------:R-:W-:Y:S01]  /*3a70*/  BSSY.RECONVERGENT B0, `(.L_x_2937) ;  /* 0x000005a000007945 */ /* 0x000fe20003800200 */
[----:B------:R-:W-:Y:S01]  /*3a80*/  PRMT R122, R111, 0x7632, R122 ;  /* 0x000076326f7a7816 */ /* 0x000fe2000000007a */
[----:B------:R-:W-:Y:S02]  /*3a90*/  IMAD.MOV.U32 R175, RZ, RZ, 0x2 ;  /* 0x00000002ffaf7424 */ /* 0x000fe400078e00ff */
[----:B------:R-:W-:Y:S01]  /*3aa0*/  FMUL.FTZ R108, R108, R159 ;  /* 0x0000009f6c6c7220 */ /* 0x000fe20000410000 */
[----:B------:R-:W-:-:S02]  /*3ab0*/  FSETP.GTU.FTZ.AND P5, PT, R109, R158, PT ;  /* 0x0000009e6d00720b */ /* 0x000fc40003fbc000 */
[----:B------:R-:W-:Y:S02]  /*3ac0*/  MOV R109, R194 ;  /* 0x000000c2006d7202 */ /* 0x000fe40000000f00 */
        /* <DEDUP_REMOVED lines=12> */
.L_x_2939:
        /* <DEDUP_REMOVED lines=15> */
.L_x_2941:
[----:B------:R-:W-:Y:S05]  /*3c80*/  BSYNC.RECONVERGENT B1 ;  /* 0x0000000000017941 */ /* 0x000fea0003800200 */
.L_x_2940:
        /* <DEDUP_REMOVED lines=31> */
[----:B------:R-:W-:-:S04]  /*3e80*/  LOP3.LUT R111, R162, R114, R109, 0x96, !PT ;  /* 0x00000072a26f7212 */ /* 0x000fc800078e966d */
[----:B------:R-:W-:Y:S01]  /*3e90*/  LOP3.LUT R114, R115, R110, R113, 0x96, !PT ;  /* 0x0000006e73727212 */ /* 0x000fe200078e9671 */
[----:B------:R-:W-:-:S04]  /*3ea0*/  IMAD.WIDE.U32 R110, R111, -0x2daee0ad, RZ ;  /* 0xd2511f536f6e7825 */ /* 0x000fc800078e00ff */
[----:B------:R-:W-:Y:S01]  /*3eb0*/  IMAD.WIDE.U32 R114, R114, -0x326172a9, RZ ;  /* 0xcd9e8d5772727825 */ /* 0x000fe200078e00ff */
[----:B------:R-:W-:Y:S02]  /*3ec0*/  LOP3.LUT R109, R164, R112, R111, 0x96, !PT ;  /* 0x00000070a46d7212 */ /* 0x000fe400078e966f */
[----:B------:R-:W-:Y:S01]  /*3ed0*/  IADD3 R111, PT, PT, R149, 0x1fd5c5a3, RZ ;  /* 0x1fd5c5a3956f7810 */ /* 0x000fe20007ffe0ff */
[----:B------:R-:W-:-:S05]  /*3ee0*/  VIADD R113, R148, 0xb54cda56 ;  /* 0xb54cda5694717836 */ /* 0x000fca0000000000 */
        /* <DEDUP_REMOVED lines=18> */
.L_x_2938:
[----:B------:R-:W-:Y:S05]  /*4010*/  BSYNC.RECONVERGENT B0 ;  /* 0x0000000000007941 */ /* 0x000fea0003800200 */
.L_x_2937:
[----:B------:R-:W-:Y:S01]  /*4020*/  I2FP.F32.U32 R109, R109 ;  /* 0x0000006d006d7245 */ /* 0x000fe20000201000 */
[----:B------:R-:W-:Y:S01]  /*4030*/  IMAD.U32 R122, R122, 0x10000, RZ ;  /* 0x000100007a7a7824 */ /* 0x000fe200078e00ff */
[----:B------:R-:W-:Y:S02]  /*4040*/  PRMT R108, R107, 0x7632, R108 ;  /* 0x000076326b6c7816 */ /* 0x000fe4000000006c */
[----:B------:R-:W-:Y:S01]  /*4050*/  SHF.L.U32 R111, R145, 0x10, RZ ;  /* 0x00000010916f7819 */ /* 0x000fe200000006ff */
[----:B------:R-:W-:Y:S01]  /*4060*/  FFMA.FTZ R109, R109, R160, 1.1641532182693481445e-10 ;  /* 0x2f0000006d6d7423 */ /* 0x000fe200000100a0 */
[----:B------:R-:W-:Y:S01]  /*4070*/  FMUL.FTZ R122, R122, R165 ;  /* 0x000000a57a7a7220 */ /* 0x000fe20000410000 */
[----:B------:R-:W-:Y:S01]  /*4080*/  IMAD.U32 R113, R108, 0x10000, RZ ;  /* 0x000100006c717824 */ /* 0x000fe200078e00ff */
[----:B------:R-:W-:Y:S02]  /*4090*/  F2FP.BF16.F32.PACK_AB R110, R126, R127 ;  /* 0x0000007f7e6e723e */ /* 0x000fe400000010ff */
[----:B------:R-:W-:Y:S01]  /*40a0*/  FMUL.FTZ R122, R122, R159 ;  /* 0x0000009f7a7a7220 */ /* 0x000fe20000410000 */
[----:B------:R-:W-:-:S02]  /*40b0*/  FSETP.GTU.FTZ.AND P6, PT, R109, R158, PT ;  /* 0x0000009e6d00720b */ /* 0x000fc40003fdc000 */
[----:B------:R-:W-:Y:S02]  /*40c0*/  F2FP.BF16.F32.PACK_AB R109, R120, R121 ;  /* 0x00000079786d723e */ /* 0x000fe400000010ff */
[----:B------:R-:W-:Y:S02]  /*40d0*/  FSEL R122, R122, RZ, !P6 ;  /* 0x000000ff7a7a7208 */ /* 0x000fe40007000000 */
[----:B------:R-:W-:Y:S02]  /*40e0*/  PLOP3.LUT P6, PT, P6, PT, PT, 0x8, 0x80 ;  /* 0x000000000080781c */ /* 0x000fe400037ce170 */
[----:B------:R-:W-:Y:S01]  /*40f0*/  F2FP.BF16.F32.PACK_AB R108, R118, R119 ;  /* 0x00000077766c723e */ /* 0x000fe200000010ff */
[----:B------:R-:W-:-:S05]  /*4100*/  FFMA.FTZ R156, R122, R111, R113 ;  /* 0x0000006f7a9c7223 */ /* 0x000fca0000010071 */
[----:B------:R-:W-:Y:S01]  /*4110*/  F2FP.BF16.F32.PACK_AB R111, R156, R157 ;  /* 0x0000009d9c6f723e */ /* 0x000fe200000010ff */
[----:B------:R-:W-:Y:S06]  /*4120*/  BRA `(.L_x_2942) ;  /* 0x0000003000087947 */ /* 0x000fec0003800000 */
.L_x_2902:
        /* <DEDUP_REMOVED lines=16> */
.L_x_2945:
        /* <DEDUP_REMOVED lines=13> */
.L_x_2947:
[----:B------:R-:W-:Y:S05]  /*4300*/  BSYNC.RECONVERGENT B1 ;  /* 0x0000000000017941 */ /* 0x000fea0003800200 */
.L_x_2946:
[----:B------:R-:W-:Y:S01]  /*4310*/  IMAD.WIDE.U32 R114, R4, -0x326172a9, RZ ;  /* 0xcd9e8d5704727825 */ /* 0x000fe200078e00ff */
[----:B------:R-:W-:Y:S02]  /*4320*/  LOP3.LUT R120, R151, R113, R149, 0x96, !PT ;  /* 0x0000007197787212 */ /* 0x000fe400078e9695 */
[----:B------:R-:W-:Y:S02]  /*4330*/  IADD3 R113, PT, PT, R148, -0x61c88647, RZ ;  /* 0x9e3779b994717810 */ /* 0x000fe40007ffe0ff */
[----:B------:R-:W-:Y:S01]  /*4340*/  LOP3.LUT R118, R3, R115, R148, 0x96, !PT ;  /* 0x0000007303767212 */ /* 0x000fe200078e9694 */
[----:B------:R-:W-:Y:S01]  /*4350*/  IMAD.WIDE.U32 R120, R120, -0x326172a9, RZ ;  /* 0xcd9e8d5778787825 */ /* 0x000fe200078e00ff */
[----:B------:R-:W-:-:S03]  /*4360*/  IADD3 R191, PT, PT, R148, -0x700cb87f, RZ ;  /* 0x8ff3478194bf7810 */ /* 0x000fc60007ffe0ff */
        /* <DEDUP_REMOVED lines=19> */
[----:B------:R-:W-:-:S04]  /*44a0*/  LOP3.LUT R121, R121, R118, R113, 0x96, !PT ;  /* 0x0000007679797212 */ /* 0x000fc800078e9671 */
[----:B------:R-:W-:Y:S01]  /*44b0*/  LOP3.LUT R119, R119, R120, R115, 0x96, !PT ;  /* 0x0000007877777212 */ /* 0x000fe200078e9673 */
[----:B------:R-:W-:-:S04]  /*44c0*/  IMAD.WIDE.U32 R120, R121, -0x326172a9, RZ ;  /* 0xcd9e8d5779787825 */ /* 0x000fc800078e00ff */
[----:B------:R-:W-:Y:S01]  /*44d0*/  IMAD.WIDE.U32 R118, R119, -0x2daee0ad, RZ ;  /* 0xd2511f5377767825 */ /* 0x000fe200078e00ff */
[----:B------:R-:W-:-:S03]  /*44e0*/  LOP3.LUT R113, R162, R114, R121, 0x96, !PT ;  /* 0x00000072a2717212 */ /* 0x000fc600078e9679 */
[----:B------:R-:W-:-:S05]  /*44f0*/  VIADD R115, R149, 0xa9066899 ;  /* 0xa906689995737836 */ /* 0x000fca0000000000 */
        /* <DEDUP_REMOVED lines=19> */
[----:B------:R-:W-:-:S04]  /*4630*/  IMAD.WIDE.U32 R174, R115, -0x2daee0ad, RZ ;  /* 0xd2511f5373ae7825 */ /* 0x000fc800078e00ff */
[----:B------:R-:W-:Y:S01]  /*4640*/  HFMA2 R115, -RZ, RZ, 0, 0 ;  /* 0x00000000ff737431 */ /* 0x000fe200000001ff */
[----:B------:R-:W-:Y:S01]  /*4650*/  LOP3.LUT R191, R191, R112, R195, 0x96, !PT ;  /* 0x00000070bfbf7212 */ /* 0x000fe200078e96c3 */
[----:B------:R-:W-:Y:S01]  /*4660*/  IMAD.MOV.U32 R112, RZ, RZ, R166 ;  /* 0x000000ffff707224 */ /* 0x000fe200078e00a6 */
[----:B------:R-:W-:-:S07]  /*4670*/  LOP3.LUT R196, R113, R196, R175, 0x96, !PT ;  /* 0x000000c471c47212 */ /* 0x000fce00078e96af */
.L_x_2944:
[----:B------:R-:W-:Y:S05]  /*4680*/  BSYNC.RECONVERGENT B0 ;  /* 0x0000000000007941 */ /* 0x000fea0003800200 */
.L_x_2943:
[----:B------:R-:W-:Y:S01]  /*4690*/  I2FP.F32.U32 R113, R112 ;  /* 0x0000007000717245 */ /* 0x000fe20000201000 */
[----:B-----5:R-:W-:Y:S01]  /*46a0*/  IMAD.U32 R112, R108, 0x10000, RZ ;  /* 0x000100006c707824 */ /* 0x020fe200078e00ff */
[----:B------:R-:W-:Y:S01]  /*46b0*/  MOV R158, UR11 ;  /* 0x0000000b009e7c02 */ /* 0x000fe20008000f00 */
[----:B------:R-:W-:Y:S01]  /*46c0*/  IMAD.U32 R159, RZ, RZ, UR12 ;  /* 0x0000000cff9f7e24 */ /* 0x000fe2000f8e00ff */
[----:B------:R-:W-:Y:S01]  /*46d0*/  ISETP.NE.AND P2, PT, R115, 0x1, PT ;  /* 0x000000017300780c */ /* 0x000fe20003f45270 */
[----:B------:R-:W-:Y:S01]  /*46e0*/  FFMA.FTZ R113, R113, R160, 1.1641532182693481445e-10 ;  /* 0x2f00000071717423 */ /* 0x000fe200000100a0 */
[----:B------:R-:W-:Y:S01]  /*46f0*/  FMUL.FTZ R112, R112, R165 ;  /* 0x000000a570707220 */ /* 0x000fe20000410000 */
[----:B------:R-:W-:Y:S01]  /*4700*/  IMAD.U32 R114, R84, 0x10000, RZ ;  /* 0x0001000054727824 */ /* 0x000fe200078e00ff */
[----:B------:R-:W-:Y:S01]  /*4710*/  LOP3.LUT R152, R152, 0xfffffffb, RZ, 0xc0, !PT ;  /* 0xfffffffb98987812 */ /* 0x000fe200078ec0ff */
[----:B------:R-:W-:Y:S01]  /*4720*/  BSSY.RECONVERGENT B0, `(.L_x_2948) ;  /* 0x0000059000007945 */ /* 0x000fe20003800200 */
[----:B------:R-:W-:Y:S01]  /*4730*/  FMUL.FTZ R112, R112, R159 ;  /* 0x0000009f70707220 */ /* 0x000fe20000410000 */
[----:B------:R-:W-:-:S02]  /*4740*/  FSETP.GTU.FTZ.AND P1, PT, R113, R158, PT ;  /* 0x0000009e7100720b */ /* 0x000fc40003f3c000 */
[----:B------:R-:W-:Y:S02]  /*4750*/  PRMT R108, R108, 0x7632, R108 ;  /* 0x000076326c6c7816 */ /* 0x000fe4000000006c */
[----:B------:R-:W-:Y:S01]  /*4760*/  FSEL R119, R112, RZ, !P1 ;  /* 0x000000ff70777208 */ /* 0x000fe20004800000 */
[----:B------:R-:W-:Y:S01]  /*4770*/  IMAD.MOV.U32 R112, RZ, RZ, 0x2 ;  /* 0x00000002ff707424 */ /* 0x000fe200078e00ff */
[----:B------:R-:W-:Y:S02]  /*4780*/  PLOP3.LUT P1, PT, P1, PT, PT, 0x8, 0x80 ;  /* 0x000000000080781c */ /* 0x000fe40000f2e170 */
[----:B------:R-:W-:Y:S01]  /*4790*/  MOV R113, R194 ;  /* 0x000000c200717202 */ /* 0x000fe20000000f00 */
[----:B------:R-:W-:-:S10]  /*47a0*/  FMUL.FTZ R119, R119, R114 ;  /* 0x0000007277777220 */ /* 0x000fd40000410000 */
        /* <DEDUP_REMOVED lines=10> */
.L_x_2950:
        /* <DEDUP_REMOVED lines=13> */
.L_x_2952:
[----:B------:R-:W-:Y:S05]  /*4920*/  BSYNC.RECONVERGENT B1 ;  /* 0x0000000000017941 */ /* 0x000fea0003800200 */
.L_x_2951:
        /* <DEDUP_REMOVED lines=47> */
[----:B------:R-:W-:-:S03]  /*4c20*/  LOP3.LUT R113, R113, R112, R121, 0x96, !PT ;  /* 0x0000007071717212 */ /* 0x000fc600078e9679 */
        /* <DEDUP_REMOVED lines=8> */
.L_x_2949:
[----:B------:R-:W-:Y:S05]  /*4cb0*/  BSYNC.RECONVERGENT B0 ;  /* 0x0000000000007941 */ /* 0x000fea0003800200 */
.L_x_2948:
[----:B------:R-:W-:Y:S01]  /*4cc0*/  I2FP.F32.U32 R113, R113 ;  /* 0x0000007100717245 */ /* 0x000fe20000201000 */
[----:B------:R-:W-:Y:S01]  /*4cd0*/  IMAD.U32 R108, R108, 0x10000, RZ ;  /* 0x000100006c6c7824 */ /* 0x000fe200078e00ff */
[----:B------:R-:W-:Y:S01]  /*4ce0*/  ISETP.NE.AND P2, PT, R112, 0x1, PT ;  /* 0x000000017000780c */ /* 0x000fe20003f45270 */
[----:B------:R-:W-:Y:S01]  /*4cf0*/  BSSY.RECONVERGENT B0, `(.L_x_2953) ;  /* 0x000005c000007945 */ /* 0x000fe20003800200 */
[----:B------:R-:W-:Y:S01]  /*4d00*/  LOP3.LUT R152, R152, 0xfffffffd, RZ, 0xc0, !PT ;  /* 0xfffffffd98987812 */ /* 0x000fe200078ec0ff */
        /* <DEDUP_REMOVED lines=20> */
.L_x_2955:
        /* <DEDUP_REMOVED lines=13> */
.L_x_2957:
[----:B------:R-:W-:Y:S05]  /*4f20*/  BSYNC.RECONVERGENT B1 ;  /* 0x0000000000017941 */ /* 0x000fea0003800200 */
.L_x_2956:
        /* <DEDUP_REMOVED lines=14> */
[C---:B------:R-:W-:Y:S01]  /*5010*/  VIADD R191, R148.reuse, 0x8ff34781 ;  /* 0x8ff3478194bf7836 */ /* 0x040fe20000000000 */
[----:B------:R-:W-:Y:S01]  /*5020*/  LOP3.LUT R120, R113, R112, R123, 0x96, !PT ;  /* 0x0000007071787212 */ /* 0x000fe200078e967b */
[----:B------:R-:W-:Y:S01]  /*5030*/  IMAD.MOV.U32 R108, RZ, RZ, R174 ;  /* 0x000000ffff6c7224 */ /* 0x000fe200078e00ae */
[----:B------:R-:W-:Y:S01]  /*5040*/  IADD3 R115, PT, PT, R148, -0x255992d5, RZ ;  /* 0xdaa66d2b94737810 */ /* 0x000fe20007ffe0ff */
        /* <DEDUP_REMOVED lines=9> */
[----:B------:R-:W-:Y:S02]  /*50e0*/  LOP3.LUT R120, R113, R112, R123, 0x96, !PT ;  /* 0x0000007071787212 */ /* 0x000fe400078e967b */
[----:B------:R-:W-:Y:S01]  /*50f0*/  IADD3 R123, PT, PT, R149, -0x56f99767, RZ ;  /* 0xa9066899957b7810 */ /* 0x000fe20007ffe0ff */
        /* <DEDUP_REMOVED lines=24> */
[----:B------:R-:W-:Y:S02]  /*5280*/  HFMA2 R114, -RZ, RZ, 0, 0 ;  /* 0x00000000ff727431 */ /* 0x000fe400000001ff */
[----:B------:R-:W-:Y:S01]  /*5290*/  IMAD.MOV.U32 R174, RZ, RZ, R112 ;  /* 0x000000ffffae7224 */ /* 0x000fe200078e0070 */
[----:B------:R-:W-:-:S07]  /*52a0*/  LOP3.LUT R196, R115, R196, R113, 0x96, !PT ;  /* 0x000000c473c47212 */ /* 0x000fce00078e9671 */
.L_x_2954:
[----:B------:R-:W-:Y:S05]  /*52b0*/  BSYNC.RECONVERGENT B0 ;  /* 0x0000000000007941 */ /* 0x000fea0003800200 */
.L_x_2953:
        /* <DEDUP_REMOVED lines=8> */
[----:B------:R-:W-:Y:S02]  /*5340*/  IMAD.MOV.U32 R109, RZ, RZ, R194 ;  /* 0x000000ffff6d7224 */ /* 0x000fe400078e00c2 */
[----:B------:R-:W-:Y:S01]  /*5350*/  FMUL.FTZ R108, R108, R159 ;  /* 0x0000009f6c6c7220 */ /* 0x000fe20000410000 */
[----:B------:R-:W-:-:S04]  /*5360*/  FSETP.GTU.FTZ.AND P1, PT, R113, R158, PT ;  /* 0x0000009e7100720b */ /* 0x000fc80003f3c000 */
[----:B------:R-:W-:Y:S01]  /*5370*/  FSEL R121, R108, RZ, !P1 ;  /* 0x000000ff6c797208 */ /* 0x000fe20004800000 */
[----:B------:R-:W-:Y:S01]  /*5380*/  HFMA2 R108, -RZ, RZ, 0, 1.1920928955078125e-07 ;  /* 0x00000002ff6c7431 */ /* 0x000fe200000001ff */
        /* <DEDUP_REMOVED lines=11> */
.L_x_2960:
        /* <DEDUP_REMOVED lines=13> */
.L_x_2962:
[----:B------:R-:W-:Y:S05]  /*5510*/  BSYNC.RECONVERGENT B1 ;  /* 0x0000000000017941 */ /* 0x000fea0003800200 */
.L_x_2961:
        /* <DEDUP_REMOVED lines=8> */
[C---:B------:R-:W-:Y:S02]  /*55a0*/  VIADD R109, R148.reuse, 0x3c6ef372 ;  /* 0x3c6ef372946d7836 */ /* 0x040fe40000000000 */
        /* <DEDUP_REMOVED lines=20> */
[----:B------:R-:W-:Y:S02]  /*56f0*/  LOP3.LUT R113, R162, R114, R109, 0x96, !PT ;  /* 0x00000072a2717212 */ /* 0x000fe400078e966d */
[----:B------:R-:W-:Y:S01]  /*5700*/  IADD3 R109, PT, PT, R148, -0x4ab325aa, RZ ;  /* 0xb54cda56946d7810 */ /* 0x000fe20007ffe0ff */
        /* <DEDUP_REMOVED lines=10> */
[----:B------:R-:W-:Y:S01]  /*57b0*/  IADD3 R109, PT, PT, R148, -0xe443238, RZ ;  /* 0xf1bbcdc8946d7810 */ /* 0x000fe20007ffe0ff */
[----:B------:R-:W-:Y:S01]  /*57c0*/  VIADD R115, R149, 0xdb3d7428 ;  /* 0xdb3d742895737836 */ /* 0x000fe20000000000 */
[----:B------:R-:W-:Y:S01]  /*57d0*/  LOP3.LUT R113, R113, R112, R123, 0x96, !PT ;  /* 0x0000007071717212 */ /* 0x000fe200078e967b */
[----:B------:R-:W-:-:S04]  /*57e0*/  IMAD.WIDE.U32 R196, R196, -0x2daee0ad, RZ ;  /* 0xd2511f53c4c47825 */ /* 0x000fc800078e00ff */
[----:B------:R-:W-:Y:S01]  /*57f0*/  IMAD.WIDE.U32 R112, R113, -0x326172a9, RZ ;  /* 0xcd9e8d5771707825 */ /* 0x000fe200078e00ff */
[----:B------:R-:W-:-:S04]  /*5800*/  LOP3.LUT R115, R115, R122, R197, 0x96, !PT ;  /* 0x0000007a73737212 */ /* 0x000fc800078e96c5 */
[----:B------:R-:W-:Y:S01]  /*5810*/  LOP3.LUT R109, R109, R108, R113, 0x96, !PT ;  /* 0x0000006c6d6d7212 */ /* 0x000fe200078e9671 */
[----:B------:R-:W-:Y:S02]  /*5820*/  VIADD R113, R149, 0x96a522ad ;  /* 0x96a522ad95717836 */ /* 0x000fe40000000000 */
[----:B------:R-:W-:-:S04]  /*5830*/  IMAD.WIDE.U32 R194, R115, -0x326172a9, RZ ;  /* 0xcd9e8d5773c27825 */ /* 0x000fc800078e00ff */
[----:B------:R-:W-:Y:S01]  /*5840*/  IMAD.WIDE.U32 R108, R109, -0x2daee0ad, RZ ;  /* 0xd2511f536d6c7825 */ /* 0x000fe200078e00ff */
[----:B------:R-:W-:-:S04]  /*5850*/  LOP3.LUT R191, R191, R112, R195, 0x96, !PT ;  /* 0x00000070bfbf7212 */ /* 0x000fc800078e96c3 */
[----:B------:R-:W-:Y:S02]  /*5860*/  LOP3.LUT R196, R113, R196, R109, 0x96, !PT ;  /* 0x000000c471c47212 */ /* 0x000fe400078e966d */
[----:B------:R-:W-:Y:S01]  /*5870*/  MOV R109, R174 ;  /* 0x000000ae006d7202 */ /* 0x000fe20000000f00 */
[----:B------:R-:W-:Y:S02]  /*5880*/  IMAD.MOV.U32 R174, RZ, RZ, R108 ;  /* 0x000000ffffae7224 */ /* 0x000fe400078e006c */
[----:B------:R-:W-:-:S07]  /*5890*/  IMAD.MOV.U32 R108, RZ, RZ, RZ ;  /* 0x000000ffff6c7224 */ /* 0x000fce00078e00ff */
.L_x_2959:
[----:B------:R-:W-:Y:S05]  /*58a0*/  BSYNC.RECONVERGENT B0 ;  /* 0x0000000000007941 */ /* 0x000fea0003800200 */
.L_x_2958:
        /* <DEDUP_REMOVED lines=23> */
.L_x_2965:
        /* <DEDUP_REMOVED lines=13> */
.L_x_2967:
[----:B------:R-:W-:Y:S05]  /*5af0*/  BSYNC.RECONVERGENT B1 ;  /* 0x0000000000017941 */ /* 0x000fea0003800200 */
.L_x_2966:
        /* <DEDUP_REMOVED lines=50> */
[----:B------:R-:W-:-:S03]  /*5e20*/  LOP3.LUT R191, R191, R112, R195, 0x96, !PT ;  /* 0x00000070bfbf7212 */ /* 0x000fc600078e96c3 */
[----:B------:R-:W-:-:S05]  /*5e30*/  IMAD.WIDE.U32 R108, R109, -0x2daee0ad, RZ ;  /* 0xd2511f536d6c7825 */ /* 0x000fca00078e00ff */
[----:B------:R-:W-:Y:S01]  /*5e40*/  LOP3.LUT R196, R113, R196, R109, 0x96, !PT ;  /* 0x000000c471c47212 */ /* 0x000fe200078e966d */
[----:B------:R-:W-:Y:S01]  /*5e50*/  IMAD.MOV.U32 R109, RZ, RZ, R174 ;  /* 0x000000ffff6d7224 */ /* 0x000fe200078e00ae */
[----:B------:R-:W-:Y:S01]  /*5e60*/  MOV R174, R108 ;  /* 0x0000006c00ae7202 */ /* 0x000fe20000000f00 */
[----:B------:R-:W-:-:S07]  /*5e70*/  IMAD.MOV.U32 R113, RZ, RZ, RZ ;  /* 0x000000ffff717224 */ /* 0x000fce00078e00ff */
.L_x_2964:
[----:B------:R-:W-:Y:S05]  /*5e80*/  BSYNC.RECONVERGENT B0 ;  /* 0x0000000000007941 */ /* 0x000fea0003800200 */
.L_x_2963:
[----:B------:R-:W-:Y:S01]  /*5e90*/  I2FP.F32.U32 R109, R109 ;  /* 0x0000006d006d7245 */ /* 0x000fe20000201000 */
[----:B------:R-:W-:Y:S01]  /*5ea0*/  IMAD.U32 R108, R110, 0x10000, RZ ;  /* 0x000100006e6c7824 */ /* 0x000fe200078e00ff */
[----:B------:R-:W-:Y:S01]  /*5eb0*/  ISETP.NE.AND P4, PT, R113, 0x1, PT ;  /* 0x000000017100780c */ /* 0x000fe20003f85270 */
[----:B------:R-:W-:Y:S01]  /*5ec0*/  BSSY.RECONVERGENT B0, `(.L_x_2968) ;  /* 0x000005b000007945 */ /* 0x000fe20003800200 */
[----:B------:R-:W-:Y:S01]  /*5ed0*/  SHF.L.U32 R112, R86, 0x10, RZ ;  /* 0x0000001056707819 */ /* 0x000fe200000006ff */
[----:B------:R-:W-:Y:S01]  /*5ee0*/  FFMA.FTZ R109, R109, R160, 1.1641532182693481445e-10 ;  /* 0x2f0000006d6d7423 */ /* 0x000fe200000100a0 */
[----:B------:R-:W-:Y:S01]  /*5ef0*/  FMUL.FTZ R108, R108, R165 ;  /* 0x000000a56c6c7220 */ /* 0x000fe20000410000 */
[----:B------:R-:W-:-:S03]  /*5f00*/  PRMT R110, R110, 0x7632, R110 ;  /* 0x000076326e6e7816 */ /* 0x000fc6000000006e */
        /* <DEDUP_REMOVED lines=16> */
.L_x_2970:
        /* <DEDUP_REMOVED lines=13> */
.L_x_2972:
[----:B------:R-:W-:Y:S05]  /*60e0*/  BSYNC.RECONVERGENT B1 ;  /* 0x0000000000017941 */ /* 0x000fea0003800200 */
.L_x_2971:
[----:B------:R-:W-:Y:S01]  /*60f0*/  IMAD.WIDE.U32 R112, R4, -0x326172a9, RZ ;  /* 0xcd9e8d5704707825 */ /* 0x000fe200078e00ff */
[----:B------:R-:W-:Y:S02]  /*6100*/  LOP3.LUT R108, R151, R123, R149, 0x96, !PT ;  /* 0x0000007b976c7212 */ /* 0x000fe400078e9695 */
[----:B------:R-:W-:Y:S01]  /*6110*/  IADD3 R123, PT, PT, R149, -0x4498517b, RZ ;  /* 0xbb67ae85957b7810 */ /* 0x000fe20007ffe0ff */
[----:B------:R-:W-:Y:S01]  /*6120*/  VIADD R191, R148, 0x8ff34781 ;  /* 0x8ff3478194bf7836 */ /* 0x000fe20000000000 */
        /* <DEDUP_REMOVED lines=33> */
[----:B------:R-:W-:-:S04]  /*6340*/  IMAD.WIDE.U32 R108, R115, -0x326172a9, RZ ;  /* 0xcd9e8d57736c7825 */ /* 0x000fc800078e00ff */
[----:B------:R-:W-:Y:S01]  /*6350*/  IMAD.WIDE.U32 R114, R114, -0x2daee0ad, RZ ;  /* 0xd2511f5372727825 */ /* 0x000fe200078e00ff */
[----:B------:R-:W-:-:S03]  /*6360*/  LOP3.LUT R196, R161, R112, R109, 0x96, !PT ;  /* 0x00000070a1c47212 */ /* 0x000fc600078e966d */
[----:B------:R-:W-:Y:S02]  /*6370*/  VIADD R113, R149, 0x1fd5c5a3 ;  /* 0x1fd5c5a395717836 */ /* 0x000fe40000000000 */
[----:B------:R-:W-:Y:S02]  /*6380*/  VIADD R109, R148, 0xf1bbcdc8 ;  /* 0xf1bbcdc8946d7836 */ /* 0x000fe40000000000 */
[----:B------:R-:W-:Y:S01]  /*6390*/  IMAD.WIDE.U32 R196, R196, -0x2daee0ad, RZ ;  /* 0xd2511f53c4c47825 */ /* 0x000fe200078e00ff */
[----:B------:R-:W-:Y:S02]  /*63a0*/  LOP3.LUT R113, R113, R122, R115, 0x96, !PT ;  /* 0x0000007a71717212 */ /* 0x000fe400078e9673 */
[----:B------:R-:W-:-:S03]  /*63b0*/  IADD3 R115, PT, PT, R149, -0x24c28bd8, RZ ;  /* 0xdb3d742895737810 */ /* 0x000fc60007ffe0ff */
[----:B------:R-:W-:Y:S01]  /*63c0*/  IMAD.WIDE.U32 R112, R113, -0x326172a9, RZ ;  /* 0xcd9e8d5771707825 */ /* 0x000fe200078e00ff */
[----:B------:R-:W-:-:S04]  /*63d0*/  LOP3.LUT R115, R115, R114, R197, 0x96, !PT ;  /* 0x0000007273737212 */ /* 0x000fc800078e96c5 */
        /* <DEDUP_REMOVED lines=9> */
.L_x_2969:
[----:B------:R-:W-:Y:S05]  /*6470*/  BSYNC.RECONVERGENT B0 ;  /* 0x0000000000007941 */ /* 0x000fea0003800200 */
.L_x_2968:
        /* <DEDUP_REMOVED lines=8> */
[----:B------:R-:W-:Y:S01]  /*6500*/  FSETP.GTU.FTZ.AND P4, PT, R109, R158, PT ;  /* 0x0000009e6d00720b */ /* 0x000fe20003f9c000 */
[----:B------:R-:W-:-:S03]  /*6510*/  IMAD.MOV.U32 R109, RZ, RZ, R194 ;  /* 0x000000ffff6d7224 */ /* 0x000fc600078e00c2 */
[----:B------:R-:W-:Y:S02]  /*6520*/  FSEL R110, R110, RZ, !P4 ;  /* 0x000000ff6e6e7208 */ /* 0x000fe40006000000 */
[----:B------:R-:W-:-:S03]  /*6530*/  PLOP3.LUT P4, PT, P4, PT, PT, 0x8, 0x80 ;  /* 0x000000000080781c */ /* 0x000fc6000278e170 */
[----:B------:R-:W-:Y:S01]  /*6540*/  FMUL.FTZ R126, R110, R113 ;  /* 0x000000716e7e7220 */ /* 0x000fe20000410000 */
[----:B------:R-:W-:Y:S01]  /*6550*/  MOV R110, 0x2 ;  /* 0x00000002006e7802 */ /* 0x000fe20000000f00 */
        /* <DEDUP_REMOVED lines=9> */
.L_x_2975:
        /* <DEDUP_REMOVED lines=13> */
.L_x_2977:
[----:B------:R-:W-:Y:S05]  /*66c0*/  BSYNC.RECONVERGENT B1 ;  /* 0x0000000000017941 */ /* 0x000fea0003800200 */
.L_x_2976:
        /* <DEDUP_REMOVED lines=54> */
[----:B------:R-:W-:Y:S01]  /*6a30*/  IMAD.MOV.U32 R174, RZ, RZ, R108 ;  /* 0x000000ffffae7224 */ /* 0x000fe200078e006c */
[----:B------:R-:W-:-:S07]  /*6a40*/  LOP3.LUT R191, R191, R112, R195, 0x96, !PT ;  /* 0x00000070bfbf7212 */ /* 0x000fce00078e96c3 */
.L_x_2974:
[----:B------:R-:W-:Y:S05]  /*6a50*/  BSYNC.RECONVERGENT B0 ;  /* 0x0000000000007941 */ /* 0x000fea0003800200 */
.L_x_2973:
        /* <DEDUP_REMOVED lines=8> */
[----:B------:R-:W-:Y:S02]  /*6ae0*/  IMAD.MOV.U32 R175, RZ, RZ, 0x2 ;  /* 0x00000002ffaf7424 */ /* 0x000fe400078e00ff */
[----:B------:R-:W-:Y:S01]  /*6af0*/  FSETP.GTU.FTZ.AND P5, PT, R109, R158, PT ;  /* 0x0000009e6d00720b */ /* 0x000fe20003fbc000 */
[----:B------:R-:W-:Y:S01]  /*6b00*/  FMUL.FTZ R108, R108, R159 ;  /* 0x0000009f6c6c7220 */ /* 0x000fe20000410000 */
[----:B------:R-:W-:-:S04]  /*6b10*/  MOV R109, R194 ;  /* 0x000000c2006d7202 */ /* 0x000fc80000000f00 */
        /* <DEDUP_REMOVED lines=12> */
.L_x_2980:
        /* <DEDUP_REMOVED lines=15> */
.L_x_2982:
[----:B------:R-:W-:Y:S05]  /*6cd0*/  BSYNC.RECONVERGENT B1 ;  /* 0x0000000000017941 */ /* 0x000fea0003800200 */
.L_x_2981:
        /* <DEDUP_REMOVED lines=56> */
.L_x_2979:
[----:B------:R-:W-:Y:S05]  /*7060*/  BSYNC.RECONVERGENT B0 ;  /* 0x0000000000007941 */ /* 0x000fea0003800200 */
.L_x_2978:
        /* <DEDUP_REMOVED lines=8> */
[----:B------:R-:W-:Y:S02]  /*70f0*/  FSETP.GTU.FTZ.AND P6, PT, R109, R158, PT ;  /* 0x0000009e6d00720b */ /* 0x000fe40003fdc000 */
[----:B------:R-:W-:Y:S02]  /*7100*/  F2FP.BF16.F32.PACK_AB R109, R120, R121 ;  /* 0x00000079786d723e */ /* 0x000fe400000010ff */
[----:B------:R-:W-:Y:S02]  /*7110*/  FSEL R122, R122, RZ, !P6 ;  /* 0x000000ff7a7a7208 */ /* 0x000fe40007000000 */
[----:B------:R-:W-:-:S03]  /*7120*/  PLOP3.LUT P6, PT, P6, PT, PT, 0x8, 0x80 ;  /* 0x000000000080781c */ /* 0x000fc600037ce170 */
[----:B------:R-:W-:-:S05]  /*7130*/  FMUL.FTZ R156, R122, R111 ;  /* 0x0000006f7a9c7220 */ /* 0x000fca0000410000 */
[----:B------:R-:W-:-:S07]  /*7140*/  F2FP.BF16.F32.PACK_AB R111, R156, R157 ;  /* 0x0000009d9c6f723e */ /* 0x000fce00000010ff */
.L_x_2942:
[----:B------:R-:W0:Y:S01]  /*7150*/  LDC.64 R122, c[0x0][0x3a8] ;  /* 0x0000ea00ff7a7b82 */ /* 0x000e220000000a00 */
[----:B------:R-:W-:Y:S01]  /*7160*/  SEL R166, RZ, 0x10000, !P5 ;  /* 0x00010000ffa67807 */ /* 0x000fe20006800000 */
[----:B------:R-:W-:Y:S01]  /*7170*/  VIADD R153, R117, 0x20 ;  /* 0x0000002075997836 */ /* 0x000fe20000000000 */
[----:B------:R-:W-:Y:S02]  /*7180*/  LOP3.LUT P5, RZ, R152, 0x2, RZ, 0xc0, !PT ;  /* 0x0000000298ff7812 */ /* 0x000fe400078ac0ff */
[----:B------:R-:W-:Y:S02]  /*7190*/  SEL R115, RZ, 0x1000000, !P6 ;  /* 0x01000000ff737807 */ /* 0x000fe40007000000 */
[----:B------:R-:W-:Y:S01]  /*71a0*/  SEL R167, RZ, 0x100, !P4 ;  /* 0x00000100ffa77807 */ /* 0x000fe20006000000 */
[----:B------:R-:W1:Y:S01]  /*71b0*/  LDC.64 R124, c[0x0][0x3b0] ;  /* 0x0000ec00ff7c7b82 */ /* 0x000e620000000a00 */
[----:B------:R-:W-:Y:S02]  /*71c0*/  SEL R114, RZ, 0x1000000, !P2 ;  /* 0x01000000ff727807 */ /* 0x000fe40005000000 */
[----:B------:R-:W-:-:S02]  /*71d0*/  SEL R113, RZ, 0x10000, !P1 ;  /* 0x00010000ff717807 */ /* 0x000fc40004800000 */
[----:B------:R-:W-:Y:S02]  /*71e0*/  SEL R112, RZ, 0x100, !P5 ;  /* 0x00000100ff707807 */ /* 0x000fe40006800000 */
[----:B------:R-:W-:Y:S01]  /*71f0*/  LOP3.LUT P6, RZ, R152, 0x4, RZ, 0xc0, !PT ;  /* 0x0000000498ff7812 */ /* 0x000fe200078cc0ff */
[----:B------:R-:W2:Y:S01]  /*7200*/  @P0 LDC.64 R168, c[0x0][0x3a0] ;  /* 0x0000e800ffa80b82 */ /* 0x000ea20000000a00 */
[----:B------:R-:W-:Y:S02]  /*7210*/  LOP3.LUT R167, R167, R115, R166, 0xfe, !PT ;  /* 0x00000073a7a77212 */ /* 0x000fe400078efea6 */
[----:B------:R-:W-:Y:S02]  /*7220*/  SEL R166, RZ, 0x1, !P3 ;  /* 0x00000001ffa67807 */ /* 0x000fe40005800000 */
[----:B------:R-:W-:Y:S02]  /*7230*/  LOP3.LUT R112, R112, R114, R113, 0xfe, !PT ;  /* 0x0000007270707212 */ /* 0x000fe400078efe71 */
[----:B------:R-:W-:Y:S01]  /*7240*/  SEL R113, RZ, 0x1, !P6 ;  /* 0x00000001ff717807 */ /* 0x000fe20007000000 */
[----:B0-----:R-:W-:Y:S01]  /*7250*/  IMAD.WIDE.U32 R172, R117, 0x10, R122 ;  /* 0x0000001075ac7825 */ /* 0x001fe200078e007a */
[----:B------:R-:W-:-:S02]  /*7260*/  LOP3.LUT R167, R167, R166, RZ, 0xfc, !PT ;  /* 0x000000a6a7a77212 */ /* 0x000fc400078efcff */
[----:B------:R-:W-:Y:S01]  /*7270*/  LOP3.LUT R166, R112, R113, RZ, 0xfc, !PT ;  /* 0x0000007170a67212 */ /* 0x000fe200078efcff */
[----:B------:R-:W-:Y:S01]  /*7280*/  IMAD.WIDE.U32 R112, R153, 0x10, R154 ;  /* 0x0000001099707825 */ /* 0x000fe200078e009a */
[----:B------:R0:W-:Y:S03]  /*7290*/  STG.E.128 desc[UR6][R172.64], R108 ;  /* 0x0000006cac007986 */ /* 0x0001e6000c101d06 */
[----:B-1----:R-:W-:-:S05]  /*72a0*/  IMAD.WIDE.U32 R170, R117, 0x8, R124 ;  /* 0x0000000875aa7825 */ /* 0x002fca00078e007c */
[----:B------:R0:W-:Y:S01]  /*72b0*/  STG.E.64 desc[UR6][R170.64], R166 ;  /* 0x000000a6aa007986 */ /* 0x0001e2000c101b06 */
[----:B--2---:R-:W-:-:S03]  /*72c0*/  @P0 IMAD.WIDE.U32 R168, R153, 0x10, R168 ;  /* 0x0000001099a80825 */ /* 0x004fc600078e00a8 */
[----:B------:R-:W5:Y:S04]  /*72d0*/  LDG.E.128 R112, desc[UR6][R112.64] ;  /* 0x0000000670707981 */ /* 0x000f68000c1e1d00 */
[----:B------:R0:W5:Y:S01]  /*72e0*/  @P0 LDG.E.128 R104, desc[UR6][R168.64] ;  /* 0x00000006a8680981 */ /* 0x000162000c1e1d00 */
[----:B------:R-:W-:Y:S05]  /*72f0*/  @!P0 BRA `(.L_x_2983) ;  /* 0x0000003000348947 */ /* 0x000fea0003800000 */
        /* <DEDUP_REMOVED lines=16> */
.L_x_2986:
        /* <DEDUP_REMOVED lines=13> */
.L_x_2988:
[----:B------:R-:W-:Y:S05]  /*74d0*/  BSYNC.RECONVERGENT B1 ;  /* 0x0000000000017941 */ /* 0x000fea0003800200 */
.L_x_2987:
        /* <DEDUP_REMOVED lines=49> */
[----:B------:R-:W-:Y:S02]  /*77f0*/  HFMA2 R110, -RZ, RZ, 0, 0 ;  /* 0x00000000ff6e7431 */ /* 0x000fe400000001ff */
[----:B------:R-:W-:-:S04]  /*7800*/  IMAD.WIDE.U32 R194, R167, -0x326172a9, RZ ;  /* 0xcd9e8d57a7c27825 */ /* 0x000fc800078e00ff */
[----:B------:R-:W-:Y:S01]  /*7810*/  IMAD.WIDE.U32 R184, R111, -0x2daee0ad, RZ ;  /* 0xd2511f536fb87825 */ /* 0x000fe200078e00ff */
[----:B------:R-:W-:-:S03]  /*7820*/  LOP3.LUT R191, R191, R108, R195, 0x96, !PT ;  /* 0x0000006cbfbf7212 */ /* 0x000fc600078e96c3 */
[----:B------:R-:W-:Y:S01]  /*7830*/  IMAD.MOV.U32 R108, RZ, RZ, R174 ;  /* 0x000000ffff6c7224 */ /* 0x000fe200078e00ae */
[----:B------:R-:W-:-:S07]  /*7840*/  LOP3.LUT R196, R109, R196, R185, 0x96, !PT ;  /* 0x000000c46dc47212 */ /* 0x000fce00078e96b9 */
.L_x_2985:
[----:B------:R-:W-:Y:S05]  /*7850*/  BSYNC.RECONVERGENT B0 ;  /* 0x0000000000007941 */ /* 0x000fea0003800200 */
.L_x_2984:
[----:B------:R-:W-:Y:S01]  /*7860*/  I2FP.F32.U32 R109, R108 ;  /* 0x0000006c006d7245 */ /* 0x000fe20000201000 */
[----:B-----5:R-:W-:Y:S01]  /*7870*/  IMAD.U32 R108, R112, 0x10000, RZ ;  /* 0x00010000706c7824 */ /* 0x020fe200078e00ff */
[----:B------:R-:W-:Y:S01]  /*7880*/  ISETP.NE.AND P2, PT, R110, 0x1, PT ;  /* 0x000000016e00780c */ /* 0x000fe20003f45270 */
[----:B------:R-:W-:Y:S01]  /*7890*/  BSSY.RECONVERGENT B0, `(.L_x_2989) ;  /* 0x000005e000007945 */ /* 0x000fe20003800200 */
[----:B------:R-:W-:Y:S01]  /*78a0*/  SHF.L.U32 R111, R104, 0x10, RZ ;  /* 0x00000010686f7819 */ /* 0x000fe200000006ff */
[----:B------:R-:W-:Y:S01]  /*78b0*/  FFMA.FTZ R109, R109, R160, 1.1641532182693481445e-10 ;  /* 0x2f0000006d6d7423 */ /* 0x000fe200000100a0 */
[----:B------:R-:W-:Y:S01]  /*78c0*/  FMUL.FTZ R108, R108, R165 ;  /* 0x000000a56c6c7220 */ /* 0x000fe20000410000 */
[----:B------:R-:W-:Y:S02]  /*78d0*/  LOP3.LUT R152, R152, 0xfffffffb, RZ, 0xc0, !PT ;  /* 0xfffffffb98987812 */ /* 0x000fe400078ec0ff */
[----:B------:R-:W-:Y:S01]  /*78e0*/  PRMT R112, R112, 0x7632, R112 ;  /* 0x0000763270707816 */ /* 0x000fe20000000070 */
[----:B------:R-:W-:Y:S01]  /*78f0*/  FMUL.FTZ R108, R108, R159 ;  /* 0x0000009f6c6c7220 */ /* 0x000fe20000410000 */
[----:B------:R-:W-:Y:S01]  /*7900*/  FSETP.GTU.FTZ.AND P1, PT, R109, R158, PT ;  /* 0x0000009e6d00720b */ /* 0x000fe20003f3c000 */
        /* <DEDUP_REMOVED lines=16> */
.L_x_2991:
        /* <DEDUP_REMOVED lines=13> */
.L_x_2993:
[----:B------:R-:W-:Y:S05]  /*7ae0*/  BSYNC.RECONVERGENT B1 ;  /* 0x0000000000017941 */ /* 0x000fea0003800200 */
.L_x_2992:
        /* <DEDUP_REMOVED lines=53> */
[----:B------:R-:W-:Y:S02]  /*7e40*/  HFMA2 R111, -RZ, RZ, 0, 0 ;  /* 0x00000000ff6f7431 */ /* 0x000fe400000001ff */
[----:B------:R-:W-:Y:S02]  /*7e50*/  IMAD.MOV.U32 R109, RZ, RZ, R184 ;  /* 0x000000ffff6d7224 */ /* 0x000fe400078e00b8 */
[----:B------:R-:W-:-:S07]  /*7e60*/  IMAD.MOV.U32 R184, RZ, RZ, R108 ;  /* 0x000000ffffb87224 */ /* 0x000fce00078e006c */
.L_x_2990:
[----:B------:R-:W-:Y:S05]  /*7e70*/  BSYNC.RECONVERGENT B0 ;  /* 0x0000000000007941 */ /* 0x000fea0003800200 */
.L_x_2989:
[----:B------:R-:W-:Y:S01]  /*7e80*/  I2FP.F32.U32 R109, R109 ;  /* 0x0000006d006d7245 */ /* 0x000fe20000201000 */
[----:B------:R-:W-:Y:S01]  /*7e90*/  IMAD.U32 R112, R112, 0x10000, RZ ;  /* 0x0001000070707824 */ /* 0x000fe200078e00ff */
[----:B------:R-:W-:Y:S01]  /*7ea0*/  ISETP.NE.AND P2, PT, R111, 0x1, PT ;  /* 0x000000016f00780c */ /* 0x000fe20003f45270 */
[----:B------:R-:W-:Y:S01]  /*7eb0*/  IMAD.U32 R167, R144, 0x10000, RZ ;  /* 0x0001000090a77824 */ /* 0x000fe200078e00ff */
[----:B------:R-:W-:Y:S01]  /*7ec0*/  PRMT R108, R104, 0x7632, R108 ;  /* 0x00007632686c7816 */ /* 0x000fe2000000006c */
[----:B------:R-:W-:Y:S01]  /*7ed0*/  FFMA.FTZ R109, R109, R160, 1.1641532182693481445e-10 ;  /* 0x2f0000006d6d7423 */ /* 0x000fe200000100a0 */
[----:B------:R-:W-:Y:S01]  /*7ee0*/  FMUL.FTZ R112, R112, R165 ;  /* 0x000000a570707220 */ /* 0x000fe20000410000 */
[----:B------:R-:W-:Y:S01]  /*7ef0*/  LOP3.LUT R152, R152, 0xfffffffd, RZ, 0xc0, !PT ;  /* 0xfffffffd98987812 */ /* 0x000fe200078ec0ff */
[----:B------:R-:W-:Y:S01]  /*7f00*/  BSSY.RECONVERGENT B0, `(.L_x_2994) ;  /* 0x0000059000007945 */ /* 0x000fe20003800200 */
[----:B------:R-:W-:Y:S02]  /*7f10*/  IMAD.MOV.U32 R110, RZ, RZ, 0x2 ;  /* 0x00000002ff6e7424 */ /* 0x000fe400078e00ff */
[----:B------:R-:W-:Y:S01]  /*7f20*/  FMUL.FTZ R112, R112, R159 ;  /* 0x0000009f70707220 */ /* 0x000fe20000410000 */
[----:B------:R-:W-:-:S02]  /*7f30*/  FSETP.GTU.FTZ.AND P1, PT, R109, R158, PT ;  /* 0x0000009e6d00720b */ /* 0x000fc40003f3c000 */
[----:B------:R-:W-:Y:S02]  /*7f40*/  SHF.L.U32 R109, R108, 0x10, RZ ;  /* 0x000000106c6d7819 */ /* 0x000fe400000006ff */
[----:B------:R-:W-:Y:S02]  /*7f50*/  FSEL R112, R112, RZ, !P1 ;  /* 0x000000ff70707208 */ /* 0x000fe40004800000 */
[----:B------:R-:W-:-:S03]  /*7f60*/  PLOP3.LUT P1, PT, P1, PT, PT, 0x8, 0x80 ;  /* 0x000000000080781c */ /* 0x000fc60000f2e170 */
[----:B------:R-:W-:Y:S01]  /*7f70*/  FFMA.FTZ R167, R112, R167, R109 ;  /* 0x000000a770a77223 */ /* 0x000fe2000001006d */
        /* <DEDUP_REMOVED lines=11> */
.L_x_2996:
        /* <DEDUP_REMOVED lines=13> */
.L_x_2998:
[----:B------:R-:W-:Y:S05]  /*8100*/  BSYNC.RECONVERGENT B1 ;  /* 0x0000000000017941 */ /* 0x000fea0003800200 */
.L_x_2997:
        /* <DEDUP_REMOVED lines=28> */
[C---:B------:R-:W-:Y:S02]  /*82d0*/  IADD3 R111, PT, PT, R149.reuse, -0x56f99767, RZ ;  /* 0xa9066899956f7810 */ /* 0x040fe40007ffe0ff */
[----:B------:R-:W-:Y:S01]  /*82e0*/  IADD3 R169, PT, PT, R149, -0x24c28bd8, RZ ;  /* 0xdb3d742895a97810 */ /* 0x000fe20007ffe0ff */
        /* <DEDUP_REMOVED lines=19> */
[----:B------:R-:W-:Y:S02]  /*8420*/  IADD3 R111, PT, PT, R149, -0x695add53, RZ ;  /* 0x96a522ad956f7810 */ /* 0x000fe40007ffe0ff */
[----:B------:R-:W-:Y:S01]  /*8430*/  LOP3.LUT R191, R191, R110, R195, 0x96, !PT ;  /* 0x0000006ebfbf7212 */ /* 0x000fe200078e96c3 */
[----:B------:R-:W-:-:S04]  /*8440*/  IMAD.WIDE.U32 R108, R109, -0x2daee0ad, RZ ;  /* 0xd2511f536d6c7825 */ /* 0x000fc800078e00ff */
[----:B------:R-:W-:Y:S01]  /*8450*/  HFMA2 R110, -RZ, RZ, 0, 0 ;  /* 0x00000000ff6e7431 */ /* 0x000fe200000001ff */
[----:B------:R-:W-:Y:S01]  /*8460*/  LOP3.LUT R196, R111, R196, R109, 0x96, !PT ;  /* 0x000000c46fc47212 */ /* 0x000fe200078e966d */
[----:B------:R-:W-:Y:S02]  /*8470*/  IMAD.MOV.U32 R109, RZ, RZ, R184 ;  /* 0x000000ffff6d7224 */ /* 0x000fe400078e00b8 */
[----:B------:R-:W-:-:S07]  /*8480*/  IMAD.MOV.U32 R184, RZ, RZ, R108 ;  /* 0x000000ffffb87224 */ /* 0x000fce00078e006c */
.L_x_2995:
[----:B------:R-:W-:Y:S05]  /*8490*/  BSYNC.RECONVERGENT B0 ;  /* 0x0000000000007941 */ /* 0x000fea0003800200 */
.L_x_2994:
        /* <DEDUP_REMOVED lines=10> */
[----:B------:R-:W-:-:S03]  /*8540*/  IMAD.U32 R109, R89, 0x10000, RZ ;  /* 0x00010000596d7824 */ /* 0x000fc600078e00ff */
[----:B------:R-:W-:Y:S02]  /*8550*/  FSEL R108, R108, RZ, !P1 ;  /* 0x000000ff6c6c7208 */ /* 0x000fe40004800000 */
[----:B------:R-:W-:-:S03]  /*8560*/  PLOP3.LUT P1, PT, P1, PT, PT, 0x8, 0x80 ;  /* 0x000000000080781c */ /* 0x000fc60000f2e170 */
[----:B------:R-:W-:Y:S01]  /*8570*/  FFMA.FTZ R170, R108, R109, R111 ;  /* 0x0000006d6caa7223 */ /* 0x000fe2000001006f */
        /* <DEDUP_REMOVED lines=11> */
.L_x_3001:
        /* <DEDUP_REMOVED lines=13> */
.L_x_3003:
[----:B------:R-:W-:Y:S05]  /*8700*/  BSYNC.RECONVERGENT B1 ;  /* 0x0000000000017941 */ /* 0x000fea0003800200 */
.L_x_3002:
        /* <DEDUP_REMOVED lines=56> */
.L_x_3000:
[----:B------:R-:W-:Y:S05]  /*8a90*/  BSYNC.RECONVERGENT B0 ;  /* 0x0000000000007941 */ /* 0x000fea0003800200 */
.L_x_2999:
[----:B------:R-:W-:Y:S01]  /*8aa0*/  I2FP.F32.U32 R109, R109 ;  /* 0x0000006d006d7245 */ /* 0x000fe20000201000 */
[----:B------:R-:W-:Y:S01]  /*8ab0*/  IMAD.U32 R166, R166, 0x10000, RZ ;  /* 0x00010000a6a67824 */ /* 0x000fe200078e00ff */
[----:B------:R-:W-:Y:S01]  /*8ac0*/  ISETP.NE.AND P3, PT, R111, 0x1, PT ;  /* 0x000000016f00780c */ /* 0x000fe20003f65270 */
[----:B------:R-:W-:Y:S01]  /*8ad0*/  IMAD.U32 R169, R143, 0x10000, RZ ;  /* 0x000100008fa97824 */ /* 0x000fe200078e00ff */
[----:B------:R-:W-:Y:S01]  /*8ae0*/  PRMT R108, R105, 0x7632, R108 ;  /* 0x00007632696c7816 */ /* 0x000fe2000000006c */
[----:B------:R-:W-:Y:S01]  /*8af0*/  FFMA.FTZ R109, R109, R160, 1.1641532182693481445e-10 ;  /* 0x2f0000006d6d7423 */ /* 0x000fe200000100a0 */
[----:B------:R-:W-:Y:S01]  /*8b00*/  FMUL.FTZ R166, R166, R165 ;  /* 0x000000a5a6a67220 */ /* 0x000fe20000410000 */
        /* <DEDUP_REMOVED lines=18> */
.L_x_3006:
        /* <DEDUP_REMOVED lines=13> */
.L_x_3008:
[----:B------:R-:W-:Y:S05]  /*8d00*/  BSYNC.RECONVERGENT B1 ;  /* 0x0000000000017941 */ /* 0x000fea0003800200 */
.L_x_3007:
        /* <DEDUP_REMOVED lines=56> */
.L_x_3005:
[----:B------:R-:W-:Y:S05]  /*9090*/  BSYNC.RECONVERGENT B0 ;  /* 0x0000000000007941 */ /* 0x000fea0003800200 */
.L_x_3004:
        /* <DEDUP_REMOVED lines=25> */
.L_x_3011:
        /* <DEDUP_REMOVED lines=13> */
.L_x_3013:
[----:B------:R-:W-:Y:S05]  /*9300*/  BSYNC.RECONVERGENT B1 ;  /* 0x0000000000017941 */ /* 0x000fea0003800200 */
.L_x_3012:
        /* <DEDUP_REMOVED lines=56> */
.L_x_3010:
[----:B------:R-:W-:Y:S05]  /*9690*/  BSYNC.RECONVERGENT B0 ;  /* 0x0000000000007941 */ /* 0x000fea0003800200 */
.L_x_3009:
        /* <DEDUP_REMOVED lines=8> */
[----:B------:R-:W-:Y:S01]  /*9720*/  SHF.L.U32 R111, R108, 0x10, RZ ;  /* 0x000000106c6f7819 */ /* 0x000fe200000006ff */
[----:B------:R-:W-:Y:S02]  /*9730*/  IMAD.MOV.U32 R110, RZ, RZ, 0x2 ;  /* 0x00000002ff6e7424 */ /* 0x000fe400078e00ff */
[----:B------:R-:W-:Y:S01]  /*9740*/  FMUL.FTZ R114, R114, R159 ;  /* 0x0000009f72727220 */ /* 0x000fe20000410000 */
[----:B------:R-:W-:Y:S01]  /*9750*/  FSETP.GTU.FTZ.AND P4, PT, R109, R158, PT ;  /* 0x0000009e6d00720b */ /* 0x000fe20003f9c000 */
[----:B------:R-:W-:-:S03]  /*9760*/  IMAD.MOV.U32 R109, RZ, RZ, R194 ;  /* 0x000000ffff6d7224 */ /* 0x000fc600078e00c2 */
        /* <DEDUP_REMOVED lines=12> */
.L_x_3016:
        /* <DEDUP_REMOVED lines=13> */
.L_x_3018:
[----:B------:R-:W-:Y:S05]  /*9900*/  BSYNC.RECONVERGENT B1 ;  /* 0x0000000000017941 */ /* 0x000fea0003800200 */
.L_x_3017:
        /* <DEDUP_REMOVED lines=56> */
.L_x_3015:
[----:B------:R-:W-:Y:S05]  /*9c90*/  BSYNC.RECONVERGENT B0 ;  /* 0x0000000000007941 */ /* 0x000fea0003800200 */
.L_x_3014:
        /* <DEDUP_REMOVED lines=25> */
.L_x_3021:
        /* <DEDUP_REMOVED lines=15> */
.L_x_3023:
[----:B------:R-:W-:Y:S05]  /*9f20*/  BSYNC.RECONVERGENT B1 ;  /* 0x0000000000017941 */ /* 0x000fea0003800200 */
.L_x_3022:
[----:B------:R-:W-:Y:S01]  /*9f30*/  IMAD.WIDE.U32 R110, R4, -0x326172a9, RZ ;  /* 0xcd9e8d57046e7825 */ /* 0x000fe200078e00ff */
[----:B------:R-:W-:-:S03]  /*9f40*/  LOP3.LUT R108, R151, R115, R149, 0x96, !PT ;  /* 0x00000073976c7212 */ /* 0x000fc600078e9695 */
[----:B------:R-:W-:Y:S01]  /*9f50*/  HFMA2 R185, -RZ, RZ, 0, 0 ;  /* 0x00000000ffb97431 */ /* 0x000fe200000001ff */
        /* <DEDUP_REMOVED lines=53> */
.L_x_3020:
[----:B------:R-:W-:Y:S05]  /*a2b0*/  BSYNC.RECONVERGENT B0 ;  /* 0x0000000000007941 */ /* 0x000fea0003800200 */
.L_x_3019:
[----:B------:R-:W-:Y:S01]  /*a2c0*/  I2FP.F32.U32 R109, R109 ;  /* 0x0000006d006d7245 */ /* 0x000fe20000201000 */
[----:B------:R-:W-:Y:S01]  /*a2d0*/  IMAD.U32 R166, R166, 0x10000, RZ ;  /* 0x00010000a6a67824 */ /* 0x000fe200078e00ff */
[----:B------:R-:W-:Y:S01]  /*a2e0*/  PRMT R108, R107, 0x7632, R108 ;  /* 0x000076326b6c7816 */ /* 0x000fe2000000006c */
[----:B------:R-:W-:Y:S01]  /*a2f0*/  IMAD.U32 R111, R141, 0x10000, RZ ;  /* 0x000100008d6f7824 */ /* 0x000fe200078e00ff */
[----:B------:R-:W-:Y:S01]  /*a300*/  F2FP.BF16.F32.PACK_AB R110, R171, R172 ;  /* 0x000000acab6e723e */ /* 0x000fe200000010ff */
[----:B------:R-:W-:Y:S01]  /*a310*/  FFMA.FTZ R109, R109, R160, 1.1641532182693481445e-10 ;  /* 0x2f0000006d6d7423 */ /* 0x000fe200000100a0 */
[----:B------:R-:W-:Y:S01]  /*a320*/  FMUL.FTZ R166, R166, R165 ;  /* 0x000000a5a6a67220 */ /* 0x000fe20000410000 */
[----:B------:R-:W-:Y:S02]  /*a330*/  SHF.L.U32 R113, R108, 0x10, RZ ;  /* 0x000000106c717819 */ /* 0x000fe400000006ff */
[----:B------:R-:W-:Y:S01]  /*a340*/  F2FP.BF16.F32.PACK_AB R108, R167, R168 ;  /* 0x000000a8a76c723e */ /* 0x000fe200000010ff */
[----:B------:R-:W-:Y:S01]  /*a350*/  FMUL.FTZ R166, R166, R159 ;  /* 0x0000009fa6a67220 */ /* 0x000fe20000410000 */
[----:B------:R-:W-:-:S02]  /*a360*/  FSETP.GTU.FTZ.AND P6, PT, R109, R158, PT ;  /* 0x0000009e6d00720b */ /* 0x000fc40003fdc000 */
[----:B------:R-:W-:Y:S02]  /*a370*/  F2FP.BF16.F32.PACK_AB R109, R169, R170 ;  /* 0x000000aaa96d723e */ /* 0x000fe400000010ff */
[----:B------:R-:W-:Y:S02]  /*a380*/  FSEL R166, R166, RZ, !P6 ;  /* 0x000000ffa6a67208 */ /* 0x000fe40007000000 */
[----:B------:R-:W-:-:S03]  /*a390*/  PLOP3.LUT P6, PT, P6, PT, PT, 0x8, 0x80 ;  /* 0x000000000080781c */ /* 0x000fc600037ce170 */
[----:B------:R-:W-:-:S05]  /*a3a0*/  FFMA.FTZ R174, R166, R111, R113 ;  /* 0x0000006fa6ae7223 */ /* 0x000fca0000010071 */
[----:B------:R-:W-:Y:S01]  /*a3b0*/  F2FP.BF16.F32.PACK_AB R111, R174, R175 ;  /* 0x000000afae6f723e */ /* 0x000fe200000010ff */
[----:B------:R-:W-:Y:S06]  /*a3c0*/  BRA `(.L_x_3024) ;  /* 0x0000003000007947 */ /* 0x000fec0003800000 */
.L_x_2983:
        /* <DEDUP_REMOVED lines=16> */
.L_x_3027:
        /* <DEDUP_REMOVED lines=13> */
.L_x_3029:
[----:B------:R-:W-:Y:S05]  /*a5a0*/  BSYNC.RECONVERGENT B1 ;  /* 0x0000000000017941 */ /* 0x000fea0003800200 */
.L_x_3028:
        /* <DEDUP_REMOVED lines=52> */
[----:B------:R-:W-:Y:S01]  /*a8f0*/  IMAD.MOV.U32 R108, RZ, RZ, R174 ;  /* 0x000000ffff6c7224 */ /* 0x000fe200078e00ae */
[----:B------:R-:W-:Y:S01]  /*a900*/  LOP3.LUT R196, R109, R196, R185, 0x96, !PT ;  /* 0x000000c46dc47212 */ /* 0x000fe200078e96b9 */
[----:B------:R-:W-:-:S07]  /*a910*/  IMAD.MOV.U32 R110, RZ, RZ, RZ ;  /* 0x000000ffff6e7224 */ /* 0x000fce00078e00ff */
.L_x_3026:
[----:B------:R-:W-:Y:S05]  /*a920*/  BSYNC.RECONVERGENT B0 ;  /* 0x0000000000007941 */ /* 0x000fea0003800200 */
.L_x_3025:
[----:B------:R-:W-:Y:S01]  /*a930*/  I2FP.F32.U32 R109, R108 ;  /* 0x0000006c006d7245 */ /* 0x000fe20000201000 */
[----:B------:R-:W-:Y:S01]  /*a940*/  BSSY.RECONVERGENT B0, `(.L_x_3030) ;  /* 0x000005f000007945 */ /* 0x000fe20003800200 */
[----:B-----5:R-:W-:Y:S02]  /*a950*/  SHF.L.U32 R108, R112, 0x10, RZ ;  /* 0x00000010706c7819 */ /* 0x020fe400000006ff */
[----:B------:R-:W-:Y:S01]  /*a960*/  ISETP.NE.AND P2, PT, R110, 0x1, PT ;  /* 0x000000016e00780c */ /* 0x000fe20003f45270 */
[----:B------:R-:W-:Y:S01]  /*a970*/  FFMA.FTZ R109, R109, R160, 1.1641532182693481445e-10 ;  /* 0x2f0000006d6d7423 */ /* 0x000fe200000100a0 */
[----:B------:R-:W-:Y:S01]  /*a980*/  LOP3.LUT R152, R152, 0xfffffffb, RZ, 0xc0, !PT ;  /* 0xfffffffb98987812 */ /* 0x000fe200078ec0ff */
[----:B------:R-:W-:Y:S01]  /*a990*/  FMUL.FTZ R108, R108, R165 ;  /* 0x000000a56c6c7220 */ /* 0x000fe20000410000 */
[----:B------:R-:W-:Y:S02]  /*a9a0*/  PRMT R112, R112, 0x7632, R112 ;  /* 0x0000763270707816 */ /* 0x000fe40000000070 */
[----:B------:R-:W-:Y:S01]  /*a9b0*/  FSETP.GTU.FTZ.AND P1, PT, R109, R158, PT ;  /* 0x0000009e6d00720b */ /* 0x000fe20003f3c000 */
[----:B------:R-:W-:Y:S01]  /*a9c0*/  FMUL.FTZ R108, R108, R159 ;  /* 0x0000009f6c6c7220 */ /* 0x000fe20000410000 */
[----:B------:R-:W-:-:S04]  /*a9d0*/  IMAD.U32 R109, R88, 0x10000, RZ ;  /* 0x00010000586d7824 */ /* 0x000fc800078e00ff */
[----:B------:R-:W-:Y:S01]  /*a9e0*/  FSEL R168, R108, RZ, !P1 ;  /* 0x000000ff6ca87208 */ /* 0x000fe20004800000 */
[----:B------:R-:W-:Y:S01]  /*a9f0*/  IMAD.MOV.U32 R108, RZ, RZ, 0x2 ;  /* 0x00000002ff6c7424 */ /* 0x000fe200078e00ff */
        /* <DEDUP_REMOVED lines=13> */
.L_x_3032:
        /* <DEDUP_REMOVED lines=13> */
.L_x_3034:
[----:B------:R-:W-:Y:S05]  /*aba0*/  BSYNC.RECONVERGENT B1 ;  /* 0x0000000000017941 */ /* 0x000fea0003800200 */
.L_x_3033:
        /* <DEDUP_REMOVED lines=53> */
[----:B------:R-:W-:Y:S01]  /*af00*/  MOV R184, R108 ;  /* 0x0000006c00b87202 */ /* 0x000fe20000000f00 */
[----:B------:R-:W-:Y:S01]  /*af10*/  IMAD.MOV.U32 R108, RZ, RZ, RZ ;  /* 0x000000ffff6c7224 */ /* 0x000fe200078e00ff */
[----:B------:R-:W-:-:S07]  /*af20*/  LOP3.LUT R191, R191, R110, R195, 0x96, !PT ;  /* 0x0000006ebfbf7212 */ /* 0x000fce00078e96c3 */
.L_x_3031:
[----:B------:R-:W-:Y:S05]  /*af30*/  BSYNC.RECONVERGENT B0 ;  /* 0x0000000000007941 */ /* 0x000fea0003800200 */
.L_x_3030:
[----:B------:R-:W-:Y:S01]  /*af40*/  I2FP.F32.U32 R109, R109 ;  /* 0x0000006d006d7245 */ /* 0x000fe20000201000 */
[----:B------:R-:W-:Y:S01]  /*af50*/  IMAD.U32 R112, R112, 0x10000, RZ ;  /* 0x0001000070707824 */ /* 0x000fe200078e00ff */
[----:B------:R-:W-:Y:S01]  /*af60*/  ISETP.NE.AND P2, PT, R108, 0x1, PT ;  /* 0x000000016c00780c */ /* 0x000fe20003f45270 */
[----:B------:R-:W-:Y:S01]  /*af70*/  BSSY.RECONVERGENT B0, `(.L_x_3035) ;  /* 0x000005c000007945 */ /* 0x000fe20003800200 */
[----:B------:R-:W-:Y:S01]  /*af80*/  SHF.L.U32 R167, R144, 0x10, RZ ;  /* 0x0000001090a77819 */ /* 0x000fe200000006ff */
[----:B------:R-:W-:Y:S01]  /*af90*/  FFMA.FTZ R109, R109, R160, 1.1641532182693481445e-10 ;  /* 0x2f0000006d6d7423 */ /* 0x000fe200000100a0 */
[----:B------:R-:W-:Y:S01]  /*afa0*/  FMUL.FTZ R112, R112, R165 ;  /* 0x000000a570707220 */ /* 0x000fe20000410000 */
[----:B------:R-:W-:Y:S01]  /*afb0*/  LOP3.LUT R152, R152, 0xfffffffd, RZ, 0xc0, !PT ;  /* 0xfffffffd98987812 */ /* 0x000fe200078ec0ff */
[----:B------:R-:W-:Y:S02]  /*afc0*/  IMAD.MOV.U32 R110, RZ, RZ, 0x2 ;  /* 0x00000002ff6e7424 */ /* 0x000fe400078e00ff */
[----:B------:R-:W-:Y:S01]  /*afd0*/  FMUL.FTZ R112, R112, R159 ;  /* 0x0000009f70707220 */ /* 0x000fe20000410000 */
[----:B------:R-:W-:Y:S01]  /*afe0*/  FSETP.GTU.FTZ.AND P1, PT, R109, R158, PT ;  /* 0x0000009e6d00720b */ /* 0x000fe20003f3c000 */
[----:B------:R-:W-:-:S03]  /*aff0*/  IMAD.MOV.U32 R109, RZ, RZ, R194 ;  /* 0x000000ffff6d7224 */ /* 0x000fc600078e00c2 */
[----:B------:R-:W-:Y:S02]  /*b000*/  FSEL R112, R112, RZ, !P1 ;  /* 0x000000ff70707208 */ /* 0x000fe40004800000 */
[----:B------:R-:W-:-:S03]  /*b010*/  PLOP3.LUT P1, PT, P1, PT, PT, 0x8, 0x80 ;  /* 0x000000000080781c */ /* 0x000fc60000f2e170 */
[----:B------:R-:W-:-:S10]  /*b020*/  FMUL.FTZ R167, R167, R112 ;  /* 0x00000070a7a77220 */ /* 0x000fd40000410000 */
        /* <DEDUP_REMOVED lines=10> */
.L_x_3037:
        /* <DEDUP_REMOVED lines=13> */
.L_x_3039:
[----:B------:R-:W-:Y:S05]  /*b1a0*/  BSYNC.RECONVERGENT B1 ;  /* 0x0000000000017941 */ /* 0x000fea0003800200 */
.L_x_3038:
        /* <DEDUP_REMOVED lines=56> */
.L_x_3036:
[----:B------:R-:W-:Y:S05]  /*b530*/  BSYNC.RECONVERGENT B0 ;  /* 0x0000000000007941 */ /* 0x000fea0003800200 */
.L_x_3035:
[----:B------:R-:W-:Y:S01]  /*b540*/  I2FP.F32.U32 R109, R109 ;  /* 0x0000006d006d7245 */ /* 0x000fe20000201000 */
[C---:B------:R-:W-:Y:S01]  /*b550*/  IMAD.U32 R108, R113.reuse, 0x10000, RZ ;  /* 0x00010000716c7824 */ /* 0x040fe200078e00ff */
[----:B------:R-:W-:Y:S01]  /*b560*/  ISETP.NE.AND P2, PT, R110, 0x1, PT ;  /* 0x000000016e00780c */ /* 0x000fe20003f45270 */
[----:B------:R-:W-:Y:S01]  /*b570*/  BSSY.RECONVERGENT B0, `(.L_x_3040) ;  /* 0x000005b000007945 */ /* 0x000fe20003800200 */
[----:B------:R-:W-:Y:S01]  /*b580*/  PRMT R166, R113, 0x7632, R166 ;  /* 0x0000763271a67816 */ /* 0x000fe200000000a6 */
[----:B------:R-:W-:Y:S01]  /*b590*/  FFMA.FTZ R109, R109, R160, 1.1641532182693481445e-10 ;  /* 0x2f0000006d6d7423 */ /* 0x000fe200000100a0 */
[----:B------:R-:W-:-:S04]  /*b5a0*/  FMUL.FTZ R108, R108, R165 ;  /* 0x000000a56c6c7220 */ /* 0x000fc80000410000 */
[----:B------:R-:W-:Y:S01]  /*b5b0*/  FMUL.FTZ R108, R108, R159 ;  /* 0x0000009f6c6c7220 */ /* 0x000fe20000410000 */
[----:B------:R-:W-:Y:S01]  /*b5c0*/  FSETP.GTU.FTZ.AND P1, PT, R109, R158, PT ;  /* 0x0000009e6d00720b */ /* 0x000fe20003f3c000 */
[----:B------:R-:W-:-:S03]  /*b5d0*/  IMAD.U32 R109, R89, 0x10000, RZ ;  /* 0x00010000596d7824 */ /* 0x000fc600078e00ff */
[----:B------:R-:W-:Y:S01]  /*b5e0*/  FSEL R170, R108, RZ, !P1 ;  /* 0x000000ff6caa7208 */ /* 0x000fe20004800000 */
[----:B------:R-:W-:Y:S01]  /*b5f0*/  HFMA2 R108, -RZ, RZ, 0, 1.1920928955078125e-07 ;  /* 0x00000002ff6c7431 */ /* 0x000fe200000001ff */
[----:B------:R-:W-:-:S03]  /*b600*/  PLOP3.LUT P1, PT, P1, PT, PT, 0x8, 0x80 ;  /* 0x000000000080781c */ /* 0x000fc60000f2e170 */
[----:B------:R-:W-:Y:S01]  /*b610*/  FMUL.FTZ R170, R109, R170 ;  /* 0x000000aa6daa7220 */ /* 0x000fe20000410000 */
        /* <DEDUP_REMOVED lines=10> */
.L_x_3042:
        /* <DEDUP_REMOVED lines=13> */
.L_x_3044:
[----:B------:R-:W-:Y:S05]  /*b790*/  BSYNC.RECONVERGENT B1 ;  /* 0x0000000000017941 */ /* 0x000fea0003800200 */
.L_x_3043:
        /* <DEDUP_REMOVED lines=10> */
[----:B------:R-:W-:Y:S01]  /*b840*/  VIADD R191, R148, 0x8ff34781 ;  /* 0x8ff3478194bf7836 */ /* 0x000fe20000000000 */
[----:B------:R-:W-:Y:S01]  /*b850*/  IADD3 R113, PT, PT, R149, 0x76cf5d0a, RZ ;  /* 0x76cf5d0a95717810 */ /* 0x000fe20007ffe0ff */
[----:B------:R-:W-:-:S04]  /*b860*/  IMAD.WIDE.U32 R172, R111, -0x2daee0ad, RZ ;  /* 0xd2511f536fac7825 */ /* 0x000fc800078e00ff */
[----:B------:R-:W-:Y:S01]  /*b870*/  IMAD.WIDE.U32 R110, R110, -0x326172a9, RZ ;  /* 0xcd9e8d576e6e7825 */ /* 0x000fe200078e00ff */
[----:B------:R-:W-:-:S04]  /*b880*/  LOP3.LUT R113, R113, R112, R173, 0x96, !PT ;  /* 0x0000007071717212 */ /* 0x000fc800078e96ad */
        /* <DEDUP_REMOVED lines=26> */
[----:B------:R-:W-:Y:S02]  /*ba30*/  VIADD R111, R149, 0x1fd5c5a3 ;  /* 0x1fd5c5a3956f7836 */ /* 0x000fe40000000000 */
[----:B------:R-:W-:-:S03]  /*ba40*/  IMAD.WIDE.U32 R196, R196, -0x2daee0ad, RZ ;  /* 0xd2511f53c4c47825 */ /* 0x000fc600078e00ff */
[----:B------:R-:W-:Y:S01]  /*ba50*/  LOP3.LUT R111, R111, R172, R113, 0x96, !PT ;  /* 0x000000ac6f6f7212 */ /* 0x000fe200078e9671 */
[----:B------:R-:W-:-:S04]  /*ba60*/  VIADD R113, R149, 0xdb3d7428 ;  /* 0xdb3d742895717836 */ /* 0x000fc80000000000 */
        /* <DEDUP_REMOVED lines=11> */
.L_x_3041:
[----:B------:R-:W-:Y:S05]  /*bb20*/  BSYNC.RECONVERGENT B0 ;  /* 0x0000000000007941 */ /* 0x000fea0003800200 */
.L_x_3040:
        /* <DEDUP_REMOVED lines=23> */
.L_x_3047:
        /* <DEDUP_REMOVED lines=13> */
.L_x_3049:
[----:B------:R-:W-:Y:S05]  /*bd70*/  BSYNC.RECONVERGENT B1 ;  /* 0x0000000000017941 */ /* 0x000fea0003800200 */
.L_x_3048:
        /* <DEDUP_REMOVED lines=56> */
.L_x_3046:
[----:B------:R-:W-:Y:S05]  /*c100*/  BSYNC.RECONVERGENT B0 ;  /* 0x0000000000007941 */ /* 0x000fea0003800200 */
.L_x_3045:
[----:B------:R-:W-:Y:S01]  /*c110*/  I2FP.F32.U32 R109, R109 ;  /* 0x0000006d006d7245 */ /* 0x000fe20000201000 */
[----:B------:R-:W-:Y:S01]  /*c120*/  IMAD.U32 R108, R114, 0x10000, RZ ;  /* 0x00010000726c7824 */ /* 0x000fe200078e00ff */
[----:B------:R-:W-:Y:S01]  /*c130*/  ISETP.NE.AND P4, PT, R110, 0x1, PT ;  /* 0x000000016e00780c */ /* 0x000fe20003f85270 */
[----:B------:R-:W-:Y:S01]  /*c140*/  BSSY.RECONVERGENT B0, `(.L_x_3050) ;  /* 0x000005b000007945 */ /* 0x000fe20003800200 */
[----:B------:R-:W-:Y:S01]  /*c150*/  PRMT R114, R114, 0x7632, R114 ;  /* 0x0000763272727816 */ /* 0x000fe20000000072 */
[----:B------:R-:W-:Y:S01]  /*c160*/  FFMA.FTZ R109, R109, R160, 1.1641532182693481445e-10 ;  /* 0x2f0000006d6d7423 */ /* 0x000fe200000100a0 */
[----:B------:R-:W-:-:S04]  /*c170*/  FMUL.FTZ R108, R108, R165 ;  /* 0x000000a56c6c7220 */ /* 0x000fc80000410000 */
[----:B------:R-:W-:Y:S01]  /*c180*/  FMUL.FTZ R108, R108, R159 ;  /* 0x0000009f6c6c7220 */ /* 0x000fe20000410000 */
[----:B------:R-:W-:Y:S02]  /*c190*/  FSETP.GTU.FTZ.AND P3, PT, R109, R158, PT ;  /* 0x0000009e6d00720b */ /* 0x000fe40003f7c000 */
[----:B------:R-:W-:Y:S02]  /*c1a0*/  SHF.L.U32 R109, R90, 0x10, RZ ;  /* 0x000000105a6d7819 */ /* 0x000fe400000006ff */
[----:B------:R-:W-:Y:S01]  /*c1b0*/  FSEL R172, R108, RZ, !P3 ;  /* 0x000000ff6cac7208 */ /* 0x000fe20005800000 */
[----:B------:R-:W-:Y:S01]  /*c1c0*/  IMAD.MOV.U32 R108, RZ, RZ, 0x2 ;  /* 0x00000002ff6c7424 */ /* 0x000fe200078e00ff */
        /* <DEDUP_REMOVED lines=12> */
.L_x_3052:
        /* <DEDUP_REMOVED lines=13> */
.L_x_3054:
[----:B------:R-:W-:Y:S05]  /*c360*/  BSYNC.RECONVERGENT B1 ;  /* 0x0000000000017941 */ /* 0x000fea0003800200 */
.L_x_3053:
        /* <DEDUP_REMOVED lines=56> */
.L_x_3051:
[----:B------:R-:W-:Y:S05]  /*c6f0*/  BSYNC.RECONVERGENT B0 ;  /* 0x0000000000007941 */ /* 0x000fea0003800200 */
.L_x_3050:
[----:B------:R-:W-:Y:S01]  /*c700*/  I2FP.F32.U32 R109, R109 ;  /* 0x0000006d006d7245 */ /* 0x000fe20000201000 */
[----:B------:R-:W-:Y:S01]  /*c710*/  IMAD.U32 R114, R114, 0x10000, RZ ;  /* 0x0001000072727824 */ /* 0x000fe200078e00ff */
[----:B------:R-:W-:Y:S01]  /*c720*/  ISETP.NE.AND P5, PT, R108, 0x1, PT ;  /* 0x000000016c00780c */ /* 0x000fe20003fa5270 */
[----:B------:R-:W-:Y:S01]  /*c730*/  IMAD.U32 R171, R142, 0x10000, RZ ;  /* 0x000100008eab7824 */ /* 0x000fe200078e00ff */
[----:B------:R-:W-:Y:S01]  /*c740*/  BSSY.RECONVERGENT B0, `(.L_x_3055) ;  /* 0x0000059000007945 */ /* 0x000fe20003800200 */
[----:B------:R-:W-:Y:S01]  /*c750*/  FFMA.FTZ R109, R109, R160, 1.1641532182693481445e-10 ;  /* 0x2f0000006d6d7423 */ /* 0x000fe200000100a0 */
[----:B------:R-:W-:Y:S01]  /*c760*/  FMUL.FTZ R114, R114, R165 ;  /* 0x000000a572727220 */ /* 0x000fe20000410000 */
[----:B------:R-:W-:-:S03]  /*c770*/  MOV R111, 0x2 ;  /* 0x00000002006f7802 */ /* 0x000fc60000000f00 */
        /* <DEDUP_REMOVED lines=15> */
.L_x_3057:
        /* <DEDUP_REMOVED lines=13> */
.L_x_3059:
[----:B------:R-:W-:Y:S05]  /*c940*/  BSYNC.RECONVERGENT B1 ;  /* 0x0000000000017941 */ /* 0x000fea0003800200 */
.L_x_3058:
        /* <DEDUP_REMOVED lines=56> */
.L_x_3056:
[----:B------:R-:W-:Y:S05]  /*ccd0*/  BSYNC.RECONVERGENT B0 ;  /* 0x0000000000007941 */ /* 0x000fea0003800200 */
.L_x_3055:
        /* <DEDUP_REMOVED lines=24> */
.L_x_3062:
        /* <DEDUP_REMOVED lines=15> */
.L_x_3064:
[----:B------:R-:W-:Y:S05]  /*cf50*/  BSYNC.RECONVERGENT B1 ;  /* 0x0000000000017941 */ /* 0x000fea0003800200 */
.L_x_3063:
        /* <DEDUP_REMOVED lines=9> */
[----:B------:R-:W-:Y:S01]  /*cff0*/  IADD3 R109, PT, PT, R148, 0x3c6ef372, RZ ;  /* 0x3c6ef372946d7810 */ /* 0x000fe20007ffe0ff */
[----:B------:R-:W-:Y:S01]  /*d000*/  IMAD.MOV.U32 R185, RZ, RZ, RZ ;  /* 0x000000ffffb97224 */ /* 0x000fe200078e00ff */
        /* <DEDUP_REMOVED lines=45> */
.L_x_3061:
[----:B------:R-:W-:Y:S05]  /*d2e0*/  BSYNC.RECONVERGENT B0 ;  /* 0x0000000000007941 */ /* 0x000fea0003800200 */
.L_x_3060:
        /* <DEDUP_REMOVED lines=14> */
.L_x_3024:
[----:B------:R-:W0:Y:S01]  /*d3d0*/  @P0 LDC.64 R178, c[0x0][0x3a0] ;  /* 0x0000e800ffb20b82 */ /* 0x000e220000000a00 */
[----:B------:R-:W-:Y:S01]  /*d3e0*/  SEL R166, RZ, 0x10000, !P5 ;  /* 0x00010000ffa67807 */ /* 0x000fe20006800000 */
[----:B------:R-:W-:Y:S01]  /*d3f0*/  VIADD R173, R117, 0x40 ;  /* 0x0000004075ad7836 */ /* 0x000fe20000000000 */
[----:B------:R-:W-:Y:S01]  /*d400*/  LOP3.LUT P5, RZ, R152, 0x2, RZ, 0xc0, !PT ;  /* 0x0000000298ff7812 */ /* 0x000fe200078ac0ff */
[C---:B------:R-:W-:Y:S01]  /*d410*/  IMAD.WIDE.U32 R182, R153.reuse, 0x10, R122 ;  /* 0x0000001099b67825 */ /* 0x040fe200078e007a */
[----:B------:R-:W-:Y:S02]  /*d420*/  SEL R115, RZ, 0x1000000, !P6 ;  /* 0x01000000ff737807 */ /* 0x000fe40007000000 */
[----:B------:R-:W-:Y:S01]  /*d430*/  SEL R177, RZ, 0x100, !P4 ;  /* 0x00000100ffb17807 */ /* 0x000fe20006000000 */
[----:B------:R-:W-:Y:S01]  /*d440*/  IMAD.WIDE.U32 R180, R153, 0x8, R124 ;  /* 0x0000000899b47825 */ /* 0x000fe200078e007c */
[----:B------:R-:W-:Y:S01]  /*d450*/  SEL R114, RZ, 0x1000000, !P2 ;  /* 0x01000000ff727807 */ /* 0x000fe20005000000 */
[----:B------:R1:W-:Y:S01]  /*d460*/  STG.E.128 desc[UR6][R182.64], R108 ;  /* 0x0000006cb6007986 */ /* 0x0003e2000c101d06 */
[----:B------:R-:W-:-:S02]  /*d470*/  SEL R113, RZ, 0x10000, !P1 ;  /* 0x00010000ff717807 */ /* 0x000fc40004800000 */
[----:B------:R-:W-:Y:S02]  /*d480*/  SEL R112, RZ, 0x100, !P5 ;  /* 0x00000100ff707807 */ /* 0x000fe40006800000 */
[----:B------:R-:W-:Y:S02]  /*d490*/  LOP3.LUT P6, RZ, R152, 0x4, RZ, 0xc0, !PT ;  /* 0x0000000498ff7812 */ /* 0x000fe400078cc0ff */
[----:B------:R-:W-:Y:S02]  /*d4a0*/  LOP3.LUT R177, R177, R115, R166, 0xfe, !PT ;  /* 0x00000073b1b17212 */ /* 0x000fe400078efea6 */
[----:B------:R-:W-:Y:S02]  /*d4b0*/  SEL R176, RZ, 0x1, !P3 ;  /* 0x00000001ffb07807 */ /* 0x000fe40005800000 */
[----:B------:R-:W-:Y:S02]  /*d4c0*/  LOP3.LUT R112, R112, R114, R113, 0xfe, !PT ;  /* 0x0000007270707212 */ /* 0x000fe400078efe71 */
[----:B------:R-:W-:Y:S01]  /*d4d0*/  SEL R113, RZ, 0x1, !P6 ;  /* 0x00000001ff717807 */ /* 0x000fe20007000000 */
[----:B0-----:R-:W-:Y:S01]  /*d4e0*/  @P0 IMAD.WIDE.U32 R178, R173, 0x10, R178 ;  /* 0x00000010adb20825 */ /* 0x001fe200078e00b2 */
[----:B------:R-:W-:-:S02]  /*d4f0*/  LOP3.LUT R177, R177, R176, RZ, 0xfc, !PT ;  /* 0x000000b0b1b17212 */ /* 0x000fc400078efcff */
[----:B------:R-:W-:Y:S01]  /*d500*/  LOP3.LUT R176, R112, R113, RZ, 0xfc, !PT ;  /* 0x0000007170b07212 */ /* 0x000fe200078efcff */
[----:B------:R-:W-:-:S04]  /*d510*/  IMAD.WIDE.U32 R112, R173, 0x10, R154 ;  /* 0x00000010ad707825 */ /* 0x000fc800078e009a */
[----:B------:R1:W-:Y:S04]  /*d520*/  STG.E.64 desc[UR6][R180.64], R176 ;  /* 0x000000b0b4007986 */ /* 0x0003e8000c101b06 */
[----:B------:R1:W5:Y:S04]  /*d530*/  @P0 LDG.E.128 R104, desc[UR6][R178.64] ;  /* 0x00000006b2680981 */ /* 0x000368000c1e1d00 */
[----:B------:R-:W5:Y:S01]  /*d540*/  LDG.E.128 R112, desc[UR6][R112.64] ;  /* 0x0000000670707981 */ /* 0x000f62000c1e1d00 */
[----:B------:R-:W-:Y:S05]  /*d550*/  @!P0 BRA `(.L_x_3065) ;  /* 0x0000003000388947 */ /* 0x000fea0003800000 */
[----:B------:R-:W-:Y:S01]  /*d560*/  ISETP.NE.AND P1, PT, R185, 0x1, PT ;  /* 0x00000001b900780c */ /* 0x000fe20003f25270 */
[----:B------:R-:W-:Y:S01]  /*d570*/  BSSY.RECONVERGENT B0, `(.L_x_3066) ;  /* 0x0000055000007945 */ /* 0x000fe20003800200 */
[----:B-1----:R-:W-:Y:S01]  /*d580*/  IMAD.MOV.U32 R110, RZ, RZ, 0x2 ;  /* 0x00000002ff6e7424 */ /* 0x002fe200078e00ff */
        /* <DEDUP_REMOVED lines=13> */
.L_x_3068:
        /* <DEDUP_REMOVED lines=13> */
.L_x_3070:
[----:B------:R-:W-:Y:S05]  /*d730*/  BSYNC.RECONVERGENT B1 ;  /* 0x0000000000017941 */ /* 0x000fea0003800200 */
.L_x_3069:
        /* <DEDUP_REMOVED lines=52> */
[----:B------:R-:W-:Y:S01]  /*da80*/  IMAD.MOV.U32 R166, RZ, RZ, R108 ;  /* 0x000000ffffa67224 */ /* 0x000fe200078e006c */
[----:B------:R-:W-:Y:S01]  /*da90*/  LOP3.LUT R196, R111, R196, R109, 0x96, !PT ;  /* 0x000000c46fc47212 */ /* 0x000fe200078e966d */
[----:B------:R-:W-:Y:S01]  /*daa0*/  IMAD.MOV.U32 R110, RZ, RZ, RZ ;  /* 0x000000ffff6e7224 */ /* 0x000fe200078e00ff */
[----:B------:R-:W-:-:S07]  /*dab0*/  MOV R108, R184 ;  /* 0x000000b8006c7202 */ /* 0x000fce0000000f00 */
.L_x_3067:
[----:B------:R-:W-:Y:S05]  /*dac0*/  BSYNC.RECONVERGENT B0 ;  /* 0x0000000000007941 */ /* 0x000fea0003800200 */
.L_x_3066:
[----:B------:R-:W-:Y:S01]  /*dad0*/  I2FP.F32.U32 R109, R108 ;  /* 0x0000006c006d7245 */ /* 0x000fe20000201000 */
[----:B-----5:R-:W-:Y:S01]  /*dae0*/  IMAD.U32 R108, R112, 0x10000, RZ ;  /* 0x00010000706c7824 */ /* 0x020fe200078e00ff */
[----:B------:R-:W-:Y:S01]  /*daf0*/  ISETP.NE.AND P2, PT, R110, 0x1, PT ;  /* 0x000000016e00780c */ /* 0x000fe20003f45270 */
[----:B------:R-:W-:Y:S01]  /*db00*/  BSSY.RECONVERGENT B0, `(.L_x_3071) ;  /* 0x000005e000007945 */ /* 0x000fe20003800200 */
[----:B------:R-:W-:Y:S01]  /*db10*/  SHF.L.U32 R177, R92, 0x10, RZ ;  /* 0x000000105cb17819 */ /* 0x000fe200000006ff */
[----:B------:R-:W-:Y:S01]  /*db20*/  FFMA.FTZ R109, R109, R160, 1.1641532182693481445e-10 ;  /* 0x2f0000006d6d7423 */ /* 0x000fe200000100a0 */
[----:B------:R-:W-:Y:S01]  /*db30*/  FMUL.FTZ R108, R108, R165 ;  /* 0x000000a56c6c7220 */ /* 0x000fe20000410000 */
[----:B------:R-:W-:Y:S01]  /*db40*/  LOP3.LUT R152, R152, 0xfffffffb, RZ, 0xc0, !PT ;  /* 0xfffffffb98987812 */ /* 0x000fe200078ec0ff */
[----:B------:R-:W-:Y:S01]  /*db50*/  IMAD.MOV.U32 R178, RZ, RZ, 0x2 ;  /* 0x00000002ffb27424 */ /* 0x000fe200078e00ff */
[----:B------:R-:W-:Y:S01]  /*db60*/  PRMT R112, R112, 0x7632, R112 ;  /* 0x0000763270707816 */ /* 0x000fe20000000070 */
[----:B------:R-:W-:Y:S01]  /*db70*/  FMUL.FTZ R108, R108, R159 ;  /* 0x0000009f6c6c7220 */ /* 0x000fe20000410000 */
[----:B------:R-:W-:Y:S01]  /*db80*/  FSETP.GTU.FTZ.AND P1, PT, R109, R158, PT ;  /* 0x0000009e6d00720b */ /* 0x000fe20003f3c000 */
[----:B------:R-:W-:-:S03]  /*db90*/  IMAD.U32 R109, R104, 0x10000, RZ ;  /* 0x00010000686d7824 */ /* 0x000fc600078e00ff */
        /* <DEDUP_REMOVED lines=14> */
.L_x_3073:
        /* <DEDUP_REMOVED lines=13> */
.L_x_3075:
[----:B------:R-:W-:Y:S05]  /*dd50*/  BSYNC.RECONVERGENT B1 ;  /* 0x0000000000017941 */ /* 0x000fea0003800200 */
.L_x_3074:
        /* <DEDUP_REMOVED lines=56> */
.L_x_3072:
[----:B------:R-:W-:Y:S05]  /*e0e0*/  BSYNC.RECONVERGENT B0 ;  /* 0x0000000000007941 */ /* 0x000fea0003800200 */
.L_x_3071:
[----:B------:R-:W-:Y:S01]  /*e0f0*/  I2FP.F32.U32 R109, R109 ;  /* 0x0000006d006d7245 */ /* 0x000fe20000201000 */
[----:B------:R-:W-:Y:S01]  /*e100*/  IMAD.U32 R112, R112, 0x10000, RZ ;  /* 0x0001000070707824 */ /* 0x000fe200078e00ff */
[----:B------:R-:W-:Y:S01]  /*e110*/  ISETP.NE.AND P2, PT, R178, 0x1, PT ;  /* 0x00000001b200780c */ /* 0x000fe20003f45270 */
[----:B------:R-:W-:Y:S01]  /*e120*/  BSSY.RECONVERGENT B0, `(.L_x_3076) ;  /* 0x000005e000007945 */ /* 0x000fe20003800200 */
[----:B------:R-:W-:Y:S01]  /*e130*/  PRMT R108, R104, 0x7632, R108 ;  /* 0x00007632686c7816 */ /* 0x000fe2000000006c */
[----:B------:R-:W-:Y:S01]  /*e140*/  FFMA.FTZ R109, R109, R160, 1.1641532182693481445e-10 ;  /* 0x2f0000006d6d7423 */ /* 0x000fe200000100a0 */
[----:B------:R-:W-:Y:S01]  /*e150*/  FMUL.FTZ R112, R112, R165 ;  /* 0x000000a570707220 */ /* 0x000fe20000410000 */
[----:B------:R-:W-:Y:S01]  /*e160*/  LOP3.LUT R152, R152, 0xfffffffd, RZ, 0xc0, !PT ;  /* 0xfffffffd98987812 */ /* 0x000fe200078ec0ff */
[----:B------:R-:W-:Y:S02]  /*e170*/  IMAD.MOV.U32 R110, RZ, RZ, 0x2 ;  /* 0x00000002ff6e7424 */ /* 0x000fe400078e00ff */
[----:B------:R-:W-:Y:S01]  /*e180*/  FMUL.FTZ R112, R112, R159 ;  /* 0x0000009f70707220 */ /* 0x000fe20000410000 */
[----:B------:R-:W-:Y:S01]  /*e190*/  FSETP.GTU.FTZ.AND P1, PT, R109, R158, PT ;  /* 0x0000009e6d00720b */ /* 0x000fe20003f3c000 */
[----:B------:R-:W-:Y:S01]  /*e1a0*/  IMAD.U32 R111, R108, 0x10000, RZ ;  /* 0x000100006c6f7824 */ /* 0x000fe200078e00ff */
        /* <DEDUP_REMOVED lines=15> */
.L_x_3078:
        /* <DEDUP_REMOVED lines=13> */
.L_x_3080:
[----:B------:R-:W-:Y:S05]  /*e370*/  BSYNC.RECONVERGENT B1 ;  /* 0x0000000000017941 */ /* 0x000fea0003800200 */
.L_x_3079:
        /* <DEDUP_REMOVED lines=56> */
.L_x_3077:
[----:B------:R-:W-:Y:S05]  /*e700*/  BSYNC.RECONVERGENT B0 ;  /* 0x0000000000007941 */ /* 0x000fea0003800200 */
.L_x_3076:
        /* <DEDUP_REMOVED lines=25> */
.L_x_3083:
        /* <DEDUP_REMOVED lines=13> */
.L_x_3085:
[----:B------:R-:W-:Y:S05]  /*e970*/  BSYNC.RECONVERGENT B1 ;  /* 0x0000000000017941 */ /* 0x000fea0003800200 */
.L_x_3084:
        /* <DEDUP_REMOVED lines=56> */
.L_x_3082:
[----:B------:R-:W-:Y:S05]  /*ed00*/  BSYNC.RECONVERGENT B0 ;  /* 0x0000000000007941 */ /* 0x000fea0003800200 */
.L_x_3081:
        /* <DEDUP_REMOVED lines=25> */
.L_x_3088:
        /* <DEDUP_REMOVED lines=13> */
.L_x_3090:
[----:B------:R-:W-:Y:S05]  /*ef70*/  BSYNC.RECONVERGENT B1 ;  /* 0x0000000000017941 */ /* 0x000fea0003800200 */
.L_x_3089:
        /* <DEDUP_REMOVED lines=56> */
.L_x_3087:
[----:B------:R-:W-:Y:S05]  /*f300*/  BSYNC.RECONVERGENT B0 ;  /* 0x0000000000007941 */ /* 0x000fea0003800200 */
.L_x_3086:
        /* <DEDUP_REMOVED lines=25> */
.L_x_3093:
        /* <DEDUP_REMOVED lines=13> */
.L_x_3095:
[----:B------:R-:W-:Y:S05]  /*f570*/  BSYNC.RECONVERGENT B1 ;  /* 0x0000000000017941 */ /* 0x000fea0003800200 */
.L_x_3094:
        /* <DEDUP_REMOVED lines=49> */
[----:B------:R-:W-:Y:S02]  /*f890*/  VIADD R111, R149, 0x96a522ad ;  /* 0x96a522ad956f7836 */ /* 0x000fe40000000000 */
[----:B------:R-:W-:-:S04]  /*f8a0*/  IMAD.WIDE.U32 R194, R113, -0x326172a9, RZ ;  /* 0xcd9e8d5771c27825 */ /* 0x000fc800078e00ff */
[----:B------:R-:W-:Y:S01]  /*f8b0*/  IMAD.WIDE.U32 R108, R109, -0x2daee0ad, RZ ;  /* 0xd2511f536d6c7825 */ /* 0x000fe200078e00ff */
[----:B------:R-:W-:-:S04]  /*f8c0*/  LOP3.LUT R191, R191, R110, R195, 0x96, !PT ;  /* 0x0000006ebfbf7212 */ /* 0x000fc800078e96c3 */
[----:B------:R-:W-:Y:S02]  /*f8d0*/  LOP3.LUT R196, R111, R196, R109, 0x96, !PT ;  /* 0x000000c46fc47212 */ /* 0x000fe400078e966d */
[----:B------:R-:W-:Y:S01]  /*f8e0*/  MOV R109, R166 ;  /* 0x000000a6006d7202 */ /* 0x000fe20000000f00 */
[----:B------:R-:W-:-:S07]  /*f8f0*/  IMAD.MOV.U32 R166, RZ, RZ, R108 ;  /* 0x000000ffffa67224 */ /* 0x000fce00078e006c */
.L_x_3092:
[----:B------:R-:W-:Y:S05]  /*f900*/  BSYNC.RECONVERGENT B0 ;  /* 0x0000000000007941 */ /* 0x000fea0003800200 */
.L_x_3091:
        /* <DEDUP_REMOVED lines=10> */
[----:B------:R-:W-:Y:S01]  /*f9b0*/  FSETP.GTU.FTZ.AND P4, PT, R109, R158, PT ;  /* 0x0000009e6d00720b */ /* 0x000fe20003f9c000 */
[----:B------:R-:W-:Y:S01]  /*f9c0*/  IMAD.MOV.U32 R109, RZ, RZ, R194 ;  /* 0x000000ffff6d7224 */ /* 0x000fe200078e00c2 */
[----:B------:R-:W-:-:S02]  /*f9d0*/  MOV R110, 0x2 ;  /* 0x00000002006e7802 */ /* 0x000fc40000000f00 */
        /* <DEDUP_REMOVED lines=12> */
.L_x_3098:
        /* <DEDUP_REMOVED lines=13> */
.L_x_3100:
[----:B------:R-:W-:Y:S05]  /*fb70*/  BSYNC.RECONVERGENT B1 ;  /* 0x0000000000017941 */ /* 0x000fea0003800200 */
.L_x_3099:
        /* <DEDUP_REMOVED lines=46> */
[----:B------:R-:W-:Y:S02]  /*fe60*/  LOP3.LUT R109, R109, R108, R111, 0x96, !PT ;  /* 0x0000006c6d6d7212 */ /* 0x000fe400078e966f */
[----:B------:R-:W-:Y:S02]  /*fe70*/  IADD3 R111, PT, PT, R149, -0x695add53, RZ ;  /* 0x96a522ad956f7810 */ /* 0x000fe40007ffe0ff */
        /* <DEDUP_REMOVED lines=8> */
.L_x_3097:
[----:B------:R-:W-:Y:S05]  /*ff00*/  BSYNC.RECONVERGENT B0 ;  /* 0x0000000000007941 */ /* 0x000fea0003800200 */
.L_x_3096:
[----:B------:R-:W-:Y:S01]  /*ff10*/  I2FP.F32.U32 R109, R109 ;  /* 0x0000006d006d7245 */ /* 0x000fe20000201000 */
[----:B------:R-:W-:Y:S01]  /*ff20*/  IMAD.U32 R111, R95, 0x10000, RZ ;  /* 0x000100005f6f7824 */ /* 0x000fe200078e00ff */
[----:B------:R-:W-:Y:S01]  /*ff30*/  SHF.L.U32 R108, R115, 0x10, RZ ;  /* 0x00000010736c7819 */ /* 0x000fe200000006ff */
[----:B------:R-:W-:Y:S01]  /*ff40*/  BSSY.RECONVERGENT B0, `(.L_x_3101) ;  /* 0x000005e000007945 */ /* 0x000fe20003800200 */
[----:B------:R-:W-:Y:S01]  /*ff50*/  ISETP.NE.AND P6, PT, R110, 0x1, PT ;  /* 0x000000016e00780c */ /* 0x000fe20003fc5270 */
[----:B------:R-:W-:Y:S01]  /*ff60*/  FFMA.FTZ R109, R109, R160, 1.1641532182693481445e-10 ;  /* 0x2f0000006d6d7423 */ /* 0x000fe200000100a0 */
[----:B------:R-:W-:Y:S01]  /*ff70*/  SHF.L.U32 R113, R107, 0x10, RZ ;  /* 0x000000106b717819 */ /* 0x000fe200000006ff */
        /* <DEDUP_REMOVED lines=18> */
.L_x_3103:
        /* <DEDUP_REMOVED lines=15> */
.L_x_3105:
[----:B------:R-:W-:Y:S05]  /*10190*/  BSYNC.RECONVERGENT B1 ;  /* 0x0000000000017941 */ /* 0x000fea0003800200 */
.L_x_3104:
[----:B------:R-:W-:Y:S01]  /*101a0*/  IMAD.WIDE.U32 R110, R4, -0x326172a9, RZ ;  /* 0xcd9e8d57046e7825 */ /* 0x000fe200078e00ff */
[----:B------:R-:W-:-:S03]  /*101b0*/  LOP3.LUT R108, R151, R115, R149, 0x96, !PT ;  /* 0x00000073976c7212 */ /* 0x000fc600078e9695 */
[----:B------:R-:W-:Y:S01]  /*101c0*/  HFMA2 R185, -RZ, RZ, 0, 0 ;  /* 0x00000000ffb97431 */ /* 0x000fe200000001ff */
        /* <DEDUP_REMOVED lines=53> */
.L_x_3102:
[----:B------:R-:W-:Y:S05]  /*10520*/  BSYNC.RECONVERGENT B0 ;  /* 0x0000000000007941 */ /* 0x000fea0003800200 */
.L_x_3101:
        /* <DEDUP_REMOVED lines=17> */
.L_x_3065:
[----:B------:R-:W-:Y:S01]  /*10640*/  ISETP.NE.AND P1, PT, R185, 0x1, PT ;  /* 0x00000001b900780c */ /* 0x000fe20003f25270 */
[----:B------:R-:W-:Y:S01]  /*10650*/  BSSY.RECONVERGENT B0, `(.L_x_3107) ;  /* 0x0000055000007945 */ /* 0x000fe20003800200 */
[----:B-1----:R-:W-:Y:S02]  /*10660*/  HFMA2 R111, -RZ, RZ, 0, 1.1920928955078125e-07 ;  /* 0x00000002ff6f7431 */ /* 0x002fe400000001ff */
        /* <DEDUP_REMOVED lines=13> */
.L_x_3109:
        /* <DEDUP_REMOVED lines=13> */
.L_x_3111:
[----:B------:R-:W-:Y:S05]  /*10810*/  BSYNC.RECONVERGENT B1 ;  /* 0x0000000000017941 */ /* 0x000fea0003800200 */
.L_x_3110:
        /* <DEDUP_REMOVED lines=53> */
[----:B------:R-:W-:Y:S01]  /*10b70*/  HFMA2 R111, -RZ, RZ, 0, 0 ;  /* 0x00000000ff6f7431 */ /* 0x000fe200000001ff */
[----:B------:R-:W-:Y:S01]  /*10b80*/  MOV R166, R108 ;  /* 0x0000006c00a67202 */ /* 0x000fe20000000f00 */
[----:B------:R-:W-:-:S07]  /*10b90*/  IMAD.MOV.U32 R108, RZ, RZ, R184 ;  /* 0x000000ffff6c7224 */ /* 0x000fce00078e00b8 */
.L_x_3108:
[----:B------:R-:W-:Y:S05]  /*10ba0*/  BSYNC.RECONVERGENT B0 ;  /* 0x0000000000007941 */ /* 0x000fea0003800200 */
.L_x_3107:
        /* <DEDUP_REMOVED lines=10> */
[----:B------:R-:W-:-:S02]  /*10c50*/  FSETP.GTU.FTZ.AND P1, PT, R109, R158, PT ;  /* 0x0000009e6d00720b */ /* 0x000fc40003f3c000 */
[----:B------:R-:W-:Y:S02]  /*10c60*/  MOV R109, R194 ;  /* 0x000000c2006d7202 */ /* 0x000fe40000000f00 */
[----:B------:R-:W-:Y:S01]  /*10c70*/  FSEL R177, R108, RZ, !P1 ;  /* 0x000000ff6cb17208 */ /* 0x000fe20004800000 */
[----:B------:R-:W-:Y:S01]  /*10c80*/  IMAD.MOV.U32 R108, RZ, RZ, 0x2 ;  /* 0x00000002ff6c7424 */ /* 0x000fe200078e00ff */
[----:B------:R-:W-:-:S03]  /*10c90*/  PLOP3.LUT P1, PT, P1, PT, PT, 0x8, 0x80 ;  /* 0x000000000080781c */ /* 0x000fc60000f2e170 */
[----:B------:R-:W-:-:S10]  /*10ca0*/  FMUL.FTZ R177, R110, R177 ;  /* 0x000000b16eb17220 */ /* 0x000fd40000410000 */
        /* <DEDUP_REMOVED lines=10> */
.L_x_3114:
        /* <DEDUP_REMOVED lines=13> */
.L_x_3116:
[----:B------:R-:W-:Y:S05]  /*10e20*/  BSYNC.RECONVERGENT B1 ;  /* 0x0000000000017941 */ /* 0x000fea0003800200 */
.L_x_3115:
        /* <DEDUP_REMOVED lines=55> */
[----:B------:R-:W-:-:S07]  /*111a0*/  HFMA2 R108, -RZ, RZ, 0, 0 ;  /* 0x00000000ff6c7431 */ /* 0x000fce00000001ff */
.L_x_3113:
[----:B------:R-:W-:Y:S05]  /*111b0*/  BSYNC.RECONVERGENT B0 ;  /* 0x0000000000007941 */ /* 0x000fea0003800200 */
.L_x_3112:
        /* <DEDUP_REMOVED lines=25> */
.L_x_3119:
        /* <DEDUP_REMOVED lines=13> */
.L_x_3121:
[----:B------:R-:W-:Y:S05]  /*11420*/  BSYNC.RECONVERGENT B1 ;  /* 0x0000000000017941 */ /* 0x000fea0003800200 */
.L_x_3120:
        /* <DEDUP_REMOVED lines=56> */
.L_x_3118:
[----:B------:R-:W-:Y:S05]  /*117b0*/  BSYNC.RECONVERGENT B0 ;  /* 0x0000000000007941 */ /* 0x000fea0003800200 */
.L_x_3117:
        /* <DEDUP_REMOVED lines=9> */
[----:B------:R-:W-:Y:S02]  /*11850*/  FSETP.GTU.FTZ.AND P1, PT, R109, R158, PT ;  /* 0x0000009e6d00720b */ /* 0x000fe40003f3c000 */
[----:B------:R-:W-:Y:S02]  /*11860*/  MOV R109, R194 ;  /* 0x000000c2006d7202 */ /* 0x000fe40000000f00 */
        /* <DEDUP_REMOVED lines=13> */
.L_x_3124:
        /* <DEDUP_REMOVED lines=13> */
.L_x_3126:
[----:B------:R-:W-:Y:S05]  /*11a10*/  BSYNC.RECONVERGENT B1 ;  /* 0x0000000000017941 */ /* 0x000fea0003800200 */
.L_x_3125:
        /* <DEDUP_REMOVED lines=56> */
.L_x_3123:
[----:B------:R-:W-:Y:S05]  /*11da0*/  BSYNC.RECONVERGENT B0 ;  /* 0x0000000000007941 */ /* 0x000fea0003800200 */
.L_x_3122:
        /* <DEDUP_REMOVED lines=23> */
.L_x_3129:
        /* <DEDUP_REMOVED lines=13> */
.L_x_3131:
[----:B------:R-:W-:Y:S05]  /*11ff0*/  BSYNC.RECONVERGENT B1 ;  /* 0x0000000000017941 */ /* 0x000fea0003800200 */
.L_x_3130:
        /* <DEDUP_REMOVED lines=56> */
.L_x_3128:
[----:B------:R-:W-:Y:S05]  /*12380*/  BSYNC.RECONVERGENT B0 ;  /* 0x0000000000007941 */ /* 0x000fea0003800200 */
.L_x_3127:
        /* <DEDUP_REMOVED lines=24> */
.L_x_3134:
        /* <DEDUP_REMOVED lines=13> */
.L_x_3136:
[----:B------:R-:W-:Y:S05]  /*125e0*/  BSYNC.RECONVERGENT B1 ;  /* 0x0000000000017941 */ /* 0x000fea0003800200 */
.L_x_3135:
        /* <DEDUP_REMOVED lines=56> */
.L_x_3133:
[----:B------:R-:W-:Y:S05]  /*12970*/  BSYNC.RECONVERGENT B0 ;  /* 0x0000000000007941 */ /* 0x000fea0003800200 */
.L_x_3132:
        /* <DEDUP_REMOVED lines=9> */
[----:B------:R-:W-:Y:S02]  /*12a10*/  FSETP.GTU.FTZ.AND P4, PT, R109, R158, PT ;  /* 0x0000009e6d00720b */ /* 0x000fe40003f9c000 */
        /* <DEDUP_REMOVED lines=13> */
.L_x_3139:
        /* <DEDUP_REMOVED lines=13> */
.L_x_3141:
[----:B------:R-:W-:Y:S05]  /*12bc0*/  BSYNC.RECONVERGENT B1 ;  /* 0x0000000000017941 */ /* 0x000fea0003800200 */
.L_x_3140:
        /* <DEDUP_REMOVED lines=56> */
.L_x_3138:
[----:B------:R-:W-:Y:S05]  /*12f50*/  BSYNC.RECONVERGENT B0 ;  /* 0x0000000000007941 */ /* 0x000fea0003800200 */
.L_x_3137:
        /* <DEDUP_REMOVED lines=24> */
.L_x_3144:
        /* <DEDUP_REMOVED lines=15> */
.L_x_3146:
[----:B------:R-:W-:Y:S05]  /*131d0*/  BSYNC.RECONVERGENT B1 ;  /* 0x0000000000017941 */ /* 0x000fea0003800200 */
.L_x_3145:
        /* <DEDUP_REMOVED lines=56> */
.L_x_3143:
[----:B------:R-:W-:Y:S05]  /*13560*/  BSYNC.RECONVERGENT B0 ;  /* 0x0000000000007941 */ /* 0x000fea0003800200 */
.L_x_3142:
        /* <DEDUP_REMOVED lines=14> */
.L_x_3106:
        /* <DEDUP_REMOVED lines=41> */
.L_x_3150:
        /* <DEDUP_REMOVED lines=13> */
.L_x_3152:
[----:B------:R-:W-:Y:S05]  /*139b0*/  BSYNC.RECONVERGENT B1 ;  /* 0x0000000000017941 */ /* 0x000fea0003800200 */
.L_x_3151:
        /* <DEDUP_REMOVED lines=20> */
[----:B------:R-:W-:Y:S01]  /*13b00*/  IADD3 R111, PT, PT, R148, 0x78dde6e4, RZ ;  /* 0x78dde6e4946f7810 */ /* 0x000fe20007ffe0ff */
[----:B------:R-:W-:Y:S01]  /*13b10*/  VIADD R185, R149, 0xed9eba14 ;  /* 0xed9eba1495b97836 */ /* 0x000fe20000000000 */
[----:B------:R-:W-:Y:S01]  /*13b20*/  LOP3.LUT R108, R163, R188, R187, 0x96, !PT ;  /* 0x000000bca36c7212 */ /* 0x000fe200078e96bb */
[----:B------:R-:W-:-:S04]  /*13b30*/  IMAD.WIDE.U32 R188, R109, -0x2daee0ad, RZ ;  /* 0xd2511f536dbc7825 */ /* 0x000fc800078e00ff */
[----:B------:R-:W-:Y:S01]  /*13b40*/  IMAD.WIDE.U32 R108, R108, -0x326172a9, RZ ;  /* 0xcd9e8d576c6c7825 */ /* 0x000fe200078e00ff */
[----:B------:R-:W-:-:S04]  /*13b50*/  LOP3.LUT R185, R185, R186, R189, 0x96, !PT ;  /* 0x000000bab9b97212 */ /* 0x000fc800078e96bd */
[----:B------:R-:W-:Y:S01]  /*13b60*/  LOP3.LUT R186, R111, R110, R109, 0x96, !PT ;  /* 0x0000006e6fba7212 */ /* 0x000fe200078e966d */
[----:B------:R-:W-:Y:S01]  /*13b70*/  IMAD.WIDE.U32 R110, R185, -0x326172a9, RZ ;  /* 0xcd9e8d57b96e7825 */ /* 0x000fe200078e00ff */
[----:B------:R-:W-:-:S03]  /*13b80*/  IADD3 R185, PT, PT, R149, -0x24c28bd8, RZ ;  /* 0xdb3d742895b97810 */ /* 0x000fc60007ffe0ff */
        /* <DEDUP_REMOVED lines=19> */
[----:B------:R-:W-:-:S03]  /*13cc0*/  LOP3.LUT R111, R111, R110, R109, 0x96, !PT ;  /* 0x0000006e6f6f7212 */ /* 0x000fc600078e966d */
[----:B------:R-:W-:Y:S01]  /*13cd0*/  VIADD R109, R149, 0x96a522ad ;  /* 0x96a522ad956d7836 */ /* 0x000fe20000000000 */
[----:B------:R-:W-:Y:S01]  /*13ce0*/  LOP3.LUT R191, R191, R108, R195, 0x96, !PT ;  /* 0x0000006cbfbf7212 */ /* 0x000fe200078e96c3 */
[----:B------:R-:W-:Y:S01]  /*13cf0*/  IMAD.WIDE.U32 R206, R111, -0x2daee0ad, RZ ;  /* 0xd2511f536fce7825 */ /* 0x000fe200078e00ff */
[----:B------:R-:W-:-:S03]  /*13d00*/  MOV R108, R166 ;  /* 0x000000a6006c7202 */ /* 0x000fc60000000f00 */
[----:B------:R-:W-:Y:S01]  /*13d10*/  IMAD.MOV.U32 R110, RZ, RZ, RZ ;  /* 0x000000ffff6e7224 */ /* 0x000fe200078e00ff */
[----:B------:R-:W-:-:S07]  /*13d20*/  LOP3.LUT R196, R109, R196, R207, 0x96, !PT ;  /* 0x000000c46dc47212 */ /* 0x000fce00078e96cf */
.L_x_3149:
[----:B------:R-:W-:Y:S05]  /*13d30*/  BSYNC.RECONVERGENT B0 ;  /* 0x0000000000007941 */ /* 0x000fea0003800200 */
.L_x_3148:
[----:B------:R-:W-:Y:S01]  /*13d40*/  I2FP.F32.U32 R109, R108 ;  /* 0x0000006c006d7245 */ /* 0x000fe20000201000 */
[----:B------:R-:W-:Y:S01]  /*13d50*/  BSSY.RECONVERGENT B0, `(.L_x_3153) ;  /* 0x0000060000007945 */ /* 0x000fe20003800200 */
[----:B-----5:R-:W-:Y:S02]  /*13d60*/  SHF.L.U32 R108, R112, 0x10, RZ ;  /* 0x00000010706c7819 */ /* 0x020fe400000006ff */
[----:B------:R-:W-:Y:S01]  /*13d70*/  ISETP.NE.AND P2, PT, R110, 0x1, PT ;  /* 0x000000016e00780c */ /* 0x000fe20003f45270 */
[----:B------:R-:W-:Y:S01]  /*13d80*/  FFMA.FTZ R109, R109, R160, 1.1641532182693481445e-10 ;  /* 0x2f0000006d6d7423 */ /* 0x000fe200000100a0 */
[----:B------:R-:W-:Y:S01]  /*13d90*/  SHF.L.U32 R111, R104, 0x10, RZ ;  /* 0x00000010686f7819 */ /* 0x000fe200000006ff */
[----:B------:R-:W-:Y:S01]  /*13da0*/  FMUL.FTZ R108, R108, R165 ;  /* 0x000000a56c6c7220 */ /* 0x000fe20000410000 */
[----:B------:R-:W-:Y:S02]  /*13db0*/  LOP3.LUT R152, R152, 0xfffffffb, RZ, 0xc0, !PT ;  /* 0xfffffffb98987812 */ /* 0x000fe400078ec0ff */
        /* <DEDUP_REMOVED lines=19> */
.L_x_3155:
        /* <DEDUP_REMOVED lines=13> */
.L_x_3157:
[----:B------:R-:W-:Y:S05]  /*13fc0*/  BSYNC.RECONVERGENT B1 ;  /* 0x0000000000017941 */ /* 0x000fea0003800200 */
.L_x_3156:
        /* <DEDUP_REMOVED lines=42> */
[----:B------:R-:W-:Y:S02]  /*14270*/  VIADD R109, R148, 0xf1bbcdc8 ;  /* 0xf1bbcdc8946d7836 */ /* 0x000fe40000000000 */
[----:B------:R-:W-:Y:S01]  /*14280*/  IMAD.WIDE.U32 R196, R196, -0x2daee0ad, RZ ;  /* 0xd2511f53c4c47825 */ /* 0x000fe200078e00ff */
[----:B------:R-:W-:-:S04]  /*14290*/  LOP3.LUT R111, R111, R190, R189, 0x96, !PT ;  /* 0x000000be6f6f7212 */ /* 0x000fc800078e96bd */
[----:B------:R-:W-:Y:S01]  /*142a0*/  LOP3.LUT R185, R185, R188, R197, 0x96, !PT ;  /* 0x000000bcb9b97212 */ /* 0x000fe200078e96c5 */
[----:B------:R-:W-:-:S04]  /*142b0*/  IMAD.WIDE.U32 R110, R111, -0x326172a9, RZ ;  /* 0xcd9e8d576f6e7825 */ /* 0x000fc800078e00ff */
[----:B------:R-:W-:Y:S01]  /*142c0*/  IMAD.WIDE.U32 R194, R185, -0x326172a9, RZ ;  /* 0xcd9e8d57b9c27825 */ /* 0x000fe200078e00ff */
[----:B------:R-:W-:-:S03]  /*142d0*/  LOP3.LUT R109, R109, R108, R111, 0x96, !PT ;  /* 0x0000006c6d6d7212 */ /* 0x000fc600078e966f */
[----:B------:R-:W-:Y:S01]  /*142e0*/  VIADD R111, R149, 0x96a522ad ;  /* 0x96a522ad956f7836 */ /* 0x000fe20000000000 */
[----:B------:R-:W-:Y:S01]  /*142f0*/  LOP3.LUT R191, R191, R110, R195, 0x96, !PT ;  /* 0x0000006ebfbf7212 */ /* 0x000fe200078e96c3 */
[----:B------:R-:W-:-:S05]  /*14300*/  IMAD.WIDE.U32 R108, R109, -0x2daee0ad, RZ ;  /* 0xd2511f536d6c7825 */ /* 0x000fca00078e00ff */
[----:B------:R-:W-:Y:S01]  /*14310*/  LOP3.LUT R196, R111, R196, R109, 0x96, !PT ;  /* 0x000000c46fc47212 */ /* 0x000fe200078e966d */
[----:B------:R-:W-:Y:S01]  /*14320*/  HFMA2 R111, -RZ, RZ, 0, 0 ;  /* 0x00000000ff6f7431 */ /* 0x000fe200000001ff */
[----:B------:R-:W-:Y:S01]  /*14330*/  MOV R109, R206 ;  /* 0x000000ce006d7202 */ /* 0x000fe20000000f00 */
[----:B------:R-:W-:-:S07]  /*14340*/  IMAD.MOV.U32 R206, RZ, RZ, R108 ;  /* 0x000000ffffce7224 */ /* 0x000fce00078e006c */
.L_x_3154:
[----:B------:R-:W-:Y:S05]  /*14350*/  BSYNC.RECONVERGENT B0 ;  /* 0x0000000000007941 */ /* 0x000fea0003800200 */
.L_x_3153:
        /* <DEDUP_REMOVED lines=8> */
[----:B------:R-:W-:Y:S01]  /*143e0*/  HFMA2 R110, -RZ, RZ, 0, 1.1920928955078125e-07 ;  /* 0x00000002ff6e7431 */ /* 0x000fe200000001ff */
[----:B------:R-:W-:Y:S01]  /*143f0*/  LOP3.LUT R152, R152, 0xfffffffd, RZ, 0xc0, !PT ;  /* 0xfffffffd98987812 */ /* 0x000fe200078ec0ff */
[----:B------:R-:W-:Y:S01]  /*14400*/  FMUL.FTZ R112, R112, R159 ;  /* 0x0000009f70707220 */ /* 0x000fe20000410000 */
[----:B------:R-:W-:Y:S01]  /*14410*/  FSETP.GTU.FTZ.AND P1, PT, R109, R158, PT ;  /* 0x0000009e6d00720b */ /* 0x000fe20003f3c000 */
[----:B------:R-:W-:-:S03]  /*14420*/  IMAD.U32 R109, R108, 0x10000, RZ ;  /* 0x000100006c6d7824 */ /* 0x000fc600078e00ff */
        /* <DEDUP_REMOVED lines=14> */
.L_x_3160:
        /* <DEDUP_REMOVED lines=13> */
.L_x_3162:
[----:B------:R-:W-:Y:S05]  /*145e0*/  BSYNC.RECONVERGENT B1 ;  /* 0x0000000000017941 */ /* 0x000fea0003800200 */
.L_x_3161:
        /* <DEDUP_REMOVED lines=15> */
[----:B------:R-:W-:Y:S01]  /*146e0*/  IMAD.WIDE.U32 R108, R187, -0x326172a9, RZ ;  /* 0xcd9e8d57bb6c7825 */ /* 0x000fe200078e00ff */
[----:B------:R-:W-:-:S03]  /*146f0*/  IADD3 R187, PT, PT, R149, -0x126145ec, RZ ;  /* 0xed9eba1495bb7810 */ /* 0x000fc60007ffe0ff */
[----:B------:R-:W-:Y:S02]  /*14700*/  VIADD R111, R148, 0xdaa66d2b ;  /* 0xdaa66d2b946f7836 */ /* 0x000fe40000000000 */
[----:B------:R-:W-:-:S03]  /*14710*/  IMAD.WIDE.U32 R188, R188, -0x2daee0ad, RZ ;  /* 0xd2511f53bcbc7825 */ /* 0x000fc600078e00ff */
[----:B------:R-:W-:Y:S01]  /*14720*/  LOP3.LUT R111, R111, R110, R109, 0x96, !PT ;  /* 0x0000006e6f6f7212 */ /* 0x000fe200078e966d */
[----:B------:R-:W-:Y:S01]  /*14730*/  VIADD R109, R148, 0x78dde6e4 ;  /* 0x78dde6e4946d7836 */ /* 0x000fe20000000000 */
[----:B------:R-:W-:-:S03]  /*14740*/  LOP3.LUT R110, R163, R190, R189, 0x96, !PT ;  /* 0x000000bea36e7212 */ /* 0x000fc600078e96bd */
        /* <DEDUP_REMOVED lines=19> */
[C---:B------:R-:W-:Y:S01]  /*14880*/  IADD3 R109, PT, PT, R148.reuse, -0xe443238, RZ ;  /* 0xf1bbcdc8946d7810 */ /* 0x040fe20007ffe0ff */
        /* <DEDUP_REMOVED lines=14> */
.L_x_3159:
[----:B------:R-:W-:Y:S05]  /*14970*/  BSYNC.RECONVERGENT B0 ;  /* 0x0000000000007941 */ /* 0x000fea0003800200 */
.L_x_3158:
[----:B------:R-:W-:Y:S01]  /*14980*/  I2FP.F32.U32 R109, R109 ;  /* 0x0000006d006d7245 */ /* 0x000fe20000201000 */
[----:B------:R-:W-:Y:S01]  /*14990*/  BSSY.RECONVERGENT B0, `(.L_x_3163) ;  /* 0x000005e000007945 */ /* 0x000fe20003800200 */
[----:B------:R-:W-:Y:S02]  /*149a0*/  SHF.L.U32 R108, R113, 0x10, RZ ;  /* 0x00000010716c7819 */ /* 0x000fe400000006ff */
[----:B------:R-:W-:Y:S01]  /*149b0*/  ISETP.NE.AND P2, PT, R110, 0x1, PT ;  /* 0x000000016e00780c */ /* 0x000fe20003f45270 */
[----:B------:R-:W-:Y:S01]  /*149c0*/  FFMA.FTZ R109, R109, R160, 1.1641532182693481445e-10 ;  /* 0x2f0000006d6d7423 */ /* 0x000fe200000100a0 */
[----:B------:R-:W-:Y:S01]  /*149d0*/  SHF.L.U32 R111, R105, 0x10, RZ ;  /* 0x00000010696f7819 */ /* 0x000fe200000006ff */
[----:B------:R-:W-:Y:S01]  /*149e0*/  FMUL.FTZ R108, R108, R165 ;  /* 0x000000a56c6c7220 */ /* 0x000fe20000410000 */
[----:B------:R-:W-:Y:S02]  /*149f0*/  PRMT R166, R113, 0x7632, R166 ;  /* 0x0000763271a67816 */ /* 0x000fe400000000a6 */
[----:B------:R-:W-:Y:S01]  /*14a00*/  FSETP.GTU.FTZ.AND P1, PT, R109, R158, PT ;  /* 0x0000009e6d00720b */ /* 0x000fe20003f3c000 */
[----:B------:R-:W-:Y:S01]  /*14a10*/  FMUL.FTZ R108, R108, R159 ;  /* 0x0000009f6c6c7220 */ /* 0x000fe20000410000 */
[----:B------:R-:W-:-:S04]  /*14a20*/  IMAD.U32 R109, R97, 0x10000, RZ ;  /* 0x00010000616d7824 */ /* 0x000fc800078e00ff */
[----:B------:R-:W-:Y:S02]  /*14a30*/  FSEL R108, R108, RZ, !P1 ;  /* 0x000000ff6c6c7208 */ /* 0x000fe40004800000 */
[----:B------:R-:W-:-:S03]  /*14a40*/  PLOP3.LUT P1, PT, P1, PT, PT, 0x8, 0x80 ;  /* 0x000000000080781c */ /* 0x000fc60000f2e170 */
[----:B------:R-:W-:Y:S01]  /*14a50*/  FFMA.FTZ R188, R108, R109, R111 ;  /* 0x0000006d6cbc7223 */ /* 0x000fe2000001006f */
[----:B------:R-:W-:Y:S01]  /*14a60*/  IMAD.MOV.U32 R111, RZ, RZ, 0x2 ;  /* 0x00000002ff6f7424 */ /* 0x000fe200078e00ff */
        /* <DEDUP_REMOVED lines=10> */
.L_x_3165:
        /* <DEDUP_REMOVED lines=13> */
.L_x_3167:
[----:B------:R-:W-:Y:S05]  /*14be0*/  BSYNC.RECONVERGENT B1 ;  /* 0x0000000000017941 */ /* 0x000fea0003800200 */
.L_x_3166:
        /* <DEDUP_REMOVED lines=56> */
.L_x_3164:
[----:B------:R-:W-:Y:S05]  /*14f70*/  BSYNC.RECONVERGENT B0 ;  /* 0x0000000000007941 */ /* 0x000fea0003800200 */
.L_x_3163:
        /* <DEDUP_REMOVED lines=8> */
[----:B------:R-:W-:Y:S02]  /*15000*/  HFMA2 R110, -RZ, RZ, 0, 1.1920928955078125e-07 ;  /* 0x00000002ff6e7431 */ /* 0x000fe400000001ff */
        /* <DEDUP_REMOVED lines=16> */
.L_x_3170:
        /* <DEDUP_REMOVED lines=13> */
.L_x_3172:
[----:B------:R-:W-:Y:S05]  /*151e0*/  BSYNC.RECONVERGENT B1 ;  /* 0x0000000000017941 */ /* 0x000fea0003800200 */
.L_x_3171:
        /* <DEDUP_REMOVED lines=56> */
.L_x_3169:
[----:B------:R-:W-:Y:S05]  /*15570*/  BSYNC.RECONVERGENT B0 ;  /* 0x0000000000007941 */ /* 0x000fea0003800200 */
.L_x_3168:
        /* <DEDUP_REMOVED lines=25> */
.L_x_3175:
        /* <DEDUP_REMOVED lines=13> */
.L_x_3177:
[----:B------:R-:W-:Y:S05]  /*157e0*/  BSYNC.RECONVERGENT B1 ;  /* 0x0000000000017941 */ /* 0x000fea0003800200 */
.L_x_3176:
        /* <DEDUP_REMOVED lines=56> */
.L_x_3174:
[----:B------:R-:W-:Y:S05]  /*15b70*/  BSYNC.RECONVERGENT B0 ;  /* 0x0000000000007941 */ /* 0x000fea0003800200 */
.L_x_3173:
        /* <DEDUP_REMOVED lines=25> */
.L_x_3180:
        /* <DEDUP_REMOVED lines=13> */
.L_x_3182:
[----:B------:R-:W-:Y:S05]  /*15de0*/  BSYNC.RECONVERGENT B1 ;  /* 0x0000000000017941 */ /* 0x000fea0003800200 */
.L_x_3181:
        /* <DEDUP_REMOVED lines=56> */
.L_x_3179:
[----:B------:R-:W-:Y:S05]  /*16170*/  BSYNC.RECONVERGENT B0 ;  /* 0x0000000000007941 */ /* 0x000fea0003800200 */
.L_x_3178:
        /* <DEDUP_REMOVED lines=25> */
.L_x_3185:
        /* <DEDUP_REMOVED lines=15> */
.L_x_3187:
[----:B------:R-:W-:Y:S05]  /*16400*/  BSYNC.RECONVERGENT B1 ;  /* 0x0000000000017941 */ /* 0x000fea0003800200 */
.L_x_3186:
        /* <DEDUP_REMOVED lines=56> */
.L_x_3184:
[----:B------:R-:W-:Y:S05]  /*16790*/  BSYNC.RECONVERGENT B0 ;  /* 0x0000000000007941 */ /* 0x000fea0003800200 */
.L_x_3183:
        /* <DEDUP_REMOVED lines=17> */
.L_x_3147:
        /* <DEDUP_REMOVED lines=16> */
.L_x_3191:
        /* <DEDUP_REMOVED lines=13> */
.L_x_3193:
[----:B------:R-:W-:Y:S05]  /*16a80*/  BSYNC.RECONVERGENT B1 ;  /* 0x0000000000017941 */ /* 0x000fea0003800200 */
.L_x_3192:
        /* <DEDUP_REMOVED lines=55> */
.L_x_3190:
[----:B------:R-:W-:Y:S05]  /*16e00*/  BSYNC.RECONVERGENT B0 ;  /* 0x0000000000007941 */ /* 0x000fea0003800200 */
.L_x_3189:
        /* <DEDUP_REMOVED lines=12> */
[----:B------:R-:W-:Y:S01]  /*16ed0*/  HFMA2 R108, -RZ, RZ, 0, 1.1920928955078125e-07 ;  /* 0x00000002ff6c7431 */ /* 0x000fe200000001ff */
        /* <DEDUP_REMOVED lines=13> */
.L_x_3196:
        /* <DEDUP_REMOVED lines=13> */
.L_x_3198:
[----:B------:R-:W-:Y:S05]  /*17080*/  BSYNC.RECONVERGENT B1 ;  /* 0x0000000000017941 */ /* 0x000fea0003800200 */
.L_x_3197:
        /* <DEDUP_REMOVED lines=56> */
.L_x_3195:
[----:B------:R-:W-:Y:S05]  /*17410*/  BSYNC.RECONVERGENT B0 ;  /* 0x0000000000007941 */ /* 0x000fea0003800200 */
.L_x_3194:
[----:B------:R-:W-:Y:S01]  /*17420*/  I2FP.F32.U32 R109, R109 ;  /* 0x0000006d006d7245 */ /* 0x000fe20000201000 */
[----:B------:R-:W-:Y:S01]  /*17430*/  IMAD.U32 R185, R136, 0x10000, RZ ;  /* 0x0001000088b97824 */ /* 0x000fe200078e00ff */
[----:B------:R-:W-:Y:S01]  /*17440*/  SHF.L.U32 R112, R112, 0x10, RZ ;  /* 0x0000001070707819 */ /* 0x000fe200000006ff */
[----:B------:R-:W-:Y:S01]  /*17450*/  BSSY.RECONVERGENT B0, `(.L_x_3199) ;  /* 0x000005c000007945 */ /* 0x000fe20003800200 */
[----:B------:R-:W-:Y:S01]  /*17460*/  ISETP.NE.AND P2, PT, R108, 0x1, PT ;  /* 0x000000016c00780c */ /* 0x000fe20003f45270 */
[----:B------:R-:W-:Y:S01]  /*17470*/  FFMA.FTZ R109, R109, R160, 1.1641532182693481445e-10 ;  /* 0x2f0000006d6d7423 */ /* 0x000fe200000100a0 */
[----:B------:R-:W-:Y:S01]  /*17480*/  LOP3.LUT R152, R152, 0xfffffffd, RZ, 0xc0, !PT ;  /* 0xfffffffd98987812 */ /* 0x000fe200078ec0ff */
[----:B------:R-:W-:Y:S01]  /*17490*/  FMUL.FTZ R112, R112, R165 ;  /* 0x000000a570707220 */ /* 0x000fe20000410000 */
[----:B------:R-:W-:Y:S02]  /*174a0*/  HFMA2 R110, -RZ, RZ, 0, 1.1920928955078125e-07 ;  /* 0x00000002ff6e7431 */ /* 0x000fe400000001ff */
[----:B------:R-:W-:Y:S01]  /*174b0*/  FSETP.GTU.FTZ.AND P1, PT, R109, R158, PT ;  /* 0x0000009e6d00720b */ /* 0x000fe20003f3c000 */
[----:B------:R-:W-:Y:S01]  /*174c0*/  FMUL.FTZ R112, R112, R159 ;  /* 0x0000009f70707220 */ /* 0x000fe20000410000 */
[----:B------:R-:W-:-:S04]  /*174d0*/  IMAD.MOV.U32 R109, RZ, RZ, R194 ;  /* 0x000000ffff6d7224 */ /* 0x000fc800078e00c2 */
        /* <DEDUP_REMOVED lines=13> */
.L_x_3201:
        /* <DEDUP_REMOVED lines=13> */
.L_x_3203:
[----:B------:R-:W-:Y:S05]  /*17680*/  BSYNC.RECONVERGENT B1 ;  /* 0x0000000000017941 */ /* 0x000fea0003800200 */
.L_x_3202:
        /* <DEDUP_REMOVED lines=56> */
.L_x_3200:
[----:B------:R-:W-:Y:S05]  /*17a10*/  BSYNC.RECONVERGENT B0 ;  /* 0x0000000000007941 */ /* 0x000fea0003800200 */
.L_x_3199:
[----:B------:R-:W-:Y:S01]  /*17a20*/  I2FP.F32.U32 R109, R109 ;  /* 0x0000006d006d7245 */ /* 0x000fe20000201000 */
[----:B------:R-:W-:Y:S01]  /*17a30*/  BSSY.RECONVERGENT B0, `(.L_x_3204) ;  /* 0x000005d000007945 */ /* 0x000fe20003800200 */
[----:B------:R-:W-:Y:S02]  /*17a40*/  SHF.L.U32 R108, R113, 0x10, RZ ;  /* 0x00000010716c7819 */ /* 0x000fe400000006ff */
[----:B------:R-:W-:Y:S01]  /*17a50*/  ISETP.NE.AND P2, PT, R110, 0x1, PT ;  /* 0x000000016e00780c */ /* 0x000fe20003f45270 */
[----:B------:R-:W-:Y:S01]  /*17a60*/  FFMA.FTZ R109, R109, R160, 1.1641532182693481445e-10 ;  /* 0x2f0000006d6d7423 */ /* 0x000fe200000100a0 */
[----:B------:R-:W-:Y:S01]  /*17a70*/  PRMT R166, R113, 0x7632, R166 ;  /* 0x0000763271a67816 */ /* 0x000fe200000000a6 */
[----:B------:R-:W-:-:S03]  /*17a80*/  FMUL.FTZ R108, R108, R165 ;  /* 0x000000a56c6c7220 */ /* 0x000fc60000410000 */
[----:B------:R-:W-:Y:S01]  /*17a90*/  FSETP.GTU.FTZ.AND P1, PT, R109, R158, PT ;  /* 0x0000009e6d00720b */ /* 0x000fe20003f3c000 */
[----:B------:R-:W-:Y:S01]  /*17aa0*/  FMUL.FTZ R108, R108, R159 ;  /* 0x0000009f6c6c7220 */ /* 0x000fe20000410000 */
[----:B------:R-:W-:-:S04]  /*17ab0*/  IMAD.U32 R109, R97, 0x10000, RZ ;  /* 0x00010000616d7824 */ /* 0x000fc800078e00ff */
        /* <DEDUP_REMOVED lines=14> */
.L_x_3206:
        /* <DEDUP_REMOVED lines=13> */
.L_x_3208:
[----:B------:R-:W-:Y:S05]  /*17c70*/  BSYNC.RECONVERGENT B1 ;  /* 0x0000000000017941 */ /* 0x000fea0003800200 */
.L_x_3207:
        /* <DEDUP_REMOVED lines=56> */
.L_x_3205:
[----:B------:R-:W-:Y:S05]  /*18000*/  BSYNC.RECONVERGENT B0 ;  /* 0x0000000000007941 */ /* 0x000fea0003800200 */
.L_x_3204:
        /* <DEDUP_REMOVED lines=23> */
.L_x_3211:
        /* <DEDUP_REMOVED lines=13> */
.L_x_3213:
[----:B------:R-:W-:Y:S05]  /*18250*/  BSYNC.RECONVERGENT B1 ;  /* 0x0000000000017941 */ /* 0x000fea0003800200 */
.L_x_3212:
        /* <DEDUP_REMOVED lines=56> */
.L_x_3210:
[----:B------:R-:W-:Y:S05]  /*185e0*/  BSYNC.RECONVERGENT B0 ;  /* 0x0000000000007941 */ /* 0x000fea0003800200 */
.L_x_3209:
        /* <DEDUP_REMOVED lines=24> */
.L_x_3216:
        /* <DEDUP_REMOVED lines=13> */
.L_x_3218:
[----:B------:R-:W-:Y:S05]  /*18840*/  BSYNC.RECONVERGENT B1 ;  /* 0x0000000000017941 */ /* 0x000fea0003800200 */
.L_x_3217:
        /* <DEDUP_REMOVED lines=56> */
.L_x_3215:
[----:B------:R-:W-:Y:S05]  /*18bd0*/  BSYNC.RECONVERGENT B0 ;  /* 0x0000000000007941 */ /* 0x000fea0003800200 */
.L_x_3214:
        /* <DEDUP_REMOVED lines=23> */
.L_x_3221:
        /* <DEDUP_REMOVED lines=13> */
.L_x_3223:
[----:B------:R-:W-:Y:S05]  /*18e20*/  BSYNC.RECONVERGENT B1 ;  /* 0x0000000000017941 */ /* 0x000fea0003800200 */
.L_x_3222:
        /* <DEDUP_REMOVED lines=56> */
.L_x_3220:
[----:B------:R-:W-:Y:S05]  /*191b0*/  BSYNC.RECONVERGENT B0 ;  /* 0x0000000000007941 */ /* 0x000fea0003800200 */
.L_x_3219:
        /* <DEDUP_REMOVED lines=8> */
[----:B------:R-:W-:Y:S02]  /*19240*/  PRMT R166, R115, 0x7632, R166 ;  /* 0x0000763273a67816 */ /* 0x000fe400000000a6 */
[----:B------:R-:W-:Y:S01]  /*19250*/  FSETP.GTU.FTZ.AND P5, PT, R109, R158, PT ;  /* 0x0000009e6d00720b */ /* 0x000fe20003fbc000 */
        /* <DEDUP_REMOVED lines=14> */
.L_x_3226:
        /* <DEDUP_REMOVED lines=8> */
[----:B------:R-:W-:Y:S01]  /*193c0*/  @!P6 IADD3 R4, PT, PT, R4, 0x1, RZ ;  /* 0x000000010404e810 */ /* 0x000fe20007ffe0ff */
[----:B------:R-:W-:Y:S02]  /*193d0*/  @!P6 VIADD R109, R151, 0x1 ;  /* 0x00000001976de836 */ /* 0x000fe40000000000 */
[----:B------:R-:W-:Y:S01]  /*193e0*/  @!P6 IMAD.MOV.U32 R3, RZ, RZ, RZ ;  /* 0x000000ffff03e224 */ /* 0x000fe200078e00ff */
[----:B------:R-:W-:-:S13]  /*193f0*/  ISETP.NE.AND P0, PT, R4, RZ, !P6 ;  /* 0x000000ff0400720c */ /* 0x000fda0007705270 */
[----:B------:R-:W-:Y:S02]  /*19400*/  @P0 IADD3 R109, PT, PT, R151, RZ, RZ ;  /* 0x000000ff976d0210 */ /* 0x000fe40007ffe0ff */
[----:B------:R-:W-:Y:S02]  /*19410*/  ISETP.NE.AND P0, PT, R108, RZ, PT ;  /* 0x000000ff6c00720c */ /* 0x000fe40003f05270 */
[----:B------:R-:W-:-:S11]  /*19420*/  @!P6 MOV R151, R109 ;  /* 0x0000006d0097e202 */ /* 0x000fd60000000f00 */
.L_x_3228:
[----:B------:R-:W-:Y:S05]  /*19430*/  BSYNC.RECONVERGENT B1 ;  /* 0x0000000000017941 */ /* 0x000fea0003800200 */
.L_x_3227:
        /* <DEDUP_REMOVED lines=56> */
.L_x_3225:
[----:B------:R-:W-:Y:S05]  /*197c0*/  BSYNC.RECONVERGENT B0 ;  /* 0x0000000000007941 */ /* 0x000fea0003800200 */
.L_x_3224:
        /* <DEDUP_REMOVED lines=14> */
.L_x_3188:
[----:B------:R-:W0:Y:S01]  /*198b0*/  @P0 LDC.64 R112, c[0x0][0x3a0] ;  /* 0x0000e800ff700b82 */ /* 0x000e220000000a00 */
[----:B------:R-:W-:Y:S01]  /*198c0*/  SEL R198, RZ, 0x10000, !P5 ;  /* 0x00010000ffc67807 */ /* 0x000fe20006800000 */
[C---:B------:R-:W-:Y:S01]  /*198d0*/  IMAD.WIDE.U32 R202, R183.reuse, 0x10, R122 ;  /* 0x00000010b7ca7825 */ /* 0x040fe200078e007a */
[----:B------:R-:W-:Y:S02]  /*198e0*/  LOP3.LUT P5, RZ, R152, 0x2, RZ, 0xc0, !PT ;  /* 0x0000000298ff7812 */ /* 0x000fe400078ac0ff */
[----:B------:R-:W-:Y:S01]  /*198f0*/  SEL R195, RZ, 0x1000000, !P6 ;  /* 0x01000000ffc37807 */ /* 0x000fe20007000000 */
[----:B------:R-:W-:Y:S01]  /*19900*/  IMAD.WIDE.U32 R200, R183, 0x8, R124 ;  /* 0x00000008b7c87825 */ /* 0x000fe200078e007c */
[----:B------:R-:W-:Y:S01]  /*19910*/  SEL R199, RZ, 0x100, !P4 ;  /* 0x00000100ffc77807 */ /* 0x000fe20006000000 */
[----:B------:R1:W-:Y:S01]  /*19920*/  STG.E.128 desc[UR6][R202.64], R108 ;  /* 0x0000006cca007986 */ /* 0x0003e2000c101d06 */
[----:B------:R-:W-:Y:S02]  /*19930*/  SEL R166, RZ, 0x1000000, !P2 ;  /* 0x01000000ffa67807 */ /* 0x000fe40005000000 */
[----:B------:R-:W-:-:S02]  /*19940*/  SEL R115, RZ, 0x10000, !P1 ;  /* 0x00010000ff737807 */ /* 0x000fc40004800000 */
[----:B------:R-:W-:Y:S02]  /*19950*/  SEL R114, RZ, 0x100, !P5 ;  /* 0x00000100ff727807 */ /* 0x000fe40006800000 */
[----:B------:R-:W-:Y:S02]  /*19960*/  LOP3.LUT P6, RZ, R152, 0x4, RZ, 0xc0, !PT ;  /* 0x0000000498ff7812 */ /* 0x000fe400078cc0ff */
[----:B------:R-:W-:Y:S02]  /*19970*/  LOP3.LUT R199, R199, R195, R198, 0xfe, !PT ;  /* 0x000000c3c7c77212 */ /* 0x000fe400078efec6 */
[----:B------:R-:W-:Y:S02]  /*19980*/  IADD3 R195, PT, PT, R117, 0x80, RZ ;  /* 0x0000008075c37810 */ /* 0x000fe40007ffe0ff */
[----:B------:R-:W-:Y:S02]  /*19990*/  SEL R198, RZ, 0x1, !P3 ;  /* 0x00000001ffc67807 */ /* 0x000fe40005800000 */
[----:B------:R-:W-:Y:S01]  /*199a0*/  LOP3.LUT R114, R114, R166, R115, 0xfe, !PT ;  /* 0x000000a672727212 */ /* 0x000fe200078efe73 */
[----:B0-----:R-:W-:Y:S01]  /*199b0*/  @P0 IMAD.WIDE.U32 R204, R195, 0x10, R112 ;  /* 0x00000010c3cc0825 */ /* 0x001fe200078e0070 */
[----:B------:R-:W-:-:S02]  /*199c0*/  SEL R115, RZ, 0x1, !P6 ;  /* 0x00000001ff737807 */ /* 0x000fc40007000000 */
[----:B------:R-:W-:Y:S01]  /*199d0*/  LOP3.LUT R199, R199, R198, RZ, 0xfc, !PT ;  /* 0x000000c6c7c77212 */ /* 0x000fe200078efcff */
[----:B------:R-:W-:Y:S01]  /*199e0*/  IMAD.WIDE.U32 R112, R195, 0x10, R154 ;  /* 0x00000010c3707825 */ /* 0x000fe200078e009a */
[----:B------:R-:W-:-:S05]  /*199f0*/  LOP3.LUT R198, R114, R115, RZ, 0xfc, !PT ;  /* 0x0000007372c67212 */ /* 0x000fca00078efcff */
        /* <DEDUP_REMOVED lines=20> */
.L_x_3232:
        /* <DEDUP_REMOVED lines=13> */
.L_x_3234:
[----:B------:R-:W-:Y:S05]  /*19c10*/  BSYNC.RECONVERGENT B1 ;  /* 0x0000000000017941 */ /* 0x000fea0003800200 */
.L_x_3233:
        /* <DEDUP_REMOVED lines=52> */
[----:B------:R-:W-:Y:S02]  /*19f60*/  IMAD.MOV.U32 R194, RZ, RZ, R110 ;  /* 0x000000ffffc27224 */ /* 0x000fe400078e006e */
[----:B------:R-:W-:Y:S01]  /*19f70*/  HFMA2 R110, -RZ, RZ, 0, 0 ;  /* 0x00000000ff6e7431 */ /* 0x000fe200000001ff */
[----:B------:R-:W-:Y:S01]  /*19f80*/  MOV R166, R108 ;  /* 0x0000006c00a67202 */ /* 0x000fe20000000f00 */
[----:B------:R-:W-:Y:S01]  /*19f90*/  IMAD.MOV.U32 R108, RZ, RZ, R206 ;  /* 0x000000ffff6c7224 */ /* 0x000fe200078e00ce */
[----:B------:R-:W-:-:S07]  /*19fa0*/  LOP3.LUT R196, R155, R196, R109, 0x96, !PT ;  /* 0x000000c49bc47212 */ /* 0x000fce00078e966d */
.L_x_3231:
[----:B------:R-:W-:Y:S05]  /*19fb0*/  BSYNC.RECONVERGENT B0 ;  /* 0x0000000000007941 */ /* 0x000fea0003800200 */
.L_x_3230:
[----:B------:R-:W-:Y:S01]  /*19fc0*/  I2FP.F32.U32 R109, R108 ;  /* 0x0000006c006d7245 */ /* 0x000fe20000201000 */
[----:B-----5:R-:W-:Y:S01]  /*19fd0*/  IMAD.U32 R108, R112, 0x10000, RZ ;  /* 0x00010000706c7824 */ /* 0x020fe200078e00ff */
[----:B------:R-:W-:Y:S01]  /*19fe0*/  ISETP.NE.AND P1, PT, R110, 0x1, PT ;  /* 0x000000016e00780c */ /* 0x000fe20003f25270 */
[----:B------:R-:W-:Y:S01]  /*19ff0*/  IMAD.U32 R111, R104, 0x10000, RZ ;  /* 0x00010000686f7824 */ /* 0x000fe200078e00ff */
[----:B------:R-:W-:Y:S01]  /*1a000*/  LOP3.LUT R152, R152, 0xfffffffd, RZ, 0xc0, !PT ;  /* 0xfffffffd98987812 */ /* 0x000fe200078ec0ff */
[----:B------:R-:W-:Y:S01]  /*1a010*/  FFMA.FTZ R109, R109, R160, 1.1641532182693481445e-10 ;  /* 0x2f0000006d6d7423 */ /* 0x000fe200000100a0 */
[----:B------:R-:W-:Y:S01]  /*1a020*/  FMUL.FTZ R108, R108, R165 ;  /* 0x000000a56c6c7220 */ /* 0x000fe20000410000 */
[----:B------:R-:W-:Y:S01]  /*1a030*/  BSSY.RECONVERGENT B0, `(.L_x_3235) ;  /* 0x000005b000007945 */ /* 0x000fe20003800200 */
[----:B------:R-:W-:Y:S02]  /*1a040*/  PRMT R112, R112, 0x7632, R112 ;  /* 0x0000763270707816 */ /* 0x000fe40000000070 */
[----:B------:R-:W-:Y:S01]  /*1a050*/  FMUL.FTZ R108, R108, R159 ;  /* 0x0000009f6c6c7220 */ /* 0x000fe20000410000 */
[----:B------:R-:W-:-:S02]  /*1a060*/  FSETP.GTU.FTZ.AND P0, PT, R109, R158, PT ;  /* 0x0000009e6d00720b */ /* 0x000fc40003f1c000 */
[----:B------:R-:W-:Y:S02]  /*1a070*/  SHF.L.U32 R109, R100, 0x10, RZ ;  /* 0x00000010646d7819 */ /* 0x000fe400000006ff */
[----:B------:R-:W-:Y:S02]  /*1a080*/  FSEL R108, R108, RZ, !P0 ;  /* 0x000000ff6c6c7208 */ /* 0x000fe40004000000 */
[----:B------:R-:W-:-:S03]  /*1a090*/  PLOP3.LUT P0, PT, P0, PT, PT, 0x8, 0x80 ;  /* 0x000000000080781c */ /* 0x000fc6000070e170 */
[----:B------:R-:W-:Y:S01]  /*1a0a0*/  FFMA.FTZ R198, R108, R109, R111 ;  /* 0x0000006d6cc67223 */ /* 0x000fe2000001006f */
[----:B------:R-:W-:Y:S02]  /*1a0b0*/  HFMA2 R111, -RZ, RZ, 0, 1.1920928955078125e-07 ;  /* 0x00000002ff6f7431 */ /* 0x000fe400000001ff */
        /* <DEDUP_REMOVED lines=11> */
.L_x_3237:
        /* <DEDUP_REMOVED lines=13> */
.L_x_3239:
[----:B------:R-:W-:Y:S05]  /*1a240*/  BSYNC.RECONVERGENT B1 ;  /* 0x0000000000017941 */ /* 0x000fea0003800200 */
.L_x_3238:
        /* <DEDUP_REMOVED lines=52> */
[----:B------:R-:W-:Y:S02]  /*1a590*/  HFMA2 R111, -RZ, RZ, 0, 0 ;  /* 0x00000000ff6f7431 */ /* 0x000fe400000001ff */
[----:B------:R-:W-:Y:S01]  /*1a5a0*/  IMAD.MOV.U32 R194, RZ, RZ, R110 ;  /* 0x000000ffffc27224 */ /* 0x000fe200078e006e */
[----:B------:R-:W-:Y:S02]  /*1a5b0*/  LOP3.LUT R196, R155, R196, R109, 0x96, !PT ;  /* 0x000000c49bc47212 */ /* 0x000fe400078e966d */
[----:B------:R-:W-:Y:S01]  /*1a5c0*/  MOV R109, R166 ;  /* 0x000000a6006d7202 */ /* 0x000fe20000000f00 */
[----:B------:R-:W-:-:S07]  /*1a5d0*/  IMAD.MOV.U32 R166, RZ, RZ, R108 ;  /* 0x000000ffffa67224 */ /* 0x000fce00078e006c */
.L_x_3236:
[----:B------:R-:W-:Y:S05]  /*1a5e0*/  BSYNC.RECONVERGENT B0 ;  /* 0x0000000000007941 */ /* 0x000fea0003800200 */
.L_x_3235:
        /* <DEDUP_REMOVED lines=25> */
.L_x_3242:
        /* <DEDUP_REMOVED lines=13> */
.L_x_3244:
[----:B------:R-:W-:Y:S05]  /*1a850*/  BSYNC.RECONVERGENT B1 ;  /* 0x0000000000017941 */ /* 0x000fea0003800200 */
.L_x_3243:
        /* <DEDUP_REMOVED lines=46> */
[----:B------:R-:W-:-:S04]  /*1ab40*/  LOP3.LUT R109, R109, R108, R201, 0x96, !PT ;  /* 0x0000006c6d6d7212 */ /* 0x000fc800078e96c9 */
[----:B------:R-:W-:Y:S01]  /*1ab50*/  LOP3.LUT R155, R155, R154, R111, 0x96, !PT ;  /* 0x0000009a9b9b7212 */ /* 0x000fe200078e966f */
[----:B------:R-:W-:Y:S01]  /*1ab60*/  IMAD.WIDE.U32 R108, R109, -0x2daee0ad, RZ ;  /* 0xd2511f536d6c7825 */ /* 0x000fe200078e00ff */
[----:B------:R-:W-:-:S03]  /*1ab70*/  IADD3 R111, PT, PT, R149, -0x695add53, RZ ;  /* 0x96a522ad956f7810 */ /* 0x000fc60007ffe0ff */
[----:B------:R-:W-:Y:S01]  /*1ab80*/  IMAD.WIDE.U32 R154, R155, -0x326172a9, RZ ;  /* 0xcd9e8d579b9a7825 */ /* 0x000fe200078e00ff */
[----:B------:R-:W-:-:S03]  /*1ab90*/  LOP3.LUT R196, R111, R110, R109, 0x96, !PT ;  /* 0x0000006e6fc47212 */ /* 0x000fc600078e966d */
[----:B------:R-:W-:Y:S01]  /*1aba0*/  HFMA2 R110, -RZ, RZ, 0, 0 ;  /* 0x00000000ff6e7431 */ /* 0x000fe200000001ff */
[----:B------:R-:W-:Y:S01]  /*1abb0*/  MOV R109, R166 ;  /* 0x000000a6006d7202 */ /* 0x000fe20000000f00 */
[----:B------:R-:W-:Y:S01]  /*1abc0*/  IMAD.MOV.U32 R194, RZ, RZ, R154 ;  /* 0x000000ffffc27224 */ /* 0x000fe200078e009a */
[----:B------:R-:W-:Y:S01]  /*1abd0*/  LOP3.LUT R191, R191, R200, R155, 0x96, !PT ;  /* 0x000000c8bfbf7212 */ /* 0x000fe200078e969b */
[----:B------:R-:W-:-:S07]  /*1abe0*/  IMAD.MOV.U32 R166, RZ, RZ, R108 ;  /* 0x000000ffffa67224 */ /* 0x000fce00078e006c */
.L_x_3241:
[----:B------:R-:W-:Y:S05]  /*1abf0*/  BSYNC.RECONVERGENT B0 ;  /* 0x0000000000007941 */ /* 0x000fea0003800200 */
.L_x_3240:
[----:B------:R-:W-:Y:S01]  /*1ac00*/  I2FP.F32.U32 R109, R109 ;  /* 0x0000006d006d7245 */ /* 0x000fe20000201000 */
[----:B------:R-:W-:Y:S01]  /*1ac10*/  IMAD.U32 R108, R113, 0x10000, RZ ;  /* 0x00010000716c7824 */ /* 0x000fe200078e00ff */
[----:B------:R-:W-:Y:S01]  /*1ac20*/  ISETP.NE.AND P2, PT, R110, 0x1, PT ;  /* 0x000000016e00780c */ /* 0x000fe20003f45270 */
[----:B------:R-:W-:Y:S01]  /*1ac30*/  IMAD.U32 R111, R105, 0x10000, RZ ;  /* 0x00010000696f7824 */ /* 0x000fe200078e00ff */
[----:B------:R-:W-:Y:S01]  /*1ac40*/  BSSY.RECONVERGENT B0, `(.L_x_3245) ;  /* 0x000005c000007945 */ /* 0x000fe20003800200 */
[----:B------:R-:W-:Y:S01]  /*1ac50*/  FFMA.FTZ R109, R109, R160, 1.1641532182693481445e-10 ;  /* 0x2f0000006d6d7423 */ /* 0x000fe200000100a0 */
[----:B------:R-:W-:Y:S01]  /*1ac60*/  FMUL.FTZ R108, R108, R165 ;  /* 0x000000a56c6c7220 */ /* 0x000fe20000410000 */
[----:B------:R-:W-:-:S03]  /*1ac70*/  PRMT R199, R113, 0x7632, R199 ;  /* 0x0000763271c77816 */ /* 0x000fc600000000c7 */
[----:B------:R-:W-:Y:S01]  /*1ac80*/  FMUL.FTZ R108, R108, R159 ;  /* 0x0000009f6c6c7220 */ /* 0x000fe20000410000 */
[----:B------:R-:W-:Y:S02]  /*1ac90*/  FSETP.GTU.FTZ.AND P1, PT, R109, R158, PT ;  /* 0x0000009e6d00720b */ /* 0x000fe40003f3c000 */
[----:B------:R-:W-:Y:S02]  /*1aca0*/  SHF.L.U32 R109, R101, 0x10, RZ ;  /* 0x00000010656d7819 */ /* 0x000fe400000006ff */
[----:B------:R-:W-:Y:S02]  /*1acb0*/  FSEL R108, R108, RZ, !P1 ;  /* 0x000000ff6c6c7208 */ /* 0x000fe40004800000 */
[----:B------:R-:W-:-:S03]  /*1acc0*/  PLOP3.LUT P1, PT, P1, PT, PT, 0x8, 0x80 ;  /* 0x000000000080781c */ /* 0x000fc60000f2e170 */
[----:B------:R-:W-:Y:S01]  /*1acd0*/  FFMA.FTZ R200, R108, R109, R111 ;  /* 0x0000006d6cc87223 */ /* 0x000fe2000001006f */
[----:B------:R-:W-:Y:S02]  /*1ace0*/  HFMA2 R111, -RZ, RZ, 0, 1.1920928955078125e-07 ;  /* 0x00000002ff6f7431 */ /* 0x000fe400000001ff */
[----:B------:R-:W-:Y:S01]  /*1acf0*/  IMAD.MOV.U32 R109, RZ, RZ, R194 ;  /* 0x000000ffff6d7224 */ /* 0x000fe200078e00c2 */
        /* <DEDUP_REMOVED lines=9> */
.L_x_3247:
        /* <DEDUP_REMOVED lines=13> */
.L_x_3249:
[----:B------:R-:W-:Y:S05]  /*1ae60*/  BSYNC.RECONVERGENT B1 ;  /* 0x0000000000017941 */ /* 0x000fea0003800200 */
.L_x_3248:
        /* <DEDUP_REMOVED lines=57> */
.L_x_3246:
[----:B------:R-:W-:Y:S05]  /*1b200*/  BSYNC.RECONVERGENT B0 ;  /* 0x0000000000007941 */ /* 0x000fea0003800200 */
.L_x_3245:
        /* <DEDUP_REMOVED lines=10> */
[----:B------:R-:W-:Y:S02]  /*1b2b0*/  IMAD.U32 R109, R110, 0x10000, RZ ;  /* 0x000100006e6d7824 */ /* 0x000fe400078e00ff */
[----:B------:R-:W-:Y:S01]  /*1b2c0*/  HFMA2 R110, -RZ, RZ, 0, 1.1920928955078125e-07 ;  /* 0x00000002ff6e7431 */ /* 0x000fe200000001ff */
        /* <DEDUP_REMOVED lines=13> */
.L_x_3252:
        /* <DEDUP_REMOVED lines=13> */
.L_x_3254:
[----:B------:R-:W-:Y:S05]  /*1b470*/  BSYNC.RECONVERGENT B1 ;  /* 0x0000000000017941 */ /* 0x000fea0003800200 */
.L_x_3253:
        /* <DEDUP_REMOVED lines=57> */
.L_x_3251:
[----:B------:R-:W-:Y:S05]  /*1b810*/  BSYNC.RECONVERGENT B0 ;  /* 0x0000000000007941 */ /* 0x000fea0003800200 */
.L_x_3250:
        /* <DEDUP_REMOVED lines=25> */
.L_x_3257:
        /* <DEDUP_REMOVED lines=13> */
.L_x_3259:
[----:B------:R-:W-:Y:S05]  /*1ba80*/  BSYNC.RECONVERGENT B1 ;  /* 0x0000000000017941 */ /* 0x000fea0003800200 */
.L_x_3258:
        /* <DEDUP_REMOVED lines=57> */
.L_x_3256:
[----:B------:R-:W-:Y:S05]  /*1be20*/  BSYNC.RECONVERGENT B0 ;  /* 0x0000000000007941 */ /* 0x000fea0003800200 */
.L_x_3255:
        /* <DEDUP_REMOVED lines=8> */
[----:B------:R-:W-:Y:S01]  /*1beb0*/  MOV R110, 0x2 ;  /* 0x00000002006e7802 */ /* 0x000fe20000000f00 */
        /* <DEDUP_REMOVED lines=16> */
.L_x_3262:
        /* <DEDUP_REMOVED lines=13> */
.L_x_3264:
[----:B------:R-:W-:Y:S05]  /*1c090*/  BSYNC.RECONVERGENT B1 ;  /* 0x0000000000017941 */ /* 0x000fea0003800200 */
.L_x_3263:
        /* <DEDUP_REMOVED lines=57> */
.L_x_3261:
[----:B------:R-:W-:Y:S05]  /*1c430*/  BSYNC.RECONVERGENT B0 ;  /* 0x0000000000007941 */ /* 0x000fea0003800200 */
.L_x_3260:
        /* <DEDUP_REMOVED lines=8> */
[----:B------:R-:W-:Y:S02]  /*1c4c0*/  PRMT R155, R115, 0x7632, R155 ;  /* 0x00007632739b7816 */ /* 0x000fe4000000009b */
        /* <DEDUP_REMOVED lines=16> */
.L_x_3267:
        /* <DEDUP_REMOVED lines=15> */
.L_x_3269:
[----:B------:R-:W-:Y:S05]  /*1c6c0*/  BSYNC.RECONVERGENT B1 ;  /* 0x0000000000017941 */ /* 0x000fea0003800200 */
.L_x_3268:
        /* <DEDUP_REMOVED lines=52> */
[----:B------:R-:W-:Y:S02]  /*1ca10*/  LOP3.LUT R196, R113, R112, R109, 0x96, !PT ;  /* 0x0000007071c47212 */ /* 0x000fe400078e966d */
[----:B------:R-:W-:Y:S01]  /*1ca20*/  MOV R109, R166 ;  /* 0x000000a6006d7202 */ /* 0x000fe20000000f00 */
[----:B------:R-:W-:Y:S01]  /*1ca30*/  IMAD.MOV.U32 R194, RZ, RZ, R110 ;  /* 0x000000ffffc27224 */ /* 0x000fe200078e006e */
[----:B------:R-:W-:Y:S01]  /*1ca40*/  LOP3.LUT R191, R191, R114, R111, 0x96, !PT ;  /* 0x00000072bfbf7212 */ /* 0x000fe200078e966f */
[----:B------:R-:W-:-:S07]  /*1ca50*/  IMAD.MOV.U32 R166, RZ, RZ, R108 ;  /* 0x000000ffffa67224 */ /* 0x000fce00078e006c */
.L_x_3266:
[----:B------:R-:W-:Y:S05]  /*1ca60*/  BSYNC.RECONVERGENT B0 ;  /* 0x0000000000007941 */ /* 0x000fea0003800200 */
.L_x_3265:
        /* <DEDUP_REMOVED lines=17> */
.L_x_3229:
        /* <DEDUP_REMOVED lines=16> */
.L_x_3273:
        /* <DEDUP_REMOVED lines=13> */
.L_x_3275:
[----:B------:R-:W-:Y:S05]  /*1cd50*/  BSYNC.RECONVERGENT B1 ;  /* 0x0000000000017941 */ /* 0x000fea0003800200 */
.L_x_3274:
        /* <DEDUP_REMOVED lines=8> */
[C---:B------:R-:W-:Y:S01]  /*1cde0*/  VIADD R109, R148.reuse, 0x3c6ef372 ;  /* 0x3c6ef372946d7836 */ /* 0x040fe20000000000 */
[----:B------:R-:W-:Y:S01]  /*1cdf0*/  LOP3.LUT R154, R191, R196, R111, 0x96, !PT ;  /* 0x000000c4bf9a7212 */ /* 0x000fe200078e966f */
[----:B------:R-:W-:Y:S01]  /*1ce00*/  IMAD.WIDE.U32 R196, R155, -0x2daee0ad, RZ ;  /* 0xd2511f539bc47825 */ /* 0x000fe200078e00ff */
[----:B------:R-:W-:Y:S02]  /*1ce10*/  IADD3 R111, PT, PT, R149, 0x76cf5d0a, RZ ;  /* 0x76cf5d0a956f7810 */ /* 0x000fe40007ffe0ff */
[----:B------:R-:W-:Y:S01]  /*1ce20*/  IADD3 R191, PT, PT, R148, -0x700cb87f, RZ ;  /* 0x8ff3478194bf7810 */ /* 0x000fe20007ffe0ff */
        /* <DEDUP_REMOVED lines=37> */
[----:B------:R-:W-:Y:S02]  /*1d080*/  MOV R194, R110 ;  /* 0x0000006e00c27202 */ /* 0x000fe40000000f00 */
[----:B------:R-:W-:Y:S01]  /*1d090*/  LOP3.LUT R191, R191, R154, R111, 0x96, !PT ;  /* 0x0000009abfbf7212 */ /* 0x000fe200078e966f */
[----:B------:R-:W-:Y:S02]  /*1d0a0*/  VIADD R155, R149, 0x96a522ad ;  /* 0x96a522ad959b7836 */ /* 0x000fe40000000000 */
[----:B------:R-:W-:Y:S01]  /*1d0b0*/  IMAD.MOV.U32 R166, RZ, RZ, R108 ;  /* 0x000000ffffa67224 */ /* 0x000fe200078e006c */
[----:B------:R-:W-:Y:S01]  /*1d0c0*/  MOV R108, R206 ;  /* 0x000000ce006c7202 */ /* 0x000fe20000000f00 */
[----:B------:R-:W-:Y:S01]  /*1d0d0*/  IMAD.MOV.U32 R110, RZ, RZ, RZ ;  /* 0x000000ffff6e7224 */ /* 0x000fe200078e00ff */
[----:B------:R-:W-:-:S07]  /*1d0e0*/  LOP3.LUT R196, R155, R196, R109, 0x96, !PT ;  /* 0x000000c49bc47212 */ /* 0x000fce00078e966d */
.L_x_3272:
[----:B------:R-:W-:Y:S05]  /*1d0f0*/  BSYNC.RECONVERGENT B0 ;  /* 0x0000000000007941 */ /* 0x000fea0003800200 */
.L_x_3271:
        /* <DEDUP_REMOVED lines=26> */
.L_x_3278:
        /* <DEDUP_REMOVED lines=13> */
.L_x_3280:
[----:B------:R-:W-:Y:S05]  /*1d370*/  BSYNC.RECONVERGENT B1 ;  /* 0x0000000000017941 */ /* 0x000fea0003800200 */
.L_x_3279:
        /* <DEDUP_REMOVED lines=51> */
[----:B------:R-:W-:Y:S02]  /*1d6b0*/  LOP3.LUT R196, R155, R196, R109, 0x96, !PT ;  /* 0x000000c49bc47212 */ /* 0x000fe400078e966d */
[----:B------:R-:W-:Y:S01]  /*1d6c0*/  MOV R109, R166 ;  /* 0x000000a6006d7202 */ /* 0x000fe20000000f00 */
[----:B------:R-:W-:Y:S02]  /*1d6d0*/  IMAD.MOV.U32 R166, RZ, RZ, R108 ;  /* 0x000000ffffa67224 */ /* 0x000fe400078e006c */
[----:B------:R-:W-:Y:S01]  /*1d6e0*/  HFMA2 R108, -RZ, RZ, 0, 0 ;  /* 0x00000000ff6c7431 */ /* 0x000fe200000001ff */
[----:B------:R-:W-:Y:S01]  /*1d6f0*/  LOP3.LUT R191, R191, R154, R111, 0x96, !PT ;  /* 0x0000009abfbf7212 */ /* 0x000fe200078e966f */
[----:B------:R-:W-:-:S07]  /*1d700*/  IMAD.MOV.U32 R194, RZ, RZ, R110 ;  /* 0x000000ffffc27224 */ /* 0x000fce00078e006e */
.L_x_3277:
[----:B------:R-:W-:Y:S05]  /*1d710*/  BSYNC.RECONVERGENT B0 ;  /* 0x0000000000007941 */ /* 0x000fea0003800200 */
.L_x_3276:
        /* <DEDUP_REMOVED lines=23> */
.L_x_3283:
        /* <DEDUP_REMOVED lines=13> */
.L_x_3285:
[----:B------:R-:W-:Y:S05]  /*1d960*/  BSYNC.RECONVERGENT B1 ;  /* 0x0000000000017941 */ /* 0x000fea0003800200 */
.L_x_3284:
        /* <DEDUP_REMOVED lines=52> */
[----:B------:R-:W-:Y:S02]  /*1dcb0*/  MOV R194, R154 ;  /* 0x0000009a00c27202 */ /* 0x000fe40000000f00 */
[----:B------:R-:W-:Y:S01]  /*1dcc0*/  LOP3.LUT R196, R111, R110, R109, 0x96, !PT ;  /* 0x0000006e6fc47212 */ /* 0x000fe200078e966d */
[----:B------:R-:W-:Y:S01]  /*1dcd0*/  IMAD.MOV.U32 R109, RZ, RZ, R166 ;  /* 0x000000ffff6d7224 */ /* 0x000fe200078e00a6 */
[----:B------:R-:W-:Y:S01]  /*1dce0*/  MOV R166, R108 ;  /* 0x0000006c00a67202 */ /* 0x000fe20000000f00 */
[----:B------:R-:W-:-:S07]  /*1dcf0*/  IMAD.MOV.U32 R110, RZ, RZ, RZ ;  /* 0x000000ffff6e7224 */ /* 0x000fce00078e00ff */
.L_x_3282:
[----:B------:R-:W-:Y:S05]  /*1dd00*/  BSYNC.RECONVERGENT B0 ;  /* 0x0000000000007941 */ /* 0x000fea0003800200 */
.L_x_3281:
        /* <DEDUP_REMOVED lines=10> */
[----:B------:R-:W-:-:S04]  /*1ddb0*/  IMAD.U32 R109, R101, 0x10000, RZ ;  /* 0x00010000656d7824 */ /* 0x000fc800078e00ff */
        /* <DEDUP_REMOVED lines=13> */
.L_x_3288:
        /* <DEDUP_REMOVED lines=13> */
.L_x_3290:
[----:B------:R-:W-:Y:S05]  /*1df60*/  BSYNC.RECONVERGENT B1 ;  /* 0x0000000000017941 */ /* 0x000fea0003800200 */
.L_x_3289:
        /* <DEDUP_REMOVED lines=57> */
.L_x_3287:
[----:B------:R-:W-:Y:S05]  /*1e300*/  BSYNC.RECONVERGENT B0 ;  /* 0x0000000000007941 */ /* 0x000fea0003800200 */
.L_x_3286:
        /* <DEDUP_REMOVED lines=23> */
.L_x_3293:
        /* <DEDUP_REMOVED lines=13> */
.L_x_3295:
[----:B------:R-:W-:Y:S05]  /*1e550*/  BSYNC.RECONVERGENT B1 ;  /* 0x0000000000017941 */ /* 0x000fea0003800200 */
.L_x_3294:
        /* <DEDUP_REMOVED lines=57> */
.L_x_3292:
[----:B------:R-:W-:Y:S05]  /*1e8f0*/  BSYNC.RECONVERGENT B0 ;  /* 0x0000000000007941 */ /* 0x000fea0003800200 */
.L_x_3291:
        /* <DEDUP_REMOVED lines=24> */
.L_x_3298:
        /* <DEDUP_REMOVED lines=13> */
.L_x_3300:
[----:B------:R-:W-:Y:S05]  /*1eb50*/  BSYNC.RECONVERGENT B1 ;  /* 0x0000000000017941 */ /* 0x000fea0003800200 */
.L_x_3299:
        /* <DEDUP_REMOVED lines=57> */
.L_x_3297:
[----:B------:R-:W-:Y:S05]  /*1eef0*/  BSYNC.RECONVERGENT B0 ;  /* 0x0000000000007941 */ /* 0x000fea0003800200 */
.L_x_3296:
        /* <DEDUP_REMOVED lines=23> */
.L_x_3303:
        /* <DEDUP_REMOVED lines=13> */
.L_x_3305:
[----:B------:R-:W-:Y:S05]  /*1f140*/  BSYNC.RECONVERGENT B1 ;  /* 0x0000000000017941 */ /* 0x000fea0003800200 */
.L_x_3304:
        /* <DEDUP_REMOVED lines=52> */
[----:B------:R-:W-:Y:S01]  /*1f490*/  MOV R194, R112 ;  /* 0x0000007000c27202 */ /* 0x000fe20000000f00 */
[----:B------:R-:W-:Y:S01]  /*1f4a0*/  IMAD.MOV.U32 R110, RZ, RZ, RZ ;  /* 0x000000ffff6e7224 */ /* 0x000fe200078e00ff */
[----:B------:R-:W-:Y:S01]  /*1f4b0*/  LOP3.LUT R196, R109, R108, R155, 0x96, !PT ;  /* 0x0000006c6dc47212 */ /* 0x000fe200078e969b */
[----:B------:R-:W-:Y:S01]  /*1f4c0*/  IMAD.MOV.U32 R108, RZ, RZ, R166 ;  /* 0x000000ffff6c7224 */ /* 0x000fe200078e00a6 */
[----:B------:R-:W-:-:S07]  /*1f4d0*/  MOV R166, R154 ;  /* 0x0000009a00a67202 */ /* 0x000fce0000000f00 */
.L_x_3302:
[----:B------:R-:W-:Y:S05]  /*1f4e0*/  BSYNC.RECONVERGENT B0 ;  /* 0x0000000000007941 */ /* 0x000fea0003800200 */
.L_x_3301:
        /* <DEDUP_REMOVED lines=10> */
[----:B------:R-:W-:-:S05]  /*1f590*/  FMUL.FTZ R108, R108, R159 ;  /* 0x0000009f6c6c7220 */ /* 0x000fca0000410000 */
[----:B------:R-:W-:Y:S01]  /*1f5a0*/  FSEL R154, R108, RZ, !P5 ;  /* 0x000000ff6c9a7208 */ /* 0x000fe20006800000 */
[----:B------:R-:W-:Y:S01]  /*1f5b0*/  IMAD.MOV.U32 R108, RZ, RZ, R194 ;  /* 0x000000ffff6c7224 */ /* 0x000fe200078e00c2 */
        /* <DEDUP_REMOVED lines=11> */
.L_x_3308:
        /* <DEDUP_REMOVED lines=15> */
.L_x_3310:
[----:B------:R-:W-:Y:S05]  /*1f760*/  BSYNC.RECONVERGENT B1 ;  /* 0x0000000000017941 */ /* 0x000fea0003800200 */
.L_x_3309:
        /* <DEDUP_REMOVED lines=53> */
[----:B------:R-:W-:Y:S01]  /*1fac0*/  IMAD.MOV.U32 R194, RZ, RZ, R112 ;  /* 0x000000ffffc27224 */ /* 0x000fe200078e0070 */
[----:B------:R-:W-:Y:S02]  /*1fad0*/  LOP3.LUT R196, R109, R108, R111, 0x96, !PT ;  /* 0x0000006c6dc47212 */ /* 0x000fe400078e966f */
[----:B------:R-:W-:Y:S01]  /*1fae0*/  MOV R108, R166 ;  /* 0x000000a6006c7202 */ /* 0x000fe20000000f00 */
[----:B------:R-:W-:-:S07]  /*1faf0*/  IMAD.MOV.U32 R166, RZ, RZ, R110 ;  /* 0x000000ffffa67224 */ /* 0x000fce00078e006e */
.L_x_3307:
[----:B------:R-:W-:Y:S05]  /*1fb00*/  BSYNC.RECONVERGENT B0 ;  /* 0x0000000000007941 */ /* 0x000fea0003800200 */
.L_x_3306:
[----:B------:R-:W-:Y:S01]  /*1fb10*/  I2FP.F32.U32 R109, R108 ;  /* 0x0000006c006d7245 */ /* 0x000fe20000201000 */
[----:B------:R-:W-:Y:S01]  /*1fb20*/  IMAD.U32 R108, R155, 0x10000, RZ ;  /* 0x000100009b6c7824 */ /* 0x000fe200078e00ff */
[----:B------:R-:W-:Y:S02]  /*1fb30*/  SHF.L.U32 R111, R129, 0x10, RZ ;  /* 0x00000010816f7819 */ /* 0x000fe400000006ff */
[----:B------:R-:W-:Y:S01]  /*1fb40*/  F2FP.BF16.F32.PACK_AB R110, R201, R202 ;  /* 0x000000cac96e723e */ /* 0x000fe200000010ff */
[----:B------:R-:W-:Y:S01]  /*1fb50*/  FFMA.FTZ R109, R109, R160, 1.1641532182693481445e-10 ;  /* 0x2f0000006d6d7423 */ /* 0x000fe200000100a0 */
[----:B------:R-:W-:-:S04]  /*1fb60*/  FMUL.FTZ R108, R108, R165 ;  /* 0x000000a56c6c7220 */ /* 0x000fc80000410000 */
[----:B------:R-:W-:Y:S01]  /*1fb70*/  FMUL.FTZ R108, R108, R159 ;  /* 0x0000009f6c6c7220 */ /* 0x000fe20000410000 */
[----:B------:R-:W-:Y:S02]  /*1fb80*/  FSETP.GTU.FTZ.AND P6, PT, R109, R158, PT ;  /* 0x0000009e6d00720b */ /* 0x000fe40003fdc000 */
[----:B------:R-:W-:Y:S02]  /*1fb90*/  F2FP.BF16.F32.PACK_AB R109, R199, R200 ;  /* 0x000000c8c76d723e */ /* 0x000fe400000010ff */
[----:B------:R-:W-:Y:S02]  /*1fba0*/  FSEL R108, R108, RZ, !P6 ;  /* 0x000000ff6c6c7208 */ /* 0x000fe40007000000 */
[----:B------:R-:W-:-:S03]  /*1fbb0*/  PLOP3.LUT P6, PT, P6, PT, PT, 0x8, 0x80 ;  /* 0x000000000080781c */ /* 0x000fc600037ce170 */
[----:B------:R-:W-:Y:S01]  /*1fbc0*/  FMUL.FTZ R114, R111, R108 ;  /* 0x0000006c6f727220 */ /* 0x000fe20000410000 */
[----:B------:R-:W-:-:S04]  /*1fbd0*/  F2FP.BF16.F32.PACK_AB R108, R197, R198 ;  /* 0x000000c6c56c723e */ /* 0x000fc800000010ff */
[----:B------:R-:W-:-:S07]  /*1fbe0*/  F2FP.BF16.F32.PACK_AB R111, R114, R154 ;  /* 0x0000009a726f723e */ /* 0x000fce00000010ff */
.L_x_3270:
[----:B------:R-:W-:Y:S01]  /*1fbf0*/  FADD.FTZ R113, RZ, R119 ;  /* 0x00000077ff717221 */ /* 0x000fe20000010000 */
[----:B------:R-:W-:Y:S01]  /*1fc00*/  SEL R161, RZ, 0x1000000, !P6 ;  /* 0x01000000ffa17807 */ /* 0x000fe20007000000 */
[----:B------:R-:W-:Y:S01]  /*1fc10*/  IMAD.WIDE.U32 R122, R195, 0x10, R122 ;  /* 0x00000010c37a7825 */ /* 0x000fe200078e007a */
[----:B------:R-:W-:-:S03]  /*1fc20*/  SEL R159, RZ, 0x10000, !P5 ;  /* 0x00010000ff9f7807 */ /* 0x000fc60006800000 */
        /* <DEDUP_REMOVED lines=9> */
[----:B------:R-:W-:Y:S01]  /*1fcc0*/  LOP3.LUT P6, RZ, R152, 0x2, RZ, 0xc0, !PT ;  /* 0x0000000298ff7812 */ /* 0x000fe200078cc0ff */
[----:B------:R-:W-:Y:S01]  /*1fcd0*/  UMOV UR13, 0xffffffff ;  /* 0xffffffff000d7882 */ /* 0x000fe20000000000 */
[----:B------:R-:W-:Y:S01]  /*1fce0*/  LOP3.LUT R160, R160, R161, R159, 0xfe, !PT ;  /* 0x000000a1a0a07212 */ /* 0x000fe200078efe9f */
[----:B------:R-:W-:Y:S01]  /*1fcf0*/  FADD.FTZ R113, R112, R127 ;  /* 0x0000007f70717221 */ /* 0x000fe20000010000 */
[----:B------:R-:W-:Y:S02]  /*1fd00*/  LOP3.LUT R155, R155, R115, R158, 0xfe, !PT ;  /* 0x000000739b9b7212 */ /* 0x000fe400078efe9e */
[----:B------:R-:W-:Y:S01]  /*1fd10*/  SEL R159, RZ, 0x1, !P3 ;  /* 0x00000001ff9f7807 */ /* 0x000fe20005800000 */
[----:B------:R-:W-:Y:S01]  /*1fd20*/  FADD.FTZ R112, R113, R126 ;  /* 0x0000007e71707221 */ /* 0x000fe20000010000 */
[----:B------:R-:W-:-:S02]  /*1fd30*/  SEL R158, RZ, 0x1, !P6 ;  /* 0x00000001ff9e7807 */ /* 0x000fc40007000000 */
[----:B------:R-:W-:Y:S01]  /*1fd40*/  LOP3.LUT P0, RZ, R116, 0x1f, RZ, 0xc0, !PT ;  /* 0x0000001f74ff7812 */ /* 0x000fe2000780c0ff */
        /* <DEDUP_REMOVED lines=27> */
[----:B------:R-:W-:-:S03]  /*1ff00*/  LOP3.LUT R113, R160, R159, RZ, 0xfc, !PT ;  /* 0x0000009fa0717212 */ /* 0x000fc600078efcff */
[----:B------:R-:W-:Y:S01]  /*1ff10*/  FADD.FTZ R115, R112, R197 ;  /* 0x000000c570737221 */ /* 0x000fe20000010000 */
[----:B------:R-:W-:-:S03]  /*1ff20*/  LOP3.LUT R112, R155, R158, RZ, 0xfc, !PT ;  /* 0x0000009e9b707212 */ /* 0x000fc600078efcff */
[----:B------:R-:W-:Y:S02]  /*1ff30*/  FADD.FTZ R158, R115, R200 ;  /* 0x000000c8739e7221 */ /* 0x000fe40000010000 */
[----:B------:R0:W-:Y:S02]  /*1ff40*/  STG.E.64 desc[UR6][R124.64], R112 ;  /* 0x000000707c007986 */ /* 0x0001e4000c101b06 */
[----:B------:R-:W-:-:S04]  /*1ff50*/  FADD.FTZ R115, R158, R199 ;  /* 0x000000c79e737221 */ /* 0x000fc80000010000 */
[----:B------:R-:W-:-:S04]  /*1ff60*/  FADD.FTZ R158, R115, R202 ;  /* 0x000000ca739e7221 */ /* 0x000fc80000010000 */
[----:B------:R-:W-:-:S04]  /*1ff70*/  FADD.FTZ R115, R158, R201 ;  /* 0x000000c99e737221 */ /* 0x000fc80000010000 */
[----:B------:R-:W-:-:S04]  /*1ff80*/  FADD.FTZ R115, R115, R154 ;  /* 0x0000009a73737221 */ /* 0x000fc80000010000 */
[----:B------:R-:W-:Y:S01]  /*1ff90*/  FADD.FTZ R115, R115, R114 ;  /* 0x0000007273737221 */ /* 0x000fe20000010000 */
[----:B0-----:R-:W-:Y:S06]  /*1ffa0*/  BRA.DIV UR13, `(.L_x_3311) ;  /* 0x000000160d7c7947 */ /* 0x001fec000b800000 */
        /* <DEDUP_REMOVED lines=101> */
.L_x_3324:
[C---:B------:R-:W-:Y:S01]  /*20600*/  FMUL.FTZ R108, R115.reuse, R115 ;  /* 0x00000073736c7220 */ /* 0x040fe20000410000 */
[----:B------:R-:W-:Y:S01]  /*20610*/  ISETP.NE.AND P1, PT, RZ, UR9, PT ;  /* 0x00000009ff007c0c */ /* 0x000fe2000bf25270 */
[----:B01----:R-:W-:Y:S01]  /*20620*/  FADD.FTZ R112, R112, R123 ;  /* 0x0000007b70707221 */ /* 0x003fe20000010000 */
        /* <DEDUP_REMOVED lines=11> */
[----:B------:R-:W0:Y:S01]  /*206e0*/  MUFU.RSQ R121, R109 ;  /* 0x0000006d00797308 */ /* 0x000e220000001400 */
        /* <DEDUP_REMOVED lines=16> */
[----:B0-----:R-:W-:Y:S01]  /*207f0*/  FMUL.FTZ R109, R121, R158 ;  /* 0x0000009e796d7220 */ /* 0x001fe20000410000 */
[C---:B------:R-:W-:Y:S01]  /*20800*/  FADD.FTZ R158, -R111.reuse, R114 ;  /* 0x000000726f9e7221 */ /* 0x040fe20000010100 */
[C---:B------:R-:W-:Y:S01]  /*20810*/  FADD.FTZ R124, -R111.reuse, R179 ;  /* 0x000000b36f7c7221 */ /* 0x040fe20000010100 */
[----:B------:R-:W-:Y:S01]  /*20820*/  FADD.FTZ R178, -R111, R178 ;  /* 0x000000b26fb27221 */ /* 0x000fe20000010100 */
[----:B------:R-:W-:Y:S01]  /*20830*/  FFMA.FTZ R114, R109, R204, R206 ;  /* 0x000000cc6d727223 */ /* 0x000fe200000100ce */
        /* <DEDUP_REMOVED lines=20> */
[----:B------:R-:W-:Y:S01]  /*20980*/  IMAD.U32 R204, R128, 0x10000, RZ ;  /* 0x0001000080cc7824 */ /* 0x000fe200078e00ff */
[----:B------:R-:W-:Y:S01]  /*20990*/  SHF.L.U32 R111, R41, 0x10, RZ ;  /* 0x00000010296f7819 */ /* 0x000fe200000006ff */
[----:B------:R-:W-:Y:S01]  /*209a0*/  FMUL.FTZ R123, R121, R208 ;  /* 0x000000d0797b7220 */ /* 0x000fe20000410000 */
[----:B------:R-:W-:-:S02]  /*209b0*/  IMAD.U32 R109, R42, 0x10000, RZ ;  /* 0x000100002a6d7824 */ /* 0x000fc400078e00ff */
[C---:B------:R-:W-:Y:S01]  /*209c0*/  FMUL.FTZ R216, R121.reuse, R216 ;  /* 0x000000d879d87220 */ /* 0x040fe20000410000 */
[----:B------:R-:W-:Y:S01]  /*209d0*/  FMUL.FTZ R125, R121, R210 ;  /* 0x000000d2797d7220 */ /* 0x000fe20000410000 */
[----:B------:R-:W-:Y:S01]  /*209e0*/  FFMA.FTZ R123, R123, R204, R206 ;  /* 0x000000cc7b7b7223 */ /* 0x000fe200000100ce */
[----:B------:R-:W-:Y:S01]  /*209f0*/  SHF.L.U32 R210, R67, 0x10, RZ ;  /* 0x0000001043d27819 */ /* 0x000fe200000006ff */
[----:B------:R-:W-:Y:S01]  /*20a00*/  FFMA.FTZ R204, R216, R109, R111 ;  /* 0x0000006dd8cc7223 */ /* 0x000fe2000001006f */
        /* <DEDUP_REMOVED lines=8> */
[----:B------:R-:W-:Y:S01]  /*20a90*/  FMUL.FTZ R122, R121, R122 ;  /* 0x0000007a797a7220 */ /* 0x000fe20000410000 */
[----:B------:R-:W-:Y:S01]  /*20aa0*/  FFMA.FTZ R206, R206, R109, R111 ;  /* 0x0000006dcece7223 */ /* 0x000fe2000001006f */
[----:B------:R-:W-:Y:S01]  /*20ab0*/  FFMA.FTZ R208, R228, R113, R119 ;  /* 0x00000071e4d07223 */ /* 0x000fe20000010077 */
[----:B------:R-:W-:Y:S01]  /*20ac0*/  SHF.L.U32 R111, R35, 0x10, RZ ;  /* 0x00000010236f7819 */ /* 0x000fe200000006ff */
[----:B------:R-:W-:Y:S01]  /*20ad0*/  IMAD.U32 R109, R36, 0x10000, RZ ;  /* 0x00010000246d7824 */ /* 0x000fe200078e00ff */
[----:B------:R-:W-:Y:S01]  /*20ae0*/  SHF.L.U32 R119, R33, 0x10, RZ ;  /* 0x0000001021777819 */ /* 0x000fe200000006ff */
[----:B------:R-:W-:-:S02]  /*20af0*/  IMAD.U32 R113, R34, 0x10000, RZ ;  /* 0x0001000022717824 */ /* 0x000fc400078e00ff */
[C---:B------:R-:W-:Y:S01]  /*20b00*/  FMUL.FTZ R156, R121.reuse, R156 ;  /* 0x0000009c799c7220 */ /* 0x040fe20000410000 */
[C---:B------:R-:W-:Y:S01]  /*20b10*/  FMUL.FTZ R169, R121.reuse, R170 ;  /* 0x000000aa79a97220 */ /* 0x040fe20000410000 */
[----:B------:R-:W-:Y:S01]  /*20b20*/  FFMA.FTZ R122, R122, R109, R111 ;  /* 0x0000006d7a7a7223 */ /* 0x000fe2000001006f */
[----:B------:R-:W-:Y:S01]  /*20b30*/  FMUL.FTZ R171, R121, R172 ;  /* 0x000000ac79ab7220 */ /* 0x000fe20000410000 */
[----:B------:R-:W-:Y:S01]  /*20b40*/  FFMA.FTZ R170, R156, R113, R119 ;  /* 0x000000719caa7223 */ /* 0x000fe20000010077 */
[----:B------:R-:W-:Y:S01]  /*20b50*/  SHF.L.U32 R111, R31, 0x10, RZ ;  /* 0x000000101f6f7819 */ /* 0x000fe200000006ff */
[----:B------:R-:W-:Y:S01]  /*20b60*/  IMAD.U32 R109, R32, 0x10000, RZ ;  /* 0x00010000206d7824 */ /* 0x000fe200078e00ff */
[----:B------:R-:W-:Y:S01]  /*20b70*/  SHF.L.U32 R119, R71, 0x10, RZ ;  /* 0x0000001047777819 */ /* 0x000fe200000006ff */
[----:B------:R-:W-:Y:S02]  /*20b80*/  IMAD.U32 R113, R51, 0x10000, RZ ;  /* 0x0001000033717824 */ /* 0x000fe400078e00ff */
[C---:B------:R-:W-:Y:S01]  /*20b90*/  FMUL.FTZ R108, R121.reuse, R108 ;  /* 0x0000006c796c7220 */ /* 0x040fe20000410000 */
[----:B------:R-:W-:Y:S01]  /*20ba0*/  FMUL.FTZ R172, R121, R126 ;  /* 0x0000007e79ac7220 */ /* 0x000fe20000410000 */
[----:B------:R-:W-:-:S02]  /*20bb0*/  IMAD.U32 R177, R28, 0x10000, RZ ;  /* 0x000100001cb17824 */ /* 0x000fc400078e00ff */
[----:B------:R-:W-:Y:S01]  /*20bc0*/  FMUL.FTZ R176, R121, R176 ;  /* 0x000000b079b07220 */ /* 0x000fe20000410000 */
[----:B------:R-:W-:Y:S01]  /*20bd0*/  FFMA.FTZ R126, R108, R109, R111 ;  /* 0x0000006d6c7e7223 */ /* 0x000fe2000001006f */
[----:B------:R-:W-:Y:S01]  /*20be0*/  FFMA.FTZ R172, R172, R113, R119 ;  /* 0x00000071acac7223 */ /* 0x000fe20000010077 */
[----:B------:R-:W-:Y:S01]  /*20bf0*/  SHF.L.U32 R109, R27, 0x10, RZ ;  /* 0x000000101b6d7819 */ /* 0x000fe200000006ff */
[----:B------:R-:W-:Y:S01]  /*20c00*/  IMAD.U32 R111, R53, 0x10000, RZ ;  /* 0x00010000356f7824 */ /* 0x000fe200078e00ff */
[----:B------:R-:W-:Y:S01]  /*20c10*/  SHF.L.U32 R113, R73, 0x10, RZ ;  /* 0x0000001049717819 */ /* 0x000fe200000006ff */
[----:B------:R-:W-:Y:S01]  /*20c20*/  FMUL.FTZ R124, R121, R124 ;  /* 0x0000007c797c7220 */ /* 0x000fe20000410000 */
[----:B------:R-:W-:Y:S01]  /*20c30*/  SHF.L.U32 R119, R25, 0x10, RZ ;  /* 0x0000001019777819 */ /* 0x000fe200000006ff */
[----:B------:R-:W-:Y:S02]  /*20c40*/  IMAD.U32 R179, R26, 0x10000, RZ ;  /* 0x000100001ab37824 */ /* 0x000fe400078e00ff */
[----:B------:R-:W-:Y:S01]  /*20c50*/  FMUL.FTZ R178, R121, R178 ;  /* 0x000000b279b27220 */ /* 0x000fe20000410000 */
[----:B------:R-:W-:Y:S01]  /*20c60*/  FFMA.FTZ R177, R176, R177, R109 ;  /* 0x000000b1b0b17223 */ /* 0x000fe2000001006d */
[----:B------:R-:W-:Y:S01]  /*20c70*/  FFMA.FTZ R124, R124, R111, R113 ;  /* 0x0000006f7c7c7223 */ /* 0x000fe20000010071 */
[----:B------:R-:W-:Y:S01]  /*20c80*/  SHF.L.U32 R109, R23, 0x10, RZ ;  /* 0x00000010176d7819 */ /* 0x000fe200000006ff */
[----:B------:R-:W-:Y:S01]  /*20c90*/  FFMA.FTZ R179, R178, R179, R119 ;  /* 0x000000b3b2b37223 */ /* 0x000fe20000010077 */
[----:B------:R-:W-:Y:S01]  /*20ca0*/  SHF.L.U32 R113, R75, 0x10, RZ ;  /* 0x000000104b717819 */ /* 0x000fe200000006ff */
[----:B------:R-:W-:-:S02]  /*20cb0*/  IMAD.U32 R181, R24, 0x10000, RZ ;  /* 0x0001000018b57824 */ /* 0x000fc400078e00ff */
[----:B------:R-:W-:Y:S01]  /*20cc0*/  FMUL.FTZ R180, R121, R180 ;  /* 0x000000b479b47220 */ /* 0x000fe20000410000 */
[----:B------:R-:W-:Y:S02]  /*20cd0*/  IMAD.U32 R111, R55, 0x10000, RZ ;  /* 0x00010000376f7824 */ /* 0x000fe400078e00ff */
[----:B------:R-:W-:Y:S01]  /*20ce0*/  FMUL.FTZ R178, R121, R184 ;  /* 0x000000b879b27220 */ /* 0x000fe20000410000 */
[----:B------:R-:W-:Y:S02]  /*20cf0*/  IMAD.U32 R187, R20, 0x10000, RZ ;  /* 0x0001000014bb7824 */ /* 0x000fe400078e00ff */
[----:B------:R-:W-:Y:S01]  /*20d00*/  FFMA.FTZ R181, R180, R181, R109 ;  /* 0x000000b5b4b57223 */ /* 0x000fe2000001006d */
[----:B------:R-:W-:Y:S01]  /*20d10*/  SHF.L.U32 R109, R19, 0x10, RZ ;  /* 0x00000010136d7819 */ /* 0x000fe200000006ff */
[----:B------:R-:W-:Y:S01]  /*20d20*/  FFMA.FTZ R178, R178, R111, R113 ;  /* 0x0000006fb2b27223 */ /* 0x000fe20000010071 */
[----:B------:R-:W-:Y:S01]  /*20d30*/  SHF.L.U32 R113, R77, 0x10, RZ ;  /* 0x000000104d717819 */ /* 0x000fe200000006ff */
[----:B------:R-:W-:-:S02]  /*20d40*/  IMAD.U32 R111, R57, 0x10000, RZ ;  /* 0x00010000396f7824 */ /* 0x000fc400078e00ff */
[C---:B------:R-:W-:Y:S01]  /*20d50*/  FMUL.FTZ R110, R121.reuse, R110 ;  /* 0x0000006e796e7220 */ /* 0x040fe20000410000 */
[C---:B------:R-:W-:Y:S01]  /*20d60*/  FMUL.FTZ R180, R121.reuse, R188 ;  /* 0x000000bc79b47220 */ /* 0x040fe20000410000 */
[----:B------:R-:W-:Y:S01]  /*20d70*/  FMUL.FTZ R112, R121, R112 ;  /* 0x0000007079707220 */ /* 0x000fe20000410000 */
[----:B------:R-:W-:Y:S02]  /*20d80*/  IMAD.U32 R193, R16, 0x10000, RZ ;  /* 0x0001000010c17824 */ /* 0x000fe400078e00ff */
[----:B------:R-:W-:Y:S01]  /*20d90*/  FFMA.FTZ R187, R110, R187, R109 ;  /* 0x000000bb6ebb7223 */ /* 0x000fe2000001006d */
[----:B------:R-:W-:Y:S01]  /*20da0*/  FFMA.FTZ R180, R180, R111, R113 ;  /* 0x0000006fb4b47223 */ /* 0x000fe20000010071 */
[----:B------:R-:W-:Y:S01]  /*20db0*/  SHF.L.U32 R109, R15, 0x10, RZ ;  /* 0x000000100f6d7819 */ /* 0x000fe200000006ff */
[----:B------:R-:W-:Y:S01]  /*20dc0*/  IMAD.U32 R111, R59, 0x10000, RZ ;  /* 0x000100003b6f7824 */ /* 0x000fe200078e00ff */
[----:B------:R-:W-:Y:S01]  /*20dd0*/  SHF.L.U32 R113, R79, 0x10, RZ ;  /* 0x000000104f717819 */ /* 0x000fe200000006ff */
[----:B------:R-:W-:Y:S01]  /*20de0*/  FMUL.FTZ R192, R121, R192 ;  /* 0x000000c079c07220 */ /* 0x000fe20000410000 */
[----:B------:R-:W-:-:S02]  /*20df0*/  IMAD.U32 R157, R52, 0x10000, RZ ;  /* 0x00010000349d7824 */ /* 0x000fc400078e00ff */
[----:B------:R-:W-:Y:S01]  /*20e00*/  FFMA.FTZ R193, R112, R193, R109 ;  /* 0x000000c170c17223 */ /* 0x000fe2000001006d */
[C---:B------:R-:W-:Y:S01]  /*20e10*/  FMUL.FTZ R168, R121.reuse, R168 ;  /* 0x000000a879a87220 */ /* 0x040fe20000410000 */
[----:B------:R-:W-:Y:S01]  /*20e20*/  FFMA.FTZ R192, R192, R111, R113 ;  /* 0x0000006fc0c07223 */ /* 0x000fe20000010071 */
[----:B------:R-:W-:Y:S01]  /*20e30*/  IMAD.U32 R175, R30, 0x10000, RZ ;  /* 0x000100001eaf7824 */ /* 0x000fe200078e00ff */
[----:B------:R-:W0:Y:S01]  /*20e40*/  @!P0 LDC.64 R112, c[0x0][0x3c0] ;  /* 0x0000f000ff708b82 */ /* 0x000e220000000a00 */
[C---:B------:R-:W-:Y:S01]  /*20e50*/  FMUL.FTZ R174, R121.reuse, R174 ;  /* 0x000000ae79ae7220 */ /* 0x040fe20000410000 */
[----:B------:R-:W-:Y:S01]  /*20e60*/  FFMA.FTZ R168, R168, R157, R159 ;  /* 0x0000009da8a87223 */ /* 0x000fe2000001009f */
[----:B------:R-:W-:Y:S01]  /*20e70*/  SHF.L.U32 R157, R74, 0x10, RZ ;  /* 0x000000104a9d7819 */ /* 0x000fe200000006ff */
[----:B------:R-:W-:Y:S01]  /*20e80*/  FMUL.FTZ R164, R121, R164 ;  /* 0x000000a479a47220 */ /* 0x000fe20000410000 */
[----:B------:R-:W-:Y:S01]  /*20e90*/  FFMA.FTZ R175, R174, R175, R155 ;  /* 0x000000afaeaf7223 */ /* 0x000fe2000001009b */
[----:B------:R-:W-:Y:S01]  /*20ea0*/  IMAD.U32 R155, R54, 0x10000, RZ ;  /* 0x00010000369b7824 */ /* 0x000fe200078e00ff */
[----:B------:R-:W-:Y:S01]  /*20eb0*/  SHF.L.U32 R214, R65, 0x10, RZ ;  /* 0x0000001041d67819 */ /* 0x000fe200000006ff */
[----:B------:R-:W-:Y:S01]  /*20ec0*/  IMAD.U32 R212, R45, 0x10000, RZ ;  /* 0x000100002dd47824 */ /* 0x000fe200078e00ff */
[----:B------:R-:W-:Y:S01]  /*20ed0*/  SHF.L.U32 R119, R21, 0x10, RZ ;  /* 0x0000001015777819 */ /* 0x000fe200000006ff */
[----:B------:R-:W-:Y:S01]  /*20ee0*/  FFMA.FTZ R174, R164, R155, R157 ;  /* 0x0000009ba4ae7223 */ /* 0x000fe2000001009d */
[----:B------:R-:W-:Y:S01]  /*20ef0*/  SHF.L.U32 R157, R76, 0x10, RZ ;  /* 0x000000104c9d7819 */ /* 0x000fe200000006ff */
[----:B------:R-:W-:-:S02]  /*20f00*/  IMAD.U32 R155, R56, 0x10000, RZ ;  /* 0x00010000389b7824 */ /* 0x000fc400078e00ff */
[C---:B------:R-:W-:Y:S01]  /*20f10*/  FMUL.FTZ R176, R121.reuse, R186 ;  /* 0x000000ba79b07220 */ /* 0x040fe20000410000 */
[----:B------:R-:W-:Y:S02]  /*20f20*/  IMAD.U32 R185, R22, 0x10000, RZ ;  /* 0x0001000016b97824 */ /* 0x000fe400078e00ff */
[----:B------:R-:W-:Y:S01]  /*20f30*/  FMUL.FTZ R182, R121, R182 ;  /* 0x000000b679b67220 */ /* 0x000fe20000410000 */
[----:B------:R-:W1:Y:S01]  /*20f40*/  @!P0 LDC.64 R110, c[0x0][0x3c8] ;  /* 0x0000f200ff6e8b82 */ /* 0x000e620000000a00 */
[----:B------:R-:W-:Y:S01]  /*20f50*/  FFMA.FTZ R125, R125, R212, R214 ;  /* 0x000000d47d7d7223 */ /* 0x000fe200000100d6 */
[----:B------:R-:W-:Y:S01]  /*20f60*/  SHF.L.U32 R214, R68, 0x10, RZ ;  /* 0x0000001044d67819 */ /* 0x000fe200000006ff */
[----:B------:R-:W-:Y:S02]  /*20f70*/  IMAD.U32 R212, R48, 0x10000, RZ ;  /* 0x0001000030d47824 */ /* 0x000fe400078e00ff */
[----:B------:R-:W-:Y:S01]  /*20f80*/  FMUL.FTZ R165, R121, R230 ;  /* 0x000000e679a57220 */ /* 0x000fe20000410000 */
[----:B------:R-:W-:Y:S01]  /*20f90*/  FFMA.FTZ R176, R176, R155, R157 ;  /* 0x0000009bb0b07223 */ /* 0x000fe2000001009d */
[----:B------:R-:W-:Y:S01]  /*20fa0*/  FFMA.FTZ R185, R182, R185, R119 ;  /* 0x000000b9b6b97223 */ /* 0x000fe20000010077 */
[----:B------:R-:W-:Y:S01]  /*20fb0*/  SHF.L.U32 R157, R78, 0x10, RZ ;  /* 0x000000104e9d7819 */ /* 0x000fe200000006ff */
[----:B------:R-:W2:Y:S01]  /*20fc0*/  LDC.64 R108, c[0x0][0x428] ;  /* 0x00010a00ff6c7b82 */ /* 0x000ea20000000a00 */
[----:B------:R-:W-:Y:S01]  /*20fd0*/  SHF.L.U32 R119, R17, 0x10, RZ ;  /* 0x0000001011777819 */ /* 0x000fe200000006ff */
[----:B------:R-:W-:-:S02]  /*20fe0*/  IMAD.U32 R155, R58, 0x10000, RZ ;  /* 0x000100003a9b7824 */ /* 0x000fc400078e00ff */
[C---:B------:R-:W-:Y:S01]  /*20ff0*/  FMUL.FTZ R182, R121.reuse, R190 ;  /* 0x000000be79b67220 */ /* 0x040fe20000410000 */
[----:B------:R-:W-:Y:S02]  /*21000*/  IMAD.U32 R189, R18, 0x10000, RZ ;  /* 0x0001000012bd7824 */ /* 0x000fe400078e00ff */
[----:B------:R-:W-:Y:S01]  /*21010*/  FMUL.FTZ R160, R121, R160 ;  /* 0x000000a079a07220 */ /* 0x000fe20000410000 */
[----:B0-----:R-:W-:-:S04]  /*21020*/  @!P0 IMAD.WIDE R112, R0, 0x4, R112 ;  /* 0x0000000400708825 */ /* 0x001fc800078e0270 */
[----:B------:R-:W-:Y:S01]  /*21030*/  FFMA.FTZ R165, R165, R212, R214 ;  /* 0x000000d4a5a57223 */ /* 0x000fe200000100d6 */
[----:B------:R-:W-:Y:S01]  /*21040*/  FFMA.FTZ R182, R182, R155, R157 ;  /* 0x0000009bb6b67223 */ /* 0x000fe2000001009d */
[----:B------:R-:W-:Y:S01]  /*21050*/  SHF.L.U32 R159, R80, 0x10, RZ ;  /* 0x00000010509f7819 */ /* 0x000fe200000006ff */
[----:B------:R-:W-:Y:S01]  /*21060*/  FFMA.FTZ R189, R160, R189, R119 ;  /* 0x000000bda0bd7223 */ /* 0x000fe20000010077 */
[----:B------:R-:W-:Y:S01]  /*21070*/  SHF.L.U32 R155, R13, 0x10, RZ ;  /* 0x000000100d9b7819 */ /* 0x000fe200000006ff */
[----:B------:R-:W-:Y:S02]  /*21080*/  IMAD.U32 R157, R60, 0x10000, RZ ;  /* 0x000100003c9d7824 */ /* 0x000fe400078e00ff */
[C---:B------:R-:W-:Y:S01]  /*21090*/  FMUL.FTZ R184, R121.reuse, R198 ;  /* 0x000000c679b87220 */ /* 0x040fe20000410000 */
[----:B------:R-:W-:Y:S02]  /*210a0*/  IMAD.U32 R119, R14, 0x10000, RZ ;  /* 0x000100000e777824 */ /* 0x000fe400078e00ff */
[----:B------:R-:W-:Y:S01]  /*210b0*/  FMUL.FTZ R162, R121, R162 ;  /* 0x000000a279a27220 */ /* 0x000fe20000410000 */
[----:B------:R0:W-:Y:S01]  /*210c0*/  @!P0 STG.E desc[UR6][R112.64], R115 ;  /* 0x0000007370008986 */ /* 0x0001e2000c101906 */
[----:B------:R-:W-:Y:S01]  /*210d0*/  FFMA.FTZ R184, R184, R157, R159 ;  /* 0x0000009db8b87223 */ /* 0x000fe2000001009f */
[----:B------:R-:W-:Y:S01]  /*210e0*/  SHF.L.U32 R159, R81, 0x10, RZ ;  /* 0x00000010519f7819 */ /* 0x000fe200000006ff */
[----:B------:R-:W-:Y:S01]  /*210f0*/  FFMA.FTZ R197, R162, R119, R155 ;  /* 0x00000077a2c57223 */ /* 0x000fe2000001009b */
        /* <DEDUP_REMOVED lines=8> */
[----:B0-----:R-:W-:Y:S01]  /*21180*/  F2FP.BF16.F32.PACK_AB R112, R122, R165 ;  /* 0x000000a57a70723e */ /* 0x001fe200000010ff */
[C---:B------:R-:W-:Y:S01]  /*21190*/  FMUL.FTZ R202, R121.reuse, R202 ;  /* 0x000000ca79ca7220 */ /* 0x040fe20000410000 */
[----:B------:R-:W0:Y:S01]  /*211a0*/  LDC.64 R164, c[0x0][0x380] ;  /* 0x0000e000ffa47b82 */ /* 0x000e220000000a00 */
[----:B------:R-:W-:Y:S02]  /*211b0*/  IMAD.U32 R119, R12, 0x10000, RZ ;  /* 0x000100000c777824 */ /* 0x000fe400078e00ff */
[C---:B------:R-:W-:Y:S01]  /*211c0*/  FMUL.FTZ R116, R121.reuse, R116 ;  /* 0x0000007479747220 */ /* 0x040fe20000410000 */
[----:B------:R-:W-:Y:S01]  /*211d0*/  SHF.L.U32 R222, R66, 0x10, RZ ;  /* 0x0000001042de7819 */ /* 0x000fe200000006ff */
[----:B------:R-:W-:Y:S02]  /*211e0*/  IMAD.U32 R220, R46, 0x10000, RZ ;  /* 0x000100002edc7824 */ /* 0x000fe400078e00ff */
[----:B------:R-:W-:Y:S01]  /*211f0*/  FMUL.FTZ R127, R121, R218 ;  /* 0x000000da797f7220 */ /* 0x000fe20000410000 */
        /* <DEDUP_REMOVED lines=13> */
[----:B------:R-:W-:Y:S02]  /*212d0*/  IMAD.U32 R163, R6, 0x10000, RZ ;  /* 0x0001000006a37824 */ /* 0x000fe400078e00ff */
[C---:B------:R-:W-:Y:S01]  /*212e0*/  FMUL.FTZ R120, R121.reuse, R120 ;  /* 0x0000007879787220 */ /* 0x040fe20000410000 */
[C---:B------:R-:W-:Y:S01]  /*212f0*/  FMUL.FTZ R154, R121.reuse, R154 ;  /* 0x0000009a799a7220 */ /* 0x040fe20000410000 */
[----:B------:R-:W-:Y:S01]  /*21300*/  FMUL.FTZ R158, R121, R158 ;  /* 0x0000009e799e7220 */ /* 0x000fe20000410000 */
[----:B------:R-:W-:Y:S01]  /*21310*/  FFMA.FTZ R127, R127, R220, R222 ;  /* 0x000000dc7f7f7223 */ /* 0x000fe200000100de */
[----:B------:R-:W-:Y:S01]  /*21320*/  FFMA.FTZ R169, R169, R210, R212 ;  /* 0x000000d2a9a97223 */ /* 0x000fe200000100d4 */
[----:B------:R-:W-:Y:S01]  /*21330*/  FFMA.FTZ R171, R171, R214, R216 ;  /* 0x000000d6abab7223 */ /* 0x000fe200000100d8 */
[----:B-1----:R-:W-:-:S04]  /*21340*/  @!P0 IMAD.WIDE R118, R0, 0x4, R110 ;  /* 0x0000000400768825 */ /* 0x002fc800078e026e */
[----:B------:R-:W-:Y:S01]  /*21350*/  FFMA.FTZ R205, R120, R155, R157 ;  /* 0x0000009b78cd7223 */ /* 0x000fe2000001009d */
[----:B------:R-:W-:Y:S01]  /*21360*/  FFMA.FTZ R186, R154, R159, R161 ;  /* 0x0000009f9aba7223 */ /* 0x000fe200000100a1 */
[----:B------:R-:W-:Y:S01]  /*21370*/  FFMA.FTZ R207, R158, R163, R207 ;  /* 0x000000a39ecf7223 */ /* 0x000fe200000100cf */
[--C-:B--2---:R-:W-:Y:S01]  /*21380*/  IMAD.WIDE.U32 R154, R117, 0x10, R108.reuse ;  /* 0x00000010759a7825 */ /* 0x104fe200078e006c */
[----:B------:R-:W-:Y:S01]  /*21390*/  F2FP.BF16.F32.PACK_AB R111, R208, R167 ;  /* 0x000000a7d06f723e */ /* 0x000fe200000010ff */
[----:B------:R1:W-:Y:S01]  /*213a0*/  @!P0 STG.E desc[UR6][R118.64], R121 ;  /* 0x0000007976008986 */ /* 0x0003e2000c101906 */
[----:B------:R-:W-:Y:S01]  /*213b0*/  F2FP.BF16.F32.PACK_AB R110, R206, R127 ;  /* 0x0000007fce6e723e */ /* 0x000fe200000010ff */
[--C-:B------:R-:W-:Y:S01]  /*213c0*/  IMAD.WIDE.U32 R156, R153, 0x10, R108.reuse ;  /* 0x00000010999c7825 */ /* 0x100fe200078e006c */
[----:B------:R-:W-:Y:S02]  /*213d0*/  F2FP.BF16.F32.PACK_AB R115, R175, R172 ;  /* 0x000000acaf73723e */ /* 0x000fe400000010ff */
[----:B------:R-:W-:Y:S01]  /*213e0*/  F2FP.BF16.F32.PACK_AB R113, R170, R169 ;  /* 0x000000a9aa71723e */ /* 0x000fe200000010ff */
[----:B------:R-:W-:Y:S01]  /*213f0*/  IMAD.WIDE.U32 R158, R173, 0x10, R108 ;  /* 0x00000010ad9e7825 */ /* 0x000fe200078e006c */
[----:B------:R-:W-:-:S02]  /*21400*/  F2FP.BF16.F32.PACK_AB R117, R179, R124 ;  /* 0x0000007cb375723e */ /* 0x000fc400000010ff */
[----:B------:R-:W-:Y:S01]  /*21410*/  F2FP.BF16.F32.PACK_AB R116, R177, R168 ;  /* 0x000000a8b174723e */ /* 0x000fe200000010ff */
[--C-:B------:R-:W-:Y:S01]  /*21420*/  IMAD.WIDE.U32 R160, R183, 0x10, R108.reuse ;  /* 0x00000010b7a07825 */ /* 0x100fe200078e006c */
[----:B------:R-:W-:Y:S02]  /*21430*/  F2FP.BF16.F32.PACK_AB R122, R193, R182 ;  /* 0x000000b6c17a723e */ /* 0x000fe400000010ff */
[----:B-1----:R-:W-:Y:S01]  /*21440*/  F2FP.BF16.F32.PACK_AB R119, R185, R178 ;  /* 0x000000b2b977723e */ /* 0x002fe200000010ff */
[----:B------:R-:W-:Y:S01]  /*21450*/  IMAD.WIDE.U32 R162, R195, 0x10, R108 ;  /* 0x00000010c3a27825 */ /* 0x000fe200078e006c */
[----:B------:R-:W-:Y:S02]  /*21460*/  F2FP.BF16.F32.PACK_AB R109, R204, R125 ;  /* 0x0000007dcc6d723e */ /* 0x000fe400000010ff */
[----:B------:R-:W-:Y:S01]  /*21470*/  F2FP.BF16.F32.PACK_AB R108, R123, R114 ;  /* 0x000000727b6c723e */ /* 0x000fe200000010ff */
[----:B0-----:R-:W-:Y:S01]  /*21480*/  IMAD R0, R164, 0x4, R0 ;  /* 0x00000004a4007824 */ /* 0x001fe200078e0200 */
[----:B------:R-:W-:-:S02]  /*21490*/  F2FP.BF16.F32.PACK_AB R114, R126, R171 ;  /* 0x000000ab7e72723e */ /* 0x000fc400000010ff */
[----:B------:R-:W-:Y:S01]  /*214a0*/  F2FP.BF16.F32.PACK_AB R118, R181, R174 ;  /* 0x000000aeb576723e */ /* 0x000fe200000010ff */
[----:B------:R0:W-:Y:S01]  /*214b0*/  STG.E.128 desc[UR6][R154.64], R108 ;  /* 0x0000006c9a007986 */ /* 0x0001e2000c101d06 */
[----:B------:R-:W-:Y:S02]  /*214c0*/  F2FP.BF16.F32.PACK_AB R123, R197, R192 ;  /* 0x000000c0c57b723e */ /* 0x000fe400000010ff */
[----:B------:R-:W-:Y:S01]  /*214d0*/  F2FP.BF16.F32.PACK_AB R121, R189, R180 ;  /* 0x000000b4bd79723e */ /* 0x000fe200000010ff */
[----:B------:R0:W-:Y:S01]  /*214e0*/  STG.E.128 desc[UR6][R156.64], R112 ;  /* 0x000000709c007986 */ /* 0x0001e2000c101d06 */
[----:B------:R-:W-:Y:S02]  /*214f0*/  F2FP.BF16.F32.PACK_AB R120, R187, R176 ;  /* 0x000000b0bb78723e */ /* 0x000fe400000010ff */
[----:B------:R-:W-:Y:S01]  /*21500*/  F2FP.BF16.F32.PACK_AB R127, R207, R186 ;  /* 0x000000bacf7f723e */ /* 0x000fe200000010ff */
[----:B------:R0:W-:Y:S01]  /*21510*/  STG.E.128 desc[UR6][R158.64], R116 ;  /* 0x000000749e007986 */ /* 0x0001e2000c101d06 */
[----:B------:R-:W-:-:S02]  /*21520*/  F2FP.BF16.F32.PACK_AB R126, R205, R202 ;  /* 0x000000cacd7e723e */ /* 0x000fc400000010ff */
[----:B------:R-:W-:Y:S01]  /*21530*/  F2FP.BF16.F32.PACK_AB R125, R201, R200 ;  /* 0x000000c8c97d723e */ /* 0x000fe200000010ff */
[----:B------:R0:W-:Y:S01]  /*21540*/  STG.E.128 desc[UR6][R160.64], R120 ;  /* 0x00000078a0007986 */ /* 0x0001e2000c101d06 */
[----:B------:R-:W-:Y:S02]  /*21550*/  F2FP.BF16.F32.PACK_AB R124, R199, R184 ;  /* 0x000000b8c77c723e */ /* 0x000fe400000010ff */
[----:B------:R-:W-:-:S03]  /*21560*/  ISETP.GE.AND P0, PT, R0, R165, PT ;  /* 0x000000a50000720c */ /* 0x000fc60003f06270 */
[----:B------:R0:W-:Y:S10]  /*21570*/  STG.E.128 desc[UR6][R162.64], R124 ;  /* 0x0000007ca2007986 */ /* 0x0001f4000c101d06 */
[----:B------:R-:W-:Y:S05]  /*21580*/  @!P0 BRA `(.L_x_3312) ;  /* 0xfffffdf800348947 */ /* 0x000fea000383ffff */
[----:B------:R-:W-:Y:S05]  /*21590*/  EXIT ;  /* 0x000000000000794d */ /* 0x000fea0003800000 */
.L_x_3311:
        /* <DEDUP_REMOVED lines=8> */
.L_x_3314:
[----:B------:R-:W-:Y:S05]  /*21620*/  BSYNC B0 ;  /* 0x0000000000007941 */ /* 0x000fea0003800000 */
.L_x_3313:
        /* <DEDUP_REMOVED lines=9> */
.L_x_3315:
[----:B------:R-:W-:Y:S02]  /*216c0*/  IMAD.MOV.U32 R122, RZ, RZ, 0x4 ;  /* 0x00000004ff7a7424 */ /* 0x000fe400078e00ff */
[----:B------:R-:W-:-:S04]  /*216d0*/  IMAD.MOV.U32 R109, RZ, RZ, R123 ;  /* 0x000000ffff6d7224 */ /* 0x000fc800078e007b */
[----:B------:R-:W-:-:S05]  /*216e0*/  FADD.FTZ R111, R110, R109 ;  /* 0x0000006d6e6f7221 */ /* 0x000fca0000010000 */
[----:B------:R-:W-:-:S07]  /*216f0*/  MOV R125, R111 ;  /* 0x0000006f007d7202 */ /* 0x000fce0000000f00 */
[----:B------:R-:W-:Y:S05]  /*21700*/  WARPSYNC.COLLECTIVE R116, `(.L_x_3316) ;  /* 0x0000000074087348 */ /* 0x000fea0003c00000 */
[----:B------:R0:W1:Y:S02]  /*21710*/  SHFL.BFLY P1, R123, R125, R122, R155 ;  /* 0x0c00007a7d7b7389 */ /* 0x000064000002009b */
[----:B01----:R-:W-:Y:S05]  /*21720*/  ENDCOLLECTIVE ;  /* 0x000000000000791b */ /* 0x003fea0003800000 */
.L_x_3316:
[----:B------:R-:W-:Y:S01]  /*21730*/  HFMA2 R122, -RZ, RZ, 0, 4.76837158203125e-07 ;  /* 0x00000008ff7a7431 */ /* 0x000fe200000001ff */
[----:B------:R-:W-:-:S05]  /*21740*/  MOV R108, R123 ;  /* 0x0000007b006c7202 */ /* 0x000fca0000000f00 */
[----:B------:R-:W-:-:S04]  /*21750*/  FADD.FTZ R112, R111, R108 ;  /* 0x0000006c6f707221 */ /* 0x000fc80000010000 */
[----:B------:R-:W-:-:S07]  /*21760*/  IMAD.MOV.U32 R125, RZ, RZ, R112 ;  /* 0x000000ffff7d7224 */ /* 0x000fce00078e0070 */
[----:B------:R-:W-:Y:S05]  /*21770*/  WARPSYNC.COLLECTIVE R116, `(.L_x_3317) ;  /* 0x0000000074087348 */ /* 0x000fea0003c00000 */
[----:B------:R0:W1:Y:S02]  /*21780*/  SHFL.BFLY P1, R123, R125, R122, R155 ;  /* 0x0c00007a7d7b7389 */ /* 0x000064000002009b */
[----:B01----:R-:W-:Y:S05]  /*21790*/  ENDCOLLECTIVE ;  /* 0x000000000000791b */ /* 0x003fea0003800000 */
.L_x_3317:
        /* <DEDUP_REMOVED lines=8> */
.L_x_3318:
[----:B------:R-:W-:Y:S01]  /*21820*/  HFMA2 R122, -RZ, RZ, 0, 5.9604644775390625e-08 ;  /* 0x00000001ff7a7431 */ /* 0x000fe200000001ff */
[----:B------:R-:W-:-:S05]  /*21830*/  MOV R108, R123 ;  /* 0x0000007b006c7202 */ /* 0x000fca0000000f00 */
[----:B------:R-:W-:-:S04]  /*21840*/  FADD.FTZ R108, R113, R108 ;  /* 0x0000006c716c7221 */ /* 0x000fc80000010000 */
[----:B------:R-:W-:-:S04]  /*21850*/  FMUL.FTZ R115, R108, R109 ;  /* 0x0000006d6c737220 */ /* 0x000fc80000410000 */
[C---:B------:R-:W-:Y:S01]  /*21860*/  FADD.FTZ R108, -R115.reuse, R119 ;  /* 0x00000077736c7221 */ /* 0x040fe20000010100 */
[C---:B------:R-:W-:Y:S01]  /*21870*/  FADD.FTZ R111, -R115.reuse, R118 ;  /* 0x00000076736f7221 */ /* 0x040fe20000010100 */
[----:B------:R-:W-:Y:S02]  /*21880*/  FADD.FTZ R113, -R115, R121 ;  /* 0x0000007973717221 */ /* 0x000fe40000010100 */
[----:B------:R-:W-:-:S04]  /*21890*/  FFMA.FTZ R108, R108, R108, RZ ;  /* 0x0000006c6c6c7223 */ /* 0x000fc800000100ff */
        /* <DEDUP_REMOVED lines=75> */
[----:B------:R-:W-:-:S04]  /*21d50*/  FFMA.FTZ R108, R111, R111, R108 ;  /* 0x0000006f6f6c7223 */ /* 0x000fc8000001006c */
[----:B------:R-:W-:-:S07]  /*21d60*/  IMAD.MOV.U32 R125, RZ, RZ, R108 ;  /* 0x000000ffff7d7224 */ /* 0x000fce00078e006c */
[----:B------:R-:W-:Y:S05]  /*21d70*/  WARPSYNC.COLLECTIVE R116, `(.L_x_3319) ;  /* 0x0000000074087348 */ /* 0x000fea0003c00000 */
[----:B------:R0:W1:Y:S02]  /*21d80*/  SHFL.BFLY P1, R123, R125, R122, R155 ;  /* 0x0c00007a7d7b7389 */ /* 0x000064000002009b */
[----:B01----:R-:W-:Y:S05]  /*21d90*/  ENDCOLLECTIVE ;  /* 0x000000000000791b */ /* 0x003fea0003800000 */
.L_x_3319:
[----:B------:R-:W-:Y:S02]  /*21da0*/  IMAD.MOV.U32 R122, RZ, RZ, 0x2 ;  /* 0x00000002ff7a7424 */ /* 0x000fe400078e00ff */
[----:B------:R-:W-:-:S04]  /*21db0*/  IMAD.MOV.U32 R111, RZ, RZ, R123 ;  /* 0x000000ffff6f7224 */ /* 0x000fc800078e007b */
[----:B------:R-:W-:-:S05]  /*21dc0*/  FADD.FTZ R111, R108, R111 ;  /* 0x0000006f6c6f7221 */ /* 0x000fca0000010000 */
[----:B------:R-:W-:-:S07]  /*21dd0*/  MOV R125, R111 ;  /* 0x0000006f007d7202 */ /* 0x000fce0000000f00 */
[----:B------:R-:W-:Y:S05]  /*21de0*/  WARPSYNC.COLLECTIVE R116, `(.L_x_3320) ;  /* 0x0000000074087348 */ /* 0x000fea0003c00000 */
[----:B------:R0:W1:Y:S02]  /*21df0*/  SHFL.BFLY P1, R123, R125, R122, R155 ;  /* 0x0c00007a7d7b7389 */ /* 0x000064000002009b */
[----:B01----:R-:W-:Y:S05]  /*21e00*/  ENDCOLLECTIVE ;  /* 0x000000000000791b */ /* 0x003fea0003800000 */
.L_x_3320:
[----:B------:R-:W-:Y:S01]  /*21e10*/  HFMA2 R122, -RZ, RZ, 0, 2.384185791015625e-07 ;  /* 0x00000004ff7a7431 */ /* 0x000fe200000001ff */
[----:B------:R-:W-:-:S05]  /*21e20*/  MOV R110, R123 ;  /* 0x0000007b006e7202 */ /* 0x000fca0000000f00 */
[----:B------:R-:W-:-:S04]  /*21e30*/  FADD.FTZ R110, R111, R110 ;  /* 0x0000006e6f6e7221 */ /* 0x000fc80000010000 */
[----:B------:R-:W-:-:S07]  /*21e40*/  IMAD.MOV.U32 R125, RZ, RZ, R110 ;  /* 0x000000ffff7d7224 */ /* 0x000fce00078e006e */
[----:B------:R-:W-:Y:S05]  /*21e50*/  WARPSYNC.COLLECTIVE R116, `(.L_x_3321) ;  /* 0x0000000074087348 */ /* 0x000fea0003c00000 */
[----:B------:R0:W1:Y:S02]  /*21e60*/  SHFL.BFLY P1, R123, R125, R122, R155 ;  /* 0x0c00007a7d7b7389 */ /* 0x000064000002009b */
[----:B01----:R-:W-:Y:S05]  /*21e70*/  ENDCOLLECTIVE ;  /* 0x000000000000791b */ /* 0x003fea0003800000 */
.L_x_3321:
[----:B------:R-:W-:Y:S02]  /*21e80*/  IMAD.MOV.U32 R122, RZ, RZ, 0x8 ;  /* 0x00000008ff7a7424 */ /* 0x000fe400078e00ff */
[----:B------:R-:W-:-:S04]  /*21e90*/  IMAD.MOV.U32 R113, RZ, RZ, R123 ;  /* 0x000000ffff717224 */ /* 0x000fc800078e007b */
[----:B------:R-:W-:-:S05]  /*21ea0*/  FADD.FTZ R113, R110, R113 ;  /* 0x000000716e717221 */ /* 0x000fca0000010000 */
[----:B------:R-:W-:-:S07]  /*21eb0*/  MOV R125, R113 ;  /* 0x00000071007d7202 */ /* 0x000fce0000000f00 */
[----:B------:R-:W-:Y:S05]  /*21ec0*/  WARPSYNC.COLLECTIVE R116, `(.L_x_3322) ;  /* 0x0000000074087348 */ /* 0x000fea0003c00000 */
[----:B------:R0:W1:Y:S02]  /*21ed0*/  SHFL.BFLY P1, R123, R125, R122, R155 ;  /* 0x0c00007a7d7b7389 */ /* 0x000064000002009b */
[----:B01----:R-:W-:Y:S05]  /*21ee0*/  ENDCOLLECTIVE ;  /* 0x000000000000791b */ /* 0x003fea0003800000 */
.L_x_3322:
[----:B------:R-:W-:Y:S01]  /*21ef0*/  HFMA2 R122, -RZ, RZ, 0, 9.5367431640625e-07 ;  /* 0x00000010ff7a7431 */ /* 0x000fe200000001ff */
[----:B------:R-:W-:-:S05]  /*21f00*/  MOV R112, R123 ;  /* 0x0000007b00707202 */ /* 0x000fca0000000f00 */
[----:B------:R-:W-:-:S04]  /*21f10*/  FADD.FTZ R112, R113, R112 ;  /* 0x0000007071707221 */ /* 0x000fc80000010000 */
[----:B------:R-:W-:-:S07]  /*21f20*/  IMAD.MOV.U32 R125, RZ, RZ, R112 ;  /* 0x000000ffff7d7224 */ /* 0x000fce00078e0070 */
[----:B------:R-:W-:Y:S05]  /*21f30*/  WARPSYNC.COLLECTIVE R116, `(.L_x_3323) ;  /* 0x0000000074087348 */ /* 0x000fea0003c00000 */
[----:B------:R0:W1:Y:S02]  /*21f40*/  SHFL.BFLY P1, R123, R125, R122, R155 ;  /* 0x0c00007a7d7b7389 */ /* 0x000064000002009b */
[----:B01----:R-:W-:Y:S05]  /*21f50*/  ENDCOLLECTIVE ;  /* 0x000000000000791b */ /* 0x003fea0003800000 */
.L_x_3323:
[----:B------:R-:W-:Y:S05]  /*21f60*/  BRA `(.L_x_3324) ;  /* 0xffffffe400a47947 */ /* 0x000fea000383ffff */
.L_x_3325:
        /* <DEDUP_REMOVED lines=9> */
.L_x_45781:


//--------------------- .text._ZN10layer_norm13ln_fwd_kernelINS_13Kernel_traitsI13__nv_bfloat16S2_S2_S2_fjLj1280ELj1ELj4ELj1ELj16ENS_18Kernel_traits_baseILj1280ES2_S2_S2_S2_fjLj128EEEEELb1ELb1ELb1ELb0EEEvNS_9FwdParamsE --------------------------
	.section	.text._ZN10layer_norm13ln_fwd_kernelINS_13Kernel_traitsI13__nv_bfloat16S2_S2_S2_fjLj1280ELj1ELj4ELj1ELj16ENS_18Kernel_traits_baseILj1280ES2_S2_S2_S2_fjLj128EEEEELb1ELb1ELb1ELb0EEEvNS_9FwdParamsE,"ax",@progbits
	.align	128
        .global         _ZN10layer_norm13ln_fwd_kernelINS_13Kernel_traitsI13__nv_bfloat16S2_S2_S2_fjLj1280ELj1ELj4ELj1ELj16ENS_18Kernel_traits_baseILj1280ES2_S2_S2_S2_fjLj128EEEEELb1ELb1ELb1ELb0EEEvNS_9FwdParamsE
        .type           _ZN10layer_norm13ln_fwd_kernelINS_13Kernel_traitsI13__nv_bfloat16S2_S2_S2_fjLj1280ELj1ELj4ELj1ELj16ENS_18Kernel_traits_baseILj1280ES2_S2_S2_S2_fjLj128EEEEELb1ELb1ELb1ELb0EEEvNS_9FwdParamsE,@function
        .size           _ZN10layer_norm13ln_fwd_kernelINS_13Kernel_traitsI13__nv_bfloat16S2_S2_S2_fjLj1280ELj1ELj4ELj1ELj16ENS_18Kernel_traits_baseILj1280ES2_S2_S2_S2_fjLj128EEEEELb1ELb1ELb1ELb0EEEvNS_9FwdParamsE,(.L_x_45782 - _ZN10layer_norm13ln_fwd_kernelINS_13Kernel_traitsI13__nv_bfloat16S2_S2_S2_fjLj1280ELj1ELj4ELj1ELj16ENS_18Kernel_traits_baseILj1280ES2_S2_S2_S2_fjLj128EEEEELb1ELb1ELb1ELb0EEEvNS_9FwdParamsE)
        .other          _ZN10layer_norm13ln_fwd_kernelINS_13Kernel_traitsI13__nv_bfloat16S2_S2_S2_fjLj1280ELj1ELj4ELj1ELj16ENS_18Kernel_traits_baseILj1280ES2_S2_S2_S2_fjLj128EEEEELb1ELb1ELb1ELb0EEEvNS_9FwdParamsE,@"STO_CUDA_ENTRY STV_DEFAULT"
_ZN10layer_norm13ln_fwd_kernelINS_13Kernel_traitsI13__nv_bfloat16S2_S2_S2_fjLj1280ELj1ELj4ELj1ELj16ENS_18Kernel_traits_baseILj1280ES2_S2_S2_S2_fjLj128EEEEELb1ELb1ELb1ELb0EEEvNS_9FwdParamsE:
.text._ZN10layer_norm13ln_fwd_kernelINS_13Kernel_traitsI13__nv_bfloat16S2_S2_S2_fjLj1280ELj1ELj4ELj1ELj16ENS_18Kernel_traits_baseILj1280ES2_S2_S2_S2_fjLj128EEEEELb1ELb1ELb1ELb0EEEvNS_9FwdParamsE:
[----:B------:R-:W-:Y:S01]  /*0000*/  LDC R1, c[0x0][0x37c] ;  /* 0x0000df00ff017b82 */ /* 0x000fe20000000800 */
[----:B------:R-:W0:Y:S07]  /*0010*/  LDCU.U8 UR4, c[0x0][0x464] ;  /* 0x00008c80ff0477ac */ /* 0x000e2e0008000000 */
[----:B------:R-:W1:Y:S01]  /*0020*/  LDC R8, c[0x0][0x458] ;  /* 0x00011600ff087b82 */ /* 0x000e620000000800 */
[----:B------:R-:W2:Y:S07]  /*0030*/  LDCU.64 UR6, c[0x0][0x358] ;  /* 0x00006b00ff0677ac */ /* 0x000eae0008000a00 */
[----:B------:R-:W3:Y:S01]  /*0040*/  LDC R7, c[0x0][0x45c] ;  /* 0x00011700ff077b82 */ /* 0x000ee20000000800 */
[----:B------:R-:W4:Y:S01]  /*0050*/  S2R R32, SR_TID.X ;  /* 0x0000000000207919 */ /* 0x000f220000002100 */
[----:B------:R-:W4:Y:S06]  /*0060*/  LDCU.64 UR8, c[0x0][0x438] ;  /* 0x00008700ff0877ac */ /* 0x000f2c0008000a00 */
        /* <DEDUP_REMOVED lines=11> */
[----:B----4-:R-:W-:Y:S01]  /*0120*/  LOP3.LUT R0, R32, 0x1f, RZ, 0xc0, !PT ;  /* 0x0000001f20007812 */ /* 0x010fe200078ec0ff */
[----:B------:R-:W-:Y:S01]  /*0130*/  UISETP.NE.U32.AND UP0, UPT, UR8, URZ, UPT ;  /* 0x000000ff0800728c */ /* 0x000fe2000bf05070 */
[----:B------:R-:W-:Y:S01]  /*0140*/  SHF.R.S32.HI R4, RZ, 0x1f, R11 ;  /* 0x0000001fff047819 */ /* 0x000fe2000001140b */
[----:B------:R-:W-:Y:S02]  /*0150*/  BSSY.RECONVERGENT B0, `(.L_x_3326) ;  /* 0x000007b000007945 */ /* 0x000fe40003800200 */
[----:B------:R-:W-:Y:S01]  /*0160*/  UISETP.NE.AND.EX UP0, UPT, UR9, URZ, UPT, UP0 ;  /* 0x000000ff0900728c */ /* 0x000fe2000bf05300 */
[----:B------:R-:W-:Y:S01]  /*0170*/  IMAD.MOV.U32 R9, RZ, RZ, R0 ;  /* 0x000000ffff097224 */ /* 0x000fe200078e0000 */
[----:B0-----:R-:W-:Y:S01]  /*0180*/  USHF.L.U32 UR4, UR5, 0x2, URZ ;  /* 0x0000000205047899 */ /* 0x001fe200080006ff */
[----:B-1----:R-:W-:-:S02]  /*0190*/  @P0 IADD3 R8, P1, PT, R2, R5, RZ ;  /* 0x0000000502080210 */ /* 0x002fc40007f3e0ff */
[----:B------:R-:W-:Y:S02]  /*01a0*/  LEA.HI R2, R4, R11, RZ, 0x3 ;  /* 0x0000000b04027211 */ /* 0x000fe400078f18ff */
[----:B------:R-:W-:Y:S02]  /*01b0*/  LOP3.LUT R5, R9, 0x1f, RZ, 0x3c, !PT ;  /* 0x0000001f09057812 */ /* 0x000fe400078e3cff */
[----:B------:R-:W-:Y:S02]  /*01c0*/  SHF.R.U32.HI R4, RZ, 0x5, R32 ;  /* 0x00000005ff047819 */ /* 0x000fe40000011620 */
[----:B------:R-:W-:Y:S02]  /*01d0*/  @P0 IADD3.X R7, PT, PT, RZ, R3, RZ, P1, !PT ;  /* 0x00000003ff070210 */ /* 0x000fe40000ffe4ff */
[----:B------:R-:W-:Y:S02]  /*01e0*/  LEA.HI.SX32 R2, R2, R5, 0x1d ;  /* 0x0000000502027211 */ /* 0x000fe400078feaff */
[----:B------:R-:W-:-:S02]  /*01f0*/  LOP3.LUT R3, R4, UR4, RZ, 0xfc, !PT ;  /* 0x0000000404037c12 */ /* 0x000fc4000f8efcff */
        /* <DEDUP_REMOVED lines=27> */
[----:B-1----:R-:W-:-:S04]  /*03b0*/  @P1 IMAD.WIDE.U32 R18, R9, 0x10, R18 ;  /* 0x0000001009121825 */ /* 0x002fc800078e0012 */
[----:B------:R-:W-:Y:S01]  /*03c0*/  @P1 VIADD R9, R9, 0x20 ;  /* 0x0000002009091836 */ /* 0x000fe20000000000 */
        /* <DEDUP_REMOVED lines=30> */
.L_x_3327:
        /* <DEDUP_REMOVED lines=19> */
[----:B---3--:R-:W-:-:S04]  /*06e0*/  @P1 IMAD.WIDE.U32 R18, R9, 0x10, R18 ;  /* 0x0000001009121825 */ /* 0x008fc800078e0012 */
[----:B------:R-:W-:Y:S01]  /*06f0*/  @P1 VIADD R9, R9, 0x20 ;  /* 0x0000002009091836 */ /* 0x000fe20000000000 */
        /* <DEDUP_REMOVED lines=19> */
[----:B------:R-:W-:Y:S01]  /*0830*/  IMAD.MOV.U32 R74, RZ, RZ, RZ ;  /* 0x000000ffff4a7224 */ /* 0x000fe200078e00ff */
[----:B------:R-:W-:Y:S01]  /*0840*/  CS2R R72, SRZ ;  /* 0x0000000000487805 */ /* 0x000fe2000001ff00 */
[----:B------:R-:W-:Y:S01]  /*0850*/  IMAD.MOV.U32 R86, RZ, RZ, RZ ;  /* 0x000000ffff567224 */ /* 0x000fe200078e00ff */
[----:B------:R-:W-:Y:S02]  /*0860*/  CS2R R84, SRZ ;  /* 0x0000000000547805 */ /* 0x000fe4000001ff00 */
[----:B------:R-:W-:Y:S01]  /*0870*/  CS2R R96, SRZ ;  /* 0x0000000000607805 */ /* 0x000fe2000001ff00 */
[----:B------:R-:W-:Y:S01]  /*0880*/  IMAD.MOV.U32 R110, RZ, RZ, RZ ;  /* 0x000000ffff6e7224 */ /* 0x000fe200078e00ff */
[----:B------:R-:W-:-:S02]  /*0890*/  CS2R R108, SRZ ;  /* 0x00000000006c7805 */ /* 0x000fc4000001ff00 */
[----:B------:R-:W-:Y:S02]  /*08a0*/  @P4 CS2R R62, SRZ ;  /* 0x00000000003e4805 */ /* 0x000fe4000001ff00 */
[----:B------:R-:W-:Y:S01]  /*08b0*/  @P4 CS2R R60, SRZ ;  /* 0x00000000003c4805 */ /* 0x000fe2000001ff00 */
[----:B------:R-:W-:Y:S01]  /*08c0*/  @P0 IMAD.MOV.U32 R111, RZ, RZ, RZ ;  /* 0x000000ffff6f0224 */ /* 0x000fe200078e00ff */
[----:B------:R-:W-:Y:S01]  /*08d0*/  @P1 MOV R99, RZ ;  /* 0x000000ff00631202 */ /* 0x000fe20000000f00 */
[----:B------:R-:W-:Y:S02]  /*08e0*/  @P2 IMAD.MOV.U32 R87, RZ, RZ, RZ ;  /* 0x000000ffff572224 */ /* 0x000fe400078e00ff */
[----:B0-----:R-:W-:-:S07]  /*08f0*/  @P3 IMAD.MOV.U32 R75, RZ, RZ, RZ ;  /* 0x000000ffff4b3224 */ /* 0x001fce00078e00ff */
.L_x_3328:
[----:B------:R-:W-:Y:S05]  /*0900*/  BSYNC.RECONVERGENT B0 ;  /* 0x0000000000007941 */ /* 0x000fea0003800200 */
.L_x_3326:
[----:B------:R-:W0:Y:S02]  /*0910*/  LDCU UR4, c[0x0][0x384] ;  /* 0x00007080ff0477ac */ /* 0x000e240008000800 */
[----:B0-----:R-:W-:-:S13]  /*0920*/  ISETP.GE.AND P0, PT, R3, UR4, PT ;  /* 0x0000000403007c0c */ /* 0x001fda000bf06270 */
[----:B------:R-:W-:Y:S05]  /*0930*/  @P0 EXIT ;  /* 0x000000000000094d */ /* 0x000fea0003800000 */
[----:B------:R-:W0:Y:S01]  /*0940*/  LDC R7, c[0x0][0x360] ;  /* 0x0000d800ff077b82 */ /* 0x000e220000000800 */
[----:B------:R-:W-:Y:S01]  /*0950*/  IMAD.HI.U32 R9, R4, -0x2daee0ad, RZ ;  /* 0xd2511f5304097827 */ /* 0x000fe200078e00ff */
[----:B-----5:R-:W-:-:S03]  /*0960*/  IADD3 R12, PT, PT, R144, -0x61c88647, RZ ;  /* 0x9e3779b9900c7810 */ /* 0x020fc60007ffe0ff */
[----:B------:R-:W-:Y:S01]  /*0970*/  HFMA2 R139, -RZ, RZ, 0, 0 ;  /* 0x00000000ff8b7431 */ /* 0x000fe200000001ff */
[----:B------:R-:W-:Y:S01]  /*0980*/  LOP3.LUT R205, R8, 0x3, RZ, 0xc0, !PT ;  /* 0x0000000308cd7812 */ /* 0x000fe200078ec0ff */
[----:B------:R-:W-:Y:S01]  /*0990*/  IMAD R14, R4, -0x2daee0ad, RZ ;  /* 0xd2511f53040e7824 */ /* 0x000fe200078e02ff */
[----:B------:R-:W-:Y:S01]  /*09a0*/  LOP3.LUT R9, R9, R145, RZ, 0x3c, !PT ;  /* 0x0000009109097212 */ /* 0x000fe200078e3cff */
[----:B------:R-:W-:Y:S01]  /*09b0*/  VIADD R15, R145, 0xbb67ae85 ;  /* 0xbb67ae85910f7836 */ /* 0x000fe20000000000 */
[----:B------:R-:W-:Y:S01]  /*09c0*/  PRMT R8, R67, 0x7632, R8 ;  /* 0x0000763243087816 */ /* 0x000fe20000000008 */
[----:B------:R-:W-:Y:S01]  /*09d0*/  VIADD R16, R145, 0x646e171e ;  /* 0x646e171e91107836 */ /* 0x000fe20000000000 */
[----:B------:R-:W-:Y:S01]  /*09e0*/  PRMT R17, R74, 0x7632, R17 ;  /* 0x000076324a117816 */ /* 0x000fe20000000011 */
[----:B------:R-:W-:Y:S01]  /*09f0*/  IMAD.HI.U32 R10, R9, -0x326172a9, RZ ;  /* 0xcd9e8d57090a7827 */ /* 0x000fe200078e00ff */
[----:B------:R-:W-:Y:S01]  /*0a00*/  PRMT R18, R78, 0x7632, R18 ;  /* 0x000076324e127816 */ /* 0x000fe20000000012 */
[----:B------:R-:W1:Y:S01]  /*0a10*/  LDCU UR8, c[0x0][0x404] ;  /* 0x00008080ff0877ac */ /* 0x000e620008000800 */
[----:B------:R-:W-:-:S02]  /*0a20*/  PRMT R19, R73, 0x7632, R19 ;  /* 0x0000763249137816 */ /* 0x000fc40000000013 */
[----:B------:R-:W-:Y:S01]  /*0a30*/  PRMT R20, R77, 0x7632, R20 ;  /* 0x000076324d147816 */ /* 0x000fe20000000014 */
[----:B------:R-:W2:Y:S01]  /*0a40*/  LDCU.U8 UR9, c[0x0][0x410] ;  /* 0x00008200ff0977ac */ /* 0x000ea20008000000 */
[----:B------:R-:W-:Y:S02]  /*0a50*/  PRMT R21, R72, 0x7632, R21 ;  /* 0x0000763248157816 */ /* 0x000fe40000000015 */
[----:B------:R-:W-:Y:S01]  /*0a60*/  PRMT R22, R76, 0x7632, R22 ;  /* 0x000076324c167816 */ /* 0x000fe20000000016 */
[----:B------:R-:W3:Y:S01]  /*0a70*/  LDCU UR12, c[0x0][0x448] ;  /* 0x00008900ff0c77ac */ /* 0x000ee20008000800 */
[----:B------:R-:W-:Y:S01]  /*0a80*/  PRMT R23, R87, 0x7632, R23 ;  /* 0x0000763257177816 */ /* 0x000fe20000000017 */
[----:B0-----:R-:W-:Y:S01]  /*0a90*/  IMAD R6, R7, UR5, R32 ;  /* 0x0000000507067c24 */ /* 0x001fe2000f8e0220 */
[----:B------:R-:W-:Y:S01]  /*0aa0*/  PRMT R24, R91, 0x7632, R24 ;  /* 0x000076325b187816 */ /* 0x000fe20000000018 */
[----:B------:R-:W0:Y:S01]  /*0ab0*/  LDCU.64 UR10, c[0x0][0x408] ;  /* 0x00008100ff0a77ac */ /* 0x000e220008000a00 */
[----:B------:R-:W-:Y:S01]  /*0ac0*/  PRMT R25, R86, 0x7632, R25 ;  /* 0x0000763256197816 */ /* 0x000fe20000000019 */
[----:B------:R-:W-:Y:S01]  /*0ad0*/  IMAD.HI.U32 R7, R6, -0x326172a9, RZ ;  /* 0xcd9e8d5706077827 */ /* 0x000fe200078e00ff */
[----:B------:R-:W-:Y:S01]  /*0ae0*/  PRMT R26, R90, 0x7632, R26 ;  /* 0x000076325a1a7816 */ /* 0x000fe2000000001a */
[----:B------:R-:W4:Y:S01]  /*0af0*/  LDCU.64 UR4, c[0x0][0x3a0] ;  /* 0x00007400ff0477ac */ /* 0x000f220008000a00 */
        /* <DEDUP_REMOVED lines=15> */
[----:B------:R-:W-:Y:S01]  /*0bf0*/  IMAD R12, R9, -0x326172a9, RZ ;  /* 0xcd9e8d57090c7824 */ /* 0x000fe200078e02ff */
[----:B------:R-:W-:Y:S01]  /*0c00*/  IADD3 R9, PT, PT, R144, 0x3c6ef372, RZ ;  /* 0x3c6ef37290097810 */ /* 0x000fe20007ffe0ff */
[----:B------:R-:W-:Y:S01]  /*0c10*/  IMAD.HI.U32 R7, R13, -0x326172a9, RZ ;  /* 0xcd9e8d570d077827 */ /* 0x000fe200078e00ff */
[----:B------:R-:W-:-:S02]  /*0c20*/  LOP3.LUT R11, R15, R14, R11, 0x96, !PT ;  /* 0x0000000e0f0b7212 */ /* 0x000fc400078e960b */
[----:B------:R-:W-:Y:S01]  /*0c30*/  PRMT R34, R102, 0x7632, R34 ;  /* 0x0000763266227816 */ /* 0x000fe20000000022 */
[----:B------:R-:W-:Y:S01]  /*0c40*/  VIADD R14, R144, 0xdaa66d2b ;  /* 0xdaa66d2b900e7836 */ /* 0x000fe20000000000 */
[----:B------:R-:W-:Y:S01]  /*0c50*/  LOP3.LUT R7, R9, R12, R7, 0x96, !PT ;  /* 0x0000000c09077212 */ /* 0x000fe200078e9607 */
[----:B------:R-:W-:Y:S01]  /*0c60*/  IMAD R12, R13, -0x326172a9, RZ ;  /* 0xcd9e8d570d0c7824 */ /* 0x000fe200078e02ff */
[----:B------:R-:W-:Y:S01]  /*0c70*/  PRMT R35, R97, 0x7632, R35 ;  /* 0x0000763261237816 */ /* 0x000fe20000000023 */
[----:B------:R-:W-:Y:S01]  /*0c80*/  IMAD R13, R10, -0x2daee0ad, RZ ;  /* 0xd2511f530a0d7824 */ /* 0x000fe200078e02ff */
        /* <DEDUP_REMOVED lines=9> */
[----:B------:R-:W-:Y:S01]  /*0d20*/  IMAD R14, R7, -0x2daee0ad, RZ ;  /* 0xd2511f53070e7824 */ /* 0x000fe200078e02ff */
[----:B------:R-:W-:Y:S01]  /*0d30*/  PRMT R41, R110, 0x7632, R41 ;  /* 0x000076326e297816 */ /* 0x000fe20000000029 */
[----:B------:R-:W-:Y:S01]  /*0d40*/  IMAD R12, R11, -0x326172a9, RZ ;  /* 0xcd9e8d570b0c7824 */ /* 0x000fe200078e02ff */
[----:B------:R-:W-:Y:S01]  /*0d50*/  LOP3.LUT R10, R15, R13, R10, 0x96, !PT ;  /* 0x0000000d0f0a7212 */ /* 0x000fe200078e960a */
[----:B------:R-:W-:Y:S01]  /*0d60*/  IMAD.HI.U32 R13, R9, -0x2daee0ad, RZ ;  /* 0xd2511f53090d7827 */ /* 0x000fe200078e00ff */
[----:B------:R-:W-:Y:S02]  /*0d70*/  IADD3 R15, PT, PT, R145, -0x126145ec, RZ ;  /* 0xed9eba14910f7810 */ /* 0x000fe40007ffe0ff */
[----:B------:R-:W-:Y:S01]  /*0d80*/  PRMT R42, R114, 0x7632, R42 ;  /* 0x00007632722a7816 */ /* 0x000fe2000000002a */
[----:B------:R-:W-:Y:S01]  /*0d90*/  IMAD.HI.U32 R7, R10, -0x326172a9, RZ ;  /* 0xcd9e8d570a077827 */ /* 0x000fe200078e00ff */
[----:B------:R-:W-:-:S02]  /*0da0*/  LOP3.LUT R13, R15, R14, R13, 0x96, !PT ;  /* 0x0000000e0f0d7212 */ /* 0x000fc400078e960d */
[----:B------:R-:W-:Y:S01]  /*0db0*/  IADD3 R15, PT, PT, R145, -0x56f99767, RZ ;  /* 0xa9066899910f7810 */ /* 0x000fe20007ffe0ff */
[----:B------:R-:W-:Y:S01]  /*0dc0*/  VIADD R11, R144, 0x78dde6e4 ;  /* 0x78dde6e4900b7836 */ /* 0x000fe20000000000 */
[----:B------:R-:W-:Y:S01]  /*0dd0*/  PRMT R43, R109, 0x7632, R43 ;  /* 0x000076326d2b7816 */ /* 0x000fe2000000002b */
[----:B------:R-:W-:Y:S01]  /*0de0*/  IMAD R14, R9, -0x2daee0ad, RZ ;  /* 0xd2511f53090e7824 */ /* 0x000fe200078e02ff */
[----:B------:R-:W-:Y:S02]  /*0df0*/  PRMT R44, R113, 0x7632, R44 ;  /* 0x00007632712c7816 */ /* 0x000fe4000000002c */
        /* <DEDUP_REMOVED lines=25> */
[----:B------:R-:W-:Y:S01]  /*0f90*/  VIADD R15, R145, 0x1fd5c5a3 ;  /* 0x1fd5c5a3910f7836 */ /* 0x000fe20000000000 */
[----:B------:R-:W-:Y:S01]  /*0fa0*/  LOP3.LUT R7, R11, R12, R7, 0x96, !PT ;  /* 0x0000000c0b077212 */ /* 0x000fe200078e9607 */
[----:B------:R-:W-:Y:S01]  /*0fb0*/  IMAD R12, R9, -0x326172a9, RZ ;  /* 0xcd9e8d57090c7824 */ /* 0x000fe200078e02ff */
[----:B------:R-:W-:Y:S01]  /*0fc0*/  IADD3 R11, PT, PT, R144, 0x5384540f, RZ ;  /* 0x5384540f900b7810 */ /* 0x000fe20007ffe0ff */
[----:B------:R-:W-:Y:S01]  /*0fd0*/  IMAD.HI.U32 R9, R14, -0x326172a9, RZ ;  /* 0xcd9e8d570e097827 */ /* 0x000fe200078e00ff */
[----:B------:R-:W-:-:S02]  /*0fe0*/  PRMT R127, R83, 0x7632, R127 ;  /* 0x00007632537f7816 */ /* 0x000fc4000000007f */
[----:B------:R-:W-:Y:S01]  /*0ff0*/  PRMT R128, R82, 0x7632, R128 ;  /* 0x0000763252807816 */ /* 0x000fe20000000080 */
[----:B------:R-:W-:Y:S01]  /*1000*/  IMAD.HI.U32 R10, R7, -0x2daee0ad, RZ ;  /* 0xd2511f53070a7827 */ /* 0x000fe200078e00ff */
[----:B------:R-:W-:Y:S02]  /*1010*/  LOP3.LUT R9, R11, R12, R9, 0x96, !PT ;  /* 0x0000000c0b097212 */ /* 0x000fe400078e9609 */
[----:B------:R-:W-:Y:S01]  /*1020*/  IADD3 R11, PT, PT, R144, -0xe443238, RZ ;  /* 0xf1bbcdc8900b7810 */ /* 0x000fe20007ffe0ff */
        /* <DEDUP_REMOVED lines=14> */
[----:B------:R-:W-:Y:S01]  /*1110*/  VIADD R11, R144, 0x8ff34781 ;  /* 0x8ff34781900b7836 */ /* 0x000fe20000000000 */
[----:B------:R-:W-:Y:S01]  /*1120*/  PRMT R14, R64, 0x7632, R14 ;  /* 0x00007632400e7816 */ /* 0x000fe2000000000e */
        /* <DEDUP_REMOVED lines=19> */
[----:B01234-:R-:W-:-:S07]  /*1260*/  PRMT R138, R104, 0x7632, R138 ;  /* 0x00007632688a7816 */ /* 0x01ffce000000008a */
.L_x_3930:
        /* <DEDUP_REMOVED lines=9> */
[----:B------:R-:W-:Y:S01]  /*1300*/  BSSY.RECONVERGENT B0, `(.L_x_3329) ;  /* 0x000071b000007945 */ /* 0x000fe20003800200 */
[----:B------:R-:W-:Y:S02]  /*1310*/  IMAD.MOV.U32 R197, RZ, RZ, RZ ;  /* 0x000000ffffc57224 */ /* 0x000fe400078e00ff */
        /* <DEDUP_REMOVED lines=17> */
.L_x_3332:
[----:B------:R-:W-:Y:S05]  /*1430*/  BSYNC.RECONVERGENT B1 ;  /* 0x0000000000017941 */ /* 0x000fea0003800200 */
.L_x_3331:
        /* <DEDUP_REMOVED lines=28> */
.L_x_3338:
        /* <DEDUP_REMOVED lines=13> */
.L_x_3340:
[----:B------:R-:W-:Y:S05]  /*16d0*/  BSYNC.RECONVERGENT B3 ;  /* 0x0000000000037941 */ /* 0x000fea0003800200 */
.L_x_3339:
[----:B------:R-:W-:Y:S01]  /*16e0*/  IMAD.WIDE.U32 R118, R6, -0x326172a9, RZ ;  /* 0xcd9e8d5706767825 */ /* 0x000fe200078e00ff */
[----:B------:R-:W-:-:S03]  /*16f0*/  LOP3.LUT R116, R139, R163, R145, 0x96, !PT ;  /* 0x000000a38b747212 */ /* 0x000fc600078e9691 */
[----:B------:R-:W-:Y:S01]  /*1700*/  VIADD R163, R144, 0x9e3779b9 ;  /* 0x9e3779b990a37836 */ /* 0x000fe20000000000 */
        /* <DEDUP_REMOVED lines=53> */
[----:B------:R-:W-:Y:S01]  /*1a60*/  MOV R117, R208 ;  /* 0x000000d000757202 */ /* 0x000fe20000000f00 */
[----:B------:R-:W-:Y:S01]  /*1a70*/  IMAD.MOV.U32 R146, RZ, RZ, R116 ;  /* 0x000000ffff927224 */ /* 0x000fe200078e0074 */
[----:B------:R-:W-:Y:S01]  /*1a80*/  LOP3.LUT R200, R119, R200, R141, 0x96, !PT ;  /* 0x000000c877c87212 */ /* 0x000fe200078e968d */
[----:B------:R-:W-:Y:S02]  /*1a90*/  IMAD.MOV.U32 R202, RZ, RZ, R140 ;  /* 0x000000ffffca7224 */ /* 0x000fe400078e008c */
[----:B------:R-:W-:-:S07]  /*1aa0*/  IMAD.MOV.U32 R116, RZ, RZ, RZ ;  /* 0x000000ffff747224 */ /* 0x000fce00078e00ff */
.L_x_3337:
[----:B------:R-:W-:Y:S05]  /*1ab0*/  BSYNC.RECONVERGENT B2 ;  /* 0x0000000000027941 */ /* 0x000fea0003800200 */
.L_x_3336:
[----:B------:R-:W-:Y:S01]  /*1ac0*/  I2FP.F32.U32 R117, R117 ;  /* 0x0000007500757245 */ /* 0x000fe20000201000 */
[----:B------:R-:W-:Y:S01]  /*1ad0*/  IMAD.MOV.U32 R140, RZ, RZ, 0x2f800000 ;  /* 0x2f800000ff8c7424 */ /* 0x000fe200078e00ff */
[----:B-----5:R-:W-:Y:S01]  /*1ae0*/  SHF.L.U32 R118, R52, 0x10, RZ ;  /* 0x0000001034767819 */ /* 0x020fe200000006ff */
[----:B------:R-:W-:Y:S02]  /*1af0*/  IMAD.U32 R119, R48, 0x10000, RZ ;  /* 0x0001000030777824 */ /* 0x000fe400078e00ff */
[----:B------:R-:W-:Y:S02]  /*1b00*/  FFMA.FTZ R117, R117, R140, 1.1641532182693481445e-10 ;  /* 0x2f00000075757423 */ /* 0x000fe4000001008c */
[----:B------:R-:W-:-:S03]  /*1b10*/  FMUL.FTZ R118, R118, UR11 ;  /* 0x0000000b76767c20 */ /* 0x000fc60008410000 */
[----:B------:R-:W-:Y:S01]  /*1b20*/  FSETP.GTU.FTZ.AND P3, PT, R117, UR8, PT ;  /* 0x0000000875007c0b */ /* 0x000fe2000bf7c000 */
[----:B------:R-:W-:Y:S01]  /*1b30*/  FMUL.FTZ R118, R118, UR10 ;  /* 0x0000000a76767c20 */ /* 0x000fe20008410000 */
[----:B------:R-:W-:Y:S02]  /*1b40*/  IMAD.U32 R117, R104, 0x10000, RZ ;  /* 0x0001000068757824 */ /* 0x000fe400078e00ff */
[----:B------:R-:W-:Y:S02]  /*1b50*/  SEL R141, RZ, 0x1, P3 ;  /* 0x00000001ff8d7807 */ /* 0x000fe40001800000 */
[----:B------:R-:W-:-:S05]  /*1b60*/  FSEL R118, R118, RZ, !P3 ;  /* 0x000000ff76767208 */ /* 0x000fca0005800000 */
[----:B------:R-:W-:-:S07]  /*1b70*/  FFMA.FTZ R140, R118, R117, R119 ;  /* 0x00000075768c7223 */ /* 0x000fce0000010077 */
.L_x_3335:
[----:B------:R-:W-:Y:S05]  /*1b80*/  BSYNC.RECONVERGENT B1 ;  /* 0x0000000000017941 */ /* 0x000fea0003800200 */
.L_x_3334:
        /* <DEDUP_REMOVED lines=23> */
.L_x_3345:
        /* <DEDUP_REMOVED lines=13> */
.L_x_3347:
[----:B------:R-:W-:Y:S05]  /*1dd0*/  BSYNC.RECONVERGENT B3 ;  /* 0x0000000000037941 */ /* 0x000fea0003800200 */
.L_x_3346:
        /* <DEDUP_REMOVED lines=57> */
[----:B------:R-:W-:Y:S01]  /*2170*/  LOP3.LUT R201, R201, R118, R117, 0x96, !PT ;  /* 0x00000076c9c97212 */ /* 0x000fe200078e9675 */
[----:B------:R-:W-:Y:S01]  /*2180*/  IMAD.MOV.U32 R148, RZ, RZ, R116 ;  /* 0x000000ffff947224 */ /* 0x000fe200078e0074 */
[----:B------:R-:W-:Y:S01]  /*2190*/  MOV R118, R146 ;  /* 0x0000009200767202 */ /* 0x000fe20000000f00 */
[----:B------:R-:W-:-:S07]  /*21a0*/  IMAD.MOV.U32 R117, RZ, RZ, RZ ;  /* 0x000000ffff757224 */ /* 0x000fce00078e00ff */
.L_x_3344:
[----:B------:R-:W-:Y:S05]  /*21b0*/  BSYNC.RECONVERGENT B2 ;  /* 0x0000000000027941 */ /* 0x000fea0003800200 */
.L_x_3343:
[----:B-----5:R-:W-:Y:S01]  /*21c0*/  PRMT R119, R52, 0x7632, R119 ;  /* 0x0000763234777816 */ /* 0x020fe20000000077 */
[----:B------:R-:W-:Y:S01]  /*21d0*/  IMAD.MOV.U32 R143, RZ, RZ, 0x2f800000 ;  /* 0x2f800000ff8f7424 */ /* 0x000fe200078e00ff */
[----:B------:R-:W-:Y:S01]  /*21e0*/  I2FP.F32.U32 R116, R118 ;  /* 0x0000007600747245 */ /* 0x000fe20000201000 */
[----:B------:R-:W-:Y:S01]  /*21f0*/  IMAD.U32 R142, R138, 0x10000, RZ ;  /* 0x000100008a8e7824 */ /* 0x000fe200078e00ff */
        /* <DEDUP_REMOVED lines=9> */
[----:B------:R-:W-:-:S07]  /*2290*/  FFMA.FTZ R142, R119, R142, R118 ;  /* 0x0000008e778e7223 */ /* 0x000fce0000010076 */
.L_x_3342:
[----:B------:R-:W-:Y:S05]  /*22a0*/  BSYNC.RECONVERGENT B1 ;  /* 0x0000000000017941 */ /* 0x000fea0003800200 */
.L_x_3341:
        /* <DEDUP_REMOVED lines=22> */
.L_x_3352:
        /* <DEDUP_REMOVED lines=13> */
.L_x_3354:
[----:B------:R-:W-:Y:S05]  /*24e0*/  BSYNC.RECONVERGENT B3 ;  /* 0x0000000000037941 */ /* 0x000fea0003800200 */
.L_x_3353:
        /* <DEDUP_REMOVED lines=61> */
.L_x_3351:
[----:B------:R-:W-:Y:S05]  /*28c0*/  BSYNC.RECONVERGENT B2 ;  /* 0x0000000000027941 */ /* 0x000fea0003800200 */
.L_x_3350:
        /* <DEDUP_REMOVED lines=12> */
.L_x_3349:
[----:B------:R-:W-:Y:S05]  /*2990*/  BSYNC.RECONVERGENT B1 ;  /* 0x0000000000017941 */ /* 0x000fea0003800200 */
.L_x_3348:
        /* <DEDUP_REMOVED lines=23> */
.L_x_3359:
        /* <DEDUP_REMOVED lines=13> */
.L_x_3361:
[----:B------:R-:W-:Y:S05]  /*2be0*/  BSYNC.RECONVERGENT B3 ;  /* 0x0000000000037941 */ /* 0x000fea0003800200 */
.L_x_3360:
        /* <DEDUP_REMOVED lines=61> */
.L_x_3358:
[----:B------:R-:W-:Y:S05]  /*2fc0*/  BSYNC.RECONVERGENT B2 ;  /* 0x0000000000027941 */ /* 0x000fea0003800200 */
.L_x_3357:
        /* <DEDUP_REMOVED lines=14> */
.L_x_3356:
[----:B------:R-:W-:Y:S05]  /*30b0*/  BSYNC.RECONVERGENT B1 ;  /* 0x0000000000017941 */ /* 0x000fea0003800200 */
.L_x_3355:
        /* <DEDUP_REMOVED lines=22> */
.L_x_3366:
        /* <DEDUP_REMOVED lines=13> */
.L_x_3368:
[----:B------:R-:W-:Y:S05]  /*32f0*/  BSYNC.RECONVERGENT B3 ;  /* 0x0000000000037941 */ /* 0x000fea0003800200 */
.L_x_3367:
        /* <DEDUP_REMOVED lines=61> */
.L_x_3365:
[----:B------:R-:W-:Y:S05]  /*36d0*/  BSYNC.RECONVERGENT B2 ;  /* 0x0000000000027941 */ /* 0x000fea0003800200 */
.L_x_3364:
        /* <DEDUP_REMOVED lines=12> */
.L_x_3363:
[----:B------:R-:W-:Y:S05]  /*37a0*/  BSYNC.RECONVERGENT B1 ;  /* 0x0000000000017941 */ /* 0x000fea0003800200 */
.L_x_3362:
        /* <DEDUP_REMOVED lines=23> */
.L_x_3373:
        /* <DEDUP_REMOVED lines=13> */
.L_x_3375:
[----:B------:R-:W-:Y:S05]  /*39f0*/  BSYNC.RECONVERGENT B3 ;  /* 0x0000000000037941 */ /* 0x000fea0003800200 */
.L_x_3374:
        /* <DEDUP_REMOVED lines=61> */
.L_x_3372:
[----:B------:R-:W-:Y:S05]  /*3dd0*/  BSYNC.RECONVERGENT B2 ;  /* 0x0000000000027941 */ /* 0x000fea0003800200 */
.L_x_3371:
        /* <DEDUP_REMOVED lines=14> */
.L_x_3370:
[----:B------:R-:W-:Y:S05]  /*3ec0*/  BSYNC.RECONVERGENT B1 ;  /* 0x0000000000017941 */ /* 0x000fea0003800200 */
.L_x_3369:
        /* <DEDUP_REMOVED lines=22> */
.L_x_3380:
        /* <DEDUP_REMOVED lines=13> */
.L_x_3382:
[----:B------:R-:W-:Y:S05]  /*4100*/  BSYNC.RECONVERGENT B3 ;  /* 0x0000000000037941 */ /* 0x000fea0003800200 */
.L_x_3381:
        /* <DEDUP_REMOVED lines=61> */
.L_x_3379:
[----:B------:R-:W-:Y:S05]  /*44e0*/  BSYNC.RECONVERGENT B2 ;  /* 0x0000000000027941 */ /* 0x000fea0003800200 */
.L_x_3378:
        /* <DEDUP_REMOVED lines=12> */
.L_x_3377:
[----:B------:R-:W-:Y:S05]  /*45b0*/  BSYNC.RECONVERGENT B1 ;  /* 0x0000000000017941 */ /* 0x000fea0003800200 */
.L_x_3376:
        /* <DEDUP_REMOVED lines=23> */
.L_x_3387:
        /* <DEDUP_REMOVED lines=13> */
.L_x_3389:
[----:B------:R-:W-:Y:S05]  /*4800*/  BSYNC.RECONVERGENT B3 ;  /* 0x0000000000037941 */ /* 0x000fea0003800200 */
.L_x_3388:
[----:B------:R-:W-:Y:S01]  /*4810*/  IMAD.WIDE.U32 R118, R6, -0x326172a9, RZ ;  /* 0xcd9e8d5706767825 */ /* 0x000fe200078e00ff */
[----:B------:R-:W-:-:S03]  /*4820*/  LOP3.LUT R116, R139, R165, R145, 0x96, !PT ;  /* 0x000000a58b747212 */ /* 0x000fc600078e9691 */
[----:B------:R-:W-:Y:S02]  /*4830*/  HFMA2 R205, -RZ, RZ, 0, 0 ;  /* 0x00000000ffcd7431 */ /* 0x000fe400000001ff */
        /* <DEDUP_REMOVED lines=56> */
[----:B------:R-:W-:-:S07]  /*4bc0*/  IMAD.MOV.U32 R117, RZ, RZ, R210 ;  /* 0x000000ffff757224 */ /* 0x000fce00078e00d2 */
.L_x_3386:
[----:B------:R-:W-:Y:S05]  /*4bd0*/  BSYNC.RECONVERGENT B2 ;  /* 0x0000000000027941 */ /* 0x000fea0003800200 */
.L_x_3385:
[----:B-----5:R-:W-:Y:S02]  /*4be0*/  PRMT R118, R55, 0x7632, R118 ;  /* 0x0000763237767816 */ /* 0x020fe40000000076 */
[----:B------:R-:W-:Y:S01]  /*4bf0*/  I2FP.F32.U32 R116, R117 ;  /* 0x0000007500747245 */ /* 0x000fe20000201000 */
[----:B------:R-:W-:Y:S01]  /*4c00*/  IMAD.MOV.U32 R117, RZ, RZ, 0x2f800000 ;  /* 0x2f800000ff757424 */ /* 0x000fe200078e00ff */
[----:B------:R-:W-:Y:S01]  /*4c10*/  PRMT R119, R51, 0x7632, R119 ;  /* 0x0000763233777816 */ /* 0x000fe20000000077 */
[----:B------:R-:W-:Y:S02]  /*4c20*/  IMAD.U32 R118, R118, 0x10000, RZ ;  /* 0x0001000076767824 */ /* 0x000fe400078e00ff */
[----:B------:R-:W-:Y:S01]  /*4c30*/  FFMA.FTZ R116, R116, R117, 1.1641532182693481445e-10 ;  /* 0x2f00000074747423 */ /* 0x000fe20000010075 */
[----:B------:R-:W-:Y:S01]  /*4c40*/  SHF.L.U32 R117, R135, 0x10, RZ ;  /* 0x0000001087757819 */ /* 0x000fe200000006ff */
[----:B------:R-:W-:Y:S01]  /*4c50*/  FMUL.FTZ R118, R118, UR11 ;  /* 0x0000000b76767c20 */ /* 0x000fe20008410000 */
[----:B------:R-:W-:-:S02]  /*4c60*/  IMAD.U32 R119, R119, 0x10000, RZ ;  /* 0x0001000077777824 */ /* 0x000fc400078e00ff */
[----:B------:R-:W-:Y:S01]  /*4c70*/  FSETP.GTU.FTZ.AND P1, PT, R116, UR8, PT ;  /* 0x0000000874007c0b */ /* 0x000fe2000bf3c000 */
[----:B------:R-:W-:-:S03]  /*4c80*/  FMUL.FTZ R118, R118, UR10 ;  /* 0x0000000a76767c20 */ /* 0x000fc60008410000 */
[----:B------:R-:W-:Y:S02]  /*4c90*/  SEL R203, RZ, 0x1, P1 ;  /* 0x00000001ffcb7807 */ /* 0x000fe40000800000 */
[----:B------:R-:W-:-:S05]  /*4ca0*/  FSEL R118, R118, RZ, !P1 ;  /* 0x000000ff76767208 */ /* 0x000fca0004800000 */
[----:B------:R-:W-:-:S07]  /*4cb0*/  FFMA.FTZ R156, R118, R117, R119 ;  /* 0x00000075769c7223 */ /* 0x000fce0000010077 */
.L_x_3384:
[----:B------:R-:W-:Y:S05]  /*4cc0*/  BSYNC.RECONVERGENT B1 ;  /* 0x0000000000017941 */ /* 0x000fea0003800200 */
.L_x_3383:
[----:B------:R-:W-:Y:S02]  /*4cd0*/  F2FP.BF16.F32.PACK_AB R119, RZ, R156 ;  /* 0x0000009cff77723e */ /* 0x000fe400000010ff */
[----:B------:R-:W-:Y:S02]  /*4ce0*/  PRMT R118, R208, 0x5410, R209 ;  /* 0x00005410d0767816 */ /* 0x000fe400000000d1 */
[----:B------:R-:W-:Y:S02]  /*4cf0*/  PRMT R117, R207, 0x5410, R206 ;  /* 0x00005410cf757816 */ /* 0x000fe400000000ce */
[----:B------:R-:W-:Y:S02]  /*4d00*/  PRMT R116, R198, 0x5410, R196 ;  /* 0x00005410c6747816 */ /* 0x000fe400000000c4 */
[----:B------:R-:W-:Y:S01]  /*4d10*/  PRMT R119, R211, 0x5410, R119 ;  /* 0x00005410d3777816 */ /* 0x000fe20000000077 */
[----:B------:R-:W-:Y:S06]  /*4d20*/  BRA `(.L_x_3390) ;  /* 0x00000034006c7947 */ /* 0x000fec0003800000 */
.L_x_3333:
        /* <DEDUP_REMOVED lines=21> */
.L_x_3395:
        /* <DEDUP_REMOVED lines=13> */
.L_x_3397:
[----:B------:R-:W-:Y:S05]  /*4f50*/  BSYNC.RECONVERGENT B3 ;  /* 0x0000000000037941 */ /* 0x000fea0003800200 */
.L_x_3396:
        /* <DEDUP_REMOVED lines=55> */
[----:B------:R-:W-:Y:S01]  /*52d0*/  VIADD R119, R144, 0x8ff34781 ;  /* 0x8ff3478190777836 */ /* 0x000fe20000000000 */
[----:B------:R-:W-:Y:S01]  /*52e0*/  MOV R202, R140 ;  /* 0x0000008c00ca7202 */ /* 0x000fe20000000f00 */
[----:B------:R-:W-:Y:S02]  /*52f0*/  IMAD.MOV.U32 R192, RZ, RZ, R116 ;  /* 0x000000ffffc07224 */ /* 0x000fe400078e0074 */
[----:B------:R-:W-:Y:S02]  /*5300*/  HFMA2 R116, -RZ, RZ, 0, 0 ;  /* 0x00000000ff747431 */ /* 0x000fe400000001ff */
[----:B------:R-:W-:Y:S01]  /*5310*/  IMAD.MOV.U32 R117, RZ, RZ, R208 ;  /* 0x000000ffff757224 */ /* 0x000fe200078e00d0 */
[----:B------:R-:W-:-:S07]  /*5320*/  LOP3.LUT R200, R119, R200, R141, 0x96, !PT ;  /* 0x000000c877c87212 */ /* 0x000fce00078e968d */
.L_x_3394:
[----:B------:R-:W-:Y:S05]  /*5330*/  BSYNC.RECONVERGENT B2 ;  /* 0x0000000000027941 */ /* 0x000fea0003800200 */
.L_x_3393:
        /* <DEDUP_REMOVED lines=10> */
[----:B------:R-:W-:-:S07]  /*53e0*/  FMUL.FTZ R140, R140, R117 ;  /* 0x000000758c8c7220 */ /* 0x000fce0000410000 */
.L_x_3392:
[----:B------:R-:W-:Y:S05]  /*53f0*/  BSYNC.RECONVERGENT B1 ;  /* 0x0000000000017941 */ /* 0x000fea0003800200 */
.L_x_3391:
[----:B------:R-:W-:Y:S01]  /*5400*/  BSSY.RECONVERGENT B1, `(.L_x_3398) ;  /* 0x000006a000017945 */ /* 0x000fe20003800200 */
[----:B------:R-:W-:Y:S01]  /*5410*/  F2FP.BF16.F32.PACK_AB R198, RZ, R140 ;  /* 0x0000008cffc6723e */ /* 0x000fe200000010ff */
[----:B------:R-:W-:Y:S02]  /*5420*/  IMAD.MOV.U32 R142, RZ, RZ, RZ ;  /* 0x000000ffff8e7224 */ /* 0x000fe400078e00ff */
[----:B------:R-:W-:Y:S01]  /*5430*/  IMAD.MOV.U32 R117, RZ, RZ, R116 ;  /* 0x000000ffff757224 */ /* 0x000fe200078e0074 */
[----:B------:R-:W-:Y:S06]  /*5440*/  @!P2 BRA `(.L_x_3399) ;  /* 0x000000040094a947 */ /* 0x000fec0003800000 */
[----:B------:R-:W-:Y:S01]  /*5450*/  ISETP.NE.AND P1, PT, R116, 0x1, PT ;  /* 0x000000017400780c */ /* 0x000fe20003f25270 */
[----:B------:R-:W-:Y:S01]  /*5460*/  BSSY.RECONVERGENT B2, `(.L_x_3400) ;  /* 0x0000057000027945 */ /* 0x000fe20003800200 */
[----:B------:R-:W-:Y:S01]  /*5470*/  MOV R117, 0x2 ;  /* 0x0000000200757802 */ /* 0x000fe20000000f00 */
[----:B------:R-:W-:-:S10]  /*5480*/  IMAD.MOV.U32 R118, RZ, RZ, R202 ;  /* 0x000000ffff767224 */ /* 0x000fd400078e00ca */
        /* <DEDUP_REMOVED lines=9> */
.L_x_3402:
        /* <DEDUP_REMOVED lines=13> */
.L_x_3404:
[----:B------:R-:W-:Y:S05]  /*55f0*/  BSYNC.RECONVERGENT B3 ;  /* 0x0000000000037941 */ /* 0x000fea0003800200 */
.L_x_3403:
        /* <DEDUP_REMOVED lines=61> */
.L_x_3401:
[----:B------:R-:W-:Y:S05]  /*59d0*/  BSYNC.RECONVERGENT B2 ;  /* 0x0000000000027941 */ /* 0x000fea0003800200 */
.L_x_3400:
[----:B-----5:R-:W-:Y:S01]  /*59e0*/  PRMT R119, R52, 0x7632, R119 ;  /* 0x0000763234777816 */ /* 0x020fe20000000077 */
[----:B------:R-:W-:Y:S01]  /*59f0*/  IMAD.MOV.U32 R143, RZ, RZ, 0x2f800000 ;  /* 0x2f800000ff8f7424 */ /* 0x000fe200078e00ff */
[----:B------:R-:W-:Y:S01]  /*5a00*/  I2FP.F32.U32 R116, R118 ;  /* 0x0000007600747245 */ /* 0x000fe20000201000 */
[----:B------:R-:W-:Y:S01]  /*5a10*/  IMAD.U32 R142, R138, 0x10000, RZ ;  /* 0x000100008a8e7824 */ /* 0x000fe200078e00ff */
[----:B------:R-:W-:-:S03]  /*5a20*/  SHF.L.U32 R119, R119, 0x10, RZ ;  /* 0x0000001077777819 */ /* 0x000fc600000006ff */
[----:B------:R-:W-:Y:S02]  /*5a30*/  FFMA.FTZ R116, R116, R143, 1.1641532182693481445e-10 ;  /* 0x2f00000074747423 */ /* 0x000fe4000001008f */
[----:B------:R-:W-:-:S03]  /*5a40*/  FMUL.FTZ R119, R119, UR11 ;  /* 0x0000000b77777c20 */ /* 0x000fc60008410000 */
[----:B------:R-:W-:Y:S01]  /*5a50*/  FSETP.GTU.FTZ.AND P1, PT, R116, UR8, PT ;  /* 0x0000000874007c0b */ /* 0x000fe2000bf3c000 */
[----:B------:R-:W-:-:S03]  /*5a60*/  FMUL.FTZ R119, R119, UR10 ;  /* 0x0000000a77777c20 */ /* 0x000fc60008410000 */
[----:B------:R-:W-:Y:S02]  /*5a70*/  SEL R143, RZ, 0x1, P1 ;  /* 0x00000001ff8f7807 */ /* 0x000fe40000800000 */
[----:B------:R-:W-:-:S05]  /*5a80*/  FSEL R119, R119, RZ, !P1 ;  /* 0x000000ff77777208 */ /* 0x000fca0004800000 */
[----:B------:R-:W-:-:S07]  /*5a90*/  FMUL.FTZ R142, R119, R142 ;  /* 0x0000008e778e7220 */ /* 0x000fce0000410000 */
.L_x_3399:
[----:B------:R-:W-:Y:S05]  /*5aa0*/  BSYNC.RECONVERGENT B1 ;  /* 0x0000000000017941 */ /* 0x000fea0003800200 */
.L_x_3398:
        /* <DEDUP_REMOVED lines=18> */
.L_x_3409:
        /* <DEDUP_REMOVED lines=13> */
.L_x_3411:
[----:B------:R-:W-:Y:S05]  /*5ca0*/  BSYNC.RECONVERGENT B3 ;  /* 0x0000000000037941 */ /* 0x000fea0003800200 */
.L_x_3410:
        /* <DEDUP_REMOVED lines=61> */
.L_x_3408:
[----:B------:R-:W-:Y:S05]  /*6080*/  BSYNC.RECONVERGENT B2 ;  /* 0x0000000000027941 */ /* 0x000fea0003800200 */
.L_x_3407:
        /* <DEDUP_REMOVED lines=10> */
[----:B------:R-:W-:-:S07]  /*6130*/  FMUL.FTZ R146, R146, R117 ;  /* 0x0000007592927220 */ /* 0x000fce0000410000 */
.L_x_3406:
[----:B------:R-:W-:Y:S05]  /*6140*/  BSYNC.RECONVERGENT B1 ;  /* 0x0000000000017941 */ /* 0x000fea0003800200 */
.L_x_3405:
        /* <DEDUP_REMOVED lines=18> */
.L_x_3416:
        /* <DEDUP_REMOVED lines=13> */
.L_x_3418:
[----:B------:R-:W-:Y:S05]  /*6340*/  BSYNC.RECONVERGENT B3 ;  /* 0x0000000000037941 */ /* 0x000fea0003800200 */
.L_x_3417:
        /* <DEDUP_REMOVED lines=55> */
[----:B------:R-:W-:Y:S02]  /*66c0*/  HFMA2 R117, -RZ, RZ, 0, 0 ;  /* 0x00000000ff757431 */ /* 0x000fe400000001ff */
[----:B------:R-:W-:Y:S01]  /*66d0*/  VIADD R119, R144, 0x8ff34781 ;  /* 0x8ff3478190777836 */ /* 0x000fe20000000000 */
[----:B------:R-:W-:Y:S01]  /*66e0*/  MOV R202, R148 ;  /* 0x0000009400ca7202 */ /* 0x000fe20000000f00 */
[----:B------:R-:W-:Y:S02]  /*66f0*/  IMAD.MOV.U32 R118, RZ, RZ, R192 ;  /* 0x000000ffff767224 */ /* 0x000fe400078e00c0 */
[----:B------:R-:W-:Y:S01]  /*6700*/  IMAD.MOV.U32 R192, RZ, RZ, R116 ;  /* 0x000000ffffc07224 */ /* 0x000fe200078e0074 */
[----:B------:R-:W-:-:S07]  /*6710*/  LOP3.LUT R200, R119, R200, R149, 0x96, !PT ;  /* 0x000000c877c87212 */ /* 0x000fce00078e9695 */
.L_x_3415:
[----:B------:R-:W-:Y:S05]  /*6720*/  BSYNC.RECONVERGENT B2 ;  /* 0x0000000000027941 */ /* 0x000fea0003800200 */
.L_x_3414:
[----:B-----5:R-:W-:Y:S01]  /*6730*/  PRMT R119, R53, 0x7632, R119 ;  /* 0x0000763235777816 */ /* 0x020fe20000000077 */
[----:B------:R-:W-:Y:S01]  /*6740*/  IMAD.MOV.U32 R149, RZ, RZ, 0x2f800000 ;  /* 0x2f800000ff957424 */ /* 0x000fe200078e00ff */
[----:B------:R-:W-:Y:S02]  /*6750*/  I2FP.F32.U32 R116, R118 ;  /* 0x0000007600747245 */ /* 0x000fe40000201000 */
        /* <DEDUP_REMOVED lines=8> */
[----:B------:R-:W-:-:S07]  /*67e0*/  FMUL.FTZ R148, R119, R148 ;  /* 0x0000009477947220 */ /* 0x000fce0000410000 */
.L_x_3413:
[----:B------:R-:W-:Y:S05]  /*67f0*/  BSYNC.RECONVERGENT B1 ;  /* 0x0000000000017941 */ /* 0x000fea0003800200 */
.L_x_3412:
        /* <DEDUP_REMOVED lines=18> */
.L_x_3423:
        /* <DEDUP_REMOVED lines=13> */
.L_x_3425:
[----:B------:R-:W-:Y:S05]  /*69f0*/  BSYNC.RECONVERGENT B3 ;  /* 0x0000000000037941 */ /* 0x000fea0003800200 */
.L_x_3424:
        /* <DEDUP_REMOVED lines=61> */
.L_x_3422:
[----:B------:R-:W-:Y:S05]  /*6dd0*/  BSYNC.RECONVERGENT B2 ;  /* 0x0000000000027941 */ /* 0x000fea0003800200 */
.L_x_3421:
        /* <DEDUP_REMOVED lines=10> */
[----:B------:R-:W-:-:S07]  /*6e80*/  FMUL.FTZ R150, R150, R117 ;  /* 0x0000007596967220 */ /* 0x000fce0000410000 */
.L_x_3420:
[----:B------:R-:W-:Y:S05]  /*6e90*/  BSYNC.RECONVERGENT B1 ;  /* 0x0000000000017941 */ /* 0x000fea0003800200 */
.L_x_3419:
        /* <DEDUP_REMOVED lines=18> */
.L_x_3430:
        /* <DEDUP_REMOVED lines=13> */
.L_x_3432:
[----:B------:R-:W-:Y:S05]  /*7090*/  BSYNC.RECONVERGENT B3 ;  /* 0x0000000000037941 */ /* 0x000fea0003800200 */
.L_x_3431:
        /* <DEDUP_REMOVED lines=61> */
.L_x_3429:
[----:B------:R-:W-:Y:S05]  /*7470*/  BSYNC.RECONVERGENT B2 ;  /* 0x0000000000027941 */ /* 0x000fea0003800200 */
.L_x_3428:
[----:B------:R-:W-:Y:S01]  /*7480*/  HFMA2 R153, -RZ, RZ, 0.1171875, 0 ;  /* 0x2f800000ff997431 */ /* 0x000fe200000001ff */
[----:B-----5:R-:W-:Y:S01]  /*7490*/  PRMT R119, R54, 0x7632, R119 ;  /* 0x0000763236777816 */ /* 0x020fe20000000077 */
[----:B------:R-:W-:Y:S01]  /*74a0*/  IMAD.U32 R152, R136, 0x10000, RZ ;  /* 0x0001000088987824 */ /* 0x000fe200078e00ff */
[----:B------:R-:W-:-:S03]  /*74b0*/  I2FP.F32.U32 R116, R118 ;  /* 0x0000007600747245 */ /* 0x000fc60000201000 */
[----:B------:R-:W-:Y:S02]  /*74c0*/  IMAD.U32 R119, R119, 0x10000, RZ ;  /* 0x0001000077777824 */ /* 0x000fe400078e00ff */
[----:B------:R-:W-:Y:S02]  /*74d0*/  FFMA.FTZ R116, R116, R153, 1.1641532182693481445e-10 ;  /* 0x2f00000074747423 */ /* 0x000fe40000010099 */
[----:B------:R-:W-:-:S04]  /*74e0*/  FMUL.FTZ R119, R119, UR11 ;  /* 0x0000000b77777c20 */ /* 0x000fc80008410000 */
[----:B------:R-:W-:Y:S01]  /*74f0*/  FMUL.FTZ R119, R119, UR10 ;  /* 0x0000000a77777c20 */ /* 0x000fe20008410000 */
[----:B------:R-:W-:-:S04]  /*7500*/  FSETP.GTU.FTZ.AND P1, PT, R116, UR8, PT ;  /* 0x0000000874007c0b */ /* 0x000fc8000bf3c000 */
[----:B------:R-:W-:Y:S02]  /*7510*/  FSEL R119, R119, RZ, !P1 ;  /* 0x000000ff77777208 */ /* 0x000fe40004800000 */
[----:B------:R-:W-:-:S03]  /*7520*/  SEL R153, RZ, 0x1, P1 ;  /* 0x00000001ff997807 */ /* 0x000fc60000800000 */
[----:B------:R-:W-:-:S07]  /*7530*/  FMUL.FTZ R152, R119, R152 ;  /* 0x0000009877987220 */ /* 0x000fce0000410000 */
.L_x_3427:
[----:B------:R-:W-:Y:S05]  /*7540*/  BSYNC.RECONVERGENT B1 ;  /* 0x0000000000017941 */ /* 0x000fea0003800200 */
.L_x_3426:
        /* <DEDUP_REMOVED lines=18> */
.L_x_3437:
        /* <DEDUP_REMOVED lines=13> */
.L_x_3439:
[----:B------:R-:W-:Y:S05]  /*7740*/  BSYNC.RECONVERGENT B3 ;  /* 0x0000000000037941 */ /* 0x000fea0003800200 */
.L_x_3438:
        /* <DEDUP_REMOVED lines=58> */
[----:B------:R-:W-:Y:S02]  /*7af0*/  IMAD.MOV.U32 R192, RZ, RZ, R116 ;  /* 0x000000ffffc07224 */ /* 0x000fe400078e0074 */
[----:B------:R-:W-:Y:S01]  /*7b00*/  HFMA2 R116, -RZ, RZ, 0, 0 ;  /* 0x00000000ff747431 */ /* 0x000fe200000001ff */
[----:B------:R-:W-:-:S07]  /*7b10*/  LOP3.LUT R200, R119, R200, R155, 0x96, !PT ;  /* 0x000000c877c87212 */ /* 0x000fce00078e969b */
.L_x_3436:
[----:B------:R-:W-:Y:S05]  /*7b20*/  BSYNC.RECONVERGENT B2 ;  /* 0x0000000000027941 */ /* 0x000fea0003800200 */
.L_x_3435:
        /* <DEDUP_REMOVED lines=11> */
.L_x_3434:
[----:B------:R-:W-:Y:S05]  /*7be0*/  BSYNC.RECONVERGENT B1 ;  /* 0x0000000000017941 */ /* 0x000fea0003800200 */
.L_x_3433:
        /* <DEDUP_REMOVED lines=18> */
.L_x_3444:
        /* <DEDUP_REMOVED lines=13> */
.L_x_3446:
[----:B------:R-:W-:Y:S05]  /*7de0*/  BSYNC.RECONVERGENT B3 ;  /* 0x0000000000037941 */ /* 0x000fea0003800200 */
.L_x_3445:
        /* <DEDUP_REMOVED lines=60> */
.L_x_3443:
[----:B------:R-:W-:Y:S05]  /*81b0*/  BSYNC.RECONVERGENT B2 ;  /* 0x0000000000027941 */ /* 0x000fea0003800200 */
.L_x_3442:
[----:B-----5:R-:W-:Y:S02]  /*81c0*/  PRMT R118, R55, 0x7632, R118 ;  /* 0x0000763237767816 */ /* 0x020fe40000000076 */
[----:B------:R-:W-:Y:S01]  /*81d0*/  I2FP.F32.U32 R116, R117 ;  /* 0x0000007500747245 */ /* 0x000fe20000201000 */
[----:B------:R-:W-:Y:S02]  /*81e0*/  IMAD.MOV.U32 R117, RZ, RZ, 0x2f800000 ;  /* 0x2f800000ff757424 */ /* 0x000fe400078e00ff */
[----:B------:R-:W-:Y:S02]  /*81f0*/  IMAD.U32 R118, R118, 0x10000, RZ ;  /* 0x0001000076767824 */ /* 0x000fe400078e00ff */
[----:B------:R-:W-:Y:S01]  /*8200*/  FFMA.FTZ R116, R116, R117, 1.1641532182693481445e-10 ;  /* 0x2f00000074747423 */ /* 0x000fe20000010075 */
[----:B------:R-:W-:Y:S01]  /*8210*/  SHF.L.U32 R117, R135, 0x10, RZ ;  /* 0x0000001087757819 */ /* 0x000fe200000006ff */
[----:B------:R-:W-:-:S03]  /*8220*/  FMUL.FTZ R118, R118, UR11 ;  /* 0x0000000b76767c20 */ /* 0x000fc60008410000 */
[----:B------:R-:W-:Y:S01]  /*8230*/  FSETP.GTU.FTZ.AND P1, PT, R116, UR8, PT ;  /* 0x0000000874007c0b */ /* 0x000fe2000bf3c000 */
[----:B------:R-:W-:-:S03]  /*8240*/  FMUL.FTZ R118, R118, UR10 ;  /* 0x0000000a76767c20 */ /* 0x000fc60008410000 */
[----:B------:R-:W-:Y:S02]  /*8250*/  SEL R203, RZ, 0x1, P1 ;  /* 0x00000001ffcb7807 */ /* 0x000fe40000800000 */
[----:B------:R-:W-:-:S05]  /*8260*/  FSEL R118, R118, RZ, !P1 ;  /* 0x000000ff76767208 */ /* 0x000fca0004800000 */
[----:B------:R-:W-:-:S07]  /*8270*/  FMUL.FTZ R156, R118, R117 ;  /* 0x00000075769c7220 */ /* 0x000fce0000410000 */
.L_x_3441:
[----:B------:R-:W-:Y:S05]  /*8280*/  BSYNC.RECONVERGENT B1 ;  /* 0x0000000000017941 */ /* 0x000fea0003800200 */
.L_x_3440:
[----:B------:R-:W-:Y:S02]  /*8290*/  F2FP.BF16.F32.PACK_AB R119, RZ, R156 ;  /* 0x0000009cff77723e */ /* 0x000fe400000010ff */
[----:B------:R-:W-:Y:S02]  /*82a0*/  PRMT R118, R208, 0x5410, R209 ;  /* 0x00005410d0767816 */ /* 0x000fe400000000d1 */
[----:B------:R-:W-:Y:S02]  /*82b0*/  PRMT R117, R207, 0x5410, R206 ;  /* 0x00005410cf757816 */ /* 0x000fe400000000ce */
[----:B------:R-:W-:Y:S02]  /*82c0*/  PRMT R116, R198, 0x5410, R196 ;  /* 0x00005410c6747816 */ /* 0x000fe400000000c4 */
[----:B------:R-:W-:-:S07]  /*82d0*/  PRMT R119, R210, 0x5410, R119 ;  /* 0x00005410d2777816 */ /* 0x000fce0000000077 */
.L_x_3390:
[----:B------:R-:W0:Y:S01]  /*82e0*/  LDC.64 R162, c[0x0][0x3a8] ;  /* 0x0000ea00ffa27b82 */ /* 0x000e220000000a00 */
[----:B------:R-:W-:Y:S01]  /*82f0*/  BSSY.RECONVERGENT B1, `(.L_x_3447) ;  /* 0x0000019000017945 */ /* 0x000fe20003800200 */
[----:B------:R-:W-:Y:S02]  /*8300*/  IMAD.MOV.U32 R208, RZ, RZ, R192 ;  /* 0x000000ffffd07224 */ /* 0x000fe400078e00c0 */
        /* <DEDUP_REMOVED lines=23> */
.L_x_3448:
[----:B------:R-:W-:Y:S05]  /*8480*/  BSYNC.RECONVERGENT B1 ;  /* 0x0000000000017941 */ /* 0x000fea0003800200 */
.L_x_3447:
[----:B------:R-:W-:Y:S01]  /*8490*/  IADD3 R195, PT, PT, R195, 0x20, RZ ;  /* 0x00000020c3c37810 */ /* 0x000fe20007ffe0ff */
[----:B------:R-:W-:-:S07]  /*84a0*/  VIADD R197, R197, 0x20 ;  /* 0x00000020c5c57836 */ /* 0x000fce0000000000 */
.L_x_3330:
[----:B------:R-:W-:Y:S05]  /*84b0*/  BSYNC.RECONVERGENT B0 ;  /* 0x0000000000007941 */ /* 0x000fea0003800200 */
.L_x_3329:
        /* <DEDUP_REMOVED lines=9> */
[----:B-----5:R0:W5:Y:S01]  /*8550*/  @P2 LDG.E.128 R52, desc[UR6][R118.64] ;  /* 0x0000000676342981 */ /* 0x020162000c1e1d00 */
[----:B-1----:R-:W-:-:S05]  /*8560*/  @P1 IMAD.WIDE.U32 R116, R195, 0x10, R116 ;  /* 0x00000010c3741825 */ /* 0x002fca00078e0074 */
[----:B------:R0:W5:Y:S01]  /*8570*/  @P1 LDG.E.128 R48, desc[UR6][R116.64] ;  /* 0x0000000674301981 */ /* 0x000162000c1e1d00 */
[----:B------:R-:W-:Y:S05]  /*8580*/  @!P1 BRA `(.L_x_3451) ;  /* 0x0000003800249947 */ /* 0x000fea0003800000 */
[----:B------:R-:W-:Y:S01]  /*8590*/  ISETP.GT.AND P1, PT, R199, RZ, PT ;  /* 0x000000ffc700720c */ /* 0x000fe20003f24270 */
[----:B------:R-:W-:-:S12]  /*85a0*/  BSSY.RECONVERGENT B1, `(.L_x_3452) ;  /* 0x000006d000017945 */ /* 0x000fd80003800200 */
[----:B-----5:R-:W-:Y:S01]  /*85b0*/  @!P1 IMAD.U32 R157, R48, 0x10000, RZ ;  /* 0x00010000309d9824 */ /* 0x020fe200078e00ff */
[----:B------:R-:W-:Y:S01]  /*85c0*/  @!P1 MOV R162, R208 ;  /* 0x000000d000a29202 */ /* 0x000fe20000000f00 */
[----:B0-----:R-:W-:Y:S01]  /*85d0*/  @!P1 IMAD.MOV.U32 R116, RZ, RZ, R205 ;  /* 0x000000ffff749224 */ /* 0x001fe200078e00cd */
        /* <DEDUP_REMOVED lines=17> */
.L_x_3456:
        /* <DEDUP_REMOVED lines=13> */
.L_x_3458:
[----:B------:R-:W-:Y:S05]  /*87c0*/  BSYNC.RECONVERGENT B3 ;  /* 0x0000000000037941 */ /* 0x000fea0003800200 */
.L_x_3457:
        /* <DEDUP_REMOVED lines=44> */
[----:B------:R-:W-:Y:S01]  /*8a90*/  IADD3 R117, PT, PT, R144, -0xe443238, RZ ;  /* 0xf1bbcdc890757810 */ /* 0x000fe20007ffe0ff */
        /* <DEDUP_REMOVED lines=11> */
[----:B------:R-:W-:-:S03]  /*8b50*/  MOV R202, R158 ;  /* 0x0000009e00ca7202 */ /* 0x000fc60000000f00 */
[----:B------:R-:W-:Y:S02]  /*8b60*/  IMAD.MOV.U32 R162, RZ, RZ, R116 ;  /* 0x000000ffffa27224 */ /* 0x000fe400078e0074 */
[----:B------:R-:W-:Y:S01]  /*8b70*/  HFMA2 R116, -RZ, RZ, 0, 0 ;  /* 0x00000000ff747431 */ /* 0x000fe200000001ff */
[----:B------:R-:W-:Y:S01]  /*8b80*/  LOP3.LUT R201, R201, R118, R117, 0x96, !PT ;  /* 0x00000076c9c97212 */ /* 0x000fe200078e9675 */
[----:B------:R-:W-:-:S07]  /*8b90*/  IMAD.MOV.U32 R117, RZ, RZ, R208 ;  /* 0x000000ffff757224 */ /* 0x000fce00078e00d0 */
.L_x_3455:
[----:B------:R-:W-:Y:S05]  /*8ba0*/  BSYNC.RECONVERGENT B2 ;  /* 0x0000000000027941 */ /* 0x000fea0003800200 */
.L_x_3454:
[----:B------:R-:W-:Y:S01]  /*8bb0*/  I2FP.F32.U32 R117, R117 ;  /* 0x0000007500757245 */ /* 0x000fe20000201000 */
[----:B------:R-:W-:Y:S02]  /*8bc0*/  IMAD.MOV.U32 R118, RZ, RZ, 0x2f800000 ;  /* 0x2f800000ff767424 */ /* 0x000fe400078e00ff */
[----:B------:R-:W-:Y:S02]  /*8bd0*/  IMAD.U32 R119, R52, 0x10000, RZ ;  /* 0x0001000034777824 */ /* 0x000fe400078e00ff */
[----:B------:R-:W-:Y:S01]  /*8be0*/  FFMA.FTZ R117, R117, R118, 1.1641532182693481445e-10 ;  /* 0x2f00000075757423 */ /* 0x000fe20000010076 */
[----:B------:R-:W-:Y:S01]  /*8bf0*/  SHF.L.U32 R118, R92, 0x10, RZ ;  /* 0x000000105c767819 */ /* 0x000fe200000006ff */
[----:B------:R-:W-:Y:S01]  /*8c00*/  FMUL.FTZ R119, R119, UR11 ;  /* 0x0000000b77777c20 */ /* 0x000fe20008410000 */
[----:B------:R-:W-:Y:S02]  /*8c10*/  IMAD.U32 R158, R48, 0x10000, RZ ;  /* 0x00010000309e7824 */ /* 0x000fe400078e00ff */
[----:B------:R-:W-:Y:S01]  /*8c20*/  FSETP.GTU.FTZ.AND P3, PT, R117, UR8, PT ;  /* 0x0000000875007c0b */ /* 0x000fe2000bf7c000 */
[----:B------:R-:W-:-:S03]  /*8c30*/  FMUL.FTZ R119, R119, UR10 ;  /* 0x0000000a77777c20 */ /* 0x000fc60008410000 */
[----:B------:R-:W-:Y:S02]  /*8c40*/  SEL R141, RZ, 0x1, P3 ;  /* 0x00000001ff8d7807 */ /* 0x000fe40001800000 */
[----:B------:R-:W-:-:S05]  /*8c50*/  FSEL R157, R119, RZ, !P3 ;  /* 0x000000ff779d7208 */ /* 0x000fca0005800000 */
[----:B------:R-:W-:-:S07]  /*8c60*/  FFMA.FTZ R157, R157, R118, R158 ;  /* 0x000000769d9d7223 */ /* 0x000fce000001009e */
.L_x_3453:
[----:B------:R-:W-:Y:S05]  /*8c70*/  BSYNC.RECONVERGENT B1 ;  /* 0x0000000000017941 */ /* 0x000fea0003800200 */
.L_x_3452:
        /* <DEDUP_REMOVED lines=23> */
.L_x_3463:
        /* <DEDUP_REMOVED lines=13> */
.L_x_3465:
[----:B------:R-:W-:Y:S05]  /*8ec0*/  BSYNC.RECONVERGENT B3 ;  /* 0x0000000000037941 */ /* 0x000fea0003800200 */
.L_x_3464:
        /* <DEDUP_REMOVED lines=49> */
[----:B------:R-:W-:-:S03]  /*91e0*/  LOP3.LUT R159, R159, R158, R119, 0x96, !PT ;  /* 0x0000009e9f9f7212 */ /* 0x000fc600078e9677 */
[----:B------:R-:W-:Y:S01]  /*91f0*/  VIADD R119, R144, 0x8ff34781 ;  /* 0x8ff3478190777836 */ /* 0x000fe20000000000 */
[----:B------:R-:W-:Y:S01]  /*9200*/  LOP3.LUT R117, R117, R116, R201, 0x96, !PT ;  /* 0x0000007475757212 */ /* 0x000fe200078e96c9 */
[----:B------:R-:W-:Y:S02]  /*9210*/  VIADD R201, R145, 0x96a522ad ;  /* 0x96a522ad91c97836 */ /* 0x000fe40000000000 */
[----:B------:R-:W-:-:S04]  /*9220*/  IMAD.WIDE.U32 R158, R159, -0x326172a9, RZ ;  /* 0xcd9e8d579f9e7825 */ /* 0x000fc800078e00ff */
[----:B------:R-:W-:Y:S01]  /*9230*/  IMAD.WIDE.U32 R116, R117, -0x2daee0ad, RZ ;  /* 0xd2511f5375747825 */ /* 0x000fe200078e00ff */
[----:B------:R-:W-:Y:S02]  /*9240*/  LOP3.LUT R200, R119, R200, R159, 0x96, !PT ;  /* 0x000000c877c87212 */ /* 0x000fe400078e969f */
[----:B------:R-:W-:Y:S01]  /*9250*/  MOV R202, R158 ;  /* 0x0000009e00ca7202 */ /* 0x000fe20000000f00 */
[----:B------:R-:W-:Y:S01]  /*9260*/  IMAD.MOV.U32 R164, RZ, RZ, R116 ;  /* 0x000000ffffa47224 */ /* 0x000fe200078e0074 */
[----:B------:R-:W-:Y:S01]  /*9270*/  LOP3.LUT R201, R201, R118, R117, 0x96, !PT ;  /* 0x00000076c9c97212 */ /* 0x000fe200078e9675 */
[----:B------:R-:W-:Y:S02]  /*9280*/  HFMA2 R117, -RZ, RZ, 0, 0 ;  /* 0x00000000ff757431 */ /* 0x000fe400000001ff */
[----:B------:R-:W-:-:S07]  /*9290*/  IMAD.MOV.U32 R118, RZ, RZ, R162 ;  /* 0x000000ffff767224 */ /* 0x000fce00078e00a2 */
.L_x_3462:
[----:B------:R-:W-:Y:S05]  /*92a0*/  BSYNC.RECONVERGENT B2 ;  /* 0x0000000000027941 */ /* 0x000fea0003800200 */
.L_x_3461:
[----:B------:R-:W-:Y:S01]  /*92b0*/  PRMT R119, R52, 0x7632, R119 ;  /* 0x0000763234777816 */ /* 0x000fe20000000077 */
[----:B------:R-:W-:Y:S01]  /*92c0*/  IMAD.MOV.U32 R143, RZ, RZ, 0x2f800000 ;  /* 0x2f800000ff8f7424 */ /* 0x000fe200078e00ff */
[----:B------:R-:W-:Y:S02]  /*92d0*/  I2FP.F32.U32 R116, R118 ;  /* 0x0000007600747245 */ /* 0x000fe40000201000 */
[----:B------:R-:W-:Y:S01]  /*92e0*/  PRMT R118, R48, 0x7632, R118 ;  /* 0x0000763230767816 */ /* 0x000fe20000000076 */
[----:B------:R-:W-:Y:S01]  /*92f0*/  IMAD.U32 R119, R119, 0x10000, RZ ;  /* 0x0001000077777824 */ /* 0x000fe200078e00ff */
[----:B------:R-:W-:Y:S01]  /*9300*/  SHF.L.U32 R158, R134, 0x10, RZ ;  /* 0x00000010869e7819 */ /* 0x000fe200000006ff */
[----:B------:R-:W-:Y:S02]  /*9310*/  FFMA.FTZ R116, R116, R143, 1.1641532182693481445e-10 ;  /* 0x2f00000074747423 */ /* 0x000fe4000001008f */
[----:B------:R-:W-:Y:S01]  /*9320*/  FMUL.FTZ R119, R119, UR11 ;  /* 0x0000000b77777c20 */ /* 0x000fe20008410000 */
[----:B------:R-:W-:-:S02]  /*9330*/  IMAD.U32 R118, R118, 0x10000, RZ ;  /* 0x0001000076767824 */ /* 0x000fc400078e00ff */
[----:B------:R-:W-:Y:S01]  /*9340*/  FSETP.GTU.FTZ.AND P3, PT, R116, UR8, PT ;  /* 0x0000000874007c0b */ /* 0x000fe2000bf7c000 */
[----:B------:R-:W-:-:S03]  /*9350*/  FMUL.FTZ R119, R119, UR10 ;  /* 0x0000000a77777c20 */ /* 0x000fc60008410000 */
[----:B------:R-:W-:Y:S02]  /*9360*/  SEL R143, RZ, 0x1, P3 ;  /* 0x00000001ff8f7807 */ /* 0x000fe40001800000 */
[----:B------:R-:W-:-:S05]  /*9370*/  FSEL R119, R119, RZ, !P3 ;  /* 0x000000ff77777208 */ /* 0x000fca0005800000 */
[----:B------:R-:W-:-:S07]  /*9380*/  FFMA.FTZ R158, R119, R158, R118 ;  /* 0x0000009e779e7223 */ /* 0x000fce0000010076 */
.L_x_3460:
[----:B------:R-:W-:Y:S05]  /*9390*/  BSYNC.RECONVERGENT B1 ;  /* 0x0000000000017941 */ /* 0x000fea0003800200 */
.L_x_3459:
        /* <DEDUP_REMOVED lines=22> */
.L_x_3470:
        /* <DEDUP_REMOVED lines=13> */
.L_x_3472:
[----:B------:R-:W-:Y:S05]  /*95d0*/  BSYNC.RECONVERGENT B3 ;  /* 0x0000000000037941 */ /* 0x000fea0003800200 */
.L_x_3471:
        /* <DEDUP_REMOVED lines=61> */
.L_x_3469:
[----:B------:R-:W-:Y:S05]  /*99b0*/  BSYNC.RECONVERGENT B2 ;  /* 0x0000000000027941 */ /* 0x000fea0003800200 */
.L_x_3468:
        /* <DEDUP_REMOVED lines=12> */
.L_x_3467:
[----:B------:R-:W-:Y:S05]  /*9a80*/  BSYNC.RECONVERGENT B1 ;  /* 0x0000000000017941 */ /* 0x000fea0003800200 */
.L_x_3466:
        /* <DEDUP_REMOVED lines=23> */
.L_x_3477:
        /* <DEDUP_REMOVED lines=13> */
.L_x_3479:
[----:B------:R-:W-:Y:S05]  /*9cd0*/  BSYNC.RECONVERGENT B3 ;  /* 0x0000000000037941 */ /* 0x000fea0003800200 */
.L_x_3478:
        /* <DEDUP_REMOVED lines=61> */
.L_x_3476:
[----:B------:R-:W-:Y:S05]  /*a0b0*/  BSYNC.RECONVERGENT B2 ;  /* 0x0000000000027941 */ /* 0x000fea0003800200 */
.L_x_3475:
        /* <DEDUP_REMOVED lines=14> */
.L_x_3474:
[----:B------:R-:W-:Y:S05]  /*a1a0*/  BSYNC.RECONVERGENT B1 ;  /* 0x0000000000017941 */ /* 0x000fea0003800200 */
.L_x_3473:
        /* <DEDUP_REMOVED lines=22> */
.L_x_3484:
        /* <DEDUP_REMOVED lines=13> */
.L_x_3486:
[----:B------:R-:W-:Y:S05]  /*a3e0*/  BSYNC.RECONVERGENT B3 ;  /* 0x0000000000037941 */ /* 0x000fea0003800200 */
.L_x_3485:
        /* <DEDUP_REMOVED lines=61> */
.L_x_3483:
[----:B------:R-:W-:Y:S05]  /*a7c0*/  BSYNC.RECONVERGENT B2 ;  /* 0x0000000000027941 */ /* 0x000fea0003800200 */
.L_x_3482:
        /* <DEDUP_REMOVED lines=12> */
.L_x_3481:
[----:B------:R-:W-:Y:S05]  /*a890*/  BSYNC.RECONVERGENT B1 ;  /* 0x0000000000017941 */ /* 0x000fea0003800200 */
.L_x_3480:
        /* <DEDUP_REMOVED lines=23> */
.L_x_3491:
        /* <DEDUP_REMOVED lines=13> */
.L_x_3493:
[----:B------:R-:W-:Y:S05]  /*aae0*/  BSYNC.RECONVERGENT B3 ;  /* 0x0000000000037941 */ /* 0x000fea0003800200 */
.L_x_3492:
        /* <DEDUP_REMOVED lines=61> */
.L_x_3490:
[----:B------:R-:W-:Y:S05]  /*aec0*/  BSYNC.RECONVERGENT B2 ;  /* 0x0000000000027941 */ /* 0x000fea0003800200 */
.L_x_3489:
        /* <DEDUP_REMOVED lines=14> */
.L_x_3488:
[----:B------:R-:W-:Y:S05]  /*afb0*/  BSYNC.RECONVERGENT B1 ;  /* 0x0000000000017941 */ /* 0x000fea0003800200 */
.L_x_3487:
        /* <DEDUP_REMOVED lines=22> */
.L_x_3498:
        /* <DEDUP_REMOVED lines=13> */
.L_x_3500:
[----:B------:R-:W-:Y:S05]  /*b1f0*/  BSYNC.RECONVERGENT B3 ;  /* 0x0000000000037941 */ /* 0x000fea0003800200 */
.L_x_3499:
        /* <DEDUP_REMOVED lines=61> */
.L_x_3497:
[----:B------:R-:W-:Y:S05]  /*b5d0*/  BSYNC.RECONVERGENT B2 ;  /* 0x0000000000027941 */ /* 0x000fea0003800200 */
.L_x_3496:
        /* <DEDUP_REMOVED lines=12> */
.L_x_3495:
[----:B------:R-:W-:Y:S05]  /*b6a0*/  BSYNC.RECONVERGENT B1 ;  /* 0x0000000000017941 */ /* 0x000fea0003800200 */
.L_x_3494:
        /* <DEDUP_REMOVED lines=23> */
.L_x_3505:
        /* <DEDUP_REMOVED lines=13> */
.L_x_3507:
[----:B------:R-:W-:Y:S05]  /*b8f0*/  BSYNC.RECONVERGENT B3 ;  /* 0x0000000000037941 */ /* 0x000fea0003800200 */
.L_x_3506:
        /* <DEDUP_REMOVED lines=59> */
[----:B------:R-:W-:-:S07]  /*bcb0*/  LOP3.LUT R200, R119, R200, R203, 0x96, !PT ;  /* 0x000000c877c87212 */ /* 0x000fce00078e96cb */
.L_x_3504:
[----:B------:R-:W-:Y:S05]  /*bcc0*/  BSYNC.RECONVERGENT B2 ;  /* 0x0000000000027941 */ /* 0x000fea0003800200 */
.L_x_3503:
[----:B------:R-:W-:Y:S01]  /*bcd0*/  I2FP.F32.U32 R116, R117 ;  /* 0x0000007500747245 */ /* 0x000fe20000201000 */
[----:B------:R-:W-:Y:S01]  /*bce0*/  HFMA2 R117, -RZ, RZ, 0.1171875, 0 ;  /* 0x2f800000ff757431 */ /* 0x000fe200000001ff */
[----:B------:R-:W-:Y:S02]  /*bcf0*/  PRMT R118, R55, 0x7632, R118 ;  /* 0x0000763237767816 */ /* 0x000fe40000000076 */
[----:B------:R-:W-:-:S03]  /*bd00*/  PRMT R119, R51, 0x7632, R119 ;  /* 0x0000763233777816 */ /* 0x000fc60000000077 */
[----:B------:R-:W-:Y:S01]  /*bd10*/  IMAD.U32 R118, R118, 0x10000, RZ ;  /* 0x0001000076767824 */ /* 0x000fe200078e00ff */
[----:B------:R-:W-:Y:S01]  /*bd20*/  SHF.L.U32 R119, R119, 0x10, RZ ;  /* 0x0000001077777819 */ /* 0x000fe200000006ff */
[----:B------:R-:W-:Y:S02]  /*bd30*/  FFMA.FTZ R116, R116, R117, 1.1641532182693481445e-10 ;  /* 0x2f00000074747423 */ /* 0x000fe40000010075 */
[----:B------:R-:W-:Y:S01]  /*bd40*/  FMUL.FTZ R118, R118, UR11 ;  /* 0x0000000b76767c20 */ /* 0x000fe20008410000 */
[----:B------:R-:W-:-:S03]  /*bd50*/  IMAD.U32 R117, R131, 0x10000, RZ ;  /* 0x0001000083757824 */ /* 0x000fc600078e00ff */
[----:B------:R-:W-:Y:S01]  /*bd60*/  FMUL.FTZ R118, R118, UR10 ;  /* 0x0000000a76767c20 */ /* 0x000fe20008410000 */
[----:B------:R-:W-:-:S04]  /*bd70*/  FSETP.GTU.FTZ.AND P1, PT, R116, UR8, PT ;  /* 0x0000000874007c0b */ /* 0x000fc8000bf3c000 */
[----:B------:R-:W-:Y:S02]  /*bd80*/  FSEL R118, R118, RZ, !P1 ;  /* 0x000000ff76767208 */ /* 0x000fe40004800000 */
[----:B------:R-:W-:-:S03]  /*bd90*/  SEL R203, RZ, 0x1, P1 ;  /* 0x00000001ffcb7807 */ /* 0x000fc60000800000 */
[----:B------:R-:W-:-:S07]  /*bda0*/  FFMA.FTZ R168, R118, R117, R119 ;  /* 0x0000007576a87223 */ /* 0x000fce0000010077 */
.L_x_3502:
[----:B------:R-:W-:Y:S05]  /*bdb0*/  BSYNC.RECONVERGENT B1 ;  /* 0x0000000000017941 */ /* 0x000fea0003800200 */
.L_x_3501:
[----:B------:R-:W-:Y:S02]  /*bdc0*/  F2FP.BF16.F32.PACK_AB R119, RZ, R168 ;  /* 0x000000a8ff77723e */ /* 0x000fe400000010ff */
[----:B------:R-:W-:Y:S02]  /*bdd0*/  PRMT R118, R209, 0x5410, R210 ;  /* 0x00005410d1767816 */ /* 0x000fe400000000d2 */
[----:B------:R-:W-:Y:S02]  /*bde0*/  PRMT R117, R207, 0x5410, R208 ;  /* 0x00005410cf757816 */ /* 0x000fe400000000d0 */
[----:B------:R-:W-:Y:S02]  /*bdf0*/  PRMT R116, R206, 0x5410, R196 ;  /* 0x00005410ce747816 */ /* 0x000fe400000000c4 */
[----:B------:R-:W-:Y:S01]  /*be00*/  PRMT R119, R212, 0x5410, R119 ;  /* 0x00005410d4777816 */ /* 0x000fe20000000077 */
[----:B------:R-:W-:Y:S06]  /*be10*/  BRA `(.L_x_3508) ;  /* 0x00000034006c7947 */ /* 0x000fec0003800000 */
.L_x_3451:
[----:B------:R-:W-:Y:S01]  /*be20*/  BSSY.RECONVERGENT B1, `(.L_x_3509) ;  /* 0x000006c000017945 */ /* 0x000fe20003800200 */
[----:B------:R-:W-:Y:S01]  /*be30*/  IMAD.MOV.U32 R157, RZ, RZ, RZ ;  /* 0x000000ffff9d7224 */ /* 0x000fe200078e00ff */
[----:B0-----:R-:W-:Y:S01]  /*be40*/  MOV R116, R205 ;  /* 0x000000cd00747202 */ /* 0x001fe20000000f00 */
        /* <DEDUP_REMOVED lines=18> */
.L_x_3513:
        /* <DEDUP_REMOVED lines=13> */
.L_x_3515:
[----:B------:R-:W-:Y:S05]  /*c040*/  BSYNC.RECONVERGENT B3 ;  /* 0x0000000000037941 */ /* 0x000fea0003800200 */
.L_x_3514:
[----:B------:R-:W-:Y:S01]  /*c050*/  IMAD.WIDE.U32 R118, R6, -0x326172a9, RZ ;  /* 0xcd9e8d5706767825 */ /* 0x000fe200078e00ff */
[----:B------:R-:W-:Y:S02]  /*c060*/  LOP3.LUT R116, R139, R161, R145, 0x96, !PT ;  /* 0x000000a18b747212 */ /* 0x000fe400078e9691 */
[C---:B------:R-:W-:Y:S01]  /*c070*/  IADD3 R141, PT, PT, R145.reuse, -0x4498517b, RZ ;  /* 0xbb67ae85918d7810 */ /* 0x040fe20007ffe0ff */
        /* <DEDUP_REMOVED lines=35> */
[----:B------:R-:W-:-:S04]  /*c2b0*/  LOP3.LUT R141, R141, R158, R161, 0x96, !PT ;  /* 0x0000009e8d8d7212 */ /* 0x000fc800078e96a1 */
[----:B------:R-:W-:Y:S01]  /*c2c0*/  LOP3.LUT R158, R117, R116, R119, 0x96, !PT ;  /* 0x00000074759e7212 */ /* 0x000fe200078e9677 */
[----:B------:R-:W-:Y:S01]  /*c2d0*/  IMAD.WIDE.U32 R116, R141, -0x326172a9, RZ ;  /* 0xcd9e8d578d747825 */ /* 0x000fe200078e00ff */
[----:B------:R-:W-:-:S03]  /*c2e0*/  IADD3 R141, PT, PT, R145, 0x1fd5c5a3, RZ ;  /* 0x1fd5c5a3918d7810 */ /* 0x000fc60007ffe0ff */
[----:B------:R-:W-:-:S04]  /*c2f0*/  IMAD.WIDE.U32 R158, R158, -0x2daee0ad, RZ ;  /* 0xd2511f539e9e7825 */ /* 0x000fc800078e00ff */
[----:B------:R-:W-:Y:S01]  /*c300*/  VIADD R119, R144, 0x5384540f ;  /* 0x5384540f90777836 */ /* 0x000fe20000000000 */
        /* <DEDUP_REMOVED lines=17> */
.L_x_3512:
[----:B------:R-:W-:Y:S05]  /*c420*/  BSYNC.RECONVERGENT B2 ;  /* 0x0000000000027941 */ /* 0x000fea0003800200 */
.L_x_3511:
        /* <DEDUP_REMOVED lines=10> */
[----:B------:R-:W-:-:S07]  /*c4d0*/  FMUL.FTZ R157, R118, R157 ;  /* 0x0000009d769d7220 */ /* 0x000fce0000410000 */
.L_x_3510:
[----:B------:R-:W-:Y:S05]  /*c4e0*/  BSYNC.RECONVERGENT B1 ;  /* 0x0000000000017941 */ /* 0x000fea0003800200 */
.L_x_3509:
        /* <DEDUP_REMOVED lines=18> */
.L_x_3520:
        /* <DEDUP_REMOVED lines=13> */
.L_x_3522:
[----:B------:R-:W-:Y:S05]  /*c6e0*/  BSYNC.RECONVERGENT B3 ;  /* 0x0000000000037941 */ /* 0x000fea0003800200 */
.L_x_3521:
        /* <DEDUP_REMOVED lines=58> */
[----:B------:R-:W-:Y:S02]  /*ca90*/  HFMA2 R117, -RZ, RZ, 0, 0 ;  /* 0x00000000ff757431 */ /* 0x000fe400000001ff */
[----:B------:R-:W-:Y:S02]  /*caa0*/  IMAD.MOV.U32 R118, RZ, RZ, R192 ;  /* 0x000000ffff767224 */ /* 0x000fe400078e00c0 */
[----:B------:R-:W-:-:S07]  /*cab0*/  IMAD.MOV.U32 R192, RZ, RZ, R116 ;  /* 0x000000ffffc07224 */ /* 0x000fce00078e0074 */
.L_x_3519:
[----:B------:R-:W-:Y:S05]  /*cac0*/  BSYNC.RECONVERGENT B2 ;  /* 0x0000000000027941 */ /* 0x000fea0003800200 */
.L_x_3518:
        /* <DEDUP_REMOVED lines=12> */
.L_x_3517:
[----:B------:R-:W-:Y:S05]  /*cb90*/  BSYNC.RECONVERGENT B1 ;  /* 0x0000000000017941 */ /* 0x000fea0003800200 */
.L_x_3516:
        /* <DEDUP_REMOVED lines=18> */
.L_x_3527:
        /* <DEDUP_REMOVED lines=13> */
.L_x_3529:
[----:B------:R-:W-:Y:S05]  /*cd90*/  BSYNC.RECONVERGENT B3 ;  /* 0x0000000000037941 */ /* 0x000fea0003800200 */
.L_x_3528:
        /* <DEDUP_REMOVED lines=14> */
[----:B------:R-:W-:-:S04]  /*ce80*/  LOP3.LUT R147, R147, R160, R163, 0x96, !PT ;  /* 0x000000a093937212 */ /* 0x000fc800078e96a3 */
[----:B------:R-:W-:Y:S01]  /*ce90*/  LOP3.LUT R160, R117, R116, R119, 0x96, !PT ;  /* 0x0000007475a07212 */ /* 0x000fe200078e9677 */
[----:B------:R-:W-:Y:S01]  /*cea0*/  IMAD.WIDE.U32 R116, R147, -0x326172a9, RZ ;  /* 0xcd9e8d5793747825 */ /* 0x000fe200078e00ff */
[----:B------:R-:W-:-:S03]  /*ceb0*/  IADD3 R147, PT, PT, R145, 0x32370b8f, RZ ;  /* 0x32370b8f91937810 */ /* 0x000fc60007ffe0ff */
        /* <DEDUP_REMOVED lines=38> */
[----:B------:R-:W-:Y:S01]  /*d120*/  IMAD.MOV.U32 R202, RZ, RZ, R160 ;  /* 0x000000ffffca7224 */ /* 0x000fe200078e00a0 */
[----:B------:R-:W-:Y:S01]  /*d130*/  LOP3.LUT R201, R201, R118, R117, 0x96, !PT ;  /* 0x00000076c9c97212 */ /* 0x000fe200078e9675 */
[----:B------:R-:W-:Y:S01]  /*d140*/  IMAD.MOV.U32 R118, RZ, RZ, R192 ;  /* 0x000000ffff767224 */ /* 0x000fe200078e00c0 */
[----:B------:R-:W-:Y:S01]  /*d150*/  MOV R192, R116 ;  /* 0x0000007400c07202 */ /* 0x000fe20000000f00 */
[----:B------:R-:W-:-:S07]  /*d160*/  IMAD.MOV.U32 R116, RZ, RZ, RZ ;  /* 0x000000ffff747224 */ /* 0x000fce00078e00ff */
.L_x_3526:
[----:B------:R-:W-:Y:S05]  /*d170*/  BSYNC.RECONVERGENT B2 ;  /* 0x0000000000027941 */ /* 0x000fea0003800200 */
.L_x_3525:
        /* <DEDUP_REMOVED lines=10> */
[----:B------:R-:W-:-:S07]  /*d220*/  FMUL.FTZ R159, R118, R159 ;  /* 0x0000009f769f7220 */ /* 0x000fce0000410000 */
.L_x_3524:
[----:B------:R-:W-:Y:S05]  /*d230*/  BSYNC.RECONVERGENT B1 ;  /* 0x0000000000017941 */ /* 0x000fea0003800200 */
.L_x_3523:
        /* <DEDUP_REMOVED lines=18> */
.L_x_3534:
        /* <DEDUP_REMOVED lines=13> */
.L_x_3536:
[----:B------:R-:W-:Y:S05]  /*d430*/  BSYNC.RECONVERGENT B3 ;  /* 0x0000000000037941 */ /* 0x000fea0003800200 */
.L_x_3535:
        /* <DEDUP_REMOVED lines=61> */
.L_x_3533:
[----:B------:R-:W-:Y:S05]  /*d810*/  BSYNC.RECONVERGENT B2 ;  /* 0x0000000000027941 */ /* 0x000fea0003800200 */
.L_x_3532:
        /* <DEDUP_REMOVED lines=12> */
.L_x_3531:
[----:B------:R-:W-:Y:S05]  /*d8e0*/  BSYNC.RECONVERGENT B1 ;  /* 0x0000000000017941 */ /* 0x000fea0003800200 */
.L_x_3530:
        /* <DEDUP_REMOVED lines=18> */
.L_x_3541:
        /* <DEDUP_REMOVED lines=13> */
.L_x_3543:
[----:B------:R-:W-:Y:S05]  /*dae0*/  BSYNC.RECONVERGENT B3 ;  /* 0x0000000000037941 */ /* 0x000fea0003800200 */
.L_x_3542:
        /* <DEDUP_REMOVED lines=56> */
[----:B------:R-:W-:-:S04]  /*de70*/  MOV R202, R162 ;  /* 0x000000a200ca7202 */ /* 0x000fc80000000f00 */
[----:B------:R-:W-:Y:S01]  /*de80*/  LOP3.LUT R201, R201, R118, R117, 0x96, !PT ;  /* 0x00000076c9c97212 */ /* 0x000fe200078e9675 */
[----:B------:R-:W-:Y:S02]  /*de90*/  IMAD.MOV.U32 R118, RZ, RZ, R192 ;  /* 0x000000ffff767224 */ /* 0x000fe400078e00c0 */
[----:B------:R-:W-:Y:S02]  /*dea0*/  IMAD.MOV.U32 R192, RZ, RZ, R116 ;  /* 0x000000ffffc07224 */ /* 0x000fe400078e0074 */
[----:B------:R-:W-:-:S07]  /*deb0*/  HFMA2 R116, -RZ, RZ, 0, 0 ;  /* 0x00000000ff747431 */ /* 0x000fce00000001ff */
.L_x_3540:
[----:B------:R-:W-:Y:S05]  /*dec0*/  BSYNC.RECONVERGENT B2 ;  /* 0x0000000000027941 */ /* 0x000fea0003800200 */
.L_x_3539:
[----:B------:R-:W-:Y:S01]  /*ded0*/  I2FP.F32.U32 R117, R118 ;  /* 0x0000007600757245 */ /* 0x000fe20000201000 */
[----:B------:R-:W-:Y:S02]  /*dee0*/  IMAD.MOV.U32 R118, RZ, RZ, 0x2f800000 ;  /* 0x2f800000ff767424 */ /* 0x000fe400078e00ff */
[----:B-----5:R-:W-:Y:S02]  /*def0*/  IMAD.U32 R119, R54, 0x10000, RZ ;  /* 0x0001000036777824 */ /* 0x020fe400078e00ff */
        /* <DEDUP_REMOVED lines=8> */
.L_x_3538:
[----:B------:R-:W-:Y:S05]  /*df80*/  BSYNC.RECONVERGENT B1 ;  /* 0x0000000000017941 */ /* 0x000fea0003800200 */
.L_x_3537:
        /* <DEDUP_REMOVED lines=18> */
.L_x_3548:
        /* <DEDUP_REMOVED lines=13> */
.L_x_3550:
[----:B------:R-:W-:Y:S05]  /*e180*/  BSYNC.RECONVERGENT B3 ;  /* 0x0000000000037941 */ /* 0x000fea0003800200 */
.L_x_3549:
        /* <DEDUP_REMOVED lines=61> */
.L_x_3547:
[----:B------:R-:W-:Y:S05]  /*e560*/  BSYNC.RECONVERGENT B2 ;  /* 0x0000000000027941 */ /* 0x000fea0003800200 */
.L_x_3546:
        /* <DEDUP_REMOVED lines=12> */
.L_x_3545:
[----:B------:R-:W-:Y:S05]  /*e630*/  BSYNC.RECONVERGENT B1 ;  /* 0x0000000000017941 */ /* 0x000fea0003800200 */
.L_x_3544:
        /* <DEDUP_REMOVED lines=18> */
.L_x_3555:
        /* <DEDUP_REMOVED lines=13> */
.L_x_3557:
[----:B------:R-:W-:Y:S05]  /*e830*/  BSYNC.RECONVERGENT B3 ;  /* 0x0000000000037941 */ /* 0x000fea0003800200 */
.L_x_3556:
        /* <DEDUP_REMOVED lines=61> */
.L_x_3554:
[----:B------:R-:W-:Y:S05]  /*ec10*/  BSYNC.RECONVERGENT B2 ;  /* 0x0000000000027941 */ /* 0x000fea0003800200 */
.L_x_3553:
        /* <DEDUP_REMOVED lines=10> */
[----:B------:R-:W-:-:S07]  /*ecc0*/  FMUL.FTZ R167, R118, R167 ;  /* 0x000000a776a77220 */ /* 0x000fce0000410000 */
.L_x_3552:
[----:B------:R-:W-:Y:S05]  /*ecd0*/  BSYNC.RECONVERGENT B1 ;  /* 0x0000000000017941 */ /* 0x000fea0003800200 */
.L_x_3551:
        /* <DEDUP_REMOVED lines=18> */
.L_x_3562:
        /* <DEDUP_REMOVED lines=13> */
.L_x_3564:
[----:B------:R-:W-:Y:S05]  /*eed0*/  BSYNC.RECONVERGENT B3 ;  /* 0x0000000000037941 */ /* 0x000fea0003800200 */
.L_x_3563:
        /* <DEDUP_REMOVED lines=60> */
.L_x_3561:
[----:B------:R-:W-:Y:S05]  /*f2a0*/  BSYNC.RECONVERGENT B2 ;  /* 0x0000000000027941 */ /* 0x000fea0003800200 */
.L_x_3560:
[----:B-----5:R-:W-:Y:S02]  /*f2b0*/  PRMT R118, R55, 0x7632, R118 ;  /* 0x0000763237767816 */ /* 0x020fe40000000076 */
[----:B------:R-:W-:Y:S01]  /*f2c0*/  I2FP.F32.U32 R116, R117 ;  /* 0x0000007500747245 */ /* 0x000fe20000201000 */
[----:B------:R-:W-:Y:S01]  /*f2d0*/  IMAD.MOV.U32 R117, RZ, RZ, 0x2f800000 ;  /* 0x2f800000ff757424 */ /* 0x000fe200078e00ff */
[----:B------:R-:W-:-:S03]  /*f2e0*/  SHF.L.U32 R118, R118, 0x10, RZ ;  /* 0x0000001076767819 */ /* 0x000fc600000006ff */
        /* <DEDUP_REMOVED lines=8> */
.L_x_3559:
[----:B------:R-:W-:Y:S05]  /*f370*/  BSYNC.RECONVERGENT B1 ;  /* 0x0000000000017941 */ /* 0x000fea0003800200 */
.L_x_3558:
[----:B------:R-:W-:Y:S02]  /*f380*/  F2FP.BF16.F32.PACK_AB R119, RZ, R168 ;  /* 0x000000a8ff77723e */ /* 0x000fe400000010ff */
[----:B------:R-:W-:Y:S02]  /*f390*/  PRMT R118, R209, 0x5410, R210 ;  /* 0x00005410d1767816 */ /* 0x000fe400000000d2 */
[----:B------:R-:W-:Y:S02]  /*f3a0*/  PRMT R117, R207, 0x5410, R208 ;  /* 0x00005410cf757816 */ /* 0x000fe400000000d0 */
[----:B------:R-:W-:Y:S02]  /*f3b0*/  PRMT R116, R206, 0x5410, R196 ;  /* 0x00005410ce747816 */ /* 0x000fe400000000c4 */
[----:B------:R-:W-:-:S07]  /*f3c0*/  PRMT R119, R211, 0x5410, R119 ;  /* 0x00005410d3777816 */ /* 0x000fce0000000077 */
.L_x_3508:
[----:B------:R-:W0:Y:S01]  /*f3d0*/  LDC.64 R162, c[0x0][0x3a8] ;  /* 0x0000ea00ffa27b82 */ /* 0x000e220000000a00 */
[----:B------:R-:W-:Y:S01]  /*f3e0*/  BSSY.RECONVERGENT B1, `(.L_x_3565) ;  /* 0x0000019000017945 */ /* 0x000fe20003800200 */
[----:B------:R-:W-:Y:S01]  /*f3f0*/  MOV R208, R192 ;  /* 0x000000c000d07202 */ /* 0x000fe20000000f00 */
[----:B0-----:R-:W-:-:S05]  /*f400*/  IMAD.WIDE.U32 R162, R195, 0x10, R162 ;  /* 0x00000010c3a27825 */ /* 0x001fca00078e00a2 */
        /* <DEDUP_REMOVED lines=22> */
.L_x_3566:
[----:B------:R-:W-:Y:S05]  /*f570*/  BSYNC.RECONVERGENT B1 ;  /* 0x0000000000017941 */ /* 0x000fea0003800200 */
.L_x_3565:
[----:B------:R-:W-:Y:S01]  /*f580*/  IADD3 R195, PT, PT, R195, 0x20, RZ ;  /* 0x00000020c3c37810 */ /* 0x000fe20007ffe0ff */
[----:B------:R-:W-:-:S07]  /*f590*/  VIADD R197, R197, 0x20 ;  /* 0x00000020c5c57836 */ /* 0x000fce0000000000 */
.L_x_3450:
[----:B------:R-:W-:Y:S05]  /*f5a0*/  BSYNC.RECONVERGENT B0 ;  /* 0x0000000000007941 */ /* 0x000fea0003800200 */
.L_x_3449:
        /* <DEDUP_REMOVED lines=15> */
[----:B-----5:R-:W-:Y:S01]  /*f6a0*/  @!P1 SHF.L.U32 R169, R48, 0x10, RZ ;  /* 0x0000001030a99819 */ /* 0x020fe200000006ff */
[----:B------:R-:W-:Y:S01]  /*f6b0*/  @!P1 IMAD.MOV.U32 R171, RZ, RZ, R208 ;  /* 0x000000ffffab9224 */ /* 0x000fe200078e00d0 */
[----:B0-----:R-:W-:Y:S01]  /*f6c0*/  @!P1 MOV R116, R205 ;  /* 0x000000cd00749202 */ /* 0x001fe20000000f00 */
        /* <DEDUP_REMOVED lines=17> */
.L_x_3574:
        /* <DEDUP_REMOVED lines=13> */
.L_x_3576:
[----:B------:R-:W-:Y:S05]  /*f8b0*/  BSYNC.RECONVERGENT B3 ;  /* 0x0000000000037941 */ /* 0x000fea0003800200 */
.L_x_3575:
        /* <DEDUP_REMOVED lines=54> */
[----:B------:R-:W-:-:S03]  /*fc20*/  MOV R171, R116 ;  /* 0x0000007400ab7202 */ /* 0x000fc60000000f00 */
[----:B------:R-:W-:Y:S01]  /*fc30*/  HFMA2 R116, -RZ, RZ, 0, 0 ;  /* 0x00000000ff747431 */ /* 0x000fe200000001ff */
[----:B------:R-:W-:Y:S01]  /*fc40*/  LOP3.LUT R201, R201, R118, R117, 0x96, !PT ;  /* 0x00000076c9c97212 */ /* 0x000fe200078e9675 */
[----:B------:R-:W-:Y:S02]  /*fc50*/  VIADD R119, R144, 0x8ff34781 ;  /* 0x8ff3478190777836 */ /* 0x000fe40000000000 */
[----:B------:R-:W-:Y:S02]  /*fc60*/  IMAD.MOV.U32 R202, RZ, RZ, R162 ;  /* 0x000000ffffca7224 */ /* 0x000fe400078e00a2 */
[----:B------:R-:W-:Y:S01]  /*fc70*/  IMAD.MOV.U32 R117, RZ, RZ, R208 ;  /* 0x000000ffff757224 */ /* 0x000fe200078e00d0 */
[----:B------:R-:W-:-:S07]  /*fc80*/  LOP3.LUT R200, R119, R200, R163, 0x96, !PT ;  /* 0x000000c877c87212 */ /* 0x000fce00078e96a3 */
.L_x_3573:
[----:B------:R-:W-:Y:S05]  /*fc90*/  BSYNC.RECONVERGENT B2 ;  /* 0x0000000000027941 */ /* 0x000fea0003800200 */
.L_x_3572:
[----:B------:R-:W-:Y:S01]  /*fca0*/  I2FP.F32.U32 R117, R117 ;  /* 0x0000007500757245 */ /* 0x000fe20000201000 */
[----:B------:R-:W-:Y:S01]  /*fcb0*/  IMAD.MOV.U32 R118, RZ, RZ, 0x2f800000 ;  /* 0x2f800000ff767424 */ /* 0x000fe200078e00ff */
[----:B------:R-:W-:Y:S02]  /*fcc0*/  SHF.L.U32 R119, R52, 0x10, RZ ;  /* 0x0000001034777819 */ /* 0x000fe400000006ff */
[----:B------:R-:W-:Y:S01]  /*fcd0*/  SHF.L.U32 R162, R48, 0x10, RZ ;  /* 0x0000001030a27819 */ /* 0x000fe200000006ff */
[----:B------:R-:W-:Y:S01]  /*fce0*/  FFMA.FTZ R117, R117, R118, 1.1641532182693481445e-10 ;  /* 0x2f00000075757423 */ /* 0x000fe20000010076 */
[----:B------:R-:W-:Y:S02]  /*fcf0*/  IMAD.U32 R118, R80, 0x10000, RZ ;  /* 0x0001000050767824 */ /* 0x000fe400078e00ff */
[----:B------:R-:W-:Y:S02]  /*fd00*/  FMUL.FTZ R119, R119, UR11 ;  /* 0x0000000b77777c20 */ /* 0x000fe40008410000 */
[----:B------:R-:W-:-:S02]  /*fd10*/  FSETP.GTU.FTZ.AND P3, PT, R117, UR8, PT ;  /* 0x0000000875007c0b */ /* 0x000fc4000bf7c000 */
[----:B------:R-:W-:Y:S02]  /*fd20*/  FMUL.FTZ R119, R119, UR10 ;  /* 0x0000000a77777c20 */ /* 0x000fe40008410000 */
[----:B------:R-:W-:-:S03]  /*fd30*/  SEL R141, RZ, 0x1, P3 ;  /* 0x00000001ff8d7807 */ /* 0x000fc60001800000 */
[----:B------:R-:W-:-:S05]  /*fd40*/  FSEL R169, R119, RZ, !P3 ;  /* 0x000000ff77a97208 */ /* 0x000fca0005800000 */
[----:B------:R-:W-:-:S07]  /*fd50*/  FFMA.FTZ R169, R169, R118, R162 ;  /* 0x00000076a9a97223 */ /* 0x000fce00000100a2 */
.L_x_3571:
[----:B------:R-:W-:Y:S05]  /*fd60*/  BSYNC.RECONVERGENT B1 ;  /* 0x0000000000017941 */ /* 0x000fea0003800200 */
.L_x_3570:
        /* <DEDUP_REMOVED lines=23> */
.L_x_3581:
        /* <DEDUP_REMOVED lines=13> */
.L_x_3583:
[----:B------:R-:W-:Y:S05]  /*ffb0*/  BSYNC.RECONVERGENT B3 ;  /* 0x0000000000037941 */ /* 0x000fea0003800200 */
.L_x_3582:
        /* <DEDUP_REMOVED lines=28> */
[----:B------:R-:W-:-:S03]  /*10180*/  IADD3 R119, PT, PT, R144, 0x1715609d, RZ ;  /* 0x1715609d90777810 */ /* 0x000fc60007ffe0ff */
        /* <DEDUP_REMOVED lines=20> */
[----:B------:R-:W-:Y:S02]  /*102d0*/  LOP3.LUT R163, R163, R162, R119, 0x96, !PT ;  /* 0x000000a2a3a37212 */ /* 0x000fe400078e9677 */
[----:B------:R-:W-:Y:S02]  /*102e0*/  IADD3 R119, PT, PT, R144, -0x700cb87f, RZ ;  /* 0x8ff3478190777810 */ /* 0x000fe40007ffe0ff */
        /* <DEDUP_REMOVED lines=8> */
[----:B------:R-:W-:Y:S01]  /*10370*/  IMAD.MOV.U32 R117, RZ, RZ, RZ ;  /* 0x000000ffff757224 */ /* 0x000fe200078e00ff */
[----:B------:R-:W-:-:S07]  /*10380*/  MOV R118, R171 ;  /* 0x000000ab00767202 */ /* 0x000fce0000000f00 */
.L_x_3580:
[----:B------:R-:W-:Y:S05]  /*10390*/  BSYNC.RECONVERGENT B2 ;  /* 0x0000000000027941 */ /* 0x000fea0003800200 */
.L_x_3579:
[----:B------:R-:W-:Y:S01]  /*103a0*/  HFMA2 R143, -RZ, RZ, 0.1171875, 0 ;  /* 0x2f800000ff8f7431 */ /* 0x000fe200000001ff */
[----:B------:R-:W-:Y:S02]  /*103b0*/  PRMT R119, R52, 0x7632, R119 ;  /* 0x0000763234777816 */ /* 0x000fe40000000077 */
[----:B------:R-:W-:Y:S02]  /*103c0*/  I2FP.F32.U32 R116, R118 ;  /* 0x0000007600747245 */ /* 0x000fe40000201000 */
[----:B------:R-:W-:Y:S01]  /*103d0*/  PRMT R118, R48, 0x7632, R118 ;  /* 0x0000763230767816 */ /* 0x000fe20000000076 */
        /* <DEDUP_REMOVED lines=10> */
.L_x_3578:
[----:B------:R-:W-:Y:S05]  /*10480*/  BSYNC.RECONVERGENT B1 ;  /* 0x0000000000017941 */ /* 0x000fea0003800200 */
.L_x_3577:
        /* <DEDUP_REMOVED lines=22> */
.L_x_3588:
        /* <DEDUP_REMOVED lines=13> */
.L_x_3590:
[----:B------:R-:W-:Y:S05]  /*106c0*/  BSYNC.RECONVERGENT B3 ;  /* 0x0000000000037941 */ /* 0x000fea0003800200 */
.L_x_3589:
        /* <DEDUP_REMOVED lines=61> */
.L_x_3587:
[----:B------:R-:W-:Y:S05]  /*10aa0*/  BSYNC.RECONVERGENT B2 ;  /* 0x0000000000027941 */ /* 0x000fea0003800200 */
.L_x_3586:
        /* <DEDUP_REMOVED lines=12> */
.L_x_3585:
[----:B------:R-:W-:Y:S05]  /*10b70*/  BSYNC.RECONVERGENT B1 ;  /* 0x0000000000017941 */ /* 0x000fea0003800200 */
.L_x_3584:
        /* <DEDUP_REMOVED lines=23> */
.L_x_3595:
        /* <DEDUP_REMOVED lines=13> */
.L_x_3597:
[----:B------:R-:W-:Y:S05]  /*10dc0*/  BSYNC.RECONVERGENT B3 ;  /* 0x0000000000037941 */ /* 0x000fea0003800200 */
.L_x_3596:
        /* <DEDUP_REMOVED lines=61> */
.L_x_3594:
[----:B------:R-:W-:Y:S05]  /*111a0*/  BSYNC.RECONVERGENT B2 ;  /* 0x0000000000027941 */ /* 0x000fea0003800200 */
.L_x_3593:
        /* <DEDUP_REMOVED lines=14> */
.L_x_3592:
[----:B------:R-:W-:Y:S05]  /*11290*/  BSYNC.RECONVERGENT B1 ;  /* 0x0000000000017941 */ /* 0x000fea0003800200 */
.L_x_3591:
        /* <DEDUP_REMOVED lines=22> */
.L_x_3602:
        /* <DEDUP_REMOVED lines=13> */
.L_x_3604:
[----:B------:R-:W-:Y:S05]  /*114d0*/  BSYNC.RECONVERGENT B3 ;  /* 0x0000000000037941 */ /* 0x000fea0003800200 */
.L_x_3603:
        /* <DEDUP_REMOVED lines=61> */
.L_x_3601:
[----:B------:R-:W-:Y:S05]  /*118b0*/  BSYNC.RECONVERGENT B2 ;  /* 0x0000000000027941 */ /* 0x000fea0003800200 */
.L_x_3600:
        /* <DEDUP_REMOVED lines=12> */
.L_x_3599:
[----:B------:R-:W-:Y:S05]  /*11980*/  BSYNC.RECONVERGENT B1 ;  /* 0x0000000000017941 */ /* 0x000fea0003800200 */
.L_x_3598:
        /* <DEDUP_REMOVED lines=23> */
.L_x_3609:
        /* <DEDUP_REMOVED lines=13> */
.L_x_3611:
[----:B------:R-:W-:Y:S05]  /*11bd0*/  BSYNC.RECONVERGENT B3 ;  /* 0x0000000000037941 */ /* 0x000fea0003800200 */
.L_x_3610:
        /* <DEDUP_REMOVED lines=61> */
.L_x_3608:
[----:B------:R-:W-:Y:S05]  /*11fb0*/  BSYNC.RECONVERGENT B2 ;  /* 0x0000000000027941 */ /* 0x000fea0003800200 */
.L_x_3607:
        /* <DEDUP_REMOVED lines=14> */
.L_x_3606:
[----:B------:R-:W-:Y:S05]  /*120a0*/  BSYNC.RECONVERGENT B1 ;  /* 0x0000000000017941 */ /* 0x000fea0003800200 */
.L_x_3605:
        /* <DEDUP_REMOVED lines=22> */
.L_x_3616:
        /* <DEDUP_REMOVED lines=13> */
.L_x_3618:
[----:B------:R-:W-:Y:S05]  /*122e0*/  BSYNC.RECONVERGENT B3 ;  /* 0x0000000000037941 */ /* 0x000fea0003800200 */
.L_x_3617:
        /* <DEDUP_REMOVED lines=61> */
.L_x_3615:
[----:B------:R-:W-:Y:S05]  /*126c0*/  BSYNC.RECONVERGENT B2 ;  /* 0x0000000000027941 */ /* 0x000fea0003800200 */
.L_x_3614:
        /* <DEDUP_REMOVED lines=12> */
.L_x_3613:
[----:B------:R-:W-:Y:S05]  /*12790*/  BSYNC.RECONVERGENT B1 ;  /* 0x0000000000017941 */ /* 0x000fea0003800200 */
.L_x_3612:
        /* <DEDUP_REMOVED lines=23> */
.L_x_3623:
        /* <DEDUP_REMOVED lines=13> */
.L_x_3625:
[----:B------:R-:W-:Y:S05]  /*129e0*/  BSYNC.RECONVERGENT B3 ;  /* 0x0000000000037941 */ /* 0x000fea0003800200 */
.L_x_3624:
        /* <DEDUP_REMOVED lines=56> */
[----:B------:R-:W-:-:S04]  /*12d70*/  LOP3.LUT R200, R119, R200, R203, 0x96, !PT ;  /* 0x000000c877c87212 */ /* 0x000fc800078e96cb */
[----:B------:R-:W-:Y:S01]  /*12d80*/  LOP3.LUT R201, R201, R118, R117, 0x96, !PT ;  /* 0x00000076c9c97212 */ /* 0x000fe200078e9675 */
[----:B------:R-:W-:Y:S01]  /*12d90*/  IMAD.MOV.U32 R117, RZ, RZ, R212 ;  /* 0x000000ffff757224 */ /* 0x000fe200078e00d4 */
[----:B------:R-:W-:-:S07]  /*12da0*/  MOV R192, R116 ;  /* 0x0000007400c07202 */ /* 0x000fce0000000f00 */
.L_x_3622:
[----:B------:R-:W-:Y:S05]  /*12db0*/  BSYNC.RECONVERGENT B2 ;  /* 0x0000000000027941 */ /* 0x000fea0003800200 */
.L_x_3621:
[----:B------:R-:W-:Y:S02]  /*12dc0*/  PRMT R118, R55, 0x7632, R118 ;  /* 0x0000763237767816 */ /* 0x000fe40000000076 */
[----:B------:R-:W-:Y:S01]  /*12dd0*/  I2FP.F32.U32 R116, R117 ;  /* 0x0000007500747245 */ /* 0x000fe20000201000 */
[----:B------:R-:W-:Y:S01]  /*12de0*/  IMAD.MOV.U32 R117, RZ, RZ, 0x2f800000 ;  /* 0x2f800000ff757424 */ /* 0x000fe200078e00ff */
[----:B------:R-:W-:Y:S02]  /*12df0*/  SHF.L.U32 R118, R118, 0x10, RZ ;  /* 0x0000001076767819 */ /* 0x000fe400000006ff */
[----:B------:R-:W-:Y:S01]  /*12e00*/  PRMT R119, R51, 0x7632, R119 ;  /* 0x0000763233777816 */ /* 0x000fe20000000077 */
[----:B------:R-:W-:Y:S01]  /*12e10*/  FFMA.FTZ R116, R116, R117, 1.1641532182693481445e-10 ;  /* 0x2f00000074747423 */ /* 0x000fe20000010075 */
[----:B------:R-:W-:Y:S02]  /*12e20*/  IMAD.U32 R117, R127, 0x10000, RZ ;  /* 0x000100007f757824 */ /* 0x000fe400078e00ff */
[----:B------:R-:W-:Y:S01]  /*12e30*/  FMUL.FTZ R118, R118, UR11 ;  /* 0x0000000b76767c20 */ /* 0x000fe20008410000 */
[----:B------:R-:W-:-:S02]  /*12e40*/  SHF.L.U32 R119, R119, 0x10, RZ ;  /* 0x0000001077777819 */ /* 0x000fc400000006ff */
[----:B------:R-:W-:Y:S01]  /*12e50*/  FSETP.GTU.FTZ.AND P1, PT, R116, UR8, PT ;  /* 0x0000000874007c0b */ /* 0x000fe2000bf3c000 */
[----:B------:R-:W-:-:S03]  /*12e60*/  FMUL.FTZ R118, R118, UR10 ;  /* 0x0000000a76767c20 */ /* 0x000fc60008410000 */
[----:B------:R-:W-:Y:S02]  /*12e70*/  SEL R203, RZ, 0x1, P1 ;  /* 0x00000001ffcb7807 */ /* 0x000fe40000800000 */
[----:B------:R-:W-:-:S05]  /*12e80*/  FSEL R118, R118, RZ, !P1 ;  /* 0x000000ff76767208 */ /* 0x000fca0004800000 */
[----:B------:R-:W-:-:S07]  /*12e90*/  FFMA.FTZ R176, R118, R117, R119 ;  /* 0x0000007576b07223 */ /* 0x000fce0000010077 */
.L_x_3620:
[----:B------:R-:W-:Y:S05]  /*12ea0*/  BSYNC.RECONVERGENT B1 ;  /* 0x0000000000017941 */ /* 0x000fea0003800200 */
.L_x_3619:
[----:B------:R-:W-:Y:S02]  /*12eb0*/  F2FP.BF16.F32.PACK_AB R119, RZ, R176 ;  /* 0x000000b0ff77723e */ /* 0x000fe400000010ff */
[----:B------:R-:W-:Y:S02]  /*12ec0*/  PRMT R118, R210, 0x5410, R211 ;  /* 0x00005410d2767816 */ /* 0x000fe400000000d3 */
[----:B------:R-:W-:Y:S02]  /*12ed0*/  PRMT R117, R209, 0x5410, R208 ;  /* 0x00005410d1757816 */ /* 0x000fe400000000d0 */
[----:B------:R-:W-:Y:S02]  /*12ee0*/  PRMT R116, R207, 0x5410, R206 ;  /* 0x00005410cf747816 */ /* 0x000fe400000000ce */
[----:B------:R-:W-:Y:S01]  /*12ef0*/  PRMT R119, R213, 0x5410, R119 ;  /* 0x00005410d5777816 */ /* 0x000fe20000000077 */
[----:B------:R-:W-:Y:S06]  /*12f00*/  BRA `(.L_x_3626) ;  /* 0x00000034006c7947 */ /* 0x000fec0003800000 */
.L_x_3569:
[----:B------:R-:W-:Y:S01]  /*12f10*/  BSSY.RECONVERGENT B1, `(.L_x_3627) ;  /* 0x000006c000017945 */ /* 0x000fe20003800200 */
[----:B------:R-:W-:Y:S01]  /*12f20*/  IMAD.MOV.U32 R169, RZ, RZ, RZ ;  /* 0x000000ffffa97224 */ /* 0x000fe200078e00ff */
[----:B------:R-:W-:Y:S01]  /*12f30*/  MOV R192, R208 ;  /* 0x000000d000c07202 */ /* 0x000fe20000000f00 */
[----:B0-----:R-:W-:Y:S01]  /*12f40*/  IMAD.MOV.U32 R116, RZ, RZ, R205 ;  /* 0x000000ffff747224 */ /* 0x001fe200078e00cd */
        /* <DEDUP_REMOVED lines=17> */
.L_x_3631:
        /* <DEDUP_REMOVED lines=13> */
.L_x_3633:
[----:B------:R-:W-:Y:S05]  /*13130*/  BSYNC.RECONVERGENT B3 ;  /* 0x0000000000037941 */ /* 0x000fea0003800200 */
.L_x_3632:
        /* <DEDUP_REMOVED lines=61> */
.L_x_3630:
[----:B------:R-:W-:Y:S05]  /*13510*/  BSYNC.RECONVERGENT B2 ;  /* 0x0000000000027941 */ /* 0x000fea0003800200 */
.L_x_3629:
        /* <DEDUP_REMOVED lines=10> */
[----:B------:R-:W-:-:S07]  /*135c0*/  FMUL.FTZ R169, R118, R169 ;  /* 0x000000a976a97220 */ /* 0x000fce0000410000 */
.L_x_3628:
[----:B------:R-:W-:Y:S05]  /*135d0*/  BSYNC.RECONVERGENT B1 ;  /* 0x0000000000017941 */ /* 0x000fea0003800200 */
.L_x_3627:
        /* <DEDUP_REMOVED lines=18> */
.L_x_3638:
        /* <DEDUP_REMOVED lines=13> */
.L_x_3640:
[----:B------:R-:W-:Y:S05]  /*137d0*/  BSYNC.RECONVERGENT B3 ;  /* 0x0000000000037941 */ /* 0x000fea0003800200 */
.L_x_3639:
        /* <DEDUP_REMOVED lines=61> */
.L_x_3637:
[----:B------:R-:W-:Y:S05]  /*13bb0*/  BSYNC.RECONVERGENT B2 ;  /* 0x0000000000027941 */ /* 0x000fea0003800200 */
.L_x_3636:
[----:B------:R-:W-:Y:S01]  /*13bc0*/  HFMA2 R143, -RZ, RZ, 0.1171875, 0 ;  /* 0x2f800000ff8f7431 */ /* 0x000fe200000001ff */
[----:B-----5:R-:W-:Y:S02]  /*13bd0*/  PRMT R119, R52, 0x7632, R119 ;  /* 0x0000763234777816 */ /* 0x020fe40000000077 */
[----:B------:R-:W-:Y:S02]  /*13be0*/  I2FP.F32.U32 R116, R118 ;  /* 0x0000007600747245 */ /* 0x000fe40000201000 */
[----:B------:R-:W-:Y:S01]  /*13bf0*/  SHF.L.U32 R170, R130, 0x10, RZ ;  /* 0x0000001082aa7819 */ /* 0x000fe200000006ff */
        /* <DEDUP_REMOVED lines=8> */
.L_x_3635:
[----:B------:R-:W-:Y:S05]  /*13c80*/  BSYNC.RECONVERGENT B1 ;  /* 0x0000000000017941 */ /* 0x000fea0003800200 */
.L_x_3634:
        /* <DEDUP_REMOVED lines=18> */
.L_x_3645:
        /* <DEDUP_REMOVED lines=13> */
.L_x_3647:
[----:B------:R-:W-:Y:S05]  /*13e80*/  BSYNC.RECONVERGENT B3 ;  /* 0x0000000000037941 */ /* 0x000fea0003800200 */
.L_x_3646:
        /* <DEDUP_REMOVED lines=61> */
.L_x_3644:
[----:B------:R-:W-:Y:S05]  /*14260*/  BSYNC.RECONVERGENT B2 ;  /* 0x0000000000027941 */ /* 0x000fea0003800200 */
.L_x_3643:
[----:B------:R-:W-:Y:S01]  /*14270*/  I2FP.F32.U32 R117, R118 ;  /* 0x0000007600757245 */ /* 0x000fe20000201000 */
[----:B------:R-:W-:Y:S02]  /*14280*/  HFMA2 R118, -RZ, RZ, 0.1171875, 0 ;  /* 0x2f800000ff767431 */ /* 0x000fe400000001ff */
[----:B-----5:R-:W-:-:S04]  /*14290*/  IMAD.U32 R119, R53, 0x10000, RZ ;  /* 0x0001000035777824 */ /* 0x020fc800078e00ff */
[----:B------:R-:W-:-:S04]  /*142a0*/  FMUL.FTZ R119, R119, UR11 ;  /* 0x0000000b77777c20 */ /* 0x000fc80008410000 */
[----:B------:R-:W-:Y:S01]  /*142b0*/  FMUL.FTZ R119, R119, UR10 ;  /* 0x0000000a77777c20 */ /* 0x000fe20008410000 */
[----:B------:R-:W-:Y:S01]  /*142c0*/  FFMA.FTZ R117, R117, R118, 1.1641532182693481445e-10 ;  /* 0x2f00000075757423 */ /* 0x000fe20000010076 */
[----:B------:R-:W-:-:S04]  /*142d0*/  SHF.L.U32 R118, R81, 0x10, RZ ;  /* 0x0000001051767819 */ /* 0x000fc800000006ff */
[----:B------:R-:W-:-:S04]  /*142e0*/  FSETP.GTU.FTZ.AND P1, PT, R117, UR8, PT ;  /* 0x0000000875007c0b */ /* 0x000fc8000bf3c000 */
[----:B------:R-:W-:Y:S02]  /*142f0*/  FSEL R171, R119, RZ, !P1 ;  /* 0x000000ff77ab7208 */ /* 0x000fe40004800000 */
[----:B------:R-:W-:-:S03]  /*14300*/  SEL R147, RZ, 0x1, P1 ;  /* 0x00000001ff937807 */ /* 0x000fc60000800000 */
[----:B------:R-:W-:-:S07]  /*14310*/  FMUL.FTZ R171, R118, R171 ;  /* 0x000000ab76ab7220 */ /* 0x000fce0000410000 */
.L_x_3642:
[----:B------:R-:W-:Y:S05]  /*14320*/  BSYNC.RECONVERGENT B1 ;  /* 0x0000000000017941 */ /* 0x000fea0003800200 */
.L_x_3641:
        /* <DEDUP_REMOVED lines=18> */
.L_x_3652:
        /* <DEDUP_REMOVED lines=13> */
.L_x_3654:
[----:B------:R-:W-:Y:S05]  /*14520*/  BSYNC.RECONVERGENT B3 ;  /* 0x0000000000037941 */ /* 0x000fea0003800200 */
.L_x_3653:
        /* <DEDUP_REMOVED lines=61> */
.L_x_3651:
[----:B------:R-:W-:Y:S05]  /*14900*/  BSYNC.RECONVERGENT B2 ;  /* 0x0000000000027941 */ /* 0x000fea0003800200 */
.L_x_3650:
        /* <DEDUP_REMOVED lines=12> */
.L_x_3649:
[----:B------:R-:W-:Y:S05]  /*149d0*/  BSYNC.RECONVERGENT B1 ;  /* 0x0000000000017941 */ /* 0x000fea0003800200 */
.L_x_3648:
        /* <DEDUP_REMOVED lines=18> */
.L_x_3659:
        /* <DEDUP_REMOVED lines=13> */
.L_x_3661:
[----:B------:R-:W-:Y:S05]  /*14bd0*/  BSYNC.RECONVERGENT B3 ;  /* 0x0000000000037941 */ /* 0x000fea0003800200 */
.L_x_3660:
        /* <DEDUP_REMOVED lines=61> */
.L_x_3658:
[----:B------:R-:W-:Y:S05]  /*14fb0*/  BSYNC.RECONVERGENT B2 ;  /* 0x0000000000027941 */ /* 0x000fea0003800200 */
.L_x_3657:
        /* <DEDUP_REMOVED lines=11> */
.L_x_3656:
[----:B------:R-:W-:Y:S05]  /*15070*/  BSYNC.RECONVERGENT B1 ;  /* 0x0000000000017941 */ /* 0x000fea0003800200 */
.L_x_3655:
        /* <DEDUP_REMOVED lines=18> */
.L_x_3666:
        /* <DEDUP_REMOVED lines=13> */
.L_x_3668:
[----:B------:R-:W-:Y:S05]  /*15270*/  BSYNC.RECONVERGENT B3 ;  /* 0x0000000000037941 */ /* 0x000fea0003800200 */
.L_x_3667:
        /* <DEDUP_REMOVED lines=61> */
.L_x_3665:
[----:B------:R-:W-:Y:S05]  /*15650*/  BSYNC.RECONVERGENT B2 ;  /* 0x0000000000027941 */ /* 0x000fea0003800200 */
.L_x_3664:
        /* <DEDUP_REMOVED lines=12> */
.L_x_3663:
[----:B------:R-:W-:Y:S05]  /*15720*/  BSYNC.RECONVERGENT B1 ;  /* 0x0000000000017941 */ /* 0x000fea0003800200 */
.L_x_3662:
        /* <DEDUP_REMOVED lines=18> */
.L_x_3673:
        /* <DEDUP_REMOVED lines=13> */
.L_x_3675:
[----:B------:R-:W-:Y:S05]  /*15920*/  BSYNC.RECONVERGENT B3 ;  /* 0x0000000000037941 */ /* 0x000fea0003800200 */
.L_x_3674:
        /* <DEDUP_REMOVED lines=61> */
.L_x_3672:
[----:B------:R-:W-:Y:S05]  /*15d00*/  BSYNC.RECONVERGENT B2 ;  /* 0x0000000000027941 */ /* 0x000fea0003800200 */
.L_x_3671:
        /* <DEDUP_REMOVED lines=11> */
.L_x_3670:
[----:B------:R-:W-:Y:S05]  /*15dc0*/  BSYNC.RECONVERGENT B1 ;  /* 0x0000000000017941 */ /* 0x000fea0003800200 */
.L_x_3669:
        /* <DEDUP_REMOVED lines=18> */
.L_x_3680:
        /* <DEDUP_REMOVED lines=13> */
.L_x_3682:
[----:B------:R-:W-:Y:S05]  /*15fc0*/  BSYNC.RECONVERGENT B3 ;  /* 0x0000000000037941 */ /* 0x000fea0003800200 */
.L_x_3681:
        /* <DEDUP_REMOVED lines=60> */
.L_x_3679:
[----:B------:R-:W-:Y:S05]  /*16390*/  BSYNC.RECONVERGENT B2 ;  /* 0x0000000000027941 */ /* 0x000fea0003800200 */
.L_x_3678:
        /* <DEDUP_REMOVED lines=12> */
.L_x_3677:
[----:B------:R-:W-:Y:S05]  /*16460*/  BSYNC.RECONVERGENT B1 ;  /* 0x0000000000017941 */ /* 0x000fea0003800200 */
.L_x_3676:
[----:B------:R-:W-:Y:S02]  /*16470*/  F2FP.BF16.F32.PACK_AB R119, RZ, R176 ;  /* 0x000000b0ff77723e */ /* 0x000fe400000010ff */
[----:B------:R-:W-:Y:S02]  /*16480*/  PRMT R118, R210, 0x5410, R211 ;  /* 0x00005410d2767816 */ /* 0x000fe400000000d3 */
[----:B------:R-:W-:Y:S02]  /*16490*/  PRMT R117, R209, 0x5410, R208 ;  /* 0x00005410d1757816 */ /* 0x000fe400000000d0 */
[----:B------:R-:W-:Y:S02]  /*164a0*/  PRMT R116, R207, 0x5410, R206 ;  /* 0x00005410cf747816 */ /* 0x000fe400000000ce */
[----:B------:R-:W-:-:S07]  /*164b0*/  PRMT R119, R212, 0x5410, R119 ;  /* 0x00005410d4777816 */ /* 0x000fce0000000077 */
.L_x_3626:
        /* <DEDUP_REMOVED lines=26> */
.L_x_3684:
[----:B------:R-:W-:Y:S05]  /*16660*/  BSYNC.RECONVERGENT B1 ;  /* 0x0000000000017941 */ /* 0x000fea0003800200 */
.L_x_3683:
[----:B------:R-:W-:Y:S01]  /*16670*/  IADD3 R195, PT, PT, R195, 0x20, RZ ;  /* 0x00000020c3c37810 */ /* 0x000fe20007ffe0ff */
[----:B------:R-:W-:-:S07]  /*16680*/  VIADD R197, R197, 0x20 ;  /* 0x00000020c5c57836 */ /* 0x000fce0000000000 */
.L_x_3568:
[----:B------:R-:W-:Y:S05]  /*16690*/  BSYNC.RECONVERGENT B0 ;  /* 0x0000000000007941 */ /* 0x000fea0003800200 */
.L_x_3567:
        /* <DEDUP_REMOVED lines=35> */
.L_x_3692:
        /* <DEDUP_REMOVED lines=13> */
.L_x_3694:
[----:B------:R-:W-:Y:S05]  /*169a0*/  BSYNC.RECONVERGENT B3 ;  /* 0x0000000000037941 */ /* 0x000fea0003800200 */
.L_x_3693:
        /* <DEDUP_REMOVED lines=61> */
.L_x_3691:
[----:B------:R-:W-:Y:S05]  /*16d80*/  BSYNC.RECONVERGENT B2 ;  /* 0x0000000000027941 */ /* 0x000fea0003800200 */
.L_x_3690:
        /* <DEDUP_REMOVED lines=12> */
.L_x_3689:
[----:B------:R-:W-:Y:S05]  /*16e50*/  BSYNC.RECONVERGENT B1 ;  /* 0x0000000000017941 */ /* 0x000fea0003800200 */
.L_x_3688:
        /* <DEDUP_REMOVED lines=23> */
.L_x_3699:
        /* <DEDUP_REMOVED lines=13> */
.L_x_3701:
[----:B------:R-:W-:Y:S05]  /*170a0*/  BSYNC.RECONVERGENT B3 ;  /* 0x0000000000037941 */ /* 0x000fea0003800200 */
.L_x_3700:
        /* <DEDUP_REMOVED lines=61> */
.L_x_3698:
[----:B------:R-:W-:Y:S05]  /*17480*/  BSYNC.RECONVERGENT B2 ;  /* 0x0000000000027941 */ /* 0x000fea0003800200 */
.L_x_3697:
        /* <DEDUP_REMOVED lines=14> */
.L_x_3696:
[----:B------:R-:W-:Y:S05]  /*17570*/  BSYNC.RECONVERGENT B1 ;  /* 0x0000000000017941 */ /* 0x000fea0003800200 */
.L_x_3695:
        /* <DEDUP_REMOVED lines=22> */
.L_x_3706:
        /* <DEDUP_REMOVED lines=13> */
.L_x_3708:
[----:B------:R-:W-:Y:S05]  /*177b0*/  BSYNC.RECONVERGENT B3 ;  /* 0x0000000000037941 */ /* 0x000fea0003800200 */
.L_x_3707:
        /* <DEDUP_REMOVED lines=61> */
.L_x_3705:
[----:B------:R-:W-:Y:S05]  /*17b90*/  BSYNC.RECONVERGENT B2 ;  /* 0x0000000000027941 */ /* 0x000fea0003800200 */
.L_x_3704:
        /* <DEDUP_REMOVED lines=12> */
.L_x_3703:
[----:B------:R-:W-:Y:S05]  /*17c60*/  BSYNC.RECONVERGENT B1 ;  /* 0x0000000000017941 */ /* 0x000fea0003800200 */
.L_x_3702:
        /* <DEDUP_REMOVED lines=23> */
.L_x_3713:
        /* <DEDUP_REMOVED lines=13> */
.L_x_3715:
[----:B------:R-:W-:Y:S05]  /*17eb0*/  BSYNC.RECONVERGENT B3 ;  /* 0x0000000000037941 */ /* 0x000fea0003800200 */
.L_x_3714:
        /* <DEDUP_REMOVED lines=61> */
.L_x_3712:
[----:B------:R-:W-:Y:S05]  /*18290*/  BSYNC.RECONVERGENT B2 ;  /* 0x0000000000027941 */ /* 0x000fea0003800200 */
.L_x_3711:
        /* <DEDUP_REMOVED lines=14> */
.L_x_3710:
[----:B------:R-:W-:Y:S05]  /*18380*/  BSYNC.RECONVERGENT B1 ;  /* 0x0000000000017941 */ /* 0x000fea0003800200 */
.L_x_3709:
        /* <DEDUP_REMOVED lines=22> */
.L_x_3720:
        /* <DEDUP_REMOVED lines=13> */
.L_x_3722:
[----:B------:R-:W-:Y:S05]  /*185c0*/  BSYNC.RECONVERGENT B3 ;  /* 0x0000000000037941 */ /* 0x000fea0003800200 */
.L_x_3721:
        /* <DEDUP_REMOVED lines=61> */
.L_x_3719:
[----:B------:R-:W-:Y:S05]  /*189a0*/  BSYNC.RECONVERGENT B2 ;  /* 0x0000000000027941 */ /* 0x000fea0003800200 */
.L_x_3718:
        /* <DEDUP_REMOVED lines=12> */
.L_x_3717:
[----:B------:R-:W-:Y:S05]  /*18a70*/  BSYNC.RECONVERGENT B1 ;  /* 0x0000000000017941 */ /* 0x000fea0003800200 */
.L_x_3716:
        /* <DEDUP_REMOVED lines=23> */
.L_x_3727:
        /* <DEDUP_REMOVED lines=13> */
.L_x_3729:
[----:B------:R-:W-:Y:S05]  /*18cc0*/  BSYNC.RECONVERGENT B3 ;  /* 0x0000000000037941 */ /* 0x000fea0003800200 */
.L_x_3728:
        /* <DEDUP_REMOVED lines=61> */
.L_x_3726:
[----:B------:R-:W-:Y:S05]  /*190a0*/  BSYNC.RECONVERGENT B2 ;  /* 0x0000000000027941 */ /* 0x000fea0003800200 */
.L_x_3725:
        /* <DEDUP_REMOVED lines=14> */
.L_x_3724:
[----:B------:R-:W-:Y:S05]  /*19190*/  BSYNC.RECONVERGENT B1 ;  /* 0x0000000000017941 */ /* 0x000fea0003800200 */
.L_x_3723:
        /* <DEDUP_REMOVED lines=22> */
.L_x_3734:
        /* <DEDUP_REMOVED lines=13> */
.L_x_3736:
[----:B------:R-:W-:Y:S05]  /*193d0*/  BSYNC.RECONVERGENT B3 ;  /* 0x0000000000037941 */ /* 0x000fea0003800200 */
.L_x_3735:
        /* <DEDUP_REMOVED lines=61> */
.L_x_3733:
[----:B------:R-:W-:Y:S05]  /*197b0*/  BSYNC.RECONVERGENT B2 ;  /* 0x0000000000027941 */ /* 0x000fea0003800200 */
.L_x_3732:
        /* <DEDUP_REMOVED lines=12> */
.L_x_3731:
[----:B------:R-:W-:Y:S05]  /*19880*/  BSYNC.RECONVERGENT B1 ;  /* 0x0000000000017941 */ /* 0x000fea0003800200 */
.L_x_3730:
        /* <DEDUP_REMOVED lines=23> */
.L_x_3741:
        /* <DEDUP_REMOVED lines=13> */
.L_x_3743:
[----:B------:R-:W-:Y:S05]  /*19ad0*/  BSYNC.RECONVERGENT B3 ;  /* 0x0000000000037941 */ /* 0x000fea0003800200 */
.L_x_3742:
        /* <DEDUP_REMOVED lines=51> */
[----:B------:R-:W-:Y:S01]  /*19e10*/  IMAD.MOV.U32 R205, RZ, RZ, RZ ;  /* 0x000000ffffcd7224 */ /* 0x000fe200078e00ff */
[----:B------:R-:W-:Y:S01]  /*19e20*/  LOP3.LUT R119, R119, R118, R201, 0x96, !PT ;  /* 0x0000007677777212 */ /* 0x000fe200078e96c9 */
[----:B------:R-:W-:-:S04]  /*19e30*/  IMAD.WIDE.U32 R202, R163, -0x326172a9, RZ ;  /* 0xcd9e8d57a3ca7825 */ /* 0x000fc800078e00ff */
[----:B------:R-:W-:Y:S01]  /*19e40*/  IMAD.WIDE.U32 R206, R119, -0x2daee0ad, RZ ;  /* 0xd2511f5377ce7825 */ /* 0x000fe200078e00ff */
[----:B------:R-:W-:Y:S02]  /*19e50*/  LOP3.LUT R200, R117, R200, R203, 0x96, !PT ;  /* 0x000000c875c87212 */ /* 0x000fe400078e96cb */
[----:B------:R-:W-:Y:S01]  /*19e60*/  MOV R117, R214 ;  /* 0x000000d600757202 */ /* 0x000fe20000000f00 */
[----:B------:R-:W-:-:S05]  /*19e70*/  VIADD R201, R145, 0x96a522ad ;  /* 0x96a522ad91c97836 */ /* 0x000fca0000000000 */
[----:B------:R-:W-:-:S07]  /*19e80*/  LOP3.LUT R201, R201, R116, R207, 0x96, !PT ;  /* 0x00000074c9c97212 */ /* 0x000fce00078e96cf */
.L_x_3740:
[----:B------:R-:W-:Y:S05]  /*19e90*/  BSYNC.RECONVERGENT B2 ;  /* 0x0000000000027941 */ /* 0x000fea0003800200 */
.L_x_3739:
[----:B------:R-:W-:Y:S01]  /*19ea0*/  I2FP.F32.U32 R116, R117 ;  /* 0x0000007500747245 */ /* 0x000fe20000201000 */
[----:B------:R-:W-:Y:S01]  /*19eb0*/  HFMA2 R117, -RZ, RZ, 0.1171875, 0 ;  /* 0x2f800000ff757431 */ /* 0x000fe200000001ff */
[----:B------:R-:W-:Y:S02]  /*19ec0*/  PRMT R118, R55, 0x7632, R118 ;  /* 0x0000763237767816 */ /* 0x000fe40000000076 */
[----:B------:R-:W-:-:S03]  /*19ed0*/  PRMT R119, R51, 0x7632, R119 ;  /* 0x0000763233777816 */ /* 0x000fc60000000077 */
[----:B------:R-:W-:Y:S02]  /*19ee0*/  IMAD.U32 R118, R118, 0x10000, RZ ;  /* 0x0001000076767824 */ /* 0x000fe400078e00ff */
[----:B------:R-:W-:Y:S02]  /*19ef0*/  IMAD.U32 R119, R119, 0x10000, RZ ;  /* 0x0001000077777824 */ /* 0x000fe400078e00ff */
[----:B------:R-:W-:Y:S01]  /*19f00*/  FFMA.FTZ R116, R116, R117, 1.1641532182693481445e-10 ;  /* 0x2f00000074747423 */ /* 0x000fe20000010075 */
[----:B------:R-:W-:Y:S01]  /*19f10*/  FMUL.FTZ R118, R118, UR11 ;  /* 0x0000000b76767c20 */ /* 0x000fe20008410000 */
[----:B------:R-:W-:-:S03]  /*19f20*/  SHF.L.U32 R117, R123, 0x10, RZ ;  /* 0x000000107b757819 */ /* 0x000fc600000006ff */
[----:B------:R-:W-:Y:S01]  /*19f30*/  FMUL.FTZ R118, R118, UR10 ;  /* 0x0000000a76767c20 */ /* 0x000fe20008410000 */
[----:B------:R-:W-:-:S04]  /*19f40*/  FSETP.GTU.FTZ.AND P1, PT, R116, UR8, PT ;  /* 0x0000000874007c0b */ /* 0x000fc8000bf3c000 */
[----:B------:R-:W-:Y:S02]  /*19f50*/  FSEL R118, R118, RZ, !P1 ;  /* 0x000000ff76767208 */ /* 0x000fe40004800000 */
[----:B------:R-:W-:-:S03]  /*19f60*/  SEL R203, RZ, 0x1, P1 ;  /* 0x00000001ffcb7807 */ /* 0x000fc60000800000 */
[----:B------:R-:W-:-:S07]  /*19f70*/  FFMA.FTZ R204, R118, R117, R119 ;  /* 0x0000007576cc7223 */ /* 0x000fce0000010077 */
.L_x_3738:
[----:B------:R-:W-:Y:S05]  /*19f80*/  BSYNC.RECONVERGENT B1 ;  /* 0x0000000000017941 */ /* 0x000fea0003800200 */
.L_x_3737:
[----:B------:R-:W-:Y:S02]  /*19f90*/  F2FP.BF16.F32.PACK_AB R119, RZ, R204 ;  /* 0x000000ccff77723e */ /* 0x000fe400000010ff */
[----:B------:R-:W-:Y:S02]  /*19fa0*/  PRMT R118, R212, 0x5410, R213 ;  /* 0x00005410d4767816 */ /* 0x000fe400000000d5 */
[----:B------:R-:W-:Y:S02]  /*19fb0*/  PRMT R117, R210, 0x5410, R211 ;  /* 0x00005410d2757816 */ /* 0x000fe400000000d3 */
[----:B------:R-:W-:Y:S02]  /*19fc0*/  PRMT R116, R209, 0x5410, R208 ;  /* 0x00005410d1747816 */ /* 0x000fe400000000d0 */
[----:B------:R-:W-:Y:S01]  /*19fd0*/  PRMT R119, R215, 0x5410, R119 ;  /* 0x00005410d7777816 */ /* 0x000fe20000000077 */
[----:B------:R-:W-:Y:S06]  /*19fe0*/  BRA `(.L_x_3744) ;  /* 0x00000034006c7947 */ /* 0x000fec0003800000 */
.L_x_3687:
[----:B------:R-:W-:Y:S01]  /*19ff0*/  BSSY.RECONVERGENT B1, `(.L_x_3745) ;  /* 0x000006b000017945 */ /* 0x000fe20003800200 */
[----:B------:R-:W-:Y:S01]  /*1a000*/  MOV R177, RZ ;  /* 0x000000ff00b17202 */ /* 0x000fe20000000f00 */
[----:B------:R-:W-:Y:S01]  /*1a010*/  IMAD.MOV.U32 R206, RZ, RZ, R208 ;  /* 0x000000ffffce7224 */ /* 0x000fe200078e00d0 */
[----:B0-----:R-:W-:Y:S01]  /*1a020*/  MOV R116, R205 ;  /* 0x000000cd00747202 */ /* 0x001fe20000000f00 */
        /* <DEDUP_REMOVED lines=17> */
.L_x_3749:
        /* <DEDUP_REMOVED lines=13> */
.L_x_3751:
[----:B------:R-:W-:Y:S05]  /*1a210*/  BSYNC.RECONVERGENT B3 ;  /* 0x0000000000037941 */ /* 0x000fea0003800200 */
.L_x_3750:
        /* <DEDUP_REMOVED lines=59> */
[----:B------:R-:W-:-:S07]  /*1a5d0*/  IMAD.MOV.U32 R116, RZ, RZ, RZ ;  /* 0x000000ffff747224 */ /* 0x000fce00078e00ff */
.L_x_3748:
[----:B------:R-:W-:Y:S05]  /*1a5e0*/  BSYNC.RECONVERGENT B2 ;  /* 0x0000000000027941 */ /* 0x000fea0003800200 */
.L_x_3747:
        /* <DEDUP_REMOVED lines=11> */
.L_x_3746:
[----:B------:R-:W-:Y:S05]  /*1a6a0*/  BSYNC.RECONVERGENT B1 ;  /* 0x0000000000017941 */ /* 0x000fea0003800200 */
.L_x_3745:
        /* <DEDUP_REMOVED lines=18> */
.L_x_3756:
        /* <DEDUP_REMOVED lines=13> */
.L_x_3758:
[----:B------:R-:W-:Y:S05]  /*1a8a0*/  BSYNC.RECONVERGENT B3 ;  /* 0x0000000000037941 */ /* 0x000fea0003800200 */
.L_x_3757:
        /* <DEDUP_REMOVED lines=61> */
.L_x_3755:
[----:B------:R-:W-:Y:S05]  /*1ac80*/  BSYNC.RECONVERGENT B2 ;  /* 0x0000000000027941 */ /* 0x000fea0003800200 */
.L_x_3754:
        /* <DEDUP_REMOVED lines=12> */
.L_x_3753:
[----:B------:R-:W-:Y:S05]  /*1ad50*/  BSYNC.RECONVERGENT B1 ;  /* 0x0000000000017941 */ /* 0x000fea0003800200 */
.L_x_3752:
        /* <DEDUP_REMOVED lines=18> */
.L_x_3763:
        /* <DEDUP_REMOVED lines=13> */
.L_x_3765:
[----:B------:R-:W-:Y:S05]  /*1af50*/  BSYNC.RECONVERGENT B3 ;  /* 0x0000000000037941 */ /* 0x000fea0003800200 */
.L_x_3764:
        /* <DEDUP_REMOVED lines=61> */
.L_x_3762:
[----:B------:R-:W-:Y:S05]  /*1b330*/  BSYNC.RECONVERGENT B2 ;  /* 0x0000000000027941 */ /* 0x000fea0003800200 */
.L_x_3761:
        /* <DEDUP_REMOVED lines=11> */
.L_x_3760:
[----:B------:R-:W-:Y:S05]  /*1b3f0*/  BSYNC.RECONVERGENT B1 ;  /* 0x0000000000017941 */ /* 0x000fea0003800200 */
.L_x_3759:
        /* <DEDUP_REMOVED lines=18> */
.L_x_3770:
        /* <DEDUP_REMOVED lines=13> */
.L_x_3772:
[----:B------:R-:W-:Y:S05]  /*1b5f0*/  BSYNC.RECONVERGENT B3 ;  /* 0x0000000000037941 */ /* 0x000fea0003800200 */
.L_x_3771:
        /* <DEDUP_REMOVED lines=61> */
.L_x_3769:
[----:B------:R-:W-:Y:S05]  /*1b9d0*/  BSYNC.RECONVERGENT B2 ;  /* 0x0000000000027941 */ /* 0x000fea0003800200 */
.L_x_3768:
        /* <DEDUP_REMOVED lines=12> */
.L_x_3767:
[----:B------:R-:W-:Y:S05]  /*1baa0*/  BSYNC.RECONVERGENT B1 ;  /* 0x0000000000017941 */ /* 0x000fea0003800200 */
.L_x_3766:
        /* <DEDUP_REMOVED lines=18> */
.L_x_3777:
        /* <DEDUP_REMOVED lines=13> */
.L_x_3779:
[----:B------:R-:W-:Y:S05]  /*1bca0*/  BSYNC.RECONVERGENT B3 ;  /* 0x0000000000037941 */ /* 0x000fea0003800200 */
.L_x_3778:
        /* <DEDUP_REMOVED lines=61> */
.L_x_3776:
[----:B------:R-:W-:Y:S05]  /*1c080*/  BSYNC.RECONVERGENT B2 ;  /* 0x0000000000027941 */ /* 0x000fea0003800200 */
.L_x_3775:
        /* <DEDUP_REMOVED lines=11> */
.L_x_3774:
[----:B------:R-:W-:Y:S05]  /*1c140*/  BSYNC.RECONVERGENT B1 ;  /* 0x0000000000017941 */ /* 0x000fea0003800200 */
.L_x_3773:
        /* <DEDUP_REMOVED lines=18> */
.L_x_3784:
        /* <DEDUP_REMOVED lines=13> */
.L_x_3786:
[----:B------:R-:W-:Y:S05]  /*1c340*/  BSYNC.RECONVERGENT B3 ;  /* 0x0000000000037941 */ /* 0x000fea0003800200 */
.L_x_3785:
        /* <DEDUP_REMOVED lines=61> */
.L_x_3783:
[----:B------:R-:W-:Y:S05]  /*1c720*/  BSYNC.RECONVERGENT B2 ;  /* 0x0000000000027941 */ /* 0x000fea0003800200 */
.L_x_3782:
        /* <DEDUP_REMOVED lines=12> */
.L_x_3781:
[----:B------:R-:W-:Y:S05]  /*1c7f0*/  BSYNC.RECONVERGENT B1 ;  /* 0x0000000000017941 */ /* 0x000fea0003800200 */
.L_x_3780:
        /* <DEDUP_REMOVED lines=18> */
.L_x_3791:
        /* <DEDUP_REMOVED lines=13> */
.L_x_3793:
[----:B------:R-:W-:Y:S05]  /*1c9f0*/  BSYNC.RECONVERGENT B3 ;  /* 0x0000000000037941 */ /* 0x000fea0003800200 */
.L_x_3792:
        /* <DEDUP_REMOVED lines=61> */
.L_x_3790:
[----:B------:R-:W-:Y:S05]  /*1cdd0*/  BSYNC.RECONVERGENT B2 ;  /* 0x0000000000027941 */ /* 0x000fea0003800200 */
.L_x_3789:
        /* <DEDUP_REMOVED lines=11> */
.L_x_3788:
[----:B------:R-:W-:Y:S05]  /*1ce90*/  BSYNC.RECONVERGENT B1 ;  /* 0x0000000000017941 */ /* 0x000fea0003800200 */
.L_x_3787:
        /* <DEDUP_REMOVED lines=18> */
.L_x_3798:
        /* <DEDUP_REMOVED lines=13> */
.L_x_3800:
[----:B------:R-:W-:Y:S05]  /*1d090*/  BSYNC.RECONVERGENT B3 ;  /* 0x0000000000037941 */ /* 0x000fea0003800200 */
.L_x_3799:
        /* <DEDUP_REMOVED lines=38> */
[----:B------:R-:W-:Y:S01]  /*1d300*/  IADD3 R163, PT, PT, R144, 0x5384540f, RZ ;  /* 0x5384540f90a37810 */ /* 0x000fe20007ffe0ff */
[----:B------:R-:W-:Y:S01]  /*1d310*/  VIADD R201, R145, 0x96a522ad ;  /* 0x96a522ad91c97836 */ /* 0x000fe20000000000 */
[----:B------:R-:W-:Y:S01]  /*1d320*/  LOP3.LUT R118, R117, R116, R165, 0x96, !PT ;  /* 0x0000007475767212 */ /* 0x000fe200078e96a5 */
[----:B------:R-:W-:-:S04]  /*1d330*/  IMAD.WIDE.U32 R116, R119, -0x326172a9, RZ ;  /* 0xcd9e8d5777747825 */ /* 0x000fc800078e00ff */
[----:B------:R-:W-:Y:S01]  /*1d340*/  IMAD.WIDE.U32 R118, R118, -0x2daee0ad, RZ ;  /* 0xd2511f5376767825 */ /* 0x000fe200078e00ff */
[----:B------:R-:W-:-:S03]  /*1d350*/  LOP3.LUT R163, R163, R164, R117, 0x96, !PT ;  /* 0x000000a4a3a37212 */ /* 0x000fc600078e9675 */
[----:B------:R-:W-:Y:S02]  /*1d360*/  VIADD R165, R145, 0x1fd5c5a3 ;  /* 0x1fd5c5a391a57836 */ /* 0x000fe40000000000 */
[----:B------:R-:W-:Y:S02]  /*1d370*/  VIADD R117, R144, 0xf1bbcdc8 ;  /* 0xf1bbcdc890757836 */ /* 0x000fe40000000000 */
[----:B------:R-:W-:Y:S01]  /*1d380*/  IMAD.MOV.U32 R205, RZ, RZ, RZ ;  /* 0x000000ffffcd7224 */ /* 0x000fe200078e00ff */
        /* <DEDUP_REMOVED lines=11> */
[----:B------:R-:W-:Y:S01]  /*1d440*/  IMAD.MOV.U32 R117, RZ, RZ, R206 ;  /* 0x000000ffff757224 */ /* 0x000fe200078e00ce */
[----:B------:R-:W-:Y:S02]  /*1d450*/  LOP3.LUT R201, R201, R162, R119, 0x96, !PT ;  /* 0x000000a2c9c97212 */ /* 0x000fe400078e9677 */
[----:B------:R-:W-:-:S07]  /*1d460*/  MOV R206, R118 ;  /* 0x0000007600ce7202 */ /* 0x000fce0000000f00 */
.L_x_3797:
[----:B------:R-:W-:Y:S05]  /*1d470*/  BSYNC.RECONVERGENT B2 ;  /* 0x0000000000027941 */ /* 0x000fea0003800200 */
.L_x_3796:
[----:B------:R-:W-:Y:S01]  /*1d480*/  I2FP.F32.U32 R116, R117 ;  /* 0x0000007500747245 */ /* 0x000fe20000201000 */
[----:B------:R-:W-:Y:S01]  /*1d490*/  HFMA2 R117, -RZ, RZ, 0.1171875, 0 ;  /* 0x2f800000ff757431 */ /* 0x000fe200000001ff */
[----:B-----5:R-:W-:-:S05]  /*1d4a0*/  PRMT R118, R55, 0x7632, R118 ;  /* 0x0000763237767816 */ /* 0x020fca0000000076 */
[----:B------:R-:W-:Y:S02]  /*1d4b0*/  IMAD.U32 R118, R118, 0x10000, RZ ;  /* 0x0001000076767824 */ /* 0x000fe400078e00ff */
[----:B------:R-:W-:Y:S02]  /*1d4c0*/  FFMA.FTZ R116, R116, R117, 1.1641532182693481445e-10 ;  /* 0x2f00000074747423 */ /* 0x000fe40000010075 */
[----:B------:R-:W-:Y:S01]  /*1d4d0*/  FMUL.FTZ R118, R118, UR11 ;  /* 0x0000000b76767c20 */ /* 0x000fe20008410000 */
[----:B------:R-:W-:-:S03]  /*1d4e0*/  SHF.L.U32 R117, R123, 0x10, RZ ;  /* 0x000000107b757819 */ /* 0x000fc600000006ff */
[----:B------:R-:W-:Y:S01]  /*1d4f0*/  FMUL.FTZ R118, R118, UR10 ;  /* 0x0000000a76767c20 */ /* 0x000fe20008410000 */
[----:B------:R-:W-:-:S04]  /*1d500*/  FSETP.GTU.FTZ.AND P1, PT, R116, UR8, PT ;  /* 0x0000000874007c0b */ /* 0x000fc8000bf3c000 */
[----:B------:R-:W-:Y:S02]  /*1d510*/  FSEL R118, R118, RZ, !P1 ;  /* 0x000000ff76767208 */ /* 0x000fe40004800000 */
[----:B------:R-:W-:-:S03]  /*1d520*/  SEL R203, RZ, 0x1, P1 ;  /* 0x00000001ffcb7807 */ /* 0x000fc60000800000 */
[----:B------:R-:W-:-:S07]  /*1d530*/  FMUL.FTZ R204, R117, R118 ;  /* 0x0000007675cc7220 */ /* 0x000fce0000410000 */
.L_x_3795:
[----:B------:R-:W-:Y:S05]  /*1d540*/  BSYNC.RECONVERGENT B1 ;  /* 0x0000000000017941 */ /* 0x000fea0003800200 */
.L_x_3794:
[----:B------:R-:W-:Y:S02]  /*1d550*/  F2FP.BF16.F32.PACK_AB R119, RZ, R204 ;  /* 0x000000ccff77723e */ /* 0x000fe400000010ff */
[----:B------:R-:W-:Y:S02]  /*1d560*/  PRMT R118, R211, 0x5410, R212 ;  /* 0x00005410d3767816 */ /* 0x000fe400000000d4 */
[----:B------:R-:W-:Y:S02]  /*1d570*/  PRMT R117, R209, 0x5410, R210 ;  /* 0x00005410d1757816 */ /* 0x000fe400000000d2 */
[----:B------:R-:W-:Y:S02]  /*1d580*/  PRMT R116, R208, 0x5410, R207 ;  /* 0x00005410d0747816 */ /* 0x000fe400000000cf */
[----:B------:R-:W-:-:S07]  /*1d590*/  PRMT R119, R213, 0x5410, R119 ;  /* 0x00005410d5777816 */ /* 0x000fce0000000077 */
.L_x_3744:
[----:B------:R-:W0:Y:S01]  /*1d5a0*/  LDC.64 R162, c[0x0][0x3a8] ;  /* 0x0000ea00ffa27b82 */ /* 0x000e220000000a00 */
[----:B------:R-:W-:Y:S01]  /*1d5b0*/  BSSY.RECONVERGENT B1, `(.L_x_3801) ;  /* 0x0000019000017945 */ /* 0x000fe20003800200 */
[----:B------:R-:W-:Y:S02]  /*1d5c0*/  IMAD.MOV.U32 R208, RZ, RZ, R206 ;  /* 0x000000ffffd07224 */ /* 0x000fe400078e00ce */
[----:B0-----:R-:W-:-:S05]  /*1d5d0*/  IMAD.WIDE.U32 R162, R195, 0x10, R162 ;  /* 0x00000010c3a27825 */ /* 0x001fca00078e00a2 */
[----:B------:R0:W-:Y:S01]  /*1d5e0*/  STG.E.128 desc[UR6][R162.64], R116 ;  /* 0x00000074a2007986 */ /* 0x0001e2000c101d06 */
[----:B------:R-:W-:Y:S05]  /*1d5f0*/  @!P2 BRA `(.L_x_3802) ;  /* 0x000000000050a947 */ /* 0x000fea0003800000 */
[----:B0-----:R-:W-:Y:S01]  /*1d600*/  SHF.L.U32 R119, R155, 0x10, RZ ;  /* 0x000000109b777819 */ /* 0x001fe200000006ff */
[----:B------:R-:W0:Y:S01]  /*1d610*/  LDC.64 R116, c[0x0][0x3b0] ;  /* 0x0000ec00ff747b82 */ /* 0x000e220000000a00 */
[----:B------:R-:W-:Y:S02]  /*1d620*/  LOP3.LUT R118, R203, 0xffff, RZ, 0xc0, !PT ;  /* 0x0000ffffcb767812 */ /* 0x000fe400078ec0ff */
[----:B------:R-:W-:Y:S02]  /*1d630*/  LOP3.LUT R119, R119, 0xff0000, RZ, 0xc0, !PT ;  /* 0x00ff000077777812 */ /* 0x000fe400078ec0ff */
[----:B------:R-:W-:Y:S02]  /*1d640*/  PRMT R163, R153, 0x7104, RZ ;  /* 0x0000710499a37816 */ /* 0x000fe400000000ff */
[----:B------:R-:W-:Y:S02]  /*1d650*/  PRMT R118, R119, 0x4210, R118 ;  /* 0x0000421077767816 */ /* 0x000fe40000000076 */
[----:B------:R-:W-:-:S02]  /*1d660*/  LOP3.LUT R119, R149, 0xff, RZ, 0xc0, !PT ;  /* 0x000000ff95777812 */ /* 0x000fc400078ec0ff */
[----:B------:R-:W-:Y:S02]  /*1d670*/  LOP3.LUT R162, R147, 0xff, RZ, 0xc0, !PT ;  /* 0x000000ff93a27812 */ /* 0x000fe400078ec0ff */
[----:B------:R-:W-:Y:S02]  /*1d680*/  LOP3.LUT R164, R143, 0xff, RZ, 0xc0, !PT ;  /* 0x000000ff8fa47812 */ /* 0x000fe400078ec0ff */
[----:B------:R-:W-:Y:S01]  /*1d690*/  LOP3.LUT R206, R118, 0xff00, R163, 0xf8, !PT ;  /* 0x0000ff0076ce7812 */ /* 0x000fe200078ef8a3 */
[----:B------:R-:W-:-:S03]  /*1d6a0*/  IMAD.WIDE.U32 R118, R119, 0x1000000, RZ ;  /* 0x0100000077767825 */ /* 0x000fc600078e00ff */
[----:B------:R-:W-:Y:S01]  /*1d6b0*/  LOP3.LUT R207, R206, 0xff, R151, 0xf8, !PT ;  /* 0x000000ffcecf7812 */ /* 0x000fe200078ef897 */
[----:B------:R-:W-:-:S04]  /*1d6c0*/  IMAD.WIDE.U32 R162, R162, 0x10000, RZ ;  /* 0x00010000a2a27825 */ /* 0x000fc800078e00ff */
[----:B------:R-:W-:Y:S01]  /*1d6d0*/  IMAD.WIDE.U32 R164, R164, 0x100, RZ ;  /* 0x00000100a4a47825 */ /* 0x000fe200078e00ff */
[----:B------:R-:W-:-:S03]  /*1d6e0*/  LOP3.LUT R207, R163, R207, R119, 0xfe, !PT ;  /* 0x000000cfa3cf7212 */ /* 0x000fc600078efe77 */
[----:B0-----:R-:W-:Y:S01]  /*1d6f0*/  IMAD.WIDE.U32 R116, R197, 0x8, R116 ;  /* 0x00000008c5747825 */ /* 0x001fe200078e0074 */
[----:B------:R-:W-:Y:S02]  /*1d700*/  LOP3.LUT R118, R164, R118, R162, 0xfe, !PT ;  /* 0x00000076a4767212 */ /* 0x000fe400078efea2 */
[----:B------:R-:W-:Y:S02]  /*1d710*/  LOP3.LUT R119, R207, R165, RZ, 0xfc, !PT ;  /* 0x000000a5cf777212 */ /* 0x000fe400078efcff */
[----:B------:R-:W-:-:S05]  /*1d720*/  LOP3.LUT R118, R118, 0xff, R141, 0xf8, !PT ;  /* 0x000000ff76767812 */ /* 0x000fca00078ef88d */
[----:B------:R1:W-:Y:S02]  /*1d730*/  STG.E.64 desc[UR6][R116.64], R118 ;  /* 0x0000007674007986 */ /* 0x0003e4000c101b06 */
.L_x_3802:
[----:B------:R-:W-:Y:S05]  /*1d740*/  BSYNC.RECONVERGENT B1 ;  /* 0x0000000000017941 */ /* 0x000fea0003800200 */
.L_x_3801:
[----:B------:R-:W-:Y:S01]  /*1d750*/  VIADD R195, R195, 0x20 ;  /* 0x00000020c3c37836 */ /* 0x000fe20000000000 */
[----:B------:R-:W-:-:S07]  /*1d760*/  IADD3 R197, PT, PT, R197, 0x20, RZ ;  /* 0x00000020c5c57810 */ /* 0x000fce0007ffe0ff */
.L_x_3686:
[----:B------:R-:W-:Y:S05]  /*1d770*/  BSYNC.RECONVERGENT B0 ;  /* 0x0000000000007941 */ /* 0x000fea0003800200 */
.L_x_3685:
[----:B------:R-:W-:Y:S01]  /*1d780*/  ISETP.GE.U32.AND P1, PT, R2, 0xa0, PT ;  /* 0x000000a00200780c */ /* 0x000fe20003f26070 */
[----:B------:R-:W-:-:S12]  /*1d790*/  BSSY.RECONVERGENT B0, `(.L_x_3803) ;  /* 0x0000706000007945 */ /* 0x000fd80003800200 */
        /* <DEDUP_REMOVED lines=32> */
.L_x_3810:
        /* <DEDUP_REMOVED lines=13> */
.L_x_3812:
[----:B------:R-:W-:Y:S05]  /*1da70*/  BSYNC.RECONVERGENT B3 ;  /* 0x0000000000037941 */ /* 0x000fea0003800200 */
.L_x_3811:
        /* <DEDUP_REMOVED lines=61> */
.L_x_3809:
[----:B------:R-:W-:Y:S05]  /*1de50*/  BSYNC.RECONVERGENT B2 ;  /* 0x0000000000027941 */ /* 0x000fea0003800200 */
.L_x_3808:
[----:B------:R-:W-:Y:S01]  /*1de60*/  HFMA2 R118, -RZ, RZ, 0.1171875, 0 ;  /* 0x2f800000ff767431 */ /* 0x000fe200000001ff */
[----:B------:R-:W-:Y:S01]  /*1de70*/  I2FP.F32.U32 R117, R117 ;  /* 0x0000007500757245 */ /* 0x000fe20000201000 */
[----:B------:R-:W-:-:S04]  /*1de80*/  IMAD.U32 R119, R52, 0x10000, RZ ;  /* 0x0001000034777824 */ /* 0x000fc800078e00ff */
[----:B------:R-:W-:Y:S01]  /*1de90*/  FMUL.FTZ R119, R119, UR11 ;  /* 0x0000000b77777c20 */ /* 0x000fe20008410000 */
[----:B------:R-:W-:-:S03]  /*1dea0*/  FFMA.FTZ R117, R117, R118, 1.1641532182693481445e-10 ;  /* 0x2f00000075757423 */ /* 0x000fc60000010076 */
[----:B------:R-:W-:Y:S02]  /*1deb0*/  FMUL.FTZ R119, R119, UR10 ;  /* 0x0000000a77777c20 */ /* 0x000fe40008410000 */
[----:B------:R-:W-:Y:S02]  /*1dec0*/  FSETP.GTU.FTZ.AND P4, PT, R117, UR8, PT ;  /* 0x0000000875007c0b */ /* 0x000fe4000bf9c000 */
[----:B------:R-:W-:Y:S02]  /*1ded0*/  SHF.L.U32 R117, R56, 0x10, RZ ;  /* 0x0000001038757819 */ /* 0x000fe400000006ff */
[----:B------:R-:W-:Y:S01]  /*1dee0*/  FSEL R184, R119, RZ, !P4 ;  /* 0x000000ff77b87208 */ /* 0x000fe20006000000 */
[----:B------:R-:W-:Y:S01]  /*1def0*/  IMAD.U32 R119, R48, 0x10000, RZ ;  /* 0x0001000030777824 */ /* 0x000fe200078e00ff */
[----:B------:R-:W-:-:S03]  /*1df00*/  SEL R141, RZ, 0x1, P4 ;  /* 0x00000001ff8d7807 */ /* 0x000fc60002000000 */
[----:B------:R-:W-:-:S07]  /*1df10*/  FFMA.FTZ R184, R184, R117, R119 ;  /* 0x00000075b8b87223 */ /* 0x000fce0000010077 */
.L_x_3807:
[----:B------:R-:W-:Y:S05]  /*1df20*/  BSYNC.RECONVERGENT B1 ;  /* 0x0000000000017941 */ /* 0x000fea0003800200 */
.L_x_3806:
        /* <DEDUP_REMOVED lines=23> */
.L_x_3817:
        /* <DEDUP_REMOVED lines=13> */
.L_x_3819:
[----:B------:R-:W-:Y:S05]  /*1e170*/  BSYNC.RECONVERGENT B3 ;  /* 0x0000000000037941 */ /* 0x000fea0003800200 */
.L_x_3818:
        /* <DEDUP_REMOVED lines=55> */
[----:B------:R-:W-:Y:S01]  /*1e4f0*/  HFMA2 R117, -RZ, RZ, 0, 0 ;  /* 0x00000000ff757431 */ /* 0x000fe200000001ff */
[----:B------:R-:W-:Y:S01]  /*1e500*/  MOV R187, R116 ;  /* 0x0000007400bb7202 */ /* 0x000fe20000000f00 */
[----:B------:R-:W-:Y:S02]  /*1e510*/  VIADD R119, R144, 0x8ff34781 ;  /* 0x8ff3478190777836 */ /* 0x000fe40000000000 */
[----:B------:R-:W-:Y:S02]  /*1e520*/  IMAD.MOV.U32 R202, RZ, RZ, R162 ;  /* 0x000000ffffca7224 */ /* 0x000fe400078e00a2 */
[----:B------:R-:W-:Y:S01]  /*1e530*/  IMAD.MOV.U32 R118, RZ, RZ, R186 ;  /* 0x000000ffff767224 */ /* 0x000fe200078e00ba */
[----:B------:R-:W-:-:S07]  /*1e540*/  LOP3.LUT R200, R119, R200, R163, 0x96, !PT ;  /* 0x000000c877c87212 */ /* 0x000fce00078e96a3 */
.L_x_3816:
[----:B------:R-:W-:Y:S05]  /*1e550*/  BSYNC.RECONVERGENT B2 ;  /* 0x0000000000027941 */ /* 0x000fea0003800200 */
.L_x_3815:
[----:B------:R-:W-:Y:S01]  /*1e560*/  PRMT R119, R52, 0x7632, R119 ;  /* 0x0000763234777816 */ /* 0x000fe20000000077 */
[----:B------:R-:W-:Y:S01]  /*1e570*/  IMAD.MOV.U32 R143, RZ, RZ, 0x2f800000 ;  /* 0x2f800000ff8f7424 */ /* 0x000fe200078e00ff */
[----:B------:R-:W-:Y:S02]  /*1e580*/  I2FP.F32.U32 R116, R118 ;  /* 0x0000007600747245 */ /* 0x000fe40000201000 */
[----:B------:R-:W-:Y:S02]  /*1e590*/  SHF.L.U32 R119, R119, 0x10, RZ ;  /* 0x0000001077777819 */ /* 0x000fe400000006ff */
[----:B------:R-:W-:Y:S01]  /*1e5a0*/  PRMT R118, R48, 0x7632, R118 ;  /* 0x0000763230767816 */ /* 0x000fe20000000076 */
[----:B------:R-:W-:Y:S02]  /*1e5b0*/  FFMA.FTZ R116, R116, R143, 1.1641532182693481445e-10 ;  /* 0x2f00000074747423 */ /* 0x000fe4000001008f */
[----:B------:R-:W-:Y:S01]  /*1e5c0*/  FMUL.FTZ R119, R119, UR11 ;  /* 0x0000000b77777c20 */ /* 0x000fe20008410000 */
[----:B------:R-:W-:-:S02]  /*1e5d0*/  SHF.L.U32 R118, R118, 0x10, RZ ;  /* 0x0000001076767819 */ /* 0x000fc400000006ff */
[----:B------:R-:W-:Y:S01]  /*1e5e0*/  FSETP.GTU.FTZ.AND P4, PT, R116, UR8, PT ;  /* 0x0000000874007c0b */ /* 0x000fe2000bf9c000 */
[----:B------:R-:W-:Y:S01]  /*1e5f0*/  FMUL.FTZ R119, R119, UR10 ;  /* 0x0000000a77777c20 */ /* 0x000fe20008410000 */
[----:B------:R-:W-:Y:S02]  /*1e600*/  IMAD.U32 R116, R122, 0x10000, RZ ;  /* 0x000100007a747824 */ /* 0x000fe400078e00ff */
[----:B------:R-:W-:Y:S02]  /*1e610*/  SEL R143, RZ, 0x1, P4 ;  /* 0x00000001ff8f7807 */ /* 0x000fe40002000000 */
[----:B------:R-:W-:-:S05]  /*1e620*/  FSEL R119, R119, RZ, !P4 ;  /* 0x000000ff77777208 */ /* 0x000fca0006000000 */
[----:B------:R-:W-:-:S07]  /*1e630*/  FFMA.FTZ R185, R119, R116, R118 ;  /* 0x0000007477b97223 */ /* 0x000fce0000010076 */
.L_x_3814:
[----:B------:R-:W-:Y:S05]  /*1e640*/  BSYNC.RECONVERGENT B1 ;  /* 0x0000000000017941 */ /* 0x000fea0003800200 */
.L_x_3813:
        /* <DEDUP_REMOVED lines=22> */
.L_x_3824:
        /* <DEDUP_REMOVED lines=13> */
.L_x_3826:
[----:B------:R-:W-:Y:S05]  /*1e880*/  BSYNC.RECONVERGENT B3 ;  /* 0x0000000000037941 */ /* 0x000fea0003800200 */
.L_x_3825:
        /* <DEDUP_REMOVED lines=61> */
.L_x_3823:
[----:B------:R-:W-:Y:S05]  /*1ec60*/  BSYNC.RECONVERGENT B2 ;  /* 0x0000000000027941 */ /* 0x000fea0003800200 */
.L_x_3822:
[----:B------:R-:W-:Y:S01]  /*1ec70*/  I2FP.F32.U32 R117, R118 ;  /* 0x0000007600757245 */ /* 0x000fe20000201000 */
[----:B------:R-:W-:Y:S02]  /*1ec80*/  HFMA2 R118, -RZ, RZ, 0.1171875, 0 ;  /* 0x2f800000ff767431 */ /* 0x000fe400000001ff */
[----:B------:R-:W-:-:S04]  /*1ec90*/  IMAD.U32 R119, R53, 0x10000, RZ ;  /* 0x0001000035777824 */ /* 0x000fc800078e00ff */
[----:B------:R-:W-:-:S04]  /*1eca0*/  FMUL.FTZ R119, R119, UR11 ;  /* 0x0000000b77777c20 */ /* 0x000fc80008410000 */
[----:B------:R-:W-:Y:S01]  /*1ecb0*/  FMUL.FTZ R119, R119, UR10 ;  /* 0x0000000a77777c20 */ /* 0x000fe20008410000 */
[----:B------:R-:W-:-:S05]  /*1ecc0*/  FFMA.FTZ R117, R117, R118, 1.1641532182693481445e-10 ;  /* 0x2f00000075757423 */ /* 0x000fca0000010076 */
[----:B------:R-:W-:Y:S02]  /*1ecd0*/  FSETP.GTU.FTZ.AND P4, PT, R117, UR8, PT ;  /* 0x0000000875007c0b */ /* 0x000fe4000bf9c000 */
[----:B------:R-:W-:Y:S02]  /*1ece0*/  SHF.L.U32 R117, R57, 0x10, RZ ;  /* 0x0000001039757819 */ /* 0x000fe400000006ff */
[----:B------:R-:W-:Y:S01]  /*1ecf0*/  FSEL R186, R119, RZ, !P4 ;  /* 0x000000ff77ba7208 */ /* 0x000fe20006000000 */
[----:B------:R-:W-:Y:S01]  /*1ed00*/  IMAD.U32 R119, R49, 0x10000, RZ ;  /* 0x0001000031777824 */ /* 0x000fe200078e00ff */
[----:B------:R-:W-:-:S03]  /*1ed10*/  SEL R147, RZ, 0x1, P4 ;  /* 0x00000001ff937807 */ /* 0x000fc60002000000 */
[----:B------:R-:W-:-:S07]  /*1ed20*/  FFMA.FTZ R186, R186, R117, R119 ;  /* 0x00000075baba7223 */ /* 0x000fce0000010077 */
.L_x_3821:
[----:B------:R-:W-:Y:S05]  /*1ed30*/  BSYNC.RECONVERGENT B1 ;  /* 0x0000000000017941 */ /* 0x000fea0003800200 */
.L_x_3820:
        /* <DEDUP_REMOVED lines=23> */
.L_x_3831:
        /* <DEDUP_REMOVED lines=13> */
.L_x_3833:
[----:B------:R-:W-:Y:S05]  /*1ef80*/  BSYNC.RECONVERGENT B3 ;  /* 0x0000000000037941 */ /* 0x000fea0003800200 */
.L_x_3832:
        /* <DEDUP_REMOVED lines=61> */
.L_x_3830:
[----:B------:R-:W-:Y:S05]  /*1f360*/  BSYNC.RECONVERGENT B2 ;  /* 0x0000000000027941 */ /* 0x000fea0003800200 */
.L_x_3829:
        /* <DEDUP_REMOVED lines=14> */
.L_x_3828:
[----:B------:R-:W-:Y:S05]  /*1f450*/  BSYNC.RECONVERGENT B1 ;  /* 0x0000000000017941 */ /* 0x000fea0003800200 */
.L_x_3827:
        /* <DEDUP_REMOVED lines=22> */
.L_x_3838:
        /* <DEDUP_REMOVED lines=13> */
.L_x_3840:
[----:B------:R-:W-:Y:S05]  /*1f690*/  BSYNC.RECONVERGENT B3 ;  /* 0x0000000000037941 */ /* 0x000fea0003800200 */
.L_x_3839:
        /* <DEDUP_REMOVED lines=61> */
.L_x_3837:
[----:B------:R-:W-:Y:S05]  /*1fa70*/  BSYNC.RECONVERGENT B2 ;  /* 0x0000000000027941 */ /* 0x000fea0003800200 */
.L_x_3836:
        /* <DEDUP_REMOVED lines=12> */
.L_x_3835:
[----:B------:R-:W-:Y:S05]  /*1fb40*/  BSYNC.RECONVERGENT B1 ;  /* 0x0000000000017941 */ /* 0x000fea0003800200 */
.L_x_3834:
        /* <DEDUP_REMOVED lines=23> */
.L_x_3845:
        /* <DEDUP_REMOVED lines=13> */
.L_x_3847:
[----:B------:R-:W-:Y:S05]  /*1fd90*/  BSYNC.RECONVERGENT B3 ;  /* 0x0000000000037941 */ /* 0x000fea0003800200 */
.L_x_3846:
        /* <DEDUP_REMOVED lines=61> */
.L_x_3844:
[----:B------:R-:W-:Y:S05]  /*20170*/  BSYNC.RECONVERGENT B2 ;  /* 0x0000000000027941 */ /* 0x000fea0003800200 */
.L_x_3843:
        /* <DEDUP_REMOVED lines=14> */
.L_x_3842:
[----:B------:R-:W-:Y:S05]  /*20260*/  BSYNC.RECONVERGENT B1 ;  /* 0x0000000000017941 */ /* 0x000fea0003800200 */
.L_x_3841:
        /* <DEDUP_REMOVED lines=22> */
.L_x_3852:
        /* <DEDUP_REMOVED lines=13> */
.L_x_3854:
[----:B------:R-:W-:Y:S05]  /*204a0*/  BSYNC.RECONVERGENT B3 ;  /* 0x0000000000037941 */ /* 0x000fea0003800200 */
.L_x_3853:
        /* <DEDUP_REMOVED lines=61> */
.L_x_3851:
[----:B------:R-:W-:Y:S05]  /*20880*/  BSYNC.RECONVERGENT B2 ;  /* 0x0000000000027941 */ /* 0x000fea0003800200 */
.L_x_3850:
        /* <DEDUP_REMOVED lines=12> */
.L_x_3849:
[----:B------:R-:W-:Y:S05]  /*20950*/  BSYNC.RECONVERGENT B1 ;  /* 0x0000000000017941 */ /* 0x000fea0003800200 */
.L_x_3848:
        /* <DEDUP_REMOVED lines=23> */
.L_x_3859:
        /* <DEDUP_REMOVED lines=13> */
.L_x_3861:
[----:B------:R-:W-:Y:S05]  /*20ba0*/  BSYNC.RECONVERGENT B3 ;  /* 0x0000000000037941 */ /* 0x000fea0003800200 */
.L_x_3860:
        /* <DEDUP_REMOVED lines=58> */
[----:B------:R-:W-:-:S07]  /*20f50*/  LOP3.LUT R201, R201, R116, R209, 0x96, !PT ;  /* 0x00000074c9c97212 */ /* 0x000fce00078e96d1 */
.L_x_3858:
[----:B------:R-:W-:Y:S05]  /*20f60*/  BSYNC.RECONVERGENT B2 ;  /* 0x0000000000027941 */ /* 0x000fea0003800200 */
.L_x_3857:
[----:B------:R-:W-:Y:S01]  /*20f70*/  PRMT R118, R55, 0x7632, R118 ;  /* 0x0000763237767816 */ /* 0x000fe20000000076 */
[----:B------:R-:W-:Y:S01]  /*20f80*/  IMAD.U32 R191, R47, 0x10000, RZ ;  /* 0x000100002fbf7824 */ /* 0x000fe200078e00ff */
[----:B------:R-:W-:Y:S01]  /*20f90*/  I2FP.F32.U32 R116, R117 ;  /* 0x0000007500747245 */ /* 0x000fe20000201000 */
[----:B------:R-:W-:Y:S01]  /*20fa0*/  IMAD.MOV.U32 R117, RZ, RZ, 0x2f800000 ;  /* 0x2f800000ff757424 */ /* 0x000fe200078e00ff */
[----:B------:R-:W-:-:S03]  /*20fb0*/  SHF.L.U32 R118, R118, 0x10, RZ ;  /* 0x0000001076767819 */ /* 0x000fc600000006ff */
[----:B------:R-:W-:Y:S01]  /*20fc0*/  FFMA.FTZ R116, R116, R117, 1.1641532182693481445e-10 ;  /* 0x2f00000074747423 */ /* 0x000fe20000010075 */
[----:B------:R-:W-:Y:S01]  /*20fd0*/  PRMT R117, R51, 0x7632, R117 ;  /* 0x0000763233757816 */ /* 0x000fe20000000075 */
[----:B------:R-:W-:-:S03]  /*20fe0*/  FMUL.FTZ R118, R118, UR11 ;  /* 0x0000000b76767c20 */ /* 0x000fc60008410000 */
[----:B------:R-:W-:Y:S01]  /*20ff0*/  FSETP.GTU.FTZ.AND P3, PT, R116, UR8, PT ;  /* 0x0000000874007c0b */ /* 0x000fe2000bf7c000 */
[----:B------:R-:W-:Y:S01]  /*21000*/  FMUL.FTZ R118, R118, UR10 ;  /* 0x0000000a76767c20 */ /* 0x000fe20008410000 */
[----:B------:R-:W-:Y:S02]  /*21010*/  SHF.L.U32 R117, R117, 0x10, RZ ;  /* 0x0000001075757819 */ /* 0x000fe400000006ff */
[----:B------:R-:W-:Y:S02]  /*21020*/  SEL R203, RZ, 0x1, P3 ;  /* 0x00000001ffcb7807 */ /* 0x000fe40001800000 */
[----:B------:R-:W-:-:S05]  /*21030*/  FSEL R118, R118, RZ, !P3 ;  /* 0x000000ff76767208 */ /* 0x000fca0005800000 */
[----:B------:R-:W-:-:S07]  /*21040*/  FFMA.FTZ R191, R118, R191, R117 ;  /* 0x000000bf76bf7223 */ /* 0x000fce0000010075 */
.L_x_3856:
[----:B------:R-:W-:Y:S05]  /*21050*/  BSYNC.RECONVERGENT B1 ;  /* 0x0000000000017941 */ /* 0x000fea0003800200 */
.L_x_3855:
[----:B------:R-:W-:Y:S02]  /*21060*/  F2FP.BF16.F32.PACK_AB R119, RZ, R191 ;  /* 0x000000bfff77723e */ /* 0x000fe400000010ff */
[----:B------:R-:W-:Y:S02]  /*21070*/  PRMT R118, R211, 0x5410, R212 ;  /* 0x00005410d3767816 */ /* 0x000fe400000000d4 */
[----:B------:R-:W-:Y:S02]  /*21080*/  PRMT R117, R210, 0x5410, R207 ;  /* 0x00005410d2757816 */ /* 0x000fe400000000cf */
[----:B------:R-:W-:Y:S02]  /*21090*/  PRMT R116, R206, 0x5410, R199 ;  /* 0x00005410ce747816 */ /* 0x000fe400000000c7 */
[----:B------:R-:W-:Y:S01]  /*210a0*/  PRMT R119, R214, 0x5410, R119 ;  /* 0x00005410d6777816 */ /* 0x000fe20000000077 */
[----:B------:R-:W-:Y:S06]  /*210b0*/  BRA `(.L_x_3862) ;  /* 0x00000034006c7947 */ /* 0x000fec0003800000 */
.L_x_3805:
        /* <DEDUP_REMOVED lines=21> */
.L_x_3867:
        /* <DEDUP_REMOVED lines=13> */
.L_x_3869:
[----:B------:R-:W-:Y:S05]  /*212e0*/  BSYNC.RECONVERGENT B3 ;  /* 0x0000000000037941 */ /* 0x000fea0003800200 */
.L_x_3868:
        /* <DEDUP_REMOVED lines=59> */
[----:B------:R-:W-:-:S07]  /*216a0*/  HFMA2 R116, -RZ, RZ, 0, 0 ;  /* 0x00000000ff747431 */ /* 0x000fce00000001ff */
.L_x_3866:
[----:B------:R-:W-:Y:S05]  /*216b0*/  BSYNC.RECONVERGENT B2 ;  /* 0x0000000000027941 */ /* 0x000fea0003800200 */
.L_x_3865:
        /* <DEDUP_REMOVED lines=11> */
.L_x_3864:
[----:B------:R-:W-:Y:S05]  /*21770*/  BSYNC.RECONVERGENT B1 ;  /* 0x0000000000017941 */ /* 0x000fea0003800200 */
.L_x_3863:
        /* <DEDUP_REMOVED lines=18> */
.L_x_3874:
        /* <DEDUP_REMOVED lines=13> */
.L_x_3876:
[----:B------:R-:W-:Y:S05]  /*21970*/  BSYNC.RECONVERGENT B3 ;  /* 0x0000000000037941 */ /* 0x000fea0003800200 */
.L_x_3875:
        /* <DEDUP_REMOVED lines=61> */
.L_x_3873:
[----:B------:R-:W-:Y:S05]  /*21d50*/  BSYNC.RECONVERGENT B2 ;  /* 0x0000000000027941 */ /* 0x000fea0003800200 */
.L_x_3872:
[----:B-----5:R-:W-:Y:S01]  /*21d60*/  PRMT R119, R52, 0x7632, R119 ;  /* 0x0000763234777816 */ /* 0x020fe20000000077 */
[----:B------:R-:W-:Y:S01]  /*21d70*/  IMAD.MOV.U32 R143, RZ, RZ, 0x2f800000 ;  /* 0x2f800000ff8f7424 */ /* 0x000fe200078e00ff */
[----:B------:R-:W-:Y:S02]  /*21d80*/  I2FP.F32.U32 R116, R118 ;  /* 0x0000007600747245 */ /* 0x000fe40000201000 */
[----:B------:R-:W-:-:S03]  /*21d90*/  SHF.L.U32 R119, R119, 0x10, RZ ;  /* 0x0000001077777819 */ /* 0x000fc600000006ff */
        /* <DEDUP_REMOVED lines=8> */
.L_x_3871:
[----:B------:R-:W-:Y:S05]  /*21e20*/  BSYNC.RECONVERGENT B1 ;  /* 0x0000000000017941 */ /* 0x000fea0003800200 */
.L_x_3870:
        /* <DEDUP_REMOVED lines=18> */
.L_x_3881:
        /* <DEDUP_REMOVED lines=13> */
.L_x_3883:
[----:B------:R-:W-:Y:S05]  /*22020*/  BSYNC.RECONVERGENT B3 ;  /* 0x0000000000037941 */ /* 0x000fea0003800200 */
.L_x_3882:
        /* <DEDUP_REMOVED lines=57> */
[----:B------:R-:W-:Y:S02]  /*223c0*/  IMAD.MOV.U32 R212, RZ, RZ, R116 ;  /* 0x000000ffffd47224 */ /* 0x000fe400078e0074 */
[----:B------:R-:W-:Y:S02]  /*223d0*/  HFMA2 R116, -RZ, RZ, 0, 0 ;  /* 0x00000000ff747431 */ /* 0x000fe400000001ff */
[----:B------:R-:W-:Y:S01]  /*223e0*/  IMAD.MOV.U32 R202, RZ, RZ, R162 ;  /* 0x000000ffffca7224 */ /* 0x000fe200078e00a2 */
[----:B------:R-:W-:-:S07]  /*223f0*/  LOP3.LUT R200, R119, R200, R163, 0x96, !PT ;  /* 0x000000c877c87212 */ /* 0x000fce00078e96a3 */
.L_x_3880:
[----:B------:R-:W-:Y:S05]  /*22400*/  BSYNC.RECONVERGENT B2 ;  /* 0x0000000000027941 */ /* 0x000fea0003800200 */
.L_x_3879:
        /* <DEDUP_REMOVED lines=11> */
.L_x_3878:
[----:B------:R-:W-:Y:S05]  /*224c0*/  BSYNC.RECONVERGENT B1 ;  /* 0x0000000000017941 */ /* 0x000fea0003800200 */
.L_x_3877:
        /* <DEDUP_REMOVED lines=18> */
.L_x_3888:
        /* <DEDUP_REMOVED lines=13> */
.L_x_3890:
[----:B------:R-:W-:Y:S05]  /*226c0*/  BSYNC.RECONVERGENT B3 ;  /* 0x0000000000037941 */ /* 0x000fea0003800200 */
.L_x_3889:
        /* <DEDUP_REMOVED lines=61> */
.L_x_3887:
[----:B------:R-:W-:Y:S05]  /*22aa0*/  BSYNC.RECONVERGENT B2 ;  /* 0x0000000000027941 */ /* 0x000fea0003800200 */
.L_x_3886:
        /* <DEDUP_REMOVED lines=12> */
.L_x_3885:
[----:B------:R-:W-:Y:S05]  /*22b70*/  BSYNC.RECONVERGENT B1 ;  /* 0x0000000000017941 */ /* 0x000fea0003800200 */
.L_x_3884:
        /* <DEDUP_REMOVED lines=18> */
.L_x_3895:
        /* <DEDUP_REMOVED lines=13> */
.L_x_3897:
[----:B------:R-:W-:Y:S05]  /*22d70*/  BSYNC.RECONVERGENT B3 ;  /* 0x0000000000037941 */ /* 0x000fea0003800200 */
.L_x_3896:
        /* <DEDUP_REMOVED lines=61> */
.L_x_3894:
[----:B------:R-:W-:Y:S05]  /*23150*/  BSYNC.RECONVERGENT B2 ;  /* 0x0000000000027941 */ /* 0x000fea0003800200 */
.L_x_3893:
        /* <DEDUP_REMOVED lines=11> */
.L_x_3892:
[----:B------:R-:W-:Y:S05]  /*23210*/  BSYNC.RECONVERGENT B1 ;  /* 0x0000000000017941 */ /* 0x000fea0003800200 */
.L_x_3891:
        /* <DEDUP_REMOVED lines=18> */
.L_x_3902:
        /* <DEDUP_REMOVED lines=13> */
.L_x_3904:
[----:B------:R-:W-:Y:S05]  /*23410*/  BSYNC.RECONVERGENT B3 ;  /* 0x0000000000037941 */ /* 0x000fea0003800200 */
.L_x_3903:
        /* <DEDUP_REMOVED lines=61> */
.L_x_3901:
[----:B------:R-:W-:Y:S05]  /*237f0*/  BSYNC.RECONVERGENT B2 ;  /* 0x0000000000027941 */ /* 0x000fea0003800200 */
.L_x_3900:
        /* <DEDUP_REMOVED lines=12> */
.L_x_3899:
[----:B------:R-:W-:Y:S05]  /*238c0*/  BSYNC.RECONVERGENT B1 ;  /* 0x0000000000017941 */ /* 0x000fea0003800200 */
.L_x_3898:
        /* <DEDUP_REMOVED lines=18> */
.L_x_3909:
        /* <DEDUP_REMOVED lines=13> */
.L_x_3911:
[----:B------:R-:W-:Y:S05]  /*23ac0*/  BSYNC.RECONVERGENT B3 ;  /* 0x0000000000037941 */ /* 0x000fea0003800200 */
.L_x_3910:
        /* <DEDUP_REMOVED lines=61> */
.L_x_3908:
[----:B------:R-:W-:Y:S05]  /*23ea0*/  BSYNC.RECONVERGENT B2 ;  /* 0x0000000000027941 */ /* 0x000fea0003800200 */
.L_x_3907:
        /* <DEDUP_REMOVED lines=11> */
.L_x_3906:
[----:B------:R-:W-:Y:S05]  /*23f60*/  BSYNC.RECONVERGENT B1 ;  /* 0x0000000000017941 */ /* 0x000fea0003800200 */
.L_x_3905:
        /* <DEDUP_REMOVED lines=18> */
.L_x_3916:
        /* <DEDUP_REMOVED lines=13> */
.L_x_3918:
[----:B------:R-:W-:Y:S05]  /*24160*/  BSYNC.RECONVERGENT B3 ;  /* 0x0000000000037941 */ /* 0x000fea0003800200 */
.L_x_3917:
[----:B------:R-:W-:Y:S01]  /*24170*/  IMAD.WIDE.U32 R118, R6, -0x326172a9, RZ ;  /* 0xcd9e8d5706767825 */ /* 0x000fe200078e00ff */
[----:B------:R-:W-:Y:S02]  /*24180*/  LOP3.LUT R116, R139, R165, R145, 0x96, !PT ;  /* 0x000000a58b747212 */ /* 0x000fe400078e9691 */
[----:B------:R-:W-:Y:S01]  /*24190*/  IADD3 R165, PT, PT, R145, -0x4498517b, RZ ;  /* 0xbb67ae8591a57810 */ /* 0x000fe20007ffe0ff */
[----:B------:R-:W-:Y:S01]  /*241a0*/  IMAD.MOV.U32 R205, RZ, RZ, RZ ;  /* 0x000000ffffcd7224 */ /* 0x000fe200078e00ff */
        /* <DEDUP_REMOVED lines=53> */
[----:B------:R-:W-:Y:S01]  /*24500*/  IMAD.MOV.U32 R117, RZ, RZ, R212 ;  /* 0x000000ffff757224 */ /* 0x000fe200078e00d4 */
[----:B------:R-:W-:Y:S02]  /*24510*/  MOV R212, R116 ;  /* 0x0000007400d47202 */ /* 0x000fe40000000f00 */
[----:B------:R-:W-:-:S07]  /*24520*/  LOP3.LUT R200, R119, R200, R203, 0x96, !PT ;  /* 0x000000c877c87212 */ /* 0x000fce00078e96cb */
.L_x_3915:
[----:B------:R-:W-:Y:S05]  /*24530*/  BSYNC.RECONVERGENT B2 ;  /* 0x0000000000027941 */ /* 0x000fea0003800200 */
.L_x_3914:
[----:B------:R-:W-:Y:S01]  /*24540*/  I2FP.F32.U32 R116, R117 ;  /* 0x0000007500747245 */ /* 0x000fe20000201000 */
[----:B------:R-:W-:Y:S01]  /*24550*/  HFMA2 R117, -RZ, RZ, 0.1171875, 0 ;  /* 0x2f800000ff757431 */ /* 0x000fe200000001ff */
[----:B-----5:R-:W-:Y:S02]  /*24560*/  PRMT R118, R55, 0x7632, R118 ;  /* 0x0000763237767816 */ /* 0x020fe40000000076 */
[----:B------:R-:W-:-:S03]  /*24570*/  SHF.L.U32 R191, R47, 0x10, RZ ;  /* 0x000000102fbf7819 */ /* 0x000fc600000006ff */
        /* <DEDUP_REMOVED lines=8> */
.L_x_3913:
[----:B------:R-:W-:Y:S05]  /*24600*/  BSYNC.RECONVERGENT B1 ;  /* 0x0000000000017941 */ /* 0x000fea0003800200 */
.L_x_3912:
[----:B------:R-:W-:Y:S01]  /*24610*/  F2FP.BF16.F32.PACK_AB R119, RZ, R191 ;  /* 0x000000bfff77723e */ /* 0x000fe200000010ff */
[----:B------:R-:W-:Y:S01]  /*24620*/  IMAD.MOV.U32 R208, RZ, RZ, R212 ;  /* 0x000000ffffd07224 */ /* 0x000fe200078e00d4 */
[----:B------:R-:W-:Y:S02]  /*24630*/  PRMT R118, R210, 0x5410, R211 ;  /* 0x00005410d2767816 */ /* 0x000fe400000000d3 */
[----:B------:R-:W-:Y:S02]  /*24640*/  PRMT R117, R209, 0x5410, R207 ;  /* 0x00005410d1757816 */ /* 0x000fe400000000cf */
[----:B------:R-:W-:Y:S02]  /*24650*/  PRMT R116, R206, 0x5410, R199 ;  /* 0x00005410ce747816 */ /* 0x000fe400000000c7 */
[----:B------:R-:W-:-:S07]  /*24660*/  PRMT R119, R213, 0x5410, R119 ;  /* 0x00005410d5777816 */ /* 0x000fce0000000077 */
.L_x_3862:
        /* <DEDUP_REMOVED lines=24> */
.L_x_3804:
[----:B------:R-:W-:Y:S05]  /*247f0*/  BSYNC.RECONVERGENT B0 ;  /* 0x0000000000007941 */ /* 0x000fea0003800200 */
.L_x_3803:
        /* <DEDUP_REMOVED lines=152> */
.L_x_3942:
[----:B------:R-:W-:Y:S01]  /*25180*/  LOP3.LUT P3, RZ, R162, 0x1f, RZ, 0xc0, !PT ;  /* 0x0000001fa2ff7812 */ /* 0x000fe2000786c0ff */
[----:B-1----:R-:W-:Y:S01]  /*25190*/  FADD.FTZ R195, R206, R165 ;  /* 0x000000a5cec37221 */ /* 0x002fe20000010000 */
[----:B------:R-:W-:Y:S01]  /*251a0*/  FMUL.FTZ R165, R163, R163 ;  /* 0x000000a3a3a57220 */ /* 0x000fe20000410000 */
[----:B------:R-:W-:Y:S01]  /*251b0*/  ISETP.NE.AND P2, PT, RZ, UR9, PT ;  /* 0x00000009ff007c0c */ /* 0x000fe2000bf45270 */
[----:B------:R-:W-:Y:S01]  /*251c0*/  BSSY.RECONVERGENT B0, `(.L_x_3920) ;  /* 0x0000113000007945 */ /* 0x000fe20003800200 */
[----:B------:R-:W-:Y:S02]  /*251d0*/  FFMA.FTZ R164, R195, R164, UR12 ;  /* 0x0000000cc3a47e23 */ /* 0x000fe400080100a4 */
[----:B------:R-:W-:-:S05]  /*251e0*/  FSEL R165, R165, RZ, P2 ;  /* 0x000000ffa5a57208 */ /* 0x000fca0001000000 */
[----:B------:R-:W-:Y:S01]  /*251f0*/  FADD.FTZ R165, R164, R165 ;  /* 0x000000a5a4a57221 */ /* 0x000fe20000010000 */
[----:B------:R-:W1:Y:S05]  /*25200*/  @!P3 LDC.64 R118, c[0x0][0x3c0] ;  /* 0x0000f000ff76bb82 */ /* 0x000e6a0000000a00 */
[----:B------:R-:W2:Y:S03]  /*25210*/  MUFU.RSQ R165, R165 ;  /* 0x000000a500a57308 */ /* 0x000ea60000001400 */
[----:B------:R-:W3:Y:S01]  /*25220*/  @!P3 LDC.64 R116, c[0x0][0x3c8] ;  /* 0x0000f200ff74bb82 */ /* 0x000ee20000000a00 */
[----:B-1----:R-:W-:-:S05]  /*25230*/  @!P3 IMAD.WIDE R118, R3, 0x4, R118 ;  /* 0x000000040376b825 */ /* 0x002fca00078e0276 */
[----:B------:R1:W-:Y:S01]  /*25240*/  @!P3 STG.E desc[UR6][R118.64], R163 ;  /* 0x000000a37600b986 */ /* 0x0003e2000c101906 */
[----:B---3--:R-:W-:-:S05]  /*25250*/  @!P3 IMAD.WIDE R116, R3, 0x4, R116 ;  /* 0x000000040374b825 */ /* 0x008fca00078e0274 */
[----:B--2---:R1:W-:Y:S01]  /*25260*/  @!P3 STG.E desc[UR6][R116.64], R165 ;  /* 0x000000a57400b986 */ /* 0x0043e2000c101906 */
[----:B-----5:R-:W-:-:S13]  /*25270*/  ISETP.GE.AND P3, PT, R193, 0x1, PT ;  /* 0x00000001c100780c */ /* 0x020fda0003f66270 */
[----:B-1----:R-:W-:Y:S05]  /*25280*/  @!P3 BRA `(.L_x_3921) ;  /* 0x000000100018b947 */ /* 0x002fea0003800000 */
        /* <DEDUP_REMOVED lines=12> */
[----:B------:R-:W-:Y:S01]  /*25350*/  FADD.FTZ R164, R154, -R195 ;  /* 0x800000c39aa47221 */ /* 0x000fe20000010000 */
        /* <DEDUP_REMOVED lines=10> */
[----:B------:R-:W1:Y:S01]  /*25400*/  LDC.64 R162, c[0x0][0x428] ;  /* 0x00010a00ffa27b82 */ /* 0x000e620000000a00 */
[----:B------:R-:W-:Y:S01]  /*25410*/  IMAD.U32 R211, R111, 0x10000, RZ ;  /* 0x000100006fd37824 */ /* 0x000fe200078e00ff */
[----:B------:R-:W-:Y:S01]  /*25420*/  SHF.L.U32 R117, R112, 0x10, RZ ;  /* 0x0000001070757819 */ /* 0x000fe200000006ff */
[----:B------:R-:W-:-:S02]  /*25430*/  IMAD.U32 R119, R108, 0x10000, RZ ;  /* 0x000100006c777824 */ /* 0x000fc400078e00ff */
[----:B------:R-:W-:Y:S01]  /*25440*/  FMUL.FTZ R116, R165, R116 ;  /* 0x00000074a5747220 */ /* 0x000fe20000410000 */
[----:B------:R-:W-:Y:S01]  /*25450*/  FFMA.FTZ R210, R194, R209, R211 ;  /* 0x000000d1c2d27223 */ /* 0x000fe200000100d3 */
[--C-:B------:R-:W-:Y:S01]  /*25460*/  FADD.FTZ R194, R148, -R195.reuse ;  /* 0x800000c394c27221 */ /* 0x100fe20000010000 */
[--C-:B------:R-:W-:Y:S01]  /*25470*/  FADD.FTZ R118, R142, -R195.reuse ;  /* 0x800000c38e767221 */ /* 0x100fe20000010000 */
[--C-:B0-----:R-:W-:Y:S01]  /*25480*/  FADD.FTZ R206, R152, -R195.reuse ;  /* 0x800000c398ce7221 */ /* 0x101fe20000010000 */
        /* <DEDUP_REMOVED lines=18> */
[----:B-1----:R-:W-:Y:S01]  /*255b0*/  IMAD.WIDE.U32 R162, R193, 0x10, R162 ;  /* 0x00000010c1a27825 */ /* 0x002fe200078e00a2 */
[----:B------:R-:W-:-:S02]  /*255c0*/  F2FP.BF16.F32.PACK_AB R117, R199, R164 ;  /* 0x000000a4c775723e */ /* 0x000fc400000010ff */
[----:B------:R-:W-:Y:S02]  /*255d0*/  F2FP.BF16.F32.PACK_AB R119, R213, R210 ;  /* 0x000000d2d577723e */ /* 0x000fe400000010ff */
[----:B------:R-:W-:Y:S02]  /*255e0*/  F2FP.BF16.F32.PACK_AB R118, R206, R207 ;  /* 0x000000cfce76723e */ /* 0x000fe400000010ff */
[----:B------:R-:W-:Y:S02]  /*255f0*/  F2FP.BF16.F32.PACK_AB R116, R197, R116 ;  /* 0x00000074c574723e */ /* 0x000fe400000010ff */
[----:B------:R-:W-:-:S03]  /*25600*/  IADD3 R193, PT, PT, R193, 0x20, RZ ;  /* 0x00000020c1c17810 */ /* 0x000fc60007ffe0ff */
[----:B------:R1:W-:Y:S04]  /*25610*/  STG.E.128 desc[UR6][R162.64], R116 ;  /* 0x00000074a2007986 */ /* 0x0003e8000c101d06 */
.L_x_3923:
[----:B------:R-:W-:Y:S05]  /*25620*/  BSYNC.RECONVERGENT B1 ;  /* 0x0000000000017941 */ /* 0x000fea0003800200 */
.L_x_3922:
[----:B------:R-:W-:Y:S01]  /*25630*/  ISETP.NE.AND P0, PT, R198, RZ, PT ;  /* 0x000000ffc600720c */ /* 0x000fe20003f05270 */
[----:B------:R-:W-:-:S12]  /*25640*/  BSSY.RECONVERGENT B1, `(.L_x_3924) ;  /* 0x0000032000017945 */ /* 0x000fd80003800200 */
[----:B------:R-:W-:Y:S05]  /*25650*/  @!P0 BRA `(.L_x_3925) ;  /* 0x0000000000c08947 */ /* 0x000fea0003800000 */
[--C-:B-1----:R-:W-:Y:S01]  /*25660*/  FADD.FTZ R162, R161, -R195.reuse ;  /* 0x800000c3a1a27221 */ /* 0x102fe20000010000 */
[--C-:B------:R-:W-:Y:S01]  /*25670*/  FADD.FTZ R118, R159, -R195.reuse ;  /* 0x800000c39f767221 */ /* 0x100fe20000010000 */
[----:B------:R-:W-:Y:S01]  /*25680*/  IMAD.U32 R163, R101, 0x10000, RZ ;  /* 0x0001000065a37824 */ /* 0x000fe200078e00ff */
[----:B------:R-:W-:Y:S01]  /*25690*/  SHF.L.U32 R197, R97, 0x10, RZ ;  /* 0x0000001061c57819 */ /* 0x000fe200000006ff */
[----:B------:R-:W-:Y:S01]  /*256a0*/  FADD.FTZ R164, R167, -R195 ;  /* 0x800000c3a7a47221 */ /* 0x000fe20000010000 */
        /* <DEDUP_REMOVED lines=14> */
[----:B0-----:R-:W-:Y:S01]  /*25790*/  FFMA.FTZ R206, R194, R209, R211 ;  /* 0x000000d1c2ce7223 */ /* 0x001fe200000100d3 */
        /* <DEDUP_REMOVED lines=23> */
[----:B------:R-:W-:Y:S01]  /*25910*/  F2FP.BF16.F32.PACK_AB R119, R213, R206 ;  /* 0x000000ced577723e */ /* 0x000fe200000010ff */
[----:B------:R-:W-:Y:S01]  /*25920*/  VIADD R193, R193, 0x20 ;  /* 0x00000020c1c17836 */ /* 0x000fe20000000000 */
[----:B------:R-:W-:Y:S02]  /*25930*/  F2FP.BF16.F32.PACK_AB R118, R198, R207 ;  /* 0x000000cfc676723e */ /* 0x000fe400000010ff */
[----:B------:R-:W-:-:S05]  /*25940*/  F2FP.BF16.F32.PACK_AB R116, R197, R116 ;  /* 0x00000074c574723e */ /* 0x000fca00000010ff */
[----:B------:R2:W-:Y:S02]  /*25950*/  STG.E.128 desc[UR6][R162.64], R116 ;  /* 0x00000074a2007986 */ /* 0x0005e4000c101d06 */
.L_x_3925:
[----:B------:R-:W-:Y:S05]  /*25960*/  BSYNC.RECONVERGENT B1 ;  /* 0x0000000000017941 */ /* 0x000fea0003800200 */
.L_x_3924:
[----:B------:R-:W-:Y:S01]  /*25970*/  ISETP.NE.AND P0, PT, R196, RZ, PT ;  /* 0x000000ffc400720c */ /* 0x000fe20003f05270 */
[----:B------:R-:W-:-:S12]  /*25980*/  BSSY.RECONVERGENT B1, `(.L_x_3926) ;  /* 0x0000032000017945 */ /* 0x000fd80003800200 */
[----:B------:R-:W-:Y:S05]  /*25990*/  @!P0 BRA `(.L_x_3927) ;  /* 0x0000000000c08947 */ /* 0x000fea0003800000 */
[--C-:B-12---:R-:W-:Y:S01]  /*259a0*/  FADD.FTZ R162, R173, -R195.reuse ;  /* 0x800000c3ada27221 */ /* 0x106fe20000010000 */
        /* <DEDUP_REMOVED lines=22> */
[----:B0-----:R-:W-:Y:S01]  /*25b10*/  FADD.FTZ R206, R176, -R195 ;  /* 0x800000c3b0ce7221 */ /* 0x001fe20000010000 */
        /* <DEDUP_REMOVED lines=24> */
.L_x_3927:
[----:B------:R-:W-:Y:S05]  /*25ca0*/  BSYNC.RECONVERGENT B1 ;  /* 0x0000000000017941 */ /* 0x000fea0003800200 */
.L_x_3926:
[----:B------:R-:W-:Y:S01]  /*25cb0*/  ISETP.NE.AND P0, PT, R192, RZ, PT ;  /* 0x000000ffc000720c */ /* 0x000fe20003f05270 */
[----:B------:R-:W-:-:S12]  /*25cc0*/  BSSY.RECONVERGENT B1, `(.L_x_3928) ;  /* 0x0000032000017945 */ /* 0x000fd80003800200 */
[----:B------:R-:W-:Y:S05]  /*25cd0*/  @!P0 BRA `(.L_x_3929) ;  /* 0x0000000000c08947 */ /* 0x000fea0003800000 */
[--C-:B-123--:R-:W-:Y:S01]  /*25ce0*/  FADD.FTZ R162, R181, -R195.reuse ;  /* 0x800000c3b5a27221 */ /* 0x10efe20000010000 */
        /* <DEDUP_REMOVED lines=47> */
.L_x_3929:
[----:B------:R-:W-:Y:S05]  /*25fe0*/  BSYNC.RECONVERGENT B1 ;  /* 0x0000000000017941 */ /* 0x000fea0003800200 */
.L_x_3928:
[----:B------:R-:W-:Y:S05]  /*25ff0*/  @!P1 BRA `(.L_x_3921) ;  /* 0x0000000000bc9947 */ /* 0x000fea0003800000 */
[----:B-1234-:R-:W1:Y:S01]  /*26000*/  LDC.64 R162, c[0x0][0x428] ;  /* 0x00010a00ffa27b82 */ /* 0x01ee620000000a00 */
[--C-:B------:R-:W-:Y:S01]  /*26010*/  FADD.FTZ R164, R186, -R195.reuse ;  /* 0x800000c3baa47221 */ /* 0x100fe20000010000 */
[--C-:B------:R-:W-:Y:S01]  /*26020*/  FADD.FTZ R116, R184, -R195.reuse ;  /* 0x800000c3b8747221 */ /* 0x100fe20000010000 */
[--C-:B------:R-:W-:Y:S01]  /*26030*/  FADD.FTZ R118, R185, -R195.reuse ;  /* 0x800000c3b9767221 */ /* 0x100fe20000010000 */
[--C-:B------:R-:W-:Y:S01]  /*26040*/  FADD.FTZ R192, R187, -R195.reuse ;  /* 0x800000c3bbc07221 */ /* 0x100fe20000010000 */
[--C-:B------:R-:W-:Y:S01]  /*26050*/  FADD.FTZ R194, R188, -R195.reuse ;  /* 0x800000c3bcc27221 */ /* 0x100fe20000010000 */
[--C-:B------:R-:W-:Y:S01]  /*26060*/  FADD.FTZ R196, R189, -R195.reuse ;  /* 0x800000c3bdc47221 */ /* 0x100fe20000010000 */
[--C-:B------:R-:W-:Y:S01]  /*26070*/  FADD.FTZ R198, R190, -R195.reuse ;  /* 0x800000c3bec67221 */ /* 0x100fe20000010000 */
[----:B0-----:R-:W-:Y:S01]  /*26080*/  FADD.FTZ R206, R191, -R195 ;  /* 0x800000c3bfce7221 */ /* 0x001fe20000010000 */
[----:B------:R-:W-:Y:S01]  /*26090*/  SHF.L.U32 R195, R65, 0x10, RZ ;  /* 0x0000001041c37819 */ /* 0x000fe200000006ff */
[----:B------:R-:W-:Y:S01]  /*260a0*/  IMAD.U32 R197, R61, 0x10000, RZ ;  /* 0x000100003dc57824 */ /* 0x000fe200078e00ff */
[----:B------:R-:W-:Y:S01]  /*260b0*/  SHF.L.U32 R117, R64, 0x10, RZ ;  /* 0x0000001040757819 */ /* 0x000fe200000006ff */
[C---:B------:R-:W-:Y:S01]  /*260c0*/  FMUL.FTZ R164, R165.reuse, R164 ;  /* 0x000000a4a5a47220 */ /* 0x040fe20000410000 */
[----:B------:R-:W-:Y:S01]  /*260d0*/  IMAD.U32 R119, R60, 0x10000, RZ ;  /* 0x000100003c777824 */ /* 0x000fe200078e00ff */
[----:B------:R-:W-:Y:S01]  /*260e0*/  SHF.L.U32 R199, R66, 0x10, RZ ;  /* 0x0000001042c77819 */ /* 0x000fe200000006ff */
[----:B------:R-:W-:Y:S01]  /*260f0*/  FMUL.FTZ R116, R165, R116 ;  /* 0x00000074a5747220 */ /* 0x000fe20000410000 */
[----:B------:R-:W-:-:S02]  /*26100*/  IMAD.U32 R207, R62, 0x10000, RZ ;  /* 0x000100003ecf7824 */ /* 0x000fc400078e00ff */
[C---:B------:R-:W-:Y:S01]  /*26110*/  FMUL.FTZ R194, R165.reuse, R194 ;  /* 0x000000c2a5c27220 */ /* 0x040fe20000410000 */
[----:B------:R-:W-:Y:S01]  /*26120*/  FFMA.FTZ R164, R164, R195, R197 ;  /* 0x000000c3a4a47223 */ /* 0x000fe200000100c5 */
[C---:B------:R-:W-:Y:S01]  /*26130*/  FMUL.FTZ R118, R165.reuse, R118 ;  /* 0x00000076a5767220 */ /* 0x040fe20000410000 */
[C---:B------:R-:W-:Y:S01]  /*26140*/  FMUL.FTZ R192, R165.reuse, R192 ;  /* 0x000000c0a5c07220 */ /* 0x040fe20000410000 */
[C---:B------:R-:W-:Y:S01]  /*26150*/  FMUL.FTZ R196, R165.reuse, R196 ;  /* 0x000000c4a5c47220 */ /* 0x040fe20000410000 */
        /* <DEDUP_REMOVED lines=14> */
[----:B------:R-:W-:Y:S02]  /*26240*/  IMAD.U32 R119, R13, 0x10000, RZ ;  /* 0x000100000d777824 */ /* 0x000fe400078e00ff */
[----:B------:R-:W-:Y:S01]  /*26250*/  FFMA.FTZ R198, R198, R207, R209 ;  /* 0x000000cfc6c67223 */ /* 0x000fe200000100d1 */
[----:B------:R-:W-:Y:S01]  /*26260*/  FFMA.FTZ R211, R206, R211, R213 ;  /* 0x000000d3ced37223 */ /* 0x000fe200000100d5 */
[----:B------:R-:W-:Y:S01]  /*26270*/  FFMA.FTZ R197, R196, R197, R199 ;  /* 0x000000c5c4c57223 */ /* 0x000fe200000100c7 */
[----:B------:R-:W-:Y:S01]  /*26280*/  FFMA.FTZ R165, R118, R117, R119 ;  /* 0x0000007576a57223 */ /* 0x000fe20000010077 */
[----:B-1----:R-:W-:Y:S01]  /*26290*/  IMAD.WIDE.U32 R162, R193, 0x10, R162 ;  /* 0x00000010c1a27825 */ /* 0x002fe200078e00a2 */
[----:B------:R-:W-:Y:S02]  /*262a0*/  F2FP.BF16.F32.PACK_AB R117, R195, R164 ;  /* 0x000000a4c375723e */ /* 0x000fe400000010ff */
[----:B------:R-:W-:-:S02]  /*262b0*/  F2FP.BF16.F32.PACK_AB R119, R211, R198 ;  /* 0x000000c6d377723e */ /* 0x000fc400000010ff */
[----:B------:R-:W-:Y:S02]  /*262c0*/  F2FP.BF16.F32.PACK_AB R118, R197, R194 ;  /* 0x000000c2c576723e */ /* 0x000fe400000010ff */
[----:B------:R-:W-:-:S05]  /*262d0*/  F2FP.BF16.F32.PACK_AB R116, R165, R116 ;  /* 0x00000074a574723e */ /* 0x000fca00000010ff */
[----:B------:R0:W-:Y:S02]  /*262e0*/  STG.E.128 desc[UR6][R162.64], R116 ;  /* 0x00000074a2007986 */ /* 0x0001e4000c101d06 */
.L_x_3921:
[----:B------:R-:W-:Y:S05]  /*262f0*/  BSYNC.RECONVERGENT B0 ;  /* 0x0000000000007941 */ /* 0x000fea0003800200 */
.L_x_3920:
[----:B01234-:R-:W0:Y:S02]  /*26300*/  LDC.64 R116, c[0x0][0x380] ;  /* 0x0000e000ff747b82 */ /* 0x01fe240000000a00 */
[----:B0-----:R-:W-:-:S04]  /*26310*/  LEA R3, R116, R3, 0x2 ;  /* 0x0000000374037211 */ /* 0x001fc800078e10ff */
[----:B------:R-:W-:-:S13]  /*26320*/  ISETP.GE.AND P0, PT, R3, R117, PT ;  /* 0x000000750300720c */ /* 0x000fda0003f06270 */
[----:B------:R-:W-:Y:S05]  /*26330*/  @!P0 BRA `(.L_x_3930) ;  /* 0xfffffdac00cc8947 */ /* 0x000fea000383ffff */
[----:B------:R-:W-:Y:S05]  /*26340*/  EXIT ;  /* 0x000000000000794d */ /* 0x000fea0003800000 */
.L_x_3919:
        /* <DEDUP_REMOVED lines=8> */
.L_x_3932:
[----:B------:R-:W-:Y:S05]  /*263d0*/  BSYNC B0 ;  /* 0x0000000000007941 */ /* 0x000fea0003800000 */
.L_x_3931:
[----:B------:R-:W-:Y:S02]  /*263e0*/  IMAD.MOV.U32 R117, RZ, RZ, R197 ;  /* 0x000000ffff757224 */ /* 0x000fe400078e00c5 */
[----:B------:R-:W-:Y:S02]  /*263f0*/  HFMA2 R212, -RZ, RZ, 0, 1.847743988037109375e-06 ;  /* 0x0000001fffd47431 */ /* 0x000fe400000001ff */
[----:B------:R-:W-:Y:S02]  /*26400*/  IMAD.MOV.U32 R199, RZ, RZ, 0x2 ;  /* 0x00000002ffc77424 */ /* 0x000fe400078e00ff */
[----:B------:R-:W-:Y:S01]  /*26410*/  FADD.FTZ R117, R116, R117 ;  /* 0x0000007574757221 */ /* 0x000fe20000010000 */
[----:B------:R-:W-:-:S04]  /*26420*/  IMAD.MOV.U32 R195, RZ, RZ, -0x1 ;  /* 0xffffffffffc37424 */ /* 0x000fc800078e00ff */
[----:B------:R-:W-:-:S07]  /*26430*/  MOV R210, R117 ;  /* 0x0000007500d27202 */ /* 0x000fce0000000f00 */
[----:B------:R-:W-:Y:S05]  /*26440*/  WARPSYNC.COLLECTIVE R195, `(.L_x_3933) ;  /* 0x00000000c3087348 */ /* 0x000fea0003c00000 */
[----:B------:R0:W1:Y:S02]  /*26450*/  SHFL.BFLY P6, R197, R210, R199, R212 ;  /* 0x0c0000c7d2c57389 */ /* 0x00006400000c00d4 */
[----:B01----:R-:W-:Y:S05]  /*26460*/  ENDCOLLECTIVE ;  /* 0x000000000000791b */ /* 0x003fea0003800000 */
.L_x_3933:
[----:B------:R-:W-:Y:S01]  /*26470*/  HFMA2 R199, -RZ, RZ, 0, 2.384185791015625e-07 ;  /* 0x00000004ffc77431 */ /* 0x000fe200000001ff */
[----:B------:R-:W-:-:S05]  /*26480*/  MOV R118, R197 ;  /* 0x000000c500767202 */ /* 0x000fca0000000f00 */
[----:B------:R-:W-:-:S04]  /*26490*/  FADD.FTZ R118, R117, R118 ;  /* 0x0000007675767221 */ /* 0x000fc80000010000 */
[----:B------:R-:W-:-:S07]  /*264a0*/  IMAD.MOV.U32 R210, RZ, RZ, R118 ;  /* 0x000000ffffd27224 */ /* 0x000fce00078e0076 */
[----:B------:R-:W-:Y:S05]  /*264b0*/  WARPSYNC.COLLECTIVE R195, `(.L_x_3934) ;  /* 0x00000000c3087348 */ /* 0x000fea0003c00000 */
[----:B------:R0:W1:Y:S02]  /*264c0*/  SHFL.BFLY P6, R197, R210, R199, R212 ;  /* 0x0c0000c7d2c57389 */ /* 0x00006400000c00d4 */
[----:B01----:R-:W-:Y:S05]  /*264d0*/  ENDCOLLECTIVE ;  /* 0x000000000000791b */ /* 0x003fea0003800000 */
.L_x_3934:
[----:B------:R-:W-:Y:S02]  /*264e0*/  IMAD.MOV.U32 R199, RZ, RZ, 0x8 ;  /* 0x00000008ffc77424 */ /* 0x000fe400078e00ff */
[----:B------:R-:W-:-:S04]  /*264f0*/  IMAD.MOV.U32 R119, RZ, RZ, R197 ;  /* 0x000000ffff777224 */ /* 0x000fc800078e00c5 */
[----:B------:R-:W-:-:S05]  /*26500*/  FADD.FTZ R119, R118, R119 ;  /* 0x0000007776777221 */ /* 0x000fca0000010000 */
[----:B------:R-:W-:-:S07]  /*26510*/  MOV R210, R119 ;  /* 0x0000007700d27202 */ /* 0x000fce0000000f00 */
[----:B------:R-:W-:Y:S05]  /*26520*/  WARPSYNC.COLLECTIVE R195, `(.L_x_3935) ;  /* 0x00000000c3087348 */ /* 0x000fea0003c00000 */
[----:B------:R0:W1:Y:S02]  /*26530*/  SHFL.BFLY P6, R197, R210, R199, R212 ;  /* 0x0c0000c7d2c57389 */ /* 0x00006400000c00d4 */
[----:B01----:R-:W-:Y:S05]  /*26540*/  ENDCOLLECTIVE ;  /* 0x000000000000791b */ /* 0x003fea0003800000 */
.L_x_3935:
[----:B------:R-:W-:Y:S01]  /*26550*/  HFMA2 R199, -RZ, RZ, 0, 9.5367431640625e-07 ;  /* 0x00000010ffc77431 */ /* 0x000fe200000001ff */
[----:B------:R-:W-:-:S05]  /*26560*/  MOV R164, R197 ;  /* 0x000000c500a47202 */ /* 0x000fca0000000f00 */
[----:B------:R-:W-:Y:S02]  /*26570*/  FADD.FTZ R165, R119, R164 ;  /* 0x000000a477a57221 */ /* 0x000fe40000010000 */
[----:B------:R-:W0:Y:S02]  /*26580*/  LDC R164, c[0x0][0x400] ;  /* 0x00010000ffa47b82 */ /* 0x000e240000000800 */
[----:B------:R-:W-:-:S07]  /*26590*/  IMAD.MOV.U32 R210, RZ, RZ, R165 ;  /* 0x000000ffffd27224 */ /* 0x000fce00078e00a5 */
[----:B0-----:R-:W-:Y:S05]  /*265a0*/  WARPSYNC.COLLECTIVE R195, `(.L_x_3936) ;  /* 0x00000000c3087348 */ /* 0x001fea0003c00000 */
[----:B------:R1:W2:Y:S02]  /*265b0*/  SHFL.BFLY P6, R197, R210, R199, R212 ;  /* 0x0c0000c7d2c57389 */ /* 0x0002a400000c00d4 */
[----:B012---:R-:W-:Y:S05]  /*265c0*/  ENDCOLLECTIVE ;  /* 0x000000000000791b */ /* 0x007fea0003800000 */
.L_x_3936:
[----:B------:R-:W-:Y:S02]  /*265d0*/  IMAD.MOV.U32 R199, RZ, RZ, 0x1 ;  /* 0x00000001ffc77424 */ /* 0x000fe400078e00ff */
[----:B------:R-:W-:-:S04]  /*265e0*/  IMAD.MOV.U32 R206, RZ, RZ, R197 ;  /* 0x000000ffffce7224 */ /* 0x000fc800078e00c5 */
[----:B------:R-:W-:-:S04]  /*265f0*/  FADD.FTZ R163, R165, R206 ;  /* 0x000000cea5a37221 */ /* 0x000fc80000010000 */
[----:B------:R-:W-:-:S04]  /*26600*/  FMUL.FTZ R163, R163, R164 ;  /* 0x000000a4a3a37220 */ /* 0x000fc80000410000 */
[--C-:B------:R-:W-:Y:S01]  /*26610*/  FADD.FTZ R116, R140, -R163.reuse ;  /* 0x800000a38c747221 */ /* 0x100fe20000010000 */
[--C-:B------:R-:W-:Y:S01]  /*26620*/  FADD.FTZ R117, R142, -R163.reuse ;  /* 0x800000a38e757221 */ /* 0x100fe20000010000 */
[--C-:B------:R-:W-:Y:S01]  /*26630*/  FADD.FTZ R119, R146, -R163.reuse ;  /* 0x800000a392777221 */ /* 0x100fe20000010000 */
[----:B------:R-:W-:Y:S01]  /*26640*/  FADD.FTZ R118, R158, -R163 ;  /* 0x800000a39e767221 */ /* 0x000fe20000010000 */
[----:B------:R-:W-:-:S04]  /*26650*/  FFMA.FTZ R116, R116, R116, RZ ;  /* 0x0000007474747223 */ /* 0x000fc800000100ff */
        /* <DEDUP_REMOVED lines=80> */
.L_x_3937:
[----:B------:R-:W-:Y:S01]  /*26b60*/  HFMA2 R199, -RZ, RZ, 0, 1.1920928955078125e-07 ;  /* 0x00000002ffc77431 */ /* 0x000fe200000001ff */
[----:B------:R-:W-:-:S05]  /*26b70*/  MOV R117, R197 ;  /* 0x000000c500757202 */ /* 0x000fca0000000f00 */
[----:B------:R-:W-:-:S04]  /*26b80*/  FADD.FTZ R117, R116, R117 ;  /* 0x0000007574757221 */ /* 0x000fc80000010000 */
[----:B------:R-:W-:-:S07]  /*26b90*/  IMAD.MOV.U32 R210, RZ, RZ, R117 ;  /* 0x000000ffffd27224 */ /* 0x000fce00078e0075 */
[----:B------:R-:W-:Y:S05]  /*26ba0*/  WARPSYNC.COLLECTIVE R195, `(.L_x_3938) ;  /* 0x00000000c3087348 */ /* 0x000fea0003c00000 */
[----:B------:R0:W1:Y:S02]  /*26bb0*/  SHFL.BFLY P6, R197, R210, R199, R212 ;  /* 0x0c0000c7d2c57389 */ /* 0x00006400000c00d4 */
[----:B01----:R-:W-:Y:S05]  /*26bc0*/  ENDCOLLECTIVE ;  /* 0x000000000000791b */ /* 0x003fea0003800000 */
.L_x_3938:
[----:B------:R-:W-:Y:S02]  /*26bd0*/  IMAD.MOV.U32 R199, RZ, RZ, 0x4 ;  /* 0x00000004ffc77424 */ /* 0x000fe400078e00ff */
[----:B------:R-:W-:-:S04]  /*26be0*/  IMAD.MOV.U32 R118, RZ, RZ, R197 ;  /* 0x000000ffff767224 */ /* 0x000fc800078e00c5 */
[----:B------:R-:W-:-:S05]  /*26bf0*/  FADD.FTZ R118, R117, R118 ;  /* 0x0000007675767221 */ /* 0x000fca0000010000 */
[----:B------:R-:W-:-:S07]  /*26c00*/  MOV R210, R118 ;  /* 0x0000007600d27202 */ /* 0x000fce0000000f00 */
[----:B------:R-:W-:Y:S05]  /*26c10*/  WARPSYNC.COLLECTIVE R195, `(.L_x_3939) ;  /* 0x00000000c3087348 */ /* 0x000fea0003c00000 */
[----:B------:R0:W1:Y:S02]  /*26c20*/  SHFL.BFLY P6, R197, R210, R199, R212 ;  /* 0x0c0000c7d2c57389 */ /* 0x00006400000c00d4 */
[----:B01----:R-:W-:Y:S05]  /*26c30*/  ENDCOLLECTIVE ;  /* 0x000000000000791b */ /* 0x003fea0003800000 */
.L_x_3939:
[----:B------:R-:W-:Y:S01]  /*26c40*/  HFMA2 R199, -RZ, RZ, 0, 4.76837158203125e-07 ;  /* 0x00000008ffc77431 */ /* 0x000fe200000001ff */
[----:B------:R-:W-:-:S05]  /*26c50*/  MOV R119, R197 ;  /* 0x000000c500777202 */ /* 0x000fca0000000f00 */
[----:B------:R-:W-:-:S04]  /*26c60*/  FADD.FTZ R119, R118, R119 ;  /* 0x0000007776777221 */ /* 0x000fc80000010000 */
[----:B------:R-:W-:-:S07]  /*26c70*/  IMAD.MOV.U32 R210, RZ, RZ, R119 ;  /* 0x000000ffffd27224 */ /* 0x000fce00078e0077 */
[----:B------:R-:W-:Y:S05]  /*26c80*/  WARPSYNC.COLLECTIVE R195, `(.L_x_3940) ;  /* 0x00000000c3087348 */ /* 0x000fea0003c00000 */
[----:B------:R0:W1:Y:S02]  /*26c90*/  SHFL.BFLY P6, R197, R210, R199, R212 ;  /* 0x0c0000c7d2c57389 */ /* 0x00006400000c00d4 */
[----:B01----:R-:W-:Y:S05]  /*26ca0*/  ENDCOLLECTIVE ;  /* 0x000000000000791b */ /* 0x003fea0003800000 */
.L_x_3940:
[----:B------:R-:W-:Y:S02]  /*26cb0*/  IMAD.MOV.U32 R199, RZ, RZ, 0x10 ;  /* 0x00000010ffc77424 */ /* 0x000fe400078e00ff */
[----:B------:R-:W-:-:S04]  /*26cc0*/  IMAD.MOV.U32 R206, RZ, RZ, R197 ;  /* 0x000000ffffce7224 */ /* 0x000fc800078e00c5 */
[----:B------:R-:W-:-:S05]  /*26cd0*/  FADD.FTZ R206, R119, R206 ;  /* 0x000000ce77ce7221 */ /* 0x000fca0000010000 */
[----:B------:R-:W-:-:S07]  /*26ce0*/  MOV R210, R206 ;  /* 0x000000ce00d27202 */ /* 0x000fce0000000f00 */
[----:B------:R-:W-:Y:S05]  /*26cf0*/  WARPSYNC.COLLECTIVE R195, `(.L_x_3941) ;  /* 0x00000000c3087348 */ /* 0x000fea0003c00000 */
[----:B------:R0:W1:Y:S02]  /*26d00*/  SHFL.BFLY P6, R197, R210, R199, R212 ;  /* 0x0c0000c7d2c57389 */ /* 0x00006400000c00d4 */
[----:B01----:R-:W-:Y:S05]  /*26d10*/  ENDCOLLECTIVE ;  /* 0x000000000000791b */ /* 0x003fea0003800000 */
.L_x_3941:
[----:B------:R-:W-:Y:S01]  /*26d20*/  MOV R165, R197 ;  /* 0x000000c500a57202 */ /* 0x000fe20000000f00 */
[----:B------:R-:W-:Y:S06]  /*26d30*/  BRA `(.L_x_3942) ;  /* 0xffffffe400107947 */ /* 0x000fec000383ffff */
.L_x_3943:
        /* <DEDUP_REMOVED lines=12> */
.L_x_45782:


//--------------------- .text._ZN10layer_norm13ln_fwd_kernelINS_13Kernel_traitsI13__nv_bfloat16S2_S2_S2_fjLj1280ELj1ELj4ELj1ELj16ENS_18Kernel_traits_baseILj1280ES2_S2_S2_S2_fjLj128EEEEELb1ELb1ELb1ELb1EEEvNS_9FwdParamsE --------------------------
	.section	.text._ZN10layer_norm13ln_fwd_kernelINS_13Kernel_traitsI13__nv_bfloat16S2_S2_S2_fjLj1280ELj1ELj4ELj1ELj16ENS_18Kernel_traits_baseILj1280ES2_S2_S2_S2_fjLj128EEEEELb1ELb1ELb1ELb1EEEvNS_9FwdParamsE,"ax",@progbits
	.align	128
        .global         _ZN10layer_norm13ln_fwd_kernelINS_13Kernel_traitsI13__nv_bfloat16S2_S2_S2_fjLj1280ELj1ELj4ELj1ELj16ENS_18Kernel_traits_baseILj1280ES2_S2_S2_S2_fjLj128EEEEELb1ELb1ELb1ELb1EEEvNS_9FwdParamsE
        .type           _ZN10layer_norm13ln_fwd_kernelINS_13Kernel_traitsI13__nv_bfloat16S2_S2_S2_fjLj1280ELj1ELj4ELj1ELj16ENS_18Kernel_traits_baseILj1280ES2_S2_S2_S2_fjLj128EEEEELb1ELb1ELb1ELb1EEEvNS_9FwdParamsE,@function
        .size           _ZN10layer_norm13ln_fwd_kernelINS_13Kernel_traitsI13__nv_bfloat16S2_S2_S2_fjLj1280ELj1ELj4ELj1ELj16ENS_18Kernel_traits_baseILj1280ES2_S2_S2_S2_fjLj128EEEEELb1ELb1ELb1ELb1EEEvNS_9FwdParamsE,(.L_x_45783 - _ZN10layer_norm13ln_fwd_kernelINS_13Kernel_traitsI13__nv_bfloat16S2_S2_S2_fjLj1280ELj1ELj4ELj1ELj16ENS_18Kernel_traits_baseILj1280ES2_S2_S2_S2_fjLj128EEEEELb1ELb1ELb1ELb1EEEvNS_9FwdParamsE)
        .other          _ZN10layer_norm13ln_fwd_kernelINS_13Kernel_traitsI13__nv_bfloat16S2_S2_S2_fjLj1280ELj1ELj4ELj1ELj16ENS_18Kernel_traits_baseILj1280ES2_S2_S2_S2_fjLj128EEEEELb1ELb1ELb1ELb1EEEvNS_9FwdParamsE,@"STO_CUDA_ENTRY STV_DEFAULT"
_ZN10layer_norm13ln_fwd_kernelINS_13Kernel_traitsI13__nv_bfloat16S2_S2_S2_fjLj1280ELj1ELj4ELj1ELj16ENS_18Kernel_traits_baseILj1280ES2_S2_S2_S2_fjLj128EEEEELb1ELb1ELb1ELb1EEEvNS_9FwdParamsE:
.text._ZN10layer_norm13ln_fwd_kernelINS_13Kernel_traitsI13__nv_bfloat16S2_S2_S2_fjLj1280ELj1ELj4ELj1ELj16ENS_18Kernel_traits_baseILj1280ES2_S2_S2_S2_fjLj128EEEEELb1ELb1ELb1ELb1EEEvNS_9FwdParamsE:
        /* <DEDUP_REMOVED lines=21> */
[----:B0-----:R-:W-:Y:S01]  /*0150*/  USHF.L.U32 UR4, UR5, 0x2, URZ ;  /* 0x0000000205047899 */ /* 0x001fe200080006ff */
[----:B-1----:R-:W-:-:S05]  /*0160*/  @P0 IADD3 R166, P1, PT, R2, R7, RZ ;  /* 0x0000000702a60210 */ /* 0x002fca0007f3e0ff */
[----:B------:R-:W-:Y:S01]  /*0170*/  LOP3.LUT R2, R4, UR4, RZ, 0xfc, !PT ;  /* 0x0000000404027c12 */ /* 0x000fe2000f8efcff */
        /* <DEDUP_REMOVED lines=26> */
.L_x_3944:
        /* <DEDUP_REMOVED lines=24> */
.L_x_3945:
[----:B------:R-:W1:Y:S02]  /*04a0*/  LDCU UR4, c[0x0][0x384] ;  /* 0x00007080ff0477ac */ /* 0x000e640008000800 */
[----:B-1----:R-:W-:-:S13]  /*04b0*/  ISETP.GE.AND P0, PT, R2, UR4, PT ;  /* 0x0000000402007c0c */ /* 0x002fda000bf06270 */
[----:B------:R-:W-:Y:S05]  /*04c0*/  @P0 EXIT ;  /* 0x000000000000094d */ /* 0x000fea0003800000 */
[----:B0-----:R-:W0:Y:S01]  /*04d0*/  LDC R6, c[0x0][0x360] ;  /* 0x0000d800ff067b82 */ /* 0x001e220000000800 */
[----:B------:R-:W-:Y:S01]  /*04e0*/  IMAD.HI.U32 R9, R3, -0x2daee0ad, RZ ;  /* 0xd2511f5303097827 */ /* 0x000fe200078e00ff */
[----:B-----5:R-:W-:-:S03]  /*04f0*/  IADD3 R8, PT, PT, R160, -0x61c88647, RZ ;  /* 0x9e3779b9a0087810 */ /* 0x020fc60007ffe0ff */
[----:B------:R-:W-:Y:S01]  /*0500*/  HFMA2 R154, -RZ, RZ, 0, 0 ;  /* 0x00000000ff9a7431 */ /* 0x000fe200000001ff */
[----:B------:R-:W-:Y:S01]  /*0510*/  IADD3 R14, PT, PT, R161, -0x126145ec, RZ ;  /* 0xed9eba14a10e7810 */ /* 0x000fe20007ffe0ff */
[----:B------:R-:W-:Y:S01]  /*0520*/  IMAD R13, R3, -0x2daee0ad, RZ ;  /* 0xd2511f53030d7824 */ /* 0x000fe200078e02ff */
[----:B------:R-:W-:Y:S01]  /*0530*/  LOP3.LUT R9, R9, R161, RZ, 0x3c, !PT ;  /* 0x000000a109097212 */ /* 0x000fe200078e3cff */
[----:B------:R-:W-:Y:S01]  /*0540*/  VIADD R12, R161, 0xbb67ae85 ;  /* 0xbb67ae85a10c7836 */ /* 0x000fe20000000000 */
[----:B------:R-:W-:Y:S01]  /*0550*/  LOP3.LUT R166, R166, 0x3, RZ, 0xc0, !PT ;  /* 0x00000003a6a67812 */ /* 0x000fe200078ec0ff */
[----:B------:R-:W1:Y:S01]  /*0560*/  LDCU UR8, c[0x0][0x404] ;  /* 0x00008080ff0877ac */ /* 0x000e620008000800 */
[----:B------:R-:W-:Y:S02]  /*0570*/  PRMT R15, R59, 0x7632, R15 ;  /* 0x000076323b0f7816 */ /* 0x000fe4000000000f */
[----:B------:R-:W-:Y:S01]  /*0580*/  PRMT R16, R78, 0x7632, R16 ;  /* 0x000076324e107816 */ /* 0x000fe20000000010 */
[----:B------:R-:W2:Y:S01]  /*0590*/  LDCU.U8 UR9, c[0x0][0x410] ;  /* 0x00008200ff0977ac */ /* 0x000ea20008000000 */
[----:B------:R-:W-:-:S02]  /*05a0*/  PRMT R17, R58, 0x7632, R17 ;  /* 0x000076323a117816 */ /* 0x000fc40000000011 */
[----:B------:R-:W-:Y:S01]  /*05b0*/  PRMT R18, R77, 0x7632, R18 ;  /* 0x000076324d127816 */ /* 0x000fe20000000012 */
[----:B------:R-:W3:Y:S01]  /*05c0*/  LDCU UR12, c[0x0][0x448] ;  /* 0x00008900ff0c77ac */ /* 0x000ee20008000800 */
[----:B------:R-:W-:Y:S02]  /*05d0*/  PRMT R19, R57, 0x7632, R19 ;  /* 0x0000763239137816 */ /* 0x000fe40000000013 */
[----:B------:R-:W-:Y:S01]  /*05e0*/  PRMT R20, R76, 0x7632, R20 ;  /* 0x000076324c147816 */ /* 0x000fe20000000014 */
[----:B------:R-:W4:Y:S01]  /*05f0*/  LDCU.64 UR10, c[0x0][0x408] ;  /* 0x00008100ff0a77ac */ /* 0x000f220008000a00 */
[----:B------:R-:W-:Y:S01]  /*0600*/  PRMT R21, R56, 0x7632, R21 ;  /* 0x0000763238157816 */ /* 0x000fe20000000015 */
[----:B0-----:R-:W-:Y:S01]  /*0610*/  IMAD R5, R6, UR5, R5 ;  /* 0x0000000506057c24 */ /* 0x001fe2000f8e0205 */
[----:B------:R-:W-:Y:S01]  /*0620*/  PRMT R22, R75, 0x7632, R22 ;  /* 0x000076324b167816 */ /* 0x000fe20000000016 */
[----:B------:R-:W-:Y:S01]  /*0630*/  IMAD.HI.U32 R6, R9, -0x326172a9, RZ ;  /* 0xcd9e8d5709067827 */ /* 0x000fe200078e00ff */
[----:B------:R-:W-:Y:S01]  /*0640*/  PRMT R23, R55, 0x7632, R23 ;  /* 0x0000763237177816 */ /* 0x000fe20000000017 */
[----:B------:R-:W0:Y:S01]  /*0650*/  LDCU.64 UR4, c[0x0][0x3a0] ;  /* 0x00007400ff0477ac */ /* 0x000e220008000a00 */
[----:B------:R-:W-:Y:S01]  /*0660*/  PRMT R24, R74, 0x7632, R24 ;  /* 0x000076324a187816 */ /* 0x000fe20000000018 */
        /* <DEDUP_REMOVED lines=40> */
[----:B------:R-:W-:Y:S01]  /*08f0*/  PRMT R41, R46, 0x7632, R41 ;  /* 0x000076322e297816 */ /* 0x000fe20000000029 */
[----:B------:R-:W-:Y:S01]  /*0900*/  IMAD R10, R11, -0x326172a9, RZ ;  /* 0xcd9e8d570b0a7824 */ /* 0x000fe200078e02ff */
        /* <DEDUP_REMOVED lines=30> */
[C---:B------:R-:W-:Y:S01]  /*0af0*/  IADD3 R11, PT, PT, R160.reuse, 0x5384540f, RZ ;  /* 0x5384540fa00b7810 */ /* 0x040fe20007ffe0ff */
[----:B------:R-:W-:Y:S01]  /*0b00*/  VIADD R9, R160, 0xb54cda56 ;  /* 0xb54cda56a0097836 */ /* 0x000fe20000000000 */
[----:B------:R-:W-:Y:S01]  /*0b10*/  PRMT R141, R96, 0x7632, R141 ;  /* 0x00007632608d7816 */ /* 0x000fe2000000008d */
[----:B------:R-:W-:Y:S01]  /*0b20*/  IMAD R13, R6, -0x2daee0ad, RZ ;  /* 0xd2511f53060d7824 */ /* 0x000fe200078e02ff */
[----:B------:R-:W-:Y:S02]  /*0b30*/  PRMT R142, R95, 0x7632, R142 ;  /* 0x000076325f8e7816 */ /* 0x000fe4000000008e */
        /* <DEDUP_REMOVED lines=8> */
[----:B------:R-:W-:Y:S01]  /*0bc0*/  IADD3 R9, PT, PT, R160, -0xe443238, RZ ;  /* 0xf1bbcdc8a0097810 */ /* 0x000fe20007ffe0ff */
[----:B------:R-:W-:Y:S01]  /*0bd0*/  VIADD R12, R161, 0x1fd5c5a3 ;  /* 0x1fd5c5a3a10c7836 */ /* 0x000fe20000000000 */
[----:B------:R-:W-:Y:S01]  /*0be0*/  PRMT R146, R91, 0x7632, R146 ;  /* 0x000076325b927816 */ /* 0x000fe20000000092 */
[----:B------:R-:W-:Y:S01]  /*0bf0*/  IMAD.HI.U32 R11, R8, -0x2daee0ad, RZ ;  /* 0xd2511f53080b7827 */ /* 0x000fe200078e00ff */
[----:B------:R-:W-:Y:S02]  /*0c00*/  PRMT R147, R90, 0x7632, R147 ;  /* 0x000076325a937816 */ /* 0x000fe40000000093 */
[----:B------:R-:W-:Y:S01]  /*0c10*/  LOP3.LUT R6, R12, R13, R6, 0x96, !PT ;  /* 0x0000000d0c067212 */ /* 0x000fe200078e9606 */
[----:B------:R-:W-:Y:S01]  /*0c20*/  IMAD R12, R7, -0x2daee0ad, RZ ;  /* 0xd2511f53070c7824 */ /* 0x000fe200078e02ff */
[----:B------:R-:W-:Y:S01]  /*0c30*/  PRMT R148, R89, 0x7632, R148 ;  /* 0x0000763259947816 */ /* 0x000fe20000000094 */
[----:B------:R-:W-:Y:S01]  /*0c40*/  VIADD R13, R161, 0xdb3d7428 ;  /* 0xdb3d7428a10d7836 */ /* 0x000fe20000000000 */
[----:B------:R-:W-:Y:S01]  /*0c50*/  PRMT R149, R88, 0x7632, R149 ;  /* 0x0000763258957816 */ /* 0x000fe20000000095 */
[----:B------:R-:W-:Y:S01]  /*0c60*/  IMAD R10, R10, -0x326172a9, RZ ;  /* 0xcd9e8d570a0a7824 */ /* 0x000fe200078e02ff */
[----:B------:R-:W-:Y:S01]  /*0c70*/  PRMT R150, R87, 0x7632, R150 ;  /* 0x0000763257967816 */ /* 0x000fe20000000096 */
[----:B------:R-:W-:Y:S01]  /*0c80*/  IMAD.HI.U32 R7, R6, -0x326172a9, RZ ;  /* 0xcd9e8d5706077827 */ /* 0x000fe200078e00ff */
[----:B------:R-:W-:-:S02]  /*0c90*/  LOP3.LUT R208, R13, R12, R11, 0x96, !PT ;  /* 0x0000000c0dd07212 */ /* 0x000fc400078e960b */
        /* <DEDUP_REMOVED lines=18> */
[----:B------:R-:W-:Y:S02]  /*0dc0*/  LOP3.LUT R167, R6, R8, R167, 0x96, !PT ;  /* 0x0000000806a77212 */ /* 0x000fe400078e96a7 */
[----:B------:R-:W-:Y:S02]  /*0dd0*/  PRMT R6, R83, 0x7632, R6 ;  /* 0x0000763253067816 */ /* 0x000fe40000000006 */
[----:B------:R-:W-:-:S02]  /*0de0*/  PRMT R8, R82, 0x7632, R8 ;  /* 0x0000763252087816 */ /* 0x000fc40000000008 */
[----:B01234-:R-:W-:-:S07]  /*0df0*/  PRMT R153, R84, 0x7632, R153 ;  /* 0x0000763254997816 */ /* 0x01ffce0000000099 */
.L_x_4529:
[----:B------:R-:W0:Y:S08]  /*0e00*/  LDC.64 R112, c[0x0][0x3f0] ;  /* 0x0000fc00ff707b82 */ /* 0x000e300000000a00 */
[----:B------:R-:W1:Y:S08]  /*0e10*/  LDC R127, c[0x0][0x388] ;  /* 0x0000e200ff7f7b82 */ /* 0x000e700000000800 */
[----:B------:R-:W2:Y:S01]  /*0e20*/  LDC.64 R114, c[0x0][0x3f8] ;  /* 0x0000fe00ff727b82 */ /* 0x000ea20000000a00 */
[----:B0-----:R-:W-:-:S05]  /*0e30*/  IMAD.WIDE R112, R2, 0x4, R112 ;  /* 0x0000000402707825 */ /* 0x001fca00078e0270 */
[----:B------:R2:W3:Y:S01]  /*0e40*/  LDG.E R191, desc[UR6][R112.64] ;  /* 0x0000000670bf7981 */ /* 0x0004e2000c1e1900 */
[----:B------:R-:W-:Y:S02]  /*0e50*/  IMAD.MOV.U32 R198, RZ, RZ, RZ ;  /* 0x000000ffffc67224 */ /* 0x000fe400078e00ff */
[----:B--2---:R-:W-:-:S05]  /*0e60*/  IMAD.WIDE R112, R2, 0x4, R114 ;  /* 0x0000000402707825 */ /* 0x004fca00078e0272 */
[----:B-----5:R0:W5:Y:S01]  /*0e70*/  LDG.E R126, desc[UR6][R112.64] ;  /* 0x00000006707e7981 */ /* 0x020162000c1e1900 */
[----:B---3--:R-:W-:-:S13]  /*0e80*/  ISETP.GE.AND P1, PT, R191, 0x1, PT ;  /* 0x00000001bf00780c */ /* 0x008fda0003f26270 */
[----:B------:R-:W2:Y:S01]  /*0e90*/  @P1 LDC.64 R116, c[0x0][0x390] ;  /* 0x0000e400ff741b82 */ /* 0x000ea20000000a00 */
[----:B------:R-:W-:-:S04]  /*0ea0*/  @P1 VIADD R118, R191, 0xffffffff ;  /* 0xffffffffbf761836 */ /* 0x000fc80000000000 */
        /* <DEDUP_REMOVED lines=38> */
.L_x_3951:
        /* <DEDUP_REMOVED lines=13> */
.L_x_3953:
[----:B------:R-:W-:Y:S05]  /*11e0*/  BSYNC.RECONVERGENT B2 ;  /* 0x0000000000027941 */ /* 0x000fea0003800200 */
.L_x_3952:
[----:B------:R-:W-:Y:S01]  /*11f0*/  IMAD.WIDE.U32 R118, R5, -0x326172a9, RZ ;  /* 0xcd9e8d5705767825 */ /* 0x000fe200078e00ff */
[----:B------:R-:W-:Y:S02]  /*1200*/  LOP3.LUT R112, R154, R115, R161, 0x96, !PT ;  /* 0x000000739a707212 */ /* 0x000fe400078e96a1 */
[----:B------:R-:W-:Y:S01]  /*1210*/  IADD3 R167, PT, PT, R161, -0x695add53, RZ ;  /* 0x96a522ada1a77810 */ /* 0x000fe20007ffe0ff */
        /* <DEDUP_REMOVED lines=53> */
[----:B------:R-:W-:Y:S02]  /*1570*/  IMAD.MOV.U32 R120, RZ, RZ, R112 ;  /* 0x000000ffff787224 */ /* 0x000fe400078e0070 */
[----:B------:R-:W-:Y:S01]  /*1580*/  HFMA2 R112, -RZ, RZ, 0, 0 ;  /* 0x00000000ff707431 */ /* 0x000fe200000001ff */
[----:B------:R-:W-:Y:S01]  /*1590*/  LOP3.LUT R167, R167, R114, R113, 0x96, !PT ;  /* 0x00000072a7a77212 */ /* 0x000fe200078e9671 */
[----:B------:R-:W-:-:S07]  /*15a0*/  IMAD.MOV.U32 R113, RZ, RZ, R164 ;  /* 0x000000ffff717224 */ /* 0x000fce00078e00a4 */
.L_x_3950:
[----:B------:R-:W-:Y:S05]  /*15b0*/  BSYNC.RECONVERGENT B1 ;  /* 0x0000000000017941 */ /* 0x000fea0003800200 */
.L_x_3949:
[----:B------:R-:W-:Y:S01]  /*15c0*/  I2FP.F32.U32 R113, R113 ;  /* 0x0000007100717245 */ /* 0x000fe20000201000 */
[----:B------:R-:W-:Y:S01]  /*15d0*/  IMAD.MOV.U32 R116, RZ, RZ, 0x2f800000 ;  /* 0x2f800000ff747424 */ /* 0x000fe200078e00ff */
[----:B------:R-:W-:Y:S01]  /*15e0*/  SHF.L.U32 R125, R84, 0x10, RZ ;  /* 0x00000010547d7819 */ /* 0x000fe200000006ff */
[----:B-----5:R-:W-:Y:S02]  /*15f0*/  IMAD.U32 R114, R104, 0x10000, RZ ;  /* 0x0001000068727824 */ /* 0x020fe400078e00ff */
        /* <DEDUP_REMOVED lines=8> */
.L_x_3948:
[----:B------:R-:W-:Y:S05]  /*1680*/  BSYNC.RECONVERGENT B0 ;  /* 0x0000000000007941 */ /* 0x000fea0003800200 */
.L_x_3947:
        /* <DEDUP_REMOVED lines=23> */
.L_x_3958:
        /* <DEDUP_REMOVED lines=13> */
.L_x_3960:
[----:B------:R-:W-:Y:S05]  /*18d0*/  BSYNC.RECONVERGENT B2 ;  /* 0x0000000000027941 */ /* 0x000fea0003800200 */
.L_x_3959:
        /* <DEDUP_REMOVED lines=52> */
[----:B------:R-:W-:Y:S01]  /*1c20*/  MOV R114, R120 ;  /* 0x0000007800727202 */ /* 0x000fe20000000f00 */
[----:B------:R-:W-:-:S04]  /*1c30*/  IMAD.WIDE.U32 R208, R115, -0x326172a9, RZ ;  /* 0xcd9e8d5773d07825 */ /* 0x000fc800078e00ff */
[----:B------:R-:W-:Y:S02]  /*1c40*/  VIADD R115, R160, 0x8ff34781 ;  /* 0x8ff34781a0737836 */ /* 0x000fe40000000000 */
[----:B------:R-:W-:-:S03]  /*1c50*/  IMAD.WIDE.U32 R128, R113, -0x2daee0ad, RZ ;  /* 0xd2511f5371807825 */ /* 0x000fc600078e00ff */
[----:B------:R-:W-:Y:S01]  /*1c60*/  LOP3.LUT R204, R115, R204, R209, 0x96, !PT ;  /* 0x000000cc73cc7212 */ /* 0x000fe200078e96d1 */
[----:B------:R-:W-:Y:S01]  /*1c70*/  IMAD.MOV.U32 R113, RZ, RZ, RZ ;  /* 0x000000ffff717224 */ /* 0x000fe200078e00ff */
[----:B------:R-:W-:-:S07]  /*1c80*/  LOP3.LUT R167, R167, R116, R129, 0x96, !PT ;  /* 0x00000074a7a77212 */ /* 0x000fce00078e9681 */
.L_x_3957:
[----:B------:R-:W-:Y:S05]  /*1c90*/  BSYNC.RECONVERGENT B1 ;  /* 0x0000000000017941 */ /* 0x000fea0003800200 */
.L_x_3956:
        /* <DEDUP_REMOVED lines=14> */
.L_x_3955:
[----:B------:R-:W-:Y:S05]  /*1d80*/  BSYNC.RECONVERGENT B0 ;  /* 0x0000000000007941 */ /* 0x000fea0003800200 */
.L_x_3954:
        /* <DEDUP_REMOVED lines=22> */
.L_x_3965:
        /* <DEDUP_REMOVED lines=13> */
.L_x_3967:
[----:B------:R-:W-:Y:S05]  /*1fc0*/  BSYNC.RECONVERGENT B2 ;  /* 0x0000000000027941 */ /* 0x000fea0003800200 */
.L_x_3966:
        /* <DEDUP_REMOVED lines=17> */
[----:B------:R-:W-:-:S04]  /*20e0*/  IMAD.WIDE.U32 R114, R115, -0x326172a9, RZ ;  /* 0xcd9e8d5773727825 */ /* 0x000fc800078e00ff */
[----:B------:R-:W-:Y:S01]  /*20f0*/  IMAD.WIDE.U32 R116, R113, -0x2daee0ad, RZ ;  /* 0xd2511f5371747825 */ /* 0x000fe200078e00ff */
[----:B------:R-:W-:Y:S02]  /*2100*/  IADD3 R113, PT, PT, R161, 0x32370b8f, RZ ;  /* 0x32370b8fa1717810 */ /* 0x000fe40007ffe0ff */
[----:B------:R-:W-:Y:S01]  /*2110*/  LOP3.LUT R119, R119, R120, R115, 0x96, !PT ;  /* 0x0000007877777212 */ /* 0x000fe200078e9673 */
[----:B------:R-:W-:Y:S01]  /*2120*/  VIADD R115, R161, 0xed9eba14 ;  /* 0xed9eba14a1737836 */ /* 0x000fe20000000000 */
[----:B------:R-:W-:-:S03]  /*2130*/  LOP3.LUT R113, R113, R118, R117, 0x96, !PT ;  /* 0x0000007671717212 */ /* 0x000fc600078e9675 */
        /* <DEDUP_REMOVED lines=14> */
[C---:B------:R-:W-:Y:S02]  /*2220*/  IADD3 R113, PT, PT, R160.reuse, -0x4ab325aa, RZ ;  /* 0xb54cda56a0717810 */ /* 0x040fe40007ffe0ff */
[----:B------:R-:W-:Y:S01]  /*2230*/  LOP3.LUT R116, R115, R116, R119, 0x96, !PT ;  /* 0x0000007473747212 */ /* 0x000fe200078e9677 */
[----:B------:R-:W-:Y:S01]  /*2240*/  VIADD R115, R160, 0x5384540f ;  /* 0x5384540fa0737836 */ /* 0x000fe20000000000 */
[----:B------:R-:W-:-:S03]  /*2250*/  LOP3.LUT R113, R113, R114, R121, 0x96, !PT ;  /* 0x0000007271717212 */ /* 0x000fc600078e9679 */
[----:B------:R-:W-:-:S04]  /*2260*/  IMAD.WIDE.U32 R116, R116, -0x326172a9, RZ ;  /* 0xcd9e8d5774747825 */ /* 0x000fc800078e00ff */
[----:B------:R-:W-:Y:S01]  /*2270*/  IMAD.WIDE.U32 R122, R113, -0x2daee0ad, RZ ;  /* 0xd2511f53717a7825 */ /* 0x000fe200078e00ff */
[----:B------:R-:W-:Y:S02]  /*2280*/  LOP3.LUT R115, R115, R120, R117, 0x96, !PT ;  /* 0x0000007873737212 */ /* 0x000fe400078e9675 */
[C---:B------:R-:W-:Y:S01]  /*2290*/  IADD3 R117, PT, PT, R161.reuse, -0x24c28bd8, RZ ;  /* 0xdb3d7428a1757810 */ /* 0x040fe20007ffe0ff */
[----:B------:R-:W-:Y:S02]  /*22a0*/  VIADD R113, R161, 0x1fd5c5a3 ;  /* 0x1fd5c5a3a1717836 */ /* 0x000fe40000000000 */
[----:B------:R-:W-:-:S03]  /*22b0*/  IMAD.WIDE.U32 R114, R115, -0x2daee0ad, RZ ;  /* 0xd2511f5373727825 */ /* 0x000fc600078e00ff */
[----:B------:R-:W-:Y:S02]  /*22c0*/  LOP3.LUT R113, R113, R118, R123, 0x96, !PT ;  /* 0x0000007671717212 */ /* 0x000fe400078e967b */
[----:B------:R-:W-:Y:S01]  /*22d0*/  LOP3.LUT R117, R117, R122, R115, 0x96, !PT ;  /* 0x0000007a75757212 */ /* 0x000fe200078e9673 */
[----:B------:R-:W-:Y:S02]  /*22e0*/  IMAD.MOV.U32 R115, RZ, RZ, R128 ;  /* 0x000000ffff737224 */ /* 0x000fe400078e0080 */
[----:B------:R-:W-:-:S04]  /*22f0*/  IMAD.WIDE.U32 R204, R113, -0x326172a9, RZ ;  /* 0xcd9e8d5771cc7825 */ /* 0x000fc800078e00ff */
[----:B------:R-:W-:Y:S02]  /*2300*/  VIADD R113, R160, 0xf1bbcdc8 ;  /* 0xf1bbcdc8a0717836 */ /* 0x000fe40000000000 */
[----:B------:R-:W-:-:S03]  /*2310*/  IMAD.WIDE.U32 R208, R117, -0x326172a9, RZ ;  /* 0xcd9e8d5775d07825 */ /* 0x000fc600078e00ff */
[----:B------:R-:W-:Y:S01]  /*2320*/  LOP3.LUT R116, R113, R116, R205, 0x96, !PT ;  /* 0x0000007471747212 */ /* 0x000fe200078e96cd */
[----:B------:R-:W-:-:S04]  /*2330*/  VIADD R113, R160, 0x8ff34781 ;  /* 0x8ff34781a0717836 */ /* 0x000fc80000000000 */
[----:B------:R-:W-:Y:S01]  /*2340*/  IMAD.WIDE.U32 R116, R116, -0x2daee0ad, RZ ;  /* 0xd2511f5374747825 */ /* 0x000fe200078e00ff */
[----:B------:R-:W-:-:S03]  /*2350*/  LOP3.LUT R204, R113, R204, R209, 0x96, !PT ;  /* 0x000000cc71cc7212 */ /* 0x000fc600078e96d1 */
[----:B------:R-:W-:Y:S01]  /*2360*/  IMAD.MOV.U32 R130, RZ, RZ, R116 ;  /* 0x000000ffff827224 */ /* 0x000fe200078e0074 */
[----:B------:R-:W-:Y:S01]  /*2370*/  LOP3.LUT R167, R167, R114, R117, 0x96, !PT ;  /* 0x00000072a7a77212 */ /* 0x000fe200078e9675 */
[----:B------:R-:W-:-:S07]  /*2380*/  HFMA2 R114, -RZ, RZ, 0, 0 ;  /* 0x00000000ff727431 */ /* 0x000fce00000001ff */
.L_x_3964:
[----:B------:R-:W-:Y:S05]  /*2390*/  BSYNC.RECONVERGENT B1 ;  /* 0x0000000000017941 */ /* 0x000fea0003800200 */
.L_x_3963:
[----:B------:R-:W-:Y:S01]  /*23a0*/  I2FP.F32.U32 R113, R115 ;  /* 0x0000007300717245 */ /* 0x000fe20000201000 */
[----:B------:R-:W-:Y:S02]  /*23b0*/  IMAD.MOV.U32 R116, RZ, RZ, 0x2f800000 ;  /* 0x2f800000ff747424 */ /* 0x000fe400078e00ff */
[----:B-----5:R-:W-:Y:S02]  /*23c0*/  IMAD.U32 R115, R105, 0x10000, RZ ;  /* 0x0001000069737824 */ /* 0x020fe400078e00ff */
        /* <DEDUP_REMOVED lines=9> */
.L_x_3962:
[----:B------:R-:W-:Y:S05]  /*2460*/  BSYNC.RECONVERGENT B0 ;  /* 0x0000000000007941 */ /* 0x000fea0003800200 */
.L_x_3961:
        /* <DEDUP_REMOVED lines=23> */
.L_x_3972:
        /* <DEDUP_REMOVED lines=13> */
.L_x_3974:
[----:B------:R-:W-:Y:S05]  /*26b0*/  BSYNC.RECONVERGENT B2 ;  /* 0x0000000000027941 */ /* 0x000fea0003800200 */
.L_x_3973:
        /* <DEDUP_REMOVED lines=38> */
[----:B------:R-:W-:-:S04]  /*2920*/  LOP3.LUT R115, R115, R114, R123, 0x96, !PT ;  /* 0x0000007273737212 */ /* 0x000fc800078e967b */
[----:B------:R-:W-:Y:S01]  /*2930*/  LOP3.LUT R117, R117, R116, R119, 0x96, !PT ;  /* 0x0000007475757212 */ /* 0x000fe200078e9677 */
[----:B------:R-:W-:Y:S01]  /*2940*/  IMAD.WIDE.U32 R128, R115, -0x2daee0ad, RZ ;  /* 0xd2511f5373807825 */ /* 0x000fe200078e00ff */
[----:B------:R-:W-:-:S03]  /*2950*/  IADD3 R119, PT, PT, R160, 0x5384540f, RZ ;  /* 0x5384540fa0777810 */ /* 0x000fc60007ffe0ff */
[----:B------:R-:W-:-:S04]  /*2960*/  IMAD.WIDE.U32 R116, R117, -0x326172a9, RZ ;  /* 0xcd9e8d5775747825 */ /* 0x000fc800078e00ff */
[----:B------:R-:W-:Y:S01]  /*2970*/  VIADD R115, R161, 0x1fd5c5a3 ;  /* 0x1fd5c5a3a1737836 */ /* 0x000fe20000000000 */
[----:B------:R-:W-:Y:S01]  /*2980*/  LOP3.LUT R114, R119, R122, R117, 0x96, !PT ;  /* 0x0000007a77727212 */ /* 0x000fe200078e9675 */
[----:B------:R-:W-:Y:S01]  /*2990*/  VIADD R119, R161, 0xdb3d7428 ;  /* 0xdb3d7428a1777836 */ /* 0x000fe20000000000 */
[----:B------:R-:W-:Y:S02]  /*29a0*/  IADD3 R117, PT, PT, R160, -0xe443238, RZ ;  /* 0xf1bbcdc8a0757810 */ /* 0x000fe40007ffe0ff */
        /* <DEDUP_REMOVED lines=9> */
[----:B------:R-:W-:Y:S01]  /*2a40*/  IMAD.MOV.U32 R115, RZ, RZ, RZ ;  /* 0x000000ffff737224 */ /* 0x000fe200078e00ff */
[----:B------:R-:W-:Y:S01]  /*2a50*/  MOV R128, R116 ;  /* 0x0000007400807202 */ /* 0x000fe20000000f00 */
[----:B------:R-:W-:Y:S01]  /*2a60*/  IMAD.MOV.U32 R116, RZ, RZ, R130 ;  /* 0x000000ffff747224 */ /* 0x000fe200078e0082 */
[----:B------:R-:W-:-:S07]  /*2a70*/  LOP3.LUT R167, R167, R114, R117, 0x96, !PT ;  /* 0x00000072a7a77212 */ /* 0x000fce00078e9675 */
.L_x_3971:
[----:B------:R-:W-:Y:S05]  /*2a80*/  BSYNC.RECONVERGENT B1 ;  /* 0x0000000000017941 */ /* 0x000fea0003800200 */
.L_x_3970:
[----:B------:R-:W-:Y:S01]  /*2a90*/  HFMA2 R119, -RZ, RZ, 0.1171875, 0 ;  /* 0x2f800000ff777431 */ /* 0x000fe200000001ff */
[----:B-----5:R-:W-:Y:S01]  /*2aa0*/  PRMT R117, R105, 0x7632, R117 ;  /* 0x0000763269757816 */ /* 0x020fe20000000075 */
[----:B------:R-:W-:Y:S01]  /*2ab0*/  IMAD.U32 R120, R152, 0x10000, RZ ;  /* 0x0001000098787824 */ /* 0x000fe200078e00ff */
[----:B------:R-:W-:Y:S02]  /*2ac0*/  I2FP.F32.U32 R114, R116 ;  /* 0x0000007400727245 */ /* 0x000fe40000201000 */
[----:B------:R-:W-:Y:S01]  /*2ad0*/  PRMT R116, R109, 0x7632, R116 ;  /* 0x000076326d747816 */ /* 0x000fe20000000074 */
[----:B------:R-:W-:-:S03]  /*2ae0*/  IMAD.U32 R117, R117, 0x10000, RZ ;  /* 0x0001000075757824 */ /* 0x000fc600078e00ff */
[----:B------:R-:W-:Y:S01]  /*2af0*/  SHF.L.U32 R116, R116, 0x10, RZ ;  /* 0x0000001074747819 */ /* 0x000fe200000006ff */
[----:B------:R-:W-:Y:S01]  /*2b00*/  FFMA.FTZ R114, R114, R119, 1.1641532182693481445e-10 ;  /* 0x2f00000072727423 */ /* 0x000fe20000010077 */
[----:B------:R-:W-:-:S04]  /*2b10*/  FMUL.FTZ R117, R117, UR11 ;  /* 0x0000000b75757c20 */ /* 0x000fc80008410000 */
[----:B------:R-:W-:Y:S01]  /*2b20*/  FMUL.FTZ R117, R117, UR10 ;  /* 0x0000000a75757c20 */ /* 0x000fe20008410000 */
[----:B------:R-:W-:-:S04]  /*2b30*/  FSETP.GTU.FTZ.AND P3, PT, R114, UR8, PT ;  /* 0x0000000872007c0b */ /* 0x000fc8000bf7c000 */
[----:B------:R-:W-:Y:S02]  /*2b40*/  FSEL R117, R117, RZ, !P3 ;  /* 0x000000ff75757208 */ /* 0x000fe40005800000 */
[----:B------:R-:W-:-:S03]  /*2b50*/  SEL R158, RZ, 0x1, P3 ;  /* 0x00000001ff9e7807 */ /* 0x000fc60001800000 */
[----:B------:R-:W-:-:S07]  /*2b60*/  FFMA.FTZ R120, R117, R120, R116 ;  /* 0x0000007875787223 */ /* 0x000fce0000010074 */
.L_x_3969:
[----:B------:R-:W-:Y:S05]  /*2b70*/  BSYNC.RECONVERGENT B0 ;  /* 0x0000000000007941 */ /* 0x000fea0003800200 */
.L_x_3968:
        /* <DEDUP_REMOVED lines=22> */
.L_x_3979:
        /* <DEDUP_REMOVED lines=13> */
.L_x_3981:
[----:B------:R-:W-:Y:S05]  /*2db0*/  BSYNC.RECONVERGENT B2 ;  /* 0x0000000000027941 */ /* 0x000fea0003800200 */
.L_x_3980:
        /* <DEDUP_REMOVED lines=60> */
.L_x_3978:
[----:B------:R-:W-:Y:S05]  /*3180*/  BSYNC.RECONVERGENT B1 ;  /* 0x0000000000017941 */ /* 0x000fea0003800200 */
.L_x_3977:
        /* <DEDUP_REMOVED lines=12> */
.L_x_3976:
[----:B------:R-:W-:Y:S05]  /*3250*/  BSYNC.RECONVERGENT B0 ;  /* 0x0000000000007941 */ /* 0x000fea0003800200 */
.L_x_3975:
        /* <DEDUP_REMOVED lines=23> */
.L_x_3986:
        /* <DEDUP_REMOVED lines=13> */
.L_x_3988:
[----:B------:R-:W-:Y:S05]  /*34a0*/  BSYNC.RECONVERGENT B2 ;  /* 0x0000000000027941 */ /* 0x000fea0003800200 */
.L_x_3987:
        /* <DEDUP_REMOVED lines=56> */
[----:B------:R-:W-:Y:S01]  /*3830*/  IMAD.MOV.U32 R131, RZ, RZ, R114 ;  /* 0x000000ffff837224 */ /* 0x000fe200078e0072 */
[----:B------:R-:W-:Y:S01]  /*3840*/  LOP3.LUT R167, R167, R116, R115, 0x96, !PT ;  /* 0x00000074a7a77212 */ /* 0x000fe200078e9673 */
[----:B------:R-:W-:Y:S02]  /*3850*/  HFMA2 R115, -RZ, RZ, 0, 0 ;  /* 0x00000000ff737431 */ /* 0x000fe400000001ff */
[----:B------:R-:W-:-:S07]  /*3860*/  IMAD.MOV.U32 R116, RZ, RZ, R130 ;  /* 0x000000ffff747224 */ /* 0x000fce00078e0082 */
.L_x_3985:
[----:B------:R-:W-:Y:S05]  /*3870*/  BSYNC.RECONVERGENT B1 ;  /* 0x0000000000017941 */ /* 0x000fea0003800200 */
.L_x_3984:
[----:B-----5:R-:W-:Y:S01]  /*3880*/  PRMT R117, R106, 0x7632, R117 ;  /* 0x000076326a757816 */ /* 0x020fe20000000075 */
        /* <DEDUP_REMOVED lines=13> */
.L_x_3983:
[----:B------:R-:W-:Y:S05]  /*3960*/  BSYNC.RECONVERGENT B0 ;  /* 0x0000000000007941 */ /* 0x000fea0003800200 */
.L_x_3982:
        /* <DEDUP_REMOVED lines=22> */
.L_x_3993:
        /* <DEDUP_REMOVED lines=13> */
.L_x_3995:
[----:B------:R-:W-:Y:S05]  /*3ba0*/  BSYNC.RECONVERGENT B2 ;  /* 0x0000000000027941 */ /* 0x000fea0003800200 */
.L_x_3994:
        /* <DEDUP_REMOVED lines=52> */
[----:B------:R-:W-:-:S04]  /*3ef0*/  IMAD.WIDE.U32 R114, R115, -0x2daee0ad, RZ ;  /* 0xd2511f5373727825 */ /* 0x000fc800078e00ff */
[----:B------:R-:W-:Y:S01]  /*3f00*/  IMAD.WIDE.U32 R208, R123, -0x326172a9, RZ ;  /* 0xcd9e8d577bd07825 */ /* 0x000fe200078e00ff */
[----:B------:R-:W-:Y:S02]  /*3f10*/  LOP3.LUT R167, R167, R116, R115, 0x96, !PT ;  /* 0x00000074a7a77212 */ /* 0x000fe400078e9673 */
[----:B------:R-:W-:Y:S01]  /*3f20*/  MOV R172, R114 ;  /* 0x0000007200ac7202 */ /* 0x000fe20000000f00 */
[----:B------:R-:W-:Y:S02]  /*3f30*/  VIADD R117, R160, 0x8ff34781 ;  /* 0x8ff34781a0757836 */ /* 0x000fe40000000000 */
[----:B------:R-:W-:Y:S02]  /*3f40*/  IMAD.MOV.U32 R116, RZ, RZ, R131 ;  /* 0x000000ffff747224 */ /* 0x000fe400078e0083 */
[----:B------:R-:W-:Y:S01]  /*3f50*/  IMAD.MOV.U32 R114, RZ, RZ, RZ ;  /* 0x000000ffff727224 */ /* 0x000fe200078e00ff */
[----:B------:R-:W-:-:S07]  /*3f60*/  LOP3.LUT R204, R117, R204, R209, 0x96, !PT ;  /* 0x000000cc75cc7212 */ /* 0x000fce00078e96d1 */
.L_x_3992:
[----:B------:R-:W-:Y:S05]  /*3f70*/  BSYNC.RECONVERGENT B1 ;  /* 0x0000000000017941 */ /* 0x000fea0003800200 */
.L_x_3991:
[----:B------:R-:W-:Y:S01]  /*3f80*/  HFMA2 R122, -RZ, RZ, 0.1171875, 0 ;  /* 0x2f800000ff7a7431 */ /* 0x000fe200000001ff */
[----:B------:R-:W-:Y:S01]  /*3f90*/  I2FP.F32.U32 R115, R116 ;  /* 0x0000007400737245 */ /* 0x000fe20000201000 */
[----:B-----5:R-:W-:Y:S02]  /*3fa0*/  IMAD.U32 R116, R107, 0x10000, RZ ;  /* 0x000100006b747824 */ /* 0x020fe400078e00ff */
[----:B------:R-:W-:Y:S02]  /*3fb0*/  IMAD.U32 R117, R87, 0x10000, RZ ;  /* 0x0001000057757824 */ /* 0x000fe400078e00ff */
[----:B------:R-:W-:Y:S01]  /*3fc0*/  FMUL.FTZ R116, R116, UR11 ;  /* 0x0000000b74747c20 */ /* 0x000fe20008410000 */
[----:B------:R-:W-:-:S03]  /*3fd0*/  FFMA.FTZ R115, R115, R122, 1.1641532182693481445e-10 ;  /* 0x2f00000073737423 */ /* 0x000fc6000001007a */
[----:B------:R-:W-:Y:S02]  /*3fe0*/  FMUL.FTZ R116, R116, UR10 ;  /* 0x0000000a74747c20 */ /* 0x000fe40008410000 */
[----:B------:R-:W-:Y:S02]  /*3ff0*/  FSETP.GTU.FTZ.AND P3, PT, R115, UR8, PT ;  /* 0x0000000873007c0b */ /* 0x000fe4000bf7c000 */
[----:B------:R-:W-:Y:S02]  /*4000*/  SHF.L.U32 R115, R111, 0x10, RZ ;  /* 0x000000106f737819 */ /* 0x000fe400000006ff */
[----:B------:R-:W-:Y:S02]  /*4010*/  FSEL R116, R116, RZ, !P3 ;  /* 0x000000ff74747208 */ /* 0x000fe40005800000 */
[----:B------:R-:W-:-:S03]  /*4020*/  SEL R163, RZ, 0x1, P3 ;  /* 0x00000001ffa37807 */ /* 0x000fc60001800000 */
[----:B------:R-:W-:-:S07]  /*4030*/  FFMA.FTZ R117, R116, R117, R115 ;  /* 0x0000007574757223 */ /* 0x000fce0000010073 */
.L_x_3990:
[----:B------:R-:W-:Y:S05]  /*4040*/  BSYNC.RECONVERGENT B0 ;  /* 0x0000000000007941 */ /* 0x000fea0003800200 */
.L_x_3989:
        /* <DEDUP_REMOVED lines=23> */
.L_x_4000:
        /* <DEDUP_REMOVED lines=13> */
.L_x_4002:
[----:B------:R-:W-:Y:S05]  /*4290*/  BSYNC.RECONVERGENT B2 ;  /* 0x0000000000027941 */ /* 0x000fea0003800200 */
.L_x_4001:
        /* <DEDUP_REMOVED lines=58> */
[----:B------:R-:W-:-:S07]  /*4640*/  IMAD.MOV.U32 R115, RZ, RZ, R172 ;  /* 0x000000ffff737224 */ /* 0x000fce00078e00ac */
.L_x_3999:
[----:B------:R-:W-:Y:S05]  /*4650*/  BSYNC.RECONVERGENT B1 ;  /* 0x0000000000017941 */ /* 0x000fea0003800200 */
.L_x_3998:
        /* <DEDUP_REMOVED lines=14> */
.L_x_3997:
[----:B------:R-:W-:Y:S05]  /*4740*/  BSYNC.RECONVERGENT B0 ;  /* 0x0000000000007941 */ /* 0x000fea0003800200 */
.L_x_3996:
[----:B------:R-:W-:Y:S02]  /*4750*/  F2FP.BF16.F32.PACK_AB R115, RZ, R116 ;  /* 0x00000074ff73723e */ /* 0x000fe400000010ff */
[----:B------:R-:W-:Y:S02]  /*4760*/  PRMT R114, R166, 0x5410, R168 ;  /* 0x00005410a6727816 */ /* 0x000fe400000000a8 */
[----:B------:R-:W-:Y:S02]  /*4770*/  PRMT R113, R113, 0x5410, R165 ;  /* 0x0000541071717816 */ /* 0x000fe400000000a5 */
[----:B------:R-:W-:Y:S02]  /*4780*/  PRMT R112, R164, 0x5410, R112 ;  /* 0x00005410a4707816 */ /* 0x000fe40000000070 */
[----:B------:R-:W-:Y:S01]  /*4790*/  PRMT R115, R169, 0x5410, R115 ;  /* 0x00005410a9737816 */ /* 0x000fe20000000073 */
[----:B------:R-:W-:Y:S06]  /*47a0*/  BRA `(.L_x_4003) ;  /* 0x00000034004c7947 */ /* 0x000fec0003800000 */
.L_x_3946:
        /* <DEDUP_REMOVED lines=21> */
.L_x_4008:
        /* <DEDUP_REMOVED lines=13> */
.L_x_4010:
[----:B------:R-:W-:Y:S05]  /*49d0*/  BSYNC.RECONVERGENT B2 ;  /* 0x0000000000027941 */ /* 0x000fea0003800200 */
.L_x_4009:
        /* <DEDUP_REMOVED lines=58> */
[----:B------:R-:W-:-:S07]  /*4d80*/  LOP3.LUT R167, R167, R114, R171, 0x96, !PT ;  /* 0x00000072a7a77212 */ /* 0x000fce00078e96ab */
.L_x_4007:
[----:B------:R-:W-:Y:S05]  /*4d90*/  BSYNC.RECONVERGENT B1 ;  /* 0x0000000000017941 */ /* 0x000fea0003800200 */
.L_x_4006:
        /* <DEDUP_REMOVED lines=11> */
.L_x_4005:
[----:B------:R-:W-:Y:S05]  /*4e50*/  BSYNC.RECONVERGENT B0 ;  /* 0x0000000000007941 */ /* 0x000fea0003800200 */
.L_x_4004:
        /* <DEDUP_REMOVED lines=18> */
.L_x_4015:
        /* <DEDUP_REMOVED lines=13> */
.L_x_4017:
[----:B------:R-:W-:Y:S05]  /*5050*/  BSYNC.RECONVERGENT B2 ;  /* 0x0000000000027941 */ /* 0x000fea0003800200 */
.L_x_4016:
        /* <DEDUP_REMOVED lines=54> */
[----:B------:R-:W-:Y:S02]  /*53c0*/  IADD3 R115, PT, PT, R160, -0x700cb87f, RZ ;  /* 0x8ff34781a0737810 */ /* 0x000fe40007ffe0ff */
[----:B------:R-:W-:Y:S01]  /*53d0*/  LOP3.LUT R167, R167, R116, R113, 0x96, !PT ;  /* 0x00000074a7a77212 */ /* 0x000fe200078e9671 */
[----:B------:R-:W-:Y:S01]  /*53e0*/  IMAD.MOV.U32 R114, RZ, RZ, R170 ;  /* 0x000000ffff727224 */ /* 0x000fe200078e00aa */
[----:B------:R-:W-:Y:S01]  /*53f0*/  LOP3.LUT R204, R115, R204, R209, 0x96, !PT ;  /* 0x000000cc73cc7212 */ /* 0x000fe200078e96d1 */
[----:B------:R-:W-:Y:S01]  /*5400*/  IMAD.MOV.U32 R113, RZ, RZ, RZ ;  /* 0x000000ffff717224 */ /* 0x000fe200078e00ff */
[----:B------:R-:W-:-:S07]  /*5410*/  MOV R170, R112 ;  /* 0x0000007000aa7202 */ /* 0x000fce0000000f00 */
.L_x_4014:
[----:B------:R-:W-:Y:S05]  /*5420*/  BSYNC.RECONVERGENT B1 ;  /* 0x0000000000017941 */ /* 0x000fea0003800200 */
.L_x_4013:
        /* <DEDUP_REMOVED lines=12> */
.L_x_4012:
[----:B------:R-:W-:Y:S05]  /*54f0*/  BSYNC.RECONVERGENT B0 ;  /* 0x0000000000007941 */ /* 0x000fea0003800200 */
.L_x_4011:
        /* <DEDUP_REMOVED lines=18> */
.L_x_4022:
        /* <DEDUP_REMOVED lines=13> */
.L_x_4024:
[----:B------:R-:W-:Y:S05]  /*56f0*/  BSYNC.RECONVERGENT B2 ;  /* 0x0000000000027941 */ /* 0x000fea0003800200 */
.L_x_4023:
        /* <DEDUP_REMOVED lines=43> */
[----:B------:R-:W-:Y:S02]  /*59b0*/  IADD3 R113, PT, PT, R161, 0x1fd5c5a3, RZ ;  /* 0x1fd5c5a3a1717810 */ /* 0x000fe40007ffe0ff */
        /* <DEDUP_REMOVED lines=13> */
[----:B------:R-:W-:Y:S01]  /*5a90*/  IMAD.MOV.U32 R115, RZ, RZ, R170 ;  /* 0x000000ffff737224 */ /* 0x000fe200078e00aa */
[----:B------:R-:W-:Y:S01]  /*5aa0*/  MOV R170, R114 ;  /* 0x0000007200aa7202 */ /* 0x000fe20000000f00 */
[----:B------:R-:W-:-:S07]  /*5ab0*/  IMAD.MOV.U32 R112, RZ, RZ, RZ ;  /* 0x000000ffff707224 */ /* 0x000fce00078e00ff */
.L_x_4021:
[----:B------:R-:W-:Y:S05]  /*5ac0*/  BSYNC.RECONVERGENT B1 ;  /* 0x0000000000017941 */ /* 0x000fea0003800200 */
.L_x_4020:
        /* <DEDUP_REMOVED lines=11> */
.L_x_4019:
[----:B------:R-:W-:Y:S05]  /*5b80*/  BSYNC.RECONVERGENT B0 ;  /* 0x0000000000007941 */ /* 0x000fea0003800200 */
.L_x_4018:
        /* <DEDUP_REMOVED lines=18> */
.L_x_4029:
        /* <DEDUP_REMOVED lines=13> */
.L_x_4031:
[----:B------:R-:W-:Y:S05]  /*5d80*/  BSYNC.RECONVERGENT B2 ;  /* 0x0000000000027941 */ /* 0x000fea0003800200 */
.L_x_4030:
        /* <DEDUP_REMOVED lines=55> */
[----:B------:R-:W-:Y:S02]  /*6100*/  IMAD.MOV.U32 R113, RZ, RZ, RZ ;  /* 0x000000ffff717224 */ /* 0x000fe400078e00ff */
[----:B------:R-:W-:-:S05]  /*6110*/  IMAD.WIDE.U32 R114, R115, -0x2daee0ad, RZ ;  /* 0xd2511f5373727825 */ /* 0x000fca00078e00ff */
[----:B------:R-:W-:Y:S01]  /*6120*/  LOP3.LUT R167, R167, R112, R115, 0x96, !PT ;  /* 0x00000070a7a77212 */ /* 0x000fe200078e9673 */
[----:B------:R-:W-:Y:S01]  /*6130*/  IMAD.MOV.U32 R115, RZ, RZ, R170 ;  /* 0x000000ffff737224 */ /* 0x000fe200078e00aa */
[----:B------:R-:W-:-:S07]  /*6140*/  MOV R170, R114 ;  /* 0x0000007200aa7202 */ /* 0x000fce0000000f00 */
.L_x_4028:
[----:B------:R-:W-:Y:S05]  /*6150*/  BSYNC.RECONVERGENT B1 ;  /* 0x0000000000017941 */ /* 0x000fea0003800200 */
.L_x_4027:
        /* <DEDUP_REMOVED lines=12> */
.L_x_4026:
[----:B------:R-:W-:Y:S05]  /*6220*/  BSYNC.RECONVERGENT B0 ;  /* 0x0000000000007941 */ /* 0x000fea0003800200 */
.L_x_4025:
        /* <DEDUP_REMOVED lines=18> */
.L_x_4036:
        /* <DEDUP_REMOVED lines=13> */
.L_x_4038:
[----:B------:R-:W-:Y:S05]  /*6420*/  BSYNC.RECONVERGENT B2 ;  /* 0x0000000000027941 */ /* 0x000fea0003800200 */
.L_x_4037:
        /* <DEDUP_REMOVED lines=56> */
[----:B------:R-:W-:Y:S01]  /*67b0*/  IMAD.MOV.U32 R114, RZ, RZ, R170 ;  /* 0x000000ffff727224 */ /* 0x000fe200078e00aa */
[----:B------:R-:W-:Y:S01]  /*67c0*/  MOV R170, R112 ;  /* 0x0000007000aa7202 */ /* 0x000fe20000000f00 */
[----:B------:R-:W-:Y:S01]  /*67d0*/  IMAD.MOV.U32 R112, RZ, RZ, RZ ;  /* 0x000000ffff707224 */ /* 0x000fe200078e00ff */
[----:B------:R-:W-:-:S07]  /*67e0*/  LOP3.LUT R204, R115, R204, R209, 0x96, !PT ;  /* 0x000000cc73cc7212 */ /* 0x000fce00078e96d1 */
.L_x_4035:
[----:B------:R-:W-:Y:S05]  /*67f0*/  BSYNC.RECONVERGENT B1 ;  /* 0x0000000000017941 */ /* 0x000fea0003800200 */
.L_x_4034:
        /* <DEDUP_REMOVED lines=11> */
.L_x_4033:
[----:B------:R-:W-:Y:S05]  /*68b0*/  BSYNC.RECONVERGENT B0 ;  /* 0x0000000000007941 */ /* 0x000fea0003800200 */
.L_x_4032:
        /* <DEDUP_REMOVED lines=18> */
.L_x_4043:
        /* <DEDUP_REMOVED lines=13> */
.L_x_4045:
[----:B------:R-:W-:Y:S05]  /*6ab0*/  BSYNC.RECONVERGENT B2 ;  /* 0x0000000000027941 */ /* 0x000fea0003800200 */
.L_x_4044:
        /* <DEDUP_REMOVED lines=60> */
.L_x_4042:
[----:B------:R-:W-:Y:S05]  /*6e80*/  BSYNC.RECONVERGENT B1 ;  /* 0x0000000000017941 */ /* 0x000fea0003800200 */
.L_x_4041:
        /* <DEDUP_REMOVED lines=12> */
.L_x_4040:
[----:B------:R-:W-:Y:S05]  /*6f50*/  BSYNC.RECONVERGENT B0 ;  /* 0x0000000000007941 */ /* 0x000fea0003800200 */
.L_x_4039:
        /* <DEDUP_REMOVED lines=18> */
.L_x_4050:
        /* <DEDUP_REMOVED lines=13> */
.L_x_4052:
[----:B------:R-:W-:Y:S05]  /*7150*/  BSYNC.RECONVERGENT B2 ;  /* 0x0000000000027941 */ /* 0x000fea0003800200 */
.L_x_4051:
        /* <DEDUP_REMOVED lines=56> */
[----:B------:R-:W-:Y:S01]  /*74e0*/  IMAD.MOV.U32 R114, RZ, RZ, R170 ;  /* 0x000000ffff727224 */ /* 0x000fe200078e00aa */
[----:B------:R-:W-:Y:S01]  /*74f0*/  MOV R170, R112 ;  /* 0x0000007000aa7202 */ /* 0x000fe20000000f00 */
[----:B------:R-:W-:Y:S01]  /*7500*/  IMAD.MOV.U32 R112, RZ, RZ, RZ ;  /* 0x000000ffff707224 */ /* 0x000fe200078e00ff */
[----:B------:R-:W-:-:S07]  /*7510*/  LOP3.LUT R204, R115, R204, R209, 0x96, !PT ;  /* 0x000000cc73cc7212 */ /* 0x000fce00078e96d1 */
.L_x_4049:
[----:B------:R-:W-:Y:S05]  /*7520*/  BSYNC.RECONVERGENT B1 ;  /* 0x0000000000017941 */ /* 0x000fea0003800200 */
.L_x_4048:
        /* <DEDUP_REMOVED lines=11> */
.L_x_4047:
[----:B------:R-:W-:Y:S05]  /*75e0*/  BSYNC.RECONVERGENT B0 ;  /* 0x0000000000007941 */ /* 0x000fea0003800200 */
.L_x_4046:
        /* <DEDUP_REMOVED lines=18> */
.L_x_4057:
        /* <DEDUP_REMOVED lines=13> */
.L_x_4059:
[----:B------:R-:W-:Y:S05]  /*77e0*/  BSYNC.RECONVERGENT B2 ;  /* 0x0000000000027941 */ /* 0x000fea0003800200 */
.L_x_4058:
        /* <DEDUP_REMOVED lines=58> */
[----:B------:R-:W-:Y:S02]  /*7b90*/  LOP3.LUT R204, R115, R204, R209, 0x96, !PT ;  /* 0x000000cc73cc7212 */ /* 0x000fe400078e96d1 */
[----:B------:R-:W-:-:S07]  /*7ba0*/  MOV R170, R112 ;  /* 0x0000007000aa7202 */ /* 0x000fce0000000f00 */
.L_x_4056:
[----:B------:R-:W-:Y:S05]  /*7bb0*/  BSYNC.RECONVERGENT B1 ;  /* 0x0000000000017941 */ /* 0x000fea0003800200 */
.L_x_4055:
        /* <DEDUP_REMOVED lines=12> */
.L_x_4054:
[----:B------:R-:W-:Y:S05]  /*7c80*/  BSYNC.RECONVERGENT B0 ;  /* 0x0000000000007941 */ /* 0x000fea0003800200 */
.L_x_4053:
[----:B------:R-:W-:Y:S02]  /*7c90*/  F2FP.BF16.F32.PACK_AB R115, RZ, R116 ;  /* 0x00000074ff73723e */ /* 0x000fe400000010ff */
[----:B------:R-:W-:Y:S02]  /*7ca0*/  PRMT R114, R166, 0x5410, R168 ;  /* 0x00005410a6727816 */ /* 0x000fe400000000a8 */
[----:B------:R-:W-:Y:S02]  /*7cb0*/  PRMT R113, R164, 0x5410, R165 ;  /* 0x00005410a4717816 */ /* 0x000fe400000000a5 */
[----:B------:R-:W-:Y:S02]  /*7cc0*/  PRMT R112, R131, 0x5410, R130 ;  /* 0x0000541083707816 */ /* 0x000fe40000000082 */
[----:B------:R-:W-:-:S07]  /*7cd0*/  PRMT R115, R169, 0x5410, R115 ;  /* 0x00005410a9737816 */ /* 0x000fce0000000073 */
.L_x_4003:
[----:B------:R-:W0:Y:S01]  /*7ce0*/  LDC.64 R122, c[0x0][0x3a8] ;  /* 0x0000ea00ff7a7b82 */ /* 0x000e220000000a00 */
[C---:B------:R-:W-:Y:S01]  /*7cf0*/  @P0 IADD3 R173, PT, PT, R181.reuse, 0x20, RZ ;  /* 0x00000020b5ad0810 */ /* 0x040fe20007ffe0ff */
[----:B------:R-:W-:Y:S01]  /*7d00*/  @P1 VIADD R169, R198, 0x20 ;  /* 0x00000020c6a91836 */ /* 0x000fe20000000000 */
[----:B------:R-:W-:Y:S05]  /*7d10*/  BSSY.RECONVERGENT B0, `(.L_x_4060) ;  /* 0x000001c000007945 */ /* 0x000fea0003800200 */
[----:B------:R-:W1:Y:S08]  /*7d20*/  @P1 LDC.64 R130, c[0x0][0x390] ;  /* 0x0000e400ff821b82 */ /* 0x000e700000000a00 */
[----:B------:R-:W2:Y:S01]  /*7d30*/  @P0 LDC.64 R128, c[0x0][0x3a0] ;  /* 0x0000e800ff800b82 */ /* 0x000ea20000000a00 */
[----:B0-----:R-:W-:-:S05]  /*7d40*/  IMAD.WIDE.U32 R164, R181, 0x10, R122 ;  /* 0x00000010b5a47825 */ /* 0x001fca00078e007a */
[----:B------:R0:W-:Y:S01]  /*7d50*/  STG.E.128 desc[UR6][R164.64], R112 ;  /* 0x00000070a4007986 */ /* 0x0001e2000c101d06 */
[----:B-1----:R-:W-:-:S04]  /*7d60*/  @P1 IMAD.WIDE.U32 R130, R169, 0x10, R130 ;  /* 0x00000010a9821825 */ /* 0x002fc800078e0082 */
[----:B--2---:R-:W-:Y:S01]  /*7d70*/  @P0 IMAD.WIDE.U32 R128, R173, 0x10, R128 ;  /* 0x00000010ad800825 */ /* 0x004fe200078e0080 */
[----:B------:R-:W-:Y:S06]  /*7d80*/  @!P1 BRA `(.L_x_4061) ;  /* 0x0000000000509947 */ /* 0x000fec0003800000 */
        /* <DEDUP_REMOVED lines=20> */
.L_x_4061:
[----:B------:R-:W-:Y:S05]  /*7ed0*/  BSYNC.RECONVERGENT B0 ;  /* 0x0000000000007941 */ /* 0x000fea0003800200 */
.L_x_4060:
[----:B-----5:R2:W5:Y:S04]  /*7ee0*/  @P1 LDG.E.128 R104, desc[UR6][R130.64] ;  /* 0x0000000682681981 */ /* 0x020568000c1e1d00 */
[----:B------:R2:W5:Y:S01]  /*7ef0*/  @P0 LDG.E.128 R108, desc[UR6][R128.64] ;  /* 0x00000006806c0981 */ /* 0x000562000c1e1d00 */
[----:B------:R-:W-:Y:S05]  /*7f00*/  @!P0 BRA `(.L_x_4062) ;  /* 0x0000003800048947 */ /* 0x000fea0003800000 */
[----:B------:R-:W-:Y:S01]  /*7f10*/  ISETP.GT.AND P2, PT, R191, RZ, PT ;  /* 0x000000ffbf00720c */ /* 0x000fe20003f44270 */
[----:B------:R-:W-:-:S12]  /*7f20*/  BSSY.RECONVERGENT B0, `(.L_x_4063) ;  /* 0x000006c000007945 */ /* 0x000fd80003800200 */
[----:B-----5:R-:W-:Y:S01]  /*7f30*/  @!P2 IMAD.U32 R172, R108, 0x10000, RZ ;  /* 0x000100006caca824 */ /* 0x020fe200078e00ff */
[----:B0-----:R-:W-:Y:S01]  /*7f40*/  @!P2 MOV R164, R170 ;  /* 0x000000aa00a4a202 */ /* 0x001fe20000000f00 */
[----:B-1----:R-:W-:Y:S01]  /*7f50*/  @!P2 IMAD.MOV.U32 R112, RZ, RZ, R171 ;  /* 0x000000ffff70a224 */ /* 0x002fe200078e00ab */
        /* <DEDUP_REMOVED lines=17> */
.L_x_4067:
[----:B------:R-:W-:Y:S01]  /*8070*/  VIADD R3, R3, 0x1 ;  /* 0x0000000103037836 */ /* 0x000fe20000000000 */
[----:B------:R-:W-:Y:S03]  /*8080*/  BSSY.RECONVERGENT B2, `(.L_x_4068) ;  /* 0x000000c000027945 */ /* 0x000fe60003800200 */
[C---:B--2---:R-:W-:Y:S01]  /*8090*/  IMAD.WIDE.U32 R130, R3.reuse, -0x2daee0ad, RZ ;  /* 0xd2511f5303827825 */ /* 0x044fe200078e00ff */
        /* <DEDUP_REMOVED lines=10> */
.L_x_4069:
[----:B------:R-:W-:Y:S05]  /*8140*/  BSYNC.RECONVERGENT B2 ;  /* 0x0000000000027941 */ /* 0x000fea0003800200 */
.L_x_4068:
        /* <DEDUP_REMOVED lines=60> */
.L_x_4066:
[----:B------:R-:W-:Y:S05]  /*8510*/  BSYNC.RECONVERGENT B1 ;  /* 0x0000000000017941 */ /* 0x000fea0003800200 */
.L_x_4065:
[----:B------:R-:W-:Y:S01]  /*8520*/  HFMA2 R114, -RZ, RZ, 0.1171875, 0 ;  /* 0x2f800000ff727431 */ /* 0x000fe200000001ff */
[----:B------:R-:W-:Y:S01]  /*8530*/  I2FP.F32.U32 R113, R113 ;  /* 0x0000007100717245 */ /* 0x000fe20000201000 */
[----:B------:R-:W-:Y:S01]  /*8540*/  IMAD.U32 R115, R104, 0x10000, RZ ;  /* 0x0001000068737824 */ /* 0x000fe200078e00ff */
[----:B--2---:R-:W-:-:S03]  /*8550*/  SHF.L.U32 R129, R108, 0x10, RZ ;  /* 0x000000106c817819 */ /* 0x004fc600000006ff */
[----:B------:R-:W-:Y:S01]  /*8560*/  FMUL.FTZ R115, R115, UR11 ;  /* 0x0000000b73737c20 */ /* 0x000fe20008410000 */
[----:B------:R-:W-:-:S03]  /*8570*/  FFMA.FTZ R113, R113, R114, 1.1641532182693481445e-10 ;  /* 0x2f00000071717423 */ /* 0x000fc60000010072 */
[----:B------:R-:W-:Y:S02]  /*8580*/  FMUL.FTZ R115, R115, UR10 ;  /* 0x0000000a73737c20 */ /* 0x000fe40008410000 */
[----:B------:R-:W-:Y:S01]  /*8590*/  FSETP.GTU.FTZ.AND P3, PT, R113, UR8, PT ;  /* 0x0000000871007c0b */ /* 0x000fe2000bf7c000 */
[----:B------:R-:W-:-:S03]  /*85a0*/  IMAD.U32 R113, R88, 0x10000, RZ ;  /* 0x0001000058717824 */ /* 0x000fc600078e00ff */
[----:B------:R-:W-:Y:S02]  /*85b0*/  FSEL R172, R115, RZ, !P3 ;  /* 0x000000ff73ac7208 */ /* 0x000fe40005800000 */
[----:B------:R-:W-:-:S03]  /*85c0*/  SEL R155, RZ, 0x1, P3 ;  /* 0x00000001ff9b7807 */ /* 0x000fc60001800000 */
[----:B------:R-:W-:-:S07]  /*85d0*/  FFMA.FTZ R172, R172, R113, R129 ;  /* 0x00000071acac7223 */ /* 0x000fce0000010081 */
.L_x_4064:
[----:B------:R-:W-:Y:S05]  /*85e0*/  BSYNC.RECONVERGENT B0 ;  /* 0x0000000000007941 */ /* 0x000fea0003800200 */
.L_x_4063:
        /* <DEDUP_REMOVED lines=23> */
.L_x_4074:
[----:B------:R-:W-:Y:S01]  /*8760*/  VIADD R3, R3, 0x1 ;  /* 0x0000000103037836 */ /* 0x000fe20000000000 */
[----:B------:R-:W-:Y:S03]  /*8770*/  BSSY.RECONVERGENT B2, `(.L_x_4075) ;  /* 0x000000c000027945 */ /* 0x000fe60003800200 */
[C---:B--2---:R-:W-:Y:S01]  /*8780*/  IMAD.WIDE.U32 R130, R3.reuse, -0x2daee0ad, RZ ;  /* 0xd2511f5303827825 */ /* 0x044fe200078e00ff */
        /* <DEDUP_REMOVED lines=10> */
.L_x_4076:
[----:B------:R-:W-:Y:S05]  /*8830*/  BSYNC.RECONVERGENT B2 ;  /* 0x0000000000027941 */ /* 0x000fea0003800200 */
.L_x_4075:
        /* <DEDUP_REMOVED lines=59> */
[----:B------:R-:W-:-:S07]  /*8bf0*/  IMAD.MOV.U32 R113, RZ, RZ, RZ ;  /* 0x000000ffff717224 */ /* 0x000fce00078e00ff */
.L_x_4073:
[----:B------:R-:W-:Y:S05]  /*8c00*/  BSYNC.RECONVERGENT B1 ;  /* 0x0000000000017941 */ /* 0x000fea0003800200 */
.L_x_4072:
[----:B------:R-:W-:Y:S01]  /*8c10*/  PRMT R115, R104, 0x7632, R115 ;  /* 0x0000763268737816 */ /* 0x000fe20000000073 */
[----:B--2---:R-:W-:Y:S01]  /*8c20*/  IMAD.MOV.U32 R129, RZ, RZ, 0x2f800000 ;  /* 0x2f800000ff817424 */ /* 0x004fe200078e00ff */
[----:B------:R-:W-:Y:S02]  /*8c30*/  I2FP.F32.U32 R112, R114 ;  /* 0x0000007200707245 */ /* 0x000fe40000201000 */
[----:B------:R-:W-:Y:S02]  /*8c40*/  SHF.L.U32 R115, R115, 0x10, RZ ;  /* 0x0000001073737819 */ /* 0x000fe400000006ff */
[----:B------:R-:W-:Y:S01]  /*8c50*/  PRMT R114, R108, 0x7632, R114 ;  /* 0x000076326c727816 */ /* 0x000fe20000000072 */
[----:B------:R-:W-:Y:S02]  /*8c60*/  FFMA.FTZ R112, R112, R129, 1.1641532182693481445e-10 ;  /* 0x2f00000070707423 */ /* 0x000fe40000010081 */
[----:B------:R-:W-:Y:S02]  /*8c70*/  FMUL.FTZ R115, R115, UR11 ;  /* 0x0000000b73737c20 */ /* 0x000fe40008410000 */
[----:B------:R-:W-:Y:S01]  /*8c80*/  IMAD.U32 R114, R114, 0x10000, RZ ;  /* 0x0001000072727824 */ /* 0x000fe200078e00ff */
[----:B------:R-:W-:Y:S01]  /*8c90*/  FSETP.GTU.FTZ.AND P3, PT, R112, UR8, PT ;  /* 0x0000000870007c0b */ /* 0x000fe2000bf7c000 */
[----:B------:R-:W-:Y:S01]  /*8ca0*/  FMUL.FTZ R115, R115, UR10 ;  /* 0x0000000a73737c20 */ /* 0x000fe20008410000 */
[----:B------:R-:W-:-:S02]  /*8cb0*/  IMAD.U32 R112, R149, 0x10000, RZ ;  /* 0x0001000095707824 */ /* 0x000fc400078e00ff */
[----:B------:R-:W-:Y:S02]  /*8cc0*/  SEL R156, RZ, 0x1, P3 ;  /* 0x00000001ff9c7807 */ /* 0x000fe40001800000 */
[----:B------:R-:W-:-:S05]  /*8cd0*/  FSEL R115, R115, RZ, !P3 ;  /* 0x000000ff73737208 */ /* 0x000fca0005800000 */
[----:B------:R-:W-:-:S07]  /*8ce0*/  FFMA.FTZ R171, R115, R112, R114 ;  /* 0x0000007073ab7223 */ /* 0x000fce0000010072 */
.L_x_4071:
[----:B------:R-:W-:Y:S05]  /*8cf0*/  BSYNC.RECONVERGENT B0 ;  /* 0x0000000000007941 */ /* 0x000fea0003800200 */
.L_x_4070:
        /* <DEDUP_REMOVED lines=22> */
.L_x_4081:
[----:B------:R-:W-:Y:S01]  /*8e60*/  IADD3 R3, PT, PT, R3, 0x1, RZ ;  /* 0x0000000103037810 */ /* 0x000fe20007ffe0ff */
[----:B------:R-:W-:Y:S03]  /*8e70*/  BSSY.RECONVERGENT B2, `(.L_x_4082) ;  /* 0x000000c000027945 */ /* 0x000fe60003800200 */
[C---:B------:R-:W-:Y:S01]  /*8e80*/  ISETP.NE.AND P3, PT, R3.reuse, RZ, PT ;  /* 0x000000ff0300720c */ /* 0x040fe20003f65270 */
[----:B--2---:R-:W-:-:S12]  /*8e90*/  IMAD.WIDE.U32 R130, R3, -0x2daee0ad, RZ ;  /* 0xd2511f5303827825 */ /* 0x004fd800078e00ff */
        /* <DEDUP_REMOVED lines=9> */
.L_x_4083:
[----:B------:R-:W-:Y:S05]  /*8f30*/  BSYNC.RECONVERGENT B2 ;  /* 0x0000000000027941 */ /* 0x000fea0003800200 */
.L_x_4082:
        /* <DEDUP_REMOVED lines=60> */
.L_x_4080:
[----:B------:R-:W-:Y:S05]  /*9300*/  BSYNC.RECONVERGENT B1 ;  /* 0x0000000000017941 */ /* 0x000fea0003800200 */
.L_x_4079:
[----:B------:R-:W-:Y:S01]  /*9310*/  I2FP.F32.U32 R113, R114 ;  /* 0x0000007200717245 */ /* 0x000fe20000201000 */
[----:B------:R-:W-:Y:S02]  /*9320*/  IMAD.MOV.U32 R114, RZ, RZ, 0x2f800000 ;  /* 0x2f800000ff727424 */ /* 0x000fe400078e00ff */
[----:B------:R-:W-:Y:S02]  /*9330*/  IMAD.U32 R115, R105, 0x10000, RZ ;  /* 0x0001000069737824 */ /* 0x000fe400078e00ff */
[----:B------:R-:W-:Y:S01]  /*9340*/  FFMA.FTZ R113, R113, R114, 1.1641532182693481445e-10 ;  /* 0x2f00000071717423 */ /* 0x000fe20000010072 */
[----:B--2---:R-:W-:Y:S02]  /*9350*/  IMAD.U32 R129, R109, 0x10000, RZ ;  /* 0x000100006d817824 */ /* 0x004fe400078e00ff */
[----:B------:R-:W-:Y:S02]  /*9360*/  FMUL.FTZ R115, R115, UR11 ;  /* 0x0000000b73737c20 */ /* 0x000fe40008410000 */
[----:B------:R-:W-:-:S02]  /*9370*/  FSETP.GTU.FTZ.AND P3, PT, R113, UR8, PT ;  /* 0x0000000871007c0b */ /* 0x000fc4000bf7c000 */
[----:B------:R-:W-:Y:S01]  /*9380*/  FMUL.FTZ R115, R115, UR10 ;  /* 0x0000000a73737c20 */ /* 0x000fe20008410000 */
[----:B------:R-:W-:Y:S02]  /*9390*/  SHF.L.U32 R113, R89, 0x10, RZ ;  /* 0x0000001059717819 */ /* 0x000fe400000006ff */
[----:B------:R-:W-:Y:S02]  /*93a0*/  SEL R157, RZ, 0x1, P3 ;  /* 0x00000001ff9d7807 */ /* 0x000fe40001800000 */
[----:B------:R-:W-:-:S05]  /*93b0*/  FSEL R170, R115, RZ, !P3 ;  /* 0x000000ff73aa7208 */ /* 0x000fca0005800000 */
[----:B------:R-:W-:-:S07]  /*93c0*/  FFMA.FTZ R170, R170, R113, R129 ;  /* 0x00000071aaaa7223 */ /* 0x000fce0000010081 */
.L_x_4078:
[----:B------:R-:W-:Y:S05]  /*93d0*/  BSYNC.RECONVERGENT B0 ;  /* 0x0000000000007941 */ /* 0x000fea0003800200 */
.L_x_4077:
        /* <DEDUP_REMOVED lines=23> */
.L_x_4088:
        /* <DEDUP_REMOVED lines=13> */
.L_x_4090:
[----:B------:R-:W-:Y:S05]  /*9620*/  BSYNC.RECONVERGENT B2 ;  /* 0x0000000000027941 */ /* 0x000fea0003800200 */
.L_x_4089:
        /* <DEDUP_REMOVED lines=60> */
.L_x_4087:
[----:B------:R-:W-:Y:S05]  /*99f0*/  BSYNC.RECONVERGENT B1 ;  /* 0x0000000000017941 */ /* 0x000fea0003800200 */
.L_x_4086:
[----:B--2---:R-:W-:Y:S01]  /*9a00*/  HFMA2 R129, -RZ, RZ, 0.1171875, 0 ;  /* 0x2f800000ff817431 */ /* 0x004fe200000001ff */
[----:B------:R-:W-:Y:S02]  /*9a10*/  PRMT R115, R105, 0x7632, R115 ;  /* 0x0000763269737816 */ /* 0x000fe40000000073 */
[----:B------:R-:W-:Y:S02]  /*9a20*/  I2FP.F32.U32 R112, R114 ;  /* 0x0000007200707245 */ /* 0x000fe40000201000 */
[----:B------:R-:W-:Y:S01]  /*9a30*/  PRMT R114, R109, 0x7632, R114 ;  /* 0x000076326d727816 */ /* 0x000fe20000000072 */
[----:B------:R-:W-:-:S03]  /*9a40*/  IMAD.U32 R115, R115, 0x10000, RZ ;  /* 0x0001000073737824 */ /* 0x000fc600078e00ff */
[----:B------:R-:W-:Y:S01]  /*9a50*/  SHF.L.U32 R114, R114, 0x10, RZ ;  /* 0x0000001072727819 */ /* 0x000fe200000006ff */
[----:B------:R-:W-:Y:S01]  /*9a60*/  FFMA.FTZ R112, R112, R129, 1.1641532182693481445e-10 ;  /* 0x2f00000070707423 */ /* 0x000fe20000010081 */
[----:B------:R-:W-:-:S04]  /*9a70*/  FMUL.FTZ R115, R115, UR11 ;  /* 0x0000000b73737c20 */ /* 0x000fc80008410000 */
[----:B------:R-:W-:Y:S01]  /*9a80*/  FMUL.FTZ R115, R115, UR10 ;  /* 0x0000000a73737c20 */ /* 0x000fe20008410000 */
[----:B------:R-:W-:Y:S01]  /*9a90*/  FSETP.GTU.FTZ.AND P3, PT, R112, UR8, PT ;  /* 0x0000000870007c0b */ /* 0x000fe2000bf7c000 */
[----:B------:R-:W-:-:S03]  /*9aa0*/  IMAD.U32 R112, R148, 0x10000, RZ ;  /* 0x0001000094707824 */ /* 0x000fc600078e00ff */
[----:B------:R-:W-:Y:S02]  /*9ab0*/  FSEL R115, R115, RZ, !P3 ;  /* 0x000000ff73737208 */ /* 0x000fe40005800000 */
[----:B------:R-:W-:-:S03]  /*9ac0*/  SEL R158, RZ, 0x1, P3 ;  /* 0x00000001ff9e7807 */ /* 0x000fc60001800000 */
[----:B------:R-:W-:-:S07]  /*9ad0*/  FFMA.FTZ R169, R115, R112, R114 ;  /* 0x0000007073a97223 */ /* 0x000fce0000010072 */
.L_x_4085:
[----:B------:R-:W-:Y:S05]  /*9ae0*/  BSYNC.RECONVERGENT B0 ;  /* 0x0000000000007941 */ /* 0x000fea0003800200 */
.L_x_4084:
        /* <DEDUP_REMOVED lines=22> */
.L_x_4095:
        /* <DEDUP_REMOVED lines=13> */
.L_x_4097:
[----:B------:R-:W-:Y:S05]  /*9d20*/  BSYNC.RECONVERGENT B2 ;  /* 0x0000000000027941 */ /* 0x000fea0003800200 */
.L_x_4096:
        /* <DEDUP_REMOVED lines=60> */
.L_x_4094:
[----:B------:R-:W-:Y:S05]  /*a0f0*/  BSYNC.RECONVERGENT B1 ;  /* 0x0000000000017941 */ /* 0x000fea0003800200 */
.L_x_4093:
[----:B------:R-:W-:Y:S01]  /*a100*/  I2FP.F32.U32 R113, R114 ;  /* 0x0000007200717245 */ /* 0x000fe20000201000 */
[----:B------:R-:W-:Y:S01]  /*a110*/  IMAD.MOV.U32 R114, RZ, RZ, 0x2f800000 ;  /* 0x2f800000ff727424 */ /* 0x000fe200078e00ff */
[----:B------:R-:W-:Y:S01]  /*a120*/  SHF.L.U32 R115, R106, 0x10, RZ ;  /* 0x000000106a737819 */ /* 0x000fe200000006ff */
[----:B--2---:R-:W-:Y:S02]  /*a130*/  IMAD.U32 R129, R110, 0x10000, RZ ;  /* 0x000100006e817824 */ /* 0x004fe400078e00ff */
        /* <DEDUP_REMOVED lines=8> */
.L_x_4092:
[----:B------:R-:W-:Y:S05]  /*a1c0*/  BSYNC.RECONVERGENT B0 ;  /* 0x0000000000007941 */ /* 0x000fea0003800200 */
.L_x_4091:
        /* <DEDUP_REMOVED lines=23> */
.L_x_4102:
        /* <DEDUP_REMOVED lines=13> */
.L_x_4104:
[----:B------:R-:W-:Y:S05]  /*a410*/  BSYNC.RECONVERGENT B2 ;  /* 0x0000000000027941 */ /* 0x000fea0003800200 */
.L_x_4103:
        /* <DEDUP_REMOVED lines=60> */
.L_x_4101:
[----:B------:R-:W-:Y:S05]  /*a7e0*/  BSYNC.RECONVERGENT B1 ;  /* 0x0000000000017941 */ /* 0x000fea0003800200 */
.L_x_4100:
[----:B------:R-:W-:Y:S01]  /*a7f0*/  PRMT R115, R106, 0x7632, R115 ;  /* 0x000076326a737816 */ /* 0x000fe20000000073 */
[----:B--2---:R-:W-:Y:S01]  /*a800*/  IMAD.MOV.U32 R129, RZ, RZ, 0x2f800000 ;  /* 0x2f800000ff817424 */ /* 0x004fe200078e00ff */
[----:B------:R-:W-:Y:S02]  /*a810*/  I2FP.F32.U32 R112, R114 ;  /* 0x0000007200707245 */ /* 0x000fe40000201000 */
[----:B------:R-:W-:Y:S01]  /*a820*/  PRMT R114, R110, 0x7632, R114 ;  /* 0x000076326e727816 */ /* 0x000fe20000000072 */
[----:B------:R-:W-:Y:S02]  /*a830*/  IMAD.U32 R115, R115, 0x10000, RZ ;  /* 0x0001000073737824 */ /* 0x000fe400078e00ff */
[----:B------:R-:W-:Y:S02]  /*a840*/  FFMA.FTZ R112, R112, R129, 1.1641532182693481445e-10 ;  /* 0x2f00000070707423 */ /* 0x000fe40000010081 */
[----:B------:R-:W-:Y:S01]  /*a850*/  FMUL.FTZ R115, R115, UR11 ;  /* 0x0000000b73737c20 */ /* 0x000fe20008410000 */
[----:B------:R-:W-:-:S02]  /*a860*/  IMAD.U32 R114, R114, 0x10000, RZ ;  /* 0x0001000072727824 */ /* 0x000fc400078e00ff */
[----:B------:R-:W-:Y:S01]  /*a870*/  FSETP.GTU.FTZ.AND P3, PT, R112, UR8, PT ;  /* 0x0000000870007c0b */ /* 0x000fe2000bf7c000 */
[----:B------:R-:W-:Y:S01]  /*a880*/  FMUL.FTZ R115, R115, UR10 ;  /* 0x0000000a73737c20 */ /* 0x000fe20008410000 */
[----:B------:R-:W-:Y:S02]  /*a890*/  SHF.L.U32 R112, R147, 0x10, RZ ;  /* 0x0000001093707819 */ /* 0x000fe400000006ff */
[----:B------:R-:W-:Y:S02]  /*a8a0*/  SEL R162, RZ, 0x1, P3 ;  /* 0x00000001ffa27807 */ /* 0x000fe40001800000 */
[----:B------:R-:W-:-:S05]  /*a8b0*/  FSEL R115, R115, RZ, !P3 ;  /* 0x000000ff73737208 */ /* 0x000fca0005800000 */
[----:B------:R-:W-:-:S07]  /*a8c0*/  FFMA.FTZ R165, R115, R112, R114 ;  /* 0x0000007073a57223 */ /* 0x000fce0000010072 */
.L_x_4099:
[----:B------:R-:W-:Y:S05]  /*a8d0*/  BSYNC.RECONVERGENT B0 ;  /* 0x0000000000007941 */ /* 0x000fea0003800200 */
.L_x_4098:
[----:B------:R-:W-:Y:S01]  /*a8e0*/  BSSY.RECONVERGENT B0, `(.L_x_4105) ;  /* 0x000006d000007945 */ /* 0x000fe20003800200 */
[----:B------:R-:W-:Y:S01]  /*a8f0*/  F2FP.BF16.F32.PACK_AB R177, RZ, R165 ;  /* 0x000000a5ffb1723e */ /* 0x000fe200000010ff */
[----:B--2---:R-:W-:Y:S01]  /*a900*/  @!P2 IMAD.U32 R129, R111, 0x10000, RZ ;  /* 0x000100006f81a824 */ /* 0x004fe200078e00ff */
        /* <DEDUP_REMOVED lines=19> */
.L_x_4109:
        /* <DEDUP_REMOVED lines=13> */
.L_x_4111:
[----:B------:R-:W-:Y:S05]  /*ab10*/  BSYNC.RECONVERGENT B2 ;  /* 0x0000000000027941 */ /* 0x000fea0003800200 */
.L_x_4110:
        /* <DEDUP_REMOVED lines=60> */
.L_x_4108:
[----:B------:R-:W-:Y:S05]  /*aee0*/  BSYNC.RECONVERGENT B1 ;  /* 0x0000000000017941 */ /* 0x000fea0003800200 */
.L_x_4107:
[----:B------:R-:W-:Y:S01]  /*aef0*/  I2FP.F32.U32 R113, R114 ;  /* 0x0000007200717245 */ /* 0x000fe20000201000 */
[----:B------:R-:W-:Y:S02]  /*af00*/  HFMA2 R114, -RZ, RZ, 0.1171875, 0 ;  /* 0x2f800000ff727431 */ /* 0x000fe400000001ff */
[----:B------:R-:W-:Y:S01]  /*af10*/  IMAD.U32 R115, R107, 0x10000, RZ ;  /* 0x000100006b737824 */ /* 0x000fe200078e00ff */
[----:B------:R-:W-:-:S03]  /*af20*/  SHF.L.U32 R128, R111, 0x10, RZ ;  /* 0x000000106f807819 */ /* 0x000fc600000006ff */
[----:B------:R-:W-:-:S04]  /*af30*/  FMUL.FTZ R115, R115, UR11 ;  /* 0x0000000b73737c20 */ /* 0x000fc80008410000 */
[----:B------:R-:W-:Y:S01]  /*af40*/  FMUL.FTZ R115, R115, UR10 ;  /* 0x0000000a73737c20 */ /* 0x000fe20008410000 */
[----:B------:R-:W-:Y:S01]  /*af50*/  FFMA.FTZ R113, R113, R114, 1.1641532182693481445e-10 ;  /* 0x2f00000071717423 */ /* 0x000fe20000010072 */
[----:B------:R-:W-:-:S04]  /*af60*/  IMAD.U32 R114, R91, 0x10000, RZ ;  /* 0x000100005b727824 */ /* 0x000fc800078e00ff */
[----:B------:R-:W-:-:S04]  /*af70*/  FSETP.GTU.FTZ.AND P3, PT, R113, UR8, PT ;  /* 0x0000000871007c0b */ /* 0x000fc8000bf7c000 */
[----:B------:R-:W-:Y:S02]  /*af80*/  FSEL R129, R115, RZ, !P3 ;  /* 0x000000ff73817208 */ /* 0x000fe40005800000 */
[----:B------:R-:W-:-:S03]  /*af90*/  SEL R163, RZ, 0x1, P3 ;  /* 0x00000001ffa37807 */ /* 0x000fc60001800000 */
[----:B------:R-:W-:-:S07]  /*afa0*/  FFMA.FTZ R129, R129, R114, R128 ;  /* 0x0000007281817223 */ /* 0x000fce0000010080 */
.L_x_4106:
[----:B------:R-:W-:Y:S05]  /*afb0*/  BSYNC.RECONVERGENT B0 ;  /* 0x0000000000007941 */ /* 0x000fea0003800200 */
.L_x_4105:
        /* <DEDUP_REMOVED lines=23> */
.L_x_4116:
        /* <DEDUP_REMOVED lines=13> */
.L_x_4118:
[----:B------:R-:W-:Y:S05]  /*b200*/  BSYNC.RECONVERGENT B2 ;  /* 0x0000000000027941 */ /* 0x000fea0003800200 */
.L_x_4117:
        /* <DEDUP_REMOVED lines=57> */
[----:B------:R-:W-:Y:S01]  /*b5a0*/  IMAD.MOV.U32 R113, RZ, RZ, R179 ;  /* 0x000000ffff717224 */ /* 0x000fe200078e00b3 */
[----:B------:R-:W-:-:S07]  /*b5b0*/  LOP3.LUT R167, R167, R112, R183, 0x96, !PT ;  /* 0x00000070a7a77212 */ /* 0x000fce00078e96b7 */
.L_x_4115:
[----:B------:R-:W-:Y:S05]  /*b5c0*/  BSYNC.RECONVERGENT B1 ;  /* 0x0000000000017941 */ /* 0x000fea0003800200 */
.L_x_4114:
[----:B------:R-:W-:Y:S02]  /*b5d0*/  PRMT R114, R107, 0x7632, R114 ;  /* 0x000076326b727816 */ /* 0x000fe40000000072 */
        /* <DEDUP_REMOVED lines=13> */
.L_x_4113:
[----:B------:R-:W-:Y:S05]  /*b6b0*/  BSYNC.RECONVERGENT B0 ;  /* 0x0000000000007941 */ /* 0x000fea0003800200 */
.L_x_4112:
[----:B------:R-:W-:Y:S02]  /*b6c0*/  F2FP.BF16.F32.PACK_AB R115, RZ, R128 ;  /* 0x00000080ff73723e */ /* 0x000fe400000010ff */
[----:B------:R-:W-:Y:S02]  /*b6d0*/  PRMT R114, R176, 0x5410, R177 ;  /* 0x00005410b0727816 */ /* 0x000fe400000000b1 */
[----:B------:R-:W-:Y:S02]  /*b6e0*/  PRMT R113, R175, 0x5410, R174 ;  /* 0x00005410af717816 */ /* 0x000fe400000000ae */
[----:B------:R-:W-:Y:S02]  /*b6f0*/  PRMT R112, R173, 0x5410, R164 ;  /* 0x00005410ad707816 */ /* 0x000fe400000000a4 */
[----:B------:R-:W-:Y:S01]  /*b700*/  PRMT R115, R178, 0x5410, R115 ;  /* 0x00005410b2737816 */ /* 0x000fe20000000073 */
[----:B------:R-:W-:Y:S06]  /*b710*/  BRA `(.L_x_4119) ;  /* 0x00000034004c7947 */ /* 0x000fec0003800000 */
.L_x_4062:
        /* <DEDUP_REMOVED lines=21> */
.L_x_4124:
        /* <DEDUP_REMOVED lines=13> */
.L_x_4126:
[----:B------:R-:W-:Y:S05]  /*b940*/  BSYNC.RECONVERGENT B2 ;  /* 0x0000000000027941 */ /* 0x000fea0003800200 */
.L_x_4125:
        /* <DEDUP_REMOVED lines=56> */
[----:B------:R-:W-:Y:S02]  /*bcd0*/  MOV R113, R170 ;  /* 0x000000aa00717202 */ /* 0x000fe40000000f00 */
[----:B------:R-:W-:Y:S01]  /*bce0*/  LOP3.LUT R167, R167, R112, R183, 0x96, !PT ;  /* 0x00000070a7a77212 */ /* 0x000fe200078e96b7 */
[----:B------:R-:W-:-:S07]  /*bcf0*/  IMAD.MOV.U32 R112, RZ, RZ, RZ ;  /* 0x000000ffff707224 */ /* 0x000fce00078e00ff */
.L_x_4123:
[----:B------:R-:W-:Y:S05]  /*bd00*/  BSYNC.RECONVERGENT B1 ;  /* 0x0000000000017941 */ /* 0x000fea0003800200 */
.L_x_4122:
        /* <DEDUP_REMOVED lines=11> */
.L_x_4121:
[----:B------:R-:W-:Y:S05]  /*bdc0*/  BSYNC.RECONVERGENT B0 ;  /* 0x0000000000007941 */ /* 0x000fea0003800200 */
.L_x_4120:
        /* <DEDUP_REMOVED lines=18> */
.L_x_4131:
        /* <DEDUP_REMOVED lines=13> */
.L_x_4133:
[----:B------:R-:W-:Y:S05]  /*bfc0*/  BSYNC.RECONVERGENT B2 ;  /* 0x0000000000027941 */ /* 0x000fea0003800200 */
.L_x_4132:
        /* <DEDUP_REMOVED lines=60> */
.L_x_4130:
[----:B------:R-:W-:Y:S05]  /*c390*/  BSYNC.RECONVERGENT B1 ;  /* 0x0000000000017941 */ /* 0x000fea0003800200 */
.L_x_4129:
[----:B-----5:R-:W-:Y:S01]  /*c3a0*/  PRMT R115, R104, 0x7632, R115 ;  /* 0x0000763268737816 */ /* 0x020fe20000000073 */
[----:B--2---:R-:W-:Y:S01]  /*c3b0*/  IMAD.MOV.U32 R129, RZ, RZ, 0x2f800000 ;  /* 0x2f800000ff817424 */ /* 0x004fe200078e00ff */
        /* <DEDUP_REMOVED lines=10> */
.L_x_4128:
[----:B------:R-:W-:Y:S05]  /*c460*/  BSYNC.RECONVERGENT B0 ;  /* 0x0000000000007941 */ /* 0x000fea0003800200 */
.L_x_4127:
        /* <DEDUP_REMOVED lines=18> */
.L_x_4138:
        /* <DEDUP_REMOVED lines=13> */
.L_x_4140:
[----:B------:R-:W-:Y:S05]  /*c660*/  BSYNC.RECONVERGENT B2 ;  /* 0x0000000000027941 */ /* 0x000fea0003800200 */
.L_x_4139:
        /* <DEDUP_REMOVED lines=60> */
.L_x_4137:
[----:B------:R-:W-:Y:S05]  /*ca30*/  BSYNC.RECONVERGENT B1 ;  /* 0x0000000000017941 */ /* 0x000fea0003800200 */
.L_x_4136:
        /* <DEDUP_REMOVED lines=11> */
.L_x_4135:
[----:B------:R-:W-:Y:S05]  /*caf0*/  BSYNC.RECONVERGENT B0 ;  /* 0x0000000000007941 */ /* 0x000fea0003800200 */
.L_x_4134:
        /* <DEDUP_REMOVED lines=18> */
.L_x_4145:
        /* <DEDUP_REMOVED lines=13> */
.L_x_4147:
[----:B------:R-:W-:Y:S05]  /*ccf0*/  BSYNC.RECONVERGENT B2 ;  /* 0x0000000000027941 */ /* 0x000fea0003800200 */
.L_x_4146:
        /* <DEDUP_REMOVED lines=60> */
.L_x_4144:
[----:B------:R-:W-:Y:S05]  /*d0c0*/  BSYNC.RECONVERGENT B1 ;  /* 0x0000000000017941 */ /* 0x000fea0003800200 */
.L_x_4143:
        /* <DEDUP_REMOVED lines=12> */
.L_x_4142:
[----:B------:R-:W-:Y:S05]  /*d190*/  BSYNC.RECONVERGENT B0 ;  /* 0x0000000000007941 */ /* 0x000fea0003800200 */
.L_x_4141:
        /* <DEDUP_REMOVED lines=18> */
.L_x_4152:
        /* <DEDUP_REMOVED lines=13> */
.L_x_4154:
[----:B------:R-:W-:Y:S05]  /*d390*/  BSYNC.RECONVERGENT B2 ;  /* 0x0000000000027941 */ /* 0x000fea0003800200 */
.L_x_4153:
        /* <DEDUP_REMOVED lines=60> */
.L_x_4151:
[----:B------:R-:W-:Y:S05]  /*d760*/  BSYNC.RECONVERGENT B1 ;  /* 0x0000000000017941 */ /* 0x000fea0003800200 */
.L_x_4150:
        /* <DEDUP_REMOVED lines=11> */
.L_x_4149:
[----:B------:R-:W-:Y:S05]  /*d820*/  BSYNC.RECONVERGENT B0 ;  /* 0x0000000000007941 */ /* 0x000fea0003800200 */
.L_x_4148:
        /* <DEDUP_REMOVED lines=18> */
.L_x_4159:
        /* <DEDUP_REMOVED lines=13> */
.L_x_4161:
[----:B------:R-:W-:Y:S05]  /*da20*/  BSYNC.RECONVERGENT B2 ;  /* 0x0000000000027941 */ /* 0x000fea0003800200 */
.L_x_4160:
        /* <DEDUP_REMOVED lines=60> */
.L_x_4158:
[----:B------:R-:W-:Y:S05]  /*ddf0*/  BSYNC.RECONVERGENT B1 ;  /* 0x0000000000017941 */ /* 0x000fea0003800200 */
.L_x_4157:
        /* <DEDUP_REMOVED lines=12> */
.L_x_4156:
[----:B------:R-:W-:Y:S05]  /*dec0*/  BSYNC.RECONVERGENT B0 ;  /* 0x0000000000007941 */ /* 0x000fea0003800200 */
.L_x_4155:
[----:B------:R-:W-:Y:S01]  /*ded0*/  BSSY.RECONVERGENT B0, `(.L_x_4162) ;  /* 0x0000068000007945 */ /* 0x000fe20003800200 */
[----:B------:R-:W-:Y:S01]  /*dee0*/  F2FP.BF16.F32.PACK_AB R177, RZ, R165 ;  /* 0x000000a5ffb1723e */ /* 0x000fe200000010ff */
[----:B--2---:R-:W-:Y:S01]  /*def0*/  IMAD.MOV.U32 R129, RZ, RZ, RZ ;  /* 0x000000ffff817224 */ /* 0x004fe200078e00ff */
        /* <DEDUP_REMOVED lines=15> */
.L_x_4166:
        /* <DEDUP_REMOVED lines=13> */
.L_x_4168:
[----:B------:R-:W-:Y:S05]  /*e0c0*/  BSYNC.RECONVERGENT B2 ;  /* 0x0000000000027941 */ /* 0x000fea0003800200 */
.L_x_4167:
        /* <DEDUP_REMOVED lines=60> */
.L_x_4165:
[----:B------:R-:W-:Y:S05]  /*e490*/  BSYNC.RECONVERGENT B1 ;  /* 0x0000000000017941 */ /* 0x000fea0003800200 */
.L_x_4164:
        /* <DEDUP_REMOVED lines=11> */
.L_x_4163:
[----:B------:R-:W-:Y:S05]  /*e550*/  BSYNC.RECONVERGENT B0 ;  /* 0x0000000000007941 */ /* 0x000fea0003800200 */
.L_x_4162:
        /* <DEDUP_REMOVED lines=18> */
.L_x_4173:
        /* <DEDUP_REMOVED lines=13> */
.L_x_4175:
[----:B------:R-:W-:Y:S05]  /*e750*/  BSYNC.RECONVERGENT B2 ;  /* 0x0000000000027941 */ /* 0x000fea0003800200 */
.L_x_4174:
        /* <DEDUP_REMOVED lines=47> */
[----:B------:R-:W-:Y:S01]  /*ea50*/  IMAD.WIDE.U32 R204, R167, -0x326172a9, RZ ;  /* 0xcd9e8d57a7cc7825 */ /* 0x000fe200078e00ff */
[----:B------:R-:W-:-:S03]  /*ea60*/  IADD3 R167, PT, PT, R161, -0x695add53, RZ ;  /* 0x96a522ada1a77810 */ /* 0x000fc60007ffe0ff */
[----:B------:R-:W-:Y:S01]  /*ea70*/  VIADD R131, R161, 0xdb3d7428 ;  /* 0xdb3d7428a1837836 */ /* 0x000fe20000000000 */
[----:B------:R-:W-:Y:S01]  /*ea80*/  LOP3.LUT R113, R113, R112, R205, 0x96, !PT ;  /* 0x0000007071717212 */ /* 0x000fe200078e96cd */
[----:B------:R-:W-:-:S03]  /*ea90*/  IMAD.MOV.U32 R166, RZ, RZ, RZ ;  /* 0x000000ffffa67224 */ /* 0x000fc600078e00ff */
        /* <DEDUP_REMOVED lines=8> */
.L_x_4172:
[----:B------:R-:W-:Y:S05]  /*eb20*/  BSYNC.RECONVERGENT B1 ;  /* 0x0000000000017941 */ /* 0x000fea0003800200 */
.L_x_4171:
        /* <DEDUP_REMOVED lines=12> */
.L_x_4170:
[----:B------:R-:W-:Y:S05]  /*ebf0*/  BSYNC.RECONVERGENT B0 ;  /* 0x0000000000007941 */ /* 0x000fea0003800200 */
.L_x_4169:
[----:B------:R-:W-:Y:S02]  /*ec00*/  F2FP.BF16.F32.PACK_AB R115, RZ, R128 ;  /* 0x00000080ff73723e */ /* 0x000fe400000010ff */
[----:B------:R-:W-:Y:S02]  /*ec10*/  PRMT R114, R176, 0x5410, R177 ;  /* 0x00005410b0727816 */ /* 0x000fe400000000b1 */
[----:B------:R-:W-:Y:S02]  /*ec20*/  PRMT R113, R175, 0x5410, R174 ;  /* 0x00005410af717816 */ /* 0x000fe400000000ae */
[----:B------:R-:W-:Y:S02]  /*ec30*/  PRMT R112, R173, 0x5410, R164 ;  /* 0x00005410ad707816 */ /* 0x000fe400000000a4 */
[----:B------:R-:W-:-:S07]  /*ec40*/  PRMT R115, R178, 0x5410, R115 ;  /* 0x00005410b2737816 */ /* 0x000fce0000000073 */
.L_x_4119:
[C---:B------:R-:W-:Y:S01]  /*ec50*/  VIADD R177, R181.reuse, 0x20 ;  /* 0x00000020b5b17836 */ /* 0x040fe20000000000 */
[----:B------:R-:W0:Y:S01]  /*ec60*/  @P1 LDC.64 R174, c[0x0][0x390] ;  /* 0x0000e400ffae1b82 */ /* 0x000e220000000a00 */
[----:B------:R-:W-:Y:S01]  /*ec70*/  @P1 IADD3 R173, PT, PT, R198, 0x40, RZ ;  /* 0x00000040c6ad1810 */ /* 0x000fe20007ffe0ff */
[----:B------:R-:W-:Y:S01]  /*ec80*/  @P0 VIADD R179, R181, 0x40 ;  /* 0x00000040b5b30836 */ /* 0x000fe20000000000 */
[----:B------:R-:W-:Y:S01]  /*ec90*/  BSSY.RECONVERGENT B0, `(.L_x_4176) ;  /* 0x000001c000007945 */ /* 0x000fe20003800200 */
[----:B------:R-:W-:-:S04]  /*eca0*/  IMAD.WIDE.U32 R176, R177, 0x10, R122 ;  /* 0x00000010b1b07825 */ /* 0x000fc800078e007a */
[----:B------:R-:W1:Y:S01]  /*ecb0*/  @P0 LDC.64 R130, c[0x0][0x3a0] ;  /* 0x0000e800ff820b82 */ /* 0x000e620000000a00 */
[----:B------:R2:W-:Y:S01]  /*ecc0*/  STG.E.128 desc[UR6][R176.64], R112 ;  /* 0x00000070b0007986 */ /* 0x0005e2000c101d06 */
[----:B0-----:R-:W-:-:S04]  /*ecd0*/  @P1 IMAD.WIDE.U32 R174, R173, 0x10, R174 ;  /* 0x00000010adae1825 */ /* 0x001fc800078e00ae */
[----:B-1----:R-:W-:Y:S01]  /*ece0*/  @P0 IMAD.WIDE.U32 R130, R179, 0x10, R130 ;  /* 0x00000010b3820825 */ /* 0x002fe200078e0082 */
[----:B--2---:R-:W-:Y:S06]  /*ecf0*/  @!P1 BRA `(.L_x_4177) ;  /* 0x0000000000549947 */ /* 0x004fec0003800000 */
        /* <DEDUP_REMOVED lines=21> */
.L_x_4177:
[----:B------:R-:W-:Y:S05]  /*ee50*/  BSYNC.RECONVERGENT B0 ;  /* 0x0000000000007941 */ /* 0x000fea0003800200 */
.L_x_4176:
[----:B-----5:R1:W5:Y:S04]  /*ee60*/  @P1 LDG.E.128 R104, desc[UR6][R174.64] ;  /* 0x00000006ae681981 */ /* 0x020368000c1e1d00 */
        /* <DEDUP_REMOVED lines=24> */
.L_x_4183:
        /* <DEDUP_REMOVED lines=13> */
.L_x_4185:
[----:B------:R-:W-:Y:S05]  /*f0c0*/  BSYNC.RECONVERGENT B2 ;  /* 0x0000000000027941 */ /* 0x000fea0003800200 */
.L_x_4184:
[----:B------:R-:W-:Y:S01]  /*f0d0*/  IMAD.WIDE.U32 R114, R5, -0x326172a9, RZ ;  /* 0xcd9e8d5705727825 */ /* 0x000fe200078e00ff */
[----:B------:R-:W-:Y:S02]  /*f0e0*/  LOP3.LUT R112, R154, R167, R161, 0x96, !PT ;  /* 0x000000a79a707212 */ /* 0x000fe400078e96a1 */
[----:B------:R-:W-:Y:S02]  /*f0f0*/  IADD3 R155, PT, PT, R161, -0x4498517b, RZ ;  /* 0xbb67ae85a19b7810 */ /* 0x000fe40007ffe0ff */
[----:B-1----:R-:W-:Y:S01]  /*f100*/  LOP3.LUT R130, R4, R115, R160, 0x96, !PT ;  /* 0x0000007304827212 */ /* 0x002fe200078e96a0 */
[----:B------:R-:W-:-:S04]  /*f110*/  IMAD.WIDE.U32 R112, R112, -0x326172a9, RZ ;  /* 0xcd9e8d5770707825 */ /* 0x000fc800078e00ff */
[----:B------:R-:W-:Y:S02]  /*f120*/  VIADD R115, R160, 0x9e3779b9 ;  /* 0x9e3779b9a0737836 */ /* 0x000fe40000000000 */
[----:B------:R-:W-:-:S03]  /*f130*/  IMAD.WIDE.U32 R130, R130, -0x2daee0ad, RZ ;  /* 0xd2511f5382827825 */ /* 0x000fc600078e00ff */
[----:B------:R-:W-:Y:S02]  /*f140*/  LOP3.LUT R115, R115, R114, R113, 0x96, !PT ;  /* 0x0000007273737212 */ /* 0x000fe400078e9671 */
[----:B------:R-:W-:Y:S01]  /*f150*/  LOP3.LUT R114, R155, R166, R131, 0x96, !PT ;  /* 0x000000a69b727212 */ /* 0x000fe200078e9683 */
[----:B------:R-:W-:Y:S01]  /*f160*/  VIADD R131, R161, 0x76cf5d0a ;  /* 0x76cf5d0aa1837836 */ /* 0x000fe20000000000 */
[----:B------:R-:W-:Y:S01]  /*f170*/  IADD3 R113, PT, PT, R160, 0x3c6ef372, RZ ;  /* 0x3c6ef372a0717810 */ /* 0x000fe20007ffe0ff */
[----:B------:R-:W-:Y:S01]  /*f180*/  IMAD.WIDE.U32 R166, R115, -0x2daee0ad, RZ ;  /* 0xd2511f5373a67825 */ /* 0x000fe200078e00ff */
[----:B------:R-:W-:-:S03]  /*f190*/  IADD3 R155, PT, PT, R161, 0x32370b8f, RZ ;  /* 0x32370b8fa19b7810 */ /* 0x000fc60007ffe0ff */
[----:B------:R-:W-:Y:S01]  /*f1a0*/  IMAD.WIDE.U32 R114, R114, -0x326172a9, RZ ;  /* 0xcd9e8d5772727825 */ /* 0x000fe200078e00ff */
[----:B------:R-:W-:-:S04]  /*f1b0*/  LOP3.LUT R131, R131, R130, R167, 0x96, !PT ;  /* 0x0000008283837212 */ /* 0x000fc800078e96a7 */
        /* <DEDUP_REMOVED lines=9> */
[----:B------:R-:W-:-:S03]  /*f250*/  IADD3 R155, PT, PT, R161, -0x56f99767, RZ ;  /* 0xa9066899a19b7810 */ /* 0x000fc60007ffe0ff */
        /* <DEDUP_REMOVED lines=35> */
.L_x_4182:
[----:B------:R-:W-:Y:S05]  /*f490*/  BSYNC.RECONVERGENT B1 ;  /* 0x0000000000017941 */ /* 0x000fea0003800200 */
.L_x_4181:
[----:B------:R-:W-:Y:S01]  /*f4a0*/  HFMA2 R114, -RZ, RZ, 0.1171875, 0 ;  /* 0x2f800000ff727431 */ /* 0x000fe200000001ff */
[----:B------:R-:W-:Y:S01]  /*f4b0*/  I2FP.F32.U32 R113, R113 ;  /* 0x0000007100717245 */ /* 0x000fe20000201000 */
[----:B------:R-:W-:Y:S02]  /*f4c0*/  IMAD.U32 R115, R104, 0x10000, RZ ;  /* 0x0001000068737824 */ /* 0x000fe400078e00ff */
[----:B-1----:R-:W-:Y:S02]  /*f4d0*/  IMAD.U32 R131, R108, 0x10000, RZ ;  /* 0x000100006c837824 */ /* 0x002fe400078e00ff */
        /* <DEDUP_REMOVED lines=8> */
.L_x_4180:
[----:B------:R-:W-:Y:S05]  /*f560*/  BSYNC.RECONVERGENT B0 ;  /* 0x0000000000007941 */ /* 0x000fea0003800200 */
.L_x_4179:
        /* <DEDUP_REMOVED lines=23> */
.L_x_4190:
        /* <DEDUP_REMOVED lines=13> */
.L_x_4192:
[----:B------:R-:W-:Y:S05]  /*f7b0*/  BSYNC.RECONVERGENT B2 ;  /* 0x0000000000027941 */ /* 0x000fea0003800200 */
.L_x_4191:
        /* <DEDUP_REMOVED lines=60> */
.L_x_4189:
[----:B------:R-:W-:Y:S05]  /*fb80*/  BSYNC.RECONVERGENT B1 ;  /* 0x0000000000017941 */ /* 0x000fea0003800200 */
.L_x_4188:
[----:B-1----:R-:W-:Y:S01]  /*fb90*/  HFMA2 R131, -RZ, RZ, 0.1171875, 0 ;  /* 0x2f800000ff837431 */ /* 0x002fe200000001ff */
[----:B------:R-:W-:Y:S02]  /*fba0*/  PRMT R115, R104, 0x7632, R115 ;  /* 0x0000763268737816 */ /* 0x000fe40000000073 */
[----:B------:R-:W-:Y:S02]  /*fbb0*/  I2FP.F32.U32 R112, R114 ;  /* 0x0000007200707245 */ /* 0x000fe40000201000 */
[----:B------:R-:W-:Y:S01]  /*fbc0*/  PRMT R114, R108, 0x7632, R114 ;  /* 0x000076326c727816 */ /* 0x000fe20000000072 */
[----:B------:R-:W-:Y:S02]  /*fbd0*/  IMAD.U32 R115, R115, 0x10000, RZ ;  /* 0x0001000073737824 */ /* 0x000fe400078e00ff */
[----:B------:R-:W-:Y:S02]  /*fbe0*/  FFMA.FTZ R112, R112, R131, 1.1641532182693481445e-10 ;  /* 0x2f00000070707423 */ /* 0x000fe40000010083 */
[----:B------:R-:W-:Y:S01]  /*fbf0*/  FMUL.FTZ R115, R115, UR11 ;  /* 0x0000000b73737c20 */ /* 0x000fe20008410000 */
[----:B------:R-:W-:-:S03]  /*fc00*/  IMAD.U32 R114, R114, 0x10000, RZ ;  /* 0x0001000072727824 */ /* 0x000fc600078e00ff */
[----:B------:R-:W-:Y:S01]  /*fc10*/  FMUL.FTZ R115, R115, UR10 ;  /* 0x0000000a73737c20 */ /* 0x000fe20008410000 */
[----:B------:R-:W-:Y:S02]  /*fc20*/  FSETP.GTU.FTZ.AND P3, PT, R112, UR8, PT ;  /* 0x0000000870007c0b */ /* 0x000fe4000bf7c000 */
[----:B------:R-:W-:Y:S02]  /*fc30*/  SHF.L.U32 R112, R145, 0x10, RZ ;  /* 0x0000001091707819 */ /* 0x000fe400000006ff */
[----:B------:R-:W-:Y:S02]  /*fc40*/  FSEL R115, R115, RZ, !P3 ;  /* 0x000000ff73737208 */ /* 0x000fe40005800000 */
[----:B------:R-:W-:-:S03]  /*fc50*/  SEL R156, RZ, 0x1, P3 ;  /* 0x00000001ff9c7807 */ /* 0x000fc60001800000 */
[----:B------:R-:W-:-:S07]  /*fc60*/  FFMA.FTZ R179, R115, R112, R114 ;  /* 0x0000007073b37223 */ /* 0x000fce0000010072 */
.L_x_4187:
[----:B------:R-:W-:Y:S05]  /*fc70*/  BSYNC.RECONVERGENT B0 ;  /* 0x0000000000007941 */ /* 0x000fea0003800200 */
.L_x_4186:
        /* <DEDUP_REMOVED lines=22> */
.L_x_4197:
        /* <DEDUP_REMOVED lines=13> */
.L_x_4199:
[----:B------:R-:W-:Y:S05]  /*feb0*/  BSYNC.RECONVERGENT B2 ;  /* 0x0000000000027941 */ /* 0x000fea0003800200 */
.L_x_4198:
        /* <DEDUP_REMOVED lines=60> */
.L_x_4196:
[----:B------:R-:W-:Y:S05]  /*10280*/  BSYNC.RECONVERGENT B1 ;  /* 0x0000000000017941 */ /* 0x000fea0003800200 */
.L_x_4195:
[----:B------:R-:W-:Y:S01]  /*10290*/  I2FP.F32.U32 R113, R114 ;  /* 0x0000007200717245 */ /* 0x000fe20000201000 */
[----:B------:R-:W-:Y:S02]  /*102a0*/  HFMA2 R114, -RZ, RZ, 0.1171875, 0 ;  /* 0x2f800000ff727431 */ /* 0x000fe400000001ff */
[----:B------:R-:W-:Y:S02]  /*102b0*/  IMAD.U32 R115, R105, 0x10000, RZ ;  /* 0x0001000069737824 */ /* 0x000fe400078e00ff */
[----:B-1----:R-:W-:Y:S02]  /*102c0*/  IMAD.U32 R131, R109, 0x10000, RZ ;  /* 0x000100006d837824 */ /* 0x002fe400078e00ff */
[----:B------:R-:W-:-:S04]  /*102d0*/  FMUL.FTZ R115, R115, UR11 ;  /* 0x0000000b73737c20 */ /* 0x000fc80008410000 */
[----:B------:R-:W-:Y:S01]  /*102e0*/  FMUL.FTZ R115, R115, UR10 ;  /* 0x0000000a73737c20 */ /* 0x000fe20008410000 */
[----:B------:R-:W-:-:S05]  /*102f0*/  FFMA.FTZ R113, R113, R114, 1.1641532182693481445e-10 ;  /* 0x2f00000071717423 */ /* 0x000fca0000010072 */
[----:B------:R-:W-:Y:S02]  /*10300*/  FSETP.GTU.FTZ.AND P3, PT, R113, UR8, PT ;  /* 0x0000000871007c0b */ /* 0x000fe4000bf7c000 */
[----:B------:R-:W-:Y:S02]  /*10310*/  SHF.L.U32 R113, R93, 0x10, RZ ;  /* 0x000000105d717819 */ /* 0x000fe400000006ff */
[----:B------:R-:W-:Y:S02]  /*10320*/  FSEL R178, R115, RZ, !P3 ;  /* 0x000000ff73b27208 */ /* 0x000fe40005800000 */
[----:B------:R-:W-:-:S03]  /*10330*/  SEL R157, RZ, 0x1, P3 ;  /* 0x00000001ff9d7807 */ /* 0x000fc60001800000 */
[----:B------:R-:W-:-:S07]  /*10340*/  FFMA.FTZ R178, R178, R113, R131 ;  /* 0x00000071b2b27223 */ /* 0x000fce0000010083 */
.L_x_4194:
[----:B------:R-:W-:Y:S05]  /*10350*/  BSYNC.RECONVERGENT B0 ;  /* 0x0000000000007941 */ /* 0x000fea0003800200 */
.L_x_4193:
        /* <DEDUP_REMOVED lines=23> */
.L_x_4204:
        /* <DEDUP_REMOVED lines=13> */
.L_x_4206:
[----:B------:R-:W-:Y:S05]  /*105a0*/  BSYNC.RECONVERGENT B2 ;  /* 0x0000000000027941 */ /* 0x000fea0003800200 */
.L_x_4205:
        /* <DEDUP_REMOVED lines=60> */
.L_x_4203:
[----:B------:R-:W-:Y:S05]  /*10970*/  BSYNC.RECONVERGENT B1 ;  /* 0x0000000000017941 */ /* 0x000fea0003800200 */
.L_x_4202:
        /* <DEDUP_REMOVED lines=14> */
.L_x_4201:
[----:B------:R-:W-:Y:S05]  /*10a60*/  BSYNC.RECONVERGENT B0 ;  /* 0x0000000000007941 */ /* 0x000fea0003800200 */
.L_x_4200:
        /* <DEDUP_REMOVED lines=22> */
.L_x_4211:
        /* <DEDUP_REMOVED lines=13> */
.L_x_4213:
[----:B------:R-:W-:Y:S05]  /*10ca0*/  BSYNC.RECONVERGENT B2 ;  /* 0x0000000000027941 */ /* 0x000fea0003800200 */
.L_x_4212:
        /* <DEDUP_REMOVED lines=60> */
.L_x_4210:
[----:B------:R-:W-:Y:S05]  /*11070*/  BSYNC.RECONVERGENT B1 ;  /* 0x0000000000017941 */ /* 0x000fea0003800200 */
.L_x_4209:
        /* <DEDUP_REMOVED lines=12> */
.L_x_4208:
[----:B------:R-:W-:Y:S05]  /*11140*/  BSYNC.RECONVERGENT B0 ;  /* 0x0000000000007941 */ /* 0x000fea0003800200 */
.L_x_4207:
[----:B-1----:R-:W-:Y:S01]  /*11150*/  @!P2 PRMT R175, R110, 0x7632, R175 ;  /* 0x000076326eafa816 */ /* 0x002fe200000000af */
        /* <DEDUP_REMOVED lines=22> */
.L_x_4218:
        /* <DEDUP_REMOVED lines=13> */
.L_x_4220:
[----:B------:R-:W-:Y:S05]  /*11390*/  BSYNC.RECONVERGENT B2 ;  /* 0x0000000000027941 */ /* 0x000fea0003800200 */
.L_x_4219:
        /* <DEDUP_REMOVED lines=60> */
.L_x_4217:
[----:B------:R-:W-:Y:S05]  /*11760*/  BSYNC.RECONVERGENT B1 ;  /* 0x0000000000017941 */ /* 0x000fea0003800200 */
.L_x_4216:
[----:B------:R-:W-:Y:S01]  /*11770*/  HFMA2 R131, -RZ, RZ, 0.1171875, 0 ;  /* 0x2f800000ff837431 */ /* 0x000fe200000001ff */
        /* <DEDUP_REMOVED lines=13> */
.L_x_4215:
[----:B------:R-:W-:Y:S05]  /*11850*/  BSYNC.RECONVERGENT B0 ;  /* 0x0000000000007941 */ /* 0x000fea0003800200 */
.L_x_4214:
        /* <DEDUP_REMOVED lines=22> */
.L_x_4225:
        /* <DEDUP_REMOVED lines=13> */
.L_x_4227:
[----:B------:R-:W-:Y:S05]  /*11a90*/  BSYNC.RECONVERGENT B2 ;  /* 0x0000000000027941 */ /* 0x000fea0003800200 */
.L_x_4226:
        /* <DEDUP_REMOVED lines=60> */
.L_x_4224:
[----:B------:R-:W-:Y:S05]  /*11e60*/  BSYNC.RECONVERGENT B1 ;  /* 0x0000000000017941 */ /* 0x000fea0003800200 */
.L_x_4223:
[----:B------:R-:W-:Y:S01]  /*11e70*/  I2FP.F32.U32 R113, R114 ;  /* 0x0000007200717245 */ /* 0x000fe20000201000 */
[----:B------:R-:W-:Y:S02]  /*11e80*/  HFMA2 R114, -RZ, RZ, 0.1171875, 0 ;  /* 0x2f800000ff727431 */ /* 0x000fe400000001ff */
[----:B------:R-:W-:Y:S02]  /*11e90*/  IMAD.U32 R115, R107, 0x10000, RZ ;  /* 0x000100006b737824 */ /* 0x000fe400078e00ff */
[----:B------:R-:W-:Y:S02]  /*11ea0*/  IMAD.U32 R131, R111, 0x10000, RZ ;  /* 0x000100006f837824 */ /* 0x000fe400078e00ff */
        /* <DEDUP_REMOVED lines=8> */
.L_x_4222:
[----:B------:R-:W-:Y:S05]  /*11f30*/  BSYNC.RECONVERGENT B0 ;  /* 0x0000000000007941 */ /* 0x000fea0003800200 */
.L_x_4221:
        /* <DEDUP_REMOVED lines=23> */
.L_x_4232:
        /* <DEDUP_REMOVED lines=13> */
.L_x_4234:
[----:B------:R-:W-:Y:S05]  /*12180*/  BSYNC.RECONVERGENT B2 ;  /* 0x0000000000027941 */ /* 0x000fea0003800200 */
.L_x_4233:
        /* <DEDUP_REMOVED lines=42> */
[C---:B------:R-:W-:Y:S01]  /*12430*/  VIADD R115, R160.reuse, 0x5384540f ;  /* 0x5384540fa0737836 */ /* 0x040fe20000000000 */
[----:B------:R-:W-:Y:S01]  /*12440*/  LOP3.LUT R167, R167, R166, R131, 0x96, !PT ;  /* 0x000000a6a7a77212 */ /* 0x000fe200078e9683 */
[----:B------:R-:W-:Y:S02]  /*12450*/  VIADD R131, R161, 0xdb3d7428 ;  /* 0xdb3d7428a1837836 */ /* 0x000fe40000000000 */
[----:B------:R-:W-:Y:S01]  /*12460*/  IMAD.MOV.U32 R166, RZ, RZ, RZ ;  /* 0x000000ffffa67224 */ /* 0x000fe200078e00ff */
        /* <DEDUP_REMOVED lines=14> */
.L_x_4231:
[----:B------:R-:W-:Y:S05]  /*12550*/  BSYNC.RECONVERGENT B1 ;  /* 0x0000000000017941 */ /* 0x000fea0003800200 */
.L_x_4230:
[----:B------:R-:W-:Y:S01]  /*12560*/  I2FP.F32.U32 R112, R113 ;  /* 0x0000007100707245 */ /* 0x000fe20000201000 */
[----:B------:R-:W-:Y:S01]  /*12570*/  HFMA2 R113, -RZ, RZ, 0.1171875, 0 ;  /* 0x2f800000ff717431 */ /* 0x000fe200000001ff */
[----:B------:R-:W-:Y:S02]  /*12580*/  PRMT R114, R107, 0x7632, R114 ;  /* 0x000076326b727816 */ /* 0x000fe40000000072 */
[----:B------:R-:W-:-:S03]  /*12590*/  SHF.L.U32 R173, R142, 0x10, RZ ;  /* 0x000000108ead7819 */ /* 0x000fc600000006ff */
[----:B------:R-:W-:Y:S02]  /*125a0*/  IMAD.U32 R114, R114, 0x10000, RZ ;  /* 0x0001000072727824 */ /* 0x000fe400078e00ff */
[----:B------:R-:W-:Y:S02]  /*125b0*/  FFMA.FTZ R112, R112, R113, 1.1641532182693481445e-10 ;  /* 0x2f00000070707423 */ /* 0x000fe40000010071 */
[----:B------:R-:W-:Y:S01]  /*125c0*/  FMUL.FTZ R114, R114, UR11 ;  /* 0x0000000b72727c20 */ /* 0x000fe20008410000 */
[----:B------:R-:W-:-:S03]  /*125d0*/  PRMT R113, R111, 0x7632, R113 ;  /* 0x000076326f717816 */ /* 0x000fc60000000071 */
[----:B------:R-:W-:Y:S01]  /*125e0*/  FMUL.FTZ R114, R114, UR10 ;  /* 0x0000000a72727c20 */ /* 0x000fe20008410000 */
[----:B------:R-:W-:Y:S01]  /*125f0*/  FSETP.GTU.FTZ.AND P2, PT, R112, UR8, PT ;  /* 0x0000000870007c0b */ /* 0x000fe2000bf5c000 */
[----:B------:R-:W-:-:S03]  /*12600*/  IMAD.U32 R113, R113, 0x10000, RZ ;  /* 0x0001000071717824 */ /* 0x000fc600078e00ff */
[----:B------:R-:W-:Y:S02]  /*12610*/  FSEL R114, R114, RZ, !P2 ;  /* 0x000000ff72727208 */ /* 0x000fe40005000000 */
[----:B------:R-:W-:-:S03]  /*12620*/  SEL R201, RZ, 0x1, P2 ;  /* 0x00000001ffc97807 */ /* 0x000fc60001000000 */
[----:B------:R-:W-:-:S07]  /*12630*/  FFMA.FTZ R173, R114, R173, R113 ;  /* 0x000000ad72ad7223 */ /* 0x000fce0000010071 */
.L_x_4229:
[----:B------:R-:W-:Y:S05]  /*12640*/  BSYNC.RECONVERGENT B0 ;  /* 0x0000000000007941 */ /* 0x000fea0003800200 */
.L_x_4228:
[----:B------:R-:W-:Y:S02]  /*12650*/  F2FP.BF16.F32.PACK_AB R115, RZ, R173 ;  /* 0x000000adff73723e */ /* 0x000fe400000010ff */
[----:B------:R-:W-:Y:S02]  /*12660*/  PRMT R114, R186, 0x5410, R187 ;  /* 0x00005410ba727816 */ /* 0x000fe400000000bb */
[----:B------:R-:W-:Y:S02]  /*12670*/  PRMT R113, R185, 0x5410, R184 ;  /* 0x00005410b9717816 */ /* 0x000fe400000000b8 */
[----:B------:R-:W-:Y:S02]  /*12680*/  PRMT R112, R183, 0x5410, R182 ;  /* 0x00005410b7707816 */ /* 0x000fe400000000b6 */
[----:B------:R-:W-:Y:S01]  /*12690*/  PRMT R115, R188, 0x5410, R115 ;  /* 0x00005410bc737816 */ /* 0x000fe20000000073 */
[----:B------:R-:W-:Y:S06]  /*126a0*/  BRA `(.L_x_4235) ;  /* 0x0000003400507947 */ /* 0x000fec0003800000 */
.L_x_4178:
        /* <DEDUP_REMOVED lines=21> */
.L_x_4240:
        /* <DEDUP_REMOVED lines=13> */
.L_x_4242:
[----:B------:R-:W-:Y:S05]  /*128d0*/  BSYNC.RECONVERGENT B2 ;  /* 0x0000000000027941 */ /* 0x000fea0003800200 */
.L_x_4241:
        /* <DEDUP_REMOVED lines=60> */
.L_x_4239:
[----:B------:R-:W-:Y:S05]  /*12ca0*/  BSYNC.RECONVERGENT B1 ;  /* 0x0000000000017941 */ /* 0x000fea0003800200 */
.L_x_4238:
        /* <DEDUP_REMOVED lines=10> */
[----:B------:R-:W-:-:S07]  /*12d50*/  FMUL.FTZ R180, R113, R180 ;  /* 0x000000b471b47220 */ /* 0x000fce0000410000 */
.L_x_4237:
[----:B------:R-:W-:Y:S05]  /*12d60*/  BSYNC.RECONVERGENT B0 ;  /* 0x0000000000007941 */ /* 0x000fea0003800200 */
.L_x_4236:
        /* <DEDUP_REMOVED lines=18> */
.L_x_4247:
        /* <DEDUP_REMOVED lines=13> */
.L_x_4249:
[----:B------:R-:W-:Y:S05]  /*12f60*/  BSYNC.RECONVERGENT B2 ;  /* 0x0000000000027941 */ /* 0x000fea0003800200 */
.L_x_4248:
[----:B------:R-:W-:Y:S01]  /*12f70*/  IMAD.WIDE.U32 R114, R5, -0x326172a9, RZ ;  /* 0xcd9e8d5705727825 */ /* 0x000fe200078e00ff */
[----:B------:R-:W-:-:S03]  /*12f80*/  LOP3.LUT R112, R154, R167, R161, 0x96, !PT ;  /* 0x000000a79a707212 */ /* 0x000fc600078e96a1 */
[----:B------:R-:W-:Y:S01]  /*12f90*/  VIADD R167, R161, 0xbb67ae85 ;  /* 0xbb67ae85a1a77836 */ /* 0x000fe20000000000 */
[----:B-1----:R-:W-:Y:S01]  /*12fa0*/  LOP3.LUT R130, R4, R115, R160, 0x96, !PT ;  /* 0x0000007304827212 */ /* 0x002fe200078e96a0 */
        /* <DEDUP_REMOVED lines=53> */
[----:B------:R-:W-:Y:S01]  /*13300*/  HFMA2 R113, -RZ, RZ, 0, 0 ;  /* 0x00000000ff717431 */ /* 0x000fe200000001ff */
[----:B------:R-:W-:Y:S01]  /*13310*/  MOV R114, R164 ;  /* 0x000000a400727202 */ /* 0x000fe20000000f00 */
[----:B------:R-:W-:-:S07]  /*13320*/  IMAD.MOV.U32 R164, RZ, RZ, R112 ;  /* 0x000000ffffa47224 */ /* 0x000fce00078e0070 */
.L_x_4246:
[----:B------:R-:W-:Y:S05]  /*13330*/  BSYNC.RECONVERGENT B1 ;  /* 0x0000000000017941 */ /* 0x000fea0003800200 */
.L_x_4245:
[----:B-----5:R-:W-:Y:S01]  /*13340*/  PRMT R115, R104, 0x7632, R115 ;  /* 0x0000763268737816 */ /* 0x020fe20000000073 */
[----:B-1----:R-:W-:Y:S01]  /*13350*/  IMAD.MOV.U32 R131, RZ, RZ, 0x2f800000 ;  /* 0x2f800000ff837424 */ /* 0x002fe200078e00ff */
        /* <DEDUP_REMOVED lines=10> */
.L_x_4244:
[----:B------:R-:W-:Y:S05]  /*13400*/  BSYNC.RECONVERGENT B0 ;  /* 0x0000000000007941 */ /* 0x000fea0003800200 */
.L_x_4243:
        /* <DEDUP_REMOVED lines=18> */
.L_x_4254:
        /* <DEDUP_REMOVED lines=13> */
.L_x_4256:
[----:B------:R-:W-:Y:S05]  /*13600*/  BSYNC.RECONVERGENT B2 ;  /* 0x0000000000027941 */ /* 0x000fea0003800200 */
.L_x_4255:
        /* <DEDUP_REMOVED lines=56> */
[----:B------:R-:W-:Y:S01]  /*13990*/  IMAD.MOV.U32 R114, RZ, RZ, R164 ;  /* 0x000000ffff727224 */ /* 0x000fe200078e00a4 */
[----:B------:R-:W-:Y:S01]  /*139a0*/  MOV R164, R112 ;  /* 0x0000007000a47202 */ /* 0x000fe20000000f00 */
[----:B------:R-:W-:Y:S01]  /*139b0*/  IMAD.MOV.U32 R112, RZ, RZ, RZ ;  /* 0x000000ffff707224 */ /* 0x000fe200078e00ff */
[----:B------:R-:W-:-:S07]  /*139c0*/  LOP3.LUT R204, R115, R204, R209, 0x96, !PT ;  /* 0x000000cc73cc7212 */ /* 0x000fce00078e96d1 */
.L_x_4253:
[----:B------:R-:W-:Y:S05]  /*139d0*/  BSYNC.RECONVERGENT B1 ;  /* 0x0000000000017941 */ /* 0x000fea0003800200 */
.L_x_4252:
[----:B------:R-:W-:Y:S01]  /*139e0*/  I2FP.F32.U32 R113, R114 ;  /* 0x0000007200717245 */ /* 0x000fe20000201000 */
[----:B------:R-:W-:Y:S02]  /*139f0*/  HFMA2 R114, -RZ, RZ, 0.1171875, 0 ;  /* 0x2f800000ff727431 */ /* 0x000fe400000001ff */
[----:B-----5:R-:W-:-:S04]  /*13a00*/  IMAD.U32 R115, R105, 0x10000, RZ ;  /* 0x0001000069737824 */ /* 0x020fc800078e00ff */
[----:B------:R-:W-:-:S04]  /*13a10*/  FMUL.FTZ R115, R115, UR11 ;  /* 0x0000000b73737c20 */ /* 0x000fc80008410000 */
[----:B------:R-:W-:Y:S01]  /*13a20*/  FMUL.FTZ R115, R115, UR10 ;  /* 0x0000000a73737c20 */ /* 0x000fe20008410000 */
[----:B------:R-:W-:-:S05]  /*13a30*/  FFMA.FTZ R113, R113, R114, 1.1641532182693481445e-10 ;  /* 0x2f00000071717423 */ /* 0x000fca0000010072 */
[----:B------:R-:W-:Y:S02]  /*13a40*/  FSETP.GTU.FTZ.AND P2, PT, R113, UR8, PT ;  /* 0x0000000871007c0b */ /* 0x000fe4000bf5c000 */
[----:B------:R-:W-:Y:S02]  /*13a50*/  SHF.L.U32 R113, R93, 0x10, RZ ;  /* 0x000000105d717819 */ /* 0x000fe400000006ff */
[----:B------:R-:W-:Y:S02]  /*13a60*/  FSEL R178, R115, RZ, !P2 ;  /* 0x000000ff73b27208 */ /* 0x000fe40005000000 */
[----:B------:R-:W-:-:S03]  /*13a70*/  SEL R157, RZ, 0x1, P2 ;  /* 0x00000001ff9d7807 */ /* 0x000fc60001000000 */
[----:B------:R-:W-:-:S07]  /*13a80*/  FMUL.FTZ R178, R113, R178 ;  /* 0x000000b271b27220 */ /* 0x000fce0000410000 */
.L_x_4251:
[----:B------:R-:W-:Y:S05]  /*13a90*/  BSYNC.RECONVERGENT B0 ;  /* 0x0000000000007941 */ /* 0x000fea0003800200 */
.L_x_4250:
        /* <DEDUP_REMOVED lines=18> */
.L_x_4261:
        /* <DEDUP_REMOVED lines=13> */
.L_x_4263:
[----:B------:R-:W-:Y:S05]  /*13c90*/  BSYNC.RECONVERGENT B2 ;  /* 0x0000000000027941 */ /* 0x000fea0003800200 */
.L_x_4262:
        /* <DEDUP_REMOVED lines=60> */
.L_x_4260:
[----:B------:R-:W-:Y:S05]  /*14060*/  BSYNC.RECONVERGENT B1 ;  /* 0x0000000000017941 */ /* 0x000fea0003800200 */
.L_x_4259:
        /* <DEDUP_REMOVED lines=12> */
.L_x_4258:
[----:B------:R-:W-:Y:S05]  /*14130*/  BSYNC.RECONVERGENT B0 ;  /* 0x0000000000007941 */ /* 0x000fea0003800200 */
.L_x_4257:
        /* <DEDUP_REMOVED lines=18> */
.L_x_4268:
        /* <DEDUP_REMOVED lines=13> */
.L_x_4270:
[----:B------:R-:W-:Y:S05]  /*14330*/  BSYNC.RECONVERGENT B2 ;  /* 0x0000000000027941 */ /* 0x000fea0003800200 */
.L_x_4269:
        /* <DEDUP_REMOVED lines=60> */
.L_x_4267:
[----:B------:R-:W-:Y:S05]  /*14700*/  BSYNC.RECONVERGENT B1 ;  /* 0x0000000000017941 */ /* 0x000fea0003800200 */
.L_x_4266:
        /* <DEDUP_REMOVED lines=11> */
.L_x_4265:
[----:B------:R-:W-:Y:S05]  /*147c0*/  BSYNC.RECONVERGENT B0 ;  /* 0x0000000000007941 */ /* 0x000fea0003800200 */
.L_x_4264:
[----:B------:R-:W-:Y:S01]  /*147d0*/  BSSY.RECONVERGENT B0, `(.L_x_4271) ;  /* 0x0000069000007945 */ /* 0x000fe20003800200 */
[----:B------:R-:W-:Y:S01]  /*147e0*/  F2FP.BF16.F32.PACK_AB R186, RZ, R176 ;  /* 0x000000b0ffba723e */ /* 0x000fe200000010ff */
[----:B-1----:R-:W-:Y:S01]  /*147f0*/  IMAD.MOV.U32 R175, RZ, RZ, RZ ;  /* 0x000000ffffaf7224 */ /* 0x002fe200078e00ff */
        /* <DEDUP_REMOVED lines=15> */
.L_x_4275:
        /* <DEDUP_REMOVED lines=13> */
.L_x_4277:
[----:B------:R-:W-:Y:S05]  /*149c0*/  BSYNC.RECONVERGENT B2 ;  /* 0x0000000000027941 */ /* 0x000fea0003800200 */
.L_x_4276:
        /* <DEDUP_REMOVED lines=60> */
.L_x_4274:
[----:B------:R-:W-:Y:S05]  /*14d90*/  BSYNC.RECONVERGENT B1 ;  /* 0x0000000000017941 */ /* 0x000fea0003800200 */
.L_x_4273:
        /* <DEDUP_REMOVED lines=12> */
.L_x_4272:
[----:B------:R-:W-:Y:S05]  /*14e60*/  BSYNC.RECONVERGENT B0 ;  /* 0x0000000000007941 */ /* 0x000fea0003800200 */
.L_x_4271:
        /* <DEDUP_REMOVED lines=18> */
.L_x_4282:
        /* <DEDUP_REMOVED lines=13> */
.L_x_4284:
[----:B------:R-:W-:Y:S05]  /*15060*/  BSYNC.RECONVERGENT B2 ;  /* 0x0000000000027941 */ /* 0x000fea0003800200 */
.L_x_4283:
        /* <DEDUP_REMOVED lines=60> */
.L_x_4281:
[----:B------:R-:W-:Y:S05]  /*15430*/  BSYNC.RECONVERGENT B1 ;  /* 0x0000000000017941 */ /* 0x000fea0003800200 */
.L_x_4280:
        /* <DEDUP_REMOVED lines=11> */
.L_x_4279:
[----:B------:R-:W-:Y:S05]  /*154f0*/  BSYNC.RECONVERGENT B0 ;  /* 0x0000000000007941 */ /* 0x000fea0003800200 */
.L_x_4278:
        /* <DEDUP_REMOVED lines=18> */
.L_x_4289:
        /* <DEDUP_REMOVED lines=13> */
.L_x_4291:
[----:B------:R-:W-:Y:S05]  /*156f0*/  BSYNC.RECONVERGENT B2 ;  /* 0x0000000000027941 */ /* 0x000fea0003800200 */
.L_x_4290:
        /* <DEDUP_REMOVED lines=48> */
[----:B------:R-:W-:Y:S02]  /*15a00*/  HFMA2 R166, -RZ, RZ, 0, 0 ;  /* 0x00000000ffa67431 */ /* 0x000fe400000001ff */
        /* <DEDUP_REMOVED lines=8> */
[----:B------:R-:W-:Y:S02]  /*15a90*/  LOP3.LUT R167, R167, R114, R113, 0x96, !PT ;  /* 0x00000072a7a77212 */ /* 0x000fe400078e9671 */
[----:B------:R-:W-:Y:S01]  /*15aa0*/  MOV R113, R164 ;  /* 0x000000a400717202 */ /* 0x000fe20000000f00 */
[----:B------:R-:W-:-:S07]  /*15ab0*/  IMAD.MOV.U32 R164, RZ, RZ, R112 ;  /* 0x000000ffffa47224 */ /* 0x000fce00078e0070 */
.L_x_4288:
[----:B------:R-:W-:Y:S05]  /*15ac0*/  BSYNC.RECONVERGENT B1 ;  /* 0x0000000000017941 */ /* 0x000fea0003800200 */
.L_x_4287:
[----:B-----5:R-:W-:Y:S01]  /*15ad0*/  PRMT R114, R107, 0x7632, R114 ;  /* 0x000076326b727816 */ /* 0x020fe20000000072 */
[----:B------:R-:W-:Y:S01]  /*15ae0*/  IMAD.U32 R173, R142, 0x10000, RZ ;  /* 0x000100008ead7824 */ /* 0x000fe200078e00ff */
        /* <DEDUP_REMOVED lines=10> */
.L_x_4286:
[----:B------:R-:W-:Y:S05]  /*15b90*/  BSYNC.RECONVERGENT B0 ;  /* 0x0000000000007941 */ /* 0x000fea0003800200 */
.L_x_4285:
[----:B------:R-:W-:Y:S02]  /*15ba0*/  F2FP.BF16.F32.PACK_AB R115, RZ, R173 ;  /* 0x000000adff73723e */ /* 0x000fe400000010ff */
[----:B------:R-:W-:Y:S02]  /*15bb0*/  PRMT R114, R186, 0x5410, R187 ;  /* 0x00005410ba727816 */ /* 0x000fe400000000bb */
[----:B------:R-:W-:Y:S02]  /*15bc0*/  PRMT R113, R185, 0x5410, R184 ;  /* 0x00005410b9717816 */ /* 0x000fe400000000b8 */
[----:B------:R-:W-:Y:S02]  /*15bd0*/  PRMT R112, R183, 0x5410, R182 ;  /* 0x00005410b7707816 */ /* 0x000fe400000000b6 */
[----:B------:R-:W-:-:S07]  /*15be0*/  PRMT R115, R188, 0x5410, R115 ;  /* 0x00005410bc737816 */ /* 0x000fce0000000073 */
.L_x_4235:
[C---:B------:R-:W-:Y:S01]  /*15bf0*/  IADD3 R185, PT, PT, R181.reuse, 0x40, RZ ;  /* 0x00000040b5b97810 */ /* 0x040fe20007ffe0ff */
        /* <DEDUP_REMOVED lines=10> */
[----:B------:R-:W-:Y:S01]  /*15ca0*/  IMAD.U32 R115, R163, 0x10000, RZ ;  /* 0x00010000a3737824 */ /* 0x000fe200078e00ff */
        /* <DEDUP_REMOVED lines=14> */
[----:B------:R-:W-:Y:S02]  /*15d90*/  IADD3 R185, PT, PT, R198, 0x40, RZ ;  /* 0x00000040c6b97810 */ /* 0x000fe40007ffe0ff */
[----:B------:R-:W-:Y:S02]  /*15da0*/  LOP3.LUT R114, R114, R186, R184, 0xfe, !PT ;  /* 0x000000ba72727212 */ /* 0x000fe400078efeb8 */
[----:B------:R-:W-:Y:S01]  /*15db0*/  LOP3.LUT R115, R189, R115, RZ, 0xfc, !PT ;  /* 0x00000073bd737212 */ /* 0x000fe200078efcff */
[----:B0-----:R-:W-:Y:S01]  /*15dc0*/  IMAD.WIDE.U32 R112, R185, 0x8, R112 ;  /* 0x00000008b9707825 */ /* 0x001fe200078e0070 */
[----:B------:R-:W-:-:S05]  /*15dd0*/  LOP3.LUT R114, R114, 0xff, R155, 0xf8, !PT ;  /* 0x000000ff72727812 */ /* 0x000fca00078ef89b */
[----:B------:R0:W-:Y:S02]  /*15de0*/  STG.E.64 desc[UR6][R112.64], R114 ;  /* 0x0000007270007986 */ /* 0x0001e4000c101b06 */
.L_x_4293:
[----:B------:R-:W-:Y:S05]  /*15df0*/  BSYNC.RECONVERGENT B0 ;  /* 0x0000000000007941 */ /* 0x000fea0003800200 */
.L_x_4292:
[----:B-----5:R1:W5:Y:S04]  /*15e00*/  @P1 LDG.E.128 R104, desc[UR6][R182.64] ;  /* 0x00000006b6681981 */ /* 0x020368000c1e1d00 */
[----:B------:R1:W5:Y:S01]  /*15e10*/  @P0 LDG.E.128 R108, desc[UR6][R130.64] ;  /* 0x00000006826c0981 */ /* 0x000362000c1e1d00 */
[----:B------:R-:W-:Y:S05]  /*15e20*/  @!P0 BRA `(.L_x_4294) ;  /* 0x0000003800048947 */ /* 0x000fea0003800000 */
[----:B------:R-:W-:Y:S01]  /*15e30*/  ISETP.GT.AND P2, PT, R191, RZ, PT ;  /* 0x000000ffbf00720c */ /* 0x000fe20003f44270 */
[----:B------:R-:W-:-:S12]  /*15e40*/  BSSY.RECONVERGENT B0, `(.L_x_4295) ;  /* 0x000006c000007945 */ /* 0x000fd80003800200 */
[----:B-----5:R-:W-:Y:S01]  /*15e50*/  @!P2 IMAD.U32 R190, R108, 0x10000, RZ ;  /* 0x000100006cbea824 */ /* 0x020fe200078e00ff */
[----:B-1----:R-:W-:Y:S01]  /*15e60*/  @!P2 MOV R183, R164 ;  /* 0x000000a400b7a202 */ /* 0x002fe20000000f00 */
        /* <DEDUP_REMOVED lines=18> */
.L_x_4299:
        /* <DEDUP_REMOVED lines=13> */
.L_x_4301:
[----:B------:R-:W-:Y:S05]  /*16060*/  BSYNC.RECONVERGENT B2 ;  /* 0x0000000000027941 */ /* 0x000fea0003800200 */
.L_x_4300:
        /* <DEDUP_REMOVED lines=56> */
[----:B------:R-:W-:Y:S01]  /*163f0*/  MOV R183, R112 ;  /* 0x0000007000b77202 */ /* 0x000fe20000000f00 */
[----:B------:R-:W-:Y:S01]  /*16400*/  HFMA2 R112, -RZ, RZ, 0, 0 ;  /* 0x00000000ff707431 */ /* 0x000fe200000001ff */
[----:B------:R-:W-:Y:S01]  /*16410*/  LOP3.LUT R167, R167, R114, R113, 0x96, !PT ;  /* 0x00000072a7a77212 */ /* 0x000fe200078e9671 */
[----:B------:R-:W-:-:S07]  /*16420*/  IMAD.MOV.U32 R113, RZ, RZ, R164 ;  /* 0x000000ffff717224 */ /* 0x000fce00078e00a4 */
.L_x_4298:
[----:B------:R-:W-:Y:S05]  /*16430*/  BSYNC.RECONVERGENT B1 ;  /* 0x0000000000017941 */ /* 0x000fea0003800200 */
.L_x_4297:
[----:B------:R-:W-:Y:S01]  /*16440*/  I2FP.F32.U32 R113, R113 ;  /* 0x0000007100717245 */ /* 0x000fe20000201000 */
[----:B------:R-:W-:Y:S01]  /*16450*/  IMAD.MOV.U32 R114, RZ, RZ, 0x2f800000 ;  /* 0x2f800000ff727424 */ /* 0x000fe200078e00ff */
[----:B------:R-:W-:Y:S02]  /*16460*/  SHF.L.U32 R115, R104, 0x10, RZ ;  /* 0x0000001068737819 */ /* 0x000fe400000006ff */
[----:B------:R-:W-:Y:S01]  /*16470*/  SHF.L.U32 R131, R108, 0x10, RZ ;  /* 0x000000106c837819 */ /* 0x000fe200000006ff */
        /* <DEDUP_REMOVED lines=8> */
.L_x_4296:
[----:B------:R-:W-:Y:S05]  /*16500*/  BSYNC.RECONVERGENT B0 ;  /* 0x0000000000007941 */ /* 0x000fea0003800200 */
.L_x_4295:
        /* <DEDUP_REMOVED lines=23> */
.L_x_4306:
        /* <DEDUP_REMOVED lines=13> */
.L_x_4308:
[----:B------:R-:W-:Y:S05]  /*16750*/  BSYNC.RECONVERGENT B2 ;  /* 0x0000000000027941 */ /* 0x000fea0003800200 */
.L_x_4307:
        /* <DEDUP_REMOVED lines=60> */
.L_x_4305:
[----:B------:R-:W-:Y:S05]  /*16b20*/  BSYNC.RECONVERGENT B1 ;  /* 0x0000000000017941 */ /* 0x000fea0003800200 */
.L_x_4304:
        /* <DEDUP_REMOVED lines=14> */
.L_x_4303:
[----:B------:R-:W-:Y:S05]  /*16c10*/  BSYNC.RECONVERGENT B0 ;  /* 0x0000000000007941 */ /* 0x000fea0003800200 */
.L_x_4302:
        /* <DEDUP_REMOVED lines=22> */
.L_x_4313:
        /* <DEDUP_REMOVED lines=13> */
.L_x_4315:
[----:B------:R-:W-:Y:S05]  /*16e50*/  BSYNC.RECONVERGENT B2 ;  /* 0x0000000000027941 */ /* 0x000fea0003800200 */
.L_x_4314:
        /* <DEDUP_REMOVED lines=60> */
.L_x_4312:
[----:B------:R-:W-:Y:S05]  /*17220*/  BSYNC.RECONVERGENT B1 ;  /* 0x0000000000017941 */ /* 0x000fea0003800200 */
.L_x_4311:
        /* <DEDUP_REMOVED lines=12> */
.L_x_4310:
[----:B------:R-:W-:Y:S05]  /*172f0*/  BSYNC.RECONVERGENT B0 ;  /* 0x0000000000007941 */ /* 0x000fea0003800200 */
.L_x_4309:
        /* <DEDUP_REMOVED lines=23> */
.L_x_4320:
        /* <DEDUP_REMOVED lines=13> */
.L_x_4322:
[----:B------:R-:W-:Y:S05]  /*17540*/  BSYNC.RECONVERGENT B2 ;  /* 0x0000000000027941 */ /* 0x000fea0003800200 */
.L_x_4321:
        /* <DEDUP_REMOVED lines=60> */
.L_x_4319:
[----:B------:R-:W-:Y:S05]  /*17910*/  BSYNC.RECONVERGENT B1 ;  /* 0x0000000000017941 */ /* 0x000fea0003800200 */
.L_x_4318:
        /* <DEDUP_REMOVED lines=14> */
.L_x_4317:
[----:B------:R-:W-:Y:S05]  /*17a00*/  BSYNC.RECONVERGENT B0 ;  /* 0x0000000000007941 */ /* 0x000fea0003800200 */
.L_x_4316:
        /* <DEDUP_REMOVED lines=22> */
.L_x_4327:
        /* <DEDUP_REMOVED lines=13> */
.L_x_4329:
[----:B------:R-:W-:Y:S05]  /*17c40*/  BSYNC.RECONVERGENT B2 ;  /* 0x0000000000027941 */ /* 0x000fea0003800200 */
.L_x_4328:
        /* <DEDUP_REMOVED lines=60> */
.L_x_4326:
[----:B------:R-:W-:Y:S05]  /*18010*/  BSYNC.RECONVERGENT B1 ;  /* 0x0000000000017941 */ /* 0x000fea0003800200 */
.L_x_4325:
        /* <DEDUP_REMOVED lines=12> */
.L_x_4324:
[----:B------:R-:W-:Y:S05]  /*180e0*/  BSYNC.RECONVERGENT B0 ;  /* 0x0000000000007941 */ /* 0x000fea0003800200 */
.L_x_4323:
        /* <DEDUP_REMOVED lines=23> */
.L_x_4334:
        /* <DEDUP_REMOVED lines=13> */
.L_x_4336:
[----:B------:R-:W-:Y:S05]  /*18330*/  BSYNC.RECONVERGENT B2 ;  /* 0x0000000000027941 */ /* 0x000fea0003800200 */
.L_x_4335:
        /* <DEDUP_REMOVED lines=60> */
.L_x_4333:
[----:B------:R-:W-:Y:S05]  /*18700*/  BSYNC.RECONVERGENT B1 ;  /* 0x0000000000017941 */ /* 0x000fea0003800200 */
.L_x_4332:
        /* <DEDUP_REMOVED lines=14> */
.L_x_4331:
[----:B------:R-:W-:Y:S05]  /*187f0*/  BSYNC.RECONVERGENT B0 ;  /* 0x0000000000007941 */ /* 0x000fea0003800200 */
.L_x_4330:
        /* <DEDUP_REMOVED lines=22> */
.L_x_4341:
        /* <DEDUP_REMOVED lines=13> */
.L_x_4343:
[----:B------:R-:W-:Y:S05]  /*18a30*/  BSYNC.RECONVERGENT B2 ;  /* 0x0000000000027941 */ /* 0x000fea0003800200 */
.L_x_4342:
        /* <DEDUP_REMOVED lines=60> */
.L_x_4340:
[----:B------:R-:W-:Y:S05]  /*18e00*/  BSYNC.RECONVERGENT B1 ;  /* 0x0000000000017941 */ /* 0x000fea0003800200 */
.L_x_4339:
        /* <DEDUP_REMOVED lines=12> */
.L_x_4338:
[----:B------:R-:W-:Y:S05]  /*18ed0*/  BSYNC.RECONVERGENT B0 ;  /* 0x0000000000007941 */ /* 0x000fea0003800200 */
.L_x_4337:
        /* <DEDUP_REMOVED lines=23> */
.L_x_4348:
        /* <DEDUP_REMOVED lines=13> */
.L_x_4350:
[----:B------:R-:W-:Y:S05]  /*19120*/  BSYNC.RECONVERGENT B2 ;  /* 0x0000000000027941 */ /* 0x000fea0003800200 */
.L_x_4349:
        /* <DEDUP_REMOVED lines=59> */
.L_x_4347:
[----:B------:R-:W-:Y:S05]  /*194e0*/  BSYNC.RECONVERGENT B1 ;  /* 0x0000000000017941 */ /* 0x000fea0003800200 */
.L_x_4346:
        /* <DEDUP_REMOVED lines=14> */
.L_x_4345:
[----:B------:R-:W-:Y:S05]  /*195d0*/  BSYNC.RECONVERGENT B0 ;  /* 0x0000000000007941 */ /* 0x000fea0003800200 */
.L_x_4344:
[----:B------:R-:W-:Y:S02]  /*195e0*/  F2FP.BF16.F32.PACK_AB R115, RZ, R183 ;  /* 0x000000b7ff73723e */ /* 0x000fe400000010ff */
[----:B------:R-:W-:Y:S02]  /*195f0*/  PRMT R114, R194, 0x5410, R195 ;  /* 0x00005410c2727816 */ /* 0x000fe400000000c3 */
[----:B------:R-:W-:Y:S02]  /*19600*/  PRMT R113, R193, 0x5410, R192 ;  /* 0x00005410c1717816 */ /* 0x000fe400000000c0 */
[----:B------:R-:W-:Y:S02]  /*19610*/  PRMT R112, R182, 0x5410, R164 ;  /* 0x00005410b6707816 */ /* 0x000fe400000000a4 */
[----:B------:R-:W-:Y:S01]  /*19620*/  PRMT R115, R196, 0x5410, R115 ;  /* 0x00005410c4737816 */ /* 0x000fe20000000073 */
[----:B------:R-:W-:Y:S06]  /*19630*/  BRA `(.L_x_4351) ;  /* 0x0000003400507947 */ /* 0x000fec0003800000 */
.L_x_4294:
        /* <DEDUP_REMOVED lines=21> */
.L_x_4356:
        /* <DEDUP_REMOVED lines=13> */
.L_x_4358:
[----:B------:R-:W-:Y:S05]  /*19860*/  BSYNC.RECONVERGENT B2 ;  /* 0x0000000000027941 */ /* 0x000fea0003800200 */
.L_x_4357:
        /* <DEDUP_REMOVED lines=60> */
.L_x_4355:
[----:B------:R-:W-:Y:S05]  /*19c30*/  BSYNC.RECONVERGENT B1 ;  /* 0x0000000000017941 */ /* 0x000fea0003800200 */
.L_x_4354:
        /* <DEDUP_REMOVED lines=11> */
.L_x_4353:
[----:B------:R-:W-:Y:S05]  /*19cf0*/  BSYNC.RECONVERGENT B0 ;  /* 0x0000000000007941 */ /* 0x000fea0003800200 */
.L_x_4352:
[----:B------:R-:W-:Y:S01]  /*19d00*/  BSSY.RECONVERGENT B0, `(.L_x_4359) ;  /* 0x0000069000007945 */ /* 0x000fe20003800200 */
[----:B-1----:R-:W-:Y:S01]  /*19d10*/  F2FP.BF16.F32.PACK_AB R182, RZ, R190 ;  /* 0x000000beffb6723e */ /* 0x002fe200000010ff */
        /* <DEDUP_REMOVED lines=16> */
.L_x_4363:
        /* <DEDUP_REMOVED lines=13> */
.L_x_4365:
[----:B------:R-:W-:Y:S05]  /*19ef0*/  BSYNC.RECONVERGENT B2 ;  /* 0x0000000000027941 */ /* 0x000fea0003800200 */
.L_x_4364:
        /* <DEDUP_REMOVED lines=60> */
.L_x_4362:
[----:B------:R-:W-:Y:S05]  /*1a2c0*/  BSYNC.RECONVERGENT B1 ;  /* 0x0000000000017941 */ /* 0x000fea0003800200 */
.L_x_4361:
        /* <DEDUP_REMOVED lines=12> */
.L_x_4360:
[----:B------:R-:W-:Y:S05]  /*1a390*/  BSYNC.RECONVERGENT B0 ;  /* 0x0000000000007941 */ /* 0x000fea0003800200 */
.L_x_4359:
        /* <DEDUP_REMOVED lines=18> */
.L_x_4370:
        /* <DEDUP_REMOVED lines=13> */
.L_x_4372:
[----:B------:R-:W-:Y:S05]  /*1a590*/  BSYNC.RECONVERGENT B2 ;  /* 0x0000000000027941 */ /* 0x000fea0003800200 */
.L_x_4371:
        /* <DEDUP_REMOVED lines=60> */
.L_x_4369:
[----:B------:R-:W-:Y:S05]  /*1a960*/  BSYNC.RECONVERGENT B1 ;  /* 0x0000000000017941 */ /* 0x000fea0003800200 */
.L_x_4368:
        /* <DEDUP_REMOVED lines=11> */
.L_x_4367:
[----:B------:R-:W-:Y:S05]  /*1aa20*/  BSYNC.RECONVERGENT B0 ;  /* 0x0000000000007941 */ /* 0x000fea0003800200 */
.L_x_4366:
        /* <DEDUP_REMOVED lines=18> */
.L_x_4377:
        /* <DEDUP_REMOVED lines=13> */
.L_x_4379:
[----:B------:R-:W-:Y:S05]  /*1ac20*/  BSYNC.RECONVERGENT B2 ;  /* 0x0000000000027941 */ /* 0x000fea0003800200 */
.L_x_4378:
        /* <DEDUP_REMOVED lines=60> */
.L_x_4376:
[----:B------:R-:W-:Y:S05]  /*1aff0*/  BSYNC.RECONVERGENT B1 ;  /* 0x0000000000017941 */ /* 0x000fea0003800200 */
.L_x_4375:
        /* <DEDUP_REMOVED lines=12> */
.L_x_4374:
[----:B------:R-:W-:Y:S05]  /*1b0c0*/  BSYNC.RECONVERGENT B0 ;  /* 0x0000000000007941 */ /* 0x000fea0003800200 */
.L_x_4373:
        /* <DEDUP_REMOVED lines=18> */
.L_x_4384:
        /* <DEDUP_REMOVED lines=13> */
.L_x_4386:
[----:B------:R-:W-:Y:S05]  /*1b2c0*/  BSYNC.RECONVERGENT B2 ;  /* 0x0000000000027941 */ /* 0x000fea0003800200 */
.L_x_4385:
        /* <DEDUP_REMOVED lines=60> */
.L_x_4383:
[----:B------:R-:W-:Y:S05]  /*1b690*/  BSYNC.RECONVERGENT B1 ;  /* 0x0000000000017941 */ /* 0x000fea0003800200 */
.L_x_4382:
        /* <DEDUP_REMOVED lines=11> */
.L_x_4381:
[----:B------:R-:W-:Y:S05]  /*1b750*/  BSYNC.RECONVERGENT B0 ;  /* 0x0000000000007941 */ /* 0x000fea0003800200 */
.L_x_4380:
        /* <DEDUP_REMOVED lines=18> */
.L_x_4391:
        /* <DEDUP_REMOVED lines=13> */
.L_x_4393:
[----:B------:R-:W-:Y:S05]  /*1b950*/  BSYNC.RECONVERGENT B2 ;  /* 0x0000000000027941 */ /* 0x000fea0003800200 */
.L_x_4392:
        /* <DEDUP_REMOVED lines=60> */
.L_x_4390:
[----:B------:R-:W-:Y:S05]  /*1bd20*/  BSYNC.RECONVERGENT B1 ;  /* 0x0000000000017941 */ /* 0x000fea0003800200 */
.L_x_4389:
        /* <DEDUP_REMOVED lines=12> */
.L_x_4388:
[----:B------:R-:W-:Y:S05]  /*1bdf0*/  BSYNC.RECONVERGENT B0 ;  /* 0x0000000000007941 */ /* 0x000fea0003800200 */
.L_x_4387:
        /* <DEDUP_REMOVED lines=18> */
.L_x_4398:
        /* <DEDUP_REMOVED lines=13> */
.L_x_4400:
[----:B------:R-:W-:Y:S05]  /*1bff0*/  BSYNC.RECONVERGENT B2 ;  /* 0x0000000000027941 */ /* 0x000fea0003800200 */
.L_x_4399:
        /* <DEDUP_REMOVED lines=60> */
.L_x_4397:
[----:B------:R-:W-:Y:S05]  /*1c3c0*/  BSYNC.RECONVERGENT B1 ;  /* 0x0000000000017941 */ /* 0x000fea0003800200 */
.L_x_4396:
        /* <DEDUP_REMOVED lines=11> */
.L_x_4395:
[----:B------:R-:W-:Y:S05]  /*1c480*/  BSYNC.RECONVERGENT B0 ;  /* 0x0000000000007941 */ /* 0x000fea0003800200 */
.L_x_4394:
        /* <DEDUP_REMOVED lines=18> */
.L_x_4405:
        /* <DEDUP_REMOVED lines=13> */
.L_x_4407:
[----:B------:R-:W-:Y:S05]  /*1c680*/  BSYNC.RECONVERGENT B2 ;  /* 0x0000000000027941 */ /* 0x000fea0003800200 */
.L_x_4406:
        /* <DEDUP_REMOVED lines=60> */
.L_x_4404:
[----:B------:R-:W-:Y:S05]  /*1ca50*/  BSYNC.RECONVERGENT B1 ;  /* 0x0000000000017941 */ /* 0x000fea0003800200 */
.L_x_4403:
        /* <DEDUP_REMOVED lines=12> */
.L_x_4402:
[----:B------:R-:W-:Y:S05]  /*1cb20*/  BSYNC.RECONVERGENT B0 ;  /* 0x0000000000007941 */ /* 0x000fea0003800200 */
.L_x_4401:
[----:B------:R-:W-:Y:S02]  /*1cb30*/  F2FP.BF16.F32.PACK_AB R115, RZ, R183 ;  /* 0x000000b7ff73723e */ /* 0x000fe400000010ff */
[----:B------:R-:W-:Y:S02]  /*1cb40*/  PRMT R114, R194, 0x5410, R195 ;  /* 0x00005410c2727816 */ /* 0x000fe400000000c3 */
[----:B------:R-:W-:Y:S02]  /*1cb50*/  PRMT R113, R193, 0x5410, R192 ;  /* 0x00005410c1717816 */ /* 0x000fe400000000c0 */
[----:B------:R-:W-:Y:S02]  /*1cb60*/  PRMT R112, R182, 0x5410, R164 ;  /* 0x00005410b6707816 */ /* 0x000fe400000000a4 */
[----:B------:R-:W-:-:S07]  /*1cb70*/  PRMT R115, R196, 0x5410, R115 ;  /* 0x00005410c4737816 */ /* 0x000fce0000000073 */
.L_x_4351:
[C---:B------:R-:W-:Y:S01]  /*1cb80*/  IADD3 R195, PT, PT, R181.reuse, 0x60, RZ ;  /* 0x00000060b5c37810 */ /* 0x040fe20007ffe0ff */
[----:B------:R-:W0:Y:S01]  /*1cb90*/  @P1 LDC.64 R192, c[0x0][0x390] ;  /* 0x0000e400ffc01b82 */ /* 0x000e220000000a00 */
[----:B------:R-:W-:Y:S01]  /*1cba0*/  IADD3 R181, PT, PT, R181, 0x80, RZ ;  /* 0x00000080b5b57810 */ /* 0x000fe20007ffe0ff */
[----:B------:R-:W-:Y:S01]  /*1cbb0*/  VIADD R182, R198, 0x80 ;  /* 0x00000080c6b67836 */ /* 0x000fe20000000000 */
        /* <DEDUP_REMOVED lines=28> */
.L_x_4409:
[----:B------:R-:W-:Y:S05]  /*1cd80*/  BSYNC.RECONVERGENT B0 ;  /* 0x0000000000007941 */ /* 0x000fea0003800200 */
.L_x_4408:
[----:B-----5:R1:W5:Y:S04]  /*1cd90*/  @P1 LDG.E.128 R104, desc[UR6][R192.64] ;  /* 0x00000006c0681981 */ /* 0x020368000c1e1d00 */
        /* <DEDUP_REMOVED lines=24> */
.L_x_4415:
        /* <DEDUP_REMOVED lines=13> */
.L_x_4417:
[----:B------:R-:W-:Y:S05]  /*1cff0*/  BSYNC.RECONVERGENT B2 ;  /* 0x0000000000027941 */ /* 0x000fea0003800200 */
.L_x_4416:
        /* <DEDUP_REMOVED lines=60> */
.L_x_4414:
[----:B------:R-:W-:Y:S05]  /*1d3c0*/  BSYNC.RECONVERGENT B1 ;  /* 0x0000000000017941 */ /* 0x000fea0003800200 */
.L_x_4413:
[----:B------:R-:W-:Y:S01]  /*1d3d0*/  I2FP.F32.U32 R113, R113 ;  /* 0x0000007100717245 */ /* 0x000fe20000201000 */
[----:B------:R-:W-:Y:S01]  /*1d3e0*/  IMAD.MOV.U32 R114, RZ, RZ, 0x2f800000 ;  /* 0x2f800000ff727424 */ /* 0x000fe200078e00ff */
[----:B------:R-:W-:Y:S02]  /*1d3f0*/  SHF.L.U32 R115, R104, 0x10, RZ ;  /* 0x0000001068737819 */ /* 0x000fe400000006ff */
[----:B-1----:R-:W-:Y:S01]  /*1d400*/  SHF.L.U32 R130, R108, 0x10, RZ ;  /* 0x000000106c827819 */ /* 0x002fe200000006ff */
        /* <DEDUP_REMOVED lines=8> */
.L_x_4412:
[----:B------:R-:W-:Y:S05]  /*1d490*/  BSYNC.RECONVERGENT B0 ;  /* 0x0000000000007941 */ /* 0x000fea0003800200 */
.L_x_4411:
[----:B-1----:R-:W-:Y:S01]  /*1d4a0*/  @!P0 PRMT R192, R108, 0x7632, R192 ;  /* 0x000076326cc08816 */ /* 0x002fe200000000c0 */
        /* <DEDUP_REMOVED lines=22> */
.L_x_4422:
        /* <DEDUP_REMOVED lines=13> */
.L_x_4424:
[----:B------:R-:W-:Y:S05]  /*1d6e0*/  BSYNC.RECONVERGENT B2 ;  /* 0x0000000000027941 */ /* 0x000fea0003800200 */
.L_x_4423:
        /* <DEDUP_REMOVED lines=60> */
.L_x_4421:
[----:B------:R-:W-:Y:S05]  /*1dab0*/  BSYNC.RECONVERGENT B1 ;  /* 0x0000000000017941 */ /* 0x000fea0003800200 */
.L_x_4420:
[----:B------:R-:W-:Y:S01]  /*1dac0*/  PRMT R115, R104, 0x7632, R115 ;  /* 0x0000763268737816 */ /* 0x000fe20000000073 */
[----:B------:R-:W-:Y:S01]  /*1dad0*/  IMAD.MOV.U32 R131, RZ, RZ, 0x2f800000 ;  /* 0x2f800000ff837424 */ /* 0x000fe200078e00ff */
[----:B------:R-:W-:Y:S01]  /*1dae0*/  I2FP.F32.U32 R112, R114 ;  /* 0x0000007200707245 */ /* 0x000fe20000201000 */
[----:B------:R-:W-:Y:S01]  /*1daf0*/  IMAD.U32 R192, R137, 0x10000, RZ ;  /* 0x0001000089c07824 */ /* 0x000fe200078e00ff */
[----:B------:R-:W-:Y:S02]  /*1db00*/  SHF.L.U32 R115, R115, 0x10, RZ ;  /* 0x0000001073737819 */ /* 0x000fe400000006ff */
[----:B------:R-:W-:Y:S01]  /*1db10*/  PRMT R114, R108, 0x7632, R114 ;  /* 0x000076326c727816 */ /* 0x000fe20000000072 */
[----:B------:R-:W-:Y:S02]  /*1db20*/  FFMA.FTZ R112, R112, R131, 1.1641532182693481445e-10 ;  /* 0x2f00000070707423 */ /* 0x000fe40000010083 */
[----:B------:R-:W-:Y:S01]  /*1db30*/  FMUL.FTZ R115, R115, UR11 ;  /* 0x0000000b73737c20 */ /* 0x000fe20008410000 */
[----:B------:R-:W-:-:S02]  /*1db40*/  SHF.L.U32 R114, R114, 0x10, RZ ;  /* 0x0000001072727819 */ /* 0x000fc400000006ff */
[----:B------:R-:W-:Y:S01]  /*1db50*/  FSETP.GTU.FTZ.AND P2, PT, R112, UR8, PT ;  /* 0x0000000870007c0b */ /* 0x000fe2000bf5c000 */
[----:B------:R-:W-:-:S03]  /*1db60*/  FMUL.FTZ R115, R115, UR10 ;  /* 0x0000000a73737c20 */ /* 0x000fc60008410000 */
[----:B------:R-:W-:Y:S02]  /*1db70*/  SEL R156, RZ, 0x1, P2 ;  /* 0x00000001ff9c7807 */ /* 0x000fe40001000000 */
[----:B------:R-:W-:-:S05]  /*1db80*/  FSEL R115, R115, RZ, !P2 ;  /* 0x000000ff73737208 */ /* 0x000fca0005000000 */
[----:B------:R-:W-:-:S07]  /*1db90*/  FFMA.FTZ R192, R115, R192, R114 ;  /* 0x000000c073c07223 */ /* 0x000fce0000010072 */
.L_x_4419:
[----:B------:R-:W-:Y:S05]  /*1dba0*/  BSYNC.RECONVERGENT B0 ;  /* 0x0000000000007941 */ /* 0x000fea0003800200 */
.L_x_4418:
        /* <DEDUP_REMOVED lines=22> */
.L_x_4429:
        /* <DEDUP_REMOVED lines=13> */
.L_x_4431:
[----:B------:R-:W-:Y:S05]  /*1dde0*/  BSYNC.RECONVERGENT B2 ;  /* 0x0000000000027941 */ /* 0x000fea0003800200 */
.L_x_4430:
        /* <DEDUP_REMOVED lines=60> */
.L_x_4428:
[----:B------:R-:W-:Y:S05]  /*1e1b0*/  BSYNC.RECONVERGENT B1 ;  /* 0x0000000000017941 */ /* 0x000fea0003800200 */
.L_x_4427:
        /* <DEDUP_REMOVED lines=12> */
.L_x_4426:
[----:B------:R-:W-:Y:S05]  /*1e280*/  BSYNC.RECONVERGENT B0 ;  /* 0x0000000000007941 */ /* 0x000fea0003800200 */
.L_x_4425:
        /* <DEDUP_REMOVED lines=23> */
.L_x_4436:
        /* <DEDUP_REMOVED lines=13> */
.L_x_4438:
[----:B------:R-:W-:Y:S05]  /*1e4d0*/  BSYNC.RECONVERGENT B2 ;  /* 0x0000000000027941 */ /* 0x000fea0003800200 */
.L_x_4437:
        /* <DEDUP_REMOVED lines=60> */
.L_x_4435:
[----:B------:R-:W-:Y:S05]  /*1e8a0*/  BSYNC.RECONVERGENT B1 ;  /* 0x0000000000017941 */ /* 0x000fea0003800200 */
.L_x_4434:
        /* <DEDUP_REMOVED lines=14> */
.L_x_4433:
[----:B------:R-:W-:Y:S05]  /*1e990*/  BSYNC.RECONVERGENT B0 ;  /* 0x0000000000007941 */ /* 0x000fea0003800200 */
.L_x_4432:
        /* <DEDUP_REMOVED lines=22> */
.L_x_4443:
        /* <DEDUP_REMOVED lines=13> */
.L_x_4445:
[----:B------:R-:W-:Y:S05]  /*1ebd0*/  BSYNC.RECONVERGENT B2 ;  /* 0x0000000000027941 */ /* 0x000fea0003800200 */
.L_x_4444:
        /* <DEDUP_REMOVED lines=60> */
.L_x_4442:
[----:B------:R-:W-:Y:S05]  /*1efa0*/  BSYNC.RECONVERGENT B1 ;  /* 0x0000000000017941 */ /* 0x000fea0003800200 */
.L_x_4441:
        /* <DEDUP_REMOVED lines=12> */
.L_x_4440:
[----:B------:R-:W-:Y:S05]  /*1f070*/  BSYNC.RECONVERGENT B0 ;  /* 0x0000000000007941 */ /* 0x000fea0003800200 */
.L_x_4439:
        /* <DEDUP_REMOVED lines=23> */
.L_x_4450:
        /* <DEDUP_REMOVED lines=13> */
.L_x_4452:
[----:B------:R-:W-:Y:S05]  /*1f2c0*/  BSYNC.RECONVERGENT B2 ;  /* 0x0000000000027941 */ /* 0x000fea0003800200 */
.L_x_4451:
        /* <DEDUP_REMOVED lines=60> */
.L_x_4449:
[----:B------:R-:W-:Y:S05]  /*1f690*/  BSYNC.RECONVERGENT B1 ;  /* 0x0000000000017941 */ /* 0x000fea0003800200 */
.L_x_4448:
        /* <DEDUP_REMOVED lines=14> */
.L_x_4447:
[----:B------:R-:W-:Y:S05]  /*1f780*/  BSYNC.RECONVERGENT B0 ;  /* 0x0000000000007941 */ /* 0x000fea0003800200 */
.L_x_4446:
        /* <DEDUP_REMOVED lines=22> */
.L_x_4457:
        /* <DEDUP_REMOVED lines=13> */
.L_x_4459:
[----:B------:R-:W-:Y:S05]  /*1f9c0*/  BSYNC.RECONVERGENT B2 ;  /* 0x0000000000027941 */ /* 0x000fea0003800200 */
.L_x_4458:
        /* <DEDUP_REMOVED lines=60> */
.L_x_4456:
[----:B------:R-:W-:Y:S05]  /*1fd90*/  BSYNC.RECONVERGENT B1 ;  /* 0x0000000000017941 */ /* 0x000fea0003800200 */
.L_x_4455:
        /* <DEDUP_REMOVED lines=12> */
.L_x_4454:
[----:B------:R-:W-:Y:S05]  /*1fe60*/  BSYNC.RECONVERGENT B0 ;  /* 0x0000000000007941 */ /* 0x000fea0003800200 */
.L_x_4453:
        /* <DEDUP_REMOVED lines=23> */
.L_x_4464:
        /* <DEDUP_REMOVED lines=13> */
.L_x_4466:
[----:B------:R-:W-:Y:S05]  /*200b0*/  BSYNC.RECONVERGENT B2 ;  /* 0x0000000000027941 */ /* 0x000fea0003800200 */
.L_x_4465:
        /* <DEDUP_REMOVED lines=61> */
.L_x_4463:
[----:B------:R-:W-:Y:S05]  /*20490*/  BSYNC.RECONVERGENT B1 ;  /* 0x0000000000017941 */ /* 0x000fea0003800200 */
.L_x_4462:
        /* <DEDUP_REMOVED lines=14> */
.L_x_4461:
[----:B------:R-:W-:Y:S05]  /*20580*/  BSYNC.RECONVERGENT B0 ;  /* 0x0000000000007941 */ /* 0x000fea0003800200 */
.L_x_4460:
[----:B------:R-:W-:Y:S02]  /*20590*/  F2FP.BF16.F32.PACK_AB R115, RZ, R210 ;  /* 0x000000d2ff73723e */ /* 0x000fe400000010ff */
[----:B------:R-:W-:Y:S02]  /*205a0*/  PRMT R114, R202, 0x5410, R203 ;  /* 0x00005410ca727816 */ /* 0x000fe400000000cb */
[----:B------:R-:W-:Y:S02]  /*205b0*/  PRMT R113, R200, 0x5410, R199 ;  /* 0x00005410c8717816 */ /* 0x000fe400000000c7 */
[----:B------:R-:W-:Y:S02]  /*205c0*/  PRMT R112, R198, 0x5410, R197 ;  /* 0x00005410c6707816 */ /* 0x000fe400000000c5 */
[----:B------:R-:W-:Y:S01]  /*205d0*/  PRMT R115, R209, 0x5410, R115 ;  /* 0x00005410d1737816 */ /* 0x000fe20000000073 */
[----:B------:R-:W-:Y:S06]  /*205e0*/  BRA `(.L_x_4467) ;  /* 0x0000003400587947 */ /* 0x000fec0003800000 */
.L_x_4410:
        /* <DEDUP_REMOVED lines=21> */
.L_x_4472:
        /* <DEDUP_REMOVED lines=13> */
.L_x_4474:
[----:B------:R-:W-:Y:S05]  /*20810*/  BSYNC.RECONVERGENT B2 ;  /* 0x0000000000027941 */ /* 0x000fea0003800200 */
.L_x_4473:
        /* <DEDUP_REMOVED lines=60> */
.L_x_4471:
[----:B------:R-:W-:Y:S05]  /*20be0*/  BSYNC.RECONVERGENT B1 ;  /* 0x0000000000017941 */ /* 0x000fea0003800200 */
.L_x_4470:
        /* <DEDUP_REMOVED lines=11> */
.L_x_4469:
[----:B------:R-:W-:Y:S05]  /*20ca0*/  BSYNC.RECONVERGENT B0 ;  /* 0x0000000000007941 */ /* 0x000fea0003800200 */
.L_x_4468:
        /* <DEDUP_REMOVED lines=18> */
.L_x_4479:
        /* <DEDUP_REMOVED lines=13> */
.L_x_4481:
[----:B------:R-:W-:Y:S05]  /*20ea0*/  BSYNC.RECONVERGENT B2 ;  /* 0x0000000000027941 */ /* 0x000fea0003800200 */
.L_x_4480:
        /* <DEDUP_REMOVED lines=60> */
.L_x_4478:
[----:B------:R-:W-:Y:S05]  /*21270*/  BSYNC.RECONVERGENT B1 ;  /* 0x0000000000017941 */ /* 0x000fea0003800200 */
.L_x_4477:
        /* <DEDUP_REMOVED lines=12> */
.L_x_4476:
[----:B------:R-:W-:Y:S05]  /*21340*/  BSYNC.RECONVERGENT B0 ;  /* 0x0000000000007941 */ /* 0x000fea0003800200 */
.L_x_4475:
        /* <DEDUP_REMOVED lines=18> */
.L_x_4486:
        /* <DEDUP_REMOVED lines=13> */
.L_x_4488:
[----:B------:R-:W-:Y:S05]  /*21540*/  BSYNC.RECONVERGENT B2 ;  /* 0x0000000000027941 */ /* 0x000fea0003800200 */
.L_x_4487:
        /* <DEDUP_REMOVED lines=60> */
.L_x_4485:
[----:B------:R-:W-:Y:S05]  /*21910*/  BSYNC.RECONVERGENT B1 ;  /* 0x0000000000017941 */ /* 0x000fea0003800200 */
.L_x_4484:
        /* <DEDUP_REMOVED lines=11> */
.L_x_4483:
[----:B------:R-:W-:Y:S05]  /*219d0*/  BSYNC.RECONVERGENT B0 ;  /* 0x0000000000007941 */ /* 0x000fea0003800200 */
.L_x_4482:
        /* <DEDUP_REMOVED lines=18> */
.L_x_4493:
        /* <DEDUP_REMOVED lines=13> */
.L_x_4495:
[----:B------:R-:W-:Y:S05]  /*21bd0*/  BSYNC.RECONVERGENT B2 ;  /* 0x0000000000027941 */ /* 0x000fea0003800200 */
.L_x_4494:
        /* <DEDUP_REMOVED lines=60> */
.L_x_4492:
[----:B------:R-:W-:Y:S05]  /*21fa0*/  BSYNC.RECONVERGENT B1 ;  /* 0x0000000000017941 */ /* 0x000fea0003800200 */
.L_x_4491:
        /* <DEDUP_REMOVED lines=12> */
.L_x_4490:
[----:B------:R-:W-:Y:S05]  /*22070*/  BSYNC.RECONVERGENT B0 ;  /* 0x0000000000007941 */ /* 0x000fea0003800200 */
.L_x_4489:
        /* <DEDUP_REMOVED lines=18> */
.L_x_4500:
        /* <DEDUP_REMOVED lines=13> */
.L_x_4502:
[----:B------:R-:W-:Y:S05]  /*22270*/  BSYNC.RECONVERGENT B2 ;  /* 0x0000000000027941 */ /* 0x000fea0003800200 */
.L_x_4501:
        /* <DEDUP_REMOVED lines=60> */
.L_x_4499:
[----:B------:R-:W-:Y:S05]  /*22640*/  BSYNC.RECONVERGENT B1 ;  /* 0x0000000000017941 */ /* 0x000fea0003800200 */
.L_x_4498:
        /* <DEDUP_REMOVED lines=11> */
.L_x_4497:
[----:B------:R-:W-:Y:S05]  /*22700*/  BSYNC.RECONVERGENT B0 ;  /* 0x0000000000007941 */ /* 0x000fea0003800200 */
.L_x_4496:
        /* <DEDUP_REMOVED lines=18> */
.L_x_4507:
        /* <DEDUP_REMOVED lines=13> */
.L_x_4509:
[----:B------:R-:W-:Y:S05]  /*22900*/  BSYNC.RECONVERGENT B2 ;  /* 0x0000000000027941 */ /* 0x000fea0003800200 */
.L_x_4508:
        /* <DEDUP_REMOVED lines=60> */
.L_x_4506:
[----:B------:R-:W-:Y:S05]  /*22cd0*/  BSYNC.RECONVERGENT B1 ;  /* 0x0000000000017941 */ /* 0x000fea0003800200 */
.L_x_4505:
        /* <DEDUP_REMOVED lines=12> */
.L_x_4504:
[----:B------:R-:W-:Y:S05]  /*22da0*/  BSYNC.RECONVERGENT B0 ;  /* 0x0000000000007941 */ /* 0x000fea0003800200 */
.L_x_4503:
        /* <DEDUP_REMOVED lines=18> */
.L_x_4514:
        /* <DEDUP_REMOVED lines=13> */
.L_x_4516:
[----:B------:R-:W-:Y:S05]  /*22fa0*/  BSYNC.RECONVERGENT B2 ;  /* 0x0000000000027941 */ /* 0x000fea0003800200 */
.L_x_4515:
        /* <DEDUP_REMOVED lines=58> */
[----:B------:R-:W-:Y:S01]  /*23350*/  HFMA2 R112, -RZ, RZ, 0, 0 ;  /* 0x00000000ff707431 */ /* 0x000fe200000001ff */
[----:B------:R-:W-:Y:S01]  /*23360*/  MOV R115, R164 ;  /* 0x000000a400737202 */ /* 0x000fe20000000f00 */
[----:B------:R-:W-:-:S07]  /*23370*/  IMAD.MOV.U32 R164, RZ, RZ, R114 ;  /* 0x000000ffffa47224 */ /* 0x000fce00078e0072 */
.L_x_4513:
[----:B------:R-:W-:Y:S05]  /*23380*/  BSYNC.RECONVERGENT B1 ;  /* 0x0000000000017941 */ /* 0x000fea0003800200 */
.L_x_4512:
        /* <DEDUP_REMOVED lines=11> */
.L_x_4511:
[----:B------:R-:W-:Y:S05]  /*23440*/  BSYNC.RECONVERGENT B0 ;  /* 0x0000000000007941 */ /* 0x000fea0003800200 */
.L_x_4510:
        /* <DEDUP_REMOVED lines=18> */
.L_x_4521:
        /* <DEDUP_REMOVED lines=13> */
.L_x_4523:
[----:B------:R-:W-:Y:S05]  /*23640*/  BSYNC.RECONVERGENT B2 ;  /* 0x0000000000027941 */ /* 0x000fea0003800200 */
.L_x_4522:
        /* <DEDUP_REMOVED lines=57> */
[----:B------:R-:W-:Y:S02]  /*239e0*/  IMAD.MOV.U32 R164, RZ, RZ, R166 ;  /* 0x000000ffffa47224 */ /* 0x000fe400078e00a6 */
[----:B------:R-:W-:Y:S02]  /*239f0*/  HFMA2 R166, -RZ, RZ, 0, 0 ;  /* 0x00000000ffa67431 */ /* 0x000fe400000001ff */
[----:B------:R-:W-:Y:S01]  /*23a00*/  IMAD.MOV.U32 R208, RZ, RZ, R130 ;  /* 0x000000ffffd07224 */ /* 0x000fe200078e0082 */
[----:B------:R-:W-:-:S07]  /*23a10*/  LOP3.LUT R167, R115, R112, R167, 0x96, !PT ;  /* 0x0000007073a77212 */ /* 0x000fce00078e96a7 */
.L_x_4520:
[----:B------:R-:W-:Y:S05]  /*23a20*/  BSYNC.RECONVERGENT B1 ;  /* 0x0000000000017941 */ /* 0x000fea0003800200 */
.L_x_4519:
        /* <DEDUP_REMOVED lines=12> */
.L_x_4518:
[----:B------:R-:W-:Y:S05]  /*23af0*/  BSYNC.RECONVERGENT B0 ;  /* 0x0000000000007941 */ /* 0x000fea0003800200 */
.L_x_4517:
[----:B------:R-:W-:Y:S02]  /*23b00*/  F2FP.BF16.F32.PACK_AB R115, RZ, R210 ;  /* 0x000000d2ff73723e */ /* 0x000fe400000010ff */
[----:B------:R-:W-:Y:S02]  /*23b10*/  PRMT R114, R202, 0x5410, R203 ;  /* 0x00005410ca727816 */ /* 0x000fe400000000cb */
[----:B------:R-:W-:Y:S02]  /*23b20*/  PRMT R113, R200, 0x5410, R199 ;  /* 0x00005410c8717816 */ /* 0x000fe400000000c7 */
[----:B------:R-:W-:Y:S02]  /*23b30*/  PRMT R112, R198, 0x5410, R197 ;  /* 0x00005410c6707816 */ /* 0x000fe400000000c5 */
[----:B------:R-:W-:-:S07]  /*23b40*/  PRMT R115, R205, 0x5410, R115 ;  /* 0x00005410cd737816 */ /* 0x000fce0000000073 */
.L_x_4467:
        /* <DEDUP_REMOVED lines=65> */
.L_x_4525:
[----:B------:R-:W-:Y:S05]  /*23f60*/  BSYNC.RECONVERGENT B0 ;  /* 0x0000000000007941 */ /* 0x000fea0003800200 */
.L_x_4524:
        /* <DEDUP_REMOVED lines=104> */
.L_x_4541:
[----:B-1----:R-:W-:Y:S01]  /*245f0*/  FADD.FTZ R181, R130, R131 ;  /* 0x0000008382b57221 */ /* 0x002fe20000010000 */
[----:B0-----:R-:W-:Y:S01]  /*24600*/  FMUL.FTZ R130, R123, R123 ;  /* 0x0000007b7b827220 */ /* 0x001fe20000410000 */
[----:B------:R-:W-:Y:S01]  /*24610*/  ISETP.NE.AND P1, PT, RZ, UR9, PT ;  /* 0x00000009ff007c0c */ /* 0x000fe2000bf25270 */
[----:B------:R-:W0:Y:S01]  /*24620*/  @!P0 LDC.64 R114, c[0x0][0x3c0] ;  /* 0x0000f000ff728b82 */ /* 0x000e220000000a00 */
[----:B------:R-:W-:Y:S01]  /*24630*/  FFMA.FTZ R122, R181, R122, UR12 ;  /* 0x0000000cb57a7e23 */ /* 0x000fe2000801007a */
[----:B------:R-:W-:Y:S01]  /*24640*/  BSSY.RECONVERGENT B0, `(.L_x_4527) ;  /* 0x00000fd000007945 */ /* 0x000fe20003800200 */
[----:B------:R-:W-:-:S05]  /*24650*/  FSEL R131, R130, RZ, P1 ;  /* 0x000000ff82837208 */ /* 0x000fca0000800000 */
[----:B------:R-:W1:Y:S01]  /*24660*/  @!P0 LDC.64 R112, c[0x0][0x3c8] ;  /* 0x0000f200ff708b82 */ /* 0x000e620000000a00 */
[----:B------:R-:W-:-:S06]  /*24670*/  FADD.FTZ R131, R122, R131 ;  /* 0x000000837a837221 */ /* 0x000fcc0000010000 */
[----:B------:R-:W2:Y:S01]  /*24680*/  MUFU.RSQ R131, R131 ;  /* 0x0000008300837308 */ /* 0x000ea20000001400 */
[----:B0-----:R-:W-:-:S05]  /*24690*/  @!P0 IMAD.WIDE R114, R2, 0x4, R114 ;  /* 0x0000000402728825 */ /* 0x001fca00078e0272 */
[----:B------:R0:W-:Y:S01]  /*246a0*/  @!P0 STG.E desc[UR6][R114.64], R123 ;  /* 0x0000007b72008986 */ /* 0x0001e2000c101906 */
[----:B-1----:R-:W-:-:S05]  /*246b0*/  @!P0 IMAD.WIDE R112, R2, 0x4, R112 ;  /* 0x0000000402708825 */ /* 0x002fca00078e0270 */
[----:B--2---:R0:W-:Y:S01]  /*246c0*/  @!P0 STG.E desc[UR6][R112.64], R131 ;  /* 0x0000008370008986 */ /* 0x0041e2000c101906 */
[----:B------:R-:W-:-:S13]  /*246d0*/  ISETP.GE.AND P0, PT, R126, 0x1, PT ;  /* 0x000000017e00780c */ /* 0x000fda0003f06270 */
[----:B0-----:R-:W-:Y:S05]  /*246e0*/  @!P0 BRA `(.L_x_4528) ;  /* 0x0000000c00c88947 */ /* 0x001fea0003800000 */
        /* <DEDUP_REMOVED lines=8> */
[C---:B------:R-:W-:Y:S01]  /*24770*/  FADD.FTZ R130, -R123.reuse, R117 ;  /* 0x000000757b827221 */ /* 0x040fe20000010100 */
[C---:B------:R-:W-:Y:S01]  /*24780*/  FADD.FTZ R182, -R123.reuse, R116 ;  /* 0x000000747bb67221 */ /* 0x040fe20000010100 */
[----:B------:R-:W-:Y:S01]  /*24790*/  FADD.FTZ R202, -R123, R165 ;  /* 0x000000a57bca7221 */ /* 0x000fe20000010100 */
[----:B------:R-:W-:Y:S01]  /*247a0*/  IMAD.U32 R117, R64, 0x10000, RZ ;  /* 0x0001000040757824 */ /* 0x000fe200078e00ff */
[----:B------:R-:W-:Y:S01]  /*247b0*/  SHF.L.U32 R121, R133, 0x10, RZ ;  /* 0x0000001085797819 */ /* 0x000fe200000006ff */
[----:B------:R-:W-:Y:S01]  /*247c0*/  FMUL.FTZ R112, R131, R0 ;  /* 0x0000000083707220 */ /* 0x000fe20000410000 */
[C---:B------:R-:W-:Y:S01]  /*247d0*/  FADD.FTZ R118, -R123.reuse, R118 ;  /* 0x000000767b767221 */ /* 0x040fe20000010100 */
[----:B------:R-:W-:Y:S01]  /*247e0*/  FADD.FTZ R236, -R123, R187 ;  /* 0x000000bb7bec7221 */ /* 0x000fe20000010100 */
[----:B------:R-:W-:-:S02]  /*247f0*/  IMAD.U32 R165, R132, 0x10000, RZ ;  /* 0x0001000084a57824 */ /* 0x000fc400078e00ff */
[----:B------:R-:W-:Y:S01]  /*24800*/  FMUL.FTZ R116, R131, R124 ;  /* 0x0000007c83747220 */ /* 0x000fe20000410000 */
[----:B------:R-:W-:Y:S02]  /*24810*/  IMAD R127, R126, R127, RZ ;  /* 0x0000007f7e7f7224 */ /* 0x000fe400078e02ff */
[C---:B------:R-:W-:Y:S01]  /*24820*/  FADD.FTZ R232, -R123.reuse, R189 ;  /* 0x000000bd7be87221 */ /* 0x040fe20000010100 */
[----:B------:R-:W-:Y:S01]  /*24830*/  FADD.FTZ R195, -R123, R195 ;  /* 0x000000c37bc37221 */ /* 0x000fe20000010100 */
[----:B------:R-:W-:Y:S01]  /*24840*/  SHF.L.U32 R187, R45, 0x10, RZ ;  /* 0x000000102dbb7819 */ /* 0x000fe200000006ff */
[----:B------:R-:W-:Y:S01]  /*24850*/  FADD.FTZ R120, -R123, R120 ;  /* 0x000000787b787221 */ /* 0x000fe20000010100 */
[----:B------:R-:W-:Y:S02]  /*24860*/  IMAD.U32 R189, R65, 0x10000, RZ ;  /* 0x0001000041bd7824 */ /* 0x000fe400078e00ff */
[----:B------:R-:W-:Y:S01]  /*24870*/  FMUL.FTZ R126, R131, R114 ;  /* 0x00000072837e7220 */ /* 0x000fe20000410000 */
[C---:B------:R-:W-:Y:S01]  /*24880*/  FADD.FTZ R230, -R123.reuse, R190 ;  /* 0x000000be7be67221 */ /* 0x040fe20000010100 */
[----:B------:R-:W-:Y:S01]  /*24890*/  FFMA.FTZ R112, R112, R113, R117 ;  /* 0x0000007170707223 */ /* 0x000fe20000010075 */
[----:B------:R-:W-:Y:S01]  /*248a0*/  FADD.FTZ R122, -R123, R119 ;  /* 0x000000777b7a7221 */ /* 0x000fe20000010100 */
[----:B------:R-:W-:Y:S01]  /*248b0*/  FMUL.FTZ R190, R131, R118 ;  /* 0x0000007683be7220 */ /* 0x000fe20000410000 */
[----:B------:R-:W-:Y:S01]  /*248c0*/  FFMA.FTZ R117, R116, R121, R165 ;  /* 0x0000007974757223 */ /* 0x000fe200000100a5 */
[----:B------:R-:W-:Y:S01]  /*248d0*/  FADD.FTZ R218, -R123, R178 ;  /* 0x000000b27bda7221 */ /* 0x000fe20000010100 */
[----:B------:R-:W-:Y:S01]  /*248e0*/  FMUL.FTZ R118, R131, R195 ;  /* 0x000000c383767220 */ /* 0x000fe20000410000 */
[----:B------:R-:W-:Y:S01]  /*248f0*/  SHF.L.U32 R121, R43, 0x10, RZ ;  /* 0x000000102b797819 */ /* 0x000fe200000006ff */
[----:B------:R-:W-:Y:S01]  /*24900*/  FADD.FTZ R248, -R123, R192 ;  /* 0x000000c07bf87221 */ /* 0x000fe20000010100 */
[----:B------:R-:W-:Y:S01]  /*24910*/  FMUL.FTZ R178, R131, R120 ;  /* 0x0000007883b27220 */ /* 0x000fe20000410000 */
[----:B------:R-:W-:Y:S01]  /*24920*/  FFMA.FTZ R113, R126, R187, R189 ;  /* 0x000000bb7e717223 */ /* 0x000fe200000100bd */
[----:B------:R-:W-:Y:S01]  /*24930*/  IMAD.U32 R165, R42, 0x10000, RZ ;  /* 0x000100002aa57824 */ /* 0x000fe200078e00ff */
[----:B------:R-:W-:Y:S01]  /*24940*/  SHF.L.U32 R195, R47, 0x10, RZ ;  /* 0x000000102fc37819 */ /* 0x000fe200000006ff */
[C---:B------:R-:W-:Y:S01]  /*24950*/  FADD.FTZ R234, -R123.reuse, R188 ;  /* 0x000000bc7bea7221 */ /* 0x040fe20000010100 */
[C---:B------:R-:W-:Y:S01]  /*24960*/  FADD.FTZ R246, -R123.reuse, R191 ;  /* 0x000000bf7bf67221 */ /* 0x040fe20000010100 */
[----:B------:R-:W-:Y:S01]  /*24970*/  FADD.FTZ R252, -R123, R194 ;  /* 0x000000c27bfc7221 */ /* 0x000fe20000010100 */
[----:B------:R-:W-:Y:S01]  /*24980*/  FMUL.FTZ R192, R131, R130 ;  /* 0x0000008283c07220 */ /* 0x000fe20000410000 */
[----:B------:R-:W-:Y:S01]  /*24990*/  SHF.L.U32 R187, R46, 0x10, RZ ;  /* 0x000000102ebb7819 */ /* 0x000fe200000006ff */
[----:B------:R-:W-:Y:S01]  /*249a0*/  FADD.FTZ R250, -R123, R193 ;  /* 0x000000c17bfa7221 */ /* 0x000fe20000010100 */
[C---:B------:R-:W-:Y:S01]  /*249b0*/  FMUL.FTZ R188, R131.reuse, R122 ;  /* 0x0000007a83bc7220 */ /* 0x040fe20000410000 */
[----:B------:R-:W-:Y:S01]  /*249c0*/  FMUL.FTZ R194, R131, R182 ;  /* 0x000000b683c27220 */ /* 0x000fe20000410000 */
[----:B------:R-:W-:Y:S01]  /*249d0*/  IMAD.U32 R189, R66, 0x10000, RZ ;  /* 0x0001000042bd7824 */ /* 0x000fe200078e00ff */
[----:B------:R-:W-:Y:S01]  /*249e0*/  SHF.L.U32 R191, R41, 0x10, RZ ;  /* 0x0000001029bf7819 */ /* 0x000fe200000006ff */
[----:B------:R-:W-:-:S02]  /*249f0*/  IMAD.U32 R205, R38, 0x10000, RZ ;  /* 0x0001000026cd7824 */ /* 0x000fc400078e00ff */
[C---:B------:R-:W-:Y:S01]  /*24a00*/  FADD.FTZ R200, -R123.reuse, R169 ;  /* 0x000000a97bc87221 */ /* 0x040fe20000010100 */
[----:B------:R-:W-:Y:S02]  /*24a10*/  IMAD.U32 R193, R40, 0x10000, RZ ;  /* 0x0001000028c17824 */ /* 0x000fe400078e00ff */
[C---:B------:R-:W-:Y:S01]  /*24a20*/  FADD.FTZ R172, -R123.reuse, R172 ;  /* 0x000000ac7bac7221 */ /* 0x040fe20000010100 */
[----:B------:R-:W-:Y:S01]  /*24a30*/  FFMA.FTZ R116, R178, R121, R165 ;  /* 0x00000079b2747223 */ /* 0x000fe200000100a5 */
[C---:B------:R-:W-:Y:S01]  /*24a40*/  FADD.FTZ R170, -R123.reuse, R170 ;  /* 0x000000aa7baa7221 */ /* 0x040fe20000010100 */
[----:B------:R-:W-:Y:S01]  /*24a50*/  FFMA.FTZ R165, R192, R195, R199 ;  /* 0x000000c3c0a57223 */ /* 0x000fe200000100c7 */
[C---:B------:R-:W-:Y:S01]  /*24a60*/  FADD.FTZ R198, -R123.reuse, R171 ;  /* 0x000000ab7bc67221 */ /* 0x040fe20000010100 */
[----:B------:R-:W-:Y:S01]  /*24a70*/  FADD.FTZ R168, -R123, R168 ;  /* 0x000000a87ba87221 */ /* 0x000fe20000010100 */
[----:B------:R-:W-:Y:S01]  /*24a80*/  FFMA.FTZ R121, R188, R187, R189 ;  /* 0x000000bbbc797223 */ /* 0x000fe200000100bd */
[----:B------:R-:W-:Y:S01]  /*24a90*/  FFMA.FTZ R178, R194, R203, R205 ;  /* 0x000000cbc2b27223 */ /* 0x000fe200000100cd */
[----:B------:R-:W-:Y:S01]  /*24aa0*/  SHF.L.U32 R192, R35, 0x10, RZ ;  /* 0x0000001023c07819 */ /* 0x000fe200000006ff */
[----:B------:R-:W-:Y:S01]  /*24ab0*/  FMUL.FTZ R181, R131, R200 ;  /* 0x000000c883b57220 */ /* 0x000fe20000410000 */
[----:B------:R-:W-:Y:S01]  /*24ac0*/  FFMA.FTZ R126, R190, R191, R193 ;  /* 0x000000bfbe7e7223 */ /* 0x000fe200000100c1 */
[----:B------:R-:W-:Y:S01]  /*24ad0*/  SHF.L.U32 R187, R48, 0x10, RZ ;  /* 0x0000001030bb7819 */ /* 0x000fe200000006ff */
[----:B------:R-:W-:-:S02]  /*24ae0*/  IMAD.U32 R194, R34, 0x10000, RZ ;  /* 0x0001000022c27824 */ /* 0x000fc400078e00ff */
[----:B------:R-:W-:Y:S01]  /*24af0*/  FADD.FTZ R214, -R123, R180 ;  /* 0x000000b47bd67221 */ /* 0x000fe20000010100 */
[----:B------:R-:W-:Y:S01]  /*24b00*/  FMUL.FTZ R130, R131, R172 ;  /* 0x000000ac83827220 */ /* 0x000fe20000410000 */
[----:B------:R-:W-:Y:S01]  /*24b10*/  IMAD.U32 R189, R68, 0x10000, RZ ;  /* 0x0001000044bd7824 */ /* 0x000fe200078e00ff */
[----:B------:R-:W-:Y:S01]  /*24b20*/  SHF.L.U32 R191, R49, 0x10, RZ ;  /* 0x0000001031bf7819 */ /* 0x000fe200000006ff */
[C---:B------:R-:W-:Y:S01]  /*24b30*/  FADD.FTZ R212, -R123.reuse, R129 ;  /* 0x000000817bd47221 */ /* 0x040fe20000010100 */
[----:B------:R-:W-:Y:S01]  /*24b40*/  FADD.FTZ R216, -R123, R179 ;  /* 0x000000b37bd87221 */ /* 0x000fe20000010100 */
[----:B------:R-:W-:Y:S01]  /*24b50*/  FMUL.FTZ R180, R131, R170 ;  /* 0x000000aa83b47220 */ /* 0x000fe20000410000 */
[----:B------:R-:W-:Y:S01]  /*24b60*/  SHF.L.U32 R188, R37, 0x10, RZ ;  /* 0x0000001025bc7819 */ /* 0x000fe200000006ff */
[----:B------:R-:W-:Y:S01]  /*24b70*/  IMAD.U32 R193, R69, 0x10000, RZ ;  /* 0x0001000045c17824 */ /* 0x000fe200078e00ff */
[----:B------:R-:W-:Y:S01]  /*24b80*/  SHF.L.U32 R195, R50, 0x10, RZ ;  /* 0x0000001032c37819 */ /* 0x000fe200000006ff */
[C---:B------:R-:W-:Y:S01]  /*24b90*/  FADD.FTZ R128, -R123.reuse, R128 ;  /* 0x000000807b807221 */ /* 0x040fe20000010100 */
[----:B------:R-:W-:Y:S01]  /*24ba0*/  FADD.FTZ R196, -R123, R196 ;  /* 0x000000c47bc47221 */ /* 0x000fe20000010100 */
[C---:B------:R-:W-:Y:S01]  /*24bb0*/  FMUL.FTZ R179, R131.reuse, R198 ;  /* 0x000000c683b37220 */ /* 0x040fe20000410000 */
[----:B------:R-:W-:Y:S01]  /*24bc0*/  FMUL.FTZ R182, R131, R168 ;  /* 0x000000a883b67220 */ /* 0x000fe20000410000 */
[----:B------:R-:W-:-:S02]  /*24bd0*/  IMAD.U32 R190, R36, 0x10000, RZ ;  /* 0x0001000024be7824 */ /* 0x000fc400078e00ff */
[----:B------:R-:W-:Y:S01]  /*24be0*/  FFMA.FTZ R181, R181, R192, R194 ;  /* 0x000000c0b5b57223 */ /* 0x000fe200000100c2 */
[----:B------:R-:W-:Y:S02]  /*24bf0*/  IMAD.U32 R199, R70, 0x10000, RZ ;  /* 0x0001000046c77824 */ /* 0x000fe400078e00ff */
[----:B------:R-:W-:Y:S01]  /*24c00*/  FADD.FTZ R220, -R123, R177 ;  /* 0x000000b17bdc7221 */ /* 0x000fe20000010100 */
[----:B------:R-:W-:Y:S01]  /*24c10*/  FFMA.FTZ R130, R130, R187, R189 ;  /* 0x000000bb82827223 */ /* 0x000fe200000100bd */
[----:B------:R-:W-:Y:S01]  /*24c20*/  SHF.L.U32 R192, R51, 0x10, RZ ;  /* 0x0000001033c07819 */ /* 0x000fe200000006ff */
[----:B------:R-:W-:Y:S01]  /*24c30*/  FADD.FTZ R242, -R123, R184 ;  /* 0x000000b87bf27221 */ /* 0x000fe20000010100 */
[----:B------:R-:W-:Y:S01]  /*24c40*/  FMUL.FTZ R177, R131, R212 ;  /* 0x000000d483b17220 */ /* 0x000fe20000410000 */
[----:B------:R-:W-:Y:S01]  /*24c50*/  FFMA.FTZ R180, R180, R191, R193 ;  /* 0x000000bfb4b47223 */ /* 0x000fe200000100c1 */
[----:B------:R-:W-:Y:S01]  /*24c60*/  IMAD.U32 R194, R71, 0x10000, RZ ;  /* 0x0001000047c27824 */ /* 0x000fe200078e00ff */
[----:B------:R-:W-:Y:S01]  /*24c70*/  SHF.L.U32 R189, R31, 0x10, RZ ;  /* 0x000000101fbd7819 */ /* 0x000fe200000006ff */
[----:B------:R-:W-:Y:S01]  /*24c80*/  FADD.FTZ R238, -R123, R186 ;  /* 0x000000ba7bee7221 */ /* 0x000fe20000010100 */
[C---:B------:R-:W-:Y:S01]  /*24c90*/  FMUL.FTZ R184, R131.reuse, R128 ;  /* 0x0000008083b87220 */ /* 0x040fe20000410000 */
[----:B------:R-:W-:Y:S01]  /*24ca0*/  FMUL.FTZ R114, R131, R196 ;  /* 0x000000c483727220 */ /* 0x000fe20000410000 */
[----:B------:R-:W-:Y:S01]  /*24cb0*/  FFMA.FTZ R179, R179, R188, R190 ;  /* 0x000000bcb3b37223 */ /* 0x000fe200000100be */
[----:B------:R-:W-:Y:S01]  /*24cc0*/  FFMA.FTZ R182, R182, R195, R199 ;  /* 0x000000c3b6b67223 */ /* 0x000fe200000100c7 */
        /* <DEDUP_REMOVED lines=8> */
[C---:B------:R-:W-:Y:S01]  /*24d50*/  FMUL.FTZ R183, R131.reuse, R202 ;  /* 0x000000ca83b77220 */ /* 0x040fe20000410000 */
[----:B------:R-:W-:Y:S01]  /*24d60*/  FMUL.FTZ R185, R131, R214 ;  /* 0x000000d683b97220 */ /* 0x000fe20000410000 */
[----:B------:R-:W-:-:S02]  /*24d70*/  IMAD.U32 R190, R32, 0x10000, RZ ;  /* 0x0001000020be7824 */ /* 0x000fc400078e00ff */
[C---:B------:R-:W-:Y:S01]  /*24d80*/  FADD.FTZ R224, -R123.reuse, R175 ;  /* 0x000000af7be07221 */ /* 0x040fe20000010100 */
[----:B------:R-:W-:Y:S02]  /*24d90*/  IMAD.U32 R198, R72, 0x10000, RZ ;  /* 0x0001000048c67824 */ /* 0x000fe400078e00ff */
[----:B------:R-:W-:Y:S01]  /*24da0*/  FADD.FTZ R226, -R123, R174 ;  /* 0x000000ae7be27221 */ /* 0x000fe20000010100 */
[----:B------:R-:W-:Y:S01]  /*24db0*/  FFMA.FTZ R187, R177, R192, R194 ;  /* 0x000000c0b1bb7223 */ /* 0x000fe200000100c2 */
[----:B------:R-:W-:Y:S01]  /*24dc0*/  FADD.FTZ R222, -R123, R176 ;  /* 0x000000b07bde7221 */ /* 0x000fe20000010100 */
[----:B------:R-:W-:Y:S01]  /*24dd0*/  FFMA.FTZ R184, R184, R189, R191 ;  /* 0x000000bdb8b87223 */ /* 0x000fe200000100bf */
[----:B------:R-:W-:Y:S01]  /*24de0*/  SHF.L.U32 R177, R53, 0x10, RZ ;  /* 0x0000001035b17819 */ /* 0x000fe200000006ff */
[----:B------:R-:W-:Y:S01]  /*24df0*/  FMUL.FTZ R174, R131, R218 ;  /* 0x000000da83ae7220 */ /* 0x000fe20000410000 */
[----:B------:R-:W-:Y:S01]  /*24e00*/  FFMA.FTZ R186, R186, R193, R195 ;  /* 0x000000c1baba7223 */ /* 0x000fe200000100c3 */
[----:B------:R-:W-:Y:S01]  /*24e10*/  IMAD.U32 R189, R73, 0x10000, RZ ;  /* 0x0001000049bd7824 */ /* 0x000fe200078e00ff */
[----:B------:R-:W-:Y:S01]  /*24e20*/  SHF.L.U32 R191, R27, 0x10, RZ ;  /* 0x000000101bbf7819 */ /* 0x000fe200000006ff */
[----:B------:R-:W-:Y:S01]  /*24e30*/  FADD.FTZ R228, -R123, R173 ;  /* 0x000000ad7be47221 */ /* 0x000fe20000010100 */
[----:B------:R-:W-:Y:S01]  /*24e40*/  FMUL.FTZ R176, R131, R220 ;  /* 0x000000dc83b07220 */ /* 0x000fe20000410000 */
[----:B------:R-:W-:Y:S01]  /*24e50*/  FFMA.FTZ R183, R183, R188, R190 ;  /* 0x000000bcb7b77223 */ /* 0x000fe200000100be */
[----:B------:R-:W-:Y:S01]  /*24e60*/  FFMA.FTZ R185, R185, R196, R198 ;  /* 0x000000c4b9b97223 */ /* 0x000fe200000100c6 */
        /* <DEDUP_REMOVED lines=8> */
[----:B------:R-:W-:Y:S02]  /*24ef0*/  IMAD.U32 R199, R75, 0x10000, RZ ;  /* 0x000100004bc77824 */ /* 0x000fe400078e00ff */
[----:B------:R-:W-:Y:S01]  /*24f00*/  FFMA.FTZ R188, R174, R177, R189 ;  /* 0x000000b1aebc7223 */ /* 0x000fe200000100bd */
[----:B------:R-:W-:Y:S02]  /*24f10*/  IMAD.U32 R192, R74, 0x10000, RZ ;  /* 0x000100004ac07824 */ /* 0x000fe400078e00ff */
[----:B------:R-:W-:Y:S01]  /*24f20*/  FFMA.FTZ R189, R176, R191, R193 ;  /* 0x000000bfb0bd7223 */ /* 0x000fe200000100c1 */
[----:B------:R-:W-:Y:S01]  /*24f30*/  FFMA.FTZ R191, R173, R194, R196 ;  /* 0x000000c2adbf7223 */ /* 0x000fe200000100c4 */
[----:B------:R-:W-:Y:S01]  /*24f40*/  FFMA.FTZ R193, R172, R195, R199 ;  /* 0x000000c3acc17223 */ /* 0x000fe200000100c7 */
[----:B------:R-:W-:Y:S01]  /*24f50*/  SHF.L.U32 R174, R21, 0x10, RZ ;  /* 0x0000001015ae7819 */ /* 0x000fe200000006ff */
[----:B------:R-:W-:Y:S01]  /*24f60*/  FMUL.FTZ R169, R131, R232 ;  /* 0x000000e883a97220 */ /* 0x000fe20000410000 */
[----:B------:R-:W-:Y:S01]  /*24f70*/  SHF.L.U32 R177, R57, 0x10, RZ ;  /* 0x0000001039b17819 */ /* 0x000fe200000006ff */
[----:B------:R-:W-:Y:S01]  /*24f80*/  FMUL.FTZ R168, R131, R234 ;  /* 0x000000ea83a87220 */ /* 0x000fe20000410000 */
[----:B------:R-:W-:Y:S01]  /*24f90*/  FFMA.FTZ R190, R175, R190, R192 ;  /* 0x000000beafbe7223 */ /* 0x000fe200000100c0 */
[----:B------:R-:W-:Y:S01]  /*24fa0*/  SHF.L.U32 R194, R23, 0x10, RZ ;  /* 0x0000001017c27819 */ /* 0x000fe200000006ff */
[----:B------:R-:W-:Y:S01]  /*24fb0*/  IMAD.U32 R176, R20, 0x10000, RZ ;  /* 0x0001000014b07824 */ /* 0x000fe200078e00ff */
[----:B------:R-:W-:Y:S01]  /*24fc0*/  SHF.L.U32 R173, R56, 0x10, RZ ;  /* 0x0000001038ad7819 */ /* 0x000fe200000006ff */
[----:B------:R-:W-:-:S02]  /*24fd0*/  IMAD.U32 R199, R77, 0x10000, RZ ;  /* 0x000100004dc77824 */ /* 0x000fc400078e00ff */
[C---:B------:R-:W-:Y:S01]  /*24fe0*/  FMUL.FTZ R171, R131.reuse, R228 ;  /* 0x000000e483ab7220 */ /* 0x040fe20000410000 */
[----:B------:R-:W-:Y:S01]  /*24ff0*/  FMUL.FTZ R170, R131, R230 ;  /* 0x000000e683aa7220 */ /* 0x000fe20000410000 */
[----:B------:R-:W-:Y:S02]  /*25000*/  IMAD.U32 R172, R22, 0x10000, RZ ;  /* 0x0001000016ac7824 */ /* 0x000fe400078e00ff */
[----:B------:R-:W-:Y:S01]  /*25010*/  FFMA.FTZ R195, R169, R174, R176 ;  /* 0x000000aea9c37223 */ /* 0x000fe200000100b0 */
[----:B------:R-:W-:Y:S02]  /*25020*/  IMAD.U32 R175, R76, 0x10000, RZ ;  /* 0x000100004caf7824 */ /* 0x000fe400078e00ff */
[----:B------:R-:W-:Y:S01]  /*25030*/  FFMA.FTZ R196, R168, R177, R199 ;  /* 0x000000b1a8c47223 */ /* 0x000fe200000100c7 */
[----:B------:R-:W-:Y:S01]  /*25040*/  FFMA.FTZ R194, R171, R194, R172 ;  /* 0x000000c2abc27223 */ /* 0x000fe200000100ac */
[----:B------:R-:W-:Y:S01]  /*25050*/  SHF.L.U32 R169, R58, 0x10, RZ ;  /* 0x000000103aa97819 */ /* 0x000fe200000006ff */
[----:B------:R-:W-:Y:S01]  /*25060*/  FFMA.FTZ R192, R170, R173, R175 ;  /* 0x000000adaac07223 */ /* 0x000fe200000100af */
[----:B------:R-:W-:Y:S01]  /*25070*/  SHF.L.U32 R168, R17, 0x10, RZ ;  /* 0x0000001011a87819 */ /* 0x000fe200000006ff */
[C---:B------:R-:W-:Y:S01]  /*25080*/  FMUL.FTZ R128, R131.reuse, R238 ;  /* 0x000000ee83807220 */ /* 0x040fe20000410000 */
[----:B------:R-:W-:Y:S01]  /*25090*/  FMUL.FTZ R125, R131, R240 ;  /* 0x000000f0837d7220 */ /* 0x000fe20000410000 */
[----:B------:R-:W-:Y:S01]  /*250a0*/  IMAD.U32 R171, R78, 0x10000, RZ ;  /* 0x000100004eab7824 */ /* 0x000fe200078e00ff */
[----:B------:R-:W-:Y:S01]  /*250b0*/  SHF.L.U32 R173, R59, 0x10, RZ ;  /* 0x000000103bad7819 */ /* 0x000fe200000006ff */
[----:B------:R-:W-:-:S02]  /*250c0*/  IMAD.U32 R170, R16, 0x10000, RZ ;  /* 0x0001000010aa7824 */ /* 0x000fc400078e00ff */
[----:B------:R-:W-:Y:S01]  /*250d0*/  FMUL.FTZ R124, R131, R242 ;  /* 0x000000f2837c7220 */ /* 0x000fe20000410000 */
[----:B------:R-:W-:Y:S01]  /*250e0*/  FFMA.FTZ R128, R128, R169, R171 ;  /* 0x000000a980807223 */ /* 0x000fe200000100ab */
[----:B------:R-:W-:Y:S02]  /*250f0*/  IMAD.U32 R175, R79, 0x10000, RZ ;  /* 0x000100004faf7824 */ /* 0x000fe400078e00ff */
[----:B------:R-:W-:Y:S01]  /*25100*/  FFMA.FTZ R125, R125, R168, R170 ;  /* 0x000000a87d7d7223 */ /* 0x000fe200000100aa */
[C---:B------:R-:W-:Y:S01]  /*25110*/  FADD.FTZ R206, -R123.reuse, R206 ;  /* 0x000000ce7bce7221 */ /* 0x040fe20000010100 */
[----:B------:R-:W0:Y:S01]  /*25120*/  LDC.64 R168, c[0x0][0x428] ;  /* 0x00010a00ffa87b82 */ /* 0x000e220000000a00 */
[----:B------:R-:W-:Y:S01]  /*25130*/  FADD.FTZ R210, -R123, R210 ;  /* 0x000000d27bd27221 */ /* 0x000fe20000010100 */
[----:B------:R-:W-:Y:S01]  /*25140*/  SHF.L.U32 R172, R15, 0x10, RZ ;  /* 0x000000100fac7819 */ /* 0x000fe200000006ff */
[C---:B------:R-:W-:Y:S01]  /*25150*/  FMUL.FTZ R123, R131.reuse, R244 ;  /* 0x000000f4837b7220 */ /* 0x040fe20000410000 */
[----:B------:R-:W-:Y:S01]  /*25160*/  SHF.L.U32 R177, R60, 0x10, RZ ;  /* 0x000000103cb17819 */ /* 0x000fe200000006ff */
[----:B------:R-:W-:Y:S01]  /*25170*/  FMUL.FTZ R122, R131, R246 ;  /* 0x000000f6837a7220 */ /* 0x000fe20000410000 */
[----:B------:R-:W-:Y:S01]  /*25180*/  IMAD.U32 R174, R14, 0x10000, RZ ;  /* 0x000100000eae7824 */ /* 0x000fe200078e00ff */
[----:B------:R-:W-:Y:S01]  /*25190*/  SHF.L.U32 R198, R19, 0x10, RZ ;  /* 0x0000001013c67819 */ /* 0x000fe200000006ff */
[----:B------:R-:W-:-:S02]  /*251a0*/  IMAD.U32 R203, R80, 0x10000, RZ ;  /* 0x0001000050cb7824 */ /* 0x000fc400078e00ff */
[----:B------:R-:W-:Y:S01]  /*251b0*/  FFMA.FTZ R124, R124, R173, R175 ;  /* 0x000000ad7c7c7223 */ /* 0x000fe200000100af */
[----:B------:R-:W-:Y:S01]  /*251c0*/  FMUL.FTZ R129, R131, R236 ;  /* 0x000000ec83817220 */ /* 0x000fe20000410000 */
[----:B------:R-:W-:Y:S01]  /*251d0*/  IMAD.U32 R200, R18, 0x10000, RZ ;  /* 0x0001000012c87824 */ /* 0x000fe200078e00ff */
[----:B------:R-:W-:Y:S01]  /*251e0*/  SHF.L.U32 R173, R61, 0x10, RZ ;  /* 0x000000103dad7819 */ /* 0x000fe200000006ff */
[----:B------:R-:W-:Y:S01]  /*251f0*/  FMUL.FTZ R0, R131, R250 ;  /* 0x000000fa83007220 */ /* 0x000fe20000410000 */
[----:B------:R-:W-:Y:S01]  /*25200*/  FFMA.FTZ R199, R123, R172, R174 ;  /* 0x000000ac7bc77223 */ /* 0x000fe200000100ae */
[----:B------:R-:W-:Y:S01]  /*25210*/  FFMA.FTZ R203, R122, R177, R203 ;  /* 0x000000b17acb7223 */ /* 0x000fe200000100cb */
[----:B------:R-:W-:Y:S01]  /*25220*/  IMAD.U32 R175, R81, 0x10000, RZ ;  /* 0x0001000051af7824 */ /* 0x000fe200078e00ff */
[----:B------:R-:W-:Y:S01]  /*25230*/  SHF.L.U32 R123, R13, 0x10, RZ ;  /* 0x000000100d7b7819 */ /* 0x000fe200000006ff */
[----:B------:R-:W-:Y:S01]  /*25240*/  FMUL.FTZ R120, R131, R248 ;  /* 0x000000f883787220 */ /* 0x000fe20000410000 */
[----:B------:R-:W-:Y:S01]  /*25250*/  SHF.R.S32.HI R122, RZ, 0x1f, R127 ;  /* 0x0000001fff7a7819 */ /* 0x000fe2000001147f */
[----:B------:R-:W-:-:S02]  /*25260*/  IMAD.U32 R171, R12, 0x10000, RZ ;  /* 0x000100000cab7824 */ /* 0x000fc400078e00ff */
[----:B------:R-:W-:Y:S01]  /*25270*/  FFMA.FTZ R129, R129, R198, R200 ;  /* 0x000000c681817223 */ /* 0x000fe200000100c8 */
[----:B------:R-:W-:Y:S01]  /*25280*/  FFMA.FTZ R200, R0, R173, R175 ;  /* 0x000000ad00c87223 */ /* 0x000fe200000100af */
[----:B------:R-:W-:Y:S01]  /*25290*/  LEA.HI R127, R122, R127, RZ, 0x3 ;  /* 0x0000007f7a7f7211 */ /* 0x000fe200078f18ff */
[----:B------:R-:W-:Y:S01]  /*252a0*/  FFMA.FTZ R198, R120, R123, R171 ;  /* 0x0000007b78c67223 */ /* 0x000fe200000100ab */
[----:B------:R-:W-:Y:S01]  /*252b0*/  LOP3.LUT R0, R197, 0x1f, RZ, 0xc0, !PT ;  /* 0x0000001fc5007812 */ /* 0x000fe200078ec0ff */
[----:B------:R-:W-:Y:S01]  /*252c0*/  FMUL.FTZ R119, R131, R252 ;  /* 0x000000fc83777220 */ /* 0x000fe20000410000 */
[----:B------:R-:W-:Y:S01]  /*252d0*/  SHF.L.U32 R170, R11, 0x10, RZ ;  /* 0x000000100baa7819 */ /* 0x000fe200000006ff */
[----:B------:R-:W-:Y:S01]  /*252e0*/  IMAD.U32 R172, R10, 0x10000, RZ ;  /* 0x000100000aac7824 */ /* 0x000fe200078e00ff */
[----:B------:R-:W-:Y:S01]  /*252f0*/  SHF.L.U32 R171, R9, 0x10, RZ ;  /* 0x0000001009ab7819 */ /* 0x000fe200000006ff */
[----:B------:R-:W-:Y:S01]  /*25300*/  IMAD.U32 R173, R8, 0x10000, RZ ;  /* 0x0001000008ad7824 */ /* 0x000fe200078e00ff */
[----:B------:R-:W-:Y:S01]  /*25310*/  SHF.L.U32 R120, R63, 0x10, RZ ;  /* 0x000000103f787819 */ /* 0x000fe200000006ff */
[----:B------:R-:W-:Y:S01]  /*25320*/  FMUL.FTZ R115, R131, R206 ;  /* 0x000000ce83737220 */ /* 0x000fe20000410000 */
[----:B------:R-:W-:Y:S01]  /*25330*/  LEA.HI.SX32 R127, R127, R0, 0x1d ;  /* 0x000000007f7f7211 */ /* 0x000fe200078feaff */
[----:B------:R-:W-:-:S02]  /*25340*/  IMAD.U32 R122, R83, 0x10000, RZ ;  /* 0x00010000537a7824 */ /* 0x000fc400078e00ff */
[----:B------:R-:W-:Y:S01]  /*25350*/  FFMA.FTZ R205, R119, R170, R172 ;  /* 0x000000aa77cd7223 */ /* 0x000fe200000100ac */
[----:B------:R-:W-:Y:S01]  /*25360*/  SHF.L.U32 R170, R7, 0x10, RZ ;  /* 0x0000001007aa7819 */ /* 0x000fe200000006ff */
[----:B------:R-:W-:Y:S01]  /*25370*/  FFMA.FTZ R202, R114, R171, R173 ;  /* 0x000000ab72ca7223 */ /* 0x000fe200000100ad */
[----:B------:R-:W-:Y:S01]  /*25380*/  FMUL.FTZ R131, R131, R210 ;  /* 0x000000d283837220 */ /* 0x000fe20000410000 */
[----:B------:R-:W-:Y:S01]  /*25390*/  IMAD.U32 R172, R6, 0x10000, RZ ;  /* 0x0001000006ac7824 */ /* 0x000fe200078e00ff */
[----:B------:R-:W-:Y:S01]  /*253a0*/  IADD3 R175, PT, PT, R127, 0x20, RZ ;  /* 0x000000207faf7810 */ /* 0x000fe20007ffe0ff */
[----:B------:R-:W-:Y:S01]  /*253b0*/  FFMA.FTZ R206, R115, R120, R122 ;  /* 0x0000007873ce7223 */ /* 0x000fe2000001007a */
[C---:B------:R-:W-:Y:S01]  /*253c0*/  IADD3 R171, PT, PT, R127.reuse, 0x60, RZ ;  /* 0x000000607fab7810 */ /* 0x040fe20007ffe0ff */
[----:B------:R-:W-:Y:S01]  /*253d0*/  VIADD R173, R127, 0x40 ;  /* 0x000000407fad7836 */ /* 0x000fe20000000000 */
[----:B------:R-:W-:Y:S01]  /*253e0*/  SHF.L.U32 R119, R62, 0x10, RZ ;  /* 0x000000103e777819 */ /* 0x000fe200000006ff */
[----:B------:R-:W-:-:S02]  /*253f0*/  IMAD.U32 R123, R82, 0x10000, RZ ;  /* 0x00010000527b7824 */ /* 0x000fc400078e00ff */
[----:B------:R-:W-:Y:S01]  /*25400*/  FFMA.FTZ R131, R131, R170, R172 ;  /* 0x000000aa83837223 */ /* 0x000fe200000100ac */
[C---:B------:R-:W-:Y:S01]  /*25410*/  VIADD R115, R127.reuse, 0x80 ;  /* 0x000000807f737836 */ /* 0x040fe20000000000 */
[----:B------:R-:W-:Y:S01]  /*25420*/  F2FP.BF16.F32.PACK_AB R114, R126, R121 ;  /* 0x000000797e72723e */ /* 0x000fe200000010ff */
[----:B0-----:R-:W-:-:S04]  /*25430*/  IMAD.WIDE.U32 R176, R127, 0x10, R168 ;  /* 0x000000107fb07825 */ /* 0x001fc800078e00a8 */
[----:B------:R-:W-:Y:S01]  /*25440*/  FFMA.FTZ R197, R118, R119, R123 ;  /* 0x0000007776c57223 */ /* 0x000fe2000001007b */
[----:B------:R-:W-:Y:S01]  /*25450*/  F2FP.BF16.F32.PACK_AB R113, R116, R113 ;  /* 0x000000717471723e */ /* 0x000fe200000010ff */
[--C-:B------:R-:W-:Y:S01]  /*25460*/  IMAD.WIDE.U32 R174, R175, 0x10, R168.reuse ;  /* 0x00000010afae7825 */ /* 0x100fe200078e00a8 */
[----:B------:R-:W-:Y:S02]  /*25470*/  F2FP.BF16.F32.PACK_AB R112, R117, R112 ;  /* 0x000000707570723e */ /* 0x000fe400000010ff */
[----:B------:R-:W-:Y:S01]  /*25480*/  F2FP.BF16.F32.PACK_AB R119, R184, R187 ;  /* 0x000000bbb877723e */ /* 0x000fe200000010ff */
[--C-:B------:R-:W-:Y:S01]  /*25490*/  IMAD.WIDE.U32 R172, R173, 0x10, R168.reuse ;  /* 0x00000010adac7825 */ /* 0x100fe200078e00a8 */
[----:B------:R-:W-:Y:S02]  /*254a0*/  F2FP.BF16.F32.PACK_AB R118, R183, R182 ;  /* 0x000000b6b776723e */ /* 0x000fe400000010ff */
[----:B------:R-:W-:Y:S01]  /*254b0*/  F2FP.BF16.F32.PACK_AB R117, R181, R180 ;  /* 0x000000b4b575723e */ /* 0x000fe200000010ff */
[----:B------:R-:W-:Y:S01]  /*254c0*/  IMAD.WIDE.U32 R170, R171, 0x10, R168 ;  /* 0x00000010abaa7825 */ /* 0x000fe200078e00a8 */
[----:B------:R-:W-:-:S02]  /*254d0*/  F2FP.BF16.F32.PACK_AB R116, R179, R130 ;  /* 0x00000082b374723e */ /* 0x000fc400000010ff */
        /* <DEDUP_REMOVED lines=13> */
[----:B------:R-:W-:Y:S02]  /*255b0*/  F2FP.BF16.F32.PACK_AB R131, R131, R206 ;  /* 0x000000ce8383723e */ /* 0x000fe400000010ff */
[----:B------:R-:W-:Y:S01]  /*255c0*/  F2FP.BF16.F32.PACK_AB R130, R202, R197 ;  /* 0x000000c5ca82723e */ /* 0x000fe200000010ff */
[----:B------:R0:W-:Y:S01]  /*255d0*/  STG.E.128 desc[UR6][R170.64], R124 ;  /* 0x0000007caa007986 */ /* 0x0001e2000c101d06 */
[----:B------:R-:W-:Y:S02]  /*255e0*/  F2FP.BF16.F32.PACK_AB R129, R205, R200 ;  /* 0x000000c8cd81723e */ /* 0x000fe400000010ff */
[----:B------:R-:W-:-:S05]  /*255f0*/  F2FP.BF16.F32.PACK_AB R128, R198, R203 ;  /* 0x000000cbc680723e */ /* 0x000fca00000010ff */
[----:B------:R0:W-:Y:S02]  /*25600*/  STG.E.128 desc[UR6][R168.64], R128 ;  /* 0x00000080a8007986 */ /* 0x0001e4000c101d06 */
.L_x_4528:
[----:B------:R-:W-:Y:S05]  /*25610*/  BSYNC.RECONVERGENT B0 ;  /* 0x0000000000007941 */ /* 0x000fea0003800200 */
.L_x_4527:
[----:B0-----:R-:W0:Y:S02]  /*25620*/  LDC.64 R112, c[0x0][0x380] ;  /* 0x0000e000ff707b82 */ /* 0x001e240000000a00 */
[----:B0-----:R-:W-:-:S04]  /*25630*/  LEA R2, R112, R2, 0x2 ;  /* 0x0000000270027211 */ /* 0x001fc800078e10ff */
[----:B------:R-:W-:-:S13]  /*25640*/  ISETP.GE.AND P0, PT, R2, R113, PT ;  /* 0x000000710200720c */ /* 0x000fda0003f06270 */
[----:B------:R-:W-:Y:S05]  /*25650*/  @!P0 BRA `(.L_x_4529) ;  /* 0xfffffdb400e88947 */ /* 0x000fea000383ffff */
[----:B------:R-:W-:Y:S05]  /*25660*/  EXIT ;  /* 0x000000000000794d */ /* 0x000fea0003800000 */
.L_x_4526:
[----:B------:R-:W-:Y:S01]  /*25670*/  HFMA2 R199, -RZ, RZ, 0, 1.847743988037109375e-06 ;  /* 0x0000001fffc77431 */ /* 0x000fe200000001ff */
[----:B------:R-:W-:Y:S01]  /*25680*/  BSSY B0, `(.L_x_4530) ;  /* 0x0000006000007945 */ /* 0x000fe20003800000 */
[----:B------:R-:W-:Y:S02]  /*25690*/  IMAD.MOV.U32 R198, RZ, RZ, 0x1 ;  /* 0x00000001ffc67424 */ /* 0x000fe400078e00ff */
[----:B------:R-:W-:-:S07]  /*256a0*/  IMAD.MOV.U32 R182, RZ, RZ, -0x1 ;  /* 0xffffffffffb67424 */ /* 0x000fce00078e00ff */
[----:B0----5:R-:W-:Y:S05]  /*256b0*/  WARPSYNC.COLLECTIVE R182, `(.L_x_4531) ;  /* 0x00000000b6087348 */ /* 0x021fea0003c00000 */
[----:B------:R1:W2:Y:S02]  /*256c0*/  SHFL.BFLY P1, R131, R181, R198, R199 ;  /* 0x0c0000c6b5837389 */ /* 0x0002a400000200c7 */
[----:B012--5:R-:W-:Y:S05]  /*256d0*/  ENDCOLLECTIVE ;  /* 0x000000000000791b */ /* 0x027fea0003800000 */
.L_x_4531:
[----:B------:R-:W-:Y:S05]  /*256e0*/  BSYNC B0 ;  /* 0x0000000000007941 */ /* 0x000fea0003800000 */
.L_x_4530:
[----:B------:R-:W-:Y:S01]  /*256f0*/  MOV R112, R131 ;  /* 0x0000008300707202 */ /* 0x000fe20000000f00 */
[----:B------:R-:W-:Y:S02]  /*25700*/  HFMA2 R198, -RZ, RZ, 0, 1.1920928955078125e-07 ;  /* 0x00000002ffc67431 */ /* 0x000fe400000001ff */
[----:B------:R-:W-:Y:S01]  /*25710*/  IMAD.MOV.U32 R199, RZ, RZ, 0x1f ;  /* 0x0000001fffc77424 */ /* 0x000fe200078e00ff */
[----:B------:R-:W-:Y:S01]  /*25720*/  MOV R182, 0xffffffff ;  /* 0xffffffff00b67802 */ /* 0x000fe20000000f00 */
[----:B------:R-:W0:Y:S01]  /*25730*/  LDC R122, c[0x0][0x400] ;  /* 0x00010000ff7a7b82 */ /* 0x000e220000000800 */
[----:B------:R-:W-:-:S04]  /*25740*/  FADD.FTZ R113, R181, R112 ;  /* 0x00000070b5717221 */ /* 0x000fc80000010000 */
[----:B------:R-:W-:-:S07]  /*25750*/  IMAD.MOV.U32 R181, RZ, RZ, R113 ;  /* 0x000000ffffb57224 */ /* 0x000fce00078e0071 */
[----:B0-----:R-:W-:Y:S05]  /*25760*/  WARPSYNC.COLLECTIVE R182, `(.L_x_4532) ;  /* 0x00000000b6087348 */ /* 0x001fea0003c00000 */
[----:B------:R1:W2:Y:S02]  /*25770*/  SHFL.BFLY P1, R131, R181, R198, R199 ;  /* 0x0c0000c6b5837389 */ /* 0x0002a400000200c7 */
[----:B012---:R-:W-:Y:S05]  /*25780*/  ENDCOLLECTIVE ;  /* 0x000000000000791b */ /* 0x007fea0003800000 */
.L_x_4532:
[----:B------:R-:W-:Y:S02]  /*25790*/  IMAD.MOV.U32 R198, RZ, RZ, 0x4 ;  /* 0x00000004ffc67424 */ /* 0x000fe400078e00ff */
[----:B------:R-:W-:-:S04]  /*257a0*/  IMAD.MOV.U32 R112, RZ, RZ, R131 ;  /* 0x000000ffff707224 */ /* 0x000fc800078e0083 */
[----:B------:R-:W-:-:S05]  /*257b0*/  FADD.FTZ R114, R113, R112 ;  /* 0x0000007071727221 */ /* 0x000fca0000010000 */
[----:B------:R-:W-:-:S07]  /*257c0*/  MOV R181, R114 ;  /* 0x0000007200b57202 */ /* 0x000fce0000000f00 */
[----:B------:R-:W-:Y:S05]  /*257d0*/  WARPSYNC.COLLECTIVE R182, `(.L_x_4533) ;  /* 0x00000000b6087348 */ /* 0x000fea0003c00000 */
[----:B------:R0:W1:Y:S02]  /*257e0*/  SHFL.BFLY P1, R131, R181, R198, R199 ;  /* 0x0c0000c6b5837389 */ /* 0x00006400000200c7 */
[----:B01----:R-:W-:Y:S05]  /*257f0*/  ENDCOLLECTIVE ;  /* 0x000000000000791b */ /* 0x003fea0003800000 */
.L_x_4533:
[----:B------:R-:W-:Y:S01]  /*25800*/  HFMA2 R198, -RZ, RZ, 0, 4.76837158203125e-07 ;  /* 0x00000008ffc67431 */ /* 0x000fe200000001ff */
[----:B------:R-:W-:-:S05]  /*25810*/  MOV R115, R131 ;  /* 0x0000008300737202 */ /* 0x000fca0000000f00 */
[----:B------:R-:W-:-:S04]  /*25820*/  FADD.FTZ R115, R114, R115 ;  /* 0x0000007372737221 */ /* 0x000fc80000010000 */
[----:B------:R-:W-:-:S07]  /*25830*/  IMAD.MOV.U32 R181, RZ, RZ, R115 ;  /* 0x000000ffffb57224 */ /* 0x000fce00078e0073 */
[----:B------:R-:W-:Y:S05]  /*25840*/  WARPSYNC.COLLECTIVE R182, `(.L_x_4534) ;  /* 0x00000000b6087348 */ /* 0x000fea0003c00000 */
[----:B------:R0:W1:Y:S02]  /*25850*/  SHFL.BFLY P1, R131, R181, R198, R199 ;  /* 0x0c0000c6b5837389 */ /* 0x00006400000200c7 */
[----:B01----:R-:W-:Y:S05]  /*25860*/  ENDCOLLECTIVE ;  /* 0x000000000000791b */ /* 0x003fea0003800000 */
.L_x_4534:
[----:B------:R-:W-:Y:S02]  /*25870*/  IMAD.MOV.U32 R198, RZ, RZ, 0x10 ;  /* 0x00000010ffc67424 */ /* 0x000fe400078e00ff */
[----:B------:R-:W-:-:S04]  /*25880*/  IMAD.MOV.U32 R112, RZ, RZ, R131 ;  /* 0x000000ffff707224 */ /* 0x000fc800078e0083 */
[----:B------:R-:W-:-:S05]  /*25890*/  FADD.FTZ R130, R115, R112 ;  /* 0x0000007073827221 */ /* 0x000fca0000010000 */
[----:B------:R-:W-:-:S07]  /*258a0*/  MOV R181, R130 ;  /* 0x0000008200b57202 */ /* 0x000fce0000000f00 */
[----:B------:R-:W-:Y:S05]  /*258b0*/  WARPSYNC.COLLECTIVE R182, `(.L_x_4535) ;  /* 0x00000000b6087348 */ /* 0x000fea0003c00000 */
[----:B------:R0:W1:Y:S02]  /*258c0*/  SHFL.BFLY P1, R131, R181, R198, R199 ;  /* 0x0c0000c6b5837389 */ /* 0x00006400000200c7 */
[----:B01----:R-:W-:Y:S05]  /*258d0*/  ENDCOLLECTIVE ;  /* 0x000000000000791b */ /* 0x003fea0003800000 */
.L_x_4535:
        /* <DEDUP_REMOVED lines=88> */
.L_x_4536:
[----:B------:R-:W-:Y:S02]  /*25e60*/  IMAD.MOV.U32 R198, RZ, RZ, 0x2 ;  /* 0x00000002ffc67424 */ /* 0x000fe400078e00ff */
[----:B------:R-:W-:-:S04]  /*25e70*/  IMAD.MOV.U32 R113, RZ, RZ, R131 ;  /* 0x000000ffff717224 */ /* 0x000fc800078e0083 */
[----:B------:R-:W-:-:S05]  /*25e80*/  FADD.FTZ R113, R112, R113 ;  /* 0x0000007170717221 */ /* 0x000fca0000010000 */
[----:B------:R-:W-:-:S07]  /*25e90*/  MOV R181, R113 ;  /* 0x0000007100b57202 */ /* 0x000fce0000000f00 */
[----:B------:R-:W-:Y:S05]  /*25ea0*/  WARPSYNC.COLLECTIVE R182, `(.L_x_4537) ;  /* 0x00000000b6087348 */ /* 0x000fea0003c00000 */
[----:B------:R0:W1:Y:S02]  /*25eb0*/  SHFL.BFLY P1, R131, R181, R198, R199 ;  /* 0x0c0000c6b5837389 */ /* 0x00006400000200c7 */
[----:B01----:R-:W-:Y:S05]  /*25ec0*/  ENDCOLLECTIVE ;  /* 0x000000000000791b */ /* 0x003fea0003800000 */
.L_x_4537:
[----:B------:R-:W-:Y:S01]  /*25ed0*/  HFMA2 R198, -RZ, RZ, 0, 2.384185791015625e-07 ;  /* 0x00000004ffc67431 */ /* 0x000fe200000001ff */
[----:B------:R-:W-:-:S05]  /*25ee0*/  MOV R114, R131 ;  /* 0x0000008300727202 */ /* 0x000fca0000000f00 */
[----:B------:R-:W-:-:S04]  /*25ef0*/  FADD.FTZ R114, R113, R114 ;  /* 0x0000007271727221 */ /* 0x000fc80000010000 */
[----:B------:R-:W-:-:S07]  /*25f00*/  IMAD.MOV.U32 R181, RZ, RZ, R114 ;  /* 0x000000ffffb57224 */ /* 0x000fce00078e0072 */
[----:B------:R-:W-:Y:S05]  /*25f10*/  WARPSYNC.COLLECTIVE R182, `(.L_x_4538) ;  /* 0x00000000b6087348 */ /* 0x000fea0003c00000 */
[----:B------:R0:W1:Y:S02]  /*25f20*/  SHFL.BFLY P1, R131, R181, R198, R199 ;  /* 0x0c0000c6b5837389 */ /* 0x00006400000200c7 */
[----:B01----:R-:W-:Y:S05]  /*25f30*/  ENDCOLLECTIVE ;  /* 0x000000000000791b */ /* 0x003fea0003800000 */
.L_x_4538:
[----:B------:R-:W-:Y:S02]  /*25f40*/  IMAD.MOV.U32 R198, RZ, RZ, 0x8 ;  /* 0x00000008ffc67424 */ /* 0x000fe400078e00ff */
[----:B------:R-:W-:-:S04]  /*25f50*/  IMAD.MOV.U32 R115, RZ, RZ, R131 ;  /* 0x000000ffff737224 */ /* 0x000fc800078e0083 */
[----:B------:R-:W-:-:S05]  /*25f60*/  FADD.FTZ R115, R114, R115 ;  /* 0x0000007372737221 */ /* 0x000fca0000010000 */
[----:B------:R-:W-:-:S07]  /*25f70*/  MOV R181, R115 ;  /* 0x0000007300b57202 */ /* 0x000fce0000000f00 */
[----:B------:R-:W-:Y:S05]  /*25f80*/  WARPSYNC.COLLECTIVE R182, `(.L_x_4539) ;  /* 0x00000000b6087348 */ /* 0x000fea0003c00000 */
[----:B------:R0:W1:Y:S02]  /*25f90*/  SHFL.BFLY P1, R131, R181, R198, R199 ;  /* 0x0c0000c6b5837389 */ /* 0x00006400000200c7 */
[----:B01----:R-:W-:Y:S05]  /*25fa0*/  ENDCOLLECTIVE ;  /* 0x000000000000791b */ /* 0x003fea0003800000 */
.L_x_4539:
[----:B------:R-:W-:Y:S01]  /*25fb0*/  HFMA2 R198, -RZ, RZ, 0, 9.5367431640625e-07 ;  /* 0x00000010ffc67431 */ /* 0x000fe200000001ff */
[----:B------:R-:W-:-:S05]  /*25fc0*/  MOV R130, R131 ;  /* 0x0000008300827202 */ /* 0x000fca0000000f00 */
[----:B------:R-:W-:-:S04]  /*25fd0*/  FADD.FTZ R130, R115, R130 ;  /* 0x0000008273827221 */ /* 0x000fc80000010000 */
[----:B------:R-:W-:-:S07]  /*25fe0*/  IMAD.MOV.U32 R181, RZ, RZ, R130 ;  /* 0x000000ffffb57224 */ /* 0x000fce00078e0082 */
[----:B------:R-:W-:Y:S05]  /*25ff0*/  WARPSYNC.COLLECTIVE R182, `(.L_x_4540) ;  /* 0x00000000b6087348 */ /* 0x000fea0003c00000 */
[----:B------:R0:W1:Y:S02]  /*26000*/  SHFL.BFLY P1, R131, R181, R198, R199 ;  /* 0x0c0000c6b5837389 */ /* 0x00006400000200c7 */
[----:B01----:R-:W-:Y:S05]  /*26010*/  ENDCOLLECTIVE ;  /* 0x000000000000791b */ /* 0x003fea0003800000 */
.L_x_4540:
[----:B------:R-:W-:Y:S05]  /*26020*/  BRA `(.L_x_4541) ;  /* 0xffffffe400707947 */ /* 0x000fea000383ffff */
.L_x_4542:
        /* <DEDUP_REMOVED lines=13> */
.L_x_45783:


//--------------------- .text._ZN10layer_norm13ln_fwd_kernelINS_13Kernel_traitsI6__halfS2_S2_S2_fjLj1280ELj1ELj4ELj1ELj16ENS_18Kernel_traits_baseILj1280ES2_S2_S2_S2_fjLj128EEEEELb0ELb0ELb0ELb0EEEvNS_9FwdParamsE --------------------------
	.section	.text._ZN10layer_norm13ln_fwd_kernelINS_13Kernel_traitsI6__halfS2_S2_S2_fjLj1280ELj1ELj4ELj1ELj16ENS_18Kernel_traits_baseILj1280ES2_S2_S2_S2_fjLj128EEEEELb0ELb0ELb0ELb0EEEvNS_9FwdParamsE,"ax",@progbits
	.align	128
        .global         _ZN10layer_norm13ln_fwd_kernelINS_13Kernel_traitsI6__halfS2_S2_S2_fjLj1280ELj1ELj4ELj1ELj16ENS_18Kernel_traits_baseILj1280ES2_S2_S2_S2_fjLj128EEEEELb0ELb0ELb0ELb0EEEvNS_9FwdParamsE
        .type           _ZN10layer_norm13ln_fwd_kernelINS_13Kernel_traitsI6__halfS2_S2_S2_fjLj1280ELj1ELj4ELj1ELj16ENS_18Kernel_traits_baseILj1280ES2_S2_S2_S2_fjLj128EEEEELb0ELb0ELb0ELb0EEEvNS_9FwdParamsE,@function
        .size           _ZN10layer_norm13ln_fwd_kernelINS_13Kernel_traitsI6__halfS2_S2_S2_fjLj1280ELj1ELj4ELj1ELj16ENS_18Kernel_traits_baseILj1280ES2_S2_S2_S2_fjLj128EEEEELb0ELb0ELb0ELb0EEEvNS_9FwdParamsE,(.L_x_45784 - _ZN10layer_norm13ln_fwd_kernelINS_13Kernel_traitsI6__halfS2_S2_S2_fjLj1280ELj1ELj4ELj1ELj16ENS_18Kernel_traits_baseILj1280ES2_S2_S2_S2_fjLj128EEEEELb0ELb0ELb0ELb0EEEvNS_9FwdParamsE)
        .other          _ZN10layer_norm13ln_fwd_kernelINS_13Kernel_traitsI6__halfS2_S2_S2_fjLj1280ELj1ELj4ELj1ELj16ENS_18Kernel_traits_baseILj1280ES2_S2_S2_S2_fjLj128EEEEELb0ELb0ELb0ELb0EEEvNS_9FwdParamsE,@"STO_CUDA_ENTRY STV_DEFAULT"
_ZN10layer_norm13ln_fwd_kernelINS_13Kernel_traitsI6__halfS2_S2_S2_fjLj1280ELj1ELj4ELj1ELj16ENS_18Kernel_traits_baseILj1280ES2_S2_S2_S2_fjLj128EEEEELb0ELb0ELb0ELb0EEEvNS_9FwdParamsE:
.text._ZN10layer_norm13ln_fwd_kernelINS_13Kernel_traitsI6__halfS2_S2_S2_fjLj1280ELj1ELj4ELj1ELj16ENS_18Kernel_traits_baseILj1280ES2_S2_S2_S2_fjLj128EEEEELb0ELb0ELb0ELb0EEEvNS_9FwdParamsE:
        /* <DEDUP_REMOVED lines=13> */
[----:B0-----:R-:W-:Y:S01]  /*00d0*/  LOP3.LUT R3, R4, 0x1f, RZ, 0xc, !PT ;  /* 0x0000001f04037812 */ /* 0x001fe200078e0cff */
        /* <DEDUP_REMOVED lines=49> */
.L_x_4544:
        /* <DEDUP_REMOVED lines=38> */
.L_x_4545:
[----:B------:R-:W-:Y:S05]  /*0650*/  BSYNC.RECONVERGENT B0 ;  /* 0x0000000000007941 */ /* 0x000fea0003800200 */
.L_x_4543:
[----:B------:R-:W0:Y:S02]  /*0660*/  LDCU UR4, c[0x0][0x384] ;  /* 0x00007080ff0477ac */ /* 0x000e240008000800 */
[----:B0-----:R-:W-:-:S13]  /*0670*/  ISETP.GE.AND P0, PT, R2, UR4, PT ;  /* 0x0000000402007c0c */ /* 0x001fda000bf06270 */
[----:B------:R-:W-:Y:S05]  /*0680*/  @P0 EXIT ;  /* 0x000000000000094d */ /* 0x000fea0003800000 */
[----:B------:R-:W-:Y:S01]  /*0690*/  ISETP.NE.U32.AND P4, PT, R20, RZ, PT ;  /* 0x000000ff1400720c */ /* 0x000fe20003f85070 */
[----:B------:R-:W0:Y:S03]  /*06a0*/  LDCU UR8, c[0x0][0x388] ;  /* 0x00007100ff0877ac */ /* 0x000e260008000800 */
[----:B------:R-:W-:Y:S01]  /*06b0*/  ISETP.NE.AND.EX P4, PT, R21, RZ, PT, P4 ;  /* 0x000000ff1500720c */ /* 0x000fe20003f85340 */
[----:B------:R-:W1:Y:S01]  /*06c0*/  LDCU.U8 UR4, c[0x0][0x410] ;  /* 0x00008200ff0477ac */ /* 0x000e620008000000 */
[----:B------:R-:W2:Y:S01]  /*06d0*/  LDCU UR5, c[0x0][0x448] ;  /* 0x00008900ff0577ac */ /* 0x000ea20008000800 */
[----:B------:R-:W3:Y:S01]  /*06e0*/  LDCU.64 UR10, c[0x0][0x3a0] ;  /* 0x00007400ff0a77ac */ /* 0x000ee20008000a00 */
[----:B------:R-:W4:Y:S09]  /*06f0*/  LDCU.64 UR12, c[0x0][0x3e0] ;  /* 0x00007c00ff0c77ac */ /* 0x000f320008000a00 */
.L_x_4582:
        /* <DEDUP_REMOVED lines=12> */
[----:B------:R-:W-:Y:S01]  /*07c0*/  MOV R94, R3 ;  /* 0x00000003005e7202 */ /* 0x000fe20000000f00 */
[----:B--2---:R-:W-:Y:S01]  /*07d0*/  @P4 HADD2.F32 R93, -RZ, R64.H0_H0 ;  /* 0x20000040ff5d4230 */ /* 0x004fe20000004100 */
[----:B------:R-:W-:Y:S06]  /*07e0*/  @!P3 BRA `(.L_x_4547) ;  /* 0x00000004004cb947 */ /* 0x000fec0003800000 */
[----:B------:R-:W0:Y:S02]  /*07f0*/  LDC.64 R64, c[0x0][0x390] ;  /* 0x0000e400ff407b82 */ /* 0x000e240000000a00 */
[----:B0-----:R-:W-:-:S06]  /*0800*/  IMAD.WIDE.U32 R64, R3, 0x10, R64 ;  /* 0x0000001003407825 */ /* 0x001fcc00078e0040 */
[----:B------:R-:W5:Y:S01]  /*0810*/  LDG.E.128 R64, desc[UR6][R64.64] ;  /* 0x0000000640407981 */ /* 0x000f62000c1e1d00 */
[----:B---3--:R-:W-:-:S04]  /*0820*/  UISETP.NE.U32.AND UP0, UPT, UR10, URZ, UPT ;  /* 0x000000ff0a00728c */ /* 0x008fc8000bf05070 */
[----:B------:R-:W-:-:S09]  /*0830*/  UISETP.NE.AND.EX UP0, UPT, UR11, URZ, UPT, UP0 ;  /* 0x000000ff0b00728c */ /* 0x000fd2000bf05300 */
[----:B------:R-:W-:Y:S05]  /*0840*/  BRA.U !UP0, `(.L_x_4548) ;  /* 0x0000000108807547 */ /* 0x000fea000b800000 */
[----:B------:R-:W0:Y:S02]  /*0850*/  LDC.64 R20, c[0x0][0x3a0] ;  /* 0x0000e800ff147b82 */ /* 0x000e240000000a00 */
[----:B0-----:R-:W-:-:S06]  /*0860*/  IMAD.WIDE.U32 R20, R3, 0x10, R20 ;  /* 0x0000001003147825 */ /* 0x001fcc00078e0014 */
[----:B------:R-:W2:Y:S01]  /*0870*/  LDG.E.128 R20, desc[UR6][R20.64] ;  /* 0x0000000614147981 */ /* 0x000ea2000c1e1d00 */
[----:B-----5:R-:W-:Y:S02]  /*0880*/  HADD2.F32 R76, -RZ, R64.H0_H0 ;  /* 0x20000040ff4c7230 */ /* 0x020fe40000004100 */
[--C-:B------:R-:W-:Y:S02]  /*0890*/  HADD2.F32 R70, -RZ, R65.reuse.H0_H0 ;  /* 0x20000041ff467230 */ /* 0x100fe40000004100 */
[----:B------:R-:W-:Y:S02]  /*08a0*/  HADD2.F32 R94, -RZ, R65.H1_H1 ;  /* 0x30000041ff5e7230 */ /* 0x000fe40000004100 */
[----:B------:R-:W-:Y:S02]  /*08b0*/  HADD2.F32 R74, -RZ, R66.H0_H0 ;  /* 0x20000042ff4a7230 */ /* 0x000fe40000004100 */
[--C-:B------:R-:W-:Y:S02]  /*08c0*/  HADD2.F32 R72, -RZ, R67.reuse.H0_H0 ;  /* 0x20000043ff487230 */ /* 0x100fe40000004100 */
[----:B------:R-:W-:-:S02]  /*08d0*/  HADD2.F32 R96, -RZ, R67.H1_H1 ;  /* 0x30000043ff607230 */ /* 0x000fc40000004100 */
[----:B------:R-:W-:Y:S02]  /*08e0*/  HADD2.F32 R64, -RZ, R64.H1_H1 ;  /* 0x30000040ff407230 */ /* 0x000fe40000004100 */
[----:B------:R-:W-:Y:S02]  /*08f0*/  HADD2.F32 R66, -RZ, R66.H1_H1 ;  /* 0x30000042ff427230 */ /* 0x000fe40000004100 */
[----:B--2---:R-:W-:Y:S02]  /*0900*/  HADD2.F32 R75, -RZ, R21.H0_H0 ;  /* 0x20000015ff4b7230 */ /* 0x004fe40000004100 */
[----:B------:R-:W-:Y:S02]  /*0910*/  HADD2.F32 R73, -RZ, R23.H0_H0 ;  /* 0x20000017ff497230 */ /* 0x000fe40000004100 */
[--C-:B------:R-:W-:Y:S02]  /*0920*/  HADD2.F32 R65, -RZ, R20.reuse.H0_H0 ;  /* 0x20000014ff417230 */ /* 0x100fe40000004100 */
[----:B------:R-:W-:Y:S01]  /*0930*/  FFMA.FTZ R75, R70, R93, R75 ;  /* 0x0000005d464b7223 */ /* 0x000fe2000001004b */
[----:B------:R-:W-:-:S02]  /*0940*/  HADD2.F32 R69, -RZ, R20.H1_H1 ;  /* 0x30000014ff457230 */ /* 0x000fc40000004100 */
[-C--:B------:R-:W-:Y:S01]  /*0950*/  FFMA.FTZ R73, R72, R93.reuse, R73 ;  /* 0x0000005d48497223 */ /* 0x080fe20000010049 */
[----:B------:R-:W-:Y:S02]  /*0960*/  HADD2.F32 R21, -RZ, R21.H1_H1 ;  /* 0x30000015ff157230 */ /* 0x000fe40000004100 */
[-C--:B------:R-:W-:Y:S01]  /*0970*/  FFMA.FTZ R76, R76, R93.reuse, R65 ;  /* 0x0000005d4c4c7223 */ /* 0x080fe20000010041 */
[--C-:B------:R-:W-:Y:S02]  /*0980*/  HADD2.F32 R67, -RZ, R22.reuse.H0_H0 ;  /* 0x20000016ff437230 */ /* 0x100fe40000004100 */
[-C--:B------:R-:W-:Y:S01]  /*0990*/  FFMA.FTZ R69, R64, R93.reuse, R69 ;  /* 0x0000005d40457223 */ /* 0x080fe20000010045 */
[----:B------:R-:W-:Y:S02]  /*09a0*/  HADD2.F32 R71, -RZ, R22.H1_H1 ;  /* 0x30000016ff477230 */ /* 0x000fe40000004100 */
[----:B------:R-:W-:Y:S01]  /*09b0*/  FFMA.FTZ R70, R94, R93, R21 ;  /* 0x0000005d5e467223 */ /* 0x000fe20000010015 */
[----:B------:R-:W-:-:S02]  /*09c0*/  HADD2.F32 R23, -RZ, R23.H1_H1 ;  /* 0x30000017ff177230 */ /* 0x000fc40000004100 */
[-C--:B------:R-:W-:Y:S01]  /*09d0*/  FFMA.FTZ R74, R74, R93.reuse, R67 ;  /* 0x0000005d4a4a7223 */ /* 0x080fe20000010043 */
[----:B------:R-:W-:Y:S01]  /*09e0*/  F2FP.F16.F32.PACK_AB R20, R69, R76 ;  /* 0x0000004c4514723e */ /* 0x000fe200000000ff */
[----:B------:R-:W-:Y:S01]  /*09f0*/  FFMA.FTZ R71, R66, R93, R71 ;  /* 0x0000005d42477223 */ /* 0x000fe20000010047 */
[----:B------:R-:W-:Y:S01]  /*0a00*/  F2FP.F16.F32.PACK_AB R21, R70, R75 ;  /* 0x0000004b4615723e */ /* 0x000fe200000000ff */
[----:B------:R-:W-:-:S03]  /*0a10*/  FFMA.FTZ R72, R96, R93, R23 ;  /* 0x0000005d60487223 */ /* 0x000fc60000010017 */
[----:B------:R-:W-:Y:S02]  /*0a20*/  F2FP.F16.F32.PACK_AB R22, R71, R74 ;  /* 0x0000004a4716723e */ /* 0x000fe400000000ff */
[----:B------:R-:W-:Y:S01]  /*0a30*/  F2FP.F16.F32.PACK_AB R23, R72, R73 ;  /* 0x000000494817723e */ /* 0x000fe200000000ff */
[----:B------:R-:W-:Y:S06]  /*0a40*/  BRA `(.L_x_4549) ;  /* 0x0000000000a47947 */ /* 0x000fec0003800000 */
.L_x_4548:
[----:B----4-:R-:W-:-:S04]  /*0a50*/  UISETP.NE.U32.AND UP0, UPT, UR12, URZ, UPT ;  /* 0x000000ff0c00728c */ /* 0x010fc8000bf05070 */
[----:B------:R-:W-:-:S06]  /*0a60*/  UISETP.NE.AND.EX UP0, UPT, UR13, URZ, UPT, UP0 ;  /* 0x000000ff0d00728c */ /* 0x000fcc000bf05300 */
[----:B------:R-:W-:-:S13]  /*0a70*/  PLOP3.LUT P4, PT, PT, PT, UP0, 0x80, 0x8 ;  /* 0x000000000008781c */ /* 0x000fda0003f8f008 */
[----:B------:R-:W-:Y:S05]  /*0a80*/  @!P4 BRA `(.L_x_4550) ;  /* 0x000000000054c947 */ /* 0x000fea0003800000 */
[----:B-----5:R-:W-:Y:S02]  /*0a90*/  HADD2.F32 R76, -RZ, R64.H0_H0 ;  /* 0x20000040ff4c7230 */ /* 0x020fe40000004100 */
[----:B------:R-:W-:Y:S02]  /*0aa0*/  HADD2.F32 R74, -RZ, R66.H0_H0 ;  /* 0x20000042ff4a7230 */ /* 0x000fe40000004100 */
[----:B------:R-:W-:Y:S02]  /*0ab0*/  HADD2.F32 R64, -RZ, R64.H1_H1 ;  /* 0x30000040ff407230 */ /* 0x000fe40000004100 */
[-C--:B------:R-:W-:Y:S01]  /*0ac0*/  FMUL.FTZ R76, R76, R93.reuse ;  /* 0x0000005d4c4c7220 */ /* 0x080fe20000410000 */
[--C-:B------:R-:W-:Y:S02]  /*0ad0*/  HADD2.F32 R20, -RZ, R65.reuse.H0_H0 ;  /* 0x20000041ff147230 */ /* 0x100fe40000004100 */
[----:B------:R-:W-:Y:S01]  /*0ae0*/  FMUL.FTZ R74, R74, R93 ;  /* 0x0000005d4a4a7220 */ /* 0x000fe20000410000 */
[----:B------:R-:W-:-:S02]  /*0af0*/  HADD2.F32 R70, -RZ, R65.H1_H1 ;  /* 0x30000041ff467230 */ /* 0x000fc40000004100 */
[-C--:B------:R-:W-:Y:S01]  /*0b00*/  FMUL.FTZ R69, R64, R93.reuse ;  /* 0x0000005d40457220 */ /* 0x080fe20000410000 */
[----:B------:R-:W-:Y:S02]  /*0b10*/  HADD2.F32 R66, -RZ, R66.H1_H1 ;  /* 0x30000042ff427230 */ /* 0x000fe40000004100 */
[-C--:B------:R-:W-:Y:S01]  /*0b20*/  FMUL.FTZ R75, R20, R93.reuse ;  /* 0x0000005d144b7220 */ /* 0x080fe20000410000 */
[--C-:B------:R-:W-:Y:S02]  /*0b30*/  HADD2.F32 R22, -RZ, R67.reuse.H0_H0 ;  /* 0x20000043ff167230 */ /* 0x100fe40000004100 */
[-C--:B------:R-:W-:Y:S01]  /*0b40*/  FMUL.FTZ R70, R70, R93.reuse ;  /* 0x0000005d46467220 */ /* 0x080fe20000410000 */
[----:B------:R-:W-:Y:S02]  /*0b50*/  HADD2.F32 R72, -RZ, R67.H1_H1 ;  /* 0x30000043ff487230 */ /* 0x000fe40000004100 */
[-C--:B------:R-:W-:Y:S01]  /*0b60*/  FMUL.FTZ R71, R66, R93.reuse ;  /* 0x0000005d42477220 */ /* 0x080fe20000410000 */
[----:B------:R-:W-:Y:S01]  /*0b70*/  F2FP.F16.F32.PACK_AB R20, R69, R76 ;  /* 0x0000004c4514723e */ /* 0x000fe200000000ff */
[----:B------:R-:W-:Y:S01]  /*0b80*/  FMUL.FTZ R73, R22, R93 ;  /* 0x0000005d16497220 */ /* 0x000fe20000410000 */
[----:B------:R-:W-:Y:S01]  /*0b90*/  F2FP.F16.F32.PACK_AB R21, R70, R75 ;  /* 0x0000004b4615723e */ /* 0x000fe200000000ff */
[----:B------:R-:W-:Y:S01]  /*0ba0*/  FMUL.FTZ R72, R72, R93 ;  /* 0x0000005d48487220 */ /* 0x000fe20000410000 */
[----:B------:R-:W-:-:S04]  /*0bb0*/  F2FP.F16.F32.PACK_AB R22, R71, R74 ;  /* 0x0000004a4716723e */ /* 0x000fc800000000ff */
[----:B------:R-:W-:Y:S01]  /*0bc0*/  F2FP.F16.F32.PACK_AB R23, R72, R73 ;  /* 0x000000494817723e */ /* 0x000fe200000000ff */
[----:B------:R-:W-:Y:S06]  /*0bd0*/  BRA `(.L_x_4549) ;  /* 0x0000000000407947 */ /* 0x000fec0003800000 */
.L_x_4550:
[--C-:B-----5:R-:W-:Y:S02]  /*0be0*/  HADD2.F32 R70, -RZ, R65.reuse.H0_H0 ;  /* 0x20000041ff467230 */ /* 0x120fe40000004100 */
[----:B------:R-:W-:Y:S02]  /*0bf0*/  HADD2.F32 R76, -RZ, R64.H0_H0 ;  /* 0x20000040ff4c7230 */ /* 0x000fe40000004100 */
[----:B------:R-:W-:Y:S02]  /*0c00*/  HADD2.F32 R72, -RZ, R65.H1_H1 ;  /* 0x30000041ff487230 */ /* 0x000fe40000004100 */
[-C--:B------:R-:W-:Y:S01]  /*0c10*/  FMUL.FTZ R75, R70, R93.reuse ;  /* 0x0000005d464b7220 */ /* 0x080fe20000410000 */
[----:B------:R-:W-:Y:S02]  /*0c20*/  HADD2.F32 R74, -RZ, R66.H0_H0 ;  /* 0x20000042ff4a7230 */ /* 0x000fe40000004100 */
        /* <DEDUP_REMOVED lines=9> */
[----:B------:R-:W-:-:S02]  /*0cc0*/  FMUL.FTZ R73, R94, R93 ;  /* 0x0000005d5e497220 */ /* 0x000fc40000410000 */
[----:B------:R-:W-:-:S07]  /*0cd0*/  FMUL.FTZ R72, R96, R93 ;  /* 0x0000005d60487220 */ /* 0x000fce0000410000 */
.L_x_4549:
[----:B------:R-:W0:Y:S01]  /*0ce0*/  @P5 LDC.64 R64, c[0x0][0x3a8] ;  /* 0x0000ea00ff405b82 */ /* 0x000e220000000a00 */
[C---:B------:R-:W-:Y:S01]  /*0cf0*/  IADD3 R94, PT, PT, R3.reuse, 0x20, RZ ;  /* 0x00000020035e7810 */ /* 0x040fe20007ffe0ff */
[----:B0-----:R-:W-:-:S05]  /*0d00*/  @P5 IMAD.WIDE.U32 R64, R3, 0x10, R64 ;  /* 0x0000001003405825 */ /* 0x001fca00078e0040 */
[----:B------:R0:W-:Y:S02]  /*0d10*/  @P5 STG.E.128 desc[UR6][R64.64], R20 ;  /* 0x0000001440005986 */ /* 0x0001e4000c101d06 */
.L_x_4547:
[----:B-1-34-:R-:W-:Y:S05]  /*0d20*/  BSYNC.RECONVERGENT B0 ;  /* 0x0000000000007941 */ /* 0x01afea0003800200 */
.L_x_4546:
        /* <DEDUP_REMOVED lines=13> */
[--C-:B-----5:R-:W-:Y:S02]  /*0e00*/  HADD2.F32 R22, -RZ, R13.reuse.H0_H0 ;  /* 0x2000000dff167230 */ /* 0x120fe40000004100 */
[----:B------:R-:W-:Y:S02]  /*0e10*/  HADD2.F32 R64, -RZ, R13.H1_H1 ;  /* 0x3000000dff407230 */ /* 0x000fe40000004100 */
[--C-:B------:R-:W-:Y:S02]  /*0e20*/  HADD2.F32 R96, -RZ, R15.reuse.H0_H0 ;  /* 0x2000000fff607230 */ /* 0x100fe40000004100 */
[----:B------:R-:W-:Y:S02]  /*0e30*/  HADD2.F32 R98, -RZ, R15.H1_H1 ;  /* 0x3000000fff627230 */ /* 0x000fe40000004100 */
[----:B------:R-:W-:Y:S02]  /*0e40*/  HADD2.F32 R20, -RZ, R12.H0_H0 ;  /* 0x2000000cff147230 */ /* 0x000fe40000004100 */
[----:B------:R-:W-:-:S02]  /*0e50*/  HADD2.F32 R66, -RZ, R14.H0_H0 ;  /* 0x2000000eff427230 */ /* 0x000fc40000004100 */
[----:B------:R-:W-:Y:S02]  /*0e60*/  HADD2.F32 R12, -RZ, R12.H1_H1 ;  /* 0x3000000cff0c7230 */ /* 0x000fe40000004100 */
[----:B------:R-:W-:Y:S02]  /*0e70*/  HADD2.F32 R14, -RZ, R14.H1_H1 ;  /* 0x3000000eff0e7230 */ /* 0x000fe40000004100 */
[--C-:B--2---:R-:W-:Y:S02]  /*0e80*/  HADD2.F32 R13, -RZ, R16.reuse.H0_H0 ;  /* 0x20000010ff0d7230 */ /* 0x104fe40000004100 */
[--C-:B------:R-:W-:Y:S02]  /*0e90*/  HADD2.F32 R15, -RZ, R17.reuse.H0_H0 ;  /* 0x20000011ff0f7230 */ /* 0x100fe40000004100 */
[----:B------:R-:W-:Y:S02]  /*0ea0*/  HADD2.F32 R23, -RZ, R17.H1_H1 ;  /* 0x30000011ff177230 */ /* 0x000fe40000004100 */
[----:B------:R-:W-:-:S02]  /*0eb0*/  HADD2.F32 R21, -RZ, R16.H1_H1 ;  /* 0x30000010ff157230 */ /* 0x000fc40000004100 */
[--C-:B------:R-:W-:Y:S02]  /*0ec0*/  HADD2.F32 R17, -RZ, R18.reuse.H0_H0 ;  /* 0x20000012ff117230 */ /* 0x100fe40000004100 */
[----:B------:R-:W-:Y:S02]  /*0ed0*/  HADD2.F32 R65, -RZ, R18.H1_H1 ;  /* 0x30000012ff417230 */ /* 0x000fe40000004100 */
[-C--:B------:R-:W-:Y:S01]  /*0ee0*/  FFMA.FTZ R18, R22, R93.reuse, R15 ;  /* 0x0000005d16127223 */ /* 0x080fe2000001000f */
[--C-:B------:R-:W-:Y:S02]  /*0ef0*/  HADD2.F32 R67, -RZ, R19.reuse.H0_H0 ;  /* 0x20000013ff437230 */ /* 0x100fe40000004100 */
[-C--:B------:R-:W-:Y:S01]  /*0f00*/  FFMA.FTZ R17, R66, R93.reuse, R17 ;  /* 0x0000005d42117223 */ /* 0x080fe20000010011 */
[----:B------:R-:W-:Y:S02]  /*0f10*/  HADD2.F32 R95, -RZ, R19.H1_H1 ;  /* 0x30000013ff5f7230 */ /* 0x000fe40000004100 */
[-C--:B------:R-:W-:Y:S01]  /*0f20*/  FFMA.FTZ R19, R20, R93.reuse, R13 ;  /* 0x0000005d14137223 */ /* 0x080fe2000001000d */
[-C--:B------:R-:W-:Y:S01]  /*0f30*/  FFMA.FTZ R14, R14, R93.reuse, R65 ;  /* 0x0000005d0e0e7223 */ /* 0x080fe20000010041 */
[-C--:B------:R-:W-:Y:S01]  /*0f40*/  FFMA.FTZ R16, R96, R93.reuse, R67 ;  /* 0x0000005d60107223 */ /* 0x080fe20000010043 */
[-C--:B------:R-:W-:Y:S01]  /*0f50*/  FFMA.FTZ R13, R64, R93.reuse, R23 ;  /* 0x0000005d400d7223 */ /* 0x080fe20000010017 */
[-C--:B------:R-:W-:Y:S01]  /*0f60*/  FFMA.FTZ R15, R98, R93.reuse, R95 ;  /* 0x0000005d620f7223 */ /* 0x080fe2000001005f */
[----:B------:R-:W-:Y:S01]  /*0f70*/  FFMA.FTZ R12, R12, R93, R21 ;  /* 0x0000005d0c0c7223 */ /* 0x000fe20000010015 */
[----:B------:R-:W-:-:S02]  /*0f80*/  F2FP.F16.F32.PACK_AB R22, R14, R17 ;  /* 0x000000110e16723e */ /* 0x000fc400000000ff */
[----:B------:R-:W-:Y:S02]  /*0f90*/  F2FP.F16.F32.PACK_AB R21, R13, R18 ;  /* 0x000000120d15723e */ /* 0x000fe400000000ff */
[----:B------:R-:W-:Y:S02]  /*0fa0*/  F2FP.F16.F32.PACK_AB R23, R15, R16 ;  /* 0x000000100f17723e */ /* 0x000fe400000000ff */
[----:B------:R-:W-:Y:S01]  /*0fb0*/  F2FP.F16.F32.PACK_AB R20, R12, R19 ;  /* 0x000000130c14723e */ /* 0x000fe200000000ff */
[----:B------:R-:W-:Y:S06]  /*0fc0*/  BRA `(.L_x_4554) ;  /* 0x0000000000a07947 */ /* 0x000fec0003800000 */
.L_x_4553:
[----:B------:R-:W-:-:S04]  /*0fd0*/  UISETP.NE.U32.AND UP0, UPT, UR12, URZ, UPT ;  /* 0x000000ff0c00728c */ /* 0x000fc8000bf05070 */
[----:B------:R-:W-:-:S09]  /*0fe0*/  UISETP.NE.AND.EX UP0, UPT, UR13, URZ, UPT, UP0 ;  /* 0x000000ff0d00728c */ /* 0x000fd2000bf05300 */
[----:B------:R-:W-:Y:S05]  /*0ff0*/  BRA.U UP0, `(.L_x_4555) ;  /* 0x0000000100447547 */ /* 0x000fea000b800000 */
        /* <DEDUP_REMOVED lines=15> */
[----:B------:R-:W-:Y:S01]  /*10f0*/  FMUL.FTZ R15, R98, R93 ;  /* 0x0000005d620f7220 */ /* 0x000fe20000410000 */
[----:B------:R-:W-:Y:S06]  /*1100*/  BRA `(.L_x_4554) ;  /* 0x0000000000507947 */ /* 0x000fec0003800000 */
.L_x_4555:
        /* <DEDUP_REMOVED lines=13> */
[----:B------:R-:W-:Y:S01]  /*11e0*/  FMUL.FTZ R14, R14, R93 ;  /* 0x0000005d0e0e7220 */ /* 0x000fe20000410000 */
[----:B------:R-:W-:Y:S01]  /*11f0*/  F2FP.F16.F32.PACK_AB R20, R12, R19 ;  /* 0x000000130c14723e */ /* 0x000fe200000000ff */
[-C--:B------:R-:W-:Y:S01]  /*1200*/  FMUL.FTZ R16, R64, R93.reuse ;  /* 0x0000005d40107220 */ /* 0x080fe20000410000 */
[----:B------:R-:W-:Y:S01]  /*1210*/  F2FP.F16.F32.PACK_AB R21, R13, R18 ;  /* 0x000000120d15723e */ /* 0x000fe200000000ff */
[----:B------:R-:W-:Y:S01]  /*1220*/  FMUL.FTZ R15, R66, R93 ;  /* 0x0000005d420f7220 */ /* 0x000fe20000410000 */
[----:B------:R-:W-:-:S04]  /*1230*/  F2FP.F16.F32.PACK_AB R22, R14, R17 ;  /* 0x000000110e16723e */ /* 0x000fc800000000ff */
[----:B------:R-:W-:-:S07]  /*1240*/  F2FP.F16.F32.PACK_AB R23, R15, R16 ;  /* 0x000000100f17723e */ /* 0x000fce00000000ff */
.L_x_4554:
[----:B------:R-:W0:Y:S02]  /*1250*/  @P5 LDC.64 R64, c[0x0][0x3a8] ;  /* 0x0000ea00ff405b82 */ /* 0x000e240000000a00 */
[C---:B0-----:R-:W-:Y:S01]  /*1260*/  @P5 IMAD.WIDE.U32 R64, R94.reuse, 0x10, R64 ;  /* 0x000000105e405825 */ /* 0x041fe200078e0040 */
[----:B------:R-:W-:-:S04]  /*1270*/  IADD3 R94, PT, PT, R94, 0x20, RZ ;  /* 0x000000205e5e7810 */ /* 0x000fc80007ffe0ff */
[----:B------:R0:W-:Y:S03]  /*1280*/  @P5 STG.E.128 desc[UR6][R64.64], R20 ;  /* 0x0000001440005986 */ /* 0x0001e6000c101d06 */
.L_x_4552:
[----:B------:R-:W-:Y:S05]  /*1290*/  BSYNC.RECONVERGENT B0 ;  /* 0x0000000000007941 */ /* 0x000fea0003800200 */
.L_x_4551:
        /* <DEDUP_REMOVED lines=42> */
.L_x_4558:
        /* <DEDUP_REMOVED lines=20> */
.L_x_4560:
        /* <DEDUP_REMOVED lines=20> */
.L_x_4559:
[----:B------:R-:W0:Y:S02]  /*17c0*/  @P5 LDC.64 R64, c[0x0][0x3a8] ;  /* 0x0000ea00ff405b82 */ /* 0x000e240000000a00 */
[C---:B0-----:R-:W-:Y:S01]  /*17d0*/  @P5 IMAD.WIDE.U32 R64, R94.reuse, 0x10, R64 ;  /* 0x000000105e405825 */ /* 0x041fe200078e0040 */
[----:B------:R-:W-:-:S04]  /*17e0*/  IADD3 R94, PT, PT, R94, 0x20, RZ ;  /* 0x000000205e5e7810 */ /* 0x000fc80007ffe0ff */
[----:B------:R0:W-:Y:S03]  /*17f0*/  @P5 STG.E.128 desc[UR6][R64.64], R20 ;  /* 0x0000001440005986 */ /* 0x0001e6000c101d06 */
.L_x_4557:
[----:B------:R-:W-:Y:S05]  /*1800*/  BSYNC.RECONVERGENT B0 ;  /* 0x0000000000007941 */ /* 0x000fea0003800200 */
.L_x_4556:
        /* <DEDUP_REMOVED lines=15> */
[----:B------:R-:W-:Y:S02]  /*1900*/  HADD2.F32 R68, -RZ, R64.H0_H0 ;  /* 0x20000040ff447230 */ /* 0x000fe40000004100 */
[--C-:B------:R-:W-:Y:S02]  /*1910*/  HADD2.F32 R78, -RZ, R65.reuse.H0_H0 ;  /* 0x20000041ff4e7230 */ /* 0x100fe40000004100 */
[----:B------:R-:W-:Y:S02]  /*1920*/  HADD2.F32 R96, -RZ, R65.H1_H1 ;  /* 0x30000041ff607230 */ /* 0x000fe40000004100 */
[----:B------:R-:W-:-:S02]  /*1930*/  HADD2.F32 R80, -RZ, R66.H0_H0 ;  /* 0x20000042ff507230 */ /* 0x000fc40000004100 */
[----:B------:R-:W-:Y:S02]  /*1940*/  HADD2.F32 R64, -RZ, R64.H1_H1 ;  /* 0x30000040ff407230 */ /* 0x000fe40000004100 */
[----:B------:R-:W-:Y:S02]  /*1950*/  HADD2.F32 R66, -RZ, R66.H1_H1 ;  /* 0x30000042ff427230 */ /* 0x000fe40000004100 */
[----:B--2---:R-:W-:Y:S02]  /*1960*/  HADD2.F32 R67, -RZ, R21.H0_H0 ;  /* 0x20000015ff437230 */ /* 0x004fe40000004100 */
[----:B------:R-:W-:Y:S02]  /*1970*/  HADD2.F32 R79, -RZ, R22.H0_H0 ;  /* 0x20000016ff4f7230 */ /* 0x000fe40000004100 */
[----:B------:R-:W-:Y:S02]  /*1980*/  HADD2.F32 R83, -RZ, R23.H0_H0 ;  /* 0x20000017ff537230 */ /* 0x000fe40000004100 */
[----:B------:R-:W-:Y:S01]  /*1990*/  FFMA.FTZ R78, R78, R93, R67 ;  /* 0x0000005d4e4e7223 */ /* 0x000fe20000010043 */
[----:B------:R-:W-:-:S02]  /*19a0*/  HADD2.F32 R65, -RZ, R20.H0_H0 ;  /* 0x20000014ff417230 */ /* 0x000fc40000004100 */
[-C--:B------:R-:W-:Y:S01]  /*19b0*/  FFMA.FTZ R80, R80, R93.reuse, R79 ;  /* 0x0000005d50507223 */ /* 0x080fe2000001004f */
[----:B------:R-:W-:Y:S02]  /*19c0*/  HADD2.F32 R77, -RZ, R20.H1_H1 ;  /* 0x30000014ff4d7230 */ /* 0x000fe40000004100 */
[-C--:B------:R-:W-:Y:S01]  /*19d0*/  FFMA.FTZ R82, R82, R93.reuse, R83 ;  /* 0x0000005d52527223 */ /* 0x080fe20000010053 */
[----:B------:R-:W-:Y:S02]  /*19e0*/  HADD2.F32 R21, -RZ, R21.H1_H1 ;  /* 0x30000015ff157230 */ /* 0x000fe40000004100 */
[-C--:B------:R-:W-:Y:S01]  /*19f0*/  FFMA.FTZ R68, R68, R93.reuse, R65 ;  /* 0x0000005d44447223 */ /* 0x080fe20000010041 */
[----:B------:R-:W-:Y:S02]  /*1a00*/  HADD2.F32 R81, -RZ, R22.H1_H1 ;  /* 0x30000016ff517230 */ /* 0x000fe40000004100 */
[----:B------:R-:W-:Y:S01]  /*1a10*/  FFMA.FTZ R77, R64, R93, R77 ;  /* 0x0000005d404d7223 */ /* 0x000fe2000001004d */
[----:B------:R-:W-:-:S02]  /*1a20*/  HADD2.F32 R23, -RZ, R23.H1_H1 ;  /* 0x30000017ff177230 */ /* 0x000fc40000004100 */
[-C--:B------:R-:W-:Y:S01]  /*1a30*/  FFMA.FTZ R79, R96, R93.reuse, R21 ;  /* 0x0000005d604f7223 */ /* 0x080fe20000010015 */
[-C--:B------:R-:W-:Y:S01]  /*1a40*/  FFMA.FTZ R81, R66, R93.reuse, R81 ;  /* 0x0000005d42517223 */ /* 0x080fe20000010051 */
[----:B------:R-:W-:Y:S01]  /*1a50*/  F2FP.F16.F32.PACK_AB R20, R77, R68 ;  /* 0x000000444d14723e */ /* 0x000fe200000000ff */
[----:B------:R-:W-:Y:S02]  /*1a60*/  FFMA.FTZ R83, R98, R93, R23 ;  /* 0x0000005d62537223 */ /* 0x000fe40000010017 */
[----:B------:R-:W-:Y:S02]  /*1a70*/  F2FP.F16.F32.PACK_AB R21, R79, R78 ;  /* 0x0000004e4f15723e */ /* 0x000fe400000000ff */
[----:B------:R-:W-:Y:S02]  /*1a80*/  F2FP.F16.F32.PACK_AB R22, R81, R80 ;  /* 0x000000505116723e */ /* 0x000fe400000000ff */
[----:B------:R-:W-:Y:S01]  /*1a90*/  F2FP.F16.F32.PACK_AB R23, R83, R82 ;  /* 0x000000525317723e */ /* 0x000fe200000000ff */
[----:B------:R-:W-:Y:S06]  /*1aa0*/  BRA `(.L_x_4564) ;  /* 0x0000000000a07947 */ /* 0x000fec0003800000 */
.L_x_4563:
[----:B------:R-:W-:-:S04]  /*1ab0*/  UISETP.NE.U32.AND UP0, UPT, UR12, URZ, UPT ;  /* 0x000000ff0c00728c */ /* 0x000fc8000bf05070 */
[----:B------:R-:W-:-:S09]  /*1ac0*/  UISETP.NE.AND.EX UP0, UPT, UR13, URZ, UPT, UP0 ;  /* 0x000000ff0d00728c */ /* 0x000fd2000bf05300 */
[----:B------:R-:W-:Y:S05]  /*1ad0*/  BRA.U UP0, `(.L_x_4565) ;  /* 0x0000000100447547 */ /* 0x000fea000b800000 */
[--C-:B-----5:R-:W-:Y:S02]  /*1ae0*/  HADD2.F32 R80, -RZ, R65.reuse.H1_H1 ;  /* 0x30000041ff507230 */ /* 0x120fe40000004100 */
[----:B------:R-:W-:Y:S02]  /*1af0*/  HADD2.F32 R68, -RZ, R64.H0_H0 ;  /* 0x20000040ff447230 */ /* 0x000fe40000004100 */
[----:B------:R-:W-:Y:S02]  /*1b00*/  HADD2.F32 R82, -RZ, R66.H0_H0 ;  /* 0x20000042ff527230 */ /* 0x000fe40000004100 */
[-C--:B------:R-:W-:Y:S01]  /*1b10*/  FMUL.FTZ R79, R80, R93.reuse ;  /* 0x0000005d504f7220 */ /* 0x080fe20000410000 */
[----:B------:R-:W-:Y:S02]  /*1b20*/  HADD2.F32 R64, -RZ, R64.H1_H1 ;  /* 0x30000040ff407230 */ /* 0x000fe40000004100 */
[----:B------:R-:W-:Y:S01]  /*1b30*/  FMUL.FTZ R68, R68, R93 ;  /* 0x0000005d44447220 */ /* 0x000fe20000410000 */
[----:B------:R-:W-:-:S02]  /*1b40*/  HADD2.F32 R78, -RZ, R65.H0_H0 ;  /* 0x20000041ff4e7230 */ /* 0x000fc40000004100 */
        /* <DEDUP_REMOVED lines=10> */
.L_x_4565:
        /* <DEDUP_REMOVED lines=15> */
[-C--:B------:R-:W-:Y:S01]  /*1ce0*/  FMUL.FTZ R82, R82, R93.reuse ;  /* 0x0000005d52527220 */ /* 0x080fe20000410000 */
[----:B------:R-:W-:Y:S01]  /*1cf0*/  F2FP.F16.F32.PACK_AB R21, R79, R78 ;  /* 0x0000004e4f15723e */ /* 0x000fe200000000ff */
[----:B------:R-:W-:Y:S01]  /*1d00*/  FMUL.FTZ R83, R22, R93 ;  /* 0x0000005d16537220 */ /* 0x000fe20000410000 */
[----:B------:R-:W-:-:S04]  /*1d10*/  F2FP.F16.F32.PACK_AB R22, R81, R80 ;  /* 0x000000505116723e */ /* 0x000fc800000000ff */
[----:B------:R-:W-:-:S07]  /*1d20*/  F2FP.F16.F32.PACK_AB R23, R83, R82 ;  /* 0x000000525317723e */ /* 0x000fce00000000ff */
.L_x_4564:
[----:B------:R-:W0:Y:S02]  /*1d30*/  @P5 LDC.64 R64, c[0x0][0x3a8] ;  /* 0x0000ea00ff405b82 */ /* 0x000e240000000a00 */
[C---:B0-----:R-:W-:Y:S01]  /*1d40*/  @P5 IMAD.WIDE.U32 R64, R94.reuse, 0x10, R64 ;  /* 0x000000105e405825 */ /* 0x041fe200078e0040 */
[----:B------:R-:W-:-:S04]  /*1d50*/  IADD3 R94, PT, PT, R94, 0x20, RZ ;  /* 0x000000205e5e7810 */ /* 0x000fc80007ffe0ff */
[----:B------:R0:W-:Y:S03]  /*1d60*/  @P5 STG.E.128 desc[UR6][R64.64], R20 ;  /* 0x0000001440005986 */ /* 0x0001e6000c101d06 */
.L_x_4562:
[----:B------:R-:W-:Y:S05]  /*1d70*/  BSYNC.RECONVERGENT B0 ;  /* 0x0000000000007941 */ /* 0x000fea0003800200 */
.L_x_4561:
        /* <DEDUP_REMOVED lines=22> */
[----:B------:R-:W-:Y:S02]  /*1ee0*/  HADD2.F32 R91, -RZ, R23.H1_H1 ;  /* 0x30000017ff5b7230 */ /* 0x000fe40000004100 */
        /* <DEDUP_REMOVED lines=8> */
[--C-:B------:R-:W-:Y:S02]  /*1f70*/  HADD2.F32 R67, -RZ, R22.reuse.H0_H0 ;  /* 0x20000016ff437230 */ /* 0x100fe40000004100 */
[----:B------:R-:W-:Y:S01]  /*1f80*/  FFMA.FTZ R85, R64, R93, R85 ;  /* 0x0000005d40557223 */ /* 0x000fe20000010055 */
[----:B------:R-:W-:-:S02]  /*1f90*/  HADD2.F32 R89, -RZ, R22.H1_H1 ;  /* 0x30000016ff597230 */ /* 0x000fc40000004100 */
[-C--:B------:R-:W-:Y:S01]  /*1fa0*/  FFMA.FTZ R87, R96, R93.reuse, R21 ;  /* 0x0000005d60577223 */ /* 0x080fe20000010015 */
[----:B------:R-:W-:Y:S01]  /*1fb0*/  F2FP.F16.F32.PACK_AB R23, R91, R90 ;  /* 0x0000005a5b17723e */ /* 0x000fe200000000ff */
[-C--:B------:R-:W-:Y:S01]  /*1fc0*/  FFMA.FTZ R88, R88, R93.reuse, R67 ;  /* 0x0000005d58587223 */ /* 0x080fe20000010043 */
[----:B------:R-:W-:Y:S01]  /*1fd0*/  F2FP.F16.F32.PACK_AB R20, R85, R84 ;  /* 0x000000545514723e */ /* 0x000fe200000000ff */
[----:B------:R-:W-:Y:S01]  /*1fe0*/  FFMA.FTZ R89, R66, R93, R89 ;  /* 0x0000005d42597223 */ /* 0x000fe20000010059 */
[----:B------:R-:W-:-:S04]  /*1ff0*/  F2FP.F16.F32.PACK_AB R21, R87, R86 ;  /* 0x000000565715723e */ /* 0x000fc800000000ff */
[----:B------:R-:W-:Y:S01]  /*2000*/  F2FP.F16.F32.PACK_AB R22, R89, R88 ;  /* 0x000000585916723e */ /* 0x000fe200000000ff */
[----:B------:R-:W-:Y:S06]  /*2010*/  BRA `(.L_x_4569) ;  /* 0x0000000000a07947 */ /* 0x000fec0003800000 */
.L_x_4568:
[----:B------:R-:W-:-:S04]  /*2020*/  UISETP.NE.U32.AND UP0, UPT, UR12, URZ, UPT ;  /* 0x000000ff0c00728c */ /* 0x000fc8000bf05070 */
[----:B------:R-:W-:-:S09]  /*2030*/  UISETP.NE.AND.EX UP0, UPT, UR13, URZ, UPT, UP0 ;  /* 0x000000ff0d00728c */ /* 0x000fd2000bf05300 */
[----:B------:R-:W-:Y:S05]  /*2040*/  BRA.U UP0, `(.L_x_4570) ;  /* 0x0000000100447547 */ /* 0x000fea000b800000 */
[----:B-----5:R-:W-:Y:S02]  /*2050*/  HADD2.F32 R84, -RZ, R64.H0_H0 ;  /* 0x20000040ff547230 */ /* 0x020fe40000004100 */
[----:B------:R-:W-:Y:S02]  /*2060*/  HADD2.F32 R88, -RZ, R65.H1_H1 ;  /* 0x30000041ff587230 */ /* 0x000fe40000004100 */
[----:B------:R-:W-:Y:S02]  /*2070*/  HADD2.F32 R96, -RZ, R66.H0_H0 ;  /* 0x20000042ff607230 */ /* 0x000fe40000004100 */
[-C--:B------:R-:W-:Y:S01]  /*2080*/  FMUL.FTZ R84, R84, R93.reuse ;  /* 0x0000005d54547220 */ /* 0x080fe20000410000 */
[--C-:B------:R-:W-:Y:S02]  /*2090*/  HADD2.F32 R90, -RZ, R67.reuse.H0_H0 ;  /* 0x20000043ff5a7230 */ /* 0x100fe40000004100 */
[----:B------:R-:W-:Y:S01]  /*20a0*/  FMUL.FTZ R87, R88, R93 ;  /* 0x0000005d58577220 */ /* 0x000fe20000410000 */
[----:B------:R-:W-:-:S02]  /*20b0*/  HADD2.F32 R98, -RZ, R67.H1_H1 ;  /* 0x30000043ff627230 */ /* 0x000fc40000004100 */
[-C--:B------:R-:W-:Y:S01]  /*20c0*/  FMUL.FTZ R88, R96, R93.reuse ;  /* 0x0000005d60587220 */ /* 0x080fe20000410000 */
[----:B------:R-:W-:Y:S02]  /*20d0*/  HADD2.F32 R64, -RZ, R64.H1_H1 ;  /* 0x30000040ff407230 */ /* 0x000fe40000004100 */
[-C--:B------:R-:W-:Y:S01]  /*20e0*/  FMUL.FTZ R90, R90, R93.reuse ;  /* 0x0000005d5a5a7220 */ /* 0x080fe20000410000 */
[----:B------:R-:W-:Y:S02]  /*20f0*/  HADD2.F32 R86, -RZ, R65.H0_H0 ;  /* 0x20000041ff567230 */ /* 0x000fe40000004100 */
[-C--:B------:R-:W-:Y:S01]  /*2100*/  FMUL.FTZ R91, R98, R93.reuse ;  /* 0x0000005d625b7220 */ /* 0x080fe20000410000 */
[----:B------:R-:W-:Y:S02]  /*2110*/  HADD2.F32 R66, -RZ, R66.H1_H1 ;  /* 0x30000042ff427230 */ /* 0x000fe40000004100 */
[-C--:B------:R-:W-:Y:S01]  /*2120*/  FMUL.FTZ R85, R64, R93.reuse ;  /* 0x0000005d40557220 */ /* 0x080fe20000410000 */
[----:B------:R-:W-:-:S02]  /*2130*/  FMUL.FTZ R86, R86, R93 ;  /* 0x0000005d56567220 */ /* 0x000fc40000410000 */
[----:B------:R-:W-:Y:S01]  /*2140*/  FMUL.FTZ R89, R66, R93 ;  /* 0x0000005d42597220 */ /* 0x000fe20000410000 */
[----:B------:R-:W-:Y:S06]  /*2150*/  BRA `(.L_x_4569) ;  /* 0x0000000000507947 */ /* 0x000fec0003800000 */
.L_x_4570:
[----:B-----5:R-:W-:Y:S02]  /*2160*/  HADD2.F32 R84, -RZ, R64.H0_H0 ;  /* 0x20000040ff547230 */ /* 0x020fe40000004100 */
[----:B------:R-:W-:Y:S02]  /*2170*/  HADD2.F32 R88, -RZ, R66.H0_H0 ;  /* 0x20000042ff587230 */ /* 0x000fe40000004100 */
[--C-:B------:R-:W-:Y:S02]  /*2180*/  HADD2.F32 R90, -RZ, R67.reuse.H0_H0 ;  /* 0x20000043ff5a7230 */ /* 0x100fe40000004100 */
[-C--:B------:R-:W-:Y:S01]  /*2190*/  FMUL.FTZ R84, R84, R93.reuse ;  /* 0x0000005d54547220 */ /* 0x080fe20000410000 */
[----:B------:R-:W-:Y:S02]  /*21a0*/  HADD2.F32 R22, -RZ, R67.H1_H1 ;  /* 0x30000043ff167230 */ /* 0x000fe40000004100 */
[----:B------:R-:W-:Y:S01]  /*21b0*/  FMUL.FTZ R88, R88, R93 ;  /* 0x0000005d58587220 */ /* 0x000fe20000410000 */
[----:B------:R-:W-:-:S02]  /*21c0*/  HADD2.F32 R64, -RZ, R64.H1_H1 ;  /* 0x30000040ff407230 */ /* 0x000fc40000004100 */
[-C--:B------:R-:W-:Y:S01]  /*21d0*/  FMUL.FTZ R90, R90, R93.reuse ;  /* 0x0000005d5a5a7220 */ /* 0x080fe20000410000 */
[--C-:B------:R-:W-:Y:S02]  /*21e0*/  HADD2.F32 R86, -RZ, R65.reuse.H0_H0 ;  /* 0x20000041ff567230 */ /* 0x100fe40000004100 */
[-C--:B------:R-:W-:Y:S01]  /*21f0*/  FMUL.FTZ R91, R22, R93.reuse ;  /* 0x0000005d165b7220 */ /* 0x080fe20000410000 */
[----:B------:R-:W-:Y:S02]  /*2200*/  HADD2.F32 R20, -RZ, R65.H1_H1 ;  /* 0x30000041ff147230 */ /* 0x000fe40000004100 */
[-C--:B------:R-:W-:Y:S01]  /*2210*/  FMUL.FTZ R85, R64, R93.reuse ;  /* 0x0000005d40557220 */ /* 0x080fe20000410000 */
[----:B------:R-:W-:Y:S02]  /*2220*/  HADD2.F32 R66, -RZ, R66.H1_H1 ;  /* 0x30000042ff427230 */ /* 0x000fe40000004100 */
[-C--:B------:R-:W-:Y:S01]  /*2230*/  FMUL.FTZ R86, R86, R93.reuse ;  /* 0x0000005d56567220 */ /* 0x080fe20000410000 */
[----:B------:R-:W-:Y:S01]  /*2240*/  F2FP.F16.F32.PACK_AB R23, R91, R90 ;  /* 0x0000005a5b17723e */ /* 0x000fe200000000ff */
[-C--:B------:R-:W-:Y:S01]  /*2250*/  FMUL.FTZ R87, R20, R93.reuse ;  /* 0x0000005d14577220 */ /* 0x080fe20000410000 */
[----:B------:R-:W-:Y:S01]  /*2260*/  F2FP.F16.F32.PACK_AB R20, R85, R84 ;  /* 0x000000545514723e */ /* 0x000fe200000000ff */
[----:B------:R-:W-:-:S03]  /*2270*/  FMUL.FTZ R89, R66, R93 ;  /* 0x0000005d42597220 */ /* 0x000fc60000410000 */
[----:B------:R-:W-:Y:S02]  /*2280*/  F2FP.F16.F32.PACK_AB R21, R87, R86 ;  /* 0x000000565715723e */ /* 0x000fe400000000ff */
[----:B------:R-:W-:-:S07]  /*2290*/  F2FP.F16.F32.PACK_AB R22, R89, R88 ;  /* 0x000000585916723e */ /* 0x000fce00000000ff */
.L_x_4569:
[----:B------:R-:W0:Y:S02]  /*22a0*/  @P5 LDC.64 R64, c[0x0][0x3a8] ;  /* 0x0000ea00ff405b82 */ /* 0x000e240000000a00 */
[----:B0-----:R-:W-:-:S05]  /*22b0*/  @P5 IMAD.WIDE.U32 R64, R94, 0x10, R64 ;  /* 0x000000105e405825 */ /* 0x001fca00078e0040 */
[----:B------:R0:W-:Y:S02]  /*22c0*/  @P5 STG.E.128 desc[UR6][R64.64], R20 ;  /* 0x0000001440005986 */ /* 0x0001e4000c101d06 */
.L_x_4567:
[----:B------:R-:W-:Y:S05]  /*22d0*/  BSYNC.RECONVERGENT B0 ;  /* 0x0000000000007941 */ /* 0x000fea0003800200 */
.L_x_4566:
[----:B0-----:R-:W-:Y:S01]  /*22e0*/  FADD.FTZ R64, RZ, R76 ;  /* 0x0000004cff407221 */ /* 0x001fe20000010000 */
[C---:B------:R-:W-:Y:S01]  /*22f0*/  ISETP.GT.U32.AND P2, PT, R0.reuse, 0x3f, PT ;  /* 0x0000003f0000780c */ /* 0x040fe20003f44070 */
[----:B------:R-:W-:Y:S01]  /*2300*/  UMOV UR9, 0xffffffff ;  /* 0xffffffff00097882 */ /* 0x000fe20000000000 */
[C---:B------:R-:W-:Y:S01]  /*2310*/  ISETP.GT.U32.AND P1, PT, R0.reuse, 0x5f, PT ;  /* 0x0000005f0000780c */ /* 0x040fe20003f24070 */
[----:B------:R-:W-:Y:S01]  /*2320*/  FADD.FTZ R64, R69, R64 ;  /* 0x0000004045407221 */ /* 0x000fe20000010000 */
[C---:B------:R-:W-:Y:S02]  /*2330*/  ISETP.GT.U32.AND P0, PT, R0.reuse, 0x7f, PT ;  /* 0x0000007f0000780c */ /* 0x040fe40003f04070 */
[----:B------:R-:W-:Y:S01]  /*2340*/  ISETP.GT.U32.AND P6, PT, R0, 0x9f, PT ;  /* 0x0000009f0000780c */ /* 0x000fe20003fc4070 */
[----:B------:R-:W-:-:S03]  /*2350*/  FADD.FTZ R65, R75, R64 ;  /* 0x000000404b417221 */ /* 0x000fc60000010000 */
[----:B------:R-:W-:Y:S01]  /*2360*/  P2R R66, PR, RZ, 0x40 ;  /* 0x00000040ff427803 */ /* 0x000fe20000000000 */
        /* <DEDUP_REMOVED lines=144> */
.L_x_4594:
        /* <DEDUP_REMOVED lines=19> */
[----:B-----5:R-:W-:Y:S02]  /*2da0*/  HADD2.F32 R93, -RZ, R61.H0_H0 ;  /* 0x2000003dff5d7230 */ /* 0x020fe40000004100 */
[----:B------:R-:W-:Y:S01]  /*2db0*/  FADD.FTZ R96, R73, -R94 ;  /* 0x8000005e49607221 */ /* 0x000fe20000010000 */
[----:B------:R-:W-:Y:S02]  /*2dc0*/  HADD2.F32 R97, -RZ, R57.H0_H0 ;  /* 0x20000039ff617230 */ /* 0x000fe40000004100 */
[C---:B------:R-:W-:Y:S01]  /*2dd0*/  FMUL.FTZ R92, R95.reuse, R92 ;  /* 0x0000005c5f5c7220 */ /* 0x040fe20000410000 */
[----:B------:R-:W-:Y:S02]  /*2de0*/  HADD2.F32 R99, -RZ, R62.H0_H0 ;  /* 0x2000003eff637230 */ /* 0x000fe40000004100 */
[----:B------:R-:W-:Y:S01]  /*2df0*/  FMUL.FTZ R66, R95, R66 ;  /* 0x000000425f427220 */ /* 0x000fe20000410000 */
[----:B------:R-:W-:-:S02]  /*2e00*/  HADD2.F32 R101, -RZ, R58.H0_H0 ;  /* 0x2000003aff657230 */ /* 0x000fc40000004100 */
[----:B------:R-:W-:Y:S01]  /*2e10*/  FMUL.FTZ R98, R95, R96 ;  /* 0x000000605f627220 */ /* 0x000fe20000410000 */
[----:B------:R-:W-:Y:S02]  /*2e20*/  HADD2.F32 R103, -RZ, R63.H0_H0 ;  /* 0x2000003fff677230 */ /* 0x000fe40000004100 */
[----:B------:R-:W-:Y:S01]  /*2e30*/  FFMA.FTZ R96, R66, R93, R97 ;  /* 0x0000005d42607223 */ /* 0x000fe20000010061 */
[----:B------:R-:W-:Y:S02]  /*2e40*/  HADD2.F32 R105, -RZ, R59.H0_H0 ;  /* 0x2000003bff697230 */ /* 0x000fe40000004100 */
[----:B------:R-:W-:Y:S01]  /*2e50*/  FFMA.FTZ R101, R92, R99, R101 ;  /* 0x000000635c657223 */ /* 0x000fe20000010065 */
[----:B------:R-:W-:Y:S01]  /*2e60*/  FADD.FTZ R64, R76, -R94 ;  /* 0x8000005e4c407221 */ /* 0x000fe20000010000 */
[----:B------:R-:W0:Y:S01]  /*2e70*/  LDC.64 R92, c[0x0][0x428] ;  /* 0x00010a00ff5c7b82 */ /* 0x000e220000000a00 */
[----:B------:R-:W-:Y:S02]  /*2e80*/  HADD2.F32 R65, -RZ, R60.H0_H0 ;  /* 0x2000003cff417230 */ /* 0x000fe40000004100 */
[----:B------:R-:W-:Y:S01]  /*2e90*/  FFMA.FTZ R102, R98, R103, R105 ;  /* 0x0000006762667223 */ /* 0x000fe20000010069 */
[----:B------:R-:W-:-:S02]  /*2ea0*/  HADD2.F32 R67, -RZ, R56.H0_H0 ;  /* 0x20000038ff437230 */ /* 0x000fc40000004100 */
[----:B------:R-:W-:Y:S01]  /*2eb0*/  FMUL.FTZ R64, R95, R64 ;  /* 0x000000405f407220 */ /* 0x000fe20000410000 */
[--C-:B------:R-:W-:Y:S01]  /*2ec0*/  FADD.FTZ R98, R70, -R94.reuse ;  /* 0x8000005e46627221 */ /* 0x100fe20000010000 */
[--C-:B------:R-:W-:Y:S01]  /*2ed0*/  FADD.FTZ R66, R69, -R94.reuse ;  /* 0x8000005e45427221 */ /* 0x100fe20000010000 */
[--C-:B------:R-:W-:Y:S01]  /*2ee0*/  FADD.FTZ R100, R71, -R94.reuse ;  /* 0x8000005e47647221 */ /* 0x100fe20000010000 */
[----:B------:R-:W-:Y:S01]  /*2ef0*/  FADD.FTZ R104, R72, -R94 ;  /* 0x8000005e48687221 */ /* 0x000fe20000010000 */
[----:B------:R-:W-:Y:S01]  /*2f00*/  FFMA.FTZ R64, R64, R65, R67 ;  /* 0x0000004140407223 */ /* 0x000fe20000010043 */
[----:B------:R-:W-:Y:S02]  /*2f10*/  HADD2.F32 R97, -RZ, R61.H1_H1 ;  /* 0x3000003dff617230 */ /* 0x000fe40000004100 */
[C---:B------:R-:W-:Y:S01]  /*2f20*/  FMUL.FTZ R98, R95.reuse, R98 ;  /* 0x000000625f627220 */ /* 0x040fe20000410000 */
[----:B------:R-:W-:Y:S02]  /*2f30*/  HADD2.F32 R99, -RZ, R57.H1_H1 ;  /* 0x30000039ff637230 */ /* 0x000fe40000004100 */
[----:B------:R-:W-:Y:S01]  /*2f40*/  FMUL.FTZ R104, R95, R104 ;  /* 0x000000685f687220 */ /* 0x000fe20000410000 */
[----:B------:R-:W-:-:S02]  /*2f50*/  HADD2.F32 R65, -RZ, R60.H1_H1 ;  /* 0x3000003cff417230 */ /* 0x000fc40000004100 */
[C---:B------:R-:W-:Y:S01]  /*2f60*/  FMUL.FTZ R100, R95.reuse, R100 ;  /* 0x000000645f647220 */ /* 0x040fe20000410000 */
[----:B------:R-:W-:Y:S02]  /*2f70*/  HADD2.F32 R67, -RZ, R56.H1_H1 ;  /* 0x30000038ff437230 */ /* 0x000fe40000004100 */
[----:B------:R-:W-:Y:S01]  /*2f80*/  FMUL.FTZ R66, R95, R66 ;  /* 0x000000425f427220 */ /* 0x000fe20000410000 */
[----:B------:R-:W-:Y:S02]  /*2f90*/  HADD2.F32 R103, -RZ, R62.H1_H1 ;  /* 0x3000003eff677230 */ /* 0x000fe40000004100 */
[----:B------:R-:W-:Y:S01]  /*2fa0*/  FFMA.FTZ R99, R98, R97, R99 ;  /* 0x0000006162637223 */ /* 0x000fe20000010063 */
[----:B------:R-:W-:Y:S02]  /*2fb0*/  HADD2.F32 R105, -RZ, R58.H1_H1 ;  /* 0x3000003aff697230 */ /* 0x000fe40000004100 */
[----:B------:R-:W-:Y:S01]  /*2fc0*/  FFMA.FTZ R97, R66, R65, R67 ;  /* 0x0000004142617223 */ /* 0x000fe20000010043 */
[----:B------:R-:W-:-:S02]  /*2fd0*/  HADD2.F32 R107, -RZ, R63.H1_H1 ;  /* 0x3000003fff6b7230 */ /* 0x000fc40000004100 */
[----:B------:R-:W-:Y:S02]  /*2fe0*/  HADD2.F32 R109, -RZ, R59.H1_H1 ;  /* 0x3000003bff6d7230 */ /* 0x000fe40000004100 */
[----:B------:R-:W-:Y:S01]  /*2ff0*/  FFMA.FTZ R100, R100, R103, R105 ;  /* 0x0000006764647223 */ /* 0x000fe20000010069 */
[----:B------:R-:W-:Y:S01]  /*3000*/  F2FP.F16.F32.PACK_AB R65, R99, R96 ;  /* 0x000000606341723e */ /* 0x000fe200000000ff */
[----:B0-----:R-:W-:Y:S01]  /*3010*/  IMAD.WIDE.U32 R92, R3, 0x10, R92 ;  /* 0x00000010035c7825 */ /* 0x001fe200078e005c */
[----:B------:R-:W-:-:S03]  /*3020*/  F2FP.F16.F32.PACK_AB R64, R97, R64 ;  /* 0x000000406140723e */ /* 0x000fc600000000ff */
[----:B------:R-:W-:Y:S01]  /*3030*/  FFMA.FTZ R107, R104, R107, R109 ;  /* 0x0000006b686b7223 */ /* 0x000fe2000001006d */
[----:B------:R-:W-:Y:S02]  /*3040*/  F2FP.F16.F32.PACK_AB R66, R100, R101 ;  /* 0x000000656442723e */ /* 0x000fe400000000ff */
[----:B------:R-:W-:Y:S02]  /*3050*/  IADD3 R3, PT, PT, R3, 0x20, RZ ;  /* 0x0000002003037810 */ /* 0x000fe40007ffe0ff */
[----:B------:R-:W-:-:S05]  /*3060*/  F2FP.F16.F32.PACK_AB R67, R107, R102 ;  /* 0x000000666b43723e */ /* 0x000fca00000000ff */
[----:B------:R1:W-:Y:S02]  /*3070*/  STG.E.128 desc[UR6][R92.64], R64 ;  /* 0x000000405c007986 */ /* 0x0003e4000c101d06 */
.L_x_4573:
[----:B------:R-:W-:Y:S05]  /*3080*/  BSYNC.RECONVERGENT B0 ;  /* 0x0000000000007941 */ /* 0x000fea0003800200 */
.L_x_4572:
[----:B------:R-:W-:Y:S01]  /*3090*/  ISETP.GE.U32.AND P0, PT, R0, 0x40, PT ;  /* 0x000000400000780c */ /* 0x000fe20003f06070 */
[----:B------:R-:W-:-:S12]  /*30a0*/  BSSY.RECONVERGENT B0, `(.L_x_4574) ;  /* 0x0000032000007945 */ /* 0x000fd80003800200 */
[----:B------:R-:W-:Y:S05]  /*30b0*/  @!P0 BRA `(.L_x_4575) ;  /* 0x0000000000c08947 */ /* 0x000fea0003800000 */
[--C-:B-1----:R-:W-:Y:S01]  /*30c0*/  FADD.FTZ R92, R17, -R94.reuse ;  /* 0x8000005e115c7221 */ /* 0x102fe20000010000 */
        /* <DEDUP_REMOVED lines=47> */
.L_x_4575:
[----:B------:R-:W-:Y:S05]  /*33c0*/  BSYNC.RECONVERGENT B0 ;  /* 0x0000000000007941 */ /* 0x000fea0003800200 */
.L_x_4574:
[----:B------:R-:W-:Y:S01]  /*33d0*/  ISETP.GE.U32.AND P0, PT, R0, 0x60, PT ;  /* 0x000000600000780c */ /* 0x000fe20003f06070 */
[----:B------:R-:W-:-:S12]  /*33e0*/  BSSY.RECONVERGENT B0, `(.L_x_4576) ;  /* 0x0000032000007945 */ /* 0x000fd80003800200 */
[----:B------:R-:W-:Y:S05]  /*33f0*/  @!P0 BRA `(.L_x_4577) ;  /* 0x0000000000c08947 */ /* 0x000fea0003800000 */
[--C-:B-12---:R-:W-:Y:S01]  /*3400*/  FADD.FTZ R92, R9, -R94.reuse ;  /* 0x8000005e095c7221 */ /* 0x106fe20000010000 */
        /* <DEDUP_REMOVED lines=47> */
.L_x_4577:
[----:B------:R-:W-:Y:S05]  /*3700*/  BSYNC.RECONVERGENT B0 ;  /* 0x0000000000007941 */ /* 0x000fea0003800200 */
.L_x_4576:
[----:B------:R-:W-:Y:S01]  /*3710*/  ISETP.GE.U32.AND P0, PT, R0, 0x80, PT ;  /* 0x000000800000780c */ /* 0x000fe20003f06070 */
[----:B------:R-:W-:-:S12]  /*3720*/  BSSY.RECONVERGENT B0, `(.L_x_4578) ;  /* 0x0000032000007945 */ /* 0x000fd80003800200 */
[----:B------:R-:W-:Y:S05]  /*3730*/  @!P0 BRA `(.L_x_4579) ;  /* 0x0000000000c08947 */ /* 0x000fea0003800000 */
[--C-:B-123--:R-:W-:Y:S01]  /*3740*/  FADD.FTZ R92, R80, -R94.reuse ;  /* 0x8000005e505c7221 */ /* 0x10efe20000010000 */
        /* <DEDUP_REMOVED lines=47> */
.L_x_4579:
[----:B------:R-:W-:Y:S05]  /*3a40*/  BSYNC.RECONVERGENT B0 ;  /* 0x0000000000007941 */ /* 0x000fea0003800200 */
.L_x_4578:
        /* <DEDUP_REMOVED lines=12> */
[----:B-----5:R-:W-:Y:S02]  /*3b10*/  HADD2.F32 R99, -RZ, R30.H0_H0 ;  /* 0x2000001eff637230 */ /* 0x020fe40000004100 */
[----:B------:R-:W-:Y:S01]  /*3b20*/  FMUL.FTZ R102, R95, R102 ;  /* 0x000000665f667220 */ /* 0x000fe20000410000 */
[----:B------:R-:W-:-:S02]  /*3b30*/  HADD2.F32 R101, -RZ, R26.H0_H0 ;  /* 0x2000001aff657230 */ /* 0x000fc40000004100 */
[C---:B------:R-:W-:Y:S01]  /*3b40*/  FMUL.FTZ R67, R95.reuse, R66 ;  /* 0x000000425f437220 */ /* 0x040fe20000410000 */
[----:B------:R-:W-:Y:S02]  /*3b50*/  HADD2.F32 R92, -RZ, R28.H0_H0 ;  /* 0x2000001cff5c7230 */ /* 0x000fe40000004100 */
[C---:B------:R-:W-:Y:S01]  /*3b60*/  FMUL.FTZ R98, R95.reuse, R98 ;  /* 0x000000625f627220 */ /* 0x040fe20000410000 */
[----:B------:R-:W-:Y:S02]  /*3b70*/  HADD2.F32 R94, -RZ, R24.H0_H0 ;  /* 0x20000018ff5e7230 */ /* 0x000fe40000004100 */
[C---:B------:R-:W-:Y:S01]  /*3b80*/  FMUL.FTZ R66, R95.reuse, R96 ;  /* 0x000000605f427220 */ /* 0x040fe20000410000 */
[----:B------:R-:W-:Y:S02]  /*3b90*/  HADD2.F32 R93, -RZ, R29.H0_H0 ;  /* 0x2000001dff5d7230 */ /* 0x000fe40000004100 */
[----:B------:R-:W-:Y:S01]  /*3ba0*/  FMUL.FTZ R100, R95, R100 ;  /* 0x000000645f647220 */ /* 0x000fe20000410000 */
[----:B------:R-:W-:-:S02]  /*3bb0*/  HADD2.F32 R97, -RZ, R25.H0_H0 ;  /* 0x20000019ff617230 */ /* 0x000fc40000004100 */
[C---:B------:R-:W-:Y:S01]  /*3bc0*/  FMUL.FTZ R104, R95.reuse, R104 ;  /* 0x000000685f687220 */ /* 0x040fe20000410000 */
[C---:B------:R-:W-:Y:S01]  /*3bd0*/  FMUL.FTZ R106, R95.reuse, R106 ;  /* 0x0000006a5f6a7220 */ /* 0x040fe20000410000 */
[----:B------:R-:W-:Y:S01]  /*3be0*/  FMUL.FTZ R108, R95, R108 ;  /* 0x0000006c5f6c7220 */ /* 0x000fe20000410000 */
[----:B------:R-:W-:Y:S01]  /*3bf0*/  FFMA.FTZ R101, R102, R99, R101 ;  /* 0x0000006366657223 */ /* 0x000fe20000010065 */
[----:B------:R-:W-:Y:S01]  /*3c00*/  FFMA.FTZ R94, R67, R92, R94 ;  /* 0x0000005c435e7223 */ /* 0x000fe2000001005e */
[----:B------:R-:W-:Y:S01]  /*3c10*/  FFMA.FTZ R97, R98, R93, R97 ;  /* 0x0000005d62617223 */ /* 0x000fe20000010061 */
[----:B------:R-:W-:Y:S02]  /*3c20*/  HADD2.F32 R95, -RZ, R29.H1_H1 ;  /* 0x3000001dff5f7230 */ /* 0x000fe40000004100 */
[----:B------:R-:W-:Y:S02]  /*3c30*/  HADD2.F32 R99, -RZ, R25.H1_H1 ;  /* 0x30000019ff637230 */ /* 0x000fe40000004100 */
[----:B------:R-:W-:-:S02]  /*3c40*/  HADD2.F32 R67, -RZ, R28.H1_H1 ;  /* 0x3000001cff437230 */ /* 0x000fc40000004100 */
[----:B------:R-:W-:Y:S02]  /*3c50*/  HADD2.F32 R103, -RZ, R30.H1_H1 ;  /* 0x3000001eff677230 */ /* 0x000fe40000004100 */
[----:B------:R-:W-:Y:S01]  /*3c60*/  FFMA.FTZ R100, R100, R95, R99 ;  /* 0x0000005f64647223 */ /* 0x000fe20000010063 */
[----:B------:R-:W-:Y:S02]  /*3c70*/  HADD2.F32 R107, -RZ, R31.H0_H0 ;  /* 0x2000001fff6b7230 */ /* 0x000fe40000004100 */
[----:B------:R-:W-:Y:S02]  /*3c80*/  HADD2.F32 R109, -RZ, R27.H0_H0 ;  /* 0x2000001bff6d7230 */ /* 0x000fe40000004100 */
[----:B------:R-:W-:Y:S02]  /*3c90*/  HADD2.F32 R111, -RZ, R31.H1_H1 ;  /* 0x3000001fff6f7230 */ /* 0x000fe40000004100 */
[----:B------:R-:W-:Y:S02]  /*3ca0*/  HADD2.F32 R113, -RZ, R27.H1_H1 ;  /* 0x3000001bff717230 */ /* 0x000fe40000004100 */
[----:B------:R-:W-:Y:S01]  /*3cb0*/  FFMA.FTZ R106, R106, R107, R109 ;  /* 0x0000006b6a6a7223 */ /* 0x000fe2000001006d */
[----:B------:R-:W-:-:S02]  /*3cc0*/  HADD2.F32 R105, -RZ, R26.H1_H1 ;  /* 0x3000001aff697230 */ /* 0x000fc40000004100 */
[----:B------:R-:W-:Y:S02]  /*3cd0*/  HADD2.F32 R93, -RZ, R24.H1_H1 ;  /* 0x30000018ff5d7230 */ /* 0x000fe40000004100 */
[----:B------:R-:W-:Y:S01]  /*3ce0*/  FFMA.FTZ R111, R108, R111, R113 ;  /* 0x0000006f6c6f7223 */ /* 0x000fe20000010071 */
[----:B------:R-:W-:Y:S02]  /*3cf0*/  FFMA.FTZ R104, R104, R103, R105 ;  /* 0x0000006768687223 */ /* 0x000fe40000010069 */
[----:B------:R-:W-:Y:S01]  /*3d00*/  FFMA.FTZ R95, R66, R67, R93 ;  /* 0x00000043425f7223 */ /* 0x000fe2000001005d */
[----:B0-----:R-:W-:Y:S01]  /*3d10*/  IMAD.WIDE.U32 R92, R3, 0x10, R64 ;  /* 0x00000010035c7825 */ /* 0x001fe200078e0040 */
[----:B------:R-:W-:Y:S02]  /*3d20*/  F2FP.F16.F32.PACK_AB R67, R111, R106 ;  /* 0x0000006a6f43723e */ /* 0x000fe400000000ff */
[----:B------:R-:W-:Y:S02]  /*3d30*/  F2FP.F16.F32.PACK_AB R66, R104, R101 ;  /* 0x000000656842723e */ /* 0x000fe400000000ff */
[----:B------:R-:W-:-:S02]  /*3d40*/  F2FP.F16.F32.PACK_AB R65, R100, R97 ;  /* 0x000000616441723e */ /* 0x000fc400000000ff */
[----:B------:R-:W-:-:S05]  /*3d50*/  F2FP.F16.F32.PACK_AB R64, R95, R94 ;  /* 0x0000005e5f40723e */ /* 0x000fca00000000ff */
[----:B------:R0:W-:Y:S02]  /*3d60*/  STG.E.128 desc[UR6][R92.64], R64 ;  /* 0x000000405c007986 */ /* 0x0001e4000c101d06 */
.L_x_4581:
[----:B------:R-:W-:Y:S05]  /*3d70*/  BSYNC.RECONVERGENT B0 ;  /* 0x0000000000007941 */ /* 0x000fea0003800200 */
.L_x_4580:
[----:B01234-:R-:W0:Y:S02]  /*3d80*/  LDC.64 R64, c[0x0][0x380] ;  /* 0x0000e000ff407b82 */ /* 0x01fe240000000a00 */
[----:B0-----:R-:W-:-:S04]  /*3d90*/  LEA R2, R64, R2, 0x2 ;  /* 0x0000000240027211 */ /* 0x001fc800078e10ff */
[----:B------:R-:W-:-:S13]  /*3da0*/  ISETP.GE.AND P0, PT, R2, R65, PT ;  /* 0x000000410200720c */ /* 0x000fda0003f06270 */
[----:B------:R-:W-:Y:S05]  /*3db0*/  @!P0 BRA `(.L_x_4582) ;  /* 0xffffffc800508947 */ /* 0x000fea000383ffff */
[----:B------:R-:W-:Y:S05]  /*3dc0*/  EXIT ;  /* 0x000000000000794d */ /* 0x000fea0003800000 */
.L_x_4571:
        /* <DEDUP_REMOVED lines=8> */
.L_x_4584:
[----:B------:R-:W-:Y:S05]  /*3e50*/  BSYNC B0 ;  /* 0x0000000000007941 */ /* 0x000fea0003800000 */
.L_x_4583:
        /* <DEDUP_REMOVED lines=10> */
.L_x_4585:
[----:B------:R-:W-:Y:S01]  /*3f00*/  HFMA2 R100, -RZ, RZ, 0, 2.384185791015625e-07 ;  /* 0x00000004ff647431 */ /* 0x000fe200000001ff */
[----:B------:R-:W-:-:S05]  /*3f10*/  MOV R67, R97 ;  /* 0x0000006100437202 */ /* 0x000fca0000000f00 */
[----:B------:R-:W-:-:S05]  /*3f20*/  FADD.FTZ R67, R66, R67 ;  /* 0x0000004342437221 */ /* 0x000fca0000010000 */
[----:B------:R-:W-:-:S07]  /*3f30*/  MOV R99, R67 ;  /* 0x0000004300637202 */ /* 0x000fce0000000f00 */
[----:B------:R-:W-:Y:S05]  /*3f40*/  WARPSYNC.COLLECTIVE R98, `(.L_x_4586) ;  /* 0x0000000062087348 */ /* 0x000fea0003c00000 */
[----:B------:R0:W1:Y:S02]  /*3f50*/  SHFL.BFLY P6, R97, R99, R100, R101 ;  /* 0x0c00006463617389 */ /* 0x00006400000c0065 */
[----:B01----:R-:W-:Y:S05]  /*3f60*/  ENDCOLLECTIVE ;  /* 0x000000000000791b */ /* 0x003fea0003800000 */
.L_x_4586:
[----:B------:R-:W-:Y:S01]  /*3f70*/  HFMA2 R100, -RZ, RZ, 0, 4.76837158203125e-07 ;  /* 0x00000008ff647431 */ /* 0x000fe200000001ff */
[----:B------:R-:W-:-:S05]  /*3f80*/  MOV R64, R97 ;  /* 0x0000006100407202 */ /* 0x000fca0000000f00 */
[----:B------:R-:W-:-:S05]  /*3f90*/  FADD.FTZ R94, R67, R64 ;  /* 0x00000040435e7221 */ /* 0x000fca0000010000 */
[----:B------:R-:W-:-:S07]  /*3fa0*/  MOV R99, R94 ;  /* 0x0000005e00637202 */ /* 0x000fce0000000f00 */
[----:B------:R-:W-:Y:S05]  /*3fb0*/  WARPSYNC.COLLECTIVE R98, `(.L_x_4587) ;  /* 0x0000000062087348 */ /* 0x000fea0003c00000 */
[----:B------:R0:W1:Y:S02]  /*3fc0*/  SHFL.BFLY P6, R97, R99, R100, R101 ;  /* 0x0c00006463617389 */ /* 0x00006400000c0065 */
[----:B01----:R-:W-:Y:S05]  /*3fd0*/  ENDCOLLECTIVE ;  /* 0x000000000000791b */ /* 0x003fea0003800000 */
.L_x_4587:
[----:B------:R-:W-:Y:S01]  /*3fe0*/  HFMA2 R100, -RZ, RZ, 0, 9.5367431640625e-07 ;  /* 0x00000010ff647431 */ /* 0x000fe200000001ff */
[----:B------:R-:W-:-:S05]  /*3ff0*/  MOV R93, R97 ;  /* 0x00000061005d7202 */ /* 0x000fca0000000f00 */
[----:B------:R-:W-:-:S05]  /*4000*/  FADD.FTZ R96, R94, R93 ;  /* 0x0000005d5e607221 */ /* 0x000fca0000010000 */
[----:B------:R-:W-:-:S07]  /*4010*/  MOV R99, R96 ;  /* 0x0000006000637202 */ /* 0x000fce0000000f00 */
[----:B------:R-:W-:Y:S05]  /*4020*/  WARPSYNC.COLLECTIVE R98, `(.L_x_4588) ;  /* 0x0000000062087348 */ /* 0x000fea0003c00000 */
[----:B------:R0:W1:Y:S02]  /*4030*/  SHFL.BFLY P6, R97, R99, R100, R101 ;  /* 0x0c00006463617389 */ /* 0x00006400000c0065 */
[----:B01----:R-:W-:Y:S05]  /*4040*/  ENDCOLLECTIVE ;  /* 0x000000000000791b */ /* 0x003fea0003800000 */
.L_x_4588:
[----:B------:R-:W-:Y:S01]  /*4050*/  HFMA2 R100, -RZ, RZ, 0, 5.9604644775390625e-08 ;  /* 0x00000001ff647431 */ /* 0x000fe200000001ff */
[----:B------:R-:W-:Y:S02]  /*4060*/  MOV R93, R97 ;  /* 0x00000061005d7202 */ /* 0x000fe40000000f00 */
[----:B------:R-:W-:-:S03]  /*4070*/  ISETP.GT.U32.AND P6, PT, R0, 0x9f, PT ;  /* 0x0000009f0000780c */ /* 0x000fc60003fc4070 */
        /* <DEDUP_REMOVED lines=87> */
.L_x_4589:
[----:B------:R-:W-:Y:S01]  /*45f0*/  HFMA2 R100, -RZ, RZ, 0, 1.1920928955078125e-07 ;  /* 0x00000002ff647431 */ /* 0x000fe200000001ff */
[----:B------:R-:W-:-:S05]  /*4600*/  MOV R65, R97 ;  /* 0x0000006100417202 */ /* 0x000fca0000000f00 */
[----:B------:R-:W-:-:S05]  /*4610*/  FADD.FTZ R65, R64, R65 ;  /* 0x0000004140417221 */ /* 0x000fca0000010000 */
[----:B------:R-:W-:-:S07]  /*4620*/  MOV R99, R65 ;  /* 0x0000004100637202 */ /* 0x000fce0000000f00 */
[----:B------:R-:W-:Y:S05]  /*4630*/  WARPSYNC.COLLECTIVE R98, `(.L_x_4590) ;  /* 0x0000000062087348 */ /* 0x000fea0003c00000 */
[----:B------:R0:W1:Y:S02]  /*4640*/  SHFL.BFLY P6, R97, R99, R100, R101 ;  /* 0x0c00006463617389 */ /* 0x00006400000c0065 */
[----:B01----:R-:W-:Y:S05]  /*4650*/  ENDCOLLECTIVE ;  /* 0x000000000000791b */ /* 0x003fea0003800000 */
.L_x_4590:
[----:B------:R-:W-:Y:S01]  /*4660*/  HFMA2 R100, -RZ, RZ, 0, 2.384185791015625e-07 ;  /* 0x00000004ff647431 */ /* 0x000fe200000001ff */
[----:B------:R-:W-:-:S05]  /*4670*/  MOV R66, R97 ;  /* 0x0000006100427202 */ /* 0x000fca0000000f00 */
[----:B------:R-:W-:-:S05]  /*4680*/  FADD.FTZ R66, R65, R66 ;  /* 0x0000004241427221 */ /* 0x000fca0000010000 */
[----:B------:R-:W-:-:S07]  /*4690*/  MOV R99, R66 ;  /* 0x0000004200637202 */ /* 0x000fce0000000f00 */
[----:B------:R-:W-:Y:S05]  /*46a0*/  WARPSYNC.COLLECTIVE R98, `(.L_x_4591) ;  /* 0x0000000062087348 */ /* 0x000fea0003c00000 */
[----:B------:R0:W1:Y:S02]  /*46b0*/  SHFL.BFLY P6, R97, R99, R100, R101 ;  /* 0x0c00006463617389 */ /* 0x00006400000c0065 */
[----:B01----:R-:W-:Y:S05]  /*46c0*/  ENDCOLLECTIVE ;  /* 0x000000000000791b */ /* 0x003fea0003800000 */
.L_x_4591:
[----:B------:R-:W-:Y:S01]  /*46d0*/  HFMA2 R100, -RZ, RZ, 0, 4.76837158203125e-07 ;  /* 0x00000008ff647431 */ /* 0x000fe200000001ff */
[----:B------:R-:W-:-:S05]  /*46e0*/  MOV R67, R97 ;  /* 0x0000006100437202 */ /* 0x000fca0000000f00 */
[----:B------:R-:W-:-:S05]  /*46f0*/  FADD.FTZ R67, R66, R67 ;  /* 0x0000004342437221 */ /* 0x000fca0000010000 */
[----:B------:R-:W-:-:S07]  /*4700*/  MOV R99, R67 ;  /* 0x0000004300637202 */ /* 0x000fce0000000f00 */
[----:B------:R-:W-:Y:S05]  /*4710*/  WARPSYNC.COLLECTIVE R98, `(.L_x_4592) ;  /* 0x0000000062087348 */ /* 0x000fea0003c00000 */
[----:B------:R0:W1:Y:S02]  /*4720*/  SHFL.BFLY P6, R97, R99, R100, R101 ;  /* 0x0c00006463617389 */ /* 0x00006400000c0065 */
[----:B01----:R-:W-:Y:S05]  /*4730*/  ENDCOLLECTIVE ;  /* 0x000000000000791b */ /* 0x003fea0003800000 */
.L_x_4592:
[----:B------:R-:W-:Y:S01]  /*4740*/  HFMA2 R100, -RZ, RZ, 0, 9.5367431640625e-07 ;  /* 0x00000010ff647431 */ /* 0x000fe200000001ff */
[----:B------:R-:W-:-:S05]  /*4750*/  MOV R94, R97 ;  /* 0x00000061005e7202 */ /* 0x000fca0000000f00 */
[----:B------:R-:W-:-:S05]  /*4760*/  FADD.FTZ R96, R67, R94 ;  /* 0x0000005e43607221 */ /* 0x000fca0000010000 */
[----:B------:R-:W-:-:S07]  /*4770*/  MOV R99, R96 ;  /* 0x0000006000637202 */ /* 0x000fce0000000f00 */
[----:B------:R-:W-:Y:S05]  /*4780*/  WARPSYNC.COLLECTIVE R98, `(.L_x_4593) ;  /* 0x0000000062087348 */ /* 0x000fea0003c00000 */
[----:B------:R0:W1:Y:S02]  /*4790*/  SHFL.BFLY P6, R97, R99, R100, R101 ;  /* 0x0c00006463617389 */ /* 0x00006400000c0065 */
[----:B01----:R-:W-:Y:S05]  /*47a0*/  ENDCOLLECTIVE ;  /* 0x000000000000791b */ /* 0x003fea0003800000 */
.L_x_4593:
[----:B------:R-:W-:Y:S05]  /*47b0*/  BRA `(.L_x_4594) ;  /* 0xffffffe4002c7947 */ /* 0x000fea000383ffff */
.L_x_4595:
        /* <DEDUP_REMOVED lines=12> */
.L_x_45784:


//--------------------- .text._ZN10layer_norm13ln_fwd_kernelINS_13Kernel_traitsI6__halfS2_S2_S2_fjLj1280ELj1ELj4ELj1ELj16ENS_18Kernel_traits_baseILj1280ES2_S2_S2_S2_fjLj128EEEEELb0ELb0ELb0ELb1EEEvNS_9FwdParamsE --------------------------
	.section	.text._ZN10layer_norm13ln_fwd_kernelINS_13Kernel_traitsI6__halfS2_S2_S2_fjLj1280ELj1ELj4ELj1ELj16ENS_18Kernel_traits_baseILj1280ES2_S2_S2_S2_fjLj128EEEEELb0ELb0ELb0ELb1EEEvNS_9FwdParamsE,"ax",@progbits
	.align	128
        .global         _ZN10layer_norm13ln_fwd_kernelINS_13Kernel_traitsI6__halfS2_S2_S2_fjLj1280ELj1ELj4ELj1ELj16ENS_18Kernel_traits_baseILj1280ES2_S2_S2_S2_fjLj128EEEEELb0ELb0ELb0ELb1EEEvNS_9FwdParamsE
        .type           _ZN10layer_norm13ln_fwd_kernelINS_13Kernel_traitsI6__halfS2_S2_S2_fjLj1280ELj1ELj4ELj1ELj16ENS_18Kernel_traits_baseILj1280ES2_S2_S2_S2_fjLj128EEEEELb0ELb0ELb0ELb1EEEvNS_9FwdParamsE,@function
        .size           _ZN10layer_norm13ln_fwd_kernelINS_13Kernel_traitsI6__halfS2_S2_S2_fjLj1280ELj1ELj4ELj1ELj16ENS_18Kernel_traits_baseILj1280ES2_S2_S2_S2_fjLj128EEEEELb0ELb0ELb0ELb1EEEvNS_9FwdParamsE,(.L_x_45785 - _ZN10layer_norm13ln_fwd_kernelINS_13Kernel_traitsI6__halfS2_S2_S2_fjLj1280ELj1ELj4ELj1ELj16ENS_18Kernel_traits_baseILj1280ES2_S2_S2_S2_fjLj128EEEEELb0ELb0ELb0ELb1EEEvNS_9FwdParamsE)
        .other          _ZN10layer_norm13ln_fwd_kernelINS_13Kernel_traitsI6__halfS2_S2_S2_fjLj1280ELj1ELj4ELj1ELj16ENS_18Kernel_traits_baseILj1280ES2_S2_S2_S2_fjLj128EEEEELb0ELb0ELb0ELb1EEEvNS_9FwdParamsE,@"STO_CUDA_ENTRY STV_DEFAULT"
_ZN10layer_norm13ln_fwd_kernelINS_13Kernel_traitsI6__halfS2_S2_S2_fjLj1280ELj1ELj4ELj1ELj16ENS_18Kernel_traits_baseILj1280ES2_S2_S2_S2_fjLj128EEEEELb0ELb0ELb0ELb1EEEvNS_9FwdParamsE:
.text._ZN10layer_norm13ln_fwd_kernelINS_13Kernel_traitsI6__halfS2_S2_S2_fjLj1280ELj1ELj4ELj1ELj16ENS_18Kernel_traits_baseILj1280ES2_S2_S2_S2_fjLj128EEEEELb0ELb0ELb0ELb1EEEvNS_9FwdParamsE:
        /* <DEDUP_REMOVED lines=9> */
[----:B------:R-:W4:Y:S04]  /*0090*/  LDG.E.128 R8, desc[UR6][R2.64] ;  /* 0x0000000602087981 */ /* 0x000f28000c1e1d00 */
[----:B------:R-:W4:Y:S04]  /*00a0*/  LDG.E.128 R52, desc[UR6][R2.64+0x400] ;  /* 0x0004000602347981 */ /* 0x000f28000c1e1d00 */
[----:B------:R-:W4:Y:S04]  /*00b0*/  LDG.E.128 R44, desc[UR6][R2.64+0x600] ;  /* 0x00060006022c7981 */ /* 0x000f28000c1e1d00 */
[----:B------:R-:W4:Y:S01]  /*00c0*/  LDG.E.128 R40, desc[UR6][R2.64+0x800] ;  /* 0x0008000602287981 */ /* 0x000f22000c1e1d00 */
[----:B---3--:R-:W-:Y:S01]  /*00d0*/  ISETP.NE.U32.AND P0, PT, RZ, UR4, PT ;  /* 0x00000004ff007c0c */ /* 0x008fe2000bf05070 */
[----:B------:R-:W0:Y:S03]  /*00e0*/  S2UR UR4, SR_CTAID.X ;  /* 0x00000000000479c3 */ /* 0x000e260000002500 */
[----:B------:R-:W-:Y:S01]  /*00f0*/  ISETP.NE.AND.EX P0, PT, RZ, UR5, PT, P0 ;  /* 0x00000005ff007c0c */ /* 0x000fe2000bf05300 */
[----:B------:R-:W1:Y:S01]  /*0100*/  LDCU UR5, c[0x0][0x384] ;  /* 0x00007080ff0577ac */ /* 0x000e620008000800 */
[----:B------:R-:W-:-:S11]  /*0110*/  SHF.R.U32.HI R6, RZ, 0x5, R6 ;  /* 0x00000005ff067819 */ /* 0x000fd60000011606 */
[----:B------:R-:W3:Y:S01]  /*0120*/  @P0 LDC.64 R4, c[0x0][0x438] ;  /* 0x00010e00ff040b82 */ /* 0x000ee20000000a00 */
[----:B0-----:R-:W-:-:S06]  /*0130*/  USHF.L.U32 UR4, UR4, 0x2, URZ ;  /* 0x0000000204047899 */ /* 0x001fcc00080006ff */
[----:B------:R-:W-:-:S04]  /*0140*/  LOP3.LUT R6, R6, UR4, RZ, 0xfc, !PT ;  /* 0x0000000406067c12 */ /* 0x000fc8000f8efcff */
[----:B-1----:R-:W-:Y:S01]  /*0150*/  ISETP.GE.AND P2, PT, R6, UR5, PT ;  /* 0x0000000506007c0c */ /* 0x002fe2000bf46270 */
[----:B---3--:R-:W-:-:S05]  /*0160*/  @P0 IMAD.WIDE.U32 R4, R7, 0x10, R4 ;  /* 0x0000001007040825 */ /* 0x008fca00078e0004 */
[----:B------:R-:W5:Y:S04]  /*0170*/  @P0 LDG.E.128 R36, desc[UR6][R4.64] ;  /* 0x0000000604240981 */ /* 0x000f68000c1e1d00 */
[----:B------:R-:W5:Y:S04]  /*0180*/  @P0 LDG.E.128 R32, desc[UR6][R4.64+0x200] ;  /* 0x0002000604200981 */ /* 0x000f68000c1e1d00 */
[----:B------:R-:W5:Y:S04]  /*0190*/  @P0 LDG.E.128 R28, desc[UR6][R4.64+0x400] ;  /* 0x00040006041c0981 */ /* 0x000f68000c1e1d00 */
[----:B------:R-:W5:Y:S04]  /*01a0*/  @P0 LDG.E.128 R24, desc[UR6][R4.64+0x600] ;  /* 0x0006000604180981 */ /* 0x000f68000c1e1d00 */
[----:B------:R0:W5:Y:S01]  /*01b0*/  @P0 LDG.E.128 R20, desc[UR6][R4.64+0x800] ;  /* 0x0008000604140981 */ /* 0x000162000c1e1d00 */
[----:B--2---:R-:W-:-:S02]  /*01c0*/  @P0 MOV R17, R48 ;  /* 0x0000003000110202 */ /* 0x004fc40000000f00 */
[-C--:B------:R-:W-:Y:S02]  /*01d0*/  @P0 MOV R16, R49.reuse ;  /* 0x0000003100100202 */ /* 0x080fe40000000f00 */
[----:B------:R-:W-:Y:S02]  /*01e0*/  @!P0 MOV R17, R48 ;  /* 0x0000003000118202 */ /* 0x000fe40000000f00 */
[----:B------:R-:W-:Y:S02]  /*01f0*/  @!P0 MOV R16, R49 ;  /* 0x0000003100108202 */ /* 0x000fe40000000f00 */
[----:B------:R-:W1:Y:S01]  /*0200*/  LDC.64 R48, c[0x0][0x3e0] ;  /* 0x0000f800ff307b82 */ /* 0x000e620000000a00 */
[----:B----4-:R-:W-:Y:S02]  /*0210*/  @P0 MOV R65, R8 ;  /* 0x0000000800410202 */ /* 0x010fe40000000f00 */
[----:B------:R-:W-:Y:S02]  /*0220*/  @P0 MOV R64, R9 ;  /* 0x0000000900400202 */ /* 0x000fe40000000f00 */
[----:B------:R-:W-:-:S02]  /*0230*/  @P0 MOV R19, R10 ;  /* 0x0000000a00130202 */ /* 0x000fc40000000f00 */
[----:B------:R-:W-:Y:S02]  /*0240*/  @P0 MOV R18, R11 ;  /* 0x0000000b00120202 */ /* 0x000fe40000000f00 */
[----:B------:R-:W-:Y:S02]  /*0250*/  @!P0 MOV R65, R8 ;  /* 0x0000000800418202 */ /* 0x000fe40000000f00 */
[----:B------:R-:W-:Y:S02]  /*0260*/  @!P0 MOV R64, R9 ;  /* 0x0000000900408202 */ /* 0x000fe40000000f00 */
[----:B------:R-:W-:Y:S02]  /*0270*/  @!P0 MOV R19, R10 ;  /* 0x0000000a00138202 */ /* 0x000fe40000000f00 */
[----:B------:R-:W-:Y:S02]  /*0280*/  @!P0 MOV R18, R11 ;  /* 0x0000000b00128202 */ /* 0x000fe40000000f00 */
[----:B------:R-:W-:-:S02]  /*0290*/  @P0 MOV R15, R50 ;  /* 0x00000032000f0202 */ /* 0x000fc40000000f00 */
[----:B-1----:R-:W-:Y:S02]  /*02a0*/  LOP3.LUT P1, RZ, R48, UR8, RZ, 0xfc, !PT ;  /* 0x0000000830ff7c12 */ /* 0x002fe4000f82fcff */
[----:B------:R-:W-:Y:S02]  /*02b0*/  @P0 MOV R14, R51 ;  /* 0x00000033000e0202 */ /* 0x000fe40000000f00 */
[----:B------:R-:W-:Y:S02]  /*02c0*/  LOP3.LUT P1, RZ, R49, UR9, RZ, 0xfc, P1 ;  /* 0x0000000931ff7c12 */ /* 0x000fe4000882fcff */
[----:B------:R-:W-:Y:S02]  /*02d0*/  @P0 MOV R13, R52 ;  /* 0x00000034000d0202 */ /* 0x000fe40000000f00 */
[----:B------:R-:W-:Y:S02]  /*02e0*/  @P0 MOV R12, R53 ;  /* 0x00000035000c0202 */ /* 0x000fe40000000f00 */
[----:B------:R-:W-:-:S02]  /*02f0*/  @P0 MOV R11, R54 ;  /* 0x00000036000b0202 */ /* 0x000fc40000000f00 */
[----:B------:R-:W-:Y:S02]  /*0300*/  @P0 MOV R10, R55 ;  /* 0x00000037000a0202 */ /* 0x000fe40000000f00 */
[----:B------:R-:W-:Y:S02]  /*0310*/  @P0 MOV R9, R44 ;  /* 0x0000002c00090202 */ /* 0x000fe40000000f00 */
[----:B------:R-:W-:Y:S02]  /*0320*/  @P0 MOV R8, R45 ;  /* 0x0000002d00080202 */ /* 0x000fe40000000f00 */
[----:B------:R-:W-:Y:S02]  /*0330*/  @P0 MOV R7, R46 ;  /* 0x0000002e00070202 */ /* 0x000fe40000000f00 */
[----:B0-----:R-:W-:Y:S02]  /*0340*/  @P0 MOV R5, R47 ;  /* 0x0000002f00050202 */ /* 0x001fe40000000f00 */
[----:B------:R-:W-:-:S02]  /*0350*/  @P0 MOV R4, R40 ;  /* 0x0000002800040202 */ /* 0x000fc40000000f00 */
[----:B------:R-:W-:Y:S02]  /*0360*/  @P0 MOV R3, R41 ;  /* 0x0000002900030202 */ /* 0x000fe40000000f00 */
        /* <DEDUP_REMOVED lines=12> */
[----:B------:R-:W-:Y:S02]  /*0430*/  @P0 MOV R2, R42 ;  /* 0x0000002a00020202 */ /* 0x000fe40000000f00 */
[----:B------:R-:W-:Y:S01]  /*0440*/  @P0 MOV R0, R43 ;  /* 0x0000002b00000202 */ /* 0x000fe20000000f00 */
[----:B------:R-:W-:Y:S06]  /*0450*/  @P2 EXIT ;  /* 0x000000000000294d */ /* 0x000fec0003800000 */
[----:B------:R-:W-:Y:S02]  /*0460*/  ISETP.NE.U32.AND P2, PT, R48, RZ, PT ;  /* 0x000000ff3000720c */ /* 0x000fe40003f45070 */
[----:B-----5:R-:W-:Y:S02]  /*0470*/  @!P0 CS2R R38, SRZ ;  /* 0x0000000000268805 */ /* 0x020fe4000001ff00 */
[----:B------:R-:W-:Y:S02]  /*0480*/  @!P0 MOV R2, R42 ;  /* 0x0000002a00028202 */ /* 0x000fe40000000f00 */
[----:B------:R-:W-:Y:S02]  /*0490*/  @!P0 CS2R R36, SRZ ;  /* 0x0000000000248805 */ /* 0x000fe4000001ff00 */
[----:B------:R-:W-:Y:S02]  /*04a0*/  @!P0 MOV R0, R43 ;  /* 0x0000002b00008202 */ /* 0x000fe40000000f00 */
[----:B------:R-:W-:-:S02]  /*04b0*/  @!P0 CS2R R34, SRZ ;  /* 0x0000000000228805 */ /* 0x000fc4000001ff00 */
[----:B------:R-:W-:Y:S02]  /*04c0*/  ISETP.NE.AND.EX P2, PT, R49, RZ, PT, P2 ;  /* 0x000000ff3100720c */ /* 0x000fe40003f45320 */
[----:B------:R-:W-:Y:S02]  /*04d0*/  @!P0 CS2R R32, SRZ ;  /* 0x0000000000208805 */ /* 0x000fe4000001ff00 */
[----:B------:R-:W-:Y:S02]  /*04e0*/  @!P0 CS2R R30, SRZ ;  /* 0x00000000001e8805 */ /* 0x000fe4000001ff00 */
[----:B------:R-:W-:Y:S02]  /*04f0*/  @!P0 CS2R R28, SRZ ;  /* 0x00000000001c8805 */ /* 0x000fe4000001ff00 */
[----:B------:R-:W-:Y:S02]  /*0500*/  @!P0 CS2R R26, SRZ ;  /* 0x00000000001a8805 */ /* 0x000fe4000001ff00 */
[----:B------:R-:W-:-:S02]  /*0510*/  @!P0 CS2R R24, SRZ ;  /* 0x0000000000188805 */ /* 0x000fc4000001ff00 */
[----:B------:R-:W-:Y:S02]  /*0520*/  @!P0 CS2R R22, SRZ ;  /* 0x0000000000168805 */ /* 0x000fe4000001ff00 */
[----:B------:R-:W-:Y:S01]  /*0530*/  @!P0 CS2R R20, SRZ ;  /* 0x0000000000148805 */ /* 0x000fe2000001ff00 */
[----:B------:R-:W0:Y:S01]  /*0540*/  LDCU UR4, c[0x0][0x388] ;  /* 0x00007100ff0477ac */ /* 0x000e220008000800 */
[----:B------:R-:W1:Y:S01]  /*0550*/  LDCU.U8 UR5, c[0x0][0x410] ;  /* 0x00008200ff0577ac */ /* 0x000e620008000000 */
[----:B------:R-:W2:Y:S01]  /*0560*/  LDCU UR8, c[0x0][0x448] ;  /* 0x00008900ff0877ac */ /* 0x000ea20008000800 */
[----:B------:R-:W3:Y:S01]  /*0570*/  LDCU.64 UR12, c[0x0][0x3e0] ;  /* 0x00007c00ff0c77ac */ /* 0x000ee20008000a00 */
[----:B------:R-:W4:Y:S02]  /*0580*/  LDCU.64 UR10, c[0x0][0x3a0] ;  /* 0x00007400ff0a77ac */ /* 0x000f240008000a00 */
.L_x_4612:
[----:B------:R-:W1:Y:S01]  /*0590*/  S2R R46, SR_TID.X ;  /* 0x00000000002e7919 */ /* 0x000e620000002100 */
[----:B------:R-:W2:Y:S01]  /*05a0*/  @P2 LDC.64 R52, c[0x0][0x3e0] ;  /* 0x0000f800ff342b82 */ /* 0x000ea20000000a00 */
[----:B0-----:R-:W-:-:S05]  /*05b0*/  IMAD R44, R6, UR4, RZ ;  /* 0x00000004062c7c24 */ /* 0x001fca000f8e02ff */
[----:B------:R-:W-:Y:S02]  /*05c0*/  SHF.R.S32.HI R45, RZ, 0x1f, R44 ;  /* 0x0000001fff2d7819 */ /* 0x000fe4000001142c */
[----:B------:R-:W0:Y:S02]  /*05d0*/  LDC.64 R60, c[0x0][0x390] ;  /* 0x0000e400ff3c7b82 */ /* 0x000e240000000a00 */
[----:B------:R-:W-:Y:S01]  /*05e0*/  LEA.HI R45, R45, R44, RZ, 0x3 ;  /* 0x0000002c2d2d7211 */ /* 0x000fe200078f18ff */
[----:B--2---:R-:W-:-:S06]  /*05f0*/  @P2 IMAD.WIDE R52, R6, 0x2, R52 ;  /* 0x0000000206342825 */ /* 0x004fcc00078e0234 */
[----:B------:R-:W2:Y:S01]  /*0600*/  @P2 LDG.E.U16 R52, desc[UR6][R52.64] ;  /* 0x0000000634342981 */ /* 0x000ea2000c1e1500 */
[----:B-1----:R-:W-:-:S04]  /*0610*/  LOP3.LUT R44, R46, 0x1f, RZ, 0xc0, !PT ;  /* 0x0000001f2e2c7812 */ /* 0x002fc800078ec0ff */
[----:B------:R-:W-:-:S05]  /*0620*/  LEA.HI.SX32 R45, R45, R44, 0x1d ;  /* 0x0000002c2d2d7211 */ /* 0x000fca00078feaff */
[----:B0-----:R-:W-:-:S06]  /*0630*/  IMAD.WIDE.U32 R48, R45, 0x10, R60 ;  /* 0x000000102d307825 */ /* 0x001fcc00078e003c */
[----:B------:R-:W5:Y:S01]  /*0640*/  LDG.E.128 R48, desc[UR6][R48.64] ;  /* 0x0000000630307981 */ /* 0x000f62000c1e1d00 */
[----:B----4-:R-:W-:-:S04]  /*0650*/  UISETP.NE.U32.AND UP0, UPT, UR10, URZ, UPT ;  /* 0x000000ff0a00728c */ /* 0x010fc8000bf05070 */
[----:B------:R-:W-:Y:S01]  /*0660*/  UISETP.NE.AND.EX UP0, UPT, UR11, URZ, UPT, UP0 ;  /* 0x000000ff0b00728c */ /* 0x000fe2000bf05300 */
[----:B------:R-:W-:Y:S02]  /*0670*/  HFMA2 R44, -RZ, RZ, 1.875, 0 ;  /* 0x3f800000ff2c7431 */ /* 0x000fe400000001ff */
[----:B--2---:R-:W-:-:S06]  /*0680*/  @P2 HADD2.F32 R44, -RZ, R52.H0_H0 ;  /* 0x20000034ff2c2230 */ /* 0x004fcc0000004100 */
        /* <DEDUP_REMOVED lines=12> */
[----:B--2---:R-:W-:Y:S02]  /*0750*/  HADD2.F32 R56, -RZ, R43.H0_H0 ;  /* 0x2000002bff387230 */ /* 0x004fe40000004100 */
[--C-:B------:R-:W-:Y:S02]  /*0760*/  HADD2.F32 R48, -RZ, R40.reuse.H0_H0 ;  /* 0x20000028ff307230 */ /* 0x100fe40000004100 */
[----:B------:R-:W-:Y:S02]  /*0770*/  HADD2.F32 R52, -RZ, R40.H1_H1 ;  /* 0x30000028ff347230 */ /* 0x000fe40000004100 */
[----:B------:R-:W-:Y:S01]  /*0780*/  FFMA.FTZ R56, R55, R44, R56 ;  /* 0x0000002c37387223 */ /* 0x000fe20000010038 */
[----:B------:R-:W-:-:S02]  /*0790*/  HADD2.F32 R58, -RZ, R41.H0_H0 ;  /* 0x20000029ff3a7230 */ /* 0x000fc40000004100 */
[-C--:B------:R-:W-:Y:S01]  /*07a0*/  FFMA.FTZ R59, R59, R44.reuse, R48 ;  /* 0x0000002c3b3b7223 */ /* 0x080fe20000010030 */
[--C-:B------:R-:W-:Y:S02]  /*07b0*/  HADD2.F32 R50, -RZ, R42.reuse.H0_H0 ;  /* 0x2000002aff327230 */ /* 0x100fe40000004100 */
        /* <DEDUP_REMOVED lines=14> */
.L_x_4596:
[----:B---3--:R-:W-:-:S04]  /*08a0*/  UISETP.NE.U32.AND UP1, UPT, UR12, URZ, UPT ;  /* 0x000000ff0c00728c */ /* 0x008fc8000bf25070 */
[----:B------:R-:W-:-:S06]  /*08b0*/  UISETP.NE.AND.EX UP1, UPT, UR13, URZ, UPT, UP1 ;  /* 0x000000ff0d00728c */ /* 0x000fcc000bf25310 */
[----:B------:R-:W-:-:S13]  /*08c0*/  PLOP3.LUT P2, PT, PT, PT, UP1, 0x80, 0x8 ;  /* 0x000000000008781c */ /* 0x000fda0003f4f018 */
[----:B------:R-:W-:Y:S05]  /*08d0*/  @!P2 BRA `(.L_x_4598) ;  /* 0x000000000054a947 */ /* 0x000fea0003800000 */
        /* <DEDUP_REMOVED lines=15> */
[----:B------:R-:W-:Y:S01]  /*09d0*/  FMUL.FTZ R54, R47, R44 ;  /* 0x0000002c2f367220 */ /* 0x000fe20000410000 */
[----:B------:R-:W-:Y:S01]  /*09e0*/  F2FP.F16.F32.PACK_AB R41, R53, R58 ;  /* 0x0000003a3529723e */ /* 0x000fe200000000ff */
[----:B------:R-:W-:-:S03]  /*09f0*/  FMUL.FTZ R55, R51, R44 ;  /* 0x0000002c33377220 */ /* 0x000fc60000410000 */
[----:B------:R-:W-:Y:S02]  /*0a00*/  F2FP.F16.F32.PACK_AB R42, R54, R57 ;  /* 0x00000039362a723e */ /* 0x000fe400000000ff */
[----:B------:R-:W-:Y:S01]  /*0a10*/  F2FP.F16.F32.PACK_AB R43, R55, R56 ;  /* 0x00000038372b723e */ /* 0x000fe200000000ff */
[----:B------:R-:W-:Y:S06]  /*0a20*/  BRA `(.L_x_4597) ;  /* 0x0000000000407947 */ /* 0x000fec0003800000 */
.L_x_4598:
        /* <DEDUP_REMOVED lines=15> */
[----:B------:R-:W-:-:S07]  /*0b20*/  FMUL.FTZ R55, R51, R44 ;  /* 0x0000002c33377220 */ /* 0x000fce0000410000 */
.L_x_4597:
        /* <DEDUP_REMOVED lines=31> */
[----:B------:R-:W-:Y:S01]  /*0d20*/  FFMA.FTZ R70, R49, R44, R70 ;  /* 0x0000002c31467223 */ /* 0x000fe20000010046 */
[----:B------:R-:W-:Y:S01]  /*0d30*/  F2FP.F16.F32.PACK_AB R40, R73, R68 ;  /* 0x000000444928723e */ /* 0x000fe200000000ff */
[-C--:B------:R-:W-:Y:S01]  /*0d40*/  FFMA.FTZ R69, R75, R44.reuse, R42 ;  /* 0x0000002c4b457223 */ /* 0x080fe2000001002a */
[----:B------:R-:W-:Y:S02]  /*0d50*/  FFMA.FTZ R71, R51, R44, R50 ;  /* 0x0000002c33477223 */ /* 0x000fe40000010032 */
[----:B------:R-:W-:Y:S02]  /*0d60*/  F2FP.F16.F32.PACK_AB R41, R70, R63 ;  /* 0x0000003f4629723e */ /* 0x000fe400000000ff */
[----:B------:R-:W-:Y:S02]  /*0d70*/  F2FP.F16.F32.PACK_AB R42, R69, R62 ;  /* 0x0000003e452a723e */ /* 0x000fe400000000ff */
[----:B------:R-:W-:Y:S01]  /*0d80*/  F2FP.F16.F32.PACK_AB R43, R71, R66 ;  /* 0x00000042472b723e */ /* 0x000fe200000000ff */
[----:B------:R-:W-:Y:S06]  /*0d90*/  BRA `(.L_x_4600) ;  /* 0x0000000000a07947 */ /* 0x000fec0003800000 */
.L_x_4599:
[----:B---3--:R-:W-:-:S04]  /*0da0*/  UISETP.NE.U32.AND UP1, UPT, UR12, URZ, UPT ;  /* 0x000000ff0c00728c */ /* 0x008fc8000bf25070 */
[----:B------:R-:W-:-:S09]  /*0db0*/  UISETP.NE.AND.EX UP1, UPT, UR13, URZ, UPT, UP1 ;  /* 0x000000ff0d00728c */ /* 0x000fd2000bf25310 */
[----:B------:R-:W-:Y:S05]  /*0dc0*/  BRA.U UP1, `(.L_x_4601) ;  /* 0x0000000101447547 */ /* 0x000fea000b800000 */
[----:B-----5:R-:W-:Y:S02]  /*0dd0*/  HADD2.F32 R69, -RZ, R50.H0_H0 ;  /* 0x20000032ff457230 */ /* 0x020fe40000004100 */
[----:B0-----:R-:W-:Y:S02]  /*0de0*/  HADD2.F32 R63, -RZ, R48.H0_H0 ;  /* 0x20000030ff3f7230 */ /* 0x001fe40000004100 */
        /* <DEDUP_REMOVED lines=8> */
[----:B------:R-:W-:Y:S02]  /*0e70*/  HADD2.F32 R49, -RZ, R49.H1_H1 ;  /* 0x30000031ff317230 */ /* 0x000fe40000004100 */
[-C--:B------:R-:W-:Y:S01]  /*0e80*/  FMUL.FTZ R66, R75, R44.reuse ;  /* 0x0000002c4b427220 */ /* 0x080fe20000410000 */
[----:B------:R-:W-:Y:S02]  /*0e90*/  HADD2.F32 R51, -RZ, R51.H1_H1 ;  /* 0x30000033ff337230 */ /* 0x000fe40000004100 */
[-C--:B------:R-:W-:Y:S01]  /*0ea0*/  FMUL.FTZ R73, R73, R44.reuse ;  /* 0x0000002c49497220 */ /* 0x080fe20000410000 */
[----:B------:R-:W-:-:S02]  /*0eb0*/  FMUL.FTZ R70, R49, R44 ;  /* 0x0000002c31467220 */ /* 0x000fc40000410000 */
[----:B------:R-:W-:Y:S01]  /*0ec0*/  FMUL.FTZ R71, R51, R44 ;  /* 0x0000002c33477220 */ /* 0x000fe20000410000 */
[----:B------:R-:W-:Y:S06]  /*0ed0*/  BRA `(.L_x_4600) ;  /* 0x0000000000507947 */ /* 0x000fec0003800000 */
.L_x_4601:
[----:B0----5:R-:W-:Y:S02]  /*0ee0*/  HADD2.F32 R63, -RZ, R49.H0_H0 ;  /* 0x20000031ff3f7230 */ /* 0x021fe40000004100 */
        /* <DEDUP_REMOVED lines=12> */
[----:B------:R-:W-:Y:S01]  /*0fb0*/  FMUL.FTZ R62, R43, R44 ;  /* 0x0000002c2b3e7220 */ /* 0x000fe20000410000 */
[----:B------:R-:W-:Y:S01]  /*0fc0*/  F2FP.F16.F32.PACK_AB R40, R73, R68 ;  /* 0x000000444928723e */ /* 0x000fe200000000ff */
[-C--:B------:R-:W-:Y:S01]  /*0fd0*/  FMUL.FTZ R69, R69, R44.reuse ;  /* 0x0000002c45457220 */ /* 0x080fe20000410000 */
[----:B------:R-:W-:Y:S01]  /*0fe0*/  F2FP.F16.F32.PACK_AB R41, R70, R63 ;  /* 0x0000003f4629723e */ /* 0x000fe200000000ff */
[----:B------:R-:W-:-:S03]  /*0ff0*/  FMUL.FTZ R71, R51, R44 ;  /* 0x0000002c33477220 */ /* 0x000fc60000410000 */
[----:B------:R-:W-:Y:S02]  /*1000*/  F2FP.F16.F32.PACK_AB R42, R69, R62 ;  /* 0x0000003e452a723e */ /* 0x000fe400000000ff */
[----:B------:R-:W-:-:S07]  /*1010*/  F2FP.F16.F32.PACK_AB R43, R71, R66 ;  /* 0x00000042472b723e */ /* 0x000fce00000000ff */
.L_x_4600:
        /* <DEDUP_REMOVED lines=12> */
[--C-:B------:R-:W-:Y:S02]  /*10e0*/  HADD2.F32 R79, -RZ, R50.reuse.H0_H0 ;  /* 0x20000032ff4f7230 */ /* 0x100fe40000004100 */
[----:B------:R-:W-:Y:S02]  /*10f0*/  HADD2.F32 R77, -RZ, R49.H0_H0 ;  /* 0x20000031ff4d7230 */ /* 0x000fe40000004100 */
[----:B------:R-:W-:Y:S02]  /*1100*/  HADD2.F32 R81, -RZ, R50.H1_H1 ;  /* 0x30000032ff517230 */ /* 0x000fe40000004100 */
[----:B------:R-:W-:-:S02]  /*1110*/  HADD2.F32 R85, -RZ, R51.H0_H0 ;  /* 0x20000033ff557230 */ /* 0x000fc40000004100 */
[----:B------:R-:W-:Y:S02]  /*1120*/  HADD2.F32 R49, -RZ, R49.H1_H1 ;  /* 0x30000031ff317230 */ /* 0x000fe40000004100 */
[----:B------:R-:W-:Y:S02]  /*1130*/  HADD2.F32 R51, -RZ, R51.H1_H1 ;  /* 0x30000033ff337230 */ /* 0x000fe40000004100 */
[----:B--2---:R-:W-:Y:S02]  /*1140*/  HADD2.F32 R74, -RZ, R42.H0_H0 ;  /* 0x2000002aff4a7230 */ /* 0x004fe40000004100 */
[--C-:B------:R-:W-:Y:S02]  /*1150*/  HADD2.F32 R78, -RZ, R40.reuse.H0_H0 ;  /* 0x20000028ff4e7230 */ /* 0x100fe40000004100 */
[----:B------:R-:W-:Y:S02]  /*1160*/  HADD2.F32 R48, -RZ, R40.H1_H1 ;  /* 0x30000028ff307230 */ /* 0x000fe40000004100 */
[----:B------:R-:W-:Y:S01]  /*1170*/  FFMA.FTZ R74, R79, R44, R74 ;  /* 0x0000002c4f4a7223 */ /* 0x000fe2000001004a */
[----:B------:R-:W-:-:S02]  /*1180*/  HADD2.F32 R42, -RZ, R42.H1_H1 ;  /* 0x3000002aff2a7230 */ /* 0x000fc40000004100 */
[-C--:B------:R-:W-:Y:S01]  /*1190*/  FFMA.FTZ R78, R75, R44.reuse, R78 ;  /* 0x0000002c4b4e7223 */ /* 0x080fe2000001004e */
[--C-:B------:R-:W-:Y:S02]  /*11a0*/  HADD2.F32 R76, -RZ, R41.reuse.H0_H0 ;  /* 0x20000029ff4c7230 */ /* 0x100fe40000004100 */
[-C--:B------:R-:W-:Y:S01]  /*11b0*/  FFMA.FTZ R83, R83, R44.reuse, R48 ;  /* 0x0000002c53537223 */ /* 0x080fe20000010030 */
[----:B------:R-:W-:Y:S02]  /*11c0*/  HADD2.F32 R40, -RZ, R41.H1_H1 ;  /* 0x30000029ff287230 */ /* 0x000fe40000004100 */
[-C--:B------:R-:W-:Y:S01]  /*11d0*/  FFMA.FTZ R79, R81, R44.reuse, R42 ;  /* 0x0000002c514f7223 */ /* 0x080fe2000001002a */
[--C-:B------:R-:W-:Y:S02]  /*11e0*/  HADD2.F32 R50, -RZ, R43.reuse.H0_H0 ;  /* 0x2000002bff327230 */ /* 0x100fe40000004100 */
[----:B------:R-:W-:Y:S01]  /*11f0*/  FFMA.FTZ R76, R77, R44, R76 ;  /* 0x0000002c4d4c7223 */ /* 0x000fe2000001004c */
[----:B------:R-:W-:-:S02]  /*1200*/  HADD2.F32 R72, -RZ, R43.H1_H1 ;  /* 0x3000002bff487230 */ /* 0x000fc40000004100 */
[----:B------:R-:W-:Y:S01]  /*1210*/  FFMA.FTZ R81, R49, R44, R40 ;  /* 0x0000002c31517223 */ /* 0x000fe20000010028 */
[----:B------:R-:W-:Y:S01]  /*1220*/  F2FP.F16.F32.PACK_AB R42, R79, R74 ;  /* 0x0000004a4f2a723e */ /* 0x000fe200000000ff */
[----:B------:R-:W-:Y:S01]  /*1230*/  FFMA.FTZ R75, R85, R44, R50 ;  /* 0x0000002c554b7223 */ /* 0x000fe20000010032 */
[----:B------:R-:W-:Y:S01]  /*1240*/  F2FP.F16.F32.PACK_AB R40, R83, R78 ;  /* 0x0000004e5328723e */ /* 0x000fe200000000ff */
[----:B------:R-:W-:Y:S01]  /*1250*/  FFMA.FTZ R72, R51, R44, R72 ;  /* 0x0000002c33487223 */ /* 0x000fe20000010048 */
[----:B------:R-:W-:-:S04]  /*1260*/  F2FP.F16.F32.PACK_AB R41, R81, R76 ;  /* 0x0000004c5129723e */ /* 0x000fc800000000ff */
[----:B------:R-:W-:Y:S01]  /*1270*/  F2FP.F16.F32.PACK_AB R43, R72, R75 ;  /* 0x0000004b482b723e */ /* 0x000fe200000000ff */
[----:B------:R-:W-:Y:S06]  /*1280*/  BRA `(.L_x_4603) ;  /* 0x0000000000a07947 */ /* 0x000fec0003800000 */
.L_x_4602:
[----:B---3--:R-:W-:-:S04]  /*1290*/  UISETP.NE.U32.AND UP1, UPT, UR12, URZ, UPT ;  /* 0x000000ff0c00728c */ /* 0x008fc8000bf25070 */
[----:B------:R-:W-:-:S09]  /*12a0*/  UISETP.NE.AND.EX UP1, UPT, UR13, URZ, UPT, UP1 ;  /* 0x000000ff0d00728c */ /* 0x000fd2000bf25310 */
[----:B------:R-:W-:Y:S05]  /*12b0*/  BRA.U UP1, `(.L_x_4604) ;  /* 0x0000000101447547 */ /* 0x000fea000b800000 */
[----:B0----5:R-:W-:Y:S02]  /*12c0*/  HADD2.F32 R75, -RZ, R48.H0_H0 ;  /* 0x20000030ff4b7230 */ /* 0x021fe40000004100 */
[----:B------:R-:W-:Y:S02]  /*12d0*/  HADD2.F32 R77, -RZ, R49.H0_H0 ;  /* 0x20000031ff4d7230 */ /* 0x000fe40000004100 */
[----:B------:R-:W-:Y:S02]  /*12e0*/  HADD2.F32 R79, -RZ, R50.H0_H0 ;  /* 0x20000032ff4f7230 */ /* 0x000fe40000004100 */
[-C--:B------:R-:W-:Y:S01]  /*12f0*/  FMUL.FTZ R78, R75, R44.reuse ;  /* 0x0000002c4b4e7220 */ /* 0x080fe20000410000 */
[----:B------:R-:W-:Y:S02]  /*1300*/  HADD2.F32 R87, -RZ, R51.H0_H0 ;  /* 0x20000033ff577230 */ /* 0x000fe40000004100 */
[----:B------:R-:W-:Y:S01]  /*1310*/  FMUL.FTZ R76, R77, R44 ;  /* 0x0000002c4d4c7220 */ /* 0x000fe20000410000 */
[----:B------:R-:W-:-:S02]  /*1320*/  HADD2.F32 R83, -RZ, R48.H1_H1 ;  /* 0x30000030ff537230 */ /* 0x000fc40000004100 */
        /* <DEDUP_REMOVED lines=10> */
.L_x_4604:
[----:B0----5:R-:W-:Y:S02]  /*13d0*/  HADD2.F32 R43, -RZ, R49.H0_H0 ;  /* 0x20000031ff2b7230 */ /* 0x021fe40000004100 */
[----:B------:R-:W-:Y:S02]  /*13e0*/  HADD2.F32 R75, -RZ, R50.H0_H0 ;  /* 0x20000032ff4b7230 */ /* 0x000fe40000004100 */
        /* <DEDUP_REMOVED lines=12> */
[----:B------:R-:W-:Y:S01]  /*14b0*/  FMUL.FTZ R79, R79, R44 ;  /* 0x0000002c4f4f7220 */ /* 0x000fe20000410000 */
[----:B------:R-:W-:Y:S01]  /*14c0*/  F2FP.F16.F32.PACK_AB R40, R83, R78 ;  /* 0x0000004e5328723e */ /* 0x000fe200000000ff */
[----:B------:R-:W-:-:S02]  /*14d0*/  FMUL.FTZ R72, R51, R44 ;  /* 0x0000002c33487220 */ /* 0x000fc40000410000 */
[----:B------:R-:W-:Y:S02]  /*14e0*/  F2FP.F16.F32.PACK_AB R41, R81, R76 ;  /* 0x0000004c5129723e */ /* 0x000fe400000000ff */
[----:B------:R-:W-:Y:S02]  /*14f0*/  F2FP.F16.F32.PACK_AB R42, R79, R74 ;  /* 0x0000004a4f2a723e */ /* 0x000fe400000000ff */
[----:B------:R-:W-:-:S07]  /*1500*/  F2FP.F16.F32.PACK_AB R43, R72, R75 ;  /* 0x0000004b482b723e */ /* 0x000fce00000000ff */
.L_x_4603:
        /* <DEDUP_REMOVED lines=24> */
[----:B------:R-:W-:Y:S02]  /*1690*/  HADD2.F32 R84, -RZ, R43.H0_H0 ;  /* 0x2000002bff547230 */ /* 0x000fe40000004100 */
[-C--:B------:R-:W-:Y:S01]  /*16a0*/  FFMA.FTZ R82, R87, R44.reuse, R82 ;  /* 0x0000002c57527223 */ /* 0x080fe20000010052 */
[----:B------:R-:W-:Y:S02]  /*16b0*/  HADD2.F32 R40, -RZ, R41.H1_H1 ;  /* 0x30000029ff287230 */ /* 0x000fe40000004100 */
[-C--:B------:R-:W-:Y:S01]  /*16c0*/  FFMA.FTZ R80, R89, R44.reuse, R80 ;  /* 0x0000002c59507223 */ /* 0x080fe20000010050 */
[----:B------:R-:W-:Y:S02]  /*16d0*/  HADD2.F32 R42, -RZ, R42.H1_H1 ;  /* 0x3000002aff2a7230 */ /* 0x000fe40000004100 */
[----:B------:R-:W-:Y:S01]  /*16e0*/  FFMA.FTZ R84, R91, R44, R84 ;  /* 0x0000002c5b547223 */ /* 0x000fe20000010054 */
[----:B------:R-:W-:-:S02]  /*16f0*/  HADD2.F32 R50, -RZ, R43.H1_H1 ;  /* 0x3000002bff327230 */ /* 0x000fc40000004100 */
[-C--:B------:R-:W-:Y:S01]  /*1700*/  FFMA.FTZ R89, R49, R44.reuse, R40 ;  /* 0x0000002c31597223 */ /* 0x080fe20000010028 */
[----:B------:R-:W-:Y:S01]  /*1710*/  F2FP.F16.F32.PACK_AB R40, R86, R85 ;  /* 0x000000555628723e */ /* 0x000fe200000000ff */
[-C--:B------:R-:W-:Y:S01]  /*1720*/  FFMA.FTZ R87, R95, R44.reuse, R42 ;  /* 0x0000002c5f577223 */ /* 0x080fe2000001002a */
[----:B------:R-:W-:Y:S02]  /*1730*/  FFMA.FTZ R91, R51, R44, R50 ;  /* 0x0000002c335b7223 */ /* 0x000fe40000010032 */
[----:B------:R-:W-:Y:S02]  /*1740*/  F2FP.F16.F32.PACK_AB R41, R89, R82 ;  /* 0x000000525929723e */ /* 0x000fe400000000ff */
[----:B------:R-:W-:Y:S02]  /*1750*/  F2FP.F16.F32.PACK_AB R42, R87, R80 ;  /* 0x00000050572a723e */ /* 0x000fe400000000ff */
[----:B------:R-:W-:Y:S01]  /*1760*/  F2FP.F16.F32.PACK_AB R43, R91, R84 ;  /* 0x000000545b2b723e */ /* 0x000fe200000000ff */
[----:B------:R-:W-:Y:S06]  /*1770*/  BRA `(.L_x_4606) ;  /* 0x0000000000a07947 */ /* 0x000fec0003800000 */
.L_x_4605:
[----:B---3--:R-:W-:-:S04]  /*1780*/  UISETP.NE.U32.AND UP1, UPT, UR12, URZ, UPT ;  /* 0x000000ff0c00728c */ /* 0x008fc8000bf25070 */
[----:B------:R-:W-:-:S09]  /*1790*/  UISETP.NE.AND.EX UP1, UPT, UR13, URZ, UPT, UP1 ;  /* 0x000000ff0d00728c */ /* 0x000fd2000bf25310 */
[----:B------:R-:W-:Y:S05]  /*17a0*/  BRA.U UP1, `(.L_x_4607) ;  /* 0x0000000101447547 */ /* 0x000fea000b800000 */
[----:B-----5:R-:W-:Y:S02]  /*17b0*/  HADD2.F32 R87, -RZ, R48.H1_H1 ;  /* 0x30000030ff577230 */ /* 0x020fe40000004100 */
[----:B------:R-:W-:Y:S02]  /*17c0*/  HADD2.F32 R89, -RZ, R49.H0_H0 ;  /* 0x20000031ff597230 */ /* 0x000fe40000004100 */
[----:B------:R-:W-:Y:S02]  /*17d0*/  HADD2.F32 R91, -RZ, R50.H0_H0 ;  /* 0x20000032ff5b7230 */ /* 0x000fe40000004100 */
[-C--:B------:R-:W-:Y:S01]  /*17e0*/  FMUL.FTZ R86, R87, R44.reuse ;  /* 0x0000002c57567220 */ /* 0x080fe20000410000 */
[----:B------:R-:W-:Y:S02]  /*17f0*/  HADD2.F32 R95, -RZ, R51.H0_H0 ;  /* 0x20000033ff5f7230 */ /* 0x000fe40000004100 */
[----:B------:R-:W-:Y:S01]  /*1800*/  FMUL.FTZ R82, R89, R44 ;  /* 0x0000002c59527220 */ /* 0x000fe20000410000 */
[----:B0-----:R-:W-:-:S02]  /*1810*/  HADD2.F32 R85, -RZ, R48.H0_H0 ;  /* 0x20000030ff557230 */ /* 0x001fc40000004100 */
        /* <DEDUP_REMOVED lines=10> */
.L_x_4607:
[--C-:B-----5:R-:W-:Y:S02]  /*18c0*/  HADD2.F32 R87, -RZ, R50.reuse.H0_H0 ;  /* 0x20000032ff577230 */ /* 0x120fe40000004100 */
[----:B0-----:R-:W-:Y:S02]  /*18d0*/  HADD2.F32 R43, -RZ, R49.H0_H0 ;  /* 0x20000031ff2b7230 */ /* 0x001fe40000004100 */
[----:B------:R-:W-:Y:S02]  /*18e0*/  HADD2.F32 R89, -RZ, R50.H1_H1 ;  /* 0x30000032ff597230 */ /* 0x000fe40000004100 */
[-C--:B------:R-:W-:Y:S01]  /*18f0*/  FMUL.FTZ R80, R87, R44.reuse ;  /* 0x0000002c57507220 */ /* 0x080fe20000410000 */
[----:B------:R-:W-:Y:S02]  /*1900*/  HADD2.F32 R91, -RZ, R51.H0_H0 ;  /* 0x20000033ff5b7230 */ /* 0x000fe40000004100 */
        /* <DEDUP_REMOVED lines=8> */
[----:B------:R-:W-:Y:S01]  /*1990*/  FMUL.FTZ R86, R41, R44 ;  /* 0x0000002c29567220 */ /* 0x000fe20000410000 */
[----:B------:R-:W-:Y:S01]  /*19a0*/  F2FP.F16.F32.PACK_AB R42, R87, R80 ;  /* 0x00000050572a723e */ /* 0x000fe200000000ff */
[-C--:B------:R-:W-:Y:S01]  /*19b0*/  FMUL.FTZ R89, R49, R44.reuse ;  /* 0x0000002c31597220 */ /* 0x080fe20000410000 */
[----:B------:R-:W-:-:S02]  /*19c0*/  FMUL.FTZ R91, R51, R44 ;  /* 0x0000002c335b7220 */ /* 0x000fc40000410000 */
[----:B------:R-:W-:Y:S02]  /*19d0*/  F2FP.F16.F32.PACK_AB R40, R86, R85 ;  /* 0x000000555628723e */ /* 0x000fe400000000ff */
[----:B------:R-:W-:Y:S02]  /*19e0*/  F2FP.F16.F32.PACK_AB R41, R89, R82 ;  /* 0x000000525929723e */ /* 0x000fe400000000ff */
[----:B------:R-:W-:-:S07]  /*19f0*/  F2FP.F16.F32.PACK_AB R43, R91, R84 ;  /* 0x000000545b2b723e */ /* 0x000fce00000000ff */
.L_x_4606:
        /* <DEDUP_REMOVED lines=13> */
[----:B------:R-:W-:Y:S02]  /*1ad0*/  HADD2.F32 R101, -RZ, R50.H1_H1 ;  /* 0x30000032ff657230 */ /* 0x000fe40000004100 */
[--C-:B------:R-:W-:Y:S02]  /*1ae0*/  HADD2.F32 R51, -RZ, R48.reuse.H0_H0 ;  /* 0x20000030ff337230 */ /* 0x100fe40000004100 */
[----:B------:R-:W-:-:S02]  /*1af0*/  HADD2.F32 R95, -RZ, R48.H1_H1 ;  /* 0x30000030ff5f7230 */ /* 0x000fc40000004100 */
[--C-:B------:R-:W-:Y:S02]  /*1b00*/  HADD2.F32 R61, -RZ, R49.reuse.H0_H0 ;  /* 0x20000031ff3d7230 */ /* 0x100fe40000004100 */
        /* <DEDUP_REMOVED lines=22> */
.L_x_4608:
[----:B---3--:R-:W-:-:S04]  /*1c70*/  UISETP.NE.U32.AND UP0, UPT, UR12, URZ, UPT ;  /* 0x000000ff0c00728c */ /* 0x008fc8000bf05070 */
[----:B------:R-:W-:-:S09]  /*1c80*/  UISETP.NE.AND.EX UP0, UPT, UR13, URZ, UPT, UP0 ;  /* 0x000000ff0d00728c */ /* 0x000fd2000bf05300 */
[----:B------:R-:W-:Y:S05]  /*1c90*/  BRA.U UP0, `(.L_x_4610) ;  /* 0x0000000100447547 */ /* 0x000fea000b800000 */
[--C-:B-----5:R-:W-:Y:S02]  /*1ca0*/  HADD2.F32 R103, -RZ, R51.reuse.H0_H0 ;  /* 0x20000033ff677230 */ /* 0x120fe40000004100 */
[----:B------:R-:W-:Y:S02]  /*1cb0*/  HADD2.F32 R105, -RZ, R51.H1_H1 ;  /* 0x30000033ff697230 */ /* 0x000fe40000004100 */
[--C-:B------:R-:W-:Y:S02]  /*1cc0*/  HADD2.F32 R51, -RZ, R48.reuse.H0_H0 ;  /* 0x20000030ff337230 */ /* 0x100fe40000004100 */
[--C-:B------:R-:W-:Y:S02]  /*1cd0*/  HADD2.F32 R61, -RZ, R49.reuse.H0_H0 ;  /* 0x20000031ff3d7230 */ /* 0x100fe40000004100 */
[----:B0-----:R-:W-:Y:S02]  /*1ce0*/  HADD2.F32 R95, -RZ, R48.H1_H1 ;  /* 0x30000030ff5f7230 */ /* 0x001fe40000004100 */
[----:B------:R-:W-:Y:S01]  /*1cf0*/  FMUL.FTZ R48, R105, R44 ;  /* 0x0000002c69307220 */ /* 0x000fe20000410000 */
[----:B------:R-:W-:-:S02]  /*1d00*/  HADD2.F32 R97, -RZ, R49.H1_H1 ;  /* 0x30000031ff617230 */ /* 0x000fc40000004100 */
[-C--:B------:R-:W-:Y:S01]  /*1d10*/  FMUL.FTZ R49, R103, R44.reuse ;  /* 0x0000002c67317220 */ /* 0x080fe20000410000 */
[--C-:B------:R-:W-:Y:S02]  /*1d20*/  HADD2.F32 R99, -RZ, R50.reuse.H0_H0 ;  /* 0x20000032ff637230 */ /* 0x100fe40000004100 */
[-C--:B------:R-:W-:Y:S01]  /*1d30*/  FMUL.FTZ R95, R95, R44.reuse ;  /* 0x0000002c5f5f7220 */ /* 0x080fe20000410000 */
[----:B------:R-:W-:Y:S02]  /*1d40*/  HADD2.F32 R101, -RZ, R50.H1_H1 ;  /* 0x30000032ff657230 */ /* 0x000fe40000004100 */
[-C--:B------:R-:W-:Y:S01]  /*1d50*/  FMUL.FTZ R50, R51, R44.reuse ;  /* 0x0000002c33327220 */ /* 0x080fe20000410000 */
[-C--:B------:R-:W-:Y:S01]  /*1d60*/  FMUL.FTZ R51, R61, R44.reuse ;  /* 0x0000002c3d337220 */ /* 0x080fe20000410000 */
[-C--:B------:R-:W-:Y:S01]  /*1d70*/  FMUL.FTZ R60, R97, R44.reuse ;  /* 0x0000002c613c7220 */ /* 0x080fe20000410000 */
[-C--:B------:R-:W-:Y:S01]  /*1d80*/  FMUL.FTZ R61, R99, R44.reuse ;  /* 0x0000002c633d7220 */ /* 0x080fe20000410000 */
[----:B------:R-:W-:Y:S01]  /*1d90*/  FMUL.FTZ R88, R101, R44 ;  /* 0x0000002c65587220 */ /* 0x000fe20000410000 */
[----:B------:R-:W-:Y:S06]  /*1da0*/  BRA `(.L_x_4609) ;  /* 0x0000000000507947 */ /* 0x000fec0003800000 */
.L_x_4610:
[--C-:B-----5:R-:W-:Y:S02]  /*1db0*/  HADD2.F32 R99, -RZ, R51.reuse.H0_H0 ;  /* 0x20000033ff637230 */ /* 0x120fe40000004100 */
[----:B------:R-:W-:Y:S02]  /*1dc0*/  HADD2.F32 R101, -RZ, R51.H1_H1 ;  /* 0x30000033ff657230 */ /* 0x000fe40000004100 */
[--C-:B0-----:R-:W-:Y:S02]  /*1dd0*/  HADD2.F32 R41, -RZ, R48.reuse.H0_H0 ;  /* 0x20000030ff297230 */ /* 0x101fe40000004100 */
[----:B------:R-:W-:Y:S02]  /*1de0*/  HADD2.F32 R95, -RZ, R48.H1_H1 ;  /* 0x30000030ff5f7230 */ /* 0x000fe40000004100 */
[----:B------:R-:W-:Y:S01]  /*1df0*/  FMUL.FTZ R48, R101, R44 ;  /* 0x0000002c65307220 */ /* 0x000fe20000410000 */
[--C-:B------:R-:W-:Y:S02]  /*1e00*/  HADD2.F32 R51, -RZ, R49.reuse.H0_H0 ;  /* 0x20000031ff337230 */ /* 0x100fe40000004100 */
        /* <DEDUP_REMOVED lines=10> */
[----:B------:R-:W-:-:S02]  /*1eb0*/  F2FP.F16.F32.PACK_AB R43, R48, R49 ;  /* 0x00000031302b723e */ /* 0x000fc400000000ff */
[----:B------:R-:W-:Y:S02]  /*1ec0*/  F2FP.F16.F32.PACK_AB R41, R60, R51 ;  /* 0x000000333c29723e */ /* 0x000fe400000000ff */
[----:B------:R-:W-:Y:S02]  /*1ed0*/  F2FP.F16.F32.PACK_AB R42, R88, R61 ;  /* 0x0000003d582a723e */ /* 0x000fe400000000ff */
[----:B------:R-:W-:-:S07]  /*1ee0*/  F2FP.F16.F32.PACK_AB R40, R95, R50 ;  /* 0x000000325f28723e */ /* 0x000fce00000000ff */
.L_x_4609:
[----:B------:R-:W-:Y:S01]  /*1ef0*/  FADD.FTZ R97, RZ, R59 ;  /* 0x0000003bff617221 */ /* 0x000fe20000010000 */
[----:B------:R-:W-:Y:S01]  /*1f00*/  UMOV UR9, 0xffffffff ;  /* 0xffffffff00097882 */ /* 0x000fe20000000000 */
[----:B------:R-:W-:Y:S02]  /*1f10*/  LOP3.LUT P0, RZ, R46, 0x1f, RZ, 0xc0, !PT ;  /* 0x0000001f2eff7812 */ /* 0x000fe4000780c0ff */
        /* <DEDUP_REMOVED lines=25> */
[----:B------:R-:W-:Y:S02]  /*20b0*/  FADD.FTZ R44, R97, R82 ;  /* 0x00000052612c7221 */ /* 0x000fe40000010000 */
[----:B------:R-:W0:Y:S02]  /*20c0*/  @P1 LDC.64 R96, c[0x0][0x3a8] ;  /* 0x0000ea00ff601b82 */ /* 0x000e240000000a00 */
        /* <DEDUP_REMOVED lines=117> */
.L_x_4624:
[----:B------:R-:W-:Y:S01]  /*2820*/  FMUL.FTZ R44, R90, R90 ;  /* 0x0000005a5a2c7220 */ /* 0x000fe20000410000 */
[----:B------:R-:W-:Y:S01]  /*2830*/  ISETP.NE.AND P3, PT, RZ, UR5, PT ;  /* 0x00000005ff007c0c */ /* 0x000fe2000bf65270 */
[----:B-1----:R-:W-:Y:S01]  /*2840*/  FADD.FTZ R101, R94, R101 ;  /* 0x000000655e657221 */ /* 0x002fe20000010000 */
[----:B------:R-:W-:Y:S02]  /*2850*/  HADD2.F32 R97, -RZ, R65.H0_H0 ;  /* 0x20000041ff617230 */ /* 0x000fe40000004100 */
[----:B------:R-:W-:Y:S01]  /*2860*/  FSEL R99, R44, RZ, P3 ;  /* 0x000000ff2c637208 */ /* 0x000fe20001800000 */
[----:B------:R-:W-:Y:S01]  /*2870*/  FFMA.FTZ R44, R101, R46, UR8 ;  /* 0x00000008652c7e23 */ /* 0x000fe2000801002e */
[----:B------:R-:W-:Y:S01]  /*2880*/  FSEL R46, R90, RZ, !P3 ;  /* 0x000000ff5a2e7208 */ /* 0x000fe20005800000 */
[----:B------:R-:W-:Y:S02]  /*2890*/  HADD2.F32 R119, -RZ, R64.H0_H0 ;  /* 0x20000040ff777230 */ /* 0x000fe40000004100 */
[----:B------:R-:W-:Y:S01]  /*28a0*/  FADD.FTZ R92, R44, R99 ;  /* 0x000000632c5c7221 */ /* 0x000fe20000010000 */
[----:B------:R-:W-:-:S02]  /*28b0*/  HADD2.F32 R44, -RZ, R36.H0_H0 ;  /* 0x20000024ff2c7230 */ /* 0x000fc40000004100 */
        /* <DEDUP_REMOVED lines=19> */
[----:B-1----:R-:W-:Y:S01]  /*29f0*/  FMUL.FTZ R117, R74, R59 ;  /* 0x0000003b4a757220 */ /* 0x002fe20000410000 */
[C---:B------:R-:W-:Y:S01]  /*2a00*/  FADD.FTZ R71, -R46.reuse, R71 ;  /* 0x000000472e477221 */ /* 0x040fe20000010100 */
[C---:B------:R-:W-:Y:S01]  /*2a10*/  FADD.FTZ R78, -R46.reuse, R78 ;  /* 0x0000004e2e4e7221 */ /* 0x040fe20000010100 */
[----:B------:R-:W-:Y:S01]  /*2a20*/  FADD.FTZ R83, -R46, R83 ;  /* 0x000000532e537221 */ /* 0x000fe20000010100 */
[----:B------:R-:W-:Y:S01]  /*2a30*/  FFMA.FTZ R44, R117, R97, R44 ;  /* 0x00000061752c7223 */ /* 0x000fe2000001002c */
[----:B------:R-:W-:-:S02]  /*2a40*/  HADD2.F32 R97, -RZ, R65.H1_H1 ;  /* 0x30000041ff617230 */ /* 0x000fc40000004100 */
[C---:B------:R-:W-:Y:S01]  /*2a50*/  FADD.FTZ R76, -R46.reuse, R76 ;  /* 0x0000004c2e4c7221 */ /* 0x040fe20000010100 */
[----:B------:R-:W-:Y:S02]  /*2a60*/  HADD2.F32 R117, -RZ, R36.H1_H1 ;  /* 0x30000024ff757230 */ /* 0x000fe40000004100 */
        /* <DEDUP_REMOVED lines=18> */
[----:B------:R-:W-:-:S02]  /*2b90*/  HADD2.F32 R121, -RZ, R37.H0_H0 ;  /* 0x20000025ff797230 */ /* 0x000fc40000004100 */
[C---:B------:R-:W-:Y:S01]  /*2ba0*/  FMUL.FTZ R52, R74.reuse, R52 ;  /* 0x000000344a347220 */ /* 0x040fe20000410000 */
[----:B------:R-:W-:Y:S02]  /*2bb0*/  HADD2.F32 R48, -RZ, R19.H0_H0 ;  /* 0x20000013ff307230 */ /* 0x000fe40000004100 */
[C---:B------:R-:W-:Y:S01]  /*2bc0*/  FMUL.FTZ R58, R74.reuse, R58 ;  /* 0x0000003a4a3a7220 */ /* 0x040fe20000410000 */
[----:B------:R-:W-:Y:S02]  /*2bd0*/  HADD2.F32 R60, -RZ, R38.H0_H0 ;  /* 0x20000026ff3c7230 */ /* 0x000fe40000004100 */
[C---:B------:R-:W-:Y:S01]  /*2be0*/  FMUL.FTZ R46, R74.reuse, R57 ;  /* 0x000000394a2e7220 */ /* 0x040fe20000410000 */
[----:B------:R-:W-:Y:S02]  /*2bf0*/  HADD2.F32 R123, -RZ, R64.H1_H1 ;  /* 0x30000040ff7b7230 */ /* 0x000fe40000004100 */
[----:B------:R-:W-:Y:S01]  /*2c00*/  FMUL.FTZ R50, R74, R53 ;  /* 0x000000354a327220 */ /* 0x000fe20000410000 */
[----:B------:R-:W-:-:S02]  /*2c10*/  HADD2.F32 R125, -RZ, R37.H1_H1 ;  /* 0x30000025ff7d7230 */ /* 0x000fc40000004100 */
[----:B------:R-:W-:Y:S01]  /*2c20*/  FFMA.FTZ R53, R52, R97, R117 ;  /* 0x0000006134357223 */ /* 0x000fe20000010075 */
[----:B------:R-:W-:Y:S01]  /*2c30*/  FFMA.FTZ R57, R58, R119, R121 ;  /* 0x000000773a397223 */ /* 0x000fe20000010079 */
[----:B------:R-:W-:Y:S01]  /*2c40*/  FFMA.FTZ R46, R46, R48, R60 ;  /* 0x000000302e2e7223 */ /* 0x000fe2000001003c */
[----:B------:R-:W-:Y:S02]  /*2c50*/  HADD2.F32 R97, -RZ, R19.H1_H1 ;  /* 0x30000013ff617230 */ /* 0x000fe40000004100 */
[----:B------:R-:W-:Y:S01]  /*2c60*/  FFMA.FTZ R50, R50, R123, R125 ;  /* 0x0000007b32327223 */ /* 0x000fe2000001007d */
[----:B------:R-:W-:Y:S02]  /*2c70*/  HADD2.F32 R117, -RZ, R38.H1_H1 ;  /* 0x30000026ff757230 */ /* 0x000fe40000004100 */
[C---:B------:R-:W-:Y:S01]  /*2c80*/  FMUL.FTZ R54, R74.reuse, R54 ;  /* 0x000000364a367220 */ /* 0x040fe20000410000 */
[----:B------:R-:W-:Y:S02]  /*2c90*/  HADD2.F32 R119, -RZ, R18.H0_H0 ;  /* 0x20000012ff777230 */ /* 0x000fe40000004100 */
[----:B------:R-:W-:Y:S01]  /*2ca0*/  FMUL.FTZ R56, R74, R56 ;  /* 0x000000384a387220 */ /* 0x000fe20000410000 */
[----:B------:R-:W-:-:S02]  /*2cb0*/  HADD2.F32 R121, -RZ, R39.H0_H0 ;  /* 0x20000027ff797230 */ /* 0x000fc40000004100 */
[C---:B------:R-:W-:Y:S01]  /*2cc0*/  FMUL.FTZ R55, R74.reuse, R55 ;  /* 0x000000374a377220 */ /* 0x040fe20000410000 */
[----:B------:R-:W-:Y:S02]  /*2cd0*/  HADD2.F32 R58, -RZ, R18.H1_H1 ;  /* 0x30000012ff3a7230 */ /* 0x000fe40000004100 */
[----:B------:R-:W-:Y:S01]  /*2ce0*/  FMUL.FTZ R68, R74, R68 ;  /* 0x000000444a447220 */ /* 0x000fe20000410000 */
[----:B------:R-:W-:Y:S02]  /*2cf0*/  HADD2.F32 R48, -RZ, R39.H1_H1 ;  /* 0x30000027ff307230 */ /* 0x000fe40000004100 */
[----:B------:R-:W-:Y:S01]  /*2d00*/  FFMA.FTZ R97, R54, R97, R117 ;  /* 0x0000006136617223 */ /* 0x000fe20000010075 */
[----:B------:R-:W-:Y:S02]  /*2d10*/  HADD2.F32 R123, -RZ, R17.H0_H0 ;  /* 0x20000011ff7b7230 */ /* 0x000fe40000004100 */
[----:B------:R-:W-:Y:S01]  /*2d20*/  FFMA.FTZ R117, R56, R119, R121 ;  /* 0x0000007738757223 */ /* 0x000fe20000010079 */
[----:B------:R-:W-:-:S02]  /*2d30*/  HADD2.F32 R125, -RZ, R32.H0_H0 ;  /* 0x20000020ff7d7230 */ /* 0x000fc40000004100 */
[----:B------:R-:W-:Y:S01]  /*2d40*/  FFMA.FTZ R58, R55, R58, R48 ;  /* 0x0000003a373a7223 */ /* 0x000fe20000010030 */
[----:B------:R-:W-:Y:S02]  /*2d50*/  HADD2.F32 R56, -RZ, R16.H0_H0 ;  /* 0x20000010ff387230 */ /* 0x000fe40000004100 */
[----:B------:R-:W-:Y:S01]  /*2d60*/  FMUL.FTZ R63, R74, R63 ;  /* 0x0000003f4a3f7220 */ /* 0x000fe20000410000 */
[----:B------:R-:W-:Y:S02]  /*2d70*/  HADD2.F32 R60, -RZ, R33.H0_H0 ;  /* 0x20000021ff3c7230 */ /* 0x000fe40000004100 */
[----:B------:R-:W-:Y:S01]  /*2d80*/  FFMA.FTZ R48, R68, R123, R125 ;  /* 0x0000007b44307223 */ /* 0x000fe2000001007d */
[----:B------:R-:W-:Y:S02]  /*2d90*/  HADD2.F32 R52, -RZ, R17.H1_H1 ;  /* 0x30000011ff347230 */ /* 0x000fe40000004100 */
[----:B------:R-:W-:Y:S01]  /*2da0*/  FMUL.FTZ R55, R74, R73 ;  /* 0x000000494a377220 */ /* 0x000fe20000410000 */
[----:B------:R-:W-:-:S02]  /*2db0*/  HADD2.F32 R54, -RZ, R32.H1_H1 ;  /* 0x30000020ff367230 */ /* 0x000fc40000004100 */
[C---:B------:R-:W-:Y:S01]  /*2dc0*/  FMUL.FTZ R62, R74.reuse, R62 ;  /* 0x0000003e4a3e7220 */ /* 0x040fe20000410000 */
[----:B------:R-:W-:Y:S02]  /*2dd0*/  HADD2.F32 R123, -RZ, R15.H0_H0 ;  /* 0x2000000fff7b7230 */ /* 0x000fe40000004100 */
[----:B------:R-:W-:Y:S01]  /*2de0*/  FMUL.FTZ R70, R74, R70 ;  /* 0x000000464a467220 */ /* 0x000fe20000410000 */
[----:B------:R-:W-:Y:S02]  /*2df0*/  HADD2.F32 R125, -RZ, R34.H0_H0 ;  /* 0x20000022ff7d7230 */ /* 0x000fe40000004100 */
[----:B------:R-:W-:Y:S01]  /*2e00*/  FFMA.FTZ R63, R63, R56, R60 ;  /* 0x000000383f3f7223 */ /* 0x000fe2000001003c */
[----:B------:R-:W-:Y:S02]  /*2e10*/  HADD2.F32 R119, -RZ, R16.H1_H1 ;  /* 0x30000010ff777230 */ /* 0x000fe40000004100 */
[----:B------:R-:W-:Y:S01]  /*2e20*/  FFMA.FTZ R55, R55, R52, R54 ;  /* 0x0000003437377223 */ /* 0x000fe20000010036 */
[----:B------:R-:W-:-:S02]  /*2e30*/  HADD2.F32 R121, -RZ, R33.H1_H1 ;  /* 0x30000021ff797230 */ /* 0x000fc40000004100 */
[----:B------:R-:W-:Y:S01]  /*2e40*/  FFMA.FTZ R56, R62, R123, R125 ;  /* 0x0000007b3e387223 */ /* 0x000fe2000001007d */
[----:B------:R-:W-:Y:S02]  /*2e50*/  HADD2.F32 R52, -RZ, R15.H1_H1 ;  /* 0x3000000fff347230 */ /* 0x000fe40000004100 */
[----:B------:R-:W-:Y:S01]  /*2e60*/  FMUL.FTZ R69, R74, R69 ;  /* 0x000000454a457220 */ /* 0x000fe20000410000 */
[----:B------:R-:W-:Y:S02]  /*2e70*/  HADD2.F32 R60, -RZ, R34.H1_H1 ;  /* 0x30000022ff3c7230 */ /* 0x000fe40000004100 */
        /* <DEDUP_REMOVED lines=9> */
[----:B------:R-:W-:Y:S02]  /*2f10*/  HADD2.F32 R123, -RZ, R13.H0_H0 ;  /* 0x2000000dff7b7230 */ /* 0x000fe40000004100 */
[----:B------:R-:W-:Y:S01]  /*2f20*/  FFMA.FTZ R80, R71, R80, R62 ;  /* 0x0000005047507223 */ /* 0x000fe2000001003e */
[----:B------:R-:W-:-:S02]  /*2f30*/  HADD2.F32 R125, -RZ, R28.H0_H0 ;  /* 0x2000001cff7d7230 */ /* 0x000fc40000004100 */
        /* <DEDUP_REMOVED lines=33> */
[----:B------:R-:W-:Y:S02]  /*3150*/  HADD2.F32 R66, -RZ, R9.H1_H1 ;  /* 0x30000009ff427230 */ /* 0x000fe40000004100 */
[C---:B------:R-:W-:Y:S01]  /*3160*/  FMUL.FTZ R75, R74.reuse, R103 ;  /* 0x000000674a4b7220 */ /* 0x040fe20000410000 */
[----:B------:R-:W-:Y:S02]  /*3170*/  HADD2.F32 R68, -RZ, R24.H1_H1 ;  /* 0x30000018ff447230 */ /* 0x000fe40000004100 */
[----:B------:R-:W-:Y:S01]  /*3180*/  FFMA.FTZ R60, R85, R76, R82 ;  /* 0x0000004c553c7223 */ /* 0x000fe20000010052 */
[----:B------:R-:W-:Y:S02]  /*3190*/  HADD2.F32 R70, -RZ, R8.H0_H0 ;  /* 0x20000008ff467230 */ /* 0x000fe40000004100 */
[----:B------:R-:W-:Y:S01]  /*31a0*/  FMUL.FTZ R85, R74, R105 ;  /* 0x000000694a557220 */ /* 0x000fe20000410000 */
[----:B------:R-:W-:-:S02]  /*31b0*/  HADD2.F32 R72, -RZ, R25.H0_H0 ;  /* 0x20000019ff487230 */ /* 0x000fc40000004100 */
[C---:B------:R-:W-:Y:S01]  /*31c0*/  FMUL.FTZ R82, R74.reuse, R89 ;  /* 0x000000594a527220 */ /* 0x040fe20000410000 */
[----:B------:R-:W-:Y:S02]  /*31d0*/  HADD2.F32 R69, -RZ, R8.H1_H1 ;  /* 0x30000008ff457230 */ /* 0x000fe40000004100 */
[----:B------:R-:W-:Y:S01]  /*31e0*/  FFMA.FTZ R75, R75, R66, R68 ;  /* 0x000000424b4b7223 */ /* 0x000fe20000010044 */
[----:B------:R-:W-:Y:S02]  /*31f0*/  HADD2.F32 R71, -RZ, R25.H1_H1 ;  /* 0x30000019ff477230 */ /* 0x000fe40000004100 */
[----:B------:R-:W-:Y:S01]  /*3200*/  FFMA.FTZ R85, R85, R70, R72 ;  /* 0x0000004655557223 */ /* 0x000fe20000010048 */
[----:B------:R-:W-:Y:S02]  /*3210*/  HADD2.F32 R66, -RZ, R7.H1_H1 ;  /* 0x30000007ff427230 */ /* 0x000fe40000004100 */
[----:B------:R-:W-:Y:S01]  /*3220*/  FMUL.FTZ R87, R74, R87 ;  /* 0x000000574a577220 */ /* 0x000fe20000410000 */
[----:B------:R-:W-:-:S02]  /*3230*/  HADD2.F32 R68, -RZ, R26.H1_H1 ;  /* 0x3000001aff447230 */ /* 0x000fc40000004100 */
[----:B------:R-:W-:Y:S01]  /*3240*/  FFMA.FTZ R82, R82, R69, R71 ;  /* 0x0000004552527223 */ /* 0x000fe20000010047 */
[----:B------:R-:W-:Y:S02]  /*3250*/  HADD2.F32 R69, -RZ, R5.H0_H0 ;  /* 0x20000005ff457230 */ /* 0x000fe40000004100 */
[C---:B0-----:R-:W-:Y:S01]  /*3260*/  FMUL.FTZ R94, R74.reuse, R109 ;  /* 0x0000006d4a5e7220 */ /* 0x041fe20000410000 */
[----:B------:R-:W-:Y:S02]  /*3270*/  HADD2.F32 R71, -RZ, R27.H0_H0 ;  /* 0x2000001bff477230 */ /* 0x000fe40000004100 */
[C---:B------:R-:W-:Y:S01]  /*3280*/  FMUL.FTZ R91, R74.reuse, R91 ;  /* 0x0000005b4a5b7220 */ /* 0x040fe20000410000 */
[----:B------:R-:W-:Y:S02]  /*3290*/  HADD2.F32 R70, -RZ, R5.H1_H1 ;  /* 0x30000005ff467230 */ /* 0x000fe40000004100 */
[----:B------:R-:W-:Y:S01]  /*32a0*/  FMUL.FTZ R84, R74, R107 ;  /* 0x0000006b4a547220 */ /* 0x000fe20000410000 */
[----:B------:R-:W-:-:S02]  /*32b0*/  HADD2.F32 R72, -RZ, R27.H1_H1 ;  /* 0x3000001bff487230 */ /* 0x000fc40000004100 */
[----:B------:R-:W-:Y:S01]  /*32c0*/  FFMA.FTZ R87, R87, R66, R68 ;  /* 0x0000004257577223 */ /* 0x000fe20000010044 */
[----:B------:R-:W-:Y:S02]  /*32d0*/  HADD2.F32 R73, -RZ, R7.H0_H0 ;  /* 0x20000007ff497230 */ /* 0x000fe40000004100 */
[----:B------:R-:W-:Y:S01]  /*32e0*/  FFMA.FTZ R94, R94, R69, R71 ;  /* 0x000000455e5e7223 */ /* 0x000fe20000010047 */
[----:B------:R-:W-:Y:S02]  /*32f0*/  HADD2.F32 R79, -RZ, R26.H0_H0 ;  /* 0x2000001aff4f7230 */ /* 0x000fe40000004100 */
[----:B------:R-:W-:Y:S01]  /*3300*/  FFMA.FTZ R91, R91, R70, R72 ;  /* 0x000000465b5b7223 */ /* 0x000fe20000010048 */
[----:B------:R-:W0:Y:S01]  /*3310*/  @!P0 LDC.64 R68, c[0x0][0x3c0] ;  /* 0x0000f000ff448b82 */ /* 0x000e220000000a00 */
[----:B------:R-:W-:Y:S02]  /*3320*/  HADD2.F32 R76, -RZ, R4.H0_H0 ;  /* 0x20000004ff4c7230 */ /* 0x000fe40000004100 */
[----:B------:R-:W-:Y:S01]  /*3330*/  FMUL.FTZ R51, R74, R51 ;  /* 0x000000334a337220 */ /* 0x000fe20000410000 */
[----:B------:R-:W-:Y:S01]  /*3340*/  FFMA.FTZ R84, R84, R73, R79 ;  /* 0x0000004954547223 */ /* 0x000fe2000001004f */
[----:B------:R-:W-:-:S02]  /*3350*/  HADD2.F32 R88, -RZ, R20.H0_H0 ;  /* 0x20000014ff587230 */ /* 0x000fc40000004100 */
[C---:B------:R-:W-:Y:S01]  /*3360*/  FMUL.FTZ R79, R74.reuse, R111 ;  /* 0x0000006f4a4f7220 */ /* 0x040fe20000410000 */
[----:B------:R-:W-:Y:S02]  /*3370*/  HADD2.F32 R89, -RZ, R4.H1_H1 ;  /* 0x30000004ff597230 */ /* 0x000fe40000004100 */
[C---:B------:R-:W-:Y:S01]  /*3380*/  FMUL.FTZ R92, R74.reuse, R113 ;  /* 0x000000714a5c7220 */ /* 0x040fe20000410000 */
[----:B------:R-:W1:Y:S01]  /*3390*/  @!P0 LDC.64 R70, c[0x0][0x3c8] ;  /* 0x0000f200ff468b82 */ /* 0x000e620000000a00 */
[----:B------:R-:W-:Y:S01]  /*33a0*/  FFMA.FTZ R79, R79, R76, R88 ;  /* 0x0000004c4f4f7223 */ /* 0x000fe20000010058 */
[----:B------:R-:W-:Y:S02]  /*33b0*/  HADD2.F32 R103, -RZ, R20.H1_H1 ;  /* 0x30000014ff677230 */ /* 0x000fe40000004100 */
[C---:B------:R-:W-:Y:S01]  /*33c0*/  FMUL.FTZ R88, R74.reuse, R95 ;  /* 0x0000005f4a587220 */ /* 0x040fe20000410000 */
[----:B------:R-:W-:Y:S02]  /*33d0*/  HADD2.F32 R66, -RZ, R3.H0_H0 ;  /* 0x20000003ff427230 */ /* 0x000fe40000004100 */
[----:B------:R-:W-:Y:S01]  /*33e0*/  FMUL.FTZ R95, R74, R61 ;  /* 0x0000003d4a5f7220 */ /* 0x000fe20000410000 */
[----:B------:R-:W-:-:S02]  /*33f0*/  HADD2.F32 R76, -RZ, R21.H0_H0 ;  /* 0x20000015ff4c7230 */ /* 0x000fc40000004100 */
[----:B------:R-:W-:Y:S01]  /*3400*/  FFMA.FTZ R88, R88, R89, R103 ;  /* 0x0000005958587223 */ /* 0x000fe20000010067 */
[----:B------:R-:W2:Y:S01]  /*3410*/  LDC.64 R72, c[0x0][0x428] ;  /* 0x00010a00ff487b82 */ /* 0x000ea20000000a00 */
[----:B------:R-:W-:Y:S02]  /*3420*/  HADD2.F32 R96, -RZ, R2.H0_H0 ;  /* 0x20000002ff607230 */ /* 0x000fe40000004100 */
[C---:B------:R-:W-:Y:S01]  /*3430*/  FMUL.FTZ R49, R74.reuse, R49 ;  /* 0x000000314a317220 */ /* 0x040fe20000410000 */
[----:B------:R-:W-:Y:S02]  /*3440*/  HADD2.F32 R98, -RZ, R22.H0_H0 ;  /* 0x20000016ff627230 */ /* 0x000fe40000004100 */
[----:B------:R-:W-:Y:S01]  /*3450*/  FFMA.FTZ R61, R51, R66, R76 ;  /* 0x00000042333d7223 */ /* 0x000fe2000001004c */
[----:B------:R-:W-:Y:S02]  /*3460*/  HADD2.F32 R105, -RZ, R3.H1_H1 ;  /* 0x30000003ff697230 */ /* 0x000fe40000004100 */
[----:B------:R-:W-:Y:S01]  /*3470*/  FMUL.FTZ R59, R74, R59 ;  /* 0x0000003b4a3b7220 */ /* 0x000fe20000410000 */
[----:B------:R-:W-:-:S02]  /*3480*/  HADD2.F32 R107, -RZ, R21.H1_H1 ;  /* 0x30000015ff6b7230 */ /* 0x000fc40000004100 */
[----:B------:R-:W-:Y:S01]  /*3490*/  FFMA.FTZ R89, R95, R96, R98 ;  /* 0x000000605f597223 */ /* 0x000fe20000010062 */
[----:B------:R-:W-:Y:S02]  /*34a0*/  HADD2.F32 R76, -RZ, R0.H0_H0 ;  /* 0x20000000ff4c7230 */ /* 0x000fe40000004100 */
[----:B------:R-:W-:Y:S01]  /*34b0*/  FMUL.FTZ R115, R74, R115 ;  /* 0x000000734a737220 */ /* 0x000fe20000410000 */
[--C-:B------:R-:W-:Y:S02]  /*34c0*/  HADD2.F32 R98, -RZ, R23.reuse.H0_H0 ;  /* 0x20000017ff627230 */ /* 0x100fe40000004100 */
[----:B------:R-:W-:Y:S01]  /*34d0*/  FFMA.FTZ R92, R92, R105, R107 ;  /* 0x000000695c5c7223 */ /* 0x000fe2000001006b */
[----:B------:R-:W-:Y:S01]  /*34e0*/  HADD2.F32 R96, -RZ, R2.H1_H1 ;  /* 0x30000002ff607230 */ /* 0x000fe20000004100 */
[----:B------:R-:W-:Y:S01]  /*34f0*/  F2FP.F16.F32.PACK_AB R46, R97, R46 ;  /* 0x0000002e612e723e */ /* 0x000fe200000000ff */
[----:B------:R-:W-:Y:S02]  /*3500*/  HADD2.F32 R66, -RZ, R22.H1_H1 ;  /* 0x30000016ff427230 */ /* 0x000fe40000004100 */
[----:B------:R-:W-:Y:S01]  /*3510*/  FFMA.FTZ R95, R49, R76, R98 ;  /* 0x0000004c315f7223 */ /* 0x000fe20000010062 */
[----:B------:R-:W-:Y:S01]  /*3520*/  HADD2.F32 R100, -RZ, R0.H1_H1 ;  /* 0x30000000ff647230 */ /* 0x000fe20000004100 */
[----:B------:R-:W-:Y:S01]  /*3530*/  F2FP.F16.F32.PACK_AB R44, R53, R44 ;  /* 0x0000002c352c723e */ /* 0x000fe200000000ff */
[----:B------:R-:W-:-:S02]  /*3540*/  HADD2.F32 R102, -RZ, R23.H1_H1 ;  /* 0x30000017ff667230 */ /* 0x000fc40000004100 */
[----:B------:R-:W-:Y:S01]  /*3550*/  FFMA.FTZ R96, R59, R96, R66 ;  /* 0x000000603b607223 */ /* 0x000fe20000010042 */
[----:B0-----:R-:W-:Y:S01]  /*3560*/  @!P0 IMAD.WIDE R104, R6, 0x4, R68 ;  /* 0x0000000406688825 */ /* 0x001fe200078e0244 */
[----:B------:R-:W-:-:S03]  /*3570*/  F2FP.F16.F32.PACK_AB R51, R80, R121 ;  /* 0x000000795033723e */ /* 0x000fc600000000ff */
[----:B------:R-:W-:Y:S01]  /*3580*/  FFMA.FTZ R98, R115, R100, R102 ;  /* 0x0000006473627223 */ /* 0x000fe20000010066 */
[----:B-1----:R-:W-:Y:S01]  /*3590*/  @!P0 IMAD.WIDE R106, R6, 0x4, R70 ;  /* 0x00000004066a8825 */ /* 0x002fe200078e0246 */
[----:B------:R-:W-:Y:S01]  /*35a0*/  F2FP.F16.F32.PACK_AB R49, R54, R63 ;  /* 0x0000003f3631723e */ /* 0x000fe200000000ff */
[----:B------:R0:W-:Y:S01]  /*35b0*/  @!P0 STG.E desc[UR6][R104.64], R90 ;  /* 0x0000005a68008986 */ /* 0x0001e2000c101906 */
[----:B------:R-:W-:Y:S01]  /*35c0*/  F2FP.F16.F32.PACK_AB R48, R55, R48 ;  /* 0x000000303730723e */ /* 0x000fe200000000ff */
[--C-:B--2---:R-:W-:Y:S01]  /*35d0*/  IMAD.WIDE.U32 R68, R45, 0x10, R72.reuse ;  /* 0x000000102d447825 */ /* 0x104fe200078e0048 */
[----:B------:R-:W-:Y:S01]  /*35e0*/  F2FP.F16.F32.PACK_AB R45, R50, R57 ;  /* 0x00000039322d723e */ /* 0x000fe200000000ff */
[----:B------:R0:W-:Y:S01]  /*35f0*/  @!P0 STG.E desc[UR6][R106.64], R74 ;  /* 0x0000004a6a008986 */ /* 0x0001e2000c101906 */
[----:B------:R-:W-:Y:S01]  /*3600*/  F2FP.F16.F32.PACK_AB R50, R119, R56 ;  /* 0x000000387732723e */ /* 0x000fe200000000ff */
[----:B------:R-:W-:Y:S01]  /*3610*/  IMAD.WIDE.U32 R70, R47, 0x10, R72 ;  /* 0x000000102f467825 */ /* 0x000fe200078e0048 */
[----:B------:R-:W-:-:S02]  /*3620*/  F2FP.F16.F32.PACK_AB R47, R58, R117 ;  /* 0x000000753a2f723e */ /* 0x000fc400000000ff */
[----:B------:R-:W-:Y:S01]  /*3630*/  F2FP.F16.F32.PACK_AB R55, R101, R86 ;  /* 0x000000566537723e */ /* 0x000fe200000000ff */
[--C-:B------:R-:W-:Y:S01]  /*3640*/  IMAD.WIDE.U32 R66, R67, 0x10, R72.reuse ;  /* 0x0000001043427825 */ /* 0x100fe200078e0048 */
[----:B------:R-:W-:Y:S01]  /*3650*/  F2FP.F16.F32.PACK_AB R54, R99, R78 ;  /* 0x0000004e6336723e */ /* 0x000fe200000000ff */
[----:B------:R0:W-:Y:S01]  /*3660*/  STG.E.128 desc[UR6][R68.64], R44 ;  /* 0x0000002c44007986 */ /* 0x0001e2000c101d06 */
[----:B------:R-:W-:Y:S01]  /*3670*/  F2FP.F16.F32.PACK_AB R53, R62, R83 ;  /* 0x000000533e35723e */ /* 0x000fe200000000ff */
[--C-:B------:R-:W-:Y:S01]  /*3680*/  IMAD.WIDE.U32 R76, R77, 0x10, R72.reuse ;  /* 0x000000104d4c7825 */ /* 0x100fe200078e0048 */
[----:B------:R-:W-:Y:S01]  /*3690*/  F2FP.F16.F32.PACK_AB R52, R81, R52 ;  /* 0x000000345134723e */ /* 0x000fe200000000ff */
[----:B------:R0:W-:Y:S01]  /*36a0*/  STG.E.128 desc[UR6][R70.64], R48 ;  /* 0x0000003046007986 */ /* 0x0001e2000c101d06 */
[----:B------:R-:W-:Y:S01]  /*36b0*/  F2FP.F16.F32.PACK_AB R59, R91, R94 ;  /* 0x0000005e5b3b723e */ /* 0x000fe200000000ff */
[----:B------:R-:W-:Y:S01]  /*36c0*/  IMAD.WIDE.U32 R102, R93, 0x10, R72 ;  /* 0x000000105d667825 */ /* 0x000fe200078e0048 */
[----:B------:R-:W-:Y:S01]  /*36d0*/  F2FP.F16.F32.PACK_AB R58, R87, R84 ;  /* 0x00000054573a723e */ /* 0x000fe200000000ff */
[----:B------:R-:W1:Y:S01]  /*36e0*/  LDC.64 R72, c[0x0][0x380] ;  /* 0x0000e000ff487b82 */ /* 0x000e620000000a00 */
[----:B------:R-:W-:Y:S01]  /*36f0*/  F2FP.F16.F32.PACK_AB R57, R82, R85 ;  /* 0x000000555239723e */ /* 0x000fe200000000ff */
[----:B------:R0:W-:Y:S01]  /*3700*/  STG.E.128 desc[UR6][R66.64], R52 ;  /* 0x0000003442007986 */ /* 0x0001e2000c101d06 */
[----:B------:R-:W-:-:S02]  /*3710*/  F2FP.F16.F32.PACK_AB R56, R75, R60 ;  /* 0x0000003c4b38723e */ /* 0x000fc400000000ff */
[----:B------:R-:W-:Y:S02]  /*3720*/  F2FP.F16.F32.PACK_AB R63, R98, R95 ;  /* 0x0000005f623f723e */ /* 0x000fe400000000ff */
[----:B------:R-:W-:Y:S01]  /*3730*/  F2FP.F16.F32.PACK_AB R62, R96, R89 ;  /* 0x00000059603e723e */ /* 0x000fe200000000ff */
[----:B------:R0:W-:Y:S01]  /*3740*/  STG.E.128 desc[UR6][R76.64], R56 ;  /* 0x000000384c007986 */ /* 0x0001e2000c101d06 */
[----:B------:R-:W-:Y:S02]  /*3750*/  F2FP.F16.F32.PACK_AB R61, R92, R61 ;  /* 0x0000003d5c3d723e */ /* 0x000fe400000000ff */
[----:B------:R-:W-:-:S05]  /*3760*/  F2FP.F16.F32.PACK_AB R60, R88, R79 ;  /* 0x0000004f583c723e */ /* 0x000fca00000000ff */
[----:B------:R0:W-:Y:S01]  /*3770*/  STG.E.128 desc[UR6][R102.64], R60 ;  /* 0x0000003c66007986 */ /* 0x0001e2000c101d06 */
[----:B-1----:R-:W-:-:S04]  /*3780*/  LEA R6, R72, R6, 0x2 ;  /* 0x0000000648067211 */ /* 0x002fc800078e10ff */
[----:B------:R-:W-:-:S13]  /*3790*/  ISETP.GE.AND P0, PT, R6, R73, PT ;  /* 0x000000490600720c */ /* 0x000fda0003f06270 */
[----:B0-----:R-:W-:Y:S05]  /*37a0*/  @!P0 BRA `(.L_x_4612) ;  /* 0xffffffcc00788947 */ /* 0x001fea000383ffff */
[----:B---3--:R-:W-:Y:S05]  /*37b0*/  EXIT ;  /* 0x000000000000794d */ /* 0x008fea0003800000 */
.L_x_4611:
[----:B------:R-:W-:Y:S01]  /*37c0*/  HFMA2 R100, -RZ, RZ, 0, 5.9604644775390625e-08 ;  /* 0x00000001ff647431 */ /* 0x000fe200000001ff */
[----:B------:R-:W-:Y:S01]  /*37d0*/  BSSY B0, `(.L_x_4613) ;  /* 0x0000007000007945 */ /* 0x000fe20003800000 */
[----:B------:R-:W-:Y:S02]  /*37e0*/  MOV R103, R99 ;  /* 0x0000006300677202 */ /* 0x000fe40000000f00 */
[----:B------:R-:W-:Y:S02]  /*37f0*/  MOV R105, 0x1f ;  /* 0x0000001f00697802 */ /* 0x000fe40000000f00 */
[----:B------:R-:W-:-:S07]  /*3800*/  MOV R96, 0xffffffff ;  /* 0xffffffff00607802 */ /* 0x000fce0000000f00 */
[----:B---3--:R-:W-:Y:S05]  /*3810*/  WARPSYNC.COLLECTIVE R96, `(.L_x_4614) ;  /* 0x0000000060087348 */ /* 0x008fea0003c00000 */
[----:B------:R0:W1:Y:S02]  /*3820*/  SHFL.BFLY P3, R98, R103, R100, R105 ;  /* 0x0c00006467627389 */ /* 0x0000640000060069 */
[----:B01-3--:R-:W-:Y:S05]  /*3830*/  ENDCOLLECTIVE ;  /* 0x000000000000791b */ /* 0x00bfea0003800000 */
.L_x_4614:
[----:B------:R-:W-:Y:S05]  /*3840*/  BSYNC B0 ;  /* 0x0000000000007941 */ /* 0x000fea0003800000 */
.L_x_4613:
        /* <DEDUP_REMOVED lines=10> */
.L_x_4615:
[----:B------:R-:W-:Y:S01]  /*38f0*/  HFMA2 R100, -RZ, RZ, 0, 2.384185791015625e-07 ;  /* 0x00000004ff647431 */ /* 0x000fe200000001ff */
[----:B------:R-:W-:-:S05]  /*3900*/  MOV R97, R98 ;  /* 0x0000006200617202 */ /* 0x000fca0000000f00 */
[----:B------:R-:W-:-:S05]  /*3910*/  FADD.FTZ R97, R92, R97 ;  /* 0x000000615c617221 */ /* 0x000fca0000010000 */
[----:B------:R-:W-:-:S07]  /*3920*/  MOV R103, R97 ;  /* 0x0000006100677202 */ /* 0x000fce0000000f00 */
[----:B------:R-:W-:Y:S05]  /*3930*/  WARPSYNC.COLLECTIVE R96, `(.L_x_4616) ;  /* 0x0000000060087348 */ /* 0x000fea0003c00000 */
[----:B------:R0:W1:Y:S02]  /*3940*/  SHFL.BFLY P3, R98, R103, R100, R105 ;  /* 0x0c00006467627389 */ /* 0x0000640000060069 */
[----:B01----:R-:W-:Y:S05]  /*3950*/  ENDCOLLECTIVE ;  /* 0x000000000000791b */ /* 0x003fea0003800000 */
.L_x_4616:
[----:B------:R-:W-:Y:S01]  /*3960*/  HFMA2 R100, -RZ, RZ, 0, 4.76837158203125e-07 ;  /* 0x00000008ff647431 */ /* 0x000fe200000001ff */
[----:B------:R-:W-:-:S05]  /*3970*/  MOV R44, R98 ;  /* 0x00000062002c7202 */ /* 0x000fca0000000f00 */
[----:B------:R-:W-:-:S05]  /*3980*/  FADD.FTZ R94, R97, R44 ;  /* 0x0000002c615e7221 */ /* 0x000fca0000010000 */
[----:B------:R-:W-:-:S07]  /*3990*/  MOV R103, R94 ;  /* 0x0000005e00677202 */ /* 0x000fce0000000f00 */
[----:B------:R-:W-:Y:S05]  /*39a0*/  WARPSYNC.COLLECTIVE R96, `(.L_x_4617) ;  /* 0x0000000060087348 */ /* 0x000fea0003c00000 */
[----:B------:R0:W1:Y:S02]  /*39b0*/  SHFL.BFLY P3, R98, R103, R100, R105 ;  /* 0x0c00006467627389 */ /* 0x0000640000060069 */
[----:B01----:R-:W-:Y:S05]  /*39c0*/  ENDCOLLECTIVE ;  /* 0x000000000000791b */ /* 0x003fea0003800000 */
.L_x_4617:
[----:B------:R-:W-:Y:S01]  /*39d0*/  HFMA2 R100, -RZ, RZ, 0, 9.5367431640625e-07 ;  /* 0x00000010ff647431 */ /* 0x000fe200000001ff */
[----:B------:R-:W-:-:S05]  /*39e0*/  MOV R101, R98 ;  /* 0x0000006200657202 */ /* 0x000fca0000000f00 */
[----:B------:R-:W-:-:S05]  /*39f0*/  FADD.FTZ R101, R94, R101 ;  /* 0x000000655e657221 */ /* 0x000fca0000010000 */
[----:B------:R-:W-:-:S07]  /*3a00*/  MOV R103, R101 ;  /* 0x0000006500677202 */ /* 0x000fce0000000f00 */
[----:B------:R-:W-:Y:S05]  /*3a10*/  WARPSYNC.COLLECTIVE R96, `(.L_x_4618) ;  /* 0x0000000060087348 */ /* 0x000fea0003c00000 */
[----:B------:R0:W1:Y:S02]  /*3a20*/  SHFL.BFLY P3, R98, R103, R100, R105 ;  /* 0x0c00006467627389 */ /* 0x0000640000060069 */
[----:B01----:R-:W-:Y:S05]  /*3a30*/  ENDCOLLECTIVE ;  /* 0x000000000000791b */ /* 0x003fea0003800000 */
.L_x_4618:
        /* <DEDUP_REMOVED lines=88> */
.L_x_4619:
[----:B------:R-:W-:Y:S01]  /*3fc0*/  HFMA2 R100, -RZ, RZ, 0, 1.1920928955078125e-07 ;  /* 0x00000002ff647431 */ /* 0x000fe200000001ff */
[----:B------:R-:W-:-:S05]  /*3fd0*/  MOV R97, R98 ;  /* 0x0000006200617202 */ /* 0x000fca0000000f00 */
[----:B------:R-:W-:-:S05]  /*3fe0*/  FADD.FTZ R97, R44, R97 ;  /* 0x000000612c617221 */ /* 0x000fca0000010000 */
[----:B------:R-:W-:-:S07]  /*3ff0*/  MOV R103, R97 ;  /* 0x0000006100677202 */ /* 0x000fce0000000f00 */
[----:B------:R-:W-:Y:S05]  /*4000*/  WARPSYNC.COLLECTIVE R96, `(.L_x_4620) ;  /* 0x0000000060087348 */ /* 0x000fea0003c00000 */
[----:B------:R0:W1:Y:S02]  /*4010*/  SHFL.BFLY P3, R98, R103, R100, R105 ;  /* 0x0c00006467627389 */ /* 0x0000640000060069 */
[----:B01----:R-:W-:Y:S05]  /*4020*/  ENDCOLLECTIVE ;  /* 0x000000000000791b */ /* 0x003fea0003800000 */
.L_x_4620:
[----:B------:R-:W-:Y:S01]  /*4030*/  HFMA2 R100, -RZ, RZ, 0, 2.384185791015625e-07 ;  /* 0x00000004ff647431 */ /* 0x000fe200000001ff */
[----:B------:R-:W-:-:S05]  /*4040*/  MOV R92, R98 ;  /* 0x00000062005c7202 */ /* 0x000fca0000000f00 */
[----:B------:R-:W-:-:S05]  /*4050*/  FADD.FTZ R92, R97, R92 ;  /* 0x0000005c615c7221 */ /* 0x000fca0000010000 */
[----:B------:R-:W-:-:S07]  /*4060*/  MOV R103, R92 ;  /* 0x0000005c00677202 */ /* 0x000fce0000000f00 */
[----:B------:R-:W-:Y:S05]  /*4070*/  WARPSYNC.COLLECTIVE R96, `(.L_x_4621) ;  /* 0x0000000060087348 */ /* 0x000fea0003c00000 */
[----:B------:R0:W1:Y:S02]  /*4080*/  SHFL.BFLY P3, R98, R103, R100, R105 ;  /* 0x0c00006467627389 */ /* 0x0000640000060069 */
[----:B01----:R-:W-:Y:S05]  /*4090*/  ENDCOLLECTIVE ;  /* 0x000000000000791b */ /* 0x003fea0003800000 */
.L_x_4621:
[----:B------:R-:W-:Y:S01]  /*40a0*/  HFMA2 R100, -RZ, RZ, 0, 4.76837158203125e-07 ;  /* 0x00000008ff647431 */ /* 0x000fe200000001ff */
[----:B------:R-:W-:-:S05]  /*40b0*/  MOV R99, R98 ;  /* 0x0000006200637202 */ /* 0x000fca0000000f00 */
[----:B------:R-:W-:-:S05]  /*40c0*/  FADD.FTZ R99, R92, R99 ;  /* 0x000000635c637221 */ /* 0x000fca0000010000 */
[----:B------:R-:W-:-:S07]  /*40d0*/  MOV R103, R99 ;  /* 0x0000006300677202 */ /* 0x000fce0000000f00 */
[----:B------:R-:W-:Y:S05]  /*40e0*/  WARPSYNC.COLLECTIVE R96, `(.L_x_4622) ;  /* 0x0000000060087348 */ /* 0x000fea0003c00000 */
[----:B------:R0:W1:Y:S02]  /*40f0*/  SHFL.BFLY P3, R98, R103, R100, R105 ;  /* 0x0c00006467627389 */ /* 0x0000640000060069 */
[----:B01----:R-:W-:Y:S05]  /*4100*/  ENDCOLLECTIVE ;  /* 0x000000000000791b */ /* 0x003fea0003800000 */
.L_x_4622:
[----:B------:R-:W-:Y:S01]  /*4110*/  HFMA2 R100, -RZ, RZ, 0, 9.5367431640625e-07 ;  /* 0x00000010ff647431 */ /* 0x000fe200000001ff */
[----:B------:R-:W-:-:S05]  /*4120*/  MOV R94, R98 ;  /* 0x00000062005e7202 */ /* 0x000fca0000000f00 */
[----:B------:R-:W-:-:S05]  /*4130*/  FADD.FTZ R94, R99, R94 ;  /* 0x0000005e635e7221 */ /* 0x000fca0000010000 */
[----:B------:R-:W-:-:S07]  /*4140*/  MOV R103, R94 ;  /* 0x0000005e00677202 */ /* 0x000fce0000000f00 */
[----:B------:R-:W-:Y:S05]  /*4150*/  WARPSYNC.COLLECTIVE R96, `(.L_x_4623) ;  /* 0x0000000060087348 */ /* 0x000fea0003c00000 */
[----:B------:R0:W1:Y:S02]  /*4160*/  SHFL.BFLY P3, R98, R103, R100, R105 ;  /* 0x0c00006467627389 */ /* 0x0000640000060069 */
[----:B01----:R-:W-:Y:S05]  /*4170*/  ENDCOLLECTIVE ;  /* 0x000000000000791b */ /* 0x003fea0003800000 */
.L_x_4623:
[----:B------:R-:W-:Y:S01]  /*4180*/  MOV R101, R98 ;  /* 0x0000006200657202 */ /* 0x000fe20000000f00 */
[----:B------:R-:W-:Y:S06]  /*4190*/  BRA `(.L_x_4624) ;  /* 0xffffffe400a07947 */ /* 0x000fec000383ffff */
.L_x_4625:
        /* <DEDUP_REMOVED lines=14> */
.L_x_45785:


//--------------------- .text._ZN10layer_norm13ln_fwd_kernelINS_13Kernel_traitsI6__halfS2_S2_S2_fjLj1280ELj1ELj4ELj1ELj16ENS_18Kernel_traits_baseILj1280ES2_S2_S2_S2_fjLj128EEEEELb0ELb0ELb1ELb0EEEvNS_9FwdParamsE --------------------------
	.section	.text._ZN10layer_norm13ln_fwd_kernelINS_13Kernel_traitsI6__halfS2_S2_S2_fjLj1280ELj1ELj4ELj1ELj16ENS_18Kernel_traits_baseILj1280ES2_S2_S2_S2_fjLj128EEEEELb0ELb0ELb1ELb0EEEvNS_9FwdParamsE,"ax",@progbits
	.align	128
        .global         _ZN10layer_norm13ln_fwd_kernelINS_13Kernel_traitsI6__halfS2_S2_S2_fjLj1280ELj1ELj4ELj1ELj16ENS_18Kernel_traits_baseILj1280ES2_S2_S2_S2_fjLj128EEEEELb0ELb0ELb1ELb0EEEvNS_9FwdParamsE
        .type           _ZN10layer_norm13ln_fwd_kernelINS_13Kernel_traitsI6__halfS2_S2_S2_fjLj1280ELj1ELj4ELj1ELj16ENS_18Kernel_traits_baseILj1280ES2_S2_S2_S2_fjLj128EEEEELb0ELb0ELb1ELb0EEEvNS_9FwdParamsE,@function
        .size           _ZN10layer_norm13ln_fwd_kernelINS_13Kernel_traitsI6__halfS2_S2_S2_fjLj1280ELj1ELj4ELj1ELj16ENS_18Kernel_traits_baseILj1280ES2_S2_S2_S2_fjLj128EEEEELb0ELb0ELb1ELb0EEEvNS_9FwdParamsE,(.L_x_45786 - _ZN10layer_norm13ln_fwd_kernelINS_13Kernel_traitsI6__halfS2_S2_S2_fjLj1280ELj1ELj4ELj1ELj16ENS_18Kernel_traits_baseILj1280ES2_S2_S2_S2_fjLj128EEEEELb0ELb0ELb1ELb0EEEvNS_9FwdParamsE)
        .other          _ZN10layer_norm13ln_fwd_kernelINS_13Kernel_traitsI6__halfS2_S2_S2_fjLj1280ELj1ELj4ELj1ELj16ENS_18Kernel_traits_baseILj1280ES2_S2_S2_S2_fjLj128EEEEELb0ELb0ELb1ELb0EEEvNS_9FwdParamsE,@"STO_CUDA_ENTRY STV_DEFAULT"
_ZN10layer_norm13ln_fwd_kernelINS_13Kernel_traitsI6__halfS2_S2_S2_fjLj1280ELj1ELj4ELj1ELj16ENS_18Kernel_traits_baseILj1280ES2_S2_S2_S2_fjLj128EEEEELb0ELb0ELb1ELb0EEEvNS_9FwdParamsE:
.text._ZN10layer_norm13ln_fwd_kernelINS_13Kernel_traitsI6__halfS2_S2_S2_fjLj1280ELj1ELj4ELj1ELj16ENS_18Kernel_traits_baseILj1280ES2_S2_S2_S2_fjLj128EEEEELb0ELb0ELb1ELb0EEEvNS_9FwdParamsE:
        /* <DEDUP_REMOVED lines=60> */
.L_x_4627:
        /* <DEDUP_REMOVED lines=38> */
.L_x_4628:
[----:B------:R-:W-:Y:S05]  /*0620*/  BSYNC.RECONVERGENT B0 ;  /* 0x0000000000007941 */ /* 0x000fea0003800200 */
.L_x_4626:
[----:B------:R-:W0:Y:S01]  /*0630*/  LDCU UR4, c[0x0][0x384] ;  /* 0x00007080ff0477ac */ /* 0x000e220008000800 */
[----:B------:R-:W1:Y:S01]  /*0640*/  LDCU.U8 UR5, c[0x0][0x410] ;  /* 0x00008200ff0577ac */ /* 0x000e620008000000 */
[----:B------:R-:W2:Y:S01]  /*0650*/  LDCU UR10, c[0x0][0x448] ;  /* 0x00008900ff0a77ac */ /* 0x000ea20008000800 */
[----:B------:R-:W3:Y:S01]  /*0660*/  LDCU.64 UR8, c[0x0][0x3a0] ;  /* 0x00007400ff0877ac */ /* 0x000ee20008000a00 */
[----:B0-----:R-:W-:-:S13]  /*0670*/  ISETP.GE.AND P0, PT, R0, UR4, PT ;  /* 0x0000000400007c0c */ /* 0x001fda000bf06270 */
[----:B-123--:R-:W-:Y:S05]  /*0680*/  @P0 EXIT ;  /* 0x000000000000094d */ /* 0x00efea0003800000 */
.L_x_4670:
[----:B------:R-:W0:Y:S08]  /*0690*/  LDC.64 R64, c[0x0][0x3f0] ;  /* 0x0000fc00ff407b82 */ /* 0x000e300000000a00 */
[----:B------:R-:W1:Y:S01]  /*06a0*/  LDC R93, c[0x0][0x388] ;  /* 0x0000e200ff5d7b82 */ /* 0x000e620000000800 */
[----:B0-----:R-:W-:-:S07]  /*06b0*/  IMAD.WIDE R66, R0, 0x4, R64 ;  /* 0x0000000400427825 */ /* 0x001fce00078e0240 */
[----:B------:R-:W0:Y:S01]  /*06c0*/  LDC.64 R64, c[0x0][0x3f8] ;  /* 0x0000fe00ff407b82 */ /* 0x000e220000000a00 */
[----:B------:R-:W2:Y:S01]  /*06d0*/  LDG.E R95, desc[UR6][R66.64] ;  /* 0x00000006425f7981 */ /* 0x000ea2000c1e1900 */
[----:B0-----:R-:W-:-:S05]  /*06e0*/  IMAD.WIDE R64, R0, 0x4, R64 ;  /* 0x0000000400407825 */ /* 0x001fca00078e0240 */
[----:B-----5:R0:W5:Y:S01]  /*06f0*/  LDG.E R92, desc[UR6][R64.64] ;  /* 0x00000006405c7981 */ /* 0x020162000c1e1900 */
        /* <DEDUP_REMOVED lines=9> */
[----:B------:R-:W-:-:S05]  /*0790*/  @P2 IADD3 R96, PT, PT, R95, -0x1, RZ ;  /* 0xffffffff5f602810 */ /* 0x000fca0007ffe0ff */
        /* <DEDUP_REMOVED lines=11> */
.L_x_4632:
[----:B------:R-:W-:Y:S05]  /*0850*/  BSYNC.RECONVERGENT B1 ;  /* 0x0000000000017941 */ /* 0x000fea0003800200 */
.L_x_4631:
[----:B------:R-:W-:-:S04]  /*0860*/  UISETP.NE.U32.AND UP0, UPT, UR8, URZ, UPT ;  /* 0x000000ff0800728c */ /* 0x000fc8000bf05070 */
[----:B------:R-:W-:-:S09]  /*0870*/  UISETP.NE.AND.EX UP0, UPT, UR9, URZ, UPT, UP0 ;  /* 0x000000ff0900728c */ /* 0x000fd2000bf05300 */
[----:B------:R-:W-:Y:S05]  /*0880*/  BRA.U !UP0, `(.L_x_4633) ;  /* 0x0000000108d07547 */ /* 0x000fea000b800000 */
[----:B------:R-:W0:Y:S02]  /*0890*/  LDC.64 R8, c[0x0][0x3a0] ;  /* 0x0000e800ff087b82 */ /* 0x000e240000000a00 */
[----:B0-----:R-:W-:-:S05]  /*08a0*/  IMAD.WIDE.U32 R8, R94, 0x10, R8 ;  /* 0x000000105e087825 */ /* 0x001fca00078e0008 */
[----:B------:R-:W2:Y:S01]  /*08b0*/  LDG.E.128 R64, desc[UR6][R8.64] ;  /* 0x0000000608407981 */ /* 0x000ea2000c1e1d00 */
[----:B------:R-:W-:-:S13]  /*08c0*/  ISETP.GT.AND P1, PT, R95, RZ, PT ;  /* 0x000000ff5f00720c */ /* 0x000fda0003f24270 */
[----:B------:R-:W0:Y:S01]  /*08d0*/  @P1 LDC R99, c[0x0][0x40c] ;  /* 0x00010300ff631b82 */ /* 0x000e220000000800 */
[----:B-----5:R-:W-:Y:S02]  /*08e0*/  @P1 HADD2.F32 R68, -RZ, R20.H1_H1 ;  /* 0x30000014ff441230 */ /* 0x020fe40000004100 */
[--C-:B------:R-:W-:Y:S02]  /*08f0*/  @P1 HADD2.F32 R71, -RZ, R21.reuse.H0_H0 ;  /* 0x20000015ff471230 */ /* 0x100fe40000004100 */
[----:B------:R-:W-:-:S03]  /*0900*/  @P1 HADD2.F32 R70, -RZ, R21.H1_H1 ;  /* 0x30000015ff461230 */ /* 0x000fc60000004100 */
[----:B------:R-:W1:Y:S08]  /*0910*/  @P1 LDC R101, c[0x0][0x40c] ;  /* 0x00010300ff651b82 */ /* 0x000e700000000800 */
[----:B------:R-:W3:Y:S08]  /*0920*/  @P1 LDC R102, c[0x0][0x40c] ;  /* 0x00010300ff661b82 */ /* 0x000ef00000000800 */
[----:B------:R-:W4:Y:S08]  /*0930*/  @P1 LDC R103, c[0x0][0x40c] ;  /* 0x00010300ff671b82 */ /* 0x000f300000000800 */
[----:B------:R-:W4:Y:S08]  /*0940*/  @P1 LDC R104, c[0x0][0x40c] ;  /* 0x00010300ff681b82 */ /* 0x000f300000000800 */
[----:B------:R-:W4:Y:S08]  /*0950*/  @P1 LDC R105, c[0x0][0x40c] ;  /* 0x00010300ff691b82 */ /* 0x000f300000000800 */
[----:B------:R-:W4:Y:S08]  /*0960*/  @P1 LDC R100, c[0x0][0x40c] ;  /* 0x00010300ff641b82 */ /* 0x000f300000000800 */
[----:B------:R-:W4:Y:S01]  /*0970*/  @P1 LDC R106, c[0x0][0x40c] ;  /* 0x00010300ff6a1b82 */ /* 0x000f220000000800 */
[----:B--2---:R-:W-:-:S02]  /*0980*/  HADD2.F32 R9, -RZ, R64.H1_H1 ;  /* 0x30000040ff097230 */ /* 0x004fc40000004100 */
[--C-:B------:R-:W-:Y:S02]  /*0990*/  HADD2.F32 R8, -RZ, R65.reuse.H0_H0 ;  /* 0x20000041ff087230 */ /* 0x100fe40000004100 */
[----:B------:R-:W-:Y:S02]  /*09a0*/  HADD2.F32 R7, -RZ, R65.H1_H1 ;  /* 0x30000041ff077230 */ /* 0x000fe40000004100 */
[----:B0-----:R-:W-:Y:S01]  /*09b0*/  @P1 FFMA.FTZ R9, R68, R99, R9 ;  /* 0x0000006344091223 */ /* 0x001fe20000010009 */
[----:B------:R-:W-:Y:S02]  /*09c0*/  HADD2.F32 R72, -RZ, R66.H0_H0 ;  /* 0x20000042ff487230 */ /* 0x000fe40000004100 */
[----:B-1----:R-:W-:Y:S01]  /*09d0*/  @P1 FFMA.FTZ R8, R71, R101, R8 ;  /* 0x0000006547081223 */ /* 0x002fe20000010008 */
[----:B------:R-:W-:Y:S02]  /*09e0*/  HADD2.F32 R69, -RZ, R64.H0_H0 ;  /* 0x20000040ff457230 */ /* 0x000fe40000004100 */
[----:B---3--:R-:W-:Y:S01]  /*09f0*/  @P1 FFMA.FTZ R7, R70, R102, R7 ;  /* 0x0000006646071223 */ /* 0x008fe20000010007 */
[----:B------:R-:W-:-:S02]  /*0a00*/  HADD2.F32 R66, -RZ, R66.H1_H1 ;  /* 0x30000042ff427230 */ /* 0x000fc40000004100 */
[--C-:B------:R-:W-:Y:S02]  /*0a10*/  HADD2.F32 R96, -RZ, R67.reuse.H0_H0 ;  /* 0x20000043ff607230 */ /* 0x100fe40000004100 */
[----:B------:R-:W-:Y:S01]  /*0a20*/  HADD2.F32 R98, -RZ, R67.H1_H1 ;  /* 0x30000043ff627230 */ /* 0x000fe20000004100 */
[----:B------:R-:W-:Y:S01]  /*0a30*/  @!P1 MOV R71, R66 ;  /* 0x0000004200479202 */ /* 0x000fe20000000f00 */
[--C-:B------:R-:W-:Y:S01]  /*0a40*/  @P1 HADD2.F32 R65, -RZ, R22.reuse.H0_H0 ;  /* 0x20000016ff411230 */ /* 0x100fe20000004100 */
[----:B------:R-:W-:Y:S01]  /*0a50*/  @!P1 MOV R70, R96 ;  /* 0x0000006000469202 */ /* 0x000fe20000000f00 */
[----:B------:R-:W-:Y:S01]  /*0a60*/  @P1 HADD2.F32 R67, -RZ, R22.H1_H1 ;  /* 0x30000016ff431230 */ /* 0x000fe20000004100 */
[----:B------:R-:W-:Y:S01]  /*0a70*/  @!P1 MOV R68, R98 ;  /* 0x0000006200449202 */ /* 0x000fe20000000f00 */
[----:B------:R-:W-:Y:S02]  /*0a80*/  @P1 HADD2.F32 R99, -RZ, R23.H0_H0 ;  /* 0x20000017ff631230 */ /* 0x000fe40000004100 */
[----:B----4-:R-:W-:Y:S01]  /*0a90*/  @P1 FFMA.FTZ R72, R65, R103, R72 ;  /* 0x0000006741481223 */ /* 0x010fe20000010048 */
[----:B------:R-:W-:-:S02]  /*0aa0*/  @P1 HADD2.F32 R64, -RZ, R20.H0_H0 ;  /* 0x20000014ff401230 */ /* 0x000fc40000004100 */
[----:B------:R-:W-:Y:S01]  /*0ab0*/  @P1 FFMA.FTZ R71, R67, R104, R66 ;  /* 0x0000006843471223 */ /* 0x000fe20000010042 */
[----:B------:R-:W-:Y:S02]  /*0ac0*/  @P1 HADD2.F32 R101, -RZ, R23.H1_H1 ;  /* 0x30000017ff651230 */ /* 0x000fe40000004100 */
[----:B------:R-:W-:Y:S01]  /*0ad0*/  @P1 FFMA.FTZ R70, R99, R105, R96 ;  /* 0x0000006963461223 */ /* 0x000fe20000010060 */
[----:B------:R-:W-:Y:S01]  /*0ae0*/  F2FP.F16.F32.PACK_AB R65, RZ, R8 ;  /* 0x00000008ff41723e */ /* 0x000fe200000000ff */
[----:B------:R-:W-:Y:S01]  /*0af0*/  @P1 FFMA.FTZ R69, R64, R100, R69 ;  /* 0x0000006440451223 */ /* 0x000fe20000010045 */
[----:B------:R-:W-:Y:S01]  /*0b00*/  F2FP.F16.F32.PACK_AB R66, RZ, R7 ;  /* 0x00000007ff42723e */ /* 0x000fe200000000ff */
[----:B------:R-:W-:Y:S01]  /*0b10*/  @P1 FFMA.FTZ R68, R101, R106, R98 ;  /* 0x0000006a65441223 */ /* 0x000fe20000010062 */
[----:B------:R-:W-:Y:S02]  /*0b20*/  F2FP.F16.F32.PACK_AB R96, RZ, R9 ;  /* 0x00000009ff60723e */ /* 0x000fe400000000ff */
[----:B------:R-:W-:-:S02]  /*0b30*/  F2FP.F16.F32.PACK_AB R98, RZ, R72 ;  /* 0x00000048ff62723e */ /* 0x000fc400000000ff */
[----:B------:R-:W-:Y:S02]  /*0b40*/  F2FP.F16.F32.PACK_AB R99, RZ, R71 ;  /* 0x00000047ff63723e */ /* 0x000fe400000000ff */
[----:B------:R-:W-:Y:S02]  /*0b50*/  F2FP.F16.F32.PACK_AB R100, RZ, R70 ;  /* 0x00000046ff64723e */ /* 0x000fe400000000ff */
[----:B------:R-:W-:Y:S02]  /*0b60*/  F2FP.F16.F32.PACK_AB R64, RZ, R69 ;  /* 0x00000045ff40723e */ /* 0x000fe400000000ff */
[----:B------:R-:W-:Y:S02]  /*0b70*/  F2FP.F16.F32.PACK_AB R67, RZ, R68 ;  /* 0x00000044ff43723e */ /* 0x000fe400000000ff */
[----:B------:R-:W-:Y:S02]  /*0b80*/  PRMT R65, R65, 0x5410, R66 ;  /* 0x0000541041417816 */ /* 0x000fe40000000042 */
[----:B------:R-:W-:-:S02]  /*0b90*/  PRMT R66, R98, 0x5410, R99 ;  /* 0x0000541062427816 */ /* 0x000fc40000000063 */
[----:B------:R-:W-:Y:S02]  /*0ba0*/  PRMT R64, R64, 0x5410, R96 ;  /* 0x0000541040407816 */ /* 0x000fe40000000060 */
[----:B------:R-:W-:Y:S01]  /*0bb0*/  PRMT R67, R100, 0x5410, R67 ;  /* 0x0000541064437816 */ /* 0x000fe20000000043 */
[----:B------:R-:W-:Y:S06]  /*0bc0*/  BRA `(.L_x_4634) ;  /* 0x0000000000a87947 */ /* 0x000fec0003800000 */
.L_x_4633:
[----:B------:R-:W0:Y:S01]  /*0bd0*/  @P2 LDC R64, c[0x0][0x40c] ;  /* 0x00010300ff402b82 */ /* 0x000e220000000800 */
[----:B------:R-:W-:Y:S02]  /*0be0*/  HFMA2 R69, -RZ, RZ, 0, 0 ;  /* 0x00000000ff457431 */ /* 0x000fe400000001ff */
[--C-:B-----5:R-:W-:Y:S01]  /*0bf0*/  @P2 HADD2.F32 R7, -RZ, R20.reuse.H0_H0 ;  /* 0x20000014ff072230 */ /* 0x120fe20000004100 */
[----:B------:R-:W-:Y:S01]  /*0c00*/  CS2R R8, SRZ ;  /* 0x0000000000087805 */ /* 0x000fe2000001ff00 */
[----:B------:R-:W-:Y:S02]  /*0c10*/  @P2 HADD2.F32 R65, -RZ, R20.H1_H1 ;  /* 0x30000014ff412230 */ /* 0x000fe40000004100 */
[----:B------:R-:W-:Y:S02]  /*0c20*/  HFMA2 R72, -RZ, RZ, 0, 0 ;  /* 0x00000000ff487431 */ /* 0x000fe400000001ff */
[----:B------:R-:W-:Y:S01]  /*0c30*/  @P2 HADD2.F32 R67, -RZ, R21.H0_H0 ;  /* 0x20000015ff432230 */ /* 0x000fe20000004100 */
[----:B------:R-:W-:Y:S01]  /*0c40*/  CS2R R70, SRZ ;  /* 0x0000000000467805 */ /* 0x000fe2000001ff00 */
[----:B------:R-:W1:Y:S01]  /*0c50*/  @P2 LDC R66, c[0x0][0x40c] ;  /* 0x00010300ff422b82 */ /* 0x000e620000000800 */
[----:B------:R-:W-:-:S07]  /*0c60*/  @P2 HADD2.F32 R100, -RZ, R23.H1_H1 ;  /* 0x30000017ff642230 */ /* 0x000fce0000004100 */
[----:B------:R-:W2:Y:S08]  /*0c70*/  @P2 LDC R68, c[0x0][0x40c] ;  /* 0x00010300ff442b82 */ /* 0x000eb00000000800 */
[----:B------:R-:W3:Y:S01]  /*0c80*/  @P2 LDC R99, c[0x0][0x40c] ;  /* 0x00010300ff632b82 */ /* 0x000ee20000000800 */
[----:B0-----:R-:W-:Y:S01]  /*0c90*/  @P2 FMUL.FTZ R69, R7, R64 ;  /* 0x0000004007452220 */ /* 0x001fe20000410000 */
[----:B------:R-:W-:Y:S01]  /*0ca0*/  @P2 HADD2.F32 R64, -RZ, R21.H1_H1 ;  /* 0x30000015ff402230 */ /* 0x000fe20000004100 */
[----:B------:R-:W-:-:S05]  /*0cb0*/  MOV R7, RZ ;  /* 0x000000ff00077202 */ /* 0x000fca0000000f00 */
[----:B------:R-:W0:Y:S01]  /*0cc0*/  @P2 LDC R96, c[0x0][0x40c] ;  /* 0x00010300ff602b82 */ /* 0x000e220000000800 */
[----:B-1----:R-:W-:Y:S01]  /*0cd0*/  @P2 FMUL.FTZ R9, R65, R66 ;  /* 0x0000004241092220 */ /* 0x002fe20000410000 */
[--C-:B------:R-:W-:Y:S02]  /*0ce0*/  @P2 HADD2.F32 R65, -RZ, R22.reuse.H0_H0 ;  /* 0x20000016ff412230 */ /* 0x100fe40000004100 */
[----:B------:R-:W-:-:S04]  /*0cf0*/  @P2 HADD2.F32 R66, -RZ, R22.H1_H1 ;  /* 0x30000016ff422230 */ /* 0x000fc80000004100 */
[----:B------:R-:W1:Y:S01]  /*0d00*/  @P2 LDC R101, c[0x0][0x40c] ;  /* 0x00010300ff652b82 */ /* 0x000e620000000800 */
[----:B--2---:R-:W-:Y:S01]  /*0d10*/  @P2 FMUL.FTZ R8, R67, R68 ;  /* 0x0000004443082220 */ /* 0x004fe20000410000 */
[----:B------:R-:W-:Y:S01]  /*0d20*/  @P2 HADD2.F32 R67, -RZ, R23.H0_H0 ;  /* 0x20000017ff432230 */ /* 0x000fe20000004100 */
[----:B------:R-:W-:-:S05]  /*0d30*/  MOV R68, RZ ;  /* 0x000000ff00447202 */ /* 0x000fca0000000f00 */
[----:B------:R-:W2:Y:S01]  /*0d40*/  @P2 LDC R98, c[0x0][0x40c] ;  /* 0x00010300ff622b82 */ /* 0x000ea20000000800 */
[----:B---3--:R-:W-:Y:S01]  /*0d50*/  @P2 FMUL.FTZ R7, R64, R99 ;  /* 0x0000006340072220 */ /* 0x008fe20000410000 */
[----:B------:R-:W-:-:S06]  /*0d60*/  F2FP.F16.F32.PACK_AB R64, RZ, R69 ;  /* 0x00000045ff40723e */ /* 0x000fcc00000000ff */
[----:B------:R-:W3:Y:S01]  /*0d70*/  @P2 LDC R103, c[0x0][0x40c] ;  /* 0x00010300ff672b82 */ /* 0x000ee20000000800 */
[----:B0-----:R-:W-:Y:S01]  /*0d80*/  @P2 FMUL.FTZ R72, R65, R96 ;  /* 0x0000006041482220 */ /* 0x001fe20000410000 */
[----:B------:R-:W-:-:S04]  /*0d90*/  F2FP.F16.F32.PACK_AB R65, RZ, R9 ;  /* 0x00000009ff41723e */ /* 0x000fc800000000ff */
[----:B------:R-:W-:Y:S01]  /*0da0*/  F2FP.F16.F32.PACK_AB R96, RZ, R72 ;  /* 0x00000048ff60723e */ /* 0x000fe200000000ff */
[----:B-1----:R-:W-:Y:S01]  /*0db0*/  @P2 FMUL.FTZ R71, R66, R101 ;  /* 0x0000006542472220 */ /* 0x002fe20000410000 */
[----:B------:R-:W-:Y:S02]  /*0dc0*/  F2FP.F16.F32.PACK_AB R66, RZ, R8 ;  /* 0x00000008ff42723e */ /* 0x000fe400000000ff */
[----:B------:R-:W-:Y:S01]  /*0dd0*/  PRMT R64, R64, 0x5410, R65 ;  /* 0x0000541040407816 */ /* 0x000fe20000000041 */
[----:B--2---:R-:W-:Y:S01]  /*0de0*/  @P2 FMUL.FTZ R70, R67, R98 ;  /* 0x0000006243462220 */ /* 0x004fe20000410000 */
[----:B------:R-:W-:Y:S02]  /*0df0*/  F2FP.F16.F32.PACK_AB R67, RZ, R7 ;  /* 0x00000007ff43723e */ /* 0x000fe400000000ff */
[----:B------:R-:W-:Y:S02]  /*0e00*/  F2FP.F16.F32.PACK_AB R98, RZ, R71 ;  /* 0x00000047ff62723e */ /* 0x000fe400000000ff */
[----:B------:R-:W-:-:S02]  /*0e10*/  F2FP.F16.F32.PACK_AB R99, RZ, R70 ;  /* 0x00000046ff63723e */ /* 0x000fc400000000ff */
[----:B------:R-:W-:Y:S01]  /*0e20*/  PRMT R65, R66, 0x5410, R67 ;  /* 0x0000541042417816 */ /* 0x000fe20000000043 */
[----:B---3--:R-:W-:Y:S01]  /*0e30*/  @P2 FMUL.FTZ R68, R100, R103 ;  /* 0x0000006764442220 */ /* 0x008fe20000410000 */
[----:B------:R-:W-:-:S04]  /*0e40*/  PRMT R66, R96, 0x5410, R98 ;  /* 0x0000541060427816 */ /* 0x000fc80000000062 */
[----:B------:R-:W-:-:S04]  /*0e50*/  F2FP.F16.F32.PACK_AB R100, RZ, R68 ;  /* 0x00000044ff64723e */ /* 0x000fc800000000ff */
[----:B------:R-:W-:-:S07]  /*0e60*/  PRMT R67, R99, 0x5410, R100 ;  /* 0x0000541063437816 */ /* 0x000fce0000000064 */
.L_x_4634:
[----:B------:R-:W0:Y:S01]  /*0e70*/  LDC.64 R98, c[0x0][0x3a8] ;  /* 0x0000ea00ff627b82 */ /* 0x000e220000000a00 */
[----:B------:R-:W-:Y:S01]  /*0e80*/  IADD3 R97, PT, PT, R97, 0x20, RZ ;  /* 0x0000002061617810 */ /* 0x000fe20007ffe0ff */
[C---:B0-----:R-:W-:Y:S01]  /*0e90*/  IMAD.WIDE.U32 R98, R94.reuse, 0x10, R98 ;  /* 0x000000105e627825 */ /* 0x041fe200078e0062 */
[----:B------:R-:W-:-:S04]  /*0ea0*/  IADD3 R94, PT, PT, R94, 0x20, RZ ;  /* 0x000000205e5e7810 */ /* 0x000fc80007ffe0ff */
[----:B------:R0:W-:Y:S03]  /*0eb0*/  STG.E.128 desc[UR6][R98.64], R64 ;  /* 0x0000004062007986 */ /* 0x0001e6000c101d06 */
.L_x_4630:
[----:B------:R-:W-:Y:S05]  /*0ec0*/  BSYNC.RECONVERGENT B0 ;  /* 0x0000000000007941 */ /* 0x000fea0003800200 */
.L_x_4629:
[----:B------:R-:W-:Y:S01]  /*0ed0*/  ISETP.GE.U32.AND P1, PT, R2, 0x40, PT ;  /* 0x000000400200780c */ /* 0x000fe20003f26070 */
[----:B------:R-:W-:Y:S03]  /*0ee0*/  BSSY.RECONVERGENT B0, `(.L_x_4635) ;  /* 0x000006d000007945 */ /* 0x000fe60003800200 */
[----:B------:R-:W-:-:S09]  /*0ef0*/  P2R R96, PR, RZ, 0x2 ;  /* 0x00000002ff607803 */ /* 0x000fd20000000000 */
[----:B------:R-:W-:Y:S05]  /*0f00*/  @!P1 BRA `(.L_x_4636) ;  /* 0x0000000400a89947 */ /* 0x000fea0003800000 */
[----:B------:R-:W-:Y:S04]  /*0f10*/  BSSY.RECONVERGENT B1, `(.L_x_4637) ;  /* 0x0000005000017945 */ /* 0x000fe80003800200 */
[----:B------:R-:W-:Y:S05]  /*0f20*/  @!P2 BRA `(.L_x_4638) ;  /* 0x00000000000ca947 */ /* 0x000fea0003800000 */
[----:B------:R-:W1:Y:S02]  /*0f30*/  LDC.64 R4, c[0x0][0x390] ;  /* 0x0000e400ff047b82 */ /* 0x000e640000000a00 */
[----:B-1----:R-:W-:-:S05]  /*0f40*/  IMAD.WIDE.U32 R4, R97, 0x10, R4 ;  /* 0x0000001061047825 */ /* 0x002fca00078e0004 */
[----:B------:R1:W5:Y:S02]  /*0f50*/  LDG.E.128 R20, desc[UR6][R4.64] ;  /* 0x0000000604147981 */ /* 0x000364000c1e1d00 */
.L_x_4638:
[----:B------:R-:W-:Y:S05]  /*0f60*/  BSYNC.RECONVERGENT B1 ;  /* 0x0000000000017941 */ /* 0x000fea0003800200 */
.L_x_4637:
        /* <DEDUP_REMOVED lines=8> */
[----:B-----5:R-:W-:Y:S02]  /*0ff0*/  @P1 HADD2.F32 R99, -RZ, R20.H1_H1 ;  /* 0x30000014ff631230 */ /* 0x020fe40000004100 */
[--C-:B------:R-:W-:Y:S02]  /*1000*/  @P1 HADD2.F32 R102, -RZ, R21.reuse.H0_H0 ;  /* 0x20000015ff661230 */ /* 0x100fe40000004100 */
[----:B------:R-:W-:-:S03]  /*1010*/  @P1 HADD2.F32 R103, -RZ, R21.H1_H1 ;  /* 0x30000015ff671230 */ /* 0x000fc60000004100 */
[----:B------:R-:W3:Y:S08]  /*1020*/  @P1 LDC R101, c[0x0][0x40c] ;  /* 0x00010300ff651b82 */ /* 0x000ef00000000800 */
[----:B------:R-:W4:Y:S08]  /*1030*/  @P1 LDC R104, c[0x0][0x40c] ;  /* 0x00010300ff681b82 */ /* 0x000f300000000800 */
[----:B------:R-:W4:Y:S08]  /*1040*/  @P1 LDC R105, c[0x0][0x40c] ;  /* 0x00010300ff691b82 */ /* 0x000f300000000800 */
[----:B------:R-:W4:Y:S08]  /*1050*/  @P1 LDC R106, c[0x0][0x40c] ;  /* 0x00010300ff6a1b82 */ /* 0x000f300000000800 */
[----:B------:R-:W4:Y:S08]  /*1060*/  @P1 LDC R107, c[0x0][0x40c] ;  /* 0x00010300ff6b1b82 */ /* 0x000f300000000800 */
[----:B------:R-:W4:Y:S08]  /*1070*/  @P1 LDC R98, c[0x0][0x40c] ;  /* 0x00010300ff621b82 */ /* 0x000f300000000800 */
[----:B------:R-:W4:Y:S01]  /*1080*/  @P1 LDC R108, c[0x0][0x40c] ;  /* 0x00010300ff6c1b82 */ /* 0x000f220000000800 */
[----:B--2---:R-:W-:-:S02]  /*1090*/  HADD2.F32 R6, -RZ, R64.H1_H1 ;  /* 0x30000040ff067230 */ /* 0x004fc40000004100 */
[----:B------:R-:W-:Y:S02]  /*10a0*/  HADD2.F32 R73, -RZ, R64.H0_H0 ;  /* 0x20000040ff497230 */ /* 0x000fe40000004100 */
[--C-:B-1----:R-:W-:Y:S02]  /*10b0*/  HADD2.F32 R5, -RZ, R65.reuse.H0_H0 ;  /* 0x20000041ff057230 */ /* 0x102fe40000004100 */
[----:B0-----:R-:W-:Y:S01]  /*10c0*/  @P1 FFMA.FTZ R6, R99, R100, R6 ;  /* 0x0000006463061223 */ /* 0x001fe20000010006 */
[----:B------:R-:W-:Y:S02]  /*10d0*/  HADD2.F32 R4, -RZ, R65.H1_H1 ;  /* 0x30000041ff047230 */ /* 0x000fe40000004100 */
[--C-:B------:R-:W-:Y:S02]  /*10e0*/  HADD2.F32 R18, -RZ, R66.reuse.H0_H0 ;  /* 0x20000042ff127230 */ /* 0x100fe40000004100 */
[----:B---3--:R-:W-:Y:S01]  /*10f0*/  @P1 FFMA.FTZ R5, R102, R101, R5 ;  /* 0x0000006566051223 */ /* 0x008fe20000010005 */
[----:B------:R-:W-:-:S02]  /*1100*/  HADD2.F32 R74, -RZ, R66.H1_H1 ;  /* 0x30000042ff4a7230 */ /* 0x000fc40000004100 */
[----:B----4-:R-:W-:Y:S01]  /*1110*/  @P1 FFMA.FTZ R4, R103, R104, R4 ;  /* 0x0000006867041223 */ /* 0x010fe20000010004 */
[--C-:B------:R-:W-:Y:S02]  /*1120*/  HADD2.F32 R75, -RZ, R67.reuse.H0_H0 ;  /* 0x20000043ff4b7230 */ /* 0x100fe40000004100 */
[----:B------:R-:W-:Y:S02]  /*1130*/  HADD2.F32 R76, -RZ, R67.H1_H1 ;  /* 0x30000043ff4c7230 */ /* 0x000fe40000004100 */
[--C-:B------:R-:W-:Y:S02]  /*1140*/  @P1 HADD2.F32 R65, -RZ, R22.reuse.H0_H0 ;  /* 0x20000016ff411230 */ /* 0x100fe40000004100 */
[----:B------:R-:W-:Y:S02]  /*1150*/  @P1 HADD2.F32 R67, -RZ, R22.H1_H1 ;  /* 0x30000016ff431230 */ /* 0x000fe40000004100 */
[----:B------:R-:W-:Y:S02]  /*1160*/  @P1 HADD2.F32 R66, -RZ, R23.H0_H0 ;  /* 0x20000017ff421230 */ /* 0x000fe40000004100 */
[----:B------:R-:W-:Y:S01]  /*1170*/  @P1 FFMA.FTZ R18, R65, R105, R18 ;  /* 0x0000006941121223 */ /* 0x000fe20000010012 */
        /* <DEDUP_REMOVED lines=19> */
.L_x_4639:
[----:B0-----:R-:W0:Y:S01]  /*12b0*/  @P2 LDC R67, c[0x0][0x40c] ;  /* 0x00010300ff432b82 */ /* 0x001e220000000800 */
[----:B-1----:R-:W-:Y:S02]  /*12c0*/  HFMA2 R5, -RZ, RZ, 0, 0 ;  /* 0x00000000ff057431 */ /* 0x002fe400000001ff */
[--C-:B-----5:R-:W-:Y:S02]  /*12d0*/  @P2 HADD2.F32 R18, -RZ, R20.reuse.H1_H1 ;  /* 0x30000014ff122230 */ /* 0x120fe40000004100 */
[----:B------:R-:W-:Y:S02]  /*12e0*/  HFMA2 R73, -RZ, RZ, 0, 0 ;  /* 0x00000000ff497431 */ /* 0x000fe400000001ff */
[----:B------:R-:W-:Y:S01]  /*12f0*/  @P2 HADD2.F32 R64, -RZ, R21.H0_H0 ;  /* 0x20000015ff402230 */ /* 0x000fe20000004100 */
[----:B------:R-:W-:Y:S01]  /*1300*/  MOV R6, RZ ;  /* 0x000000ff00067202 */ /* 0x000fe20000000f00 */
[----:B------:R-:W-:Y:S01]  /*1310*/  @P2 HADD2.F32 R4, -RZ, R20.H0_H0 ;  /* 0x20000014ff042230 */ /* 0x000fe20000004100 */
[----:B------:R-:W-:Y:S01]  /*1320*/  MOV R76, RZ ;  /* 0x000000ff004c7202 */ /* 0x000fe20000000f00 */
[----:B------:R-:W1:Y:S01]  /*1330*/  @P2 LDC R75, c[0x0][0x40c] ;  /* 0x00010300ff4b2b82 */ /* 0x000e620000000800 */
[----:B------:R-:W-:-:S02]  /*1340*/  @P2 HADD2.F32 R100, -RZ, R23.H0_H0 ;  /* 0x20000017ff642230 */ /* 0x000fc40000004100 */
[----:B------:R-:W-:-:S05]  /*1350*/  @P2 HADD2.F32 R102, -RZ, R23.H1_H1 ;  /* 0x30000017ff662230 */ /* 0x000fca0000004100 */
[----:B------:R-:W2:Y:S08]  /*1360*/  @P2 LDC R65, c[0x0][0x40c] ;  /* 0x00010300ff412b82 */ /* 0x000eb00000000800 */
[----:B------:R-:W3:Y:S01]  /*1370*/  @P2 LDC R99, c[0x0][0x40c] ;  /* 0x00010300ff632b82 */ /* 0x000ee20000000800 */
[----:B0-----:R-:W-:Y:S01]  /*1380*/  @P2 FMUL.FTZ R6, R18, R67 ;  /* 0x0000004312062220 */ /* 0x001fe20000410000 */
[----:B------:R-:W-:-:S02]  /*1390*/  HFMA2 R18, -RZ, RZ, 0, 0 ;  /* 0x00000000ff127431 */ /* 0x000fc400000001ff */
[----:B------:R-:W-:-:S04]  /*13a0*/  @P2 HADD2.F32 R67, -RZ, R22.H1_H1 ;  /* 0x30000016ff432230 */ /* 0x000fc80000004100 */
[----:B------:R-:W0:Y:S01]  /*13b0*/  @P2 LDC R66, c[0x0][0x40c] ;  /* 0x00010300ff422b82 */ /* 0x000e220000000800 */
[----:B-1----:R-:W-:Y:S01]  /*13c0*/  @P2 FMUL.FTZ R5, R64, R75 ;  /* 0x0000004b40052220 */ /* 0x002fe20000410000 */
[----:B------:R-:W-:Y:S01]  /*13d0*/  @P2 HADD2.F32 R64, -RZ, R21.H1_H1 ;  /* 0x30000015ff402230 */ /* 0x000fe20000004100 */
[----:B------:R-:W-:-:S05]  /*13e0*/  CS2R R74, SRZ ;  /* 0x00000000004a7805 */ /* 0x000fca000001ff00 */
        /* <DEDUP_REMOVED lines=9> */
[----:B------:R-:W-:Y:S02]  /*1480*/  F2FP.F16.F32.PACK_AB R65, RZ, R6 ;  /* 0x00000006ff41723e */ /* 0x000fe400000000ff */
[----:B------:R-:W-:Y:S02]  /*1490*/  F2FP.F16.F32.PACK_AB R66, RZ, R5 ;  /* 0x00000005ff42723e */ /* 0x000fe400000000ff */
[----:B------:R-:W-:Y:S01]  /*14a0*/  PRMT R64, R64, 0x5410, R65 ;  /* 0x0000541040407816 */ /* 0x000fe20000000041 */
[----:B-1----:R-:W-:Y:S01]  /*14b0*/  @P2 FMUL.FTZ R74, R67, R98 ;  /* 0x00000062434a2220 */ /* 0x002fe20000410000 */
[----:B------:R-:W-:Y:S02]  /*14c0*/  F2FP.F16.F32.PACK_AB R67, RZ, R4 ;  /* 0x00000004ff43723e */ /* 0x000fe400000000ff */
[----:B------:R-:W-:-:S02]  /*14d0*/  F2FP.F16.F32.PACK_AB R98, RZ, R18 ;  /* 0x00000012ff62723e */ /* 0x000fc400000000ff */
[----:B------:R-:W-:Y:S02]  /*14e0*/  F2FP.F16.F32.PACK_AB R99, RZ, R74 ;  /* 0x0000004aff63723e */ /* 0x000fe400000000ff */
[----:B------:R-:W-:Y:S01]  /*14f0*/  PRMT R65, R66, 0x5410, R67 ;  /* 0x0000541042417816 */ /* 0x000fe20000000043 */
[----:B--2---:R-:W-:Y:S01]  /*1500*/  @P2 FMUL.FTZ R75, R100, R101 ;  /* 0x00000065644b2220 */ /* 0x004fe20000410000 */
[----:B------:R-:W-:-:S04]  /*1510*/  PRMT R66, R98, 0x5410, R99 ;  /* 0x0000541062427816 */ /* 0x000fc80000000063 */
[----:B------:R-:W-:Y:S01]  /*1520*/  F2FP.F16.F32.PACK_AB R100, RZ, R75 ;  /* 0x0000004bff64723e */ /* 0x000fe200000000ff */
[----:B---3--:R-:W-:-:S05]  /*1530*/  @P2 FMUL.FTZ R76, R102, R103 ;  /* 0x00000067664c2220 */ /* 0x008fca0000410000 */
[----:B------:R-:W-:-:S04]  /*1540*/  F2FP.F16.F32.PACK_AB R101, RZ, R76 ;  /* 0x0000004cff65723e */ /* 0x000fc800000000ff */
[----:B------:R-:W-:-:S07]  /*1550*/  PRMT R67, R100, 0x5410, R101 ;  /* 0x0000541064437816 */ /* 0x000fce0000000065 */
.L_x_4640:
[----:B------:R-:W0:Y:S01]  /*1560*/  LDC.64 R98, c[0x0][0x3a8] ;  /* 0x0000ea00ff627b82 */ /* 0x000e220000000a00 */
[----:B------:R-:W-:Y:S01]  /*1570*/  IADD3 R97, PT, PT, R97, 0x20, RZ ;  /* 0x0000002061617810 */ /* 0x000fe20007ffe0ff */
[C---:B0-----:R-:W-:Y:S01]  /*1580*/  IMAD.WIDE.U32 R98, R94.reuse, 0x10, R98 ;  /* 0x000000105e627825 */ /* 0x041fe200078e0062 */
[----:B------:R-:W-:-:S04]  /*1590*/  IADD3 R94, PT, PT, R94, 0x20, RZ ;  /* 0x000000205e5e7810 */ /* 0x000fc80007ffe0ff */
[----:B------:R1:W-:Y:S03]  /*15a0*/  STG.E.128 desc[UR6][R98.64], R64 ;  /* 0x0000004062007986 */ /* 0x0003e6000c101d06 */
.L_x_4636:
[----:B------:R-:W-:Y:S05]  /*15b0*/  BSYNC.RECONVERGENT B0 ;  /* 0x0000000000007941 */ /* 0x000fea0003800200 */
.L_x_4635:
        /* <DEDUP_REMOVED lines=9> */
.L_x_4644:
[----:B------:R-:W-:Y:S05]  /*1650*/  BSYNC.RECONVERGENT B1 ;  /* 0x0000000000017941 */ /* 0x000fea0003800200 */
.L_x_4643:
        /* <DEDUP_REMOVED lines=19> */
[----:B------:R-:W-:Y:S02]  /*1790*/  HADD2.F32 R77, -RZ, R64.H0_H0 ;  /* 0x20000040ff4d7230 */ /* 0x000fe40000004100 */
[--C-:B------:R-:W-:Y:S02]  /*17a0*/  HADD2.F32 R11, -RZ, R65.reuse.H0_H0 ;  /* 0x20000041ff0b7230 */ /* 0x100fe40000004100 */
[----:B0-----:R-:W-:Y:S01]  /*17b0*/  @P1 FFMA.FTZ R10, R101, R100, R10 ;  /* 0x00000064650a1223 */ /* 0x001fe2000001000a */
[----:B------:R-:W-:Y:S02]  /*17c0*/  HADD2.F32 R12, -RZ, R65.H1_H1 ;  /* 0x30000041ff0c7230 */ /* 0x000fe40000004100 */
[--C-:B------:R-:W-:Y:S02]  /*17d0*/  HADD2.F32 R78, -RZ, R66.reuse.H0_H0 ;  /* 0x20000042ff4e7230 */ /* 0x100fe40000004100 */
[----:B-1----:R-:W-:Y:S01]  /*17e0*/  @P1 FFMA.FTZ R11, R102, R103, R11 ;  /* 0x00000067660b1223 */ /* 0x002fe2000001000b */
[----:B------:R-:W-:-:S02]  /*17f0*/  HADD2.F32 R79, -RZ, R66.H1_H1 ;  /* 0x30000042ff4f7230 */ /* 0x000fc40000004100 */
[----:B---3--:R-:W-:Y:S01]  /*1800*/  @P1 FFMA.FTZ R12, R105, R104, R12 ;  /* 0x00000068690c1223 */ /* 0x008fe2000001000c */
[--C-:B------:R-:W-:Y:S02]  /*1810*/  HADD2.F32 R80, -RZ, R67.reuse.H0_H0 ;  /* 0x20000043ff507230 */ /* 0x100fe40000004100 */
[----:B------:R-:W-:Y:S02]  /*1820*/  HADD2.F32 R81, -RZ, R67.H1_H1 ;  /* 0x30000043ff517230 */ /* 0x000fe40000004100 */
[--C-:B------:R-:W-:Y:S02]  /*1830*/  @P1 HADD2.F32 R65, -RZ, R22.reuse.H0_H0 ;  /* 0x20000016ff411230 */ /* 0x100fe40000004100 */
[----:B------:R-:W-:Y:S02]  /*1840*/  @P1 HADD2.F32 R66, -RZ, R22.H1_H1 ;  /* 0x30000016ff421230 */ /* 0x000fe40000004100 */
        /* <DEDUP_REMOVED lines=21> */
.L_x_4645:
[----:B------:R-:W0:Y:S01]  /*19a0*/  @P2 LDC R67, c[0x0][0x40c] ;  /* 0x00010300ff432b82 */ /* 0x000e220000000800 */
[----:B------:R-:W-:Y:S02]  /*19b0*/  HFMA2 R77, -RZ, RZ, 0, 0 ;  /* 0x00000000ff4d7431 */ /* 0x000fe400000001ff */
[--C-:B-----5:R-:W-:Y:S01]  /*19c0*/  @P2 HADD2.F32 R64, -RZ, R20.reuse.H1_H1 ;  /* 0x30000014ff402230 */ /* 0x120fe20000004100 */
[----:B------:R-:W-:Y:S01]  /*19d0*/  CS2R R10, SRZ ;  /* 0x00000000000a7805 */ /* 0x000fe2000001ff00 */
[----:B------:R-:W-:Y:S01]  /*19e0*/  @P2 HADD2.F32 R12, -RZ, R20.H0_H0 ;  /* 0x20000014ff0c2230 */ /* 0x000fe20000004100 */
[----:B------:R-:W-:Y:S01]  /*19f0*/  CS2R R80, SRZ ;  /* 0x0000000000507805 */ /* 0x000fe2000001ff00 */
[----:B------:R-:W-:Y:S01]  /*1a00*/  @P2 HADD2.F32 R66, -RZ, R21.H0_H0 ;  /* 0x20000015ff422230 */ /* 0x000fe20000004100 */
[----:B------:R-:W1:Y:S01]  /*1a10*/  @P2 LDC R65, c[0x0][0x40c] ;  /* 0x00010300ff412b82 */ /* 0x000e620000000800 */
[----:B------:R-:W-:-:S07]  /*1a20*/  @P2 HADD2.F32 R103, -RZ, R23.H1_H1 ;  /* 0x30000017ff672230 */ /* 0x000fce0000004100 */
[----:B------:R-:W2:Y:S08]  /*1a30*/  @P2 LDC R79, c[0x0][0x40c] ;  /* 0x00010300ff4f2b82 */ /* 0x000eb00000000800 */
[----:B------:R-:W3:Y:S01]  /*1a40*/  @P2 LDC R99, c[0x0][0x40c] ;  /* 0x00010300ff632b82 */ /* 0x000ee20000000800 */
[----:B0-----:R-:W-:Y:S01]  /*1a50*/  @P2 FMUL.FTZ R10, R64, R67 ;  /* 0x00000043400a2220 */ /* 0x001fe20000410000 */
[----:B------:R-:W-:-:S02]  /*1a60*/  @P2 HADD2.F32 R64, -RZ, R21.H1_H1 ;  /* 0x30000015ff402230 */ /* 0x000fc40000004100 */
[----:B------:R-:W-:-:S04]  /*1a70*/  @P2 HADD2.F32 R67, -RZ, R23.H0_H0 ;  /* 0x20000017ff432230 */ /* 0x000fc80000004100 */
[----:B------:R-:W0:Y:S01]  /*1a80*/  @P2 LDC R100, c[0x0][0x40c] ;  /* 0x00010300ff642b82 */ /* 0x000e220000000800 */
[----:B-1----:R-:W-:Y:S01]  /*1a90*/  @P2 FMUL.FTZ R77, R12, R65 ;  /* 0x000000410c4d2220 */ /* 0x002fe20000410000 */
[----:B------:R-:W-:Y:S01]  /*1aa0*/  @P2 HADD2.F32 R65, -RZ, R22.H0_H0 ;  /* 0x20000016ff412230 */ /* 0x000fe20000004100 */
[----:B------:R-:W-:-:S05]  /*1ab0*/  MOV R12, RZ ;  /* 0x000000ff000c7202 */ /* 0x000fca0000000f00 */
[----:B------:R-:W1:Y:S01]  /*1ac0*/  @P2 LDC R101, c[0x0][0x40c] ;  /* 0x00010300ff652b82 */ /* 0x000e620000000800 */
[----:B--2---:R-:W-:Y:S01]  /*1ad0*/  @P2 FMUL.FTZ R11, R66, R79 ;  /* 0x0000004f420b2220 */ /* 0x004fe20000410000 */
[----:B------:R-:W-:Y:S01]  /*1ae0*/  @P2 HADD2.F32 R66, -RZ, R22.H1_H1 ;  /* 0x30000016ff422230 */ /* 0x000fe20000004100 */
[----:B------:R-:W-:-:S05]  /*1af0*/  CS2R R78, SRZ ;  /* 0x00000000004e7805 */ /* 0x000fca000001ff00 */
        /* <DEDUP_REMOVED lines=9> */
[----:B------:R-:W-:Y:S02]  /*1b90*/  PRMT R64, R64, 0x5410, R65 ;  /* 0x0000541040407816 */ /* 0x000fe40000000041 */
[----:B------:R-:W-:Y:S01]  /*1ba0*/  F2FP.F16.F32.PACK_AB R100, RZ, R79 ;  /* 0x0000004fff64723e */ /* 0x000fe200000000ff */
[----:B--2---:R-:W-:Y:S01]  /*1bb0*/  @P2 FMUL.FTZ R80, R67, R102 ;  /* 0x0000006643502220 */ /* 0x004fe20000410000 */
[----:B------:R-:W-:-:S04]  /*1bc0*/  F2FP.F16.F32.PACK_AB R67, RZ, R12 ;  /* 0x0000000cff43723e */ /* 0x000fc800000000ff */
[----:B------:R-:W-:Y:S02]  /*1bd0*/  F2FP.F16.F32.PACK_AB R101, RZ, R80 ;  /* 0x00000050ff65723e */ /* 0x000fe400000000ff */
[----:B------:R-:W-:Y:S01]  /*1be0*/  PRMT R65, R66, 0x5410, R67 ;  /* 0x0000541042417816 */ /* 0x000fe20000000043 */
[----:B---3--:R-:W-:Y:S01]  /*1bf0*/  @P2 FMUL.FTZ R81, R103, R104 ;  /* 0x0000006867512220 */ /* 0x008fe20000410000 */
[----:B------:R-:W-:-:S04]  /*1c00*/  PRMT R66, R99, 0x5410, R100 ;  /* 0x0000541063427816 */ /* 0x000fc80000000064 */
[----:B------:R-:W-:-:S04]  /*1c10*/  F2FP.F16.F32.PACK_AB R102, RZ, R81 ;  /* 0x00000051ff66723e */ /* 0x000fc800000000ff */
[----:B------:R-:W-:-:S07]  /*1c20*/  PRMT R67, R101, 0x5410, R102 ;  /* 0x0000541065437816 */ /* 0x000fce0000000066 */
.L_x_4646:
[----:B------:R-:W0:Y:S01]  /*1c30*/  LDC.64 R100, c[0x0][0x3a8] ;  /* 0x0000ea00ff647b82 */ /* 0x000e220000000a00 */
[----:B------:R-:W-:Y:S01]  /*1c40*/  IADD3 R97, PT, PT, R97, 0x20, RZ ;  /* 0x0000002061617810 */ /* 0x000fe20007ffe0ff */
[C---:B0-----:R-:W-:Y:S01]  /*1c50*/  IMAD.WIDE.U32 R100, R94.reuse, 0x10, R100 ;  /* 0x000000105e647825 */ /* 0x041fe200078e0064 */
[----:B------:R-:W-:-:S04]  /*1c60*/  IADD3 R94, PT, PT, R94, 0x20, RZ ;  /* 0x000000205e5e7810 */ /* 0x000fc80007ffe0ff */
[----:B------:R0:W-:Y:S03]  /*1c70*/  STG.E.128 desc[UR6][R100.64], R64 ;  /* 0x0000004064007986 */ /* 0x0001e6000c101d06 */
.L_x_4642:
[----:B------:R-:W-:Y:S05]  /*1c80*/  BSYNC.RECONVERGENT B0 ;  /* 0x0000000000007941 */ /* 0x000fea0003800200 */
.L_x_4641:
        /* <DEDUP_REMOVED lines=9> */
.L_x_4650:
[----:B------:R-:W-:Y:S05]  /*1d20*/  BSYNC.RECONVERGENT B1 ;  /* 0x0000000000017941 */ /* 0x000fea0003800200 */
.L_x_4649:
        /* <DEDUP_REMOVED lines=52> */
.L_x_4651:
[----:B0-----:R-:W0:Y:S01]  /*2070*/  @P2 LDC R64, c[0x0][0x40c] ;  /* 0x00010300ff402b82 */ /* 0x001e220000000800 */
[--C-:B-----5:R-:W-:Y:S02]  /*2080*/  @P2 HADD2.F32 R15, -RZ, R20.reuse.H0_H0 ;  /* 0x20000014ff0f2230 */ /* 0x120fe40000004100 */
[----:B------:R-:W-:Y:S02]  /*2090*/  HFMA2 R13, -RZ, RZ, 0, 0 ;  /* 0x00000000ff0d7431 */ /* 0x000fe400000001ff */
[----:B------:R-:W-:Y:S01]  /*20a0*/  @P2 HADD2.F32 R65, -RZ, R20.H1_H1 ;  /* 0x30000014ff412230 */ /* 0x000fe20000004100 */
[----:B------:R-:W-:Y:S01]  /*20b0*/  CS2R R82, SRZ ;  /* 0x0000000000527805 */ /* 0x000fe2000001ff00 */
[----:B------:R-:W-:Y:S01]  /*20c0*/  @P2 HADD2.F32 R67, -RZ, R21.H0_H0 ;  /* 0x20000015ff432230 */ /* 0x000fe20000004100 */
[----:B------:R-:W-:Y:S01]  /*20d0*/  MOV R14, RZ ;  /* 0x000000ff000e7202 */ /* 0x000fe20000000f00 */
[----:B------:R-:W-:Y:S01]  /*20e0*/  @P2 HADD2.F32 R104, -RZ, R23.H1_H1 ;  /* 0x30000017ff682230 */ /* 0x000fe20000004100 */
[----:B------:R-:W1:Y:S01]  /*20f0*/  @P2 LDC R66, c[0x0][0x40c] ;  /* 0x00010300ff422b82 */ /* 0x000e620000000800 */
[----:B------:R-:W-:-:S07]  /*2100*/  MOV R86, RZ ;  /* 0x000000ff00567202 */ /* 0x000fce0000000f00 */
[----:B------:R-:W2:Y:S08]  /*2110*/  @P2 LDC R84, c[0x0][0x40c] ;  /* 0x00010300ff542b82 */ /* 0x000eb00000000800 */
[----:B------:R-:W3:Y:S01]  /*2120*/  @P2 LDC R101, c[0x0][0x40c] ;  /* 0x00010300ff652b82 */ /* 0x000ee20000000800 */
[----:B0-----:R-:W-:Y:S01]  /*2130*/  @P2 FMUL.FTZ R82, R15, R64 ;  /* 0x000000400f522220 */ /* 0x001fe20000410000 */
[----:B------:R-:W-:-:S02]  /*2140*/  HFMA2 R15, -RZ, RZ, 0, 0 ;  /* 0x00000000ff0f7431 */ /* 0x000fc400000001ff */
[----:B------:R-:W-:-:S04]  /*2150*/  @P2 HADD2.F32 R64, -RZ, R21.H1_H1 ;  /* 0x30000015ff402230 */ /* 0x000fc80000004100 */
[----:B------:R-:W0:Y:S01]  /*2160*/  @P2 LDC R100, c[0x0][0x40c] ;  /* 0x00010300ff642b82 */ /* 0x000e220000000800 */
[----:B-1----:R-:W-:Y:S01]  /*2170*/  @P2 FMUL.FTZ R13, R65, R66 ;  /* 0x00000042410d2220 */ /* 0x002fe20000410000 */
[--C-:B------:R-:W-:Y:S02]  /*2180*/  @P2 HADD2.F32 R65, -RZ, R22.reuse.H0_H0 ;  /* 0x20000016ff412230 */ /* 0x100fe40000004100 */
[----:B------:R-:W-:-:S04]  /*2190*/  @P2 HADD2.F32 R66, -RZ, R22.H1_H1 ;  /* 0x30000016ff422230 */ /* 0x000fc80000004100 */
[----:B------:R-:W1:Y:S01]  /*21a0*/  @P2 LDC R103, c[0x0][0x40c] ;  /* 0x00010300ff672b82 */ /* 0x000e620000000800 */
[----:B--2---:R-:W-:Y:S01]  /*21b0*/  @P2 FMUL.FTZ R14, R67, R84 ;  /* 0x00000054430e2220 */ /* 0x004fe20000410000 */
[----:B------:R-:W-:Y:S01]  /*21c0*/  @P2 HADD2.F32 R67, -RZ, R23.H0_H0 ;  /* 0x20000017ff432230 */ /* 0x000fe20000004100 */
        /* <DEDUP_REMOVED lines=20> */
.L_x_4652:
[----:B------:R-:W0:Y:S01]  /*2310*/  LDC.64 R100, c[0x0][0x3a8] ;  /* 0x0000ea00ff647b82 */ /* 0x000e220000000a00 */
[----:B------:R-:W-:Y:S01]  /*2320*/  IADD3 R97, PT, PT, R97, 0x20, RZ ;  /* 0x0000002061617810 */ /* 0x000fe20007ffe0ff */
[C---:B0-----:R-:W-:Y:S01]  /*2330*/  IMAD.WIDE.U32 R100, R94.reuse, 0x10, R100 ;  /* 0x000000105e647825 */ /* 0x041fe200078e0064 */
[----:B------:R-:W-:-:S04]  /*2340*/  IADD3 R94, PT, PT, R94, 0x20, RZ ;  /* 0x000000205e5e7810 */ /* 0x000fc80007ffe0ff */
[----:B------:R1:W-:Y:S03]  /*2350*/  STG.E.128 desc[UR6][R100.64], R64 ;  /* 0x0000004064007986 */ /* 0x0003e6000c101d06 */
.L_x_4648:
[----:B------:R-:W-:Y:S05]  /*2360*/  BSYNC.RECONVERGENT B0 ;  /* 0x0000000000007941 */ /* 0x000fea0003800200 */
.L_x_4647:
[----:B------:R-:W-:Y:S01]  /*2370*/  ISETP.GE.U32.AND P1, PT, R2, 0xa0, PT ;  /* 0x000000a00200780c */ /* 0x000fe20003f26070 */
[----:B------:R-:W-:-:S12]  /*2380*/  BSSY.RECONVERGENT B0, `(.L_x_4653) ;  /* 0x0000069000007945 */ /* 0x000fd80003800200 */
[----:B------:R-:W-:Y:S05]  /*2390*/  @!P1 BRA `(.L_x_4654) ;  /* 0x00000004009c9947 */ /* 0x000fea0003800000 */
[----:B------:R-:W-:Y:S04]  /*23a0*/  BSSY.RECONVERGENT B1, `(.L_x_4655) ;  /* 0x0000005000017945 */ /* 0x000fe80003800200 */
[----:B------:R-:W-:Y:S05]  /*23b0*/  @!P2 BRA `(.L_x_4656) ;  /* 0x00000000000ca947 */ /* 0x000fea0003800000 */
[----:B------:R-:W2:Y:S02]  /*23c0*/  LDC.64 R16, c[0x0][0x390] ;  /* 0x0000e400ff107b82 */ /* 0x000ea40000000a00 */
[----:B--2---:R-:W-:-:S05]  /*23d0*/  IMAD.WIDE.U32 R16, R97, 0x10, R16 ;  /* 0x0000001061107825 */ /* 0x004fca00078e0010 */
[----:B------:R2:W5:Y:S02]  /*23e0*/  LDG.E.128 R20, desc[UR6][R16.64] ;  /* 0x0000000610147981 */ /* 0x000564000c1e1d00 */
.L_x_4656:
[----:B------:R-:W-:Y:S05]  /*23f0*/  BSYNC.RECONVERGENT B1 ;  /* 0x0000000000017941 */ /* 0x000fea0003800200 */
.L_x_4655:
[----:B------:R-:W-:-:S04]  /*2400*/  UISETP.NE.U32.AND UP0, UPT, UR8, URZ, UPT ;  /* 0x000000ff0800728c */ /* 0x000fc8000bf05070 */
[----:B------:R-:W-:-:S09]  /*2410*/  UISETP.NE.AND.EX UP0, UPT, UR9, URZ, UPT, UP0 ;  /* 0x000000ff0900728c */ /* 0x000fd2000bf05300 */
[----:B------:R-:W-:Y:S05]  /*2420*/  BRA.U !UP0, `(.L_x_4657) ;  /* 0x0000000108c47547 */ /* 0x000fea000b800000 */
[----:B--2---:R-:W2:Y:S02]  /*2430*/  LDC.64 R16, c[0x0][0x3a0] ;  /* 0x0000e800ff107b82 */ /* 0x004ea40000000a00 */
[----:B--2---:R-:W-:-:S05]  /*2440*/  IMAD.WIDE.U32 R16, R94, 0x10, R16 ;  /* 0x000000105e107825 */ /* 0x004fca00078e0010 */
[----:B01----:R-:W2:Y:S01]  /*2450*/  LDG.E.128 R64, desc[UR6][R16.64] ;  /* 0x0000000610407981 */ /* 0x003ea2000c1e1d00 */
[----:B------:R-:W-:-:S13]  /*2460*/  ISETP.GT.AND P2, PT, R95, RZ, PT ;  /* 0x000000ff5f00720c */ /* 0x000fda0003f44270 */
[----:B------:R-:W0:Y:S01]  /*2470*/  @P2 LDC R100, c[0x0][0x40c] ;  /* 0x00010300ff642b82 */ /* 0x000e220000000800 */
[--C-:B-----5:R-:W-:Y:S02]  /*2480*/  @P2 HADD2.F32 R101, -RZ, R21.reuse.H0_H0 ;  /* 0x20000015ff652230 */ /* 0x120fe40000004100 */
[----:B------:R-:W-:Y:S02]  /*2490*/  @P2 HADD2.F32 R102, -RZ, R21.H1_H1 ;  /* 0x30000015ff662230 */ /* 0x000fe40000004100 */
[----:B------:R-:W-:-:S03]  /*24a0*/  @P2 HADD2.F32 R104, -RZ, R22.H0_H0 ;  /* 0x20000016ff682230 */ /* 0x000fc60000004100 */
[----:B------:R-:W1:Y:S08]  /*24b0*/  @P2 LDC R103, c[0x0][0x40c] ;  /* 0x00010300ff672b82 */ /* 0x000e700000000800 */
[----:B------:R-:W3:Y:S08]  /*24c0*/  @P2 LDC R105, c[0x0][0x40c] ;  /* 0x00010300ff692b82 */ /* 0x000ef00000000800 */
[----:B------:R-:W4:Y:S08]  /*24d0*/  @P2 LDC R106, c[0x0][0x40c] ;  /* 0x00010300ff6a2b82 */ /* 0x000f300000000800 */
[----:B------:R-:W4:Y:S08]  /*24e0*/  @P2 LDC R107, c[0x0][0x40c] ;  /* 0x00010300ff6b2b82 */ /* 0x000f300000000800 */
[----:B------:R-:W4:Y:S08]  /*24f0*/  @P2 LDC R97, c[0x0][0x40c] ;  /* 0x00010300ff612b82 */ /* 0x000f300000000800 */
[----:B------:R-:W4:Y:S08]  /*2500*/  @P2 LDC R95, c[0x0][0x40c] ;  /* 0x00010300ff5f2b82 */ /* 0x000f300000000800 */
[----:B------:R-:W4:Y:S01]  /*2510*/  @P2 LDC R108, c[0x0][0x40c] ;  /* 0x00010300ff6c2b82 */ /* 0x000f220000000800 */
[----:B--2---:R-:W-:-:S02]  /*2520*/  HADD2.F32 R16, -RZ, R65.H0_H0 ;  /* 0x20000041ff107230 */ /* 0x004fc40000004100 */
[----:B------:R-:W-:Y:S02]  /*2530*/  HADD2.F32 R17, -RZ, R65.H1_H1 ;  /* 0x30000041ff117230 */ /* 0x000fe40000004100 */
[--C-:B------:R-:W-:Y:S02]  /*2540*/  HADD2.F32 R19, -RZ, R66.reuse.H0_H0 ;  /* 0x20000042ff137230 */ /* 0x100fe40000004100 */
[----:B0-----:R-:W-:Y:S01]  /*2550*/  @P2 FFMA.FTZ R16, R101, R100, R16 ;  /* 0x0000006465102223 */ /* 0x001fe20000010010 */
[----:B------:R-:W-:Y:S02]  /*2560*/  HADD2.F32 R89, -RZ, R66.H1_H1 ;  /* 0x30000042ff597230 */ /* 0x000fe40000004100 */
[----:B-1----:R-:W-:Y:S01]  /*2570*/  @P2 FFMA.FTZ R17, R102, R103, R17 ;  /* 0x0000006766112223 */ /* 0x002fe20000010011 */
[--C-:B------:R-:W-:Y:S02]  /*2580*/  HADD2.F32 R90, -RZ, R67.reuse.H0_H0 ;  /* 0x20000043ff5a7230 */ /* 0x100fe40000004100 */
[----:B---3--:R-:W-:Y:S01]  /*2590*/  @P2 FFMA.FTZ R19, R104, R105, R19 ;  /* 0x0000006968132223 */ /* 0x008fe20000010013 */
[----:B------:R-:W-:-:S02]  /*25a0*/  HADD2.F32 R91, -RZ, R67.H1_H1 ;  /* 0x30000043ff5b7230 */ /* 0x000fc40000004100 */
[--C-:B------:R-:W-:Y:S02]  /*25b0*/  HADD2.F32 R87, -RZ, R64.reuse.H0_H0 ;  /* 0x20000040ff577230 */ /* 0x100fe40000004100 */
[----:B------:R-:W-:Y:S02]  /*25c0*/  HADD2.F32 R88, -RZ, R64.H1_H1 ;  /* 0x30000040ff587230 */ /* 0x000fe40000004100 */
[----:B------:R-:W-:Y:S02]  /*25d0*/  @P2 HADD2.F32 R66, -RZ, R22.H1_H1 ;  /* 0x30000016ff422230 */ /* 0x000fe40000004100 */
[----:B------:R-:W-:Y:S02]  /*25e0*/  @P2 HADD2.F32 R67, -RZ, R23.H0_H0 ;  /* 0x20000017ff432230 */ /* 0x000fe40000004100 */
[--C-:B------:R-:W-:Y:S02]  /*25f0*/  @P2 HADD2.F32 R65, -RZ, R20.reuse.H1_H1 ;  /* 0x30000014ff412230 */ /* 0x100fe40000004100 */
        /* <DEDUP_REMOVED lines=20> */
.L_x_4657:
[----:B01----:R-:W0:Y:S01]  /*2740*/  @P2 LDC R64, c[0x0][0x40c] ;  /* 0x00010300ff402b82 */ /* 0x003e220000000800 */
[----:B------:R-:W-:Y:S02]  /*2750*/  HFMA2 R87, -RZ, RZ, 0, 0 ;  /* 0x00000000ff577431 */ /* 0x000fe400000001ff */
[--C-:B--2--5:R-:W-:Y:S01]  /*2760*/  @P2 HADD2.F32 R17, -RZ, R20.reuse.H0_H0 ;  /* 0x20000014ff112230 */ /* 0x124fe20000004100 */
[----:B------:R-:W-:Y:S01]  /*2770*/  CS2R R88, SRZ ;  /* 0x0000000000587805 */ /* 0x000fe2000001ff00 */
[----:B------:R-:W-:Y:S01]  /*2780*/  @P2 HADD2.F32 R19, -RZ, R20.H1_H1 ;  /* 0x30000014ff132230 */ /* 0x000fe20000004100 */
[----:B------:R-:W-:Y:S01]  /*2790*/  MOV R16, RZ ;  /* 0x000000ff00107202 */ /* 0x000fe20000000f00 */
[----:B------:R-:W-:Y:S01]  /*27a0*/  @P2 HADD2.F32 R65, -RZ, R21.H0_H0 ;  /* 0x20000015ff412230 */ /* 0x000fe20000004100 */
[----:B------:R-:W1:Y:S01]  /*27b0*/  @P2 LDC R66, c[0x0][0x40c] ;  /* 0x00010300ff422b82 */ /* 0x000e620000000800 */
[--C-:B------:R-:W-:Y:S02]  /*27c0*/  @P2 HADD2.F32 R97, -RZ, R23.reuse.H0_H0 ;  /* 0x20000017ff612230 */ /* 0x100fe40000004100 */
        /* <DEDUP_REMOVED lines=9> */
[----:B------:R-:W-:-:S05]  /*2860*/  MOV R19, RZ ;  /* 0x000000ff00137202 */ /* 0x000fca0000000f00 */
[----:B------:R-:W1:Y:S01]  /*2870*/  @P2 LDC R95, c[0x0][0x40c] ;  /* 0x00010300ff5f2b82 */ /* 0x000e620000000800 */
[----:B--2---:R-:W-:Y:S01]  /*2880*/  @P2 FMUL.FTZ R16, R65, R90 ;  /* 0x0000005a41102220 */ /* 0x004fe20000410000 */
[----:B------:R-:W-:Y:S01]  /*2890*/  @P2 HADD2.F32 R65, -RZ, R22.H0_H0 ;  /* 0x20000016ff412230 */ /* 0x000fe20000004100 */
[----:B------:R-:W-:-:S05]  /*28a0*/  CS2R R90, SRZ ;  /* 0x00000000005a7805 */ /* 0x000fca000001ff00 */
[----:B------:R-:W2:Y:S01]  /*28b0*/  @P2 LDC R102, c[0x0][0x40c] ;  /* 0x00010300ff662b82 */ /* 0x000ea20000000800 */
[----:B---3--:R-:W-:Y:S01]  /*28c0*/  @P2 FMUL.FTZ R17, R64, R67 ;  /* 0x0000004340112220 */ /* 0x008fe20000410000 */
[----:B------:R-:W-:-:S04]  /*28d0*/  F2FP.F16.F32.PACK_AB R64, RZ, R87 ;  /* 0x00000057ff40723e */ /* 0x000fc800000000ff */
[----:B------:R-:W-:Y:S02]  /*28e0*/  F2FP.F16.F32.PACK_AB R67, RZ, R17 ;  /* 0x00000011ff43723e */ /* 0x000fe400000000ff */
[----:B------:R-:W3:Y:S01]  /*28f0*/  @P2 LDC R104, c[0x0][0x40c] ;  /* 0x00010300ff682b82 */ /* 0x000ee20000000800 */
[----:B0-----:R-:W-:Y:S01]  /*2900*/  @P2 FMUL.FTZ R19, R65, R100 ;  /* 0x0000006441132220 */ /* 0x001fe20000410000 */
[----:B------:R-:W-:-:S04]  /*2910*/  F2FP.F16.F32.PACK_AB R65, RZ, R88 ;  /* 0x00000058ff41723e */ /* 0x000fc800000000ff */
[----:B------:R-:W-:Y:S01]  /*2920*/  PRMT R64, R64, 0x5410, R65 ;  /* 0x0000541040407816 */ /* 0x000fe20000000041 */
[----:B-1----:R-:W-:Y:S01]  /*2930*/  @P2 FMUL.FTZ R89, R66, R95 ;  /* 0x0000005f42592220 */ /* 0x002fe20000410000 */
[----:B------:R-:W-:Y:S02]  /*2940*/  F2FP.F16.F32.PACK_AB R66, RZ, R16 ;  /* 0x00000010ff42723e */ /* 0x000fe400000000ff */
[----:B------:R-:W-:Y:S02]  /*2950*/  F2FP.F16.F32.PACK_AB R95, RZ, R19 ;  /* 0x00000013ff5f723e */ /* 0x000fe400000000ff */
[----:B------:R-:W-:Y:S01]  /*2960*/  PRMT R65, R66, 0x5410, R67 ;  /* 0x0000541042417816 */ /* 0x000fe20000000043 */
[----:B--2---:R-:W-:Y:S01]  /*2970*/  @P2 FMUL.FTZ R90, R97, R102 ;  /* 0x00000066615a2220 */ /* 0x004fe20000410000 */
[----:B------:R-:W-:-:S04]  /*2980*/  F2FP.F16.F32.PACK_AB R97, RZ, R89 ;  /* 0x00000059ff61723e */ /* 0x000fc800000000ff */
[----:B------:R-:W-:Y:S02]  /*2990*/  F2FP.F16.F32.PACK_AB R100, RZ, R90 ;  /* 0x0000005aff64723e */ /* 0x000fe400000000ff */
[----:B------:R-:W-:Y:S01]  /*29a0*/  PRMT R66, R95, 0x5410, R97 ;  /* 0x000054105f427816 */ /* 0x000fe20000000061 */
[----:B---3--:R-:W-:-:S05]  /*29b0*/  @P2 FMUL.FTZ R91, R101, R104 ;  /* 0x00000068655b2220 */ /* 0x008fca0000410000 */
[----:B------:R-:W-:-:S04]  /*29c0*/  F2FP.F16.F32.PACK_AB R101, RZ, R91 ;  /* 0x0000005bff65723e */ /* 0x000fc800000000ff */
[----:B------:R-:W-:-:S07]  /*29d0*/  PRMT R67, R100, 0x5410, R101 ;  /* 0x0000541064437816 */ /* 0x000fce0000000065 */
.L_x_4658:
[----:B------:R-:W0:Y:S02]  /*29e0*/  LDC.64 R100, c[0x0][0x3a8] ;  /* 0x0000ea00ff647b82 */ /* 0x000e240000000a00 */
[----:B0-----:R-:W-:-:S05]  /*29f0*/  IMAD.WIDE.U32 R100, R94, 0x10, R100 ;  /* 0x000000105e647825 */ /* 0x001fca00078e0064 */
[----:B------:R2:W-:Y:S02]  /*2a00*/  STG.E.128 desc[UR6][R100.64], R64 ;  /* 0x0000004064007986 */ /* 0x0005e4000c101d06 */
.L_x_4654:
[----:B------:R-:W-:Y:S05]  /*2a10*/  BSYNC.RECONVERGENT B0 ;  /* 0x0000000000007941 */ /* 0x000fea0003800200 */
.L_x_4653:
        /* <DEDUP_REMOVED lines=152> */
.L_x_4682:
        /* <DEDUP_REMOVED lines=29> */
[----:B------:R-:W-:Y:S02]  /*3570*/  HADD2.F32 R65, -RZ, R60.H0_H0 ;  /* 0x2000003cff417230 */ /* 0x000fe40000004100 */
[C---:B------:R-:W-:Y:S01]  /*3580*/  FMUL.FTZ R64, R95.reuse, R64 ;  /* 0x000000405f407220 */ /* 0x040fe20000410000 */
[----:B------:R-:W-:Y:S02]  /*3590*/  HADD2.F32 R67, -RZ, R56.H0_H0 ;  /* 0x20000038ff437230 */ /* 0x000fe40000004100 */
[C---:B------:R-:W-:Y:S01]  /*35a0*/  FMUL.FTZ R92, R95.reuse, R92 ;  /* 0x0000005c5f5c7220 */ /* 0x040fe20000410000 */
[----:B------:R-:W-:Y:S02]  /*35b0*/  HADD2.F32 R93, -RZ, R61.H0_H0 ;  /* 0x2000003dff5d7230 */ /* 0x000fe40000004100 */
[----:B------:R-:W-:Y:S01]  /*35c0*/  FMUL.FTZ R66, R95, R66 ;  /* 0x000000425f427220 */ /* 0x000fe20000410000 */
[----:B------:R-:W-:-:S02]  /*35d0*/  HADD2.F32 R101, -RZ, R57.H0_H0 ;  /* 0x20000039ff657230 */ /* 0x000fc40000004100 */
[----:B------:R-:W-:Y:S01]  /*35e0*/  FFMA.FTZ R64, R64, R65, R67 ;  /* 0x0000004140407223 */ /* 0x000fe20000010043 */
[----:B------:R-:W-:Y:S02]  /*35f0*/  HADD2.F32 R103, -RZ, R62.H0_H0 ;  /* 0x2000003eff677230 */ /* 0x000fe40000004100 */
[----:B------:R-:W-:Y:S01]  /*3600*/  FADD.FTZ R100, R70, -R94 ;  /* 0x8000005e46647221 */ /* 0x000fe20000010000 */
[----:B------:R-:W-:Y:S02]  /*3610*/  HADD2.F32 R105, -RZ, R58.H0_H0 ;  /* 0x2000003aff697230 */ /* 0x000fe40000004100 */
[----:B------:R-:W-:Y:S01]  /*3620*/  FFMA.FTZ R65, R66, R93, R101 ;  /* 0x0000005d42417223 */ /* 0x000fe20000010065 */
[----:B------:R-:W-:Y:S02]  /*3630*/  HADD2.F32 R107, -RZ, R63.H0_H0 ;  /* 0x2000003fff6b7230 */ /* 0x000fe40000004100 */
[----:B------:R-:W-:Y:S01]  /*3640*/  FMUL.FTZ R100, R95, R100 ;  /* 0x000000645f647220 */ /* 0x000fe20000410000 */
[----:B------:R-:W-:-:S02]  /*3650*/  HADD2.F32 R109, -RZ, R59.H0_H0 ;  /* 0x2000003bff6d7230 */ /* 0x000fc40000004100 */
[----:B------:R-:W-:Y:S01]  /*3660*/  FFMA.FTZ R102, R92, R103, R105 ;  /* 0x000000675c667223 */ /* 0x000fe20000010069 */
[--C-:B------:R-:W-:Y:S01]  /*3670*/  FADD.FTZ R66, R9, -R94.reuse ;  /* 0x8000005e09427221 */ /* 0x100fe20000010000 */
[----:B------:R-:W0:Y:S01]  /*3680*/  LDC.64 R92, c[0x0][0x428] ;  /* 0x00010a00ff5c7b82 */ /* 0x000e220000000a00 */
[--C-:B------:R-:W-:Y:S01]  /*3690*/  FADD.FTZ R104, R71, -R94.reuse ;  /* 0x8000005e47687221 */ /* 0x100fe20000010000 */
[----:B------:R-:W-:Y:S01]  /*36a0*/  FFMA.FTZ R106, R100, R107, R109 ;  /* 0x0000006b646a7223 */ /* 0x000fe2000001006d */
[--C-:B------:R-:W-:Y:S01]  /*36b0*/  FADD.FTZ R100, R7, -R94.reuse ;  /* 0x8000005e07647221 */ /* 0x100fe20000010000 */
[----:B------:R-:W-:Y:S01]  /*36c0*/  FADD.FTZ R108, R68, -R94 ;  /* 0x8000005e446c7221 */ /* 0x000fe20000010000 */
[----:B------:R-:W-:Y:S02]  /*36d0*/  HADD2.F32 R67, -RZ, R60.H1_H1 ;  /* 0x3000003cff437230 */ /* 0x000fe40000004100 */
[----:B------:R-:W-:Y:S01]  /*36e0*/  FMUL.FTZ R104, R95, R104 ;  /* 0x000000685f687220 */ /* 0x000fe20000410000 */
[----:B------:R-:W-:-:S02]  /*36f0*/  HADD2.F32 R101, -RZ, R56.H1_H1 ;  /* 0x30000038ff657230 */ /* 0x000fc40000004100 */
[C---:B------:R-:W-:Y:S01]  /*3700*/  FMUL.FTZ R108, R95.reuse, R108 ;  /* 0x0000006c5f6c7220 */ /* 0x040fe20000410000 */
[----:B------:R-:W-:Y:S02]  /*3710*/  HADD2.F32 R103, -RZ, R61.H1_H1 ;  /* 0x3000003dff677230 */ /* 0x000fe40000004100 */
[C---:B------:R-:W-:Y:S01]  /*3720*/  FMUL.FTZ R100, R95.reuse, R100 ;  /* 0x000000645f647220 */ /* 0x040fe20000410000 */
[----:B------:R-:W-:Y:S02]  /*3730*/  HADD2.F32 R105, -RZ, R57.H1_H1 ;  /* 0x30000039ff697230 */ /* 0x000fe40000004100 */
[----:B------:R-:W-:Y:S01]  /*3740*/  FMUL.FTZ R66, R95, R66 ;  /* 0x000000425f427220 */ /* 0x000fe20000410000 */
[----:B------:R-:W-:Y:S02]  /*3750*/  HADD2.F32 R107, -RZ, R62.H1_H1 ;  /* 0x3000003eff6b7230 */ /* 0x000fe40000004100 */
[----:B------:R-:W-:Y:S02]  /*3760*/  HADD2.F32 R109, -RZ, R58.H1_H1 ;  /* 0x3000003aff6d7230 */ /* 0x000fe40000004100 */
[----:B------:R-:W-:Y:S01]  /*3770*/  FFMA.FTZ R100, R100, R103, R105 ;  /* 0x0000006764647223 */ /* 0x000fe20000010069 */
[----:B------:R-:W-:-:S02]  /*3780*/  HADD2.F32 R111, -RZ, R63.H1_H1 ;  /* 0x3000003fff6f7230 */ /* 0x000fc40000004100 */
[----:B------:R-:W-:Y:S01]  /*3790*/  FFMA.FTZ R101, R66, R67, R101 ;  /* 0x0000004342657223 */ /* 0x000fe20000010065 */
[----:B------:R-:W-:Y:S02]  /*37a0*/  HADD2.F32 R113, -RZ, R59.H1_H1 ;  /* 0x3000003bff717230 */ /* 0x000fe40000004100 */
[----:B------:R-:W-:Y:S01]  /*37b0*/  FFMA.FTZ R107, R104, R107, R109 ;  /* 0x0000006b686b7223 */ /* 0x000fe2000001006d */
[----:B------:R-:W-:Y:S02]  /*37c0*/  F2FP.F16.F32.PACK_AB R65, R100, R65 ;  /* 0x000000416441723e */ /* 0x000fe400000000ff */
[----:B------:R-:W-:Y:S01]  /*37d0*/  F2FP.F16.F32.PACK_AB R64, R101, R64 ;  /* 0x000000406540723e */ /* 0x000fe200000000ff */
[----:B------:R-:W-:Y:S01]  /*37e0*/  FFMA.FTZ R111, R108, R111, R113 ;  /* 0x0000006f6c6f7223 */ /* 0x000fe20000010071 */
[----:B------:R-:W-:Y:S01]  /*37f0*/  F2FP.F16.F32.PACK_AB R66, R107, R102 ;  /* 0x000000666b42723e */ /* 0x000fe200000000ff */
[C---:B0-----:R-:W-:Y:S01]  /*3800*/  IMAD.WIDE.U32 R92, R97.reuse, 0x10, R92 ;  /* 0x00000010615c7825 */ /* 0x041fe200078e005c */
[----:B------:R-:W-:-:S02]  /*3810*/  IADD3 R97, PT, PT, R97, 0x20, RZ ;  /* 0x0000002061617810 */ /* 0x000fc40007ffe0ff */
[----:B------:R-:W-:-:S05]  /*3820*/  F2FP.F16.F32.PACK_AB R67, R111, R106 ;  /* 0x0000006a6f43723e */ /* 0x000fca00000000ff */
[----:B------:R0:W-:Y:S02]  /*3830*/  STG.E.128 desc[UR6][R92.64], R64 ;  /* 0x000000405c007986 */ /* 0x0001e4000c101d06 */
.L_x_4663:
[----:B------:R-:W-:Y:S05]  /*3840*/  BSYNC.RECONVERGENT B1 ;  /* 0x0000000000017941 */ /* 0x000fea0003800200 */
.L_x_4662:
[----:B------:R-:W-:Y:S01]  /*3850*/  ISETP.NE.AND P0, PT, R96, RZ, PT ;  /* 0x000000ff6000720c */ /* 0x000fe20003f05270 */
[----:B------:R-:W-:-:S12]  /*3860*/  BSSY.RECONVERGENT B1, `(.L_x_4664) ;  /* 0x0000032000017945 */ /* 0x000fd80003800200 */
[----:B------:R-:W-:Y:S05]  /*3870*/  @!P0 BRA `(.L_x_4665) ;  /* 0x0000000000c08947 */ /* 0x000fea0003800000 */
[--C-:B0-----:R-:W-:Y:S01]  /*3880*/  FADD.FTZ R64, R73, -R94.reuse ;  /* 0x8000005e49407221 */ /* 0x101fe20000010000 */
        /* <DEDUP_REMOVED lines=47> */
.L_x_4665:
[----:B------:R-:W-:Y:S05]  /*3b80*/  BSYNC.RECONVERGENT B1 ;  /* 0x0000000000017941 */ /* 0x000fea0003800200 */
.L_x_4664:
[----:B------:R-:W-:Y:S01]  /*3b90*/  ISETP.NE.AND P0, PT, R98, RZ, PT ;  /* 0x000000ff6200720c */ /* 0x000fe20003f05270 */
[----:B------:R-:W-:-:S12]  /*3ba0*/  BSSY.RECONVERGENT B1, `(.L_x_4666) ;  /* 0x0000032000017945 */ /* 0x000fd80003800200 */
[----:B------:R-:W-:Y:S05]  /*3bb0*/  @!P0 BRA `(.L_x_4667) ;  /* 0x0000000000c08947 */ /* 0x000fea0003800000 */
[--C-:B01----:R-:W-:Y:S01]  /*3bc0*/  FADD.FTZ R92, R78, -R94.reuse ;  /* 0x8000005e4e5c7221 */ /* 0x103fe20000010000 */
[--C-:B------:R-:W-:Y:S01]  /*3bd0*/  FADD.FTZ R66, R11, -R94.reuse ;  /* 0x8000005e0b427221 */ /* 0x100fe20000010000 */
[----:B------:R-:W-:Y:S02]  /*3be0*/  HADD2.F32 R93, -RZ, R45.H0_H0 ;  /* 0x2000002dff5d7230 */ /* 0x000fe40000004100 */
        /* <DEDUP_REMOVED lines=45> */
.L_x_4667:
[----:B------:R-:W-:Y:S05]  /*3ec0*/  BSYNC.RECONVERGENT B1 ;  /* 0x0000000000017941 */ /* 0x000fea0003800200 */
.L_x_4666:
[----:B------:R-:W-:Y:S01]  /*3ed0*/  ISETP.NE.AND P0, PT, R99, RZ, PT ;  /* 0x000000ff6300720c */ /* 0x000fe20003f05270 */
[----:B------:R-:W-:-:S12]  /*3ee0*/  BSSY.RECONVERGENT B1, `(.L_x_4668) ;  /* 0x0000032000017945 */ /* 0x000fd80003800200 */
[----:B------:R-:W-:Y:S05]  /*3ef0*/  @!P0 BRA `(.L_x_4669) ;  /* 0x0000000000c08947 */ /* 0x000fea0003800000 */
[--C-:B012---:R-:W-:Y:S01]  /*3f00*/  FADD.FTZ R92, R83, -R94.reuse ;  /* 0x8000005e535c7221 */ /* 0x107fe20000010000 */
        /* <DEDUP_REMOVED lines=47> */
.L_x_4669:
[----:B------:R-:W-:Y:S05]  /*4200*/  BSYNC.RECONVERGENT B1 ;  /* 0x0000000000017941 */ /* 0x000fea0003800200 */
.L_x_4668:
        /* <DEDUP_REMOVED lines=10> */
[----:B------:R-:W-:Y:S02]  /*42b0*/  HADD2.F32 R93, -RZ, R29.H0_H0 ;  /* 0x2000001dff5d7230 */ /* 0x000fe40000004100 */
        /* <DEDUP_REMOVED lines=37> */
.L_x_4661:
[----:B------:R-:W-:Y:S05]  /*4510*/  BSYNC.RECONVERGENT B0 ;  /* 0x0000000000007941 */ /* 0x000fea0003800200 */
.L_x_4660:
[----:B01234-:R-:W0:Y:S02]  /*4520*/  LDC.64 R64, c[0x0][0x380] ;  /* 0x0000e000ff407b82 */ /* 0x01fe240000000a00 */
[----:B0-----:R-:W-:-:S04]  /*4530*/  LEA R0, R64, R0, 0x2 ;  /* 0x0000000040007211 */ /* 0x001fc800078e10ff */
[----:B------:R-:W-:-:S13]  /*4540*/  ISETP.GE.AND P0, PT, R0, R65, PT ;  /* 0x000000410000720c */ /* 0x000fda0003f06270 */
[----:B------:R-:W-:Y:S05]  /*4550*/  @!P0 BRA `(.L_x_4670) ;  /* 0xffffffc0004c8947 */ /* 0x000fea000383ffff */
[----:B------:R-:W-:Y:S05]  /*4560*/  EXIT ;  /* 0x000000000000794d */ /* 0x000fea0003800000 */
.L_x_4659:
        /* <DEDUP_REMOVED lines=8> */
.L_x_4672:
[----:B------:R-:W-:Y:S05]  /*45f0*/  BSYNC B0 ;  /* 0x0000000000007941 */ /* 0x000fea0003800000 */
.L_x_4671:
        /* <DEDUP_REMOVED lines=10> */
.L_x_4673:
[----:B------:R-:W-:Y:S01]  /*46a0*/  HFMA2 R104, -RZ, RZ, 0, 2.384185791015625e-07 ;  /* 0x00000004ff687431 */ /* 0x000fe200000001ff */
[----:B------:R-:W-:-:S05]  /*46b0*/  MOV R66, R101 ;  /* 0x0000006500427202 */ /* 0x000fca0000000f00 */
[----:B------:R-:W-:-:S05]  /*46c0*/  FADD.FTZ R66, R65, R66 ;  /* 0x0000004241427221 */ /* 0x000fca0000010000 */
[----:B------:R-:W-:-:S07]  /*46d0*/  MOV R103, R66 ;  /* 0x0000004200677202 */ /* 0x000fce0000000f00 */
[----:B------:R-:W-:Y:S05]  /*46e0*/  WARPSYNC.COLLECTIVE R102, `(.L_x_4674) ;  /* 0x0000000066087348 */ /* 0x000fea0003c00000 */
[----:B------:R0:W1:Y:S02]  /*46f0*/  SHFL.BFLY P6, R101, R103, R104, R105 ;  /* 0x0c00006867657389 */ /* 0x00006400000c0069 */
[----:B01----:R-:W-:Y:S05]  /*4700*/  ENDCOLLECTIVE ;  /* 0x000000000000791b */ /* 0x003fea0003800000 */
.L_x_4674:
[----:B------:R-:W-:Y:S01]  /*4710*/  HFMA2 R104, -RZ, RZ, 0, 4.76837158203125e-07 ;  /* 0x00000008ff687431 */ /* 0x000fe200000001ff */
[----:B------:R-:W-:-:S05]  /*4720*/  MOV R67, R101 ;  /* 0x0000006500437202 */ /* 0x000fca0000000f00 */
[----:B------:R-:W-:-:S05]  /*4730*/  FADD.FTZ R67, R66, R67 ;  /* 0x0000004342437221 */ /* 0x000fca0000010000 */
[----:B------:R-:W-:-:S07]  /*4740*/  MOV R103, R67 ;  /* 0x0000004300677202 */ /* 0x000fce0000000f00 */
[----:B------:R-:W-:Y:S05]  /*4750*/  WARPSYNC.COLLECTIVE R102, `(.L_x_4675) ;  /* 0x0000000066087348 */ /* 0x000fea0003c00000 */
[----:B------:R0:W1:Y:S02]  /*4760*/  SHFL.BFLY P6, R101, R103, R104, R105 ;  /* 0x0c00006867657389 */ /* 0x00006400000c0069 */
[----:B01----:R-:W-:Y:S05]  /*4770*/  ENDCOLLECTIVE ;  /* 0x000000000000791b */ /* 0x003fea0003800000 */
.L_x_4675:
[----:B------:R-:W-:Y:S01]  /*4780*/  HFMA2 R104, -RZ, RZ, 0, 9.5367431640625e-07 ;  /* 0x00000010ff687431 */ /* 0x000fe200000001ff */
[----:B------:R-:W-:-:S05]  /*4790*/  MOV R100, R101 ;  /* 0x0000006500647202 */ /* 0x000fca0000000f00 */
[----:B------:R-:W-:-:S05]  /*47a0*/  FADD.FTZ R100, R67, R100 ;  /* 0x0000006443647221 */ /* 0x000fca0000010000 */
[----:B------:R-:W-:-:S07]  /*47b0*/  MOV R103, R100 ;  /* 0x0000006400677202 */ /* 0x000fce0000000f00 */
[----:B------:R-:W-:Y:S05]  /*47c0*/  WARPSYNC.COLLECTIVE R102, `(.L_x_4676) ;  /* 0x0000000066087348 */ /* 0x000fea0003c00000 */
[----:B------:R0:W1:Y:S02]  /*47d0*/  SHFL.BFLY P6, R101, R103, R104, R105 ;  /* 0x0c00006867657389 */ /* 0x00006400000c0069 */
[----:B01----:R-:W-:Y:S05]  /*47e0*/  ENDCOLLECTIVE ;  /* 0x000000000000791b */ /* 0x003fea0003800000 */
.L_x_4676:
[----:B------:R-:W-:Y:S01]  /*47f0*/  HFMA2 R104, -RZ, RZ, 0, 5.9604644775390625e-08 ;  /* 0x00000001ff687431 */ /* 0x000fe200000001ff */
        /* <DEDUP_REMOVED lines=88> */
.L_x_4677:
[----:B------:R-:W-:Y:S01]  /*4d80*/  HFMA2 R104, -RZ, RZ, 0, 1.1920928955078125e-07 ;  /* 0x00000002ff687431 */ /* 0x000fe200000001ff */
[----:B------:R-:W-:-:S05]  /*4d90*/  MOV R65, R101 ;  /* 0x0000006500417202 */ /* 0x000fca0000000f00 */
[----:B------:R-:W-:-:S05]  /*4da0*/  FADD.FTZ R65, R64, R65 ;  /* 0x0000004140417221 */ /* 0x000fca0000010000 */
[----:B------:R-:W-:-:S07]  /*4db0*/  MOV R103, R65 ;  /* 0x0000004100677202 */ /* 0x000fce0000000f00 */
[----:B------:R-:W-:Y:S05]  /*4dc0*/  WARPSYNC.COLLECTIVE R102, `(.L_x_4678) ;  /* 0x0000000066087348 */ /* 0x000fea0003c00000 */
[----:B------:R0:W1:Y:S02]  /*4dd0*/  SHFL.BFLY P6, R101, R103, R104, R105 ;  /* 0x0c00006867657389 */ /* 0x00006400000c0069 */
[----:B01----:R-:W-:Y:S05]  /*4de0*/  ENDCOLLECTIVE ;  /* 0x000000000000791b */ /* 0x003fea0003800000 */
.L_x_4678:
[----:B------:R-:W-:Y:S01]  /*4df0*/  HFMA2 R104, -RZ, RZ, 0, 2.384185791015625e-07 ;  /* 0x00000004ff687431 */ /* 0x000fe200000001ff */
[----:B------:R-:W-:-:S05]  /*4e00*/  MOV R66, R101 ;  /* 0x0000006500427202 */ /* 0x000fca0000000f00 */
[----:B------:R-:W-:-:S05]  /*4e10*/  FADD.FTZ R66, R65, R66 ;  /* 0x0000004241427221 */ /* 0x000fca0000010000 */
[----:B------:R-:W-:-:S07]  /*4e20*/  MOV R103, R66 ;  /* 0x0000004200677202 */ /* 0x000fce0000000f00 */
[----:B------:R-:W-:Y:S05]  /*4e30*/  WARPSYNC.COLLECTIVE R102, `(.L_x_4679) ;  /* 0x0000000066087348 */ /* 0x000fea0003c00000 */
[----:B------:R0:W1:Y:S02]  /*4e40*/  SHFL.BFLY P6, R101, R103, R104, R105 ;  /* 0x0c00006867657389 */ /* 0x00006400000c0069 */
[----:B01----:R-:W-:Y:S05]  /*4e50*/  ENDCOLLECTIVE ;  /* 0x000000000000791b */ /* 0x003fea0003800000 */
.L_x_4679:
[----:B------:R-:W-:Y:S01]  /*4e60*/  HFMA2 R104, -RZ, RZ, 0, 4.76837158203125e-07 ;  /* 0x00000008ff687431 */ /* 0x000fe200000001ff */
[----:B------:R-:W-:-:S05]  /*4e70*/  MOV R67, R101 ;  /* 0x0000006500437202 */ /* 0x000fca0000000f00 */
[----:B------:R-:W-:-:S05]  /*4e80*/  FADD.FTZ R67, R66, R67 ;  /* 0x0000004342437221 */ /* 0x000fca0000010000 */
[----:B------:R-:W-:-:S07]  /*4e90*/  MOV R103, R67 ;  /* 0x0000004300677202 */ /* 0x000fce0000000f00 */
[----:B------:R-:W-:Y:S05]  /*4ea0*/  WARPSYNC.COLLECTIVE R102, `(.L_x_4680) ;  /* 0x0000000066087348 */ /* 0x000fea0003c00000 */
[----:B------:R0:W1:Y:S02]  /*4eb0*/  SHFL.BFLY P6, R101, R103, R104, R105 ;  /* 0x0c00006867657389 */ /* 0x00006400000c0069 */
[----:B01----:R-:W-:Y:S05]  /*4ec0*/  ENDCOLLECTIVE ;  /* 0x000000000000791b */ /* 0x003fea0003800000 */
.L_x_4680:
[----:B------:R-:W-:Y:S01]  /*4ed0*/  HFMA2 R104, -RZ, RZ, 0, 9.5367431640625e-07 ;  /* 0x00000010ff687431 */ /* 0x000fe200000001ff */
[----:B------:R-:W-:-:S05]  /*4ee0*/  MOV R100, R101 ;  /* 0x0000006500647202 */ /* 0x000fca0000000f00 */
[----:B------:R-:W-:-:S05]  /*4ef0*/  FADD.FTZ R100, R67, R100 ;  /* 0x0000006443647221 */ /* 0x000fca0000010000 */
[----:B------:R-:W-:-:S07]  /*4f00*/  MOV R103, R100 ;  /* 0x0000006400677202 */ /* 0x000fce0000000f00 */
[----:B------:R-:W-:Y:S05]  /*4f10*/  WARPSYNC.COLLECTIVE R102, `(.L_x_4681) ;  /* 0x0000000066087348 */ /* 0x000fea0003c00000 */
[----:B------:R0:W1:Y:S02]  /*4f20*/  SHFL.BFLY P6, R101, R103, R104, R105 ;  /* 0x0c00006867657389 */ /* 0x00006400000c0069 */
[----:B01----:R-:W-:Y:S05]  /*4f30*/  ENDCOLLECTIVE ;  /* 0x000000000000791b */ /* 0x003fea0003800000 */
.L_x_4681:
[----:B------:R-:W-:Y:S05]  /*4f40*/  BRA `(.L_x_4682) ;  /* 0xffffffe400147947 */ /* 0x000fea000383ffff */
.L_x_4683:
        /* <DEDUP_REMOVED lines=11> */
.L_x_45786:


//--------------------- .text._ZN10layer_norm13ln_fwd_kernelINS_13Kernel_traitsI6__halfS2_S2_S2_fjLj1280ELj1ELj4ELj1ELj16ENS_18Kernel_traits_baseILj1280ES2_S2_S2_S2_fjLj128EEEEELb0ELb0ELb1ELb1EEEvNS_9FwdParamsE --------------------------
	.section	.text._ZN10layer_norm13ln_fwd_kernelINS_13Kernel_traitsI6__halfS2_S2_S2_fjLj1280ELj1ELj4ELj1ELj16ENS_18Kernel_traits_baseILj1280ES2_S2_S2_S2_fjLj128EEEEELb0ELb0ELb1ELb1EEEvNS_9FwdParamsE,"ax",@progbits
	.align	128
        .global         _ZN10layer_norm13ln_fwd_kernelINS_13Kernel_traitsI6__halfS2_S2_S2_fjLj1280ELj1ELj4ELj1ELj16ENS_18Kernel_traits_baseILj1280ES2_S2_S2_S2_fjLj128EEEEELb0ELb0ELb1ELb1EEEvNS_9FwdParamsE
        .type           _ZN10layer_norm13ln_fwd_kernelINS_13Kernel_traitsI6__halfS2_S2_S2_fjLj1280ELj1ELj4ELj1ELj16ENS_18Kernel_traits_baseILj1280ES2_S2_S2_S2_fjLj128EEEEELb0ELb0ELb1ELb1EEEvNS_9FwdParamsE,@function
        .size           _ZN10layer_norm13ln_fwd_kernelINS_13Kernel_traitsI6__halfS2_S2_S2_fjLj1280ELj1ELj4ELj1ELj16ENS_18Kernel_traits_baseILj1280ES2_S2_S2_S2_fjLj128EEEEELb0ELb0ELb1ELb1EEEvNS_9FwdParamsE,(.L_x_45787 - _ZN10layer_norm13ln_fwd_kernelINS_13Kernel_traitsI6__halfS2_S2_S2_fjLj1280ELj1ELj4ELj1ELj16ENS_18Kernel_traits_baseILj1280ES2_S2_S2_S2_fjLj128EEEEELb0ELb0ELb1ELb1EEEvNS_9FwdParamsE)
        .other          _ZN10layer_norm13ln_fwd_kernelINS_13Kernel_traitsI6__halfS2_S2_S2_fjLj1280ELj1ELj4ELj1ELj16ENS_18Kernel_traits_baseILj1280ES2_S2_S2_S2_fjLj128EEEEELb0ELb0ELb1ELb1EEEvNS_9FwdParamsE,@"STO_CUDA_ENTRY STV_DEFAULT"
_ZN10layer_norm13ln_fwd_kernelINS_13Kernel_traitsI6__halfS2_S2_S2_fjLj1280ELj1ELj4ELj1ELj16ENS_18Kernel_traits_baseILj1280ES2_S2_S2_S2_fjLj128EEEEELb0ELb0ELb1ELb1EEEvNS_9FwdParamsE:
.text._ZN10layer_norm13ln_fwd_kernelINS_13Kernel_traitsI6__halfS2_S2_S2_fjLj1280ELj1ELj4ELj1ELj16ENS_18Kernel_traits_baseILj1280ES2_S2_S2_S2_fjLj128EEEEELb0ELb0ELb1ELb1EEEvNS_9FwdParamsE:
[----:B------:R-:W-:Y:S01]  /*0000*/  LDC R1, c[0x0][0x37c] ;  /* 0x0000df00ff017b82 */ /* 0x000fe20000000800 */
[----:B------:R-:W0:Y:S01]  /*0010*/  S2R R70, SR_TID.X ;  /* 0x0000000000467919 */ /* 0x000e220000002100 */
[----:B------:R-:W1:Y:S06]  /*0020*/  LDCU.64 UR4, c[0x0][0x438] ;  /* 0x00008700ff0477ac */ /* 0x000e6c0008000a00 */
[----:B------:R-:W2:Y:S01]  /*0030*/  LDC.64 R6, c[0x0][0x3d0] ;  /* 0x0000f400ff067b82 */ /* 0x000ea20000000a00 */
[----:B------:R-:W3:Y:S01]  /*0040*/  LDCU.64 UR6, c[0x0][0x358] ;  /* 0x00006b00ff0677ac */ /* 0x000ee20008000a00 */
[----:B------:R-:W4:Y:S01]  /*0050*/  LDCU.U8 UR10, c[0x0][0x410] ;  /* 0x00008200ff0a77ac */ /* 0x000f220008000000 */
[----:B------:R-:W0:Y:S01]  /*0060*/  LDCU UR11, c[0x0][0x448] ;  /* 0x00008900ff0b77ac */ /* 0x000e220008000800 */
[----:B------:R-:W0:Y:S01]  /*0070*/  LDCU.64 UR8, c[0x0][0x3a0] ;  /* 0x00007400ff0877ac */ /* 0x000e220008000a00 */
[----:B-1----:R-:W-:-:S04]  /*0080*/  ISETP.NE.U32.AND P0, PT, RZ, UR4, PT ;  /* 0x00000004ff007c0c */ /* 0x002fc8000bf05070 */
[----:B------:R-:W-:Y:S02]  /*0090*/  ISETP.NE.AND.EX P0, PT, RZ, UR5, PT, P0 ;  /* 0x00000005ff007c0c */ /* 0x000fe4000bf05300 */
[----:B0-----:R-:W-:Y:S01]  /*00a0*/  LOP3.LUT R71, R70, 0x1f, RZ, 0xc0, !PT ;  /* 0x0000001f46477812 */ /* 0x001fe200078ec0ff */
[----:B------:R-:W0:Y:S01]  /*00b0*/  S2UR UR4, SR_CTAID.X ;  /* 0x00000000000479c3 */ /* 0x000e220000002500 */
[----:B------:R-:W1:Y:S09]  /*00c0*/  LDCU UR5, c[0x0][0x384] ;  /* 0x00007080ff0577ac */ /* 0x000e720008000800 */
[C-C-:B--2---:R-:W-:Y:S01]  /*00d0*/  @P0 IMAD.WIDE.U32 R2, R71.reuse, 0x10, R6.reuse ;  /* 0x0000001047020825 */ /* 0x144fe200078e0006 */
[----:B------:R-:W2:Y:S04]  /*00e0*/  @P0 LDC.64 R4, c[0x0][0x438] ;  /* 0x00010e00ff040b82 */ /* 0x000ea80000000a00 */
[----:B---3--:R3:W5:Y:S04]  /*00f0*/  @P0 LDG.E.128 R44, desc[UR6][R2.64] ;  /* 0x00000006022c0981 */ /* 0x008768000c1e1d00 */
[----:B------:R3:W5:Y:S04]  /*0100*/  @P0 LDG.E.128 R40, desc[UR6][R2.64+0x200] ;  /* 0x0002000602280981 */ /* 0x000768000c1e1d00 */
[----:B------:R3:W5:Y:S04]  /*0110*/  @P0 LDG.E.128 R36, desc[UR6][R2.64+0x400] ;  /* 0x0004000602240981 */ /* 0x000768000c1e1d00 */
[----:B------:R3:W5:Y:S04]  /*0120*/  @P0 LDG.E.128 R32, desc[UR6][R2.64+0x600] ;  /* 0x0006000602200981 */ /* 0x000768000c1e1d00 */
        /* <DEDUP_REMOVED lines=14> */
[----:B------:R-:W-:-:S05]  /*0210*/  SHF.R.U32.HI R70, RZ, 0x5, R70 ;  /* 0x00000005ff467819 */ /* 0x000fca0000011646 */
        /* <DEDUP_REMOVED lines=10> */
[----:B------:R-:W-:Y:S02]  /*02c0*/  @!P0 CS2R R10, SRZ ;  /* 0x00000000000a8805 */ /* 0x000fe4000001ff00 */
[----:B------:R-:W-:Y:S01]  /*02d0*/  @!P0 CS2R R8, SRZ ;  /* 0x0000000000088805 */ /* 0x000fe2000001ff00 */
[----:B---34-:R-:W-:Y:S06]  /*02e0*/  @P1 EXIT ;  /* 0x000000000000194d */ /* 0x018fec0003800000 */
.L_x_4697:
[----:B------:R-:W0:Y:S08]  /*02f0*/  LDC.64 R2, c[0x0][0x3f0] ;  /* 0x0000fc00ff027b82 */ /* 0x000e300000000a00 */
[----:B------:R-:W1:Y:S08]  /*0300*/  LDC R69, c[0x0][0x388] ;  /* 0x0000e200ff457b82 */ /* 0x000e700000000800 */
[----:B------:R-:W2:Y:S01]  /*0310*/  LDC.64 R48, c[0x0][0x3f8] ;  /* 0x0000fe00ff307b82 */ /* 0x000ea20000000a00 */
[----:B0-----:R-:W-:-:S05]  /*0320*/  IMAD.WIDE R2, R70, 0x4, R2 ;  /* 0x0000000446027825 */ /* 0x001fca00078e0202 */
[----:B------:R2:W3:Y:S01]  /*0330*/  LDG.E R0, desc[UR6][R2.64] ;  /* 0x0000000602007981 */ /* 0x0004e2000c1e1900 */
[----:B------:R-:W-:Y:S02]  /*0340*/  HFMA2 R72, -RZ, RZ, 0, 0 ;  /* 0x00000000ff487431 */ /* 0x000fe400000001ff */
[----:B--2---:R-:W-:-:S05]  /*0350*/  IMAD.WIDE R2, R70, 0x4, R48 ;  /* 0x0000000446027825 */ /* 0x004fca00078e0230 */
[----:B-----5:R0:W5:Y:S01]  /*0360*/  LDG.E R68, desc[UR6][R2.64] ;  /* 0x0000000602447981 */ /* 0x020162000c1e1900 */
        /* <DEDUP_REMOVED lines=9> */
[----:B------:R-:W-:Y:S01]  /*0400*/  UISETP.NE.U32.AND UP0, UPT, UR8, URZ, UPT ;  /* 0x000000ff0800728c */ /* 0x000fe2000bf05070 */
[----:B------:R-:W-:-:S03]  /*0410*/  IMAD R50, R70, R69, RZ ;  /* 0x0000004546327224 */ /* 0x000fc600078e02ff */
[----:B------:R-:W-:Y:S02]  /*0420*/  UISETP.NE.AND.EX UP0, UPT, UR9, URZ, UPT, UP0 ;  /* 0x000000ff0900728c */ /* 0x000fe4000bf05300 */
[----:B------:R-:W-:-:S04]  /*0430*/  SHF.R.S32.HI R51, RZ, 0x1f, R50 ;  /* 0x0000001fff337819 */ /* 0x000fc80000011432 */
[----:B------:R-:W-:-:S04]  /*0440*/  LEA.HI R50, R51, R50, RZ, 0x3 ;  /* 0x0000003233327211 */ /* 0x000fc800078f18ff */
[----:B------:R-:W-:Y:S01]  /*0450*/  LEA.HI.SX32 R93, R50, R71, 0x1d ;  /* 0x00000047325d7211 */ /* 0x000fe200078feaff */
[----:B0-----:R-:W-:Y:S06]  /*0460*/  BRA.U !UP0, `(.L_x_4684) ;  /* 0x0000000108c47547 */ /* 0x001fec000b800000 */
        /* <DEDUP_REMOVED lines=17> */
[----:B------:R-:W-:Y:S02]  /*0580*/  HADD2.F32 R61, -RZ, R48.H0_H0 ;  /* 0x20000030ff3d7230 */ /* 0x000fe40000004100 */
[----:B0-----:R-:W-:Y:S01]  /*0590*/  @P1 FFMA.FTZ R67, R2, R54, R67 ;  /* 0x0000003602431223 */ /* 0x001fe20000010043 */
[----:B------:R-:W-:Y:S02]  /*05a0*/  HADD2.F32 R65, -RZ, R49.H1_H1 ;  /* 0x30000031ff417230 */ /* 0x000fe40000004100 */
[----:B-1----:R-:W-:Y:S01]  /*05b0*/  @P1 FFMA.FTZ R66, R3, R55, R66 ;  /* 0x0000003703421223 */ /* 0x002fe20000010042 */
[--C-:B------:R-:W-:Y:S02]  /*05c0*/  HADD2.F32 R62, -RZ, R51.reuse.H0_H0 ;  /* 0x20000033ff3e7230 */ /* 0x100fe40000004100 */
        /* <DEDUP_REMOVED lines=27> */
.L_x_4684:
[----:B------:R-:W0:Y:S01]  /*0780*/  @P0 LDC R3, c[0x0][0x40c] ;  /* 0x00010300ff030b82 */ /* 0x000e220000000800 */
[--C-:B-----5:R-:W-:Y:S01]  /*0790*/  @P0 HADD2.F32 R2, -RZ, R4.reuse.H0_H0 ;  /* 0x20000004ff020230 */ /* 0x120fe20000004100 */
[----:B------:R-:W-:Y:S01]  /*07a0*/  CS2R R60, SRZ ;  /* 0x00000000003c7805 */ /* 0x000fe2000001ff00 */
[----:B------:R-:W-:Y:S01]  /*07b0*/  @P0 HADD2.F32 R48, -RZ, R4.H1_H1 ;  /* 0x30000004ff300230 */ /* 0x000fe20000004100 */
[----:B------:R-:W-:Y:S01]  /*07c0*/  CS2R R66, SRZ ;  /* 0x0000000000427805 */ /* 0x000fe2000001ff00 */
[----:B------:R-:W-:Y:S01]  /*07d0*/  @P0 HADD2.F32 R50, -RZ, R5.H0_H0 ;  /* 0x20000005ff320230 */ /* 0x000fe20000004100 */
[----:B------:R-:W-:Y:S02]  /*07e0*/  CS2R R64, SRZ ;  /* 0x0000000000407805 */ /* 0x000fe4000001ff00 */
[----:B------:R-:W-:Y:S01]  /*07f0*/  CS2R R62, SRZ ;  /* 0x00000000003e7805 */ /* 0x000fe2000001ff00 */
[----:B------:R-:W1:Y:S08]  /*0800*/  @P0 LDC R49, c[0x0][0x40c] ;  /* 0x00010300ff310b82 */ /* 0x000e700000000800 */
[----:B------:R-:W2:Y:S08]  /*0810*/  @P0 LDC R51, c[0x0][0x40c] ;  /* 0x00010300ff330b82 */ /* 0x000eb00000000800 */
[----:B------:R-:W3:Y:S01]  /*0820*/  @P0 LDC R52, c[0x0][0x40c] ;  /* 0x00010300ff340b82 */ /* 0x000ee20000000800 */
[----:B0-----:R-:W-:Y:S01]  /*0830*/  @P0 FMUL.FTZ R61, R2, R3 ;  /* 0x00000003023d0220 */ /* 0x001fe20000410000 */
[----:B------:R-:W-:-:S02]  /*0840*/  @P0 HADD2.F32 R3, -RZ, R6.H0_H0 ;  /* 0x20000006ff030230 */ /* 0x000fc40000004100 */
[----:B------:R-:W-:-:S04]  /*0850*/  @P0 HADD2.F32 R2, -RZ, R5.H1_H1 ;  /* 0x30000005ff020230 */ /* 0x000fc80000004100 */
[----:B------:R-:W0:Y:S01]  /*0860*/  @P0 LDC R55, c[0x0][0x40c] ;  /* 0x00010300ff370b82 */ /* 0x000e220000000800 */
[----:B-1----:R-:W-:Y:S01]  /*0870*/  @P0 FMUL.FTZ R67, R48, R49 ;  /* 0x0000003130430220 */ /* 0x002fe20000410000 */
[----:B------:R-:W-:Y:S02]  /*0880*/  @P0 HADD2.F32 R48, -RZ, R6.H1_H1 ;  /* 0x30000006ff300230 */ /* 0x000fe40000004100 */
[----:B------:R-:W-:-:S04]  /*0890*/  @P0 HADD2.F32 R49, -RZ, R7.H0_H0 ;  /* 0x20000007ff310230 */ /* 0x000fc80000004100 */
[----:B------:R-:W1:Y:S01]  /*08a0*/  @P0 LDC R53, c[0x0][0x40c] ;  /* 0x00010300ff350b82 */ /* 0x000e620000000800 */
[----:B--2---:R-:W-:Y:S01]  /*08b0*/  @P0 FMUL.FTZ R66, R50, R51 ;  /* 0x0000003332420220 */ /* 0x004fe20000410000 */
[----:B------:R-:W-:-:S06]  /*08c0*/  @P0 HADD2.F32 R50, -RZ, R7.H1_H1 ;  /* 0x30000007ff320230 */ /* 0x000fcc0000004100 */
[----:B------:R-:W2:Y:S01]  /*08d0*/  @P0 LDC R54, c[0x0][0x40c] ;  /* 0x00010300ff360b82 */ /* 0x000ea20000000800 */
[----:B---3--:R-:W-:-:S07]  /*08e0*/  @P0 FMUL.FTZ R64, R3, R52 ;  /* 0x0000003403400220 */ /* 0x008fce0000410000 */
[----:B------:R-:W3:Y:S01]  /*08f0*/  @P0 LDC R57, c[0x0][0x40c] ;  /* 0x00010300ff390b82 */ /* 0x000ee20000000800 */
[----:B0-----:R-:W-:Y:S01]  /*0900*/  @P0 FMUL.FTZ R63, R48, R55 ;  /* 0x00000037303f0220 */ /* 0x001fe20000410000 */
[----:B------:R-:W-:-:S04]  /*0910*/  F2FP.F16.F32.PACK_AB R48, RZ, R61 ;  /* 0x0000003dff30723e */ /* 0x000fc800000000ff */
[----:B------:R-:W-:Y:S01]  /*0920*/  F2FP.F16.F32.PACK_AB R51, RZ, R63 ;  /* 0x0000003fff33723e */ /* 0x000fe200000000ff */
[----:B-1----:R-:W-:Y:S01]  /*0930*/  @P0 FMUL.FTZ R65, R2, R53 ;  /* 0x0000003502410220 */ /* 0x002fe20000410000 */
[----:B------:R-:W-:-:S04]  /*0940*/  F2FP.F16.F32.PACK_AB R2, RZ, R67 ;  /* 0x00000043ff02723e */ /* 0x000fc800000000ff */
[----:B------:R-:W-:Y:S02]  /*0950*/  F2FP.F16.F32.PACK_AB R3, RZ, R65 ;  /* 0x00000041ff03723e */ /* 0x000fe400000000ff */
[----:B------:R-:W-:Y:S01]  /*0960*/  PRMT R48, R48, 0x5410, R2 ;  /* 0x0000541030307816 */ /* 0x000fe20000000002 */
[----:B--2---:R-:W-:Y:S01]  /*0970*/  @P0 FMUL.FTZ R62, R49, R54 ;  /* 0x00000036313e0220 */ /* 0x004fe20000410000 */
[----:B------:R-:W-:-:S04]  /*0980*/  F2FP.F16.F32.PACK_AB R49, RZ, R66 ;  /* 0x00000042ff31723e */ /* 0x000fc800000000ff */
[----:B------:R-:W-:Y:S02]  /*0990*/  F2FP.F16.F32.PACK_AB R52, RZ, R62 ;  /* 0x0000003eff34723e */ /* 0x000fe400000000ff */
[----:B------:R-:W-:Y:S01]  /*09a0*/  PRMT R49, R49, 0x5410, R3 ;  /* 0x0000541031317816 */ /* 0x000fe20000000003 */
[----:B---3--:R-:W-:Y:S01]  /*09b0*/  @P0 FMUL.FTZ R60, R50, R57 ;  /* 0x00000039323c0220 */ /* 0x008fe20000410000 */
[----:B------:R-:W-:-:S04]  /*09c0*/  F2FP.F16.F32.PACK_AB R50, RZ, R64 ;  /* 0x00000040ff32723e */ /* 0x000fc800000000ff */
[----:B------:R-:W-:Y:S02]  /*09d0*/  F2FP.F16.F32.PACK_AB R53, RZ, R60 ;  /* 0x0000003cff35723e */ /* 0x000fe400000000ff */
[----:B------:R-:W-:Y:S02]  /*09e0*/  PRMT R50, R50, 0x5410, R51 ;  /* 0x0000541032327816 */ /* 0x000fe40000000033 */
[----:B------:R-:W-:-:S07]  /*09f0*/  PRMT R51, R52, 0x5410, R53 ;  /* 0x0000541034337816 */ /* 0x000fce0000000035 */
.L_x_4685:
[----:B------:R-:W0:Y:S01]  /*0a00*/  LDC.64 R2, c[0x0][0x3a8] ;  /* 0x0000ea00ff027b82 */ /* 0x000e220000000a00 */
[----:B------:R-:W-:-:S07]  /*0a10*/  @P0 IADD3 R57, PT, PT, R72, 0x20, RZ ;  /* 0x0000002048390810 */ /* 0x000fce0007ffe0ff */
        /* <DEDUP_REMOVED lines=56> */
.L_x_4686:
[----:B0-----:R-:W0:Y:S01]  /*0da0*/  @P0 LDC R49, c[0x0][0x40c] ;  /* 0x00010300ff310b82 */ /* 0x001e220000000800 */
[--C-:B-----5:R-:W-:Y:S01]  /*0db0*/  @P0 HADD2.F32 R48, -RZ, R4.reuse.H0_H0 ;  /* 0x20000004ff300230 */ /* 0x120fe20000004100 */
[----:B------:R-:W-:Y:S01]  /*0dc0*/  CS2R R58, SRZ ;  /* 0x00000000003a7805 */ /* 0x000fe2000001ff00 */
[----:B------:R-:W-:Y:S01]  /*0dd0*/  @P0 HADD2.F32 R52, -RZ, R5.H0_H0 ;  /* 0x20000005ff340230 */ /* 0x000fe20000004100 */
[----:B------:R-:W-:Y:S01]  /*0de0*/  MOV R53, RZ ;  /* 0x000000ff00357202 */ /* 0x000fe20000000f00 */
[----:B------:R-:W-:Y:S01]  /*0df0*/  @P0 HADD2.F32 R50, -RZ, R4.H1_H1 ;  /* 0x30000004ff320230 */ /* 0x000fe20000004100 */
[----:B------:R-:W-:Y:S01]  /*0e00*/  CS2R R56, SRZ ;  /* 0x0000000000387805 */ /* 0x000fe2000001ff00 */
[----:B------:R-:W-:Y:S01]  /*0e10*/  @P0 HADD2.F32 R77, -RZ, R7.H1_H1 ;  /* 0x30000007ff4d0230 */ /* 0x000fe20000004100 */
[----:B------:R-:W1:Y:S08]  /*0e20*/  @P0 LDC R55, c[0x0][0x40c] ;  /* 0x00010300ff370b82 */ /* 0x000e700000000800 */
[----:B------:R-:W2:Y:S08]  /*0e30*/  @P0 LDC R51, c[0x0][0x40c] ;  /* 0x00010300ff330b82 */ /* 0x000eb00000000800 */
[----:B------:R-:W3:Y:S01]  /*0e40*/  @P0 LDC R73, c[0x0][0x40c] ;  /* 0x00010300ff490b82 */ /* 0x000ee20000000800 */
[----:B0-----:R-:W-:Y:S01]  /*0e50*/  @P0 FMUL.FTZ R53, R48, R49 ;  /* 0x0000003130350220 */ /* 0x001fe20000410000 */
[----:B------:R-:W-:-:S02]  /*0e60*/  @P0 HADD2.F32 R48, -RZ, R5.H1_H1 ;  /* 0x30000005ff300230 */ /* 0x000fc40000004100 */
[----:B------:R-:W-:-:S04]  /*0e70*/  @P0 HADD2.F32 R49, -RZ, R6.H0_H0 ;  /* 0x20000006ff310230 */ /* 0x000fc80000004100 */
[----:B------:R-:W0:Y:S01]  /*0e80*/  @P0 LDC R74, c[0x0][0x40c] ;  /* 0x00010300ff4a0b82 */ /* 0x000e220000000800 */
[----:B-1----:R-:W-:Y:S01]  /*0e90*/  @P0 FMUL.FTZ R58, R52, R55 ;  /* 0x00000037343a0220 */ /* 0x002fe20000410000 */
[----:B------:R-:W-:Y:S01]  /*0ea0*/  HFMA2 R52, -RZ, RZ, 0, 0 ;  /* 0x00000000ff347431 */ /* 0x000fe200000001ff */
[----:B------:R-:W-:-:S05]  /*0eb0*/  CS2R R54, SRZ ;  /* 0x0000000000367805 */ /* 0x000fca000001ff00 */
[----:B------:R-:W1:Y:S01]  /*0ec0*/  @P0 LDC R75, c[0x0][0x40c] ;  /* 0x00010300ff4b0b82 */ /* 0x000e620000000800 */
[----:B--2---:R-:W-:Y:S01]  /*0ed0*/  @P0 FMUL.FTZ R59, R50, R51 ;  /* 0x00000033323b0220 */ /* 0x004fe20000410000 */
[----:B------:R-:W-:Y:S02]  /*0ee0*/  @P0 HADD2.F32 R50, -RZ, R6.H1_H1 ;  /* 0x30000006ff320230 */ /* 0x000fe40000004100 */
[----:B------:R-:W-:-:S04]  /*0ef0*/  @P0 HADD2.F32 R51, -RZ, R7.H0_H0 ;  /* 0x20000007ff330230 */ /* 0x000fc80000004100 */
        /* <DEDUP_REMOVED lines=19> */
.L_x_4687:
        /* <DEDUP_REMOVED lines=58> */
.L_x_4688:
[----:B-1----:R-:W0:Y:S01]  /*13d0*/  @P0 LDC R49, c[0x0][0x40c] ;  /* 0x00010300ff310b82 */ /* 0x002e220000000800 */
[--C-:B-----5:R-:W-:Y:S01]  /*13e0*/  @P0 HADD2.F32 R48, -RZ, R4.reuse.H0_H0 ;  /* 0x20000004ff300230 */ /* 0x120fe20000004100 */
[----:B------:R-:W-:Y:S01]  /*13f0*/  CS2R R80, SRZ ;  /* 0x0000000000507805 */ /* 0x000fe2000001ff00 */
[----:B------:R-:W-:Y:S01]  /*1400*/  @P0 HADD2.F32 R50, -RZ, R4.H1_H1 ;  /* 0x30000004ff320230 */ /* 0x000fe20000004100 */
[----:B------:R-:W-:Y:S01]  /*1410*/  CS2R R78, SRZ ;  /* 0x00000000004e7805 */ /* 0x000fe2000001ff00 */
[--C-:B------:R-:W-:Y:S01]  /*1420*/  @P0 HADD2.F32 R73, -RZ, R5.reuse.H0_H0 ;  /* 0x20000005ff490230 */ /* 0x100fe20000004100 */
[----:B------:R-:W-:Y:S02]  /*1430*/  CS2R R76, SRZ ;  /* 0x00000000004c7805 */ /* 0x000fe4000001ff00 */
[----:B------:R-:W-:Y:S01]  /*1440*/  CS2R R82, SRZ ;  /* 0x0000000000527805 */ /* 0x000fe2000001ff00 */
        /* <DEDUP_REMOVED lines=14> */
[----:B---3--:R-:W-:Y:S01]  /*1530*/  @P0 FMUL.FTZ R76, R48, R75 ;  /* 0x0000004b304c0220 */ /* 0x008fe20000410000 */
[----:B------:R-:W-:-:S06]  /*1540*/  F2FP.F16.F32.PACK_AB R48, RZ, R80 ;  /* 0x00000050ff30723e */ /* 0x000fcc00000000ff */
[----:B------:R-:W3:Y:S01]  /*1550*/  @P0 LDC R88, c[0x0][0x40c] ;  /* 0x00010300ff580b82 */ /* 0x000ee20000000800 */
[----:B0-----:R-:W-:Y:S01]  /*1560*/  @P0 FMUL.FTZ R83, R49, R84 ;  /* 0x0000005431530220 */ /* 0x001fe20000410000 */
[----:B------:R-:W-:-:S04]  /*1570*/  F2FP.F16.F32.PACK_AB R49, RZ, R78 ;  /* 0x0000004eff31723e */ /* 0x000fc800000000ff */
[----:B------:R-:W-:Y:S01]  /*1580*/  PRMT R48, R48, 0x5410, R49 ;  /* 0x0000541030307816 */ /* 0x000fe20000000031 */
[----:B-1----:R-:W-:Y:S01]  /*1590*/  @P0 FMUL.FTZ R82, R50, R85 ;  /* 0x0000005532520220 */ /* 0x002fe20000410000 */
[----:B------:R-:W-:-:S04]  /*15a0*/  F2FP.F16.F32.PACK_AB R50, RZ, R77 ;  /* 0x0000004dff32723e */ /* 0x000fc800000000ff */
[----:B------:R-:W-:Y:S01]  /*15b0*/  F2FP.F16.F32.PACK_AB R74, RZ, R82 ;  /* 0x00000052ff4a723e */ /* 0x000fe200000000ff */
        /* <DEDUP_REMOVED lines=9> */
.L_x_4689:
        /* <DEDUP_REMOVED lines=58> */
.L_x_4690:
        /* <DEDUP_REMOVED lines=40> */
.L_x_4691:
[----:B------:R-:W0:Y:S01]  /*1c70*/  @P0 LDC.64 R74, c[0x0][0x390] ;  /* 0x0000e400ff4a0b82 */ /* 0x000e220000000a00 */
[----:B------:R-:W-:Y:S02]  /*1c80*/  IADD3 R73, PT, PT, R93, 0x60, RZ ;  /* 0x000000605d497810 */ /* 0x000fe40007ffe0ff */
[----:B------:R-:W-:-:S03]  /*1c90*/  @P0 IADD3 R95, PT, PT, R72, 0x80, RZ ;  /* 0x00000080485f0810 */ /* 0x000fc60007ffe0ff */
[----:B------:R-:W-:-:S05]  /*1ca0*/  IMAD.WIDE.U32 R72, R73, 0x10, R2 ;  /* 0x0000001049487825 */ /* 0x000fca00078e0002 */
[----:B------:R1:W-:Y:S01]  /*1cb0*/  STG.E.128 desc[UR6][R72.64], R48 ;  /* 0x0000003048007986 */ /* 0x0003e2000c101d06 */
[----:B0-----:R-:W-:-:S05]  /*1cc0*/  @P0 IMAD.WIDE.U32 R74, R95, 0x10, R74 ;  /* 0x000000105f4a0825 */ /* 0x001fca00078e004a */
[----:B------:R1:W5:Y:S01]  /*1cd0*/  @P0 LDG.E.128 R4, desc[UR6][R74.64] ;  /* 0x000000064a040981 */ /* 0x000362000c1e1d00 */
[----:B------:R-:W-:Y:S01]  /*1ce0*/  IADD3 R97, PT, PT, R93, 0x80, RZ ;  /* 0x000000805d617810 */ /* 0x000fe20007ffe0ff */
[----:B------:R-:W-:Y:S06]  /*1cf0*/  BRA.U !UP0, `(.L_x_4692) ;  /* 0x0000000108c47547 */ /* 0x000fec000b800000 */
[----:B-1----:R-:W0:Y:S02]  /*1d00*/  LDC.64 R48, c[0x0][0x3a0] ;  /* 0x0000e800ff307b82 */ /* 0x002e240000000a00 */
[----:B0-----:R-:W-:-:S06]  /*1d10*/  IMAD.WIDE.U32 R48, R97, 0x10, R48 ;  /* 0x0000001061307825 */ /* 0x001fcc00078e0030 */
[----:B------:R-:W2:Y:S01]  /*1d20*/  LDG.E.128 R48, desc[UR6][R48.64] ;  /* 0x0000000630307981 */ /* 0x000ea2000c1e1d00 */
        /* <DEDUP_REMOVED lines=46> */
.L_x_4692:
[----:B-1----:R-:W0:Y:S01]  /*2010*/  @P0 LDC R49, c[0x0][0x40c] ;  /* 0x00010300ff310b82 */ /* 0x002e220000000800 */
[--C-:B-----5:R-:W-:Y:S01]  /*2020*/  @P0 HADD2.F32 R0, -RZ, R4.reuse.H0_H0 ;  /* 0x20000004ff000230 */ /* 0x120fe20000004100 */
[----:B------:R-:W-:Y:S01]  /*2030*/  MOV R96, RZ ;  /* 0x000000ff00607202 */ /* 0x000fe20000000f00 */
[----:B------:R-:W-:Y:S01]  /*2040*/  @P0 HADD2.F32 R48, -RZ, R4.H1_H1 ;  /* 0x30000004ff300230 */ /* 0x000fe20000004100 */
[----:B------:R-:W-:Y:S01]  /*2050*/  CS2R R92, SRZ ;  /* 0x00000000005c7805 */ /* 0x000fe2000001ff00 */
[--C-:B------:R-:W-:Y:S01]  /*2060*/  @P0 HADD2.F32 R50, -RZ, R5.reuse.H0_H0 ;  /* 0x20000005ff320230 */ /* 0x100fe20000004100 */
[----:B------:R-:W-:Y:S01]  /*2070*/  CS2R R72, SRZ ;  /* 0x0000000000487805 */ /* 0x000fe2000001ff00 */
[----:B------:R-:W-:Y:S01]  /*2080*/  HFMA2 R94, -RZ, RZ, 0, 0 ;  /* 0x00000000ff5e7431 */ /* 0x000fe200000001ff */
[----:B------:R-:W1:Y:S08]  /*2090*/  @P0 LDC R51, c[0x0][0x40c] ;  /* 0x00010300ff330b82 */ /* 0x000e700000000800 */
[----:B------:R-:W2:Y:S08]  /*20a0*/  @P0 LDC R75, c[0x0][0x40c] ;  /* 0x00010300ff4b0b82 */ /* 0x000eb00000000800 */
[----:B------:R-:W3:Y:S01]  /*20b0*/  @P0 LDC R95, c[0x0][0x40c] ;  /* 0x00010300ff5f0b82 */ /* 0x000ee20000000800 */
[----:B0-----:R-:W-:Y:S01]  /*20c0*/  @P0 FMUL.FTZ R96, R0, R49 ;  /* 0x0000003100600220 */ /* 0x001fe20000410000 */
[----:B------:R-:W-:-:S02]  /*20d0*/  @P0 HADD2.F32 R0, -RZ, R5.H1_H1 ;  /* 0x30000005ff000230 */ /* 0x000fc40000004100 */
[----:B------:R-:W-:-:S04]  /*20e0*/  @P0 HADD2.F32 R49, -RZ, R6.H1_H1 ;  /* 0x30000006ff310230 */ /* 0x000fc80000004100 */
[----:B------:R-:W0:Y:S01]  /*20f0*/  @P0 LDC R99, c[0x0][0x40c] ;  /* 0x00010300ff630b82 */ /* 0x000e220000000800 */
[----:B-1----:R-:W-:Y:S01]  /*2100*/  @P0 FMUL.FTZ R93, R48, R51 ;  /* 0x00000033305d0220 */ /* 0x002fe20000410000 */
[----:B------:R-:W-:Y:S02]  /*2110*/  @P0 HADD2.F32 R48, -RZ, R6.H0_H0 ;  /* 0x20000006ff300230 */ /* 0x000fe40000004100 */
        /* <DEDUP_REMOVED lines=24> */
.L_x_4693:
[----:B------:R-:W-:Y:S01]  /*22a0*/  FADD.FTZ R0, RZ, R61 ;  /* 0x0000003dff007221 */ /* 0x000fe20000010000 */
[----:B------:R-:W-:Y:S01]  /*22b0*/  IMAD.WIDE.U32 R2, R97, 0x10, R2 ;  /* 0x0000001061027825 */ /* 0x000fe200078e0002 */
[----:B------:R-:W-:-:S03]  /*22c0*/  UMOV UR4, 0xffffffff ;  /* 0xffffffff00047882 */ /* 0x000fc60000000000 */
        /* <DEDUP_REMOVED lines=27> */
[----:B------:R-:W1:Y:S02]  /*2480*/  S2R R95, SR_TID.X ;  /* 0x00000000005f7919 */ /* 0x000e640000002100 */
        /* <DEDUP_REMOVED lines=8> */
[----:B-1----:R-:W-:-:S03]  /*2510*/  LOP3.LUT P1, RZ, R95, 0x1f, RZ, 0xc0, !PT ;  /* 0x0000001f5fff7812 */ /* 0x002fc6000782c0ff */
        /* <DEDUP_REMOVED lines=107> */
.L_x_4709:
[----:B------:R-:W-:Y:S01]  /*2bd0*/  FMUL.FTZ R0, R97, R97 ;  /* 0x0000006161007220 */ /* 0x000fe20000410000 */
[----:B------:R-:W-:Y:S01]  /*2be0*/  ISETP.NE.AND P0, PT, RZ, UR10, PT ;  /* 0x0000000aff007c0c */ /* 0x000fe2000bf05270 */
[----:B-1----:R-:W-:Y:S01]  /*2bf0*/  FADD.FTZ R99, R48, R51 ;  /* 0x0000003330637221 */ /* 0x002fe20000010000 */
[----:B------:R-:W1:Y:S01]  /*2c00*/  @!P1 LDC.64 R2, c[0x0][0x3c8] ;  /* 0x0000f200ff029b82 */ /* 0x000e620000000a00 */
[----:B------:R-:W-:Y:S01]  /*2c10*/  BSSY.RECONVERGENT B0, `(.L_x_4695) ;  /* 0x00000fe000007945 */ /* 0x000fe20003800200 */
[----:B------:R-:W-:Y:S01]  /*2c20*/  FSEL R51, R0, RZ, P0 ;  /* 0x000000ff00337208 */ /* 0x000fe20000000000 */
[----:B------:R-:W-:-:S04]  /*2c30*/  FFMA.FTZ R50, R99, R50, UR11 ;  /* 0x0000000b63327e23 */ /* 0x000fc80008010032 */
[----:B------:R-:W-:Y:S01]  /*2c40*/  FADD.FTZ R51, R50, R51 ;  /* 0x0000003332337221 */ /* 0x000fe20000010000 */
[----:B0-----:R-:W0:Y:S05]  /*2c50*/  @!P1 LDC.64 R48, c[0x0][0x3c0] ;  /* 0x0000f000ff309b82 */ /* 0x001e2a0000000a00 */
[----:B------:R-:W2:Y:S01]  /*2c60*/  MUFU.RSQ R51, R51 ;  /* 0x0000003300337308 */ /* 0x000ea20000001400 */
[----:B-1----:R-:W-:-:S04]  /*2c70*/  @!P1 IMAD.WIDE R2, R70, 0x4, R2 ;  /* 0x0000000446029825 */ /* 0x002fc800078e0202 */
[----:B0-----:R-:W-:-:S05]  /*2c80*/  @!P1 IMAD.WIDE R48, R70, 0x4, R48 ;  /* 0x0000000446309825 */ /* 0x001fca00078e0230 */
[----:B------:R0:W-:Y:S04]  /*2c90*/  @!P1 STG.E desc[UR6][R48.64], R97 ;  /* 0x0000006130009986 */ /* 0x0001e8000c101906 */
[----:B--2---:R0:W-:Y:S01]  /*2ca0*/  @!P1 STG.E desc[UR6][R2.64], R51 ;  /* 0x0000003302009986 */ /* 0x0041e2000c101906 */
[----:B------:R-:W-:-:S13]  /*2cb0*/  ISETP.GE.AND P1, PT, R68, 0x1, PT ;  /* 0x000000014400780c */ /* 0x000fda0003f26270 */
[----:B0-----:R-:W-:Y:S05]  /*2cc0*/  @!P1 BRA `(.L_x_4696) ;  /* 0x0000000c00c89947 */ /* 0x001fea0003800000 */
[----:B------:R-:W-:Y:S01]  /*2cd0*/  FSEL R3, R97, RZ, !P0 ;  /* 0x000000ff61037208 */ /* 0x000fe20004000000 */
[----:B------:R-:W-:Y:S01]  /*2ce0*/  HADD2.F32 R49, -RZ, R24.H1_H1 ;  /* 0x30000018ff317230 */ /* 0x000fe20000004100 */
[----:B------:R-:W-:Y:S01]  /*2cf0*/  IADD3 R68, PT, PT, R68, -0x1, RZ ;  /* 0xffffffff44447810 */ /* 0x000fe20007ffe0ff */
[----:B------:R-:W-:Y:S02]  /*2d00*/  HADD2.F32 R71, -RZ, R47.H1_H1 ;  /* 0x3000002fff477230 */ /* 0x000fe40000004100 */
        /* <DEDUP_REMOVED lines=41> */
[----:B------:R-:W-:-:S02]  /*2fa0*/  HADD2.F32 R53, -RZ, R44.H1_H1 ;  /* 0x3000002cff357230 */ /* 0x000fc40000004100 */
[C---:B------:R-:W-:Y:S01]  /*2fb0*/  FMUL.FTZ R2, R51.reuse, R2 ;  /* 0x0000000233027220 */ /* 0x040fe20000410000 */
[----:B------:R-:W-:Y:S02]  /*2fc0*/  HADD2.F32 R59, -RZ, R44.H0_H0 ;  /* 0x2000002cff3b7230 */ /* 0x000fe40000004100 */
[C---:B------:R-:W-:Y:S01]  /*2fd0*/  FMUL.FTZ R0, R51.reuse, R0 ;  /* 0x0000000033007220 */ /* 0x040fe20000410000 */
[----:B------:R-:W-:Y:S02]  /*2fe0*/  HADD2.F32 R55, -RZ, R24.H0_H0 ;  /* 0x20000018ff377230 */ /* 0x000fe40000004100 */
[----:B------:R-:W-:Y:S01]  /*2ff0*/  FMUL.FTZ R61, R51, R66 ;  /* 0x00000042333d7220 */ /* 0x000fe20000410000 */
[----:B------:R-:W-:Y:S02]  /*3000*/  HADD2.F32 R3, -RZ, R45.H0_H0 ;  /* 0x2000002dff037230 */ /* 0x000fe40000004100 */
[----:B------:R-:W-:Y:S01]  /*3010*/  FFMA.FTZ R53, R2, R53, R49 ;  /* 0x0000003502357223 */ /* 0x000fe20000010031 */
[----:B------:R-:W-:-:S02]  /*3020*/  HADD2.F32 R94, -RZ, R25.H0_H0 ;  /* 0x20000019ff5e7230 */ /* 0x000fc40000004100 */
        /* <DEDUP_REMOVED lines=39> */
[----:B------:R-:W-:-:S02]  /*32a0*/  HADD2.F32 R3, -RZ, R45.H1_H1 ;  /* 0x3000002dff037230 */ /* 0x000fc40000004100 */
[----:B------:R-:W-:Y:S02]  /*32b0*/  HADD2.F32 R51, -RZ, R25.H1_H1 ;  /* 0x30000019ff337230 */ /* 0x000fe40000004100 */
[----:B------:R-:W-:Y:S02]  /*32c0*/  HADD2.F32 R55, -RZ, R46.H0_H0 ;  /* 0x2000002eff377230 */ /* 0x000fe40000004100 */
[----:B------:R-:W-:Y:S02]  /*32d0*/  HADD2.F32 R59, -RZ, R26.H0_H0 ;  /* 0x2000001aff3b7230 */ /* 0x000fe40000004100 */
[----:B------:R-:W-:Y:S01]  /*32e0*/  FFMA.FTZ R48, R48, R3, R51 ;  /* 0x0000000330307223 */ /* 0x000fe20000010033 */
[----:B------:R-:W-:Y:S02]  /*32f0*/  HADD2.F32 R61, -RZ, R46.H1_H1 ;  /* 0x3000002eff3d7230 */ /* 0x000fe40000004100 */
[----:B------:R-:W-:Y:S02]  /*3300*/  HADD2.F32 R63, -RZ, R26.H1_H1 ;  /* 0x3000001aff3f7230 */ /* 0x000fe40000004100 */
[----:B------:R-:W-:Y:S01]  /*3310*/  FFMA.FTZ R64, R64, R55, R59 ;  /* 0x0000003740407223 */ /* 0x000fe2000001003b */
[----:B------:R-:W-:Y:S01]  /*3320*/  HADD2.F32 R65, -RZ, R47.H0_H0 ;  /* 0x2000002fff417230 */ /* 0x000fe20000004100 */
[----:B------:R-:W-:Y:S01]  /*3330*/  F2FP.F16.F32.PACK_AB R49, R48, R49 ;  /* 0x000000313031723e */ /* 0x000fe200000000ff */
[----:B------:R-:W-:-:S02]  /*3340*/  HADD2.F32 R67, -RZ, R27.H0_H0 ;  /* 0x2000001bff437230 */ /* 0x000fc40000004100 */
[----:B------:R-:W-:Y:S01]  /*3350*/  FFMA.FTZ R55, R50, R61, R63 ;  /* 0x0000003d32377223 */ /* 0x000fe2000001003f */
[----:B------:R-:W-:Y:S01]  /*3360*/  HADD2.F32 R73, -RZ, R27.H1_H1 ;  /* 0x3000001bff497230 */ /* 0x000fe20000004100 */
[----:B------:R-:W-:Y:S01]  /*3370*/  F2FP.F16.F32.PACK_AB R48, R53, R0 ;  /* 0x000000003530723e */ /* 0x000fe200000000ff */
[----:B------:R-:W-:Y:S02]  /*3380*/  HADD2.F32 R63, -RZ, R41.H0_H0 ;  /* 0x20000029ff3f7230 */ /* 0x000fe40000004100 */
[----:B------:R-:W-:Y:S01]  /*3390*/  FFMA.FTZ R51, R62, R65, R67 ;  /* 0x000000413e337223 */ /* 0x000fe20000010043 */
[----:B------:R-:W-:Y:S02]  /*33a0*/  HADD2.F32 R67, -RZ, R21.H0_H0 ;  /* 0x20000015ff437230 */ /* 0x000fe40000004100 */
[----:B------:R-:W-:Y:S01]  /*33b0*/  FFMA.FTZ R50, R60, R71, R73 ;  /* 0x000000473c327223 */ /* 0x000fe20000010049 */
[----:B------:R-:W-:Y:S02]  /*33c0*/  HADD2.F32 R3, -RZ, R40.H0_H0 ;  /* 0x20000028ff037230 */ /* 0x000fe40000004100 */
[----:B------:R-:W-:-:S02]  /*33d0*/  HADD2.F32 R59, -RZ, R20.H0_H0 ;  /* 0x20000014ff3b7230 */ /* 0x000fc40000004100 */
[----:B------:R-:W-:Y:S01]  /*33e0*/  FFMA.FTZ R66, R58, R63, R67 ;  /* 0x0000003f3a427223 */ /* 0x000fe20000010043 */
[----:B------:R-:W-:Y:S01]  /*33f0*/  HADD2.F32 R65, -RZ, R40.H1_H1 ;  /* 0x30000028ff417230 */ /* 0x000fe20000004100 */
[----:B------:R-:W-:Y:S01]  /*3400*/  F2FP.F16.F32.PACK_AB R51, R50, R51 ;  /* 0x000000333233723e */ /* 0x000fe200000000ff */
[----:B------:R-:W-:Y:S02]  /*3410*/  HADD2.F32 R61, -RZ, R20.H1_H1 ;  /* 0x30000014ff3d7230 */ /* 0x000fe40000004100 */
[----:B------:R-:W-:Y:S01]  /*3420*/  FFMA.FTZ R68, R68, R3, R59 ;  /* 0x0000000344447223 */ /* 0x000fe2000001003b */
[----:B------:R-:W-:Y:S01]  /*3430*/  HADD2.F32 R71, -RZ, R41.H1_H1 ;  /* 0x30000029ff477230 */ /* 0x000fe20000004100 */
[----:B------:R-:W-:Y:S01]  /*3440*/  F2FP.F16.F32.PACK_AB R50, R55, R64 ;  /* 0x000000403732723e */ /* 0x000fe200000000ff */
[----:B------:R-:W-:Y:S02]  /*3450*/  HADD2.F32 R73, -RZ, R21.H1_H1 ;  /* 0x30000015ff497230 */ /* 0x000fe40000004100 */
[----:B------:R-:W-:Y:S01]  /*3460*/  FFMA.FTZ R65, R98, R65, R61 ;  /* 0x0000004162417223 */ /* 0x000fe2000001003d */
[----:B------:R-:W-:-:S02]  /*3470*/  HADD2.F32 R75, -RZ, R42.H0_H0 ;  /* 0x2000002aff4b7230 */ /* 0x000fc40000004100 */
        /* <DEDUP_REMOVED lines=9> */
[----:B------:R-:W-:Y:S02]  /*3510*/  HADD2.F32 R73, -RZ, R36.H0_H0 ;  /* 0x20000024ff497230 */ /* 0x000fe40000004100 */
[----:B------:R-:W-:Y:S02]  /*3520*/  HADD2.F32 R77, -RZ, R16.H0_H0 ;  /* 0x20000010ff4d7230 */ /* 0x000fe40000004100 */
[----:B------:R-:W-:Y:S01]  /*3530*/  FFMA.FTZ R54, R54, R61, R63 ;  /* 0x0000003d36367223 */ /* 0x000fe2000001003f */
[----:B------:R-:W-:Y:S02]  /*3540*/  HADD2.F32 R81, -RZ, R43.H1_H1 ;  /* 0x3000002bff517230 */ /* 0x000fe40000004100 */
[----:B------:R-:W-:Y:S02]  /*3550*/  HADD2.F32 R71, -RZ, R23.H1_H1 ;  /* 0x30000017ff477230 */ /* 0x000fe40000004100 */
[----:B------:R-:W-:Y:S01]  /*3560*/  FFMA.FTZ R80, R80, R73, R77 ;  /* 0x0000004950507223 */ /* 0x000fe2000001004d */
[----:B------:R-:W-:-:S02]  /*3570*/  HADD2.F32 R79, -RZ, R36.H1_H1 ;  /* 0x30000024ff4f7230 */ /* 0x000fc40000004100 */
[----:B------:R-:W-:Y:S02]  /*3580*/  HADD2.F32 R83, -RZ, R16.H1_H1 ;  /* 0x30000010ff537230 */ /* 0x000fe40000004100 */
[----:B------:R-:W-:Y:S01]  /*3590*/  FFMA.FTZ R81, R52, R81, R71 ;  /* 0x0000005134517223 */ /* 0x000fe20000010047 */
[----:B------:R-:W-:Y:S01]  /*35a0*/  HADD2.F32 R3, -RZ, R37.H0_H0 ;  /* 0x20000025ff037230 */ /* 0x000fe20000004100 */
[----:B------:R-:W-:Y:S01]  /*35b0*/  SHF.R.S32.HI R52, RZ, 0x1f, R69 ;  /* 0x0000001fff347819 */ /* 0x000fe20000011445 */
[----:B------:R-:W-:Y:S02]  /*35c0*/  HADD2.F32 R59, -RZ, R17.H0_H0 ;  /* 0x20000011ff3b7230 */ /* 0x000fe40000004100 */
[----:B------:R-:W-:Y:S01]  /*35d0*/  FFMA.FTZ R73, R78, R79, R83 ;  /* 0x0000004f4e497223 */ /* 0x000fe20000010053 */
[----:B------:R-:W-:Y:S01]  /*35e0*/  HADD2.F32 R77, -RZ, R37.H1_H1 ;  /* 0x30000025ff4d7230 */ /* 0x000fe20000004100 */
[----:B------:R-:W-:Y:S01]  /*35f0*/  LEA.HI R52, R52, R69, RZ, 0x3 ;  /* 0x0000004534347211 */ /* 0x000fe200078f18ff */
[----:B------:R-:W-:-:S02]  /*3600*/  HADD2.F32 R61, -RZ, R17.H1_H1 ;  /* 0x30000011ff3d7230 */ /* 0x000fc40000004100 */
[----:B------:R-:W-:Y:S01]  /*3610*/  FFMA.FTZ R104, R104, R3, R59 ;  /* 0x0000000368687223 */ /* 0x000fe2000001003b */
[----:B------:R-:W-:Y:S01]  /*3620*/  HADD2.F32 R85, -RZ, R39.H0_H0 ;  /* 0x20000027ff557230 */ /* 0x000fe20000004100 */
[----:B------:R-:W-:Y:S01]  /*3630*/  F2FP.F16.F32.PACK_AB R55, R81, R54 ;  /* 0x000000365137723e */ /* 0x000fe200000000ff */
[----:B------:R-:W-:Y:S02]  /*3640*/  HADD2.F32 R87, -RZ, R19.H0_H0 ;  /* 0x20000013ff577230 */ /* 0x000fe40000004100 */
[----:B------:R-:W-:Y:S01]  /*3650*/  FFMA.FTZ R77, R76, R77, R61 ;  /* 0x0000004d4c4d7223 */ /* 0x000fe2000001003d */
[----:B------:R-:W-:Y:S01]  /*3660*/  HADD2.F32 R63, -RZ, R38.H0_H0 ;  /* 0x20000026ff3f7230 */ /* 0x000fe20000004100 */
[----:B------:R-:W-:Y:S01]  /*3670*/  F2FP.F16.F32.PACK_AB R54, R102, R75 ;  /* 0x0000004b6636723e */ /* 0x000fe200000000ff */
[----:B------:R-:W-:Y:S02]  /*3680*/  HADD2.F32 R71, -RZ, R18.H0_H0 ;  /* 0x20000012ff477230 */ /* 0x000fe40000004100 */
[----:B------:R-:W-:Y:S01]  /*3690*/  FFMA.FTZ R108, R108, R85, R87 ;  /* 0x000000556c6c7223 */ /* 0x000fe20000010057 */
[----:B------:R-:W-:Y:S01]  /*36a0*/  HADD2.F32 R83, -RZ, R38.H1_H1 ;  /* 0x30000026ff537230 */ /* 0x000fe20000004100 */
[----:B------:R-:W-:Y:S01]  /*36b0*/  F2FP.F16.F32.PACK_AB R64, R73, R80 ;  /* 0x000000504940723e */ /* 0x000fe200000000ff */
[----:B------:R-:W-:-:S02]  /*36c0*/  HADD2.F32 R79, -RZ, R18.H1_H1 ;  /* 0x30000012ff4f7230 */ /* 0x000fc40000004100 */
[----:B------:R-:W-:Y:S01]  /*36d0*/  FFMA.FTZ R106, R106, R63, R71 ;  /* 0x0000003f6a6a7223 */ /* 0x000fe20000010047 */
[----:B------:R-:W-:Y:S02]  /*36e0*/  HADD2.F32 R87, -RZ, R39.H1_H1 ;  /* 0x30000027ff577230 */ /* 0x000fe40000004100 */
[----:B------:R-:W-:Y:S02]  /*36f0*/  HADD2.F32 R3, -RZ, R19.H1_H1 ;  /* 0x30000013ff037230 */ /* 0x000fe40000004100 */
[----:B------:R-:W-:Y:S01]  /*3700*/  FFMA.FTZ R83, R82, R83, R79 ;  /* 0x0000005352537223 */ /* 0x000fe2000001004f */
[----:B------:R-:W-:Y:S02]  /*3710*/  HADD2.F32 R59, -RZ, R32.H0_H0 ;  /* 0x20000020ff3b7230 */ /* 0x000fe40000004100 */
[----:B------:R-:W-:Y:S02]  /*3720*/  HADD2.F32 R61, -RZ, R12.H0_H0 ;  /* 0x2000000cff3d7230 */ /* 0x000fe40000004100 */
[----:B------:R-:W-:Y:S01]  /*3730*/  FFMA.FTZ R87, R110, R87, R3 ;  /* 0x000000576e577223 */ /* 0x000fe20000010003 */
[----:B------:R-:W-:Y:S01]  /*3740*/  HADD2.F32 R71, -RZ, R33.H0_H0 ;  /* 0x20000021ff477230 */ /* 0x000fe20000004100 */
[----:B------:R-:W-:Y:S01]  /*3750*/  F2FP.F16.F32.PACK_AB R66, R83, R106 ;  /* 0x0000006a5342723e */ /* 0x000fe200000000ff */
[----:B------:R-:W-:-:S02]  /*3760*/  HADD2.F32 R85, -RZ, R13.H0_H0 ;  /* 0x2000000dff557230 */ /* 0x000fc40000004100 */
[----:B------:R-:W-:Y:S01]  /*3770*/  FFMA.FTZ R88, R88, R59, R61 ;  /* 0x0000003b58587223 */ /* 0x000fe2000001003d */
[----:B------:R-:W-:Y:S01]  /*3780*/  HADD2.F32 R89, -RZ, R33.H1_H1 ;  /* 0x30000021ff597230 */ /* 0x000fe20000004100 */
[----:B------:R-:W-:Y:S01]  /*3790*/  F2FP.F16.F32.PACK_AB R67, R87, R108 ;  /* 0x0000006c5743723e */ /* 0x000fe200000000ff */
[----:B------:R-:W-:Y:S02]  /*37a0*/  HADD2.F32 R91, -RZ, R13.H1_H1 ;  /* 0x3000000dff5b7230 */ /* 0x000fe40000004100 */
[----:B------:R-:W-:Y:S01]  /*37b0*/  FFMA.FTZ R86, R86, R71, R85 ;  /* 0x0000004756567223 */ /* 0x000fe20000010055 */
[----:B------:R-:W-:Y:S02]  /*37c0*/  HADD2.F32 R79, -RZ, R32.H1_H1 ;  /* 0x30000020ff4f7230 */ /* 0x000fe40000004100 */
[----:B------:R-:W-:Y:S02]  /*37d0*/  HADD2.F32 R63, -RZ, R12.H1_H1 ;  /* 0x3000000cff3f7230 */ /* 0x000fe40000004100 */
[----:B------:R-:W-:Y:S01]  /*37e0*/  FFMA.FTZ R85, R112, R89, R91 ;  /* 0x0000005970557223 */ /* 0x000fe2000001005b */
[----:B------:R-:W-:-:S02]  /*37f0*/  HADD2.F32 R3, -RZ, R34.H0_H0 ;  /* 0x20000022ff037230 */ /* 0x000fc40000004100 */
[----:B------:R-:W-:Y:S02]  /*3800*/  HADD2.F32 R59, -RZ, R14.H0_H0 ;  /* 0x2000000eff3b7230 */ /* 0x000fe40000004100 */
[----:B------:R-:W-:Y:S01]  /*3810*/  FFMA.FTZ R79, R84, R79, R63 ;  /* 0x0000004f544f7223 */ /* 0x000fe2000001003f */
[----:B------:R-:W-:Y:S01]  /*3820*/  HADD2.F32 R93, -RZ, R35.H1_H1 ;  /* 0x30000023ff5d7230 */ /* 0x000fe20000004100 */
[----:B------:R-:W-:Y:S01]  /*3830*/  F2FP.F16.F32.PACK_AB R73, R85, R86 ;  /* 0x000000565549723e */ /* 0x000fe200000000ff */
[----:B------:R-:W-:Y:S02]  /*3840*/  HADD2.F32 R91, -RZ, R15.H1_H1 ;  /* 0x3000000fff5b7230 */ /* 0x000fe40000004100 */
[----:B------:R-:W-:Y:S01]  /*3850*/  FFMA.FTZ R114, R114, R3, R59 ;  /* 0x0000000372727223 */ /* 0x000fe2000001003b */
[----:B------:R-:W-:Y:S01]  /*3860*/  HADD2.F32 R63, -RZ, R35.H0_H0 ;  /* 0x20000023ff3f7230 */ /* 0x000fe20000004100 */
[----:B------:R-:W0:Y:S01]  /*3870*/  LDC.64 R2, c[0x0][0x428] ;  /* 0x00010a00ff027b82 */ /* 0x000e220000000a00 */
        /* <DEDUP_REMOVED lines=19> */
[----:B------:R-:W-:Y:S01]  /*39b0*/  LOP3.LUT R71, R95, 0x1f, RZ, 0xc0, !PT ;  /* 0x0000001f5f477812 */ /* 0x000fe200078ec0ff */
[----:B------:R-:W-:-:S02]  /*39c0*/  HADD2.F32 R59, -RZ, R10.H0_H0 ;  /* 0x2000000aff3b7230 */ /* 0x000fc40000004100 */
[----:B------:R-:W-:Y:S01]  /*39d0*/  FFMA.FTZ R122, R122, R61, R63 ;  /* 0x0000003d7a7a7223 */ /* 0x000fe2000001003f */
[----:B------:R-:W-:Y:S01]  /*39e0*/  HADD2.F32 R61, -RZ, R30.H1_H1 ;  /* 0x3000001eff3d7230 */ /* 0x000fe20000004100 */
[----:B------:R-:W-:Y:S01]  /*39f0*/  F2FP.F16.F32.PACK_AB R74, R89, R114 ;  /* 0x00000072594a723e */ /* 0x000fe200000000ff */
[----:B------:R-:W-:Y:S02]  /*3a00*/  HADD2.F32 R63, -RZ, R10.H1_H1 ;  /* 0x3000000aff3f7230 */ /* 0x000fe40000004100 */
[----:B------:R-:W-:Y:S01]  /*3a10*/  FFMA.FTZ R69, R72, R69, R59 ;  /* 0x0000004548457223 */ /* 0x000fe2000001003b */
[----:B------:R-:W-:Y:S01]  /*3a20*/  HADD2.F32 R95, -RZ, R31.H0_H0 ;  /* 0x2000001fff5f7230 */ /* 0x000fe20000004100 */
[----:B------:R-:W-:Y:S01]  /*3a30*/  LEA.HI.SX32 R59, R52, R71, 0x1d ;  /* 0x00000047343b7211 */ /* 0x000fe200078feaff */
[----:B------:R-:W-:Y:S02]  /*3a40*/  HADD2.F32 R99, -RZ, R11.H0_H0 ;  /* 0x2000000bff637230 */ /* 0x000fe40000004100 */
[----:B------:R-:W-:Y:S01]  /*3a50*/  FFMA.FTZ R92, R92, R61, R63 ;  /* 0x0000003d5c5c7223 */ /* 0x000fe2000001003f */
[----:B------:R-:W-:Y:S01]  /*3a60*/  HADD2.F32 R56, -RZ, R31.H1_H1 ;  /* 0x3000001fff387230 */ /* 0x000fe20000004100 */
[----:B------:R-:W-:Y:S01]  /*3a70*/  IADD3 R61, PT, PT, R59, 0x20, RZ ;  /* 0x000000203b3d7810 */ /* 0x000fe20007ffe0ff */
[----:B------:R-:W-:-:S02]  /*3a80*/  HADD2.F32 R58, -RZ, R11.H1_H1 ;  /* 0x3000000bff3a7230 */ /* 0x000fc40000004100 */
[----:B------:R-:W-:Y:S01]  /*3a90*/  FFMA.FTZ R124, R124, R95, R99 ;  /* 0x0000005f7c7c7223 */ /* 0x000fe20000010063 */
[C---:B------:R-:W-:Y:S02]  /*3aa0*/  IADD3 R63, PT, PT, R59.reuse, 0x40, RZ ;  /* 0x000000403b3f7810 */ /* 0x040fe40007ffe0ff */
[----:B------:R-:W-:Y:S01]  /*3ab0*/  IADD3 R95, PT, PT, R59, 0x60, RZ ;  /* 0x000000603b5f7810 */ /* 0x000fe20007ffe0ff */
[----:B------:R-:W-:Y:S01]  /*3ac0*/  FFMA.FTZ R101, R57, R56, R58 ;  /* 0x0000003839657223 */ /* 0x000fe2000001003a */
[C---:B------:R-:W-:Y:S01]  /*3ad0*/  IADD3 R99, PT, PT, R59.reuse, 0x80, RZ ;  /* 0x000000803b637810 */ /* 0x040fe20007ffe0ff */
[--C-:B0-----:R-:W-:Y:S01]  /*3ae0*/  IMAD.WIDE.U32 R56, R59, 0x10, R2.reuse ;  /* 0x000000103b387825 */ /* 0x101fe200078e0002 */
[----:B------:R-:W-:Y:S02]  /*3af0*/  F2FP.F16.F32.PACK_AB R52, R65, R68 ;  /* 0x000000444134723e */ /* 0x000fe400000000ff */
        /* <DEDUP_REMOVED lines=9> */
[----:B------:R-:W-:-:S02]  /*3b90*/  IMAD.WIDE.U32 R62, R95, 0x10, R2 ;  /* 0x000000105f3e7825 */ /* 0x000fc400078e0002 */
[----:B------:R0:W-:Y:S02]  /*3ba0*/  STG.E.128 desc[UR6][R60.64], R64 ;  /* 0x000000403c007986 */ /* 0x0001e4000c101d06 */
[----:B------:R-:W-:Y:S01]  /*3bb0*/  IMAD.WIDE.U32 R2, R99, 0x10, R2 ;  /* 0x0000001063027825 */ /* 0x000fe200078e0002 */
[----:B------:R-:W-:Y:S01]  /*3bc0*/  F2FP.F16.F32.PACK_AB R99, R101, R124 ;  /* 0x0000007c6563723e */ /* 0x000fe200000000ff */
[----:B------:R0:W-:Y:S04]  /*3bd0*/  STG.E.128 desc[UR6][R62.64], R72 ;  /* 0x000000483e007986 */ /* 0x0001e8000c101d06 */
[----:B------:R0:W-:Y:S02]  /*3be0*/  STG.E.128 desc[UR6][R2.64], R96 ;  /* 0x0000006002007986 */ /* 0x0001e4000c101d06 */
.L_x_4696:
[----:B------:R-:W-:Y:S05]  /*3bf0*/  BSYNC.RECONVERGENT B0 ;  /* 0x0000000000007941 */ /* 0x000fea0003800200 */
.L_x_4695:
[----:B0-----:R-:W0:Y:S02]  /*3c00*/  LDC.64 R2, c[0x0][0x380] ;  /* 0x0000e000ff027b82 */ /* 0x001e240000000a00 */
[----:B0-----:R-:W-:-:S04]  /*3c10*/  LEA R70, R2, R70, 0x2 ;  /* 0x0000004602467211 */ /* 0x001fc800078e10ff */
[----:B------:R-:W-:-:S13]  /*3c20*/  ISETP.GE.AND P0, PT, R70, R3, PT ;  /* 0x000000034600720c */ /* 0x000fda0003f06270 */
[----:B------:R-:W-:Y:S05]  /*3c30*/  @!P0 BRA `(.L_x_4697) ;  /* 0xffffffc400ac8947 */ /* 0x000fea000383ffff */
[----:B------:R-:W-:Y:S05]  /*3c40*/  EXIT ;  /* 0x000000000000794d */ /* 0x000fea0003800000 */
.L_x_4694:
        /* <DEDUP_REMOVED lines=8> */
.L_x_4699:
[----:B------:R-:W-:Y:S05]  /*3cd0*/  BSYNC B0 ;  /* 0x0000000000007941 */ /* 0x000fea0003800000 */
.L_x_4698:
        /* <DEDUP_REMOVED lines=10> */
.L_x_4700:
[----:B------:R-:W-:Y:S01]  /*3d80*/  HFMA2 R100, -RZ, RZ, 0, 2.384185791015625e-07 ;  /* 0x00000004ff647431 */ /* 0x000fe200000001ff */
[----:B------:R-:W-:-:S05]  /*3d90*/  MOV R3, R51 ;  /* 0x0000003300037202 */ /* 0x000fca0000000f00 */
[----:B------:R-:W-:-:S05]  /*3da0*/  FADD.FTZ R3, R2, R3 ;  /* 0x0000000302037221 */ /* 0x000fca0000010000 */
[----:B------:R-:W-:-:S07]  /*3db0*/  MOV R99, R3 ;  /* 0x0000000300637202 */ /* 0x000fce0000000f00 */
[----:B------:R-:W-:Y:S05]  /*3dc0*/  WARPSYNC.COLLECTIVE R98, `(.L_x_4701) ;  /* 0x0000000062087348 */ /* 0x000fea0003c00000 */
[----:B------:R0:W1:Y:S02]  /*3dd0*/  SHFL.BFLY P0, R51, R99, R100, R101 ;  /* 0x0c00006463337389 */ /* 0x0000640000000065 */
[----:B01----:R-:W-:Y:S05]  /*3de0*/  ENDCOLLECTIVE ;  /* 0x000000000000791b */ /* 0x003fea0003800000 */
.L_x_4701:
[----:B------:R-:W-:Y:S01]  /*3df0*/  HFMA2 R100, -RZ, RZ, 0, 4.76837158203125e-07 ;  /* 0x00000008ff647431 */ /* 0x000fe200000001ff */
[----:B------:R-:W-:-:S05]  /*3e00*/  MOV R0, R51 ;  /* 0x0000003300007202 */ /* 0x000fca0000000f00 */
[----:B------:R-:W-:-:S05]  /*3e10*/  FADD.FTZ R48, R3, R0 ;  /* 0x0000000003307221 */ /* 0x000fca0000010000 */
[----:B------:R-:W-:-:S07]  /*3e20*/  MOV R99, R48 ;  /* 0x0000003000637202 */ /* 0x000fce0000000f00 */
[----:B------:R-:W-:Y:S05]  /*3e30*/  WARPSYNC.COLLECTIVE R98, `(.L_x_4702) ;  /* 0x0000000062087348 */ /* 0x000fea0003c00000 */
[----:B------:R0:W1:Y:S02]  /*3e40*/  SHFL.BFLY P0, R51, R99, R100, R101 ;  /* 0x0c00006463337389 */ /* 0x0000640000000065 */
[----:B01----:R-:W-:Y:S05]  /*3e50*/  ENDCOLLECTIVE ;  /* 0x000000000000791b */ /* 0x003fea0003800000 */
.L_x_4702:
[----:B------:R-:W-:Y:S01]  /*3e60*/  HFMA2 R100, -RZ, RZ, 0, 9.5367431640625e-07 ;  /* 0x00000010ff647431 */ /* 0x000fe200000001ff */
[----:B------:R-:W-:-:S05]  /*3e70*/  MOV R49, R51 ;  /* 0x0000003300317202 */ /* 0x000fca0000000f00 */
[----:B------:R-:W-:-:S05]  /*3e80*/  FADD.FTZ R49, R48, R49 ;  /* 0x0000003130317221 */ /* 0x000fca0000010000 */
[----:B------:R-:W-:-:S07]  /*3e90*/  MOV R99, R49 ;  /* 0x0000003100637202 */ /* 0x000fce0000000f00 */
[----:B------:R-:W-:Y:S05]  /*3ea0*/  WARPSYNC.COLLECTIVE R98, `(.L_x_4703) ;  /* 0x0000000062087348 */ /* 0x000fea0003c00000 */
[----:B------:R0:W1:Y:S02]  /*3eb0*/  SHFL.BFLY P0, R51, R99, R100, R101 ;  /* 0x0c00006463337389 */ /* 0x0000640000000065 */
[----:B01----:R-:W-:Y:S05]  /*3ec0*/  ENDCOLLECTIVE ;  /* 0x000000000000791b */ /* 0x003fea0003800000 */
.L_x_4703:
        /* <DEDUP_REMOVED lines=84> */
[----:B------:R-:W-:-:S07]  /*4410*/  MOV R99, R0 ;  /* 0x0000000000637202 */ /* 0x000fce0000000f00 */
[----:B------:R-:W-:Y:S05]  /*4420*/  WARPSYNC.COLLECTIVE R98, `(.L_x_4704) ;  /* 0x0000000062087348 */ /* 0x000fea0003c00000 */
[----:B------:R0:W1:Y:S02]  /*4430*/  SHFL.BFLY P0, R51, R99, R100, R101 ;  /* 0x0c00006463337389 */ /* 0x0000640000000065 */
[----:B01----:R-:W-:Y:S05]  /*4440*/  ENDCOLLECTIVE ;  /* 0x000000000000791b */ /* 0x003fea0003800000 */
.L_x_4704:
[----:B------:R-:W-:Y:S01]  /*4450*/  HFMA2 R100, -RZ, RZ, 0, 1.1920928955078125e-07 ;  /* 0x00000002ff647431 */ /* 0x000fe200000001ff */
[----:B------:R-:W-:-:S05]  /*4460*/  MOV R3, R51 ;  /* 0x0000003300037202 */ /* 0x000fca0000000f00 */
[----:B------:R-:W-:-:S05]  /*4470*/  FADD.FTZ R3, R0, R3 ;  /* 0x0000000300037221 */ /* 0x000fca0000010000 */
[----:B------:R-:W-:-:S07]  /*4480*/  MOV R99, R3 ;  /* 0x0000000300637202 */ /* 0x000fce0000000f00 */
[----:B------:R-:W-:Y:S05]  /*4490*/  WARPSYNC.COLLECTIVE R98, `(.L_x_4705) ;  /* 0x0000000062087348 */ /* 0x000fea0003c00000 */
[----:B------:R0:W1:Y:S02]  /*44a0*/  SHFL.BFLY P0, R51, R99, R100, R101 ;  /* 0x0c00006463337389 */ /* 0x0000640000000065 */
[----:B01----:R-:W-:Y:S05]  /*44b0*/  ENDCOLLECTIVE ;  /* 0x000000000000791b */ /* 0x003fea0003800000 */
.L_x_4705:
[----:B------:R-:W-:Y:S01]  /*44c0*/  HFMA2 R100, -RZ, RZ, 0, 2.384185791015625e-07 ;  /* 0x00000004ff647431 */ /* 0x000fe200000001ff */
[----:B------:R-:W-:-:S05]  /*44d0*/  MOV R2, R51 ;  /* 0x0000003300027202 */ /* 0x000fca0000000f00 */
[----:B------:R-:W-:-:S05]  /*44e0*/  FADD.FTZ R2, R3, R2 ;  /* 0x0000000203027221 */ /* 0x000fca0000010000 */
[----:B------:R-:W-:-:S07]  /*44f0*/  MOV R99, R2 ;  /* 0x0000000200637202 */ /* 0x000fce0000000f00 */
[----:B------:R-:W-:Y:S05]  /*4500*/  WARPSYNC.COLLECTIVE R98, `(.L_x_4706) ;  /* 0x0000000062087348 */ /* 0x000fea0003c00000 */
[----:B------:R0:W1:Y:S02]  /*4510*/  SHFL.BFLY P0, R51, R99, R100, R101 ;  /* 0x0c00006463337389 */ /* 0x0000640000000065 */
[----:B01----:R-:W-:Y:S05]  /*4520*/  ENDCOLLECTIVE ;  /* 0x000000000000791b */ /* 0x003fea0003800000 */
.L_x_4706:
[----:B------:R-:W-:Y:S01]  /*4530*/  HFMA2 R100, -RZ, RZ, 0, 4.76837158203125e-07 ;  /* 0x00000008ff647431 */ /* 0x000fe200000001ff */
[----:B------:R-:W-:-:S05]  /*4540*/  MOV R49, R51 ;  /* 0x0000003300317202 */ /* 0x000fca0000000f00 */
[----:B------:R-:W-:-:S05]  /*4550*/  FADD.FTZ R49, R2, R49 ;  /* 0x0000003102317221 */ /* 0x000fca0000010000 */
[----:B------:R-:W-:-:S07]  /*4560*/  MOV R99, R49 ;  /* 0x0000003100637202 */ /* 0x000fce0000000f00 */
[----:B------:R-:W-:Y:S05]  /*4570*/  WARPSYNC.COLLECTIVE R98, `(.L_x_4707) ;  /* 0x0000000062087348 */ /* 0x000fea0003c00000 */
[----:B------:R0:W1:Y:S02]  /*4580*/  SHFL.BFLY P0, R51, R99, R100, R101 ;  /* 0x0c00006463337389 */ /* 0x0000640000000065 */
[----:B01----:R-:W-:Y:S05]  /*4590*/  ENDCOLLECTIVE ;  /* 0x000000000000791b */ /* 0x003fea0003800000 */
.L_x_4707:
[----:B------:R-:W-:Y:S01]  /*45a0*/  HFMA2 R100, -RZ, RZ, 0, 9.5367431640625e-07 ;  /* 0x00000010ff647431 */ /* 0x000fe200000001ff */
[----:B------:R-:W-:-:S05]  /*45b0*/  MOV R48, R51 ;  /* 0x0000003300307202 */ /* 0x000fca0000000f00 */
[----:B------:R-:W-:-:S05]  /*45c0*/  FADD.FTZ R48, R49, R48 ;  /* 0x0000003031307221 */ /* 0x000fca0000010000 */
[----:B------:R-:W-:-:S07]  /*45d0*/  MOV R99, R48 ;  /* 0x0000003000637202 */ /* 0x000fce0000000f00 */
[----:B------:R-:W-:Y:S05]  /*45e0*/  WARPSYNC.COLLECTIVE R98, `(.L_x_4708) ;  /* 0x0000000062087348 */ /* 0x000fea0003c00000 */
[----:B------:R0:W1:Y:S02]  /*45f0*/  SHFL.BFLY P0, R51, R99, R100, R101 ;  /* 0x0c00006463337389 */ /* 0x0000640000000065 */
[----:B01----:R-:W-:Y:S05]  /*4600*/  ENDCOLLECTIVE ;  /* 0x000000000000791b */ /* 0x003fea0003800000 */
.L_x_4708:
[----:B------:R-:W-:Y:S05]  /*4610*/  BRA `(.L_x_4709) ;  /* 0xffffffe4006c7947 */ /* 0x000fea000383ffff */
.L_x_4710:
        /* <DEDUP_REMOVED lines=14> */
.L_x_45787:


//--------------------- .text._ZN10layer_norm13ln_fwd_kernelINS_13Kernel_traitsI6__halfS2_S2_S2_fjLj1280ELj1ELj4ELj1ELj16ENS_18Kernel_traits_baseILj1280ES2_S2_S2_S2_fjLj128EEEEELb0ELb1ELb0ELb0EEEvNS_9FwdParamsE --------------------------
	.section	.text._ZN10layer_norm13ln_fwd_kernelINS_13Kernel_traitsI6__halfS2_S2_S2_fjLj1280ELj1ELj4ELj1ELj16ENS_18Kernel_traits_baseILj1280ES2_S2_S2_S2_fjLj128EEEEELb0ELb1ELb0ELb0EEEvNS_9FwdParamsE,"ax",@progbits
	.align	128
        .global         _ZN10layer_norm13ln_fwd_kernelINS_13Kernel_traitsI6__halfS2_S2_S2_fjLj1280ELj1ELj4ELj1ELj16ENS_18Kernel_traits_baseILj1280ES2_S2_S2_S2_fjLj128EEEEELb0ELb1ELb0ELb0EEEvNS_9FwdParamsE
        .type           _ZN10layer_norm13ln_fwd_kernelINS_13Kernel_traitsI6__halfS2_S2_S2_fjLj1280ELj1ELj4ELj1ELj16ENS_18Kernel_traits_baseILj1280ES2_S2_S2_S2_fjLj128EEEEELb0ELb1ELb0ELb0EEEvNS_9FwdParamsE,@function
        .size           _ZN10layer_norm13ln_fwd_kernelINS_13Kernel_traitsI6__halfS2_S2_S2_fjLj1280ELj1ELj4ELj1ELj16ENS_18Kernel_traits_baseILj1280ES2_S2_S2_S2_fjLj128EEEEELb0ELb1ELb0ELb0EEEvNS_9FwdParamsE,(.L_x_45788 - _ZN10layer_norm13ln_fwd_kernelINS_13Kernel_traitsI6__halfS2_S2_S2_fjLj1280ELj1ELj4ELj1ELj16ENS_18Kernel_traits_baseILj1280ES2_S2_S2_S2_fjLj128EEEEELb0ELb1ELb0ELb0EEEvNS_9FwdParamsE)
        .other          _ZN10layer_norm13ln_fwd_kernelINS_13Kernel_traitsI6__halfS2_S2_S2_fjLj1280ELj1ELj4ELj1ELj16ENS_18Kernel_traits_baseILj1280ES2_S2_S2_S2_fjLj128EEEEELb0ELb1ELb0ELb0EEEvNS_9FwdParamsE,@"STO_CUDA_ENTRY STV_DEFAULT"
_ZN10layer_norm13ln_fwd_kernelINS_13Kernel_traitsI6__halfS2_S2_S2_fjLj1280ELj1ELj4ELj1ELj16ENS_18Kernel_traits_baseILj1280ES2_S2_S2_S2_fjLj128EEEEELb0ELb1ELb0ELb0EEEvNS_9FwdParamsE:
.text._ZN10layer_norm13ln_fwd_kernelINS_13Kernel_traitsI6__halfS2_S2_S2_fjLj1280ELj1ELj4ELj1ELj16ENS_18Kernel_traits_baseILj1280ES2_S2_S2_S2_fjLj128EEEEELb0ELb1ELb0ELb0EEEvNS_9FwdParamsE:
        /* <DEDUP_REMOVED lines=74> */
.L_x_4712:
        /* <DEDUP_REMOVED lines=10> */
[----:B------:R-:W5:Y:S02]  /*0540*/  @P0 LDG.E.128 R76, desc[UR6][R8.64] ;  /* 0x00000006084c0981 */ /* 0x000f64000c1e1d00 */
[----:B------:R-:W0:Y:S01]  /*0550*/  @P2 LDC.64 R16, c[0x0][0x3d0] ;  /* 0x0000f400ff102b82 */ /* 0x000e220000000a00 */
[C---:B-1----:R-:W-:Y:S01]  /*0560*/  @P0 IMAD.WIDE.U32 R10, R3.reuse, 0x10, R6 ;  /* 0x00000010030a0825 */ /* 0x042fe200078e0006 */
[----:B------:R-:W-:-:S04]  /*0570*/  @P0 LOP3.LUT R3, R3, 0x20, RZ, 0xfc, !PT ;  /* 0x0000002003030812 */ /* 0x000fc800078efcff */
[----:B------:R-:W5:Y:S02]  /*0580*/  @P0 LDG.E.128 R68, desc[UR6][R10.64] ;  /* 0x000000060a440981 */ /* 0x000f64000c1e1d00 */
[----:B------:R-:W1:Y:S01]  /*0590*/  @P2 LDC.64 R18, c[0x0][0x3e8] ;  /* 0x0000fa00ff122b82 */ /* 0x000e620000000a00 */
[----:B--2---:R-:W-:-:S05]  /*05a0*/  @P1 IMAD.WIDE.U32 R12, R3, 0x10, R12 ;  /* 0x00000010030c1825 */ /* 0x004fca00078e000c */
[----:B------:R-:W5:Y:S02]  /*05b0*/  @P1 LDG.E.128 R64, desc[UR6][R12.64] ;  /* 0x000000060c401981 */ /* 0x000f64000c1e1d00 */
[----:B------:R-:W2:Y:S01]  /*05c0*/  @P3 LDC.64 R36, c[0x0][0x3d0] ;  /* 0x0000f400ff243b82 */ /* 0x000ea20000000a00 */
[C---:B---3--:R-:W-:Y:S01]  /*05d0*/  @P1 IMAD.WIDE.U32 R14, R3.reuse, 0x10, R14 ;  /* 0x00000010030e1825 */ /* 0x048fe200078e000e */
[----:B------:R-:W-:-:S04]  /*05e0*/  @P1 IADD3 R3, PT, PT, R3, 0x20, RZ ;  /* 0x0000002003031810 */ /* 0x000fc80007ffe0ff */
[----:B------:R-:W5:Y:S02]  /*05f0*/  @P1 LDG.E.128 R56, desc[UR6][R14.64] ;  /* 0x000000060e381981 */ /* 0x000f64000c1e1d00 */
[----:B------:R-:W3:Y:S01]  /*0600*/  @P3 LDC.64 R48, c[0x0][0x3e8] ;  /* 0x0000fa00ff303b82 */ /* 0x000ee20000000a00 */
[----:B0-----:R-:W-:-:S05]  /*0610*/  @P2 IMAD.WIDE.U32 R16, R3, 0x10, R16 ;  /* 0x0000001003102825 */ /* 0x001fca00078e0010 */
[----:B------:R-:W5:Y:S02]  /*0620*/  @P2 LDG.E.128 R52, desc[UR6][R16.64] ;  /* 0x0000000610342981 */ /* 0x000f64000c1e1d00 */
[----:B------:R-:W0:Y:S01]  /*0630*/  @P4 LDC.64 R4, c[0x0][0x3d0] ;  /* 0x0000f400ff044b82 */ /* 0x000e220000000a00 */
[C---:B-1----:R-:W-:Y:S01]  /*0640*/  @P2 IMAD.WIDE.U32 R18, R3.reuse, 0x10, R18 ;  /* 0x0000001003122825 */ /* 0x042fe200078e0012 */
[----:B------:R-:W-:-:S04]  /*0650*/  @P2 IADD3 R3, PT, PT, R3, 0x20, RZ ;  /* 0x0000002003032810 */ /* 0x000fc80007ffe0ff */
[----:B------:R-:W5:Y:S02]  /*0660*/  @P2 LDG.E.128 R44, desc[UR6][R18.64] ;  /* 0x00000006122c2981 */ /* 0x000f64000c1e1d00 */
[----:B------:R-:W1:Y:S01]  /*0670*/  @P4 LDC.64 R6, c[0x0][0x3e8] ;  /* 0x0000fa00ff064b82 */ /* 0x000e620000000a00 */
[----:B--2---:R-:W-:-:S04]  /*0680*/  @P3 IMAD.WIDE.U32 R60, R3, 0x10, R36 ;  /* 0x00000010033c3825 */ /* 0x004fc800078e0024 */
[C---:B---3--:R-:W-:Y:S01]  /*0690*/  @P3 IMAD.WIDE.U32 R72, R3.reuse, 0x10, R48 ;  /* 0x0000001003483825 */ /* 0x048fe200078e0030 */
[----:B------:R-:W-:-:S03]  /*06a0*/  @P3 IADD3 R3, PT, PT, R3, 0x20, RZ ;  /* 0x0000002003033810 */ /* 0x000fc60007ffe0ff */
[----:B------:R-:W-:Y:S01]  /*06b0*/  HFMA2 R38, -RZ, RZ, 0, 0 ;  /* 0x00000000ff267431 */ /* 0x000fe200000001ff */
[----:B------:R2:W5:Y:S01]  /*06c0*/  @P3 LDG.E.128 R40, desc[UR6][R60.64] ;  /* 0x000000063c283981 */ /* 0x000562000c1e1d00 */
[----:B------:R-:W-:Y:S01]  /*06d0*/  HFMA2 R62, -RZ, RZ, 0, 0 ;  /* 0x00000000ff3e7431 */ /* 0x000fe200000001ff */
[----:B------:R-:W-:Y:S02]  /*06e0*/  CS2R R36, SRZ ;  /* 0x0000000000247805 */ /* 0x000fe4000001ff00 */
[----:B------:R-:W-:Y:S01]  /*06f0*/  MOV R50, RZ ;  /* 0x000000ff00327202 */ /* 0x000fe20000000f00 */
[----:B------:R3:W5:Y:S01]  /*0700*/  @P3 LDG.E.128 R32, desc[UR6][R72.64] ;  /* 0x0000000648203981 */ /* 0x000762000c1e1d00 */
[----:B0-----:R-:W-:-:S05]  /*0710*/  @P4 IMAD.WIDE.U32 R4, R3, 0x10, R4 ;  /* 0x0000001003044825 */ /* 0x001fca00078e0004 */
[----:B------:R0:W5:Y:S01]  /*0720*/  @P4 LDG.E.128 R28, desc[UR6][R4.64] ;  /* 0x00000006041c4981 */ /* 0x000162000c1e1d00 */
[----:B-1----:R-:W-:-:S05]  /*0730*/  @P4 IMAD.WIDE.U32 R6, R3, 0x10, R6 ;  /* 0x0000001003064825 */ /* 0x002fca00078e0006 */
[----:B------:R0:W5:Y:S01]  /*0740*/  @P4 LDG.E.128 R20, desc[UR6][R6.64] ;  /* 0x0000000606144981 */ /* 0x000162000c1e1d00 */
[----:B------:R-:W-:Y:S02]  /*0750*/  CS2R R48, SRZ ;  /* 0x0000000000307805 */ /* 0x000fe4000001ff00 */
[----:B--2---:R-:W-:Y:S02]  /*0760*/  CS2R R60, SRZ ;  /* 0x00000000003c7805 */ /* 0x004fe4000001ff00 */
[----:B------:R-:W-:Y:S02]  /*0770*/  MOV R74, RZ ;  /* 0x000000ff004a7202 */ /* 0x000fe40000000f00 */
[----:B---3--:R-:W-:Y:S02]  /*0780*/  CS2R R72, SRZ ;  /* 0x0000000000487805 */ /* 0x008fe4000001ff00 */
[----:B------:R-:W-:Y:S02]  /*0790*/  @P4 CS2R R26, SRZ ;  /* 0x00000000001a4805 */ /* 0x000fe4000001ff00 */
[----:B------:R-:W-:-:S02]  /*07a0*/  @P4 CS2R R24, SRZ ;  /* 0x0000000000184805 */ /* 0x000fc4000001ff00 */
[----:B------:R-:W-:Y:S02]  /*07b0*/  @P0 MOV R75, RZ ;  /* 0x000000ff004b0202 */ /* 0x000fe40000000f00 */
[----:B------:R-:W-:Y:S02]  /*07c0*/  @P1 MOV R63, RZ ;  /* 0x000000ff003f1202 */ /* 0x000fe40000000f00 */
[----:B------:R-:W-:Y:S02]  /*07d0*/  @P2 MOV R51, RZ ;  /* 0x000000ff00332202 */ /* 0x000fe40000000f00 */
[----:B0-----:R-:W-:-:S07]  /*07e0*/  @P3 MOV R39, RZ ;  /* 0x000000ff00273202 */ /* 0x001fce0000000f00 */
.L_x_4713:
[----:B------:R-:W-:Y:S05]  /*07f0*/  BSYNC.RECONVERGENT B0 ;  /* 0x0000000000007941 */ /* 0x000fea0003800200 */
.L_x_4711:
[----:B------:R-:W0:Y:S02]  /*0800*/  LDCU UR4, c[0x0][0x384] ;  /* 0x00007080ff0477ac */ /* 0x000e240008000800 */
[----:B0-----:R-:W-:-:S13]  /*0810*/  ISETP.GE.AND P0, PT, R2, UR4, PT ;  /* 0x0000000402007c0c */ /* 0x001fda000bf06270 */
[----:B------:R-:W-:Y:S05]  /*0820*/  @P0 EXIT ;  /* 0x000000000000094d */ /* 0x000fea0003800000 */
[----:B------:R-:W0:Y:S01]  /*0830*/  LDCU.64 UR4, c[0x0][0x3e0] ;  /* 0x00007c00ff0477ac */ /* 0x000e220008000a00 */
[----:B------:R-:W1:Y:S01]  /*0840*/  LDCU UR12, c[0x0][0x388] ;  /* 0x00007100ff0c77ac */ /* 0x000e620008000800 */
[----:B------:R-:W2:Y:S01]  /*0850*/  LDCU.U8 UR10, c[0x0][0x410] ;  /* 0x00008200ff0a77ac */ /* 0x000ea20008000000 */
[----:B------:R-:W3:Y:S01]  /*0860*/  LDCU UR11, c[0x0][0x448] ;  /* 0x00008900ff0b77ac */ /* 0x000ee20008000800 */
[----:B------:R-:W4:Y:S01]  /*0870*/  LDCU.64 UR8, c[0x0][0x3a0] ;  /* 0x00007400ff0877ac */ /* 0x000f220008000a00 */
[----:B0-----:R-:W-:-:S04]  /*0880*/  UISETP.NE.U32.AND UP0, UPT, UR4, URZ, UPT ;  /* 0x000000ff0400728c */ /* 0x001fc8000bf05070 */
[----:B-1234-:R-:W-:-:S11]  /*0890*/  UISETP.NE.AND.EX UP0, UPT, UR5, URZ, UPT, UP0 ;  /* 0x000000ff0500728c */ /* 0x01efd6000bf05300 */
.L_x_4745:
[----:B------:R-:W0:Y:S01]  /*08a0*/  @UP0 LDCU.64 UR4, c[0x0][0x3e0] ;  /* 0x00007c00ff0407ac */ /* 0x000e220008000a00 */
[----:B------:R-:W-:Y:S01]  /*08b0*/  PLOP3.LUT P0, PT, PT, PT, UP0, 0x80, 0x8 ;  /* 0x000000000008781c */ /* 0x000fe20003f0f008 */
[----:B------:R-:W-:Y:S01]  /*08c0*/  HFMA2 R81, -RZ, RZ, 0, 1.1920928955078125e-07 ;  /* 0x00000002ff517431 */ /* 0x000fe200000001ff */
[----:B------:R-:W-:-:S11]  /*08d0*/  PLOP3.LUT P1, PT, PT, PT, UP0, 0x80, 0x8 ;  /* 0x000000000008781c */ /* 0x000fd60003f2f008 */
[----:B0-----:R-:W-:-:S06]  /*08e0*/  @P0 IMAD.WIDE R80, R2, R81, UR4 ;  /* 0x0000000402500e25 */ /* 0x001fcc000f8e0251 */
[----:B------:R-:W2:Y:S01]  /*08f0*/  @P1 LDG.E.U16 R80, desc[UR6][R80.64] ;  /* 0x0000000650501981 */ /* 0x000ea2000c1e1500 */
[----:B------:R-:W-:Y:S01]  /*0900*/  IMAD R82, R2, UR12, RZ ;  /* 0x0000000c02527c24 */ /* 0x000fe2000f8e02ff */
[----:B------:R-:W-:Y:S01]  /*0910*/  ISETP.GE.U32.AND P0, PT, R0, 0x20, PT ;  /* 0x000000200000780c */ /* 0x000fe20003f06070 */
[----:B------:R-:W-:Y:S01]  /*0920*/  BSSY.RECONVERGENT B0, `(.L_x_4714) ;  /* 0x0000069000007945 */ /* 0x000fe20003800200 */
[----:B------:R-:W0:Y:S01]  /*0930*/  S2R R112, SR_TID.X ;  /* 0x0000000000707919 */ /* 0x000e220000002100 */
[----:B------:R-:W-:Y:S02]  /*0940*/  PLOP3.LUT P1, PT, PT, PT, UP0, 0x80, 0x8 ;  /* 0x000000000008781c */ /* 0x000fe40003f2f008 */
[----:B------:R-:W-:Y:S02]  /*0950*/  SHF.R.S32.HI R83, RZ, 0x1f, R82 ;  /* 0x0000001fff537819 */ /* 0x000fe40000011452 */
[----:B------:R-:W-:Y:S02]  /*0960*/  MOV R113, 0x3f800000 ;  /* 0x3f80000000717802 */ /* 0x000fe40000000f00 */
[----:B------:R-:W-:-:S02]  /*0970*/  LEA.HI R83, R83, R82, RZ, 0x3 ;  /* 0x0000005253537211 */ /* 0x000fc400078f18ff */
[----:B0-----:R-:W-:-:S04]  /*0980*/  LOP3.LUT R82, R112, 0x1f, RZ, 0xc0, !PT ;  /* 0x0000001f70527812 */ /* 0x001fc800078ec0ff */
[----:B------:R-:W-:-:S04]  /*0990*/  LEA.HI.SX32 R89, R83, R82, 0x1d ;  /* 0x0000005253597211 */ /* 0x000fc800078feaff */
[----:B------:R-:W-:Y:S01]  /*09a0*/  MOV R114, R89 ;  /* 0x0000005900727202 */ /* 0x000fe20000000f00 */
[----:B--2---:R-:W-:Y:S01]  /*09b0*/  @P1 HADD2.F32 R113, -RZ, R80.H0_H0 ;  /* 0x20000050ff711230 */ /* 0x004fe20000004100 */
[----:B------:R-:W-:Y:S06]  /*09c0*/  @!P0 BRA `(.L_x_4715) ;  /* 0x0000000400788947 */ /* 0x000fec0003800000 */
[----:B------:R-:W0:Y:S02]  /*09d0*/  LDC.64 R12, c[0x0][0x390] ;  /* 0x0000e400ff0c7b82 */ /* 0x000e240000000a00 */
[----:B0-----:R-:W-:-:S05]  /*09e0*/  IMAD.WIDE.U32 R12, R89, 0x10, R12 ;  /* 0x00000010590c7825 */ /* 0x001fca00078e000c */
[----:B------:R0:W5:Y:S01]  /*09f0*/  LDG.E.128 R80, desc[UR6][R12.64] ;  /* 0x000000060c507981 */ /* 0x000162000c1e1d00 */
[----:B------:R-:W-:-:S04]  /*0a00*/  UISETP.NE.U32.AND UP1, UPT, UR8, URZ, UPT ;  /* 0x000000ff0800728c */ /* 0x000fc8000bf25070 */
[----:B------:R-:W-:-:S09]  /*0a10*/  UISETP.NE.AND.EX UP1, UPT, UR9, URZ, UPT, UP1 ;  /* 0x000000ff0900728c */ /* 0x000fd2000bf25310 */
[----:B0-----:R-:W-:Y:S05]  /*0a20*/  BRA.U !UP1, `(.L_x_4716) ;  /* 0x0000000109c07547 */ /* 0x001fea000b800000 */
[----:B------:R-:W0:Y:S02]  /*0a30*/  LDC.64 R12, c[0x0][0x3a0] ;  /* 0x0000e800ff0c7b82 */ /* 0x000e240000000a00 */
[----:B0-----:R-:W-:-:S05]  /*0a40*/  IMAD.WIDE.U32 R12, R89, 0x10, R12 ;  /* 0x00000010590c7825 */ /* 0x001fca00078e000c */
[----:B------:R-:W2:Y:S01]  /*0a50*/  LDG.E.128 R16, desc[UR6][R12.64] ;  /* 0x000000060c107981 */ /* 0x000ea2000c1e1d00 */
[----:B-----5:R-:W-:Y:S02]  /*0a60*/  HADD2.F32 R14, -RZ, R80.H0_H0 ;  /* 0x20000050ff0e7230 */ /* 0x020fe40000004100 */
[----:B------:R-:W-:Y:S02]  /*0a70*/  HADD2.F32 R3, -RZ, R68.H0_H0 ;  /* 0x20000044ff037230 */ /* 0x000fe40000004100 */
[--C-:B------:R-:W-:Y:S02]  /*0a80*/  HADD2.F32 R96, -RZ, R82.reuse.H0_H0 ;  /* 0x20000052ff607230 */ /* 0x100fe40000004100 */
[----:B------:R-:W-:Y:S01]  /*0a90*/  FMUL.FTZ R14, R14, R113 ;  /* 0x000000710e0e7220 */ /* 0x000fe20000410000 */
[----:B------:R-:W-:Y:S02]  /*0aa0*/  HADD2.F32 R94, -RZ, R81.H0_H0 ;  /* 0x20000051ff5e7230 */ /* 0x000fe40000004100 */
[----:B------:R-:W-:-:S02]  /*0ab0*/  HADD2.F32 R82, -RZ, R82.H1_H1 ;  /* 0x30000052ff527230 */ /* 0x000fc40000004100 */
[-C--:B------:R-:W-:Y:S01]  /*0ac0*/  FMUL.FTZ R96, R96, R113.reuse ;  /* 0x0000007160607220 */ /* 0x080fe20000410000 */
[--C-:B------:R-:W-:Y:S02]  /*0ad0*/  HADD2.F32 R117, -RZ, R70.reuse.H1_H1 ;  /* 0x30000046ff757230 */ /* 0x100fe40000004100 */
[-C--:B------:R-:W-:Y:S01]  /*0ae0*/  FMUL.FTZ R94, R94, R113.reuse ;  /* 0x000000715e5e7220 */ /* 0x080fe20000410000 */
[----:B------:R-:W-:Y:S02]  /*0af0*/  HADD2.F32 R95, -RZ, R70.H0_H0 ;  /* 0x20000046ff5f7230 */ /* 0x000fe40000004100 */
[----:B------:R-:W-:Y:S01]  /*0b00*/  FMUL.FTZ R82, R82, R113 ;  /* 0x0000007152527220 */ /* 0x000fe20000410000 */
[----:B------:R-:W-:-:S05]  /*0b10*/  HADD2.F32 R80, -RZ, R80.H1_H1 ;  /* 0x30000050ff507230 */ /* 0x000fca0000004100 */
[----:B------:R-:W-:Y:S01]  /*0b20*/  FMUL.FTZ R80, R80, R113 ;  /* 0x0000007150507220 */ /* 0x000fe20000410000 */
[----:B--2---:R-:W-:Y:S02]  /*0b30*/  HADD2.F32 R93, -RZ, R16.H0_H0 ;  /* 0x20000010ff5d7230 */ /* 0x004fe40000004100 */
[----:B------:R-:W-:Y:S02]  /*0b40*/  HADD2.F32 R13, -RZ, R17.H0_H0 ;  /* 0x20000011ff0d7230 */ /* 0x000fe40000004100 */
[--C-:B------:R-:W-:Y:S02]  /*0b50*/  HADD2.F32 R119, -RZ, R18.reuse.H1_H1 ;  /* 0x30000012ff777230 */ /* 0x100fe40000004100 */
[----:B------:R-:W-:Y:S01]  /*0b60*/  FFMA.FTZ R3, R14, R3, R93 ;  /* 0x000000030e037223 */ /* 0x000fe2000001005d */
[----:B------:R-:W-:Y:S02]  /*0b70*/  HADD2.F32 R93, -RZ, R69.H0_H0 ;  /* 0x20000045ff5d7230 */ /* 0x000fe40000004100 */
[----:B------:R-:W-:-:S02]  /*0b80*/  HADD2.F32 R115, -RZ, R18.H0_H0 ;  /* 0x20000012ff737230 */ /* 0x000fc40000004100 */
[----:B------:R-:W-:Y:S01]  /*0b90*/  FFMA.FTZ R14, R82, R117, R119 ;  /* 0x00000075520e7223 */ /* 0x000fe20000010077 */
[--C-:B------:R-:W-:Y:S02]  /*0ba0*/  HADD2.F32 R82, -RZ, R83.reuse.H1_H1 ;  /* 0x30000053ff527230 */ /* 0x100fe40000004100 */
[----:B------:R-:W-:Y:S01]  /*0bb0*/  FFMA.FTZ R12, R94, R93, R13 ;  /* 0x0000005d5e0c7223 */ /* 0x000fe2000001000d */
[----:B------:R-:W-:Y:S02]  /*0bc0*/  HADD2.F32 R94, -RZ, R83.H0_H0 ;  /* 0x20000053ff5e7230 */ /* 0x000fe40000004100 */
[----:B------:R-:W-:Y:S01]  /*0bd0*/  FFMA.FTZ R13, R96, R95, R115 ;  /* 0x0000005f600d7223 */ /* 0x000fe20000010073 */
[--C-:B------:R-:W-:Y:S02]  /*0be0*/  HADD2.F32 R95, -RZ, R71.reuse.H0_H0 ;  /* 0x20000047ff5f7230 */ /* 0x100fe40000004100 */
[----:B------:R-:W-:Y:S01]  /*0bf0*/  FMUL.FTZ R96, R82, R113 ;  /* 0x0000007152607220 */ /* 0x000fe20000410000 */
[----:B------:R-:W-:-:S02]  /*0c00*/  HADD2.F32 R93, -RZ, R71.H1_H1 ;  /* 0x30000047ff5d7230 */ /* 0x000fc40000004100 */
[----:B------:R-:W-:Y:S01]  /*0c10*/  FMUL.FTZ R94, R94, R113 ;  /* 0x000000715e5e7220 */ /* 0x000fe20000410000 */
[--C-:B------:R-:W-:Y:S02]  /*0c20*/  HADD2.F32 R83, -RZ, R19.reuse.H0_H0 ;  /* 0x20000013ff537230 */ /* 0x100fe40000004100 */
[----:B------:R-:W-:Y:S02]  /*0c30*/  HADD2.F32 R115, -RZ, R19.H1_H1 ;  /* 0x30000013ff737230 */ /* 0x000fe40000004100 */
[----:B------:R-:W-:Y:S02]  /*0c40*/  HADD2.F32 R82, -RZ, R81.H1_H1 ;  /* 0x30000051ff527230 */ /* 0x000fe40000004100 */
[----:B------:R-:W-:Y:S01]  /*0c50*/  FFMA.FTZ R95, R94, R95, R83 ;  /* 0x0000005f5e5f7223 */ /* 0x000fe20000010053 */
[----:B------:R-:W-:Y:S02]  /*0c60*/  HADD2.F32 R81, -RZ, R68.H1_H1 ;  /* 0x30000044ff517230 */ /* 0x000fe40000004100 */
[----:B------:R-:W-:Y:S01]  /*0c70*/  FFMA.FTZ R96, R96, R93, R115 ;  /* 0x0000005d60607223 */ /* 0x000fe20000010073 */
[----:B------:R-:W-:-:S02]  /*0c80*/  HADD2.F32 R93, -RZ, R69.H1_H1 ;  /* 0x30000045ff5d7230 */ /* 0x000fc40000004100 */
[----:B------:R-:W-:Y:S01]  /*0c90*/  FMUL.FTZ R82, R82, R113 ;  /* 0x0000007152527220 */ /* 0x000fe20000410000 */
[----:B------:R-:W-:Y:S02]  /*0ca0*/  HADD2.F32 R115, -RZ, R17.H1_H1 ;  /* 0x30000011ff737230 */ /* 0x000fe40000004100 */
[----:B------:R-:W-:-:S03]  /*0cb0*/  HADD2.F32 R83, -RZ, R16.H1_H1 ;  /* 0x30000010ff537230 */ /* 0x000fc60000004100 */
[----:B------:R-:W-:Y:S01]  /*0cc0*/  FFMA.FTZ R93, R82, R93, R115 ;  /* 0x0000005d525d7223 */ /* 0x000fe20000010073 */
[----:B------:R-:W-:Y:S01]  /*0cd0*/  F2FP.F16.F32.PACK_AB R82, R14, R13 ;  /* 0x0000000d0e52723e */ /* 0x000fe200000000ff */
[----:B------:R-:W-:Y:S01]  /*0ce0*/  FFMA.FTZ R94, R80, R81, R83 ;  /* 0x00000051505e7223 */ /* 0x000fe20000010053 */
[----:B------:R-:W-:Y:S02]  /*0cf0*/  F2FP.F16.F32.PACK_AB R83, R96, R95 ;  /* 0x0000005f6053723e */ /* 0x000fe400000000ff */
[----:B------:R-:W-:Y:S02]  /*0d00*/  F2FP.F16.F32.PACK_AB R81, R93, R12 ;  /* 0x0000000c5d51723e */ /* 0x000fe400000000ff */
[----:B------:R-:W-:Y:S01]  /*0d10*/  F2FP.F16.F32.PACK_AB R80, R94, R3 ;  /* 0x000000035e50723e */ /* 0x000fe200000000ff */
[----:B------:R-:W-:Y:S06]  /*0d20*/  BRA `(.L_x_4717) ;  /* 0x0000000000907947 */ /* 0x000fec0003800000 */
.L_x_4716:
[----:B-----5:R-:W-:Y:S02]  /*0d30*/  HADD2.F32 R12, -RZ, R80.H0_H0 ;  /* 0x20000050ff0c7230 */ /* 0x020fe40000004100 */
[--C-:B------:R-:W-:Y:S02]  /*0d40*/  HADD2.F32 R94, -RZ, R81.reuse.H0_H0 ;  /* 0x20000051ff5e7230 */ /* 0x100fe40000004100 */
[----:B------:R-:W-:Y:S02]  /*0d50*/  HADD2.F32 R96, -RZ, R82.H0_H0 ;  /* 0x20000052ff607230 */ /* 0x000fe40000004100 */
[-C--:B------:R-:W-:Y:S01]  /*0d60*/  FMUL.FTZ R12, R12, R113.reuse ;  /* 0x000000710c0c7220 */ /* 0x080fe20000410000 */
[----:B------:R-:W-:Y:S02]  /*0d70*/  HADD2.F32 R3, -RZ, R68.H0_H0 ;  /* 0x20000044ff037230 */ /* 0x000fe40000004100 */
[----:B------:R-:W-:Y:S01]  /*0d80*/  FMUL.FTZ R94, R94, R113 ;  /* 0x000000715e5e7220 */ /* 0x000fe20000410000 */
[----:B------:R-:W-:-:S02]  /*0d90*/  HADD2.F32 R14, -RZ, R81.H1_H1 ;  /* 0x30000051ff0e7230 */ /* 0x000fc40000004100 */
[----:B------:R-:W-:Y:S01]  /*0da0*/  FMUL.FTZ R96, R96, R113 ;  /* 0x0000007160607220 */ /* 0x000fe20000410000 */
[----:B------:R-:W-:Y:S02]  /*0db0*/  HADD2.F32 R13, -RZ, R69.H0_H0 ;  /* 0x20000045ff0d7230 */ /* 0x000fe40000004100 */
[----:B------:R-:W-:Y:S01]  /*0dc0*/  FMUL.FTZ R3, R12, R3 ;  /* 0x000000030c037220 */ /* 0x000fe20000410000 */
[----:B------:R-:W-:Y:S02]  /*0dd0*/  HADD2.F32 R81, -RZ, R70.H0_H0 ;  /* 0x20000046ff517230 */ /* 0x000fe40000004100 */
[----:B------:R-:W-:Y:S01]  /*0de0*/  FMUL.FTZ R93, R14, R113 ;  /* 0x000000710e5d7220 */ /* 0x000fe20000410000 */
[----:B------:R-:W-:Y:S02]  /*0df0*/  HADD2.F32 R80, -RZ, R80.H1_H1 ;  /* 0x30000050ff507230 */ /* 0x000fe40000004100 */
[----:B------:R-:W-:Y:S01]  /*0e00*/  FMUL.FTZ R12, R94, R13 ;  /* 0x0000000d5e0c7220 */ /* 0x000fe20000410000 */
[----:B------:R-:W-:-:S02]  /*0e10*/  HADD2.F32 R82, -RZ, R82.H1_H1 ;  /* 0x30000052ff527230 */ /* 0x000fc40000004100 */
[----:B------:R-:W-:Y:S01]  /*0e20*/  FMUL.FTZ R13, R96, R81 ;  /* 0x00000051600d7220 */ /* 0x000fe20000410000 */
[--C-:B------:R-:W-:Y:S02]  /*0e30*/  HADD2.F32 R114, -RZ, R83.reuse.H0_H0 ;  /* 0x20000053ff727230 */ /* 0x100fe40000004100 */
[-C--:B------:R-:W-:Y:S01]  /*0e40*/  FMUL.FTZ R80, R80, R113.reuse ;  /* 0x0000007150507220 */ /* 0x080fe20000410000 */
[----:B------:R-:W-:Y:S02]  /*0e50*/  HADD2.F32 R116, -RZ, R83.H1_H1 ;  /* 0x30000053ff747230 */ /* 0x000fe40000004100 */
[-C--:B------:R-:W-:Y:S01]  /*0e60*/  FMUL.FTZ R82, R82, R113.reuse ;  /* 0x0000007152527220 */ /* 0x080fe20000410000 */
[----:B------:R-:W-:Y:S02]  /*0e70*/  HADD2.F32 R94, -RZ, R69.H1_H1 ;  /* 0x30000045ff5e7230 */ /* 0x000fe40000004100 */
[----:B------:R-:W-:Y:S01]  /*0e80*/  FMUL.FTZ R114, R114, R113 ;  /* 0x0000007172727220 */ /* 0x000fe20000410000 */
[----:B------:R-:W-:-:S02]  /*0e90*/  HADD2.F32 R95, -RZ, R71.H0_H0 ;  /* 0x20000047ff5f7230 */ /* 0x000fc40000004100 */
[----:B------:R-:W-:Y:S01]  /*0ea0*/  FMUL.FTZ R116, R116, R113 ;  /* 0x0000007174747220 */ /* 0x000fe20000410000 */
[----:B------:R-:W-:Y:S02]  /*0eb0*/  HADD2.F32 R81, -RZ, R68.H1_H1 ;  /* 0x30000044ff517230 */ /* 0x000fe40000004100 */
[----:B------:R-:W-:Y:S01]  /*0ec0*/  FMUL.FTZ R93, R93, R94 ;  /* 0x0000005e5d5d7220 */ /* 0x000fe20000410000 */
[----:B------:R-:W-:Y:S02]  /*0ed0*/  HADD2.F32 R83, -RZ, R70.H1_H1 ;  /* 0x30000046ff537230 */ /* 0x000fe40000004100 */
[----:B------:R-:W-:Y:S01]  /*0ee0*/  FMUL.FTZ R95, R114, R95 ;  /* 0x0000005f725f7220 */ /* 0x000fe20000410000 */
[----:B------:R-:W-:Y:S02]  /*0ef0*/  HADD2.F32 R115, -RZ, R71.H1_H1 ;  /* 0x30000047ff737230 */ /* 0x000fe40000004100 */
[----:B------:R-:W-:Y:S01]  /*0f00*/  FMUL.FTZ R94, R80, R81 ;  /* 0x00000051505e7220 */ /* 0x000fe20000410000 */
[----:B------:R-:W-:Y:S01]  /*0f10*/  F2FP.F16.F32.PACK_AB R81, R93, R12 ;  /* 0x0000000c5d51723e */ /* 0x000fe200000000ff */
[----:B------:R-:W-:Y:S01]  /*0f20*/  FMUL.FTZ R14, R82, R83 ;  /* 0x00000053520e7220 */ /* 0x000fe20000410000 */
[----:B------:R-:W-:-:S02]  /*0f30*/  FMUL.FTZ R96, R116, R115 ;  /* 0x0000007374607220 */ /* 0x000fc40000410000 */
[----:B------:R-:W-:Y:S02]  /*0f40*/  F2FP.F16.F32.PACK_AB R80, R94, R3 ;  /* 0x000000035e50723e */ /* 0x000fe400000000ff */
[----:B------:R-:W-:Y:S02]  /*0f50*/  F2FP.F16.F32.PACK_AB R82, R14, R13 ;  /* 0x0000000d0e52723e */ /* 0x000fe400000000ff */
[----:B------:R-:W-:-:S07]  /*0f60*/  F2FP.F16.F32.PACK_AB R83, R96, R95 ;  /* 0x0000005f6053723e */ /* 0x000fce00000000ff */
.L_x_4717:
[----:B------:R-:W0:Y:S02]  /*0f70*/  LDC.64 R114, c[0x0][0x3a8] ;  /* 0x0000ea00ff727b82 */ /* 0x000e240000000a00 */
[C---:B0-----:R-:W-:Y:S01]  /*0f80*/  IMAD.WIDE.U32 R116, R89.reuse, 0x10, R114 ;  /* 0x0000001059747825 */ /* 0x041fe200078e0072 */
[----:B------:R-:W-:-:S04]  /*0f90*/  IADD3 R114, PT, PT, R89, 0x20, RZ ;  /* 0x0000002059727810 */ /* 0x000fc80007ffe0ff */
[----:B------:R0:W-:Y:S03]  /*0fa0*/  STG.E.128 desc[UR6][R116.64], R80 ;  /* 0x0000005074007986 */ /* 0x0001e6000c101d06 */
.L_x_4715:
[----:B------:R-:W-:Y:S05]  /*0fb0*/  BSYNC.RECONVERGENT B0 ;  /* 0x0000000000007941 */ /* 0x000fea0003800200 */
.L_x_4714:
        /* <DEDUP_REMOVED lines=13> */
[----:B0----5:R-:W-:Y:S02]  /*1090*/  HADD2.F32 R4, -RZ, R80.H0_H0 ;  /* 0x20000050ff047230 */ /* 0x021fe40000004100 */
[----:B------:R-:W-:Y:S02]  /*10a0*/  HADD2.F32 R84, -RZ, R81.H0_H0 ;  /* 0x20000051ff547230 */ /* 0x000fe40000004100 */
[----:B------:R-:W-:Y:S02]  /*10b0*/  HADD2.F32 R5, -RZ, R56.H0_H0 ;  /* 0x20000038ff057230 */ /* 0x000fe40000004100 */
[-C--:B------:R-:W-:Y:S01]  /*10c0*/  FMUL.FTZ R4, R4, R113.reuse ;  /* 0x0000007104047220 */ /* 0x080fe20000410000 */
[----:B------:R-:W-:Y:S02]  /*10d0*/  HADD2.F32 R15, -RZ, R16.H0_H0 ;  /* 0x20000010ff0f7230 */ /* 0x000fe40000004100 */
[----:B------:R-:W-:Y:S01]  /*10e0*/  FMUL.FTZ R84, R84, R113 ;  /* 0x0000007154547220 */ /* 0x000fe20000410000 */
[----:B------:R-:W-:-:S02]  /*10f0*/  HADD2.F32 R97, -RZ, R57.H0_H0 ;  /* 0x20000039ff617230 */ /* 0x000fc40000004100 */
[----:B------:R-:W-:Y:S02]  /*1100*/  HADD2.F32 R99, -RZ, R17.H0_H0 ;  /* 0x20000011ff637230 */ /* 0x000fe40000004100 */
[----:B------:R-:W-:Y:S01]  /*1110*/  FFMA.FTZ R4, R4, R5, R15 ;  /* 0x0000000504047223 */ /* 0x000fe2000001000f */
[--C-:B------:R-:W-:Y:S02]  /*1120*/  HADD2.F32 R90, -RZ, R82.reuse.H0_H0 ;  /* 0x20000052ff5a7230 */ /* 0x100fe40000004100 */
[----:B------:R-:W-:Y:S02]  /*1130*/  HADD2.F32 R82, -RZ, R82.H1_H1 ;  /* 0x30000052ff527230 */ /* 0x000fe40000004100 */
[----:B------:R-:W-:Y:S01]  /*1140*/  FFMA.FTZ R5, R84, R97, R99 ;  /* 0x0000006154057223 */ /* 0x000fe20000010063 */
[----:B------:R-:W-:Y:S02]  /*1150*/  HADD2.F32 R15, -RZ, R58.H0_H0 ;  /* 0x2000003aff0f7230 */ /* 0x000fe40000004100 */
[----:B------:R-:W-:Y:S01]  /*1160*/  FMUL.FTZ R90, R90, R113 ;  /* 0x000000715a5a7220 */ /* 0x000fe20000410000 */
[----:B------:R-:W-:-:S02]  /*1170*/  HADD2.F32 R97, -RZ, R18.H0_H0 ;  /* 0x20000012ff617230 */ /* 0x000fc40000004100 */
[----:B------:R-:W-:Y:S01]  /*1180*/  FMUL.FTZ R82, R82, R113 ;  /* 0x0000007152527220 */ /* 0x000fe20000410000 */
[----:B------:R-:W-:Y:S02]  /*1190*/  HADD2.F32 R99, -RZ, R58.H1_H1 ;  /* 0x3000003aff637230 */ /* 0x000fe40000004100 */
[----:B------:R-:W-:Y:S02]  /*11a0*/  HADD2.F32 R115, -RZ, R18.H1_H1 ;  /* 0x30000012ff737230 */ /* 0x000fe40000004100 */
[----:B------:R-:W-:Y:S01]  /*11b0*/  FFMA.FTZ R15, R90, R15, R97 ;  /* 0x0000000f5a0f7223 */ /* 0x000fe20000010061 */
[----:B------:R-:W-:Y:S02]  /*11c0*/  HADD2.F32 R90, -RZ, R83.H0_H0 ;  /* 0x20000053ff5a7230 */ /* 0x000fe40000004100 */
[----:B------:R-:W-:Y:S02]  /*11d0*/  HADD2.F32 R97, -RZ, R19.H0_H0 ;  /* 0x20000013ff617230 */ /* 0x000fe40000004100 */
[----:B------:R-:W-:Y:S01]  /*11e0*/  FFMA.FTZ R84, R82, R99, R115 ;  /* 0x0000006352547223 */ /* 0x000fe20000010073 */
[----:B------:R-:W-:-:S02]  /*11f0*/  HADD2.F32 R82, -RZ, R83.H1_H1 ;  /* 0x30000053ff527230 */ /* 0x000fc40000004100 */
[-C--:B------:R-:W-:Y:S01]  /*1200*/  FMUL.FTZ R90, R90, R113.reuse ;  /* 0x000000715a5a7220 */ /* 0x080fe20000410000 */
[----:B------:R-:W-:Y:S02]  /*1210*/  HADD2.F32 R83, -RZ, R59.H0_H0 ;  /* 0x2000003bff537230 */ /* 0x000fe40000004100 */
[----:B------:R-:W-:Y:S02]  /*1220*/  HADD2.F32 R80, -RZ, R80.H1_H1 ;  /* 0x30000050ff507230 */ /* 0x000fe40000004100 */
[----:B------:R-:W-:Y:S01]  /*1230*/  FMUL.FTZ R99, R82, R113 ;  /* 0x0000007152637220 */ /* 0x000fe20000410000 */
[----:B------:R-:W-:Y:S02]  /*1240*/  HADD2.F32 R82, -RZ, R81.H1_H1 ;  /* 0x30000051ff527230 */ /* 0x000fe40000004100 */
[----:B------:R-:W-:Y:S01]  /*1250*/  FFMA.FTZ R90, R90, R83, R97 ;  /* 0x000000535a5a7223 */ /* 0x000fe20000010061 */
[----:B------:R-:W-:Y:S02]  /*1260*/  HADD2.F32 R98, -RZ, R59.H1_H1 ;  /* 0x3000003bff627230 */ /* 0x000fe40000004100 */
[----:B------:R-:W-:Y:S01]  /*1270*/  FMUL.FTZ R80, R80, R113 ;  /* 0x0000007150507220 */ /* 0x000fe20000410000 */
[----:B------:R-:W-:-:S02]  /*1280*/  HADD2.F32 R116, -RZ, R19.H1_H1 ;  /* 0x30000013ff747230 */ /* 0x000fc40000004100 */
[----:B------:R-:W-:Y:S01]  /*1290*/  FMUL.FTZ R82, R82, R113 ;  /* 0x0000007152527220 */ /* 0x000fe20000410000 */
[----:B------:R-:W-:Y:S02]  /*12a0*/  HADD2.F32 R97, -RZ, R56.H1_H1 ;  /* 0x30000038ff617230 */ /* 0x000fe40000004100 */
[----:B------:R-:W-:Y:S02]  /*12b0*/  HADD2.F32 R83, -RZ, R57.H1_H1 ;  /* 0x30000039ff537230 */ /* 0x000fe40000004100 */
[----:B------:R-:W-:Y:S01]  /*12c0*/  FFMA.FTZ R99, R99, R98, R116 ;  /* 0x0000006263637223 */ /* 0x000fe20000010074 */
        /* <DEDUP_REMOVED lines=9> */
.L_x_4720:
[----:B0----5:R-:W-:Y:S02]  /*1360*/  HADD2.F32 R4, -RZ, R80.H0_H0 ;  /* 0x20000050ff047230 */ /* 0x021fe40000004100 */
[----:B------:R-:W-:Y:S02]  /*1370*/  HADD2.F32 R90, -RZ, R82.H0_H0 ;  /* 0x20000052ff5a7230 */ /* 0x000fe40000004100 */
[----:B------:R-:W-:Y:S02]  /*1380*/  HADD2.F32 R116, -RZ, R83.H0_H0 ;  /* 0x20000053ff747230 */ /* 0x000fe40000004100 */
[-C--:B------:R-:W-:Y:S01]  /*1390*/  FMUL.FTZ R4, R4, R113.reuse ;  /* 0x0000007104047220 */ /* 0x080fe20000410000 */
[----:B------:R-:W-:Y:S02]  /*13a0*/  HADD2.F32 R5, -RZ, R56.H0_H0 ;  /* 0x20000038ff057230 */ /* 0x000fe40000004100 */
[----:B------:R-:W-:Y:S01]  /*13b0*/  FMUL.FTZ R90, R90, R113 ;  /* 0x000000715a5a7220 */ /* 0x000fe20000410000 */
[----:B------:R-:W-:-:S02]  /*13c0*/  HADD2.F32 R84, -RZ, R81.H0_H0 ;  /* 0x20000051ff547230 */ /* 0x000fc40000004100 */
[----:B------:R-:W-:Y:S01]  /*13d0*/  FMUL.FTZ R116, R116, R113 ;  /* 0x0000007174747220 */ /* 0x000fe20000410000 */
[----:B------:R-:W-:Y:S02]  /*13e0*/  HADD2.F32 R98, -RZ, R81.H1_H1 ;  /* 0x30000051ff627230 */ /* 0x000fe40000004100 */
[----:B------:R-:W-:Y:S01]  /*13f0*/  FMUL.FTZ R4, R4, R5 ;  /* 0x0000000504047220 */ /* 0x000fe20000410000 */
[----:B------:R-:W-:Y:S02]  /*1400*/  HADD2.F32 R15, -RZ, R58.H0_H0 ;  /* 0x2000003aff0f7230 */ /* 0x000fe40000004100 */
[-C--:B------:R-:W-:Y:S01]  /*1410*/  FMUL.FTZ R84, R84, R113.reuse ;  /* 0x0000007154547220 */ /* 0x080fe20000410000 */
[----:B------:R-:W-:Y:S02]  /*1420*/  HADD2.F32 R81, -RZ, R59.H0_H0 ;  /* 0x2000003bff517230 */ /* 0x000fe40000004100 */
[----:B------:R-:W-:Y:S01]  /*1430*/  FMUL.FTZ R98, R98, R113 ;  /* 0x0000007162627220 */ /* 0x000fe20000410000 */
[----:B------:R-:W-:-:S02]  /*1440*/  HADD2.F32 R80, -RZ, R80.H1_H1 ;  /* 0x30000050ff507230 */ /* 0x000fc40000004100 */
[----:B------:R-:W-:Y:S01]  /*1450*/  FMUL.FTZ R15, R90, R15 ;  /* 0x0000000f5a0f7220 */ /* 0x000fe20000410000 */
[----:B------:R-:W-:Y:S02]  /*1460*/  HADD2.F32 R82, -RZ, R82.H1_H1 ;  /* 0x30000052ff527230 */ /* 0x000fe40000004100 */
[----:B------:R-:W-:Y:S01]  /*1470*/  FMUL.FTZ R90, R116, R81 ;  /* 0x00000051745a7220 */ /* 0x000fe20000410000 */
[----:B------:R-:W-:Y:S02]  /*1480*/  HADD2.F32 R118, -RZ, R83.H1_H1 ;  /* 0x30000053ff767230 */ /* 0x000fe40000004100 */
[-C--:B------:R-:W-:Y:S01]  /*1490*/  FMUL.FTZ R80, R80, R113.reuse ;  /* 0x0000007150507220 */ /* 0x080fe20000410000 */
[--C-:B------:R-:W-:Y:S02]  /*14a0*/  HADD2.F32 R5, -RZ, R57.reuse.H0_H0 ;  /* 0x20000039ff057230 */ /* 0x100fe40000004100 */
[----:B------:R-:W-:Y:S01]  /*14b0*/  FMUL.FTZ R82, R82, R113 ;  /* 0x0000007152527220 */ /* 0x000fe20000410000 */
[----:B------:R-:W-:-:S02]  /*14c0*/  HADD2.F32 R81, -RZ, R57.H1_H1 ;  /* 0x30000039ff517230 */ /* 0x000fc40000004100 */
[----:B------:R-:W-:Y:S01]  /*14d0*/  FMUL.FTZ R118, R118, R113 ;  /* 0x0000007176767220 */ /* 0x000fe20000410000 */
[----:B------:R-:W-:Y:S02]  /*14e0*/  HADD2.F32 R83, -RZ, R58.H1_H1 ;  /* 0x3000003aff537230 */ /* 0x000fe40000004100 */
[----:B------:R-:W-:Y:S01]  /*14f0*/  FMUL.FTZ R5, R84, R5 ;  /* 0x0000000554057220 */ /* 0x000fe20000410000 */
[----:B------:R-:W-:Y:S02]  /*1500*/  HADD2.F32 R99, -RZ, R59.H1_H1 ;  /* 0x3000003bff637230 */ /* 0x000fe40000004100 */
[----:B------:R-:W-:Y:S01]  /*1510*/  FMUL.FTZ R98, R98, R81 ;  /* 0x0000005162627220 */ /* 0x000fe20000410000 */
[----:B------:R-:W-:Y:S02]  /*1520*/  HADD2.F32 R97, -RZ, R56.H1_H1 ;  /* 0x30000038ff617230 */ /* 0x000fe40000004100 */
[----:B------:R-:W-:Y:S01]  /*1530*/  FMUL.FTZ R84, R82, R83 ;  /* 0x0000005352547220 */ /* 0x000fe20000410000 */
[----:B------:R-:W-:Y:S01]  /*1540*/  FMUL.FTZ R99, R118, R99 ;  /* 0x0000006376637220 */ /* 0x000fe20000410000 */
[----:B------:R-:W-:Y:S01]  /*1550*/  F2FP.F16.F32.PACK_AB R81, R98, R5 ;  /* 0x000000056251723e */ /* 0x000fe200000000ff */
[----:B------:R-:W-:-:S02]  /*1560*/  FMUL.FTZ R97, R80, R97 ;  /* 0x0000006150617220 */ /* 0x000fc40000410000 */
[----:B------:R-:W-:Y:S02]  /*1570*/  F2FP.F16.F32.PACK_AB R82, R84, R15 ;  /* 0x0000000f5452723e */ /* 0x000fe400000000ff */
[----:B------:R-:W-:Y:S02]  /*1580*/  F2FP.F16.F32.PACK_AB R83, R99, R90 ;  /* 0x0000005a6353723e */ /* 0x000fe400000000ff */
[----:B------:R-:W-:-:S07]  /*1590*/  F2FP.F16.F32.PACK_AB R80, R97, R4 ;  /* 0x000000046150723e */ /* 0x000fce00000000ff */
.L_x_4721:
[----:B------:R-:W0:Y:S02]  /*15a0*/  LDC.64 R116, c[0x0][0x3a8] ;  /* 0x0000ea00ff747b82 */ /* 0x000e240000000a00 */
[C---:B0-----:R-:W-:Y:S01]  /*15b0*/  IMAD.WIDE.U32 R116, R114.reuse, 0x10, R116 ;  /* 0x0000001072747825 */ /* 0x041fe200078e0074 */
[----:B------:R-:W-:-:S04]  /*15c0*/  IADD3 R114, PT, PT, R114, 0x20, RZ ;  /* 0x0000002072727810 */ /* 0x000fc80007ffe0ff */
[----:B------:R0:W-:Y:S03]  /*15d0*/  STG.E.128 desc[UR6][R116.64], R80 ;  /* 0x0000005074007986 */ /* 0x0001e6000c101d06 */
.L_x_4719:
[----:B------:R-:W-:Y:S05]  /*15e0*/  BSYNC.RECONVERGENT B0 ;  /* 0x0000000000007941 */ /* 0x000fea0003800200 */
.L_x_4718:
        /* <DEDUP_REMOVED lines=37> */
[--C-:B------:R-:W-:Y:S02]  /*1840*/  HADD2.F32 R91, -RZ, R47.reuse.H0_H0 ;  /* 0x2000002fff5b7230 */ /* 0x100fe40000004100 */
[----:B------:R-:W-:Y:S02]  /*1850*/  HADD2.F32 R83, -RZ, R47.H1_H1 ;  /* 0x3000002fff537230 */ /* 0x000fe40000004100 */
[----:B------:R-:W-:Y:S01]  /*1860*/  FMUL.FTZ R102, R82, R113 ;  /* 0x0000007152667220 */ /* 0x000fe20000410000 */
[----:B------:R-:W-:Y:S02]  /*1870*/  HADD2.F32 R115, -RZ, R19.H1_H1 ;  /* 0x30000013ff737230 */ /* 0x000fe40000004100 */
[----:B------:R-:W-:Y:S01]  /*1880*/  FFMA.FTZ R91, R100, R91, R101 ;  /* 0x0000005b645b7223 */ /* 0x000fe20000010065 */
[----:B------:R-:W-:Y:S02]  /*1890*/  HADD2.F32 R80, -RZ, R80.H1_H1 ;  /* 0x30000050ff507230 */ /* 0x000fe40000004100 */
[----:B------:R-:W-:-:S02]  /*18a0*/  HADD2.F32 R82, -RZ, R81.H1_H1 ;  /* 0x30000051ff527230 */ /* 0x000fc40000004100 */
[----:B------:R-:W-:Y:S01]  /*18b0*/  FFMA.FTZ R102, R102, R83, R115 ;  /* 0x0000005366667223 */ /* 0x000fe20000010073 */
[----:B------:R-:W-:Y:S02]  /*18c0*/  HADD2.F32 R101, -RZ, R44.H1_H1 ;  /* 0x3000002cff657230 */ /* 0x000fe40000004100 */
[-C--:B------:R-:W-:Y:S01]  /*18d0*/  FMUL.FTZ R80, R80, R113.reuse ;  /* 0x0000007150507220 */ /* 0x080fe20000410000 */
[----:B------:R-:W-:Y:S02]  /*18e0*/  HADD2.F32 R81, -RZ, R45.H1_H1 ;  /* 0x3000002dff517230 */ /* 0x000fe40000004100 */
        /* <DEDUP_REMOVED lines=10> */
.L_x_4724:
[----:B0----5:R-:W-:Y:S02]  /*1990*/  HADD2.F32 R6, -RZ, R80.H0_H0 ;  /* 0x20000050ff067230 */ /* 0x021fe40000004100 */
[----:B------:R-:W-:Y:S02]  /*19a0*/  HADD2.F32 R7, -RZ, R44.H0_H0 ;  /* 0x2000002cff077230 */ /* 0x000fe40000004100 */
[--C-:B------:R-:W-:Y:S02]  /*19b0*/  HADD2.F32 R86, -RZ, R81.reuse.H0_H0 ;  /* 0x20000051ff567230 */ /* 0x100fe40000004100 */
[----:B------:R-:W-:Y:S01]  /*19c0*/  FMUL.FTZ R6, R6, R113 ;  /* 0x0000007106067220 */ /* 0x000fe20000410000 */
[----:B------:R-:W-:Y:S02]  /*19d0*/  HADD2.F32 R102, -RZ, R82.H0_H0 ;  /* 0x20000052ff667230 */ /* 0x000fe40000004100 */
[----:B------:R-:W-:Y:S02]  /*19e0*/  HADD2.F32 R80, -RZ, R80.H1_H1 ;  /* 0x30000050ff507230 */ /* 0x000fe40000004100 */
        /* <DEDUP_REMOVED lines=9> */
[----:B------:R-:W-:-:S02]  /*1a80*/  HADD2.F32 R7, -RZ, R45.H0_H0 ;  /* 0x2000002dff077230 */ /* 0x000fc40000004100 */
[-C--:B------:R-:W-:Y:S01]  /*1a90*/  FMUL.FTZ R116, R116, R113.reuse ;  /* 0x0000007174747220 */ /* 0x080fe20000410000 */
[--C-:B------:R-:W-:Y:S02]  /*1aa0*/  HADD2.F32 R85, -RZ, R46.reuse.H0_H0 ;  /* 0x2000002eff557230 */ /* 0x100fe40000004100 */
[-C--:B------:R-:W-:Y:S01]  /*1ab0*/  FMUL.FTZ R118, R118, R113.reuse ;  /* 0x0000007176767220 */ /* 0x080fe20000410000 */
[----:B------:R-:W-:Y:S02]  /*1ac0*/  HADD2.F32 R91, -RZ, R47.H0_H0 ;  /* 0x2000002fff5b7230 */ /* 0x000fe40000004100 */
[----:B------:R-:W-:Y:S01]  /*1ad0*/  FMUL.FTZ R80, R80, R113 ;  /* 0x0000007150507220 */ /* 0x000fe20000410000 */
[----:B------:R-:W-:Y:S02]  /*1ae0*/  HADD2.F32 R81, -RZ, R45.H1_H1 ;  /* 0x3000002dff517230 */ /* 0x000fe40000004100 */
[----:B------:R-:W-:Y:S01]  /*1af0*/  FMUL.FTZ R7, R86, R7 ;  /* 0x0000000756077220 */ /* 0x000fe20000410000 */
[----:B------:R-:W-:-:S02]  /*1b00*/  HADD2.F32 R83, -RZ, R46.H1_H1 ;  /* 0x3000002eff537230 */ /* 0x000fc40000004100 */
[----:B------:R-:W-:Y:S01]  /*1b10*/  FMUL.FTZ R85, R102, R85 ;  /* 0x0000005566557220 */ /* 0x000fe20000410000 */
[----:B------:R-:W-:Y:S02]  /*1b20*/  HADD2.F32 R115, -RZ, R47.H1_H1 ;  /* 0x3000002fff737230 */ /* 0x000fe40000004100 */
[----:B------:R-:W-:Y:S01]  /*1b30*/  FMUL.FTZ R91, R116, R91 ;  /* 0x0000005b745b7220 */ /* 0x000fe20000410000 */
[----:B------:R-:W-:Y:S02]  /*1b40*/  HADD2.F32 R101, -RZ, R44.H1_H1 ;  /* 0x3000002cff657230 */ /* 0x000fe40000004100 */
[----:B------:R-:W-:Y:S01]  /*1b50*/  FMUL.FTZ R86, R82, R83 ;  /* 0x0000005352567220 */ /* 0x000fe20000410000 */
[----:B------:R-:W-:Y:S01]  /*1b60*/  FMUL.FTZ R100, R100, R81 ;  /* 0x0000005164647220 */ /* 0x000fe20000410000 */
[----:B------:R-:W-:Y:S01]  /*1b70*/  FMUL.FTZ R102, R118, R115 ;  /* 0x0000007376667220 */ /* 0x000fe20000410000 */
[----:B------:R-:W-:Y:S02]  /*1b80*/  FMUL.FTZ R101, R80, R101 ;  /* 0x0000006550657220 */ /* 0x000fe40000410000 */
[----:B------:R-:W-:-:S02]  /*1b90*/  F2FP.F16.F32.PACK_AB R82, R86, R85 ;  /* 0x000000555652723e */ /* 0x000fc400000000ff */
[----:B------:R-:W-:Y:S02]  /*1ba0*/  F2FP.F16.F32.PACK_AB R83, R102, R91 ;  /* 0x0000005b6653723e */ /* 0x000fe400000000ff */
[----:B------:R-:W-:Y:S02]  /*1bb0*/  F2FP.F16.F32.PACK_AB R81, R100, R7 ;  /* 0x000000076451723e */ /* 0x000fe400000000ff */
[----:B------:R-:W-:-:S07]  /*1bc0*/  F2FP.F16.F32.PACK_AB R80, R101, R6 ;  /* 0x000000066550723e */ /* 0x000fce00000000ff */
.L_x_4725:
[----:B------:R-:W0:Y:S02]  /*1bd0*/  LDC.64 R116, c[0x0][0x3a8] ;  /* 0x0000ea00ff747b82 */ /* 0x000e240000000a00 */
[C---:B0-----:R-:W-:Y:S01]  /*1be0*/  IMAD.WIDE.U32 R116, R114.reuse, 0x10, R116 ;  /* 0x0000001072747825 */ /* 0x041fe200078e0074 */
[----:B------:R-:W-:-:S04]  /*1bf0*/  IADD3 R114, PT, PT, R114, 0x20, RZ ;  /* 0x0000002072727810 */ /* 0x000fc80007ffe0ff */
[----:B------:R0:W-:Y:S03]  /*1c00*/  STG.E.128 desc[UR6][R116.64], R80 ;  /* 0x0000005074007986 */ /* 0x0001e6000c101d06 */
.L_x_4723:
[----:B------:R-:W-:Y:S05]  /*1c10*/  BSYNC.RECONVERGENT B0 ;  /* 0x0000000000007941 */ /* 0x000fea0003800200 */
.L_x_4722:
        /* <DEDUP_REMOVED lines=32> */
[--C-:B------:R-:W-:Y:S02]  /*1e20*/  HADD2.F32 R92, -RZ, R83.reuse.H0_H0 ;  /* 0x20000053ff5c7230 */ /* 0x100fe40000004100 */
[----:B------:R-:W-:Y:S02]  /*1e30*/  HADD2.F32 R80, -RZ, R80.H1_H1 ;  /* 0x30000050ff507230 */ /* 0x000fe40000004100 */
[----:B------:R-:W-:Y:S01]  /*1e40*/  FFMA.FTZ R88, R82, R103, R115 ;  /* 0x0000006752587223 */ /* 0x000fe20000010073 */
[----:B------:R-:W-:-:S02]  /*1e50*/  HADD2.F32 R82, -RZ, R83.H1_H1 ;  /* 0x30000053ff527230 */ /* 0x000fc40000004100 */
[-C--:B------:R-:W-:Y:S01]  /*1e60*/  FMUL.FTZ R92, R92, R113.reuse ;  /* 0x000000715c5c7220 */ /* 0x080fe20000410000 */
[----:B------:R-:W-:Y:S02]  /*1e70*/  HADD2.F32 R83, -RZ, R35.H0_H0 ;  /* 0x20000023ff537230 */ /* 0x000fe40000004100 */
[-C--:B------:R-:W-:Y:S01]  /*1e80*/  FMUL.FTZ R80, R80, R113.reuse ;  /* 0x0000007150507220 */ /* 0x080fe20000410000 */
[----:B------:R-:W-:Y:S02]  /*1e90*/  HADD2.F32 R103, -RZ, R19.H0_H0 ;  /* 0x20000013ff677230 */ /* 0x000fe40000004100 */
[----:B------:R-:W-:Y:S01]  /*1ea0*/  FMUL.FTZ R105, R82, R113 ;  /* 0x0000007152697220 */ /* 0x000fe20000410000 */
[----:B------:R-:W-:Y:S02]  /*1eb0*/  HADD2.F32 R82, -RZ, R81.H1_H1 ;  /* 0x30000051ff527230 */ /* 0x000fe40000004100 */
[----:B------:R-:W-:Y:S02]  /*1ec0*/  HADD2.F32 R104, -RZ, R35.H1_H1 ;  /* 0x30000023ff687230 */ /* 0x000fe40000004100 */
[----:B------:R-:W-:Y:S01]  /*1ed0*/  FFMA.FTZ R92, R92, R83, R103 ;  /* 0x000000535c5c7223 */ /* 0x000fe20000010067 */
        /* <DEDUP_REMOVED lines=14> */
.L_x_4728:
        /* <DEDUP_REMOVED lines=36> */
.L_x_4729:
[----:B------:R-:W0:Y:S02]  /*2200*/  LDC.64 R116, c[0x0][0x3a8] ;  /* 0x0000ea00ff747b82 */ /* 0x000e240000000a00 */
[C---:B0-----:R-:W-:Y:S01]  /*2210*/  IMAD.WIDE.U32 R116, R114.reuse, 0x10, R116 ;  /* 0x0000001072747825 */ /* 0x041fe200078e0074 */
[----:B------:R-:W-:-:S04]  /*2220*/  IADD3 R114, PT, PT, R114, 0x20, RZ ;  /* 0x0000002072727810 */ /* 0x000fc80007ffe0ff */
[----:B------:R0:W-:Y:S03]  /*2230*/  STG.E.128 desc[UR6][R116.64], R80 ;  /* 0x0000005074007986 */ /* 0x0001e6000c101d06 */
.L_x_4727:
[----:B------:R-:W-:Y:S05]  /*2240*/  BSYNC.RECONVERGENT B0 ;  /* 0x0000000000007941 */ /* 0x000fea0003800200 */
.L_x_4726:
[----:B------:R-:W-:Y:S01]  /*2250*/  ISETP.GE.U32.AND P1, PT, R0, 0xa0, PT ;  /* 0x000000a00000780c */ /* 0x000fe20003f26070 */
[----:B------:R-:W-:-:S12]  /*2260*/  BSSY.RECONVERGENT B0, `(.L_x_4730) ;  /* 0x000005f000007945 */ /* 0x000fd80003800200 */
[----:B------:R-:W-:Y:S05]  /*2270*/  @!P1 BRA `(.L_x_4731) ;  /* 0x0000000400749947 */ /* 0x000fea0003800000 */
        /* <DEDUP_REMOVED lines=18> */
[----:B------:R-:W-:Y:S02]  /*23a0*/  HADD2.F32 R108, -RZ, R82.H0_H0 ;  /* 0x20000052ff6c7230 */ /* 0x000fe40000004100 */
[----:B------:R-:W-:Y:S02]  /*23b0*/  HADD2.F32 R110, -RZ, R83.H0_H0 ;  /* 0x20000053ff6e7230 */ /* 0x000fe40000004100 */
[----:B------:R-:W-:Y:S01]  /*23c0*/  FFMA.FTZ R11, R106, R107, R111 ;  /* 0x0000006b6a0b7223 */ /* 0x000fe2000001006f */
[----:B------:R-:W-:Y:S02]  /*23d0*/  HADD2.F32 R106, -RZ, R81.H1_H1 ;  /* 0x30000051ff6a7230 */ /* 0x000fe40000004100 */
[----:B------:R-:W-:Y:S01]  /*23e0*/  FMUL.FTZ R108, R108, R113 ;  /* 0x000000716c6c7220 */ /* 0x000fe20000410000 */
[----:B------:R-:W-:-:S02]  /*23f0*/  HADD2.F32 R81, -RZ, R22.H0_H0 ;  /* 0x20000016ff517230 */ /* 0x000fc40000004100 */
[-C--:B------:R-:W-:Y:S01]  /*2400*/  FMUL.FTZ R110, R110, R113.reuse ;  /* 0x000000716e6e7220 */ /* 0x080fe20000410000 */
[----:B------:R-:W-:Y:S02]  /*2410*/  HADD2.F32 R107, -RZ, R18.H0_H0 ;  /* 0x20000012ff6b7230 */ /* 0x000fe40000004100 */
[----:B------:R-:W-:Y:S01]  /*2420*/  FMUL.FTZ R106, R106, R113 ;  /* 0x000000716a6a7220 */ /* 0x000fe20000410000 */
[----:B------:R-:W-:Y:S02]  /*2430*/  HADD2.F32 R116, -RZ, R83.H1_H1 ;  /* 0x30000053ff747230 */ /* 0x000fe40000004100 */
[----:B------:R-:W-:Y:S02]  /*2440*/  HADD2.F32 R80, -RZ, R80.H1_H1 ;  /* 0x30000050ff507230 */ /* 0x000fe40000004100 */
        /* <DEDUP_REMOVED lines=11> */
[----:B------:R-:W-:-:S02]  /*2500*/  HADD2.F32 R81, -RZ, R21.H1_H1 ;  /* 0x30000015ff517230 */ /* 0x000fc40000004100 */
[----:B------:R-:W-:Y:S01]  /*2510*/  FFMA.FTZ R111, R116, R111, R109 ;  /* 0x0000006f746f7223 */ /* 0x000fe2000001006d */
[----:B------:R-:W-:Y:S02]  /*2520*/  HADD2.F32 R109, -RZ, R22.H1_H1 ;  /* 0x30000016ff6d7230 */ /* 0x000fe40000004100 */
[----:B------:R-:W-:Y:S02]  /*2530*/  HADD2.F32 R113, -RZ, R18.H1_H1 ;  /* 0x30000012ff717230 */ /* 0x000fe40000004100 */
[----:B------:R-:W-:Y:S02]  /*2540*/  HADD2.F32 R83, -RZ, R17.H1_H1 ;  /* 0x30000011ff537230 */ /* 0x000fe40000004100 */
[----:B------:R-:W-:Y:S02]  /*2550*/  HADD2.F32 R116, -RZ, R16.H1_H1 ;  /* 0x30000010ff747230 */ /* 0x000fe40000004100 */
[----:B------:R-:W-:Y:S01]  /*2560*/  FFMA.FTZ R109, R82, R109, R113 ;  /* 0x0000006d526d7223 */ /* 0x000fe20000010071 */
[----:B------:R-:W-:Y:S01]  /*2570*/  FFMA.FTZ R106, R106, R81, R83 ;  /* 0x000000516a6a7223 */ /* 0x000fe20000010053 */
[----:B------:R-:W-:Y:S01]  /*2580*/  F2FP.F16.F32.PACK_AB R83, R111, R110 ;  /* 0x0000006e6f53723e */ /* 0x000fe200000000ff */
[----:B------:R-:W-:-:S02]  /*2590*/  FFMA.FTZ R107, R107, R80, R116 ;  /* 0x000000506b6b7223 */ /* 0x000fc40000010074 */
[----:B------:R-:W-:Y:S02]  /*25a0*/  F2FP.F16.F32.PACK_AB R82, R109, R108 ;  /* 0x0000006c6d52723e */ /* 0x000fe400000000ff */
[----:B------:R-:W-:Y:S02]  /*25b0*/  F2FP.F16.F32.PACK_AB R81, R106, R11 ;  /* 0x0000000b6a51723e */ /* 0x000fe400000000ff */
[----:B------:R-:W-:Y:S01]  /*25c0*/  F2FP.F16.F32.PACK_AB R80, R107, R10 ;  /* 0x0000000a6b50723e */ /* 0x000fe200000000ff */
[----:B------:R-:W-:Y:S06]  /*25d0*/  BRA `(.L_x_4733) ;  /* 0x0000000000907947 */ /* 0x000fec0003800000 */
.L_x_4732:
[--C-:B0----5:R-:W-:Y:S02]  /*25e0*/  HADD2.F32 R10, -RZ, R80.reuse.H0_H0 ;  /* 0x20000050ff0a7230 */ /* 0x121fe40000004100 */
[----:B------:R-:W-:Y:S02]  /*25f0*/  HADD2.F32 R80, -RZ, R80.H1_H1 ;  /* 0x30000050ff507230 */ /* 0x000fe40000004100 */
[--C-:B------:R-:W-:Y:S02]  /*2600*/  HADD2.F32 R106, -RZ, R81.reuse.H0_H0 ;  /* 0x20000051ff6a7230 */ /* 0x100fe40000004100 */
[-C--:B------:R-:W-:Y:S01]  /*2610*/  FMUL.FTZ R10, R10, R113.reuse ;  /* 0x000000710a0a7220 */ /* 0x080fe20000410000 */
[----:B------:R-:W-:Y:S02]  /*2620*/  HADD2.F32 R110, -RZ, R82.H0_H0 ;  /* 0x20000052ff6e7230 */ /* 0x000fe40000004100 */
[----:B------:R-:W-:Y:S01]  /*2630*/  FMUL.FTZ R107, R80, R113 ;  /* 0x00000071506b7220 */ /* 0x000fe20000410000 */
[----:B------:R-:W-:-:S02]  /*2640*/  HADD2.F32 R108, -RZ, R81.H1_H1 ;  /* 0x30000051ff6c7230 */ /* 0x000fc40000004100 */
[-C--:B------:R-:W-:Y:S01]  /*2650*/  FMUL.FTZ R80, R106, R113.reuse ;  /* 0x000000716a507220 */ /* 0x080fe20000410000 */
[--C-:B------:R-:W-:Y:S02]  /*2660*/  HADD2.F32 R116, -RZ, R83.reuse.H0_H0 ;  /* 0x20000053ff747230 */ /* 0x100fe40000004100 */
[-C--:B------:R-:W-:Y:S01]  /*2670*/  FMUL.FTZ R110, R110, R113.reuse ;  /* 0x000000716e6e7220 */ /* 0x080fe20000410000 */
[----:B------:R-:W-:Y:S02]  /*2680*/  HADD2.F32 R118, -RZ, R83.H1_H1 ;  /* 0x30000053ff767230 */ /* 0x000fe40000004100 */
[-C--:B------:R-:W-:Y:S01]  /*2690*/  FMUL.FTZ R106, R108, R113.reuse ;  /* 0x000000716c6a7220 */ /* 0x080fe20000410000 */
[----:B------:R-:W-:Y:S02]  /*26a0*/  HADD2.F32 R11, -RZ, R20.H0_H0 ;  /* 0x20000014ff0b7230 */ /* 0x000fe40000004100 */
[----:B------:R-:W-:Y:S01]  /*26b0*/  FMUL.FTZ R116, R116, R113 ;  /* 0x0000007174747220 */ /* 0x000fe20000410000 */
[----:B------:R-:W-:-:S02]  /*26c0*/  HADD2.F32 R81, -RZ, R21.H0_H0 ;  /* 0x20000015ff517230 */ /* 0x000fc40000004100 */
[----:B------:R-:W-:Y:S01]  /*26d0*/  FMUL.FTZ R118, R118, R113 ;  /* 0x0000007176767220 */ /* 0x000fe20000410000 */
[----:B------:R-:W-:Y:S02]  /*26e0*/  HADD2.F32 R83, -RZ, R22.H0_H0 ;  /* 0x20000016ff537230 */ /* 0x000fe40000004100 */
[----:B------:R-:W-:Y:S01]  /*26f0*/  FMUL.FTZ R10, R10, R11 ;  /* 0x0000000b0a0a7220 */ /* 0x000fe20000410000 */
[----:B------:R-:W-:Y:S02]  /*2700*/  HADD2.F32 R82, -RZ, R82.H1_H1 ;  /* 0x30000052ff527230 */ /* 0x000fe40000004100 */
[----:B------:R-:W-:Y:S01]  /*2710*/  FMUL.FTZ R11, R80, R81 ;  /* 0x00000051500b7220 */ /* 0x000fe20000410000 */
[--C-:B------:R-:W-:Y:S02]  /*2720*/  HADD2.F32 R111, -RZ, R23.reuse.H1_H1 ;  /* 0x30000017ff6f7230 */ /* 0x100fe40000004100 */
        /* <DEDUP_REMOVED lines=15> */
.L_x_4733:
[----:B------:R-:W0:Y:S02]  /*2820*/  LDC.64 R116, c[0x0][0x3a8] ;  /* 0x0000ea00ff747b82 */ /* 0x000e240000000a00 */
[----:B0-----:R-:W-:-:S05]  /*2830*/  IMAD.WIDE.U32 R116, R114, 0x10, R116 ;  /* 0x0000001072747825 */ /* 0x001fca00078e0074 */
[----:B------:R1:W-:Y:S02]  /*2840*/  STG.E.128 desc[UR6][R116.64], R80 ;  /* 0x0000005074007986 */ /* 0x0003e4000c101d06 */
.L_x_4731:
[----:B------:R-:W-:Y:S05]  /*2850*/  BSYNC.RECONVERGENT B0 ;  /* 0x0000000000007941 */ /* 0x000fea0003800200 */
.L_x_4730:
[----:B01----:R-:W-:Y:S01]  /*2860*/  FADD.FTZ R81, RZ, R3 ;  /* 0x00000003ff517221 */ /* 0x003fe20000010000 */
        /* <DEDUP_REMOVED lines=150> */
.L_x_4757:
[----:B------:R-:W-:Y:S01]  /*31d0*/  LOP3.LUT P3, RZ, R112, 0x1f, RZ, 0xc0, !PT ;  /* 0x0000001f70ff7812 */ /* 0x000fe2000786c0ff */
[----:B------:R-:W-:Y:S01]  /*31e0*/  FMUL.FTZ R112, R115, R115 ;  /* 0x0000007373707220 */ /* 0x000fe20000410000 */
[----:B------:R-:W-:Y:S01]  /*31f0*/  ISETP.NE.AND P2, PT, RZ, UR10, PT ;  /* 0x0000000aff007c0c */ /* 0x000fe2000bf45270 */
[----:B01----:R-:W-:Y:S01]  /*3200*/  FADD.FTZ R114, R114, R117 ;  /* 0x0000007572727221 */ /* 0x003fe20000010000 */
[----:B------:R-:W-:Y:S02]  /*3210*/  BSSY.RECONVERGENT B0, `(.L_x_4735) ;  /* 0x000003d000007945 */ /* 0x000fe40003800200 */
[----:B------:R-:W-:Y:S01]  /*3220*/  FSEL R112, R112, RZ, P2 ;  /* 0x000000ff70707208 */ /* 0x000fe20001000000 */
[----:B------:R-:W-:-:S04]  /*3230*/  FFMA.FTZ R113, R114, R113, UR11 ;  /* 0x0000000b72717e23 */ /* 0x000fc80008010071 */
[----:B------:R-:W-:Y:S01]  /*3240*/  FADD.FTZ R113, R113, R112 ;  /* 0x0000007071717221 */ /* 0x000fe20000010000 */
[----:B------:R-:W-:Y:S01]  /*3250*/  FSEL R112, R115, RZ, !P2 ;  /* 0x000000ff73707208 */ /* 0x000fe20005000000 */
        /* <DEDUP_REMOVED lines=8> */
[--C-:B0-----:R-:W-:Y:S01]  /*32e0*/  FADD.FTZ R80, R3, -R112.reuse ;  /* 0x8000007003507221 */ /* 0x101fe20000010000 */
[----:B-----5:R-:W-:Y:S02]  /*32f0*/  HADD2.F32 R81, -RZ, R76.H0_H0 ;  /* 0x2000004cff517230 */ /* 0x020fe40000004100 */
[--C-:B------:R-:W-:Y:S01]  /*3300*/  FADD.FTZ R82, R12, -R112.reuse ;  /* 0x800000700c527221 */ /* 0x100fe20000010000 */
[----:B------:R-:W-:Y:S02]  /*3310*/  HADD2.F32 R83, -RZ, R72.H0_H0 ;  /* 0x20000048ff537230 */ /* 0x000fe40000004100 */
[C---:B------:R-:W-:Y:S01]  /*3320*/  FMUL.FTZ R80, R113.reuse, R80 ;  /* 0x0000005071507220 */ /* 0x040fe20000410000 */
[----:B------:R-:W-:Y:S02]  /*3330*/  HADD2.F32 R114, -RZ, R77.H0_H0 ;  /* 0x2000004dff727230 */ /* 0x000fe40000004100 */
[----:B------:R-:W-:Y:S02]  /*3340*/  HADD2.F32 R116, -RZ, R73.H0_H0 ;  /* 0x20000049ff747230 */ /* 0x000fe40000004100 */
[----:B------:R-:W-:Y:S01]  /*3350*/  FFMA.FTZ R80, R80, R81, R83 ;  /* 0x0000005150507223 */ /* 0x000fe20000010053 */
[----:B------:R-:W-:Y:S01]  /*3360*/  FMUL.FTZ R81, R113, R82 ;  /* 0x0000005271517220 */ /* 0x000fe20000410000 */
[----:B------:R-:W-:Y:S01]  /*3370*/  FADD.FTZ R82, R93, -R112 ;  /* 0x800000705d527221 */ /* 0x000fe20000010000 */
[----:B------:R-:W-:-:S02]  /*3380*/  HADD2.F32 R83, -RZ, R77.H1_H1 ;  /* 0x3000004dff537230 */ /* 0x000fc40000004100 */
[----:B------:R-:W-:Y:S02]  /*3390*/  HADD2.F32 R115, -RZ, R73.H1_H1 ;  /* 0x30000049ff737230 */ /* 0x000fe40000004100 */
[----:B------:R-:W-:Y:S01]  /*33a0*/  FMUL.FTZ R82, R113, R82 ;  /* 0x0000005271527220 */ /* 0x000fe20000410000 */
[----:B------:R-:W-:Y:S01]  /*33b0*/  FFMA.FTZ R81, R81, R114, R116 ;  /* 0x0000007251517223 */ /* 0x000fe20000010074 */
[----:B------:R-:W-:Y:S01]  /*33c0*/  FADD.FTZ R114, R13, -R112 ;  /* 0x800000700d727221 */ /* 0x000fe20000010000 */
[--C-:B------:R-:W-:Y:S02]  /*33d0*/  HADD2.F32 R117, -RZ, R78.reuse.H1_H1 ;  /* 0x3000004eff757230 */ /* 0x100fe40000004100 */
[----:B------:R-:W-:Y:S01]  /*33e0*/  FFMA.FTZ R116, R82, R83, R115 ;  /* 0x0000005352747223 */ /* 0x000fe20000010073 */
[----:B------:R-:W-:Y:S02]  /*33f0*/  HADD2.F32 R83, -RZ, R78.H0_H0 ;  /* 0x2000004eff537230 */ /* 0x000fe40000004100 */
[----:B------:R-:W-:Y:S01]  /*3400*/  FMUL.FTZ R82, R113, R114 ;  /* 0x0000007271527220 */ /* 0x000fe20000410000 */
[----:B------:R-:W-:-:S02]  /*3410*/  HADD2.F32 R115, -RZ, R74.H0_H0 ;  /* 0x2000004aff737230 */ /* 0x000fc40000004100 */
[----:B------:R-:W-:Y:S01]  /*3420*/  FADD.FTZ R114, R14, -R112 ;  /* 0x800000700e727221 */ /* 0x000fe20000010000 */
[--C-:B------:R-:W-:Y:S01]  /*3430*/  HADD2.F32 R118, -RZ, R75.reuse.H0_H0 ;  /* 0x2000004bff767230 */ /* 0x100fe20000004100 */
[----:B------:R-:W-:Y:S01]  /*3440*/  F2FP.F16.F32.PACK_AB R81, R116, R81 ;  /* 0x000000517451723e */ /* 0x000fe200000000ff */
[----:B------:R-:W-:Y:S02]  /*3450*/  HADD2.F32 R119, -RZ, R75.H1_H1 ;  /* 0x3000004bff777230 */ /* 0x000fe40000004100 */
[----:B------:R-:W-:Y:S01]  /*3460*/  FFMA.FTZ R82, R82, R83, R115 ;  /* 0x0000005352527223 */ /* 0x000fe20000010073 */
[----:B------:R-:W-:Y:S02]  /*3470*/  HADD2.F32 R83, -RZ, R74.H1_H1 ;  /* 0x3000004aff537230 */ /* 0x000fe40000004100 */
[----:B------:R-:W-:Y:S01]  /*3480*/  FMUL.FTZ R114, R113, R114 ;  /* 0x0000007271727220 */ /* 0x000fe20000410000 */
[----:B------:R-:W-:Y:S02]  /*3490*/  HADD2.F32 R115, -RZ, R79.H1_H1 ;  /* 0x3000004fff737230 */ /* 0x000fe40000004100 */
[----:B------:R-:W-:-:S02]  /*34a0*/  HADD2.F32 R121, -RZ, R72.H1_H1 ;  /* 0x30000048ff797230 */ /* 0x000fc40000004100 */
[----:B------:R-:W-:Y:S01]  /*34b0*/  FFMA.FTZ R117, R114, R117, R83 ;  /* 0x0000007572757223 */ /* 0x000fe20000010053 */
[----:B------:R-:W-:-:S04]  /*34c0*/  FADD.FTZ R114, R95, -R112 ;  /* 0x800000705f727221 */ /* 0x000fc80000010000 */
[----:B------:R-:W-:Y:S01]  /*34d0*/  FMUL.FTZ R83, R113, R114 ;  /* 0x0000007271537220 */ /* 0x000fe20000410000 */
[----:B------:R-:W-:Y:S01]  /*34e0*/  HADD2.F32 R114, -RZ, R79.H0_H0 ;  /* 0x2000004fff727230 */ /* 0x000fe20000004100 */
[----:B------:R-:W-:-:S04]  /*34f0*/  F2FP.F16.F32.PACK_AB R82, R117, R82 ;  /* 0x000000527552723e */ /* 0x000fc800000000ff */
[----:B------:R-:W-:Y:S01]  /*3500*/  FFMA.FTZ R83, R83, R114, R118 ;  /* 0x0000007253537223 */ /* 0x000fe20000010076 */
[--C-:B------:R-:W-:Y:S01]  /*3510*/  FADD.FTZ R114, R96, -R112.reuse ;  /* 0x8000007060727221 */ /* 0x100fe20000010000 */
[----:B------:R-:W-:-:S03]  /*3520*/  FADD.FTZ R118, R94, -R112 ;  /* 0x800000705e767221 */ /* 0x000fc60000010000 */
[C---:B------:R-:W-:Y:S01]  /*3530*/  FMUL.FTZ R114, R113.reuse, R114 ;  /* 0x0000007271727220 */ /* 0x040fe20000410000 */
[----:B------:R-:W-:-:S03]  /*3540*/  FMUL.FTZ R118, R113, R118 ;  /* 0x0000007671767220 */ /* 0x000fc60000410000 */
[----:B------:R-:W-:Y:S01]  /*3550*/  FFMA.FTZ R120, R114, R115, R119 ;  /* 0x0000007372787223 */ /* 0x000fe20000010077 */
[----:B------:R-:W-:Y:S01]  /*3560*/  HADD2.F32 R119, -RZ, R76.H1_H1 ;  /* 0x3000004cff777230 */ /* 0x000fe20000004100 */
[----:B------:R-:W0:Y:S03]  /*3570*/  LDC.64 R114, c[0x0][0x428] ;  /* 0x00010a00ff727b82 */ /* 0x000e260000000a00 */
[----:B------:R-:W-:Y:S01]  /*3580*/  F2FP.F16.F32.PACK_AB R83, R120, R83 ;  /* 0x000000537853723e */ /* 0x000fe200000000ff */
[----:B------:R-:W-:-:S05]  /*3590*/  FFMA.FTZ R119, R118, R119, R121 ;  /* 0x0000007776777223 */ /* 0x000fca0000010079 */
[----:B------:R-:W-:Y:S01]  /*35a0*/  F2FP.F16.F32.PACK_AB R80, R119, R80 ;  /* 0x000000507750723e */ /* 0x000fe200000000ff */
[C---:B0-----:R-:W-:Y:S01]  /*35b0*/  IMAD.WIDE.U32 R114, R89.reuse, 0x10, R114 ;  /* 0x0000001059727825 */ /* 0x041fe200078e0072 */
[----:B------:R-:W-:-:S04]  /*35c0*/  IADD3 R89, PT, PT, R89, 0x20, RZ ;  /* 0x0000002059597810 */ /* 0x000fc80007ffe0ff */
[----:B------:R1:W-:Y:S03]  /*35d0*/  STG.E.128 desc[UR6][R114.64], R80 ;  /* 0x0000005072007986 */ /* 0x0003e6000c101d06 */
.L_x_4736:
[----:B------:R-:W-:Y:S05]  /*35e0*/  BSYNC.RECONVERGENT B0 ;  /* 0x0000000000007941 */ /* 0x000fea0003800200 */
.L_x_4735:
[----:B------:R-:W-:Y:S01]  /*35f0*/  ISETP.GE.U32.AND P0, PT, R0, 0x40, PT ;  /* 0x000000400000780c */ /* 0x000fe20003f06070 */
[----:B------:R-:W-:-:S12]  /*3600*/  BSSY.RECONVERGENT B0, `(.L_x_4737) ;  /* 0x0000032000007945 */ /* 0x000fd80003800200 */
[----:B------:R-:W-:Y:S05]  /*3610*/  @!P0 BRA `(.L_x_4738) ;  /* 0x0000000000c08947 */ /* 0x000fea0003800000 */
[--C-:B01----:R-:W-:Y:S01]  /*3620*/  FADD.FTZ R80, R4, -R112.reuse ;  /* 0x8000007004507221 */ /* 0x103fe20000010000 */
        /* <DEDUP_REMOVED lines=47> */
.L_x_4738:
[----:B------:R-:W-:Y:S05]  /*3920*/  BSYNC.RECONVERGENT B0 ;  /* 0x0000000000007941 */ /* 0x000fea0003800200 */
.L_x_4737:
[----:B------:R-:W-:Y:S01]  /*3930*/  ISETP.GE.U32.AND P0, PT, R0, 0x60, PT ;  /* 0x000000600000780c */ /* 0x000fe20003f06070 */
[----:B------:R-:W-:-:S12]  /*3940*/  BSSY.RECONVERGENT B0, `(.L_x_4739) ;  /* 0x0000032000007945 */ /* 0x000fd80003800200 */
[----:B------:R-:W-:Y:S05]  /*3950*/  @!P0 BRA `(.L_x_4740) ;  /* 0x0000000000c08947 */ /* 0x000fea0003800000 */
[--C-:B012---:R-:W-:Y:S01]  /*3960*/  FADD.FTZ R80, R6, -R112.reuse ;  /* 0x8000007006507221 */ /* 0x107fe20000010000 */
        /* <DEDUP_REMOVED lines=47> */
.L_x_4740:
[----:B------:R-:W-:Y:S05]  /*3c60*/  BSYNC.RECONVERGENT B0 ;  /* 0x0000000000007941 */ /* 0x000fea0003800200 */
.L_x_4739:
[----:B------:R-:W-:Y:S01]  /*3c70*/  ISETP.GE.U32.AND P0, PT, R0, 0x80, PT ;  /* 0x000000800000780c */ /* 0x000fe20003f06070 */
[----:B------:R-:W-:-:S12]  /*3c80*/  BSSY.RECONVERGENT B0, `(.L_x_4741) ;  /* 0x0000032000007945 */ /* 0x000fd80003800200 */
[----:B------:R-:W-:Y:S05]  /*3c90*/  @!P0 BRA `(.L_x_4742) ;  /* 0x0000000000c08947 */ /* 0x000fea0003800000 */
[--C-:B0123--:R-:W-:Y:S01]  /*3ca0*/  FADD.FTZ R80, R8, -R112.reuse ;  /* 0x8000007008507221 */ /* 0x10ffe20000010000 */
        /* <DEDUP_REMOVED lines=47> */
.L_x_4742:
[----:B------:R-:W-:Y:S05]  /*3fa0*/  BSYNC.RECONVERGENT B0 ;  /* 0x0000000000007941 */ /* 0x000fea0003800200 */
.L_x_4741:
[----:B------:R-:W-:Y:S04]  /*3fb0*/  BSSY.RECONVERGENT B0, `(.L_x_4743) ;  /* 0x0000031000007945 */ /* 0x000fe80003800200 */
[----:B------:R-:W-:Y:S05]  /*3fc0*/  @!P1 BRA `(.L_x_4744) ;  /* 0x0000000000bc9947 */ /* 0x000fea0003800000 */
[--C-:B01234-:R-:W-:Y:S01]  /*3fd0*/  FADD.FTZ R80, R10, -R112.reuse ;  /* 0x800000700a507221 */ /* 0x11ffe20000010000 */
        /* <DEDUP_REMOVED lines=20> */
[----:B------:R-:W-:Y:S01]  /*4120*/  HADD2.F32 R118, -RZ, R27.H0_H0 ;  /* 0x2000001bff767230 */ /* 0x000fe20000004100 */
[----:B------:R-:W-:Y:S01]  /*4130*/  F2FP.F16.F32.PACK_AB R81, R116, R81 ;  /* 0x000000517451723e */ /* 0x000fe200000000ff */
[----:B------:R-:W-:Y:S02]  /*4140*/  HADD2.F32 R119, -RZ, R31.H1_H1 ;  /* 0x3000001fff777230 */ /* 0x000fe40000004100 */
[----:B------:R-:W-:Y:S01]  /*4150*/  FFMA.FTZ R82, R82, R83, R115 ;  /* 0x0000005352527223 */ /* 0x000fe20000010073 */
[----:B------:R-:W-:Y:S02]  /*4160*/  HADD2.F32 R83, -RZ, R26.H1_H1 ;  /* 0x3000001aff537230 */ /* 0x000fe40000004100 */
[----:B------:R-:W-:Y:S01]  /*4170*/  FMUL.FTZ R114, R113, R114 ;  /* 0x0000007271727220 */ /* 0x000fe20000410000 */
[----:B------:R-:W-:-:S03]  /*4180*/  HADD2.F32 R121, -RZ, R27.H1_H1 ;  /* 0x3000001bff797230 */ /* 0x000fc60000004100 */
        /* <DEDUP_REMOVED lines=9> */
[----:B------:R-:W-:Y:S01]  /*4220*/  FMUL.FTZ R112, R113, R112 ;  /* 0x0000007071707220 */ /* 0x000fe20000410000 */
[----:B------:R-:W0:Y:S01]  /*4230*/  LDC.64 R114, c[0x0][0x428] ;  /* 0x00010a00ff727b82 */ /* 0x000e220000000a00 */
[----:B------:R-:W-:Y:S02]  /*4240*/  HADD2.F32 R113, -RZ, R28.H1_H1 ;  /* 0x3000001cff717230 */ /* 0x000fe40000004100 */
[----:B------:R-:W-:Y:S01]  /*4250*/  FFMA.FTZ R118, R118, R119, R121 ;  /* 0x0000007776767223 */ /* 0x000fe20000010079 */
[----:B------:R-:W-:-:S04]  /*4260*/  HADD2.F32 R119, -RZ, R24.H1_H1 ;  /* 0x30000018ff777230 */ /* 0x000fc80000004100 */
[----:B------:R-:W-:Y:S01]  /*4270*/  F2FP.F16.F32.PACK_AB R83, R118, R83 ;  /* 0x000000537653723e */ /* 0x000fe200000000ff */
[----:B------:R-:W-:-:S05]  /*4280*/  FFMA.FTZ R113, R112, R113, R119 ;  /* 0x0000007170717223 */ /* 0x000fca0000010077 */
[----:B------:R-:W-:Y:S01]  /*4290*/  F2FP.F16.F32.PACK_AB R80, R113, R80 ;  /* 0x000000507150723e */ /* 0x000fe200000000ff */
[----:B0-----:R-:W-:-:S05]  /*42a0*/  IMAD.WIDE.U32 R114, R89, 0x10, R114 ;  /* 0x0000001059727825 */ /* 0x001fca00078e0072 */
[----:B------:R0:W-:Y:S02]  /*42b0*/  STG.E.128 desc[UR6][R114.64], R80 ;  /* 0x0000005072007986 */ /* 0x0001e4000c101d06 */
.L_x_4744:
[----:B------:R-:W-:Y:S05]  /*42c0*/  BSYNC.RECONVERGENT B0 ;  /* 0x0000000000007941 */ /* 0x000fea0003800200 */
.L_x_4743:
[----:B01234-:R-:W0:Y:S02]  /*42d0*/  LDC.64 R80, c[0x0][0x380] ;  /* 0x0000e000ff507b82 */ /* 0x01fe240000000a00 */
[----:B0-----:R-:W-:-:S04]  /*42e0*/  LEA R2, R80, R2, 0x2 ;  /* 0x0000000250027211 */ /* 0x001fc800078e10ff */
[----:B------:R-:W-:-:S13]  /*42f0*/  ISETP.GE.AND P0, PT, R2, R81, PT ;  /* 0x000000510200720c */ /* 0x000fda0003f06270 */
[----:B------:R-:W-:Y:S05]  /*4300*/  @!P0 BRA `(.L_x_4745) ;  /* 0xffffffc400648947 */ /* 0x000fea000383ffff */
[----:B------:R-:W-:Y:S05]  /*4310*/  EXIT ;  /* 0x000000000000794d */ /* 0x000fea0003800000 */
.L_x_4734:
        /* <DEDUP_REMOVED lines=8> */
.L_x_4747:
[----:B------:R-:W-:Y:S05]  /*43a0*/  BSYNC B0 ;  /* 0x0000000000007941 */ /* 0x000fea0003800000 */
.L_x_4746:
        /* <DEDUP_REMOVED lines=9> */
.L_x_4748:
[----:B------:R-:W-:Y:S01]  /*4440*/  HFMA2 R120, -RZ, RZ, 0, 2.384185791015625e-07 ;  /* 0x00000004ff787431 */ /* 0x000fe200000001ff */
[----:B------:R-:W-:-:S05]  /*4450*/  MOV R83, R117 ;  /* 0x0000007500537202 */ /* 0x000fca0000000f00 */
[----:B------:R-:W-:-:S05]  /*4460*/  FADD.FTZ R83, R82, R83 ;  /* 0x0000005352537221 */ /* 0x000fca0000010000 */
[----:B------:R-:W-:-:S07]  /*4470*/  MOV R119, R83 ;  /* 0x0000005300777202 */ /* 0x000fce0000000f00 */
[----:B------:R-:W-:Y:S05]  /*4480*/  WARPSYNC.COLLECTIVE R118, `(.L_x_4749) ;  /* 0x0000000076087348 */ /* 0x000fea0003c00000 */
[----:B------:R0:W1:Y:S02]  /*4490*/  SHFL.BFLY P6, R117, R119, R120, R121 ;  /* 0x0c00007877757389 */ /* 0x00006400000c0079 */
[----:B01----:R-:W-:Y:S05]  /*44a0*/  ENDCOLLECTIVE ;  /* 0x000000000000791b */ /* 0x003fea0003800000 */
.L_x_4749:
[----:B------:R-:W-:Y:S01]  /*44b0*/  HFMA2 R120, -RZ, RZ, 0, 4.76837158203125e-07 ;  /* 0x00000008ff787431 */ /* 0x000fe200000001ff */
[----:B------:R-:W-:-:S05]  /*44c0*/  MOV R80, R117 ;  /* 0x0000007500507202 */ /* 0x000fca0000000f00 */
[----:B------:R-:W-:-:S05]  /*44d0*/  FADD.FTZ R114, R83, R80 ;  /* 0x0000005053727221 */ /* 0x000fca0000010000 */
[----:B------:R-:W-:-:S07]  /*44e0*/  MOV R119, R114 ;  /* 0x0000007200777202 */ /* 0x000fce0000000f00 */
[----:B------:R-:W-:Y:S05]  /*44f0*/  WARPSYNC.COLLECTIVE R118, `(.L_x_4750) ;  /* 0x0000000076087348 */ /* 0x000fea0003c00000 */
[----:B------:R0:W1:Y:S02]  /*4500*/  SHFL.BFLY P6, R117, R119, R120, R121 ;  /* 0x0c00007877757389 */ /* 0x00006400000c0079 */
[----:B01----:R-:W-:Y:S05]  /*4510*/  ENDCOLLECTIVE ;  /* 0x000000000000791b */ /* 0x003fea0003800000 */
.L_x_4750:
[----:B------:R-:W-:Y:S01]  /*4520*/  HFMA2 R120, -RZ, RZ, 0, 9.5367431640625e-07 ;  /* 0x00000010ff787431 */ /* 0x000fe200000001ff */
[----:B------:R-:W-:-:S05]  /*4530*/  MOV R113, R117 ;  /* 0x0000007500717202 */ /* 0x000fca0000000f00 */
[----:B------:R-:W-:Y:S02]  /*4540*/  FADD.FTZ R116, R114, R113 ;  /* 0x0000007172747221 */ /* 0x000fe40000010000 */
[----:B------:R-:W0:Y:S03]  /*4550*/  LDC R113, c[0x0][0x400] ;  /* 0x00010000ff717b82 */ /* 0x000e260000000800 */
[----:B------:R-:W-:-:S07]  /*4560*/  MOV R119, R116 ;  /* 0x0000007400777202 */ /* 0x000fce0000000f00 */
[----:B0-----:R-:W-:Y:S05]  /*4570*/  WARPSYNC.COLLECTIVE R118, `(.L_x_4751) ;  /* 0x0000000076087348 */ /* 0x001fea0003c00000 */
[----:B------:R1:W2:Y:S02]  /*4580*/  SHFL.BFLY P6, R117, R119, R120, R121 ;  /* 0x0c00007877757389 */ /* 0x0002a400000c0079 */
[----:B012---:R-:W-:Y:S05]  /*4590*/  ENDCOLLECTIVE ;  /* 0x000000000000791b */ /* 0x007fea0003800000 */
.L_x_4751:
        /* <DEDUP_REMOVED lines=89> */
.L_x_4752:
[----:B------:R-:W-:Y:S01]  /*4b30*/  HFMA2 R120, -RZ, RZ, 0, 1.1920928955078125e-07 ;  /* 0x00000002ff787431 */ /* 0x000fe200000001ff */
[----:B------:R-:W-:-:S05]  /*4b40*/  MOV R81, R117 ;  /* 0x0000007500517202 */ /* 0x000fca0000000f00 */
[----:B------:R-:W-:-:S05]  /*4b50*/  FADD.FTZ R81, R80, R81 ;  /* 0x0000005150517221 */ /* 0x000fca0000010000 */
[----:B------:R-:W-:-:S07]  /*4b60*/  MOV R119, R81 ;  /* 0x0000005100777202 */ /* 0x000fce0000000f00 */
[----:B------:R-:W-:Y:S05]  /*4b70*/  WARPSYNC.COLLECTIVE R118, `(.L_x_4753) ;  /* 0x0000000076087348 */ /* 0x000fea0003c00000 */
[----:B------:R0:W1:Y:S02]  /*4b80*/  SHFL.BFLY P6, R117, R119, R120, R121 ;  /* 0x0c00007877757389 */ /* 0x00006400000c0079 */
[----:B01----:R-:W-:Y:S05]  /*4b90*/  ENDCOLLECTIVE ;  /* 0x000000000000791b */ /* 0x003fea0003800000 */
.L_x_4753:
[----:B------:R-:W-:Y:S01]  /*4ba0*/  HFMA2 R120, -RZ, RZ, 0, 2.384185791015625e-07 ;  /* 0x00000004ff787431 */ /* 0x000fe200000001ff */
[----:B------:R-:W-:-:S05]  /*4bb0*/  MOV R82, R117 ;  /* 0x0000007500527202 */ /* 0x000fca0000000f00 */
[----:B------:R-:W-:-:S05]  /*4bc0*/  FADD.FTZ R82, R81, R82 ;  /* 0x0000005251527221 */ /* 0x000fca0000010000 */
[----:B------:R-:W-:-:S07]  /*4bd0*/  MOV R119, R82 ;  /* 0x0000005200777202 */ /* 0x000fce0000000f00 */
[----:B------:R-:W-:Y:S05]  /*4be0*/  WARPSYNC.COLLECTIVE R118, `(.L_x_4754) ;  /* 0x0000000076087348 */ /* 0x000fea0003c00000 */
[----:B------:R0:W1:Y:S02]  /*4bf0*/  SHFL.BFLY P6, R117, R119, R120, R121 ;  /* 0x0c00007877757389 */ /* 0x00006400000c0079 */
[----:B01----:R-:W-:Y:S05]  /*4c00*/  ENDCOLLECTIVE ;  /* 0x000000000000791b */ /* 0x003fea0003800000 */
.L_x_4754:
[----:B------:R-:W-:Y:S01]  /*4c10*/  HFMA2 R120, -RZ, RZ, 0, 4.76837158203125e-07 ;  /* 0x00000008ff787431 */ /* 0x000fe200000001ff */
[----:B------:R-:W-:-:S05]  /*4c20*/  MOV R83, R117 ;  /* 0x0000007500537202 */ /* 0x000fca0000000f00 */
[----:B------:R-:W-:-:S05]  /*4c30*/  FADD.FTZ R83, R82, R83 ;  /* 0x0000005352537221 */ /* 0x000fca0000010000 */
[----:B------:R-:W-:-:S07]  /*4c40*/  MOV R119, R83 ;  /* 0x0000005300777202 */ /* 0x000fce0000000f00 */
[----:B------:R-:W-:Y:S05]  /*4c50*/  WARPSYNC.COLLECTIVE R118, `(.L_x_4755) ;  /* 0x0000000076087348 */ /* 0x000fea0003c00000 */
[----:B------:R0:W1:Y:S02]  /*4c60*/  SHFL.BFLY P6, R117, R119, R120, R121 ;  /* 0x0c00007877757389 */ /* 0x00006400000c0079 */
[----:B01----:R-:W-:Y:S05]  /*4c70*/  ENDCOLLECTIVE ;  /* 0x000000000000791b */ /* 0x003fea0003800000 */
.L_x_4755:
[----:B------:R-:W-:Y:S01]  /*4c80*/  HFMA2 R120, -RZ, RZ, 0, 9.5367431640625e-07 ;  /* 0x00000010ff787431 */ /* 0x000fe200000001ff */
[----:B------:R-:W-:-:S05]  /*4c90*/  MOV R114, R117 ;  /* 0x0000007500727202 */ /* 0x000fca0000000f00 */
[----:B------:R-:W-:-:S05]  /*4ca0*/  FADD.FTZ R114, R83, R114 ;  /* 0x0000007253727221 */ /* 0x000fca0000010000 */
[----:B------:R-:W-:-:S07]  /*4cb0*/  MOV R119, R114 ;  /* 0x0000007200777202 */ /* 0x000fce0000000f00 */
[----:B------:R-:W-:Y:S05]  /*4cc0*/  WARPSYNC.COLLECTIVE R118, `(.L_x_4756) ;  /* 0x0000000076087348 */ /* 0x000fea0003c00000 */
[----:B------:R0:W1:Y:S02]  /*4cd0*/  SHFL.BFLY P6, R117, R119, R120, R121 ;  /* 0x0c00007877757389 */ /* 0x00006400000c0079 */
[----:B01----:R-:W-:Y:S05]  /*4ce0*/  ENDCOLLECTIVE ;  /* 0x000000000000791b */ /* 0x003fea0003800000 */
.L_x_4756:
[----:B------:R-:W-:Y:S05]  /*4cf0*/  BRA `(.L_x_4757) ;  /* 0xffffffe400347947 */ /* 0x000fea000383ffff */
.L_x_4758:
        /* <DEDUP_REMOVED lines=16> */
.L_x_45788:


//--------------------- .text._ZN10layer_norm13ln_fwd_kernelINS_13Kernel_traitsI6__halfS2_S2_S2_fjLj1280ELj1ELj4ELj1ELj16ENS_18Kernel_traits_baseILj1280ES2_S2_S2_S2_fjLj128EEEEELb0ELb1ELb0ELb1EEEvNS_9FwdParamsE --------------------------
	.section	.text._ZN10layer_norm13ln_fwd_kernelINS_13Kernel_traitsI6__halfS2_S2_S2_fjLj1280ELj1ELj4ELj1ELj16ENS_18Kernel_traits_baseILj1280ES2_S2_S2_S2_fjLj128EEEEELb0ELb1ELb0ELb1EEEvNS_9FwdParamsE,"ax",@progbits
	.align	128
        .global         _ZN10layer_norm13ln_fwd_kernelINS_13Kernel_traitsI6__halfS2_S2_S2_fjLj1280ELj1ELj4ELj1ELj16ENS_18Kernel_traits_baseILj1280ES2_S2_S2_S2_fjLj128EEEEELb0ELb1ELb0ELb1EEEvNS_9FwdParamsE
        .type           _ZN10layer_norm13ln_fwd_kernelINS_13Kernel_traitsI6__halfS2_S2_S2_fjLj1280ELj1ELj4ELj1ELj16ENS_18Kernel_traits_baseILj1280ES2_S2_S2_S2_fjLj128EEEEELb0ELb1ELb0ELb1EEEvNS_9FwdParamsE,@function
        .size           _ZN10layer_norm13ln_fwd_kernelINS_13Kernel_traitsI6__halfS2_S2_S2_fjLj1280ELj1ELj4ELj1ELj16ENS_18Kernel_traits_baseILj1280ES2_S2_S2_S2_fjLj128EEEEELb0ELb1ELb0ELb1EEEvNS_9FwdParamsE,(.L_x_45789 - _ZN10layer_norm13ln_fwd_kernelINS_13Kernel_traitsI6__halfS2_S2_S2_fjLj1280ELj1ELj4ELj1ELj16ENS_18Kernel_traits_baseILj1280ES2_S2_S2_S2_fjLj128EEEEELb0ELb1ELb0ELb1EEEvNS_9FwdParamsE)
        .other          _ZN10layer_norm13ln_fwd_kernelINS_13Kernel_traitsI6__halfS2_S2_S2_fjLj1280ELj1ELj4ELj1ELj16ENS_18Kernel_traits_baseILj1280ES2_S2_S2_S2_fjLj128EEEEELb0ELb1ELb0ELb1EEEvNS_9FwdParamsE,@"STO_CUDA_ENTRY STV_DEFAULT"
_ZN10layer_norm13ln_fwd_kernelINS_13Kernel_traitsI6__halfS2_S2_S2_fjLj1280ELj1ELj4ELj1ELj16ENS_18Kernel_traits_baseILj1280ES2_S2_S2_S2_fjLj128EEEEELb0ELb1ELb0ELb1EEEvNS_9FwdParamsE:
.text._ZN10layer_norm13ln_fwd_kernelINS_13Kernel_traitsI6__halfS2_S2_S2_fjLj1280ELj1ELj4ELj1ELj16ENS_18Kernel_traits_baseILj1280ES2_S2_S2_S2_fjLj128EEEEELb0ELb1ELb0ELb1EEEvNS_9FwdParamsE:
        /* <DEDUP_REMOVED lines=30> */
.L_x_4759:
        /* <DEDUP_REMOVED lines=24> */
.L_x_4760:
        /* <DEDUP_REMOVED lines=8> */
[----:B------:R-:W2:Y:S01]  /*03e0*/  LDCU.U8 UR8, c[0x0][0x410] ;  /* 0x00008200ff0877ac */ /* 0x000ea20008000000 */
[----:B-1----:R-:W-:-:S04]  /*03f0*/  UISETP.NE.U32.AND UP0, UPT, UR4, URZ, UPT ;  /* 0x000000ff0400728c */ /* 0x002fc8000bf05070 */
[----:B------:R-:W-:-:S09]  /*0400*/  UISETP.NE.AND.EX UP0, UPT, UR5, URZ, UPT, UP0 ;  /* 0x000000ff0500728c */ /* 0x000fd2000bf05300 */
[----:B--2---:R-:W-:Y:S05]  /*0410*/  BRA.U UP0, `(.L_x_4761) ;  /* 0x00000031001c7547 */ /* 0x004fea000b800000 */
[----:B------:R-:W1:Y:S01]  /*0420*/  LDCU.64 UR4, c[0x0][0x3a0] ;  /* 0x00007400ff0477ac */ /* 0x000e620008000a00 */
[----:B------:R-:W2:Y:S01]  /*0430*/  LDCU UR9, c[0x0][0x388] ;  /* 0x00007100ff0977ac */ /* 0x000ea20008000800 */
[----:B------:R-:W3:Y:S01]  /*0440*/  LDCU UR10, c[0x0][0x448] ;  /* 0x00008900ff0a77ac */ /* 0x000ee20008000800 */
[----:B-1----:R-:W-:-:S04]  /*0450*/  ISETP.NE.U32.AND P0, PT, RZ, UR4, PT ;  /* 0x00000004ff007c0c */ /* 0x002fc8000bf05070 */
[----:B--23--:R-:W-:-:S13]  /*0460*/  ISETP.NE.AND.EX P0, PT, RZ, UR5, PT, P0 ;  /* 0x00000005ff007c0c */ /* 0x00cfda000bf05300 */
.L_x_4773:
[----:B-1----:R-:W1:Y:S01]  /*0470*/  LDC.64 R82, c[0x0][0x390] ;  /* 0x0000e400ff527b82 */ /* 0x002e620000000a00 */
[----:B------:R-:W-:-:S05]  /*0480*/  IMAD R0, R88, UR9, RZ ;  /* 0x0000000958007c24 */ /* 0x000fca000f8e02ff */
[----:B0-----:R-:W-:-:S04]  /*0490*/  SHF.R.S32.HI R3, RZ, 0x1f, R0 ;  /* 0x0000001fff037819 */ /* 0x001fc80000011400 */
[----:B------:R-:W-:-:S04]  /*04a0*/  LEA.HI R0, R3, R0, RZ, 0x3 ;  /* 0x0000000003007211 */ /* 0x000fc800078f18ff */
[----:B------:R-:W-:-:S05]  /*04b0*/  LEA.HI.SX32 R93, R0, R89, 0x1d ;  /* 0x00000059005d7211 */ /* 0x000fca00078feaff */
[----:B-1----:R-:W-:-:S06]  /*04c0*/  IMAD.WIDE.U32 R4, R93, 0x10, R82 ;  /* 0x000000105d047825 */ /* 0x002fcc00078e0052 */
[----:B-----5:R-:W5:Y:S01]  /*04d0*/  LDG.E.128 R4, desc[UR6][R4.64] ;  /* 0x0000000604047981 */ /* 0x020f62000c1e1d00 */
[----:B------:R-:W-:Y:S05]  /*04e0*/  @!P0 BRA `(.L_x_4762) ;  /* 0x0000000000a08947 */ /* 0x000fea0003800000 */
[----:B------:R-:W0:Y:S02]  /*04f0*/  LDC.64 R8, c[0x0][0x3a0] ;  /* 0x0000e800ff087b82 */ /* 0x000e240000000a00 */
[----:B0-----:R-:W-:-:S06]  /*0500*/  IMAD.WIDE.U32 R8, R93, 0x10, R8 ;  /* 0x000000105d087825 */ /* 0x001fcc00078e0008 */
[----:B------:R-:W2:Y:S01]  /*0510*/  LDG.E.128 R8, desc[UR6][R8.64] ;  /* 0x0000000608087981 */ /* 0x000ea2000c1e1d00 */
[--C-:B-----5:R-:W-:Y:S02]  /*0520*/  HADD2.F32 R91, -RZ, R5.reuse.H0_H0 ;  /* 0x20000005ff5b7230 */ /* 0x120fe40000004100 */
[----:B------:R-:W-:Y:S02]  /*0530*/  HADD2.F32 R84, -RZ, R5.H1_H1 ;  /* 0x30000005ff547230 */ /* 0x000fe40000004100 */
[----:B------:R-:W-:Y:S02]  /*0540*/  HADD2.F32 R92, -RZ, R4.H0_H0 ;  /* 0x20000004ff5c7230 */ /* 0x000fe40000004100 */
[----:B------:R-:W-:Y:S02]  /*0550*/  HADD2.F32 R90, -RZ, R6.H0_H0 ;  /* 0x20000006ff5a7230 */ /* 0x000fe40000004100 */
[----:B------:R-:W-:Y:S02]  /*0560*/  HADD2.F32 R3, -RZ, R36.H0_H0 ;  /* 0x20000024ff037230 */ /* 0x000fe40000004100 */
[----:B------:R-:W-:-:S02]  /*0570*/  HADD2.F32 R0, -RZ, R37.H0_H0 ;  /* 0x20000025ff007230 */ /* 0x000fc40000004100 */
[----:B------:R-:W-:Y:S02]  /*0580*/  HADD2.F32 R13, -RZ, R38.H0_H0 ;  /* 0x20000026ff0d7230 */ /* 0x000fe40000004100 */
[--C-:B------:R-:W-:Y:S02]  /*0590*/  HADD2.F32 R87, -RZ, R7.reuse.H0_H0 ;  /* 0x20000007ff577230 */ /* 0x100fe40000004100 */
[----:B------:R-:W-:Y:S02]  /*05a0*/  HADD2.F32 R86, -RZ, R7.H1_H1 ;  /* 0x30000007ff567230 */ /* 0x000fe40000004100 */
[----:B------:R-:W-:Y:S02]  /*05b0*/  HADD2.F32 R4, -RZ, R4.H1_H1 ;  /* 0x30000004ff047230 */ /* 0x000fe40000004100 */
[----:B------:R-:W-:Y:S02]  /*05c0*/  HADD2.F32 R6, -RZ, R6.H1_H1 ;  /* 0x30000006ff067230 */ /* 0x000fe40000004100 */
[----:B------:R-:W-:-:S02]  /*05d0*/  HADD2.F32 R85, -RZ, R38.H1_H1 ;  /* 0x30000026ff557230 */ /* 0x000fc40000004100 */
[----:B------:R-:W-:Y:S02]  /*05e0*/  HADD2.F32 R17, -RZ, R39.H1_H1 ;  /* 0x30000027ff117230 */ /* 0x000fe40000004100 */
[----:B--2---:R-:W-:Y:S02]  /*05f0*/  HADD2.F32 R5, -RZ, R8.H0_H0 ;  /* 0x20000008ff057230 */ /* 0x004fe40000004100 */
[----:B------:R-:W-:Y:S02]  /*0600*/  HADD2.F32 R2, -RZ, R9.H0_H0 ;  /* 0x20000009ff027230 */ /* 0x000fe40000004100 */
[----:B------:R-:W-:Y:S02]  /*0610*/  HADD2.F32 R15, -RZ, R10.H0_H0 ;  /* 0x2000000aff0f7230 */ /* 0x000fe40000004100 */
[----:B------:R-:W-:Y:S01]  /*0620*/  FFMA.FTZ R92, R92, R3, R5 ;  /* 0x000000035c5c7223 */ /* 0x000fe20000010005 */
[----:B------:R-:W-:Y:S02]  /*0630*/  HADD2.F32 R5, -RZ, R37.H1_H1 ;  /* 0x30000025ff057230 */ /* 0x000fe40000004100 */
[----:B------:R-:W-:Y:S01]  /*0640*/  FFMA.FTZ R91, R91, R0, R2 ;  /* 0x000000005b5b7223 */ /* 0x000fe20000010002 */
[----:B------:R-:W-:-:S02]  /*0650*/  HADD2.F32 R0, -RZ, R39.H0_H0 ;  /* 0x20000027ff007230 */ /* 0x000fc40000004100 */
[----:B------:R-:W-:Y:S01]  /*0660*/  FFMA.FTZ R90, R90, R13, R15 ;  /* 0x0000000d5a5a7223 */ /* 0x000fe2000001000f */
[----:B------:R-:W-:Y:S02]  /*0670*/  HADD2.F32 R15, -RZ, R36.H1_H1 ;  /* 0x30000024ff0f7230 */ /* 0x000fe40000004100 */
[--C-:B------:R-:W-:Y:S02]  /*0680*/  HADD2.F32 R2, -RZ, R11.reuse.H0_H0 ;  /* 0x2000000bff027230 */ /* 0x100fe40000004100 */
[----:B------:R-:W-:Y:S02]  /*0690*/  HADD2.F32 R19, -RZ, R11.H1_H1 ;  /* 0x3000000bff137230 */ /* 0x000fe40000004100 */
[----:B------:R-:W-:Y:S02]  /*06a0*/  HADD2.F32 R13, -RZ, R10.H1_H1 ;  /* 0x3000000aff0d7230 */ /* 0x000fe40000004100 */
[----:B------:R-:W-:Y:S01]  /*06b0*/  FFMA.FTZ R87, R87, R0, R2 ;  /* 0x0000000057577223 */ /* 0x000fe20000010002 */
[----:B------:R-:W-:-:S02]  /*06c0*/  HADD2.F32 R7, -RZ, R9.H1_H1 ;  /* 0x30000009ff077230 */ /* 0x000fc40000004100 */
[----:B------:R-:W-:Y:S01]  /*06d0*/  FFMA.FTZ R86, R86, R17, R19 ;  /* 0x0000001156567223 */ /* 0x000fe20000010013 */
[----:B------:R-:W-:Y:S02]  /*06e0*/  HADD2.F32 R3, -RZ, R8.H1_H1 ;  /* 0x30000008ff037230 */ /* 0x000fe40000004100 */
[----:B------:R-:W-:Y:S01]  /*06f0*/  FFMA.FTZ R85, R6, R85, R13 ;  /* 0x0000005506557223 */ /* 0x000fe2000001000d */
[----:B------:R-:W-:Y:S01]  /*0700*/  FFMA.FTZ R84, R84, R5, R7 ;  /* 0x0000000554547223 */ /* 0x000fe20000010007 */
[----:B------:R-:W-:Y:S01]  /*0710*/  F2FP.F16.F32.PACK_AB R7, R86, R87 ;  /* 0x000000575607723e */ /* 0x000fe200000000ff */
[----:B------:R-:W-:Y:S02]  /*0720*/  FFMA.FTZ R15, R4, R15, R3 ;  /* 0x0000000f040f7223 */ /* 0x000fe40000010003 */
[----:B------:R-:W-:Y:S02]  /*0730*/  F2FP.F16.F32.PACK_AB R6, R85, R90 ;  /* 0x0000005a5506723e */ /* 0x000fe400000000ff */
[----:B------:R-:W-:-:S02]  /*0740*/  F2FP.F16.F32.PACK_AB R5, R84, R91 ;  /* 0x0000005b5405723e */ /* 0x000fc400000000ff */
[----:B------:R-:W-:Y:S01]  /*0750*/  F2FP.F16.F32.PACK_AB R4, R15, R92 ;  /* 0x0000005c0f04723e */ /* 0x000fe200000000ff */
[----:B------:R-:W-:Y:S06]  /*0760*/  BRA `(.L_x_4763) ;  /* 0x0000000000707947 */ /* 0x000fec0003800000 */
.L_x_4762:
[----:B-----5:R-:W-:Y:S02]  /*0770*/  HADD2.F32 R91, -RZ, R5.H0_H0 ;  /* 0x20000005ff5b7230 */ /* 0x020fe40000004100 */
[----:B------:R-:W-:Y:S02]  /*0780*/  HADD2.F32 R0, -RZ, R37.H0_H0 ;  /* 0x20000025ff007230 */ /* 0x000fe40000004100 */
[----:B------:R-:W-:Y:S02]  /*0790*/  HADD2.F32 R92, -RZ, R4.H0_H0 ;  /* 0x20000004ff5c7230 */ /* 0x000fe40000004100 */
[----:B------:R-:W-:Y:S02]  /*07a0*/  HADD2.F32 R90, -RZ, R6.H0_H0 ;  /* 0x20000006ff5a7230 */ /* 0x000fe40000004100 */
[----:B------:R-:W-:Y:S01]  /*07b0*/  FMUL.FTZ R91, R91, R0 ;  /* 0x000000005b5b7220 */ /* 0x000fe20000410000 */
[----:B------:R-:W-:Y:S02]  /*07c0*/  HADD2.F32 R87, -RZ, R7.H0_H0 ;  /* 0x20000007ff577230 */ /* 0x000fe40000004100 */
[----:B------:R-:W-:-:S02]  /*07d0*/  HADD2.F32 R4, -RZ, R4.H1_H1 ;  /* 0x30000004ff047230 */ /* 0x000fc40000004100 */
[----:B------:R-:W-:Y:S02]  /*07e0*/  HADD2.F32 R5, -RZ, R5.H1_H1 ;  /* 0x30000005ff057230 */ /* 0x000fe40000004100 */
[----:B------:R-:W-:Y:S02]  /*07f0*/  HADD2.F32 R6, -RZ, R6.H1_H1 ;  /* 0x30000006ff067230 */ /* 0x000fe40000004100 */
[----:B------:R-:W-:Y:S02]  /*0800*/  HADD2.F32 R3, -RZ, R36.H0_H0 ;  /* 0x20000024ff037230 */ /* 0x000fe40000004100 */
[----:B------:R-:W-:Y:S02]  /*0810*/  HADD2.F32 R13, -RZ, R38.H0_H0 ;  /* 0x20000026ff0d7230 */ /* 0x000fe40000004100 */
[----:B------:R-:W-:Y:S02]  /*0820*/  HADD2.F32 R7, -RZ, R7.H1_H1 ;  /* 0x30000007ff077230 */ /* 0x000fe40000004100 */
[----:B------:R-:W-:Y:S01]  /*0830*/  FMUL.FTZ R92, R92, R3 ;  /* 0x000000035c5c7220 */ /* 0x000fe20000410000 */
[----:B------:R-:W-:-:S02]  /*0840*/  HADD2.F32 R0, -RZ, R39.H0_H0 ;  /* 0x20000027ff007230 */ /* 0x000fc40000004100 */
[----:B------:R-:W-:Y:S01]  /*0850*/  FMUL.FTZ R90, R90, R13 ;  /* 0x0000000d5a5a7220 */ /* 0x000fe20000410000 */
[----:B------:R-:W-:Y:S02]  /*0860*/  HADD2.F32 R86, -RZ, R39.H1_H1 ;  /* 0x30000027ff567230 */ /* 0x000fe40000004100 */
        /* <DEDUP_REMOVED lines=12> */
.L_x_4763:
        /* <DEDUP_REMOVED lines=10> */
[--C-:B-1---5:R-:W-:Y:S02]  /*09d0*/  HADD2.F32 R12, -RZ, R5.reuse.H0_H0 ;  /* 0x20000005ff0c7230 */ /* 0x122fe40000004100 */
[----:B------:R-:W-:Y:S02]  /*09e0*/  HADD2.F32 R18, -RZ, R5.H1_H1 ;  /* 0x30000005ff127230 */ /* 0x000fe40000004100 */
[--C-:B------:R-:W-:Y:S02]  /*09f0*/  HADD2.F32 R13, -RZ, R4.reuse.H0_H0 ;  /* 0x20000004ff0d7230 */ /* 0x100fe40000004100 */
[----:B------:R-:W-:Y:S02]  /*0a00*/  HADD2.F32 R16, -RZ, R4.H1_H1 ;  /* 0x30000004ff107230 */ /* 0x000fe40000004100 */
[----:B------:R-:W-:Y:S02]  /*0a10*/  HADD2.F32 R3, -RZ, R33.H0_H0 ;  /* 0x20000021ff037230 */ /* 0x000fe40000004100 */
[----:B------:R-:W-:-:S02]  /*0a20*/  HADD2.F32 R5, -RZ, R9.H0_H0 ;  /* 0x20000009ff057230 */ /* 0x000fc40000004100 */
[----:B------:R-:W-:Y:S02]  /*0a30*/  HADD2.F32 R4, -RZ, R6.H0_H0 ;  /* 0x20000006ff047230 */ /* 0x000fe40000004100 */
[----:B------:R-:W-:Y:S02]  /*0a40*/  HADD2.F32 R17, -RZ, R34.H0_H0 ;  /* 0x20000022ff117230 */ /* 0x000fe40000004100 */
[----:B------:R-:W-:Y:S01]  /*0a50*/  FFMA.FTZ R12, R12, R3, R5 ;  /* 0x000000030c0c7223 */ /* 0x000fe20000010005 */
[----:B------:R-:W-:Y:S02]  /*0a60*/  HADD2.F32 R19, -RZ, R10.H0_H0 ;  /* 0x2000000aff137230 */ /* 0x000fe40000004100 */
[----:B------:R-:W-:Y:S02]  /*0a70*/  HADD2.F32 R94, -RZ, R6.H1_H1 ;  /* 0x30000006ff5e7230 */ /* 0x000fe40000004100 */
[--C-:B------:R-:W-:Y:S02]  /*0a80*/  HADD2.F32 R6, -RZ, R7.reuse.H0_H0 ;  /* 0x20000007ff067230 */ /* 0x100fe40000004100 */
[----:B------:R-:W-:-:S02]  /*0a90*/  HADD2.F32 R96, -RZ, R7.H1_H1 ;  /* 0x30000007ff607230 */ /* 0x000fc40000004100 */
[----:B------:R-:W-:Y:S01]  /*0aa0*/  FFMA.FTZ R7, R4, R17, R19 ;  /* 0x0000001104077223 */ /* 0x000fe20000010013 */
[----:B------:R-:W-:Y:S02]  /*0ab0*/  HADD2.F32 R0, -RZ, R32.H0_H0 ;  /* 0x20000020ff007230 */ /* 0x000fe40000004100 */
[----:B------:R-:W-:Y:S02]  /*0ac0*/  HADD2.F32 R2, -RZ, R8.H0_H0 ;  /* 0x20000008ff027230 */ /* 0x000fe40000004100 */
[----:B------:R-:W-:Y:S02]  /*0ad0*/  HADD2.F32 R5, -RZ, R35.H0_H0 ;  /* 0x20000023ff057230 */ /* 0x000fe40000004100 */
[----:B------:R-:W-:Y:S02]  /*0ae0*/  HADD2.F32 R101, -RZ, R11.H0_H0 ;  /* 0x2000000bff657230 */ /* 0x000fe40000004100 */
[----:B------:R-:W-:Y:S01]  /*0af0*/  FFMA.FTZ R13, R13, R0, R2 ;  /* 0x000000000d0d7223 */ /* 0x000fe20000010002 */
[----:B------:R-:W-:-:S02]  /*0b00*/  HADD2.F32 R17, -RZ, R32.H1_H1 ;  /* 0x30000020ff117230 */ /* 0x000fc40000004100 */
[----:B------:R-:W-:Y:S02]  /*0b10*/  HADD2.F32 R3, -RZ, R33.H1_H1 ;  /* 0x30000021ff037230 */ /* 0x000fe40000004100 */
[----:B------:R-:W-:Y:S01]  /*0b20*/  FFMA.FTZ R6, R6, R5, R101 ;  /* 0x0000000506067223 */ /* 0x000fe20000010065 */
[----:B------:R-:W-:Y:S02]  /*0b30*/  HADD2.F32 R97, -RZ, R34.H1_H1 ;  /* 0x30000022ff617230 */ /* 0x000fe40000004100 */
[----:B------:R-:W-:Y:S02]  /*0b40*/  HADD2.F32 R103, -RZ, R35.H1_H1 ;  /* 0x30000023ff677230 */ /* 0x000fe40000004100 */
[----:B------:R-:W-:Y:S02]  /*0b50*/  HADD2.F32 R105, -RZ, R11.H1_H1 ;  /* 0x3000000bff697230 */ /* 0x000fe40000004100 */
[----:B------:R-:W-:Y:S02]  /*0b60*/  HADD2.F32 R99, -RZ, R10.H1_H1 ;  /* 0x3000000aff637230 */ /* 0x000fe40000004100 */
[----:B------:R-:W-:-:S02]  /*0b70*/  HADD2.F32 R95, -RZ, R9.H1_H1 ;  /* 0x30000009ff5f7230 */ /* 0x000fc40000004100 */
[----:B------:R-:W-:Y:S01]  /*0b80*/  FFMA.FTZ R5, R96, R103, R105 ;  /* 0x0000006760057223 */ /* 0x000fe20000010069 */
[----:B------:R-:W-:Y:S02]  /*0b90*/  HADD2.F32 R19, -RZ, R8.H1_H1 ;  /* 0x30000008ff137230 */ /* 0x000fe40000004100 */
[----:B------:R-:W-:Y:S01]  /*0ba0*/  FFMA.FTZ R4, R94, R97, R99 ;  /* 0x000000615e047223 */ /* 0x000fe20000010063 */
[----:B------:R-:W-:Y:S02]  /*0bb0*/  FFMA.FTZ R3, R18, R3, R95 ;  /* 0x0000000312037223 */ /* 0x000fe4000001005f */
[----:B------:R-:W-:Y:S01]  /*0bc0*/  FFMA.FTZ R2, R16, R17, R19 ;  /* 0x0000001110027223 */ /* 0x000fe20000010013 */
[----:B------:R-:W-:Y:S02]  /*0bd0*/  F2FP.F16.F32.PACK_AB R19, R5, R6 ;  /* 0x000000060513723e */ /* 0x000fe400000000ff */
[----:B------:R-:W-:Y:S02]  /*0be0*/  F2FP.F16.F32.PACK_AB R18, R4, R7 ;  /* 0x000000070412723e */ /* 0x000fe400000000ff */
[----:B------:R-:W-:-:S02]  /*0bf0*/  F2FP.F16.F32.PACK_AB R17, R3, R12 ;  /* 0x0000000c0311723e */ /* 0x000fc400000000ff */
[----:B------:R-:W-:Y:S01]  /*0c00*/  F2FP.F16.F32.PACK_AB R16, R2, R13 ;  /* 0x0000000d0210723e */ /* 0x000fe200000000ff */
[----:B------:R-:W-:Y:S06]  /*0c10*/  BRA `(.L_x_4765) ;  /* 0x0000000000707947 */ /* 0x000fec0003800000 */
.L_x_4764:
[--C-:B-1---5:R-:W-:Y:S02]  /*0c20*/  HADD2.F32 R13, -RZ, R4.reuse.H0_H0 ;  /* 0x20000004ff0d7230 */ /* 0x122fe40000004100 */
[----:B------:R-:W-:Y:S02]  /*0c30*/  HADD2.F32 R2, -RZ, R4.H1_H1 ;  /* 0x30000004ff027230 */ /* 0x000fe40000004100 */
[--C-:B------:R-:W-:Y:S02]  /*0c40*/  HADD2.F32 R12, -RZ, R5.reuse.H0_H0 ;  /* 0x20000005ff0c7230 */ /* 0x100fe40000004100 */
[----:B------:R-:W-:Y:S02]  /*0c50*/  HADD2.F32 R16, -RZ, R5.H1_H1 ;  /* 0x30000005ff107230 */ /* 0x000fe40000004100 */
[----:B------:R-:W-:Y:S02]  /*0c60*/  HADD2.F32 R4, -RZ, R6.H0_H0 ;  /* 0x20000006ff047230 */ /* 0x000fe40000004100 */
[----:B------:R-:W-:-:S02]  /*0c70*/  HADD2.F32 R5, -RZ, R34.H0_H0 ;  /* 0x20000022ff057230 */ /* 0x000fc40000004100 */
[----:B------:R-:W-:Y:S02]  /*0c80*/  HADD2.F32 R3, -RZ, R33.H0_H0 ;  /* 0x20000021ff037230 */ /* 0x000fe40000004100 */
[----:B------:R-:W-:Y:S02]  /*0c90*/  HADD2.F32 R18, -RZ, R6.H1_H1 ;  /* 0x30000006ff127230 */ /* 0x000fe40000004100 */
[--C-:B------:R-:W-:Y:S02]  /*0ca0*/  HADD2.F32 R6, -RZ, R7.reuse.H0_H0 ;  /* 0x20000007ff067230 */ /* 0x100fe40000004100 */
[----:B------:R-:W-:Y:S01]  /*0cb0*/  FMUL.FTZ R12, R12, R3 ;  /* 0x000000030c0c7220 */ /* 0x000fe20000410000 */
[----:B------:R-:W-:Y:S02]  /*0cc0*/  HADD2.F32 R94, -RZ, R7.H1_H1 ;  /* 0x30000007ff5e7230 */ /* 0x000fe40000004100 */
[----:B------:R-:W-:Y:S01]  /*0cd0*/  FMUL.FTZ R7, R4, R5 ;  /* 0x0000000504077220 */ /* 0x000fe20000410000 */
[----:B------:R-:W-:-:S02]  /*0ce0*/  HADD2.F32 R5, -RZ, R35.H0_H0 ;  /* 0x20000023ff057230 */ /* 0x000fc40000004100 */
[----:B------:R-:W-:Y:S02]  /*0cf0*/  HADD2.F32 R0, -RZ, R32.H0_H0 ;  /* 0x20000020ff007230 */ /* 0x000fe40000004100 */
[----:B------:R-:W-:Y:S02]  /*0d00*/  HADD2.F32 R95, -RZ, R35.H1_H1 ;  /* 0x30000023ff5f7230 */ /* 0x000fe40000004100 */
[----:B------:R-:W-:Y:S01]  /*0d10*/  FMUL.FTZ R6, R6, R5 ;  /* 0x0000000506067220 */ /* 0x000fe20000410000 */
[----:B------:R-:W-:Y:S02]  /*0d20*/  HADD2.F32 R19, -RZ, R34.H1_H1 ;  /* 0x30000022ff137230 */ /* 0x000fe40000004100 */
[----:B------:R-:W-:Y:S01]  /*0d30*/  FMUL.FTZ R13, R13, R0 ;  /* 0x000000000d0d7220 */ /* 0x000fe20000410000 */
[----:B------:R-:W-:Y:S02]  /*0d40*/  HADD2.F32 R3, -RZ, R33.H1_H1 ;  /* 0x30000021ff037230 */ /* 0x000fe40000004100 */
[----:B------:R-:W-:Y:S01]  /*0d50*/  FMUL.FTZ R5, R94, R95 ;  /* 0x0000005f5e057220 */ /* 0x000fe20000410000 */
[----:B------:R-:W-:-:S02]  /*0d60*/  HADD2.F32 R17, -RZ, R32.H1_H1 ;  /* 0x30000020ff117230 */ /* 0x000fc40000004100 */
[----:B------:R-:W-:Y:S01]  /*0d70*/  FMUL.FTZ R4, R18, R19 ;  /* 0x0000001312047220 */ /* 0x000fe20000410000 */
[----:B------:R-:W-:Y:S01]  /*0d80*/  FMUL.FTZ R3, R16, R3 ;  /* 0x0000000310037220 */ /* 0x000fe20000410000 */
[----:B------:R-:W-:Y:S01]  /*0d90*/  F2FP.F16.F32.PACK_AB R19, R5, R6 ;  /* 0x000000060513723e */ /* 0x000fe200000000ff */
[----:B------:R-:W-:Y:S02]  /*0da0*/  FMUL.FTZ R2, R2, R17 ;  /* 0x0000001102027220 */ /* 0x000fe40000410000 */
[----:B------:R-:W-:Y:S02]  /*0db0*/  F2FP.F16.F32.PACK_AB R18, R4, R7 ;  /* 0x000000070412723e */ /* 0x000fe400000000ff */
[----:B------:R-:W-:Y:S02]  /*0dc0*/  F2FP.F16.F32.PACK_AB R17, R3, R12 ;  /* 0x0000000c0311723e */ /* 0x000fe400000000ff */
[----:B------:R-:W-:-:S07]  /*0dd0*/  F2FP.F16.F32.PACK_AB R16, R2, R13 ;  /* 0x0000000d0210723e */ /* 0x000fce00000000ff */
.L_x_4765:
        /* <DEDUP_REMOVED lines=9> */
[--C-:B-----5:R-:W-:Y:S02]  /*0e70*/  HADD2.F32 R101, -RZ, R17.reuse.H0_H0 ;  /* 0x20000011ff657230 */ /* 0x120fe40000004100 */
[----:B0-----:R-:W-:Y:S02]  /*0e80*/  HADD2.F32 R96, -RZ, R17.H1_H1 ;  /* 0x30000011ff607230 */ /* 0x001fe40000004100 */
[--C-:B------:R-:W-:Y:S02]  /*0e90*/  HADD2.F32 R100, -RZ, R18.reuse.H0_H0 ;  /* 0x20000012ff647230 */ /* 0x100fe40000004100 */
[----:B------:R-:W-:Y:S02]  /*0ea0*/  HADD2.F32 R97, -RZ, R18.H1_H1 ;  /* 0x30000012ff617230 */ /* 0x000fe40000004100 */
[----:B------:R-:W-:Y:S02]  /*0eb0*/  HADD2.F32 R102, -RZ, R16.H0_H0 ;  /* 0x20000010ff667230 */ /* 0x000fe40000004100 */
[----:B------:R-:W-:-:S02]  /*0ec0*/  HADD2.F32 R17, -RZ, R28.H0_H0 ;  /* 0x2000001cff117230 */ /* 0x000fc40000004100 */
[----:B------:R-:W-:Y:S02]  /*0ed0*/  HADD2.F32 R103, -RZ, R8.H0_H0 ;  /* 0x20000008ff677230 */ /* 0x000fe40000004100 */
[----:B------:R-:W-:Y:S02]  /*0ee0*/  HADD2.F32 R18, -RZ, R29.H0_H0 ;  /* 0x2000001dff127230 */ /* 0x000fe40000004100 */
[----:B------:R-:W-:Y:S02]  /*0ef0*/  HADD2.F32 R94, -RZ, R9.H0_H0 ;  /* 0x20000009ff5e7230 */ /* 0x000fe40000004100 */
[----:B------:R-:W-:Y:S01]  /*0f00*/  FFMA.FTZ R102, R102, R17, R103 ;  /* 0x0000001166667223 */ /* 0x000fe20000010067 */
[----:B------:R-:W-:Y:S02]  /*0f10*/  HADD2.F32 R95, -RZ, R30.H0_H0 ;  /* 0x2000001eff5f7230 */ /* 0x000fe40000004100 */
[----:B------:R-:W-:Y:S02]  /*0f20*/  HADD2.F32 R105, -RZ, R10.H0_H0 ;  /* 0x2000000aff697230 */ /* 0x000fe40000004100 */
[----:B------:R-:W-:Y:S01]  /*0f30*/  FFMA.FTZ R101, R101, R18, R94 ;  /* 0x0000001265657223 */ /* 0x000fe2000001005e */
[----:B------:R-:W-:-:S02]  /*0f40*/  HADD2.F32 R99, -RZ, R19.H0_H0 ;  /* 0x20000013ff637230 */ /* 0x000fc40000004100 */
[----:B------:R-:W-:Y:S02]  /*0f50*/  HADD2.F32 R16, -RZ, R16.H1_H1 ;  /* 0x30000010ff107230 */ /* 0x000fe40000004100 */
[----:B------:R-:W-:Y:S01]  /*0f60*/  FFMA.FTZ R100, R100, R95, R105 ;  /* 0x0000005f64647223 */ /* 0x000fe20000010069 */
[----:B------:R-:W-:Y:S02]  /*0f70*/  HADD2.F32 R19, -RZ, R19.H1_H1 ;  /* 0x30000013ff137230 */ /* 0x000fe40000004100 */
[----:B------:R-:W-:Y:S02]  /*0f80*/  HADD2.F32 R95, -RZ, R28.H1_H1 ;  /* 0x3000001cff5f7230 */ /* 0x000fe40000004100 */
[----:B------:R-:W-:Y:S02]  /*0f90*/  HADD2.F32 R17, -RZ, R29.H1_H1 ;  /* 0x3000001dff117230 */ /* 0x000fe40000004100 */
[----:B------:R-:W-:Y:S02]  /*0fa0*/  HADD2.F32 R18, -RZ, R30.H1_H1 ;  /* 0x3000001eff127230 */ /* 0x000fe40000004100 */
[----:B------:R-:W-:-:S02]  /*0fb0*/  HADD2.F32 R94, -RZ, R31.H0_H0 ;  /* 0x2000001fff5e7230 */ /* 0x000fc40000004100 */
[----:B------:R-:W-:Y:S02]  /*0fc0*/  HADD2.F32 R106, -RZ, R11.H0_H0 ;  /* 0x2000000bff6a7230 */ /* 0x000fe40000004100 */
[----:B------:R-:W-:Y:S02]  /*0fd0*/  HADD2.F32 R98, -RZ, R31.H1_H1 ;  /* 0x3000001fff627230 */ /* 0x000fe40000004100 */
[----:B------:R-:W-:Y:S02]  /*0fe0*/  HADD2.F32 R108, -RZ, R11.H1_H1 ;  /* 0x3000000bff6c7230 */ /* 0x000fe40000004100 */
[----:B------:R-:W-:Y:S01]  /*0ff0*/  FFMA.FTZ R99, R99, R94, R106 ;  /* 0x0000005e63637223 */ /* 0x000fe2000001006a */
[----:B------:R-:W-:Y:S02]  /*1000*/  HADD2.F32 R104, -RZ, R10.H1_H1 ;  /* 0x3000000aff687230 */ /* 0x000fe40000004100 */
[----:B------:R-:W-:Y:S02]  /*1010*/  HADD2.F32 R105, -RZ, R9.H1_H1 ;  /* 0x30000009ff697230 */ /* 0x000fe40000004100 */
[----:B------:R-:W-:Y:S01]  /*1020*/  FFMA.FTZ R98, R19, R98, R108 ;  /* 0x0000006213627223 */ /* 0x000fe2000001006c */
[----:B------:R-:W-:-:S02]  /*1030*/  HADD2.F32 R103, -RZ, R8.H1_H1 ;  /* 0x30000008ff677230 */ /* 0x000fc40000004100 */
[----:B------:R-:W-:Y:S01]  /*1040*/  FFMA.FTZ R97, R97, R18, R104 ;  /* 0x0000001261617223 */ /* 0x000fe20000010068 */
[----:B------:R-:W-:Y:S01]  /*1050*/  FFMA.FTZ R96, R96, R17, R105 ;  /* 0x0000001160607223 */ /* 0x000fe20000010069 */
[----:B------:R-:W-:Y:S01]  /*1060*/  F2FP.F16.F32.PACK_AB R19, R98, R99 ;  /* 0x000000636213723e */ /* 0x000fe200000000ff */
[----:B------:R-:W-:Y:S02]  /*1070*/  FFMA.FTZ R95, R16, R95, R103 ;  /* 0x0000005f105f7223 */ /* 0x000fe40000010067 */
[----:B------:R-:W-:Y:S02]  /*1080*/  F2FP.F16.F32.PACK_AB R18, R97, R100 ;  /* 0x000000646112723e */ /* 0x000fe400000000ff */
[----:B------:R-:W-:Y:S02]  /*1090*/  F2FP.F16.F32.PACK_AB R17, R96, R101 ;  /* 0x000000656011723e */ /* 0x000fe400000000ff */
[----:B------:R-:W-:Y:S01]  /*10a0*/  F2FP.F16.F32.PACK_AB R16, R95, R102 ;  /* 0x000000665f10723e */ /* 0x000fe200000000ff */
[----:B------:R-:W-:Y:S06]  /*10b0*/  BRA `(.L_x_4767) ;  /* 0x0000000000707947 */ /* 0x000fec0003800000 */
.L_x_4766:
        /* <DEDUP_REMOVED lines=8> */
[----:B------:R-:W-:Y:S01]  /*1140*/  FMUL.FTZ R102, R102, R17 ;  /* 0x0000001166667220 */ /* 0x000fe20000410000 */
[--C-:B------:R-:W-:Y:S02]  /*1150*/  HADD2.F32 R99, -RZ, R19.reuse.H0_H0 ;  /* 0x20000013ff637230 */ /* 0x100fe40000004100 */
[----:B------:R-:W-:Y:S01]  /*1160*/  FMUL.FTZ R101, R101, R18 ;  /* 0x0000001265657220 */ /* 0x000fe20000410000 */
[----:B------:R-:W-:Y:S02]  /*1170*/  HADD2.F32 R16, -RZ, R16.H1_H1 ;  /* 0x30000010ff107230 */ /* 0x000fe40000004100 */
[----:B------:R-:W-:Y:S01]  /*1180*/  FMUL.FTZ R100, R100, R95 ;  /* 0x0000005f64647220 */ /* 0x000fe20000410000 */
[----:B------:R-:W-:-:S02]  /*1190*/  HADD2.F32 R19, -RZ, R19.H1_H1 ;  /* 0x30000013ff137230 */ /* 0x000fc40000004100 */
[--C-:B------:R-:W-:Y:S02]  /*11a0*/  HADD2.F32 R94, -RZ, R31.reuse.H0_H0 ;  /* 0x2000001fff5e7230 */ /* 0x100fe40000004100 */
[----:B------:R-:W-:Y:S02]  /*11b0*/  HADD2.F32 R98, -RZ, R31.H1_H1 ;  /* 0x3000001fff627230 */ /* 0x000fe40000004100 */
        /* <DEDUP_REMOVED lines=12> */
.L_x_4767:
        /* <DEDUP_REMOVED lines=9> */
[----:B-----5:R-:W-:Y:S02]  /*1310*/  HADD2.F32 R103, -RZ, R16.H0_H0 ;  /* 0x20000010ff677230 */ /* 0x020fe40000004100 */
[----:B0-----:R-:W-:Y:S02]  /*1320*/  HADD2.F32 R104, -RZ, R24.H0_H0 ;  /* 0x20000018ff687230 */ /* 0x001fe40000004100 */
[----:B------:R-:W-:Y:S02]  /*1330*/  HADD2.F32 R106, -RZ, R8.H0_H0 ;  /* 0x20000008ff6a7230 */ /* 0x000fe40000004100 */
[----:B------:R-:W-:Y:S02]  /*1340*/  HADD2.F32 R111, -RZ, R17.H0_H0 ;  /* 0x20000011ff6f7230 */ /* 0x000fe40000004100 */
[----:B------:R-:W-:Y:S02]  /*1350*/  HADD2.F32 R108, -RZ, R9.H0_H0 ;  /* 0x20000009ff6c7230 */ /* 0x000fe40000004100 */
[----:B------:R-:W-:Y:S01]  /*1360*/  FFMA.FTZ R103, R103, R104, R106 ;  /* 0x0000006867677223 */ /* 0x000fe2000001006a */
[----:B------:R-:W-:-:S02]  /*1370*/  HADD2.F32 R104, -RZ, R25.H0_H0 ;  /* 0x20000019ff687230 */ /* 0x000fc40000004100 */
[----:B------:R-:W-:Y:S02]  /*1380*/  HADD2.F32 R110, -RZ, R18.H0_H0 ;  /* 0x20000012ff6e7230 */ /* 0x000fe40000004100 */
[----:B------:R-:W-:Y:S02]  /*1390*/  HADD2.F32 R105, -RZ, R26.H0_H0 ;  /* 0x2000001aff697230 */ /* 0x000fe40000004100 */
[----:B------:R-:W-:Y:S01]  /*13a0*/  FFMA.FTZ R111, R111, R104, R108 ;  /* 0x000000686f6f7223 */ /* 0x000fe2000001006c */
[----:B------:R-:W-:Y:S02]  /*13b0*/  HADD2.F32 R107, -RZ, R10.H0_H0 ;  /* 0x2000000aff6b7230 */ /* 0x000fe40000004100 */
[----:B------:R-:W-:Y:S02]  /*13c0*/  HADD2.F32 R109, -RZ, R19.H0_H0 ;  /* 0x20000013ff6d7230 */ /* 0x000fe40000004100 */
[----:B------:R-:W-:Y:S02]  /*13d0*/  HADD2.F32 R106, -RZ, R27.H0_H0 ;  /* 0x2000001bff6a7230 */ /* 0x000fe40000004100 */
[----:B------:R-:W-:Y:S01]  /*13e0*/  FFMA.FTZ R110, R110, R105, R107 ;  /* 0x000000696e6e7223 */ /* 0x000fe2000001006b */
[----:B------:R-:W-:-:S02]  /*13f0*/  HADD2.F32 R112, -RZ, R11.H0_H0 ;  /* 0x2000000bff707230 */ /* 0x000fc40000004100 */
[----:B------:R-:W-:Y:S02]  /*1400*/  HADD2.F32 R16, -RZ, R16.H1_H1 ;  /* 0x30000010ff107230 */ /* 0x000fe40000004100 */
[----:B------:R-:W-:Y:S02]  /*1410*/  HADD2.F32 R17, -RZ, R17.H1_H1 ;  /* 0x30000011ff117230 */ /* 0x000fe40000004100 */
[----:B------:R-:W-:Y:S01]  /*1420*/  FFMA.FTZ R109, R109, R106, R112 ;  /* 0x0000006a6d6d7223 */ /* 0x000fe20000010070 */
[----:B------:R-:W-:Y:S02]  /*1430*/  HADD2.F32 R18, -RZ, R18.H1_H1 ;  /* 0x30000012ff127230 */ /* 0x000fe40000004100 */
[----:B------:R-:W-:Y:S02]  /*1440*/  HADD2.F32 R19, -RZ, R19.H1_H1 ;  /* 0x30000013ff137230 */ /* 0x000fe40000004100 */
[----:B------:R-:W-:Y:S02]  /*1450*/  HADD2.F32 R105, -RZ, R24.H1_H1 ;  /* 0x30000018ff697230 */ /* 0x000fe40000004100 */
[----:B------:R-:W-:-:S02]  /*1460*/  HADD2.F32 R106, -RZ, R25.H1_H1 ;  /* 0x30000019ff6a7230 */ /* 0x000fc40000004100 */
[----:B------:R-:W-:Y:S02]  /*1470*/  HADD2.F32 R107, -RZ, R26.H1_H1 ;  /* 0x3000001aff6b7230 */ /* 0x000fe40000004100 */
[----:B------:R-:W-:Y:S02]  /*1480*/  HADD2.F32 R108, -RZ, R27.H1_H1 ;  /* 0x3000001bff6c7230 */ /* 0x000fe40000004100 */
[----:B------:R-:W-:Y:S02]  /*1490*/  HADD2.F32 R112, -RZ, R11.H1_H1 ;  /* 0x3000000bff707230 */ /* 0x000fe40000004100 */
        /* <DEDUP_REMOVED lines=12> */
.L_x_4768:
        /* <DEDUP_REMOVED lines=9> */
[----:B------:R-:W-:Y:S02]  /*15f0*/  HADD2.F32 R109, -RZ, R19.H0_H0 ;  /* 0x20000013ff6d7230 */ /* 0x000fe40000004100 */
        /* <DEDUP_REMOVED lines=18> */
.L_x_4769:
[----:B------:R-:W0:Y:S01]  /*1720*/  @P0 LDC.64 R112, c[0x0][0x3a0] ;  /* 0x0000e800ff700b82 */ /* 0x000e220000000a00 */
[----:B------:R-:W-:Y:S01]  /*1730*/  IMAD.WIDE.U32 R114, R94, 0x10, R80 ;  /* 0x000000105e727825 */ /* 0x000fe200078e0050 */
[----:B------:R-:W-:-:S04]  /*1740*/  IADD3 R104, PT, PT, R93, 0x80, RZ ;  /* 0x000000805d687810 */ /* 0x000fc80007ffe0ff */
[----:B------:R1:W-:Y:S02]  /*1750*/  STG.E.128 desc[UR6][R114.64], R16 ;  /* 0x0000001072007986 */ /* 0x0003e4000c101d06 */
[----:B-1----:R-:W-:-:S04]  /*1760*/  IMAD.WIDE.U32 R16, R104, 0x10, R82 ;  /* 0x0000001068107825 */ /* 0x002fc800078e0052 */
[----:B0-----:R-:W-:Y:S02]  /*1770*/  @P0 IMAD.WIDE.U32 R112, R104, 0x10, R112 ;  /* 0x0000001068700825 */ /* 0x001fe400078e0070 */
[----:B------:R-:W5:Y:S04]  /*1780*/  LDG.E.128 R16, desc[UR6][R16.64] ;  /* 0x0000000610107981 */ /* 0x000f68000c1e1d00 */
[----:B------:R0:W5:Y:S01]  /*1790*/  @P0 LDG.E.128 R8, desc[UR6][R112.64] ;  /* 0x0000000670080981 */ /* 0x000162000c1e1d00 */
[----:B------:R-:W-:Y:S05]  /*17a0*/  @!P0 BRA `(.L_x_4770) ;  /* 0x0000000000948947 */ /* 0x000fea0003800000 */
[----:B-----5:R-:W-:Y:S02]  /*17b0*/  HADD2.F32 R114, -RZ, R16.H0_H0 ;  /* 0x20000010ff727230 */ /* 0x020fe40000004100 */
[----:B------:R-:W-:Y:S02]  /*17c0*/  HADD2.F32 R83, -RZ, R20.H0_H0 ;  /* 0x20000014ff537230 */ /* 0x000fe40000004100 */
[----:B0-----:R-:W-:Y:S02]  /*17d0*/  HADD2.F32 R113, -RZ, R8.H0_H0 ;  /* 0x20000008ff717230 */ /* 0x001fe40000004100 */
[--C-:B------:R-:W-:Y:S02]  /*17e0*/  HADD2.F32 R112, -RZ, R17.reuse.H0_H0 ;  /* 0x20000011ff707230 */ /* 0x100fe40000004100 */
[----:B------:R-:W-:Y:S02]  /*17f0*/  HADD2.F32 R117, -RZ, R17.H1_H1 ;  /* 0x30000011ff757230 */ /* 0x000fe40000004100 */
[----:B------:R-:W-:Y:S01]  /*1800*/  FFMA.FTZ R114, R114, R83, R113 ;  /* 0x0000005372727223 */ /* 0x000fe20000010071 */
[----:B------:R-:W-:-:S02]  /*1810*/  HADD2.F32 R17, -RZ, R21.H0_H0 ;  /* 0x20000015ff117230 */ /* 0x000fc40000004100 */
[----:B------:R-:W-:Y:S02]  /*1820*/  HADD2.F32 R83, -RZ, R9.H0_H0 ;  /* 0x20000009ff537230 */ /* 0x000fe40000004100 */
[----:B------:R-:W-:Y:S02]  /*1830*/  HADD2.F32 R82, -RZ, R21.H1_H1 ;  /* 0x30000015ff527230 */ /* 0x000fe40000004100 */
[----:B------:R-:W-:Y:S02]  /*1840*/  HADD2.F32 R116, -RZ, R9.H1_H1 ;  /* 0x30000009ff747230 */ /* 0x000fe40000004100 */
[----:B------:R-:W-:Y:S01]  /*1850*/  FFMA.FTZ R112, R112, R17, R83 ;  /* 0x0000001170707223 */ /* 0x000fe20000010053 */
        /* <DEDUP_REMOVED lines=17> */
[----:B------:R-:W-:-:S03]  /*1970*/  HADD2.F32 R17, -RZ, R20.H1_H1 ;  /* 0x30000014ff117230 */ /* 0x000fc60000004100 */
[----:B------:R-:W-:Y:S01]  /*1980*/  FFMA.FTZ R119, R19, R18, R82 ;  /* 0x0000001213777223 */ /* 0x000fe20000010052 */
[----:B------:R-:W-:Y:S01]  /*1990*/  HADD2.F32 R19, -RZ, R8.H1_H1 ;  /* 0x30000008ff137230 */ /* 0x000fe20000004100 */
[----:B------:R-:W-:-:S04]  /*19a0*/  F2FP.F16.F32.PACK_AB R18, R118, R113 ;  /* 0x000000717612723e */ /* 0x000fc800000000ff */
[----:B------:R-:W-:Y:S01]  /*19b0*/  FFMA.FTZ R120, R16, R17, R19 ;  /* 0x0000001110787223 */ /* 0x000fe20000010013 */
[----:B------:R-:W-:Y:S02]  /*19c0*/  F2FP.F16.F32.PACK_AB R19, R119, R115 ;  /* 0x000000737713723e */ /* 0x000fe400000000ff */
[----:B------:R-:W-:Y:S02]  /*19d0*/  F2FP.F16.F32.PACK_AB R17, R117, R112 ;  /* 0x000000707511723e */ /* 0x000fe400000000ff */
[----:B------:R-:W-:Y:S01]  /*19e0*/  F2FP.F16.F32.PACK_AB R16, R120, R114 ;  /* 0x000000727810723e */ /* 0x000fe200000000ff */
[----:B------:R-:W-:Y:S06]  /*19f0*/  BRA `(.L_x_4771) ;  /* 0x0000000000707947 */ /* 0x000fec0003800000 */
.L_x_4770:
[--C-:B0----5:R-:W-:Y:S02]  /*1a00*/  HADD2.F32 R113, -RZ, R18.reuse.H0_H0 ;  /* 0x20000012ff717230 */ /* 0x121fe40000004100 */
[----:B------:R-:W-:Y:S02]  /*1a10*/  HADD2.F32 R118, -RZ, R18.H1_H1 ;  /* 0x30000012ff767230 */ /* 0x000fe40000004100 */
[--C-:B------:R-:W-:Y:S02]  /*1a20*/  HADD2.F32 R18, -RZ, R22.reuse.H0_H0 ;  /* 0x20000016ff127230 */ /* 0x100fe40000004100 */
[----:B------:R-:W-:Y:S02]  /*1a30*/  HADD2.F32 R115, -RZ, R22.H1_H1 ;  /* 0x30000016ff737230 */ /* 0x000fe40000004100 */
[----:B------:R-:W-:Y:S02]  /*1a40*/  HADD2.F32 R114, -RZ, R16.H0_H0 ;  /* 0x20000010ff727230 */ /* 0x000fe40000004100 */
[----:B------:R-:W-:Y:S01]  /*1a50*/  FMUL.FTZ R113, R113, R18 ;  /* 0x0000001271717220 */ /* 0x000fe20000410000 */
[----:B------:R-:W-:-:S02]  /*1a60*/  HADD2.F32 R83, -RZ, R20.H0_H0 ;  /* 0x20000014ff537230 */ /* 0x000fc40000004100 */
[----:B------:R-:W-:Y:S01]  /*1a70*/  FMUL.FTZ R118, R118, R115 ;  /* 0x0000007376767220 */ /* 0x000fe20000410000 */
[----:B------:R-:W-:Y:S02]  /*1a80*/  HADD2.F32 R115, -RZ, R19.H0_H0 ;  /* 0x20000013ff737230 */ /* 0x000fe40000004100 */
[----:B------:R-:W-:Y:S02]  /*1a90*/  HADD2.F32 R18, -RZ, R23.H0_H0 ;  /* 0x20000017ff127230 */ /* 0x000fe40000004100 */
[----:B------:R-:W-:Y:S01]  /*1aa0*/  FMUL.FTZ R114, R114, R83 ;  /* 0x0000005372727220 */ /* 0x000fe20000410000 */
[--C-:B------:R-:W-:Y:S02]  /*1ab0*/  HADD2.F32 R112, -RZ, R17.reuse.H0_H0 ;  /* 0x20000011ff707230 */ /* 0x100fe40000004100 */
[----:B------:R-:W-:Y:S02]  /*1ac0*/  HADD2.F32 R117, -RZ, R17.H1_H1 ;  /* 0x30000011ff757230 */ /* 0x000fe40000004100 */
[----:B------:R-:W-:Y:S01]  /*1ad0*/  FMUL.FTZ R115, R115, R18 ;  /* 0x0000001273737220 */ /* 0x000fe20000410000 */
[----:B------:R-:W-:-:S02]  /*1ae0*/  HADD2.F32 R83, -RZ, R21.H0_H0 ;  /* 0x20000015ff537230 */ /* 0x000fc40000004100 */
[----:B------:R-:W-:Y:S02]  /*1af0*/  HADD2.F32 R19, -RZ, R19.H1_H1 ;  /* 0x30000013ff137230 */ /* 0x000fe40000004100 */
[----:B------:R-:W-:Y:S02]  /*1b00*/  HADD2.F32 R82, -RZ, R23.H1_H1 ;  /* 0x30000017ff527230 */ /* 0x000fe40000004100 */
[----:B------:R-:W-:Y:S01]  /*1b10*/  FMUL.FTZ R112, R112, R83 ;  /* 0x0000005370707220 */ /* 0x000fe20000410000 */
[----:B------:R-:W-:Y:S02]  /*1b20*/  HADD2.F32 R16, -RZ, R16.H1_H1 ;  /* 0x30000010ff107230 */ /* 0x000fe40000004100 */
[----:B------:R-:W-:Y:S02]  /*1b30*/  HADD2.F32 R18, -RZ, R21.H1_H1 ;  /* 0x30000015ff127230 */ /* 0x000fe40000004100 */
[----:B------:R-:W-:Y:S01]  /*1b40*/  FMUL.FTZ R119, R19, R82 ;  /* 0x0000005213777220 */ /* 0x000fe20000410000 */
[----:B------:R-:W-:-:S02]  /*1b50*/  HADD2.F32 R17, -RZ, R20.H1_H1 ;  /* 0x30000014ff117230 */ /* 0x000fc40000004100 */
[----:B------:R-:W-:Y:S02]  /*1b60*/  FMUL.FTZ R117, R117, R18 ;  /* 0x0000001275757220 */ /* 0x000fe40000410000 */
[----:B------:R-:W-:Y:S01]  /*1b70*/  F2FP.F16.F32.PACK_AB R19, R119, R115 ;  /* 0x000000737713723e */ /* 0x000fe200000000ff */
[----:B------:R-:W-:Y:S01]  /*1b80*/  FMUL.FTZ R120, R16, R17 ;  /* 0x0000001110787220 */ /* 0x000fe20000410000 */
[----:B------:R-:W-:Y:S02]  /*1b90*/  F2FP.F16.F32.PACK_AB R18, R118, R113 ;  /* 0x000000717612723e */ /* 0x000fe400000000ff */
[----:B------:R-:W-:Y:S02]  /*1ba0*/  F2FP.F16.F32.PACK_AB R17, R117, R112 ;  /* 0x000000707511723e */ /* 0x000fe400000000ff */
[----:B------:R-:W-:-:S07]  /*1bb0*/  F2FP.F16.F32.PACK_AB R16, R120, R114 ;  /* 0x000000727810723e */ /* 0x000fce00000000ff */
.L_x_4771:
[----:B------:R-:W-:Y:S01]  /*1bc0*/  FADD.FTZ R82, RZ, R92 ;  /* 0x0000005cff527221 */ /* 0x000fe20000010000 */
[----:B------:R-:W-:Y:S01]  /*1bd0*/  IMAD.WIDE.U32 R80, R104, 0x10, R80 ;  /* 0x0000001068507825 */ /* 0x000fe200078e0050 */
[----:B------:R-:W-:Y:S01]  /*1be0*/  UMOV UR4, 0xffffffff ;  /* 0xffffffff00047882 */ /* 0x000fe20000000000 */
[----:B------:R-:W-:Y:S02]  /*1bf0*/  ISETP.NE.AND P1, PT, R89, RZ, PT ;  /* 0x000000ff5900720c */ /* 0x000fe40003f25270 */
        /* <DEDUP_REMOVED lines=10> */
[----:B0-----:R-:W-:-:S04]  /*1ca0*/  FADD.FTZ R16, R83, R12 ;  /* 0x0000000c53107221 */ /* 0x001fc80000010000 */
        /* <DEDUP_REMOVED lines=131> */
.L_x_4797:
[----:B------:R-:W2:Y:S01]  /*24e0*/  @!P1 LDC.64 R80, c[0x0][0x3c0] ;  /* 0x0000f000ff509b82 */ /* 0x000ea20000000a00 */
[----:B-1----:R-:W-:Y:S01]  /*24f0*/  FADD.FTZ R17, R122, R116 ;  /* 0x000000747a117221 */ /* 0x002fe20000010000 */
[----:B------:R-:W-:Y:S01]  /*2500*/  ISETP.NE.AND P3, PT, R89, RZ, PT ;  /* 0x000000ff5900720c */ /* 0x000fe20003f65270 */
[----:B------:R-:W-:Y:S01]  /*2510*/  HADD2.F32 R83, -RZ, R76.H0_H0 ;  /* 0x2000004cff537230 */ /* 0x000fe20000004100 */
[----:B------:R-:W-:Y:S01]  /*2520*/  ISETP.NE.AND P2, PT, RZ, UR8, PT ;  /* 0x00000008ff007c0c */ /* 0x000fe2000bf45270 */
[----:B------:R-:W-:Y:S01]  /*2530*/  FFMA.FTZ R17, R17, R18, UR10 ;  /* 0x0000000a11117e23 */ /* 0x000fe20008010012 */
[----:B------:R-:W-:Y:S01]  /*2540*/  FMUL.FTZ R18, R16, R16 ;  /* 0x0000001010127220 */ /* 0x000fe20000410000 */
[----:B------:R-:W-:-:S04]  /*2550*/  HADD2.F32 R121, -RZ, R56.H0_H0 ;  /* 0x20000038ff797230 */ /* 0x000fc80000004100 */
[----:B------:R-:W-:-:S04]  /*2560*/  FSEL R82, R18, RZ, P2 ;  /* 0x000000ff12527208 */ /* 0x000fc80001000000 */
[----:B------:R-:W1:Y:S01]  /*2570*/  @!P3 LDC.64 R18, c[0x0][0x3c8] ;  /* 0x0000f200ff12bb82 */ /* 0x000e620000000a00 */
[----:B------:R-:W-:-:S06]  /*2580*/  FADD.FTZ R17, R17, R82 ;  /* 0x0000005211117221 */ /* 0x000fcc0000010000 */
[----:B------:R-:W3:Y:S01]  /*2590*/  MUFU.RSQ R17, R17 ;  /* 0x0000001100117308 */ /* 0x000ee20000001400 */
[----:B--2---:R-:W-:-:S05]  /*25a0*/  @!P1 IMAD.WIDE R80, R88, 0x4, R80 ;  /* 0x0000000458509825 */ /* 0x004fca00078e0250 */
[----:B------:R2:W-:Y:S01]  /*25b0*/  @!P1 STG.E desc[UR6][R80.64], R16 ;  /* 0x0000001050009986 */ /* 0x0005e2000c101906 */
[----:B-1----:R-:W-:Y:S01]  /*25c0*/  @!P3 IMAD.WIDE R18, R88, 0x4, R18 ;  /* 0x000000045812b825 */ /* 0x002fe200078e0212 */
[----:B--2---:R-:W-:-:S03]  /*25d0*/  FSEL R16, R16, RZ, !P2 ;  /* 0x000000ff10107208 */ /* 0x004fc60005000000 */
[----:B------:R-:W-:Y:S01]  /*25e0*/  HADD2.F32 R81, -RZ, R76.H1_H1 ;  /* 0x3000004cff517230 */ /* 0x000fe20000004100 */
[----:B---3--:R1:W-:Y:S01]  /*25f0*/  @!P3 STG.E desc[UR6][R18.64], R17 ;  /* 0x000000111200b986 */ /* 0x0083e2000c101906 */
[C---:B------:R-:W-:Y:S01]  /*2600*/  FADD.FTZ R92, -R16.reuse, R92 ;  /* 0x0000005c105c7221 */ /* 0x040fe20000010100 */
[C---:B------:R-:W-:Y:S01]  /*2610*/  FADD.FTZ R82, -R16.reuse, R15 ;  /* 0x0000000f10527221 */ /* 0x040fe20000010100 */
[C---:B------:R-:W-:Y:S01]  /*2620*/  FADD.FTZ R80, -R16.reuse, R91 ;  /* 0x0000005b10507221 */ /* 0x040fe20000010100 */
[C---:B------:R-:W-:Y:S01]  /*2630*/  FADD.FTZ R84, -R16.reuse, R84 ;  /* 0x0000005410547221 */ /* 0x040fe20000010100 */
[C---:B------:R-:W-:Y:S01]  /*2640*/  FMUL.FTZ R92, R17.reuse, R92 ;  /* 0x0000005c115c7220 */ /* 0x040fe20000410000 */
[----:B------:R-:W-:Y:S01]  /*2650*/  FMUL.FTZ R82, R17, R82 ;  /* 0x0000005211527220 */ /* 0x000fe20000410000 */
[C---:B------:R-:W-:Y:S01]  /*2660*/  FADD.FTZ R90, -R16.reuse, R90 ;  /* 0x0000005a105a7221 */ /* 0x040fe20000010100 */
[----:B------:R-:W-:Y:S01]  /*2670*/  FADD.FTZ R86, -R16, R86 ;  /* 0x0000005610567221 */ /* 0x000fe20000010100 */
[----:B------:R-:W-:Y:S01]  /*2680*/  FFMA.FTZ R15, R92, R83, R121 ;  /* 0x000000535c0f7223 */ /* 0x000fe20000010079 */
[----:B------:R-:W-:-:S02]  /*2690*/  HADD2.F32 R83, -RZ, R56.H1_H1 ;  /* 0x30000038ff537230 */ /* 0x000fc40000004100 */
[C---:B-1----:R-:W-:Y:S01]  /*26a0*/  FMUL.FTZ R19, R17.reuse, R80 ;  /* 0x0000005011137220 */ /* 0x042fe20000410000 */
[----:B------:R-:W-:Y:S02]  /*26b0*/  HADD2.F32 R80, -RZ, R77.H0_H0 ;  /* 0x2000004dff507230 */ /* 0x000fe40000004100 */
[----:B------:R-:W-:Y:S01]  /*26c0*/  FMUL.FTZ R86, R17, R86 ;  /* 0x0000005611567220 */ /* 0x000fe20000410000 */
[----:B------:R-:W-:Y:S01]  /*26d0*/  FADD.FTZ R102, -R16, R102 ;  /* 0x0000006610667221 */ /* 0x000fe20000010100 */
[----:B------:R-:W-:Y:S01]  /*26e0*/  FFMA.FTZ R18, R82, R81, R83 ;  /* 0x0000005152127223 */ /* 0x000fe20000010053 */
[----:B------:R-:W-:Y:S02]  /*26f0*/  HADD2.F32 R82, -RZ, R57.H0_H0 ;  /* 0x20000039ff527230 */ /* 0x000fe40000004100 */
[C---:B------:R-:W-:Y:S01]  /*2700*/  FADD.FTZ R92, -R16.reuse, R95 ;  /* 0x0000005f105c7221 */ /* 0x040fe20000010100 */
[----:B------:R-:W-:Y:S02]  /*2710*/  HADD2.F32 R81, -RZ, R77.H1_H1 ;  /* 0x3000004dff517230 */ /* 0x000fe40000004100 */
[----:B------:R-:W-:Y:S01]  /*2720*/  FADD.FTZ R96, -R16, R96 ;  /* 0x0000006010607221 */ /* 0x000fe20000010100 */
[----:B------:R-:W-:-:S02]  /*2730*/  HADD2.F32 R83, -RZ, R57.H1_H1 ;  /* 0x30000039ff537230 */ /* 0x000fc40000004100 */
[----:B------:R-:W-:Y:S01]  /*2740*/  FFMA.FTZ R19, R19, R80, R82 ;  /* 0x0000005013137223 */ /* 0x000fe20000010052 */
[C---:B------:R-:W-:Y:S01]  /*2750*/  FMUL.FTZ R80, R17.reuse, R84 ;  /* 0x0000005411507220 */ /* 0x040fe20000410000 */
[----:B------:R-:W-:Y:S02]  /*2760*/  HADD2.F32 R82, -RZ, R78.H0_H0 ;  /* 0x2000004eff527230 */ /* 0x000fe40000004100 */
[----:B------:R-:W-:Y:S01]  /*2770*/  FADD.FTZ R100, -R16, R100 ;  /* 0x0000006410647221 */ /* 0x000fe20000010100 */
[----:B------:R-:W-:Y:S02]  /*2780*/  HADD2.F32 R84, -RZ, R58.H0_H0 ;  /* 0x2000003aff547230 */ /* 0x000fe40000004100 */
[----:B------:R-:W-:Y:S01]  /*2790*/  FFMA.FTZ R80, R80, R81, R83 ;  /* 0x0000005150507223 */ /* 0x000fe20000010053 */
[----:B------:R-:W-:Y:S01]  /*27a0*/  FMUL.FTZ R81, R17, R90 ;  /* 0x0000005a11517220 */ /* 0x000fe20000410000 */
[----:B------:R-:W-:Y:S01]  /*27b0*/  FADD.FTZ R90, -R16, R85 ;  /* 0x00000055105a7221 */ /* 0x000fe20000010100 */
[----:B------:R-:W-:-:S02]  /*27c0*/  HADD2.F32 R83, -RZ, R78.H1_H1 ;  /* 0x3000004eff537230 */ /* 0x000fc40000004100 */
[C---:B------:R-:W-:Y:S01]  /*27d0*/  FADD.FTZ R98, -R16.reuse, R98 ;  /* 0x0000006210627221 */ /* 0x040fe20000010100 */
[----:B------:R-:W-:Y:S01]  /*27e0*/  FFMA.FTZ R81, R81, R82, R84 ;  /* 0x0000005251517223 */ /* 0x000fe20000010054 */
[----:B------:R-:W-:Y:S02]  /*27f0*/  HADD2.F32 R85, -RZ, R58.H1_H1 ;  /* 0x3000003aff557230 */ /* 0x000fe40000004100 */
[C---:B------:R-:W-:Y:S01]  /*2800*/  FMUL.FTZ R82, R17.reuse, R90 ;  /* 0x0000005a11527220 */ /* 0x040fe20000410000 */
[C---:B------:R-:W-:Y:S01]  /*2810*/  FADD.FTZ R84, -R16.reuse, R87 ;  /* 0x0000005710547221 */ /* 0x040fe20000010100 */
[----:B------:R-:W-:Y:S02]  /*2820*/  HADD2.F32 R90, -RZ, R59.H0_H0 ;  /* 0x2000003bff5a7230 */ /* 0x000fe40000004100 */
[----:B------:R-:W-:Y:S01]  /*2830*/  FADD.FTZ R106, -R16, R106 ;  /* 0x0000006a106a7221 */ /* 0x000fe20000010100 */
[----:B------:R-:W-:Y:S01]  /*2840*/  FFMA.FTZ R82, R82, R83, R85 ;  /* 0x0000005352527223 */ /* 0x000fe20000010055 */
[----:B------:R-:W-:Y:S01]  /*2850*/  FMUL.FTZ R83, R17, R84 ;  /* 0x0000005411537220 */ /* 0x000fe20000410000 */
[----:B------:R-:W-:-:S02]  /*2860*/  HADD2.F32 R84, -RZ, R79.H0_H0 ;  /* 0x2000004fff547230 */ /* 0x000fc40000004100 */
[C---:B------:R-:W-:Y:S01]  /*2870*/  FADD.FTZ R110, -R16.reuse, R110 ;  /* 0x0000006e106e7221 */ /* 0x040fe20000010100 */
[----:B------:R-:W-:Y:S02]  /*2880*/  HADD2.F32 R85, -RZ, R79.H1_H1 ;  /* 0x3000004fff557230 */ /* 0x000fe40000004100 */
[C---:B------:R-:W-:Y:S01]  /*2890*/  FADD.FTZ R108, -R16.reuse, R108 ;  /* 0x0000006c106c7221 */ /* 0x040fe20000010100 */
[----:B------:R-:W-:Y:S02]  /*28a0*/  HADD2.F32 R87, -RZ, R59.H1_H1 ;  /* 0x3000003bff577230 */ /* 0x000fe40000004100 */
[----:B------:R-:W-:Y:S01]  /*28b0*/  FFMA.FTZ R83, R83, R84, R90 ;  /* 0x0000005453537223 */ /* 0x000fe2000001005a */
[----:B------:R-:W-:Y:S01]  /*28c0*/  FADD.FTZ R84, -R16, R13 ;  /* 0x0000000d10547221 */ /* 0x000fe20000010100 */
[----:B------:R-:W-:Y:S02]  /*28d0*/  HADD2.F32 R90, -RZ, R48.H0_H0 ;  /* 0x20000030ff5a7230 */ /* 0x000fe40000004100 */
[----:B------:R-:W-:Y:S01]  /*28e0*/  FMUL.FTZ R108, R17, R108 ;  /* 0x0000006c116c7220 */ /* 0x000fe20000410000 */
[----:B------:R-:W-:Y:S01]  /*28f0*/  FFMA.FTZ R13, R86, R85, R87 ;  /* 0x00000055560d7223 */ /* 0x000fe20000010057 */
[----:B------:R-:W-:-:S02]  /*2900*/  HADD2.F32 R85, -RZ, R72.H0_H0 ;  /* 0x20000048ff557230 */ /* 0x000fc40000004100 */
[----:B------:R-:W-:Y:S01]  /*2910*/  FMUL.FTZ R84, R17, R84 ;  /* 0x0000005411547220 */ /* 0x000fe20000410000 */
[----:B------:R-:W-:Y:S02]  /*2920*/  HADD2.F32 R87, -RZ, R52.H0_H0 ;  /* 0x20000034ff577230 */ /* 0x000fe40000004100 */
[C---:B------:R-:W-:Y:S01]  /*2930*/  FADD.FTZ R86, -R16.reuse, R2 ;  /* 0x0000000210567221 */ /* 0x040fe20000010100 */
[----:B------:R-:W-:Y:S02]  /*2940*/  HADD2.F32 R91, -RZ, R48.H1_H1 ;  /* 0x30000030ff5b7230 */ /* 0x000fe40000004100 */
[----:B------:R-:W-:Y:S01]  /*2950*/  FADD.FTZ R114, -R16, R114 ;  /* 0x0000007210727221 */ /* 0x000fe20000010100 */
[----:B------:R-:W-:Y:S02]  /*2960*/  HADD2.F32 R95, -RZ, R49.H1_H1 ;  /* 0x30000031ff5f7230 */ /* 0x000fe40000004100 */
[----:B------:R-:W-:Y:S01]  /*2970*/  FFMA.FTZ R2, R84, R85, R87 ;  /* 0x0000005554027223 */ /* 0x000fe20000010057 */
[----:B------:R-:W-:-:S02]  /*2980*/  HADD2.F32 R85, -RZ, R72.H1_H1 ;  /* 0x30000048ff557230 */ /* 0x000fc40000004100 */
[C---:B------:R-:W-:Y:S01]  /*2990*/  FMUL.FTZ R86, R17.reuse, R86 ;  /* 0x0000005611567220 */ /* 0x040fe20000410000 */
[----:B------:R-:W-:Y:S02]  /*29a0*/  HADD2.F32 R87, -RZ, R52.H1_H1 ;  /* 0x30000034ff577230 */ /* 0x000fe40000004100 */
[C---:B------:R-:W-:Y:S01]  /*29b0*/  FADD.FTZ R84, -R16.reuse, R12 ;  /* 0x0000000c10547221 */ /* 0x040fe20000010100 */
[C---:B------:R-:W-:Y:S01]  /*29c0*/  FADD.FTZ R120, -R16.reuse, R120 ;  /* 0x0000007810787221 */ /* 0x040fe20000010100 */
[----:B------:R-:W-:Y:S01]  /*29d0*/  FADD.FTZ R112, -R16, R112 ;  /* 0x0000007010707221 */ /* 0x000fe20000010100 */
[----:B------:R-:W-:Y:S02]  /*29e0*/  HADD2.F32 R121, -RZ, R41.H0_H0 ;  /* 0x20000029ff797230 */ /* 0x000fe40000004100 */
[----:B------:R-:W-:Y:S01]  /*29f0*/  FFMA.FTZ R12, R86, R85, R87 ;  /* 0x00000055560c7223 */ /* 0x000fe20000010057 */
[----:B------:R-:W-:Y:S02]  /*2a00*/  HADD2.F32 R85, -RZ, R73.H0_H0 ;  /* 0x20000049ff557230 */ /* 0x000fe40000004100 */
[----:B------:R-:W-:Y:S01]  /*2a10*/  FMUL.FTZ R84, R17, R84 ;  /* 0x0000005411547220 */ /* 0x000fe20000410000 */
[----:B------:R-:W-:-:S02]  /*2a20*/  HADD2.F32 R87, -RZ, R53.H0_H0 ;  /* 0x20000035ff577230 */ /* 0x000fc40000004100 */
[C---:B------:R-:W-:Y:S01]  /*2a30*/  FADD.FTZ R86, -R16.reuse, R3 ;  /* 0x0000000310567221 */ /* 0x040fe20000010100 */
[----:B------:R-:W-:Y:S01]  /*2a40*/  FADD.FTZ R118, -R16, R118 ;  /* 0x0000007610767221 */ /* 0x000fe20000010100 */
[----:B------:R-:W-:Y:S01]  /*2a50*/  F2FP.F16.F32.PACK_AB R83, R13, R83 ;  /* 0x000000530d53723e */ /* 0x000fe200000000ff */
[----:B------:R-:W-:Y:S01]  /*2a60*/  FFMA.FTZ R3, R84, R85, R87 ;  /* 0x0000005554037223 */ /* 0x000fe20000010057 */
[----:B------:R-:W-:Y:S02]  /*2a70*/  HADD2.F32 R85, -RZ, R73.H1_H1 ;  /* 0x30000049ff557230 */ /* 0x000fe40000004100 */
[----:B------:R-:W-:Y:S01]  /*2a80*/  FMUL.FTZ R86, R17, R86 ;  /* 0x0000005611567220 */ /* 0x000fe20000410000 */
[----:B------:R-:W-:Y:S02]  /*2a90*/  HADD2.F32 R87, -RZ, R53.H1_H1 ;  /* 0x30000035ff577230 */ /* 0x000fe40000004100 */
[----:B------:R-:W-:Y:S01]  /*2aa0*/  FADD.FTZ R84, -R16, R7 ;  /* 0x0000000710547221 */ /* 0x000fe20000010100 */
[----:B------:R-:W-:-:S02]  /*2ab0*/  F2FP.F16.F32.PACK_AB R12, R12, R2 ;  /* 0x000000020c0c723e */ /* 0x000fc400000000ff */
[----:B------:R-:W-:Y:S01]  /*2ac0*/  F2FP.F16.F32.PACK_AB R82, R82, R81 ;  /* 0x000000515252723e */ /* 0x000fe200000000ff */
[----:B------:R-:W-:Y:S01]  /*2ad0*/  FFMA.FTZ R7, R86, R85, R87 ;  /* 0x0000005556077223 */ /* 0x000fe20000010057 */
[----:B------:R-:W-:Y:S02]  /*2ae0*/  HADD2.F32 R85, -RZ, R74.H0_H0 ;  /* 0x2000004aff557230 */ /* 0x000fe40000004100 */
[----:B------:R-:W-:Y:S01]  /*2af0*/  FMUL.FTZ R84, R17, R84 ;  /* 0x0000005411547220 */ /* 0x000fe20000410000 */
[----:B------:R-:W-:Y:S02]  /*2b00*/  HADD2.F32 R87, -RZ, R54.H0_H0 ;  /* 0x20000036ff577230 */ /* 0x000fe40000004100 */
[----:B------:R-:W-:Y:S01]  /*2b10*/  FADD.FTZ R86, -R16, R4 ;  /* 0x0000000410567221 */ /* 0x000fe20000010100 */
[----:B------:R-:W-:Y:S02]  /*2b20*/  F2FP.F16.F32.PACK_AB R13, R7, R3 ;  /* 0x00000003070d723e */ /* 0x000fe400000000ff */
[----:B------:R-:W1:Y:S01]  /*2b30*/  LDC.64 R2, c[0x0][0x380] ;  /* 0x0000e000ff027b82 */ /* 0x000e620000000a00 */
[----:B------:R-:W-:Y:S01]  /*2b40*/  FFMA.FTZ R4, R84, R85, R87 ;  /* 0x0000005554047223 */ /* 0x000fe20000010057 */
[----:B------:R-:W-:-:S02]  /*2b50*/  HADD2.F32 R85, -RZ, R74.H1_H1 ;  /* 0x3000004aff557230 */ /* 0x000fc40000004100 */
[C---:B------:R-:W-:Y:S01]  /*2b60*/  FMUL.FTZ R86, R17.reuse, R86 ;  /* 0x0000005611567220 */ /* 0x040fe20000410000 */
[----:B------:R-:W-:Y:S02]  /*2b70*/  HADD2.F32 R87, -RZ, R54.H1_H1 ;  /* 0x30000036ff577230 */ /* 0x000fe40000004100 */
[----:B------:R-:W-:Y:S01]  /*2b80*/  FADD.FTZ R84, -R16, R6 ;  /* 0x0000000610547221 */ /* 0x000fe20000010100 */
[----:B------:R-:W-:Y:S02]  /*2b90*/  F2FP.F16.F32.PACK_AB R81, R80, R19 ;  /* 0x000000135051723e */ /* 0x000fe400000000ff */
[----:B------:R-:W-:Y:S01]  /*2ba0*/  F2FP.F16.F32.PACK_AB R80, R18, R15 ;  /* 0x0000000f1250723e */ /* 0x000fe200000000ff */
[----:B------:R-:W-:Y:S01]  /*2bb0*/  FFMA.FTZ R6, R86, R85, R87 ;  /* 0x0000005556067223 */ /* 0x000fe20000010057 */
[----:B------:R-:W-:Y:S02]  /*2bc0*/  HADD2.F32 R85, -RZ, R75.H0_H0 ;  /* 0x2000004bff557230 */ /* 0x000fe40000004100 */
[----:B------:R-:W-:Y:S01]  /*2bd0*/  FMUL.FTZ R84, R17, R84 ;  /* 0x0000005411547220 */ /* 0x000fe20000410000 */
[----:B------:R-:W-:-:S02]  /*2be0*/  HADD2.F32 R87, -RZ, R55.H0_H0 ;  /* 0x20000037ff577230 */ /* 0x000fc40000004100 */
[----:B------:R-:W-:-:S03]  /*2bf0*/  FADD.FTZ R86, -R16, R5 ;  /* 0x0000000510567221 */ /* 0x000fc60000010100 */
[----:B------:R-:W-:Y:S01]  /*2c00*/  FFMA.FTZ R5, R84, R85, R87 ;  /* 0x0000005554057223 */ /* 0x000fe20000010057 */
[----:B------:R-:W-:Y:S02]  /*2c10*/  HADD2.F32 R85, -RZ, R75.H1_H1 ;  /* 0x3000004bff557230 */ /* 0x000fe40000004100 */
[C---:B------:R-:W-:Y:S01]  /*2c20*/  FMUL.FTZ R84, R17.reuse, R86 ;  /* 0x0000005611547220 */ /* 0x040fe20000410000 */
[----:B------:R-:W-:Y:S02]  /*2c30*/  HADD2.F32 R87, -RZ, R55.H1_H1 ;  /* 0x30000037ff577230 */ /* 0x000fe40000004100 */
[--C-:B------:R-:W-:Y:S01]  /*2c40*/  HADD2.F32 R86, -RZ, R68.reuse.H0_H0 ;  /* 0x20000044ff567230 */ /* 0x100fe20000004100 */
[----:B-1----:R-:W-:Y:S02]  /*2c50*/  LEA R88, R2, R88, 0x2 ;  /* 0x0000005802587211 */ /* 0x002fe400078e10ff */
[----:B------:R-:W-:Y:S01]  /*2c60*/  FFMA.FTZ R84, R84, R85, R87 ;  /* 0x0000005554547223 */ /* 0x000fe20000010057 */
[----:B------:R-:W-:Y:S01]  /*2c70*/  FMUL.FTZ R85, R17, R102 ;  /* 0x0000006611557220 */ /* 0x000fe20000410000 */
[----:B------:R-:W-:-:S02]  /*2c80*/  HADD2.F32 R87, -RZ, R68.H1_H1 ;  /* 0x30000044ff577230 */ /* 0x000fc40000004100 */
[C---:B------:R-:W-:Y:S01]  /*2c90*/  FADD.FTZ R102, -R16.reuse, R105 ;  /* 0x0000006910667221 */ /* 0x040fe20000010100 */
[----:B------:R-:W-:Y:S02]  /*2ca0*/  HADD2.F32 R105, -RZ, R46.H1_H1 ;  /* 0x3000002eff697230 */ /* 0x000fe40000004100 */
[----:B------:R-:W-:Y:S01]  /*2cb0*/  FFMA.FTZ R85, R85, R86, R90 ;  /* 0x0000005655557223 */ /* 0x000fe2000001005a */
[C---:B------:R-:W-:Y:S01]  /*2cc0*/  FMUL.FTZ R86, R17.reuse, R92 ;  /* 0x0000005c11567220 */ /* 0x040fe20000410000 */
[----:B------:R-:W-:Y:S01]  /*2cd0*/  FADD.FTZ R90, -R16, R101 ;  /* 0x00000065105a7221 */ /* 0x000fe20000010100 */
[----:B------:R-:W-:Y:S01]  /*2ce0*/  HADD2.F32 R92, -RZ, R49.H0_H0 ;  /* 0x20000031ff5c7230 */ /* 0x000fe20000004100 */
[----:B------:R-:W-:Y:S01]  /*2cf0*/  F2FP.F16.F32.PACK_AB R15, R84, R5 ;  /* 0x00000005540f723e */ /* 0x000fe200000000ff */
[----:B------:R-:W-:Y:S01]  /*2d00*/  FFMA.FTZ R86, R86, R87, R91 ;  /* 0x0000005756567223 */ /* 0x000fe2000001005b */
[----:B------:R-:W-:Y:S01]  /*2d10*/  FMUL.FTZ R87, R17, R90 ;  /* 0x0000005a11577220 */ /* 0x000fe20000410000 */
[--C-:B------:R-:W-:Y:S01]  /*2d20*/  HADD2.F32 R90, -RZ, R69.reuse.H0_H0 ;  /* 0x20000045ff5a7230 */ /* 0x100fe20000004100 */
[----:B------:R-:W-:Y:S01]  /*2d30*/  ISETP.GE.AND P1, PT, R88, R3, PT ;  /* 0x000000035800720c */ /* 0x000fe20003f26270 */
[----:B------:R-:W-:-:S02]  /*2d40*/  HADD2.F32 R91, -RZ, R69.H1_H1 ;  /* 0x30000045ff5b7230 */ /* 0x000fc40000004100 */
[----:B------:R-:W-:Y:S02]  /*2d50*/  HADD2.F32 R101, -RZ, R44.H1_H1 ;  /* 0x3000002cff657230 */ /* 0x000fe40000004100 */
[----:B------:R-:W-:Y:S01]  /*2d60*/  FFMA.FTZ R87, R87, R90, R92 ;  /* 0x0000005a57577223 */ /* 0x000fe2000001005c */
[C---:B------:R-:W-:Y:S01]  /*2d70*/  FMUL.FTZ R90, R17.reuse, R96 ;  /* 0x00000060115a7220 */ /* 0x040fe20000410000 */
[----:B------:R-:W-:Y:S02]  /*2d80*/  HADD2.F32 R92, -RZ, R70.H0_H0 ;  /* 0x20000046ff5c7230 */ /* 0x000fe40000004100 */
[----:B------:R-:W-:Y:S02]  /*2d90*/  HADD2.F32 R96, -RZ, R50.H0_H0 ;  /* 0x20000032ff607230 */ /* 0x000fe40000004100 */
[----:B------:R-:W-:Y:S01]  /*2da0*/  FFMA.FTZ R90, R90, R91, R95 ;  /* 0x0000005b5a5a7223 */ /* 0x000fe2000001005f */
[----:B------:R-:W-:Y:S01]  /*2db0*/  FMUL.FTZ R91, R17, R100 ;  /* 0x00000064115b7220 */ /* 0x000fe20000410000 */
[----:B------:R-:W-:Y:S01]  /*2dc0*/  FADD.FTZ R100, -R16, R97 ;  /* 0x0000006110647221 */ /* 0x000fe20000010100 */
[----:B------:R-:W-:-:S02]  /*2dd0*/  HADD2.F32 R95, -RZ, R70.H1_H1 ;  /* 0x30000046ff5f7230 */ /* 0x000fc40000004100 */
[----:B------:R-:W-:Y:S01]  /*2de0*/  FFMA.FTZ R91, R91, R92, R96 ;  /* 0x0000005c5b5b7223 */ /* 0x000fe20000010060 */
[----:B------:R-:W-:Y:S02]  /*2df0*/  HADD2.F32 R97, -RZ, R50.H1_H1 ;  /* 0x30000032ff617230 */ /* 0x000fe40000004100 */
[C---:B------:R-:W-:Y:S01]  /*2e00*/  FMUL.FTZ R92, R17.reuse, R100 ;  /* 0x00000064115c7220 */ /* 0x040fe20000410000 */
[----:B------:R-:W-:Y:S01]  /*2e10*/  FADD.FTZ R96, -R16, R99 ;  /* 0x0000006310607221 */ /* 0x000fe20000010100 */
[----:B------:R-:W-:Y:S02]  /*2e20*/  HADD2.F32 R100, -RZ, R51.H0_H0 ;  /* 0x20000033ff647230 */ /* 0x000fe40000004100 */
[----:B------:R-:W-:Y:S01]  /*2e30*/  FFMA.FTZ R92, R92, R95, R97 ;  /* 0x0000005f5c5c7223 */ /* 0x000fe20000010061 */
[----:B------:R-:W-:Y:S01]  /*2e40*/  FMUL.FTZ R95, R17, R96 ;  /* 0x00000060115f7220 */ /* 0x000fe20000410000 */
[--C-:B------:R-:W-:Y:S02]  /*2e50*/  HADD2.F32 R96, -RZ, R71.reuse.H0_H0 ;  /* 0x20000047ff607230 */ /* 0x100fe40000004100 */
[----:B------:R-:W-:-:S02]  /*2e60*/  HADD2.F32 R97, -RZ, R71.H1_H1 ;  /* 0x30000047ff617230 */ /* 0x000fc40000004100 */
[----:B------:R-:W-:Y:S02]  /*2e70*/  HADD2.F32 R99, -RZ, R51.H1_H1 ;  /* 0x30000033ff637230 */ /* 0x000fe40000004100 */
[----:B------:R-:W-:Y:S01]  /*2e80*/  FFMA.FTZ R95, R95, R96, R100 ;  /* 0x000000605f5f7223 */ /* 0x000fe20000010064 */
[C---:B------:R-:W-:Y:S01]  /*2e90*/  FMUL.FTZ R96, R17.reuse, R98 ;  /* 0x0000006211607220 */ /* 0x040fe20000410000 */
[----:B------:R-:W-:Y:S01]  /*2ea0*/  FADD.FTZ R98, -R16, R103 ;  /* 0x0000006710627221 */ /* 0x000fe20000010100 */
[----:B------:R-:W-:Y:S02]  /*2eb0*/  HADD2.F32 R100, -RZ, R44.H0_H0 ;  /* 0x2000002cff647230 */ /* 0x000fe40000004100 */
[----:B------:R-:W-:Y:S01]  /*2ec0*/  FFMA.FTZ R96, R96, R97, R99 ;  /* 0x0000006160607223 */ /* 0x000fe20000010063 */
[----:B------:R-:W-:Y:S01]  /*2ed0*/  FMUL.FTZ R97, R17, R98 ;  /* 0x0000006211617220 */ /* 0x000fe20000410000 */
[--C-:B------:R-:W-:Y:S02]  /*2ee0*/  HADD2.F32 R98, -RZ, R64.reuse.H0_H0 ;  /* 0x20000040ff627230 */ /* 0x100fe40000004100 */
[----:B------:R-:W-:Y:S01]  /*2ef0*/  HADD2.F32 R99, -RZ, R64.H1_H1 ;  /* 0x30000040ff637230 */ /* 0x000fe20000004100 */
[----:B------:R-:W-:Y:S01]  /*2f00*/  F2FP.F16.F32.PACK_AB R95, R96, R95 ;  /* 0x0000005f605f723e */ /* 0x000fe200000000ff */
[----:B------:R-:W-:-:S02]  /*2f10*/  HADD2.F32 R103, -RZ, R45.H1_H1 ;  /* 0x3000002dff677230 */ /* 0x000fc40000004100 */
[----:B------:R-:W-:Y:S01]  /*2f20*/  FFMA.FTZ R97, R97, R98, R100 ;  /* 0x0000006261617223 */ /* 0x000fe20000010064 */
[C---:B------:R-:W-:Y:S01]  /*2f30*/  FMUL.FTZ R98, R17.reuse, R102 ;  /* 0x0000006611627220 */ /* 0x040fe20000410000 */
[----:B------:R-:W-:Y:S01]  /*2f40*/  FADD.FTZ R100, -R16, R111 ;  /* 0x0000006f10647221 */ /* 0x000fe20000010100 */
[----:B------:R-:W-:Y:S02]  /*2f50*/  HADD2.F32 R102, -RZ, R45.H0_H0 ;  /* 0x2000002dff667230 */ /* 0x000fe40000004100 */
[----:B------:R-:W-:Y:S01]  /*2f60*/  FFMA.FTZ R98, R98, R99, R101 ;  /* 0x0000006362627223 */ /* 0x000fe20000010065 */
[----:B------:R-:W-:Y:S01]  /*2f70*/  FMUL.FTZ R99, R17, R100 ;  /* 0x0000006411637220 */ /* 0x000fe20000410000 */
[--C-:B------:R-:W-:Y:S02]  /*2f80*/  HADD2.F32 R100, -RZ, R65.reuse.H0_H0 ;  /* 0x20000041ff647230 */ /* 0x100fe40000004100 */
[----:B------:R-:W-:Y:S02]  /*2f90*/  HADD2.F32 R101, -RZ, R65.H1_H1 ;  /* 0x30000041ff657230 */ /* 0x000fe40000004100 */
[----:B------:R-:W-:-:S02]  /*2fa0*/  HADD2.F32 R111, -RZ, R61.H0_H0 ;  /* 0x2000003dff6f7230 */ /* 0x000fc40000004100 */
[----:B------:R-:W-:Y:S01]  /*2fb0*/  FFMA.FTZ R99, R99, R100, R102 ;  /* 0x0000006463637223 */ /* 0x000fe20000010066 */
[C---:B------:R-:W-:Y:S01]  /*2fc0*/  FMUL.FTZ R100, R17.reuse, R106 ;  /* 0x0000006a11647220 */ /* 0x040fe20000410000 */
[----:B------:R-:W-:Y:S02]  /*2fd0*/  HADD2.F32 R102, -RZ, R66.H0_H0 ;  /* 0x20000042ff667230 */ /* 0x000fe40000004100 */
[----:B------:R-:W-:Y:S02]  /*2fe0*/  HADD2.F32 R106, -RZ, R46.H0_H0 ;  /* 0x2000002eff6a7230 */ /* 0x000fe40000004100 */
[----:B------:R-:W-:Y:S01]  /*2ff0*/  FFMA.FTZ R100, R100, R101, R103 ;  /* 0x0000006564647223 */ /* 0x000fe20000010067 */
[----:B------:R-:W-:Y:S01]  /*3000*/  FMUL.FTZ R101, R17, R110 ;  /* 0x0000006e11657220 */ /* 0x000fe20000410000 */
[C---:B------:R-:W-:Y:S01]  /*3010*/  FADD.FTZ R110, -R16.reuse, R107 ;  /* 0x0000006b106e7221 */ /* 0x040fe20000010100 */
[----:B------:R-:W-:Y:S02]  /*3020*/  HADD2.F32 R103, -RZ, R66.H1_H1 ;  /* 0x30000042ff677230 */ /* 0x000fe40000004100 */
[----:B------:R-:W-:Y:S01]  /*3030*/  FFMA.FTZ R101, R101, R102, R106 ;  /* 0x0000006665657223 */ /* 0x000fe2000001006a */
[----:B------:R-:W-:Y:S01]  /*3040*/  FMUL.FTZ R102, R17, R110 ;  /* 0x0000006e11667220 */ /* 0x000fe20000410000 */
[----:B------:R-:W-:Y:S01]  /*3050*/  FADD.FTZ R106, -R16, R109 ;  /* 0x0000006d106a7221 */ /* 0x000fe20000010100 */
[----:B------:R-:W-:-:S02]  /*3060*/  HADD2.F32 R107, -RZ, R67.H0_H0 ;  /* 0x20000043ff6b7230 */ /* 0x000fc40000004100 */
[----:B------:R-:W-:Y:S01]  /*3070*/  FADD.FTZ R110, -R16, R113 ;  /* 0x00000071106e7221 */ /* 0x000fe20000010100 */
[----:B------:R-:W-:Y:S01]  /*3080*/  FFMA.FTZ R102, R102, R103, R105 ;  /* 0x0000006766667223 */ /* 0x000fe20000010069 */
[----:B------:R-:W-:Y:S02]  /*3090*/  HADD2.F32 R103, -RZ, R47.H0_H0 ;  /* 0x2000002fff677230 */ /* 0x000fe40000004100 */
[C---:B------:R-:W-:Y:S01]  /*30a0*/  FMUL.FTZ R106, R17.reuse, R106 ;  /* 0x0000006a116a7220 */ /* 0x040fe20000410000 */
[----:B------:R-:W-:Y:S02]  /*30b0*/  HADD2.F32 R109, -RZ, R67.H1_H1 ;  /* 0x30000043ff6d7230 */ /* 0x000fe40000004100 */
[----:B------:R-:W-:Y:S01]  /*30c0*/  FMUL.FTZ R105, R17, R120 ;  /* 0x0000007811697220 */ /* 0x000fe20000410000 */
[----:B------:R-:W-:Y:S02]  /*30d0*/  HADD2.F32 R113, -RZ, R42.H0_H0 ;  /* 0x2000002aff717230 */ /* 0x000fe40000004100 */
[----:B------:R-:W-:Y:S01]  /*30e0*/  FFMA.FTZ R107, R106, R107, R103 ;  /* 0x0000006b6a6b7223 */ /* 0x000fe20000010067 */
[----:B------:R-:W-:-:S02]  /*30f0*/  HADD2.F32 R103, -RZ, R47.H1_H1 ;  /* 0x3000002fff677230 */ /* 0x000fc40000004100 */
[C---:B------:R-:W-:Y:S01]  /*3100*/  FMUL.FTZ R110, R17.reuse, R110 ;  /* 0x0000006e116e7220 */ /* 0x040fe20000410000 */
[----:B------:R-:W-:Y:S01]  /*3110*/  HADD2.F32 R106, -RZ, R60.H0_H0 ;  /* 0x2000003cff6a7230 */ /* 0x000fe20000004100 */
[----:B------:R-:W-:Y:S01]  /*3120*/  F2FP.F16.F32.PACK_AB R5, R100, R99 ;  /* 0x000000636405723e */ /* 0x000fe200000000ff */
[----:B------:R-:W-:Y:S01]  /*3130*/  FFMA.FTZ R109, R108, R109, R103 ;  /* 0x0000006d6c6d7223 */ /* 0x000fe20000010067 */
[----:B------:R-:W-:Y:S02]  /*3140*/  HADD2.F32 R108, -RZ, R40.H0_H0 ;  /* 0x20000028ff6c7230 */ /* 0x000fe40000004100 */
[----:B------:R-:W-:Y:S01]  /*3150*/  FMUL.FTZ R103, R17, R114 ;  /* 0x0000007211677220 */ /* 0x000fe20000410000 */
[----:B------:R-:W-:Y:S01]  /*3160*/  FADD.FTZ R114, -R16, R119 ;  /* 0x0000007710727221 */ /* 0x000fe20000010100 */
[----:B------:R-:W-:Y:S02]  /*3170*/  F2FP.F16.F32.PACK_AB R7, R109, R107 ;  /* 0x0000006b6d07723e */ /* 0x000fe400000000ff */
[----:B------:R-:W-:Y:S01]  /*3180*/  FFMA.FTZ R103, R103, R106, R108 ;  /* 0x0000006a67677223 */ /* 0x000fe2000001006c */
[----:B------:R-:W-:-:S02]  /*3190*/  HADD2.F32 R106, -RZ, R60.H1_H1 ;  /* 0x3000003cff6a7230 */ /* 0x000fc40000004100 */
[----:B------:R-:W-:-:S05]  /*31a0*/  HADD2.F32 R108, -RZ, R40.H1_H1 ;  /* 0x30000028ff6c7230 */ /* 0x000fca0000004100 */
[----:B------:R-:W-:Y:S01]  /*31b0*/  FFMA.FTZ R105, R105, R106, R108 ;  /* 0x0000006a69697223 */ /* 0x000fe2000001006c */
[C---:B------:R-:W-:Y:S01]  /*31c0*/  FMUL.FTZ R106, R17.reuse, R112 ;  /* 0x00000070116a7220 */ /* 0x040fe20000410000 */
[C---:B------:R-:W-:Y:S01]  /*31d0*/  FADD.FTZ R108, -R16.reuse, R117 ;  /* 0x00000075106c7221 */ /* 0x040fe20000010100 */
[----:B------:R-:W-:Y:S02]  /*31e0*/  HADD2.F32 R117, -RZ, R41.H1_H1 ;  /* 0x30000029ff757230 */ /* 0x000fe40000004100 */
[----:B------:R-:W-:Y:S01]  /*31f0*/  FADD.FTZ R112, -R16, R115 ;  /* 0x0000007310707221 */ /* 0x000fe20000010100 */
[----:B------:R-:W-:Y:S01]  /*3200*/  FFMA.FTZ R106, R106, R111, R121 ;  /* 0x0000006f6a6a7223 */ /* 0x000fe20000010079 */
[----:B------:R-:W-:Y:S02]  /*3210*/  HADD2.F32 R111, -RZ, R61.H1_H1 ;  /* 0x3000003dff6f7230 */ /* 0x000fe40000004100 */
[C---:B------:R-:W-:Y:S01]  /*3220*/  FMUL.FTZ R108, R17.reuse, R108 ;  /* 0x0000006c116c7220 */ /* 0x040fe20000410000 */
[----:B------:R-:W1:Y:S01]  /*3230*/  LDC.64 R120, c[0x0][0x428] ;  /* 0x00010a00ff787b82 */ /* 0x000e620000000a00 */
[----:B------:R-:W-:Y:S01]  /*3240*/  FMUL.FTZ R16, R17, R112 ;  /* 0x0000007011107220 */ /* 0x000fe20000410000 */
[----:B------:R-:W-:-:S02]  /*3250*/  HADD2.F32 R115, -RZ, R43.H0_H0 ;  /* 0x2000002bff737230 */ /* 0x000fc40000004100 */
[----:B------:R-:W-:Y:S01]  /*3260*/  FFMA.FTZ R108, R108, R111, R117 ;  /* 0x0000006f6c6c7223 */ /* 0x000fe20000010075 */
[----:B------:R-:W-:Y:S02]  /*3270*/  HADD2.F32 R111, -RZ, R62.H0_H0 ;  /* 0x2000003eff6f7230 */ /* 0x000fe40000004100 */
[----:B------:R-:W-:Y:S02]  /*3280*/  HADD2.F32 R117, -RZ, R42.H1_H1 ;  /* 0x3000002aff757230 */ /* 0x000fe40000004100 */
[----:B------:R-:W-:Y:S02]  /*3290*/  HADD2.F32 R112, -RZ, R63.H1_H1 ;  /* 0x3000003fff707230 */ /* 0x000fe40000004100 */
[----:B------:R-:W-:Y:S01]  /*32a0*/  FFMA.FTZ R111, R110, R111, R113 ;  /* 0x0000006f6e6f7223 */ /* 0x000fe20000010071 */
[----:B------:R-:W-:Y:S02]  /*32b0*/  HADD2.F32 R113, -RZ, R62.H1_H1 ;  /* 0x3000003eff717230 */ /* 0x000fe40000004100 */
[C---:B------:R-:W-:Y:S01]  /*32c0*/  FMUL.FTZ R110, R17.reuse, R118 ;  /* 0x00000076116e7220 */ /* 0x040fe20000410000 */
[----:B------:R-:W-:Y:S01]  /*32d0*/  FMUL.FTZ R17, R17, R114 ;  /* 0x0000007211117220 */ /* 0x000fe20000410000 */
[----:B------:R-:W-:-:S02]  /*32e0*/  HADD2.F32 R114, -RZ, R43.H1_H1 ;  /* 0x3000002bff727230 */ /* 0x000fc40000004100 */
[----:B------:R-:W-:Y:S01]  /*32f0*/  FFMA.FTZ R110, R110, R113, R117 ;  /* 0x000000716e6e7223 */ /* 0x000fe20000010075 */
[----:B------:R-:W-:Y:S02]  /*3300*/  HADD2.F32 R113, -RZ, R63.H0_H0 ;  /* 0x2000003fff717230 */ /* 0x000fe40000004100 */
[----:B------:R-:W-:Y:S02]  /*3310*/  FFMA.FTZ R17, R17, R112, R114 ;  /* 0x0000007011117223 */ /* 0x000fe40000010072 */
[----:B------:R-:W-:Y:S01]  /*3320*/  F2FP.F16.F32.PACK_AB R18, R110, R111 ;  /* 0x0000006f6e12723e */ /* 0x000fe200000000ff */
[----:B------:R-:W-:Y:S01]  /*3330*/  FFMA.FTZ R16, R16, R113, R115 ;  /* 0x0000007110107223 */ /* 0x000fe20000010073 */
[----:B-1----:R-:W-:Y:S01]  /*3340*/  IMAD.WIDE.U32 R112, R93, 0x10, R120 ;  /* 0x000000105d707825 */ /* 0x002fe200078e0078 */
[----:B------:R-:W-:-:S03]  /*3350*/  F2FP.F16.F32.PACK_AB R93, R90, R87 ;  /* 0x000000575a5d723e */ /* 0x000fc600000000ff */
        /* <DEDUP_REMOVED lines=10> */
[----:B------:R-:W-:-:S02]  /*3400*/  F2FP.F16.F32.PACK_AB R4, R98, R97 ;  /* 0x000000616204723e */ /* 0x000fc400000000ff */
[----:B------:R-:W-:Y:S01]  /*3410*/  F2FP.F16.F32.PACK_AB R17, R108, R106 ;  /* 0x0000006a6c11723e */ /* 0x000fe200000000ff */
[----:B------:R-:W-:Y:S01]  /*3420*/  IMAD.WIDE.U32 R120, R104, 0x10, R120 ;  /* 0x0000001068787825 */ /* 0x000fe200078e0078 */
[----:B------:R-:W-:Y:S01]  /*3430*/  F2FP.F16.F32.PACK_AB R16, R105, R103 ;  /* 0x000000676910723e */ /* 0x000fe200000000ff */
[----:B------:R1:W-:Y:S04]  /*3440*/  STG.E.128 desc[UR6][R116.64], R92 ;  /* 0x0000005c74007986 */ /* 0x0003e8000c101d06 */
[----:B------:R1:W-:Y:S04]  /*3450*/  STG.E.128 desc[UR6][R118.64], R4 ;  /* 0x0000000476007986 */ /* 0x0003e8000c101d06 */
[----:B------:R1:W-:Y:S01]  /*3460*/  STG.E.128 desc[UR6][R120.64], R16 ;  /* 0x0000001078007986 */ /* 0x0003e2000c101d06 */
[----:B------:R-:W-:Y:S05]  /*3470*/  @!P1 BRA `(.L_x_4773) ;  /* 0xffffffcc00fc9947 */ /* 0x000fea000383ffff */
[----:B------:R-:W-:Y:S05]  /*3480*/  EXIT ;  /* 0x000000000000794d */ /* 0x000fea0003800000 */
.L_x_4761:
[----:B------:R-:W1:Y:S01]  /*3490*/  LDCU.64 UR4, c[0x0][0x3a0] ;  /* 0x00007400ff0477ac */ /* 0x000e620008000a00 */
[----:B------:R-:W2:Y:S01]  /*34a0*/  LDCU UR9, c[0x0][0x388] ;  /* 0x00007100ff0977ac */ /* 0x000ea20008000800 */
[----:B------:R-:W3:Y:S01]  /*34b0*/  LDCU UR10, c[0x0][0x448] ;  /* 0x00008900ff0a77ac */ /* 0x000ee20008000800 */
[----:B-1----:R-:W-:-:S04]  /*34c0*/  ISETP.NE.U32.AND P0, PT, RZ, UR4, PT ;  /* 0x00000004ff007c0c */ /* 0x002fc8000bf05070 */
[----:B--23--:R-:W-:-:S13]  /*34d0*/  ISETP.NE.AND.EX P0, PT, RZ, UR5, PT, P0 ;  /* 0x00000005ff007c0c */ /* 0x00cfda000bf05300 */
.L_x_4785:
[----:B0-----:R-:W0:Y:S01]  /*34e0*/  LDC.64 R2, c[0x0][0x3e0] ;  /* 0x0000f800ff027b82 */ /* 0x001e220000000a00 */
[----:B------:R-:W-:-:S05]  /*34f0*/  IMAD R0, R88, UR9, RZ ;  /* 0x0000000958007c24 */ /* 0x000fca000f8e02ff */
[----:B-1----:R-:W-:Y:S02]  /*3500*/  SHF.R.S32.HI R5, RZ, 0x1f, R0 ;  /* 0x0000001fff057819 */ /* 0x002fe40000011400 */
[----:B------:R-:W1:Y:S02]  /*3510*/  LDC.64 R110, c[0x0][0x390] ;  /* 0x0000e400ff6e7b82 */ /* 0x000e640000000a00 */
[----:B------:R-:W-:-:S04]  /*3520*/  LEA.HI R0, R5, R0, RZ, 0x3 ;  /* 0x0000000005007211 */ /* 0x000fc800078f18ff */
[----:B------:R-:W-:Y:S01]  /*3530*/  LEA.HI.SX32 R87, R0, R89, 0x1d ;  /* 0x0000005900577211 */ /* 0x000fe200078feaff */
[----:B0-----:R-:W-:-:S06]  /*3540*/  IMAD.WIDE R2, R88, 0x2, R2 ;  /* 0x0000000258027825 */ /* 0x001fcc00078e0202 */
[----:B------:R-:W2:Y:S01]  /*3550*/  LDG.E.U16 R2, desc[UR6][R2.64] ;  /* 0x0000000602027981 */ /* 0x000ea2000c1e1500 */
[----:B-1----:R-:W-:-:S06]  /*3560*/  IMAD.WIDE.U32 R4, R87, 0x10, R110 ;  /* 0x0000001057047825 */ /* 0x002fcc00078e006e */
[----:B-----5:R-:W5:Y:S01]  /*3570*/  LDG.E.128 R4, desc[UR6][R4.64] ;  /* 0x0000000604047981 */ /* 0x020f62000c1e1d00 */
[----:B--2---:R-:W-:Y:S01]  /*3580*/  HADD2.F32 R90, -RZ, R2.H0_H0 ;  /* 0x20000002ff5a7230 */ /* 0x004fe20000004100 */
[----:B------:R-:W-:Y:S06]  /*3590*/  @!P0 BRA `(.L_x_4774) ;  /* 0x0000000000c08947 */ /* 0x000fec0003800000 */
[----:B------:R-:W0:Y:S02]  /*35a0*/  LDC.64 R16, c[0x0][0x3a0] ;  /* 0x0000e800ff107b82 */ /* 0x000e240000000a00 */
[----:B0-----:R-:W-:-:S06]  /*35b0*/  IMAD.WIDE.U32 R16, R87, 0x10, R16 ;  /* 0x0000001057107825 */ /* 0x001fcc00078e0010 */
[----:B------:R-:W2:Y:S01]  /*35c0*/  LDG.E.128 R16, desc[UR6][R16.64] ;  /* 0x0000000610107981 */ /* 0x000ea2000c1e1d00 */
[----:B-----5:R-:W-:Y:S02]  /*35d0*/  HADD2.F32 R3, -RZ, R4.H0_H0 ;  /* 0x20000004ff037230 */ /* 0x020fe40000004100 */
[----:B------:R-:W-:Y:S02]  /*35e0*/  HADD2.F32 R11, -RZ, R5.H0_H0 ;  /* 0x20000005ff0b7230 */ /* 0x000fe40000004100 */
[----:B------:R-:W-:Y:S02]  /*35f0*/  HADD2.F32 R13, -RZ, R6.H0_H0 ;  /* 0x20000006ff0d7230 */ /* 0x000fe40000004100 */
[C---:B------:R-:W-:Y:S01]  /*3600*/  FMUL.FTZ R3, R90.reuse, R3 ;  /* 0x000000035a037220 */ /* 0x040fe20000410000 */
[----:B------:R-:W-:Y:S02]  /*3610*/  HADD2.F32 R15, -RZ, R7.H0_H0 ;  /* 0x20000007ff0f7230 */ /* 0x000fe40000004100 */
[----:B------:R-:W-:Y:S01]  /*3620*/  FMUL.FTZ R11, R90, R11 ;  /* 0x0000000b5a0b7220 */ /* 0x000fe20000410000 */
[----:B------:R-:W-:-:S02]  /*3630*/  HADD2.F32 R83, -RZ, R36.H0_H0 ;  /* 0x20000024ff537230 */ /* 0x000fc40000004100 */
[C---:B------:R-:W-:Y:S01]  /*3640*/  FMUL.FTZ R13, R90.reuse, R13 ;  /* 0x0000000d5a0d7220 */ /* 0x040fe20000410000 */
[----:B------:R-:W-:Y:S02]  /*3650*/  HADD2.F32 R85, -RZ, R37.H0_H0 ;  /* 0x20000025ff557230 */ /* 0x000fe40000004100 */
[----:B------:R-:W-:Y:S01]  /*3660*/  FMUL.FTZ R15, R90, R15 ;  /* 0x0000000f5a0f7220 */ /* 0x000fe20000410000 */
[----:B------:R-:W-:Y:S02]  /*3670*/  HADD2.F32 R91, -RZ, R38.H0_H0 ;  /* 0x20000026ff5b7230 */ /* 0x000fe40000004100 */
[----:B------:R-:W-:Y:S02]  /*3680*/  HADD2.F32 R93, -RZ, R39.H0_H0 ;  /* 0x20000027ff5d7230 */ /* 0x000fe40000004100 */
[----:B------:R-:W-:Y:S02]  /*3690*/  HADD2.F32 R9, -RZ, R4.H1_H1 ;  /* 0x30000004ff097230 */ /* 0x000fe40000004100 */
[----:B------:R-:W-:-:S02]  /*36a0*/  HADD2.F32 R5, -RZ, R5.H1_H1 ;  /* 0x30000005ff057230 */ /* 0x000fc40000004100 */
[----:B------:R-:W-:Y:S02]  /*36b0*/  HADD2.F32 R81, -RZ, R6.H1_H1 ;  /* 0x30000006ff517230 */ /* 0x000fe40000004100 */
[C---:B------:R-:W-:Y:S01]  /*36c0*/  FMUL.FTZ R9, R90.reuse, R9 ;  /* 0x000000095a097220 */ /* 0x040fe20000410000 */
[----:B------:R-:W-:Y:S02]  /*36d0*/  HADD2.F32 R7, -RZ, R7.H1_H1 ;  /* 0x30000007ff077230 */ /* 0x000fe40000004100 */
[C---:B------:R-:W-:Y:S01]  /*36e0*/  FMUL.FTZ R5, R90.reuse, R5 ;  /* 0x000000055a057220 */ /* 0x040fe20000410000 */
[C---:B------:R-:W-:Y:S02]  /*36f0*/  FMUL.FTZ R81, R90.reuse, R81 ;  /* 0x000000515a517220 */ /* 0x040fe40000410000 */
[----:B------:R-:W-:Y:S01]  /*3700*/  FMUL.FTZ R7, R90, R7 ;  /* 0x000000075a077220 */ /* 0x000fe20000410000 */
[----:B--2---:R-:W-:Y:S02]  /*3710*/  HADD2.F32 R86, -RZ, R16.H0_H0 ;  /* 0x20000010ff567230 */ /* 0x004fe40000004100 */
[----:B------:R-:W-:-:S02]  /*3720*/  HADD2.F32 R0, -RZ, R17.H0_H0 ;  /* 0x20000011ff007230 */ /* 0x000fc40000004100 */
[----:B------:R-:W-:Y:S02]  /*3730*/  HADD2.F32 R84, -RZ, R18.H0_H0 ;  /* 0x20000012ff547230 */ /* 0x000fe40000004100 */
[----:B------:R-:W-:Y:S01]  /*3740*/  FFMA.FTZ R86, R83, R3, R86 ;  /* 0x0000000353567223 */ /* 0x000fe20000010056 */
[----:B------:R-:W-:Y:S02]  /*3750*/  HADD2.F32 R2, -RZ, R19.H0_H0 ;  /* 0x20000013ff027230 */ /* 0x000fe40000004100 */
[----:B------:R-:W-:Y:S01]  /*3760*/  FFMA.FTZ R85, R85, R11, R0 ;  /* 0x0000000b55557223 */ /* 0x000fe20000010000 */
[----:B------:R-:W-:Y:S02]  /*3770*/  HADD2.F32 R11, -RZ, R36.H1_H1 ;  /* 0x30000024ff0b7230 */ /* 0x000fe40000004100 */
[----:B------:R-:W-:Y:S01]  /*3780*/  FFMA.FTZ R84, R91, R13, R84 ;  /* 0x0000000d5b547223 */ /* 0x000fe20000010054 */
[----:B------:R-:W-:Y:S02]  /*3790*/  HADD2.F32 R3, -RZ, R37.H1_H1 ;  /* 0x30000025ff037230 */ /* 0x000fe40000004100 */
[----:B------:R-:W-:Y:S01]  /*37a0*/  FFMA.FTZ R15, R93, R15, R2 ;  /* 0x0000000f5d0f7223 */ /* 0x000fe20000010002 */
[----:B------:R-:W-:-:S02]  /*37b0*/  HADD2.F32 R13, -RZ, R38.H1_H1 ;  /* 0x30000026ff0d7230 */ /* 0x000fc40000004100 */
[----:B------:R-:W-:Y:S02]  /*37c0*/  HADD2.F32 R83, -RZ, R39.H1_H1 ;  /* 0x30000027ff537230 */ /* 0x000fe40000004100 */
[----:B------:R-:W-:Y:S02]  /*37d0*/  HADD2.F32 R14, -RZ, R19.H1_H1 ;  /* 0x30000013ff0e7230 */ /* 0x000fe40000004100 */
[----:B------:R-:W-:Y:S02]  /*37e0*/  HADD2.F32 R2, -RZ, R18.H1_H1 ;  /* 0x30000012ff027230 */ /* 0x000fe40000004100 */
[----:B------:R-:W-:Y:S02]  /*37f0*/  HADD2.F32 R12, -RZ, R17.H1_H1 ;  /* 0x30000011ff0c7230 */ /* 0x000fe40000004100 */
[----:B------:R-:W-:Y:S01]  /*3800*/  FFMA.FTZ R14, R83, R7, R14 ;  /* 0x00000007530e7223 */ /* 0x000fe2000001000e */
        /* <DEDUP_REMOVED lines=9> */
.L_x_4774:
[----:B-----5:R-:W-:Y:S02]  /*38a0*/  HADD2.F32 R11, -RZ, R5.H0_H0 ;  /* 0x20000005ff0b7230 */ /* 0x020fe40000004100 */
[----:B------:R-:W-:Y:S02]  /*38b0*/  HADD2.F32 R15, -RZ, R7.H0_H0 ;  /* 0x20000007ff0f7230 */ /* 0x000fe40000004100 */
[----:B------:R-:W-:Y:S02]  /*38c0*/  HADD2.F32 R0, -RZ, R37.H0_H0 ;  /* 0x20000025ff007230 */ /* 0x000fe40000004100 */
[C---:B------:R-:W-:Y:S01]  /*38d0*/  FMUL.FTZ R11, R90.reuse, R11 ;  /* 0x0000000b5a0b7220 */ /* 0x040fe20000410000 */
[----:B------:R-:W-:Y:S02]  /*38e0*/  HADD2.F32 R2, -RZ, R39.H0_H0 ;  /* 0x20000027ff027230 */ /* 0x000fe40000004100 */
[----:B------:R-:W-:Y:S01]  /*38f0*/  FMUL.FTZ R15, R90, R15 ;  /* 0x0000000f5a0f7220 */ /* 0x000fe20000410000 */
[----:B------:R-:W-:-:S02]  /*3900*/  HADD2.F32 R13, -RZ, R6.H0_H0 ;  /* 0x20000006ff0d7230 */ /* 0x000fc40000004100 */
[----:B------:R-:W-:Y:S01]  /*3910*/  FMUL.FTZ R85, R0, R11 ;  /* 0x0000000b00557220 */ /* 0x000fe20000410000 */
[--C-:B------:R-:W-:Y:S02]  /*3920*/  HADD2.F32 R3, -RZ, R4.reuse.H0_H0 ;  /* 0x20000004ff037230 */ /* 0x100fe40000004100 */
[----:B------:R-:W-:Y:S01]  /*3930*/  FMUL.FTZ R15, R2, R15 ;  /* 0x0000000f020f7220 */ /* 0x000fe20000410000 */
[----:B------:R-:W-:Y:S02]  /*3940*/  HADD2.F32 R9, -RZ, R4.H1_H1 ;  /* 0x30000004ff097230 */ /* 0x000fe40000004100 */
[C---:B------:R-:W-:Y:S01]  /*3950*/  FMUL.FTZ R13, R90.reuse, R13 ;  /* 0x0000000d5a0d7220 */ /* 0x040fe20000410000 */
[----:B------:R-:W-:Y:S02]  /*3960*/  HADD2.F32 R5, -RZ, R5.H1_H1 ;  /* 0x30000005ff057230 */ /* 0x000fe40000004100 */
[----:B------:R-:W-:Y:S01]  /*3970*/  FMUL.FTZ R3, R90, R3 ;  /* 0x000000035a037220 */ /* 0x000fe20000410000 */
[----:B------:R-:W-:-:S02]  /*3980*/  HADD2.F32 R81, -RZ, R6.H1_H1 ;  /* 0x30000006ff517230 */ /* 0x000fc40000004100 */
[C---:B------:R-:W-:Y:S01]  /*3990*/  FMUL.FTZ R9, R90.reuse, R9 ;  /* 0x000000095a097220 */ /* 0x040fe20000410000 */
[----:B------:R-:W-:Y:S02]  /*39a0*/  HADD2.F32 R7, -RZ, R7.H1_H1 ;  /* 0x30000007ff077230 */ /* 0x000fe40000004100 */
[C---:B------:R-:W-:Y:S01]  /*39b0*/  FMUL.FTZ R5, R90.reuse, R5 ;  /* 0x000000055a057220 */ /* 0x040fe20000410000 */
[----:B------:R-:W-:Y:S02]  /*39c0*/  HADD2.F32 R84, -RZ, R38.H0_H0 ;  /* 0x20000026ff547230 */ /* 0x000fe40000004100 */
[C---:B------:R-:W-:Y:S01]  /*39d0*/  FMUL.FTZ R81, R90.reuse, R81 ;  /* 0x000000515a517220 */ /* 0x040fe20000410000 */
        /* <DEDUP_REMOVED lines=16> */
.L_x_4775:
        /* <DEDUP_REMOVED lines=10> */
[----:B-----5:R-:W-:Y:S02]  /*3b80*/  HADD2.F32 R3, -RZ, R4.H0_H0 ;  /* 0x20000004ff037230 */ /* 0x020fe40000004100 */
[----:B-1----:R-:W-:Y:S02]  /*3b90*/  HADD2.F32 R9, -RZ, R5.H0_H0 ;  /* 0x20000005ff097230 */ /* 0x002fe40000004100 */
[----:B------:R-:W-:Y:S02]  /*3ba0*/  HADD2.F32 R91, -RZ, R6.H0_H0 ;  /* 0x20000006ff5b7230 */ /* 0x000fe40000004100 */
[C---:B------:R-:W-:Y:S01]  /*3bb0*/  FMUL.FTZ R3, R90.reuse, R3 ;  /* 0x000000035a037220 */ /* 0x040fe20000410000 */
[--C-:B------:R-:W-:Y:S02]  /*3bc0*/  HADD2.F32 R95, -RZ, R7.reuse.H0_H0 ;  /* 0x20000007ff5f7230 */ /* 0x100fe40000004100 */
[----:B------:R-:W-:Y:S01]  /*3bd0*/  FMUL.FTZ R8, R90, R9 ;  /* 0x000000095a087220 */ /* 0x000fe20000410000 */
[----:B------:R-:W-:-:S02]  /*3be0*/  HADD2.F32 R97, -RZ, R7.H1_H1 ;  /* 0x30000007ff617230 */ /* 0x000fc40000004100 */
[C---:B------:R-:W-:Y:S01]  /*3bf0*/  FMUL.FTZ R91, R90.reuse, R91 ;  /* 0x0000005b5a5b7220 */ /* 0x040fe20000410000 */
[----:B------:R-:W-:Y:S02]  /*3c00*/  HADD2.F32 R81, -RZ, R4.H1_H1 ;  /* 0x30000004ff517230 */ /* 0x000fe40000004100 */
[C---:B------:R-:W-:Y:S01]  /*3c10*/  FMUL.FTZ R95, R90.reuse, R95 ;  /* 0x0000005f5a5f7220 */ /* 0x040fe20000410000 */
[----:B------:R-:W-:Y:S02]  /*3c20*/  HADD2.F32 R83, -RZ, R5.H1_H1 ;  /* 0x30000005ff537230 */ /* 0x000fe40000004100 */
[C---:B------:R-:W-:Y:S01]  /*3c30*/  FMUL.FTZ R97, R90.reuse, R97 ;  /* 0x000000615a617220 */ /* 0x040fe20000410000 */
[----:B------:R-:W-:Y:S02]  /*3c40*/  HADD2.F32 R93, -RZ, R6.H1_H1 ;  /* 0x30000006ff5d7230 */ /* 0x000fe40000004100 */
[----:B------:R-:W-:Y:S01]  /*3c50*/  FMUL.FTZ R81, R90, R81 ;  /* 0x000000515a517220 */ /* 0x000fe20000410000 */
[----:B------:R-:W-:-:S02]  /*3c60*/  HADD2.F32 R7, -RZ, R32.H0_H0 ;  /* 0x20000020ff077230 */ /* 0x000fc40000004100 */
[C---:B------:R-:W-:Y:S01]  /*3c70*/  FMUL.FTZ R83, R90.reuse, R83 ;  /* 0x000000535a537220 */ /* 0x040fe20000410000 */
[----:B------:R-:W-:Y:S02]  /*3c80*/  HADD2.F32 R0, -RZ, R16.H0_H0 ;  /* 0x20000010ff007230 */ /* 0x000fe40000004100 */
[----:B------:R-:W-:Y:S01]  /*3c90*/  FMUL.FTZ R93, R90, R93 ;  /* 0x0000005d5a5d7220 */ /* 0x000fe20000410000 */
[----:B------:R-:W-:Y:S02]  /*3ca0*/  HADD2.F32 R4, -RZ, R33.H0_H0 ;  /* 0x20000021ff047230 */ /* 0x000fe40000004100 */
[----:B------:R-:W-:Y:S02]  /*3cb0*/  HADD2.F32 R5, -RZ, R17.H0_H0 ;  /* 0x20000011ff057230 */ /* 0x000fe40000004100 */
[----:B------:R-:W-:Y:S01]  /*3cc0*/  FFMA.FTZ R9, R7, R3, R0 ;  /* 0x0000000307097223 */ /* 0x000fe20000010000 */
[----:B------:R-:W-:Y:S02]  /*3cd0*/  HADD2.F32 R99, -RZ, R34.H0_H0 ;  /* 0x20000022ff637230 */ /* 0x000fe40000004100 */
        /* <DEDUP_REMOVED lines=11> */
[----:B------:R-:W-:Y:S02]  /*3d90*/  HADD2.F32 R95, -RZ, R34.H1_H1 ;  /* 0x30000022ff5f7230 */ /* 0x000fe40000004100 */
[----:B------:R-:W-:Y:S02]  /*3da0*/  HADD2.F32 R4, -RZ, R18.H1_H1 ;  /* 0x30000012ff047230 */ /* 0x000fe40000004100 */
[----:B------:R-:W-:Y:S01]  /*3db0*/  FFMA.FTZ R3, R3, R83, R0 ;  /* 0x0000005303037223 */ /* 0x000fe20000010000 */
[----:B------:R-:W-:Y:S02]  /*3dc0*/  HADD2.F32 R5, -RZ, R35.H1_H1 ;  /* 0x30000023ff057230 */ /* 0x000fe40000004100 */
[----:B------:R-:W-:-:S02]  /*3dd0*/  HADD2.F32 R80, -RZ, R19.H1_H1 ;  /* 0x30000013ff507230 */ /* 0x000fc40000004100 */
[----:B------:R-:W-:Y:S01]  /*3de0*/  FFMA.FTZ R4, R95, R93, R4 ;  /* 0x0000005d5f047223 */ /* 0x000fe20000010004 */
[----:B------:R-:W-:Y:S02]  /*3df0*/  F2FP.F16.F32.PACK_AB R81, R3, R8 ;  /* 0x000000080351723e */ /* 0x000fe400000000ff */
[----:B------:R-:W-:Y:S02]  /*3e00*/  FFMA.FTZ R5, R5, R97, R80 ;  /* 0x0000006105057223 */ /* 0x000fe40000010050 */
[----:B------:R-:W-:Y:S02]  /*3e10*/  F2FP.F16.F32.PACK_AB R82, R4, R7 ;  /* 0x000000070452723e */ /* 0x000fe400000000ff */
[----:B------:R-:W-:Y:S02]  /*3e20*/  F2FP.F16.F32.PACK_AB R80, R2, R9 ;  /* 0x000000090250723e */ /* 0x000fe400000000ff */
[----:B------:R-:W-:Y:S01]  /*3e30*/  F2FP.F16.F32.PACK_AB R83, R5, R6 ;  /* 0x000000060553723e */ /* 0x000fe200000000ff */
[----:B------:R-:W-:Y:S06]  /*3e40*/  BRA `(.L_x_4777) ;  /* 0x0000000000907947 */ /* 0x000fec0003800000 */
.L_x_4776:
[----:B-----5:R-:W-:Y:S02]  /*3e50*/  HADD2.F32 R3, -RZ, R4.H0_H0 ;  /* 0x20000004ff037230 */ /* 0x020fe40000004100 */
[----:B------:R-:W-:Y:S02]  /*3e60*/  HADD2.F32 R91, -RZ, R6.H0_H0 ;  /* 0x20000006ff5b7230 */ /* 0x000fe40000004100 */
[----:B-1----:R-:W-:Y:S02]  /*3e70*/  HADD2.F32 R9, -RZ, R5.H0_H0 ;  /* 0x20000005ff097230 */ /* 0x002fe40000004100 */
[C---:B------:R-:W-:Y:S01]  /*3e80*/  FMUL.FTZ R3, R90.reuse, R3 ;  /* 0x000000035a037220 */ /* 0x040fe20000410000 */
[----:B------:R-:W-:Y:S02]  /*3e90*/  HADD2.F32 R0, -RZ, R32.H0_H0 ;  /* 0x20000020ff007230 */ /* 0x000fe40000004100 */
[----:B------:R-:W-:Y:S01]  /*3ea0*/  FMUL.FTZ R91, R90, R91 ;  /* 0x0000005b5a5b7220 */ /* 0x000fe20000410000 */
[----:B------:R-:W-:-:S02]  /*3eb0*/  HADD2.F32 R2, -RZ, R34.H0_H0 ;  /* 0x20000022ff027230 */ /* 0x000fc40000004100 */
[----:B------:R-:W-:Y:S01]  /*3ec0*/  FMUL.FTZ R8, R90, R9 ;  /* 0x000000095a087220 */ /* 0x000fe20000410000 */
[----:B------:R-:W-:Y:S02]  /*3ed0*/  HADD2.F32 R81, -RZ, R4.H1_H1 ;  /* 0x30000004ff517230 */ /* 0x000fe40000004100 */
[----:B------:R-:W-:Y:S01]  /*3ee0*/  FMUL.FTZ R9, R0, R3 ;  /* 0x0000000300097220 */ /* 0x000fe20000410000 */
[----:B------:R-:W-:Y:S02]  /*3ef0*/  HADD2.F32 R83, -RZ, R5.H1_H1 ;  /* 0x30000005ff537230 */ /* 0x000fe40000004100 */
[----:B------:R-:W-:Y:S02]  /*3f00*/  HADD2.F32 R93, -RZ, R6.H1_H1 ;  /* 0x30000006ff5d7230 */ /* 0x000fe40000004100 */
[C---:B------:R-:W-:Y:S01]  /*3f10*/  FMUL.FTZ R81, R90.reuse, R81 ;  /* 0x000000515a517220 */ /* 0x040fe20000410000 */
[--C-:B------:R-:W-:Y:S02]  /*3f20*/  HADD2.F32 R95, -RZ, R7.reuse.H0_H0 ;  /* 0x20000007ff5f7230 */ /* 0x100fe40000004100 */
[----:B------:R-:W-:Y:S01]  /*3f30*/  FMUL.FTZ R83, R90, R83 ;  /* 0x000000535a537220 */ /* 0x000fe20000410000 */
[----:B------:R-:W-:-:S02]  /*3f40*/  HADD2.F32 R97, -RZ, R7.H1_H1 ;  /* 0x30000007ff617230 */ /* 0x000fc40000004100 */
[----:B------:R-:W-:Y:S01]  /*3f50*/  FMUL.FTZ R7, R2, R91 ;  /* 0x0000005b02077220 */ /* 0x000fe20000410000 */
[----:B------:R-:W-:Y:S02]  /*3f60*/  HADD2.F32 R5, -RZ, R33.H0_H0 ;  /* 0x20000021ff057230 */ /* 0x000fe40000004100 */
[C---:B------:R-:W-:Y:S01]  /*3f70*/  FMUL.FTZ R95, R90.reuse, R95 ;  /* 0x0000005f5a5f7220 */ /* 0x040fe20000410000 */
[----:B------:R-:W-:Y:S02]  /*3f80*/  HADD2.F32 R6, -RZ, R35.H0_H0 ;  /* 0x20000023ff067230 */ /* 0x000fe40000004100 */
[C---:B------:R-:W-:Y:S01]  /*3f90*/  FMUL.FTZ R97, R90.reuse, R97 ;  /* 0x000000615a617220 */ /* 0x040fe20000410000 */
        /* <DEDUP_REMOVED lines=15> */
.L_x_4777:
        /* <DEDUP_REMOVED lines=12> */
[C---:B------:R-:W-:Y:S01]  /*4150*/  FMUL.FTZ R93, R90.reuse, R93 ;  /* 0x0000005d5a5d7220 */ /* 0x040fe20000410000 */
[----:B------:R-:W-:Y:S02]  /*4160*/  HADD2.F32 R99, -RZ, R83.H0_H0 ;  /* 0x20000053ff637230 */ /* 0x000fe40000004100 */
[----:B------:R-:W-:Y:S01]  /*4170*/  FMUL.FTZ R95, R90, R95 ;  /* 0x0000005f5a5f7220 */ /* 0x000fe20000410000 */
[----:B------:R-:W-:-:S02]  /*4180*/  HADD2.F32 R91, -RZ, R80.H1_H1 ;  /* 0x30000050ff5b7230 */ /* 0x000fc40000004100 */
[C---:B------:R-:W-:Y:S01]  /*4190*/  FMUL.FTZ R97, R90.reuse, R97 ;  /* 0x000000615a617220 */ /* 0x040fe20000410000 */
[----:B------:R-:W-:Y:S02]  /*41a0*/  HADD2.F32 R101, -RZ, R82.H1_H1 ;  /* 0x30000052ff657230 */ /* 0x000fe40000004100 */
[C---:B------:R-:W-:Y:S01]  /*41b0*/  FMUL.FTZ R96, R90.reuse, R99 ;  /* 0x000000635a607220 */ /* 0x040fe20000410000 */
[----:B------:R-:W-:Y:S02]  /*41c0*/  HADD2.F32 R80, -RZ, R28.H0_H0 ;  /* 0x2000001cff507230 */ /* 0x000fe40000004100 */
[C---:B------:R-:W-:Y:S01]  /*41d0*/  FMUL.FTZ R91, R90.reuse, R91 ;  /* 0x0000005b5a5b7220 */ /* 0x040fe20000410000 */
        /* <DEDUP_REMOVED lines=8> */
[----:B------:R-:W-:Y:S02]  /*4260*/  HADD2.F32 R109, -RZ, R31.H0_H0 ;  /* 0x2000001fff6d7230 */ /* 0x000fe40000004100 */
[----:B------:R-:W-:-:S02]  /*4270*/  HADD2.F32 R92, -RZ, R19.H0_H0 ;  /* 0x20000013ff5c7230 */ /* 0x000fc40000004100 */
[----:B------:R-:W-:Y:S01]  /*4280*/  FFMA.FTZ R97, R82, R97, R107 ;  /* 0x0000006152617223 */ /* 0x000fe2000001006b */
[----:B------:R-:W-:Y:S02]  /*4290*/  HADD2.F32 R81, -RZ, R81.H1_H1 ;  /* 0x30000051ff517230 */ /* 0x000fe40000004100 */
[----:B------:R-:W-:Y:S02]  /*42a0*/  HADD2.F32 R83, -RZ, R83.H1_H1 ;  /* 0x30000053ff537230 */ /* 0x000fe40000004100 */
[----:B------:R-:W-:Y:S01]  /*42b0*/  FFMA.FTZ R96, R109, R96, R92 ;  /* 0x000000606d607223 */ /* 0x000fe2000001005c */
[----:B------:R-:W-:Y:S02]  /*42c0*/  HADD2.F32 R92, -RZ, R28.H1_H1 ;  /* 0x3000001cff5c7230 */ /* 0x000fe40000004100 */
[C---:B------:R-:W-:Y:S01]  /*42d0*/  FMUL.FTZ R81, R90.reuse, R81 ;  /* 0x000000515a517220 */ /* 0x040fe20000410000 */
[----:B------:R-:W-:Y:S02]  /*42e0*/  HADD2.F32 R103, -RZ, R16.H1_H1 ;  /* 0x30000010ff677230 */ /* 0x000fe40000004100 */
[----:B------:R-:W-:Y:S01]  /*42f0*/  FMUL.FTZ R83, R90, R83 ;  /* 0x000000535a537220 */ /* 0x000fe20000410000 */
[----:B------:R-:W-:-:S02]  /*4300*/  HADD2.F32 R80, -RZ, R29.H1_H1 ;  /* 0x3000001dff507230 */ /* 0x000fc40000004100 */
[----:B------:R-:W-:Y:S02]  /*4310*/  HADD2.F32 R93, -RZ, R17.H1_H1 ;  /* 0x30000011ff5d7230 */ /* 0x000fe40000004100 */
        /* <DEDUP_REMOVED lines=8> */
[----:B------:R-:W-:Y:S02]  /*43a0*/  F2FP.F16.F32.PACK_AB R81, R93, R98 ;  /* 0x000000625d51723e */ /* 0x000fe400000000ff */
[----:B------:R-:W-:Y:S02]  /*43b0*/  FFMA.FTZ R95, R82, R83, R95 ;  /* 0x00000053525f7223 */ /* 0x000fe4000001005f */
[----:B------:R-:W-:-:S03]  /*43c0*/  F2FP.F16.F32.PACK_AB R82, R94, R97 ;  /* 0x000000615e52723e */ /* 0x000fc600000000ff */
[----:B------:R-:W-:Y:S01]  /*43d0*/  F2FP.F16.F32.PACK_AB R83, R95, R96 ;  /* 0x000000605f53723e */ /* 0x000fe200000000ff */
[----:B------:R-:W-:Y:S06]  /*43e0*/  BRA `(.L_x_4779) ;  /* 0x0000000000907947 */ /* 0x000fec0003800000 */
.L_x_4778:
[--C-:B0----5:R-:W-:Y:S02]  /*43f0*/  HADD2.F32 R95, -RZ, R81.reuse.H0_H0 ;  /* 0x20000051ff5f7230 */ /* 0x121fe40000004100 */
[----:B------:R-:W-:Y:S02]  /*4400*/  HADD2.F32 R101, -RZ, R81.H1_H1 ;  /* 0x30000051ff657230 */ /* 0x000fe40000004100 */
        /* <DEDUP_REMOVED lines=13> */
[----:B------:R-:W-:Y:S01]  /*44e0*/  FMUL.FTZ R96, R90, R97 ;  /* 0x000000615a607220 */ /* 0x000fe20000410000 */
[----:B------:R-:W-:Y:S02]  /*44f0*/  HADD2.F32 R105, -RZ, R83.H1_H1 ;  /* 0x30000053ff697230 */ /* 0x000fe40000004100 */
[----:B------:R-:W-:Y:S01]  /*4500*/  FMUL.FTZ R99, R80, R91 ;  /* 0x0000005b50637220 */ /* 0x000fe20000410000 */
[----:B------:R-:W-:Y:S02]  /*4510*/  HADD2.F32 R98, -RZ, R29.H0_H0 ;  /* 0x2000001dff627230 */ /* 0x000fe40000004100 */
[----:B------:R-:W-:Y:S01]  /*4520*/  FMUL.FTZ R97, R82, R81 ;  /* 0x0000005152617220 */ /* 0x000fe20000410000 */
[----:B------:R-:W-:Y:S02]  /*4530*/  HADD2.F32 R83, -RZ, R31.H0_H0 ;  /* 0x2000001fff537230 */ /* 0x000fe40000004100 */
        /* <DEDUP_REMOVED lines=15> */
.L_x_4779:
        /* <DEDUP_REMOVED lines=9> */
[----:B0----5:R-:W-:Y:S02]  /*46c0*/  HADD2.F32 R101, -RZ, R80.H0_H0 ;  /* 0x20000050ff657230 */ /* 0x021fe40000004100 */
[----:B------:R-:W-:Y:S02]  /*46d0*/  HADD2.F32 R103, -RZ, R81.H0_H0 ;  /* 0x20000051ff677230 */ /* 0x000fe40000004100 */
[----:B------:R-:W-:Y:S02]  /*46e0*/  HADD2.F32 R100, -RZ, R24.H0_H0 ;  /* 0x20000018ff647230 */ /* 0x000fe40000004100 */
[C---:B------:R-:W-:Y:S01]  /*46f0*/  FMUL.FTZ R101, R90.reuse, R101 ;  /* 0x000000655a657220 */ /* 0x040fe20000410000 */
[----:B------:R-:W-:Y:S02]  /*4700*/  HADD2.F32 R105, -RZ, R16.H0_H0 ;  /* 0x20000010ff697230 */ /* 0x000fe40000004100 */
[----:B------:R-:W-:Y:S01]  /*4710*/  FMUL.FTZ R103, R90, R103 ;  /* 0x000000675a677220 */ /* 0x000fe20000410000 */
[----:B------:R-:W-:-:S02]  /*4720*/  HADD2.F32 R102, -RZ, R25.H0_H0 ;  /* 0x20000019ff667230 */ /* 0x000fc40000004100 */
[----:B------:R-:W-:Y:S02]  /*4730*/  HADD2.F32 R107, -RZ, R17.H0_H0 ;  /* 0x20000011ff6b7230 */ /* 0x000fe40000004100 */
[----:B------:R-:W-:Y:S01]  /*4740*/  FFMA.FTZ R100, R100, R101, R105 ;  /* 0x0000006564647223 */ /* 0x000fe20000010069 */
[----:B------:R-:W-:Y:S02]  /*4750*/  HADD2.F32 R105, -RZ, R80.H1_H1 ;  /* 0x30000050ff697230 */ /* 0x000fe40000004100 */
[----:B------:R-:W-:Y:S02]  /*4760*/  HADD2.F32 R113, -RZ, R18.H0_H0 ;  /* 0x20000012ff717230 */ /* 0x000fe40000004100 */
[----:B------:R-:W-:Y:S01]  /*4770*/  FFMA.FTZ R101, R102, R103, R107 ;  /* 0x0000006766657223 */ /* 0x000fe2000001006b */
[--C-:B------:R-:W-:Y:S02]  /*4780*/  HADD2.F32 R103, -RZ, R83.reuse.H0_H0 ;  /* 0x20000053ff677230 */ /* 0x100fe40000004100 */
[----:B------:R-:W-:-:S02]  /*4790*/  HADD2.F32 R107, -RZ, R83.H1_H1 ;  /* 0x30000053ff6b7230 */ /* 0x000fc40000004100 */
[----:B------:R-:W-:Y:S02]  /*47a0*/  HADD2.F32 R83, -RZ, R82.H0_H0 ;  /* 0x20000052ff537230 */ /* 0x000fe40000004100 */
[C---:B------:R-:W-:Y:S01]  /*47b0*/  FMUL.FTZ R103, R90.reuse, R103 ;  /* 0x000000675a677220 */ /* 0x040fe20000410000 */
[----:B------:R-:W-:Y:S02]  /*47c0*/  HADD2.F32 R102, -RZ, R26.H0_H0 ;  /* 0x2000001aff667230 */ /* 0x000fe40000004100 */
[C---:B------:R-:W-:Y:S01]  /*47d0*/  FMUL.FTZ R107, R90.reuse, R107 ;  /* 0x0000006b5a6b7220 */ /* 0x040fe20000410000 */
[----:B------:R-:W-:Y:S02]  /*47e0*/  HADD2.F32 R80, -RZ, R27.H0_H0 ;  /* 0x2000001bff507230 */ /* 0x000fe40000004100 */
[----:B------:R-:W-:Y:S01]  /*47f0*/  FMUL.FTZ R83, R90, R83 ;  /* 0x000000535a537220 */ /* 0x000fe20000410000 */
[----:B------:R-:W-:Y:S02]  /*4800*/  HADD2.F32 R115, -RZ, R19.H0_H0 ;  /* 0x20000013ff737230 */ /* 0x000fe40000004100 */
[----:B------:R-:W-:-:S02]  /*4810*/  HADD2.F32 R104, -RZ, R27.H1_H1 ;  /* 0x3000001bff687230 */ /* 0x000fc40000004100 */
[----:B------:R-:W-:Y:S01]  /*4820*/  FFMA.FTZ R102, R102, R83, R113 ;  /* 0x0000005366667223 */ /* 0x000fe20000010071 */
[----:B------:R-:W-:Y:S02]  /*4830*/  HADD2.F32 R119, -RZ, R19.H1_H1 ;  /* 0x30000013ff777230 */ /* 0x000fe40000004100 */
[----:B------:R-:W-:Y:S01]  /*4840*/  FFMA.FTZ R103, R80, R103, R115 ;  /* 0x0000006750677223 */ /* 0x000fe20000010073 */
[----:B------:R-:W-:Y:S02]  /*4850*/  HADD2.F32 R81, -RZ, R81.H1_H1 ;  /* 0x30000051ff517230 */ /* 0x000fe40000004100 */
[----:B------:R-:W-:Y:S02]  /*4860*/  HADD2.F32 R109, -RZ, R82.H1_H1 ;  /* 0x30000052ff6d7230 */ /* 0x000fe40000004100 */
[----:B------:R-:W-:Y:S01]  /*4870*/  FFMA.FTZ R107, R104, R107, R119 ;  /* 0x0000006b686b7223 */ /* 0x000fe20000010077 */
[----:B------:R-:W-:Y:S02]  /*4880*/  HADD2.F32 R83, -RZ, R24.H1_H1 ;  /* 0x30000018ff537230 */ /* 0x000fe40000004100 */
[----:B------:R-:W-:Y:S01]  /*4890*/  FMUL.FTZ R81, R90, R81 ;  /* 0x000000515a517220 */ /* 0x000fe20000410000 */
[----:B------:R-:W-:-:S02]  /*48a0*/  HADD2.F32 R80, -RZ, R16.H1_H1 ;  /* 0x30000010ff507230 */ /* 0x000fc40000004100 */
[C---:B------:R-:W-:Y:S01]  /*48b0*/  FMUL.FTZ R109, R90.reuse, R109 ;  /* 0x0000006d5a6d7220 */ /* 0x040fe20000410000 */
[----:B------:R-:W-:Y:S02]  /*48c0*/  HADD2.F32 R82, -RZ, R25.H1_H1 ;  /* 0x30000019ff527230 */ /* 0x000fe40000004100 */
[----:B------:R-:W-:Y:S01]  /*48d0*/  FMUL.FTZ R104, R90, R105 ;  /* 0x000000695a687220 */ /* 0x000fe20000410000 */
[----:B------:R-:W-:Y:S02]  /*48e0*/  HADD2.F32 R113, -RZ, R17.H1_H1 ;  /* 0x30000011ff717230 */ /* 0x000fe40000004100 */
[----:B------:R-:W-:Y:S02]  /*48f0*/  HADD2.F32 R106, -RZ, R26.H1_H1 ;  /* 0x3000001aff6a7230 */ /* 0x000fe40000004100 */
[----:B------:R-:W-:Y:S01]  /*4900*/  FFMA.FTZ R104, R83, R104, R80 ;  /* 0x0000006853687223 */ /* 0x000fe20000010050 */
[----:B------:R-:W-:Y:S02]  /*4910*/  HADD2.F32 R115, -RZ, R18.H1_H1 ;  /* 0x30000012ff737230 */ /* 0x000fe40000004100 */
[----:B------:R-:W-:Y:S01]  /*4920*/  FFMA.FTZ R105, R82, R81, R113 ;  /* 0x0000005152697223 */ /* 0x000fe20000010071 */
[----:B------:R-:W-:-:S02]  /*4930*/  F2FP.F16.F32.PACK_AB R83, R107, R103 ;  /* 0x000000676b53723e */ /* 0x000fc400000000ff */
[----:B------:R-:W-:Y:S01]  /*4940*/  F2FP.F16.F32.PACK_AB R80, R104, R100 ;  /* 0x000000646850723e */ /* 0x000fe200000000ff */
[----:B------:R-:W-:Y:S01]  /*4950*/  FFMA.FTZ R106, R106, R109, R115 ;  /* 0x0000006d6a6a7223 */ /* 0x000fe20000010073 */
[----:B------:R-:W-:-:S04]  /*4960*/  F2FP.F16.F32.PACK_AB R81, R105, R101 ;  /* 0x000000656951723e */ /* 0x000fc800000000ff */
[----:B------:R-:W-:Y:S01]  /*4970*/  F2FP.F16.F32.PACK_AB R82, R106, R102 ;  /* 0x000000666a52723e */ /* 0x000fe200000000ff */
[----:B------:R-:W-:Y:S06]  /*4980*/  BRA `(.L_x_4781) ;  /* 0x0000000000907947 */ /* 0x000fec0003800000 */
.L_x_4780:
[--C-:B0----5:R-:W-:Y:S02]  /*4990*/  HADD2.F32 R101, -RZ, R80.reuse.H0_H0 ;  /* 0x20000050ff657230 */ /* 0x121fe40000004100 */
[----:B------:R-:W-:Y:S02]  /*49a0*/  HADD2.F32 R103, -RZ, R81.H0_H0 ;  /* 0x20000051ff677230 */ /* 0x000fe40000004100 */
[----:B------:R-:W-:Y:S02]  /*49b0*/  HADD2.F32 R113, -RZ, R83.H0_H0 ;  /* 0x20000053ff717230 */ /* 0x000fe40000004100 */
[C---:B------:R-:W-:Y:S01]  /*49c0*/  FMUL.FTZ R101, R90.reuse, R101 ;  /* 0x000000655a657220 */ /* 0x040fe20000410000 */
[----:B------:R-:W-:Y:S02]  /*49d0*/  HADD2.F32 R105, -RZ, R80.H1_H1 ;  /* 0x30000050ff697230 */ /* 0x000fe40000004100 */
[----:B------:R-:W-:Y:S01]  /*49e0*/  FMUL.FTZ R103, R90, R103 ;  /* 0x000000675a677220 */ /* 0x000fe20000410000 */
[----:B------:R-:W-:-:S02]  /*49f0*/  HADD2.F32 R100, -RZ, R24.H0_H0 ;  /* 0x20000018ff647230 */ /* 0x000fc40000004100 */
[C---:B------:R-:W-:Y:S01]  /*4a00*/  FMUL.FTZ R113, R90.reuse, R113 ;  /* 0x000000715a717220 */ /* 0x040fe20000410000 */
[--C-:B------:R-:W-:Y:S02]  /*4a10*/  HADD2.F32 R107, -RZ, R82.reuse.H0_H0 ;  /* 0x20000052ff6b7230 */ /* 0x100fe40000004100 */
[----:B------:R-:W-:Y:S01]  /*4a20*/  FMUL.FTZ R104, R90, R105 ;  /* 0x000000695a687220 */ /* 0x000fe20000410000 */
[----:B------:R-:W-:Y:S02]  /*4a30*/  HADD2.F32 R109, -RZ, R82.H1_H1 ;  /* 0x30000052ff6d7230 */ /* 0x000fe40000004100 */
[----:B------:R-:W-:Y:S01]  /*4a40*/  FMUL.FTZ R100, R100, R101 ;  /* 0x0000006564647220 */ /* 0x000fe20000410000 */
[----:B------:R-:W-:Y:S02]  /*4a50*/  HADD2.F32 R80, -RZ, R25.H0_H0 ;  /* 0x20000019ff507230 */ /* 0x000fe40000004100 */
[----:B------:R-:W-:Y:S01]  /*4a60*/  FMUL.FTZ R107, R90, R107 ;  /* 0x0000006b5a6b7220 */ /* 0x000fe20000410000 */
[----:B------:R-:W-:-:S02]  /*4a70*/  HADD2.F32 R82, -RZ, R27.H0_H0 ;  /* 0x2000001bff527230 */ /* 0x000fc40000004100 */
[----:B------:R-:W-:Y:S01]  /*4a80*/  FMUL.FTZ R109, R90, R109 ;  /* 0x0000006d5a6d7220 */ /* 0x000fe20000410000 */
[----:B------:R-:W-:Y:S02]  /*4a90*/  HADD2.F32 R81, -RZ, R81.H1_H1 ;  /* 0x30000051ff517230 */ /* 0x000fe40000004100 */
[----:B------:R-:W-:Y:S01]  /*4aa0*/  FMUL.FTZ R101, R80, R103 ;  /* 0x0000006750657220 */ /* 0x000fe20000410000 */
[----:B------:R-:W-:Y:S02]  /*4ab0*/  HADD2.F32 R115, -RZ, R83.H1_H1 ;  /* 0x30000053ff737230 */ /* 0x000fe40000004100 */
        /* <DEDUP_REMOVED lines=17> */
.L_x_4781:
        /* <DEDUP_REMOVED lines=9> */
[----:B-----5:R-:W-:Y:S02]  /*4c60*/  HADD2.F32 R111, -RZ, R80.H0_H0 ;  /* 0x20000050ff6f7230 */ /* 0x020fe40000004100 */
[----:B------:R-:W-:Y:S02]  /*4c70*/  HADD2.F32 R108, -RZ, R20.H0_H0 ;  /* 0x20000014ff6c7230 */ /* 0x000fe40000004100 */
[----:B------:R-:W-:Y:S02]  /*4c80*/  HADD2.F32 R115, -RZ, R16.H0_H0 ;  /* 0x20000010ff737230 */ /* 0x000fe40000004100 */
[----:B------:R-:W-:Y:S01]  /*4c90*/  FMUL.FTZ R111, R90, R111 ;  /* 0x0000006f5a6f7220 */ /* 0x000fe20000410000 */
[----:B0-----:R-:W-:Y:S02]  /*4ca0*/  HADD2.F32 R113, -RZ, R81.H0_H0 ;  /* 0x20000051ff717230 */ /* 0x001fe40000004100 */
[----:B------:R-:W-:Y:S02]  /*4cb0*/  HADD2.F32 R110, -RZ, R21.H0_H0 ;  /* 0x20000015ff6e7230 */ /* 0x000fe40000004100 */
[----:B------:R-:W-:Y:S01]  /*4cc0*/  FFMA.FTZ R108, R108, R111, R115 ;  /* 0x0000006f6c6c7223 */ /* 0x000fe20000010073 */
[----:B------:R-:W-:-:S02]  /*4cd0*/  HADD2.F32 R111, -RZ, R17.H0_H0 ;  /* 0x20000011ff6f7230 */ /* 0x000fc40000004100 */
[----:B------:R-:W-:Y:S01]  /*4ce0*/  FMUL.FTZ R113, R90, R113 ;  /* 0x000000715a717220 */ /* 0x000fe20000410000 */
[----:B------:R-:W-:Y:S02]  /*4cf0*/  HADD2.F32 R81, -RZ, R81.H1_H1 ;  /* 0x30000051ff517230 */ /* 0x000fe40000004100 */
[----:B------:R-:W-:Y:S02]  /*4d00*/  HADD2.F32 R112, -RZ, R21.H1_H1 ;  /* 0x30000015ff707230 */ /* 0x000fe40000004100 */
[----:B------:R-:W-:Y:S01]  /*4d10*/  FFMA.FTZ R110, R110, R113, R111 ;  /* 0x000000716e6e7223 */ /* 0x000fe2000001006f */
[----:B------:R-:W-:Y:S02]  /*4d20*/  HADD2.F32 R111, -RZ, R17.H1_H1 ;  /* 0x30000011ff6f7230 */ /* 0x000fe40000004100 */
[----:B------:R-:W-:Y:S01]  /*4d30*/  FMUL.FTZ R81, R90, R81 ;  /* 0x000000515a517220 */ /* 0x000fe20000410000 */
[----:B------:R-:W-:Y:S02]  /*4d40*/  HADD2.F32 R113, -RZ, R82.H0_H0 ;  /* 0x20000052ff717230 */ /* 0x000fe40000004100 */
[----:B------:R-:W-:-:S02]  /*4d50*/  HADD2.F32 R115, -RZ, R18.H0_H0 ;  /* 0x20000012ff737230 */ /* 0x000fc40000004100 */
[----:B------:R-:W-:Y:S01]  /*4d60*/  FFMA.FTZ R111, R112, R81, R111 ;  /* 0x00000051706f7223 */ /* 0x000fe2000001006f */
        /* <DEDUP_REMOVED lines=8> */
[----:B------:R-:W-:Y:S02]  /*4df0*/  HADD2.F32 R115, -RZ, R19.H1_H1 ;  /* 0x30000013ff737230 */ /* 0x000fe40000004100 */
[----:B------:R-:W-:Y:S01]  /*4e00*/  FFMA.FTZ R114, R114, R81, R113 ;  /* 0x0000005172727223 */ /* 0x000fe20000010071 */
[----:B------:R-:W-:Y:S02]  /*4e10*/  HADD2.F32 R81, -RZ, R83.H0_H0 ;  /* 0x20000053ff517230 */ /* 0x000fe40000004100 */
[----:B------:R-:W-:Y:S02]  /*4e20*/  HADD2.F32 R113, -RZ, R19.H0_H0 ;  /* 0x20000013ff717230 */ /* 0x000fe40000004100 */
[----:B------:R-:W-:Y:S02]  /*4e30*/  HADD2.F32 R83, -RZ, R83.H1_H1 ;  /* 0x30000053ff537230 */ /* 0x000fe40000004100 */
[----:B------:R-:W-:-:S04]  /*4e40*/  FMUL.FTZ R81, R90, R81 ;  /* 0x000000515a517220 */ /* 0x000fc80000410000 */
[----:B------:R-:W-:Y:S01]  /*4e50*/  FFMA.FTZ R113, R82, R81, R113 ;  /* 0x0000005152717223 */ /* 0x000fe20000010071 */
[----:B------:R-:W-:Y:S02]  /*4e60*/  HADD2.F32 R81, -RZ, R80.H1_H1 ;  /* 0x30000050ff517230 */ /* 0x000fe40000004100 */
[----:B------:R-:W-:Y:S01]  /*4e70*/  FMUL.FTZ R83, R90, R83 ;  /* 0x000000535a537220 */ /* 0x000fe20000410000 */
[----:B------:R-:W-:Y:S01]  /*4e80*/  HADD2.F32 R80, -RZ, R23.H1_H1 ;  /* 0x30000017ff507230 */ /* 0x000fe20000004100 */
[----:B------:R-:W-:Y:S01]  /*4e90*/  F2FP.F16.F32.PACK_AB R82, R114, R112 ;  /* 0x000000707252723e */ /* 0x000fe200000000ff */
[----:B------:R-:W-:Y:S01]  /*4ea0*/  FMUL.FTZ R81, R90, R81 ;  /* 0x000000515a517220 */ /* 0x000fe20000410000 */
[----:B------:R-:W-:Y:S02]  /*4eb0*/  HADD2.F32 R90, -RZ, R20.H1_H1 ;  /* 0x30000014ff5a7230 */ /* 0x000fe40000004100 */
[----:B------:R-:W-:Y:S01]  /*4ec0*/  FFMA.FTZ R115, R80, R83, R115 ;  /* 0x0000005350737223 */ /* 0x000fe20000010073 */
[----:B------:R-:W-:-:S05]  /*4ed0*/  HADD2.F32 R83, -RZ, R16.H1_H1 ;  /* 0x30000010ff537230 */ /* 0x000fca0000004100 */
[----:B------:R-:W-:Y:S01]  /*4ee0*/  FFMA.FTZ R90, R90, R81, R83 ;  /* 0x000000515a5a7223 */ /* 0x000fe20000010053 */
[----:B------:R-:W-:Y:S02]  /*4ef0*/  F2FP.F16.F32.PACK_AB R83, R115, R113 ;  /* 0x000000717353723e */ /* 0x000fe400000000ff */
[----:B------:R-:W-:Y:S02]  /*4f00*/  F2FP.F16.F32.PACK_AB R81, R111, R110 ;  /* 0x0000006e6f51723e */ /* 0x000fe400000000ff */
[----:B------:R-:W-:Y:S01]  /*4f10*/  F2FP.F16.F32.PACK_AB R80, R90, R108 ;  /* 0x0000006c5a50723e */ /* 0x000fe200000000ff */
[----:B------:R-:W-:Y:S06]  /*4f20*/  BRA `(.L_x_4783) ;  /* 0x0000000000907947 */ /* 0x000fec0003800000 */
.L_x_4782:
[--C-:B-----5:R-:W-:Y:S02]  /*4f30*/  HADD2.F32 R111, -RZ, R80.reuse.H0_H0 ;  /* 0x20000050ff6f7230 */ /* 0x120fe40000004100 */
[--C-:B------:R-:W-:Y:S02]  /*4f40*/  HADD2.F32 R115, -RZ, R81.reuse.H0_H0 ;  /* 0x20000051ff737230 */ /* 0x100fe40000004100 */
[----:B------:R-:W-:Y:S02]  /*4f50*/  HADD2.F32 R81, -RZ, R81.H1_H1 ;  /* 0x30000051ff517230 */ /* 0x000fe40000004100 */
[C---:B------:R-:W-:Y:S01]  /*4f60*/  FMUL.FTZ R108, R90.reuse, R111 ;  /* 0x0000006f5a6c7220 */ /* 0x040fe20000410000 */
[----:B------:R-:W-:Y:S02]  /*4f70*/  HADD2.F32 R123, -RZ, R83.H0_H0 ;  /* 0x20000053ff7b7230 */ /* 0x000fe40000004100 */
[----:B------:R-:W-:Y:S01]  /*4f80*/  FMUL.FTZ R115, R90, R115 ;  /* 0x000000735a737220 */ /* 0x000fe20000410000 */
[----:B0-----:R-:W-:-:S02]  /*4f90*/  HADD2.F32 R113, -RZ, R80.H1_H1 ;  /* 0x30000050ff717230 */ /* 0x001fc40000004100 */
[C---:B------:R-:W-:Y:S01]  /*4fa0*/  FMUL.FTZ R111, R90.reuse, R81 ;  /* 0x000000515a6f7220 */ /* 0x040fe20000410000 */
[--C-:B------:R-:W-:Y:S02]  /*4fb0*/  HADD2.F32 R119, -RZ, R82.reuse.H0_H0 ;  /* 0x20000052ff777230 */ /* 0x100fe40000004100 */
        /* <DEDUP_REMOVED lines=10> */
[----:B------:R-:W-:Y:S01]  /*5060*/  FMUL.FTZ R108, R81, R108 ;  /* 0x0000006c516c7220 */ /* 0x000fe20000410000 */
        /* <DEDUP_REMOVED lines=16> */
.L_x_4783:
        /* <DEDUP_REMOVED lines=146> */
.L_x_4809:
[----:B------:R-:W-:Y:S01]  /*5a90*/  FMUL.FTZ R81, R118, R118 ;  /* 0x0000007676517220 */ /* 0x000fe20000410000 */
[----:B------:R-:W-:Y:S01]  /*5aa0*/  ISETP.NE.AND P2, PT, RZ, UR8, PT ;  /* 0x00000008ff007c0c */ /* 0x000fe2000bf45270 */
[----:B-1----:R-:W-:Y:S01]  /*5ab0*/  FADD.FTZ R80, R122, R116 ;  /* 0x000000747a507221 */ /* 0x002fe20000010000 */
[----:B------:R-:W1:Y:S01]  /*5ac0*/  @!P1 LDC.64 R82, c[0x0][0x3c8] ;  /* 0x0000f200ff529b82 */ /* 0x000e620000000a00 */
[----:B------:R-:W-:Y:S01]  /*5ad0*/  HADD2.F32 R119, -RZ, R76.H0_H0 ;  /* 0x2000004cff777230 */ /* 0x000fe20000004100 */
[----:B------:R-:W-:Y:S01]  /*5ae0*/  FSEL R81, R81, RZ, P2 ;  /* 0x000000ff51517208 */ /* 0x000fe20001000000 */
[----:B------:R-:W-:Y:S01]  /*5af0*/  FFMA.FTZ R80, R80, R117, UR10 ;  /* 0x0000000a50507e23 */ /* 0x000fe20008010075 */
[----:B0-----:R-:W-:-:S03]  /*5b00*/  HADD2.F32 R122, -RZ, R56.H0_H0 ;  /* 0x20000038ff7a7230 */ /* 0x001fc60000004100 */
[----:B------:R-:W-:Y:S01]  /*5b10*/  FADD.FTZ R81, R80, R81 ;  /* 0x0000005150517221 */ /* 0x000fe20000010000 */
[----:B------:R-:W0:Y:S01]  /*5b20*/  @!P1 LDC.64 R116, c[0x0][0x3c0] ;  /* 0x0000f000ff749b82 */ /* 0x000e220000000a00 */
[----:B------:R-:W-:-:S04]  /*5b30*/  FSEL R80, R118, RZ, !P2 ;  /* 0x000000ff76507208 */ /* 0x000fc80005000000 */
[----:B------:R-:W2:Y:S01]  /*5b40*/  MUFU.RSQ R81, R81 ;  /* 0x0000005100517308 */ /* 0x000ea20000001400 */
[C---:B------:R-:W-:Y:S01]  /*5b50*/  FADD.FTZ R86, -R80.reuse, R86 ;  /* 0x0000005650567221 */ /* 0x040fe20000010100 */
[C---:B------:R-:W-:Y:S01]  /*5b60*/  FADD.FTZ R120, -R80.reuse, R11 ;  /* 0x0000000b50787221 */ /* 0x040fe20000010100 */
[C---:B------:R-:W-:Y:S01]  /*5b70*/  FADD.FTZ R84, -R80.reuse, R84 ;  /* 0x0000005450547221 */ /* 0x040fe20000010100 */
[C---:B------:R-:W-:Y:S01]  /*5b80*/  FADD.FTZ R108, -R80.reuse, R108 ;  /* 0x0000006c506c7221 */ /* 0x040fe20000010100 */
[C---:B------:R-:W-:Y:S01]  /*5b90*/  FADD.FTZ R110, -R80.reuse, R110 ;  /* 0x0000006e506e7221 */ /* 0x040fe20000010100 */
[----:B------:R-:W3:Y:S01]  /*5ba0*/  LDC.64 R124, c[0x0][0x428] ;  /* 0x00010a00ff7c7b82 */ /* 0x000ee20000000a00 */
[C---:B------:R-:W-:Y:S01]  /*5bb0*/  FADD.FTZ R112, -R80.reuse, R112 ;  /* 0x0000007050707221 */ /* 0x040fe20000010100 */
[----:B------:R-:W-:Y:S01]  /*5bc0*/  FADD.FTZ R114, -R80, R114 ;  /* 0x0000007250727221 */ /* 0x000fe20000010100 */
[----:B-1----:R-:W-:-:S04]  /*5bd0*/  @!P1 IMAD.WIDE R82, R88, 0x4, R82 ;  /* 0x0000000458529825 */ /* 0x002fc800078e0252 */
[C---:B--2---:R-:W-:Y:S01]  /*5be0*/  FMUL.FTZ R86, R81.reuse, R86 ;  /* 0x0000005651567220 */ /* 0x044fe20000410000 */
[----:B------:R-:W-:Y:S01]  /*5bf0*/  FMUL.FTZ R120, R81, R120 ;  /* 0x0000007851787220 */ /* 0x000fe20000410000 */
[----:B0-----:R-:W-:-:S04]  /*5c00*/  @!P1 IMAD.WIDE R116, R88, 0x4, R116 ;  /* 0x0000000458749825 */ /* 0x001fc800078e0274 */
[----:B------:R-:W-:Y:S01]  /*5c10*/  FMUL.FTZ R84, R81, R84 ;  /* 0x0000005451547220 */ /* 0x000fe20000410000 */
[----:B------:R-:W-:Y:S01]  /*5c20*/  FFMA.FTZ R11, R119, R86, R122 ;  /* 0x00000056770b7223 */ /* 0x000fe2000001007a */
[----:B------:R-:W-:Y:S01]  /*5c30*/  FADD.FTZ R86, -R80, R85 ;  /* 0x0000005550567221 */ /* 0x000fe20000010100 */
[----:B------:R-:W-:Y:S01]  /*5c40*/  HADD2.F32 R85, -RZ, R57.H1_H1 ;  /* 0x30000039ff557230 */ /* 0x000fe20000004100 */
[----:B------:R0:W-:Y:S01]  /*5c50*/  @!P1 STG.E desc[UR6][R116.64], R118 ;  /* 0x0000007674009986 */ /* 0x0001e2000c101906 */
[C---:B------:R-:W-:Y:S01]  /*5c60*/  FMUL.FTZ R108, R81.reuse, R108 ;  /* 0x0000006c516c7220 */ /* 0x040fe20000410000 */
[C---:B------:R-:W-:Y:S01]  /*5c70*/  FMUL.FTZ R86, R81.reuse, R86 ;  /* 0x0000005651567220 */ /* 0x040fe20000410000 */
[----:B------:R-:W-:Y:S01]  /*5c80*/  FMUL.FTZ R112, R81, R112 ;  /* 0x0000007051707220 */ /* 0x000fe20000410000 */
[----:B------:R1:W-:Y:S01]  /*5c90*/  @!P1 STG.E desc[UR6][R82.64], R81 ;  /* 0x0000005152009986 */ /* 0x0003e2000c101906 */
[----:B---3--:R-:W-:-:S04]  /*5ca0*/  IMAD.WIDE.U32 R122, R91, 0x10, R124 ;  /* 0x000000105b7a7825 */ /* 0x008fc800078e007c */
[----:B0-----:R-:W-:Y:S02]  /*5cb0*/  HADD2.F32 R117, -RZ, R76.H1_H1 ;  /* 0x3000004cff757230 */ /* 0x001fe40000004100 */
[----:B------:R-:W-:Y:S02]  /*5cc0*/  HADD2.F32 R116, -RZ, R56.H1_H1 ;  /* 0x30000038ff747230 */ /* 0x000fe40000004100 */
[----:B-1----:R-:W-:Y:S02]  /*5cd0*/  HADD2.F32 R83, -RZ, R77.H0_H0 ;  /* 0x2000004dff537230 */ /* 0x002fe40000004100 */
[----:B------:R-:W-:Y:S02]  /*5ce0*/  HADD2.F32 R118, -RZ, R57.H0_H0 ;  /* 0x20000039ff767230 */ /* 0x000fe40000004100 */
[----:B------:R-:W-:Y:S01]  /*5cf0*/  FFMA.FTZ R82, R117, R120, R116 ;  /* 0x0000007875527223 */ /* 0x000fe20000010074 */
[----:B------:R-:W-:Y:S01]  /*5d00*/  FADD.FTZ R116, -R80, R12 ;  /* 0x0000000c50747221 */ /* 0x000fe20000010100 */
[----:B------:R-:W-:-:S02]  /*5d10*/  HADD2.F32 R117, -RZ, R67.H1_H1 ;  /* 0x30000043ff757230 */ /* 0x000fc40000004100 */
[----:B------:R-:W-:Y:S01]  /*5d20*/  FFMA.FTZ R12, R83, R86, R118 ;  /* 0x00000056530c7223 */ /* 0x000fe20000010076 */
[----:B------:R-:W-:Y:S02]  /*5d30*/  HADD2.F32 R86, -RZ, R77.H1_H1 ;  /* 0x3000004dff567230 */ /* 0x000fe40000004100 */
[----:B------:R-:W-:Y:S01]  /*5d40*/  FMUL.FTZ R83, R81, R116 ;  /* 0x0000007451537220 */ /* 0x000fe20000410000 */
[----:B------:R-:W-:Y:S02]  /*5d50*/  HADD2.F32 R116, -RZ, R58.H0_H0 ;  /* 0x2000003aff747230 */ /* 0x000fe40000004100 */
[----:B------:R-:W-:-:S04]  /*5d60*/  IMAD.WIDE.U32 R118, R10, 0x10, R124 ;  /* 0x000000100a767825 */ /* 0x000fc800078e007c */
[----:B------:R-:W-:Y:S01]  /*5d70*/  FFMA.FTZ R83, R86, R83, R85 ;  /* 0x0000005356537223 */ /* 0x000fe20000010055 */
[----:B------:R-:W-:Y:S01]  /*5d80*/  FADD.FTZ R86, -R80, R13 ;  /* 0x0000000d50567221 */ /* 0x000fe20000010100 */
[----:B------:R-:W-:-:S03]  /*5d90*/  HADD2.F32 R85, -RZ, R78.H0_H0 ;  /* 0x2000004eff557230 */ /* 0x000fc60000004100 */
[----:B------:R-:W-:Y:S01]  /*5da0*/  FMUL.FTZ R86, R81, R86 ;  /* 0x0000005651567220 */ /* 0x000fe20000410000 */
[----:B------:R-:W-:-:S04]  /*5db0*/  IMAD.WIDE.U32 R120, R0, 0x10, R124 ;  /* 0x0000001000787825 */ /* 0x000fc800078e007c */
[----:B------:R-:W-:Y:S01]  /*5dc0*/  FFMA.FTZ R13, R85, R84, R116 ;  /* 0x00000054550d7223 */ /* 0x000fe20000010074 */
[----:B------:R-:W-:Y:S01]  /*5dd0*/  FADD.FTZ R84, -R80, R15 ;  /* 0x0000000f50547221 */ /* 0x000fe20000010100 */
[----:B------:R-:W-:Y:S02]  /*5de0*/  HADD2.F32 R85, -RZ, R78.H1_H1 ;  /* 0x3000004eff557230 */ /* 0x000fe40000004100 */
[----:B------:R-:W-:Y:S02]  /*5df0*/  HADD2.F32 R116, -RZ, R58.H1_H1 ;  /* 0x3000003aff747230 */ /* 0x000fe40000004100 */
[----:B------:R-:W-:-:S03]  /*5e00*/  FMUL.FTZ R84, R81, R84 ;  /* 0x0000005451547220 */ /* 0x000fc60000410000 */
[----:B------:R-:W-:Y:S01]  /*5e10*/  FFMA.FTZ R15, R85, R86, R116 ;  /* 0x00000056550f7223 */ /* 0x000fe20000010074 */
[----:B------:R-:W-:Y:S02]  /*5e20*/  HADD2.F32 R85, -RZ, R79.H0_H0 ;  /* 0x2000004fff557230 */ /* 0x000fe40000004100 */
[----:B------:R-:W-:Y:S01]  /*5e30*/  FADD.FTZ R86, -R80, R14 ;  /* 0x0000000e50567221 */ /* 0x000fe20000010100 */
[----:B------:R-:W-:-:S03]  /*5e40*/  HADD2.F32 R116, -RZ, R59.H0_H0 ;  /* 0x2000003bff747230 */ /* 0x000fc60000004100 */
[----:B------:R-:W-:Y:S02]  /*5e50*/  FMUL.FTZ R86, R81, R86 ;  /* 0x0000005651567220 */ /* 0x000fe40000410000 */
[----:B------:R-:W-:Y:S01]  /*5e60*/  FFMA.FTZ R14, R85, R84, R116 ;  /* 0x00000054550e7223 */ /* 0x000fe20000010074 */
[----:B------:R-:W-:Y:S02]  /*5e70*/  HADD2.F32 R85, -RZ, R79.H1_H1 ;  /* 0x3000004fff557230 */ /* 0x000fe40000004100 */
[----:B------:R-:W-:Y:S01]  /*5e80*/  FADD.FTZ R84, -R80, R9 ;  /* 0x0000000950547221 */ /* 0x000fe20000010100 */
[----:B------:R-:W-:-:S03]  /*5e90*/  HADD2.F32 R116, -RZ, R59.H1_H1 ;  /* 0x3000003bff747230 */ /* 0x000fc60000004100 */
[----:B------:R-:W-:Y:S02]  /*5ea0*/  FMUL.FTZ R84, R81, R84 ;  /* 0x0000005451547220 */ /* 0x000fe40000410000 */
        /* <DEDUP_REMOVED lines=13> */
[----:B------:R-:W-:Y:S01]  /*5f80*/  HADD2.F32 R116, -RZ, R53.H0_H0 ;  /* 0x20000035ff747230 */ /* 0x000fe20000004100 */
[----:B------:R-:W-:Y:S02]  /*5f90*/  F2FP.F16.F32.PACK_AB R8, R8, R2 ;  /* 0x000000020808723e */ /* 0x000fe400000000ff */
[----:B------:R-:W-:Y:S02]  /*5fa0*/  FMUL.FTZ R86, R81, R86 ;  /* 0x0000005651567220 */ /* 0x000fe40000410000 */
[----:B------:R-:W-:Y:S01]  /*5fb0*/  FFMA.FTZ R3, R85, R84, R116 ;  /* 0x0000005455037223 */ /* 0x000fe20000010074 */
[----:B------:R-:W-:-:S02]  /*5fc0*/  HADD2.F32 R85, -RZ, R73.H1_H1 ;  /* 0x30000049ff557230 */ /* 0x000fc40000004100 */
        /* <DEDUP_REMOVED lines=102> */
[--C-:B------:R-:W-:Y:S02]  /*6630*/  HADD2.F32 R116, -RZ, R47.reuse.H0_H0 ;  /* 0x2000002fff747230 */ /* 0x100fe40000004100 */
[----:B------:R-:W-:Y:S02]  /*6640*/  HADD2.F32 R107, -RZ, R60.H1_H1 ;  /* 0x3000003cff6b7230 */ /* 0x000fe40000004100 */
[----:B------:R-:W-:Y:S01]  /*6650*/  FMUL.FTZ R86, R81, R86 ;  /* 0x0000005651567220 */ /* 0x000fe20000410000 */
[----:B------:R-:W-:Y:S01]  /*6660*/  F2FP.F16.F32.PACK_AB R6, R103, R106 ;  /* 0x0000006a6706723e */ /* 0x000fe200000000ff */
[----:B------:R-:W-:Y:S01]  /*6670*/  FFMA.FTZ R116, R85, R84, R116 ;  /* 0x0000005455747223 */ /* 0x000fe20000010074 */
[----:B------:R-:W-:-:S02]  /*6680*/  HADD2.F32 R84, -RZ, R47.H1_H1 ;  /* 0x3000002fff547230 */ /* 0x000fc40000004100 */
[----:B------:R-:W-:-:S03]  /*6690*/  HADD2.F32 R85, -RZ, R60.H0_H0 ;  /* 0x2000003cff557230 */ /* 0x000fc60000004100 */
[----:B------:R-:W-:Y:S01]  /*66a0*/  FFMA.FTZ R117, R117, R86, R84 ;  /* 0x0000005675757223 */ /* 0x000fe20000010054 */
[----:B------:R-:W-:Y:S02]  /*66b0*/  HADD2.F32 R86, -RZ, R40.H0_H0 ;  /* 0x20000028ff567230 */ /* 0x000fe40000004100 */
[----:B------:R-:W-:-:S03]  /*66c0*/  FADD.FTZ R84, -R80, R90 ;  /* 0x0000005a50547221 */ /* 0x000fc60000010100 */
[----:B------:R-:W-:Y:S01]  /*66d0*/  FFMA.FTZ R90, R85, R108, R86 ;  /* 0x0000006c555a7223 */ /* 0x000fe20000010056 */
[----:B------:R-:W-:Y:S02]  /*66e0*/  HADD2.F32 R86, -RZ, R40.H1_H1 ;  /* 0x30000028ff567230 */ /* 0x000fe40000004100 */
[C---:B------:R-:W-:Y:S01]  /*66f0*/  FMUL.FTZ R84, R81.reuse, R84 ;  /* 0x0000005451547220 */ /* 0x040fe20000410000 */
[----:B------:R-:W-:Y:S02]  /*6700*/  HADD2.F32 R85, -RZ, R61.H0_H0 ;  /* 0x2000003dff557230 */ /* 0x000fe40000004100 */
[----:B------:R-:W-:Y:S01]  /*6710*/  FMUL.FTZ R108, R81, R110 ;  /* 0x0000006e516c7220 */ /* 0x000fe20000410000 */
[--C-:B------:R-:W-:Y:S02]  /*6720*/  HADD2.F32 R110, -RZ, R41.reuse.H1_H1 ;  /* 0x30000029ff6e7230 */ /* 0x100fe40000004100 */
[----:B------:R-:W-:Y:S01]  /*6730*/  FFMA.FTZ R107, R107, R84, R86 ;  /* 0x000000546b6b7223 */ /* 0x000fe20000010056 */
[----:B------:R-:W-:-:S02]  /*6740*/  HADD2.F32 R86, -RZ, R41.H0_H0 ;  /* 0x20000029ff567230 */ /* 0x000fc40000004100 */
[C---:B------:R-:W-:Y:S01]  /*6750*/  FADD.FTZ R84, -R80.reuse, R111 ;  /* 0x0000006f50547221 */ /* 0x040fe20000010100 */
[----:B------:R-:W-:Y:S02]  /*6760*/  FMUL.FTZ R111, R81, R114 ;  /* 0x00000072516f7220 */ /* 0x000fe40000410000 */
[----:B------:R-:W-:Y:S01]  /*6770*/  FFMA.FTZ R108, R85, R108, R86 ;  /* 0x0000006c556c7223 */ /* 0x000fe20000010056 */
[----:B------:R-:W-:Y:S02]  /*6780*/  HADD2.F32 R85, -RZ, R61.H1_H1 ;  /* 0x3000003dff557230 */ /* 0x000fe40000004100 */
[----:B------:R-:W-:Y:S01]  /*6790*/  FMUL.FTZ R84, R81, R84 ;  /* 0x0000005451547220 */ /* 0x000fe20000410000 */
[----:B------:R-:W-:Y:S01]  /*67a0*/  FADD.FTZ R86, -R80, R115 ;  /* 0x0000007350567221 */ /* 0x000fe20000010100 */
[----:B------:R-:W-:Y:S01]  /*67b0*/  IMAD.WIDE.U32 R114, R87, 0x10, R124 ;  /* 0x0000001057727825 */ /* 0x000fe200078e007c */
[----:B------:R-:W-:-:S03]  /*67c0*/  F2FP.F16.F32.PACK_AB R87, R9, R14 ;  /* 0x0000000e0957723e */ /* 0x000fc600000000ff */
[----:B------:R-:W-:Y:S01]  /*67d0*/  FFMA.FTZ R110, R85, R84, R110 ;  /* 0x00000054556e7223 */ /* 0x000fe2000001006e */
[----:B------:R-:W-:Y:S01]  /*67e0*/  F2FP.F16.F32.PACK_AB R9, R7, R3 ;  /* 0x000000030709723e */ /* 0x000fe200000000ff */
[----:B------:R-:W-:Y:S01]  /*67f0*/  HADD2.F32 R85, -RZ, R62.H0_H0 ;  /* 0x2000003eff557230 */ /* 0x000fe20000004100 */
[----:B------:R-:W0:Y:S01]  /*6800*/  LDC.64 R2, c[0x0][0x380] ;  /* 0x0000e000ff027b82 */ /* 0x000e220000000a00 */
[----:B------:R-:W-:Y:S01]  /*6810*/  HADD2.F32 R84, -RZ, R42.H0_H0 ;  /* 0x2000002aff547230 */ /* 0x000fe20000004100 */
[----:B------:R-:W-:Y:S01]  /*6820*/  F2FP.F16.F32.PACK_AB R7, R117, R116 ;  /* 0x000000747507723e */ /* 0x000fe200000000ff */
[----:B------:R-:W-:-:S04]  /*6830*/  IMAD.WIDE.U32 R124, R109, 0x10, R124 ;  /* 0x000000106d7c7825 */ /* 0x000fc800078e007c */
[----:B------:R-:W-:Y:S01]  /*6840*/  FFMA.FTZ R112, R85, R112, R84 ;  /* 0x0000007055707223 */ /* 0x000fe20000010054 */
[----:B------:R-:W-:Y:S02]  /*6850*/  HADD2.F32 R84, -RZ, R62.H1_H1 ;  /* 0x3000003eff547230 */ /* 0x000fe40000004100 */
[----:B------:R-:W-:-:S05]  /*6860*/  HADD2.F32 R85, -RZ, R42.H1_H1 ;  /* 0x3000002aff557230 */ /* 0x000fca0000004100 */
[----:B------:R-:W-:Y:S01]  /*6870*/  FFMA.FTZ R111, R84, R111, R85 ;  /* 0x0000006f546f7223 */ /* 0x000fe20000010055 */
[----:B------:R-:W-:Y:S01]  /*6880*/  FADD.FTZ R84, -R80, R113 ;  /* 0x0000007150547221 */ /* 0x000fe20000010100 */
[----:B------:R-:W-:-:S03]  /*6890*/  HADD2.F32 R85, -RZ, R63.H0_H0 ;  /* 0x2000003fff557230 */ /* 0x000fc60000004100 */
[C---:B------:R-:W-:Y:S01]  /*68a0*/  FMUL.FTZ R80, R81.reuse, R84 ;  /* 0x0000005451507220 */ /* 0x040fe20000410000 */
[----:B------:R-:W-:Y:S02]  /*68b0*/  HADD2.F32 R84, -RZ, R43.H0_H0 ;  /* 0x2000002bff547230 */ /* 0x000fe40000004100 */
[----:B------:R-:W-:Y:S01]  /*68c0*/  FMUL.FTZ R81, R81, R86 ;  /* 0x0000005651517220 */ /* 0x000fe20000410000 */
[----:B------:R-:W-:Y:S02]  /*68d0*/  F2FP.F16.F32.PACK_AB R86, R15, R13 ;  /* 0x0000000d0f56723e */ /* 0x000fe400000000ff */
[----:B------:R-:W-:Y:S01]  /*68e0*/  F2FP.F16.F32.PACK_AB R14, R111, R112 ;  /* 0x000000706f0e723e */ /* 0x000fe200000000ff */
[----:B------:R-:W-:Y:S01]  /*68f0*/  FFMA.FTZ R80, R85, R80, R84 ;  /* 0x0000005055507223 */ /* 0x000fe20000010054 */
[----:B------:R-:W-:Y:S01]  /*6900*/  HADD2.F32 R84, -RZ, R63.H1_H1 ;  /* 0x3000003fff547230 */ /* 0x000fe20000004100 */
[----:B------:R-:W-:Y:S01]  /*6910*/  F2FP.F16.F32.PACK_AB R13, R110, R108 ;  /* 0x0000006c6e0d723e */ /* 0x000fe200000000ff */
[----:B------:R-:W-:Y:S01]  /*6920*/  HADD2.F32 R85, -RZ, R43.H1_H1 ;  /* 0x3000002bff557230 */ /* 0x000fe20000004100 */
[----:B0-----:R-:W-:-:S04]  /*6930*/  LEA R88, R2, R88, 0x2 ;  /* 0x0000005802587211 */ /* 0x001fc800078e10ff */
[----:B------:R-:W-:Y:S01]  /*6940*/  FFMA.FTZ R81, R84, R81, R85 ;  /* 0x0000005154517223 */ /* 0x000fe20000010055 */
[----:B------:R-:W-:Y:S02]  /*6950*/  F2FP.F16.F32.PACK_AB R85, R83, R12 ;  /* 0x0000000c5355723e */ /* 0x000fe400000000ff */
[----:B------:R-:W-:Y:S02]  /*6960*/  F2FP.F16.F32.PACK_AB R84, R82, R11 ;  /* 0x0000000b5254723e */ /* 0x000fe400000000ff */
[----:B------:R-:W-:Y:S02]  /*6970*/  F2FP.F16.F32.PACK_AB R11, R99, R5 ;  /* 0x00000005630b723e */ /* 0x000fe400000000ff */
[----:B------:R-:W-:Y:S01]  /*6980*/  F2FP.F16.F32.PACK_AB R5, R102, R105 ;  /* 0x000000696605723e */ /* 0x000fe200000000ff */
[----:B------:R1:W-:Y:S01]  /*6990*/  STG.E.128 desc[UR6][R114.64], R84 ;  /* 0x0000005472007986 */ /* 0x0003e2000c101d06 */
[----:B------:R-:W-:Y:S02]  /*69a0*/  F2FP.F16.F32.PACK_AB R15, R81, R80 ;  /* 0x00000050510f723e */ /* 0x000fe400000000ff */
[----:B------:R-:W-:Y:S01]  /*69b0*/  F2FP.F16.F32.PACK_AB R12, R107, R90 ;  /* 0x0000005a6b0c723e */ /* 0x000fe200000000ff */
[----:B------:R1:W-:Y:S01]  /*69c0*/  STG.E.128 desc[UR6][R118.64], R8 ;  /* 0x0000000876007986 */ /* 0x0003e2000c101d06 */
[----:B------:R-:W-:-:S03]  /*69d0*/  ISETP.GE.AND P1, PT, R88, R3, PT ;  /* 0x000000035800720c */ /* 0x000fc60003f26270 */
[----:B------:R1:W-:Y:S04]  /*69e0*/  STG.E.128 desc[UR6][R120.64], R92 ;  /* 0x0000005c78007986 */ /* 0x0003e8000c101d06 */
[----:B------:R1:W-:Y:S04]  /*69f0*/  STG.E.128 desc[UR6][R122.64], R4 ;  /* 0x000000047a007986 */ /* 0x0003e8000c101d06 */
[----:B------:R1:W-:Y:S02]  /*6a00*/  STG.E.128 desc[UR6][R124.64], R12 ;  /* 0x0000000c7c007986 */ /* 0x0003e4000c101d06 */
[----:B------:R-:W-:Y:S05]  /*6a10*/  @!P1 BRA `(.L_x_4785) ;  /* 0xffffffc800b09947 */ /* 0x000fea000383ffff */
[----:B------:R-:W-:Y:S05]  /*6a20*/  EXIT ;  /* 0x000000000000794d */ /* 0x000fea0003800000 */
.L_x_4772:
[----:B------:R-:W-:Y:S01]  /*6a30*/  HFMA2 R81, -RZ, RZ, 0, 5.9604644775390625e-08 ;  /* 0x00000001ff517431 */ /* 0x000fe200000001ff */
[----:B------:R-:W-:Y:S01]  /*6a40*/  BSSY B0, `(.L_x_4786) ;  /* 0x0000006000007945 */ /* 0x000fe20003800000 */
[----:B------:R-:W-:Y:S02]  /*6a50*/  MOV R82, 0x1f ;  /* 0x0000001f00527802 */ /* 0x000fe40000000f00 */
[----:B------:R-:W-:-:S07]  /*6a60*/  MOV R83, 0xffffffff ;  /* 0xffffffff00537802 */ /* 0x000fce0000000f00 */
[----:B------:R-:W-:Y:S05]  /*6a70*/  WARPSYNC.COLLECTIVE R83, `(.L_x_4787) ;  /* 0x0000000053087348 */ /* 0x000fea0003c00000 */
[----:B------:R0:W1:Y:S02]  /*6a80*/  SHFL.BFLY P2, R116, R80, R81, R82 ;  /* 0x0c00005150747389 */ /* 0x0000640000040052 */
[----:B01----:R-:W-:Y:S05]  /*6a90*/  ENDCOLLECTIVE ;  /* 0x000000000000791b */ /* 0x003fea0003800000 */
.L_x_4787:
[----:B------:R-:W-:Y:S05]  /*6aa0*/  BSYNC B0 ;  /* 0x0000000000007941 */ /* 0x000fea0003800000 */
.L_x_4786:
        /* <DEDUP_REMOVED lines=8> */
.L_x_4788:
[----:B------:R-:W-:Y:S02]  /*6b30*/  HFMA2 R81, -RZ, RZ, 0, 2.384185791015625e-07 ;  /* 0x00000004ff517431 */ /* 0x000fe400000001ff */
[----:B------:R-:W-:-:S05]  /*6b40*/  FADD.FTZ R19, R80, R116 ;  /* 0x0000007450137221 */ /* 0x000fca0000010000 */
[----:B------:R-:W-:-:S07]  /*6b50*/  MOV R80, R19 ;  /* 0x0000001300507202 */ /* 0x000fce0000000f00 */
[----:B------:R-:W-:Y:S05]  /*6b60*/  WARPSYNC.COLLECTIVE R83, `(.L_x_4789) ;  /* 0x0000000053087348 */ /* 0x000fea0003c00000 */
[----:B------:R0:W1:Y:S02]  /*6b70*/  SHFL.BFLY P2, R116, R80, R81, R82 ;  /* 0x0c00005150747389 */ /* 0x0000640000040052 */
[----:B01----:R-:W-:Y:S05]  /*6b80*/  ENDCOLLECTIVE ;  /* 0x000000000000791b */ /* 0x003fea0003800000 */
.L_x_4789:
[----:B------:R-:W-:Y:S02]  /*6b90*/  HFMA2 R81, -RZ, RZ, 0, 4.76837158203125e-07 ;  /* 0x00000008ff517431 */ /* 0x000fe400000001ff */
[----:B------:R-:W-:-:S05]  /*6ba0*/  FADD.FTZ R121, R19, R116 ;  /* 0x0000007413797221 */ /* 0x000fca0000010000 */
[----:B------:R-:W-:-:S07]  /*6bb0*/  MOV R80, R121 ;  /* 0x0000007900507202 */ /* 0x000fce0000000f00 */
[----:B------:R-:W-:Y:S05]  /*6bc0*/  WARPSYNC.COLLECTIVE R83, `(.L_x_4790) ;  /* 0x0000000053087348 */ /* 0x000fea0003c00000 */
[----:B------:R0:W1:Y:S02]  /*6bd0*/  SHFL.BFLY P2, R116, R80, R81, R82 ;  /* 0x0c00005150747389 */ /* 0x0000640000040052 */
[----:B01----:R-:W-:Y:S05]  /*6be0*/  ENDCOLLECTIVE ;  /* 0x000000000000791b */ /* 0x003fea0003800000 */
.L_x_4790:
[----:B------:R-:W-:Y:S02]  /*6bf0*/  HFMA2 R81, -RZ, RZ, 0, 9.5367431640625e-07 ;  /* 0x00000010ff517431 */ /* 0x000fe400000001ff */
[----:B------:R-:W-:-:S05]  /*6c00*/  FADD.FTZ R122, R121, R116 ;  /* 0x00000074797a7221 */ /* 0x000fca0000010000 */
[----:B------:R-:W-:-:S07]  /*6c10*/  MOV R80, R122 ;  /* 0x0000007a00507202 */ /* 0x000fce0000000f00 */
[----:B------:R-:W-:Y:S05]  /*6c20*/  WARPSYNC.COLLECTIVE R83, `(.L_x_4791) ;  /* 0x0000000053087348 */ /* 0x000fea0003c00000 */
[----:B------:R0:W1:Y:S02]  /*6c30*/  SHFL.BFLY P2, R116, R80, R81, R82 ;  /* 0x0c00005150747389 */ /* 0x0000640000040052 */
[----:B01----:R-:W-:Y:S05]  /*6c40*/  ENDCOLLECTIVE ;  /* 0x000000000000791b */ /* 0x003fea0003800000 */
.L_x_4791:
        /* <DEDUP_REMOVED lines=82> */
[----:B------:R-:W-:-:S07]  /*7170*/  FFMA.FTZ R80, R80, R80, R17 ;  /* 0x0000005050507223 */ /* 0x000fce0000010011 */
[----:B------:R-:W-:Y:S05]  /*7180*/  WARPSYNC.COLLECTIVE R83, `(.L_x_4792) ;  /* 0x0000000053087348 */ /* 0x000fea0003c00000 */
[----:B------:R0:W1:Y:S02]  /*7190*/  SHFL.BFLY P2, R116, R80, R81, R82 ;  /* 0x0c00005150747389 */ /* 0x0000640000040052 */
[----:B01----:R-:W-:Y:S05]  /*71a0*/  ENDCOLLECTIVE ;  /* 0x000000000000791b */ /* 0x003fea0003800000 */
.L_x_4792:
[----:B------:R-:W-:Y:S02]  /*71b0*/  HFMA2 R81, -RZ, RZ, 0, 1.1920928955078125e-07 ;  /* 0x00000002ff517431 */ /* 0x000fe400000001ff */
[----:B------:R-:W-:-:S05]  /*71c0*/  FADD.FTZ R17, R80, R116 ;  /* 0x0000007450117221 */ /* 0x000fca0000010000 */
[----:B------:R-:W-:-:S07]  /*71d0*/  MOV R80, R17 ;  /* 0x0000001100507202 */ /* 0x000fce0000000f00 */
[----:B------:R-:W-:Y:S05]  /*71e0*/  WARPSYNC.COLLECTIVE R83, `(.L_x_4793) ;  /* 0x0000000053087348 */ /* 0x000fea0003c00000 */
[----:B------:R0:W1:Y:S02]  /*71f0*/  SHFL.BFLY P2, R116, R80, R81, R82 ;  /* 0x0c00005150747389 */ /* 0x0000640000040052 */
[----:B01----:R-:W-:Y:S05]  /*7200*/  ENDCOLLECTIVE ;  /* 0x000000000000791b */ /* 0x003fea0003800000 */
.L_x_4793:
[----:B------:R-:W-:Y:S02]  /*7210*/  HFMA2 R81, -RZ, RZ, 0, 2.384185791015625e-07 ;  /* 0x00000004ff517431 */ /* 0x000fe400000001ff */
[----:B------:R-:W-:-:S05]  /*7220*/  FADD.FTZ R19, R17, R116 ;  /* 0x0000007411137221 */ /* 0x000fca0000010000 */
[----:B------:R-:W-:-:S07]  /*7230*/  MOV R80, R19 ;  /* 0x0000001300507202 */ /* 0x000fce0000000f00 */
[----:B------:R-:W-:Y:S05]  /*7240*/  WARPSYNC.COLLECTIVE R83, `(.L_x_4794) ;  /* 0x0000000053087348 */ /* 0x000fea0003c00000 */
[----:B------:R0:W1:Y:S02]  /*7250*/  SHFL.BFLY P2, R116, R80, R81, R82 ;  /* 0x0c00005150747389 */ /* 0x0000640000040052 */
[----:B01----:R-:W-:Y:S05]  /*7260*/  ENDCOLLECTIVE ;  /* 0x000000000000791b */ /* 0x003fea0003800000 */
.L_x_4794:
[----:B------:R-:W-:Y:S02]  /*7270*/  HFMA2 R81, -RZ, RZ, 0, 4.76837158203125e-07 ;  /* 0x00000008ff517431 */ /* 0x000fe400000001ff */
[----:B------:R-:W-:-:S05]  /*7280*/  FADD.FTZ R121, R19, R116 ;  /* 0x0000007413797221 */ /* 0x000fca0000010000 */
[----:B------:R-:W-:-:S07]  /*7290*/  MOV R80, R121 ;  /* 0x0000007900507202 */ /* 0x000fce0000000f00 */
[----:B------:R-:W-:Y:S05]  /*72a0*/  WARPSYNC.COLLECTIVE R83, `(.L_x_4795) ;  /* 0x0000000053087348 */ /* 0x000fea0003c00000 */
[----:B------:R0:W1:Y:S02]  /*72b0*/  SHFL.BFLY P2, R116, R80, R81, R82 ;  /* 0x0c00005150747389 */ /* 0x0000640000040052 */
[----:B01----:R-:W-:Y:S05]  /*72c0*/  ENDCOLLECTIVE ;  /* 0x000000000000791b */ /* 0x003fea0003800000 */
.L_x_4795:
[----:B------:R-:W-:Y:S02]  /*72d0*/  HFMA2 R81, -RZ, RZ, 0, 9.5367431640625e-07 ;  /* 0x00000010ff517431 */ /* 0x000fe400000001ff */
[----:B------:R-:W-:-:S05]  /*72e0*/  FADD.FTZ R122, R121, R116 ;  /* 0x00000074797a7221 */ /* 0x000fca0000010000 */
[----:B------:R-:W-:-:S07]  /*72f0*/  MOV R80, R122 ;  /* 0x0000007a00507202 */ /* 0x000fce0000000f00 */
[----:B------:R-:W-:Y:S05]  /*7300*/  WARPSYNC.COLLECTIVE R83, `(.L_x_4796) ;  /* 0x0000000053087348 */ /* 0x000fea0003c00000 */
[----:B------:R0:W1:Y:S02]  /*7310*/  SHFL.BFLY P2, R116, R80, R81, R82 ;  /* 0x0c00005150747389 */ /* 0x0000640000040052 */
[----:B01----:R-:W-:Y:S05]  /*7320*/  ENDCOLLECTIVE ;  /* 0x000000000000791b */ /* 0x003fea0003800000 */
.L_x_4796:
[----:B------:R-:W-:Y:S05]  /*7330*/  BRA `(.L_x_4797) ;  /* 0xffffffb000687947 */ /* 0x000fea000383ffff */
.L_x_4784:
[----:B------:R-:W-:Y:S01]  /*7340*/  HFMA2 R82, -RZ, RZ, 0, 1.847743988037109375e-06 ;  /* 0x0000001fff527431 */ /* 0x000fe200000001ff */
[----:B------:R-:W-:Y:S01]  /*7350*/  BSSY B0, `(.L_x_4798) ;  /* 0x0000006000007945 */ /* 0x000fe20003800000 */
[----:B------:R-:W-:Y:S02]  /*7360*/  MOV R81, 0x1 ;  /* 0x0000000100517802 */ /* 0x000fe40000000f00 */
[----:B------:R-:W-:-:S07]  /*7370*/  MOV R83, 0xffffffff ;  /* 0xffffffff00537802 */ /* 0x000fce0000000f00 */
[----:B------:R-:W-:Y:S05]  /*7380*/  WARPSYNC.COLLECTIVE R83, `(.L_x_4799) ;  /* 0x0000000053087348 */ /* 0x000fea0003c00000 */
[----:B------:R0:W1:Y:S02]  /*7390*/  SHFL.BFLY P2, R116, R80, R81, R82 ;  /* 0x0c00005150747389 */ /* 0x0000640000040052 */
[----:B01----:R-:W-:Y:S05]  /*73a0*/  ENDCOLLECTIVE ;  /* 0x000000000000791b */ /* 0x003fea0003800000 */
.L_x_4799:
[----:B------:R-:W-:Y:S05]  /*73b0*/  BSYNC B0 ;  /* 0x0000000000007941 */ /* 0x000fea0003800000 */
.L_x_4798:
[----:B------:R-:W-:Y:S01]  /*73c0*/  FADD.FTZ R119, R80, R116 ;  /* 0x0000007450777221 */ /* 0x000fe20000010000 */
[----:B------:R-:W-:Y:S01]  /*73d0*/  HFMA2 R81, -RZ, RZ, 0, 1.1920928955078125e-07 ;  /* 0x00000002ff517431 */ /* 0x000fe200000001ff */
[----:B------:R-:W-:Y:S01]  /*73e0*/  MOV R82, 0x1f ;  /* 0x0000001f00527802 */ /* 0x000fe20000000f00 */
[----:B------:R-:W0:Y:S01]  /*73f0*/  LDC R117, c[0x0][0x400] ;  /* 0x00010000ff757b82 */ /* 0x000e220000000800 */
[----:B------:R-:W-:Y:S02]  /*7400*/  MOV R83, 0xffffffff ;  /* 0xffffffff00537802 */ /* 0x000fe40000000f00 */
[----:B------:R-:W-:-:S07]  /*7410*/  MOV R80, R119 ;  /* 0x0000007700507202 */ /* 0x000fce0000000f00 */
[----:B0-----:R-:W-:Y:S05]  /*7420*/  WARPSYNC.COLLECTIVE R83, `(.L_x_4800) ;  /* 0x0000000053087348 */ /* 0x001fea0003c00000 */
[----:B------:R1:W2:Y:S02]  /*7430*/  SHFL.BFLY P2, R116, R80, R81, R82 ;  /* 0x0c00005150747389 */ /* 0x0002a40000040052 */
[----:B012---:R-:W-:Y:S05]  /*7440*/  ENDCOLLECTIVE ;  /* 0x000000000000791b */ /* 0x007fea0003800000 */
.L_x_4800:
[----:B------:R-:W-:Y:S02]  /*7450*/  HFMA2 R81, -RZ, RZ, 0, 2.384185791015625e-07 ;  /* 0x00000004ff517431 */ /* 0x000fe400000001ff */
[----:B------:R-:W-:-:S05]  /*7460*/  FADD.FTZ R120, R119, R116 ;  /* 0x0000007477787221 */ /* 0x000fca0000010000 */
[----:B------:R-:W-:-:S07]  /*7470*/  MOV R80, R120 ;  /* 0x0000007800507202 */ /* 0x000fce0000000f00 */
[----:B------:R-:W-:Y:S05]  /*7480*/  WARPSYNC.COLLECTIVE R83, `(.L_x_4801) ;  /* 0x0000000053087348 */ /* 0x000fea0003c00000 */
[----:B------:R0:W1:Y:S02]  /*7490*/  SHFL.BFLY P2, R116, R80, R81, R82 ;  /* 0x0c00005150747389 */ /* 0x0000640000040052 */
[----:B01----:R-:W-:Y:S05]  /*74a0*/  ENDCOLLECTIVE ;  /* 0x000000000000791b */ /* 0x003fea0003800000 */
.L_x_4801:
[----:B------:R-:W-:Y:S02]  /*74b0*/  HFMA2 R81, -RZ, RZ, 0, 4.76837158203125e-07 ;  /* 0x00000008ff517431 */ /* 0x000fe400000001ff */
[----:B------:R-:W-:-:S05]  /*74c0*/  FADD.FTZ R121, R120, R116 ;  /* 0x0000007478797221 */ /* 0x000fca0000010000 */
[----:B------:R-:W-:-:S07]  /*74d0*/  MOV R80, R121 ;  /* 0x0000007900507202 */ /* 0x000fce0000000f00 */
[----:B------:R-:W-:Y:S05]  /*74e0*/  WARPSYNC.COLLECTIVE R83, `(.L_x_4802) ;  /* 0x0000000053087348 */ /* 0x000fea0003c00000 */
[----:B------:R0:W1:Y:S02]  /*74f0*/  SHFL.BFLY P2, R116, R80, R81, R82 ;  /* 0x0c00005150747389 */ /* 0x0000640000040052 */
[----:B01----:R-:W-:Y:S05]  /*7500*/  ENDCOLLECTIVE ;  /* 0x000000000000791b */ /* 0x003fea0003800000 */
.L_x_4802:
[----:B------:R-:W-:Y:S02]  /*7510*/  HFMA2 R81, -RZ, RZ, 0, 9.5367431640625e-07 ;  /* 0x00000010ff517431 */ /* 0x000fe400000001ff */
[----:B------:R-:W-:-:S05]  /*7520*/  FADD.FTZ R122, R121, R116 ;  /* 0x00000074797a7221 */ /* 0x000fca0000010000 */
[----:B------:R-:W-:-:S07]  /*7530*/  MOV R80, R122 ;  /* 0x0000007a00507202 */ /* 0x000fce0000000f00 */
[----:B------:R-:W-:Y:S05]  /*7540*/  WARPSYNC.COLLECTIVE R83, `(.L_x_4803) ;  /* 0x0000000053087348 */ /* 0x000fea0003c00000 */
[----:B------:R0:W1:Y:S02]  /*7550*/  SHFL.BFLY P2, R116, R80, R81, R82 ;  /* 0x0c00005150747389 */ /* 0x0000640000040052 */
[----:B01----:R-:W-:Y:S05]  /*7560*/  ENDCOLLECTIVE ;  /* 0x000000000000791b */ /* 0x003fea0003800000 */
.L_x_4803:
        /* <DEDUP_REMOVED lines=86> */
.L_x_4804:
[----:B------:R-:W-:Y:S02]  /*7ad0*/  HFMA2 R81, -RZ, RZ, 0, 1.1920928955078125e-07 ;  /* 0x00000002ff517431 */ /* 0x000fe400000001ff */
[----:B------:R-:W-:-:S05]  /*7ae0*/  FADD.FTZ R119, R80, R116 ;  /* 0x0000007450777221 */ /* 0x000fca0000010000 */
[----:B------:R-:W-:-:S07]  /*7af0*/  MOV R80, R119 ;  /* 0x0000007700507202 */ /* 0x000fce0000000f00 */
[----:B------:R-:W-:Y:S05]  /*7b00*/  WARPSYNC.COLLECTIVE R83, `(.L_x_4805) ;  /* 0x0000000053087348 */ /* 0x000fea0003c00000 */
[----:B------:R0:W1:Y:S02]  /*7b10*/  SHFL.BFLY P2, R116, R80, R81, R82 ;  /* 0x0c00005150747389 */ /* 0x0000640000040052 */
[----:B01----:R-:W-:Y:S05]  /*7b20*/  ENDCOLLECTIVE ;  /* 0x000000000000791b */ /* 0x003fea0003800000 */
.L_x_4805:
[----:B------:R-:W-:Y:S02]  /*7b30*/  HFMA2 R81, -RZ, RZ, 0, 2.384185791015625e-07 ;  /* 0x00000004ff517431 */ /* 0x000fe400000001ff */
[----:B------:R-:W-:-:S05]  /*7b40*/  FADD.FTZ R120, R119, R116 ;  /* 0x0000007477787221 */ /* 0x000fca0000010000 */
[----:B------:R-:W-:-:S07]  /*7b50*/  MOV R80, R120 ;  /* 0x0000007800507202 */ /* 0x000fce0000000f00 */
[----:B------:R-:W-:Y:S05]  /*7b60*/  WARPSYNC.COLLECTIVE R83, `(.L_x_4806) ;  /* 0x0000000053087348 */ /* 0x000fea0003c00000 */
[----:B------:R0:W1:Y:S02]  /*7b70*/  SHFL.BFLY P2, R116, R80, R81, R82 ;  /* 0x0c00005150747389 */ /* 0x0000640000040052 */
[----:B01----:R-:W-:Y:S05]  /*7b80*/  ENDCOLLECTIVE ;  /* 0x000000000000791b */ /* 0x003fea0003800000 */
.L_x_4806:
[----:B------:R-:W-:Y:S02]  /*7b90*/  HFMA2 R81, -RZ, RZ, 0, 4.76837158203125e-07 ;  /* 0x00000008ff517431 */ /* 0x000fe400000001ff */
[----:B------:R-:W-:-:S05]  /*7ba0*/  FADD.FTZ R121, R120, R116 ;  /* 0x0000007478797221 */ /* 0x000fca0000010000 */
[----:B------:R-:W-:-:S07]  /*7bb0*/  MOV R80, R121 ;  /* 0x0000007900507202 */ /* 0x000fce0000000f00 */
[----:B------:R-:W-:Y:S05]  /*7bc0*/  WARPSYNC.COLLECTIVE R83, `(.L_x_4807) ;  /* 0x0000000053087348 */ /* 0x000fea0003c00000 */
[----:B------:R0:W1:Y:S02]  /*7bd0*/  SHFL.BFLY P2, R116, R80, R81, R82 ;  /* 0x0c00005150747389 */ /* 0x0000640000040052 */
[----:B01----:R-:W-:Y:S05]  /*7be0*/  ENDCOLLECTIVE ;  /* 0x000000000000791b */ /* 0x003fea0003800000 */
.L_x_4807:
[----:B------:R-:W-:Y:S02]  /*7bf0*/  HFMA2 R81, -RZ, RZ, 0, 9.5367431640625e-07 ;  /* 0x00000010ff517431 */ /* 0x000fe400000001ff */
[----:B------:R-:W-:-:S05]  /*7c00*/  FADD.FTZ R122, R121, R116 ;  /* 0x00000074797a7221 */ /* 0x000fca0000010000 */
[----:B------:R-:W-:-:S07]  /*7c10*/  MOV R80, R122 ;  /* 0x0000007a00507202 */ /* 0x000fce0000000f00 */
[----:B------:R-:W-:Y:S05]  /*7c20*/  WARPSYNC.COLLECTIVE R83, `(.L_x_4808) ;  /* 0x0000000053087348 */ /* 0x000fea0003c00000 */
[----:B------:R0:W1:Y:S02]  /*7c30*/  SHFL.BFLY P2, R116, R80, R81, R82 ;  /* 0x0c00005150747389 */ /* 0x0000640000040052 */
[----:B01----:R-:W-:Y:S05]  /*7c40*/  ENDCOLLECTIVE ;  /* 0x000000000000791b */ /* 0x003fea0003800000 */
.L_x_4808:
[----:B------:R-:W-:Y:S05]  /*7c50*/  BRA `(.L_x_4809) ;  /* 0xffffffdc008c7947 */ /* 0x000fea000383ffff */
.L_x_4810:
        /* <DEDUP_REMOVED lines=10> */
.L_x_45789:


//--------------------- .text._ZN10layer_norm13ln_fwd_kernelINS_13Kernel_traitsI6__halfS2_S2_S2_fjLj1280ELj1ELj4ELj1ELj16ENS_18Kernel_traits_baseILj1280ES2_S2_S2_S2_fjLj128EEEEELb0ELb1ELb1ELb0EEEvNS_9FwdParamsE --------------------------
	.section	.text._ZN10layer_norm13ln_fwd_kernelINS_13Kernel_traitsI6__halfS2_S2_S2_fjLj1280ELj1ELj4ELj1ELj16ENS_18Kernel_traits_baseILj1280ES2_S2_S2_S2_fjLj128EEEEELb0ELb1ELb1ELb0EEEvNS_9FwdParamsE,"ax",@progbits
	.align	128
        .global         _ZN10layer_norm13ln_fwd_kernelINS_13Kernel_traitsI6__halfS2_S2_S2_fjLj1280ELj1ELj4ELj1ELj16ENS_18Kernel_traits_baseILj1280ES2_S2_S2_S2_fjLj128EEEEELb0ELb1ELb1ELb0EEEvNS_9FwdParamsE
        .type           _ZN10layer_norm13ln_fwd_kernelINS_13Kernel_traitsI6__halfS2_S2_S2_fjLj1280ELj1ELj4ELj1ELj16ENS_18Kernel_traits_baseILj1280ES2_S2_S2_S2_fjLj128EEEEELb0ELb1ELb1ELb0EEEvNS_9FwdParamsE,@function
        .size           _ZN10layer_norm13ln_fwd_kernelINS_13Kernel_traitsI6__halfS2_S2_S2_fjLj1280ELj1ELj4ELj1ELj16ENS_18Kernel_traits_baseILj1280ES2_S2_S2_S2_fjLj128EEEEELb0ELb1ELb1ELb0EEEvNS_9FwdParamsE,(.L_x_45790 - _ZN10layer_norm13ln_fwd_kernelINS_13Kernel_traitsI6__halfS2_S2_S2_fjLj1280ELj1ELj4ELj1ELj16ENS_18Kernel_traits_baseILj1280ES2_S2_S2_S2_fjLj128EEEEELb0ELb1ELb1ELb0EEEvNS_9FwdParamsE)
        .other          _ZN10layer_norm13ln_fwd_kernelINS_13Kernel_traitsI6__halfS2_S2_S2_fjLj1280ELj1ELj4ELj1ELj16ENS_18Kernel_traits_baseILj1280ES2_S2_S2_S2_fjLj128EEEEELb0ELb1ELb1ELb0EEEvNS_9FwdParamsE,@"STO_CUDA_ENTRY STV_DEFAULT"
_ZN10layer_norm13ln_fwd_kernelINS_13Kernel_traitsI6__halfS2_S2_S2_fjLj1280ELj1ELj4ELj1ELj16ENS_18Kernel_traits_baseILj1280ES2_S2_S2_S2_fjLj128EEEEELb0ELb1ELb1ELb0EEEvNS_9FwdParamsE:
.text._ZN10layer_norm13ln_fwd_kernelINS_13Kernel_traitsI6__halfS2_S2_S2_fjLj1280ELj1ELj4ELj1ELj16ENS_18Kernel_traits_baseILj1280ES2_S2_S2_S2_fjLj128EEEEELb0ELb1ELb1ELb0EEEvNS_9FwdParamsE:
        /* <DEDUP_REMOVED lines=75> */
.L_x_4812:
        /* <DEDUP_REMOVED lines=16> */
[----:B--2---:R-:W-:-:S07]  /*05b0*/  @P1 IMAD.WIDE.U32 R40, R73, 0x10, R28 ;  /* 0x0000001049281825 */ /* 0x004fce00078e001c */
[----:B------:R-:W2:Y:S01]  /*05c0*/  @P3 LDC.64 R70, c[0x0][0x3d0] ;  /* 0x0000f400ff463b82 */ /* 0x000ea20000000a00 */
[C---:B---3--:R-:W-:Y:S01]  /*05d0*/  @P1 IMAD.WIDE.U32 R52, R73.reuse, 0x10, R52 ;  /* 0x0000001049341825 */ /* 0x048fe200078e0034 */
[----:B------:R-:W-:-:S03]  /*05e0*/  @P1 IADD3 R73, PT, PT, R73, 0x20, RZ ;  /* 0x0000002049491810 */ /* 0x000fc60007ffe0ff */
[----:B------:R-:W-:Y:S01]  /*05f0*/  HFMA2 R30, -RZ, RZ, 0, 0 ;  /* 0x00000000ff1e7431 */ /* 0x000fe200000001ff */
[----:B------:R3:W5:Y:S02]  /*0600*/  @P1 LDG.E.128 R56, desc[UR6][R40.64] ;  /* 0x0000000628381981 */ /* 0x000764000c1e1d00 */
[----:B------:R-:W4:Y:S01]  /*0610*/  @P3 LDC.64 R74, c[0x0][0x3e8] ;  /* 0x0000fa00ff4a3b82 */ /* 0x000f220000000a00 */
[----:B0-----:R-:W-:-:S04]  /*0620*/  @P2 IMAD.WIDE.U32 R64, R73, 0x10, R64 ;  /* 0x0000001049402825 */ /* 0x001fc800078e0040 */
[----:B------:R-:W-:Y:S01]  /*0630*/  HFMA2 R54, -RZ, RZ, 0, 0 ;  /* 0x00000000ff367431 */ /* 0x000fe200000001ff */
[----:B------:R0:W5:Y:S02]  /*0640*/  @P1 LDG.E.128 R48, desc[UR6][R52.64] ;  /* 0x0000000634301981 */ /* 0x000164000c1e1d00 */
[----:B------:R-:W3:Y:S01]  /*0650*/  @P4 LDC.64 R4, c[0x0][0x3d0] ;  /* 0x0000f400ff044b82 */ /* 0x000ee20000000a00 */
[C---:B-1----:R-:W-:Y:S01]  /*0660*/  @P2 IMAD.WIDE.U32 R68, R73.reuse, 0x10, R68 ;  /* 0x0000001049442825 */ /* 0x042fe200078e0044 */
[----:B------:R-:W-:Y:S01]  /*0670*/  @P2 IADD3 R73, PT, PT, R73, 0x20, RZ ;  /* 0x0000002049492810 */ /* 0x000fe20007ffe0ff */
[----:B------:R1:W5:Y:S04]  /*0680*/  @P2 LDG.E.128 R44, desc[UR6][R64.64] ;  /* 0x00000006402c2981 */ /* 0x000368000c1e1d00 */
[----:B------:R0:W5:Y:S01]  /*0690*/  @P2 LDG.E.128 R36, desc[UR6][R68.64] ;  /* 0x0000000644242981 */ /* 0x000162000c1e1d00 */
[----:B------:R-:W1:Y:S01]  /*06a0*/  @P4 LDC.64 R6, c[0x0][0x3e8] ;  /* 0x0000fa00ff064b82 */ /* 0x000e620000000a00 */
[----:B--2---:R-:W-:-:S05]  /*06b0*/  @P3 IMAD.WIDE.U32 R70, R73, 0x10, R70 ;  /* 0x0000001049463825 */ /* 0x004fca00078e0046 */
[----:B------:R2:W5:Y:S01]  /*06c0*/  @P3 LDG.E.128 R32, desc[UR6][R70.64] ;  /* 0x0000000646203981 */ /* 0x000562000c1e1d00 */
[C---:B----4-:R-:W-:Y:S01]  /*06d0*/  @P3 IMAD.WIDE.U32 R74, R73.reuse, 0x10, R74 ;  /* 0x00000010494a3825 */ /* 0x050fe200078e004a */
[----:B------:R-:W-:-:S04]  /*06e0*/  @P3 IADD3 R73, PT, PT, R73, 0x20, RZ ;  /* 0x0000002049493810 */ /* 0x000fc80007ffe0ff */
[----:B------:R2:W5:Y:S01]  /*06f0*/  @P3 LDG.E.128 R24, desc[UR6][R74.64] ;  /* 0x000000064a183981 */ /* 0x000562000c1e1d00 */
[----:B---3--:R-:W-:-:S05]  /*0700*/  @P4 IMAD.WIDE.U32 R4, R73, 0x10, R4 ;  /* 0x0000001049044825 */ /* 0x008fca00078e0004 */
[----:B------:R2:W5:Y:S01]  /*0710*/  @P4 LDG.E.128 R20, desc[UR6][R4.64] ;  /* 0x0000000604144981 */ /* 0x000562000c1e1d00 */
[----:B-1----:R-:W-:-:S05]  /*0720*/  @P4 IMAD.WIDE.U32 R6, R73, 0x10, R6 ;  /* 0x0000001049064825 */ /* 0x002fca00078e0006 */
[----:B------:R2:W5:Y:S01]  /*0730*/  @P4 LDG.E.128 R12, desc[UR6][R6.64] ;  /* 0x00000006060c4981 */ /* 0x000562000c1e1d00 */
[----:B------:R-:W-:Y:S02]  /*0740*/  CS2R R28, SRZ ;  /* 0x00000000001c7805 */ /* 0x000fe4000001ff00 */
[----:B------:R-:W-:Y:S02]  /*0750*/  MOV R42, RZ ;  /* 0x000000ff002a7202 */ /* 0x000fe40000000f00 */
[----:B------:R-:W-:Y:S02]  /*0760*/  CS2R R40, SRZ ;  /* 0x0000000000287805 */ /* 0x000fe4000001ff00 */
[----:B0-----:R-:W-:Y:S02]  /*0770*/  CS2R R52, SRZ ;  /* 0x0000000000347805 */ /* 0x001fe4000001ff00 */
[----:B------:R-:W-:Y:S02]  /*0780*/  MOV R66, RZ ;  /* 0x000000ff00427202 */ /* 0x000fe40000000f00 */
[----:B------:R-:W-:-:S02]  /*0790*/  CS2R R64, SRZ ;  /* 0x0000000000407805 */ /* 0x000fc4000001ff00 */
[----:B------:R-:W-:Y:S02]  /*07a0*/  @P4 CS2R R18, SRZ ;  /* 0x0000000000124805 */ /* 0x000fe4000001ff00 */
[----:B------:R-:W-:Y:S02]  /*07b0*/  @P4 CS2R R16, SRZ ;  /* 0x0000000000104805 */ /* 0x000fe4000001ff00 */
[----:B------:R-:W-:Y:S02]  /*07c0*/  @P0 MOV R67, RZ ;  /* 0x000000ff00430202 */ /* 0x000fe40000000f00 */
[----:B------:R-:W-:Y:S02]  /*07d0*/  @P1 MOV R55, RZ ;  /* 0x000000ff00371202 */ /* 0x000fe40000000f00 */
[----:B------:R-:W-:Y:S02]  /*07e0*/  @P2 MOV R43, RZ ;  /* 0x000000ff002b2202 */ /* 0x000fe40000000f00 */
[----:B--2---:R-:W-:-:S07]  /*07f0*/  @P3 MOV R31, RZ ;  /* 0x000000ff001f3202 */ /* 0x004fce0000000f00 */
.L_x_4813:
[----:B------:R-:W-:Y:S05]  /*0800*/  BSYNC.RECONVERGENT B0 ;  /* 0x0000000000007941 */ /* 0x000fea0003800200 */
.L_x_4811:
[----:B------:R-:W0:Y:S01]  /*0810*/  LDCU UR4, c[0x0][0x384] ;  /* 0x00007080ff0477ac */ /* 0x000e220008000800 */
[----:B------:R-:W1:Y:S01]  /*0820*/  LDCU.U8 UR5, c[0x0][0x410] ;  /* 0x00008200ff0577ac */ /* 0x000e620008000000 */
[----:B------:R-:W2:Y:S01]  /*0830*/  LDCU UR10, c[0x0][0x448] ;  /* 0x00008900ff0a77ac */ /* 0x000ea20008000800 */
[----:B------:R-:W3:Y:S01]  /*0840*/  LDCU.64 UR8, c[0x0][0x3a0] ;  /* 0x00007400ff0877ac */ /* 0x000ee20008000a00 */
[----:B0-----:R-:W-:-:S13]  /*0850*/  ISETP.GE.AND P0, PT, R72, UR4, PT ;  /* 0x0000000448007c0c */ /* 0x001fda000bf06270 */
[----:B-123--:R-:W-:Y:S05]  /*0860*/  @P0 EXIT ;  /* 0x000000000000094d */ /* 0x00efea0003800000 */
.L_x_4847:
[----:B0-----:R-:W0:Y:S08]  /*0870*/  LDC.64 R68, c[0x0][0x3f0] ;  /* 0x0000fc00ff447b82 */ /* 0x001e300000000a00 */
[----:B------:R-:W1:Y:S08]  /*0880*/  LDC.64 R120, c[0x0][0x3f8] ;  /* 0x0000fe00ff787b82 */ /* 0x000e700000000a00 */
[----:B------:R-:W2:Y:S01]  /*0890*/  LDC R117, c[0x0][0x388] ;  /* 0x0000e200ff757b82 */ /* 0x000ea20000000800 */
[----:B0-----:R-:W-:-:S05]  /*08a0*/  IMAD.WIDE R68, R72, 0x4, R68 ;  /* 0x0000000448447825 */ /* 0x001fca00078e0244 */
[----:B------:R-:W3:Y:S01]  /*08b0*/  LDG.E R0, desc[UR6][R68.64] ;  /* 0x0000000644007981 */ /* 0x000ee2000c1e1900 */
[----:B-1----:R-:W-:-:S06]  /*08c0*/  IMAD.WIDE R120, R72, 0x4, R120 ;  /* 0x0000000448787825 */ /* 0x002fcc00078e0278 */
[----:B-----5:R0:W5:Y:S01]  /*08d0*/  LDG.E R120, desc[UR6][R120.64] ;  /* 0x0000000678787981 */ /* 0x020162000c1e1900 */
[----:B------:R-:W-:Y:S01]  /*08e0*/  ISETP.GE.U32.AND P0, PT, R3, 0x20, PT ;  /* 0x000000200300780c */ /* 0x000fe20003f06070 */
[----:B--2---:R-:W-:Y:S02]  /*08f0*/  IMAD R70, R72, R117, RZ ;  /* 0x0000007548467224 */ /* 0x004fe400078e02ff */
[----:B------:R-:W-:Y:S01]  /*0900*/  HFMA2 R124, -RZ, RZ, 0, 0 ;  /* 0x00000000ff7c7431 */ /* 0x000fe200000001ff */
[----:B------:R-:W-:Y:S02]  /*0910*/  BSSY.RECONVERGENT B0, `(.L_x_4814) ;  /* 0x00000a0000007945 */ /* 0x000fe40003800200 */
[----:B------:R-:W-:-:S04]  /*0920*/  SHF.R.S32.HI R71, RZ, 0x1f, R70 ;  /* 0x0000001fff477819 */ /* 0x000fc80000011446 */
[----:B------:R-:W-:-:S04]  /*0930*/  LEA.HI R71, R71, R70, RZ, 0x3 ;  /* 0x0000004647477211 */ /* 0x000fc800078f18ff */
[----:B------:R-:W-:Y:S02]  /*0940*/  LEA.HI.SX32 R125, R71, R2, 0x1d ;  /* 0x00000002477d7211 */ /* 0x000fe400078feaff */
[----:B---3--:R-:W-:-:S13]  /*0950*/  ISETP.GE.AND P2, PT, R0, 0x1, PT ;  /* 0x000000010000780c */ /* 0x008fda0003f46270 */
        /* <DEDUP_REMOVED lines=13> */
.L_x_4817:
[----:B------:R-:W-:Y:S05]  /*0a30*/  BSYNC.RECONVERGENT B1 ;  /* 0x0000000000017941 */ /* 0x000fea0003800200 */
.L_x_4816:
        /* <DEDUP_REMOVED lines=8> */
[--C-:B-----5:R-:W-:Y:S02]  /*0ac0*/  @P1 HADD2.F32 R68, -RZ, R8.reuse.H0_H0 ;  /* 0x20000008ff441230 */ /* 0x120fe40000004100 */
[----:B------:R-:W-:-:S05]  /*0ad0*/  @P1 HADD2.F32 R70, -RZ, R8.H1_H1 ;  /* 0x30000008ff461230 */ /* 0x000fca0000004100 */
[----:B------:R-:W1:Y:S08]  /*0ae0*/  @P1 LDC R75, c[0x0][0x40c] ;  /* 0x00010300ff4b1b82 */ /* 0x000e700000000800 */
[----:B------:R-:W3:Y:S01]  /*0af0*/  @P1 LDC R77, c[0x0][0x40c] ;  /* 0x00010300ff4d1b82 */ /* 0x000ee20000000800 */
[----:B0-----:R-:W-:-:S07]  /*0b00*/  @P1 FMUL.FTZ R68, R68, R69 ;  /* 0x0000004544441220 */ /* 0x001fce0000410000 */
[----:B------:R-:W0:Y:S01]  /*0b10*/  @P1 LDC R79, c[0x0][0x40c] ;  /* 0x00010300ff4f1b82 */ /* 0x000e220000000800 */
[----:B------:R-:W-:Y:S02]  /*0b20*/  @P1 HADD2.F32 R69, -RZ, R60.H0_H0 ;  /* 0x2000003cff451230 */ /* 0x000fe40000004100 */
[----:B-1----:R-:W-:-:S05]  /*0b30*/  @P1 FMUL.FTZ R70, R70, R75 ;  /* 0x0000004b46461220 */ /* 0x002fca0000410000 */
[----:B------:R-:W1:Y:S08]  /*0b40*/  @P1 LDC R119, c[0x0][0x40c] ;  /* 0x00010300ff771b82 */ /* 0x000e700000000800 */
[----:B------:R-:W4:Y:S01]  /*0b50*/  @P1 LDC R121, c[0x0][0x40c] ;  /* 0x00010300ff791b82 */ /* 0x000f220000000800 */
[--C-:B--2---:R-:W-:Y:S02]  /*0b60*/  @P1 HADD2.F32 R71, -RZ, R4.reuse.H0_H0 ;  /* 0x20000004ff471230 */ /* 0x104fe40000004100 */
[----:B------:R-:W-:-:S02]  /*0b70*/  @!P1 HADD2.F32 R73, -RZ, R4.H0_H0 ;  /* 0x20000004ff499230 */ /* 0x000fc40000004100 */
[----:B------:R-:W-:Y:S02]  /*0b80*/  @!P1 HADD2.F32 R74, -RZ, R4.H1_H1 ;  /* 0x30000004ff4a9230 */ /* 0x000fe40000004100 */
[----:B------:R-:W-:Y:S01]  /*0b90*/  @P1 FFMA.FTZ R73, R68, R69, R71 ;  /* 0x0000004544491223 */ /* 0x000fe20000010047 */
[----:B------:R-:W-:Y:S02]  /*0ba0*/  @P1 HADD2.F32 R69, -RZ, R60.H1_H1 ;  /* 0x3000003cff451230 */ /* 0x000fe40000004100 */
[----:B------:R-:W-:Y:S02]  /*0bb0*/  @P1 HADD2.F32 R71, -RZ, R4.H1_H1 ;  /* 0x30000004ff471230 */ /* 0x000fe40000004100 */
[----:B------:R-:W-:Y:S02]  /*0bc0*/  @P1 HADD2.F32 R68, -RZ, R9.H0_H0 ;  /* 0x20000009ff441230 */ /* 0x000fe40000004100 */
[----:B------:R-:W-:Y:S02]  /*0bd0*/  @!P1 HADD2.F32 R75, -RZ, R5.H0_H0 ;  /* 0x20000005ff4b9230 */ /* 0x000fe40000004100 */
[----:B------:R-:W-:Y:S01]  /*0be0*/  @P1 FFMA.FTZ R74, R70, R69, R71 ;  /* 0x00000045464a1223 */ /* 0x000fe20000010047 */
[----:B------:R-:W-:-:S02]  /*0bf0*/  @P1 HADD2.F32 R69, -RZ, R61.H0_H0 ;  /* 0x2000003dff451230 */ /* 0x000fc40000004100 */
[----:B---3--:R-:W-:Y:S01]  /*0c00*/  @P1 FMUL.FTZ R68, R68, R77 ;  /* 0x0000004d44441220 */ /* 0x008fe20000410000 */
[--C-:B------:R-:W-:Y:S01]  /*0c10*/  @P1 HADD2.F32 R71, -RZ, R5.reuse.H0_H0 ;  /* 0x20000005ff471230 */ /* 0x100fe20000004100 */
[----:B------:R-:W2:Y:S01]  /*0c20*/  @P1 LDC R77, c[0x0][0x40c] ;  /* 0x00010300ff4d1b82 */ /* 0x000ea20000000800 */
[----:B------:R-:W-:Y:S02]  /*0c30*/  @!P1 HADD2.F32 R76, -RZ, R5.H1_H1 ;  /* 0x30000005ff4c9230 */ /* 0x000fe40000004100 */
[----:B------:R-:W-:Y:S02]  /*0c40*/  @!P1 HADD2.F32 R78, -RZ, R6.H1_H1 ;  /* 0x30000006ff4e9230 */ /* 0x000fe40000004100 */
[----:B------:R-:W-:Y:S01]  /*0c50*/  @P1 FFMA.FTZ R75, R68, R69, R71 ;  /* 0x00000045444b1223 */ /* 0x000fe20000010047 */
[----:B------:R-:W-:Y:S02]  /*0c60*/  @P1 HADD2.F32 R68, -RZ, R9.H1_H1 ;  /* 0x30000009ff441230 */ /* 0x000fe40000004100 */
[----:B------:R-:W-:-:S02]  /*0c70*/  @P1 HADD2.F32 R69, -RZ, R61.H1_H1 ;  /* 0x3000003dff451230 */ /* 0x000fc40000004100 */
[----:B------:R-:W-:Y:S02]  /*0c80*/  @P1 HADD2.F32 R71, -RZ, R5.H1_H1 ;  /* 0x30000005ff471230 */ /* 0x000fe40000004100 */
[----:B0-----:R-:W-:Y:S01]  /*0c90*/  @P1 FMUL.FTZ R68, R68, R79 ;  /* 0x0000004f44441220 */ /* 0x001fe20000410000 */
[----:B------:R-:W-:Y:S01]  /*0ca0*/  @!P1 HADD2.F32 R80, -RZ, R7.H1_H1 ;  /* 0x30000007ff509230 */ /* 0x000fe20000004100 */
[----:B------:R-:W0:Y:S01]  /*0cb0*/  @P1 LDC R79, c[0x0][0x40c] ;  /* 0x00010300ff4f1b82 */ /* 0x000e220000000800 */
[----:B------:R-:W-:Y:S01]  /*0cc0*/  F2FP.F16.F32.PACK_AB R70, RZ, R75 ;  /* 0x0000004bff46723e */ /* 0x000fe200000000ff */
[----:B------:R-:W-:Y:S01]  /*0cd0*/  @P1 FFMA.FTZ R76, R68, R69, R71 ;  /* 0x00000045444c1223 */ /* 0x000fe20000010047 */
[----:B------:R-:W-:Y:S02]  /*0ce0*/  @P1 HADD2.F32 R68, -RZ, R10.H0_H0 ;  /* 0x2000000aff441230 */ /* 0x000fe40000004100 */
[----:B------:R-:W-:Y:S02]  /*0cf0*/  @P1 HADD2.F32 R69, -RZ, R62.H0_H0 ;  /* 0x2000003eff451230 */ /* 0x000fe40000004100 */
[--C-:B------:R-:W-:Y:S01]  /*0d00*/  @P1 HADD2.F32 R71, -RZ, R6.reuse.H0_H0 ;  /* 0x20000006ff471230 */ /* 0x100fe20000004100 */
[----:B------:R-:W-:Y:S01]  /*0d10*/  F2FP.F16.F32.PACK_AB R118, RZ, R76 ;  /* 0x0000004cff76723e */ /* 0x000fe200000000ff */
[----:B--2---:R-:W-:Y:S01]  /*0d20*/  @P1 FMUL.FTZ R68, R68, R77 ;  /* 0x0000004d44441220 */ /* 0x004fe20000410000 */
[----:B------:R-:W-:-:S03]  /*0d30*/  @!P1 HADD2.F32 R77, -RZ, R6.H0_H0 ;  /* 0x20000006ff4d9230 */ /* 0x000fc60000004100 */
[----:B------:R-:W-:Y:S01]  /*0d40*/  @P1 FFMA.FTZ R77, R68, R69, R71 ;  /* 0x00000045444d1223 */ /* 0x000fe20000010047 */
[----:B------:R-:W-:Y:S02]  /*0d50*/  @P1 HADD2.F32 R68, -RZ, R10.H1_H1 ;  /* 0x3000000aff441230 */ /* 0x000fe40000004100 */
[----:B------:R-:W-:Y:S02]  /*0d60*/  @P1 HADD2.F32 R69, -RZ, R62.H1_H1 ;  /* 0x3000003eff451230 */ /* 0x000fe40000004100 */
[----:B------:R-:W-:Y:S02]  /*0d70*/  @P1 HADD2.F32 R71, -RZ, R6.H1_H1 ;  /* 0x30000006ff471230 */ /* 0x000fe40000004100 */
[----:B0-----:R-:W-:Y:S01]  /*0d80*/  @P1 FMUL.FTZ R68, R68, R79 ;  /* 0x0000004f44441220 */ /* 0x001fe20000410000 */
[----:B------:R-:W-:-:S03]  /*0d90*/  @!P1 HADD2.F32 R79, -RZ, R7.H0_H0 ;  /* 0x20000007ff4f9230 */ /* 0x000fc60000004100 */
[----:B------:R-:W-:Y:S01]  /*0da0*/  @P1 FFMA.FTZ R78, R68, R69, R71 ;  /* 0x00000045444e1223 */ /* 0x000fe20000010047 */
[----:B------:R-:W-:Y:S02]  /*0db0*/  @P1 HADD2.F32 R68, -RZ, R11.H0_H0 ;  /* 0x2000000bff441230 */ /* 0x000fe40000004100 */
[----:B------:R-:W-:Y:S02]  /*0dc0*/  @P1 HADD2.F32 R69, -RZ, R63.H0_H0 ;  /* 0x2000003fff451230 */ /* 0x000fe40000004100 */
[----:B------:R-:W-:Y:S02]  /*0dd0*/  @P1 HADD2.F32 R71, -RZ, R7.H0_H0 ;  /* 0x20000007ff471230 */ /* 0x000fe40000004100 */
[----:B-1----:R-:W-:Y:S01]  /*0de0*/  @P1 FMUL.FTZ R68, R68, R119 ;  /* 0x0000007744441220 */ /* 0x002fe20000410000 */
[----:B------:R-:W-:-:S03]  /*0df0*/  F2FP.F16.F32.PACK_AB R119, RZ, R77 ;  /* 0x0000004dff77723e */ /* 0x000fc600000000ff */
[----:B------:R-:W-:Y:S01]  /*0e00*/  @P1 FFMA.FTZ R79, R68, R69, R71 ;  /* 0x00000045444f1223 */ /* 0x000fe20000010047 */
[----:B------:R-:W-:Y:S02]  /*0e10*/  @P1 HADD2.F32 R68, -RZ, R11.H1_H1 ;  /* 0x3000000bff441230 */ /* 0x000fe40000004100 */
[----:B------:R-:W-:Y:S02]  /*0e20*/  @P1 HADD2.F32 R69, -RZ, R63.H1_H1 ;  /* 0x3000003fff451230 */ /* 0x000fe40000004100 */
[----:B------:R-:W-:Y:S02]  /*0e30*/  @P1 HADD2.F32 R71, -RZ, R7.H1_H1 ;  /* 0x30000007ff471230 */ /* 0x000fe40000004100 */
[----:B----4-:R-:W-:Y:S01]  /*0e40*/  @P1 FMUL.FTZ R68, R68, R121 ;  /* 0x0000007944441220 */ /* 0x010fe20000410000 */
[----:B------:R-:W-:Y:S02]  /*0e50*/  F2FP.F16.F32.PACK_AB R121, RZ, R78 ;  /* 0x0000004eff79723e */ /* 0x000fe400000000ff */
[----:B------:R-:W-:Y:S01]  /*0e60*/  F2FP.F16.F32.PACK_AB R122, RZ, R79 ;  /* 0x0000004fff7a723e */ /* 0x000fe200000000ff */
[----:B------:R-:W-:Y:S01]  /*0e70*/  @P1 FFMA.FTZ R80, R68, R69, R71 ;  /* 0x0000004544501223 */ /* 0x000fe20000010047 */
[----:B------:R-:W-:-:S02]  /*0e80*/  F2FP.F16.F32.PACK_AB R68, RZ, R73 ;  /* 0x00000049ff44723e */ /* 0x000fc400000000ff */
[----:B------:R-:W-:Y:S02]  /*0e90*/  F2FP.F16.F32.PACK_AB R69, RZ, R74 ;  /* 0x0000004aff45723e */ /* 0x000fe400000000ff */
[----:B------:R-:W-:Y:S02]  /*0ea0*/  F2FP.F16.F32.PACK_AB R71, RZ, R80 ;  /* 0x00000050ff47723e */ /* 0x000fe400000000ff */
[----:B------:R-:W-:Y:S02]  /*0eb0*/  PRMT R68, R68, 0x5410, R69 ;  /* 0x0000541044447816 */ /* 0x000fe40000000045 */
[----:B------:R-:W-:Y:S02]  /*0ec0*/  PRMT R69, R70, 0x5410, R118 ;  /* 0x0000541046457816 */ /* 0x000fe40000000076 */
[----:B------:R-:W-:Y:S02]  /*0ed0*/  PRMT R70, R119, 0x5410, R121 ;  /* 0x0000541077467816 */ /* 0x000fe40000000079 */
[----:B------:R-:W-:Y:S01]  /*0ee0*/  PRMT R71, R122, 0x5410, R71 ;  /* 0x000054107a477816 */ /* 0x000fe20000000047 */
[----:B------:R-:W-:Y:S06]  /*0ef0*/  BRA `(.L_x_4819) ;  /* 0x0000000000f07947 */ /* 0x000fec0003800000 */
.L_x_4818:
[----:B------:R-:W0:Y:S01]  /*0f00*/  @P2 LDC R69, c[0x0][0x40c] ;  /* 0x00010300ff452b82 */ /* 0x000e220000000800 */
[----:B-----5:R-:W-:Y:S01]  /*0f10*/  @P2 HADD2.F32 R68, -RZ, R8.H0_H0 ;  /* 0x20000008ff442230 */ /* 0x020fe20000004100 */
[----:B------:R-:W-:Y:S01]  /*0f20*/  MOV R73, RZ ;  /* 0x000000ff00497202 */ /* 0x000fe20000000f00 */
[----:B------:R-:W-:Y:S02]  /*0f30*/  @P2 HADD2.F32 R71, -RZ, R60.H0_H0 ;  /* 0x2000003cff472230 */ /* 0x000fe40000004100 */
[----:B------:R-:W-:Y:S02]  /*0f40*/  HFMA2 R74, -RZ, RZ, 0, 0 ;  /* 0x00000000ff4a7431 */ /* 0x000fe400000001ff */
[----:B------:R-:W-:Y:S01]  /*0f50*/  HFMA2 R76, -RZ, RZ, 0, 0 ;  /* 0x00000000ff4c7431 */ /* 0x000fe200000001ff */
[----:B------:R-:W1:Y:S01]  /*0f60*/  @P2 LDC R70, c[0x0][0x40c] ;  /* 0x00010300ff462b82 */ /* 0x000e620000000800 */
[----:B------:R-:W-:Y:S02]  /*0f70*/  HFMA2 R78, -RZ, RZ, 0, 0 ;  /* 0x00000000ff4e7431 */ /* 0x000fe400000001ff */
[----:B------:R-:W-:-:S05]  /*0f80*/  HFMA2 R80, -RZ, RZ, 0, 0 ;  /* 0x00000000ff507431 */ /* 0x000fca00000001ff */
[----:B------:R-:W2:Y:S01]  /*0f90*/  @P2 LDC R75, c[0x0][0x40c] ;  /* 0x00010300ff4b2b82 */ /* 0x000ea20000000800 */
[----:B0-----:R-:W-:Y:S01]  /*0fa0*/  @P2 FMUL.FTZ R68, R68, R69 ;  /* 0x0000004544442220 */ /* 0x001fe20000410000 */
[----:B------:R-:W-:-:S06]  /*0fb0*/  @P2 HADD2.F32 R69, -RZ, R8.H1_H1 ;  /* 0x30000008ff452230 */ /* 0x000fcc0000004100 */
[----:B------:R-:W0:Y:S01]  /*0fc0*/  @P2 LDC R77, c[0x0][0x40c] ;  /* 0x00010300ff4d2b82 */ /* 0x000e220000000800 */
[----:B------:R-:W-:Y:S01]  /*0fd0*/  @P2 FMUL.FTZ R73, R68, R71 ;  /* 0x0000004744492220 */ /* 0x000fe20000410000 */
[----:B------:R-:W-:Y:S02]  /*0fe0*/  @P2 HADD2.F32 R68, -RZ, R60.H1_H1 ;  /* 0x3000003cff442230 */ /* 0x000fe40000004100 */
[----:B-1----:R-:W-:Y:S01]  /*0ff0*/  @P2 FMUL.FTZ R69, R69, R70 ;  /* 0x0000004645452220 */ /* 0x002fe20000410000 */
[----:B------:R-:W-:-:S03]  /*1000*/  @P2 HADD2.F32 R70, -RZ, R9.H0_H0 ;  /* 0x20000009ff462230 */ /* 0x000fc60000004100 */
[----:B------:R-:W1:Y:S01]  /*1010*/  @P2 LDC R71, c[0x0][0x40c] ;  /* 0x00010300ff472b82 */ /* 0x000e620000000800 */
[----:B------:R-:W-:Y:S01]  /*1020*/  @P2 FMUL.FTZ R74, R69, R68 ;  /* 0x00000044454a2220 */ /* 0x000fe20000410000 */
[----:B------:R-:W-:Y:S02]  /*1030*/  @P2 HADD2.F32 R68, -RZ, R9.H1_H1 ;  /* 0x30000009ff442230 */ /* 0x000fe40000004100 */
[--C-:B------:R-:W-:Y:S02]  /*1040*/  @P2 HADD2.F32 R69, -RZ, R61.reuse.H0_H0 ;  /* 0x2000003dff452230 */ /* 0x100fe40000004100 */
[----:B--2---:R-:W-:Y:S01]  /*1050*/  @P2 FMUL.FTZ R70, R70, R75 ;  /* 0x0000004b46462220 */ /* 0x004fe20000410000 */
[----:B------:R-:W-:Y:S01]  /*1060*/  MOV R75, RZ ;  /* 0x000000ff004b7202 */ /* 0x000fe20000000f00 */
[----:B------:R-:W2:Y:S02]  /*1070*/  @P2 LDC R79, c[0x0][0x40c] ;  /* 0x00010300ff4f2b82 */ /* 0x000ea40000000800 */
[----:B------:R-:W-:Y:S01]  /*1080*/  @P2 FMUL.FTZ R75, R70, R69 ;  /* 0x00000045464b2220 */ /* 0x000fe20000410000 */
[----:B------:R-:W-:-:S04]  /*1090*/  @P2 HADD2.F32 R69, -RZ, R61.H1_H1 ;  /* 0x3000003dff452230 */ /* 0x000fc80000004100 */
[----:B------:R-:W-:Y:S01]  /*10a0*/  F2FP.F16.F32.PACK_AB R70, RZ, R75 ;  /* 0x0000004bff46723e */ /* 0x000fe200000000ff */
[----:B-1----:R-:W-:Y:S02]  /*10b0*/  @P2 FMUL.FTZ R68, R68, R71 ;  /* 0x0000004744442220 */ /* 0x002fe40000410000 */
[----:B------:R-:W1:Y:S02]  /*10c0*/  @P2 LDC R71, c[0x0][0x40c] ;  /* 0x00010300ff472b82 */ /* 0x000e640000000800 */
[----:B------:R-:W-:Y:S01]  /*10d0*/  @P2 FMUL.FTZ R76, R68, R69 ;  /* 0x00000045444c2220 */ /* 0x000fe20000410000 */
[----:B------:R-:W-:Y:S02]  /*10e0*/  @P2 HADD2.F32 R68, -RZ, R10.H0_H0 ;  /* 0x2000000aff442230 */ /* 0x000fe40000004100 */
[----:B------:R-:W-:-:S03]  /*10f0*/  @P2 HADD2.F32 R69, -RZ, R62.H0_H0 ;  /* 0x2000003eff452230 */ /* 0x000fc60000004100 */
[----:B0-----:R-:W-:Y:S01]  /*1100*/  @P2 FMUL.FTZ R68, R68, R77 ;  /* 0x0000004d44442220 */ /* 0x001fe20000410000 */
[----:B------:R-:W-:-:S03]  /*1110*/  MOV R77, RZ ;  /* 0x000000ff004d7202 */ /* 0x000fc60000000f00 */
[----:B------:R-:W-:Y:S01]  /*1120*/  @P2 FMUL.FTZ R77, R68, R69 ;  /* 0x00000045444d2220 */ /* 0x000fe20000410000 */
[----:B------:R-:W-:Y:S02]  /*1130*/  @P2 HADD2.F32 R68, -RZ, R10.H1_H1 ;  /* 0x3000000aff442230 */ /* 0x000fe40000004100 */
[----:B------:R-:W-:Y:S02]  /*1140*/  @P2 HADD2.F32 R69, -RZ, R62.H1_H1 ;  /* 0x3000003eff452230 */ /* 0x000fe40000004100 */
[----:B------:R-:W-:Y:S01]  /*1150*/  F2FP.F16.F32.PACK_AB R118, RZ, R77 ;  /* 0x0000004dff76723e */ /* 0x000fe200000000ff */
[----:B-1----:R-:W-:Y:S02]  /*1160*/  @P2 FMUL.FTZ R68, R68, R71 ;  /* 0x0000004744442220 */ /* 0x002fe40000410000 */
[----:B------:R-:W0:Y:S02]  /*1170*/  @P2 LDC R71, c[0x0][0x40c] ;  /* 0x00010300ff472b82 */ /* 0x000e240000000800 */
[----:B------:R-:W-:Y:S01]  /*1180*/  @P2 FMUL.FTZ R78, R68, R69 ;  /* 0x00000045444e2220 */ /* 0x000fe20000410000 */
[----:B------:R-:W-:-:S02]  /*1190*/  @P2 HADD2.F32 R68, -RZ, R11.H0_H0 ;  /* 0x2000000bff442230 */ /* 0x000fc40000004100 */
[----:B------:R-:W-:Y:S02]  /*11a0*/  @P2 HADD2.F32 R69, -RZ, R63.H0_H0 ;  /* 0x2000003fff452230 */ /* 0x000fe40000004100 */
[----:B------:R-:W-:Y:S01]  /*11b0*/  F2FP.F16.F32.PACK_AB R119, RZ, R78 ;  /* 0x0000004eff77723e */ /* 0x000fe200000000ff */
[----:B--2---:R-:W-:Y:S01]  /*11c0*/  @P2 FMUL.FTZ R68, R68, R79 ;  /* 0x0000004f44442220 */ /* 0x004fe20000410000 */
[----:B------:R-:W-:-:S03]  /*11d0*/  MOV R79, RZ ;  /* 0x000000ff004f7202 */ /* 0x000fc60000000f00 */
[----:B------:R-:W-:Y:S01]  /*11e0*/  @P2 FMUL.FTZ R79, R68, R69 ;  /* 0x00000045444f2220 */ /* 0x000fe20000410000 */
[----:B------:R-:W-:Y:S02]  /*11f0*/  @P2 HADD2.F32 R68, -RZ, R11.H1_H1 ;  /* 0x3000000bff442230 */ /* 0x000fe40000004100 */
[----:B------:R-:W-:Y:S02]  /*1200*/  @P2 HADD2.F32 R69, -RZ, R63.H1_H1 ;  /* 0x3000003fff452230 */ /* 0x000fe40000004100 */
[----:B------:R-:W-:Y:S01]  /*1210*/  F2FP.F16.F32.PACK_AB R121, RZ, R79 ;  /* 0x0000004fff79723e */ /* 0x000fe200000000ff */
[----:B0-----:R-:W-:Y:S01]  /*1220*/  @P2 FMUL.FTZ R68, R68, R71 ;  /* 0x0000004744442220 */ /* 0x001fe20000410000 */
[----:B------:R-:W-:-:S03]  /*1230*/  F2FP.F16.F32.PACK_AB R71, RZ, R76 ;  /* 0x0000004cff47723e */ /* 0x000fc600000000ff */
[----:B------:R-:W-:Y:S01]  /*1240*/  @P2 FMUL.FTZ R80, R68, R69 ;  /* 0x0000004544502220 */ /* 0x000fe20000410000 */
[----:B------:R-:W-:Y:S02]  /*1250*/  F2FP.F16.F32.PACK_AB R68, RZ, R73 ;  /* 0x00000049ff44723e */ /* 0x000fe400000000ff */
[----:B------:R-:W-:Y:S02]  /*1260*/  F2FP.F16.F32.PACK_AB R69, RZ, R74 ;  /* 0x0000004aff45723e */ /* 0x000fe400000000ff */
[----:B------:R-:W-:Y:S02]  /*1270*/  F2FP.F16.F32.PACK_AB R122, RZ, R80 ;  /* 0x00000050ff7a723e */ /* 0x000fe400000000ff */
[----:B------:R-:W-:Y:S02]  /*1280*/  PRMT R68, R68, 0x5410, R69 ;  /* 0x0000541044447816 */ /* 0x000fe40000000045 */
[----:B------:R-:W-:Y:S02]  /*1290*/  PRMT R69, R70, 0x5410, R71 ;  /* 0x0000541046457816 */ /* 0x000fe40000000047 */
[----:B------:R-:W-:-:S02]  /*12a0*/  PRMT R70, R118, 0x5410, R119 ;  /* 0x0000541076467816 */ /* 0x000fc40000000077 */
[----:B------:R-:W-:-:S07]  /*12b0*/  PRMT R71, R121, 0x5410, R122 ;  /* 0x0000541079477816 */ /* 0x000fce000000007a */
.L_x_4819:
[----:B------:R-:W0:Y:S01]  /*12c0*/  LDC.64 R118, c[0x0][0x3a8] ;  /* 0x0000ea00ff767b82 */ /* 0x000e220000000a00 */
[----:B------:R-:W-:Y:S01]  /*12d0*/  IADD3 R124, PT, PT, R124, 0x20, RZ ;  /* 0x000000207c7c7810 */ /* 0x000fe20007ffe0ff */
[C---:B0-----:R-:W-:Y:S01]  /*12e0*/  IMAD.WIDE.U32 R118, R125.reuse, 0x10, R118 ;  /* 0x000000107d767825 */ /* 0x041fe200078e0076 */
[----:B------:R-:W-:-:S04]  /*12f0*/  IADD3 R125, PT, PT, R125, 0x20, RZ ;  /* 0x000000207d7d7810 */ /* 0x000fc80007ffe0ff */
[----:B------:R0:W-:Y:S03]  /*1300*/  STG.E.128 desc[UR6][R118.64], R68 ;  /* 0x0000004476007986 */ /* 0x0001e6000c101d06 */
.L_x_4815:
[----:B------:R-:W-:Y:S05]  /*1310*/  BSYNC.RECONVERGENT B0 ;  /* 0x0000000000007941 */ /* 0x000fea0003800200 */
.L_x_4814:
        /* <DEDUP_REMOVED lines=14> */
[--C-:B-----5:R-:W-:Y:S02]  /*1400*/  HADD2.F32 R81, -RZ, R4.reuse.H0_H0 ;  /* 0x20000004ff517230 */ /* 0x120fe40000004100 */
[----:B------:R-:W-:Y:S02]  /*1410*/  HADD2.F32 R82, -RZ, R4.H1_H1 ;  /* 0x30000004ff527230 */ /* 0x000fe40000004100 */
[--C-:B------:R-:W-:Y:S02]  /*1420*/  HADD2.F32 R83, -RZ, R5.reuse.H0_H0 ;  /* 0x20000005ff537230 */ /* 0x100fe40000004100 */
[----:B------:R-:W-:Y:S02]  /*1430*/  HADD2.F32 R88, -RZ, R5.H1_H1 ;  /* 0x30000005ff587230 */ /* 0x000fe40000004100 */
[----:B------:R-:W-:Y:S02]  /*1440*/  HADD2.F32 R90, -RZ, R6.H1_H1 ;  /* 0x30000006ff5a7230 */ /* 0x000fe40000004100 */
[----:B------:R-:W-:-:S02]  /*1450*/  HADD2.F32 R91, -RZ, R7.H0_H0 ;  /* 0x20000007ff5b7230 */ /* 0x000fc40000004100 */
[----:B0-----:R-:W0:Y:S01]  /*1460*/  @P1 LDC R69, c[0x0][0x40c] ;  /* 0x00010300ff451b82 */ /* 0x001e220000000800 */
[----:B------:R-:W-:Y:S02]  /*1470*/  @P1 HADD2.F32 R68, -RZ, R8.H0_H0 ;  /* 0x20000008ff441230 */ /* 0x000fe40000004100 */
[----:B------:R-:W-:-:S05]  /*1480*/  HADD2.F32 R92, -RZ, R7.H1_H1 ;  /* 0x30000007ff5c7230 */ /* 0x000fca0000004100 */
[----:B------:R-:W1:Y:S08]  /*1490*/  @P1 LDC R71, c[0x0][0x40c] ;  /* 0x00010300ff471b82 */ /* 0x000e700000000800 */
[----:B------:R-:W2:Y:S01]  /*14a0*/  @P1 LDC R89, c[0x0][0x40c] ;  /* 0x00010300ff591b82 */ /* 0x000ea20000000800 */
[----:B0-----:R-:W-:Y:S01]  /*14b0*/  @P1 FMUL.FTZ R70, R68, R69 ;  /* 0x0000004544461220 */ /* 0x001fe20000410000 */
[----:B------:R-:W-:-:S06]  /*14c0*/  @P1 HADD2.F32 R68, -RZ, R48.H0_H0 ;  /* 0x20000030ff441230 */ /* 0x000fcc0000004100 */
[----:B------:R-:W0:Y:S01]  /*14d0*/  @P1 LDC R69, c[0x0][0x40c] ;  /* 0x00010300ff451b82 */ /* 0x000e220000000800 */
[----:B------:R-:W-:Y:S01]  /*14e0*/  @P1 FFMA.FTZ R81, R70, R68, R81 ;  /* 0x0000004446511223 */ /* 0x000fe20000010051 */
[----:B------:R-:W-:-:S05]  /*14f0*/  @P1 HADD2.F32 R68, -RZ, R8.H1_H1 ;  /* 0x30000008ff441230 */ /* 0x000fca0000004100 */
[----:B-1----:R-:W-:Y:S01]  /*1500*/  @P1 FMUL.FTZ R71, R68, R71 ;  /* 0x0000004744471220 */ /* 0x002fe20000410000 */
[----:B------:R-:W-:-:S05]  /*1510*/  @P1 HADD2.F32 R68, -RZ, R48.H1_H1 ;  /* 0x30000030ff441230 */ /* 0x000fca0000004100 */
[----:B------:R-:W-:Y:S01]  /*1520*/  @P1 FFMA.FTZ R82, R71, R68, R82 ;  /* 0x0000004447521223 */ /* 0x000fe20000010052 */
[----:B------:R-:W-:Y:S01]  /*1530*/  @P1 HADD2.F32 R68, -RZ, R9.H0_H0 ;  /* 0x20000009ff441230 */ /* 0x000fe20000004100 */
[----:B------:R-:W1:Y:S04]  /*1540*/  @P1 LDC R71, c[0x0][0x40c] ;  /* 0x00010300ff471b82 */ /* 0x000e680000000800 */
[----:B0-----:R-:W-:Y:S01]  /*1550*/  @P1 FMUL.FTZ R70, R68, R69 ;  /* 0x0000004544461220 */ /* 0x001fe20000410000 */
[----:B------:R-:W-:-:S03]  /*1560*/  @P1 HADD2.F32 R68, -RZ, R49.H0_H0 ;  /* 0x20000031ff441230 */ /* 0x000fc60000004100 */
[----:B------:R-:W0:Y:S02]  /*1570*/  @P1 LDC R69, c[0x0][0x40c] ;  /* 0x00010300ff451b82 */ /* 0x000e240000000800 */
[----:B------:R-:W-:Y:S01]  /*1580*/  @P1 FFMA.FTZ R83, R70, R68, R83 ;  /* 0x0000004446531223 */ /* 0x000fe20000010053 */
[----:B------:R-:W-:-:S05]  /*1590*/  @P1 HADD2.F32 R68, -RZ, R9.H1_H1 ;  /* 0x30000009ff441230 */ /* 0x000fca0000004100 */
[----:B--2---:R-:W-:Y:S01]  /*15a0*/  @P1 FMUL.FTZ R89, R68, R89 ;  /* 0x0000005944591220 */ /* 0x004fe20000410000 */
[----:B------:R-:W-:-:S05]  /*15b0*/  @P1 HADD2.F32 R68, -RZ, R49.H1_H1 ;  /* 0x30000031ff441230 */ /* 0x000fca0000004100 */
[----:B------:R-:W-:Y:S01]  /*15c0*/  @P1 FFMA.FTZ R88, R89, R68, R88 ;  /* 0x0000004459581223 */ /* 0x000fe20000010058 */
[----:B------:R-:W-:Y:S02]  /*15d0*/  @P1 HADD2.F32 R68, -RZ, R10.H0_H0 ;  /* 0x2000000aff441230 */ /* 0x000fe40000004100 */
[----:B------:R-:W-:Y:S02]  /*15e0*/  HADD2.F32 R89, -RZ, R6.H0_H0 ;  /* 0x20000006ff597230 */ /* 0x000fe40000004100 */
[----:B------:R-:W-:Y:S01]  /*15f0*/  F2FP.F16.F32.PACK_AB R118, RZ, R88 ;  /* 0x00000058ff76723e */ /* 0x000fe200000000ff */
[----:B0-----:R-:W-:Y:S01]  /*1600*/  @P1 FMUL.FTZ R70, R68, R69 ;  /* 0x0000004544461220 */ /* 0x001fe20000410000 */
[----:B------:R-:W-:Y:S01]  /*1610*/  @P1 HADD2.F32 R68, -RZ, R50.H0_H0 ;  /* 0x20000032ff441230 */ /* 0x000fe20000004100 */
[----:B------:R-:W0:Y:S04]  /*1620*/  @P1 LDC R69, c[0x0][0x40c] ;  /* 0x00010300ff451b82 */ /* 0x000e280000000800 */
[----:B------:R-:W-:Y:S01]  /*1630*/  @P1 FFMA.FTZ R89, R70, R68, R89 ;  /* 0x0000004446591223 */ /* 0x000fe20000010059 */
[----:B------:R-:W-:-:S04]  /*1640*/  @P1 HADD2.F32 R68, -RZ, R10.H1_H1 ;  /* 0x3000000aff441230 */ /* 0x000fc80000004100 */
[----:B------:R-:W-:Y:S01]  /*1650*/  F2FP.F16.F32.PACK_AB R119, RZ, R89 ;  /* 0x00000059ff77723e */ /* 0x000fe200000000ff */
[----:B-1----:R-:W-:Y:S01]  /*1660*/  @P1 FMUL.FTZ R71, R68, R71 ;  /* 0x0000004744471220 */ /* 0x002fe20000410000 */
[----:B------:R-:W-:-:S05]  /*1670*/  @P1 HADD2.F32 R68, -RZ, R50.H1_H1 ;  /* 0x30000032ff441230 */ /* 0x000fca0000004100 */
[----:B------:R-:W-:Y:S01]  /*1680*/  @P1 FFMA.FTZ R90, R71, R68, R90 ;  /* 0x00000044475a1223 */ /* 0x000fe2000001005a */
[----:B------:R-:W-:Y:S01]  /*1690*/  @P1 HADD2.F32 R68, -RZ, R11.H0_H0 ;  /* 0x2000000bff441230 */ /* 0x000fe20000004100 */
[----:B------:R-:W1:Y:S03]  /*16a0*/  @P1 LDC R71, c[0x0][0x40c] ;  /* 0x00010300ff471b82 */ /* 0x000e660000000800 */
[----:B------:R-:W-:Y:S01]  /*16b0*/  F2FP.F16.F32.PACK_AB R121, RZ, R90 ;  /* 0x0000005aff79723e */ /* 0x000fe200000000ff */
[----:B0-----:R-:W-:Y:S01]  /*16c0*/  @P1 FMUL.FTZ R70, R68, R69 ;  /* 0x0000004544461220 */ /* 0x001fe20000410000 */
[----:B------:R-:W-:Y:S01]  /*16d0*/  @P1 HADD2.F32 R68, -RZ, R51.H0_H0 ;  /* 0x20000033ff441230 */ /* 0x000fe20000004100 */
[----:B------:R-:W-:-:S04]  /*16e0*/  F2FP.F16.F32.PACK_AB R69, RZ, R82 ;  /* 0x00000052ff45723e */ /* 0x000fc800000000ff */
[----:B------:R-:W-:Y:S01]  /*16f0*/  @P1 FFMA.FTZ R91, R70, R68, R91 ;  /* 0x00000044465b1223 */ /* 0x000fe2000001005b */
[----:B------:R-:W-:Y:S01]  /*1700*/  @P1 HADD2.F32 R68, -RZ, R11.H1_H1 ;  /* 0x3000000bff441230 */ /* 0x000fe20000004100 */
[----:B------:R-:W-:-:S03]  /*1710*/  F2FP.F16.F32.PACK_AB R70, RZ, R83 ;  /* 0x00000053ff46723e */ /* 0x000fc600000000ff */
[----:B------:R-:W-:Y:S01]  /*1720*/  F2FP.F16.F32.PACK_AB R123, RZ, R91 ;  /* 0x0000005bff7b723e */ /* 0x000fe200000000ff */
[----:B-1----:R-:W-:Y:S01]  /*1730*/  @P1 FMUL.FTZ R71, R68, R71 ;  /* 0x0000004744471220 */ /* 0x002fe20000410000 */
[----:B------:R-:W-:-:S05]  /*1740*/  @P1 HADD2.F32 R68, -RZ, R51.H1_H1 ;  /* 0x30000033ff441230 */ /* 0x000fca0000004100 */
[----:B------:R-:W-:Y:S01]  /*1750*/  @P1 FFMA.FTZ R92, R71, R68, R92 ;  /* 0x00000044475c1223 */ /* 0x000fe2000001005c */
[----:B------:R-:W-:-:S04]  /*1760*/  F2FP.F16.F32.PACK_AB R68, RZ, R81 ;  /* 0x00000051ff44723e */ /* 0x000fc800000000ff */
[----:B------:R-:W-:Y:S02]  /*1770*/  F2FP.F16.F32.PACK_AB R71, RZ, R92 ;  /* 0x0000005cff47723e */ /* 0x000fe400000000ff */
[----:B------:R-:W-:Y:S02]  /*1780*/  PRMT R68, R68, 0x5410, R69 ;  /* 0x0000541044447816 */ /* 0x000fe40000000045 */
[----:B------:R-:W-:Y:S02]  /*1790*/  PRMT R69, R70, 0x5410, R118 ;  /* 0x0000541046457816 */ /* 0x000fe40000000076 */
[----:B------:R-:W-:Y:S02]  /*17a0*/  PRMT R70, R119, 0x5410, R121 ;  /* 0x0000541077467816 */ /* 0x000fe40000000079 */
[----:B------:R-:W-:Y:S01]  /*17b0*/  PRMT R71, R123, 0x5410, R71 ;  /* 0x000054107b477816 */ /* 0x000fe20000000047 */
[----:B------:R-:W-:Y:S06]  /*17c0*/  BRA `(.L_x_4823) ;  /* 0x0000000000f07947 */ /* 0x000fec0003800000 */
.L_x_4822:
[----:B0-----:R-:W0:Y:S01]  /*17d0*/  @P2 LDC R69, c[0x0][0x40c] ;  /* 0x00010300ff452b82 */ /* 0x001e220000000800 */
        /* <DEDUP_REMOVED lines=59> */
.L_x_4823:
[----:B------:R-:W0:Y:S01]  /*1b90*/  LDC.64 R118, c[0x0][0x3a8] ;  /* 0x0000ea00ff767b82 */ /* 0x000e220000000a00 */
[----:B------:R-:W-:Y:S01]  /*1ba0*/  IADD3 R124, PT, PT, R124, 0x20, RZ ;  /* 0x000000207c7c7810 */ /* 0x000fe20007ffe0ff */
[C---:B0-----:R-:W-:Y:S01]  /*1bb0*/  IMAD.WIDE.U32 R118, R125.reuse, 0x10, R118 ;  /* 0x000000107d767825 */ /* 0x041fe200078e0076 */
[----:B------:R-:W-:-:S04]  /*1bc0*/  IADD3 R125, PT, PT, R125, 0x20, RZ ;  /* 0x000000207d7d7810 */ /* 0x000fc80007ffe0ff */
[----:B------:R1:W-:Y:S03]  /*1bd0*/  STG.E.128 desc[UR6][R118.64], R68 ;  /* 0x0000004476007986 */ /* 0x0003e6000c101d06 */
.L_x_4821:
[----:B------:R-:W-:Y:S05]  /*1be0*/  BSYNC.RECONVERGENT B0 ;  /* 0x0000000000007941 */ /* 0x000fea0003800200 */
.L_x_4820:
        /* <DEDUP_REMOVED lines=75> */
.L_x_4826:
        /* <DEDUP_REMOVED lines=60> */
.L_x_4827:
[----:B------:R-:W0:Y:S01]  /*2460*/  LDC.64 R118, c[0x0][0x3a8] ;  /* 0x0000ea00ff767b82 */ /* 0x000e220000000a00 */
[----:B------:R-:W-:Y:S01]  /*2470*/  IADD3 R124, PT, PT, R124, 0x20, RZ ;  /* 0x000000207c7c7810 */ /* 0x000fe20007ffe0ff */
[C---:B0-----:R-:W-:Y:S01]  /*2480*/  IMAD.WIDE.U32 R118, R125.reuse, 0x10, R118 ;  /* 0x000000107d767825 */ /* 0x041fe200078e0076 */
[----:B------:R-:W-:-:S04]  /*2490*/  IADD3 R125, PT, PT, R125, 0x20, RZ ;  /* 0x000000207d7d7810 */ /* 0x000fc80007ffe0ff */
[----:B------:R2:W-:Y:S03]  /*24a0*/  STG.E.128 desc[UR6][R118.64], R68 ;  /* 0x0000004476007986 */ /* 0x0005e6000c101d06 */
.L_x_4825:
[----:B------:R-:W-:Y:S05]  /*24b0*/  BSYNC.RECONVERGENT B0 ;  /* 0x0000000000007941 */ /* 0x000fea0003800200 */
.L_x_4824:
        /* <DEDUP_REMOVED lines=75> */
.L_x_4830:
        /* <DEDUP_REMOVED lines=60> */
.L_x_4831:
[----:B------:R-:W0:Y:S01]  /*2d30*/  LDC.64 R118, c[0x0][0x3a8] ;  /* 0x0000ea00ff767b82 */ /* 0x000e220000000a00 */
[----:B------:R-:W-:Y:S01]  /*2d40*/  IADD3 R124, PT, PT, R124, 0x20, RZ ;  /* 0x000000207c7c7810 */ /* 0x000fe20007ffe0ff */
[C---:B0-----:R-:W-:Y:S01]  /*2d50*/  IMAD.WIDE.U32 R118, R125.reuse, 0x10, R118 ;  /* 0x000000107d767825 */ /* 0x041fe200078e0076 */
[----:B------:R-:W-:-:S04]  /*2d60*/  IADD3 R125, PT, PT, R125, 0x20, RZ ;  /* 0x000000207d7d7810 */ /* 0x000fc80007ffe0ff */
[----:B------:R3:W-:Y:S03]  /*2d70*/  STG.E.128 desc[UR6][R118.64], R68 ;  /* 0x0000004476007986 */ /* 0x0007e6000c101d06 */
.L_x_4829:
[----:B------:R-:W-:Y:S05]  /*2d80*/  BSYNC.RECONVERGENT B0 ;  /* 0x0000000000007941 */ /* 0x000fea0003800200 */
.L_x_4828:
        /* <DEDUP_REMOVED lines=27> */
[----:B------:R-:W-:Y:S02]  /*2f40*/  @P2 HADD2.F32 R69, -RZ, R8.H1_H1 ;  /* 0x30000008ff452230 */ /* 0x000fe40000004100 */
[----:B------:R-:W-:Y:S01]  /*2f50*/  @P2 FFMA.FTZ R109, R68, R0, R109 ;  /* 0x00000000446d2223 */ /* 0x000fe2000001006d */
[----:B------:R-:W-:Y:S02]  /*2f60*/  @P2 HADD2.F32 R0, -RZ, R12.H1_H1 ;  /* 0x3000000cff002230 */ /* 0x000fe40000004100 */
[----:B-1----:R-:W-:-:S04]  /*2f70*/  @P2 FMUL.FTZ R69, R69, R70 ;  /* 0x0000004645452220 */ /* 0x002fc80000410000 */
[----:B------:R-:W-:Y:S01]  /*2f80*/  @P2 FFMA.FTZ R110, R69, R0, R110 ;  /* 0x00000000456e2223 */ /* 0x000fe2000001006e */
[----:B------:R-:W-:Y:S01]  /*2f90*/  @P2 HADD2.F32 R0, -RZ, R9.H0_H0 ;  /* 0x20000009ff002230 */ /* 0x000fe20000004100 */
[----:B------:R-:W1:Y:S04]  /*2fa0*/  @P2 LDC R69, c[0x0][0x40c] ;  /* 0x00010300ff452b82 */ /* 0x000e680000000800 */
[----:B--2---:R-:W-:Y:S01]  /*2fb0*/  @P2 FMUL.FTZ R68, R0, R71 ;  /* 0x0000004700442220 */ /* 0x004fe20000410000 */
[----:B------:R-:W-:-:S03]  /*2fc0*/  @P2 HADD2.F32 R0, -RZ, R13.H0_H0 ;  /* 0x2000000dff002230 */ /* 0x000fc60000004100 */
[----:B------:R-:W2:Y:S02]  /*2fd0*/  @P2 LDC R71, c[0x0][0x40c] ;  /* 0x00010300ff472b82 */ /* 0x000ea40000000800 */
[----:B------:R-:W-:Y:S01]  /*2fe0*/  @P2 FFMA.FTZ R111, R68, R0, R111 ;  /* 0x00000000446f2223 */ /* 0x000fe2000001006f */
[----:B------:R-:W-:-:S05]  /*2ff0*/  @P2 HADD2.F32 R0, -RZ, R9.H1_H1 ;  /* 0x30000009ff002230 */ /* 0x000fca0000004100 */
[----:B0-----:R-:W-:Y:S01]  /*3000*/  @P2 FMUL.FTZ R113, R0, R113 ;  /* 0x0000007100712220 */ /* 0x001fe20000410000 */
[----:B------:R-:W-:-:S05]  /*3010*/  @P2 HADD2.F32 R0, -RZ, R13.H1_H1 ;  /* 0x3000000dff002230 */ /* 0x000fca0000004100 */
[----:B------:R-:W-:Y:S01]  /*3020*/  @P2 FFMA.FTZ R112, R113, R0, R112 ;  /* 0x0000000071702223 */ /* 0x000fe20000010070 */
[----:B------:R-:W-:Y:S02]  /*3030*/  @P2 HADD2.F32 R0, -RZ, R10.H0_H0 ;  /* 0x2000000aff002230 */ /* 0x000fe40000004100 */
[----:B------:R-:W-:Y:S02]  /*3040*/  HADD2.F32 R113, -RZ, R6.H0_H0 ;  /* 0x20000006ff717230 */ /* 0x000fe40000004100 */
[----:B------:R-:W-:Y:S01]  /*3050*/  F2FP.F16.F32.PACK_AB R70, RZ, R112 ;  /* 0x00000070ff46723e */ /* 0x000fe200000000ff */
[----:B-1----:R-:W-:Y:S01]  /*3060*/  @P2 FMUL.FTZ R68, R0, R69 ;  /* 0x0000004500442220 */ /* 0x002fe20000410000 */
[----:B------:R-:W-:Y:S01]  /*3070*/  @P2 HADD2.F32 R0, -RZ, R14.H0_H0 ;  /* 0x2000000eff002230 */ /* 0x000fe20000004100 */
[----:B------:R-:W0:Y:S04]  /*3080*/  @P2 LDC R69, c[0x0][0x40c] ;  /* 0x00010300ff452b82 */ /* 0x000e280000000800 */
[----:B------:R-:W-:Y:S01]  /*3090*/  @P2 FFMA.FTZ R113, R68, R0, R113 ;  /* 0x0000000044712223 */ /* 0x000fe20000010071 */
[----:B------:R-:W-:-:S04]  /*30a0*/  @P2 HADD2.F32 R0, -RZ, R10.H1_H1 ;  /* 0x3000000aff002230 */ /* 0x000fc80000004100 */
[----:B------:R-:W-:Y:S01]  /*30b0*/  F2FP.F16.F32.PACK_AB R118, RZ, R113 ;  /* 0x00000071ff76723e */ /* 0x000fe200000000ff */
[----:B--2---:R-:W-:Y:S01]  /*30c0*/  @P2 FMUL.FTZ R71, R0, R71 ;  /* 0x0000004700472220 */ /* 0x004fe20000410000 */
        /* <DEDUP_REMOVED lines=10> */
[----:B------:R-:W-:Y:S02]  /*3170*/  F2FP.F16.F32.PACK_AB R68, RZ, R109 ;  /* 0x0000006dff44723e */ /* 0x000fe400000000ff */
[----:B------:R-:W-:Y:S02]  /*3180*/  PRMT R69, R69, 0x5410, R70 ;  /* 0x0000541045457816 */ /* 0x000fe40000000046 */
[----:B------:R-:W-:Y:S02]  /*3190*/  F2FP.F16.F32.PACK_AB R124, RZ, R115 ;  /* 0x00000073ff7c723e */ /* 0x000fe400000000ff */
[----:B------:R-:W-:Y:S01]  /*31a0*/  PRMT R70, R118, 0x5410, R119 ;  /* 0x0000541076467816 */ /* 0x000fe20000000077 */
[----:B-1----:R-:W-:Y:S01]  /*31b0*/  @P2 FMUL.FTZ R71, R0, R71 ;  /* 0x0000004700472220 */ /* 0x002fe20000410000 */
[----:B------:R-:W-:-:S05]  /*31c0*/  @P2 HADD2.F32 R0, -RZ, R15.H1_H1 ;  /* 0x3000000fff002230 */ /* 0x000fca0000004100 */
[----:B------:R-:W-:Y:S01]  /*31d0*/  @P2 FFMA.FTZ R116, R71, R0, R116 ;  /* 0x0000000047742223 */ /* 0x000fe20000010074 */
[----:B------:R-:W-:-:S04]  /*31e0*/  F2FP.F16.F32.PACK_AB R0, RZ, R110 ;  /* 0x0000006eff00723e */ /* 0x000fc800000000ff */
[----:B------:R-:W-:Y:S02]  /*31f0*/  F2FP.F16.F32.PACK_AB R71, RZ, R116 ;  /* 0x00000074ff47723e */ /* 0x000fe400000000ff */
[----:B------:R-:W-:Y:S02]  /*3200*/  PRMT R68, R68, 0x5410, R0 ;  /* 0x0000541044447816 */ /* 0x000fe40000000000 */
[----:B------:R-:W-:Y:S01]  /*3210*/  PRMT R71, R124, 0x5410, R71 ;  /* 0x000054107c477816 */ /* 0x000fe20000000047 */
[----:B------:R-:W-:Y:S06]  /*3220*/  BRA `(.L_x_4835) ;  /* 0x0000000000e87947 */ /* 0x000fec0003800000 */
.L_x_4834:
[----:B0-----:R-:W0:Y:S01]  /*3230*/  @P2 LDC R69, c[0x0][0x40c] ;  /* 0x00010300ff452b82 */ /* 0x001e220000000800 */
[----:B-----5:R-:W-:Y:S01]  /*3240*/  @P2 HADD2.F32 R0, -RZ, R8.H0_H0 ;  /* 0x20000008ff002230 */ /* 0x020fe20000004100 */
[----:B------:R-:W-:Y:S01]  /*3250*/  MOV R109, RZ ;  /* 0x000000ff006d7202 */ /* 0x000fe20000000f00 */
[----:B------:R-:W-:Y:S02]  /*3260*/  @P2 HADD2.F32 R71, -RZ, R12.H0_H0 ;  /* 0x2000000cff472230 */ /* 0x000fe40000004100 */
[----:B------:R-:W-:Y:S02]  /*3270*/  HFMA2 R110, -RZ, RZ, 0, 0 ;  /* 0x00000000ff6e7431 */ /* 0x000fe400000001ff */
[----:B------:R-:W-:Y:S02]  /*3280*/  @P2 HADD2.F32 R68, -RZ, R8.H1_H1 ;  /* 0x30000008ff442230 */ /* 0x000fe40000004100 */
[----:B------:R-:W-:Y:S01]  /*3290*/  HFMA2 R116, -RZ, RZ, 0, 0 ;  /* 0x00000000ff747431 */ /* 0x000fe200000001ff */
[----:B------:R-:W1:Y:S08]  /*32a0*/  @P2 LDC R111, c[0x0][0x40c] ;  /* 0x00010300ff6f2b82 */ /* 0x000e700000000800 */
[----:B------:R-:W2:Y:S08]  /*32b0*/  @P2 LDC R113, c[0x0][0x40c] ;  /* 0x00010300ff712b82 */ /* 0x000eb00000000800 */
[----:B------:R-:W3:Y:S01]  /*32c0*/  @P2 LDC R115, c[0x0][0x40c] ;  /* 0x00010300ff732b82 */ /* 0x000ee20000000800 */
[----:B0-----:R-:W-:Y:S01]  /*32d0*/  @P2 FMUL.FTZ R0, R0, R69 ;  /* 0x0000004500002220 */ /* 0x001fe20000410000 */
[----:B------:R-:W-:-:S03]  /*32e0*/  @P2 HADD2.F32 R69, -RZ, R12.H1_H1 ;  /* 0x3000000cff452230 */ /* 0x000fc60000004100 */
[----:B------:R-:W-:Y:S01]  /*32f0*/  @P2 FMUL.FTZ R109, R0, R71 ;  /* 0x00000047006d2220 */ /* 0x000fe20000410000 */
[----:B------:R-:W-:Y:S02]  /*3300*/  @P2 HADD2.F32 R0, -RZ, R9.H0_H0 ;  /* 0x20000009ff002230 */ /* 0x000fe40000004100 */
[----:B------:R-:W0:Y:S01]  /*3310*/  @P2 LDC R71, c[0x0][0x40c] ;  /* 0x00010300ff472b82 */ /* 0x000e220000000800 */
[----:B-1----:R-:W-:Y:S01]  /*3320*/  @P2 FMUL.FTZ R68, R68, R111 ;  /* 0x0000006f44442220 */ /* 0x002fe20000410000 */
[----:B------:R-:W-:-:S03]  /*3330*/  MOV R111, RZ ;  /* 0x000000ff006f7202 */ /* 0x000fc60000000f00 */
[----:B------:R-:W-:Y:S01]  /*3340*/  @P2 FMUL.FTZ R110, R68, R69 ;  /* 0x00000045446e2220 */ /* 0x000fe20000410000 */
[----:B------:R-:W-:Y:S02]  /*3350*/  @P2 HADD2.F32 R69, -RZ, R13.H0_H0 ;  /* 0x2000000dff452230 */ /* 0x000fe40000004100 */
[----:B------:R-:W1:Y:S01]  /*3360*/  @P2 LDC R119, c[0x0][0x40c] ;  /* 0x00010300ff772b82 */ /* 0x000e620000000800 */
[----:B--2---:R-:W-:Y:S01]  /*3370*/  @P2 FMUL.FTZ R0, R0, R113 ;  /* 0x0000007100002220 */ /* 0x004fe20000410000 */
[----:B------:R-:W-:Y:S01]  /*3380*/  @P2 HADD2.F32 R68, -RZ, R9.H1_H1 ;  /* 0x30000009ff442230 */ /* 0x000fe20000004100 */
[----:B------:R-:W-:Y:S02]  /*3390*/  CS2R R112, SRZ ;  /* 0x0000000000707805 */ /* 0x000fe4000001ff00 */
[----:B------:R-:W-:Y:S01]  /*33a0*/  @P2 FMUL.FTZ R111, R0, R69 ;  /* 0x00000045006f2220 */ /* 0x000fe20000410000 */
[----:B------:R-:W-:Y:S02]  /*33b0*/  @P2 HADD2.F32 R69, -RZ, R13.H1_H1 ;  /* 0x3000000dff452230 */ /* 0x000fe40000004100 */
[----:B---3--:R-:W-:Y:S01]  /*33c0*/  @P2 FMUL.FTZ R68, R68, R115 ;  /* 0x0000007344442220 */ /* 0x008fe20000410000 */
[----:B------:R-:W-:Y:S01]  /*33d0*/  @P2 HADD2.F32 R0, -RZ, R10.H0_H0 ;  /* 0x2000000aff002230 */ /* 0x000fe20000004100 */
[----:B------:R-:W-:-:S02]  /*33e0*/  CS2R R114, SRZ ;  /* 0x0000000000727805 */ /* 0x000fc4000001ff00 */
[----:B------:R-:W-:Y:S01]  /*33f0*/  @P2 FMUL.FTZ R112, R68, R69 ;  /* 0x0000004544702220 */ /* 0x000fe20000410000 */
[----:B------:R-:W-:Y:S01]  /*3400*/  @P2 HADD2.F32 R69, -RZ, R14.H0_H0 ;  /* 0x2000000eff452230 */ /* 0x000fe20000004100 */
[----:B------:R-:W-:Y:S01]  /*3410*/  F2FP.F16.F32.PACK_AB R68, RZ, R109 ;  /* 0x0000006dff44723e */ /* 0x000fe200000000ff */
[----:B0-----:R-:W-:Y:S02]  /*3420*/  @P2 FMUL.FTZ R0, R0, R71 ;  /* 0x0000004700002220 */ /* 0x001fe40000410000 */
[----:B------:R-:W-:Y:S01]  /*3430*/  F2FP.F16.F32.PACK_AB R70, RZ, R112 ;  /* 0x00000070ff46723e */ /* 0x000fe200000000ff */
[----:B------:R-:W0:Y:S01]  /*3440*/  @P2 LDC R71, c[0x0][0x40c] ;  /* 0x00010300ff472b82 */ /* 0x000e220000000800 */
[----:B------:R-:W-:Y:S01]  /*3450*/  @P2 FMUL.FTZ R113, R0, R69 ;  /* 0x0000004500712220 */ /* 0x000fe20000410000 */
[----:B------:R-:W-:Y:S02]  /*3460*/  @P2 HADD2.F32 R0, -RZ, R10.H1_H1 ;  /* 0x3000000aff002230 */ /* 0x000fe40000004100 */
[----:B------:R-:W-:-:S03]  /*3470*/  @P2 HADD2.F32 R69, -RZ, R14.H1_H1 ;  /* 0x3000000eff452230 */ /* 0x000fc60000004100 */
[----:B-1----:R-:W-:Y:S02]  /*3480*/  @P2 FMUL.FTZ R0, R0, R119 ;  /* 0x0000007700002220 */ /* 0x002fe40000410000 */
[----:B------:R-:W1:Y:S02]  /*3490*/  @P2 LDC R119, c[0x0][0x40c] ;  /* 0x00010300ff772b82 */ /* 0x000e640000000800 */
[----:B------:R-:W-:Y:S01]  /*34a0*/  @P2 FMUL.FTZ R114, R0, R69 ;  /* 0x0000004500722220 */ /* 0x000fe20000410000 */
[----:B------:R-:W-:Y:S02]  /*34b0*/  @P2 HADD2.F32 R0, -RZ, R11.H0_H0 ;  /* 0x2000000bff002230 */ /* 0x000fe40000004100 */
[----:B------:R-:W-:Y:S02]  /*34c0*/  @P2 HADD2.F32 R69, -RZ, R15.H0_H0 ;  /* 0x2000000fff452230 */ /* 0x000fe40000004100 */
[----:B------:R-:W-:Y:S01]  /*34d0*/  F2FP.F16.F32.PACK_AB R118, RZ, R114 ;  /* 0x00000072ff76723e */ /* 0x000fe200000000ff */
[----:B0-----:R-:W-:Y:S01]  /*34e0*/  @P2 FMUL.FTZ R0, R0, R71 ;  /* 0x0000004700002220 */ /* 0x001fe20000410000 */
[----:B------:R-:W-:-:S03]  /*34f0*/  F2FP.F16.F32.PACK_AB R71, RZ, R113 ;  /* 0x00000071ff47723e */ /* 0x000fc600000000ff */
[----:B------:R-:W-:Y:S01]  /*3500*/  @P2 FMUL.FTZ R115, R0, R69 ;  /* 0x0000004500732220 */ /* 0x000fe20000410000 */
[----:B------:R-:W-:Y:S02]  /*3510*/  @P2 HADD2.F32 R0, -RZ, R11.H1_H1 ;  /* 0x3000000bff002230 */ /* 0x000fe40000004100 */
[----:B------:R-:W-:-:S03]  /*3520*/  @P2 HADD2.F32 R69, -RZ, R15.H1_H1 ;  /* 0x3000000fff452230 */ /* 0x000fc60000004100 */
[----:B-1----:R-:W-:Y:S01]  /*3530*/  @P2 FMUL.FTZ R0, R0, R119 ;  /* 0x0000007700002220 */ /* 0x002fe20000410000 */
        /* <DEDUP_REMOVED lines=9> */
.L_x_4835:
[----:B------:R-:W0:Y:S02]  /*35d0*/  LDC.64 R118, c[0x0][0x3a8] ;  /* 0x0000ea00ff767b82 */ /* 0x000e240000000a00 */
[----:B0-----:R-:W-:-:S05]  /*35e0*/  IMAD.WIDE.U32 R118, R125, 0x10, R118 ;  /* 0x000000107d767825 */ /* 0x001fca00078e0076 */
[----:B------:R4:W-:Y:S02]  /*35f0*/  STG.E.128 desc[UR6][R118.64], R68 ;  /* 0x0000004476007986 */ /* 0x0009e4000c101d06 */
.L_x_4833:
[----:B------:R-:W-:Y:S05]  /*3600*/  BSYNC.RECONVERGENT B0 ;  /* 0x0000000000007941 */ /* 0x000fea0003800200 */
.L_x_4832:
        /* <DEDUP_REMOVED lines=152> */
.L_x_4859:
[----:B------:R-:W-:Y:S01]  /*3f90*/  LOP3.LUT P3, RZ, R118, 0x1f, RZ, 0xc0, !PT ;  /* 0x0000001f76ff7812 */ /* 0x000fe2000786c0ff */
[----:B-1----:R-:W-:Y:S01]  /*3fa0*/  FADD.FTZ R125, R124, R125 ;  /* 0x0000007d7c7d7221 */ /* 0x002fe20000010000 */
[----:B------:R-:W-:Y:S01]  /*3fb0*/  ISETP.NE.AND P2, PT, RZ, UR5, PT ;  /* 0x00000005ff007c0c */ /* 0x000fe2000bf45270 */
[----:B------:R-:W-:Y:S02]  /*3fc0*/  BSSY.RECONVERGENT B0, `(.L_x_4837) ;  /* 0x0000114000007945 */ /* 0x000fe40003800200 */
[----:B------:R-:W-:Y:S01]  /*3fd0*/  FFMA.FTZ R0, R125, R68, UR10 ;  /* 0x0000000a7d007e23 */ /* 0x000fe20008010044 */
[----:B------:R-:W-:-:S05]  /*3fe0*/  FMUL.FTZ R68, R119, R119 ;  /* 0x0000007777447220 */ /* 0x000fca0000410000 */
[----:B------:R-:W-:Y:S02]  /*3ff0*/  FSEL R125, R68, RZ, P2 ;  /* 0x000000ff447d7208 */ /* 0x000fe40001000000 */
[----:B------:R-:W1:Y:S03]  /*4000*/  @!P3 LDC.64 R70, c[0x0][0x3c0] ;  /* 0x0000f000ff46bb82 */ /* 0x000e660000000a00 */
[----:B------:R-:W-:-:S05]  /*4010*/  FADD.FTZ R125, R0, R125 ;  /* 0x0000007d007d7221 */ /* 0x000fca0000010000 */
[----:B------:R-:W2:Y:S01]  /*4020*/  @!P3 LDC.64 R68, c[0x0][0x3c8] ;  /* 0x0000f200ff44bb82 */ /* 0x000ea20000000a00 */
[----:B------:R-:W3:Y:S01]  /*4030*/  MUFU.RSQ R125, R125 ;  /* 0x0000007d007d7308 */ /* 0x000ee20000001400 */
[----:B-1----:R-:W-:-:S05]  /*4040*/  @!P3 IMAD.WIDE R70, R72, 0x4, R70 ;  /* 0x000000044846b825 */ /* 0x002fca00078e0246 */
[----:B------:R1:W-:Y:S01]  /*4050*/  @!P3 STG.E desc[UR6][R70.64], R119 ;  /* 0x000000774600b986 */ /* 0x0003e2000c101906 */
[----:B--2---:R-:W-:-:S05]  /*4060*/  @!P3 IMAD.WIDE R68, R72, 0x4, R68 ;  /* 0x000000044844b825 */ /* 0x004fca00078e0244 */
[----:B---3--:R1:W-:Y:S01]  /*4070*/  @!P3 STG.E desc[UR6][R68.64], R125 ;  /* 0x0000007d4400b986 */ /* 0x0083e2000c101906 */
[----:B-----5:R-:W-:-:S13]  /*4080*/  ISETP.GE.AND P3, PT, R120, 0x1, PT ;  /* 0x000000017800780c */ /* 0x020fda0003f66270 */
[----:B-1----:R-:W-:Y:S05]  /*4090*/  @!P3 BRA `(.L_x_4838) ;  /* 0x000000100018b947 */ /* 0x002fea0003800000 */
        /* <DEDUP_REMOVED lines=10> */
[----:B------:R-:W-:Y:S02]  /*4140*/  HADD2.F32 R69, -RZ, R84.H0_H0 ;  /* 0x20000054ff457230 */ /* 0x000fe40000004100 */
[--C-:B------:R-:W-:Y:S01]  /*4150*/  FADD.FTZ R70, R74, -R0.reuse ;  /* 0x800000004a467221 */ /* 0x100fe20000010000 */
[----:B------:R-:W-:Y:S02]  /*4160*/  HADD2.F32 R71, -RZ, R64.H0_H0 ;  /* 0x20000040ff477230 */ /* 0x000fe40000004100 */
[C---:B------:R-:W-:Y:S01]  /*4170*/  FMUL.FTZ R68, R125.reuse, R68 ;  /* 0x000000447d447220 */ /* 0x040fe20000410000 */
[----:B------:R-:W-:Y:S02]  /*4180*/  HADD2.F32 R119, -RZ, R65.H1_H1 ;  /* 0x30000041ff777230 */ /* 0x000fe40000004100 */
[----:B------:R-:W-:Y:S01]  /*4190*/  FMUL.FTZ R70, R125, R70 ;  /* 0x000000467d467220 */ /* 0x000fe20000410000 */
[----:B------:R-:W-:Y:S01]  /*41a0*/  FADD.FTZ R120, R78, -R0 ;  /* 0x800000004e787221 */ /* 0x000fe20000010000 */
[----:B------:R-:W-:Y:S01]  /*41b0*/  FFMA.FTZ R68, R68, R69, R71 ;  /* 0x0000004544447223 */ /* 0x000fe20000010047 */
[----:B------:R-:W-:-:S02]  /*41c0*/  HADD2.F32 R69, -RZ, R84.H1_H1 ;  /* 0x30000054ff457230 */ /* 0x000fc40000004100 */
[----:B------:R-:W-:Y:S02]  /*41d0*/  HADD2.F32 R71, -RZ, R64.H1_H1 ;  /* 0x30000040ff477230 */ /* 0x000fe40000004100 */
[----:B------:R-:W-:Y:S01]  /*41e0*/  FMUL.FTZ R120, R125, R120 ;  /* 0x000000787d787220 */ /* 0x000fe20000410000 */
[--C-:B------:R-:W-:Y:S02]  /*41f0*/  HADD2.F32 R129, -RZ, R67.reuse.H0_H0 ;  /* 0x20000043ff817230 */ /* 0x100fe40000004100 */
[----:B------:R-:W-:Y:S02]  /*4200*/  HADD2.F32 R131, -RZ, R67.H1_H1 ;  /* 0x30000043ff837230 */ /* 0x000fe40000004100 */
[----:B------:R-:W-:Y:S01]  /*4210*/  FFMA.FTZ R127, R70, R69, R71 ;  /* 0x00000045467f7223 */ /* 0x000fe20000010047 */
[----:B------:R-:W-:Y:S01]  /*4220*/  FADD.FTZ R70, R75, -R0 ;  /* 0x800000004b467221 */ /* 0x000fe20000010000 */
[----:B------:R-:W-:Y:S02]  /*4230*/  HADD2.F32 R69, -RZ, R85.H0_H0 ;  /* 0x20000055ff457230 */ /* 0x000fe40000004100 */
[----:B------:R-:W-:-:S02]  /*4240*/  HADD2.F32 R71, -RZ, R65.H0_H0 ;  /* 0x20000041ff477230 */ /* 0x000fc40000004100 */
[----:B------:R-:W-:Y:S01]  /*4250*/  FMUL.FTZ R70, R125, R70 ;  /* 0x000000467d467220 */ /* 0x000fe20000410000 */
[----:B------:R-:W-:-:S03]  /*4260*/  F2FP.F16.F32.PACK_AB R68, R127, R68 ;  /* 0x000000447f44723e */ /* 0x000fc600000000ff */
[----:B------:R-:W-:Y:S01]  /*4270*/  FFMA.FTZ R69, R70, R69, R71 ;  /* 0x0000004546457223 */ /* 0x000fe20000010047 */
[----:B------:R-:W-:Y:S01]  /*4280*/  FADD.FTZ R70, R76, -R0 ;  /* 0x800000004c467221 */ /* 0x000fe20000010000 */
[----:B------:R-:W-:-:S03]  /*4290*/  HADD2.F32 R71, -RZ, R85.H1_H1 ;  /* 0x30000055ff477230 */ /* 0x000fc60000004100 */
[----:B------:R-:W-:-:S04]  /*42a0*/  FMUL.FTZ R70, R125, R70 ;  /* 0x000000467d467220 */ /* 0x000fc80000410000 */
[----:B------:R-:W-:Y:S01]  /*42b0*/  FFMA.FTZ R118, R70, R71, R119 ;  /* 0x0000004746767223 */ /* 0x000fe20000010077 */
[----:B------:R-:W-:Y:S01]  /*42c0*/  FADD.FTZ R70, R77, -R0 ;  /* 0x800000004d467221 */ /* 0x000fe20000010000 */
[----:B------:R-:W-:Y:S02]  /*42d0*/  HADD2.F32 R71, -RZ, R86.H0_H0 ;  /* 0x20000056ff477230 */ /* 0x000fe40000004100 */
[----:B------:R-:W-:Y:S02]  /*42e0*/  HADD2.F32 R119, -RZ, R66.H0_H0 ;  /* 0x20000042ff777230 */ /* 0x000fe40000004100 */
[----:B------:R-:W-:Y:S01]  /*42f0*/  FMUL.FTZ R70, R125, R70 ;  /* 0x000000467d467220 */ /* 0x000fe20000410000 */
[----:B------:R-:W-:-:S03]  /*4300*/  F2FP.F16.F32.PACK_AB R69, R118, R69 ;  /* 0x000000457645723e */ /* 0x000fc600000000ff */
[----:B------:R-:W-:Y:S01]  /*4310*/  FFMA.FTZ R70, R70, R71, R119 ;  /* 0x0000004746467223 */ /* 0x000fe20000010077 */
[----:B------:R-:W-:Y:S02]  /*4320*/  HADD2.F32 R71, -RZ, R86.H1_H1 ;  /* 0x30000056ff477230 */ /* 0x000fe40000004100 */
[----:B------:R-:W-:-:S05]  /*4330*/  HADD2.F32 R119, -RZ, R66.H1_H1 ;  /* 0x30000042ff777230 */ /* 0x000fca0000004100 */
[----:B------:R-:W-:Y:S01]  /*4340*/  FFMA.FTZ R119, R120, R71, R119 ;  /* 0x0000004778777223 */ /* 0x000fe20000010077 */
[----:B------:R-:W-:Y:S01]  /*4350*/  FADD.FTZ R120, R79, -R0 ;  /* 0x800000004f787221 */ /* 0x000fe20000010000 */
[----:B------:R-:W-:-:S03]  /*4360*/  HADD2.F32 R71, -RZ, R87.H0_H0 ;  /* 0x20000057ff477230 */ /* 0x000fc60000004100 */
[----:B------:R-:W-:Y:S01]  /*4370*/  F2FP.F16.F32.PACK_AB R70, R119, R70 ;  /* 0x000000467746723e */ /* 0x000fe200000000ff */
[----:B------:R-:W-:Y:S01]  /*4380*/  FMUL.FTZ R120, R125, R120 ;  /* 0x000000787d787220 */ /* 0x000fe20000410000 */
[----:B------:R-:W1:Y:S03]  /*4390*/  LDC.64 R118, c[0x0][0x428] ;  /* 0x00010a00ff767b82 */ /* 0x000e660000000a00 */
[----:B------:R-:W-:Y:S01]  /*43a0*/  FFMA.FTZ R71, R120, R71, R129 ;  /* 0x0000004778477223 */ /* 0x000fe20000010081 */
[----:B------:R-:W-:Y:S01]  /*43b0*/  FADD.FTZ R120, R80, -R0 ;  /* 0x8000000050787221 */ /* 0x000fe20000010000 */
[----:B------:R-:W-:-:S03]  /*43c0*/  HADD2.F32 R129, -RZ, R87.H1_H1 ;  /* 0x30000057ff817230 */ /* 0x000fc60000004100 */
[----:B------:R-:W-:-:S04]  /*43d0*/  FMUL.FTZ R120, R125, R120 ;  /* 0x000000787d787220 */ /* 0x000fc80000410000 */
[----:B------:R-:W-:-:S05]  /*43e0*/  FFMA.FTZ R120, R120, R129, R131 ;  /* 0x0000008178787223 */ /* 0x000fca0000010083 */
[----:B------:R-:W-:Y:S01]  /*43f0*/  F2FP.F16.F32.PACK_AB R71, R120, R71 ;  /* 0x000000477847723e */ /* 0x000fe200000000ff */
[C---:B-1----:R-:W-:Y:S01]  /*4400*/  IMAD.WIDE.U32 R118, R117.reuse, 0x10, R118 ;  /* 0x0000001075767825 */ /* 0x042fe200078e0076 */
[----:B------:R-:W-:-:S04]  /*4410*/  IADD3 R117, PT, PT, R117, 0x20, RZ ;  /* 0x0000002075757810 */ /* 0x000fc80007ffe0ff */
[----:B------:R1:W-:Y:S03]  /*4420*/  STG.E.128 desc[UR6][R118.64], R68 ;  /* 0x0000004476007986 */ /* 0x0003e6000c101d06 */
.L_x_4840:
[----:B------:R-:W-:Y:S05]  /*4430*/  BSYNC.RECONVERGENT B1 ;  /* 0x0000000000017941 */ /* 0x000fea0003800200 */
.L_x_4839:
[----:B------:R-:W-:Y:S01]  /*4440*/  ISETP.NE.AND P0, PT, R122, RZ, PT ;  /* 0x000000ff7a00720c */ /* 0x000fe20003f05270 */
[----:B------:R-:W-:-:S12]  /*4450*/  BSSY.RECONVERGENT B1, `(.L_x_4841) ;  /* 0x0000032000017945 */ /* 0x000fd80003800200 */
[----:B------:R-:W-:Y:S05]  /*4460*/  @!P0 BRA `(.L_x_4842) ;  /* 0x0000000000c08947 */ /* 0x000fea0003800000 */
[--C-:B-1----:R-:W-:Y:S01]  /*4470*/  FADD.FTZ R68, R81, -R0.reuse ;  /* 0x8000000051447221 */ /* 0x102fe20000010000 */
        /* <DEDUP_REMOVED lines=47> */
.L_x_4842:
[----:B------:R-:W-:Y:S05]  /*4770*/  BSYNC.RECONVERGENT B1 ;  /* 0x0000000000017941 */ /* 0x000fea0003800200 */
.L_x_4841:
[----:B------:R-:W-:Y:S01]  /*4780*/  ISETP.NE.AND P0, PT, R121, RZ, PT ;  /* 0x000000ff7900720c */ /* 0x000fe20003f05270 */
[----:B------:R-:W-:-:S12]  /*4790*/  BSSY.RECONVERGENT B1, `(.L_x_4843) ;  /* 0x0000032000017945 */ /* 0x000fd80003800200 */
[----:B------:R-:W-:Y:S05]  /*47a0*/  @!P0 BRA `(.L_x_4844) ;  /* 0x0000000000c08947 */ /* 0x000fea0003800000 */
[--C-:B-12---:R-:W-:Y:S01]  /*47b0*/  FADD.FTZ R68, R93, -R0.reuse ;  /* 0x800000005d447221 */ /* 0x106fe20000010000 */
        /* <DEDUP_REMOVED lines=47> */
.L_x_4844:
[----:B------:R-:W-:Y:S05]  /*4ab0*/  BSYNC.RECONVERGENT B1 ;  /* 0x0000000000017941 */ /* 0x000fea0003800200 */
.L_x_4843:
[----:B------:R-:W-:Y:S01]  /*4ac0*/  ISETP.NE.AND P0, PT, R123, RZ, PT ;  /* 0x000000ff7b00720c */ /* 0x000fe20003f05270 */
[----:B------:R-:W-:-:S12]  /*4ad0*/  BSSY.RECONVERGENT B1, `(.L_x_4845) ;  /* 0x0000032000017945 */ /* 0x000fd80003800200 */
[----:B------:R-:W-:Y:S05]  /*4ae0*/  @!P0 BRA `(.L_x_4846) ;  /* 0x0000000000c08947 */ /* 0x000fea0003800000 */
[--C-:B-123--:R-:W-:Y:S01]  /*4af0*/  FADD.FTZ R68, R101, -R0.reuse ;  /* 0x8000000065447221 */ /* 0x10efe20000010000 */
        /* <DEDUP_REMOVED lines=47> */
.L_x_4846:
[----:B------:R-:W-:Y:S05]  /*4df0*/  BSYNC.RECONVERGENT B1 ;  /* 0x0000000000017941 */ /* 0x000fea0003800200 */
.L_x_4845:
[----:B------:R-:W-:Y:S05]  /*4e00*/  @!P1 BRA `(.L_x_4838) ;  /* 0x0000000000bc9947 */ /* 0x000fea0003800000 */
[--C-:B-1234-:R-:W-:Y:S01]  /*4e10*/  FADD.FTZ R68, R109, -R0.reuse ;  /* 0x800000006d447221 */ /* 0x11efe20000010000 */
        /* <DEDUP_REMOVED lines=10> */
[----:B------:R-:W-:-:S03]  /*4ec0*/  FMUL.FTZ R118, R125, R118 ;  /* 0x000000767d767220 */ /* 0x000fc60000410000 */
[----:B------:R-:W-:Y:S01]  /*4ed0*/  FFMA.FTZ R121, R70, R69, R71 ;  /* 0x0000004546797223 */ /* 0x000fe20000010047 */
[----:B------:R-:W-:Y:S01]  /*4ee0*/  FADD.FTZ R70, R111, -R0 ;  /* 0x800000006f467221 */ /* 0x000fe20000010000 */
[----:B------:R-:W-:Y:S02]  /*4ef0*/  HADD2.F32 R69, -RZ, R21.H0_H0 ;  /* 0x20000015ff457230 */ /* 0x000fe40000004100 */
[----:B------:R-:W-:Y:S02]  /*4f00*/  HADD2.F32 R71, -RZ, R17.H0_H0 ;  /* 0x20000011ff477230 */ /* 0x000fe40000004100 */
        /* <DEDUP_REMOVED lines=16> */
[--C-:B------:R-:W-:Y:S01]  /*5010*/  FADD.FTZ R118, R115, -R0.reuse ;  /* 0x8000000073767221 */ /* 0x100fe20000010000 */
[----:B------:R-:W-:Y:S02]  /*5020*/  HADD2.F32 R71, -RZ, R23.H0_H0 ;  /* 0x20000017ff477230 */ /* 0x000fe40000004100 */
[----:B------:R-:W-:Y:S01]  /*5030*/  FADD.FTZ R0, R116, -R0 ;  /* 0x8000000074007221 */ /* 0x000fe20000010000 */
[--C-:B------:R-:W-:Y:S02]  /*5040*/  HADD2.F32 R119, -RZ, R19.reuse.H0_H0 ;  /* 0x20000013ff777230 */ /* 0x100fe40000004100 */
[----:B------:R-:W-:Y:S01]  /*5050*/  FMUL.FTZ R118, R125, R118 ;  /* 0x000000767d767220 */ /* 0x000fe20000410000 */
[----:B------:R-:W-:Y:S01]  /*5060*/  F2FP.F16.F32.PACK_AB R70, R123, R70 ;  /* 0x000000467b46723e */ /* 0x000fe200000000ff */
[----:B------:R-:W-:Y:S01]  /*5070*/  FMUL.FTZ R0, R125, R0 ;  /* 0x000000007d007220 */ /* 0x000fe20000410000 */
[----:B------:R-:W-:-:S02]  /*5080*/  HADD2.F32 R125, -RZ, R19.H1_H1 ;  /* 0x30000013ff7d7230 */ /* 0x000fc40000004100 */
[----:B------:R-:W-:Y:S01]  /*5090*/  FFMA.FTZ R71, R118, R71, R119 ;  /* 0x0000004776477223 */ /* 0x000fe20000010077 */
[----:B------:R-:W-:-:S05]  /*50a0*/  HADD2.F32 R119, -RZ, R23.H1_H1 ;  /* 0x30000017ff777230 */ /* 0x000fca0000004100 */
[----:B------:R-:W-:Y:S02]  /*50b0*/  FFMA.FTZ R0, R0, R119, R125 ;  /* 0x0000007700007223 */ /* 0x000fe4000001007d */
[----:B------:R-:W1:Y:S03]  /*50c0*/  LDC.64 R118, c[0x0][0x428] ;  /* 0x00010a00ff767b82 */ /* 0x000e660000000a00 */
[----:B------:R-:W-:Y:S01]  /*50d0*/  F2FP.F16.F32.PACK_AB R71, R0, R71 ;  /* 0x000000470047723e */ /* 0x000fe200000000ff */
[----:B-1----:R-:W-:-:S05]  /*50e0*/  IMAD.WIDE.U32 R118, R117, 0x10, R118 ;  /* 0x0000001075767825 */ /* 0x002fca00078e0076 */
[----:B------:R1:W-:Y:S02]  /*50f0*/  STG.E.128 desc[UR6][R118.64], R68 ;  /* 0x0000004476007986 */ /* 0x0003e4000c101d06 */
.L_x_4838:
[----:B------:R-:W-:Y:S05]  /*5100*/  BSYNC.RECONVERGENT B0 ;  /* 0x0000000000007941 */ /* 0x000fea0003800200 */
.L_x_4837:
[----:B-1234-:R-:W1:Y:S02]  /*5110*/  LDC.64 R68, c[0x0][0x380] ;  /* 0x0000e000ff447b82 */ /* 0x01ee640000000a00 */
[----:B-1----:R-:W-:-:S04]  /*5120*/  LEA R72, R68, R72, 0x2 ;  /* 0x0000004844487211 */ /* 0x002fc800078e10ff */
[----:B------:R-:W-:-:S13]  /*5130*/  ISETP.GE.AND P0, PT, R72, R69, PT ;  /* 0x000000454800720c */ /* 0x000fda0003f06270 */
[----:B------:R-:W-:Y:S05]  /*5140*/  @!P0 BRA `(.L_x_4847) ;  /* 0xffffffb400c88947 */ /* 0x000fea000383ffff */
[----:B------:R-:W-:Y:S05]  /*5150*/  EXIT ;  /* 0x000000000000794d */ /* 0x000fea0003800000 */
.L_x_4836:
        /* <DEDUP_REMOVED lines=8> */
.L_x_4849:
[----:B------:R-:W-:Y:S05]  /*51e0*/  BSYNC B0 ;  /* 0x0000000000007941 */ /* 0x000fea0003800000 */
.L_x_4848:
        /* <DEDUP_REMOVED lines=9> */
.L_x_4850:
[----:B------:R-:W-:Y:S01]  /*5280*/  HFMA2 R128, -RZ, RZ, 0, 2.384185791015625e-07 ;  /* 0x00000004ff807431 */ /* 0x000fe200000001ff */
[----:B------:R-:W-:-:S05]  /*5290*/  MOV R68, R125 ;  /* 0x0000007d00447202 */ /* 0x000fca0000000f00 */
[----:B------:R-:W-:-:S05]  /*52a0*/  FADD.FTZ R70, R69, R68 ;  /* 0x0000004445467221 */ /* 0x000fca0000010000 */
[----:B------:R-:W-:-:S07]  /*52b0*/  MOV R127, R70 ;  /* 0x00000046007f7202 */ /* 0x000fce0000000f00 */
[----:B------:R-:W-:Y:S05]  /*52c0*/  WARPSYNC.COLLECTIVE R126, `(.L_x_4851) ;  /* 0x000000007e087348 */ /* 0x000fea0003c00000 */
[----:B------:R0:W1:Y:S02]  /*52d0*/  SHFL.BFLY P6, R125, R127, R128, R129 ;  /* 0x0c0000807f7d7389 */ /* 0x00006400000c0081 */
[----:B01----:R-:W-:Y:S05]  /*52e0*/  ENDCOLLECTIVE ;  /* 0x000000000000791b */ /* 0x003fea0003800000 */
.L_x_4851:
[----:B------:R-:W-:Y:S01]  /*52f0*/  HFMA2 R128, -RZ, RZ, 0, 4.76837158203125e-07 ;  /* 0x00000008ff807431 */ /* 0x000fe200000001ff */
[----:B------:R-:W-:-:S05]  /*5300*/  MOV R71, R125 ;  /* 0x0000007d00477202 */ /* 0x000fca0000000f00 */
[----:B------:R-:W-:-:S05]  /*5310*/  FADD.FTZ R71, R70, R71 ;  /* 0x0000004746477221 */ /* 0x000fca0000010000 */
[----:B------:R-:W-:-:S07]  /*5320*/  MOV R127, R71 ;  /* 0x00000047007f7202 */ /* 0x000fce0000000f00 */
[----:B------:R-:W-:Y:S05]  /*5330*/  WARPSYNC.COLLECTIVE R126, `(.L_x_4852) ;  /* 0x000000007e087348 */ /* 0x000fea0003c00000 */
[----:B------:R0:W1:Y:S02]  /*5340*/  SHFL.BFLY P6, R125, R127, R128, R129 ;  /* 0x0c0000807f7d7389 */ /* 0x00006400000c0081 */
[----:B01----:R-:W-:Y:S05]  /*5350*/  ENDCOLLECTIVE ;  /* 0x000000000000791b */ /* 0x003fea0003800000 */
.L_x_4852:
        /* <DEDUP_REMOVED lines=8> */
.L_x_4853:
        /* <DEDUP_REMOVED lines=89> */
.L_x_4854:
[----:B------:R-:W-:Y:S01]  /*5970*/  HFMA2 R128, -RZ, RZ, 0, 1.1920928955078125e-07 ;  /* 0x00000002ff807431 */ /* 0x000fe200000001ff */
[----:B------:R-:W-:-:S05]  /*5980*/  MOV R69, R125 ;  /* 0x0000007d00457202 */ /* 0x000fca0000000f00 */
[----:B------:R-:W-:-:S05]  /*5990*/  FADD.FTZ R69, R0, R69 ;  /* 0x0000004500457221 */ /* 0x000fca0000010000 */
[----:B------:R-:W-:-:S07]  /*59a0*/  MOV R127, R69 ;  /* 0x00000045007f7202 */ /* 0x000fce0000000f00 */
[----:B------:R-:W-:Y:S05]  /*59b0*/  WARPSYNC.COLLECTIVE R126, `(.L_x_4855) ;  /* 0x000000007e087348 */ /* 0x000fea0003c00000 */
[----:B------:R0:W1:Y:S02]  /*59c0*/  SHFL.BFLY P6, R125, R127, R128, R129 ;  /* 0x0c0000807f7d7389 */ /* 0x00006400000c0081 */
[----:B01----:R-:W-:Y:S05]  /*59d0*/  ENDCOLLECTIVE ;  /* 0x000000000000791b */ /* 0x003fea0003800000 */
.L_x_4855:
[----:B------:R-:W-:Y:S01]  /*59e0*/  HFMA2 R128, -RZ, RZ, 0, 2.384185791015625e-07 ;  /* 0x00000004ff807431 */ /* 0x000fe200000001ff */
[----:B------:R-:W-:-:S05]  /*59f0*/  MOV R70, R125 ;  /* 0x0000007d00467202 */ /* 0x000fca0000000f00 */
[----:B------:R-:W-:-:S05]  /*5a00*/  FADD.FTZ R70, R69, R70 ;  /* 0x0000004645467221 */ /* 0x000fca0000010000 */
[----:B------:R-:W-:-:S07]  /*5a10*/  MOV R127, R70 ;  /* 0x00000046007f7202 */ /* 0x000fce0000000f00 */
[----:B------:R-:W-:Y:S05]  /*5a20*/  WARPSYNC.COLLECTIVE R126, `(.L_x_4856) ;  /* 0x000000007e087348 */ /* 0x000fea0003c00000 */
[----:B------:R0:W1:Y:S02]  /*5a30*/  SHFL.BFLY P6, R125, R127, R128, R129 ;  /* 0x0c0000807f7d7389 */ /* 0x00006400000c0081 */
[----:B01----:R-:W-:Y:S05]  /*5a40*/  ENDCOLLECTIVE ;  /* 0x000000000000791b */ /* 0x003fea0003800000 */
.L_x_4856:
[----:B------:R-:W-:Y:S01]  /*5a50*/  HFMA2 R128, -RZ, RZ, 0, 4.76837158203125e-07 ;  /* 0x00000008ff807431 */ /* 0x000fe200000001ff */
[----:B------:R-:W-:-:S05]  /*5a60*/  MOV R71, R125 ;  /* 0x0000007d00477202 */ /* 0x000fca0000000f00 */
[----:B------:R-:W-:-:S05]  /*5a70*/  FADD.FTZ R71, R70, R71 ;  /* 0x0000004746477221 */ /* 0x000fca0000010000 */
[----:B------:R-:W-:-:S07]  /*5a80*/  MOV R127, R71 ;  /* 0x00000047007f7202 */ /* 0x000fce0000000f00 */
[----:B------:R-:W-:Y:S05]  /*5a90*/  WARPSYNC.COLLECTIVE R126, `(.L_x_4857) ;  /* 0x000000007e087348 */ /* 0x000fea0003c00000 */
[----:B------:R0:W1:Y:S02]  /*5aa0*/  SHFL.BFLY P6, R125, R127, R128, R129 ;  /* 0x0c0000807f7d7389 */ /* 0x00006400000c0081 */
[----:B01----:R-:W-:Y:S05]  /*5ab0*/  ENDCOLLECTIVE ;  /* 0x000000000000791b */ /* 0x003fea0003800000 */
.L_x_4857:
[----:B------:R-:W-:Y:S01]  /*5ac0*/  HFMA2 R128, -RZ, RZ, 0, 9.5367431640625e-07 ;  /* 0x00000010ff807431 */ /* 0x000fe200000001ff */
[----:B------:R-:W-:-:S05]  /*5ad0*/  MOV R124, R125 ;  /* 0x0000007d007c7202 */ /* 0x000fca0000000f00 */
[----:B------:R-:W-:-:S05]  /*5ae0*/  FADD.FTZ R124, R71, R124 ;  /* 0x0000007c477c7221 */ /* 0x000fca0000010000 */
[----:B------:R-:W-:-:S07]  /*5af0*/  MOV R127, R124 ;  /* 0x0000007c007f7202 */ /* 0x000fce0000000f00 */
[----:B------:R-:W-:Y:S05]  /*5b00*/  WARPSYNC.COLLECTIVE R126, `(.L_x_4858) ;  /* 0x000000007e087348 */ /* 0x000fea0003c00000 */
[----:B------:R0:W1:Y:S02]  /*5b10*/  SHFL.BFLY P6, R125, R127, R128, R129 ;  /* 0x0c0000807f7d7389 */ /* 0x00006400000c0081 */
[----:B01----:R-:W-:Y:S05]  /*5b20*/  ENDCOLLECTIVE ;  /* 0x000000000000791b */ /* 0x003fea0003800000 */
.L_x_4858:
[----:B------:R-:W-:Y:S05]  /*5b30*/  BRA `(.L_x_4859) ;  /* 0xffffffe400147947 */ /* 0x000fea000383ffff */
.L_x_4860:
        /* <DEDUP_REMOVED lines=12> */
.L_x_45790:


//--------------------- .text._ZN10layer_norm13ln_fwd_kernelINS_13Kernel_traitsI6__halfS2_S2_S2_fjLj1280ELj1ELj4ELj1ELj16ENS_18Kernel_traits_baseILj1280ES2_S2_S2_S2_fjLj128EEEEELb0ELb1ELb1ELb1EEEvNS_9FwdParamsE --------------------------
	.section	.text._ZN10layer_norm13ln_fwd_kernelINS_13Kernel_traitsI6__halfS2_S2_S2_fjLj1280ELj1ELj4ELj1ELj16ENS_18Kernel_traits_baseILj1280ES2_S2_S2_S2_fjLj128EEEEELb0ELb1ELb1ELb1EEEvNS_9FwdParamsE,"ax",@progbits
	.align	128
        .global         _ZN10layer_norm13ln_fwd_kernelINS_13Kernel_traitsI6__halfS2_S2_S2_fjLj1280ELj1ELj4ELj1ELj16ENS_18Kernel_traits_baseILj1280ES2_S2_S2_S2_fjLj128EEEEELb0ELb1ELb1ELb1EEEvNS_9FwdParamsE
        .type           _ZN10layer_norm13ln_fwd_kernelINS_13Kernel_traitsI6__halfS2_S2_S2_fjLj1280ELj1ELj4ELj1ELj16ENS_18Kernel_traits_baseILj1280ES2_S2_S2_S2_fjLj128EEEEELb0ELb1ELb1ELb1EEEvNS_9FwdParamsE,@function
        .size           _ZN10layer_norm13ln_fwd_kernelINS_13Kernel_traitsI6__halfS2_S2_S2_fjLj1280ELj1ELj4ELj1ELj16ENS_18Kernel_traits_baseILj1280ES2_S2_S2_S2_fjLj128EEEEELb0ELb1ELb1ELb1EEEvNS_9FwdParamsE,(.L_x_45791 - _ZN10layer_norm13ln_fwd_kernelINS_13Kernel_traitsI6__halfS2_S2_S2_fjLj1280ELj1ELj4ELj1ELj16ENS_18Kernel_traits_baseILj1280ES2_S2_S2_S2_fjLj128EEEEELb0ELb1ELb1ELb1EEEvNS_9FwdParamsE)
        .other          _ZN10layer_norm13ln_fwd_kernelINS_13Kernel_traitsI6__halfS2_S2_S2_fjLj1280ELj1ELj4ELj1ELj16ENS_18Kernel_traits_baseILj1280ES2_S2_S2_S2_fjLj128EEEEELb0ELb1ELb1ELb1EEEvNS_9FwdParamsE,@"STO_CUDA_ENTRY STV_DEFAULT"
_ZN10layer_norm13ln_fwd_kernelINS_13Kernel_traitsI6__halfS2_S2_S2_fjLj1280ELj1ELj4ELj1ELj16ENS_18Kernel_traits_baseILj1280ES2_S2_S2_S2_fjLj128EEEEELb0ELb1ELb1ELb1EEEvNS_9FwdParamsE:
.text._ZN10layer_norm13ln_fwd_kernelINS_13Kernel_traitsI6__halfS2_S2_S2_fjLj1280ELj1ELj4ELj1ELj16ENS_18Kernel_traits_baseILj1280ES2_S2_S2_S2_fjLj128EEEEELb0ELb1ELb1ELb1EEEvNS_9FwdParamsE:
        /* <DEDUP_REMOVED lines=34> */
.L_x_4861:
        /* <DEDUP_REMOVED lines=24> */
.L_x_4862:
[----:B------:R-:W1:Y:S01]  /*03a0*/  LDCU UR4, c[0x0][0x384] ;  /* 0x00007080ff0477ac */ /* 0x000e620008000800 */
[----:B------:R-:W2:Y:S01]  /*03b0*/  LDCU.U8 UR5, c[0x0][0x410] ;  /* 0x00008200ff0577ac */ /* 0x000ea20008000000 */
[----:B------:R-:W3:Y:S01]  /*03c0*/  LDCU UR10, c[0x0][0x448] ;  /* 0x00008900ff0a77ac */ /* 0x000ee20008000800 */
[----:B------:R-:W4:Y:S01]  /*03d0*/  LDCU.64 UR8, c[0x0][0x3a0] ;  /* 0x00007400ff0877ac */ /* 0x000f220008000a00 */
[----:B-1----:R-:W-:-:S13]  /*03e0*/  ISETP.GE.AND P0, PT, R0, UR4, PT ;  /* 0x0000000400007c0c */ /* 0x002fda000bf06270 */
[----:B--234-:R-:W-:Y:S05]  /*03f0*/  @P0 EXIT ;  /* 0x000000000000094d */ /* 0x01cfea0003800000 */
.L_x_4876:
[----:B-1----:R-:W1:Y:S08]  /*0400*/  LDC.64 R106, c[0x0][0x3f0] ;  /* 0x0000fc00ff6a7b82 */ /* 0x002e700000000a00 */
[----:B------:R-:W2:Y:S08]  /*0410*/  LDC R109, c[0x0][0x388] ;  /* 0x0000e200ff6d7b82 */ /* 0x000eb00000000800 */
[----:B0-----:R-:W0:Y:S01]  /*0420*/  LDC.64 R4, c[0x0][0x3f8] ;  /* 0x0000fe00ff047b82 */ /* 0x001e220000000a00 */
[----:B-1----:R-:W-:-:S06]  /*0430*/  IMAD.WIDE R106, R0, 0x4, R106 ;  /* 0x00000004006a7825 */ /* 0x002fcc00078e026a */
[----:B------:R-:W3:Y:S01]  /*0440*/  LDG.E R106, desc[UR6][R106.64] ;  /* 0x000000066a6a7981 */ /* 0x000ee2000c1e1900 */
[----:B------:R-:W-:Y:S02]  /*0450*/  HFMA2 R108, -RZ, RZ, 0, 0 ;  /* 0x00000000ff6c7431 */ /* 0x000fe400000001ff */
[----:B0-----:R-:W-:-:S05]  /*0460*/  IMAD.WIDE R4, R0, 0x4, R4 ;  /* 0x0000000400047825 */ /* 0x001fca00078e0204 */
[----:B-----5:R0:W5:Y:S01]  /*0470*/  LDG.E R83, desc[UR6][R4.64] ;  /* 0x0000000604537981 */ /* 0x020162000c1e1900 */
[----:B---3--:R-:W-:-:S13]  /*0480*/  ISETP.GE.AND P1, PT, R106, 0x1, PT ;  /* 0x000000016a00780c */ /* 0x008fda0003f26270 */
[----:B------:R-:W1:Y:S01]  /*0490*/  @P1 LDC.64 R6, c[0x0][0x390] ;  /* 0x0000e400ff061b82 */ /* 0x000e620000000a00 */
[----:B------:R-:W-:-:S05]  /*04a0*/  @P1 IADD3 R8, PT, PT, R106, -0x1, RZ ;  /* 0xffffffff6a081810 */ /* 0x000fca0007ffe0ff */
[----:B--2---:R-:W-:-:S05]  /*04b0*/  @P1 IMAD R8, R8, R109, RZ ;  /* 0x0000006d08081224 */ /* 0x004fca00078e02ff */
[----:B------:R-:W-:-:S04]  /*04c0*/  @P1 SHF.R.S32.HI R3, RZ, 0x1f, R8 ;  /* 0x0000001fff031819 */ /* 0x000fc80000011408 */
[----:B------:R-:W-:-:S04]  /*04d0*/  @P1 LEA.HI R3, R3, R8, RZ, 0x3 ;  /* 0x0000000803031211 */ /* 0x000fc800078f18ff */
[----:B------:R-:W-:-:S05]  /*04e0*/  @P1 LEA.HI.SX32 R108, R3, R2, 0x1d ;  /* 0x00000002036c1211 */ /* 0x000fca00078feaff */
[----:B-1----:R-:W-:-:S05]  /*04f0*/  @P1 IMAD.WIDE.U32 R6, R108, 0x10, R6 ;  /* 0x000000106c061825 */ /* 0x002fca00078e0006 */
        /* <DEDUP_REMOVED lines=13> */
[--C-:B-----5:R-:W-:Y:S02]  /*05d0*/  @P2 HADD2.F32 R4, -RZ, R72.reuse.H1_H1 ;  /* 0x30000048ff042230 */ /* 0x120fe40000004100 */
[----:B------:R-:W-:Y:S02]  /*05e0*/  @P2 HADD2.F32 R3, -RZ, R72.H0_H0 ;  /* 0x20000048ff032230 */ /* 0x000fe40000004100 */
[--C-:B------:R-:W-:Y:S02]  /*05f0*/  @P2 HADD2.F32 R7, -RZ, R73.reuse.H0_H0 ;  /* 0x20000049ff072230 */ /* 0x100fe40000004100 */
[----:B------:R-:W-:Y:S01]  /*0600*/  @P2 HADD2.F32 R8, -RZ, R73.H1_H1 ;  /* 0x30000049ff082230 */ /* 0x000fe20000004100 */
[----:B------:R-:W1:Y:S08]  /*0610*/  @P2 LDC R6, c[0x0][0x40c] ;  /* 0x00010300ff062b82 */ /* 0x000e700000000800 */
[----:B------:R-:W3:Y:S08]  /*0620*/  @P2 LDC R84, c[0x0][0x40c] ;  /* 0x00010300ff542b82 */ /* 0x000ef00000000800 */
[----:B------:R-:W4:Y:S01]  /*0630*/  @P2 LDC R9, c[0x0][0x40c] ;  /* 0x00010300ff092b82 */ /* 0x000f220000000800 */
[----:B0-----:R-:W-:Y:S01]  /*0640*/  @P2 FMUL.FTZ R5, R4, R5 ;  /* 0x0000000504052220 */ /* 0x001fe20000410000 */
[----:B------:R-:W-:-:S06]  /*0650*/  @P2 HADD2.F32 R4, -RZ, R52.H0_H0 ;  /* 0x20000034ff042230 */ /* 0x000fcc0000004100 */
[----:B------:R-:W0:Y:S01]  /*0660*/  @P2 LDC R86, c[0x0][0x40c] ;  /* 0x00010300ff562b82 */ /* 0x000e220000000800 */
[----:B-1----:R-:W-:Y:S01]  /*0670*/  @P2 FMUL.FTZ R3, R3, R6 ;  /* 0x0000000603032220 */ /* 0x002fe20000410000 */
[----:B------:R-:W-:-:S06]  /*0680*/  @P2 HADD2.F32 R6, -RZ, R52.H1_H1 ;  /* 0x30000034ff062230 */ /* 0x000fcc0000004100 */
[----:B------:R-:W1:Y:S01]  /*0690*/  @P2 LDC R88, c[0x0][0x40c] ;  /* 0x00010300ff582b82 */ /* 0x000e620000000800 */
[----:B---3--:R-:W-:-:S07]  /*06a0*/  @P2 FMUL.FTZ R7, R7, R84 ;  /* 0x0000005407072220 */ /* 0x008fce0000410000 */
[----:B------:R-:W3:Y:S01]  /*06b0*/  @P2 LDC R85, c[0x0][0x40c] ;  /* 0x00010300ff552b82 */ /* 0x000ee20000000800 */
[----:B----4-:R-:W-:Y:S01]  /*06c0*/  @P2 FMUL.FTZ R8, R8, R9 ;  /* 0x0000000908082220 */ /* 0x010fe20000410000 */
[----:B------:R-:W-:-:S06]  /*06d0*/  @P2 HADD2.F32 R9, -RZ, R75.H0_H0 ;  /* 0x2000004bff092230 */ /* 0x000fcc0000004100 */
[----:B------:R-:W4:Y:S01]  /*06e0*/  @P2 LDC R90, c[0x0][0x40c] ;  /* 0x00010300ff5a2b82 */ /* 0x000f220000000800 */
[----:B-1----:R-:W-:Y:S01]  /*06f0*/  @P2 FMUL.FTZ R9, R9, R88 ;  /* 0x0000005809092220 */ /* 0x002fe20000410000 */
[--C-:B--2---:R-:W-:Y:S02]  /*0700*/  @P2 HADD2.F32 R10, -RZ, R76.reuse.H0_H0 ;  /* 0x2000004cff0a2230 */ /* 0x104fe40000004100 */
[--C-:B------:R-:W-:Y:S02]  /*0710*/  @!P2 HADD2.F32 R80, -RZ, R76.reuse.H0_H0 ;  /* 0x2000004cff50a230 */ /* 0x100fe40000004100 */
[----:B------:R-:W-:Y:S02]  /*0720*/  @P2 HADD2.F32 R82, -RZ, R76.H1_H1 ;  /* 0x3000004cff522230 */ /* 0x000fe40000004100 */
[----:B------:R-:W-:Y:S01]  /*0730*/  @P2 FFMA.FTZ R80, R3, R4, R10 ;  /* 0x0000000403502223 */ /* 0x000fe2000001000a */
[----:B------:R-:W-:Y:S02]  /*0740*/  @P2 HADD2.F32 R4, -RZ, R53.H0_H0 ;  /* 0x20000035ff042230 */ /* 0x000fe40000004100 */
[----:B------:R-:W-:-:S02]  /*0750*/  @P2 HADD2.F32 R10, -RZ, R77.H0_H0 ;  /* 0x2000004dff0a2230 */ /* 0x000fc40000004100 */
[----:B------:R-:W-:Y:S02]  /*0760*/  @!P2 HADD2.F32 R105, -RZ, R76.H1_H1 ;  /* 0x3000004cff69a230 */ /* 0x000fe40000004100 */
[----:B------:R-:W-:Y:S01]  /*0770*/  @P2 FFMA.FTZ R105, R5, R6, R82 ;  /* 0x0000000605692223 */ /* 0x000fe20000010052 */
[----:B------:R-:W-:Y:S02]  /*0780*/  @P2 HADD2.F32 R3, -RZ, R53.H1_H1 ;  /* 0x30000035ff032230 */ /* 0x000fe40000004100 */
[--C-:B------:R-:W-:Y:S02]  /*0790*/  @!P2 HADD2.F32 R81, -RZ, R77.reuse.H0_H0 ;  /* 0x2000004dff51a230 */ /* 0x100fe40000004100 */
[----:B------:R-:W-:Y:S01]  /*07a0*/  @P2 FFMA.FTZ R81, R7, R4, R10 ;  /* 0x0000000407512223 */ /* 0x000fe2000001000a */
[----:B------:R-:W-:Y:S02]  /*07b0*/  @P2 HADD2.F32 R11, -RZ, R77.H1_H1 ;  /* 0x3000004dff0b2230 */ /* 0x000fe40000004100 */
[----:B------:R-:W-:-:S02]  /*07c0*/  @P2 HADD2.F32 R5, -RZ, R74.H0_H0 ;  /* 0x2000004aff052230 */ /* 0x000fc40000004100 */
[----:B------:R-:W-:Y:S02]  /*07d0*/  @P2 HADD2.F32 R6, -RZ, R74.H1_H1 ;  /* 0x3000004aff062230 */ /* 0x000fe40000004100 */
[----:B------:R-:W-:Y:S02]  /*07e0*/  @P2 HADD2.F32 R7, -RZ, R75.H1_H1 ;  /* 0x3000004bff072230 */ /* 0x000fe40000004100 */
[----:B0-----:R-:W-:Y:S01]  /*07f0*/  @P2 FMUL.FTZ R5, R5, R86 ;  /* 0x0000005605052220 */ /* 0x001fe20000410000 */
[----:B------:R-:W-:Y:S02]  /*0800*/  @!P2 HADD2.F32 R104, -RZ, R77.H1_H1 ;  /* 0x3000004dff68a230 */ /* 0x000fe40000004100 */
[----:B------:R-:W-:Y:S01]  /*0810*/  @P2 FFMA.FTZ R104, R8, R3, R11 ;  /* 0x0000000308682223 */ /* 0x000fe2000001000b */
[--C-:B------:R-:W-:Y:S02]  /*0820*/  @P2 HADD2.F32 R4, -RZ, R54.reuse.H0_H0 ;  /* 0x20000036ff042230 */ /* 0x100fe40000004100 */
[----:B---3--:R-:W-:Y:S01]  /*0830*/  @P2 FMUL.FTZ R6, R6, R85 ;  /* 0x0000005506062220 */ /* 0x008fe20000410000 */
[----:B------:R-:W-:-:S02]  /*0840*/  @P2 HADD2.F32 R3, -RZ, R54.H1_H1 ;  /* 0x30000036ff032230 */ /* 0x000fc40000004100 */
[----:B----4-:R-:W-:Y:S01]  /*0850*/  @P2 FMUL.FTZ R7, R7, R90 ;  /* 0x0000005a07072220 */ /* 0x010fe20000410000 */
[--C-:B------:R-:W-:Y:S02]  /*0860*/  @P2 HADD2.F32 R8, -RZ, R55.reuse.H0_H0 ;  /* 0x20000037ff082230 */ /* 0x100fe40000004100 */
[----:B------:R-:W-:Y:S02]  /*0870*/  @P2 HADD2.F32 R10, -RZ, R55.H1_H1 ;  /* 0x30000037ff0a2230 */ /* 0x000fe40000004100 */
[--C-:B------:R-:W-:Y:S02]  /*0880*/  @P2 HADD2.F32 R84, -RZ, R78.reuse.H0_H0 ;  /* 0x2000004eff542230 */ /* 0x100fe40000004100 */
[----:B------:R-:W-:Y:S02]  /*0890*/  @P2 HADD2.F32 R11, -RZ, R78.H1_H1 ;  /* 0x3000004eff0b2230 */ /* 0x000fe40000004100 */
[--C-:B------:R-:W-:Y:S02]  /*08a0*/  @P2 HADD2.F32 R86, -RZ, R79.reuse.H0_H0 ;  /* 0x2000004fff562230 */ /* 0x100fe40000004100 */
[----:B------:R-:W-:-:S02]  /*08b0*/  @P2 HADD2.F32 R88, -RZ, R79.H1_H1 ;  /* 0x3000004fff582230 */ /* 0x000fc40000004100 */
[--C-:B------:R-:W-:Y:S02]  /*08c0*/  @!P2 HADD2.F32 R82, -RZ, R78.reuse.H0_H0 ;  /* 0x2000004eff52a230 */ /* 0x100fe40000004100 */
[----:B------:R-:W-:Y:S01]  /*08d0*/  @P2 FFMA.FTZ R82, R5, R4, R84 ;  /* 0x0000000405522223 */ /* 0x000fe20000010054 */
[----:B------:R-:W-:Y:S02]  /*08e0*/  @!P2 HADD2.F32 R107, -RZ, R78.H1_H1 ;  /* 0x3000004eff6ba230 */ /* 0x000fe40000004100 */
[----:B------:R-:W-:Y:S01]  /*08f0*/  @P2 FFMA.FTZ R107, R6, R3, R11 ;  /* 0x00000003066b2223 */ /* 0x000fe2000001000b */
[--C-:B------:R-:W-:Y:S02]  /*0900*/  @!P2 HADD2.F32 R103, -RZ, R79.reuse.H0_H0 ;  /* 0x2000004fff67a230 */ /* 0x100fe40000004100 */
[----:B------:R-:W-:Y:S01]  /*0910*/  @P2 FFMA.FTZ R103, R9, R8, R86 ;  /* 0x0000000809672223 */ /* 0x000fe20000010056 */
[----:B------:R-:W-:Y:S02]  /*0920*/  @!P2 HADD2.F32 R114, -RZ, R79.H1_H1 ;  /* 0x3000004fff72a230 */ /* 0x000fe40000004100 */
[----:B------:R-:W-:Y:S01]  /*0930*/  @P2 FFMA.FTZ R114, R7, R10, R88 ;  /* 0x0000000a07722223 */ /* 0x000fe20000010058 */
[----:B------:R-:W-:-:S02]  /*0940*/  F2FP.F16.F32.PACK_AB R5, RZ, R81 ;  /* 0x00000051ff05723e */ /* 0x000fc400000000ff */
[----:B------:R-:W-:Y:S02]  /*0950*/  F2FP.F16.F32.PACK_AB R6, RZ, R104 ;  /* 0x00000068ff06723e */ /* 0x000fe400000000ff */
[----:B------:R-:W-:Y:S02]  /*0960*/  F2FP.F16.F32.PACK_AB R4, RZ, R80 ;  /* 0x00000050ff04723e */ /* 0x000fe400000000ff */
[----:B------:R-:W-:Y:S02]  /*0970*/  F2FP.F16.F32.PACK_AB R3, RZ, R105 ;  /* 0x00000069ff03723e */ /* 0x000fe400000000ff */
[----:B------:R-:W-:Y:S02]  /*0980*/  F2FP.F16.F32.PACK_AB R8, RZ, R82 ;  /* 0x00000052ff08723e */ /* 0x000fe400000000ff */
[----:B------:R-:W-:Y:S02]  /*0990*/  F2FP.F16.F32.PACK_AB R9, RZ, R107 ;  /* 0x0000006bff09723e */ /* 0x000fe400000000ff */
[----:B------:R-:W-:-:S02]  /*09a0*/  F2FP.F16.F32.PACK_AB R10, RZ, R103 ;  /* 0x00000067ff0a723e */ /* 0x000fc400000000ff */
[----:B------:R-:W-:Y:S02]  /*09b0*/  F2FP.F16.F32.PACK_AB R7, RZ, R114 ;  /* 0x00000072ff07723e */ /* 0x000fe400000000ff */
[----:B------:R-:W-:Y:S02]  /*09c0*/  PRMT R5, R5, 0x5410, R6 ;  /* 0x0000541005057816 */ /* 0x000fe40000000006 */
[----:B------:R-:W-:Y:S02]  /*09d0*/  PRMT R4, R4, 0x5410, R3 ;  /* 0x0000541004047816 */ /* 0x000fe40000000003 */
[----:B------:R-:W-:Y:S02]  /*09e0*/  PRMT R6, R8, 0x5410, R9 ;  /* 0x0000541008067816 */ /* 0x000fe40000000009 */
[----:B------:R-:W-:Y:S01]  /*09f0*/  PRMT R7, R10, 0x5410, R7 ;  /* 0x000054100a077816 */ /* 0x000fe20000000007 */
[----:B------:R-:W-:Y:S06]  /*0a00*/  BRA `(.L_x_4864) ;  /* 0x0000000000e87947 */ /* 0x000fec0003800000 */
.L_x_4863:
[----:B------:R-:W0:Y:S01]  /*0a10*/  @P1 LDC R4, c[0x0][0x40c] ;  /* 0x00010300ff041b82 */ /* 0x000e220000000800 */
[--C-:B-----5:R-:W-:Y:S01]  /*0a20*/  @P1 HADD2.F32 R3, -RZ, R72.reuse.H0_H0 ;  /* 0x20000048ff031230 */ /* 0x120fe20000004100 */
[----:B------:R-:W-:Y:S01]  /*0a30*/  CS2R R80, SRZ ;  /* 0x0000000000507805 */ /* 0x000fe2000001ff00 */
[----:B------:R-:W-:Y:S01]  /*0a40*/  @P1 HADD2.F32 R5, -RZ, R72.H1_H1 ;  /* 0x30000048ff051230 */ /* 0x000fe20000004100 */
[----:B------:R-:W-:Y:S01]  /*0a50*/  CS2R R104, SRZ ;  /* 0x0000000000687805 */ /* 0x000fe2000001ff00 */
[----:B------:R-:W-:Y:S01]  /*0a60*/  @P1 HADD2.F32 R9, -RZ, R73.H1_H1 ;  /* 0x30000049ff091230 */ /* 0x000fe20000004100 */
[----:B------:R-:W-:Y:S01]  /*0a70*/  MOV R107, RZ ;  /* 0x000000ff006b7202 */ /* 0x000fe20000000f00 */
[----:B------:R-:W-:Y:S01]  /*0a80*/  @P1 HADD2.F32 R8, -RZ, R52.H1_H1 ;  /* 0x30000034ff081230 */ /* 0x000fe20000004100 */
[----:B------:R-:W1:Y:S01]  /*0a90*/  @P1 LDC R6, c[0x0][0x40c] ;  /* 0x00010300ff061b82 */ /* 0x000e620000000800 */
[----:B------:R-:W-:Y:S02]  /*0aa0*/  MOV R103, RZ ;  /* 0x000000ff00677202 */ /* 0x000fe40000000f00 */
[----:B------:R-:W-:-:S05]  /*0ab0*/  MOV R114, RZ ;  /* 0x000000ff00727202 */ /* 0x000fca0000000f00 */
[----:B------:R-:W2:Y:S08]  /*0ac0*/  @P1 LDC R10, c[0x0][0x40c] ;  /* 0x00010300ff0a1b82 */ /* 0x000eb00000000800 */
[----:B------:R-:W3:Y:S01]  /*0ad0*/  @P1 LDC R7, c[0x0][0x40c] ;  /* 0x00010300ff071b82 */ /* 0x000ee20000000800 */
[----:B0-----:R-:W-:Y:S01]  /*0ae0*/  @P1 FMUL.FTZ R3, R3, R4 ;  /* 0x0000000403031220 */ /* 0x001fe20000410000 */
[----:B------:R-:W-:-:S05]  /*0af0*/  @P1 HADD2.F32 R4, -RZ, R52.H0_H0 ;  /* 0x20000034ff041230 */ /* 0x000fca0000004100 */
[----:B------:R-:W-:Y:S01]  /*0b00*/  @P1 FMUL.FTZ R80, R3, R4 ;  /* 0x0000000403501220 */ /* 0x000fe20000410000 */
[----:B------:R-:W0:Y:S01]  /*0b10*/  @P1 LDC R82, c[0x0][0x40c] ;  /* 0x00010300ff521b82 */ /* 0x000e220000000800 */
[----:B-1----:R-:W-:Y:S01]  /*0b20*/  @P1 FMUL.FTZ R5, R5, R6 ;  /* 0x0000000605051220 */ /* 0x002fe20000410000 */
[----:B------:R-:W-:Y:S02]  /*0b30*/  @P1 HADD2.F32 R6, -RZ, R73.H0_H0 ;  /* 0x20000049ff061230 */ /* 0x000fe40000004100 */
[--C-:B------:R-:W-:Y:S02]  /*0b40*/  @P1 HADD2.F32 R4, -RZ, R53.reuse.H1_H1 ;  /* 0x30000035ff041230 */ /* 0x100fe40000004100 */
[----:B------:R-:W-:Y:S01]  /*0b50*/  @P1 FMUL.FTZ R105, R5, R8 ;  /* 0x0000000805691220 */ /* 0x000fe20000410000 */
[----:B------:R-:W-:Y:S01]  /*0b60*/  @P1 HADD2.F32 R3, -RZ, R53.H0_H0 ;  /* 0x20000035ff031230 */ /* 0x000fe20000004100 */
[----:B------:R-:W1:Y:S01]  /*0b70*/  @P1 LDC R84, c[0x0][0x40c] ;  /* 0x00010300ff541b82 */ /* 0x000e620000000800 */
[----:B--2---:R-:W-:Y:S01]  /*0b80*/  @P1 FMUL.FTZ R9, R9, R10 ;  /* 0x0000000a09091220 */ /* 0x004fe20000410000 */
[----:B------:R-:W-:-:S02]  /*0b90*/  @P1 HADD2.F32 R5, -RZ, R74.H0_H0 ;  /* 0x2000004aff051230 */ /* 0x000fc40000004100 */
[--C-:B------:R-:W-:Y:S02]  /*0ba0*/  @P1 HADD2.F32 R8, -RZ, R75.reuse.H0_H0 ;  /* 0x2000004bff081230 */ /* 0x100fe40000004100 */
[----:B------:R-:W-:Y:S01]  /*0bb0*/  @P1 FMUL.FTZ R104, R9, R4 ;  /* 0x0000000409681220 */ /* 0x000fe20000410000 */
[----:B------:R-:W-:Y:S01]  /*0bc0*/  @P1 HADD2.F32 R9, -RZ, R75.H1_H1 ;  /* 0x3000004bff091230 */ /* 0x000fe20000004100 */
[----:B------:R-:W2:Y:S01]  /*0bd0*/  @P1 LDC R11, c[0x0][0x40c] ;  /* 0x00010300ff0b1b82 */ /* 0x000ea20000000800 */
[----:B---3--:R-:W-:Y:S01]  /*0be0*/  @P1 FMUL.FTZ R6, R6, R7 ;  /* 0x0000000706061220 */ /* 0x008fe20000410000 */
[----:B------:R-:W-:Y:S02]  /*0bf0*/  @P1 HADD2.F32 R7, -RZ, R74.H1_H1 ;  /* 0x3000004aff071230 */ /* 0x000fe40000004100 */
[--C-:B------:R-:W-:Y:S02]  /*0c00*/  @P1 HADD2.F32 R4, -RZ, R54.reuse.H0_H0 ;  /* 0x20000036ff041230 */ /* 0x100fe40000004100 */
[----:B------:R-:W-:Y:S01]  /*0c10*/  @P1 FMUL.FTZ R81, R6, R3 ;  /* 0x0000000306511220 */ /* 0x000fe20000410000 */
[----:B------:R-:W-:Y:S01]  /*0c20*/  @P1 HADD2.F32 R6, -RZ, R54.H1_H1 ;  /* 0x30000036ff061230 */ /* 0x000fe20000004100 */
[----:B------:R-:W3:Y:S01]  /*0c30*/  @P1 LDC R86, c[0x0][0x40c] ;  /* 0x00010300ff561b82 */ /* 0x000ee20000000800 */
[----:B0-----:R-:W-:Y:S01]  /*0c40*/  @P1 FMUL.FTZ R5, R5, R82 ;  /* 0x0000005205051220 */ /* 0x001fe20000410000 */
[--C-:B------:R-:W-:Y:S01]  /*0c50*/  @P1 HADD2.F32 R3, -RZ, R55.reuse.H0_H0 ;  /* 0x20000037ff031230 */ /* 0x100fe20000004100 */
[----:B------:R-:W-:Y:S01]  /*0c60*/  MOV R82, RZ ;  /* 0x000000ff00527202 */ /* 0x000fe20000000f00 */
[----:B------:R-:W-:-:S02]  /*0c70*/  @P1 HADD2.F32 R10, -RZ, R55.H1_H1 ;  /* 0x30000037ff0a1230 */ /* 0x000fc40000004100 */
[----:B------:R-:W-:Y:S01]  /*0c80*/  @P1 FMUL.FTZ R82, R5, R4 ;  /* 0x0000000405521220 */ /* 0x000fe20000410000 */
[----:B------:R-:W-:Y:S01]  /*0c90*/  F2FP.F16.F32.PACK_AB R5, RZ, R81 ;  /* 0x00000051ff05723e */ /* 0x000fe200000000ff */
[----:B-1----:R-:W-:Y:S01]  /*0ca0*/  @P1 FMUL.FTZ R7, R7, R84 ;  /* 0x0000005407071220 */ /* 0x002fe20000410000 */
[----:B------:R-:W-:-:S03]  /*0cb0*/  F2FP.F16.F32.PACK_AB R4, RZ, R80 ;  /* 0x00000050ff04723e */ /* 0x000fc600000000ff */
[----:B------:R-:W-:Y:S01]  /*0cc0*/  @P1 FMUL.FTZ R107, R7, R6 ;  /* 0x00000006076b1220 */ /* 0x000fe20000410000 */
[----:B------:R-:W-:Y:S02]  /*0cd0*/  F2FP.F16.F32.PACK_AB R6, RZ, R104 ;  /* 0x00000068ff06723e */ /* 0x000fe400000000ff */
[----:B------:R-:W-:Y:S01]  /*0ce0*/  F2FP.F16.F32.PACK_AB R7, RZ, R82 ;  /* 0x00000052ff07723e */ /* 0x000fe200000000ff */
[----:B--2---:R-:W-:Y:S01]  /*0cf0*/  @P1 FMUL.FTZ R8, R8, R11 ;  /* 0x0000000b08081220 */ /* 0x004fe20000410000 */
[----:B------:R-:W-:-:S03]  /*0d00*/  PRMT R5, R5, 0x5410, R6 ;  /* 0x0000541005057816 */ /* 0x000fc60000000006 */
[----:B------:R-:W-:Y:S01]  /*0d10*/  @P1 FMUL.FTZ R103, R8, R3 ;  /* 0x0000000308671220 */ /* 0x000fe20000410000 */
[----:B------:R-:W-:Y:S02]  /*0d20*/  F2FP.F16.F32.PACK_AB R8, RZ, R107 ;  /* 0x0000006bff08723e */ /* 0x000fe400000000ff */
[----:B------:R-:W-:Y:S01]  /*0d30*/  F2FP.F16.F32.PACK_AB R3, RZ, R105 ;  /* 0x00000069ff03723e */ /* 0x000fe200000000ff */
[----:B---3--:R-:W-:Y:S01]  /*0d40*/  @P1 FMUL.FTZ R9, R9, R86 ;  /* 0x0000005609091220 */ /* 0x008fe20000410000 */
[----:B------:R-:W-:Y:S02]  /*0d50*/  PRMT R6, R7, 0x5410, R8 ;  /* 0x0000541007067816 */ /* 0x000fe40000000008 */
[----:B------:R-:W-:Y:S01]  /*0d60*/  PRMT R4, R4, 0x5410, R3 ;  /* 0x0000541004047816 */ /* 0x000fe20000000003 */
[----:B------:R-:W-:Y:S01]  /*0d70*/  @P1 FMUL.FTZ R114, R9, R10 ;  /* 0x0000000a09721220 */ /* 0x000fe20000410000 */
[----:B------:R-:W-:-:S04]  /*0d80*/  F2FP.F16.F32.PACK_AB R9, RZ, R103 ;  /* 0x00000067ff09723e */ /* 0x000fc800000000ff */
[----:B------:R-:W-:-:S04]  /*0d90*/  F2FP.F16.F32.PACK_AB R10, RZ, R114 ;  /* 0x00000072ff0a723e */ /* 0x000fc800000000ff */
[----:B------:R-:W-:-:S07]  /*0da0*/  PRMT R7, R9, 0x5410, R10 ;  /* 0x0000541009077816 */ /* 0x000fce000000000a */
.L_x_4864:
        /* <DEDUP_REMOVED lines=13> */
[--C-:B0----5:R-:W-:Y:S02]  /*0e80*/  HADD2.F32 R84, -RZ, R76.reuse.H0_H0 ;  /* 0x2000004cff547230 */ /* 0x121fe40000004100 */
[----:B------:R-:W-:Y:S02]  /*0e90*/  HADD2.F32 R101, -RZ, R76.H1_H1 ;  /* 0x3000004cff657230 */ /* 0x000fe40000004100 */
[--C-:B------:R-:W-:Y:S02]  /*0ea0*/  HADD2.F32 R85, -RZ, R77.reuse.H0_H0 ;  /* 0x2000004dff557230 */ /* 0x100fe40000004100 */
[----:B------:R-:W-:Y:S02]  /*0eb0*/  HADD2.F32 R100, -RZ, R77.H1_H1 ;  /* 0x3000004dff647230 */ /* 0x000fe40000004100 */
[----:B------:R-:W-:Y:S02]  /*0ec0*/  HADD2.F32 R99, -RZ, R78.H1_H1 ;  /* 0x3000004eff637230 */ /* 0x000fe40000004100 */
[----:B------:R-:W-:-:S02]  /*0ed0*/  HADD2.F32 R87, -RZ, R79.H0_H0 ;  /* 0x2000004fff577230 */ /* 0x000fc40000004100 */
[----:B------:R-:W0:Y:S01]  /*0ee0*/  @P2 LDC R4, c[0x0][0x40c] ;  /* 0x00010300ff042b82 */ /* 0x000e220000000800 */
[--C-:B------:R-:W-:Y:S02]  /*0ef0*/  @P2 HADD2.F32 R3, -RZ, R72.reuse.H0_H0 ;  /* 0x20000048ff032230 */ /* 0x100fe40000004100 */
[----:B------:R-:W-:Y:S02]  /*0f00*/  @P2 HADD2.F32 R6, -RZ, R72.H1_H1 ;  /* 0x30000048ff062230 */ /* 0x000fe40000004100 */
[----:B------:R-:W-:-:S03]  /*0f10*/  HADD2.F32 R102, -RZ, R79.H1_H1 ;  /* 0x3000004fff667230 */ /* 0x000fc60000004100 */
[----:B------:R-:W1:Y:S08]  /*0f20*/  @P2 LDC R10, c[0x0][0x40c] ;  /* 0x00010300ff0a2b82 */ /* 0x000e700000000800 */
[----:B------:R-:W2:Y:S01]  /*0f30*/  @P2 LDC R7, c[0x0][0x40c] ;  /* 0x00010300ff072b82 */ /* 0x000ea20000000800 */
[----:B0-----:R-:W-:-:S07]  /*0f40*/  @P2 FMUL.FTZ R5, R3, R4 ;  /* 0x0000000403052220 */ /* 0x001fce0000410000 */
[----:B------:R-:W0:Y:S01]  /*0f50*/  @P2 LDC R8, c[0x0][0x40c] ;  /* 0x00010300ff082b82 */ /* 0x000e220000000800 */
[--C-:B------:R-:W-:Y:S02]  /*0f60*/  @P2 HADD2.F32 R3, -RZ, R56.reuse.H0_H0 ;  /* 0x20000038ff032230 */ /* 0x100fe40000004100 */
[----:B------:R-:W-:-:S03]  /*0f70*/  @P2 HADD2.F32 R4, -RZ, R56.H1_H1 ;  /* 0x30000038ff042230 */ /* 0x000fc60000004100 */
[----:B------:R-:W-:Y:S01]  /*0f80*/  @P2 FFMA.FTZ R84, R5, R3, R84 ;  /* 0x0000000305542223 */ /* 0x000fe20000010054 */
[----:B------:R-:W-:Y:S01]  /*0f90*/  @P2 HADD2.F32 R3, -RZ, R73.H1_H1 ;  /* 0x30000049ff032230 */ /* 0x000fe20000004100 */
[----:B------:R-:W3:Y:S04]  /*0fa0*/  @P2 LDC R86, c[0x0][0x40c] ;  /* 0x00010300ff562b82 */ /* 0x000ee80000000800 */
[----:B-1----:R-:W-:Y:S01]  /*0fb0*/  @P2 FMUL.FTZ R5, R3, R10 ;  /* 0x0000000a03052220 */ /* 0x002fe20000410000 */
[----:B------:R-:W-:Y:S02]  /*0fc0*/  @P2 HADD2.F32 R3, -RZ, R57.H0_H0 ;  /* 0x20000039ff032230 */ /* 0x000fe40000004100 */
[----:B--2---:R-:W-:Y:S01]  /*0fd0*/  @P2 FMUL.FTZ R6, R6, R7 ;  /* 0x0000000706062220 */ /* 0x004fe20000410000 */
[----:B------:R-:W1:Y:S01]  /*0fe0*/  @P2 LDC R9, c[0x0][0x40c] ;  /* 0x00010300ff092b82 */ /* 0x000e620000000800 */
[----:B------:R-:W-:-:S02]  /*0ff0*/  @P2 HADD2.F32 R7, -RZ, R73.H0_H0 ;  /* 0x20000049ff072230 */ /* 0x000fc40000004100 */
[----:B------:R-:W-:Y:S01]  /*1000*/  @P2 FFMA.FTZ R101, R6, R4, R101 ;  /* 0x0000000406652223 */ /* 0x000fe20000010065 */
[----:B------:R-:W-:Y:S02]  /*1010*/  @P2 HADD2.F32 R4, -RZ, R57.H1_H1 ;  /* 0x30000039ff042230 */ /* 0x000fe40000004100 */
[--C-:B------:R-:W-:Y:S02]  /*1020*/  @P2 HADD2.F32 R6, -RZ, R74.reuse.H0_H0 ;  /* 0x2000004aff062230 */ /* 0x100fe40000004100 */
[----:B------:R-:W2:Y:S01]  /*1030*/  @P2 LDC R88, c[0x0][0x40c] ;  /* 0x00010300ff582b82 */ /* 0x000ea20000000800 */
[----:B0-----:R-:W-:Y:S01]  /*1040*/  @P2 FMUL.FTZ R8, R7, R8 ;  /* 0x0000000807082220 */ /* 0x001fe20000410000 */
[----:B------:R-:W-:Y:S02]  /*1050*/  @P2 HADD2.F32 R7, -RZ, R74.H1_H1 ;  /* 0x3000004aff072230 */ /* 0x000fe40000004100 */
[----:B------:R-:W-:Y:S01]  /*1060*/  @P2 FFMA.FTZ R100, R5, R4, R100 ;  /* 0x0000000405642223 */ /* 0x000fe20000010064 */
[----:B------:R-:W-:-:S02]  /*1070*/  @P2 HADD2.F32 R4, -RZ, R58.H1_H1 ;  /* 0x3000003aff042230 */ /* 0x000fc40000004100 */
[----:B------:R-:W-:Y:S01]  /*1080*/  @P2 FFMA.FTZ R85, R8, R3, R85 ;  /* 0x0000000308552223 */ /* 0x000fe20000010055 */
[--C-:B------:R-:W-:Y:S01]  /*1090*/  @P2 HADD2.F32 R3, -RZ, R75.reuse.H0_H0 ;  /* 0x2000004bff032230 */ /* 0x100fe20000004100 */
[----:B------:R-:W0:Y:S01]  /*10a0*/  @P2 LDC R10, c[0x0][0x40c] ;  /* 0x00010300ff0a2b82 */ /* 0x000e220000000800 */
[----:B---3--:R-:W-:Y:S01]  /*10b0*/  @P2 FMUL.FTZ R8, R7, R86 ;  /* 0x0000005607082220 */ /* 0x008fe20000410000 */
[----:B------:R-:W-:Y:S02]  /*10c0*/  @P2 HADD2.F32 R7, -RZ, R75.H1_H1 ;  /* 0x3000004bff072230 */ /* 0x000fe40000004100 */
[----:B------:R-:W-:Y:S02]  /*10d0*/  HADD2.F32 R86, -RZ, R78.H0_H0 ;  /* 0x2000004eff567230 */ /* 0x000fe40000004100 */
[----:B------:R-:W-:Y:S01]  /*10e0*/  @P2 FFMA.FTZ R99, R8, R4, R99 ;  /* 0x0000000408632223 */ /* 0x000fe20000010063 */
[--C-:B------:R-:W-:Y:S01]  /*10f0*/  @P2 HADD2.F32 R5, -RZ, R59.reuse.H0_H0 ;  /* 0x2000003bff052230 */ /* 0x100fe20000004100 */
[----:B------:R-:W-:Y:S01]  /*1100*/  F2FP.F16.F32.PACK_AB R4, RZ, R84 ;  /* 0x00000054ff04723e */ /* 0x000fe200000000ff */
[----:B-1----:R-:W-:Y:S01]  /*1110*/  @P2 FMUL.FTZ R9, R6, R9 ;  /* 0x0000000906092220 */ /* 0x002fe20000410000 */
[----:B------:R-:W-:-:S02]  /*1120*/  @P2 HADD2.F32 R6, -RZ, R59.H1_H1 ;  /* 0x3000003bff062230 */ /* 0x000fc40000004100 */
[----:B--2---:R-:W-:Y:S01]  /*1130*/  @P2 FMUL.FTZ R88, R3, R88 ;  /* 0x0000005803582220 */ /* 0x004fe20000410000 */
[----:B------:R-:W-:-:S03]  /*1140*/  @P2 HADD2.F32 R3, -RZ, R58.H0_H0 ;  /* 0x2000003aff032230 */ /* 0x000fc60000004100 */
[----:B------:R-:W-:Y:S01]  /*1150*/  @P2 FFMA.FTZ R87, R88, R5, R87 ;  /* 0x0000000558572223 */ /* 0x000fe20000010057 */
[----:B------:R-:W-:Y:S01]  /*1160*/  F2FP.F16.F32.PACK_AB R5, RZ, R85 ;  /* 0x00000055ff05723e */ /* 0x000fe200000000ff */
[----:B------:R-:W-:Y:S01]  /*1170*/  @P2 FFMA.FTZ R86, R9, R3, R86 ;  /* 0x0000000309562223 */ /* 0x000fe20000010056 */
[----:B------:R-:W-:Y:S01]  /*1180*/  F2FP.F16.F32.PACK_AB R3, RZ, R101 ;  /* 0x00000065ff03723e */ /* 0x000fe200000000ff */
[----:B0-----:R-:W-:Y:S01]  /*1190*/  @P2 FMUL.FTZ R7, R7, R10 ;  /* 0x0000000a07072220 */ /* 0x001fe20000410000 */
[----:B------:R-:W-:Y:S02]  /*11a0*/  F2FP.F16.F32.PACK_AB R9, RZ, R99 ;  /* 0x00000063ff09723e */ /* 0x000fe400000000ff */
[----:B------:R-:W-:Y:S01]  /*11b0*/  F2FP.F16.F32.PACK_AB R8, RZ, R86 ;  /* 0x00000056ff08723e */ /* 0x000fe200000000ff */
[----:B------:R-:W-:Y:S01]  /*11c0*/  @P2 FFMA.FTZ R102, R7, R6, R102 ;  /* 0x0000000607662223 */ /* 0x000fe20000010066 */
        /* <DEDUP_REMOVED lines=8> */
.L_x_4865:
[----:B0-----:R-:W0:Y:S01]  /*1250*/  @P1 LDC R4, c[0x0][0x40c] ;  /* 0x00010300ff041b82 */ /* 0x001e220000000800 */
[--C-:B-----5:R-:W-:Y:S01]  /*1260*/  @P1 HADD2.F32 R3, -RZ, R72.reuse.H0_H0 ;  /* 0x20000048ff031230 */ /* 0x120fe20000004100 */
[----:B------:R-:W-:Y:S01]  /*1270*/  CS2R R84, SRZ ;  /* 0x0000000000547805 */ /* 0x000fe2000001ff00 */
[----:B------:R-:W-:Y:S01]  /*1280*/  @P1 HADD2.F32 R5, -RZ, R72.H1_H1 ;  /* 0x30000048ff051230 */ /* 0x000fe20000004100 */
[----:B------:R-:W-:Y:S01]  /*1290*/  CS2R R100, SRZ ;  /* 0x0000000000647805 */ /* 0x000fe2000001ff00 */
[----:B------:R-:W-:Y:S02]  /*12a0*/  @P1 HADD2.F32 R9, -RZ, R73.H1_H1 ;  /* 0x30000049ff091230 */ /* 0x000fe40000004100 */
[----:B------:R-:W-:Y:S02]  /*12b0*/  HFMA2 R102, -RZ, RZ, 0, 0 ;  /* 0x00000000ff667431 */ /* 0x000fe400000001ff */
[----:B------:R-:W-:Y:S01]  /*12c0*/  @P1 HADD2.F32 R8, -RZ, R56.H1_H1 ;  /* 0x30000038ff081230 */ /* 0x000fe20000004100 */
[----:B------:R-:W1:Y:S01]  /*12d0*/  @P1 LDC R6, c[0x0][0x40c] ;  /* 0x00010300ff061b82 */ /* 0x000e620000000800 */
[----:B------:R-:W-:-:S07]  /*12e0*/  MOV R99, RZ ;  /* 0x000000ff00637202 */ /* 0x000fce0000000f00 */
        /* <DEDUP_REMOVED lines=26> */
[----:B------:R-:W-:Y:S01]  /*1490*/  CS2R R86, SRZ ;  /* 0x0000000000567805 */ /* 0x000fe2000001ff00 */
        /* <DEDUP_REMOVED lines=20> */
.L_x_4866:
        /* <DEDUP_REMOVED lines=12> */
[----:B------:R-:W-:Y:S01]  /*16a0*/  ISETP.GT.AND P2, PT, R106, RZ, PT ;  /* 0x000000ff6a00720c */ /* 0x000fe20003f44270 */
[--C-:B--2--5:R-:W-:Y:S02]  /*16b0*/  HADD2.F32 R88, -RZ, R76.reuse.H0_H0 ;  /* 0x2000004cff587230 */ /* 0x124fe40000004100 */
[----:B------:R-:W-:Y:S02]  /*16c0*/  HADD2.F32 R97, -RZ, R76.H1_H1 ;  /* 0x3000004cff617230 */ /* 0x000fe40000004100 */
[--C-:B------:R-:W-:Y:S02]  /*16d0*/  HADD2.F32 R89, -RZ, R77.reuse.H0_H0 ;  /* 0x2000004dff597230 */ /* 0x100fe40000004100 */
[----:B------:R-:W-:Y:S02]  /*16e0*/  HADD2.F32 R96, -RZ, R77.H1_H1 ;  /* 0x3000004dff607230 */ /* 0x000fe40000004100 */
[--C-:B------:R-:W-:Y:S02]  /*16f0*/  HADD2.F32 R90, -RZ, R78.reuse.H0_H0 ;  /* 0x2000004eff5a7230 */ /* 0x100fe40000004100 */
[----:B------:R-:W-:-:S02]  /*1700*/  HADD2.F32 R95, -RZ, R78.H1_H1 ;  /* 0x3000004eff5f7230 */ /* 0x000fc40000004100 */
[----:B------:R-:W0:Y:S01]  /*1710*/  @P2 LDC R4, c[0x0][0x40c] ;  /* 0x00010300ff042b82 */ /* 0x000e220000000800 */
[--C-:B------:R-:W-:Y:S02]  /*1720*/  @P2 HADD2.F32 R3, -RZ, R72.reuse.H0_H0 ;  /* 0x20000048ff032230 */ /* 0x100fe40000004100 */
[----:B------:R-:W-:Y:S02]  /*1730*/  @P2 HADD2.F32 R6, -RZ, R72.H1_H1 ;  /* 0x30000048ff062230 */ /* 0x000fe40000004100 */
[----:B------:R-:W-:Y:S02]  /*1740*/  @P2 HADD2.F32 R92, -RZ, R75.H1_H1 ;  /* 0x3000004bff5c2230 */ /* 0x000fe40000004100 */
[----:B------:R-:W-:Y:S01]  /*1750*/  HADD2.F32 R98, -RZ, R79.H1_H1 ;  /* 0x3000004fff627230 */ /* 0x000fe20000004100 */
[----:B------:R-:W1:Y:S08]  /*1760*/  @P2 LDC R7, c[0x0][0x40c] ;  /* 0x00010300ff072b82 */ /* 0x000e700000000800 */
[----:B------:R-:W2:Y:S08]  /*1770*/  @P2 LDC R8, c[0x0][0x40c] ;  /* 0x00010300ff082b82 */ /* 0x000eb00000000800 */
[----:B------:R-:W3:Y:S01]  /*1780*/  @P2 LDC R10, c[0x0][0x40c] ;  /* 0x00010300ff0a2b82 */ /* 0x000ee20000000800 */
[----:B0-----:R-:W-:Y:S01]  /*1790*/  @P2 FMUL.FTZ R5, R3, R4 ;  /* 0x0000000403052220 */ /* 0x001fe20000410000 */
[----:B------:R-:W-:-:S02]  /*17a0*/  @P2 HADD2.F32 R3, -RZ, R60.H0_H0 ;  /* 0x2000003cff032230 */ /* 0x000fc40000004100 */
[----:B------:R-:W-:-:S03]  /*17b0*/  @P2 HADD2.F32 R4, -RZ, R60.H1_H1 ;  /* 0x3000003cff042230 */ /* 0x000fc60000004100 */
[----:B------:R-:W-:Y:S01]  /*17c0*/  @P2 FFMA.FTZ R88, R5, R3, R88 ;  /* 0x0000000305582223 */ /* 0x000fe20000010058 */
[----:B-1----:R-:W-:Y:S01]  /*17d0*/  @P2 FMUL.FTZ R6, R6, R7 ;  /* 0x0000000706062220 */ /* 0x002fe20000410000 */
[--C-:B------:R-:W-:Y:S01]  /*17e0*/  @P2 HADD2.F32 R7, -RZ, R73.reuse.H0_H0 ;  /* 0x20000049ff072230 */ /* 0x100fe20000004100 */
[----:B------:R-:W0:Y:S01]  /*17f0*/  @P2 LDC R9, c[0x0][0x40c] ;  /* 0x00010300ff092b82 */ /* 0x000e220000000800 */
[----:B------:R-:W-:Y:S02]  /*1800*/  @P2 HADD2.F32 R3, -RZ, R73.H1_H1 ;  /* 0x30000049ff032230 */ /* 0x000fe40000004100 */
[----:B------:R-:W-:Y:S01]  /*1810*/  @P2 FFMA.FTZ R97, R6, R4, R97 ;  /* 0x0000000406612223 */ /* 0x000fe20000010061 */
[--C-:B------:R-:W-:Y:S02]  /*1820*/  @P2 HADD2.F32 R4, -RZ, R61.reuse.H0_H0 ;  /* 0x2000003dff042230 */ /* 0x100fe40000004100 */
[----:B------:R-:W-:Y:S02]  /*1830*/  @P2 HADD2.F32 R5, -RZ, R61.H1_H1 ;  /* 0x3000003dff052230 */ /* 0x000fe40000004100 */
[----:B--2---:R-:W-:Y:S01]  /*1840*/  @P2 FMUL.FTZ R8, R7, R8 ;  /* 0x0000000807082220 */ /* 0x004fe20000410000 */
[----:B------:R-:W-:Y:S01]  /*1850*/  @P2 HADD2.F32 R6, -RZ, R74.H0_H0 ;  /* 0x2000004aff062230 */ /* 0x000fe20000004100 */
[----:B------:R-:W1:Y:S02]  /*1860*/  @P2 LDC R91, c[0x0][0x40c] ;  /* 0x00010300ff5b2b82 */ /* 0x000e640000000800 */
[----:B------:R-:W-:Y:S01]  /*1870*/  @P2 FFMA.FTZ R89, R8, R4, R89 ;  /* 0x0000000408592223 */ /* 0x000fe20000010059 */
[----:B------:R-:W-:-:S02]  /*1880*/  @P2 HADD2.F32 R4, -RZ, R75.H0_H0 ;  /* 0x2000004bff042230 */ /* 0x000fc40000004100 */
[----:B---3--:R-:W-:Y:S01]  /*1890*/  @P2 FMUL.FTZ R7, R3, R10 ;  /* 0x0000000a03072220 */ /* 0x008fe20000410000 */
[----:B------:R-:W-:Y:S02]  /*18a0*/  @P2 HADD2.F32 R10, -RZ, R74.H1_H1 ;  /* 0x3000004aff0a2230 */ /* 0x000fe40000004100 */
[----:B------:R-:W2:Y:S01]  /*18b0*/  @P2 LDC R11, c[0x0][0x40c] ;  /* 0x00010300ff0b2b82 */ /* 0x000ea20000000800 */
[----:B------:R-:W-:Y:S01]  /*18c0*/  @P2 FFMA.FTZ R96, R7, R5, R96 ;  /* 0x0000000507602223 */ /* 0x000fe20000010060 */
[----:B------:R-:W-:Y:S02]  /*18d0*/  @P2 HADD2.F32 R5, -RZ, R62.H1_H1 ;  /* 0x3000003eff052230 */ /* 0x000fe40000004100 */
[----:B------:R-:W-:-:S04]  /*18e0*/  @P2 HADD2.F32 R7, -RZ, R63.H1_H1 ;  /* 0x3000003fff072230 */ /* 0x000fc80000004100 */
[----:B------:R-:W3:Y:S01]  /*18f0*/  @P2 LDC R3, c[0x0][0x40c] ;  /* 0x00010300ff032b82 */ /* 0x000ee20000000800 */
[----:B0-----:R-:W-:Y:S01]  /*1900*/  @P2 FMUL.FTZ R9, R6, R9 ;  /* 0x0000000906092220 */ /* 0x001fe20000410000 */
[----:B------:R-:W-:Y:S02]  /*1910*/  @P2 HADD2.F32 R6, -RZ, R63.H0_H0 ;  /* 0x2000003fff062230 */ /* 0x000fe40000004100 */
[----:B-1----:R-:W-:Y:S01]  /*1920*/  @P2 FMUL.FTZ R8, R4, R91 ;  /* 0x0000005b04082220 */ /* 0x002fe20000410000 */
[----:B------:R-:W-:Y:S02]  /*1930*/  HADD2.F32 R91, -RZ, R79.H0_H0 ;  /* 0x2000004fff5b7230 */ /* 0x000fe40000004100 */
[----:B------:R-:W-:-:S03]  /*1940*/  @P2 HADD2.F32 R4, -RZ, R62.H0_H0 ;  /* 0x2000003eff042230 */ /* 0x000fc60000004100 */
[----:B------:R-:W-:Y:S01]  /*1950*/  @P2 FFMA.FTZ R91, R8, R6, R91 ;  /* 0x00000006085b2223 */ /* 0x000fe2000001005b */
[----:B------:R-:W-:Y:S01]  /*1960*/  F2FP.F16.F32.PACK_AB R6, RZ, R96 ;  /* 0x00000060ff06723e */ /* 0x000fe200000000ff */
[----:B--2---:R-:W-:Y:S01]  /*1970*/  @P2 FMUL.FTZ R10, R10, R11 ;  /* 0x0000000b0a0a2220 */ /* 0x004fe20000410000 */
[----:B------:R-:W-:Y:S01]  /*1980*/  @P2 FFMA.FTZ R90, R9, R4, R90 ;  /* 0x00000004095a2223 */ /* 0x000fe2000001005a */
[----:B------:R-:W-:Y:S02]  /*1990*/  F2FP.F16.F32.PACK_AB R4, RZ, R88 ;  /* 0x00000058ff04723e */ /* 0x000fe400000000ff */
[----:B------:R-:W-:Y:S01]  /*19a0*/  @P2 FFMA.FTZ R95, R10, R5, R95 ;  /* 0x000000050a5f2223 */ /* 0x000fe2000001005f */
[----:B------:R-:W-:Y:S02]  /*19b0*/  F2FP.F16.F32.PACK_AB R5, RZ, R89 ;  /* 0x00000059ff05723e */ /* 0x000fe400000000ff */
[----:B------:R-:W-:Y:S01]  /*19c0*/  F2FP.F16.F32.PACK_AB R8, RZ, R90 ;  /* 0x0000005aff08723e */ /* 0x000fe200000000ff */
[----:B---3--:R-:W-:Y:S01]  /*19d0*/  @P2 FMUL.FTZ R3, R92, R3 ;  /* 0x000000035c032220 */ /* 0x008fe20000410000 */
[----:B------:R-:W-:-:S02]  /*19e0*/  F2FP.F16.F32.PACK_AB R9, RZ, R95 ;  /* 0x0000005fff09723e */ /* 0x000fc400000000ff */
[----:B------:R-:W-:Y:S01]  /*19f0*/  F2FP.F16.F32.PACK_AB R10, RZ, R91 ;  /* 0x0000005bff0a723e */ /* 0x000fe200000000ff */
[----:B------:R-:W-:Y:S01]  /*1a00*/  @P2 FFMA.FTZ R98, R3, R7, R98 ;  /* 0x0000000703622223 */ /* 0x000fe20000010062 */
[----:B------:R-:W-:Y:S02]  /*1a10*/  F2FP.F16.F32.PACK_AB R3, RZ, R97 ;  /* 0x00000061ff03723e */ /* 0x000fe400000000ff */
[----:B------:R-:W-:Y:S02]  /*1a20*/  PRMT R5, R5, 0x5410, R6 ;  /* 0x0000541005057816 */ /* 0x000fe40000000006 */
[----:B------:R-:W-:Y:S02]  /*1a30*/  F2FP.F16.F32.PACK_AB R7, RZ, R98 ;  /* 0x00000062ff07723e */ /* 0x000fe400000000ff */
[----:B------:R-:W-:Y:S02]  /*1a40*/  PRMT R4, R4, 0x5410, R3 ;  /* 0x0000541004047816 */ /* 0x000fe40000000003 */
[----:B------:R-:W-:-:S02]  /*1a50*/  PRMT R6, R8, 0x5410, R9 ;  /* 0x0000541008067816 */ /* 0x000fc40000000009 */
[----:B------:R-:W-:Y:S01]  /*1a60*/  PRMT R7, R10, 0x5410, R7 ;  /* 0x000054100a077816 */ /* 0x000fe20000000007 */
[----:B------:R-:W-:Y:S06]  /*1a70*/  BRA `(.L_x_4868) ;  /* 0x0000000000e47947 */ /* 0x000fec0003800000 */
.L_x_4867:
[----:B--2---:R-:W0:Y:S01]  /*1a80*/  @P1 LDC R4, c[0x0][0x40c] ;  /* 0x00010300ff041b82 */ /* 0x004e220000000800 */
        /* <DEDUP_REMOVED lines=56> */
.L_x_4868:
        /* <DEDUP_REMOVED lines=13> */
[--C-:B--2--5:R-:W-:Y:S02]  /*1ee0*/  HADD2.F32 R5, -RZ, R76.reuse.H1_H1 ;  /* 0x3000004cff057230 */ /* 0x124fe40000004100 */
[----:B------:R-:W-:Y:S02]  /*1ef0*/  HADD2.F32 R93, -RZ, R76.H0_H0 ;  /* 0x2000004cff5d7230 */ /* 0x000fe40000004100 */
[----:B------:R-:W-:Y:S02]  /*1f00*/  HADD2.F32 R124, -RZ, R77.H1_H1 ;  /* 0x3000004dff7c7230 */ /* 0x000fe40000004100 */
[--C-:B------:R-:W-:Y:S02]  /*1f10*/  HADD2.F32 R94, -RZ, R78.reuse.H0_H0 ;  /* 0x2000004eff5e7230 */ /* 0x100fe40000004100 */
[----:B------:R-:W-:Y:S02]  /*1f20*/  HADD2.F32 R122, -RZ, R78.H1_H1 ;  /* 0x3000004eff7a7230 */ /* 0x000fe40000004100 */
[----:B------:R-:W-:-:S02]  /*1f30*/  HADD2.F32 R120, -RZ, R79.H0_H0 ;  /* 0x2000004fff787230 */ /* 0x000fc40000004100 */
[----:B------:R-:W0:Y:S01]  /*1f40*/  @P2 LDC R4, c[0x0][0x40c] ;  /* 0x00010300ff042b82 */ /* 0x000e220000000800 */
[--C-:B------:R-:W-:Y:S02]  /*1f50*/  @P2 HADD2.F32 R3, -RZ, R72.reuse.H0_H0 ;  /* 0x20000048ff032230 */ /* 0x100fe40000004100 */
[----:B------:R-:W-:Y:S02]  /*1f60*/  @P2 HADD2.F32 R6, -RZ, R72.H1_H1 ;  /* 0x30000048ff062230 */ /* 0x000fe40000004100 */
[----:B------:R-:W-:-:S03]  /*1f70*/  @P2 HADD2.F32 R9, -RZ, R73.H0_H0 ;  /* 0x20000049ff092230 */ /* 0x000fc60000004100 */
[----:B------:R-:W1:Y:S08]  /*1f80*/  @P2 LDC R7, c[0x0][0x40c] ;  /* 0x00010300ff072b82 */ /* 0x000e700000000800 */
[----:B------:R-:W2:Y:S01]  /*1f90*/  @P2 LDC R92, c[0x0][0x40c] ;  /* 0x00010300ff5c2b82 */ /* 0x000ea20000000800 */
[----:B0-----:R-:W-:-:S07]  /*1fa0*/  @P2 FMUL.FTZ R8, R3, R4 ;  /* 0x0000000403082220 */ /* 0x001fce0000410000 */
[----:B------:R-:W0:Y:S01]  /*1fb0*/  @P2 LDC R11, c[0x0][0x40c] ;  /* 0x00010300ff0b2b82 */ /* 0x000e220000000800 */
[----:B------:R-:W-:-:S05]  /*1fc0*/  @P2 HADD2.F32 R3, -RZ, R64.H0_H0 ;  /* 0x20000040ff032230 */ /* 0x000fca0000004100 */
[----:B------:R-:W-:Y:S01]  /*1fd0*/  @P2 FFMA.FTZ R93, R8, R3, R93 ;  /* 0x00000003085d2223 */ /* 0x000fe2000001005d */
[----:B-1----:R-:W-:Y:S01]  /*1fe0*/  @P2 FMUL.FTZ R10, R6, R7 ;  /* 0x00000007060a2220 */ /* 0x002fe20000410000 */
[----:B------:R-:W1:Y:S01]  /*1ff0*/  @P2 LDC R4, c[0x0][0x40c] ;  /* 0x00010300ff042b82 */ /* 0x000e620000000800 */
[----:B------:R-:W-:Y:S02]  /*2000*/  @P2 HADD2.F32 R6, -RZ, R64.H1_H1 ;  /* 0x30000040ff062230 */ /* 0x000fe40000004100 */
[----:B------:R-:W-:Y:S02]  /*2010*/  HADD2.F32 R7, -RZ, R77.H0_H0 ;  /* 0x2000004dff077230 */ /* 0x000fe40000004100 */
[----:B------:R-:W-:Y:S02]  /*2020*/  @P2 HADD2.F32 R8, -RZ, R73.H1_H1 ;  /* 0x30000049ff082230 */ /* 0x000fe40000004100 */
[----:B------:R-:W-:Y:S01]  /*2030*/  @P2 FFMA.FTZ R5, R10, R6, R5 ;  /* 0x000000060a052223 */ /* 0x000fe20000010005 */
[----:B--2---:R-:W-:Y:S01]  /*2040*/  @P2 FMUL.FTZ R92, R9, R92 ;  /* 0x0000005c095c2220 */ /* 0x004fe20000410000 */
[----:B------:R-:W-:Y:S01]  /*2050*/  @P2 HADD2.F32 R6, -RZ, R65.H0_H0 ;  /* 0x20000041ff062230 */ /* 0x000fe20000004100 */
[----:B------:R-:W2:Y:S01]  /*2060*/  @P2 LDC R9, c[0x0][0x40c] ;  /* 0x00010300ff092b82 */ /* 0x000ea20000000800 */
[----:B------:R-:W-:-:S03]  /*2070*/  @!P2 MOV R3, R7 ;  /* 0x000000070003a202 */ /* 0x000fc60000000f00 */
[----:B------:R-:W-:Y:S01]  /*2080*/  @P2 FFMA.FTZ R3, R92, R6, R7 ;  /* 0x000000065c032223 */ /* 0x000fe20000010007 */
[--C-:B------:R-:W-:Y:S02]  /*2090*/  @P2 HADD2.F32 R7, -RZ, R74.reuse.H0_H0 ;  /* 0x2000004aff072230 */ /* 0x100fe40000004100 */
[----:B------:R-:W-:Y:S01]  /*20a0*/  @P2 HADD2.F32 R6, -RZ, R65.H1_H1 ;  /* 0x30000041ff062230 */ /* 0x000fe20000004100 */
[----:B------:R-:W3:Y:S01]  /*20b0*/  @P2 LDC R10, c[0x0][0x40c] ;  /* 0x00010300ff0a2b82 */ /* 0x000ee20000000800 */
[----:B0-----:R-:W-:Y:S01]  /*20c0*/  @P2 FMUL.FTZ R11, R8, R11 ;  /* 0x0000000b080b2220 */ /* 0x001fe20000410000 */
[----:B------:R-:W-:Y:S02]  /*20d0*/  @P2 HADD2.F32 R8, -RZ, R74.H1_H1 ;  /* 0x3000004aff082230 */ /* 0x000fe40000004100 */
[----:B------:R-:W-:Y:S02]  /*20e0*/  HADD2.F32 R92, -RZ, R79.H1_H1 ;  /* 0x3000004fff5c7230 */ /* 0x000fe40000004100 */
[----:B------:R-:W-:Y:S01]  /*20f0*/  @P2 FFMA.FTZ R124, R11, R6, R124 ;  /* 0x000000060b7c2223 */ /* 0x000fe2000001007c */
[----:B------:R-:W-:-:S02]  /*2100*/  @P2 HADD2.F32 R6, -RZ, R66.H0_H0 ;  /* 0x20000042ff062230 */ /* 0x000fc40000004100 */
[----:B-1----:R-:W-:Y:S02]  /*2110*/  @P2 FMUL.FTZ R7, R7, R4 ;  /* 0x0000000407072220 */ /* 0x002fe40000410000 */
[----:B------:R-:W0:Y:S02]  /*2120*/  @P2 LDC R4, c[0x0][0x40c] ;  /* 0x00010300ff042b82 */ /* 0x000e240000000800 */
[----:B------:R-:W-:Y:S01]  /*2130*/  @P2 FFMA.FTZ R94, R7, R6, R94 ;  /* 0x00000006075e2223 */ /* 0x000fe2000001005e */
[----:B------:R-:W-:Y:S02]  /*2140*/  @P2 HADD2.F32 R6, -RZ, R66.H1_H1 ;  /* 0x30000042ff062230 */ /* 0x000fe40000004100 */
[----:B------:R-:W-:Y:S02]  /*2150*/  @P2 HADD2.F32 R7, -RZ, R75.H0_H0 ;  /* 0x2000004bff072230 */ /* 0x000fe40000004100 */
[----:B--2---:R-:W-:Y:S01]  /*2160*/  @P2 FMUL.FTZ R9, R8, R9 ;  /* 0x0000000908092220 */ /* 0x004fe20000410000 */
[----:B------:R-:W-:-:S03]  /*2170*/  F2FP.F16.F32.PACK_AB R8, RZ, R93 ;  /* 0x0000005dff08723e */ /* 0x000fc600000000ff */
[----:B------:R-:W-:Y:S01]  /*2180*/  @P2 FFMA.FTZ R122, R9, R6, R122 ;  /* 0x00000006097a2223 */ /* 0x000fe2000001007a */
[----:B------:R-:W-:Y:S02]  /*2190*/  @P2 HADD2.F32 R6, -RZ, R67.H0_H0 ;  /* 0x20000043ff062230 */ /* 0x000fe40000004100 */
[----:B------:R-:W-:Y:S02]  /*21a0*/  @P2 HADD2.F32 R9, -RZ, R75.H1_H1 ;  /* 0x3000004bff092230 */ /* 0x000fe40000004100 */
[----:B---3--:R-:W-:Y:S01]  /*21b0*/  @P2 FMUL.FTZ R7, R7, R10 ;  /* 0x0000000a07072220 */ /* 0x008fe20000410000 */
[----:B------:R-:W-:-:S03]  /*21c0*/  F2FP.F16.F32.PACK_AB R10, RZ, R94 ;  /* 0x0000005eff0a723e */ /* 0x000fc600000000ff */
[----:B------:R-:W-:Y:S01]  /*21d0*/  @P2 FFMA.FTZ R120, R7, R6, R120 ;  /* 0x0000000607782223 */ /* 0x000fe20000010078 */
[----:B------:R-:W-:Y:S01]  /*21e0*/  @P2 HADD2.F32 R6, -RZ, R67.H1_H1 ;  /* 0x30000043ff062230 */ /* 0x000fe20000004100 */
        /* <DEDUP_REMOVED lines=13> */
.L_x_4869:
[----:B--2---:R-:W0:Y:S01]  /*22c0*/  @P1 LDC R4, c[0x0][0x40c] ;  /* 0x00010300ff041b82 */ /* 0x004e220000000800 */
[--C-:B-----5:R-:W-:Y:S02]  /*22d0*/  @P1 HADD2.F32 R3, -RZ, R72.reuse.H0_H0 ;  /* 0x20000048ff031230 */ /* 0x120fe40000004100 */
[----:B------:R-:W-:Y:S02]  /*22e0*/  HFMA2 R93, -RZ, RZ, 0, 0 ;  /* 0x00000000ff5d7431 */ /* 0x000fe400000001ff */
[----:B------:R-:W-:Y:S01]  /*22f0*/  @P1 HADD2.F32 R7, -RZ, R73.H0_H0 ;  /* 0x20000049ff071230 */ /* 0x000fe20000004100 */
[----:B------:R-:W-:Y:S01]  /*2300*/  MOV R124, RZ ;  /* 0x000000ff007c7202 */ /* 0x000fe20000000f00 */
[----:B------:R-:W-:Y:S02]  /*2310*/  @P1 HADD2.F32 R5, -RZ, R72.H1_H1 ;  /* 0x30000048ff051230 */ /* 0x000fe40000004100 */
[----:B------:R-:W-:Y:S02]  /*2320*/  HFMA2 R120, -RZ, RZ, 0, 0 ;  /* 0x00000000ff787431 */ /* 0x000fe400000001ff */
[----:B------:R-:W-:Y:S01]  /*2330*/  @P1 HADD2.F32 R6, -RZ, R64.H0_H0 ;  /* 0x20000040ff061230 */ /* 0x000fe20000004100 */
[----:B------:R-:W1:Y:S01]  /*2340*/  @P1 LDC R10, c[0x0][0x40c] ;  /* 0x00010300ff0a1b82 */ /* 0x000e620000000800 */
[----:B------:R-:W-:Y:S01]  /*2350*/  @P1 HADD2.F32 R9, -RZ, R65.H0_H0 ;  /* 0x20000041ff091230 */ /* 0x000fe20000004100 */
[----:B------:R-:W-:Y:S01]  /*2360*/  MOV R122, RZ ;  /* 0x000000ff007a7202 */ /* 0x000fe20000000f00 */
[----:B------:R-:W-:-:S02]  /*2370*/  @P1 HADD2.F32 R11, -RZ, R73.H1_H1 ;  /* 0x30000049ff0b1230 */ /* 0x000fc40000004100 */
[----:B------:R-:W-:-:S03]  /*2380*/  @P1 HADD2.F32 R115, -RZ, R74.H1_H1 ;  /* 0x3000004aff731230 */ /* 0x000fc60000004100 */
[----:B------:R-:W2:Y:S01]  /*2390*/  @P1 LDC R8, c[0x0][0x40c] ;  /* 0x00010300ff081b82 */ /* 0x000ea20000000800 */
[----:B0-----:R-:W-:-:S07]  /*23a0*/  @P1 FMUL.FTZ R3, R3, R4 ;  /* 0x0000000403031220 */ /* 0x001fce0000410000 */
[----:B------:R-:W0:Y:S01]  /*23b0*/  @P1 LDC R94, c[0x0][0x40c] ;  /* 0x00010300ff5e1b82 */ /* 0x000e220000000800 */
[----:B------:R-:W-:Y:S01]  /*23c0*/  @P1 FMUL.FTZ R93, R3, R6 ;  /* 0x00000006035d1220 */ /* 0x000fe20000410000 */
[----:B------:R-:W-:Y:S02]  /*23d0*/  HFMA2 R3, -RZ, RZ, 0, 0 ;  /* 0x00000000ff037431 */ /* 0x000fe400000001ff */
[----:B-1----:R-:W-:-:S04]  /*23e0*/  @P1 FMUL.FTZ R10, R7, R10 ;  /* 0x0000000a070a1220 */ /* 0x002fc80000410000 */
[----:B------:R-:W1:Y:S01]  /*23f0*/  @P1 LDC R92, c[0x0][0x40c] ;  /* 0x00010300ff5c1b82 */ /* 0x000e620000000800 */
[----:B------:R-:W-:Y:S02]  /*2400*/  @P1 HADD2.F32 R7, -RZ, R64.H1_H1 ;  /* 0x30000040ff071230 */ /* 0x000fe40000004100 */
[----:B------:R-:W-:Y:S01]  /*2410*/  @P1 FMUL.FTZ R3, R10, R9 ;  /* 0x000000090a031220 */ /* 0x000fe20000410000 */
[----:B------:R-:W-:Y:S02]  /*2420*/  @P1 HADD2.F32 R9, -RZ, R74.H0_H0 ;  /* 0x2000004aff091230 */ /* 0x000fe40000004100 */
[----:B--2---:R-:W-:Y:S02]  /*2430*/  @P1 FMUL.FTZ R8, R5, R8 ;  /* 0x0000000805081220 */ /* 0x004fe40000410000 */
[----:B------:R-:W2:Y:S01]  /*2440*/  @P1 LDC R4, c[0x0][0x40c] ;  /* 0x00010300ff041b82 */ /* 0x000ea20000000800 */
[----:B------:R-:W-:Y:S01]  /*2450*/  MOV R5, RZ ;  /* 0x000000ff00057202 */ /* 0x000fe20000000f00 */
[----:B------:R-:W-:Y:S01]  /*2460*/  @P1 FMUL.FTZ R5, R8, R7 ;  /* 0x0000000708051220 */ /* 0x000fe20000410000 */
[----:B------:R-:W-:-:S05]  /*2470*/  @P1 HADD2.F32 R8, -RZ, R65.H1_H1 ;  /* 0x30000041ff081230 */ /* 0x000fca0000004100 */
[----:B------:R-:W3:Y:S01]  /*2480*/  @P1 LDC R6, c[0x0][0x40c] ;  /* 0x00010300ff061b82 */ /* 0x000ee20000000800 */
[----:B0-----:R-:W-:Y:S01]  /*2490*/  @P1 FMUL.FTZ R9, R9, R94 ;  /* 0x0000005e09091220 */ /* 0x001fe20000410000 */
[----:B------:R-:W-:-:S06]  /*24a0*/  HFMA2 R94, -RZ, RZ, 0, 0 ;  /* 0x00000000ff5e7431 */ /* 0x000fcc00000001ff */
[----:B------:R-:W0:Y:S01]  /*24b0*/  @P1 LDC R7, c[0x0][0x40c] ;  /* 0x00010300ff071b82 */ /* 0x000e220000000800 */
[----:B-1----:R-:W-:Y:S01]  /*24c0*/  @P1 FMUL.FTZ R11, R11, R92 ;  /* 0x0000005c0b0b1220 */ /* 0x002fe20000410000 */
[----:B------:R-:W-:-:S03]  /*24d0*/  MOV R92, RZ ;  /* 0x000000ff005c7202 */ /* 0x000fc60000000f00 */
[----:B------:R-:W-:Y:S01]  /*24e0*/  @P1 FMUL.FTZ R124, R11, R8 ;  /* 0x000000080b7c1220 */ /* 0x000fe20000410000 */
[----:B------:R-:W-:Y:S02]  /*24f0*/  @P1 HADD2.F32 R11, -RZ, R75.H0_H0 ;  /* 0x2000004bff0b1230 */ /* 0x000fe40000004100 */
[----:B--2---:R-:W-:Y:S01]  /*2500*/  @P1 FMUL.FTZ R115, R115, R4 ;  /* 0x0000000473731220 */ /* 0x004fe20000410000 */
[--C-:B------:R-:W-:Y:S02]  /*2510*/  @P1 HADD2.F32 R4, -RZ, R66.reuse.H0_H0 ;  /* 0x20000042ff041230 */ /* 0x100fe40000004100 */
[----:B------:R-:W-:-:S03]  /*2520*/  @P1 HADD2.F32 R8, -RZ, R66.H1_H1 ;  /* 0x30000042ff081230 */ /* 0x000fc60000004100 */
[----:B------:R-:W-:Y:S01]  /*2530*/  @P1 FMUL.FTZ R94, R9, R4 ;  /* 0x00000004095e1220 */ /* 0x000fe20000410000 */
[----:B------:R-:W-:Y:S02]  /*2540*/  @P1 HADD2.F32 R4, -RZ, R75.H1_H1 ;  /* 0x3000004bff041230 */ /* 0x000fe40000004100 */
[----:B---3--:R-:W-:Y:S01]  /*2550*/  @P1 FMUL.FTZ R6, R11, R6 ;  /* 0x000000060b061220 */ /* 0x008fe20000410000 */
[--C-:B------:R-:W-:Y:S02]  /*2560*/  @P1 HADD2.F32 R9, -RZ, R67.reuse.H0_H0 ;  /* 0x20000043ff091230 */ /* 0x100fe40000004100 */
[----:B------:R-:W-:Y:S01]  /*2570*/  @P1 FMUL.FTZ R122, R115, R8 ;  /* 0x00000008737a1220 */ /* 0x000fe20000410000 */
[----:B------:R-:W-:Y:S01]  /*2580*/  @P1 HADD2.F32 R11, -RZ, R67.H1_H1 ;  /* 0x30000043ff0b1230 */ /* 0x000fe20000004100 */
[----:B------:R-:W-:Y:S01]  /*2590*/  F2FP.F16.F32.PACK_AB R8, RZ, R93 ;  /* 0x0000005dff08723e */ /* 0x000fe200000000ff */
[----:B------:R-:W-:Y:S01]  /*25a0*/  @P1 FMUL.FTZ R120, R6, R9 ;  /* 0x0000000906781220 */ /* 0x000fe20000410000 */
[----:B------:R-:W-:Y:S01]  /*25b0*/  F2FP.F16.F32.PACK_AB R9, RZ, R3 ;  /* 0x00000003ff09723e */ /* 0x000fe200000000ff */
[----:B0-----:R-:W-:Y:S01]  /*25c0*/  @P1 FMUL.FTZ R4, R4, R7 ;  /* 0x0000000704041220 */ /* 0x001fe20000410000 */
[----:B------:R-:W-:-:S02]  /*25d0*/  F2FP.F16.F32.PACK_AB R6, RZ, R124 ;  /* 0x0000007cff06723e */ /* 0x000fc400000000ff */
[----:B------:R-:W-:Y:S01]  /*25e0*/  F2FP.F16.F32.PACK_AB R10, RZ, R94 ;  /* 0x0000005eff0a723e */ /* 0x000fe200000000ff */
[----:B------:R-:W-:Y:S01]  /*25f0*/  @P1 FMUL.FTZ R92, R4, R11 ;  /* 0x0000000b045c1220 */ /* 0x000fe20000410000 */
[----:B------:R-:W-:Y:S02]  /*2600*/  F2FP.F16.F32.PACK_AB R4, RZ, R5 ;  /* 0x00000005ff04723e */ /* 0x000fe400000000ff */
[----:B------:R-:W-:Y:S02]  /*2610*/  F2FP.F16.F32.PACK_AB R7, RZ, R122 ;  /* 0x0000007aff07723e */ /* 0x000fe400000000ff */
[----:B------:R-:W-:Y:S02]  /*2620*/  F2FP.F16.F32.PACK_AB R11, RZ, R120 ;  /* 0x00000078ff0b723e */ /* 0x000fe400000000ff */
[----:B------:R-:W-:Y:S02]  /*2630*/  F2FP.F16.F32.PACK_AB R110, RZ, R92 ;  /* 0x0000005cff6e723e */ /* 0x000fe400000000ff */
[----:B------:R-:W-:-:S02]  /*2640*/  PRMT R8, R8, 0x5410, R4 ;  /* 0x0000541008087816 */ /* 0x000fc40000000004 */
[----:B------:R-:W-:Y:S02]  /*2650*/  PRMT R9, R9, 0x5410, R6 ;  /* 0x0000541009097816 */ /* 0x000fe40000000006 */
[----:B------:R-:W-:Y:S02]  /*2660*/  PRMT R10, R10, 0x5410, R7 ;  /* 0x000054100a0a7816 */ /* 0x000fe40000000007 */
[----:B------:R-:W-:-:S07]  /*2670*/  PRMT R11, R11, 0x5410, R110 ;  /* 0x000054100b0b7816 */ /* 0x000fce000000006e */
.L_x_4870:
[----:B------:R-:W0:Y:S01]  /*2680*/  @P1 LDC.64 R116, c[0x0][0x390] ;  /* 0x0000e400ff741b82 */ /* 0x000e220000000a00 */
[C---:B------:R-:W-:Y:S02]  /*2690*/  IADD3 R119, PT, PT, R111.reuse, 0x60, RZ ;  /* 0x000000606f777810 */ /* 0x040fe40007ffe0ff */
[----:B------:R-:W-:Y:S02]  /*26a0*/  @P1 IADD3 R115, PT, PT, R108, 0x80, RZ ;  /* 0x000000806c731810 */ /* 0x000fe40007ffe0ff */
[----:B------:R-:W-:Y:S01]  /*26b0*/  IADD3 R111, PT, PT, R111, 0x80, RZ ;  /* 0x000000806f6f7810 */ /* 0x000fe20007ffe0ff */
        /* <DEDUP_REMOVED lines=9> */
[----:B--2--5:R-:W-:Y:S02]  /*2750*/  HADD2.F32 R118, -RZ, R76.H0_H0 ;  /* 0x2000004cff767230 */ /* 0x024fe40000004100 */
[----:B------:R-:W-:Y:S02]  /*2760*/  HADD2.F32 R116, -RZ, R77.H0_H0 ;  /* 0x2000004dff747230 */ /* 0x000fe40000004100 */
[----:B------:R-:W-:Y:S02]  /*2770*/  HADD2.F32 R106, -RZ, R78.H1_H1 ;  /* 0x3000004eff6a7230 */ /* 0x000fe40000004100 */
[--C-:B------:R-:W-:Y:S02]  /*2780*/  HADD2.F32 R108, -RZ, R79.reuse.H0_H0 ;  /* 0x2000004fff6c7230 */ /* 0x100fe40000004100 */
[----:B------:R-:W-:-:S04]  /*2790*/  HADD2.F32 R110, -RZ, R79.H1_H1 ;  /* 0x3000004fff6e7230 */ /* 0x000fc80000004100 */
[----:B------:R-:W0:Y:S01]  /*27a0*/  @P0 LDC R7, c[0x0][0x40c] ;  /* 0x00010300ff070b82 */ /* 0x000e220000000800 */
[----:B------:R-:W-:Y:S02]  /*27b0*/  @P0 HADD2.F32 R6, -RZ, R72.H0_H0 ;  /* 0x20000048ff060230 */ /* 0x000fe40000004100 */
[----:B------:R-:W-:-:S05]  /*27c0*/  @P0 HADD2.F32 R4, -RZ, R68.H0_H0 ;  /* 0x20000044ff040230 */ /* 0x000fca0000004100 */
[----:B------:R-:W1:Y:S08]  /*27d0*/  @P0 LDC R9, c[0x0][0x40c] ;  /* 0x00010300ff090b82 */ /* 0x000e700000000800 */
[----:B------:R-:W2:Y:S01]  /*27e0*/  @P0 LDC R11, c[0x0][0x40c] ;  /* 0x00010300ff0b0b82 */ /* 0x000ea20000000800 */
[----:B0-----:R-:W-:Y:S01]  /*27f0*/  @P0 FMUL.FTZ R7, R6, R7 ;  /* 0x0000000706070220 */ /* 0x001fe20000410000 */
[----:B------:R-:W-:-:S06]  /*2800*/  @P0 HADD2.F32 R6, -RZ, R72.H1_H1 ;  /* 0x30000048ff060230 */ /* 0x000fcc0000004100 */
[----:B------:R-:W0:Y:S01]  /*2810*/  @P0 LDC R8, c[0x0][0x40c] ;  /* 0x00010300ff080b82 */ /* 0x000e220000000800 */
[----:B------:R-:W-:Y:S01]  /*2820*/  @P0 FFMA.FTZ R118, R7, R4, R118 ;  /* 0x0000000407760223 */ /* 0x000fe20000010076 */
[----:B------:R-:W-:Y:S02]  /*2830*/  HADD2.F32 R4, -RZ, R76.H1_H1 ;  /* 0x3000004cff047230 */ /* 0x000fe40000004100 */
[----:B------:R-:W-:Y:S02]  /*2840*/  @P0 HADD2.F32 R7, -RZ, R73.H1_H1 ;  /* 0x30000049ff070230 */ /* 0x000fe40000004100 */
[----:B-1----:R-:W-:Y:S01]  /*2850*/  @P0 FMUL.FTZ R9, R6, R9 ;  /* 0x0000000906090220 */ /* 0x002fe20000410000 */
[----:B------:R-:W-:-:S05]  /*2860*/  @P0 HADD2.F32 R6, -RZ, R68.H1_H1 ;  /* 0x30000044ff060230 */ /* 0x000fca0000004100 */
[----:B------:R-:W-:Y:S01]  /*2870*/  @P0 FFMA.FTZ R4, R9, R6, R4 ;  /* 0x0000000609040223 */ /* 0x000fe20000010004 */
[----:B------:R-:W-:-:S05]  /*2880*/  @P0 HADD2.F32 R6, -RZ, R73.H0_H0 ;  /* 0x20000049ff060230 */ /* 0x000fca0000004100 */
[----:B--2---:R-:W-:Y:S01]  /*2890*/  @P0 FMUL.FTZ R11, R6, R11 ;  /* 0x0000000b060b0220 */ /* 0x004fe20000410000 */
[----:B------:R-:W-:-:S05]  /*28a0*/  @P0 HADD2.F32 R6, -RZ, R69.H0_H0 ;  /* 0x20000045ff060230 */ /* 0x000fca0000004100 */
[----:B------:R-:W-:Y:S01]  /*28b0*/  @P0 FFMA.FTZ R116, R11, R6, R116 ;  /* 0x000000060b740223 */ /* 0x000fe20000010074 */
[----:B0-----:R-:W-:Y:S01]  /*28c0*/  @P0 FMUL.FTZ R9, R7, R8 ;  /* 0x0000000807090220 */ /* 0x001fe20000410000 */
[----:B------:R-:W0:Y:S01]  /*28d0*/  @P0 LDC R11, c[0x0][0x40c] ;  /* 0x00010300ff0b0b82 */ /* 0x000e220000000800 */
[----:B------:R-:W-:Y:S02]  /*28e0*/  HADD2.F32 R6, -RZ, R77.H1_H1 ;  /* 0x3000004dff067230 */ /* 0x000fe40000004100 */
[----:B------:R-:W-:Y:S02]  /*28f0*/  @P0 HADD2.F32 R7, -RZ, R69.H1_H1 ;  /* 0x30000045ff070230 */ /* 0x000fe40000004100 */
[----:B------:R-:W-:-:S03]  /*2900*/  @P0 HADD2.F32 R8, -RZ, R74.H0_H0 ;  /* 0x2000004aff080230 */ /* 0x000fc60000004100 */
[----:B------:R-:W-:Y:S01]  /*2910*/  @P0 FFMA.FTZ R6, R9, R7, R6 ;  /* 0x0000000709060223 */ /* 0x000fe20000010006 */
[----:B------:R-:W-:Y:S01]  /*2920*/  HADD2.F32 R7, -RZ, R78.H0_H0 ;  /* 0x2000004eff077230 */ /* 0x000fe20000004100 */
[----:B------:R-:W1:Y:S03]  /*2930*/  @P0 LDC R9, c[0x0][0x40c] ;  /* 0x00010300ff090b82 */ /* 0x000e660000000800 */
[----:B------:R-:W-:Y:S01]  /*2940*/  F2FP.F16.F32.PACK_AB R117, RZ, R6 ;  /* 0x00000006ff75723e */ /* 0x000fe200000000ff */
[----:B0-----:R-:W-:Y:S01]  /*2950*/  @P0 FMUL.FTZ R10, R8, R11 ;  /* 0x0000000b080a0220 */ /* 0x001fe20000410000 */
[----:B------:R-:W-:-:S03]  /*2960*/  @P0 HADD2.F32 R8, -RZ, R70.H0_H0 ;  /* 0x20000046ff080230 */ /* 0x000fc60000004100 */
[----:B------:R-:W0:Y:S02]  /*2970*/  @P0 LDC R11, c[0x0][0x40c] ;  /* 0x00010300ff0b0b82 */ /* 0x000e240000000800 */
[----:B------:R-:W-:Y:S01]  /*2980*/  @P0 FFMA.FTZ R7, R10, R8, R7 ;  /* 0x000000080a070223 */ /* 0x000fe20000010007 */
[----:B------:R-:W-:Y:S01]  /*2990*/  @P0 HADD2.F32 R8, -RZ, R74.H1_H1 ;  /* 0x3000004aff080230 */ /* 0x000fe20000004100 */
[----:B------:R-:W-:-:S03]  /*29a0*/  F2FP.F16.F32.PACK_AB R10, RZ, R116 ;  /* 0x00000074ff0a723e */ /* 0x000fc600000000ff */
        /* <DEDUP_REMOVED lines=8> */
[----:B------:R-:W-:-:S05]  /*2a30*/  @P0 HADD2.F32 R8, -RZ, R71.H0_H0 ;  /* 0x20000047ff080230 */ /* 0x000fca0000004100 */
[----:B------:R-:W-:Y:S01]  /*2a40*/  @P0 FFMA.FTZ R108, R11, R8, R108 ;  /* 0x000000080b6c0223 */ /* 0x000fe2000001006c */
[----:B------:R-:W-:-:S04]  /*2a50*/  @P0 HADD2.F32 R8, -RZ, R75.H1_H1 ;  /* 0x3000004bff080230 */ /* 0x000fc80000004100 */
[----:B------:R-:W-:Y:S01]  /*2a60*/  F2FP.F16.F32.PACK_AB R11, RZ, R108 ;  /* 0x0000006cff0b723e */ /* 0x000fe200000000ff */
[----:B-1----:R-:W-:Y:S01]  /*2a70*/  @P0 FMUL.FTZ R9, R8, R9 ;  /* 0x0000000908090220 */ /* 0x002fe20000410000 */
[----:B------:R-:W-:-:S05]  /*2a80*/  @P0 HADD2.F32 R8, -RZ, R71.H1_H1 ;  /* 0x30000047ff080230 */ /* 0x000fca0000004100 */
[----:B------:R-:W-:Y:S01]  /*2a90*/  @P0 FFMA.FTZ R110, R9, R8, R110 ;  /* 0x00000008096e0223 */ /* 0x000fe2000001006e */
[----:B------:R-:W-:Y:S02]  /*2aa0*/  F2FP.F16.F32.PACK_AB R8, RZ, R118 ;  /* 0x00000076ff08723e */ /* 0x000fe400000000ff */
[----:B------:R-:W-:Y:S02]  /*2ab0*/  F2FP.F16.F32.PACK_AB R9, RZ, R4 ;  /* 0x00000004ff09723e */ /* 0x000fe400000000ff */
[----:B------:R-:W-:Y:S02]  /*2ac0*/  F2FP.F16.F32.PACK_AB R115, RZ, R110 ;  /* 0x0000006eff73723e */ /* 0x000fe400000000ff */
[----:B------:R-:W-:Y:S02]  /*2ad0*/  PRMT R8, R8, 0x5410, R9 ;  /* 0x0000541008087816 */ /* 0x000fe40000000009 */
[----:B------:R-:W-:Y:S02]  /*2ae0*/  PRMT R9, R10, 0x5410, R117 ;  /* 0x000054100a097816 */ /* 0x000fe40000000075 */
[----:B------:R-:W-:-:S02]  /*2af0*/  PRMT R10, R119, 0x5410, R121 ;  /* 0x00005410770a7816 */ /* 0x000fc40000000079 */
[----:B------:R-:W-:Y:S01]  /*2b00*/  PRMT R11, R11, 0x5410, R115 ;  /* 0x000054100b0b7816 */ /* 0x000fe20000000073 */
[----:B------:R-:W-:Y:S06]  /*2b10*/  BRA `(.L_x_4872) ;  /* 0x0000000000f07947 */ /* 0x000fec0003800000 */
.L_x_4871:
[----:B--2---:R-:W0:Y:S01]  /*2b20*/  @P1 LDC R9, c[0x0][0x40c] ;  /* 0x00010300ff091b82 */ /* 0x004e220000000800 */
[--C-:B-----5:R-:W-:Y:S02]  /*2b30*/  @P1 HADD2.F32 R6, -RZ, R72.reuse.H1_H1 ;  /* 0x30000048ff061230 */ /* 0x120fe40000004100 */
[----:B------:R-:W-:Y:S02]  /*2b40*/  HFMA2 R118, -RZ, RZ, 0, 0 ;  /* 0x00000000ff767431 */ /* 0x000fe400000001ff */
[----:B------:R-:W-:Y:S02]  /*2b50*/  @P1 HADD2.F32 R4, -RZ, R72.H0_H0 ;  /* 0x20000048ff041230 */ /* 0x000fe40000004100 */
[----:B------:R-:W-:Y:S02]  /*2b60*/  HFMA2 R116, -RZ, RZ, 0, 0 ;  /* 0x00000000ff747431 */ /* 0x000fe400000001ff */
[----:B------:R-:W-:Y:S01]  /*2b70*/  @P1 HADD2.F32 R8, -RZ, R68.H1_H1 ;  /* 0x30000044ff081230 */ /* 0x000fe20000004100 */
[----:B------:R-:W-:Y:S01]  /*2b80*/  MOV R106, RZ ;  /* 0x000000ff006a7202 */ /* 0x000fe20000000f00 */
[----:B------:R-:W-:Y:S01]  /*2b90*/  HFMA2 R108, -RZ, RZ, 0, 0 ;  /* 0x00000000ff6c7431 */ /* 0x000fe200000001ff */
[----:B------:R-:W1:Y:S01]  /*2ba0*/  @P1 LDC R7, c[0x0][0x40c] ;  /* 0x00010300ff071b82 */ /* 0x000e620000000800 */
[----:B------:R-:W-:-:S07]  /*2bb0*/  MOV R110, RZ ;  /* 0x000000ff006e7202 */ /* 0x000fce0000000f00 */
[----:B------:R-:W2:Y:S08]  /*2bc0*/  @P1 LDC R11, c[0x0][0x40c] ;  /* 0x00010300ff0b1b82 */ /* 0x000eb00000000800 */
[----:B------:R-:W3:Y:S01]  /*2bd0*/  @P1 LDC R115, c[0x0][0x40c] ;  /* 0x00010300ff731b82 */ /* 0x000ee20000000800 */
[----:B0-----:R-:W-:Y:S01]  /*2be0*/  @P1 FMUL.FTZ R9, R6, R9 ;  /* 0x0000000906091220 */ /* 0x001fe20000410000 */
[----:B------:R-:W-:-:S02]  /*2bf0*/  @P1 HADD2.F32 R6, -RZ, R68.H0_H0 ;  /* 0x20000044ff061230 */ /* 0x000fc40000004100 */
[----:B-1----:R-:W-:-:S04]  /*2c00*/  @P1 FMUL.FTZ R7, R4, R7 ;  /* 0x0000000704071220 */ /* 0x002fc80000410000 */
[----:B------:R-:W0:Y:S01]  /*2c10*/  @P1 LDC R10, c[0x0][0x40c] ;  /* 0x00010300ff0a1b82 */ /* 0x000e220000000800 */
[----:B------:R-:W-:Y:S01]  /*2c20*/  MOV R4, RZ ;  /* 0x000000ff00047202 */ /* 0x000fe20000000f00 */
[----:B------:R-:W-:Y:S01]  /*2c30*/  @P1 FMUL.FTZ R4, R9, R8 ;  /* 0x0000000809041220 */ /* 0x000fe20000410000 */
[----:B------:R-:W-:Y:S01]  /*2c40*/  @P1 FMUL.FTZ R118, R7, R6 ;  /* 0x0000000607761220 */ /* 0x000fe20000410000 */
[----:B------:R-:W-:Y:S02]  /*2c50*/  @P1 HADD2.F32 R6, -RZ, R73.H0_H0 ;  /* 0x20000049ff061230 */ /* 0x000fe40000004100 */
[----:B------:R-:W-:Y:S02]  /*2c60*/  @P1 HADD2.F32 R7, -RZ, R69.H0_H0 ;  /* 0x20000045ff071230 */ /* 0x000fe40000004100 */
[----:B------:R-:W-:Y:S02]  /*2c70*/  @P1 HADD2.F32 R8, -RZ, R73.H1_H1 ;  /* 0x30000049ff081230 */ /* 0x000fe40000004100 */
[----:B--2---:R-:W-:Y:S01]  /*2c80*/  @P1 FMUL.FTZ R6, R6, R11 ;  /* 0x0000000b06061220 */ /* 0x004fe20000410000 */
[----:B------:R-:W-:Y:S01]  /*2c90*/  @P1 HADD2.F32 R9, -RZ, R70.H0_H0 ;  /* 0x20000046ff091230 */ /* 0x000fe20000004100 */
[----:B------:R-:W1:Y:S02]  /*2ca0*/  @P1 LDC R11, c[0x0][0x40c] ;  /* 0x00010300ff0b1b82 */ /* 0x000e640000000800 */
[----:B------:R-:W-:Y:S01]  /*2cb0*/  @P1 FMUL.FTZ R116, R6, R7 ;  /* 0x0000000706741220 */ /* 0x000fe20000410000 */
[----:B------:R-:W-:-:S02]  /*2cc0*/  @P1 HADD2.F32 R7, -RZ, R69.H1_H1 ;  /* 0x30000045ff071230 */ /* 0x000fc40000004100 */
[----:B---3--:R-:W-:Y:S01]  /*2cd0*/  @P1 FMUL.FTZ R8, R8, R115 ;  /* 0x0000007308081220 */ /* 0x008fe20000410000 */
[----:B------:R-:W-:-:S03]  /*2ce0*/  MOV R6, RZ ;  /* 0x000000ff00067202 */ /* 0x000fc60000000f00 */
[----:B------:R-:W-:Y:S01]  /*2cf0*/  @P1 FMUL.FTZ R6, R8, R7 ;  /* 0x0000000708061220 */ /* 0x000fe20000410000 */
[--C-:B------:R-:W-:Y:S01]  /*2d00*/  @P1 HADD2.F32 R7, -RZ, R74.reuse.H0_H0 ;  /* 0x2000004aff071230 */ /* 0x100fe20000004100 */
[----:B------:R-:W2:Y:S01]  /*2d10*/  @P1 LDC R115, c[0x0][0x40c] ;  /* 0x00010300ff731b82 */ /* 0x000ea20000000800 */
[----:B------:R-:W-:Y:S02]  /*2d20*/  @P1 HADD2.F32 R8, -RZ, R74.H1_H1 ;  /* 0x3000004aff081230 */ /* 0x000fe40000004100 */
[----:B------:R-:W-:Y:S01]  /*2d30*/  F2FP.F16.F32.PACK_AB R117, RZ, R6 ;  /* 0x00000006ff75723e */ /* 0x000fe200000000ff */
[----:B0-----:R-:W-:Y:S01]  /*2d40*/  @P1 FMUL.FTZ R10, R7, R10 ;  /* 0x0000000a070a1220 */ /* 0x001fe20000410000 */
[----:B------:R-:W-:-:S03]  /*2d50*/  HFMA2 R7, -RZ, RZ, 0, 0 ;  /* 0x00000000ff077431 */ /* 0x000fc600000001ff */
[----:B------:R-:W-:Y:S01]  /*2d60*/  @P1 FMUL.FTZ R7, R10, R9 ;  /* 0x000000090a071220 */ /* 0x000fe20000410000 */
[----:B------:R-:W-:Y:S01]  /*2d70*/  @P1 HADD2.F32 R9, -RZ, R70.H1_H1 ;  /* 0x30000046ff091230 */ /* 0x000fe20000004100 */
[----:B------:R-:W-:Y:S01]  /*2d80*/  F2FP.F16.F32.PACK_AB R10, RZ, R116 ;  /* 0x00000074ff0a723e */ /* 0x000fe200000000ff */
[----:B-1----:R-:W-:Y:S02]  /*2d90*/  @P1 FMUL.FTZ R8, R8, R11 ;  /* 0x0000000b08081220 */ /* 0x002fe40000410000 */
[----:B------:R-:W0:Y:S01]  /*2da0*/  @P1 LDC R11, c[0x0][0x40c] ;  /* 0x00010300ff0b1b82 */ /* 0x000e220000000800 */
[----:B------:R-:W-:Y:S01]  /*2db0*/  F2FP.F16.F32.PACK_AB R119, RZ, R7 ;  /* 0x00000007ff77723e */ /* 0x000fe200000000ff */
[----:B------:R-:W-:Y:S01]  /*2dc0*/  @P1 FMUL.FTZ R106, R8, R9 ;  /* 0x00000009086a1220 */ /* 0x000fe20000410000 */
[----:B------:R-:W-:Y:S02]  /*2dd0*/  @P1 HADD2.F32 R8, -RZ, R75.H0_H0 ;  /* 0x2000004bff081230 */ /* 0x000fe40000004100 */
[----:B------:R-:W-:-:S02]  /*2de0*/  @P1 HADD2.F32 R9, -RZ, R71.H0_H0 ;  /* 0x20000047ff091230 */ /* 0x000fc40000004100 */
[----:B------:R-:W-:Y:S01]  /*2df0*/  F2FP.F16.F32.PACK_AB R121, RZ, R106 ;  /* 0x0000006aff79723e */ /* 0x000fe200000000ff */
[----:B--2---:R-:W-:-:S04]  /*2e00*/  @P1 FMUL.FTZ R8, R8, R115 ;  /* 0x0000007308081220 */ /* 0x004fc80000410000 */
[----:B------:R-:W-:Y:S01]  /*2e10*/  @P1 FMUL.FTZ R108, R8, R9 ;  /* 0x00000009086c1220 */ /* 0x000fe20000410000 */
[----:B------:R-:W-:Y:S02]  /*2e20*/  @P1 HADD2.F32 R8, -RZ, R75.H1_H1 ;  /* 0x3000004bff081230 */ /* 0x000fe40000004100 */
[----:B------:R-:W-:-:S03]  /*2e30*/  @P1 HADD2.F32 R9, -RZ, R71.H1_H1 ;  /* 0x30000047ff091230 */ /* 0x000fc60000004100 */
        /* <DEDUP_REMOVED lines=10> */
.L_x_4872:
[----:B------:R-:W-:-:S04]  /*2ee0*/  IMAD.WIDE.U32 R112, R111, 0x10, R112 ;  /* 0x000000106f707825 */ /* 0x000fc800078e0070 */
[----:B------:R-:W-:Y:S01]  /*2ef0*/  FADD.FTZ R111, RZ, R80 ;  /* 0x00000050ff6f7221 */ /* 0x000fe20000010000 */
        /* <DEDUP_REMOVED lines=13> */
[----:B0-----:R-:W-:Y:S02]  /*2fd0*/  FADD.FTZ R8, R111, R86 ;  /* 0x000000566f087221 */ /* 0x001fe40000010000 */
[----:B------:R-:W0:Y:S02]  /*2fe0*/  S2R R111, SR_TID.X ;  /* 0x00000000006f7919 */ /* 0x000e240000002100 */
        /* <DEDUP_REMOVED lines=130> */
.L_x_4888:
[----:B-1----:R-:W-:Y:S01]  /*3810*/  FADD.FTZ R8, R123, R8 ;  /* 0x000000087b087221 */ /* 0x002fe20000010000 */
[----:B------:R-:W-:Y:S01]  /*3820*/  ISETP.NE.AND P1, PT, RZ, UR5, PT ;  /* 0x00000005ff007c0c */ /* 0x000fe2000bf25270 */
[----:B------:R-:W1:Y:S01]  /*3830*/  @!P0 LDC.64 R10, c[0x0][0x3c0] ;  /* 0x0000f000ff0a8b82 */ /* 0x000e620000000a00 */
[----:B------:R-:W-:Y:S01]  /*3840*/  BSSY.RECONVERGENT B0, `(.L_x_4874) ;  /* 0x00000ff000007945 */ /* 0x000fe20003800200 */
[----:B------:R-:W-:Y:S01]  /*3850*/  FFMA.FTZ R112, R8, R9, UR10 ;  /* 0x0000000a08707e23 */ /* 0x000fe20008010009 */
[----:B------:R-:W-:-:S05]  /*3860*/  FMUL.FTZ R8, R115, R115 ;  /* 0x0000007373087220 */ /* 0x000fca0000410000 */
[----:B------:R-:W-:Y:S02]  /*3870*/  FSEL R113, R8, RZ, P1 ;  /* 0x000000ff08717208 */ /* 0x000fe40000800000 */
[----:B------:R-:W2:Y:S03]  /*3880*/  @!P0 LDC.64 R8, c[0x0][0x3c8] ;  /* 0x0000f200ff088b82 */ /* 0x000ea60000000a00 */
[----:B------:R-:W-:-:S06]  /*3890*/  FADD.FTZ R112, R112, R113 ;  /* 0x0000007170707221 */ /* 0x000fcc0000010000 */
[----:B------:R-:W3:Y:S01]  /*38a0*/  MUFU.RSQ R112, R112 ;  /* 0x0000007000707308 */ /* 0x000ee20000001400 */
[----:B-1----:R-:W-:-:S05]  /*38b0*/  @!P0 IMAD.WIDE R10, R0, 0x4, R10 ;  /* 0x00000004000a8825 */ /* 0x002fca00078e020a */
[----:B------:R1:W-:Y:S01]  /*38c0*/  @!P0 STG.E desc[UR6][R10.64], R115 ;  /* 0x000000730a008986 */ /* 0x0003e2000c101906 */
[----:B--2---:R-:W-:-:S05]  /*38d0*/  @!P0 IMAD.WIDE R8, R0, 0x4, R8 ;  /* 0x0000000400088825 */ /* 0x004fca00078e0208 */
[----:B---3--:R1:W-:Y:S01]  /*38e0*/  @!P0 STG.E desc[UR6][R8.64], R112 ;  /* 0x0000007008008986 */ /* 0x0083e2000c101906 */
[----:B------:R-:W-:-:S13]  /*38f0*/  ISETP.GE.AND P0, PT, R83, 0x1, PT ;  /* 0x000000015300780c */ /* 0x000fda0003f06270 */
[----:B-1----:R-:W-:Y:S05]  /*3900*/  @!P0 BRA `(.L_x_4875) ;  /* 0x0000000c00c88947 */ /* 0x002fea0003800000 */
[----:B------:R-:W-:Y:S01]  /*3910*/  FSEL R115, R115, RZ, !P1 ;  /* 0x000000ff73737208 */ /* 0x000fe20004800000 */
[--C-:B------:R-:W-:Y:S02]  /*3920*/  HADD2.F32 R2, -RZ, R32.reuse.H0_H0 ;  /* 0x20000020ff027230 */ /* 0x100fe40000004100 */
[----:B------:R-:W-:Y:S02]  /*3930*/  HADD2.F32 R8, -RZ, R32.H1_H1 ;  /* 0x30000020ff087230 */ /* 0x000fe40000004100 */
[C---:B------:R-:W-:Y:S01]  /*3940*/  FADD.FTZ R9, -R115.reuse, R80 ;  /* 0x0000005073097221 */ /* 0x040fe20000010100 */
[--C-:B------:R-:W-:Y:S02]  /*3950*/  HADD2.F32 R80, -RZ, R12.reuse.H0_H0 ;  /* 0x2000000cff507230 */ /* 0x100fe40000004100 */
[C---:B------:R-:W-:Y:S01]  /*3960*/  FADD.FTZ R105, -R115.reuse, R105 ;  /* 0x0000006973697221 */ /* 0x040fe20000010100 */
[C---:B------:R-:W-:Y:S01]  /*3970*/  FADD.FTZ R81, -R115.reuse, R81 ;  /* 0x0000005173517221 */ /* 0x040fe20000010100 */
[C---:B------:R-:W-:Y:S01]  /*3980*/  FMUL.FTZ R9, R112.reuse, R9 ;  /* 0x0000000970097220 */ /* 0x040fe20000410000 */
[----:B------:R-:W-:Y:S01]  /*3990*/  FADD.FTZ R107, -R115, R107 ;  /* 0x0000006b736b7221 */ /* 0x000fe20000010100 */
[C---:B------:R-:W-:Y:S01]  /*39a0*/  FMUL.FTZ R105, R112.reuse, R105 ;  /* 0x0000006970697220 */ /* 0x040fe20000410000 */
[----:B------:R-:W-:Y:S01]  /*39b0*/  FMUL.FTZ R81, R112, R81 ;  /* 0x0000005170517220 */ /* 0x000fe20000410000 */
[----:B------:R-:W-:Y:S01]  /*39c0*/  FFMA.FTZ R80, R9, R80, R2 ;  /* 0x0000005009507223 */ /* 0x000fe20000010002 */
[----:B------:R-:W-:-:S02]  /*39d0*/  HADD2.F32 R2, -RZ, R12.H1_H1 ;  /* 0x3000000cff027230 */ /* 0x000fc40000004100 */
[C---:B------:R-:W-:Y:S01]  /*39e0*/  FADD.FTZ R9, -R115.reuse, R104 ;  /* 0x0000006873097221 */ /* 0x040fe20000010100 */
[--C-:B------:R-:W-:Y:S02]  /*39f0*/  HADD2.F32 R104, -RZ, R13.reuse.H1_H1 ;  /* 0x3000000dff687230 */ /* 0x100fe40000004100 */
[C---:B------:R-:W-:Y:S01]  /*3a00*/  FMUL.FTZ R107, R112.reuse, R107 ;  /* 0x0000006b706b7220 */ /* 0x040fe20000410000 */
[----:B------:R-:W-:Y:S01]  /*3a10*/  FADD.FTZ R103, -R115, R103 ;  /* 0x0000006773677221 */ /* 0x000fe20000010100 */
[----:B------:R-:W-:Y:S01]  /*3a20*/  FFMA.FTZ R105, R105, R2, R8 ;  /* 0x0000000269697223 */ /* 0x000fe20000010008 */
[----:B------:R-:W-:Y:S02]  /*3a30*/  HADD2.F32 R2, -RZ, R13.H0_H0 ;  /* 0x2000000dff027230 */ /* 0x000fe40000004100 */
[C---:B------:R-:W-:Y:S01]  /*3a40*/  FMUL.FTZ R9, R112.reuse, R9 ;  /* 0x0000000970097220 */ /* 0x040fe20000410000 */
[--C-:B------:R-:W-:Y:S02]  /*3a50*/  HADD2.F32 R8, -RZ, R33.reuse.H0_H0 ;  /* 0x20000021ff087230 */ /* 0x100fe40000004100 */
[----:B------:R-:W-:Y:S01]  /*3a60*/  FMUL.FTZ R103, R112, R103 ;  /* 0x0000006770677220 */ /* 0x000fe20000410000 */
[C---:B------:R-:W-:Y:S01]  /*3a70*/  FADD.FTZ R101, -R115.reuse, R101 ;  /* 0x0000006573657221 */ /* 0x040fe20000010100 */
[C---:B------:R-:W-:Y:S01]  /*3a80*/  FADD.FTZ R85, -R115.reuse, R85 ;  /* 0x0000005573557221 */ /* 0x040fe20000010100 */
[----:B------:R-:W-:Y:S01]  /*3a90*/  FADD.FTZ R99, -R115, R99 ;  /* 0x0000006373637221 */ /* 0x000fe20000010100 */
[----:B------:R-:W-:Y:S01]  /*3aa0*/  FFMA.FTZ R81, R81, R2, R8 ;  /* 0x0000000251517223 */ /* 0x000fe20000010008 */
[----:B------:R-:W-:-:S02]  /*3ab0*/  HADD2.F32 R2, -RZ, R33.H1_H1 ;  /* 0x30000021ff027230 */ /* 0x000fc40000004100 */
[C---:B------:R-:W-:Y:S01]  /*3ac0*/  FMUL.FTZ R101, R112.reuse, R101 ;  /* 0x0000006570657220 */ /* 0x040fe20000410000 */
[----:B------:R-:W-:Y:S02]  /*3ad0*/  HADD2.F32 R8, -RZ, R34.H1_H1 ;  /* 0x30000022ff087230 */ /* 0x000fe40000004100 */
[C---:B------:R-:W-:Y:S01]  /*3ae0*/  FMUL.FTZ R85, R112.reuse, R85 ;  /* 0x0000005570557220 */ /* 0x040fe20000410000 */
[----:B------:R-:W-:Y:S01]  /*3af0*/  FMUL.FTZ R99, R112, R99 ;  /* 0x0000006370637220 */ /* 0x000fe20000410000 */
[----:B------:R-:W-:Y:S01]  /*3b00*/  FFMA.FTZ R104, R9, R104, R2 ;  /* 0x0000006809687223 */ /* 0x000fe20000010002 */
[C---:B------:R-:W-:Y:S01]  /*3b10*/  FADD.FTZ R9, -R115.reuse, R82 ;  /* 0x0000005273097221 */ /* 0x040fe20000010100 */
[----:B------:R-:W-:Y:S02]  /*3b20*/  HADD2.F32 R82, -RZ, R14.H0_H0 ;  /* 0x2000000eff527230 */ /* 0x000fe40000004100 */
[----:B------:R-:W-:Y:S01]  /*3b30*/  FADD.FTZ R87, -R115, R87 ;  /* 0x0000005773577221 */ /* 0x000fe20000010100 */
[----:B------:R-:W-:-:S02]  /*3b40*/  HADD2.F32 R2, -RZ, R34.H0_H0 ;  /* 0x20000022ff027230 */ /* 0x000fc40000004100 */
[C---:B------:R-:W-:Y:S01]  /*3b50*/  FMUL.FTZ R9, R112.reuse, R9 ;  /* 0x0000000970097220 */ /* 0x040fe20000410000 */
[C---:B------:R-:W-:Y:S01]  /*3b60*/  FADD.FTZ R97, -R115.reuse, R97 ;  /* 0x0000006173617221 */ /* 0x040fe20000010100 */
[C---:B------:R-:W-:Y:S01]  /*3b70*/  FMUL.FTZ R87, R112.reuse, R87 ;  /* 0x0000005770577220 */ /* 0x040fe20000410000 */
[----:B------:R-:W-:Y:S01]  /*3b80*/  FADD.FTZ R89, -R115, R89 ;  /* 0x0000005973597221 */ /* 0x000fe20000010100 */
[----:B------:R-:W-:Y:S01]  /*3b90*/  FFMA.FTZ R82, R9, R82, R2 ;  /* 0x0000005209527223 */ /* 0x000fe20000010002 */
[----:B------:R-:W-:Y:S02]  /*3ba0*/  HADD2.F32 R2, -RZ, R14.H1_H1 ;  /* 0x3000000eff027230 */ /* 0x000fe40000004100 */
[----:B------:R-:W-:Y:S01]  /*3bb0*/  FADD.FTZ R9, -R115, R114 ;  /* 0x0000007273097221 */ /* 0x000fe20000010100 */
[--C-:B------:R-:W-:Y:S02]  /*3bc0*/  HADD2.F32 R114, -RZ, R15.reuse.H1_H1 ;  /* 0x3000000fff727230 */ /* 0x100fe40000004100 */
[C---:B------:R-:W-:Y:S01]  /*3bd0*/  FMUL.FTZ R97, R112.reuse, R97 ;  /* 0x0000006170617220 */ /* 0x040fe20000410000 */
[----:B------:R-:W-:Y:S01]  /*3be0*/  FMUL.FTZ R89, R112, R89 ;  /* 0x0000005970597220 */ /* 0x000fe20000410000 */
[----:B------:R-:W-:Y:S01]  /*3bf0*/  FFMA.FTZ R107, R107, R2, R8 ;  /* 0x000000026b6b7223 */ /* 0x000fe20000010008 */
[----:B------:R-:W-:-:S02]  /*3c00*/  HADD2.F32 R2, -RZ, R15.H0_H0 ;  /* 0x2000000fff027230 */ /* 0x000fc40000004100 */
[C---:B------:R-:W-:Y:S01]  /*3c10*/  FMUL.FTZ R9, R112.reuse, R9 ;  /* 0x0000000970097220 */ /* 0x040fe20000410000 */
[--C-:B------:R-:W-:Y:S02]  /*3c20*/  HADD2.F32 R8, -RZ, R35.reuse.H0_H0 ;  /* 0x20000023ff087230 */ /* 0x100fe40000004100 */
[C---:B------:R-:W-:Y:S01]  /*3c30*/  FADD.FTZ R95, -R115.reuse, R95 ;  /* 0x0000005f735f7221 */ /* 0x040fe20000010100 */
[C---:B------:R-:W-:Y:S01]  /*3c40*/  FADD.FTZ R91, -R115.reuse, R91 ;  /* 0x0000005b735b7221 */ /* 0x040fe20000010100 */
[C---:B------:R-:W-:Y:S01]  /*3c50*/  FADD.FTZ R93, -R115.reuse, R93 ;  /* 0x0000005d735d7221 */ /* 0x040fe20000010100 */
[----:B------:R-:W-:Y:S01]  /*3c60*/  FADD.FTZ R5, -R115, R5 ;  /* 0x0000000573057221 */ /* 0x000fe20000010100 */
[----:B------:R-:W-:Y:S01]  /*3c70*/  FFMA.FTZ R113, R103, R2, R8 ;  /* 0x0000000267717223 */ /* 0x000fe20000010008 */
[----:B------:R-:W-:Y:S02]  /*3c80*/  HADD2.F32 R2, -RZ, R35.H1_H1 ;  /* 0x30000023ff027230 */ /* 0x000fe40000004100 */
[----:B------:R-:W-:Y:S01]  /*3c90*/  FMUL.FTZ R95, R112, R95 ;  /* 0x0000005f705f7220 */ /* 0x000fe20000410000 */
[----:B------:R-:W-:-:S02]  /*3ca0*/  HADD2.F32 R8, -RZ, R36.H1_H1 ;  /* 0x30000024ff087230 */ /* 0x000fc40000004100 */
[C---:B------:R-:W-:Y:S01]  /*3cb0*/  FMUL.FTZ R91, R112.reuse, R91 ;  /* 0x0000005b705b7220 */ /* 0x040fe20000410000 */
[----:B------:R-:W-:Y:S02]  /*3cc0*/  HADD2.F32 R11, -RZ, R44.H0_H0 ;  /* 0x2000002cff0b7230 */ /* 0x000fe40000004100 */
[----:B------:R-:W-:Y:S01]  /*3cd0*/  FFMA.FTZ R114, R9, R114, R2 ;  /* 0x0000007209727223 */ /* 0x000fe20000010002 */
[----:B------:R-:W-:Y:S01]  /*3ce0*/  FADD.FTZ R9, -R115, R84 ;  /* 0x0000005473097221 */ /* 0x000fe20000010100 */
[----:B------:R-:W-:Y:S02]  /*3cf0*/  HADD2.F32 R84, -RZ, R16.H0_H0 ;  /* 0x20000010ff547230 */ /* 0x000fe40000004100 */
[C---:B------:R-:W-:Y:S01]  /*3d00*/  FMUL.FTZ R5, R112.reuse, R5 ;  /* 0x0000000570057220 */ /* 0x040fe20000410000 */
[----:B------:R-:W-:Y:S02]  /*3d10*/  HADD2.F32 R2, -RZ, R36.H0_H0 ;  /* 0x20000024ff027230 */ /* 0x000fe40000004100 */
[----:B------:R-:W-:Y:S01]  /*3d20*/  FMUL.FTZ R9, R112, R9 ;  /* 0x0000000970097220 */ /* 0x000fe20000410000 */
[----:B------:R-:W-:-:S02]  /*3d30*/  HADD2.F32 R10, -RZ, R44.H1_H1 ;  /* 0x3000002cff0a7230 */ /* 0x000fc40000004100 */
[----:B------:R-:W-:Y:S01]  /*3d40*/  FADD.FTZ R3, -R115, R3 ;  /* 0x0000000373037221 */ /* 0x000fe20000010100 */
[----:B------:R-:W-:Y:S02]  /*3d50*/  HADD2.F32 R117, -RZ, R48.H1_H1 ;  /* 0x30000030ff757230 */ /* 0x000fe40000004100 */
[----:B------:R-:W-:Y:S01]  /*3d60*/  FFMA.FTZ R84, R9, R84, R2 ;  /* 0x0000005409547223 */ /* 0x000fe20000010002 */
[----:B------:R-:W-:Y:S02]  /*3d70*/  HADD2.F32 R2, -RZ, R16.H1_H1 ;  /* 0x30000010ff027230 */ /* 0x000fe40000004100 */
[----:B------:R-:W-:Y:S01]  /*3d80*/  FADD.FTZ R9, -R115, R100 ;  /* 0x0000006473097221 */ /* 0x000fe20000010100 */
[----:B------:R-:W-:Y:S02]  /*3d90*/  HADD2.F32 R100, -RZ, R17.H1_H1 ;  /* 0x30000011ff647230 */ /* 0x000fe40000004100 */
[----:B------:R-:W-:Y:S01]  /*3da0*/  FMUL.FTZ R3, R112, R3 ;  /* 0x0000000370037220 */ /* 0x000fe20000410000 */
[----:B------:R-:W-:-:S02]  /*3db0*/  HADD2.F32 R119, -RZ, R49.H1_H1 ;  /* 0x30000031ff777230 */ /* 0x000fc40000004100 */
[----:B------:R-:W-:Y:S01]  /*3dc0*/  FFMA.FTZ R101, R101, R2, R8 ;  /* 0x0000000265657223 */ /* 0x000fe20000010008 */
[----:B------:R-:W-:Y:S02]  /*3dd0*/  HADD2.F32 R2, -RZ, R17.H0_H0 ;  /* 0x20000011ff027230 */ /* 0x000fe40000004100 */
[----:B------:R-:W-:Y:S01]  /*3de0*/  FMUL.FTZ R9, R112, R9 ;  /* 0x0000000970097220 */ /* 0x000fe20000410000 */
[--C-:B------:R-:W-:Y:S02]  /*3df0*/  HADD2.F32 R8, -RZ, R37.reuse.H0_H0 ;  /* 0x20000025ff087230 */ /* 0x100fe40000004100 */
[----:B------:R-:W-:Y:S01]  /*3e00*/  FADD.FTZ R7, -R115, R7 ;  /* 0x0000000773077221 */ /* 0x000fe20000010100 */
[----:B------:R-:W-:Y:S02]  /*3e10*/  F2FP.F16.F32.PACK_AB R82, R107, R82 ;  /* 0x000000526b52723e */ /* 0x000fe400000000ff */
[----:B------:R-:W-:Y:S01]  /*3e20*/  F2FP.F16.F32.PACK_AB R81, R104, R81 ;  /* 0x000000516851723e */ /* 0x000fe200000000ff */
[----:B------:R-:W-:Y:S01]  /*3e30*/  FFMA.FTZ R85, R85, R2, R8 ;  /* 0x0000000255557223 */ /* 0x000fe20000010008 */
[----:B------:R-:W-:-:S02]  /*3e40*/  HADD2.F32 R2, -RZ, R37.H1_H1 ;  /* 0x30000025ff027230 */ /* 0x000fc40000004100 */
[C---:B------:R-:W-:Y:S01]  /*3e50*/  FMUL.FTZ R7, R112.reuse, R7 ;  /* 0x0000000770077220 */ /* 0x040fe20000410000 */
[----:B------:R-:W-:Y:S01]  /*3e60*/  HADD2.F32 R8, -RZ, R38.H1_H1 ;  /* 0x30000026ff087230 */ /* 0x000fe20000004100 */
[----:B------:R-:W-:Y:S01]  /*3e70*/  F2FP.F16.F32.PACK_AB R80, R105, R80 ;  /* 0x000000506950723e */ /* 0x000fe200000000ff */
[----:B------:R-:W-:Y:S01]  /*3e80*/  FFMA.FTZ R100, R9, R100, R2 ;  /* 0x0000006409647223 */ /* 0x000fe20000010002 */
[----:B------:R-:W-:Y:S01]  /*3e90*/  FADD.FTZ R9, -R115, R86 ;  /* 0x0000005673097221 */ /* 0x000fe20000010100 */
[----:B------:R-:W-:Y:S01]  /*3ea0*/  HADD2.F32 R86, -RZ, R18.H0_H0 ;  /* 0x20000012ff567230 */ /* 0x000fe20000004100 */
[----:B------:R-:W-:Y:S01]  /*3eb0*/  F2FP.F16.F32.PACK_AB R84, R101, R84 ;  /* 0x000000546554723e */ /* 0x000fe200000000ff */
[----:B------:R-:W-:Y:S02]  /*3ec0*/  HADD2.F32 R2, -RZ, R38.H0_H0 ;  /* 0x20000026ff027230 */ /* 0x000fe40000004100 */
[----:B------:R-:W-:Y:S01]  /*3ed0*/  FMUL.FTZ R9, R112, R9 ;  /* 0x0000000970097220 */ /* 0x000fe20000410000 */
[----:B------:R-:W-:-:S03]  /*3ee0*/  F2FP.F16.F32.PACK_AB R85, R100, R85 ;  /* 0x000000556455723e */ /* 0x000fc600000000ff */
[----:B------:R-:W-:Y:S01]  /*3ef0*/  FFMA.FTZ R86, R9, R86, R2 ;  /* 0x0000005609567223 */ /* 0x000fe20000010002 */
[----:B------:R-:W-:Y:S02]  /*3f00*/  HADD2.F32 R2, -RZ, R18.H1_H1 ;  /* 0x30000012ff027230 */ /* 0x000fe40000004100 */
[----:B------:R-:W-:Y:S01]  /*3f10*/  FADD.FTZ R9, -R115, R102 ;  /* 0x0000006673097221 */ /* 0x000fe20000010100 */
[--C-:B------:R-:W-:Y:S02]  /*3f20*/  HADD2.F32 R102, -RZ, R19.reuse.H1_H1 ;  /* 0x30000013ff667230 */ /* 0x100fe40000004100 */
[----:B------:R-:W-:Y:S01]  /*3f30*/  FFMA.FTZ R103, R99, R2, R8 ;  /* 0x0000000263677223 */ /* 0x000fe20000010008 */
[----:B------:R-:W-:Y:S02]  /*3f40*/  HADD2.F32 R2, -RZ, R19.H0_H0 ;  /* 0x20000013ff027230 */ /* 0x000fe40000004100 */
[----:B------:R-:W-:Y:S01]  /*3f50*/  FMUL.FTZ R9, R112, R9 ;  /* 0x0000000970097220 */ /* 0x000fe20000410000 */
[----:B------:R-:W-:Y:S01]  /*3f60*/  HADD2.F32 R8, -RZ, R39.H0_H0 ;  /* 0x20000027ff087230 */ /* 0x000fe20000004100 */
[----:B------:R-:W-:-:S04]  /*3f70*/  F2FP.F16.F32.PACK_AB R86, R103, R86 ;  /* 0x000000566756723e */ /* 0x000fc800000000ff */
[----:B------:R-:W-:Y:S01]  /*3f80*/  FFMA.FTZ R87, R87, R2, R8 ;  /* 0x0000000257577223 */ /* 0x000fe20000010008 */
[----:B------:R-:W-:Y:S02]  /*3f90*/  HADD2.F32 R2, -RZ, R39.H1_H1 ;  /* 0x30000027ff027230 */ /* 0x000fe40000004100 */
[----:B------:R-:W-:-:S03]  /*3fa0*/  HADD2.F32 R8, -RZ, R40.H1_H1 ;  /* 0x30000028ff087230 */ /* 0x000fc60000004100 */
[----:B------:R-:W-:Y:S01]  /*3fb0*/  FFMA.FTZ R102, R9, R102, R2 ;  /* 0x0000006609667223 */ /* 0x000fe20000010002 */
[----:B------:R-:W-:Y:S01]  /*3fc0*/  FADD.FTZ R9, -R115, R88 ;  /* 0x0000005873097221 */ /* 0x000fe20000010100 */
[----:B------:R-:W-:Y:S02]  /*3fd0*/  HADD2.F32 R88, -RZ, R20.H0_H0 ;  /* 0x20000014ff587230 */ /* 0x000fe40000004100 */
        /* <DEDUP_REMOVED lines=32> */
[----:B------:R-:W-:-:S03]  /*41e0*/  FMUL.FTZ R8, R112, R93 ;  /* 0x0000005d70087220 */ /* 0x000fc60000410000 */
[----:B------:R-:W-:Y:S01]  /*41f0*/  FFMA.FTZ R98, R9, R98, R2 ;  /* 0x0000006209627223 */ /* 0x000fe20000010002 */
[--C-:B------:R-:W-:Y:S02]  /*4200*/  HADD2.F32 R9, -RZ, R24.reuse.H0_H0 ;  /* 0x20000018ff097230 */ /* 0x100fe40000004100 */
[----:B------:R-:W-:Y:S02]  /*4210*/  HADD2.F32 R2, -RZ, R24.H1_H1 ;  /* 0x30000018ff027230 */ /* 0x000fe40000004100 */
[----:B------:R-:W-:Y:S01]  /*4220*/  F2FP.F16.F32.PACK_AB R91, R98, R91 ;  /* 0x0000005b625b723e */ /* 0x000fe200000000ff */
[----:B------:R-:W-:Y:S02]  /*4230*/  FFMA.FTZ R8, R8, R9, R11 ;  /* 0x0000000908087223 */ /* 0x000fe4000001000b */
[----:B------:R-:W-:Y:S01]  /*4240*/  FFMA.FTZ R9, R5, R2, R10 ;  /* 0x0000000205097223 */ /* 0x000fe2000001000a */
[----:B------:R-:W-:Y:S02]  /*4250*/  HADD2.F32 R2, -RZ, R25.H0_H0 ;  /* 0x20000019ff027230 */ /* 0x000fe40000004100 */
[----:B------:R-:W-:Y:S01]  /*4260*/  FADD.FTZ R5, -R115, R4 ;  /* 0x0000000473057221 */ /* 0x000fe20000010100 */
[----:B------:R-:W-:-:S03]  /*4270*/  HADD2.F32 R10, -RZ, R45.H0_H0 ;  /* 0x2000002dff0a7230 */ /* 0x000fc60000004100 */
[C---:B------:R-:W-:Y:S01]  /*4280*/  FMUL.FTZ R4, R112.reuse, R5 ;  /* 0x0000000570047220 */ /* 0x040fe20000410000 */
[----:B------:R-:W-:Y:S02]  /*4290*/  HADD2.F32 R5, -RZ, R28.H1_H1 ;  /* 0x3000001cff057230 */ /* 0x000fe40000004100 */
[----:B------:R-:W-:Y:S01]  /*42a0*/  FFMA.FTZ R93, R3, R2, R10 ;  /* 0x00000002035d7223 */ /* 0x000fe2000001000a */
[C---:B------:R-:W-:Y:S01]  /*42b0*/  FADD.FTZ R3, -R115.reuse, R124 ;  /* 0x0000007c73037221 */ /* 0x040fe20000010100 */
[----:B------:R-:W-:Y:S01]  /*42c0*/  HADD2.F32 R10, -RZ, R25.H1_H1 ;  /* 0x30000019ff0a7230 */ /* 0x000fe20000004100 */
[----:B------:R-:W0:Y:S01]  /*42d0*/  LDC.64 R124, c[0x0][0x428] ;  /* 0x00010a00ff7c7b82 */ /* 0x000e220000000a00 */
[----:B------:R-:W-:Y:S02]  /*42e0*/  HADD2.F32 R2, -RZ, R45.H1_H1 ;  /* 0x3000002dff027230 */ /* 0x000fe40000004100 */
[----:B------:R-:W-:Y:S01]  /*42f0*/  FMUL.FTZ R3, R112, R3 ;  /* 0x0000000370037220 */ /* 0x000fe20000410000 */
[----:B------:R-:W-:Y:S01]  /*4300*/  FFMA.FTZ R4, R4, R5, R117 ;  /* 0x0000000504047223 */ /* 0x000fe20000010075 */
[C---:B------:R-:W-:Y:S01]  /*4310*/  FADD.FTZ R5, -R115.reuse, R116 ;  /* 0x0000007473057221 */ /* 0x040fe20000010100 */
[----:B------:R-:W-:Y:S01]  /*4320*/  FADD.FTZ R117, -R115, R6 ;  /* 0x0000000673757221 */ /* 0x000fe20000010100 */
[----:B------:R-:W-:Y:S01]  /*4330*/  FFMA.FTZ R10, R3, R10, R2 ;  /* 0x0000000a030a7223 */ /* 0x000fe20000010002 */
[----:B------:R-:W-:Y:S01]  /*4340*/  FADD.FTZ R3, -R115, R94 ;  /* 0x0000005e73037221 */ /* 0x000fe20000010100 */
[----:B------:R-:W-:-:S02]  /*4350*/  HADD2.F32 R94, -RZ, R26.H0_H0 ;  /* 0x2000001aff5e7230 */ /* 0x000fc40000004100 */
[C---:B------:R-:W-:Y:S01]  /*4360*/  FMUL.FTZ R5, R112.reuse, R5 ;  /* 0x0000000570057220 */ /* 0x040fe20000410000 */
[----:B------:R-:W-:Y:S02]  /*4370*/  HADD2.F32 R2, -RZ, R46.H0_H0 ;  /* 0x2000002eff027230 */ /* 0x000fe40000004100 */
[C---:B------:R-:W-:Y:S01]  /*4380*/  FMUL.FTZ R3, R112.reuse, R3 ;  /* 0x0000000370037220 */ /* 0x040fe20000410000 */
[----:B------:R-:W-:Y:S02]  /*4390*/  HADD2.F32 R116, -RZ, R49.H0_H0 ;  /* 0x20000031ff747230 */ /* 0x000fe40000004100 */
[----:B------:R-:W-:Y:S01]  /*43a0*/  FMUL.FTZ R6, R112, R117 ;  /* 0x0000007570067220 */ /* 0x000fe20000410000 */
[----:B------:R-:W-:Y:S02]  /*43b0*/  HADD2.F32 R117, -RZ, R29.H1_H1 ;  /* 0x3000001dff757230 */ /* 0x000fe40000004100 */
[----:B------:R-:W-:Y:S01]  /*43c0*/  FFMA.FTZ R94, R3, R94, R2 ;  /* 0x0000005e035e7223 */ /* 0x000fe20000010002 */
[----:B------:R-:W-:Y:S01]  /*43d0*/  FADD.FTZ R3, -R115, R122 ;  /* 0x0000007a73037221 */ /* 0x000fe20000010100 */
[----:B------:R-:W-:Y:S01]  /*43e0*/  HADD2.F32 R2, -RZ, R26.H1_H1 ;  /* 0x3000001aff027230 */ /* 0x000fe20000004100 */
[----:B------:R-:W-:Y:S01]  /*43f0*/  F2FP.F16.F32.PACK_AB R93, R10, R93 ;  /* 0x0000005d0a5d723e */ /* 0x000fe200000000ff */
[----:B------:R-:W-:-:S02]  /*4400*/  HADD2.F32 R122, -RZ, R46.H1_H1 ;  /* 0x3000002eff7a7230 */ /* 0x000fc40000004100 */
[----:B------:R-:W-:Y:S01]  /*4410*/  FMUL.FTZ R3, R112, R3 ;  /* 0x0000000370037220 */ /* 0x000fe20000410000 */
[----:B------:R-:W-:Y:S01]  /*4420*/  FFMA.FTZ R6, R6, R117, R119 ;  /* 0x0000007506067223 */ /* 0x000fe20000010077 */
[----:B------:R-:W-:Y:S02]  /*4430*/  FADD.FTZ R117, -R115, R106 ;  /* 0x0000006a73757221 */ /* 0x000fe40000010100 */
[----:B------:R-:W-:Y:S01]  /*4440*/  FFMA.FTZ R11, R3, R2, R122 ;  /* 0x00000002030b7223 */ /* 0x000fe2000001007a */
[----:B------:R-:W-:Y:S01]  /*4450*/  FADD.FTZ R3, -R115, R120 ;  /* 0x0000007873037221 */ /* 0x000fe20000010100 */
[----:B------:R-:W-:Y:S02]  /*4460*/  HADD2.F32 R2, -RZ, R27.H0_H0 ;  /* 0x2000001bff027230 */ /* 0x000fe40000004100 */
[C---:B------:R-:W-:Y:S01]  /*4470*/  FMUL.FTZ R106, R112.reuse, R117 ;  /* 0x00000075706a7220 */ /* 0x040fe20000410000 */
[----:B------:R-:W-:Y:S02]  /*4480*/  HADD2.F32 R120, -RZ, R47.H0_H0 ;  /* 0x2000002fff787230 */ /* 0x000fe40000004100 */
[----:B------:R-:W-:Y:S01]  /*4490*/  FMUL.FTZ R3, R112, R3 ;  /* 0x0000000370037220 */ /* 0x000fe20000410000 */
[----:B------:R-:W-:Y:S01]  /*44a0*/  HADD2.F32 R117, -RZ, R50.H1_H1 ;  /* 0x30000032ff757230 */ /* 0x000fe20000004100 */
[----:B------:R-:W-:-:S02]  /*44b0*/  F2FP.F16.F32.PACK_AB R94, R11, R94 ;  /* 0x0000005e0b5e723e */ /* 0x000fc400000000ff */
[----:B------:R-:W-:Y:S01]  /*44c0*/  FFMA.FTZ R95, R3, R2, R120 ;  /* 0x00000002035f7223 */ /* 0x000fe20000010078 */
[----:B------:R-:W-:Y:S01]  /*44d0*/  FADD.FTZ R3, -R115, R92 ;  /* 0x0000005c73037221 */ /* 0x000fe20000010100 */
[----:B------:R-:W-:Y:S02]  /*44e0*/  HADD2.F32 R92, -RZ, R27.H1_H1 ;  /* 0x3000001bff5c7230 */ /* 0x000fe40000004100 */
[----:B------:R-:W-:Y:S02]  /*44f0*/  HADD2.F32 R2, -RZ, R47.H1_H1 ;  /* 0x3000002fff027230 */ /* 0x000fe40000004100 */
[----:B------:R-:W-:-:S04]  /*4500*/  FMUL.FTZ R3, R112, R3 ;  /* 0x0000000370037220 */ /* 0x000fc80000410000 */
[----:B------:R-:W-:Y:S01]  /*4510*/  FFMA.FTZ R92, R3, R92, R2 ;  /* 0x0000005c035c7223 */ /* 0x000fe20000010002 */
[----:B------:R-:W-:Y:S01]  /*4520*/  FADD.FTZ R3, -R115, R118 ;  /* 0x0000007673037221 */ /* 0x000fe20000010100 */
[----:B------:R-:W-:Y:S02]  /*4530*/  HADD2.F32 R2, -RZ, R28.H0_H0 ;  /* 0x2000001cff027230 */ /* 0x000fe40000004100 */
[----:B------:R-:W-:Y:S02]  /*4540*/  HADD2.F32 R118, -RZ, R48.H0_H0 ;  /* 0x20000030ff767230 */ /* 0x000fe40000004100 */
[----:B------:R-:W-:Y:S01]  /*4550*/  FMUL.FTZ R3, R112, R3 ;  /* 0x0000000370037220 */ /* 0x000fe20000410000 */
[----:B------:R-:W-:Y:S02]  /*4560*/  F2FP.F16.F32.PACK_AB R95, R92, R95 ;  /* 0x0000005f5c5f723e */ /* 0x000fe400000000ff */
[----:B------:R-:W-:Y:S01]  /*4570*/  F2FP.F16.F32.PACK_AB R92, R9, R8 ;  /* 0x00000008095c723e */ /* 0x000fe200000000ff */
[----:B------:R-:W-:Y:S01]  /*4580*/  FFMA.FTZ R3, R3, R2, R118 ;  /* 0x0000000203037223 */ /* 0x000fe20000010076 */
[----:B------:R-:W-:-:S04]  /*4590*/  HADD2.F32 R2, -RZ, R29.H0_H0 ;  /* 0x2000001dff027230 */ /* 0x000fc80000004100 */
[----:B------:R-:W-:Y:S01]  /*45a0*/  F2FP.F16.F32.PACK_AB R104, R4, R3 ;  /* 0x000000030468723e */ /* 0x000fe200000000ff */
[----:B------:R-:W-:Y:S01]  /*45b0*/  FFMA.FTZ R5, R5, R2, R116 ;  /* 0x0000000205057223 */ /* 0x000fe20000010074 */
[----:B------:R-:W-:Y:S02]  /*45c0*/  HADD2.F32 R2, -RZ, R30.H0_H0 ;  /* 0x2000001eff027230 */ /* 0x000fe40000004100 */
[----:B------:R-:W-:Y:S02]  /*45d0*/  HADD2.F32 R116, -RZ, R50.H0_H0 ;  /* 0x20000032ff747230 */ /* 0x000fe40000004100 */
[----:B------:R-:W-:-:S03]  /*45e0*/  F2FP.F16.F32.PACK_AB R105, R6, R5 ;  /* 0x000000050669723e */ /* 0x000fc600000000ff */
[----:B------:R-:W-:Y:S01]  /*45f0*/  FFMA.FTZ R7, R7, R2, R116 ;  /* 0x0000000207077223 */ /* 0x000fe20000010074 */
[----:B------:R-:W-:Y:S01]  /*4600*/  IADD3 R2, PT, PT, R83, -0x1, RZ ;  /* 0xffffffff53027810 */ /* 0x000fe20007ffe0ff */
[----:B------:R-:W-:-:S04]  /*4610*/  HADD2.F32 R83, -RZ, R30.H1_H1 ;  /* 0x3000001eff537230 */ /* 0x000fc80000004100 */
[----:B------:R-:W-:Y:S02]  /*4620*/  IMAD R2, R2, R109, RZ ;  /* 0x0000006d02027224 */ /* 0x000fe400078e02ff */
[----:B------:R-:W-:Y:S01]  /*4630*/  FFMA.FTZ R106, R106, R83, R117 ;  /* 0x000000536a6a7223 */ /* 0x000fe20000010075 */
[C---:B------:R-:W-:Y:S01]  /*4640*/  FADD.FTZ R83, -R115.reuse, R108 ;  /* 0x0000006c73537221 */ /* 0x040fe20000010100 */
[----:B------:R-:W-:Y:S01]  /*4650*/  FADD.FTZ R115, -R115, R110 ;  /* 0x0000006e73737221 */ /* 0x000fe20000010100 */
[----:B------:R-:W-:Y:S02]  /*4660*/  HADD2.F32 R108, -RZ, R31.H0_H0 ;  /* 0x2000001fff6c7230 */ /* 0x000fe40000004100 */
[--C-:B------:R-:W-:Y:S02]  /*4670*/  HADD2.F32 R110, -RZ, R51.reuse.H0_H0 ;  /* 0x20000033ff6e7230 */ /* 0x100fe40000004100 */
[C---:B------:R-:W-:Y:S01]  /*4680*/  FMUL.FTZ R83, R112.reuse, R83 ;  /* 0x0000005370537220 */ /* 0x040fe20000410000 */
[----:B------:R-:W-:Y:S01]  /*4690*/  FMUL.FTZ R109, R112, R115 ;  /* 0x00000073706d7220 */ /* 0x000fe20000410000 */
[----:B------:R-:W-:Y:S01]  /*46a0*/  HADD2.F32 R112, -RZ, R51.H1_H1 ;  /* 0x30000033ff707230 */ /* 0x000fe20000004100 */
[----:B------:R-:W-:Y:S01]  /*46b0*/  F2FP.F16.F32.PACK_AB R106, R106, R7 ;  /* 0x000000076a6a723e */ /* 0x000fe200000000ff */
[----:B------:R-:W-:Y:S01]  /*46c0*/  FFMA.FTZ R108, R83, R108, R110 ;  /* 0x0000006c536c7223 */ /* 0x000fe2000001006e */
[----:B------:R-:W-:Y:S01]  /*46d0*/  SHF.R.S32.HI R83, RZ, 0x1f, R2 ;  /* 0x0000001fff537819 */ /* 0x000fe20000011402 */
[----:B------:R-:W-:-:S03]  /*46e0*/  HADD2.F32 R110, -RZ, R31.H1_H1 ;  /* 0x3000001fff6e7230 */ /* 0x000fc60000004100 */
[----:B------:R-:W-:Y:S02]  /*46f0*/  LEA.HI R83, R83, R2, RZ, 0x3 ;  /* 0x0000000253537211 */ /* 0x000fe400078f18ff */
[----:B------:R-:W-:Y:S01]  /*4700*/  LOP3.LUT R2, R111, 0x1f, RZ, 0xc0, !PT ;  /* 0x0000001f6f027812 */ /* 0x000fe200078ec0ff */
[----:B------:R-:W-:-:S03]  /*4710*/  FFMA.FTZ R109, R109, R110, R112 ;  /* 0x0000006e6d6d7223 */ /* 0x000fc60000010070 */
[----:B------:R-:W-:Y:S02]  /*4720*/  LEA.HI.SX32 R83, R83, R2, 0x1d ;  /* 0x0000000253537211 */ /* 0x000fe400078feaff */
[----:B------:R-:W-:Y:S02]  /*4730*/  F2FP.F16.F32.PACK_AB R107, R109, R108 ;  /* 0x0000006c6d6b723e */ /* 0x000fe400000000ff */
[C---:B------:R-:W-:Y:S01]  /*4740*/  IADD3 R121, PT, PT, R83.reuse, 0x20, RZ ;  /* 0x0000002053797810 */ /* 0x040fe20007ffe0ff */
[C-C-:B0-----:R-:W-:Y:S01]  /*4750*/  IMAD.WIDE.U32 R122, R83.reuse, 0x10, R124.reuse ;  /* 0x00000010537a7825 */ /* 0x141fe200078e007c */
[C---:B------:R-:W-:Y:S02]  /*4760*/  IADD3 R119, PT, PT, R83.reuse, 0x40, RZ ;  /* 0x0000004053777810 */ /* 0x040fe40007ffe0ff */
[----:B------:R-:W-:Y:S01]  /*4770*/  IADD3 R117, PT, PT, R83, 0x60, RZ ;  /* 0x0000006053757810 */ /* 0x000fe20007ffe0ff */
[----:B------:R-:W-:Y:S01]  /*4780*/  IMAD.WIDE.U32 R120, R121, 0x10, R124 ;  /* 0x0000001079787825 */ /* 0x000fe200078e007c */
[----:B------:R-:W-:-:S02]  /*4790*/  IADD3 R111, PT, PT, R83, 0x80, RZ ;  /* 0x00000080536f7810 */ /* 0x000fc40007ffe0ff */
[----:B------:R-:W-:Y:S01]  /*47a0*/  F2FP.F16.F32.PACK_AB R83, R114, R113 ;  /* 0x000000717253723e */ /* 0x000fe200000000ff */
[----:B------:R-:W-:-:S04]  /*47b0*/  IMAD.WIDE.U32 R118, R119, 0x10, R124 ;  /* 0x0000001077767825 */ /* 0x000fc800078e007c */
[--C-:B------:R-:W-:Y:S01]  /*47c0*/  IMAD.WIDE.U32 R116, R117, 0x10, R124.reuse ;  /* 0x0000001075747825 */ /* 0x100fe200078e007c */
[----:B------:R1:W-:Y:S03]  /*47d0*/  STG.E.128 desc[UR6][R122.64], R80 ;  /* 0x000000507a007986 */ /* 0x0003e6000c101d06 */
[----:B------:R-:W-:Y:S01]  /*47e0*/  IMAD.WIDE.U32 R110, R111, 0x10, R124 ;  /* 0x000000106f6e7825 */ /* 0x000fe200078e007c */
[----:B------:R1:W-:Y:S04]  /*47f0*/  STG.E.128 desc[UR6][R120.64], R84 ;  /* 0x0000005478007986 */ /* 0x0003e8000c101d06 */
[----:B------:R1:W-:Y:S04]  /*4800*/  STG.E.128 desc[UR6][R118.64], R88 ;  /* 0x0000005876007986 */ /* 0x0003e8000c101d06 */
[----:B------:R1:W-:Y:S04]  /*4810*/  STG.E.128 desc[UR6][R116.64], R92 ;  /* 0x0000005c74007986 */ /* 0x0003e8000c101d06 */
[----:B------:R1:W-:Y:S02]  /*4820*/  STG.E.128 desc[UR6][R110.64], R104 ;  /* 0x000000686e007986 */ /* 0x0003e4000c101d06 */
.L_x_4875:
[----:B------:R-:W-:Y:S05]  /*4830*/  BSYNC.RECONVERGENT B0 ;  /* 0x0000000000007941 */ /* 0x000fea0003800200 */
.L_x_4874:
[----:B------:R-:W2:Y:S02]  /*4840*/  LDC.64 R4, c[0x0][0x380] ;  /* 0x0000e000ff047b82 */ /* 0x000ea40000000a00 */
[----:B--2---:R-:W-:-:S04]  /*4850*/  LEA R0, R4, R0, 0x2 ;  /* 0x0000000004007211 */ /* 0x004fc800078e10ff */
[----:B------:R-:W-:-:S13]  /*4860*/  ISETP.GE.AND P0, PT, R0, R5, PT ;  /* 0x000000050000720c */ /* 0x000fda0003f06270 */
[----:B------:R-:W-:Y:S05]  /*4870*/  @!P0 BRA `(.L_x_4876) ;  /* 0xffffffb800e08947 */ /* 0x000fea000383ffff */
[----:B------:R-:W-:Y:S05]  /*4880*/  EXIT ;  /* 0x000000000000794d */ /* 0x000fea0003800000 */
.L_x_4873:
        /* <DEDUP_REMOVED lines=8> */
.L_x_4878:
[----:B------:R-:W-:Y:S05]  /*4910*/  BSYNC B0 ;  /* 0x0000000000007941 */ /* 0x000fea0003800000 */
.L_x_4877:
        /* <DEDUP_REMOVED lines=8> */
.L_x_4879:
[----:B------:R-:W-:Y:S02]  /*49a0*/  HFMA2 R112, -RZ, RZ, 0, 2.384185791015625e-07 ;  /* 0x00000004ff707431 */ /* 0x000fe400000001ff */
[----:B------:R-:W-:-:S05]  /*49b0*/  FADD.FTZ R119, R117, R8 ;  /* 0x0000000875777221 */ /* 0x000fca0000010000 */
[----:B------:R-:W-:-:S07]  /*49c0*/  MOV R117, R119 ;  /* 0x0000007700757202 */ /* 0x000fce0000000f00 */
[----:B------:R-:W-:Y:S05]  /*49d0*/  WARPSYNC.COLLECTIVE R10, `(.L_x_4880) ;  /* 0x000000000a087348 */ /* 0x000fea0003c00000 */
[----:B------:R0:W1:Y:S02]  /*49e0*/  SHFL.BFLY P1, R8, R117, R112, R11 ;  /* 0x0c00007075087389 */ /* 0x000064000002000b */
[----:B01----:R-:W-:Y:S05]  /*49f0*/  ENDCOLLECTIVE ;  /* 0x000000000000791b */ /* 0x003fea0003800000 */
.L_x_4880:
[----:B------:R-:W-:Y:S02]  /*4a00*/  HFMA2 R112, -RZ, RZ, 0, 4.76837158203125e-07 ;  /* 0x00000008ff707431 */ /* 0x000fe400000001ff */
[----:B------:R-:W-:-:S05]  /*4a10*/  FADD.FTZ R121, R119, R8 ;  /* 0x0000000877797221 */ /* 0x000fca0000010000 */
[----:B------:R-:W-:-:S07]  /*4a20*/  MOV R117, R121 ;  /* 0x0000007900757202 */ /* 0x000fce0000000f00 */
[----:B------:R-:W-:Y:S05]  /*4a30*/  WARPSYNC.COLLECTIVE R10, `(.L_x_4881) ;  /* 0x000000000a087348 */ /* 0x000fea0003c00000 */
[----:B------:R0:W1:Y:S02]  /*4a40*/  SHFL.BFLY P1, R8, R117, R112, R11 ;  /* 0x0c00007075087389 */ /* 0x000064000002000b */
[----:B01----:R-:W-:Y:S05]  /*4a50*/  ENDCOLLECTIVE ;  /* 0x000000000000791b */ /* 0x003fea0003800000 */
.L_x_4881:
[----:B------:R-:W-:Y:S02]  /*4a60*/  HFMA2 R112, -RZ, RZ, 0, 9.5367431640625e-07 ;  /* 0x00000010ff707431 */ /* 0x000fe400000001ff */
[----:B------:R-:W-:-:S05]  /*4a70*/  FADD.FTZ R123, R121, R8 ;  /* 0x00000008797b7221 */ /* 0x000fca0000010000 */
[----:B------:R-:W-:-:S07]  /*4a80*/  MOV R117, R123 ;  /* 0x0000007b00757202 */ /* 0x000fce0000000f00 */
[----:B------:R-:W-:Y:S05]  /*4a90*/  WARPSYNC.COLLECTIVE R10, `(.L_x_4882) ;  /* 0x000000000a087348 */ /* 0x000fea0003c00000 */
[----:B------:R0:W1:Y:S02]  /*4aa0*/  SHFL.BFLY P1, R8, R117, R112, R11 ;  /* 0x0c00007075087389 */ /* 0x000064000002000b */
[----:B01----:R-:W-:Y:S05]  /*4ab0*/  ENDCOLLECTIVE ;  /* 0x000000000000791b */ /* 0x003fea0003800000 */
.L_x_4882:
        /* <DEDUP_REMOVED lines=88> */
.L_x_4883:
[----:B------:R-:W-:Y:S02]  /*5040*/  HFMA2 R112, -RZ, RZ, 0, 1.1920928955078125e-07 ;  /* 0x00000002ff707431 */ /* 0x000fe400000001ff */
[----:B------:R-:W-:-:S07]  /*5050*/  FADD.FTZ R117, R113, R8 ;  /* 0x0000000871757221 */ /* 0x000fce0000010000 */
[----:B------:R-:W-:Y:S05]  /*5060*/  WARPSYNC.COLLECTIVE R10, `(.L_x_4884) ;  /* 0x000000000a087348 */ /* 0x000fea0003c00000 */
[----:B------:R0:W1:Y:S02]  /*5070*/  SHFL.BFLY P1, R8, R117, R112, R11 ;  /* 0x0c00007075087389 */ /* 0x000064000002000b */
[----:B01----:R-:W-:Y:S05]  /*5080*/  ENDCOLLECTIVE ;  /* 0x000000000000791b */ /* 0x003fea0003800000 */
.L_x_4884:
[----:B------:R-:W-:Y:S02]  /*5090*/  HFMA2 R112, -RZ, RZ, 0, 2.384185791015625e-07 ;  /* 0x00000004ff707431 */ /* 0x000fe400000001ff */
[----:B------:R-:W-:-:S05]  /*50a0*/  FADD.FTZ R119, R117, R8 ;  /* 0x0000000875777221 */ /* 0x000fca0000010000 */
[----:B------:R-:W-:-:S07]  /*50b0*/  MOV R117, R119 ;  /* 0x0000007700757202 */ /* 0x000fce0000000f00 */
[----:B------:R-:W-:Y:S05]  /*50c0*/  WARPSYNC.COLLECTIVE R10, `(.L_x_4885) ;  /* 0x000000000a087348 */ /* 0x000fea0003c00000 */
[----:B------:R0:W1:Y:S02]  /*50d0*/  SHFL.BFLY P1, R8, R117, R112, R11 ;  /* 0x0c00007075087389 */ /* 0x000064000002000b */
[----:B01----:R-:W-:Y:S05]  /*50e0*/  ENDCOLLECTIVE ;  /* 0x000000000000791b */ /* 0x003fea0003800000 */
.L_x_4885:
[----:B------:R-:W-:Y:S02]  /*50f0*/  HFMA2 R112, -RZ, RZ, 0, 4.76837158203125e-07 ;  /* 0x00000008ff707431 */ /* 0x000fe400000001ff */
[----:B------:R-:W-:-:S05]  /*5100*/  FADD.FTZ R121, R119, R8 ;  /* 0x0000000877797221 */ /* 0x000fca0000010000 */
[----:B------:R-:W-:-:S07]  /*5110*/  MOV R117, R121 ;  /* 0x0000007900757202 */ /* 0x000fce0000000f00 */
[----:B------:R-:W-:Y:S05]  /*5120*/  WARPSYNC.COLLECTIVE R10, `(.L_x_4886) ;  /* 0x000000000a087348 */ /* 0x000fea0003c00000 */
[----:B------:R0:W1:Y:S02]  /*5130*/  SHFL.BFLY P1, R8, R117, R112, R11 ;  /* 0x0c00007075087389 */ /* 0x000064000002000b */
[----:B01----:R-:W-:Y:S05]  /*5140*/  ENDCOLLECTIVE ;  /* 0x000000000000791b */ /* 0x003fea0003800000 */
.L_x_4886:
[----:B------:R-:W-:Y:S02]  /*5150*/  HFMA2 R112, -RZ, RZ, 0, 9.5367431640625e-07 ;  /* 0x00000010ff707431 */ /* 0x000fe400000001ff */
[----:B------:R-:W-:-:S05]  /*5160*/  FADD.FTZ R123, R121, R8 ;  /* 0x00000008797b7221 */ /* 0x000fca0000010000 */
[----:B------:R-:W-:-:S07]  /*5170*/  MOV R117, R123 ;  /* 0x0000007b00757202 */ /* 0x000fce0000000f00 */
[----:B------:R-:W-:Y:S05]  /*5180*/  WARPSYNC.COLLECTIVE R10, `(.L_x_4887) ;  /* 0x000000000a087348 */ /* 0x000fea0003c00000 */
[----:B------:R0:W1:Y:S02]  /*5190*/  SHFL.BFLY P1, R8, R117, R112, R11 ;  /* 0x0c00007075087389 */ /* 0x000064000002000b */
[----:B01----:R-:W-:Y:S05]  /*51a0*/  ENDCOLLECTIVE ;  /* 0x000000000000791b */ /* 0x003fea0003800000 */
.L_x_4887:
[----:B------:R-:W-:Y:S05]  /*51b0*/  BRA `(.L_x_4888) ;  /* 0xffffffe400947947 */ /* 0x000fea000383ffff */
.L_x_4889:
        /* <DEDUP_REMOVED lines=12> */
.L_x_45791:


//--------------------- .text._ZN10layer_norm13ln_fwd_kernelINS_13Kernel_traitsI6__halfS2_S2_S2_fjLj1280ELj1ELj4ELj1ELj16ENS_18Kernel_traits_baseILj1280ES2_S2_S2_S2_fjLj128EEEEELb1ELb0ELb0ELb0EEEvNS_9FwdParamsE --------------------------
	.section	.text._ZN10layer_norm13ln_fwd_kernelINS_13Kernel_traitsI6__halfS2_S2_S2_fjLj1280ELj1ELj4ELj1ELj16ENS_18Kernel_traits_baseILj1280ES2_S2_S2_S2_fjLj128EEEEELb1ELb0ELb0ELb0EEEvNS_9FwdParamsE,"ax",@progbits
	.align	128
        .global         _ZN10layer_norm13ln_fwd_kernelINS_13Kernel_traitsI6__halfS2_S2_S2_fjLj1280ELj1ELj4ELj1ELj16ENS_18Kernel_traits_baseILj1280ES2_S2_S2_S2_fjLj128EEEEELb1ELb0ELb0ELb0EEEvNS_9FwdParamsE
        .type           _ZN10layer_norm13ln_fwd_kernelINS_13Kernel_traitsI6__halfS2_S2_S2_fjLj1280ELj1ELj4ELj1ELj16ENS_18Kernel_traits_baseILj1280ES2_S2_S2_S2_fjLj128EEEEELb1ELb0ELb0ELb0EEEvNS_9FwdParamsE,@function
        .size           _ZN10layer_norm13ln_fwd_kernelINS_13Kernel_traitsI6__halfS2_S2_S2_fjLj1280ELj1ELj4ELj1ELj16ENS_18Kernel_traits_baseILj1280ES2_S2_S2_S2_fjLj128EEEEELb1ELb0ELb0ELb0EEEvNS_9FwdParamsE,(.L_x_45792 - _ZN10layer_norm13ln_fwd_kernelINS_13Kernel_traitsI6__halfS2_S2_S2_fjLj1280ELj1ELj4ELj1ELj16ENS_18Kernel_traits_baseILj1280ES2_S2_S2_S2_fjLj128EEEEELb1ELb0ELb0ELb0EEEvNS_9FwdParamsE)
        .other          _ZN10layer_norm13ln_fwd_kernelINS_13Kernel_traitsI6__halfS2_S2_S2_fjLj1280ELj1ELj4ELj1ELj16ENS_18Kernel_traits_baseILj1280ES2_S2_S2_S2_fjLj128EEEEELb1ELb0ELb0ELb0EEEvNS_9FwdParamsE,@"STO_CUDA_ENTRY STV_DEFAULT"
_ZN10layer_norm13ln_fwd_kernelINS_13Kernel_traitsI6__halfS2_S2_S2_fjLj1280ELj1ELj4ELj1ELj16ENS_18Kernel_traits_baseILj1280ES2_S2_S2_S2_fjLj128EEEEELb1ELb0ELb0ELb0EEEvNS_9FwdParamsE:
.text._ZN10layer_norm13ln_fwd_kernelINS_13Kernel_traitsI6__halfS2_S2_S2_fjLj1280ELj1ELj4ELj1ELj16ENS_18Kernel_traits_baseILj1280ES2_S2_S2_S2_fjLj128EEEEELb1ELb0ELb0ELb0EEEvNS_9FwdParamsE:
[----:B------:R-:W-:Y:S01]  /*0000*/  LDC R1, c[0x0][0x37c] ;  /* 0x0000df00ff017b82 */ /* 0x000fe20000000800 */
[----:B------:R-:W0:Y:S07]  /*0010*/  LDCU.U8 UR4, c[0x0][0x464] ;  /* 0x00008c80ff0477ac */ /* 0x000e2e0008000000 */
[----:B------:R-:W1:Y:S01]  /*0020*/  LDC R10, c[0x0][0x458] ;  /* 0x00011600ff0a7b82 */ /* 0x000e620000000800 */
[----:B------:R-:W2:Y:S01]  /*0030*/  LDCU.64 UR6, c[0x0][0x450] ;  /* 0x00008a00ff0677ac */ /* 0x000ea20008000a00 */
[----:B------:R-:W3:Y:S06]  /*0040*/  LDCU.64 UR8, c[0x0][0x358] ;  /* 0x00006b00ff0877ac */ /* 0x000eec0008000a00 */
[----:B------:R-:W1:Y:S01]  /*0050*/  LDC R11, c[0x0][0x45c] ;  /* 0x00011700ff0b7b82 */ /* 0x000e620000000800 */
[----:B------:R-:W4:Y:S01]  /*0060*/  S2R R6, SR_TID.X ;  /* 0x0000000000067919 */ /* 0x000f220000002100 */
[----:B------:R-:W5:Y:S06]  /*0070*/  LDCU.64 UR10, c[0x0][0x438] ;  /* 0x00008700ff0a77ac */ /* 0x000f6c0008000a00 */
[----:B------:R-:W4:Y:S01]  /*0080*/  LDC R13, c[0x0][0x388] ;  /* 0x0000e200ff0d7b82 */ /* 0x000f220000000800 */
[----:B0-----:R-:W-:Y:S01]  /*0090*/  ISETP.NE.AND P0, PT, RZ, UR4, PT ;  /* 0x00000004ff007c0c */ /* 0x001fe2000bf05270 */
[----:B--2---:R-:W-:-:S02]  /*00a0*/  IMAD.U32 R2, RZ, RZ, UR6 ;  /* 0x00000006ff027e24 */ /* 0x004fc4000f8e00ff */
[----:B------:R-:W-:-:S10]  /*00b0*/  IMAD.U32 R3, RZ, RZ, UR7 ;  /* 0x00000007ff037e24 */ /* 0x000fd4000f8e00ff */
[----:B---3--:R-:W2:Y:S01]  /*00c0*/  @P0 LDG.E.64 R2, desc[UR8][R2.64] ;  /* 0x0000000802020981 */ /* 0x008ea2000c1e1b00 */
[----:B------:R-:W0:Y:S03]  /*00d0*/  @P0 LDC R9, c[0x0][0x460] ;  /* 0x00011800ff090b82 */ /* 0x000e260000000800 */
[----:B-1----:R-:W0:Y:S01]  /*00e0*/  @P0 LDG.E.64 R4, desc[UR8][R10.64] ;  /* 0x000000080a040981 */ /* 0x002e22000c1e1b00 */
[----:B-----5:R-:W-:Y:S01]  /*00f0*/  UISETP.NE.U32.AND UP0, UPT, UR10, URZ, UPT ;  /* 0x000000ff0a00728c */ /* 0x020fe2000bf05070 */
[----:B------:R-:W-:Y:S03]  /*0100*/  BSSY.RECONVERGENT B0, `(.L_x_4890) ;  /* 0x0000077000007945 */ /* 0x000fe60003800200 */
[----:B------:R-:W1:Y:S01]  /*0110*/  S2UR UR5, SR_CTAID.X ;  /* 0x00000000000579c3 */ /* 0x000e620000002500 */
[----:B------:R-:W-:Y:S01]  /*0120*/  UISETP.NE.AND.EX UP0, UPT, UR11, URZ, UPT, UP0 ;  /* 0x000000ff0b00728c */ /* 0x000fe2000bf05300 */
[----:B----4-:R-:W-:-:S04]  /*0130*/  SHF.R.S32.HI R0, RZ, 0x1f, R13 ;  /* 0x0000001fff007819 */ /* 0x010fc8000001140d */
[----:B------:R-:W-:Y:S02]  /*0140*/  LEA.HI R0, R0, R13, RZ, 0x3 ;  /* 0x0000000d00007211 */ /* 0x000fe400078f18ff */
[----:B------:R-:W3:Y:S01]  /*0150*/  LDC R7, c[0x0][0x360] ;  /* 0x0000d800ff077b82 */ /* 0x000ee20000000800 */
[----:B-1----:R-:W-:Y:S01]  /*0160*/  USHF.L.U32 UR4, UR5, 0x2, URZ ;  /* 0x0000000205047899 */ /* 0x002fe200080006ff */
[----:B--2---:R-:W-:Y:S01]  /*0170*/  @P0 R2UR UR6, R2 ;  /* 0x00000000020602ca */ /* 0x004fe200000e0000 */
[----:B---3--:R-:W-:Y:S01]  /*0180*/  IMAD R2, R7, UR5, R6 ;  /* 0x0000000507027c24 */ /* 0x008fe2000f8e0206 */
[----:B------:R-:W-:Y:S02]  /*0190*/  @P0 R2UR UR7, R3 ;  /* 0x00000000030702ca */ /* 0x000fe400000e0000 */
[----:B0-----:R-:W-:Y:S02]  /*01a0*/  @P0 IADD3 R10, P1, PT, R4, R9, RZ ;  /* 0x00000009040a0210 */ /* 0x001fe40007f3e0ff */
[----:B------:R-:W-:-:S02]  /*01b0*/  LOP3.LUT R3, R6, 0x1f, RZ, 0xc, !PT ;  /* 0x0000001f06037812 */ /* 0x000fc400078e0cff */
[----:B------:R-:W-:Y:S02]  /*01c0*/  @P0 IADD3.X R11, PT, PT, RZ, R5, RZ, P1, !PT ;  /* 0x00000005ff0b0210 */ /* 0x000fe40000ffe4ff */
[----:B------:R-:W-:Y:S02]  /*01d0*/  SHF.R.U32.HI R4, RZ, 0x5, R6 ;  /* 0x00000005ff047819 */ /* 0x000fe40000011606 */
[----:B------:R-:W-:Y:S01]  /*01e0*/  LEA.HI.SX32 R0, R0, R3, 0x1d ;  /* 0x0000000300007211 */ /* 0x000fe200078feaff */
[----:B------:R-:W-:Y:S01]  /*01f0*/  UIADD3 UR14, UPT, UPT, UR6, -0x61c88647, URZ ;  /* 0x9e3779b9060e7890 */ /* 0x000fe2000fffe0ff */
[----:B------:R-:W-:Y:S01]  /*0200*/  LOP3.LUT R3, R6, 0x1f, RZ, 0xc0, !PT ;  /* 0x0000001f06037812 */ /* 0x000fe200078ec0ff */
[----:B------:R-:W-:Y:S01]  /*0210*/  UIADD3 UR15, UPT, UPT, UR7, -0x4498517b, URZ ;  /* 0xbb67ae85070f7890 */ /* 0x000fe2000fffe0ff */
[----:B------:R-:W-:Y:S01]  /*0220*/  LOP3.LUT R4, R4, UR4, RZ, 0xfc, !PT ;  /* 0x0000000404047c12 */ /* 0x000fe2000f8efcff */
[----:B------:R-:W-:Y:S01]  /*0230*/  UIADD3 UR16, UPT, UPT, UR6, 0x3c6ef372, URZ ;  /* 0x3c6ef37206107890 */ /* 0x000fe2000fffe0ff */
[--C-:B------:R-:W-:Y:S01]  /*0240*/  SHF.R.U64 R5, R10, 0x2, R11.reuse ;  /* 0x000000020a057819 */ /* 0x100fe2000000120b */
[----:B------:R-:W-:Y:S01]  /*0250*/  UIADD3 UR17, UPT, UPT, UR7, 0x76cf5d0a, URZ ;  /* 0x76cf5d0a07117890 */ /* 0x000fe2000fffe0ff */
[----:B------:R-:W-:Y:S01]  /*0260*/  SHF.R.U32.HI R6, RZ, 0x2, R11 ;  /* 0x00000002ff067819 */ /* 0x000fe2000001160b */
        /* <DEDUP_REMOVED lines=15> */
[C---:B------:R-:W-:Y:S01]  /*0360*/  ISETP.GE.U32.AND P1, PT, R0.reuse, 0x40, PT ;  /* 0x000000400000780c */ /* 0x040fe20003f26070 */
[----:B------:R-:W-:Y:S01]  /*0370*/  IMAD.MOV.U32 R7, RZ, RZ, R3 ;  /* 0x000000ffff077224 */ /* 0x000fe200078e0003 */
[C---:B------:R-:W-:Y:S02]  /*0380*/  ISETP.GE.U32.AND P2, PT, R0.reuse, 0x60, PT ;  /* 0x000000600000780c */ /* 0x040fe40003f46070 */
[C---:B------:R-:W-:Y:S02]  /*0390*/  ISETP.GE.U32.AND P3, PT, R0.reuse, 0x80, PT ;  /* 0x000000800000780c */ /* 0x040fe40003f66070 */
[----:B------:R-:W-:-:S07]  /*03a0*/  ISETP.GE.U32.AND P0, PT, R0, 0x20, PT ;  /* 0x000000200000780c */ /* 0x000fce0003f06070 */
        /* <DEDUP_REMOVED lines=15> */
[----:B------:R-:W-:Y:S01]  /*04a0*/  @P2 IADD3 R7, PT, PT, R7, 0x20, RZ ;  /* 0x0000002007072810 */ /* 0x000fe20007ffe0ff */
[----:B------:R-:W2:Y:S03]  /*04b0*/  @P0 LDC.64 R8, c[0x0][0x3d0] ;  /* 0x0000f400ff080b82 */ /* 0x000ea60000000a00 */
[----:B------:R0:W5:Y:S01]  /*04c0*/  @P2 LD.E.128 R36, desc[UR8][R20.64] ;  /* 0x0000000814242980 */ /* 0x000162000c101d00 */
[----:B----4-:R-:W-:-:S04]  /*04d0*/  @P3 IMAD.WIDE.U32 R22, R7, 0x10, R22 ;  /* 0x0000001007163825 */ /* 0x010fc800078e0016 */
[----:B------:R-:W3:Y:S01]  /*04e0*/  @P0 LDC.64 R12, c[0x0][0x438] ;  /* 0x00010e00ff0c0b82 */ /* 0x000ee20000000a00 */
[----:B------:R0:W5:Y:S01]  /*04f0*/  @P3 LDG.E.128 R32, desc[UR8][R22.64] ;  /* 0x0000000816203981 */ /* 0x000162000c1e1d00 */
[----:B-1----:R-:W-:-:S05]  /*0500*/  @P3 IMAD.WIDE.U32 R24, R7, 0x10, R24 ;  /* 0x0000001007183825 */ /* 0x002fca00078e0018 */
        /* <DEDUP_REMOVED lines=15> */
.L_x_4891:
        /* <DEDUP_REMOVED lines=11> */
[C---:B0-----:R-:W-:Y:S01]  /*06b0*/  @P1 IMAD.WIDE.U32 R8, R7.reuse, 0x10, R8 ;  /* 0x0000001007081825 */ /* 0x041fe200078e0008 */
[----:B------:R-:W-:-:S04]  /*06c0*/  @P1 IADD3 R7, PT, PT, R7, 0x20, RZ ;  /* 0x0000002007071810 */ /* 0x000fc80007ffe0ff */
[----:B------:R0:W5:Y:S02]  /*06d0*/  @P1 LDG.E.128 R48, desc[UR8][R8.64] ;  /* 0x0000000808301981 */ /* 0x000164000c1e1d00 */
[----:B------:R-:W4:Y:S01]  /*06e0*/  @P0 LDC.64 R14, c[0x0][0x3d0] ;  /* 0x0000f400ff0e0b82 */ /* 0x000f220000000a00 */
[----:B-1----:R-:W-:-:S04]  /*06f0*/  @P2 IMAD.WIDE.U32 R16, R7, 0x10, R12 ;  /* 0x0000001007102825 */ /* 0x002fc800078e000c */
[----:B------:R-:W-:Y:S01]  /*0700*/  @P2 VIADD R7, R7, 0x20 ;  /* 0x0000002007072836 */ /* 0x000fe20000000000 */
[----:B------:R0:W5:Y:S03]  /*0710*/  @P2 LDG.E.128 R40, desc[UR8][R16.64] ;  /* 0x0000000810282981 */ /* 0x000166000c1e1d00 */
[----:B--2---:R-:W-:-:S04]  /*0720*/  @P3 IMAD.WIDE.U32 R18, R7, 0x10, R18 ;  /* 0x0000001007123825 */ /* 0x004fc800078e0012 */
[----:B------:R-:W-:Y:S01]  /*0730*/  @P3 VIADD R7, R7, 0x20 ;  /* 0x0000002007073836 */ /* 0x000fe20000000000 */
[----:B------:R0:W5:Y:S03]  /*0740*/  @P3 LDG.E.128 R32, desc[UR8][R18.64] ;  /* 0x0000000812203981 */ /* 0x000166000c1e1d00 */
[----:B---3--:R-:W-:-:S05]  /*0750*/  @P4 IMAD.WIDE.U32 R12, R7, 0x10, R28 ;  /* 0x00000010070c4825 */ /* 0x008fca00078e001c */
[----:B------:R0:W5:Y:S01]  /*0760*/  @P4 LDG.E.128 R24, desc[UR8][R12.64] ;  /* 0x000000080c184981 */ /* 0x000162000c1e1d00 */
        /* <DEDUP_REMOVED lines=16> */
.L_x_4892:
[----:B------:R-:W-:Y:S05]  /*0870*/  BSYNC.RECONVERGENT B0 ;  /* 0x0000000000007941 */ /* 0x000fea0003800200 */
.L_x_4890:
[----:B------:R-:W0:Y:S02]  /*0880*/  LDCU UR4, c[0x0][0x384] ;  /* 0x00007080ff0477ac */ /* 0x000e240008000800 */
[----:B0-----:R-:W-:-:S13]  /*0890*/  ISETP.GE.AND P0, PT, R4, UR4, PT ;  /* 0x0000000404007c0c */ /* 0x001fda000bf06270 */
[----:B------:R-:W-:Y:S05]  /*08a0*/  @P0 EXIT ;  /* 0x000000000000094d */ /* 0x000fea0003800000 */
[----:B------:R-:W-:Y:S01]  /*08b0*/  IMAD.HI.U32 R7, R2, -0x326172a9, RZ ;  /* 0xcd9e8d5702077827 */ /* 0x000fe200078e00ff */
[----:B------:R-:W0:Y:S01]  /*08c0*/  LDCU.64 UR4, c[0x0][0x3e0] ;  /* 0x00007c00ff0477ac */ /* 0x000e220008000a00 */
[----:B------:R-:W-:Y:S02]  /*08d0*/  BSSY B0, `(.L_x_4893) ;  /* 0x0001c2d000007945 */ /* 0x000fe40003800000 */
[C---:B------:R-:W-:Y:S01]  /*08e0*/  IMAD.HI.U32 R8, R5.reuse, -0x2daee0ad, RZ ;  /* 0xd2511f5305087827 */ /* 0x040fe200078e00ff */
[----:B------:R-:W-:Y:S01]  /*08f0*/  LOP3.LUT R7, R6, UR6, R7, 0x96, !PT ;  /* 0x0000000606077c12 */ /* 0x000fe2000f8e9607 */
[----:B------:R-:W1:Y:S02]  /*0900*/  LDCU UR32, c[0x0][0x388] ;  /* 0x00007100ff2077ac */ /* 0x000e640008000800 */
[----:B------:R-:W-:Y:S01]  /*0910*/  IMAD R14, R5, -0x2daee0ad, RZ ;  /* 0xd2511f53050e7824 */ /* 0x000fe200078e02ff */
[----:B------:R-:W-:Y:S01]  /*0920*/  LOP3.LUT R8, R8, UR7, RZ, 0x3c, !PT ;  /* 0x0000000708087c12 */ /* 0x000fe2000f8e3cff */
[C---:B------:R-:W-:Y:S01]  /*0930*/  IMAD.HI.U32 R11, R7.reuse, -0x2daee0ad, RZ ;  /* 0xd2511f53070b7827 */ /* 0x040fe200078e00ff */
[----:B------:R-:W2:Y:S03]  /*0940*/  LDCU.U8 UR12, c[0x0][0x410] ;  /* 0x00008200ff0c77ac */ /* 0x000ea60008000000 */
[----:B------:R-:W-:Y:S01]  /*0950*/  IMAD R12, R2, -0x326172a9, RZ ;  /* 0xcd9e8d57020c7824 */ /* 0x000fe200078e02ff */
[----:B------:R-:W-:Y:S01]  /*0960*/  LOP3.LUT R11, R14, UR15, R11, 0x96, !PT ;  /* 0x0000000f0e0b7c12 */ /* 0x000fe2000f8e960b */
[----:B------:R-:W-:Y:S01]  /*0970*/  IMAD.HI.U32 R9, R8, -0x326172a9, RZ ;  /* 0xcd9e8d5708097827 */ /* 0x000fe200078e00ff */
[----:B------:R-:W3:Y:S03]  /*0980*/  LDCU UR13, c[0x0][0x448] ;  /* 0x00008900ff0d77ac */ /* 0x000ee60008000800 */
[----:B------:R-:W-:Y:S01]  /*0990*/  IMAD R13, R7, -0x2daee0ad, RZ ;  /* 0xd2511f53070d7824 */ /* 0x000fe200078e02ff */
[----:B------:R-:W-:Y:S01]  /*09a0*/  LOP3.LUT R9, R12, UR14, R9, 0x96, !PT ;  /* 0x0000000e0c097c12 */ /* 0x000fe2000f8e9609 */
[----:B------:R-:W-:Y:S01]  /*09b0*/  IMAD R8, R8, -0x326172a9, RZ ;  /* 0xcd9e8d5708087824 */ /* 0x000fe200078e02ff */
[----:B0-----:R-:W-:Y:S01]  /*09c0*/  UISETP.NE.U32.AND UP0, UPT, UR4, URZ, UPT ;  /* 0x000000ff0400728c */ /* 0x001fe2000bf05070 */
[----:B------:R-:W-:Y:S01]  /*09d0*/  IMAD.HI.U32 R7, R11, -0x326172a9, RZ ;  /* 0xcd9e8d570b077827 */ /* 0x000fe200078e00ff */
[----:B------:R-:W0:Y:S03]  /*09e0*/  LDCU.64 UR10, c[0x0][0x3a0] ;  /* 0x00007400ff0a77ac */ /* 0x000e260008000a00 */
[----:B------:R-:W-:Y:S01]  /*09f0*/  IMAD.HI.U32 R12, R9, -0x2daee0ad, RZ ;  /* 0xd2511f53090c7827 */ /* 0x000fe200078e00ff */
[----:B------:R-:W-:Y:S01]  /*0a00*/  LOP3.LUT R7, R8, UR16, R7, 0x96, !PT ;  /* 0x0000001008077c12 */ /* 0x000fe2000f8e9607 */
[----:B------:R-:W-:-:S02]  /*0a10*/  UISETP.NE.AND.EX UP0, UPT, UR5, URZ, UPT, UP0 ;  /* 0x000000ff0500728c */ /* 0x000fc4000bf05300 */
[----:B------:R-:W-:Y:S01]  /*0a20*/  IMAD R14, R9, -0x2daee0ad, RZ ;  /* 0xd2511f53090e7824 */ /* 0x000fe200078e02ff */
[----:B------:R-:W-:Y:S01]  /*0a30*/  LOP3.LUT R12, R13, UR17, R12, 0x96, !PT ;  /* 0x000000110d0c7c12 */ /* 0x000fe2000f8e960c */
[----:B------:R-:W-:-:S04]  /*0a40*/  IMAD.HI.U32 R9, R7, -0x2daee0ad, RZ ;  /* 0xd2511f5307097827 */ /* 0x000fc800078e00ff */
[----:B------:R-:W-:Y:S01]  /*0a50*/  IMAD R11, R11, -0x326172a9, RZ ;  /* 0xcd9e8d570b0b7824 */ /* 0x000fe200078e02ff */
[----:B------:R-:W-:Y:S01]  /*0a60*/  LOP3.LUT R9, R14, UR19, R9, 0x96, !PT ;  /* 0x000000130e097c12 */ /* 0x000fe2000f8e9609 */
[----:B------:R-:W-:-:S04]  /*0a70*/  IMAD.HI.U32 R8, R12, -0x326172a9, RZ ;  /* 0xcd9e8d570c087827 */ /* 0x000fc800078e00ff */
        /* <DEDUP_REMOVED lines=38> */
[----:B------:R-:W-:Y:S01]  /*0ce0*/  IMAD R12, R16, -0x326172a9, RZ ;  /* 0xcd9e8d57100c7824 */ /* 0x000fe200078e02ff */
[----:B------:R-:W-:Y:S01]  /*0cf0*/  LOP3.LUT R9, R10, 0x3, RZ, 0xc0, !PT ;  /* 0x000000030a097812 */ /* 0x000fe200078ec0ff */
[----:B0123--:R-:W-:-:S07]  /*0d00*/  IMAD.MOV.U32 R10, RZ, RZ, RZ ;  /* 0x000000ffff0a7224 */ /* 0x00ffce00078e00ff */
.L_x_5324:
        /* <DEDUP_REMOVED lines=9> */
[----:B------:R-:W-:Y:S01]  /*0da0*/  PLOP3.LUT P0, PT, PT, PT, UP0, 0x80, 0x8 ;  /* 0x000000000008781c */ /* 0x000fe20003f0f008 */
[----:B------:R-:W-:Y:S01]  /*0db0*/  IMAD.MOV.U32 R102, RZ, RZ, 0x3f800000 ;  /* 0x3f800000ff667424 */ /* 0x000fe200078e00ff */
[----:B------:R-:W-:-:S04]  /*0dc0*/  SHF.R.S32.HI R63, RZ, 0x1f, R62 ;  /* 0x0000001fff3f7819 */ /* 0x000fc8000001143e */
[----:B------:R-:W-:-:S04]  /*0dd0*/  LEA.HI R62, R63, R62, RZ, 0x3 ;  /* 0x0000003e3f3e7211 */ /* 0x000fc800078f18ff */
[----:B------:R-:W-:-:S05]  /*0de0*/  LEA.HI.SX32 R95, R62, R3, 0x1d ;  /* 0x000000033e5f7211 */ /* 0x000fca00078feaff */
[----:B------:R-:W-:Y:S02]  /*0df0*/  IMAD.MOV.U32 R103, RZ, RZ, R95 ;  /* 0x000000ffff677224 */ /* 0x000fe400078e005f */
[----:B--2---:R-:W-:Y:S01]  /*0e00*/  @P0 HADD2.F32 R102, -RZ, R60.H0_H0 ;  /* 0x2000003cff660230 */ /* 0x004fe20000004100 */
[----:B------:R-:W-:Y:S01]  /*0e10*/  P2R R60, PR, RZ, 0x4 ;  /* 0x00000004ff3c7803 */ /* 0x000fe20000000000 */
        /* <DEDUP_REMOVED lines=21> */
.L_x_45624:
[----:B------:R-:W-:Y:S05]  /*0f70*/  BRX R104 -0xf80                                        (*"BRANCH_TARGETS .L_x_45625,.L_x_45626,.L_x_45627"*) ;  /* 0xfffffff068207949 */ /* 0x000fea000383ffff */
.L_x_45627:
[----:B------:R-:W-:Y:S01]  /*0f80*/  VIADD R17, R9, 0x1 ;  /* 0x0000000109117836 */ /* 0x000fe20000000000 */
[----:B------:R-:W-:Y:S01]  /*0f90*/  MOV R106, R101 ;  /* 0x00000065006a7202 */ /* 0x000fe20000000f00 */
[----:B------:R-:W-:Y:S01]  /*0fa0*/  IMAD.MOV.U32 R11, RZ, RZ, R8 ;  /* 0x000000ffff0b7224 */ /* 0x000fe200078e0008 */
[----:B------:R-:W-:Y:S06]  /*0fb0*/  BRA `(.L_x_4898) ;  /* 0x0000000000f07947 */ /* 0x000fec0003800000 */
.L_x_45625:
[----:B------:R-:W-:Y:S01]  /*0fc0*/  IMAD.MOV.U32 R106, RZ, RZ, R101 ;  /* 0x000000ffff6a7224 */ /* 0x000fe200078e0065 */
[----:B------:R-:W-:Y:S01]  /*0fd0*/  MOV R17, 0x3 ;  /* 0x0000000300117802 */ /* 0x000fe20000000f00 */
[----:B------:R-:W-:Y:S01]  /*0fe0*/  IMAD.MOV.U32 R11, RZ, RZ, R7 ;  /* 0x000000ffff0b7224 */ /* 0x000fe200078e0007 */
[----:B------:R-:W-:Y:S06]  /*0ff0*/  BRA `(.L_x_4898) ;  /* 0x0000000000e07947 */ /* 0x000fec0003800000 */
.L_x_45626:
        /* <DEDUP_REMOVED lines=13> */
.L_x_4900:
[----:B------:R-:W-:Y:S05]  /*10d0*/  BSYNC.RECONVERGENT B3 ;  /* 0x0000000000037941 */ /* 0x000fea0003800200 */
.L_x_4899:
        /* <DEDUP_REMOVED lines=41> */
[----:B------:R-:W-:-:S07]  /*1370*/  LOP3.LUT R7, R104, UR31, R107, 0x96, !PT ;  /* 0x0000001f68077c12 */ /* 0x000fce000f8e966b */
.L_x_4898:
[----:B------:R-:W-:Y:S05]  /*1380*/  BSYNC.RECONVERGENT B2 ;  /* 0x0000000000027941 */ /* 0x000fea0003800200 */
.L_x_4897:
[----:B------:R-:W0:Y:S01]  /*1390*/  LDC R107, c[0x0][0x408] ;  /* 0x00010200ff6b7b82 */ /* 0x000e220000000800 */
[----:B------:R-:W-:Y:S01]  /*13a0*/  HFMA2 R96, -RZ, RZ, 0.1171875, 0 ;  /* 0x2f800000ff607431 */ /* 0x000fe200000001ff */
[----:B------:R-:W-:Y:S01]  /*13b0*/  I2FP.F32.U32 R9, R11 ;  /* 0x0000000b00097245 */ /* 0x000fe20000201000 */
[----:B-----5:R-:W-:Y:S01]  /*13c0*/  HADD2.F32 R11, -RZ, R64.H0_H0 ;  /* 0x20000040ff0b7230 */ /* 0x020fe20000004100 */
[----:B------:R-:W-:Y:S01]  /*13d0*/  ISETP.NE.AND P1, PT, R17, 0x1, PT ;  /* 0x000000011100780c */ /* 0x000fe20003f25270 */
[----:B------:R-:W-:Y:S01]  /*13e0*/  BSSY.RECONVERGENT B2, `(.L_x_4901) ;  /* 0x000004f000027945 */ /* 0x000fe20003800200 */
[----:B------:R-:W-:Y:S02]  /*13f0*/  IMAD.MOV.U32 R75, RZ, RZ, 0x2 ;  /* 0x00000002ff4b7424 */ /* 0x000fe400078e00ff */
[----:B------:R-:W1:Y:S01]  /*1400*/  LDC R103, c[0x0][0x404] ;  /* 0x00010100ff677b82 */ /* 0x000e620000000800 */
[----:B------:R-:W-:Y:S01]  /*1410*/  FMUL.FTZ R76, R11, R102 ;  /* 0x000000660b4c7220 */ /* 0x000fe20000410000 */
[----:B------:R-:W-:Y:S01]  /*1420*/  FFMA.FTZ R18, R9, R96, 1.1641532182693481445e-10 ;  /* 0x2f00000009127423 */ /* 0x000fe20000010060 */
[----:B------:R-:W-:-:S02]  /*1430*/  IMAD.MOV.U32 R9, RZ, RZ, R12 ;  /* 0x000000ffff097224 */ /* 0x000fc400078e000c */
[----:B0-----:R-:W-:Y:S02]  /*1440*/  FMUL.FTZ R76, R76, R107 ;  /* 0x0000006b4c4c7220 */ /* 0x001fe40000410000 */
[----:B-1----:R-:W-:Y:S01]  /*1450*/  FSETP.GTU.FTZ.AND P0, PT, R18, R103, PT ;  /* 0x000000671200720b */ /* 0x002fe20003f1c000 */
[----:B------:R-:W-:-:S03]  /*1460*/  HADD2.F32 R18, -RZ, R60.H0_H0 ;  /* 0x2000003cff127230 */ /* 0x000fc60000004100 */
[----:B------:R-:W-:Y:S02]  /*1470*/  FSEL R11, R76, RZ, !P0 ;  /* 0x000000ff4c0b7208 */ /* 0x000fe40004000000 */
[----:B------:R-:W-:-:S03]  /*1480*/  PLOP3.LUT P0, PT, P0, PT, PT, 0x8, 0x80 ;  /* 0x000000000080781c */ /* 0x000fc6000070e170 */
[----:B------:R-:W-:Y:S01]  /*1490*/  FADD.FTZ R11, R11, R18 ;  /* 0x000000120b0b7221 */ /* 0x000fe20000010000 */
        /* <DEDUP_REMOVED lines=10> */
.L_x_4903:
        /* <DEDUP_REMOVED lines=13> */
.L_x_4905:
[----:B------:R-:W-:Y:S05]  /*1610*/  BSYNC.RECONVERGENT B3 ;  /* 0x0000000000037941 */ /* 0x000fea0003800200 */
.L_x_4904:
        /* <DEDUP_REMOVED lines=36> */
[----:B------:R-:W-:Y:S01]  /*1860*/  IMAD.WIDE.U32 R110, R110, -0x326172a9, RZ ;  /* 0xcd9e8d576e6e7825 */ /* 0x000fe200078e00ff */
[----:B------:R-:W-:-:S03]  /*1870*/  MOV R9, R106 ;  /* 0x0000006a00097202 */ /* 0x000fc60000000f00 */
[----:B------:R-:W-:Y:S01]  /*1880*/  IMAD.WIDE.U32 R104, R104, -0x2daee0ad, RZ ;  /* 0xd2511f5368687825 */ /* 0x000fe200078e00ff */
[----:B------:R-:W-:-:S03]  /*1890*/  LOP3.LUT R8, R8, UR30, R111, 0x96, !PT ;  /* 0x0000001e08087c12 */ /* 0x000fc6000f8e966f */
[----:B------:R-:W-:Y:S01]  /*18a0*/  IMAD.MOV.U32 R12, RZ, RZ, R110 ;  /* 0x000000ffff0c7224 */ /* 0x000fe200078e006e */
[----:B------:R-:W-:Y:S01]  /*18b0*/  LOP3.LUT R7, R108, UR31, R105, 0x96, !PT ;  /* 0x0000001f6c077c12 */ /* 0x000fe2000f8e9669 */
[----:B------:R-:W-:-:S07]  /*18c0*/  IMAD.MOV.U32 R106, RZ, RZ, R104 ;  /* 0x000000ffff6a7224 */ /* 0x000fce00078e0068 */
.L_x_4902:
[----:B------:R-:W-:Y:S05]  /*18d0*/  BSYNC.RECONVERGENT B2 ;  /* 0x0000000000027941 */ /* 0x000fea0003800200 */
.L_x_4901:
[----:B------:R-:W-:Y:S01]  /*18e0*/  I2FP.F32.U32 R9, R9 ;  /* 0x0000000900097245 */ /* 0x000fe20000201000 */
[----:B------:R-:W-:Y:S01]  /*18f0*/  HADD2.F32 R17, -RZ, R64.H1_H1 ;  /* 0x30000040ff117230 */ /* 0x000fe20000004100 */
[----:B------:R-:W-:Y:S01]  /*1900*/  ISETP.NE.AND P1, PT, R75, 0x1, PT ;  /* 0x000000014b00780c */ /* 0x000fe20003f25270 */
[----:B------:R-:W-:Y:S01]  /*1910*/  HADD2.F32 R60, -RZ, R60.H1_H1 ;  /* 0x3000003cff3c7230 */ /* 0x000fe20000004100 */
[----:B------:R-:W-:Y:S01]  /*1920*/  BSSY.RECONVERGENT B2, `(.L_x_4906) ;  /* 0x000004c000027945 */ /* 0x000fe20003800200 */
[----:B------:R-:W-:Y:S01]  /*1930*/  FFMA.FTZ R18, R9, R96, 1.1641532182693481445e-10 ;  /* 0x2f00000009127423 */ /* 0x000fe20000010060 */
[----:B------:R-:W-:Y:S01]  /*1940*/  FMUL.FTZ R64, R17, R102 ;  /* 0x0000006611407220 */ /* 0x000fe20000410000 */
[----:B------:R-:W-:-:S03]  /*1950*/  IMAD.MOV.U32 R9, RZ, RZ, R12 ;  /* 0x000000ffff097224 */ /* 0x000fc600078e000c */
[----:B------:R-:W-:Y:S01]  /*1960*/  FMUL.FTZ R64, R64, R107 ;  /* 0x0000006b40407220 */ /* 0x000fe20000410000 */
[----:B------:R-:W-:-:S04]  /*1970*/  FSETP.GTU.FTZ.AND P0, PT, R18, R103, PT ;  /* 0x000000671200720b */ /* 0x000fc80003f1c000 */
[----:B------:R-:W-:Y:S01]  /*1980*/  FSEL R17, R64, RZ, !P0 ;  /* 0x000000ff40117208 */ /* 0x000fe20004000000 */
[----:B------:R-:W-:Y:S01]  /*1990*/  HFMA2 R64, -RZ, RZ, 0, 1.1920928955078125e-07 ;  /* 0x00000002ff407431 */ /* 0x000fe200000001ff */
        /* <DEDUP_REMOVED lines=11> */
.L_x_4908:
        /* <DEDUP_REMOVED lines=13> */
.L_x_4910:
[----:B------:R-:W-:Y:S05]  /*1b20*/  BSYNC.RECONVERGENT B3 ;  /* 0x0000000000037941 */ /* 0x000fea0003800200 */
.L_x_4909:
        /* <DEDUP_REMOVED lines=43> */
.L_x_4907:
[----:B------:R-:W-:Y:S05]  /*1de0*/  BSYNC.RECONVERGENT B2 ;  /* 0x0000000000027941 */ /* 0x000fea0003800200 */
.L_x_4906:
[----:B------:R-:W-:Y:S01]  /*1df0*/  I2FP.F32.U32 R9, R9 ;  /* 0x0000000900097245 */ /* 0x000fe20000201000 */
[----:B------:R-:W-:Y:S01]  /*1e00*/  HADD2.F32 R75, -RZ, R65.H0_H0 ;  /* 0x20000041ff4b7230 */ /* 0x000fe20000004100 */
[----:B------:R-:W-:Y:S01]  /*1e10*/  ISETP.NE.AND P2, PT, R64, 0x1, PT ;  /* 0x000000014000780c */ /* 0x000fe20003f45270 */
[----:B------:R-:W-:Y:S01]  /*1e20*/  BSSY.RECONVERGENT B2, `(.L_x_4911) ;  /* 0x000004d000027945 */ /* 0x000fe20003800200 */
[----:B------:R-:W-:Y:S02]  /*1e30*/  IMAD.MOV.U32 R76, RZ, RZ, 0x2 ;  /* 0x00000002ff4c7424 */ /* 0x000fe400078e00ff */
[----:B------:R-:W-:Y:S01]  /*1e40*/  FFMA.FTZ R18, R9, R96, 1.1641532182693481445e-10 ;  /* 0x2f00000009127423 */ /* 0x000fe20000010060 */
[----:B------:R-:W-:Y:S01]  /*1e50*/  FMUL.FTZ R60, R75, R102 ;  /* 0x000000664b3c7220 */ /* 0x000fe20000410000 */
[----:B------:R-:W-:-:S03]  /*1e60*/  HADD2.F32 R9, -RZ, R61.H0_H0 ;  /* 0x2000003dff097230 */ /* 0x000fc60000004100 */
[----:B------:R-:W-:Y:S01]  /*1e70*/  FMUL.FTZ R60, R60, R107 ;  /* 0x0000006b3c3c7220 */ /* 0x000fe20000410000 */
[----:B------:R-:W-:-:S04]  /*1e80*/  FSETP.GTU.FTZ.AND P1, PT, R18, R103, PT ;  /* 0x000000671200720b */ /* 0x000fc80003f3c000 */
        /* <DEDUP_REMOVED lines=13> */
.L_x_4913:
        /* <DEDUP_REMOVED lines=13> */
.L_x_4915:
[----:B------:R-:W-:Y:S05]  /*2030*/  BSYNC.RECONVERGENT B3 ;  /* 0x0000000000037941 */ /* 0x000fea0003800200 */
.L_x_4914:
        /* <DEDUP_REMOVED lines=42> */
[----:B------:R-:W-:-:S07]  /*22e0*/  IMAD.MOV.U32 R106, RZ, RZ, R104 ;  /* 0x000000ffff6a7224 */ /* 0x000fce00078e0068 */
.L_x_4912:
[----:B------:R-:W-:Y:S05]  /*22f0*/  BSYNC.RECONVERGENT B2 ;  /* 0x0000000000027941 */ /* 0x000fea0003800200 */
.L_x_4911:
[----:B------:R-:W-:Y:S01]  /*2300*/  I2FP.F32.U32 R9, R9 ;  /* 0x0000000900097245 */ /* 0x000fe20000201000 */
[----:B------:R-:W-:Y:S01]  /*2310*/  HADD2.F32 R65, -RZ, R65.H1_H1 ;  /* 0x30000041ff417230 */ /* 0x000fe20000004100 */
[----:B------:R-:W-:Y:S01]  /*2320*/  ISETP.NE.AND P3, PT, R76, 0x1, PT ;  /* 0x000000014c00780c */ /* 0x000fe20003f65270 */
[----:B------:R-:W-:Y:S01]  /*2330*/  HADD2.F32 R75, -RZ, R61.H1_H1 ;  /* 0x3000003dff4b7230 */ /* 0x000fe20000004100 */
[----:B------:R-:W-:Y:S01]  /*2340*/  BSSY.RECONVERGENT B2, `(.L_x_4916) ;  /* 0x000004c000027945 */ /* 0x000fe20003800200 */
        /* <DEDUP_REMOVED lines=18> */
.L_x_4918:
        /* <DEDUP_REMOVED lines=13> */
.L_x_4920:
[----:B------:R-:W-:Y:S05]  /*2540*/  BSYNC.RECONVERGENT B3 ;  /* 0x0000000000037941 */ /* 0x000fea0003800200 */
.L_x_4919:
        /* <DEDUP_REMOVED lines=43> */
.L_x_4917:
[----:B------:R-:W-:Y:S05]  /*2800*/  BSYNC.RECONVERGENT B2 ;  /* 0x0000000000027941 */ /* 0x000fea0003800200 */
.L_x_4916:
[----:B------:R-:W-:Y:S01]  /*2810*/  I2FP.F32.U32 R9, R9 ;  /* 0x0000000900097245 */ /* 0x000fe20000201000 */
[----:B------:R-:W-:Y:S01]  /*2820*/  HADD2.F32 R61, -RZ, R66.H0_H0 ;  /* 0x20000042ff3d7230 */ /* 0x000fe20000004100 */
[----:B------:R-:W-:Y:S01]  /*2830*/  ISETP.NE.AND P4, PT, R65, 0x1, PT ;  /* 0x000000014100780c */ /* 0x000fe20003f85270 */
[----:B------:R-:W-:Y:S01]  /*2840*/  BSSY.RECONVERGENT B2, `(.L_x_4921) ;  /* 0x000004d000027945 */ /* 0x000fe20003800200 */
[----:B------:R-:W-:Y:S02]  /*2850*/  HFMA2 R86, -RZ, RZ, 0, 1.1920928955078125e-07 ;  /* 0x00000002ff567431 */ /* 0x000fe400000001ff */
        /* <DEDUP_REMOVED lines=18> */
.L_x_4923:
        /* <DEDUP_REMOVED lines=13> */
.L_x_4925:
[----:B------:R-:W-:Y:S05]  /*2a50*/  BSYNC.RECONVERGENT B3 ;  /* 0x0000000000037941 */ /* 0x000fea0003800200 */
.L_x_4924:
        /* <DEDUP_REMOVED lines=43> */
.L_x_4922:
[----:B------:R-:W-:Y:S05]  /*2d10*/  BSYNC.RECONVERGENT B2 ;  /* 0x0000000000027941 */ /* 0x000fea0003800200 */
.L_x_4921:
[----:B------:R-:W-:Y:S01]  /*2d20*/  I2FP.F32.U32 R9, R9 ;  /* 0x0000000900097245 */ /* 0x000fe20000201000 */
[----:B------:R-:W-:Y:S01]  /*2d30*/  HADD2.F32 R61, -RZ, R66.H1_H1 ;  /* 0x30000042ff3d7230 */ /* 0x000fe20000004100 */
[----:B------:R-:W-:Y:S01]  /*2d40*/  ISETP.NE.AND P5, PT, R86, 0x1, PT ;  /* 0x000000015600780c */ /* 0x000fe20003fa5270 */
[----:B------:R-:W-:Y:S01]  /*2d50*/  HADD2.F32 R85, -RZ, R62.H1_H1 ;  /* 0x3000003eff557230 */ /* 0x000fe20000004100 */
[----:B------:R-:W-:Y:S01]  /*2d60*/  BSSY.RECONVERGENT B2, `(.L_x_4926) ;  /* 0x000004c000027945 */ /* 0x000fe20003800200 */
[----:B------:R-:W-:Y:S01]  /*2d70*/  FFMA.FTZ R60, R9, R96, 1.1641532182693481445e-10 ;  /* 0x2f000000093c7423 */ /* 0x000fe20000010060 */
[----:B------:R-:W-:Y:S01]  /*2d80*/  FMUL.FTZ R64, R61, R102 ;  /* 0x000000663d407220 */ /* 0x000fe20000410000 */
[----:B------:R-:W-:-:S03]  /*2d90*/  MOV R9, R12 ;  /* 0x0000000c00097202 */ /* 0x000fc60000000f00 */
        /* <DEDUP_REMOVED lines=15> */
.L_x_4928:
        /* <DEDUP_REMOVED lines=13> */
.L_x_4930:
[----:B------:R-:W-:Y:S05]  /*2f60*/  BSYNC.RECONVERGENT B3 ;  /* 0x0000000000037941 */ /* 0x000fea0003800200 */
.L_x_4929:
        /* <DEDUP_REMOVED lines=43> */
.L_x_4927:
[----:B------:R-:W-:Y:S05]  /*3220*/  BSYNC.RECONVERGENT B2 ;  /* 0x0000000000027941 */ /* 0x000fea0003800200 */
.L_x_4926:
[----:B------:R-:W-:Y:S01]  /*3230*/  I2FP.F32.U32 R9, R9 ;  /* 0x0000000900097245 */ /* 0x000fe20000201000 */
[----:B------:R-:W-:Y:S01]  /*3240*/  HADD2.F32 R61, -RZ, R67.H0_H0 ;  /* 0x20000043ff3d7230 */ /* 0x000fe20000004100 */
[----:B------:R-:W-:Y:S01]  /*3250*/  ISETP.NE.AND P6, PT, R64, 0x1, PT ;  /* 0x000000014000780c */ /* 0x000fe20003fc5270 */
[----:B------:R-:W-:Y:S02]  /*3260*/  BSSY.RECONVERGENT B2, `(.L_x_4931) ;  /* 0x000004f000027945 */ /* 0x000fe40003800200 */
[----:B------:R-:W-:Y:S01]  /*3270*/  FFMA.FTZ R60, R9, R96, 1.1641532182693481445e-10 ;  /* 0x2f000000093c7423 */ /* 0x000fe20000010060 */
[----:B------:R-:W-:Y:S01]  /*3280*/  FMUL.FTZ R62, R61, R102 ;  /* 0x000000663d3e7220 */ /* 0x000fe20000410000 */
[----:B------:R-:W-:Y:S02]  /*3290*/  HADD2.F32 R9, -RZ, R63.H0_H0 ;  /* 0x2000003fff097230 */ /* 0x000fe40000004100 */
[----:B------:R-:W-:Y:S02]  /*32a0*/  IMAD.MOV.U32 R61, RZ, RZ, R12 ;  /* 0x000000ffff3d7224 */ /* 0x000fe400078e000c */
        /* <DEDUP_REMOVED lines=15> */
.L_x_4933:
        /* <DEDUP_REMOVED lines=15> */
.L_x_4935:
[----:B------:R-:W-:Y:S05]  /*3490*/  BSYNC.RECONVERGENT B3 ;  /* 0x0000000000037941 */ /* 0x000fea0003800200 */
.L_x_4934:
        /* <DEDUP_REMOVED lines=43> */
.L_x_4932:
[----:B------:R-:W-:Y:S05]  /*3750*/  BSYNC.RECONVERGENT B2 ;  /* 0x0000000000027941 */ /* 0x000fea0003800200 */
.L_x_4931:
[----:B------:R-:W-:Y:S01]  /*3760*/  I2FP.F32.U32 R61, R61 ;  /* 0x0000003d003d7245 */ /* 0x000fe20000201000 */
[----:B------:R-:W-:Y:S01]  /*3770*/  HADD2.F32 R67, -RZ, R67.H1_H1 ;  /* 0x30000043ff437230 */ /* 0x000fe20000004100 */
[----:B------:R-:W-:Y:S01]  /*3780*/  F2FP.F16.F32.PACK_AB R62, R85, R76 ;  /* 0x0000004c553e723e */ /* 0x000fe200000000ff */
[----:B------:R-:W-:Y:S02]  /*3790*/  HADD2.F32 R63, -RZ, R63.H1_H1 ;  /* 0x3000003fff3f7230 */ /* 0x000fe40000004100 */
[----:B------:R-:W-:Y:S01]  /*37a0*/  FFMA.FTZ R96, R61, R96, 1.1641532182693481445e-10 ;  /* 0x2f0000003d607423 */ /* 0x000fe20000010060 */
[----:B------:R-:W-:Y:S01]  /*37b0*/  FMUL.FTZ R60, R67, R102 ;  /* 0x00000066433c7220 */ /* 0x000fe20000410000 */
[----:B------:R-:W-:-:S03]  /*37c0*/  F2FP.F16.F32.PACK_AB R61, R75, R18 ;  /* 0x000000124b3d723e */ /* 0x000fc600000000ff */
[----:B------:R-:W-:Y:S01]  /*37d0*/  FMUL.FTZ R60, R60, R107 ;  /* 0x0000006b3c3c7220 */ /* 0x000fe20000410000 */
[----:B------:R-:W-:-:S04]  /*37e0*/  FSETP.GTU.FTZ.AND P6, PT, R96, R103, PT ;  /* 0x000000676000720b */ /* 0x000fc80003fdc000 */
[----:B------:R-:W-:Y:S02]  /*37f0*/  FSEL R60, R60, RZ, !P6 ;  /* 0x000000ff3c3c7208 */ /* 0x000fe40007000000 */
[----:B------:R-:W-:-:S03]  /*3800*/  PLOP3.LUT P6, PT, P6, PT, PT, 0x8, 0x80 ;  /* 0x000000000080781c */ /* 0x000fc600037ce170 */
[----:B------:R-:W-:Y:S01]  /*3810*/  FADD.FTZ R96, R60, R63 ;  /* 0x0000003f3c607221 */ /* 0x000fe20000010000 */
[----:B------:R-:W-:-:S04]  /*3820*/  F2FP.F16.F32.PACK_AB R60, R17, R11 ;  /* 0x0000000b113c723e */ /* 0x000fc800000000ff */
[----:B------:R-:W-:Y:S01]  /*3830*/  F2FP.F16.F32.PACK_AB R63, R96, R86 ;  /* 0x00000056603f723e */ /* 0x000fe200000000ff */
[----:B------:R-:W-:Y:S06]  /*3840*/  BRA `(.L_x_4936) ;  /* 0x0000002800107947 */ /* 0x000fec0003800000 */
.L_x_4896:
        /* <DEDUP_REMOVED lines=16> */
.L_x_4939:
        /* <DEDUP_REMOVED lines=13> */
.L_x_4941:
[----:B------:R-:W-:Y:S05]  /*3a20*/  BSYNC.RECONVERGENT B3 ;  /* 0x0000000000037941 */ /* 0x000fea0003800200 */
.L_x_4940:
        /* <DEDUP_REMOVED lines=41> */
[----:B------:R-:W-:-:S07]  /*3cc0*/  LOP3.LUT R7, R60, UR31, R107, 0x96, !PT ;  /* 0x0000001f3c077c12 */ /* 0x000fce000f8e966b */
.L_x_4938:
[----:B------:R-:W-:Y:S05]  /*3cd0*/  BSYNC.RECONVERGENT B2 ;  /* 0x0000000000027941 */ /* 0x000fea0003800200 */
.L_x_4937:
[----:B------:R-:W0:Y:S01]  /*3ce0*/  LDC R104, c[0x0][0x404] ;  /* 0x00010100ff687b82 */ /* 0x000e220000000800 */
[----:B------:R-:W-:Y:S01]  /*3cf0*/  I2FP.F32.U32 R9, R11 ;  /* 0x0000000b00097245 */ /* 0x000fe20000201000 */
[----:B------:R-:W-:Y:S01]  /*3d00*/  IMAD.MOV.U32 R96, RZ, RZ, 0x2f800000 ;  /* 0x2f800000ff607424 */ /* 0x000fe200078e00ff */
[----:B------:R-:W-:Y:S01]  /*3d10*/  ISETP.NE.AND P1, PT, R17, 0x1, PT ;  /* 0x000000011100780c */ /* 0x000fe20003f25270 */
[----:B-----5:R-:W-:Y:S01]  /*3d20*/  HADD2.F32 R11, -RZ, R64.H0_H0 ;  /* 0x20000040ff0b7230 */ /* 0x020fe20000004100 */
[----:B------:R-:W-:Y:S01]  /*3d30*/  BSSY.RECONVERGENT B2, `(.L_x_4942) ;  /* 0x000004d000027945 */ /* 0x000fe20003800200 */
[----:B------:R-:W-:Y:S01]  /*3d40*/  FFMA.FTZ R9, R9, R96, 1.1641532182693481445e-10 ;  /* 0x2f00000009097423 */ /* 0x000fe20000010060 */
[----:B------:R-:W-:Y:S01]  /*3d50*/  IMAD.MOV.U32 R60, RZ, RZ, 0x2 ;  /* 0x00000002ff3c7424 */ /* 0x000fe200078e00ff */
[----:B------:R-:W1:Y:S01]  /*3d60*/  LDC R103, c[0x0][0x408] ;  /* 0x00010200ff677b82 */ /* 0x000e620000000800 */
[----:B------:R-:W-:Y:S02]  /*3d70*/  FMUL.FTZ R18, R11, R102 ;  /* 0x000000660b127220 */ /* 0x000fe40000410000 */
[----:B0-----:R-:W-:-:S02]  /*3d80*/  FSETP.GTU.FTZ.AND P0, PT, R9, R104, PT ;  /* 0x000000680900720b */ /* 0x001fc40003f1c000 */
[----:B------:R-:W-:Y:S02]  /*3d90*/  MOV R9, R12 ;  /* 0x0000000c00097202 */ /* 0x000fe40000000f00 */
[----:B------:R-:W-:Y:S01]  /*3da0*/  PLOP3.LUT P2, PT, P0, PT, PT, 0x8, 0x80 ;  /* 0x000000000080781c */ /* 0x000fe2000074e170 */
[----:B-1----:R-:W-:-:S03]  /*3db0*/  FMUL.FTZ R11, R18, R103 ;  /* 0x00000067120b7220 */ /* 0x002fc60000410000 */
[----:B------:R-:W-:Y:S02]  /*3dc0*/  P2R R101, PR, RZ, 0x4 ;  /* 0x00000004ff657803 */ /* 0x000fe40000000000 */
[----:B------:R-:W-:Y:S01]  /*3dd0*/  FSEL R11, R11, RZ, !P0 ;  /* 0x000000ff0b0b7208 */ /* 0x000fe20004000000 */
        /* <DEDUP_REMOVED lines=9> */
.L_x_4944:
        /* <DEDUP_REMOVED lines=13> */
.L_x_4946:
[----:B------:R-:W-:Y:S05]  /*3f40*/  BSYNC.RECONVERGENT B3 ;  /* 0x0000000000037941 */ /* 0x000fea0003800200 */
.L_x_4945:
        /* <DEDUP_REMOVED lines=41> */
[----:B------:R-:W-:Y:S02]  /*41e0*/  IMAD.MOV.U32 R106, RZ, RZ, R60 ;  /* 0x000000ffff6a7224 */ /* 0x000fe400078e003c */
[----:B------:R-:W-:-:S07]  /*41f0*/  HFMA2 R60, -RZ, RZ, 0, 0 ;  /* 0x00000000ff3c7431 */ /* 0x000fce00000001ff */
.L_x_4943:
[----:B------:R-:W-:Y:S05]  /*4200*/  BSYNC.RECONVERGENT B2 ;  /* 0x0000000000027941 */ /* 0x000fea0003800200 */
.L_x_4942:
[----:B------:R-:W-:Y:S01]  /*4210*/  ISETP.NE.AND P2, PT, R60, 0x1, PT ;  /* 0x000000013c00780c */ /* 0x000fe20003f45270 */
[----:B------:R-:W-:Y:S01]  /*4220*/  HADD2.F32 R17, -RZ, R64.H1_H1 ;  /* 0x30000040ff117230 */ /* 0x000fe20000004100 */
[----:B------:R-:W-:Y:S01]  /*4230*/  I2FP.F32.U32 R9, R9 ;  /* 0x0000000900097245 */ /* 0x000fe20000201000 */
[----:B------:R-:W-:Y:S01]  /*4240*/  BSSY.RECONVERGENT B2, `(.L_x_4947) ;  /* 0x000004b000027945 */ /* 0x000fe20003800200 */
[----:B------:R-:W-:Y:S02]  /*4250*/  IMAD.MOV.U32 R62, RZ, RZ, 0x2 ;  /* 0x00000002ff3e7424 */ /* 0x000fe400078e00ff */
        /* <DEDUP_REMOVED lines=16> */
.L_x_4949:
        /* <DEDUP_REMOVED lines=13> */
.L_x_4951:
[----:B------:R-:W-:Y:S05]  /*4430*/  BSYNC.RECONVERGENT B3 ;  /* 0x0000000000037941 */ /* 0x000fea0003800200 */
.L_x_4950:
        /* <DEDUP_REMOVED lines=41> */
[----:B------:R-:W-:Y:S02]  /*46d0*/  IMAD.MOV.U32 R106, RZ, RZ, R60 ;  /* 0x000000ffff6a7224 */ /* 0x000fe400078e003c */
[----:B------:R-:W-:-:S07]  /*46e0*/  IMAD.MOV.U32 R62, RZ, RZ, RZ ;  /* 0x000000ffff3e7224 */ /* 0x000fce00078e00ff */
.L_x_4948:
[----:B------:R-:W-:Y:S05]  /*46f0*/  BSYNC.RECONVERGENT B2 ;  /* 0x0000000000027941 */ /* 0x000fea0003800200 */
.L_x_4947:
[----:B------:R-:W-:Y:S01]  /*4700*/  ISETP.NE.AND P3, PT, R62, 0x1, PT ;  /* 0x000000013e00780c */ /* 0x000fe20003f65270 */
[----:B------:R-:W-:Y:S01]  /*4710*/  HADD2.F32 R61, -RZ, R65.H0_H0 ;  /* 0x20000041ff3d7230 */ /* 0x000fe20000004100 */
[----:B------:R-:W-:Y:S01]  /*4720*/  I2FP.F32.U32 R9, R9 ;  /* 0x0000000900097245 */ /* 0x000fe20000201000 */
[----:B------:R-:W-:Y:S03]  /*4730*/  BSSY.RECONVERGENT B2, `(.L_x_4952) ;  /* 0x000004b000027945 */ /* 0x000fe60003800200 */
[----:B------:R-:W-:Y:S01]  /*4740*/  FMUL.FTZ R18, R61, R102 ;  /* 0x000000663d127220 */ /* 0x000fe20000410000 */
[----:B------:R-:W-:Y:S01]  /*4750*/  FFMA.FTZ R9, R9, R96, 1.1641532182693481445e-10 ;  /* 0x2f00000009097423 */ /* 0x000fe20000010060 */
[----:B------:R-:W-:Y:S02]  /*4760*/  HFMA2 R61, -RZ, RZ, 0, 1.1920928955078125e-07 ;  /* 0x00000002ff3d7431 */ /* 0x000fe400000001ff */
[----:B------:R-:W-:-:S02]  /*4770*/  FMUL.FTZ R18, R18, R103 ;  /* 0x0000006712127220 */ /* 0x000fc40000410000 */
        /* <DEDUP_REMOVED lines=13> */
.L_x_4954:
        /* <DEDUP_REMOVED lines=13> */
.L_x_4956:
[----:B------:R-:W-:Y:S05]  /*4920*/  BSYNC.RECONVERGENT B3 ;  /* 0x0000000000037941 */ /* 0x000fea0003800200 */
.L_x_4955:
        /* <DEDUP_REMOVED lines=43> */
.L_x_4953:
[----:B------:R-:W-:Y:S05]  /*4be0*/  BSYNC.RECONVERGENT B2 ;  /* 0x0000000000027941 */ /* 0x000fea0003800200 */
.L_x_4952:
        /* <DEDUP_REMOVED lines=21> */
.L_x_4959:
        /* <DEDUP_REMOVED lines=13> */
.L_x_4961:
[----:B------:R-:W-:Y:S05]  /*4e10*/  BSYNC.RECONVERGENT B3 ;  /* 0x0000000000037941 */ /* 0x000fea0003800200 */
.L_x_4960:
        /* <DEDUP_REMOVED lines=43> */
.L_x_4958:
[----:B------:R-:W-:Y:S05]  /*50d0*/  BSYNC.RECONVERGENT B2 ;  /* 0x0000000000027941 */ /* 0x000fea0003800200 */
.L_x_4957:
[----:B------:R-:W-:Y:S01]  /*50e0*/  I2FP.F32.U32 R9, R9 ;  /* 0x0000000900097245 */ /* 0x000fe20000201000 */
[----:B------:R-:W-:Y:S01]  /*50f0*/  HADD2.F32 R61, -RZ, R66.H0_H0 ;  /* 0x20000042ff3d7230 */ /* 0x000fe20000004100 */
[----:B------:R-:W-:Y:S01]  /*5100*/  ISETP.NE.AND P4, PT, R62, 0x1, PT ;  /* 0x000000013e00780c */ /* 0x000fe20003f85270 */
[----:B------:R-:W-:Y:S01]  /*5110*/  BSSY.RECONVERGENT B2, `(.L_x_4962) ;  /* 0x000004b000027945 */ /* 0x000fe20003800200 */
[----:B------:R-:W-:Y:S02]  /*5120*/  IMAD.MOV.U32 R63, RZ, RZ, 0x2 ;  /* 0x00000002ff3f7424 */ /* 0x000fe400078e00ff */
        /* <DEDUP_REMOVED lines=16> */
.L_x_4964:
        /* <DEDUP_REMOVED lines=13> */
.L_x_4966:
[----:B------:R-:W-:Y:S05]  /*5300*/  BSYNC.RECONVERGENT B3 ;  /* 0x0000000000037941 */ /* 0x000fea0003800200 */
.L_x_4965:
        /* <DEDUP_REMOVED lines=43> */
.L_x_4963:
[----:B------:R-:W-:Y:S05]  /*55c0*/  BSYNC.RECONVERGENT B2 ;  /* 0x0000000000027941 */ /* 0x000fea0003800200 */
.L_x_4962:
[----:B------:R-:W-:Y:S01]  /*55d0*/  I2FP.F32.U32 R9, R9 ;  /* 0x0000000900097245 */ /* 0x000fe20000201000 */
[----:B------:R-:W-:Y:S01]  /*55e0*/  HADD2.F32 R61, -RZ, R66.H1_H1 ;  /* 0x30000042ff3d7230 */ /* 0x000fe20000004100 */
        /* <DEDUP_REMOVED lines=19> */
.L_x_4969:
        /* <DEDUP_REMOVED lines=13> */
.L_x_4971:
[----:B------:R-:W-:Y:S05]  /*57f0*/  BSYNC.RECONVERGENT B3 ;  /* 0x0000000000037941 */ /* 0x000fea0003800200 */
.L_x_4970:
        /* <DEDUP_REMOVED lines=43> */
.L_x_4968:
[----:B------:R-:W-:Y:S05]  /*5ab0*/  BSYNC.RECONVERGENT B2 ;  /* 0x0000000000027941 */ /* 0x000fea0003800200 */
.L_x_4967:
[----:B------:R-:W-:Y:S01]  /*5ac0*/  I2FP.F32.U32 R9, R9 ;  /* 0x0000000900097245 */ /* 0x000fe20000201000 */
[----:B------:R-:W-:Y:S01]  /*5ad0*/  HADD2.F32 R61, -RZ, R67.H0_H0 ;  /* 0x20000043ff3d7230 */ /* 0x000fe20000004100 */
[----:B------:R-:W-:Y:S01]  /*5ae0*/  ISETP.NE.AND P6, PT, R62, 0x1, PT ;  /* 0x000000013e00780c */ /* 0x000fe20003fc5270 */
[----:B------:R-:W-:Y:S02]  /*5af0*/  BSSY.RECONVERGENT B2, `(.L_x_4972) ;  /* 0x000004d000027945 */ /* 0x000fe40003800200 */
        /* <DEDUP_REMOVED lines=17> */
.L_x_4974:
        /* <DEDUP_REMOVED lines=15> */
.L_x_4976:
[----:B------:R-:W-:Y:S05]  /*5d00*/  BSYNC.RECONVERGENT B3 ;  /* 0x0000000000037941 */ /* 0x000fea0003800200 */
.L_x_4975:
        /* <DEDUP_REMOVED lines=43> */
.L_x_4973:
[----:B------:R-:W-:Y:S05]  /*5fc0*/  BSYNC.RECONVERGENT B2 ;  /* 0x0000000000027941 */ /* 0x000fea0003800200 */
.L_x_4972:
[----:B------:R-:W-:Y:S01]  /*5fd0*/  I2FP.F32.U32 R61, R61 ;  /* 0x0000003d003d7245 */ /* 0x000fe20000201000 */
[----:B------:R-:W-:Y:S01]  /*5fe0*/  HADD2.F32 R67, -RZ, R67.H1_H1 ;  /* 0x30000043ff437230 */ /* 0x000fe20000004100 */
[----:B------:R-:W-:-:S03]  /*5ff0*/  F2FP.F16.F32.PACK_AB R62, R85, R76 ;  /* 0x0000004c553e723e */ /* 0x000fc600000000ff */
[----:B------:R-:W-:Y:S01]  /*6000*/  FFMA.FTZ R61, R61, R96, 1.1641532182693481445e-10 ;  /* 0x2f0000003d3d7423 */ /* 0x000fe20000010060 */
[----:B------:R-:W-:-:S04]  /*6010*/  FMUL.FTZ R60, R67, R102 ;  /* 0x00000066433c7220 */ /* 0x000fc80000410000 */
[----:B------:R-:W-:Y:S01]  /*6020*/  FMUL.FTZ R60, R60, R103 ;  /* 0x000000673c3c7220 */ /* 0x000fe20000410000 */
[----:B------:R-:W-:Y:S02]  /*6030*/  FSETP.GTU.FTZ.AND P6, PT, R61, R104, PT ;  /* 0x000000683d00720b */ /* 0x000fe40003fdc000 */
[----:B------:R-:W-:Y:S02]  /*6040*/  F2FP.F16.F32.PACK_AB R61, R75, R18 ;  /* 0x000000124b3d723e */ /* 0x000fe400000000ff */
[----:B------:R-:W-:Y:S02]  /*6050*/  FSEL R96, R60, RZ, !P6 ;  /* 0x000000ff3c607208 */ /* 0x000fe40007000000 */
[----:B------:R-:W-:Y:S02]  /*6060*/  PLOP3.LUT P6, PT, P6, PT, PT, 0x8, 0x80 ;  /* 0x000000000080781c */ /* 0x000fe400037ce170 */
[----:B------:R-:W-:Y:S02]  /*6070*/  F2FP.F16.F32.PACK_AB R60, R17, R11 ;  /* 0x0000000b113c723e */ /* 0x000fe400000000ff */
[----:B------:R-:W-:-:S09]  /*6080*/  F2FP.F16.F32.PACK_AB R63, R96, R86 ;  /* 0x00000056603f723e */ /* 0x000fd200000000ff */
.L_x_4936:
        /* <DEDUP_REMOVED lines=11> */
[C---:B------:R-:W-:Y:S01]  /*6140*/  VIADD R103, R95.reuse, 0x20 ;  /* 0x000000205f677836 */ /* 0x040fe20000000000 */
        /* <DEDUP_REMOVED lines=9> */
.L_x_4895:
[----:B------:R-:W-:Y:S05]  /*61e0*/  BSYNC.RECONVERGENT B1 ;  /* 0x0000000000017941 */ /* 0x000fea0003800200 */
.L_x_4894:
[----:B------:R-:W-:Y:S01]  /*61f0*/  ISETP.GE.U32.AND P0, PT, R0, 0x40, PT ;  /* 0x000000400000780c */ /* 0x000fe20003f06070 */
[----:B------:R-:W-:Y:S03]  /*6200*/  BSSY.RECONVERGENT B1, `(.L_x_4977) ;  /* 0x0000538000017945 */ /* 0x000fe60003800200 */
[----:B0-----:R-:W-:-:S09]  /*6210*/  P2R R60, PR, RZ, 0x1 ;  /* 0x00000001ff3c7803 */ /* 0x001fd20000000000 */
[----:B------:R-:W-:Y:S05]  /*6220*/  @!P0 BRA `(.L_x_4978) ;  /* 0x0000005000d48947 */ /* 0x000fea0003800000 */
        /* <DEDUP_REMOVED lines=25> */
.L_x_4982:
        /* <DEDUP_REMOVED lines=13> */
.L_x_4984:
[----:B------:R-:W-:Y:S05]  /*6490*/  BSYNC.RECONVERGENT B3 ;  /* 0x0000000000037941 */ /* 0x000fea0003800200 */
.L_x_4983:
        /* <DEDUP_REMOVED lines=41> */
.L_x_4981:
[----:B------:R-:W-:Y:S05]  /*6730*/  BSYNC.RECONVERGENT B2 ;  /* 0x0000000000027941 */ /* 0x000fea0003800200 */
.L_x_4980:
        /* <DEDUP_REMOVED lines=9> */
[----:B------:R-:W-:-:S03]  /*67d0*/  FFMA.FTZ R68, R68, R97, 1.1641532182693481445e-10 ;  /* 0x2f00000044447423 */ /* 0x000fc60000010061 */
[----:B0-----:R-:W-:Y:S02]  /*67e0*/  FMUL.FTZ R9, R9, R108 ;  /* 0x0000006c09097220 */ /* 0x001fe40000410000 */
[----:B-1----:R-:W-:Y:S01]  /*67f0*/  FSETP.GTU.FTZ.AND P0, PT, R68, R107, PT ;  /* 0x0000006b4400720b */ /* 0x002fe20003f1c000 */
[----:B------:R-:W-:-:S03]  /*6800*/  HADD2.F32 R68, -RZ, R60.H0_H0 ;  /* 0x2000003cff447230 */ /* 0x000fc60000004100 */
        /* <DEDUP_REMOVED lines=14> */
.L_x_4987:
        /* <DEDUP_REMOVED lines=13> */
.L_x_4989:
[----:B------:R-:W-:Y:S05]  /*69c0*/  BSYNC.RECONVERGENT B3 ;  /* 0x0000000000037941 */ /* 0x000fea0003800200 */
.L_x_4988:
        /* <DEDUP_REMOVED lines=43> */
.L_x_4986:
[----:B------:R-:W-:Y:S05]  /*6c80*/  BSYNC.RECONVERGENT B2 ;  /* 0x0000000000027941 */ /* 0x000fea0003800200 */
.L_x_4985:
[----:B------:R-:W-:Y:S01]  /*6c90*/  I2FP.F32.U32 R68, R9 ;  /* 0x0000000900447245 */ /* 0x000fe20000201000 */
[----:B------:R-:W-:Y:S01]  /*6ca0*/  HADD2.F32 R9, -RZ, R64.H1_H1 ;  /* 0x30000040ff097230 */ /* 0x000fe20000004100 */
[----:B------:R-:W-:Y:S01]  /*6cb0*/  ISETP.NE.AND P1, PT, R77, 0x1, PT ;  /* 0x000000014d00780c */ /* 0x000fe20003f25270 */
[----:B------:R-:W-:Y:S01]  /*6cc0*/  HADD2.F32 R60, -RZ, R60.H1_H1 ;  /* 0x3000003cff3c7230 */ /* 0x000fe20000004100 */
        /* <DEDUP_REMOVED lines=19> */
.L_x_4992:
        /* <DEDUP_REMOVED lines=13> */
.L_x_4994:
[----:B------:R-:W-:Y:S05]  /*6ed0*/  BSYNC.RECONVERGENT B3 ;  /* 0x0000000000037941 */ /* 0x000fea0003800200 */
.L_x_4993:
        /* <DEDUP_REMOVED lines=43> */
.L_x_4991:
[----:B------:R-:W-:Y:S05]  /*7190*/  BSYNC.RECONVERGENT B2 ;  /* 0x0000000000027941 */ /* 0x000fea0003800200 */
.L_x_4990:
[----:B------:R-:W-:Y:S01]  /*71a0*/  I2FP.F32.U32 R60, R9 ;  /* 0x00000009003c7245 */ /* 0x000fe20000201000 */
[----:B------:R-:W-:Y:S01]  /*71b0*/  HADD2.F32 R9, -RZ, R65.H0_H0 ;  /* 0x20000041ff097230 */ /* 0x000fe20000004100 */
[----:B------:R-:W-:Y:S01]  /*71c0*/  ISETP.NE.AND P2, PT, R64, 0x1, PT ;  /* 0x000000014000780c */ /* 0x000fe20003f45270 */
[----:B------:R-:W-:Y:S01]  /*71d0*/  HADD2.F32 R68, -RZ, R61.H0_H0 ;  /* 0x2000003dff447230 */ /* 0x000fe20000004100 */
[----:B------:R-:W-:Y:S01]  /*71e0*/  BSSY.RECONVERGENT B2, `(.L_x_4995) ;  /* 0x000004c000027945 */ /* 0x000fe20003800200 */
[----:B------:R-:W-:Y:S01]  /*71f0*/  FFMA.FTZ R60, R60, R97, 1.1641532182693481445e-10 ;  /* 0x2f0000003c3c7423 */ /* 0x000fe20000010061 */
[----:B------:R-:W-:Y:S01]  /*7200*/  FMUL.FTZ R9, R9, R102 ;  /* 0x0000006609097220 */ /* 0x000fe20000410000 */
[----:B------:R-:W-:-:S03]  /*7210*/  IMAD.MOV.U32 R78, RZ, RZ, 0x2 ;  /* 0x00000002ff4e7424 */ /* 0x000fc600078e00ff */
        /* <DEDUP_REMOVED lines=15> */
.L_x_4997:
        /* <DEDUP_REMOVED lines=13> */
.L_x_4999:
[----:B------:R-:W-:Y:S05]  /*73e0*/  BSYNC.RECONVERGENT B3 ;  /* 0x0000000000037941 */ /* 0x000fea0003800200 */
.L_x_4998:
        /* <DEDUP_REMOVED lines=43> */
.L_x_4996:
[----:B------:R-:W-:Y:S05]  /*76a0*/  BSYNC.RECONVERGENT B2 ;  /* 0x0000000000027941 */ /* 0x000fea0003800200 */
.L_x_4995:
[----:B------:R-:W-:Y:S01]  /*76b0*/  I2FP.F32.U32 R60, R9 ;  /* 0x00000009003c7245 */ /* 0x000fe20000201000 */
[----:B------:R-:W-:Y:S01]  /*76c0*/  HADD2.F32 R65, -RZ, R65.H1_H1 ;  /* 0x30000041ff417230 */ /* 0x000fe20000004100 */
[----:B------:R-:W-:Y:S01]  /*76d0*/  ISETP.NE.AND P3, PT, R78, 0x1, PT ;  /* 0x000000014e00780c */ /* 0x000fe20003f65270 */
[----:B------:R-:W-:Y:S01]  /*76e0*/  BSSY.RECONVERGENT B2, `(.L_x_5000) ;  /* 0x000004d000027945 */ /* 0x000fe20003800200 */
[----:B------:R-:W-:Y:S02]  /*76f0*/  IMAD.MOV.U32 R9, RZ, RZ, R12 ;  /* 0x000000ffff097224 */ /* 0x000fe400078e000c */
[----:B------:R-:W-:Y:S01]  /*7700*/  FFMA.FTZ R60, R60, R97, 1.1641532182693481445e-10 ;  /* 0x2f0000003c3c7423 */ /* 0x000fe20000010061 */
[----:B------:R-:W-:-:S04]  /*7710*/  FMUL.FTZ R65, R65, R102 ;  /* 0x0000006641417220 */ /* 0x000fc80000410000 */
[----:B------:R-:W-:Y:S01]  /*7720*/  FMUL.FTZ R65, R65, R108 ;  /* 0x0000006c41417220 */ /* 0x000fe20000410000 */
[----:B------:R-:W-:Y:S01]  /*7730*/  FSETP.GTU.FTZ.AND P2, PT, R60, R107, PT ;  /* 0x0000006b3c00720b */ /* 0x000fe20003f5c000 */
[----:B------:R-:W-:Y:S02]  /*7740*/  HADD2.F32 R60, -RZ, R61.H1_H1 ;  /* 0x3000003dff3c7230 */ /* 0x000fe40000004100 */
[----:B------:R-:W-:Y:S01]  /*7750*/  IMAD.MOV.U32 R61, RZ, RZ, 0x2 ;  /* 0x00000002ff3d7424 */ /* 0x000fe200078e00ff */
        /* <DEDUP_REMOVED lines=12> */
.L_x_5002:
        /* <DEDUP_REMOVED lines=13> */
.L_x_5004:
[----:B------:R-:W-:Y:S05]  /*78f0*/  BSYNC.RECONVERGENT B3 ;  /* 0x0000000000037941 */ /* 0x000fea0003800200 */
.L_x_5003:
        /* <DEDUP_REMOVED lines=43> */
.L_x_5001:
[----:B------:R-:W-:Y:S05]  /*7bb0*/  BSYNC.RECONVERGENT B2 ;  /* 0x0000000000027941 */ /* 0x000fea0003800200 */
.L_x_5000:
[----:B------:R-:W-:Y:S01]  /*7bc0*/  I2FP.F32.U32 R60, R9 ;  /* 0x00000009003c7245 */ /* 0x000fe20000201000 */
[----:B------:R-:W-:Y:S01]  /*7bd0*/  HADD2.F32 R9, -RZ, R66.H0_H0 ;  /* 0x20000042ff097230 */ /* 0x000fe20000004100 */
[----:B------:R-:W-:Y:S01]  /*7be0*/  ISETP.NE.AND P4, PT, R61, 0x1, PT ;  /* 0x000000013d00780c */ /* 0x000fe20003f85270 */
[----:B------:R-:W-:Y:S01]  /*7bf0*/  HADD2.F32 R78, -RZ, R62.H0_H0 ;  /* 0x2000003eff4e7230 */ /* 0x000fe20000004100 */
        /* <DEDUP_REMOVED lines=19> */
.L_x_5007:
        /* <DEDUP_REMOVED lines=13> */
.L_x_5009:
[----:B------:R-:W-:Y:S05]  /*7e00*/  BSYNC.RECONVERGENT B3 ;  /* 0x0000000000037941 */ /* 0x000fea0003800200 */
.L_x_5008:
        /* <DEDUP_REMOVED lines=43> */
.L_x_5006:
[----:B------:R-:W-:Y:S05]  /*80c0*/  BSYNC.RECONVERGENT B2 ;  /* 0x0000000000027941 */ /* 0x000fea0003800200 */
.L_x_5005:
[----:B------:R-:W-:Y:S01]  /*80d0*/  I2FP.F32.U32 R60, R9 ;  /* 0x00000009003c7245 */ /* 0x000fe20000201000 */
[----:B------:R-:W-:Y:S01]  /*80e0*/  HADD2.F32 R9, -RZ, R66.H1_H1 ;  /* 0x30000042ff097230 */ /* 0x000fe20000004100 */
[----:B------:R-:W-:Y:S01]  /*80f0*/  ISETP.NE.AND P5, PT, R64, 0x1, PT ;  /* 0x000000014000780c */ /* 0x000fe20003fa5270 */
[----:B------:R-:W-:Y:S01]  /*8100*/  HADD2.F32 R62, -RZ, R62.H1_H1 ;  /* 0x3000003eff3e7230 */ /* 0x000fe20000004100 */
        /* <DEDUP_REMOVED lines=19> */
.L_x_5012:
        /* <DEDUP_REMOVED lines=13> */
.L_x_5014:
[----:B------:R-:W-:Y:S05]  /*8310*/  BSYNC.RECONVERGENT B3 ;  /* 0x0000000000037941 */ /* 0x000fea0003800200 */
.L_x_5013:
        /* <DEDUP_REMOVED lines=43> */
.L_x_5011:
[----:B------:R-:W-:Y:S05]  /*85d0*/  BSYNC.RECONVERGENT B2 ;  /* 0x0000000000027941 */ /* 0x000fea0003800200 */
.L_x_5010:
[----:B------:R-:W-:Y:S01]  /*85e0*/  I2FP.F32.U32 R60, R9 ;  /* 0x00000009003c7245 */ /* 0x000fe20000201000 */
[----:B------:R-:W-:Y:S01]  /*85f0*/  HADD2.F32 R9, -RZ, R67.H0_H0 ;  /* 0x20000043ff097230 */ /* 0x000fe20000004100 */
[----:B------:R-:W-:Y:S01]  /*8600*/  ISETP.NE.AND P6, PT, R62, 0x1, PT ;  /* 0x000000013e00780c */ /* 0x000fe20003fc5270 */
[----:B------:R-:W-:Y:S01]  /*8610*/  HADD2.F32 R88, -RZ, R63.H0_H0 ;  /* 0x2000003fff587230 */ /* 0x000fe20000004100 */
        /* <DEDUP_REMOVED lines=19> */
.L_x_5017:
        /* <DEDUP_REMOVED lines=15> */
.L_x_5019:
[----:B------:R-:W-:Y:S05]  /*8840*/  BSYNC.RECONVERGENT B3 ;  /* 0x0000000000037941 */ /* 0x000fea0003800200 */
.L_x_5018:
        /* <DEDUP_REMOVED lines=43> */
.L_x_5016:
[----:B------:R-:W-:Y:S05]  /*8b00*/  BSYNC.RECONVERGENT B2 ;  /* 0x0000000000027941 */ /* 0x000fea0003800200 */
.L_x_5015:
[----:B------:R-:W-:Y:S01]  /*8b10*/  I2FP.F32.U32 R60, R61 ;  /* 0x0000003d003c7245 */ /* 0x000fe20000201000 */
[----:B------:R-:W-:Y:S01]  /*8b20*/  HADD2.F32 R67, -RZ, R67.H1_H1 ;  /* 0x30000043ff437230 */ /* 0x000fe20000004100 */
[----:B------:R-:W-:Y:S01]  /*8b30*/  F2FP.F16.F32.PACK_AB R61, R77, R68 ;  /* 0x000000444d3d723e */ /* 0x000fe200000000ff */
[----:B------:R-:W-:Y:S02]  /*8b40*/  HADD2.F32 R62, -RZ, R63.H1_H1 ;  /* 0x3000003fff3e7230 */ /* 0x000fe40000004100 */
[----:B------:R-:W-:Y:S01]  /*8b50*/  FFMA.FTZ R60, R60, R97, 1.1641532182693481445e-10 ;  /* 0x2f0000003c3c7423 */ /* 0x000fe20000010061 */
[----:B------:R-:W-:-:S04]  /*8b60*/  FMUL.FTZ R67, R67, R102 ;  /* 0x0000006643437220 */ /* 0x000fc80000410000 */
[----:B------:R-:W-:Y:S01]  /*8b70*/  FMUL.FTZ R67, R67, R108 ;  /* 0x0000006c43437220 */ /* 0x000fe20000410000 */
[----:B------:R-:W-:Y:S02]  /*8b80*/  FSETP.GTU.FTZ.AND P6, PT, R60, R107, PT ;  /* 0x0000006b3c00720b */ /* 0x000fe40003fdc000 */
[----:B------:R-:W-:Y:S02]  /*8b90*/  F2FP.F16.F32.PACK_AB R60, R19, R13 ;  /* 0x0000000d133c723e */ /* 0x000fe400000000ff */
[----:B------:R-:W-:Y:S02]  /*8ba0*/  FSEL R67, R67, RZ, !P6 ;  /* 0x000000ff43437208 */ /* 0x000fe40007000000 */
[----:B------:R-:W-:-:S03]  /*8bb0*/  PLOP3.LUT P6, PT, P6, PT, PT, 0x8, 0x80 ;  /* 0x000000000080781c */ /* 0x000fc600037ce170 */
[----:B------:R-:W-:Y:S01]  /*8bc0*/  FADD.FTZ R97, R67, R62 ;  /* 0x0000003e43617221 */ /* 0x000fe20000010000 */
[----:B------:R-:W-:-:S04]  /*8bd0*/  F2FP.F16.F32.PACK_AB R62, R87, R78 ;  /* 0x0000004e573e723e */ /* 0x000fc800000000ff */
[----:B------:R-:W-:Y:S01]  /*8be0*/  F2FP.F16.F32.PACK_AB R63, R97, R88 ;  /* 0x00000058613f723e */ /* 0x000fe200000000ff */
[----:B------:R-:W-:Y:S06]  /*8bf0*/  BRA `(.L_x_5020) ;  /* 0x00000028000c7947 */ /* 0x000fec0003800000 */
.L_x_4979:
        /* <DEDUP_REMOVED lines=16> */
.L_x_5023:
        /* <DEDUP_REMOVED lines=13> */
.L_x_5025:
[----:B------:R-:W-:Y:S05]  /*8dd0*/  BSYNC.RECONVERGENT B3 ;  /* 0x0000000000037941 */ /* 0x000fea0003800200 */
.L_x_5024:
        /* <DEDUP_REMOVED lines=41> */
.L_x_5022:
[----:B------:R-:W-:Y:S05]  /*9070*/  BSYNC.RECONVERGENT B2 ;  /* 0x0000000000027941 */ /* 0x000fea0003800200 */
.L_x_5021:
        /* <DEDUP_REMOVED lines=9> */
[----:B------:R-:W-:-:S05]  /*9110*/  FFMA.FTZ R60, R60, R97, 1.1641532182693481445e-10 ;  /* 0x2f0000003c3c7423 */ /* 0x000fca0000010061 */
[----:B0-----:R-:W-:-:S04]  /*9120*/  FSETP.GTU.FTZ.AND P0, PT, R60, R105, PT ;  /* 0x000000693c00720b */ /* 0x001fc80003f1c000 */
[----:B------:R-:W-:Y:S01]  /*9130*/  PLOP3.LUT P2, PT, P0, PT, PT, 0x8, 0x80 ;  /* 0x000000000080781c */ /* 0x000fe2000074e170 */
[----:B-1----:R-:W-:-:S03]  /*9140*/  FMUL.FTZ R9, R9, R104 ;  /* 0x0000006809097220 */ /* 0x002fc60000410000 */
[----:B------:R-:W-:Y:S02]  /*9150*/  P2R R101, PR, RZ, 0x4 ;  /* 0x00000004ff657803 */ /* 0x000fe40000000000 */
[----:B------:R-:W-:Y:S02]  /*9160*/  FSEL R13, R9, RZ, !P0 ;  /* 0x000000ff090d7208 */ /* 0x000fe40004000000 */
        /* <DEDUP_REMOVED lines=10> */
.L_x_5028:
        /* <DEDUP_REMOVED lines=13> */
.L_x_5030:
[----:B------:R-:W-:Y:S05]  /*92e0*/  BSYNC.RECONVERGENT B3 ;  /* 0x0000000000037941 */ /* 0x000fea0003800200 */
.L_x_5029:
        /* <DEDUP_REMOVED lines=43> */
.L_x_5027:
[----:B------:R-:W-:Y:S05]  /*95a0*/  BSYNC.RECONVERGENT B2 ;  /* 0x0000000000027941 */ /* 0x000fea0003800200 */
.L_x_5026:
        /* <DEDUP_REMOVED lines=21> */
.L_x_5033:
        /* <DEDUP_REMOVED lines=13> */
.L_x_5035:
[----:B------:R-:W-:Y:S05]  /*97d0*/  BSYNC.RECONVERGENT B3 ;  /* 0x0000000000037941 */ /* 0x000fea0003800200 */
.L_x_5034:
        /* <DEDUP_REMOVED lines=41> */
[----:B------:R-:W-:Y:S02]  /*9a70*/  HFMA2 R62, -RZ, RZ, 0, 0 ;  /* 0x00000000ff3e7431 */ /* 0x000fe400000001ff */
[----:B------:R-:W-:-:S07]  /*9a80*/  IMAD.MOV.U32 R106, RZ, RZ, R60 ;  /* 0x000000ffff6a7224 */ /* 0x000fce00078e003c */
.L_x_5032:
[----:B------:R-:W-:Y:S05]  /*9a90*/  BSYNC.RECONVERGENT B2 ;  /* 0x0000000000027941 */ /* 0x000fea0003800200 */
.L_x_5031:
        /* <DEDUP_REMOVED lines=21> */
.L_x_5038:
        /* <DEDUP_REMOVED lines=13> */
.L_x_5040:
[----:B------:R-:W-:Y:S05]  /*9cc0*/  BSYNC.RECONVERGENT B3 ;  /* 0x0000000000037941 */ /* 0x000fea0003800200 */
.L_x_5039:
        /* <DEDUP_REMOVED lines=43> */
.L_x_5037:
[----:B------:R-:W-:Y:S05]  /*9f80*/  BSYNC.RECONVERGENT B2 ;  /* 0x0000000000027941 */ /* 0x000fea0003800200 */
.L_x_5036:
[----:B------:R-:W-:Y:S01]  /*9f90*/  I2FP.F32.U32 R60, R9 ;  /* 0x00000009003c7245 */ /* 0x000fe20000201000 */
[----:B------:R-:W-:Y:S01]  /*9fa0*/  HADD2.F32 R65, -RZ, R65.H1_H1 ;  /* 0x30000041ff417230 */ /* 0x000fe20000004100 */
        /* <DEDUP_REMOVED lines=19> */
.L_x_5043:
        /* <DEDUP_REMOVED lines=13> */
.L_x_5045:
[----:B------:R-:W-:Y:S05]  /*a1b0*/  BSYNC.RECONVERGENT B3 ;  /* 0x0000000000037941 */ /* 0x000fea0003800200 */
.L_x_5044:
        /* <DEDUP_REMOVED lines=43> */
.L_x_5042:
[----:B------:R-:W-:Y:S05]  /*a470*/  BSYNC.RECONVERGENT B2 ;  /* 0x0000000000027941 */ /* 0x000fea0003800200 */
.L_x_5041:
        /* <DEDUP_REMOVED lines=21> */
.L_x_5048:
        /* <DEDUP_REMOVED lines=13> */
.L_x_5050:
[----:B------:R-:W-:Y:S05]  /*a6a0*/  BSYNC.RECONVERGENT B3 ;  /* 0x0000000000037941 */ /* 0x000fea0003800200 */
.L_x_5049:
        /* <DEDUP_REMOVED lines=43> */
.L_x_5047:
[----:B------:R-:W-:Y:S05]  /*a960*/  BSYNC.RECONVERGENT B2 ;  /* 0x0000000000027941 */ /* 0x000fea0003800200 */
.L_x_5046:
        /* <DEDUP_REMOVED lines=21> */
.L_x_5053:
        /* <DEDUP_REMOVED lines=13> */
.L_x_5055:
[----:B------:R-:W-:Y:S05]  /*ab90*/  BSYNC.RECONVERGENT B3 ;  /* 0x0000000000037941 */ /* 0x000fea0003800200 */
.L_x_5054:
        /* <DEDUP_REMOVED lines=43> */
.L_x_5052:
[----:B------:R-:W-:Y:S05]  /*ae50*/  BSYNC.RECONVERGENT B2 ;  /* 0x0000000000027941 */ /* 0x000fea0003800200 */
.L_x_5051:
[----:B------:R-:W-:Y:S01]  /*ae60*/  I2FP.F32.U32 R60, R9 ;  /* 0x00000009003c7245 */ /* 0x000fe20000201000 */
[----:B------:R-:W-:Y:S01]  /*ae70*/  HADD2.F32 R9, -RZ, R67.H0_H0 ;  /* 0x20000043ff097230 */ /* 0x000fe20000004100 */
[----:B------:R-:W-:Y:S01]  /*ae80*/  ISETP.NE.AND P6, PT, R62, 0x1, PT ;  /* 0x000000013e00780c */ /* 0x000fe20003fc5270 */
[----:B------:R-:W-:Y:S01]  /*ae90*/  BSSY.RECONVERGENT B2, `(.L_x_5056) ;  /* 0x000004d000027945 */ /* 0x000fe20003800200 */
[----:B------:R-:W-:Y:S01]  /*aea0*/  MOV R61, R12 ;  /* 0x0000000c003d7202 */ /* 0x000fe20000000f00 */
[----:B------:R-:W-:Y:S01]  /*aeb0*/  FFMA.FTZ R60, R60, R97, 1.1641532182693481445e-10 ;  /* 0x2f0000003c3c7423 */ /* 0x000fe20000010061 */
[----:B------:R-:W-:-:S04]  /*aec0*/  FMUL.FTZ R9, R9, R102 ;  /* 0x0000006609097220 */ /* 0x000fc80000410000 */
[----:B------:R-:W-:Y:S01]  /*aed0*/  FMUL.FTZ R9, R9, R104 ;  /* 0x0000006809097220 */ /* 0x000fe20000410000 */
[----:B------:R-:W-:-:S04]  /*aee0*/  FSETP.GTU.FTZ.AND P5, PT, R60, R105, PT ;  /* 0x000000693c00720b */ /* 0x000fc80003fbc000 */
[----:B------:R-:W-:Y:S01]  /*aef0*/  FSEL R88, R9, RZ, !P5 ;  /* 0x000000ff09587208 */ /* 0x000fe20006800000 */
        /* <DEDUP_REMOVED lines=11> */
.L_x_5058:
        /* <DEDUP_REMOVED lines=15> */
.L_x_5060:
[----:B------:R-:W-:Y:S05]  /*b0a0*/  BSYNC.RECONVERGENT B3 ;  /* 0x0000000000037941 */ /* 0x000fea0003800200 */
.L_x_5059:
        /* <DEDUP_REMOVED lines=43> */
.L_x_5057:
[----:B------:R-:W-:Y:S05]  /*b360*/  BSYNC.RECONVERGENT B2 ;  /* 0x0000000000027941 */ /* 0x000fea0003800200 */
.L_x_5056:
[----:B------:R-:W-:Y:S01]  /*b370*/  I2FP.F32.U32 R60, R61 ;  /* 0x0000003d003c7245 */ /* 0x000fe20000201000 */
[----:B------:R-:W-:Y:S01]  /*b380*/  HADD2.F32 R67, -RZ, R67.H1_H1 ;  /* 0x30000043ff437230 */ /* 0x000fe20000004100 */
[----:B------:R-:W-:Y:S02]  /*b390*/  F2FP.F16.F32.PACK_AB R62, R87, R78 ;  /* 0x0000004e573e723e */ /* 0x000fe400000000ff */
[----:B------:R-:W-:Y:S01]  /*b3a0*/  F2FP.F16.F32.PACK_AB R61, R77, R68 ;  /* 0x000000444d3d723e */ /* 0x000fe200000000ff */
[----:B------:R-:W-:Y:S01]  /*b3b0*/  FFMA.FTZ R60, R60, R97, 1.1641532182693481445e-10 ;  /* 0x2f0000003c3c7423 */ /* 0x000fe20000010061 */
[----:B------:R-:W-:-:S04]  /*b3c0*/  FMUL.FTZ R67, R67, R102 ;  /* 0x0000006643437220 */ /* 0x000fc80000410000 */
[----:B------:R-:W-:Y:S01]  /*b3d0*/  FMUL.FTZ R67, R67, R104 ;  /* 0x0000006843437220 */ /* 0x000fe20000410000 */
[----:B------:R-:W-:Y:S02]  /*b3e0*/  FSETP.GTU.FTZ.AND P6, PT, R60, R105, PT ;  /* 0x000000693c00720b */ /* 0x000fe40003fdc000 */
[----:B------:R-:W-:Y:S02]  /*b3f0*/  F2FP.F16.F32.PACK_AB R60, R19, R13 ;  /* 0x0000000d133c723e */ /* 0x000fe400000000ff */
[----:B------:R-:W-:Y:S02]  /*b400*/  FSEL R97, R67, RZ, !P6 ;  /* 0x000000ff43617208 */ /* 0x000fe40007000000 */
[----:B------:R-:W-:Y:S02]  /*b410*/  PLOP3.LUT P6, PT, P6, PT, PT, 0x8, 0x80 ;  /* 0x000000000080781c */ /* 0x000fe400037ce170 */
[----:B------:R-:W-:-:S11]  /*b420*/  F2FP.F16.F32.PACK_AB R63, R97, R88 ;  /* 0x00000058613f723e */ /* 0x000fd600000000ff */
.L_x_5020:
        /* <DEDUP_REMOVED lines=21> */
.L_x_4978:
[----:B------:R-:W-:Y:S05]  /*b580*/  BSYNC.RECONVERGENT B1 ;  /* 0x0000000000017941 */ /* 0x000fea0003800200 */
.L_x_4977:
        /* <DEDUP_REMOVED lines=29> */
.L_x_5066:
        /* <DEDUP_REMOVED lines=13> */
.L_x_5068:
[----:B------:R-:W-:Y:S05]  /*b830*/  BSYNC.RECONVERGENT B3 ;  /* 0x0000000000037941 */ /* 0x000fea0003800200 */
.L_x_5067:
        /* <DEDUP_REMOVED lines=42> */
.L_x_5065:
[----:B------:R-:W-:Y:S05]  /*bae0*/  BSYNC.RECONVERGENT B2 ;  /* 0x0000000000027941 */ /* 0x000fea0003800200 */
.L_x_5064:
[----:B------:R-:W0:Y:S01]  /*baf0*/  LDC R108, c[0x0][0x408] ;  /* 0x00010200ff6c7b82 */ /* 0x000e220000000800 */
[----:B------:R-:W-:Y:S01]  /*bb00*/  I2FP.F32.U32 R9, R14 ;  /* 0x0000000e00097245 */ /* 0x000fe20000201000 */
[----:B-----5:R-:W-:Y:S01]  /*bb10*/  HADD2.F32 R79, -RZ, R60.H0_H0 ;  /* 0x2000003cff4f7230 */ /* 0x020fe20000004100 */
[----:B------:R-:W-:Y:S01]  /*bb20*/  ISETP.NE.AND P1, PT, R69, 0x1, PT ;  /* 0x000000014500780c */ /* 0x000fe20003f25270 */
[----:B------:R-:W-:Y:S01]  /*bb30*/  IMAD.MOV.U32 R98, RZ, RZ, 0x2f800000 ;  /* 0x2f800000ff627424 */ /* 0x000fe200078e00ff */
[----:B------:R-:W-:Y:S01]  /*bb40*/  BSSY.RECONVERGENT B2, `(.L_x_5069) ;  /* 0x000004f000027945 */ /* 0x000fe20003800200 */
[----:B------:R-:W-:Y:S02]  /*bb50*/  HFMA2 R70, -RZ, RZ, 0, 1.1920928955078125e-07 ;  /* 0x00000002ff467431 */ /* 0x000fe400000001ff */
[----:B------:R-:W-:Y:S01]  /*bb60*/  FMUL.FTZ R79, R79, R102 ;  /* 0x000000664f4f7220 */ /* 0x000fe20000410000 */
[----:B------:R-:W1:Y:S01]  /*bb70*/  LDC R107, c[0x0][0x404] ;  /* 0x00010100ff6b7b82 */ /* 0x000e620000000800 */
[----:B------:R-:W-:Y:S01]  /*bb80*/  FFMA.FTZ R14, R9, R98, 1.1641532182693481445e-10 ;  /* 0x2f000000090e7423 */ /* 0x000fe20000010062 */
[----:B------:R-:W-:-:S02]  /*bb90*/  HADD2.F32 R9, -RZ, R64.H0_H0 ;  /* 0x20000040ff097230 */ /* 0x000fc40000004100 */
[----:B0-----:R-:W-:Y:S02]  /*bba0*/  FMUL.FTZ R79, R79, R108 ;  /* 0x0000006c4f4f7220 */ /* 0x001fe40000410000 */
        /* <DEDUP_REMOVED lines=15> */
.L_x_5071:
        /* <DEDUP_REMOVED lines=13> */
.L_x_5073:
[----:B------:R-:W-:Y:S05]  /*bd70*/  BSYNC.RECONVERGENT B3 ;  /* 0x0000000000037941 */ /* 0x000fea0003800200 */
.L_x_5072:
        /* <DEDUP_REMOVED lines=43> */
.L_x_5070:
[----:B------:R-:W-:Y:S05]  /*c030*/  BSYNC.RECONVERGENT B2 ;  /* 0x0000000000027941 */ /* 0x000fea0003800200 */
.L_x_5069:
        /* <DEDUP_REMOVED lines=23> */
.L_x_5076:
        /* <DEDUP_REMOVED lines=13> */
.L_x_5078:
[----:B------:R-:W-:Y:S05]  /*c280*/  BSYNC.RECONVERGENT B3 ;  /* 0x0000000000037941 */ /* 0x000fea0003800200 */
.L_x_5077:
        /* <DEDUP_REMOVED lines=41> */
[----:B------:R-:W-:Y:S02]  /*c520*/  LOP3.LUT R7, R110, UR31, R105, 0x96, !PT ;  /* 0x0000001f6e077c12 */ /* 0x000fe4000f8e9669 */
[----:B------:R-:W-:-:S07]  /*c530*/  MOV R106, R104 ;  /* 0x00000068006a7202 */ /* 0x000fce0000000f00 */
.L_x_5075:
[----:B------:R-:W-:Y:S05]  /*c540*/  BSYNC.RECONVERGENT B2 ;  /* 0x0000000000027941 */ /* 0x000fea0003800200 */
.L_x_5074:
        /* <DEDUP_REMOVED lines=23> */
.L_x_5081:
        /* <DEDUP_REMOVED lines=13> */
.L_x_5083:
[----:B------:R-:W-:Y:S05]  /*c790*/  BSYNC.RECONVERGENT B3 ;  /* 0x0000000000037941 */ /* 0x000fea0003800200 */
.L_x_5082:
        /* <DEDUP_REMOVED lines=43> */
.L_x_5080:
[----:B------:R-:W-:Y:S05]  /*ca50*/  BSYNC.RECONVERGENT B2 ;  /* 0x0000000000027941 */ /* 0x000fea0003800200 */
.L_x_5079:
[----:B------:R-:W-:Y:S01]  /*ca60*/  I2FP.F32.U32 R9, R9 ;  /* 0x0000000900097245 */ /* 0x000fe20000201000 */
[----:B------:R-:W-:Y:S01]  /*ca70*/  HADD2.F32 R61, -RZ, R61.H1_H1 ;  /* 0x3000003dff3d7230 */ /* 0x000fe20000004100 */
[----:B------:R-:W-:Y:S01]  /*ca80*/  ISETP.NE.AND P3, PT, R80, 0x1, PT ;  /* 0x000000015000780c */ /* 0x000fe20003f65270 */
[----:B------:R-:W-:Y:S01]  /*ca90*/  BSSY.RECONVERGENT B2, `(.L_x_5084) ;  /* 0x000004d000027945 */ /* 0x000fe20003800200 */
[----:B------:R-:W-:Y:S02]  /*caa0*/  IMAD.MOV.U32 R64, RZ, RZ, 0x2 ;  /* 0x00000002ff407424 */ /* 0x000fe400078e00ff */
[----:B------:R-:W-:Y:S01]  /*cab0*/  FFMA.FTZ R60, R9, R98, 1.1641532182693481445e-10 ;  /* 0x2f000000093c7423 */ /* 0x000fe20000010062 */
[----:B------:R-:W-:Y:S01]  /*cac0*/  FMUL.FTZ R61, R61, R102 ;  /* 0x000000663d3d7220 */ /* 0x000fe20000410000 */
[----:B------:R-:W-:-:S03]  /*cad0*/  MOV R9, R12 ;  /* 0x0000000c00097202 */ /* 0x000fc60000000f00 */
[----:B------:R-:W-:Y:S01]  /*cae0*/  FMUL.FTZ R61, R61, R108 ;  /* 0x0000006c3d3d7220 */ /* 0x000fe20000410000 */
[----:B------:R-:W-:Y:S01]  /*caf0*/  FSETP.GTU.FTZ.AND P2, PT, R60, R107, PT ;  /* 0x0000006b3c00720b */ /* 0x000fe20003f5c000 */
[----:B------:R-:W-:-:S03]  /*cb00*/  HADD2.F32 R60, -RZ, R65.H1_H1 ;  /* 0x30000041ff3c7230 */ /* 0x000fc60000004100 */
        /* <DEDUP_REMOVED lines=12> */
.L_x_5086:
        /* <DEDUP_REMOVED lines=13> */
.L_x_5088:
[----:B------:R-:W-:Y:S05]  /*cca0*/  BSYNC.RECONVERGENT B3 ;  /* 0x0000000000037941 */ /* 0x000fea0003800200 */
.L_x_5087:
        /* <DEDUP_REMOVED lines=43> */
.L_x_5085:
[----:B------:R-:W-:Y:S05]  /*cf60*/  BSYNC.RECONVERGENT B2 ;  /* 0x0000000000027941 */ /* 0x000fea0003800200 */
.L_x_5084:
[----:B------:R-:W-:Y:S01]  /*cf70*/  I2FP.F32.U32 R9, R9 ;  /* 0x0000000900097245 */ /* 0x000fe20000201000 */
[----:B------:R-:W-:Y:S01]  /*cf80*/  HADD2.F32 R61, -RZ, R62.H0_H0 ;  /* 0x2000003eff3d7230 */ /* 0x000fe20000004100 */
[----:B------:R-:W-:Y:S01]  /*cf90*/  ISETP.NE.AND P4, PT, R64, 0x1, PT ;  /* 0x000000014000780c */ /* 0x000fe20003f85270 */
[----:B------:R-:W-:Y:S01]  /*cfa0*/  HADD2.F32 R80, -RZ, R66.H0_H0 ;  /* 0x20000042ff507230 */ /* 0x000fe20000004100 */
[----:B------:R-:W-:Y:S01]  /*cfb0*/  BSSY.RECONVERGENT B2, `(.L_x_5089) ;  /* 0x000004c000027945 */ /* 0x000fe20003800200 */
[----:B------:R-:W-:Y:S01]  /*cfc0*/  FFMA.FTZ R60, R9, R98, 1.1641532182693481445e-10 ;  /* 0x2f000000093c7423 */ /* 0x000fe20000010062 */
[----:B------:R-:W-:Y:S01]  /*cfd0*/  FMUL.FTZ R61, R61, R102 ;  /* 0x000000663d3d7220 */ /* 0x000fe20000410000 */
[----:B------:R-:W-:Y:S02]  /*cfe0*/  HFMA2 R65, -RZ, RZ, 0, 1.1920928955078125e-07 ;  /* 0x00000002ff417431 */ /* 0x000fe400000001ff */
        /* <DEDUP_REMOVED lines=15> */
.L_x_5091:
        /* <DEDUP_REMOVED lines=13> */
.L_x_5093:
[----:B------:R-:W-:Y:S05]  /*d1b0*/  BSYNC.RECONVERGENT B3 ;  /* 0x0000000000037941 */ /* 0x000fea0003800200 */
.L_x_5092:
        /* <DEDUP_REMOVED lines=43> */
.L_x_5090:
[----:B------:R-:W-:Y:S05]  /*d470*/  BSYNC.RECONVERGENT B2 ;  /* 0x0000000000027941 */ /* 0x000fea0003800200 */
.L_x_5089:
[----:B------:R-:W-:Y:S01]  /*d480*/  I2FP.F32.U32 R9, R9 ;  /* 0x0000000900097245 */ /* 0x000fe20000201000 */
[----:B------:R-:W-:Y:S01]  /*d490*/  HADD2.F32 R61, -RZ, R62.H1_H1 ;  /* 0x3000003eff3d7230 */ /* 0x000fe20000004100 */
[----:B------:R-:W-:Y:S01]  /*d4a0*/  ISETP.NE.AND P5, PT, R65, 0x1, PT ;  /* 0x000000014100780c */ /* 0x000fe20003fa5270 */
[----:B------:R-:W-:Y:S01]  /*d4b0*/  HADD2.F32 R66, -RZ, R66.H1_H1 ;  /* 0x30000042ff427230 */ /* 0x000fe20000004100 */
[----:B------:R-:W-:Y:S01]  /*d4c0*/  BSSY.RECONVERGENT B2, `(.L_x_5094) ;  /* 0x000004c000027945 */ /* 0x000fe20003800200 */
        /* <DEDUP_REMOVED lines=18> */
.L_x_5096:
        /* <DEDUP_REMOVED lines=13> */
.L_x_5098:
[----:B------:R-:W-:Y:S05]  /*d6c0*/  BSYNC.RECONVERGENT B3 ;  /* 0x0000000000037941 */ /* 0x000fea0003800200 */
.L_x_5097:
        /* <DEDUP_REMOVED lines=43> */
.L_x_5095:
[----:B------:R-:W-:Y:S05]  /*d980*/  BSYNC.RECONVERGENT B2 ;  /* 0x0000000000027941 */ /* 0x000fea0003800200 */
.L_x_5094:
        /* <DEDUP_REMOVED lines=23> */
.L_x_5101:
        /* <DEDUP_REMOVED lines=15> */
.L_x_5103:
[----:B------:R-:W-:Y:S05]  /*dbf0*/  BSYNC.RECONVERGENT B3 ;  /* 0x0000000000037941 */ /* 0x000fea0003800200 */
.L_x_5102:
        /* <DEDUP_REMOVED lines=43> */
.L_x_5100:
[----:B------:R-:W-:Y:S05]  /*deb0*/  BSYNC.RECONVERGENT B2 ;  /* 0x0000000000027941 */ /* 0x000fea0003800200 */
.L_x_5099:
        /* <DEDUP_REMOVED lines=15> */
.L_x_5063:
        /* <DEDUP_REMOVED lines=16> */
.L_x_5107:
        /* <DEDUP_REMOVED lines=13> */
.L_x_5109:
[----:B------:R-:W-:Y:S05]  /*e180*/  BSYNC.RECONVERGENT B3 ;  /* 0x0000000000037941 */ /* 0x000fea0003800200 */
.L_x_5108:
        /* <DEDUP_REMOVED lines=41> */
[----:B------:R-:W-:-:S07]  /*e420*/  IMAD.MOV.U32 R64, RZ, RZ, RZ ;  /* 0x000000ffff407224 */ /* 0x000fce00078e00ff */
.L_x_5106:
[----:B------:R-:W-:Y:S05]  /*e430*/  BSYNC.RECONVERGENT B2 ;  /* 0x0000000000027941 */ /* 0x000fea0003800200 */
.L_x_5105:
        /* <DEDUP_REMOVED lines=10> */
[----:B------:R-:W-:-:S04]  /*e4e0*/  MOV R9, R12 ;  /* 0x0000000c00097202 */ /* 0x000fc80000000f00 */
[----:B0-----:R-:W-:-:S04]  /*e4f0*/  FSETP.GTU.FTZ.AND P0, PT, R14, R105, PT ;  /* 0x000000690e00720b */ /* 0x001fc80003f1c000 */
        /* <DEDUP_REMOVED lines=13> */
.L_x_5112:
        /* <DEDUP_REMOVED lines=13> */
.L_x_5114:
[----:B------:R-:W-:Y:S05]  /*e6a0*/  BSYNC.RECONVERGENT B3 ;  /* 0x0000000000037941 */ /* 0x000fea0003800200 */
.L_x_5113:
        /* <DEDUP_REMOVED lines=43> */
.L_x_5111:
[----:B------:R-:W-:Y:S05]  /*e960*/  BSYNC.RECONVERGENT B2 ;  /* 0x0000000000027941 */ /* 0x000fea0003800200 */
.L_x_5110:
[----:B------:R-:W-:Y:S01]  /*e970*/  ISETP.NE.AND P2, PT, R66, 0x1, PT ;  /* 0x000000014200780c */ /* 0x000fe20003f45270 */
[----:B------:R-:W-:Y:S01]  /*e980*/  HADD2.F32 R65, -RZ, R60.H1_H1 ;  /* 0x3000003cff417230 */ /* 0x000fe20000004100 */
[----:B------:R-:W-:Y:S01]  /*e990*/  I2FP.F32.U32 R9, R9 ;  /* 0x0000000900097245 */ /* 0x000fe20000201000 */
[----:B------:R-:W-:Y:S01]  /*e9a0*/  BSSY.RECONVERGENT B2, `(.L_x_5115) ;  /* 0x000004b000027945 */ /* 0x000fe20003800200 */
[----:B------:R-:W-:Y:S02]  /*e9b0*/  HFMA2 R64, -RZ, RZ, 0, 1.1920928955078125e-07 ;  /* 0x00000002ff407431 */ /* 0x000fe400000001ff */
[----:B------:R-:W-:Y:S01]  /*e9c0*/  FMUL.FTZ R65, R65, R102 ;  /* 0x0000006641417220 */ /* 0x000fe20000410000 */
[----:B------:R-:W-:Y:S01]  /*e9d0*/  FFMA.FTZ R60, R9, R98, 1.1641532182693481445e-10 ;  /* 0x2f000000093c7423 */ /* 0x000fe20000010062 */
[----:B------:R-:W-:Y:S02]  /*e9e0*/  IMAD.MOV.U32 R9, RZ, RZ, R12 ;  /* 0x000000ffff097224 */ /* 0x000fe400078e000c */
[----:B------:R-:W-:-:S02]  /*e9f0*/  FMUL.FTZ R65, R65, R104 ;  /* 0x0000006841417220 */ /* 0x000fc40000410000 */
[----:B------:R-:W-:-:S04]  /*ea00*/  FSETP.GTU.FTZ.AND P1, PT, R60, R105, PT ;  /* 0x000000693c00720b */ /* 0x000fc80003f3c000 */
        /* <DEDUP_REMOVED lines=11> */
.L_x_5117:
        /* <DEDUP_REMOVED lines=13> */
.L_x_5119:
[----:B------:R-:W-:Y:S05]  /*eb90*/  BSYNC.RECONVERGENT B3 ;  /* 0x0000000000037941 */ /* 0x000fea0003800200 */
.L_x_5118:
        /* <DEDUP_REMOVED lines=39> */
[----:B------:R-:W-:Y:S02]  /*ee10*/  IMAD.MOV.U32 R106, RZ, RZ, R64 ;  /* 0x000000ffff6a7224 */ /* 0x000fe400078e0040 */
[----:B------:R-:W-:Y:S02]  /*ee20*/  HFMA2 R64, -RZ, RZ, 0, 0 ;  /* 0x00000000ff407431 */ /* 0x000fe400000001ff */
[----:B------:R-:W-:Y:S01]  /*ee30*/  IMAD.MOV.U32 R12, RZ, RZ, R108 ;  /* 0x000000ffff0c7224 */ /* 0x000fe200078e006c */
[----:B------:R-:W-:-:S07]  /*ee40*/  LOP3.LUT R7, R66, UR31, R65, 0x96, !PT ;  /* 0x0000001f42077c12 */ /* 0x000fce000f8e9641 */
.L_x_5116:
[----:B------:R-:W-:Y:S05]  /*ee50*/  BSYNC.RECONVERGENT B2 ;  /* 0x0000000000027941 */ /* 0x000fea0003800200 */
.L_x_5115:
        /* <DEDUP_REMOVED lines=21> */
.L_x_5122:
        /* <DEDUP_REMOVED lines=13> */
.L_x_5124:
[----:B------:R-:W-:Y:S05]  /*f080*/  BSYNC.RECONVERGENT B3 ;  /* 0x0000000000037941 */ /* 0x000fea0003800200 */
.L_x_5123:
        /* <DEDUP_REMOVED lines=43> */
.L_x_5121:
[----:B------:R-:W-:Y:S05]  /*f340*/  BSYNC.RECONVERGENT B2 ;  /* 0x0000000000027941 */ /* 0x000fea0003800200 */
.L_x_5120:
        /* <DEDUP_REMOVED lines=21> */
.L_x_5127:
        /* <DEDUP_REMOVED lines=13> */
.L_x_5129:
[----:B------:R-:W-:Y:S05]  /*f570*/  BSYNC.RECONVERGENT B3 ;  /* 0x0000000000037941 */ /* 0x000fea0003800200 */
.L_x_5128:
        /* <DEDUP_REMOVED lines=43> */
.L_x_5126:
[----:B------:R-:W-:Y:S05]  /*f830*/  BSYNC.RECONVERGENT B2 ;  /* 0x0000000000027941 */ /* 0x000fea0003800200 */
.L_x_5125:
[----:B------:R-:W-:Y:S01]  /*f840*/  I2FP.F32.U32 R9, R9 ;  /* 0x0000000900097245 */ /* 0x000fe20000201000 */
[----:B------:R-:W-:Y:S01]  /*f850*/  HADD2.F32 R61, -RZ, R62.H0_H0 ;  /* 0x2000003eff3d7230 */ /* 0x000fe20000004100 */
        /* <DEDUP_REMOVED lines=19> */
.L_x_5132:
        /* <DEDUP_REMOVED lines=13> */
.L_x_5134:
[----:B------:R-:W-:Y:S05]  /*fa60*/  BSYNC.RECONVERGENT B3 ;  /* 0x0000000000037941 */ /* 0x000fea0003800200 */
.L_x_5133:
        /* <DEDUP_REMOVED lines=43> */
.L_x_5131:
[----:B------:R-:W-:Y:S05]  /*fd20*/  BSYNC.RECONVERGENT B2 ;  /* 0x0000000000027941 */ /* 0x000fea0003800200 */
.L_x_5130:
        /* <DEDUP_REMOVED lines=21> */
.L_x_5137:
        /* <DEDUP_REMOVED lines=13> */
.L_x_5139:
[----:B------:R-:W-:Y:S05]  /*ff50*/  BSYNC.RECONVERGENT B3 ;  /* 0x0000000000037941 */ /* 0x000fea0003800200 */
.L_x_5138:
        /* <DEDUP_REMOVED lines=43> */
.L_x_5136:
[----:B------:R-:W-:Y:S05]  /*10210*/  BSYNC.RECONVERGENT B2 ;  /* 0x0000000000027941 */ /* 0x000fea0003800200 */
.L_x_5135:
[----:B------:R-:W-:Y:S01]  /*10220*/  I2FP.F32.U32 R9, R9 ;  /* 0x0000000900097245 */ /* 0x000fe20000201000 */
[----:B------:R-:W-:Y:S01]  /*10230*/  HADD2.F32 R61, -RZ, R63.H0_H0 ;  /* 0x2000003fff3d7230 */ /* 0x000fe20000004100 */
        /* <DEDUP_REMOVED lines=19> */
.L_x_5142:
        /* <DEDUP_REMOVED lines=15> */
.L_x_5144:
[----:B------:R-:W-:Y:S05]  /*10460*/  BSYNC.RECONVERGENT B3 ;  /* 0x0000000000037941 */ /* 0x000fea0003800200 */
.L_x_5143:
        /* <DEDUP_REMOVED lines=43> */
.L_x_5141:
[----:B------:R-:W-:Y:S05]  /*10720*/  BSYNC.RECONVERGENT B2 ;  /* 0x0000000000027941 */ /* 0x000fea0003800200 */
.L_x_5140:
[----:B------:R-:W-:Y:S01]  /*10730*/  I2FP.F32.U32 R61, R61 ;  /* 0x0000003d003d7245 */ /* 0x000fe20000201000 */
[----:B------:R-:W-:Y:S01]  /*10740*/  HADD2.F32 R63, -RZ, R63.H1_H1 ;  /* 0x3000003fff3f7230 */ /* 0x000fe20000004100 */
[----:B------:R-:W-:Y:S02]  /*10750*/  F2FP.F16.F32.PACK_AB R62, R89, R80 ;  /* 0x00000050593e723e */ /* 0x000fe400000000ff */
[----:B------:R-:W-:Y:S01]  /*10760*/  F2FP.F16.F32.PACK_AB R60, R69, R14 ;  /* 0x0000000e453c723e */ /* 0x000fe200000000ff */
[----:B------:R-:W-:Y:S01]  /*10770*/  FFMA.FTZ R98, R61, R98, 1.1641532182693481445e-10 ;  /* 0x2f0000003d627423 */ /* 0x000fe20000010062 */
[----:B------:R-:W-:Y:S01]  /*10780*/  FMUL.FTZ R63, R63, R102 ;  /* 0x000000663f3f7220 */ /* 0x000fe20000410000 */
[----:B------:R-:W-:-:S03]  /*10790*/  F2FP.F16.F32.PACK_AB R61, R79, R70 ;  /* 0x000000464f3d723e */ /* 0x000fc600000000ff */
[----:B------:R-:W-:Y:S01]  /*107a0*/  FMUL.FTZ R63, R63, R104 ;  /* 0x000000683f3f7220 */ /* 0x000fe20000410000 */
[----:B------:R-:W-:-:S04]  /*107b0*/  FSETP.GTU.FTZ.AND P6, PT, R98, R105, PT ;  /* 0x000000696200720b */ /* 0x000fc80003fdc000 */
[----:B------:R-:W-:Y:S02]  /*107c0*/  FSEL R98, R63, RZ, !P6 ;  /* 0x000000ff3f627208 */ /* 0x000fe40007000000 */
[----:B------:R-:W-:Y:S02]  /*107d0*/  PLOP3.LUT P6, PT, P6, PT, PT, 0x8, 0x80 ;  /* 0x000000000080781c */ /* 0x000fe400037ce170 */
[----:B------:R-:W-:-:S11]  /*107e0*/  F2FP.F16.F32.PACK_AB R63, R98, R90 ;  /* 0x0000005a623f723e */ /* 0x000fd600000000ff */
.L_x_5104:
        /* <DEDUP_REMOVED lines=21> */
.L_x_5062:
[----:B------:R-:W-:Y:S05]  /*10940*/  BSYNC.RECONVERGENT B1 ;  /* 0x0000000000017941 */ /* 0x000fea0003800200 */
.L_x_5061:
        /* <DEDUP_REMOVED lines=29> */
.L_x_5150:
        /* <DEDUP_REMOVED lines=13> */
.L_x_5152:
[----:B------:R-:W-:Y:S05]  /*10bf0*/  BSYNC.RECONVERGENT B3 ;  /* 0x0000000000037941 */ /* 0x000fea0003800200 */
.L_x_5151:
        /* <DEDUP_REMOVED lines=42> */
.L_x_5149:
[----:B------:R-:W-:Y:S05]  /*10ea0*/  BSYNC.RECONVERGENT B2 ;  /* 0x0000000000027941 */ /* 0x000fea0003800200 */
.L_x_5148:
        /* <DEDUP_REMOVED lines=9> */
[----:B------:R-:W-:-:S02]  /*10f40*/  FFMA.FTZ R72, R72, R99, 1.1641532182693481445e-10 ;  /* 0x2f00000048487423 */ /* 0x000fc40000010063 */
[----:B0-----:R-:W-:-:S03]  /*10f50*/  FMUL.FTZ R9, R9, R108 ;  /* 0x0000006c09097220 */ /* 0x001fc60000410000 */
        /* <DEDUP_REMOVED lines=16> */
.L_x_5155:
        /* <DEDUP_REMOVED lines=13> */
.L_x_5157:
[----:B------:R-:W-:Y:S05]  /*11130*/  BSYNC.RECONVERGENT B3 ;  /* 0x0000000000037941 */ /* 0x000fea0003800200 */
.L_x_5156:
        /* <DEDUP_REMOVED lines=43> */
.L_x_5154:
[----:B------:R-:W-:Y:S05]  /*113f0*/  BSYNC.RECONVERGENT B2 ;  /* 0x0000000000027941 */ /* 0x000fea0003800200 */
.L_x_5153:
        /* <DEDUP_REMOVED lines=23> */
.L_x_5160:
        /* <DEDUP_REMOVED lines=13> */
.L_x_5162:
[----:B------:R-:W-:Y:S05]  /*11640*/  BSYNC.RECONVERGENT B3 ;  /* 0x0000000000037941 */ /* 0x000fea0003800200 */
.L_x_5161:
        /* <DEDUP_REMOVED lines=43> */
.L_x_5159:
[----:B------:R-:W-:Y:S05]  /*11900*/  BSYNC.RECONVERGENT B2 ;  /* 0x0000000000027941 */ /* 0x000fea0003800200 */
.L_x_5158:
        /* <DEDUP_REMOVED lines=23> */
.L_x_5165:
        /* <DEDUP_REMOVED lines=13> */
.L_x_5167:
[----:B------:R-:W-:Y:S05]  /*11b50*/  BSYNC.RECONVERGENT B3 ;  /* 0x0000000000037941 */ /* 0x000fea0003800200 */
.L_x_5166:
        /* <DEDUP_REMOVED lines=43> */
.L_x_5164:
[----:B------:R-:W-:Y:S05]  /*11e10*/  BSYNC.RECONVERGENT B2 ;  /* 0x0000000000027941 */ /* 0x000fea0003800200 */
.L_x_5163:
        /* <DEDUP_REMOVED lines=23> */
.L_x_5170:
        /* <DEDUP_REMOVED lines=13> */
.L_x_5172:
[----:B------:R-:W-:Y:S05]  /*12060*/  BSYNC.RECONVERGENT B3 ;  /* 0x0000000000037941 */ /* 0x000fea0003800200 */
.L_x_5171:
        /* <DEDUP_REMOVED lines=43> */
.L_x_5169:
[----:B------:R-:W-:Y:S05]  /*12320*/  BSYNC.RECONVERGENT B2 ;  /* 0x0000000000027941 */ /* 0x000fea0003800200 */
.L_x_5168:
        /* <DEDUP_REMOVED lines=23> */
.L_x_5175:
        /* <DEDUP_REMOVED lines=13> */
.L_x_5177:
[----:B------:R-:W-:Y:S05]  /*12570*/  BSYNC.RECONVERGENT B3 ;  /* 0x0000000000037941 */ /* 0x000fea0003800200 */
.L_x_5176:
        /* <DEDUP_REMOVED lines=43> */
.L_x_5174:
[----:B------:R-:W-:Y:S05]  /*12830*/  BSYNC.RECONVERGENT B2 ;  /* 0x0000000000027941 */ /* 0x000fea0003800200 */
.L_x_5173:
[----:B------:R-:W-:Y:S01]  /*12840*/  I2FP.F32.U32 R60, R9 ;  /* 0x00000009003c7245 */ /* 0x000fe20000201000 */
[----:B------:R-:W-:Y:S01]  /*12850*/  HADD2.F32 R9, -RZ, R62.H1_H1 ;  /* 0x3000003eff097230 */ /* 0x000fe20000004100 */
[----:B------:R-:W-:Y:S01]  /*12860*/  ISETP.NE.AND P5, PT, R64, 0x1, PT ;  /* 0x000000014000780c */ /* 0x000fe20003fa5270 */
[----:B------:R-:W-:Y:S01]  /*12870*/  HADD2.F32 R66, -RZ, R66.H1_H1 ;  /* 0x30000042ff427230 */ /* 0x000fe20000004100 */
        /* <DEDUP_REMOVED lines=19> */
.L_x_5180:
        /* <DEDUP_REMOVED lines=13> */
.L_x_5182:
[----:B------:R-:W-:Y:S05]  /*12a80*/  BSYNC.RECONVERGENT B3 ;  /* 0x0000000000037941 */ /* 0x000fea0003800200 */
.L_x_5181:
        /* <DEDUP_REMOVED lines=43> */
.L_x_5179:
[----:B------:R-:W-:Y:S05]  /*12d40*/  BSYNC.RECONVERGENT B2 ;  /* 0x0000000000027941 */ /* 0x000fea0003800200 */
.L_x_5178:
[----:B------:R-:W-:Y:S01]  /*12d50*/  I2FP.F32.U32 R60, R9 ;  /* 0x00000009003c7245 */ /* 0x000fe20000201000 */
[----:B------:R-:W-:Y:S01]  /*12d60*/  HADD2.F32 R9, -RZ, R63.H0_H0 ;  /* 0x2000003fff097230 */ /* 0x000fe20000004100 */
[----:B------:R-:W-:Y:S01]  /*12d70*/  ISETP.NE.AND P6, PT, R62, 0x1, PT ;  /* 0x000000013e00780c */ /* 0x000fe20003fc5270 */
[----:B------:R-:W-:Y:S01]  /*12d80*/  HADD2.F32 R92, -RZ, R67.H0_H0 ;  /* 0x20000043ff5c7230 */ /* 0x000fe20000004100 */
        /* <DEDUP_REMOVED lines=19> */
.L_x_5185:
        /* <DEDUP_REMOVED lines=15> */
.L_x_5187:
[----:B------:R-:W-:Y:S05]  /*12fb0*/  BSYNC.RECONVERGENT B3 ;  /* 0x0000000000037941 */ /* 0x000fea0003800200 */
.L_x_5186:
        /* <DEDUP_REMOVED lines=43> */
.L_x_5184:
[----:B------:R-:W-:Y:S05]  /*13270*/  BSYNC.RECONVERGENT B2 ;  /* 0x0000000000027941 */ /* 0x000fea0003800200 */
.L_x_5183:
        /* <DEDUP_REMOVED lines=15> */
.L_x_5147:
        /* <DEDUP_REMOVED lines=16> */
.L_x_5191:
        /* <DEDUP_REMOVED lines=13> */
.L_x_5193:
[----:B------:R-:W-:Y:S05]  /*13540*/  BSYNC.RECONVERGENT B3 ;  /* 0x0000000000037941 */ /* 0x000fea0003800200 */
.L_x_5192:
        /* <DEDUP_REMOVED lines=41> */
[----:B------:R-:W-:-:S07]  /*137e0*/  LOP3.LUT R7, R64, UR31, R107, 0x96, !PT ;  /* 0x0000001f40077c12 */ /* 0x000fce000f8e966b */
.L_x_5190:
[----:B------:R-:W-:Y:S05]  /*137f0*/  BSYNC.RECONVERGENT B2 ;  /* 0x0000000000027941 */ /* 0x000fea0003800200 */
.L_x_5189:
        /* <DEDUP_REMOVED lines=25> */
.L_x_5196:
        /* <DEDUP_REMOVED lines=13> */
.L_x_5198:
[----:B------:R-:W-:Y:S05]  /*13a60*/  BSYNC.RECONVERGENT B3 ;  /* 0x0000000000037941 */ /* 0x000fea0003800200 */
.L_x_5197:
        /* <DEDUP_REMOVED lines=43> */
.L_x_5195:
[----:B------:R-:W-:Y:S05]  /*13d20*/  BSYNC.RECONVERGENT B2 ;  /* 0x0000000000027941 */ /* 0x000fea0003800200 */
.L_x_5194:
[----:B------:R-:W-:Y:S01]  /*13d30*/  I2FP.F32.U32 R64, R9 ;  /* 0x0000000900407245 */ /* 0x000fe20000201000 */
[----:B------:R-:W-:Y:S01]  /*13d40*/  HADD2.F32 R9, -RZ, R60.H1_H1 ;  /* 0x3000003cff097230 */ /* 0x000fe20000004100 */
[----:B------:R-:W-:Y:S01]  /*13d50*/  ISETP.NE.AND P1, PT, R66, 0x1, PT ;  /* 0x000000014200780c */ /* 0x000fe20003f25270 */
[----:B------:R-:W-:Y:S02]  /*13d60*/  BSSY.RECONVERGENT B2, `(.L_x_5199) ;  /* 0x000004b000027945 */ /* 0x000fe40003800200 */
[----:B------:R-:W-:Y:S01]  /*13d70*/  FFMA.FTZ R64, R64, R99, 1.1641532182693481445e-10 ;  /* 0x2f00000040407423 */ /* 0x000fe20000010063 */
[----:B------:R-:W-:-:S04]  /*13d80*/  FMUL.FTZ R9, R9, R102 ;  /* 0x0000006609097220 */ /* 0x000fc80000410000 */
[----:B------:R-:W-:Y:S01]  /*13d90*/  FMUL.FTZ R9, R9, R104 ;  /* 0x0000006809097220 */ /* 0x000fe20000410000 */
[----:B------:R-:W-:Y:S01]  /*13da0*/  FSETP.GTU.FTZ.AND P0, PT, R64, R105, PT ;  /* 0x000000694000720b */ /* 0x000fe20003f1c000 */
[----:B------:R-:W-:-:S03]  /*13db0*/  HFMA2 R64, -RZ, RZ, 0, 1.1920928955078125e-07 ;  /* 0x00000002ff407431 */ /* 0x000fc600000001ff */
        /* <DEDUP_REMOVED lines=12> */
.L_x_5201:
        /* <DEDUP_REMOVED lines=13> */
.L_x_5203:
[----:B------:R-:W-:Y:S05]  /*13f50*/  BSYNC.RECONVERGENT B3 ;  /* 0x0000000000037941 */ /* 0x000fea0003800200 */
.L_x_5202:
        /* <DEDUP_REMOVED lines=43> */
.L_x_5200:
[----:B------:R-:W-:Y:S05]  /*14210*/  BSYNC.RECONVERGENT B2 ;  /* 0x0000000000027941 */ /* 0x000fea0003800200 */
.L_x_5199:
        /* <DEDUP_REMOVED lines=21> */
.L_x_5206:
        /* <DEDUP_REMOVED lines=13> */
.L_x_5208:
[----:B------:R-:W-:Y:S05]  /*14440*/  BSYNC.RECONVERGENT B3 ;  /* 0x0000000000037941 */ /* 0x000fea0003800200 */
.L_x_5207:
        /* <DEDUP_REMOVED lines=43> */
.L_x_5205:
[----:B------:R-:W-:Y:S05]  /*14700*/  BSYNC.RECONVERGENT B2 ;  /* 0x0000000000027941 */ /* 0x000fea0003800200 */
.L_x_5204:
        /* <DEDUP_REMOVED lines=8> */
[----:B------:R-:W-:-:S04]  /*14790*/  FSETP.GTU.FTZ.AND P2, PT, R60, R105, PT ;  /* 0x000000693c00720b */ /* 0x000fc80003f5c000 */
[----:B------:R-:W-:Y:S01]  /*147a0*/  FSEL R81, R61, RZ, !P2 ;  /* 0x000000ff3d517208 */ /* 0x000fe20005000000 */
[----:B------:R-:W-:Y:S01]  /*147b0*/  HFMA2 R61, -RZ, RZ, 0, 1.1920928955078125e-07 ;  /* 0x00000002ff3d7431 */ /* 0x000fe200000001ff */
        /* <DEDUP_REMOVED lines=10> */
.L_x_5211:
        /* <DEDUP_REMOVED lines=13> */
.L_x_5213:
[----:B------:R-:W-:Y:S05]  /*14930*/  BSYNC.RECONVERGENT B3 ;  /* 0x0000000000037941 */ /* 0x000fea0003800200 */
.L_x_5212:
        /* <DEDUP_REMOVED lines=43> */
.L_x_5210:
[----:B------:R-:W-:Y:S05]  /*14bf0*/  BSYNC.RECONVERGENT B2 ;  /* 0x0000000000027941 */ /* 0x000fea0003800200 */
.L_x_5209:
        /* <DEDUP_REMOVED lines=21> */
.L_x_5216:
        /* <DEDUP_REMOVED lines=13> */
.L_x_5218:
[----:B------:R-:W-:Y:S05]  /*14e20*/  BSYNC.RECONVERGENT B3 ;  /* 0x0000000000037941 */ /* 0x000fea0003800200 */
.L_x_5217:
        /* <DEDUP_REMOVED lines=43> */
.L_x_5215:
[----:B------:R-:W-:Y:S05]  /*150e0*/  BSYNC.RECONVERGENT B2 ;  /* 0x0000000000027941 */ /* 0x000fea0003800200 */
.L_x_5214:
        /* <DEDUP_REMOVED lines=21> */
.L_x_5221:
        /* <DEDUP_REMOVED lines=13> */
.L_x_5223:
[----:B------:R-:W-:Y:S05]  /*15310*/  BSYNC.RECONVERGENT B3 ;  /* 0x0000000000037941 */ /* 0x000fea0003800200 */
.L_x_5222:
        /* <DEDUP_REMOVED lines=43> */
.L_x_5220:
[----:B------:R-:W-:Y:S05]  /*155d0*/  BSYNC.RECONVERGENT B2 ;  /* 0x0000000000027941 */ /* 0x000fea0003800200 */
.L_x_5219:
        /* <DEDUP_REMOVED lines=21> */
.L_x_5226:
        /* <DEDUP_REMOVED lines=15> */
.L_x_5228:
[----:B------:R-:W-:Y:S05]  /*15820*/  BSYNC.RECONVERGENT B3 ;  /* 0x0000000000037941 */ /* 0x000fea0003800200 */
.L_x_5227:
        /* <DEDUP_REMOVED lines=43> */
.L_x_5225:
[----:B------:R-:W-:Y:S05]  /*15ae0*/  BSYNC.RECONVERGENT B2 ;  /* 0x0000000000027941 */ /* 0x000fea0003800200 */
.L_x_5224:
        /* <DEDUP_REMOVED lines=12> */
.L_x_5188:
        /* <DEDUP_REMOVED lines=21> */
.L_x_5146:
[----:B------:R-:W-:Y:S05]  /*15d00*/  BSYNC.RECONVERGENT B1 ;  /* 0x0000000000017941 */ /* 0x000fea0003800200 */
.L_x_5145:
        /* <DEDUP_REMOVED lines=28> */
.L_x_5234:
        /* <DEDUP_REMOVED lines=13> */
.L_x_5236:
[----:B------:R-:W-:Y:S05]  /*15fa0*/  BSYNC.RECONVERGENT B3 ;  /* 0x0000000000037941 */ /* 0x000fea0003800200 */
.L_x_5235:
        /* <DEDUP_REMOVED lines=42> */
.L_x_5233:
[----:B------:R-:W-:Y:S05]  /*16250*/  BSYNC.RECONVERGENT B2 ;  /* 0x0000000000027941 */ /* 0x000fea0003800200 */
.L_x_5232:
[----:B------:R-:W0:Y:S01]  /*16260*/  LDC R109, c[0x0][0x408] ;  /* 0x00010200ff6d7b82 */ /* 0x000e220000000800 */
[----:B------:R-:W-:Y:S01]  /*16270*/  I2FP.F32.U32 R16, R16 ;  /* 0x0000001000107245 */ /* 0x000fe20000201000 */
[----:B------:R-:W-:Y:S01]  /*16280*/  IMAD.MOV.U32 R107, RZ, RZ, 0x2f800000 ;  /* 0x2f800000ff6b7424 */ /* 0x000fe200078e00ff */
[----:B------:R-:W-:Y:S01]  /*16290*/  ISETP.NE.AND P1, PT, R73, 0x1, PT ;  /* 0x000000014900780c */ /* 0x000fe20003f25270 */
[----:B-----5:R-:W-:Y:S01]  /*162a0*/  HADD2.F32 R83, -RZ, R60.H0_H0 ;  /* 0x2000003cff537230 */ /* 0x020fe20000004100 */
[----:B------:R-:W-:Y:S01]  /*162b0*/  BSSY.RECONVERGENT B2, `(.L_x_5237) ;  /* 0x000004f000027945 */ /* 0x000fe20003800200 */
[----:B------:R-:W-:Y:S02]  /*162c0*/  FFMA.FTZ R9, R16, R107, 1.1641532182693481445e-10 ;  /* 0x2f00000010097423 */ /* 0x000fe4000001006b */
[----:B------:R-:W1:Y:S01]  /*162d0*/  LDC R108, c[0x0][0x404] ;  /* 0x00010100ff6c7b82 */ /* 0x000e620000000800 */
[----:B------:R-:W-:Y:S01]  /*162e0*/  FMUL.FTZ R16, R83, R102 ;  /* 0x0000006653107220 */ /* 0x000fe20000410000 */
[----:B------:R-:W-:-:S03]  /*162f0*/  HFMA2 R83, -RZ, RZ, 0, 1.1920928955078125e-07 ;  /* 0x00000002ff537431 */ /* 0x000fc600000001ff */
[----:B0-----:R-:W-:Y:S01]  /*16300*/  FMUL.FTZ R16, R16, R109 ;  /* 0x0000006d10107220 */ /* 0x001fe20000410000 */
        /* <DEDUP_REMOVED lines=16> */
.L_x_5239:
        /* <DEDUP_REMOVED lines=13> */
.L_x_5241:
[----:B------:R-:W-:Y:S05]  /*164e0*/  BSYNC.RECONVERGENT B3 ;  /* 0x0000000000037941 */ /* 0x000fea0003800200 */
.L_x_5240:
        /* <DEDUP_REMOVED lines=43> */
.L_x_5238:
[----:B------:R-:W-:Y:S05]  /*167a0*/  BSYNC.RECONVERGENT B2 ;  /* 0x0000000000027941 */ /* 0x000fea0003800200 */
.L_x_5237:
[----:B------:R-:W-:Y:S01]  /*167b0*/  I2FP.F32.U32 R74, R9 ;  /* 0x00000009004a7245 */ /* 0x000fe20000201000 */
[----:B------:R-:W-:Y:S01]  /*167c0*/  HADD2.F32 R73, -RZ, R60.H1_H1 ;  /* 0x3000003cff497230 */ /* 0x000fe20000004100 */
[----:B------:R-:W-:Y:S03]  /*167d0*/  BSSY.RECONVERGENT B2, `(.L_x_5242) ;  /* 0x000004f000027945 */ /* 0x000fe60003800200 */
[----:B------:R-:W-:Y:S01]  /*167e0*/  FFMA.FTZ R9, R74, R107, 1.1641532182693481445e-10 ;  /* 0x2f0000004a097423 */ /* 0x000fe2000001006b */
[----:B------:R-:W-:Y:S01]  /*167f0*/  FMUL.FTZ R60, R73, R102 ;  /* 0x00000066493c7220 */ /* 0x000fe20000410000 */
[----:B------:R-:W-:Y:S02]  /*16800*/  HADD2.F32 R73, -RZ, R64.H1_H1 ;  /* 0x30000040ff497230 */ /* 0x000fe40000004100 */
[----:B------:R-:W-:Y:S02]  /*16810*/  IMAD.MOV.U32 R64, RZ, RZ, 0x2 ;  /* 0x00000002ff407424 */ /* 0x000fe400078e00ff */
[----:B------:R-:W-:Y:S01]  /*16820*/  FMUL.FTZ R60, R60, R109 ;  /* 0x0000006d3c3c7220 */ /* 0x000fe20000410000 */
[----:B------:R-:W-:-:S02]  /*16830*/  FSETP.GTU.FTZ.AND P1, PT, R9, R108, PT ;  /* 0x0000006c0900720b */ /* 0x000fc40003f3c000 */
[----:B------:R-:W-:Y:S02]  /*16840*/  MOV R9, R12 ;  /* 0x0000000c00097202 */ /* 0x000fe40000000f00 */
[----:B------:R-:W-:Y:S02]  /*16850*/  FSEL R60, R60, RZ, !P1 ;  /* 0x000000ff3c3c7208 */ /* 0x000fe40004800000 */
[----:B------:R-:W-:Y:S02]  /*16860*/  PLOP3.LUT P2, PT, P1, PT, PT, 0x8, 0x80 ;  /* 0x000000000080781c */ /* 0x000fe40000f4e170 */
[----:B------:R-:W-:Y:S01]  /*16870*/  ISETP.NE.AND P1, PT, R83, 0x1, PT ;  /* 0x000000015300780c */ /* 0x000fe20003f25270 */
[----:B------:R-:W-:Y:S01]  /*16880*/  FADD.FTZ R73, R60, R73 ;  /* 0x000000493c497221 */ /* 0x000fe20000010000 */
        /* <DEDUP_REMOVED lines=10> */
.L_x_5244:
        /* <DEDUP_REMOVED lines=13> */
.L_x_5246:
[----:B------:R-:W-:Y:S05]  /*16a00*/  BSYNC.RECONVERGENT B3 ;  /* 0x0000000000037941 */ /* 0x000fea0003800200 */
.L_x_5245:
        /* <DEDUP_REMOVED lines=43> */
.L_x_5243:
[----:B------:R-:W-:Y:S05]  /*16cc0*/  BSYNC.RECONVERGENT B2 ;  /* 0x0000000000027941 */ /* 0x000fea0003800200 */
.L_x_5242:
        /* <DEDUP_REMOVED lines=23> */
.L_x_5249:
        /* <DEDUP_REMOVED lines=13> */
.L_x_5251:
[----:B------:R-:W-:Y:S05]  /*16f10*/  BSYNC.RECONVERGENT B3 ;  /* 0x0000000000037941 */ /* 0x000fea0003800200 */
.L_x_5250:
        /* <DEDUP_REMOVED lines=43> */
.L_x_5248:
[----:B------:R-:W-:Y:S05]  /*171d0*/  BSYNC.RECONVERGENT B2 ;  /* 0x0000000000027941 */ /* 0x000fea0003800200 */
.L_x_5247:
        /* <DEDUP_REMOVED lines=23> */
.L_x_5254:
        /* <DEDUP_REMOVED lines=13> */
.L_x_5256:
[----:B------:R-:W-:Y:S05]  /*17420*/  BSYNC.RECONVERGENT B3 ;  /* 0x0000000000037941 */ /* 0x000fea0003800200 */
.L_x_5255:
        /* <DEDUP_REMOVED lines=43> */
.L_x_5253:
[----:B------:R-:W-:Y:S05]  /*176e0*/  BSYNC.RECONVERGENT B2 ;  /* 0x0000000000027941 */ /* 0x000fea0003800200 */
.L_x_5252:
        /* <DEDUP_REMOVED lines=23> */
.L_x_5259:
        /* <DEDUP_REMOVED lines=13> */
.L_x_5261:
[----:B------:R-:W-:Y:S05]  /*17930*/  BSYNC.RECONVERGENT B3 ;  /* 0x0000000000037941 */ /* 0x000fea0003800200 */
.L_x_5260:
        /* <DEDUP_REMOVED lines=43> */
.L_x_5258:
[----:B------:R-:W-:Y:S05]  /*17bf0*/  BSYNC.RECONVERGENT B2 ;  /* 0x0000000000027941 */ /* 0x000fea0003800200 */
.L_x_5257:
        /* <DEDUP_REMOVED lines=23> */
.L_x_5264:
        /* <DEDUP_REMOVED lines=13> */
.L_x_5266:
[----:B------:R-:W-:Y:S05]  /*17e40*/  BSYNC.RECONVERGENT B3 ;  /* 0x0000000000037941 */ /* 0x000fea0003800200 */
.L_x_5265:
        /* <DEDUP_REMOVED lines=43> */
.L_x_5263:
[----:B------:R-:W-:Y:S05]  /*18100*/  BSYNC.RECONVERGENT B2 ;  /* 0x0000000000027941 */ /* 0x000fea0003800200 */
.L_x_5262:
[----:B------:R-:W-:Y:S01]  /*18110*/  I2FP.F32.U32 R60, R9 ;  /* 0x00000009003c7245 */ /* 0x000fe20000201000 */
[----:B------:R-:W-:Y:S01]  /*18120*/  HADD2.F32 R61, -RZ, R63.H0_H0 ;  /* 0x2000003fff3d7230 */ /* 0x000fe20000004100 */
[----:B------:R-:W-:Y:S01]  /*18130*/  ISETP.NE.AND P6, PT, R62, 0x1, PT ;  /* 0x000000013e00780c */ /* 0x000fe20003fc5270 */
[----:B------:R-:W-:Y:S02]  /*18140*/  BSSY.RECONVERGENT B2, `(.L_x_5267) ;  /* 0x000004f000027945 */ /* 0x000fe40003800200 */
[----:B------:R-:W-:Y:S01]  /*18150*/  FFMA.FTZ R9, R60, R107, 1.1641532182693481445e-10 ;  /* 0x2f0000003c097423 */ /* 0x000fe2000001006b */
[----:B------:R-:W-:Y:S01]  /*18160*/  FMUL.FTZ R60, R61, R102 ;  /* 0x000000663d3c7220 */ /* 0x000fe20000410000 */
[----:B------:R-:W-:-:S03]  /*18170*/  HADD2.F32 R61, -RZ, R67.H0_H0 ;  /* 0x20000043ff3d7230 */ /* 0x000fc60000004100 */
[----:B------:R-:W-:Y:S01]  /*18180*/  FMUL.FTZ R60, R60, R109 ;  /* 0x0000006d3c3c7220 */ /* 0x000fe20000410000 */
[----:B------:R-:W-:Y:S01]  /*18190*/  FSETP.GTU.FTZ.AND P5, PT, R9, R108, PT ;  /* 0x0000006c0900720b */ /* 0x000fe20003fbc000 */
[----:B------:R-:W-:-:S03]  /*181a0*/  HFMA2 R9, -RZ, RZ, 0, 1.1920928955078125e-07 ;  /* 0x00000002ff097431 */ /* 0x000fc600000001ff */
        /* <DEDUP_REMOVED lines=13> */
.L_x_5269:
        /* <DEDUP_REMOVED lines=15> */
.L_x_5271:
[----:B------:R-:W-:Y:S05]  /*18370*/  BSYNC.RECONVERGENT B3 ;  /* 0x0000000000037941 */ /* 0x000fea0003800200 */
.L_x_5270:
        /* <DEDUP_REMOVED lines=43> */
.L_x_5268:
[----:B------:R-:W-:Y:S05]  /*18630*/  BSYNC.RECONVERGENT B2 ;  /* 0x0000000000027941 */ /* 0x000fea0003800200 */
.L_x_5267:
[----:B------:R-:W-:Y:S01]  /*18640*/  I2FP.F32.U32 R60, R61 ;  /* 0x0000003d003c7245 */ /* 0x000fe20000201000 */
[----:B------:R-:W-:Y:S01]  /*18650*/  HADD2.F32 R63, -RZ, R63.H1_H1 ;  /* 0x3000003fff3f7230 */ /* 0x000fe20000004100 */
[----:B------:R-:W-:Y:S01]  /*18660*/  F2FP.F16.F32.PACK_AB R62, R93, R84 ;  /* 0x000000545d3e723e */ /* 0x000fe200000000ff */
[----:B------:R-:W-:Y:S01]  /*18670*/  HADD2.F32 R67, -RZ, R67.H1_H1 ;  /* 0x30000043ff437230 */ /* 0x000fe20000004100 */
[----:B------:R-:W-:Y:S01]  /*18680*/  F2FP.F16.F32.PACK_AB R61, R83, R74 ;  /* 0x0000004a533d723e */ /* 0x000fe200000000ff */
[----:B------:R-:W-:Y:S01]  /*18690*/  FFMA.FTZ R107, R60, R107, 1.1641532182693481445e-10 ;  /* 0x2f0000003c6b7423 */ /* 0x000fe2000001006b */
[----:B------:R-:W-:Y:S01]  /*186a0*/  FMUL.FTZ R102, R63, R102 ;  /* 0x000000663f667220 */ /* 0x000fe20000410000 */
[----:B------:R-:W-:-:S03]  /*186b0*/  F2FP.F16.F32.PACK_AB R60, R73, R16 ;  /* 0x00000010493c723e */ /* 0x000fc600000000ff */
[----:B------:R-:W-:Y:S01]  /*186c0*/  FMUL.FTZ R102, R102, R109 ;  /* 0x0000006d66667220 */ /* 0x000fe20000410000 */
[----:B------:R-:W-:-:S04]  /*186d0*/  FSETP.GTU.FTZ.AND P6, PT, R107, R108, PT ;  /* 0x0000006c6b00720b */ /* 0x000fc80003fdc000 */
[----:B------:R-:W-:Y:S02]  /*186e0*/  FSEL R102, R102, RZ, !P6 ;  /* 0x000000ff66667208 */ /* 0x000fe40007000000 */
[----:B------:R-:W-:-:S03]  /*186f0*/  PLOP3.LUT P6, PT, P6, PT, PT, 0x8, 0x80 ;  /* 0x000000000080781c */ /* 0x000fc600037ce170 */
[----:B------:R-:W-:-:S05]  /*18700*/  FADD.FTZ R100, R102, R67 ;  /* 0x0000004366647221 */ /* 0x000fca0000010000 */
[----:B------:R-:W-:Y:S01]  /*18710*/  F2FP.F16.F32.PACK_AB R63, R100, R94 ;  /* 0x0000005e643f723e */ /* 0x000fe200000000ff */
[----:B------:R-:W-:Y:S06]  /*18720*/  BRA `(.L_x_5272) ;  /* 0x0000002800147947 */ /* 0x000fec0003800000 */
.L_x_5231:
        /* <DEDUP_REMOVED lines=16> */
.L_x_5275:
        /* <DEDUP_REMOVED lines=13> */
.L_x_5277:
[----:B------:R-:W-:Y:S05]  /*18900*/  BSYNC.RECONVERGENT B3 ;  /* 0x0000000000037941 */ /* 0x000fea0003800200 */
.L_x_5276:
        /* <DEDUP_REMOVED lines=42> */
.L_x_5274:
[----:B------:R-:W-:Y:S05]  /*18bb0*/  BSYNC.RECONVERGENT B2 ;  /* 0x0000000000027941 */ /* 0x000fea0003800200 */
.L_x_5273:
        /* <DEDUP_REMOVED lines=10> */
[----:B------:R-:W-:-:S02]  /*18c60*/  MOV R9, R12 ;  /* 0x0000000c00097202 */ /* 0x000fc40000000f00 */
[----:B0-----:R-:W-:Y:S02]  /*18c70*/  FMUL.FTZ R64, R64, R107 ;  /* 0x0000006b40407220 */ /* 0x001fe40000410000 */
[----:B-1----:R-:W-:-:S04]  /*18c80*/  FSETP.GTU.FTZ.AND P2, PT, R16, R101, PT ;  /* 0x000000651000720b */ /* 0x002fc80003f5c000 */
        /* <DEDUP_REMOVED lines=12> */
.L_x_5280:
        /* <DEDUP_REMOVED lines=13> */
.L_x_5282:
[----:B------:R-:W-:Y:S05]  /*18e20*/  BSYNC.RECONVERGENT B3 ;  /* 0x0000000000037941 */ /* 0x000fea0003800200 */
.L_x_5281:
        /* <DEDUP_REMOVED lines=43> */
.L_x_5279:
[----:B------:R-:W-:Y:S05]  /*190e0*/  BSYNC.RECONVERGENT B2 ;  /* 0x0000000000027941 */ /* 0x000fea0003800200 */
.L_x_5278:
[----:B------:R-:W-:Y:S01]  /*190f0*/  I2FP.F32.U32 R9, R9 ;  /* 0x0000000900097245 */ /* 0x000fe20000201000 */
[----:B------:R-:W-:Y:S01]  /*19100*/  HADD2.F32 R65, -RZ, R60.H1_H1 ;  /* 0x3000003cff417230 */ /* 0x000fe20000004100 */
        /* <DEDUP_REMOVED lines=8> */
[----:B------:R-:W-:Y:S02]  /*19190*/  PLOP3.LUT P2, PT, P1, PT, PT, 0x8, 0x80 ;  /* 0x000000000080781c */ /* 0x000fe40000f4e170 */
[----:B------:R-:W-:Y:S02]  /*191a0*/  ISETP.NE.AND P1, PT, R67, 0x1, PT ;  /* 0x000000014300780c */ /* 0x000fe40003f25270 */
[----:B------:R-:W-:-:S11]  /*191b0*/  P2R R106, PR, RZ, 0x4 ;  /* 0x00000004ff6a7803 */ /* 0x000fd60000000000 */
        /* <DEDUP_REMOVED lines=9> */
.L_x_5285:
        /* <DEDUP_REMOVED lines=13> */
.L_x_5287:
[----:B------:R-:W-:Y:S05]  /*19320*/  BSYNC.RECONVERGENT B3 ;  /* 0x0000000000037941 */ /* 0x000fea0003800200 */
.L_x_5286:
        /* <DEDUP_REMOVED lines=43> */
.L_x_5284:
[----:B------:R-:W-:Y:S05]  /*195e0*/  BSYNC.RECONVERGENT B2 ;  /* 0x0000000000027941 */ /* 0x000fea0003800200 */
.L_x_5283:
[----:B------:R-:W-:Y:S01]  /*195f0*/  I2FP.F32.U32 R9, R9 ;  /* 0x0000000900097245 */ /* 0x000fe20000201000 */
[----:B------:R-:W-:Y:S01]  /*19600*/  HADD2.F32 R65, -RZ, R61.H0_H0 ;  /* 0x2000003dff417230 */ /* 0x000fe20000004100 */
[----:B------:R-:W-:Y:S01]  /*19610*/  ISETP.NE.AND P2, PT, R66, 0x1, PT ;  /* 0x000000014200780c */ /* 0x000fe20003f45270 */
[----:B------:R-:W-:Y:S02]  /*19620*/  BSSY.RECONVERGENT B2, `(.L_x_5288) ;  /* 0x000004b000027945 */ /* 0x000fe40003800200 */
[----:B------:R-:W-:Y:S01]  /*19630*/  FFMA.FTZ R60, R9, R100, 1.1641532182693481445e-10 ;  /* 0x2f000000093c7423 */ /* 0x000fe20000010064 */
[----:B------:R-:W-:Y:S01]  /*19640*/  FMUL.FTZ R64, R65, R102 ;  /* 0x0000006641407220 */ /* 0x000fe20000410000 */
[----:B------:R-:W-:Y:S01]  /*19650*/  IMAD.MOV.U32 R65, RZ, RZ, 0x2 ;  /* 0x00000002ff417424 */ /* 0x000fe200078e00ff */
[----:B------:R-:W-:Y:S02]  /*19660*/  MOV R9, R12 ;  /* 0x0000000c00097202 */ /* 0x000fe40000000f00 */
        /* <DEDUP_REMOVED lines=13> */
.L_x_5290:
        /* <DEDUP_REMOVED lines=13> */
.L_x_5292:
[----:B------:R-:W-:Y:S05]  /*19810*/  BSYNC.RECONVERGENT B3 ;  /* 0x0000000000037941 */ /* 0x000fea0003800200 */
.L_x_5291:
        /* <DEDUP_REMOVED lines=43> */
.L_x_5289:
[----:B------:R-:W-:Y:S05]  /*19ad0*/  BSYNC.RECONVERGENT B2 ;  /* 0x0000000000027941 */ /* 0x000fea0003800200 */
.L_x_5288:
        /* <DEDUP_REMOVED lines=21> */
.L_x_5295:
        /* <DEDUP_REMOVED lines=13> */
.L_x_5297:
[----:B------:R-:W-:Y:S05]  /*19d00*/  BSYNC.RECONVERGENT B3 ;  /* 0x0000000000037941 */ /* 0x000fea0003800200 */
.L_x_5296:
        /* <DEDUP_REMOVED lines=40> */
[----:B------:R-:W-:Y:S01]  /*19f90*/  HFMA2 R66, -RZ, RZ, 0, 0 ;  /* 0x00000000ff427431 */ /* 0x000fe200000001ff */
[----:B------:R-:W-:Y:S01]  /*19fa0*/  LOP3.LUT R7, R64, UR31, R61, 0x96, !PT ;  /* 0x0000001f40077c12 */ /* 0x000fe2000f8e963d */
[----:B------:R-:W-:-:S07]  /*19fb0*/  IMAD.MOV.U32 R104, RZ, RZ, R60 ;  /* 0x000000ffff687224 */ /* 0x000fce00078e003c */
.L_x_5294:
[----:B------:R-:W-:Y:S05]  /*19fc0*/  BSYNC.RECONVERGENT B2 ;  /* 0x0000000000027941 */ /* 0x000fea0003800200 */
.L_x_5293:
        /* <DEDUP_REMOVED lines=21> */
.L_x_5300:
        /* <DEDUP_REMOVED lines=13> */
.L_x_5302:
[----:B------:R-:W-:Y:S05]  /*1a1f0*/  BSYNC.RECONVERGENT B3 ;  /* 0x0000000000037941 */ /* 0x000fea0003800200 */
.L_x_5301:
        /* <DEDUP_REMOVED lines=43> */
.L_x_5299:
[----:B------:R-:W-:Y:S05]  /*1a4b0*/  BSYNC.RECONVERGENT B2 ;  /* 0x0000000000027941 */ /* 0x000fea0003800200 */
.L_x_5298:
        /* <DEDUP_REMOVED lines=21> */
.L_x_5305:
        /* <DEDUP_REMOVED lines=13> */
.L_x_5307:
[----:B------:R-:W-:Y:S05]  /*1a6e0*/  BSYNC.RECONVERGENT B3 ;  /* 0x0000000000037941 */ /* 0x000fea0003800200 */
.L_x_5306:
        /* <DEDUP_REMOVED lines=43> */
.L_x_5304:
[----:B------:R-:W-:Y:S05]  /*1a9a0*/  BSYNC.RECONVERGENT B2 ;  /* 0x0000000000027941 */ /* 0x000fea0003800200 */
.L_x_5303:
        /* <DEDUP_REMOVED lines=21> */
.L_x_5310:
        /* <DEDUP_REMOVED lines=15> */
.L_x_5312:
[----:B------:R-:W-:Y:S05]  /*1abf0*/  BSYNC.RECONVERGENT B3 ;  /* 0x0000000000037941 */ /* 0x000fea0003800200 */
.L_x_5311:
        /* <DEDUP_REMOVED lines=43> */
.L_x_5309:
[----:B------:R-:W-:Y:S05]  /*1aeb0*/  BSYNC.RECONVERGENT B2 ;  /* 0x0000000000027941 */ /* 0x000fea0003800200 */
.L_x_5308:
        /* <DEDUP_REMOVED lines=12> */
.L_x_5272:
        /* <DEDUP_REMOVED lines=21> */
.L_x_5230:
[----:B------:R-:W-:Y:S05]  /*1b0d0*/  BSYNC.RECONVERGENT B1 ;  /* 0x0000000000017941 */ /* 0x000fea0003800200 */
.L_x_5229:
        /* <DEDUP_REMOVED lines=50> */
[----:B------:R-:W-:Y:S01]  /*1b400*/  ISETP.GE.U32.AND P6, PT, R0, 0x20, PT ;  /* 0x000000200000780c */ /* 0x000fe20003fc6070 */
        /* <DEDUP_REMOVED lines=101> */
.L_x_5336:
        /* <DEDUP_REMOVED lines=17> */
[--C-:B0-----:R-:W-:Y:S01]  /*1bb70*/  FADD.FTZ R60, R11, -R66.reuse ;  /* 0x800000420b3c7221 */ /* 0x101fe20000010000 */
[--C-:B------:R-:W-:Y:S01]  /*1bb80*/  FADD.FTZ R64, R76, -R66.reuse ;  /* 0x800000424c407221 */ /* 0x100fe20000010000 */
[----:B------:R-:W-:Y:S01]  /*1bb90*/  FADD.FTZ R62, R18, -R66 ;  /* 0x80000042123e7221 */ /* 0x000fe20000010000 */
[----:B-----5:R-:W-:Y:S02]  /*1bba0*/  HADD2.F32 R61, -RZ, R56.H0_H0 ;  /* 0x20000038ff3d7230 */ /* 0x020fe40000004100 */
        /* <DEDUP_REMOVED lines=40> */
[----:B0-----:R-:W-:-:S03]  /*1be30*/  IMAD.WIDE.U32 R64, R95, 0x10, R64 ;  /* 0x000000105f407825 */ /* 0x001fc600078e0040 */
[----:B------:R-:W-:Y:S01]  /*1be40*/  F2FP.F16.F32.PACK_AB R63, R113, R108 ;  /* 0x0000006c713f723e */ /* 0x000fe200000000ff */
[----:B------:R-:W-:-:S04]  /*1be50*/  VIADD R95, R95, 0x20 ;  /* 0x000000205f5f7836 */ /* 0x000fc80000000000 */
[----:B------:R1:W-:Y:S03]  /*1be60*/  STG.E.128 desc[UR8][R64.64], R60 ;  /* 0x0000003c40007986 */ /* 0x0003e6000c101d08 */
.L_x_5315:
[----:B------:R-:W-:Y:S05]  /*1be70*/  BSYNC.RECONVERGENT B1 ;  /* 0x0000000000017941 */ /* 0x000fea0003800200 */
.L_x_5314:
[----:B------:R-:W-:Y:S01]  /*1be80*/  ISETP.GE.U32.AND P1, PT, R0, 0x40, PT ;  /* 0x000000400000780c */ /* 0x000fe20003f26070 */
[----:B------:R-:W-:-:S12]  /*1be90*/  BSSY.RECONVERGENT B1, `(.L_x_5316) ;  /* 0x0000032000017945 */ /* 0x000fd80003800200 */
[----:B------:R-:W-:Y:S05]  /*1bea0*/  @!P1 BRA `(.L_x_5317) ;  /* 0x0000000000c09947 */ /* 0x000fea0003800000 */
[--C-:B01----:R-:W-:Y:S01]  /*1beb0*/  FADD.FTZ R60, R13, -R66.reuse ;  /* 0x800000420d3c7221 */ /* 0x103fe20000010000 */
        /* <DEDUP_REMOVED lines=47> */
.L_x_5317:
[----:B------:R-:W-:Y:S05]  /*1c1b0*/  BSYNC.RECONVERGENT B1 ;  /* 0x0000000000017941 */ /* 0x000fea0003800200 */
.L_x_5316:
[----:B------:R-:W-:Y:S01]  /*1c1c0*/  ISETP.GE.U32.AND P1, PT, R0, 0x60, PT ;  /* 0x000000600000780c */ /* 0x000fe20003f26070 */
[----:B------:R-:W-:-:S12]  /*1c1d0*/  BSSY.RECONVERGENT B1, `(.L_x_5318) ;  /* 0x0000032000017945 */ /* 0x000fd80003800200 */
[----:B------:R-:W-:Y:S05]  /*1c1e0*/  @!P1 BRA `(.L_x_5319) ;  /* 0x0000000000c09947 */ /* 0x000fea0003800000 */
[--C-:B012---:R-:W-:Y:S01]  /*1c1f0*/  FADD.FTZ R60, R14, -R66.reuse ;  /* 0x800000420e3c7221 */ /* 0x107fe20000010000 */
        /* <DEDUP_REMOVED lines=47> */
.L_x_5319:
[----:B------:R-:W-:Y:S05]  /*1c4f0*/  BSYNC.RECONVERGENT B1 ;  /* 0x0000000000017941 */ /* 0x000fea0003800200 */
.L_x_5318:
[----:B------:R-:W-:Y:S01]  /*1c500*/  ISETP.GE.U32.AND P1, PT, R0, 0x80, PT ;  /* 0x000000800000780c */ /* 0x000fe20003f26070 */
[----:B------:R-:W-:-:S12]  /*1c510*/  BSSY.RECONVERGENT B1, `(.L_x_5320) ;  /* 0x0000032000017945 */ /* 0x000fd80003800200 */
[----:B------:R-:W-:Y:S05]  /*1c520*/  @!P1 BRA `(.L_x_5321) ;  /* 0x0000000000c09947 */ /* 0x000fea0003800000 */
[--C-:B0123--:R-:W-:Y:S01]  /*1c530*/  FADD.FTZ R60, R15, -R66.reuse ;  /* 0x800000420f3c7221 */ /* 0x10ffe20000010000 */
        /* <DEDUP_REMOVED lines=47> */
.L_x_5321:
[----:B------:R-:W-:Y:S05]  /*1c830*/  BSYNC.RECONVERGENT B1 ;  /* 0x0000000000017941 */ /* 0x000fea0003800200 */
.L_x_5320:
        /* <DEDUP_REMOVED lines=22> */
[----:B------:R-:W-:Y:S01]  /*1c9a0*/  FFMA.FTZ R102, R102, R105, R107 ;  /* 0x0000006966667223 */ /* 0x000fe2000001006b */
[C---:B------:R-:W-:Y:S01]  /*1c9b0*/  FMUL.FTZ R63, R67.reuse, R104 ;  /* 0x00000068433f7220 */ /* 0x040fe20000410000 */
[C---:B------:R-:W-:Y:S01]  /*1c9c0*/  FMUL.FTZ R64, R67.reuse, R108 ;  /* 0x0000006c43407220 */ /* 0x040fe20000410000 */
[C---:B------:R-:W-:Y:S01]  /*1c9d0*/  FMUL.FTZ R110, R67.reuse, R110 ;  /* 0x0000006e436e7220 */ /* 0x040fe20000410000 */
[----:B------:R-:W-:Y:S01]  /*1c9e0*/  FMUL.FTZ R112, R67, R112 ;  /* 0x0000007043707220 */ /* 0x000fe20000410000 */
        /* <DEDUP_REMOVED lines=22> */
.L_x_5323:
[----:B------:R-:W-:Y:S05]  /*1cb50*/  BSYNC.RECONVERGENT B1 ;  /* 0x0000000000017941 */ /* 0x000fea0003800200 */
.L_x_5322:
[----:B01234-:R-:W0:Y:S02]  /*1cb60*/  LDC.64 R60, c[0x0][0x380] ;  /* 0x0000e000ff3c7b82 */ /* 0x01fe240000000a00 */
[----:B0-----:R-:W-:-:S05]  /*1cb70*/  IMAD R4, R60, 0x4, R4 ;  /* 0x000000043c047824 */ /* 0x001fca00078e0204 */
[----:B------:R-:W-:-:S13]  /*1cb80*/  ISETP.GE.AND P0, PT, R4, R61, PT ;  /* 0x0000003d0400720c */ /* 0x000fda0003f06270 */
[----:B------:R-:W-:Y:S05]  /*1cb90*/  @!P0 BRA `(.L_x_5324) ;  /* 0xfffffe40005c8947 */ /* 0x000fea000383ffff */
[----:B------:R-:W-:Y:S05]  /*1cba0*/  BSYNC B0 ;  /* 0x0000000000007941 */ /* 0x000fea0003800000 */
.L_x_4893:
[----:B------:R-:W-:Y:S05]  /*1cbb0*/  EXIT ;  /* 0x000000000000794d */ /* 0x000fea0003800000 */
.L_x_5313:
[----:B------:R-:W-:Y:S01]  /*1cbc0*/  HFMA2 R105, -RZ, RZ, 0, 1.847743988037109375e-06 ;  /* 0x0000001fff697431 */ /* 0x000fe200000001ff */
[----:B------:R-:W-:Y:S01]  /*1cbd0*/  BSSY B1, `(.L_x_5325) ;  /* 0x0000007000017945 */ /* 0x000fe20003800000 */
[----:B------:R-:W-:Y:S01]  /*1cbe0*/  MOV R103, R60 ;  /* 0x0000003c00677202 */ /* 0x000fe20000000f00 */
[----:B------:R-:W-:Y:S02]  /*1cbf0*/  IMAD.MOV.U32 R104, RZ, RZ, 0x1 ;  /* 0x00000001ff687424 */ /* 0x000fe400078e00ff */
[----:B------:R-:W-:-:S07]  /*1cc00*/  IMAD.MOV.U32 R102, RZ, RZ, -0x1 ;  /* 0xffffffffff667424 */ /* 0x000fce00078e00ff */
[----:B-----5:R-:W-:Y:S05]  /*1cc10*/  WARPSYNC.COLLECTIVE R102, `(.L_x_5326) ;  /* 0x0000000066087348 */ /* 0x020fea0003c00000 */
[----:B------:R0:W1:Y:S02]  /*1cc20*/  SHFL.BFLY P6, R67, R103, R104, R105 ;  /* 0x0c00006867437389 */ /* 0x00006400000c0069 */
[----:B01---5:R-:W-:Y:S05]  /*1cc30*/  ENDCOLLECTIVE ;  /* 0x000000000000791b */ /* 0x023fea0003800000 */
.L_x_5326:
[----:B------:R-:W-:Y:S05]  /*1cc40*/  BSYNC B1 ;  /* 0x0000000000017941 */ /* 0x000fea0003800000 */
.L_x_5325:
        /* <DEDUP_REMOVED lines=9> */
.L_x_5327:
[----:B------:R-:W-:Y:S02]  /*1cce0*/  IMAD.MOV.U32 R104, RZ, RZ, 0x4 ;  /* 0x00000004ff687424 */ /* 0x000fe400078e00ff */
[----:B------:R-:W-:-:S04]  /*1ccf0*/  IMAD.MOV.U32 R62, RZ, RZ, R67 ;  /* 0x000000ffff3e7224 */ /* 0x000fc800078e0043 */
[----:B------:R-:W-:-:S05]  /*1cd00*/  FADD.FTZ R62, R61, R62 ;  /* 0x0000003e3d3e7221 */ /* 0x000fca0000010000 */
[----:B------:R-:W-:-:S07]  /*1cd10*/  MOV R103, R62 ;  /* 0x0000003e00677202 */ /* 0x000fce0000000f00 */
[----:B------:R-:W-:Y:S05]  /*1cd20*/  WARPSYNC.COLLECTIVE R102, `(.L_x_5328) ;  /* 0x0000000066087348 */ /* 0x000fea0003c00000 */
[----:B------:R0:W1:Y:S02]  /*1cd30*/  SHFL.BFLY P6, R67, R103, R104, R105 ;  /* 0x0c00006867437389 */ /* 0x00006400000c0069 */
[----:B01----:R-:W-:Y:S05]  /*1cd40*/  ENDCOLLECTIVE ;  /* 0x000000000000791b */ /* 0x003fea0003800000 */
.L_x_5328:
[----:B------:R-:W-:Y:S01]  /*1cd50*/  HFMA2 R104, -RZ, RZ, 0, 4.76837158203125e-07 ;  /* 0x00000008ff687431 */ /* 0x000fe200000001ff */
[----:B------:R-:W-:-:S05]  /*1cd60*/  MOV R63, R67 ;  /* 0x00000043003f7202 */ /* 0x000fca0000000f00 */
[----:B------:R-:W-:-:S04]  /*1cd70*/  FADD.FTZ R63, R62, R63 ;  /* 0x0000003f3e3f7221 */ /* 0x000fc80000010000 */
[----:B------:R-:W-:-:S07]  /*1cd80*/  IMAD.MOV.U32 R103, RZ, RZ, R63 ;  /* 0x000000ffff677224 */ /* 0x000fce00078e003f */
[----:B------:R-:W-:Y:S05]  /*1cd90*/  WARPSYNC.COLLECTIVE R102, `(.L_x_5329) ;  /* 0x0000000066087348 */ /* 0x000fea0003c00000 */
[----:B------:R0:W1:Y:S02]  /*1cda0*/  SHFL.BFLY P6, R67, R103, R104, R105 ;  /* 0x0c00006867437389 */ /* 0x00006400000c0069 */
[----:B01----:R-:W-:Y:S05]  /*1cdb0*/  ENDCOLLECTIVE ;  /* 0x000000000000791b */ /* 0x003fea0003800000 */
.L_x_5329:
        /* <DEDUP_REMOVED lines=8> */
.L_x_5330:
[----:B------:R-:W-:Y:S01]  /*1ce40*/  HFMA2 R104, -RZ, RZ, 0, 5.9604644775390625e-08 ;  /* 0x00000001ff687431 */ /* 0x000fe200000001ff */
[----:B------:R-:W-:Y:S02]  /*1ce50*/  MOV R65, R67 ;  /* 0x0000004300417202 */ /* 0x000fe40000000f00 */
[----:B------:R-:W-:-:S03]  /*1ce60*/  ISETP.GE.U32.AND P6, PT, R0, 0x20, PT ;  /* 0x000000200000780c */ /* 0x000fc60003fc6070 */
        /* <DEDUP_REMOVED lines=82> */
[----:B------:R-:W-:-:S04]  /*1d390*/  @P4 FFMA.FTZ R60, R62, R62, R61 ;  /* 0x0000003e3e3c4223 */ /* 0x000fc8000001003d */
[----:B------:R-:W-:-:S07]  /*1d3a0*/  IMAD.MOV.U32 R103, RZ, RZ, R60 ;  /* 0x000000ffff677224 */ /* 0x000fce00078e003c */
[----:B------:R-:W-:Y:S05]  /*1d3b0*/  WARPSYNC.COLLECTIVE R102, `(.L_x_5331) ;  /* 0x0000000066087348 */ /* 0x000fea0003c00000 */
[----:B------:R0:W1:Y:S02]  /*1d3c0*/  SHFL.BFLY P6, R67, R103, R104, R105 ;  /* 0x0c00006867437389 */ /* 0x00006400000c0069 */
[----:B01----:R-:W-:Y:S05]  /*1d3d0*/  ENDCOLLECTIVE ;  /* 0x000000000000791b */ /* 0x003fea0003800000 */
.L_x_5331:
[----:B------:R-:W-:Y:S02]  /*1d3e0*/  IMAD.MOV.U32 R104, RZ, RZ, 0x2 ;  /* 0x00000002ff687424 */ /* 0x000fe400078e00ff */
[----:B------:R-:W-:-:S04]  /*1d3f0*/  IMAD.MOV.U32 R61, RZ, RZ, R67 ;  /* 0x000000ffff3d7224 */ /* 0x000fc800078e0043 */
[----:B------:R-:W-:-:S05]  /*1d400*/  FADD.FTZ R61, R60, R61 ;  /* 0x0000003d3c3d7221 */ /* 0x000fca0000010000 */
[----:B------:R-:W-:-:S07]  /*1d410*/  MOV R103, R61 ;  /* 0x0000003d00677202 */ /* 0x000fce0000000f00 */
[----:B------:R-:W-:Y:S05]  /*1d420*/  WARPSYNC.COLLECTIVE R102, `(.L_x_5332) ;  /* 0x0000000066087348 */ /* 0x000fea0003c00000 */
[----:B------:R0:W1:Y:S02]  /*1d430*/  SHFL.BFLY P6, R67, R103, R104, R105 ;  /* 0x0c00006867437389 */ /* 0x00006400000c0069 */
[----:B01----:R-:W-:Y:S05]  /*1d440*/  ENDCOLLECTIVE ;  /* 0x000000000000791b */ /* 0x003fea0003800000 */
.L_x_5332:
[----:B------:R-:W-:Y:S01]  /*1d450*/  HFMA2 R104, -RZ, RZ, 0, 2.384185791015625e-07 ;  /* 0x00000004ff687431 */ /* 0x000fe200000001ff */
[----:B------:R-:W-:-:S05]  /*1d460*/  MOV R62, R67 ;  /* 0x00000043003e7202 */ /* 0x000fca0000000f00 */
[----:B------:R-:W-:-:S04]  /*1d470*/  FADD.FTZ R62, R61, R62 ;  /* 0x0000003e3d3e7221 */ /* 0x000fc80000010000 */
[----:B------:R-:W-:-:S07]  /*1d480*/  IMAD.MOV.U32 R103, RZ, RZ, R62 ;  /* 0x000000ffff677224 */ /* 0x000fce00078e003e */
[----:B------:R-:W-:Y:S05]  /*1d490*/  WARPSYNC.COLLECTIVE R102, `(.L_x_5333) ;  /* 0x0000000066087348 */ /* 0x000fea0003c00000 */
[----:B------:R0:W1:Y:S02]  /*1d4a0*/  SHFL.BFLY P6, R67, R103, R104, R105 ;  /* 0x0c00006867437389 */ /* 0x00006400000c0069 */
[----:B01----:R-:W-:Y:S05]  /*1d4b0*/  ENDCOLLECTIVE ;  /* 0x000000000000791b */ /* 0x003fea0003800000 */
.L_x_5333:
[----:B------:R-:W-:Y:S02]  /*1d4c0*/  IMAD.MOV.U32 R104, RZ, RZ, 0x8 ;  /* 0x00000008ff687424 */ /* 0x000fe400078e00ff */
[----:B------:R-:W-:-:S04]  /*1d4d0*/  IMAD.MOV.U32 R63, RZ, RZ, R67 ;  /* 0x000000ffff3f7224 */ /* 0x000fc800078e0043 */
[----:B------:R-:W-:-:S05]  /*1d4e0*/  FADD.FTZ R63, R62, R63 ;  /* 0x0000003f3e3f7221 */ /* 0x000fca0000010000 */
[----:B------:R-:W-:-:S07]  /*1d4f0*/  MOV R103, R63 ;  /* 0x0000003f00677202 */ /* 0x000fce0000000f00 */
[----:B------:R-:W-:Y:S05]  /*1d500*/  WARPSYNC.COLLECTIVE R102, `(.L_x_5334) ;  /* 0x0000000066087348 */ /* 0x000fea0003c00000 */
[----:B------:R0:W1:Y:S02]  /*1d510*/  SHFL.BFLY P6, R67, R103, R104, R105 ;  /* 0x0c00006867437389 */ /* 0x00006400000c0069 */
[----:B01----:R-:W-:Y:S05]  /*1d520*/  ENDCOLLECTIVE ;  /* 0x000000000000791b */ /* 0x003fea0003800000 */
.L_x_5334:
[----:B------:R-:W-:Y:S01]  /*1d530*/  HFMA2 R104, -RZ, RZ, 0, 9.5367431640625e-07 ;  /* 0x00000010ff687431 */ /* 0x000fe200000001ff */
[----:B------:R-:W-:-:S05]  /*1d540*/  MOV R66, R67 ;  /* 0x0000004300427202 */ /* 0x000fca0000000f00 */
[----:B------:R-:W-:-:S04]  /*1d550*/  FADD.FTZ R66, R63, R66 ;  /* 0x000000423f427221 */ /* 0x000fc80000010000 */
[----:B------:R-:W-:-:S07]  /*1d560*/  IMAD.MOV.U32 R103, RZ, RZ, R66 ;  /* 0x000000ffff677224 */ /* 0x000fce00078e0042 */
[----:B------:R-:W-:Y:S05]  /*1d570*/  WARPSYNC.COLLECTIVE R102, `(.L_x_5335) ;  /* 0x0000000066087348 */ /* 0x000fea0003c00000 */
[----:B------:R0:W1:Y:S02]  /*1d580*/  SHFL.BFLY P6, R67, R103, R104, R105 ;  /* 0x0c00006867437389 */ /* 0x00006400000c0069 */
[----:B01----:R-:W-:Y:S05]  /*1d590*/  ENDCOLLECTIVE ;  /* 0x000000000000791b */ /* 0x003fea0003800000 */
.L_x_5335:
[----:B------:R-:W-:Y:S05]  /*1d5a0*/  BRA `(.L_x_5336) ;  /* 0xffffffe4002c7947 */ /* 0x000fea000383ffff */
.L_x_5337:
        /* <DEDUP_REMOVED lines=13> */
.L_x_45792:


//--------------------- .text._ZN10layer_norm13ln_fwd_kernelINS_13Kernel_traitsI6__halfS2_S2_S2_fjLj1280ELj1ELj4ELj1ELj16ENS_18Kernel_traits_baseILj1280ES2_S2_S2_S2_fjLj128EEEEELb1ELb0ELb0ELb1EEEvNS_9FwdParamsE --------------------------
	.section	.text._ZN10layer_norm13ln_fwd_kernelINS_13Kernel_traitsI6__halfS2_S2_S2_fjLj1280ELj1ELj4ELj1ELj16ENS_18Kernel_traits_baseILj1280ES2_S2_S2_S2_fjLj128EEEEELb1ELb0ELb0ELb1EEEvNS_9FwdParamsE,"ax",@progbits
	.align	128
        .global         _ZN10layer_norm13ln_fwd_kernelINS_13Kernel_traitsI6__halfS2_S2_S2_fjLj1280ELj1ELj4ELj1ELj16ENS_18Kernel_traits_baseILj1280ES2_S2_S2_S2_fjLj128EEEEELb1ELb0ELb0ELb1EEEvNS_9FwdParamsE
        .type           _ZN10layer_norm13ln_fwd_kernelINS_13Kernel_traitsI6__halfS2_S2_S2_fjLj1280ELj1ELj4ELj1ELj16ENS_18Kernel_traits_baseILj1280ES2_S2_S2_S2_fjLj128EEEEELb1ELb0ELb0ELb1EEEvNS_9FwdParamsE,@function
        .size           _ZN10layer_norm13ln_fwd_kernelINS_13Kernel_traitsI6__halfS2_S2_S2_fjLj1280ELj1ELj4ELj1ELj16ENS_18Kernel_traits_baseILj1280ES2_S2_S2_S2_fjLj128EEEEELb1ELb0ELb0ELb1EEEvNS_9FwdParamsE,(.L_x_45793 - _ZN10layer_norm13ln_fwd_kernelINS_13Kernel_traitsI6__halfS2_S2_S2_fjLj1280ELj1ELj4ELj1ELj16ENS_18Kernel_traits_baseILj1280ES2_S2_S2_S2_fjLj128EEEEELb1ELb0ELb0ELb1EEEvNS_9FwdParamsE)
        .other          _ZN10layer_norm13ln_fwd_kernelINS_13Kernel_traitsI6__halfS2_S2_S2_fjLj1280ELj1ELj4ELj1ELj16ENS_18Kernel_traits_baseILj1280ES2_S2_S2_S2_fjLj128EEEEELb1ELb0ELb0ELb1EEEvNS_9FwdParamsE,@"STO_CUDA_ENTRY STV_DEFAULT"
_ZN10layer_norm13ln_fwd_kernelINS_13Kernel_traitsI6__halfS2_S2_S2_fjLj1280ELj1ELj4ELj1ELj16ENS_18Kernel_traits_baseILj1280ES2_S2_S2_S2_fjLj128EEEEELb1ELb0ELb0ELb1EEEvNS_9FwdParamsE:
.text._ZN10layer_norm13ln_fwd_kernelINS_13Kernel_traitsI6__halfS2_S2_S2_fjLj1280ELj1ELj4ELj1ELj16ENS_18Kernel_traits_baseILj1280ES2_S2_S2_S2_fjLj128EEEEELb1ELb0ELb0ELb1EEEvNS_9FwdParamsE:
[----:B------:R-:W-:Y:S01]  /*0000*/  LDC R1, c[0x0][0x37c] ;  /* 0x0000df00ff017b82 */ /* 0x000fe20000000800 */
[----:B------:R-:W0:Y:S01]  /*0010*/  LDCU.U8 UR4, c[0x0][0x464] ;  /* 0x00008c80ff0477ac */ /* 0x000e220008000000 */
[----:B------:R-:W1:Y:S06]  /*0020*/  S2R R67, SR_TID.X ;  /* 0x0000000000437919 */ /* 0x000e6c0000002100 */
[----:B------:R-:W2:Y:S01]  /*0030*/  LDC R48, c[0x0][0x458] ;  /* 0x00011600ff307b82 */ /* 0x000ea20000000800 */
[----:B------:R-:W3:Y:S01]  /*0040*/  LDCU.64 UR6, c[0x0][0x450] ;  /* 0x00008a00ff0677ac */ /* 0x000ee20008000a00 */
[----:B------:R-:W4:Y:S06]  /*0050*/  LDCU.64 UR8, c[0x0][0x358] ;  /* 0x00006b00ff0877ac */ /* 0x000f2c0008000a00 */
[----:B------:R-:W2:Y:S01]  /*0060*/  LDC R49, c[0x0][0x45c] ;  /* 0x00011700ff317b82 */ /* 0x000ea20000000800 */
[----:B------:R-:W2:Y:S01]  /*0070*/  LDCU UR10, c[0x0][0x384] ;  /* 0x00007080ff0a77ac */ /* 0x000ea20008000800 */
[----:B0-----:R-:W-:Y:S01]  /*0080*/  ISETP.NE.AND P1, PT, RZ, UR4, PT ;  /* 0x00000004ff007c0c */ /* 0x001fe2000bf25270 */
[----:B------:R-:W0:Y:S05]  /*0090*/  LDCU.64 UR4, c[0x0][0x438] ;  /* 0x00008700ff0477ac */ /* 0x000e2a0008000a00 */
[----:B------:R-:W0:Y:S01]  /*00a0*/  LDC.64 R6, c[0x0][0x3d0] ;  /* 0x0000f400ff067b82 */ /* 0x000e220000000a00 */
[----:B---3--:R-:W-:-:S02]  /*00b0*/  IMAD.U32 R2, RZ, RZ, UR6 ;  /* 0x00000006ff027e24 */ /* 0x008fc4000f8e00ff */
[----:B------:R-:W-:-:S06]  /*00c0*/  IMAD.U32 R3, RZ, RZ, UR7 ;  /* 0x00000007ff037e24 */ /* 0x000fcc000f8e00ff */
[----:B----4-:R-:W3:Y:S01]  /*00d0*/  @P1 LDG.E.64 R2, desc[UR8][R2.64] ;  /* 0x0000000802021981 */ /* 0x010ee2000c1e1b00 */
[----:B------:R-:W4:Y:S01]  /*00e0*/  @P1 LDC R53, c[0x0][0x460] ;  /* 0x00011800ff351b82 */ /* 0x000f220000000800 */
[----:B-1----:R-:W-:Y:S02]  /*00f0*/  LOP3.LUT R25, R67, 0x1f, RZ, 0xc0, !PT ;  /* 0x0000001f43197812 */ /* 0x002fe400078ec0ff */
[----:B--2---:R-:W4:Y:S01]  /*0100*/  @P1 LDG.E.64 R4, desc[UR8][R48.64] ;  /* 0x0000000830041981 */ /* 0x004f22000c1e1b00 */
[----:B0-----:R-:W-:-:S04]  /*0110*/  ISETP.NE.U32.AND P0, PT, RZ, UR4, PT ;  /* 0x00000004ff007c0c */ /* 0x001fc8000bf05070 */
        /* <DEDUP_REMOVED lines=16> */
[----:B------:R-:W2:Y:S01]  /*0220*/  LDC R0, c[0x0][0x360] ;  /* 0x0000d800ff007b82 */ /* 0x000ea20000000800 */
[----:B0-----:R-:W-:-:S06]  /*0230*/  USHF.L.U32 UR4, UR5, 0x2, URZ ;  /* 0x0000000205047899 */ /* 0x001fcc00080006ff */
[----:B------:R-:W-:-:S04]  /*0240*/  LOP3.LUT R68, R68, UR4, RZ, 0xfc, !PT ;  /* 0x0000000444447c12 */ /* 0x000fc8000f8efcff */
[----:B------:R-:W-:Y:S01]  /*0250*/  ISETP.GE.AND P2, PT, R68, UR10, PT ;  /* 0x0000000a44007c0c */ /* 0x000fe2000bf46270 */
[----:B--2---:R-:W-:Y:S01]  /*0260*/  IMAD R67, R0, UR5, R67 ;  /* 0x0000000500437c24 */ /* 0x004fe2000f8e0243 */
[----:B---3--:R-:W-:Y:S02]  /*0270*/  @P1 R2UR UR6, R2 ;  /* 0x00000000020612ca */ /* 0x008fe400000e0000 */
[----:B------:R-:W-:Y:S02]  /*0280*/  @P1 R2UR UR7, R3 ;  /* 0x00000000030712ca */ /* 0x000fe400000e0000 */
[----:B----4-:R-:W-:-:S04]  /*0290*/  @P1 IADD3 R48, P3, PT, R4, R53, RZ ;  /* 0x0000003504301210 */ /* 0x010fc80007f7e0ff */
[----:B------:R-:W-:-:S03]  /*02a0*/  @P1 IADD3.X R49, PT, PT, RZ, R5, RZ, P3, !PT ;  /* 0x00000005ff311210 */ /* 0x000fc60001ffe4ff */
[----:B-1----:R-:W-:Y:S06]  /*02b0*/  @P2 EXIT ;  /* 0x000000000000294d */ /* 0x002fec0003800000 */
[--C-:B------:R-:W-:Y:S01]  /*02c0*/  SHF.R.U64 R65, R48, 0x2, R49.reuse ;  /* 0x0000000230417819 */ /* 0x100fe20000001231 */
[----:B------:R-:W-:Y:S01]  /*02d0*/  IMAD.HI.U32 R3, R67, -0x326172a9, RZ ;  /* 0xcd9e8d5743037827 */ /* 0x000fe200078e00ff */
[----:B------:R-:W-:Y:S01]  /*02e0*/  SHF.R.U32.HI R0, RZ, 0x2, R49 ;  /* 0x00000002ff007819 */ /* 0x000fe20000011631 */
[----:B------:R-:W-:Y:S01]  /*02f0*/  UIADD3 UR15, UPT, UPT, UR6, -0x61c88647, URZ ;  /* 0x9e3779b9060f7890 */ /* 0x000fe2000fffe0ff */
[----:B------:R-:W-:Y:S01]  /*0300*/  BSSY B0, `(.L_x_5338) ;  /* 0x0001c12000007945 */ /* 0x000fe20003800000 */
[----:B------:R-:W-:Y:S01]  /*0310*/  IMAD.HI.U32 R2, R65, -0x2daee0ad, RZ ;  /* 0xd2511f5341027827 */ /* 0x000fe200078e00ff */
[----:B------:R-:W-:Y:S01]  /*0320*/  LOP3.LUT R4, R0, UR6, R3, 0x96, !PT ;  /* 0x0000000600047c12 */ /* 0x000fe2000f8e9603 */
[----:B------:R-:W-:Y:S01]  /*0330*/  UIADD3 UR16, UPT, UPT, UR7, -0x4498517b, URZ ;  /* 0xbb67ae8507107890 */ /* 0x000fe2000fffe0ff */
[----:B-----5:R-:W-:Y:S01]  /*0340*/  @!P0 CS2R R42, SRZ ;  /* 0x00000000002a8805 */ /* 0x020fe2000001ff00 */
[----:B------:R-:W-:Y:S01]  /*0350*/  IMAD R3, R67, -0x326172a9, RZ ;  /* 0xcd9e8d5743037824 */ /* 0x000fe200078e02ff */
[----:B------:R-:W-:Y:S01]  /*0360*/  LOP3.LUT R5, R2, UR7, RZ, 0x3c, !PT ;  /* 0x0000000702057c12 */ /* 0x000fe2000f8e3cff */
[----:B------:R-:W-:Y:S01]  /*0370*/  IMAD R49, R65, -0x2daee0ad, RZ ;  /* 0xd2511f5341317824 */ /* 0x000fe200078e02ff */
[----:B------:R-:W-:Y:S01]  /*0380*/  UIADD3 UR17, UPT, UPT, UR6, 0x3c6ef372, URZ ;  /* 0x3c6ef37206117890 */ /* 0x000fe2000fffe0ff */
[C---:B------:R-:W-:Y:S01]  /*0390*/  IMAD.HI.U32 R6, R4.reuse, -0x2daee0ad, RZ ;  /* 0xd2511f5304067827 */ /* 0x040fe200078e00ff */
[----:B------:R-:W-:Y:S01]  /*03a0*/  UIADD3 UR18, UPT, UPT, UR7, 0x76cf5d0a, URZ ;  /* 0x76cf5d0a07127890 */ /* 0x000fe2000fffe0ff */
[----:B------:R-:W-:Y:S01]  /*03b0*/  @!P0 CS2R R40, SRZ ;  /* 0x0000000000288805 */ /* 0x000fe2000001ff00 */
[----:B------:R-:W-:Y:S01]  /*03c0*/  UIADD3 UR19, UPT, UPT, UR6, -0x255992d5, URZ ;  /* 0xdaa66d2b06137890 */ /* 0x000fe2000fffe0ff */
[----:B------:R-:W-:Y:S01]  /*03d0*/  IMAD.HI.U32 R2, R5, -0x326172a9, RZ ;  /* 0xcd9e8d5705027827 */ /* 0x000fe200078e00ff */
[----:B------:R-:W-:Y:S01]  /*03e0*/  LOP3.LUT R49, R49, UR16, R6, 0x96, !PT ;  /* 0x0000001031317c12 */ /* 0x000fe2000f8e9606 */
[----:B------:R-:W-:Y:S01]  /*03f0*/  UIADD3 UR20, UPT, UPT, UR7, 0x32370b8f, URZ ;  /* 0x32370b8f07147890 */ /* 0x000fe2000fffe0ff */
[----:B------:R-:W-:Y:S01]  /*0400*/  @!P0 CS2R R38, SRZ ;  /* 0x0000000000268805 */ /* 0x000fe2000001ff00 */
[----:B------:R-:W-:Y:S01]  /*0410*/  IMAD R51, R4, -0x2daee0ad, RZ ;  /* 0xd2511f5304337824 */ /* 0x000fe200078e02ff */
[----:B------:R-:W-:Y:S01]  /*0420*/  LOP3.LUT R7, R3, UR15, R2, 0x96, !PT ;  /* 0x0000000f03077c12 */ /* 0x000fe2000f8e9602 */
[----:B------:R-:W-:Y:S01]  /*0430*/  IMAD R5, R5, -0x326172a9, RZ ;  /* 0xcd9e8d5705057824 */ /* 0x000fe200078e02ff */
[----:B------:R-:W-:Y:S01]  /*0440*/  UIADD3 UR21, UPT, UPT, UR6, 0x78dde6e4, URZ ;  /* 0x78dde6e406157890 */ /* 0x000fe2000fffe0ff */
[----:B------:R-:W-:Y:S01]  /*0450*/  IMAD.HI.U32 R4, R49, -0x326172a9, RZ ;  /* 0xcd9e8d5731047827 */ /* 0x000fe200078e00ff */
[----:B------:R-:W-:Y:S01]  /*0460*/  UIADD3 UR22, UPT, UPT, UR7, -0x126145ec, URZ ;  /* 0xed9eba1407167890 */ /* 0x000fe2000fffe0ff */
[----:B------:R-:W-:Y:S01]  /*0470*/  @!P0 CS2R R36, SRZ ;  /* 0x0000000000248805 */ /* 0x000fe2000001ff00 */
[----:B------:R-:W-:Y:S01]  /*0480*/  UIADD3 UR23, UPT, UPT, UR6, 0x1715609d, URZ ;  /* 0x1715609d06177890 */ /* 0x000fe2000fffe0ff */
[----:B------:R-:W-:Y:S01]  /*0490*/  IMAD.HI.U32 R6, R7, -0x2daee0ad, RZ ;  /* 0xd2511f5307067827 */ /* 0x000fe200078e00ff */
[----:B------:R-:W-:Y:S01]  /*04a0*/  LOP3.LUT R50, R5, UR17, R4, 0x96, !PT ;  /* 0x0000001105327c12 */ /* 0x000fe2000f8e9604 */
[----:B------:R-:W-:Y:S01]  /*04b0*/  UIADD3 UR24, UPT, UPT, UR7, -0x56f99767, URZ ;  /* 0xa906689907187890 */ /* 0x000fe2000fffe0ff */
[-C--:B------:R-:W-:Y:S01]  /*04c0*/  @P0 MOV R5, R11.reuse ;  /* 0x0000000b00050202 */ /* 0x080fe20000000f00 */
[----:B------:R-:W-:Y:S01]  /*04d0*/  @P0 IMAD.MOV.U32 R2, RZ, RZ, R8 ;  /* 0x000000ffff020224 */ /* 0x000fe200078e0008 */
[----:B------:R-:W-:Y:S01]  /*04e0*/  LOP3.LUT R51, R51, UR18, R6, 0x96, !PT ;  /* 0x0000001233337c12 */ /* 0x000fe2000f8e9606 */
[--C-:B------:R-:W-:Y:S01]  /*04f0*/  @P0 IMAD.MOV.U32 R3, RZ, RZ, R9.reuse ;  /* 0x000000ffff030224 */ /* 0x100fe200078e0009 */
[----:B------:R-:W-:Y:S01]  /*0500*/  @!P0 MOV R2, R8 ;  /* 0x0000000800028202 */ /* 0x000fe20000000f00 */
[----:B------:R-:W-:Y:S01]  /*0510*/  @!P0 IMAD.MOV.U32 R3, RZ, RZ, R9 ;  /* 0x000000ffff038224 */ /* 0x000fe200078e0009 */
[----:B------:R-:W-:Y:S01]  /*0520*/  @!P0 MOV R5, R11 ;  /* 0x0000000b00058202 */ /* 0x000fe20000000f00 */
[----:B------:R-:W-:Y:S01]  /*0530*/  IMAD R52, R7, -0x2daee0ad, RZ ;  /* 0xd2511f5307347824 */ /* 0x000fe200078e02ff */
[----:B------:R-:W-:Y:S01]  /*0540*/  UIADD3 UR25, UPT, UPT, UR6, -0x4ab325aa, URZ ;  /* 0xb54cda5606197890 */ /* 0x000fe2000fffe0ff */
[----:B------:R-:W-:Y:S01]  /*0550*/  IMAD R8, R49, -0x326172a9, RZ ;  /* 0xcd9e8d5731087824 */ /* 0x000fe200078e02ff */
[----:B------:R-:W-:Y:S01]  /*0560*/  UIADD3 UR26, UPT, UPT, UR7, 0x646e171e, URZ ;  /* 0x646e171e071a7890 */ /* 0x000fe2000fffe0ff */
[C---:B------:R-:W-:Y:S01]  /*0570*/  IMAD.HI.U32 R7, R51.reuse, -0x326172a9, RZ ;  /* 0xcd9e8d5733077827 */ /* 0x040fe200078e00ff */
[----:B------:R-:W-:Y:S01]  /*0580*/  UIADD3 UR27, UPT, UPT, UR6, 0x5384540f, URZ ;  /* 0x5384540f061b7890 */ /* 0x000fe2000fffe0ff */
[----:B------:R-:W-:Y:S01]  /*0590*/  @!P0 CS2R R34, SRZ ;  /* 0x0000000000228805 */ /* 0x000fe2000001ff00 */
[----:B------:R-:W-:Y:S01]  /*05a0*/  UIADD3 UR28, UPT, UPT, UR7, 0x1fd5c5a3, URZ ;  /* 0x1fd5c5a3071c7890 */ /* 0x000fe2000fffe0ff */
[----:B------:R-:W-:Y:S01]  /*05b0*/  IMAD.HI.U32 R9, R50, -0x2daee0ad, RZ ;  /* 0xd2511f5332097827 */ /* 0x000fe200078e00ff */
[----:B------:R-:W-:Y:S01]  /*05c0*/  LOP3.LUT R49, R8, UR19, R7, 0x96, !PT ;  /* 0x0000001308317c12 */ /* 0x000fe2000f8e9607 */
[----:B------:R-:W0:Y:S01]  /*05d0*/  LDCU.64 UR4, c[0x0][0x3e0] ;  /* 0x00007c00ff0477ac */ /* 0x000e220008000a00 */
[-C--:B------:R-:W-:Y:S01]  /*05e0*/  @P0 MOV R8, R14.reuse ;  /* 0x0000000e00080202 */ /* 0x080fe20000000f00 */
[--C-:B------:R-:W-:Y:S01]  /*05f0*/  @P0 IMAD.MOV.U32 R4, RZ, RZ, R10.reuse ;  /* 0x000000ffff040224 */ /* 0x100fe200078e000a */
[----:B------:R-:W-:Y:S01]  /*0600*/  LOP3.LUT R52, R52, UR20, R9, 0x96, !PT ;  /* 0x0000001434347c12 */ /* 0x000fe2000f8e9609 */
[----:B------:R-:W-:Y:S01]  /*0610*/  @!P0 IMAD.MOV.U32 R4, RZ, RZ, R10 ;  /* 0x000000ffff048224 */ /* 0x000fe200078e000a */
[----:B------:R-:W-:Y:S01]  /*0620*/  @!P0 MOV R8, R14 ;  /* 0x0000000e00088202 */ /* 0x000fe20000000f00 */
[----:B------:R-:W-:Y:S01]  /*0630*/  IMAD R51, R51, -0x326172a9, RZ ;  /* 0xcd9e8d5733337824 */ /* 0x000fe200078e02ff */
[----:B------:R-:W-:Y:S01]  /*0640*/  UIADD3 UR29, UPT, UPT, UR6, -0xe443238, URZ ;  /* 0xf1bbcdc8061d7890 */ /* 0x000fe2000fffe0ff */
[----:B------:R-:W-:Y:S01]  /*0650*/  IMAD R50, R50, -0x2daee0ad, RZ ;  /* 0xd2511f5332327824 */ /* 0x000fe200078e02ff */
[----:B------:R-:W-:Y:S01]  /*0660*/  UIADD3 UR30, UPT, UPT, UR7, -0x24c28bd8, URZ ;  /* 0xdb3d7428071e7890 */ /* 0x000fe2000fffe0ff */
[----:B------:R-:W-:Y:S01]  /*0670*/  IMAD.HI.U32 R10, R52, -0x326172a9, RZ ;  /* 0xcd9e8d57340a7827 */ /* 0x000fe200078e00ff */
[----:B------:R-:W-:Y:S01]  /*0680*/  UIADD3 UR31, UPT, UPT, UR6, -0x700cb87f, URZ ;  /* 0x8ff34781061f7890 */ /* 0x000fe2000fffe0ff */
[----:B------:R-:W-:Y:S01]  /*0690*/  @!P0 CS2R R32, SRZ ;  /* 0x0000000000208805 */ /* 0x000fe2000001ff00 */
[----:B------:R-:W-:Y:S01]  /*06a0*/  UIADD3 UR32, UPT, UPT, UR7, -0x695add53, URZ ;  /* 0x96a522ad07207890 */ /* 0x000fe2000fffe0ff */
[----:B------:R-:W-:Y:S01]  /*06b0*/  IMAD.HI.U32 R11, R49, -0x2daee0ad, RZ ;  /* 0xd2511f53310b7827 */ /* 0x000fe200078e00ff */
[----:B------:R-:W-:-:S02]  /*06c0*/  LOP3.LUT R51, R51, UR21, R10, 0x96, !PT ;  /* 0x0000001533337c12 */ /* 0x000fc4000f8e960a */
[----:B------:R-:W-:Y:S02]  /*06d0*/  @!P0 CS2R R30, SRZ ;  /* 0x00000000001e8805 */ /* 0x000fe4000001ff00 */
[----:B------:R-:W-:Y:S01]  /*06e0*/  @!P0 CS2R R28, SRZ ;  /* 0x00000000001c8805 */ /* 0x000fe2000001ff00 */
[----:B------:R-:W-:Y:S01]  /*06f0*/  @P0 IMAD.MOV.U32 R7, RZ, RZ, R13 ;  /* 0x000000ffff070224 */ /* 0x000fe200078e000d */
[----:B------:R-:W-:Y:S01]  /*0700*/  LOP3.LUT R50, R50, UR22, R11, 0x96, !PT ;  /* 0x0000001632327c12 */ /* 0x000fe2000f8e960b */
[----:B------:R-:W-:Y:S01]  /*0710*/  @!P0 IMAD.MOV.U32 R7, RZ, RZ, R13 ;  /* 0x000000ffff078224 */ /* 0x000fe200078e000d */
[-C--:B------:R-:W-:Y:S01]  /*0720*/  @P0 MOV R11, R17.reuse ;  /* 0x00000011000b0202 */ /* 0x080fe20000000f00 */
[----:B------:R-:W-:Y:S01]  /*0730*/  IMAD R52, R52, -0x326172a9, RZ ;  /* 0xcd9e8d5734347824 */ /* 0x000fe200078e02ff */
[----:B------:R-:W-:Y:S01]  /*0740*/  @!P0 MOV R11, R17 ;  /* 0x00000011000b8202 */ /* 0x000fe20000000f00 */
[----:B------:R-:W-:Y:S01]  /*0750*/  IMAD R49, R49, -0x2daee0ad, RZ ;  /* 0xd2511f5331317824 */ /* 0x000fe200078e02ff */
[----:B0-----:R-:W-:Y:S01]  /*0760*/  UISETP.NE.U32.AND UP0, UPT, UR4, URZ, UPT ;  /* 0x000000ff0400728c */ /* 0x001fe2000bf05070 */
[----:B------:R-:W-:Y:S01]  /*0770*/  IMAD.HI.U32 R13, R50, -0x326172a9, RZ ;  /* 0xcd9e8d57320d7827 */ /* 0x000fe200078e00ff */
[----:B------:R-:W-:-:S02]  /*0780*/  @!P0 CS2R R26, SRZ ;  /* 0x00000000001a8805 */ /* 0x000fc4000001ff00 */
[----:B------:R-:W-:Y:S02]  /*0790*/  @!P0 CS2R R24, SRZ ;  /* 0x0000000000188805 */ /* 0x000fe4000001ff00 */
[----:B------:R-:W-:Y:S01]  /*07a0*/  LOP3.LUT R99, R48, 0x3, RZ, 0xc0, !PT ;  /* 0x0000000330637812 */ /* 0x000fe200078ec0ff */
[----:B------:R-:W-:Y:S01]  /*07b0*/  IMAD.HI.U32 R14, R51, -0x2daee0ad, RZ ;  /* 0xd2511f53330e7827 */ /* 0x000fe200078e00ff */
[----:B------:R-:W-:Y:S01]  /*07c0*/  LOP3.LUT R52, R52, UR23, R13, 0x96, !PT ;  /* 0x0000001734347c12 */ /* 0x000fe2000f8e960d */
[----:B------:R-:W-:Y:S02]  /*07d0*/  UISETP.NE.AND.EX UP0, UPT, UR5, URZ, UPT, UP0 ;  /* 0x000000ff0500728c */ /* 0x000fe4000bf05300 */
[--C-:B------:R-:W-:Y:S01]  /*07e0*/  @P0 IMAD.MOV.U32 R9, RZ, RZ, R15.reuse ;  /* 0x000000ffff090224 */ /* 0x100fe200078e000f */
[----:B------:R-:W-:Y:S01]  /*07f0*/  LOP3.LUT R49, R49, UR24, R14, 0x96, !PT ;  /* 0x0000001831317c12 */ /* 0x000fe2000f8e960e */
[--C-:B------:R-:W-:Y:S01]  /*0800*/  @P0 IMAD.MOV.U32 R10, RZ, RZ, R16.reuse ;  /* 0x000000ffff0a0224 */ /* 0x100fe200078e0010 */
[----:B------:R-:W-:Y:S01]  /*0810*/  @P0 MOV R14, R44 ;  /* 0x0000002c000e0202 */ /* 0x000fe20000000f00 */
[----:B------:R-:W-:Y:S01]  /*0820*/  @!P0 IMAD.MOV.U32 R9, RZ, RZ, R15 ;  /* 0x000000ffff098224 */ /* 0x000fe200078e000f */
[----:B------:R-:W0:Y:S01]  /*0830*/  LDCU UR33, c[0x0][0x404] ;  /* 0x00008080ff2177ac */ /* 0x000e220008000800 */
[----:B------:R-:W-:-:S02]  /*0840*/  @!P0 IMAD.MOV.U32 R10, RZ, RZ, R16 ;  /* 0x000000ffff0a8224 */ /* 0x000fc400078e0010 */
[----:B------:R-:W-:Y:S01]  /*0850*/  IMAD R50, R50, -0x326172a9, RZ ;  /* 0xcd9e8d5732327824 */ /* 0x000fe200078e02ff */
[----:B------:R-:W1:Y:S01]  /*0860*/  LDCU UR34, c[0x0][0x408] ;  /* 0x00008100ff2277ac */ /* 0x000e620008000800 */
[----:B------:R-:W-:Y:S01]  /*0870*/  IMAD.HI.U32 R15, R49, -0x326172a9, RZ ;  /* 0xcd9e8d57310f7827 */ /* 0x000fe200078e00ff */
[----:B------:R-:W2:Y:S03]  /*0880*/  LDCU UR12, c[0x0][0x388] ;  /* 0x00007100ff0c77ac */ /* 0x000ea60008000800 */
[----:B------:R-:W-:Y:S01]  /*0890*/  IMAD R51, R51, -0x2daee0ad, RZ ;  /* 0xd2511f5333337824 */ /* 0x000fe200078e02ff */
[----:B------:R-:W-:Y:S01]  /*08a0*/  LOP3.LUT R50, R50, UR25, R15, 0x96, !PT ;  /* 0x0000001932327c12 */ /* 0x000fe2000f8e960f */
[----:B------:R-:W-:Y:S01]  /*08b0*/  IMAD.HI.U32 R16, R52, -0x2daee0ad, RZ ;  /* 0xd2511f5334107827 */ /* 0x000fe200078e00ff */
[-C--:B------:R-:W-:Y:S01]  /*08c0*/  @P0 MOV R15, R45.reuse ;  /* 0x0000002d000f0202 */ /* 0x080fe20000000f00 */
[----:B------:R-:W3:Y:S01]  /*08d0*/  LDCU.U8 UR13, c[0x0][0x410] ;  /* 0x00008200ff0d77ac */ /* 0x000ee20008000000 */
[----:B------:R-:W-:Y:S01]  /*08e0*/  @!P0 MOV R15, R45 ;  /* 0x0000002d000f8202 */ /* 0x000fe20000000f00 */
[----:B------:R-:W-:Y:S01]  /*08f0*/  @P0 IMAD.MOV.U32 R6, RZ, RZ, R12 ;  /* 0x000000ffff060224 */ /* 0x000fe200078e000c */
[----:B------:R-:W-:Y:S01]  /*0900*/  LOP3.LUT R51, R51, UR26, R16, 0x96, !PT ;  /* 0x0000001a33337c12 */ /* 0x000fe2000f8e9610 */
[----:B------:R-:W-:Y:S01]  /*0910*/  @!P0 IMAD.MOV.U32 R6, RZ, RZ, R12 ;  /* 0x000000ffff068224 */ /* 0x000fe200078e000c */
[----:B------:R-:W4:Y:S01]  /*0920*/  LDCU UR14, c[0x0][0x448] ;  /* 0x00008900ff0e77ac */ /* 0x000f220008000800 */
[----:B------:R-:W-:-:S02]  /*0930*/  @P0 IMAD.MOV.U32 R12, RZ, RZ, R18 ;  /* 0x000000ffff0c0224 */ /* 0x000fc400078e0012 */
[--C-:B------:R-:W-:Y:S01]  /*0940*/  @P0 IMAD.MOV.U32 R13, RZ, RZ, R19.reuse ;  /* 0x000000ffff0d0224 */ /* 0x100fe200078e0013 */
[----:B------:R-:W0:Y:S01]  /*0950*/  LDCU.64 UR10, c[0x0][0x3a0] ;  /* 0x00007400ff0a77ac */ /* 0x000e220008000a00 */
[----:B------:R-:W-:Y:S02]  /*0960*/  @!P0 IMAD.MOV.U32 R12, RZ, RZ, R18 ;  /* 0x000000ffff0c8224 */ /* 0x000fe400078e0012 */
[----:B------:R-:W-:Y:S02]  /*0970*/  @!P0 IMAD.MOV.U32 R13, RZ, RZ, R19 ;  /* 0x000000ffff0d8224 */ /* 0x000fe400078e0013 */
[----:B------:R-:W-:Y:S02]  /*0980*/  IMAD R49, R49, -0x326172a9, RZ ;  /* 0xcd9e8d5731317824 */ /* 0x000fe400078e02ff */
[----:B------:R-:W-:Y:S02]  /*0990*/  IMAD R52, R52, -0x2daee0ad, RZ ;  /* 0xd2511f5334347824 */ /* 0x000fe400078e02ff */
[----:B------:R-:W-:-:S04]  /*09a0*/  IMAD.HI.U32 R18, R51, -0x326172a9, RZ ;  /* 0xcd9e8d5733127827 */ /* 0x000fc800078e00ff */
[----:B------:R-:W-:Y:S01]  /*09b0*/  IMAD.HI.U32 R19, R50, -0x2daee0ad, RZ ;  /* 0xd2511f5332137827 */ /* 0x000fe200078e00ff */
[----:B------:R-:W-:Y:S02]  /*09c0*/  LOP3.LUT R49, R49, UR27, R18, 0x96, !PT ;  /* 0x0000001b31317c12 */ /* 0x000fe4000f8e9612 */
[----:B------:R-:W-:Y:S01]  /*09d0*/  @P0 MOV R18, R20 ;  /* 0x0000001400120202 */ /* 0x000fe20000000f00 */
[----:B------:R-:W-:Y:S01]  /*09e0*/  @!P0 IMAD.MOV.U32 R14, RZ, RZ, R44 ;  /* 0x000000ffff0e8224 */ /* 0x000fe200078e002c */
[----:B------:R-:W-:Y:S01]  /*09f0*/  LOP3.LUT R52, R52, UR28, R19, 0x96, !PT ;  /* 0x0000001c34347c12 */ /* 0x000fe2000f8e9613 */
[----:B------:R-:W-:Y:S02]  /*0a00*/  IMAD R51, R51, -0x326172a9, RZ ;  /* 0xcd9e8d5733337824 */ /* 0x000fe400078e02ff */
[----:B------:R-:W-:Y:S02]  /*0a10*/  IMAD R50, R50, -0x2daee0ad, RZ ;  /* 0xd2511f5332327824 */ /* 0x000fe400078e02ff */
[----:B------:R-:W-:-:S04]  /*0a20*/  IMAD.HI.U32 R44, R52, -0x326172a9, RZ ;  /* 0xcd9e8d57342c7827 */ /* 0x000fc800078e00ff */
[----:B------:R-:W-:Y:S01]  /*0a30*/  IMAD.HI.U32 R45, R49, -0x2daee0ad, RZ ;  /* 0xd2511f53312d7827 */ /* 0x000fe200078e00ff */
[----:B------:R-:W-:-:S03]  /*0a40*/  LOP3.LUT R44, R51, UR29, R44, 0x96, !PT ;  /* 0x0000001d332c7c12 */ /* 0x000fc6000f8e962c */
[--C-:B------:R-:W-:Y:S01]  /*0a50*/  @P0 IMAD.MOV.U32 R16, RZ, RZ, R46.reuse ;  /* 0x000000ffff100224 */ /* 0x100fe200078e002e */
[----:B------:R-:W-:Y:S01]  /*0a60*/  LOP3.LUT R45, R50, UR30, R45, 0x96, !PT ;  /* 0x0000001e322d7c12 */ /* 0x000fe2000f8e962d */
[--C-:B------:R-:W-:Y:S02]  /*0a70*/  @P0 IMAD.MOV.U32 R17, RZ, RZ, R47.reuse ;  /* 0x000000ffff110224 */ /* 0x100fe400078e002f */
[----:B------:R-:W-:Y:S02]  /*0a80*/  @!P0 IMAD.MOV.U32 R16, RZ, RZ, R46 ;  /* 0x000000ffff108224 */ /* 0x000fe400078e002e */
[----:B------:R-:W-:Y:S02]  /*0a90*/  @!P0 IMAD.MOV.U32 R17, RZ, RZ, R47 ;  /* 0x000000ffff118224 */ /* 0x000fe400078e002f */
[----:B------:R-:W-:Y:S02]  /*0aa0*/  IMAD R52, R52, -0x326172a9, RZ ;  /* 0xcd9e8d5734347824 */ /* 0x000fe400078e02ff */
[----:B------:R-:W-:-:S02]  /*0ab0*/  IMAD R49, R49, -0x2daee0ad, RZ ;  /* 0xd2511f5331317824 */ /* 0x000fc400078e02ff */
[----:B------:R-:W-:-:S04]  /*0ac0*/  IMAD.HI.U32 R46, R44, -0x2daee0ad, RZ ;  /* 0xd2511f532c2e7827 */ /* 0x000fc800078e00ff */
[----:B------:R-:W-:-:S04]  /*0ad0*/  IMAD.HI.U32 R47, R45, -0x326172a9, RZ ;  /* 0xcd9e8d572d2f7827 */ /* 0x000fc800078e00ff */
[----:B------:R-:W-:Y:S01]  /*0ae0*/  @P0 IMAD.MOV.U32 R19, RZ, RZ, R21 ;  /* 0x000000ffff130224 */ /* 0x000fe200078e0015 */
[----:B------:R-:W-:Y:S01]  /*0af0*/  @!P0 MOV R19, R21 ;  /* 0x0000001500138202 */ /* 0x000fe20000000f00 */
[----:B------:R-:W-:Y:S02]  /*0b00*/  @!P0 IMAD.MOV.U32 R18, RZ, RZ, R20 ;  /* 0x000000ffff128224 */ /* 0x000fe400078e0014 */
[----:B------:R-:W-:Y:S01]  /*0b10*/  @P0 IMAD.MOV.U32 R20, RZ, RZ, R22 ;  /* 0x000000ffff140224 */ /* 0x000fe200078e0016 */
[----:B------:R-:W-:Y:S01]  /*0b20*/  @!P0 MOV R20, R22 ;  /* 0x0000001600148202 */ /* 0x000fe20000000f00 */
[--C-:B------:R-:W-:Y:S01]  /*0b30*/  @P0 IMAD.MOV.U32 R21, RZ, RZ, R23.reuse ;  /* 0x000000ffff150224 */ /* 0x100fe200078e0017 */
[----:B------:R-:W-:Y:S01]  /*0b40*/  LOP3.LUT R22, R49, UR32, R46, 0x96, !PT ;  /* 0x0000002031167c12 */ /* 0x000fe2000f8e962e */
[----:B------:R-:W-:Y:S01]  /*0b50*/  @!P0 IMAD.MOV.U32 R21, RZ, RZ, R23 ;  /* 0x000000ffff158224 */ /* 0x000fe200078e0017 */
[----:B------:R-:W-:Y:S01]  /*0b60*/  LOP3.LUT R23, R52, UR31, R47, 0x96, !PT ;  /* 0x0000001f34177c12 */ /* 0x000fe2000f8e962f */
[----:B------:R-:W-:-:S02]  /*0b70*/  IMAD.MOV.U32 R64, RZ, RZ, RZ ;  /* 0x000000ffff407224 */ /* 0x000fc400078e00ff */
[----:B------:R-:W-:Y:S02]  /*0b80*/  IMAD R86, R44, -0x2daee0ad, RZ ;  /* 0xd2511f532c567824 */ /* 0x000fe400078e02ff */
[----:B01234-:R-:W-:-:S07]  /*0b90*/  IMAD R66, R45, -0x326172a9, RZ ;  /* 0xcd9e8d572d427824 */ /* 0x01ffce00078e02ff */
.L_x_5749:
[----:B-1----:R-:W0:Y:S01]  /*0ba0*/  S2R R60, SR_TID.X ;  /* 0x00000000003c7919 */ /* 0x002e220000002100 */
        /* <DEDUP_REMOVED lines=21> */
[----:B---3--:R-:W-:Y:S02]  /*0d00*/  @P1 HADD2.F32 R73, -RZ, R48.H0_H0 ;  /* 0x20000030ff491230 */ /* 0x008fe40000004100 */
        /* <DEDUP_REMOVED lines=15> */
.L_x_45628:
[----:B------:R-:W-:Y:S05]  /*0e00*/  BRX R52 -0xe10                                         (*"BRANCH_TARGETS .L_x_45629,.L_x_45630,.L_x_45631"*) ;  /* 0xfffffff0347c7949 */ /* 0x000fea000383ffff */
.L_x_45631:
[----:B------:R-:W-:Y:S01]  /*0e10*/  IADD3 R53, PT, PT, R99, 0x1, RZ ;  /* 0x0000000163357810 */ /* 0x000fe20007ffe0ff */
[----:B------:R-:W-:Y:S02]  /*0e20*/  IMAD.MOV.U32 R78, RZ, RZ, R86 ;  /* 0x000000ffff4e7224 */ /* 0x000fe400078e0056 */
[----:B------:R-:W-:Y:S01]  /*0e30*/  IMAD.MOV.U32 R52, RZ, RZ, R23 ;  /* 0x000000ffff347224 */ /* 0x000fe200078e0017 */
[----:B------:R-:W-:Y:S06]  /*0e40*/  BRA `(.L_x_5341) ;  /* 0x0000000000f47947 */ /* 0x000fec0003800000 */
.L_x_45629:
[----:B------:R-:W-:Y:S01]  /*0e50*/  MOV R78, R86 ;  /* 0x00000056004e7202 */ /* 0x000fe20000000f00 */
[----:B------:R-:W-:Y:S02]  /*0e60*/  IMAD.MOV.U32 R53, RZ, RZ, 0x3 ;  /* 0x00000003ff357424 */ /* 0x000fe400078e00ff */
[----:B------:R-:W-:Y:S01]  /*0e70*/  IMAD.MOV.U32 R52, RZ, RZ, R22 ;  /* 0x000000ffff347224 */ /* 0x000fe200078e0016 */
[----:B------:R-:W-:Y:S06]  /*0e80*/  BRA `(.L_x_5341) ;  /* 0x0000000000e47947 */ /* 0x000fec0003800000 */
.L_x_45630:
        /* <DEDUP_REMOVED lines=13> */
.L_x_5343:
[----:B------:R-:W-:Y:S05]  /*0f60*/  BSYNC.RECONVERGENT B2 ;  /* 0x0000000000027941 */ /* 0x000fea0003800200 */
.L_x_5342:
        /* <DEDUP_REMOVED lines=42> */
[----:B------:R-:W-:-:S07]  /*1210*/  IMAD.MOV.U32 R53, RZ, RZ, RZ ;  /* 0x000000ffff357224 */ /* 0x000fce00078e00ff */
.L_x_5341:
[----:B------:R-:W-:Y:S05]  /*1220*/  BSYNC.RECONVERGENT B1 ;  /* 0x0000000000017941 */ /* 0x000fea0003800200 */
.L_x_5340:
[----:B------:R-:W-:Y:S01]  /*1230*/  I2FP.F32.U32 R55, R52 ;  /* 0x0000003400377245 */ /* 0x000fe20000201000 */
[----:B-----5:R-:W-:Y:S01]  /*1240*/  HADD2.F32 R52, -RZ, R44.H0_H0 ;  /* 0x2000002cff347230 */ /* 0x020fe20000004100 */
[----:B------:R-:W-:Y:S01]  /*1250*/  ISETP.NE.AND P1, PT, R53, 0x1, PT ;  /* 0x000000013500780c */ /* 0x000fe20003f25270 */
[----:B------:R-:W-:Y:S01]  /*1260*/  IMAD.U32 R71, RZ, RZ, UR34 ;  /* 0x00000022ff477e24 */ /* 0x000fe2000f8e00ff */
[----:B------:R-:W-:Y:S01]  /*1270*/  MOV R70, UR33 ;  /* 0x0000002100467c02 */ /* 0x000fe20008000f00 */
[----:B------:R-:W-:Y:S01]  /*1280*/  FFMA.FTZ R55, R55, R72, 1.1641532182693481445e-10 ;  /* 0x2f00000037377423 */ /* 0x000fe20000010048 */
[----:B------:R-:W-:Y:S01]  /*1290*/  FMUL.FTZ R52, R52, R73 ;  /* 0x0000004934347220 */ /* 0x000fe20000410000 */
[----:B------:R-:W-:Y:S01]  /*12a0*/  BSSY.RECONVERGENT B1, `(.L_x_5344) ;  /* 0x000004c000017945 */ /* 0x000fe20003800200 */
[----:B------:R-:W-:Y:S02]  /*12b0*/  IMAD.MOV.U32 R54, RZ, RZ, R66 ;  /* 0x000000ffff367224 */ /* 0x000fe400078e0042 */
[----:B------:R-:W-:Y:S01]  /*12c0*/  FMUL.FTZ R52, R52, R71 ;  /* 0x0000004734347220 */ /* 0x000fe20000410000 */
[----:B------:R-:W-:Y:S01]  /*12d0*/  FSETP.GTU.FTZ.AND P0, PT, R55, R70, PT ;  /* 0x000000463700720b */ /* 0x000fe20003f1c000 */
[----:B------:R-:W-:-:S03]  /*12e0*/  HADD2.F32 R55, -RZ, R48.H0_H0 ;  /* 0x20000030ff377230 */ /* 0x000fc60000004100 */
[----:B------:R-:W-:Y:S02]  /*12f0*/  FSEL R52, R52, RZ, !P0 ;  /* 0x000000ff34347208 */ /* 0x000fe40004000000 */
[----:B------:R-:W-:-:S03]  /*1300*/  PLOP3.LUT P0, PT, P0, PT, PT, 0x8, 0x80 ;  /* 0x000000000080781c */ /* 0x000fc6000070e170 */
[----:B------:R-:W-:Y:S01]  /*1310*/  FADD.FTZ R58, R52, R55 ;  /* 0x00000037343a7221 */ /* 0x000fe20000010000 */
[----:B------:R-:W-:Y:S01]  /*1320*/  IMAD.MOV.U32 R55, RZ, RZ, 0x2 ;  /* 0x00000002ff377424 */ /* 0x000fe200078e00ff */
[----:B------:R-:W-:Y:S01]  /*1330*/  P2R R52, PR, RZ, 0x1 ;  /* 0x00000001ff347803 */ /* 0x000fe20000000000 */
        /* <DEDUP_REMOVED lines=9> */
.L_x_5346:
        /* <DEDUP_REMOVED lines=13> */
.L_x_5348:
[----:B------:R-:W-:Y:S05]  /*14a0*/  BSYNC.RECONVERGENT B2 ;  /* 0x0000000000027941 */ /* 0x000fea0003800200 */
.L_x_5347:
        /* <DEDUP_REMOVED lines=43> */
.L_x_5345:
[----:B------:R-:W-:Y:S05]  /*1760*/  BSYNC.RECONVERGENT B1 ;  /* 0x0000000000017941 */ /* 0x000fea0003800200 */
.L_x_5344:
        /* <DEDUP_REMOVED lines=8> */
[----:B------:R-:W-:Y:S02]  /*17f0*/  HADD2.F32 R53, -RZ, R48.H1_H1 ;  /* 0x30000030ff357230 */ /* 0x000fe40000004100 */
        /* <DEDUP_REMOVED lines=14> */
.L_x_5351:
        /* <DEDUP_REMOVED lines=13> */
.L_x_5353:
[----:B------:R-:W-:Y:S05]  /*19b0*/  BSYNC.RECONVERGENT B2 ;  /* 0x0000000000027941 */ /* 0x000fea0003800200 */
.L_x_5352:
        /* <DEDUP_REMOVED lines=43> */
.L_x_5350:
[----:B------:R-:W-:Y:S05]  /*1c70*/  BSYNC.RECONVERGENT B1 ;  /* 0x0000000000017941 */ /* 0x000fea0003800200 */
.L_x_5349:
        /* <DEDUP_REMOVED lines=23> */
.L_x_5356:
        /* <DEDUP_REMOVED lines=13> */
.L_x_5358:
[----:B------:R-:W-:Y:S05]  /*1ec0*/  BSYNC.RECONVERGENT B2 ;  /* 0x0000000000027941 */ /* 0x000fea0003800200 */
.L_x_5357:
        /* <DEDUP_REMOVED lines=43> */
.L_x_5355:
[----:B------:R-:W-:Y:S05]  /*2180*/  BSYNC.RECONVERGENT B1 ;  /* 0x0000000000017941 */ /* 0x000fea0003800200 */
.L_x_5354:
        /* <DEDUP_REMOVED lines=23> */
.L_x_5361:
        /* <DEDUP_REMOVED lines=13> */
.L_x_5363:
[----:B------:R-:W-:Y:S05]  /*23d0*/  BSYNC.RECONVERGENT B2 ;  /* 0x0000000000027941 */ /* 0x000fea0003800200 */
.L_x_5362:
        /* <DEDUP_REMOVED lines=43> */
.L_x_5360:
[----:B------:R-:W-:Y:S05]  /*2690*/  BSYNC.RECONVERGENT B1 ;  /* 0x0000000000017941 */ /* 0x000fea0003800200 */
.L_x_5359:
[----:B------:R-:W-:Y:S01]  /*26a0*/  I2FP.F32.U32 R45, R45 ;  /* 0x0000002d002d7245 */ /* 0x000fe20000201000 */
[----:B------:R-:W-:Y:S01]  /*26b0*/  HADD2.F32 R44, -RZ, R46.H0_H0 ;  /* 0x2000002eff2c7230 */ /* 0x000fe20000004100 */
[----:B------:R-:W-:Y:S01]  /*26c0*/  ISETP.NE.AND P4, PT, R48, 0x1, PT ;  /* 0x000000013000780c */ /* 0x000fe20003f85270 */
[----:B------:R-:W-:Y:S01]  /*26d0*/  HADD2.F32 R63, -RZ, R50.H0_H0 ;  /* 0x20000032ff3f7230 */ /* 0x000fe20000004100 */
        /* <DEDUP_REMOVED lines=19> */
.L_x_5366:
        /* <DEDUP_REMOVED lines=13> */
.L_x_5368:
[----:B------:R-:W-:Y:S05]  /*28e0*/  BSYNC.RECONVERGENT B2 ;  /* 0x0000000000027941 */ /* 0x000fea0003800200 */
.L_x_5367:
        /* <DEDUP_REMOVED lines=43> */
.L_x_5365:
[----:B------:R-:W-:Y:S05]  /*2ba0*/  BSYNC.RECONVERGENT B1 ;  /* 0x0000000000017941 */ /* 0x000fea0003800200 */
.L_x_5364:
        /* <DEDUP_REMOVED lines=8> */
[----:B------:R-:W-:Y:S02]  /*2c30*/  FSETP.GTU.FTZ.AND P4, PT, R45, R70, PT ;  /* 0x000000462d00720b */ /* 0x000fe40003f9c000 */
[----:B------:R-:W-:Y:S02]  /*2c40*/  MOV R45, R66 ;  /* 0x00000042002d7202 */ /* 0x000fe40000000f00 */
        /* <DEDUP_REMOVED lines=13> */
.L_x_5371:
        /* <DEDUP_REMOVED lines=13> */
.L_x_5373:
[----:B------:R-:W-:Y:S05]  /*2df0*/  BSYNC.RECONVERGENT B2 ;  /* 0x0000000000027941 */ /* 0x000fea0003800200 */
.L_x_5372:
        /* <DEDUP_REMOVED lines=43> */
.L_x_5370:
[----:B------:R-:W-:Y:S05]  /*30b0*/  BSYNC.RECONVERGENT B1 ;  /* 0x0000000000017941 */ /* 0x000fea0003800200 */
.L_x_5369:
        /* <DEDUP_REMOVED lines=23> */
.L_x_5376:
        /* <DEDUP_REMOVED lines=15> */
.L_x_5378:
[----:B------:R-:W-:Y:S05]  /*3320*/  BSYNC.RECONVERGENT B2 ;  /* 0x0000000000027941 */ /* 0x000fea0003800200 */
.L_x_5377:
        /* <DEDUP_REMOVED lines=43> */
.L_x_5375:
[----:B------:R-:W-:Y:S05]  /*35e0*/  BSYNC.RECONVERGENT B1 ;  /* 0x0000000000017941 */ /* 0x000fea0003800200 */
.L_x_5374:
        /* <DEDUP_REMOVED lines=15> */
.L_x_5339:
        /* <DEDUP_REMOVED lines=16> */
.L_x_5382:
        /* <DEDUP_REMOVED lines=13> */
.L_x_5384:
[----:B------:R-:W-:Y:S05]  /*38b0*/  BSYNC.RECONVERGENT B2 ;  /* 0x0000000000027941 */ /* 0x000fea0003800200 */
.L_x_5383:
        /* <DEDUP_REMOVED lines=43> */
.L_x_5381:
[----:B------:R-:W-:Y:S05]  /*3b70*/  BSYNC.RECONVERGENT B1 ;  /* 0x0000000000017941 */ /* 0x000fea0003800200 */
.L_x_5380:
        /* <DEDUP_REMOVED lines=8> */
[----:B------:R-:W-:Y:S02]  /*3c00*/  IMAD.MOV.U32 R51, RZ, RZ, 0x2 ;  /* 0x00000002ff337424 */ /* 0x000fe400078e00ff */
[----:B------:R-:W-:Y:S01]  /*3c10*/  FSETP.GTU.FTZ.AND P0, PT, R49, R70, PT ;  /* 0x000000463100720b */ /* 0x000fe20003f1c000 */
[----:B------:R-:W-:-:S03]  /*3c20*/  FMUL.FTZ R48, R48, R71 ;  /* 0x0000004730307220 */ /* 0x000fc60000410000 */
[----:B------:R-:W-:Y:S02]  /*3c30*/  PLOP3.LUT P2, PT, P0, PT, PT, 0x8, 0x80 ;  /* 0x000000000080781c */ /* 0x000fe4000074e170 */
[----:B------:R-:W-:Y:S01]  /*3c40*/  FSEL R58, R48, RZ, !P0 ;  /* 0x000000ff303a7208 */ /* 0x000fe20004000000 */
[----:B------:R-:W-:Y:S01]  /*3c50*/  IMAD.MOV.U32 R48, RZ, RZ, R66 ;  /* 0x000000ffff307224 */ /* 0x000fe200078e0042 */
        /* <DEDUP_REMOVED lines=10> */
.L_x_5387:
        /* <DEDUP_REMOVED lines=13> */
.L_x_5389:
[----:B------:R-:W-:Y:S05]  /*3dd0*/  BSYNC.RECONVERGENT B2 ;  /* 0x0000000000027941 */ /* 0x000fea0003800200 */
.L_x_5388:
        /* <DEDUP_REMOVED lines=43> */
.L_x_5386:
[----:B------:R-:W-:Y:S05]  /*4090*/  BSYNC.RECONVERGENT B1 ;  /* 0x0000000000017941 */ /* 0x000fea0003800200 */
.L_x_5385:
        /* <DEDUP_REMOVED lines=21> */
.L_x_5392:
        /* <DEDUP_REMOVED lines=13> */
.L_x_5394:
[----:B------:R-:W-:Y:S05]  /*42c0*/  BSYNC.RECONVERGENT B2 ;  /* 0x0000000000027941 */ /* 0x000fea0003800200 */
.L_x_5393:
        /* <DEDUP_REMOVED lines=43> */
.L_x_5391:
[----:B------:R-:W-:Y:S05]  /*4580*/  BSYNC.RECONVERGENT B1 ;  /* 0x0000000000017941 */ /* 0x000fea0003800200 */
.L_x_5390:
        /* <DEDUP_REMOVED lines=21> */
.L_x_5397:
        /* <DEDUP_REMOVED lines=13> */
.L_x_5399:
[----:B------:R-:W-:Y:S05]  /*47b0*/  BSYNC.RECONVERGENT B2 ;  /* 0x0000000000027941 */ /* 0x000fea0003800200 */
.L_x_5398:
        /* <DEDUP_REMOVED lines=43> */
.L_x_5396:
[----:B------:R-:W-:Y:S05]  /*4a70*/  BSYNC.RECONVERGENT B1 ;  /* 0x0000000000017941 */ /* 0x000fea0003800200 */
.L_x_5395:
[----:B------:R-:W-:Y:S01]  /*4a80*/  I2FP.F32.U32 R49, R44 ;  /* 0x0000002c00317245 */ /* 0x000fe20000201000 */
[----:B------:R-:W-:Y:S01]  /*4a90*/  HADD2.F32 R44, -RZ, R45.H1_H1 ;  /* 0x3000002dff2c7230 */ /* 0x000fe20000004100 */
[----:B------:R-:W-:Y:S01]  /*4aa0*/  ISETP.NE.AND P4, PT, R50, 0x1, PT ;  /* 0x000000013200780c */ /* 0x000fe20003f85270 */
[----:B------:R-:W-:Y:S01]  /*4ab0*/  BSSY.RECONVERGENT B1, `(.L_x_5400) ;  /* 0x000004b000017945 */ /* 0x000fe20003800200 */
[----:B------:R-:W-:Y:S02]  /*4ac0*/  IMAD.MOV.U32 R48, RZ, RZ, 0x2 ;  /* 0x00000002ff307424 */ /* 0x000fe400078e00ff */
        /* <DEDUP_REMOVED lines=16> */
.L_x_5402:
        /* <DEDUP_REMOVED lines=13> */
.L_x_5404:
[----:B------:R-:W-:Y:S05]  /*4ca0*/  BSYNC.RECONVERGENT B2 ;  /* 0x0000000000027941 */ /* 0x000fea0003800200 */
.L_x_5403:
        /* <DEDUP_REMOVED lines=43> */
.L_x_5401:
[----:B------:R-:W-:Y:S05]  /*4f60*/  BSYNC.RECONVERGENT B1 ;  /* 0x0000000000017941 */ /* 0x000fea0003800200 */
.L_x_5400:
[----:B------:R-:W-:Y:S01]  /*4f70*/  I2FP.F32.U32 R45, R44 ;  /* 0x0000002c002d7245 */ /* 0x000fe20000201000 */
[----:B------:R-:W-:Y:S01]  /*4f80*/  HADD2.F32 R44, -RZ, R46.H0_H0 ;  /* 0x2000002eff2c7230 */ /* 0x000fe20000004100 */
[----:B------:R-:W-:Y:S01]  /*4f90*/  ISETP.NE.AND P4, PT, R48, 0x1, PT ;  /* 0x000000013000780c */ /* 0x000fe20003f85270 */
[----:B------:R-:W-:Y:S02]  /*4fa0*/  BSSY.RECONVERGENT B1, `(.L_x_5405) ;  /* 0x000004b000017945 */ /* 0x000fe40003800200 */
[----:B------:R-:W-:Y:S01]  /*4fb0*/  FFMA.FTZ R45, R45, R72, 1.1641532182693481445e-10 ;  /* 0x2f0000002d2d7423 */ /* 0x000fe20000010048 */
[----:B------:R-:W-:-:S04]  /*4fc0*/  FMUL.FTZ R44, R44, R73 ;  /* 0x000000492c2c7220 */ /* 0x000fc80000410000 */
[----:B------:R-:W-:Y:S01]  /*4fd0*/  FMUL.FTZ R44, R44, R71 ;  /* 0x000000472c2c7220 */ /* 0x000fe20000410000 */
[----:B------:R-:W-:Y:S01]  /*4fe0*/  FSETP.GTU.FTZ.AND P3, PT, R45, R70, PT ;  /* 0x000000462d00720b */ /* 0x000fe20003f7c000 */
[----:B------:R-:W-:-:S03]  /*4ff0*/  IMAD.MOV.U32 R45, RZ, RZ, R66 ;  /* 0x000000ffff2d7224 */ /* 0x000fc600078e0042 */
[----:B------:R-:W-:Y:S01]  /*5000*/  FSEL R63, R44, RZ, !P3 ;  /* 0x000000ff2c3f7208 */ /* 0x000fe20005800000 */
[----:B------:R-:W-:Y:S01]  /*5010*/  HFMA2 R44, -RZ, RZ, 0, 1.1920928955078125e-07 ;  /* 0x00000002ff2c7431 */ /* 0x000fe200000001ff */
        /* <DEDUP_REMOVED lines=10> */
.L_x_5407:
        /* <DEDUP_REMOVED lines=13> */
.L_x_5409:
[----:B------:R-:W-:Y:S05]  /*5190*/  BSYNC.RECONVERGENT B2 ;  /* 0x0000000000027941 */ /* 0x000fea0003800200 */
.L_x_5408:
        /* <DEDUP_REMOVED lines=43> */
.L_x_5406:
[----:B------:R-:W-:Y:S05]  /*5450*/  BSYNC.RECONVERGENT B1 ;  /* 0x0000000000017941 */ /* 0x000fea0003800200 */
.L_x_5405:
[----:B------:R-:W-:Y:S01]  /*5460*/  I2FP.F32.U32 R45, R45 ;  /* 0x0000002d002d7245 */ /* 0x000fe20000201000 */
[----:B------:R-:W-:Y:S01]  /*5470*/  HADD2.F32 R46, -RZ, R46.H1_H1 ;  /* 0x3000002eff2e7230 */ /* 0x000fe20000004100 */
[----:B------:R-:W-:Y:S01]  /*5480*/  ISETP.NE.AND P5, PT, R44, 0x1, PT ;  /* 0x000000012c00780c */ /* 0x000fe20003fa5270 */
[----:B------:R-:W-:Y:S02]  /*5490*/  BSSY.RECONVERGENT B1, `(.L_x_5410) ;  /* 0x000004b000017945 */ /* 0x000fe40003800200 */
[----:B------:R-:W-:Y:S01]  /*54a0*/  FFMA.FTZ R45, R45, R72, 1.1641532182693481445e-10 ;  /* 0x2f0000002d2d7423 */ /* 0x000fe20000010048 */
[----:B------:R-:W-:-:S04]  /*54b0*/  FMUL.FTZ R46, R46, R73 ;  /* 0x000000492e2e7220 */ /* 0x000fc80000410000 */
[----:B------:R-:W-:Y:S01]  /*54c0*/  FMUL.FTZ R46, R46, R71 ;  /* 0x000000472e2e7220 */ /* 0x000fe20000410000 */
[----:B------:R-:W-:Y:S02]  /*54d0*/  FSETP.GTU.FTZ.AND P4, PT, R45, R70, PT ;  /* 0x000000462d00720b */ /* 0x000fe40003f9c000 */
[----:B------:R-:W-:Y:S02]  /*54e0*/  MOV R45, R66 ;  /* 0x00000042002d7202 */ /* 0x000fe40000000f00 */
        /* <DEDUP_REMOVED lines=12> */
.L_x_5412:
        /* <DEDUP_REMOVED lines=13> */
.L_x_5414:
[----:B------:R-:W-:Y:S05]  /*5680*/  BSYNC.RECONVERGENT B2 ;  /* 0x0000000000027941 */ /* 0x000fea0003800200 */
.L_x_5413:
        /* <DEDUP_REMOVED lines=43> */
.L_x_5411:
[----:B------:R-:W-:Y:S05]  /*5940*/  BSYNC.RECONVERGENT B1 ;  /* 0x0000000000017941 */ /* 0x000fea0003800200 */
.L_x_5410:
        /* <DEDUP_REMOVED lines=21> */
.L_x_5417:
        /* <DEDUP_REMOVED lines=15> */
.L_x_5419:
[----:B------:R-:W-:Y:S05]  /*5b90*/  BSYNC.RECONVERGENT B2 ;  /* 0x0000000000027941 */ /* 0x000fea0003800200 */
.L_x_5418:
        /* <DEDUP_REMOVED lines=43> */
.L_x_5416:
[----:B------:R-:W-:Y:S05]  /*5e50*/  BSYNC.RECONVERGENT B1 ;  /* 0x0000000000017941 */ /* 0x000fea0003800200 */
.L_x_5415:
        /* <DEDUP_REMOVED lines=12> */
.L_x_5379:
[----:B------:R-:W-:Y:S01]  /*5f20*/  SEL R80, RZ, 0x10000, !P5 ;  /* 0x00010000ff507807 */ /* 0x000fe20006800000 */
[----:B------:R-:W0:Y:S01]  /*5f30*/  LDC.64 R54, c[0x0][0x3a8] ;  /* 0x0000ea00ff367b82 */ /* 0x000e220000000a00 */
[----:B------:R-:W-:Y:S02]  /*5f40*/  ISETP.NE.AND P5, PT, R52, RZ, PT ;  /* 0x000000ff3400720c */ /* 0x000fe40003fa5270 */
[----:B------:R-:W-:Y:S02]  /*5f50*/  SEL R47, RZ, 0x1000000, !P6 ;  /* 0x01000000ff2f7807 */ /* 0x000fe40007000000 */
[----:B------:R-:W-:Y:S02]  /*5f60*/  SEL R81, RZ, 0x100, !P4 ;  /* 0x00000100ff517807 */ /* 0x000fe40006000000 */
[----:B------:R-:W-:Y:S01]  /*5f70*/  SEL R46, RZ, 0x1000000, !P2 ;  /* 0x01000000ff2e7807 */ /* 0x000fe20005000000 */
[----:B------:R-:W1:Y:S01]  /*5f80*/  LDC.64 R52, c[0x0][0x3b0] ;  /* 0x0000ec00ff347b82 */ /* 0x000e620000000a00 */
[----:B------:R-:W-:-:S02]  /*5f90*/  SEL R45, RZ, 0x10000, !P1 ;  /* 0x00010000ff2d7807 */ /* 0x000fc40004800000 */
[----:B------:R-:W-:Y:S02]  /*5fa0*/  SEL R44, RZ, 0x100, !P0 ;  /* 0x00000100ff2c7807 */ /* 0x000fe40004000000 */
[----:B------:R-:W-:Y:S02]  /*5fb0*/  LOP3.LUT R81, R81, R47, R80, 0xfe, !PT ;  /* 0x0000002f51517212 */ /* 0x000fe400078efe50 */
[----:B------:R-:W-:Y:S02]  /*5fc0*/  SEL R80, RZ, 0x1, !P3 ;  /* 0x00000001ff507807 */ /* 0x000fe40005800000 */
[----:B------:R-:W-:Y:S02]  /*5fd0*/  LOP3.LUT R44, R44, R46, R45, 0xfe, !PT ;  /* 0x0000002e2c2c7212 */ /* 0x000fe400078efe2d */
[----:B------:R-:W-:Y:S02]  /*5fe0*/  SEL R45, RZ, 0x1, !P5 ;  /* 0x00000001ff2d7807 */ /* 0x000fe40006800000 */
[----:B------:R-:W-:-:S02]  /*5ff0*/  IADD3 R77, PT, PT, R59, 0x20, RZ ;  /* 0x000000203b4d7810 */ /* 0x000fc40007ffe0ff */
[----:B------:R-:W-:Y:S01]  /*6000*/  LOP3.LUT R81, R81, R80, RZ, 0xfc, !PT ;  /* 0x0000005051517212 */ /* 0x000fe200078efcff */
[----:B0-----:R-:W-:Y:S01]  /*6010*/  IMAD.WIDE.U32 R84, R59, 0x10, R54 ;  /* 0x000000103b547825 */ /* 0x001fe200078e0036 */
[----:B------:R-:W-:Y:S02]  /*6020*/  LOP3.LUT R80, R44, R45, RZ, 0xfc, !PT ;  /* 0x0000002d2c507212 */ /* 0x000fe400078efcff */
        /* <DEDUP_REMOVED lines=26> */
.L_x_5423:
        /* <DEDUP_REMOVED lines=13> */
.L_x_5425:
[----:B------:R-:W-:Y:S05]  /*62a0*/  BSYNC.RECONVERGENT B2 ;  /* 0x0000000000027941 */ /* 0x000fea0003800200 */
.L_x_5424:
        /* <DEDUP_REMOVED lines=41> */
[----:B------:R-:W-:-:S07]  /*6540*/  IMAD.MOV.U32 R80, RZ, RZ, RZ ;  /* 0x000000ffff507224 */ /* 0x000fce00078e00ff */
.L_x_5422:
[----:B------:R-:W-:Y:S05]  /*6550*/  BSYNC.RECONVERGENT B1 ;  /* 0x0000000000017941 */ /* 0x000fea0003800200 */
.L_x_5421:
[----:B------:R-:W-:Y:S01]  /*6560*/  I2FP.F32.U32 R81, R81 ;  /* 0x0000005100517245 */ /* 0x000fe20000201000 */
[----:B-----5:R-:W-:Y:S01]  /*6570*/  HADD2.F32 R78, -RZ, R44.H0_H0 ;  /* 0x2000002cff4e7230 */ /* 0x020fe20000004100 */
[----:B------:R-:W-:Y:S01]  /*6580*/  ISETP.NE.AND P1, PT, R80, 0x1, PT ;  /* 0x000000015000780c */ /* 0x000fe20003f25270 */
[----:B------:R-:W-:Y:S01]  /*6590*/  BSSY.RECONVERGENT B1, `(.L_x_5426) ;  /* 0x000004e000017945 */ /* 0x000fe20003800200 */
[----:B------:R-:W-:Y:S02]  /*65a0*/  IMAD.MOV.U32 R82, RZ, RZ, 0x2 ;  /* 0x00000002ff527424 */ /* 0x000fe400078e00ff */
[----:B------:R-:W-:Y:S01]  /*65b0*/  FFMA.FTZ R81, R81, R72, 1.1641532182693481445e-10 ;  /* 0x2f00000051517423 */ /* 0x000fe20000010048 */
[----:B------:R-:W-:-:S04]  /*65c0*/  FMUL.FTZ R78, R78, R73 ;  /* 0x000000494e4e7220 */ /* 0x000fc80000410000 */
[----:B------:R-:W-:Y:S01]  /*65d0*/  FMUL.FTZ R78, R78, R71 ;  /* 0x000000474e4e7220 */ /* 0x000fe20000410000 */
[----:B------:R-:W-:Y:S01]  /*65e0*/  FSETP.GTU.FTZ.AND P0, PT, R81, R70, PT ;  /* 0x000000465100720b */ /* 0x000fe20003f1c000 */
[----:B------:R-:W-:-:S03]  /*65f0*/  HADD2.F32 R81, -RZ, R48.H0_H0 ;  /* 0x20000030ff517230 */ /* 0x000fc60000004100 */
        /* <DEDUP_REMOVED lines=14> */
.L_x_5428:
        /* <DEDUP_REMOVED lines=13> */
.L_x_5430:
[----:B------:R-:W-:Y:S05]  /*67b0*/  BSYNC.RECONVERGENT B2 ;  /* 0x0000000000027941 */ /* 0x000fea0003800200 */
.L_x_5429:
        /* <DEDUP_REMOVED lines=43> */
.L_x_5427:
[----:B------:R-:W-:Y:S05]  /*6a70*/  BSYNC.RECONVERGENT B1 ;  /* 0x0000000000017941 */ /* 0x000fea0003800200 */
.L_x_5426:
        /* <DEDUP_REMOVED lines=23> */
.L_x_5433:
        /* <DEDUP_REMOVED lines=13> */
.L_x_5435:
[----:B------:R-:W-:Y:S05]  /*6cc0*/  BSYNC.RECONVERGENT B2 ;  /* 0x0000000000027941 */ /* 0x000fea0003800200 */
.L_x_5434:
        /* <DEDUP_REMOVED lines=43> */
.L_x_5432:
[----:B------:R-:W-:Y:S05]  /*6f80*/  BSYNC.RECONVERGENT B1 ;  /* 0x0000000000017941 */ /* 0x000fea0003800200 */
.L_x_5431:
        /* <DEDUP_REMOVED lines=23> */
.L_x_5438:
        /* <DEDUP_REMOVED lines=13> */
.L_x_5440:
[----:B------:R-:W-:Y:S05]  /*71d0*/  BSYNC.RECONVERGENT B2 ;  /* 0x0000000000027941 */ /* 0x000fea0003800200 */
.L_x_5439:
        /* <DEDUP_REMOVED lines=41> */
[----:B------:R-:W-:Y:S02]  /*7470*/  LOP3.LUT R22, R22, UR32, R83, 0x96, !PT ;  /* 0x0000002016167c12 */ /* 0x000fe4000f8e9653 */
[----:B------:R-:W-:-:S07]  /*7480*/  MOV R88, R82 ;  /* 0x0000005200587202 */ /* 0x000fce0000000f00 */
.L_x_5437:
[----:B------:R-:W-:Y:S05]  /*7490*/  BSYNC.RECONVERGENT B1 ;  /* 0x0000000000017941 */ /* 0x000fea0003800200 */
.L_x_5436:
[----:B------:R-:W-:Y:S01]  /*74a0*/  I2FP.F32.U32 R83, R44 ;  /* 0x0000002c00537245 */ /* 0x000fe20000201000 */
[----:B------:R-:W-:Y:S01]  /*74b0*/  HADD2.F32 R44, -RZ, R45.H1_H1 ;  /* 0x3000002dff2c7230 */ /* 0x000fe20000004100 */
[----:B------:R-:W-:Y:S01]  /*74c0*/  ISETP.NE.AND P3, PT, R84, 0x1, PT ;  /* 0x000000015400780c */ /* 0x000fe20003f65270 */
[----:B------:R-:W-:Y:S01]  /*74d0*/  HADD2.F32 R49, -RZ, R49.H1_H1 ;  /* 0x30000031ff317230 */ /* 0x000fe20000004100 */
        /* <DEDUP_REMOVED lines=19> */
.L_x_5443:
        /* <DEDUP_REMOVED lines=13> */
.L_x_5445:
[----:B------:R-:W-:Y:S05]  /*76e0*/  BSYNC.RECONVERGENT B2 ;  /* 0x0000000000027941 */ /* 0x000fea0003800200 */
.L_x_5444:
        /* <DEDUP_REMOVED lines=43> */
.L_x_5442:
[----:B------:R-:W-:Y:S05]  /*79a0*/  BSYNC.RECONVERGENT B1 ;  /* 0x0000000000017941 */ /* 0x000fea0003800200 */
.L_x_5441:
        /* <DEDUP_REMOVED lines=23> */
.L_x_5448:
        /* <DEDUP_REMOVED lines=13> */
.L_x_5450:
[----:B------:R-:W-:Y:S05]  /*7bf0*/  BSYNC.RECONVERGENT B2 ;  /* 0x0000000000027941 */ /* 0x000fea0003800200 */
.L_x_5449:
        /* <DEDUP_REMOVED lines=43> */
.L_x_5447:
[----:B------:R-:W-:Y:S05]  /*7eb0*/  BSYNC.RECONVERGENT B1 ;  /* 0x0000000000017941 */ /* 0x000fea0003800200 */
.L_x_5446:
        /* <DEDUP_REMOVED lines=23> */
.L_x_5453:
        /* <DEDUP_REMOVED lines=13> */
.L_x_5455:
[----:B------:R-:W-:Y:S05]  /*8100*/  BSYNC.RECONVERGENT B2 ;  /* 0x0000000000027941 */ /* 0x000fea0003800200 */
.L_x_5454:
        /* <DEDUP_REMOVED lines=43> */
.L_x_5452:
[----:B------:R-:W-:Y:S05]  /*83c0*/  BSYNC.RECONVERGENT B1 ;  /* 0x0000000000017941 */ /* 0x000fea0003800200 */
.L_x_5451:
        /* <DEDUP_REMOVED lines=23> */
.L_x_5458:
        /* <DEDUP_REMOVED lines=15> */
.L_x_5460:
[----:B------:R-:W-:Y:S05]  /*8630*/  BSYNC.RECONVERGENT B2 ;  /* 0x0000000000027941 */ /* 0x000fea0003800200 */
.L_x_5459:
        /* <DEDUP_REMOVED lines=43> */
.L_x_5457:
[----:B------:R-:W-:Y:S05]  /*88f0*/  BSYNC.RECONVERGENT B1 ;  /* 0x0000000000017941 */ /* 0x000fea0003800200 */
.L_x_5456:
        /* <DEDUP_REMOVED lines=15> */
.L_x_5420:
        /* <DEDUP_REMOVED lines=16> */
.L_x_5464:
        /* <DEDUP_REMOVED lines=13> */
.L_x_5466:
[----:B------:R-:W-:Y:S05]  /*8bc0*/  BSYNC.RECONVERGENT B2 ;  /* 0x0000000000027941 */ /* 0x000fea0003800200 */
.L_x_5465:
        /* <DEDUP_REMOVED lines=39> */
[----:B------:R-:W-:Y:S01]  /*8e40*/  LOP3.LUT R23, R48, UR31, R51, 0x96, !PT ;  /* 0x0000001f30177c12 */ /* 0x000fe2000f8e9633 */
[----:B------:R-:W-:Y:S01]  /*8e50*/  IMAD.MOV.U32 R48, RZ, RZ, R78 ;  /* 0x000000ffff307224 */ /* 0x000fe200078e004e */
[----:B------:R-:W-:-:S07]  /*8e60*/  LOP3.LUT R22, R22, UR32, R89, 0x96, !PT ;  /* 0x0000002016167c12 */ /* 0x000fce000f8e9659 */
.L_x_5463:
[----:B------:R-:W-:Y:S05]  /*8e70*/  BSYNC.RECONVERGENT B1 ;  /* 0x0000000000017941 */ /* 0x000fea0003800200 */
.L_x_5462:
[----:B------:R-:W-:Y:S01]  /*8e80*/  I2FP.F32.U32 R49, R48 ;  /* 0x0000003000317245 */ /* 0x000fe20000201000 */
[----:B-----5:R-:W-:Y:S01]  /*8e90*/  HADD2.F32 R48, -RZ, R44.H0_H0 ;  /* 0x2000002cff307230 */ /* 0x020fe20000004100 */
[----:B------:R-:W-:Y:S01]  /*8ea0*/  ISETP.NE.AND P1, PT, R50, 0x1, PT ;  /* 0x000000013200780c */ /* 0x000fe20003f25270 */
[----:B------:R-:W-:Y:S02]  /*8eb0*/  BSSY.RECONVERGENT B1, `(.L_x_5467) ;  /* 0x000004c000017945 */ /* 0x000fe40003800200 */
[----:B------:R-:W-:Y:S01]  /*8ec0*/  FFMA.FTZ R49, R49, R72, 1.1641532182693481445e-10 ;  /* 0x2f00000031317423 */ /* 0x000fe20000010048 */
[----:B------:R-:W-:-:S04]  /*8ed0*/  FMUL.FTZ R48, R48, R73 ;  /* 0x0000004930307220 */ /* 0x000fc80000410000 */
[----:B------:R-:W-:Y:S01]  /*8ee0*/  FSETP.GTU.FTZ.AND P0, PT, R49, R70, PT ;  /* 0x000000463100720b */ /* 0x000fe20003f1c000 */
[----:B------:R-:W-:Y:S01]  /*8ef0*/  FMUL.FTZ R48, R48, R71 ;  /* 0x0000004730307220 */ /* 0x000fe20000410000 */
[----:B------:R-:W-:Y:S02]  /*8f00*/  MOV R49, R66 ;  /* 0x0000004200317202 */ /* 0x000fe40000000f00 */
[----:B------:R-:W-:Y:S02]  /*8f10*/  PLOP3.LUT P2, PT, P0, PT, PT, 0x8, 0x80 ;  /* 0x000000000080781c */ /* 0x000fe4000074e170 */
[----:B------:R-:W-:Y:S01]  /*8f20*/  FSEL R78, R48, RZ, !P0 ;  /* 0x000000ff304e7208 */ /* 0x000fe20004000000 */
[----:B------:R-:W-:Y:S01]  /*8f30*/  IMAD.MOV.U32 R48, RZ, RZ, 0x2 ;  /* 0x00000002ff307424 */ /* 0x000fe200078e00ff */
        /* <DEDUP_REMOVED lines=10> */
.L_x_5469:
        /* <DEDUP_REMOVED lines=13> */
.L_x_5471:
[----:B------:R-:W-:Y:S05]  /*90b0*/  BSYNC.RECONVERGENT B2 ;  /* 0x0000000000027941 */ /* 0x000fea0003800200 */
.L_x_5470:
        /* <DEDUP_REMOVED lines=43> */
.L_x_5468:
[----:B------:R-:W-:Y:S05]  /*9370*/  BSYNC.RECONVERGENT B1 ;  /* 0x0000000000017941 */ /* 0x000fea0003800200 */
.L_x_5467:
        /* <DEDUP_REMOVED lines=21> */
.L_x_5474:
        /* <DEDUP_REMOVED lines=13> */
.L_x_5476:
[----:B------:R-:W-:Y:S05]  /*95a0*/  BSYNC.RECONVERGENT B2 ;  /* 0x0000000000027941 */ /* 0x000fea0003800200 */
.L_x_5475:
        /* <DEDUP_REMOVED lines=43> */
.L_x_5473:
[----:B------:R-:W-:Y:S05]  /*9860*/  BSYNC.RECONVERGENT B1 ;  /* 0x0000000000017941 */ /* 0x000fea0003800200 */
.L_x_5472:
        /* <DEDUP_REMOVED lines=21> */
.L_x_5479:
        /* <DEDUP_REMOVED lines=13> */
.L_x_5481:
[----:B------:R-:W-:Y:S05]  /*9a90*/  BSYNC.RECONVERGENT B2 ;  /* 0x0000000000027941 */ /* 0x000fea0003800200 */
.L_x_5480:
        /* <DEDUP_REMOVED lines=43> */
.L_x_5478:
[----:B------:R-:W-:Y:S05]  /*9d50*/  BSYNC.RECONVERGENT B1 ;  /* 0x0000000000017941 */ /* 0x000fea0003800200 */
.L_x_5477:
        /* <DEDUP_REMOVED lines=21> */
.L_x_5484:
        /* <DEDUP_REMOVED lines=13> */
.L_x_5486:
[----:B------:R-:W-:Y:S05]  /*9f80*/  BSYNC.RECONVERGENT B2 ;  /* 0x0000000000027941 */ /* 0x000fea0003800200 */
.L_x_5485:
        /* <DEDUP_REMOVED lines=40> */
[----:B------:R-:W-:Y:S02]  /*a210*/  LOP3.LUT R22, R22, UR32, R45, 0x96, !PT ;  /* 0x0000002016167c12 */ /* 0x000fe4000f8e962d */
[----:B------:R-:W-:Y:S01]  /*a220*/  MOV R45, R88 ;  /* 0x00000058002d7202 */ /* 0x000fe20000000f00 */
[----:B------:R-:W-:-:S07]  /*a230*/  IMAD.MOV.U32 R88, RZ, RZ, R44 ;  /* 0x000000ffff587224 */ /* 0x000fce00078e002c */
.L_x_5483:
[----:B------:R-:W-:Y:S05]  /*a240*/  BSYNC.RECONVERGENT B1 ;  /* 0x0000000000017941 */ /* 0x000fea0003800200 */
.L_x_5482:
[----:B------:R-:W-:Y:S01]  /*a250*/  I2FP.F32.U32 R45, R45 ;  /* 0x0000002d002d7245 */ /* 0x000fe20000201000 */
[----:B------:R-:W-:Y:S01]  /*a260*/  HADD2.F32 R44, -RZ, R46.H0_H0 ;  /* 0x2000002eff2c7230 */ /* 0x000fe20000004100 */
        /* <DEDUP_REMOVED lines=19> */
.L_x_5489:
        /* <DEDUP_REMOVED lines=13> */
.L_x_5491:
[----:B------:R-:W-:Y:S05]  /*a470*/  BSYNC.RECONVERGENT B2 ;  /* 0x0000000000027941 */ /* 0x000fea0003800200 */
.L_x_5490:
        /* <DEDUP_REMOVED lines=43> */
.L_x_5488:
[----:B------:R-:W-:Y:S05]  /*a730*/  BSYNC.RECONVERGENT B1 ;  /* 0x0000000000017941 */ /* 0x000fea0003800200 */
.L_x_5487:
        /* <DEDUP_REMOVED lines=21> */
.L_x_5494:
        /* <DEDUP_REMOVED lines=13> */
.L_x_5496:
[----:B------:R-:W-:Y:S05]  /*a960*/  BSYNC.RECONVERGENT B2 ;  /* 0x0000000000027941 */ /* 0x000fea0003800200 */
.L_x_5495:
        /* <DEDUP_REMOVED lines=43> */
.L_x_5493:
[----:B------:R-:W-:Y:S05]  /*ac20*/  BSYNC.RECONVERGENT B1 ;  /* 0x0000000000017941 */ /* 0x000fea0003800200 */
.L_x_5492:
        /* <DEDUP_REMOVED lines=21> */
.L_x_5499:
        /* <DEDUP_REMOVED lines=15> */
.L_x_5501:
[----:B------:R-:W-:Y:S05]  /*ae70*/  BSYNC.RECONVERGENT B2 ;  /* 0x0000000000027941 */ /* 0x000fea0003800200 */
.L_x_5500:
        /* <DEDUP_REMOVED lines=43> */
.L_x_5498:
[----:B------:R-:W-:Y:S05]  /*b130*/  BSYNC.RECONVERGENT B1 ;  /* 0x0000000000017941 */ /* 0x000fea0003800200 */
.L_x_5497:
        /* <DEDUP_REMOVED lines=12> */
.L_x_5461:
        /* <DEDUP_REMOVED lines=11> */
[----:B------:R-:W-:Y:S02]  /*b2b0*/  SEL R90, RZ, 0x1, !P3 ;  /* 0x00000001ff5a7807 */ /* 0x000fe40005800000 */
[----:B------:R-:W-:Y:S02]  /*b2c0*/  LOP3.LUT R44, R44, R46, R45, 0xfe, !PT ;  /* 0x0000002e2c2c7212 */ /* 0x000fe400078efe2d */
[----:B------:R-:W-:Y:S02]  /*b2d0*/  SEL R45, RZ, 0x1, !P5 ;  /* 0x00000001ff2d7807 */ /* 0x000fe40006800000 */
[----:B------:R-:W-:-:S02]  /*b2e0*/  IADD3 R89, PT, PT, R59, 0x40, RZ ;  /* 0x000000403b597810 */ /* 0x000fc40007ffe0ff */
[----:B------:R-:W-:Y:S02]  /*b2f0*/  LOP3.LUT R91, R91, R90, RZ, 0xfc, !PT ;  /* 0x0000005a5b5b7212 */ /* 0x000fe400078efcff */
        /* <DEDUP_REMOVED lines=25> */
.L_x_5505:
        /* <DEDUP_REMOVED lines=13> */
.L_x_5507:
[----:B------:R-:W-:Y:S05]  /*b560*/  BSYNC.RECONVERGENT B2 ;  /* 0x0000000000027941 */ /* 0x000fea0003800200 */
.L_x_5506:
        /* <DEDUP_REMOVED lines=40> */
[----:B------:R-:W-:Y:S01]  /*b7f0*/  HFMA2 R90, -RZ, RZ, 0, 0 ;  /* 0x00000000ff5a7431 */ /* 0x000fe200000001ff */
[----:B------:R-:W-:Y:S01]  /*b800*/  LOP3.LUT R22, R22, UR32, R91, 0x96, !PT ;  /* 0x0000002016167c12 */ /* 0x000fe2000f8e965b */
[----:B------:R-:W-:-:S07]  /*b810*/  IMAD.MOV.U32 R91, RZ, RZ, R88 ;  /* 0x000000ffff5b7224 */ /* 0x000fce00078e0058 */
.L_x_5504:
[----:B------:R-:W-:Y:S05]  /*b820*/  BSYNC.RECONVERGENT B1 ;  /* 0x0000000000017941 */ /* 0x000fea0003800200 */
.L_x_5503:
        /* <DEDUP_REMOVED lines=24> */
.L_x_5510:
        /* <DEDUP_REMOVED lines=13> */
.L_x_5512:
[----:B------:R-:W-:Y:S05]  /*ba80*/  BSYNC.RECONVERGENT B2 ;  /* 0x0000000000027941 */ /* 0x000fea0003800200 */
.L_x_5511:
        /* <DEDUP_REMOVED lines=43> */
.L_x_5509:
[----:B------:R-:W-:Y:S05]  /*bd40*/  BSYNC.RECONVERGENT B1 ;  /* 0x0000000000017941 */ /* 0x000fea0003800200 */
.L_x_5508:
        /* <DEDUP_REMOVED lines=23> */
.L_x_5515:
        /* <DEDUP_REMOVED lines=13> */
.L_x_5517:
[----:B------:R-:W-:Y:S05]  /*bf90*/  BSYNC.RECONVERGENT B2 ;  /* 0x0000000000027941 */ /* 0x000fea0003800200 */
.L_x_5516:
        /* <DEDUP_REMOVED lines=43> */
.L_x_5514:
[----:B------:R-:W-:Y:S05]  /*c250*/  BSYNC.RECONVERGENT B1 ;  /* 0x0000000000017941 */ /* 0x000fea0003800200 */
.L_x_5513:
        /* <DEDUP_REMOVED lines=23> */
.L_x_5520:
        /* <DEDUP_REMOVED lines=13> */
.L_x_5522:
[----:B------:R-:W-:Y:S05]  /*c4a0*/  BSYNC.RECONVERGENT B2 ;  /* 0x0000000000027941 */ /* 0x000fea0003800200 */
.L_x_5521:
        /* <DEDUP_REMOVED lines=43> */
.L_x_5519:
[----:B------:R-:W-:Y:S05]  /*c760*/  BSYNC.RECONVERGENT B1 ;  /* 0x0000000000017941 */ /* 0x000fea0003800200 */
.L_x_5518:
        /* <DEDUP_REMOVED lines=23> */
.L_x_5525:
        /* <DEDUP_REMOVED lines=13> */
.L_x_5527:
[----:B------:R-:W-:Y:S05]  /*c9b0*/  BSYNC.RECONVERGENT B2 ;  /* 0x0000000000027941 */ /* 0x000fea0003800200 */
.L_x_5526:
        /* <DEDUP_REMOVED lines=43> */
.L_x_5524:
[----:B------:R-:W-:Y:S05]  /*cc70*/  BSYNC.RECONVERGENT B1 ;  /* 0x0000000000017941 */ /* 0x000fea0003800200 */
.L_x_5523:
        /* <DEDUP_REMOVED lines=23> */
.L_x_5530:
        /* <DEDUP_REMOVED lines=13> */
.L_x_5532:
[----:B------:R-:W-:Y:S05]  /*cec0*/  BSYNC.RECONVERGENT B2 ;  /* 0x0000000000027941 */ /* 0x000fea0003800200 */
.L_x_5531:
        /* <DEDUP_REMOVED lines=43> */
.L_x_5529:
[----:B------:R-:W-:Y:S05]  /*d180*/  BSYNC.RECONVERGENT B1 ;  /* 0x0000000000017941 */ /* 0x000fea0003800200 */
.L_x_5528:
        /* <DEDUP_REMOVED lines=23> */
.L_x_5535:
        /* <DEDUP_REMOVED lines=13> */
.L_x_5537:
[----:B------:R-:W-:Y:S05]  /*d3d0*/  BSYNC.RECONVERGENT B2 ;  /* 0x0000000000027941 */ /* 0x000fea0003800200 */
.L_x_5536:
        /* <DEDUP_REMOVED lines=43> */
.L_x_5534:
[----:B------:R-:W-:Y:S05]  /*d690*/  BSYNC.RECONVERGENT B1 ;  /* 0x0000000000017941 */ /* 0x000fea0003800200 */
.L_x_5533:
        /* <DEDUP_REMOVED lines=23> */
.L_x_5540:
        /* <DEDUP_REMOVED lines=15> */
.L_x_5542:
[----:B------:R-:W-:Y:S05]  /*d900*/  BSYNC.RECONVERGENT B2 ;  /* 0x0000000000027941 */ /* 0x000fea0003800200 */
.L_x_5541:
        /* <DEDUP_REMOVED lines=43> */
.L_x_5539:
[----:B------:R-:W-:Y:S05]  /*dbc0*/  BSYNC.RECONVERGENT B1 ;  /* 0x0000000000017941 */ /* 0x000fea0003800200 */
.L_x_5538:
        /* <DEDUP_REMOVED lines=15> */
.L_x_5502:
        /* <DEDUP_REMOVED lines=16> */
.L_x_5546:
        /* <DEDUP_REMOVED lines=13> */
.L_x_5548:
[----:B------:R-:W-:Y:S05]  /*de90*/  BSYNC.RECONVERGENT B2 ;  /* 0x0000000000027941 */ /* 0x000fea0003800200 */
.L_x_5547:
        /* <DEDUP_REMOVED lines=39> */
[----:B------:R-:W-:Y:S01]  /*e110*/  IMAD.MOV.U32 R86, RZ, RZ, R48 ;  /* 0x000000ffff567224 */ /* 0x000fe200078e0030 */
[----:B------:R-:W-:Y:S01]  /*e120*/  LOP3.LUT R22, R22, UR32, R49, 0x96, !PT ;  /* 0x0000002016167c12 */ /* 0x000fe2000f8e9631 */
[----:B------:R-:W-:Y:S01]  /*e130*/  IMAD.MOV.U32 R50, RZ, RZ, RZ ;  /* 0x000000ffff327224 */ /* 0x000fe200078e00ff */
[----:B------:R-:W-:-:S07]  /*e140*/  MOV R48, R88 ;  /* 0x0000005800307202 */ /* 0x000fce0000000f00 */
.L_x_5545:
[----:B------:R-:W-:Y:S05]  /*e150*/  BSYNC.RECONVERGENT B1 ;  /* 0x0000000000017941 */ /* 0x000fea0003800200 */
.L_x_5544:
        /* <DEDUP_REMOVED lines=8> */
[----:B------:R-:W-:Y:S02]  /*e1e0*/  IMAD.MOV.U32 R49, RZ, RZ, R66 ;  /* 0x000000ffff317224 */ /* 0x000fe400078e0042 */
[----:B------:R-:W-:Y:S02]  /*e1f0*/  PLOP3.LUT P2, PT, P0, PT, PT, 0x8, 0x80 ;  /* 0x000000000080781c */ /* 0x000fe4000074e170 */
[----:B------:R-:W-:Y:S01]  /*e200*/  FSEL R88, R48, RZ, !P0 ;  /* 0x000000ff30587208 */ /* 0x000fe20004000000 */
[----:B------:R-:W-:Y:S01]  /*e210*/  HFMA2 R48, -RZ, RZ, 0, 1.1920928955078125e-07 ;  /* 0x00000002ff307431 */ /* 0x000fe200000001ff */
[----:B------:R-:W-:Y:S01]  /*e220*/  P2R R98, PR, RZ, 0x4 ;  /* 0x00000004ff627803 */ /* 0x000fe20000000000 */
        /* <DEDUP_REMOVED lines=9> */
.L_x_5551:
        /* <DEDUP_REMOVED lines=13> */
.L_x_5553:
[----:B------:R-:W-:Y:S05]  /*e390*/  BSYNC.RECONVERGENT B2 ;  /* 0x0000000000027941 */ /* 0x000fea0003800200 */
.L_x_5552:
        /* <DEDUP_REMOVED lines=43> */
.L_x_5550:
[----:B------:R-:W-:Y:S05]  /*e650*/  BSYNC.RECONVERGENT B1 ;  /* 0x0000000000017941 */ /* 0x000fea0003800200 */
.L_x_5549:
        /* <DEDUP_REMOVED lines=21> */
.L_x_5556:
        /* <DEDUP_REMOVED lines=13> */
.L_x_5558:
[----:B------:R-:W-:Y:S05]  /*e880*/  BSYNC.RECONVERGENT B2 ;  /* 0x0000000000027941 */ /* 0x000fea0003800200 */
.L_x_5557:
        /* <DEDUP_REMOVED lines=43> */
.L_x_5555:
[----:B------:R-:W-:Y:S05]  /*eb40*/  BSYNC.RECONVERGENT B1 ;  /* 0x0000000000017941 */ /* 0x000fea0003800200 */
.L_x_5554:
[----:B------:R-:W-:Y:S01]  /*eb50*/  I2FP.F32.U32 R49, R44 ;  /* 0x0000002c00317245 */ /* 0x000fe20000201000 */
[----:B------:R-:W-:Y:S01]  /*eb60*/  HADD2.F32 R44, -RZ, R45.H0_H0 ;  /* 0x2000002dff2c7230 */ /* 0x000fe20000004100 */
        /* <DEDUP_REMOVED lines=19> */
.L_x_5561:
        /* <DEDUP_REMOVED lines=13> */
.L_x_5563:
[----:B------:R-:W-:Y:S05]  /*ed70*/  BSYNC.RECONVERGENT B2 ;  /* 0x0000000000027941 */ /* 0x000fea0003800200 */
.L_x_5562:
        /* <DEDUP_REMOVED lines=40> */
[----:B------:R-:W-:Y:S02]  /*f000*/  HFMA2 R48, -RZ, RZ, 0, 0 ;  /* 0x00000000ff307431 */ /* 0x000fe400000001ff */
[----:B------:R-:W-:Y:S01]  /*f010*/  IMAD.MOV.U32 R66, RZ, RZ, R50 ;  /* 0x000000ffff427224 */ /* 0x000fe200078e0032 */
[----:B------:R-:W-:-:S07]  /*f020*/  LOP3.LUT R22, R22, UR32, R49, 0x96, !PT ;  /* 0x0000002016167c12 */ /* 0x000fce000f8e9631 */
.L_x_5560:
[----:B------:R-:W-:Y:S05]  /*f030*/  BSYNC.RECONVERGENT B1 ;  /* 0x0000000000017941 */ /* 0x000fea0003800200 */
.L_x_5559:
[----:B------:R-:W-:Y:S01]  /*f040*/  I2FP.F32.U32 R49, R44 ;  /* 0x0000002c00317245 */ /* 0x000fe20000201000 */
[----:B------:R-:W-:Y:S01]  /*f050*/  HADD2.F32 R44, -RZ, R45.H1_H1 ;  /* 0x3000002dff2c7230 */ /* 0x000fe20000004100 */
[----:B------:R-:W-:Y:S01]  /*f060*/  ISETP.NE.AND P4, PT, R48, 0x1, PT ;  /* 0x000000013000780c */ /* 0x000fe20003f85270 */
[----:B------:R-:W-:Y:S01]  /*f070*/  BSSY.RECONVERGENT B1, `(.L_x_5564) ;  /* 0x000004b000017945 */ /* 0x000fe20003800200 */
[----:B------:R-:W-:Y:S01]  /*f080*/  MOV R45, R66 ;  /* 0x00000042002d7202 */ /* 0x000fe20000000f00 */
[----:B------:R-:W-:Y:S01]  /*f090*/  FFMA.FTZ R49, R49, R72, 1.1641532182693481445e-10 ;  /* 0x2f00000031317423 */ /* 0x000fe20000010048 */
[----:B------:R-:W-:-:S04]  /*f0a0*/  FMUL.FTZ R44, R44, R73 ;  /* 0x000000492c2c7220 */ /* 0x000fc80000410000 */
        /* <DEDUP_REMOVED lines=14> */
.L_x_5566:
        /* <DEDUP_REMOVED lines=13> */
.L_x_5568:
[----:B------:R-:W-:Y:S05]  /*f260*/  BSYNC.RECONVERGENT B2 ;  /* 0x0000000000027941 */ /* 0x000fea0003800200 */
.L_x_5567:
        /* <DEDUP_REMOVED lines=43> */
.L_x_5565:
[----:B------:R-:W-:Y:S05]  /*f520*/  BSYNC.RECONVERGENT B1 ;  /* 0x0000000000017941 */ /* 0x000fea0003800200 */
.L_x_5564:
        /* <DEDUP_REMOVED lines=21> */
.L_x_5571:
        /* <DEDUP_REMOVED lines=13> */
.L_x_5573:
[----:B------:R-:W-:Y:S05]  /*f750*/  BSYNC.RECONVERGENT B2 ;  /* 0x0000000000027941 */ /* 0x000fea0003800200 */
.L_x_5572:
        /* <DEDUP_REMOVED lines=43> */
.L_x_5570:
[----:B------:R-:W-:Y:S05]  /*fa10*/  BSYNC.RECONVERGENT B1 ;  /* 0x0000000000017941 */ /* 0x000fea0003800200 */
.L_x_5569:
        /* <DEDUP_REMOVED lines=21> */
.L_x_5576:
        /* <DEDUP_REMOVED lines=13> */
.L_x_5578:
[----:B------:R-:W-:Y:S05]  /*fc40*/  BSYNC.RECONVERGENT B2 ;  /* 0x0000000000027941 */ /* 0x000fea0003800200 */
.L_x_5577:
        /* <DEDUP_REMOVED lines=43> */
.L_x_5575:
[----:B------:R-:W-:Y:S05]  /*ff00*/  BSYNC.RECONVERGENT B1 ;  /* 0x0000000000017941 */ /* 0x000fea0003800200 */
.L_x_5574:
        /* <DEDUP_REMOVED lines=21> */
.L_x_5581:
        /* <DEDUP_REMOVED lines=15> */
.L_x_5583:
[----:B------:R-:W-:Y:S05]  /*10150*/  BSYNC.RECONVERGENT B2 ;  /* 0x0000000000027941 */ /* 0x000fea0003800200 */
.L_x_5582:
        /* <DEDUP_REMOVED lines=43> */
.L_x_5580:
[----:B------:R-:W-:Y:S05]  /*10410*/  BSYNC.RECONVERGENT B1 ;  /* 0x0000000000017941 */ /* 0x000fea0003800200 */
.L_x_5579:
        /* <DEDUP_REMOVED lines=12> */
.L_x_5543:
[----:B------:R-:W-:Y:S01]  /*104e0*/  SEL R47, RZ, 0x1000000, !P6 ;  /* 0x01000000ff2f7807 */ /* 0x000fe20007000000 */
[----:B------:R-:W-:Y:S01]  /*104f0*/  VIADD R97, R59, 0x60 ;  /* 0x000000603b617836 */ /* 0x000fe20000000000 */
[----:B------:R-:W-:Y:S01]  /*10500*/  SEL R102, RZ, 0x10000, !P5 ;  /* 0x00010000ff667807 */ /* 0x000fe20006800000 */
[----:B------:R-:W-:Y:S01]  /*10510*/  IMAD.WIDE.U32 R104, R89, 0x10, R54 ;  /* 0x0000001059687825 */ /* 0x000fe200078e0036 */
[----:B------:R-:W-:Y:S02]  /*10520*/  SEL R99, RZ, 0x100, !P4 ;  /* 0x00000100ff637807 */ /* 0x000fe40006000000 */
[----:B------:R-:W-:Y:S02]  /*10530*/  SEL R46, RZ, 0x1000000, !P2 ;  /* 0x01000000ff2e7807 */ /* 0x000fe40005000000 */
[----:B------:R-:W-:Y:S01]  /*10540*/  SEL R45, RZ, 0x10000, !P1 ;  /* 0x00010000ff2d7807 */ /* 0x000fe20004800000 */
[----:B------:R0:W-:Y:S01]  /*10550*/  STG.E.128 desc[UR8][R104.64], R48 ;  /* 0x0000003068007986 */ /* 0x0001e2000c101d08 */
[----:B------:R-:W-:-:S02]  /*10560*/  SEL R44, RZ, 0x100, !P0 ;  /* 0x00000100ff2c7807 */ /* 0x000fc40004000000 */
[----:B------:R-:W-:Y:S02]  /*10570*/  ISETP.NE.AND P5, PT, R98, RZ, PT ;  /* 0x000000ff6200720c */ /* 0x000fe40003fa5270 */
[----:B------:R-:W-:Y:S01]  /*10580*/  LOP3.LUT R99, R99, R47, R102, 0xfe, !PT ;  /* 0x0000002f63637212 */ /* 0x000fe200078efe66 */
[----:B------:R-:W-:Y:S01]  /*10590*/  IMAD.WIDE.U32 R102, R89, 0x8, R52 ;  /* 0x0000000859667825 */ /* 0x000fe200078e0034 */
        /* <DEDUP_REMOVED lines=29> */
.L_x_5587:
        /* <DEDUP_REMOVED lines=13> */
.L_x_5589:
[----:B------:R-:W-:Y:S05]  /*10840*/  BSYNC.RECONVERGENT B2 ;  /* 0x0000000000027941 */ /* 0x000fea0003800200 */
.L_x_5588:
        /* <DEDUP_REMOVED lines=39> */
[----:B------:R-:W-:Y:S01]  /*10ac0*/  MOV R66, R98 ;  /* 0x0000006200427202 */ /* 0x000fe20000000f00 */
[----:B------:R-:W-:Y:S01]  /*10ad0*/  IMAD.MOV.U32 R98, RZ, RZ, R86 ;  /* 0x000000ffff627224 */ /* 0x000fe200078e0056 */
[----:B------:R-:W-:-:S07]  /*10ae0*/  LOP3.LUT R22, R22, UR32, R109, 0x96, !PT ;  /* 0x0000002016167c12 */ /* 0x000fce000f8e966d */
.L_x_5586:
[----:B------:R-:W-:Y:S05]  /*10af0*/  BSYNC.RECONVERGENT B1 ;  /* 0x0000000000017941 */ /* 0x000fea0003800200 */
.L_x_5585:
        /* <DEDUP_REMOVED lines=24> */
.L_x_5592:
        /* <DEDUP_REMOVED lines=13> */
.L_x_5594:
[----:B------:R-:W-:Y:S05]  /*10d50*/  BSYNC.RECONVERGENT B2 ;  /* 0x0000000000027941 */ /* 0x000fea0003800200 */
.L_x_5593:
        /* <DEDUP_REMOVED lines=43> */
.L_x_5591:
[----:B------:R-:W-:Y:S05]  /*11010*/  BSYNC.RECONVERGENT B1 ;  /* 0x0000000000017941 */ /* 0x000fea0003800200 */
.L_x_5590:
        /* <DEDUP_REMOVED lines=23> */
.L_x_5597:
        /* <DEDUP_REMOVED lines=13> */
.L_x_5599:
[----:B------:R-:W-:Y:S05]  /*11260*/  BSYNC.RECONVERGENT B2 ;  /* 0x0000000000027941 */ /* 0x000fea0003800200 */
.L_x_5598:
        /* <DEDUP_REMOVED lines=43> */
.L_x_5596:
[----:B------:R-:W-:Y:S05]  /*11520*/  BSYNC.RECONVERGENT B1 ;  /* 0x0000000000017941 */ /* 0x000fea0003800200 */
.L_x_5595:
        /* <DEDUP_REMOVED lines=23> */
.L_x_5602:
        /* <DEDUP_REMOVED lines=13> */
.L_x_5604:
[----:B------:R-:W-:Y:S05]  /*11770*/  BSYNC.RECONVERGENT B2 ;  /* 0x0000000000027941 */ /* 0x000fea0003800200 */
.L_x_5603:
        /* <DEDUP_REMOVED lines=43> */
.L_x_5601:
[----:B------:R-:W-:Y:S05]  /*11a30*/  BSYNC.RECONVERGENT B1 ;  /* 0x0000000000017941 */ /* 0x000fea0003800200 */
.L_x_5600:
        /* <DEDUP_REMOVED lines=23> */
.L_x_5607:
        /* <DEDUP_REMOVED lines=13> */
.L_x_5609:
[----:B------:R-:W-:Y:S05]  /*11c80*/  BSYNC.RECONVERGENT B2 ;  /* 0x0000000000027941 */ /* 0x000fea0003800200 */
.L_x_5608:
        /* <DEDUP_REMOVED lines=43> */
.L_x_5606:
[----:B------:R-:W-:Y:S05]  /*11f40*/  BSYNC.RECONVERGENT B1 ;  /* 0x0000000000017941 */ /* 0x000fea0003800200 */
.L_x_5605:
        /* <DEDUP_REMOVED lines=23> */
.L_x_5612:
        /* <DEDUP_REMOVED lines=13> */
.L_x_5614:
[----:B------:R-:W-:Y:S05]  /*12190*/  BSYNC.RECONVERGENT B2 ;  /* 0x0000000000027941 */ /* 0x000fea0003800200 */
.L_x_5613:
        /* <DEDUP_REMOVED lines=43> */
.L_x_5611:
[----:B------:R-:W-:Y:S05]  /*12450*/  BSYNC.RECONVERGENT B1 ;  /* 0x0000000000017941 */ /* 0x000fea0003800200 */
.L_x_5610:
        /* <DEDUP_REMOVED lines=23> */
.L_x_5617:
        /* <DEDUP_REMOVED lines=13> */
.L_x_5619:
[----:B------:R-:W-:Y:S05]  /*126a0*/  BSYNC.RECONVERGENT B2 ;  /* 0x0000000000027941 */ /* 0x000fea0003800200 */
.L_x_5618:
        /* <DEDUP_REMOVED lines=43> */
.L_x_5616:
[----:B------:R-:W-:Y:S05]  /*12960*/  BSYNC.RECONVERGENT B1 ;  /* 0x0000000000017941 */ /* 0x000fea0003800200 */
.L_x_5615:
        /* <DEDUP_REMOVED lines=23> */
.L_x_5622:
        /* <DEDUP_REMOVED lines=15> */
.L_x_5624:
[----:B------:R-:W-:Y:S05]  /*12bd0*/  BSYNC.RECONVERGENT B2 ;  /* 0x0000000000027941 */ /* 0x000fea0003800200 */
.L_x_5623:
        /* <DEDUP_REMOVED lines=43> */
.L_x_5621:
[----:B------:R-:W-:Y:S05]  /*12e90*/  BSYNC.RECONVERGENT B1 ;  /* 0x0000000000017941 */ /* 0x000fea0003800200 */
.L_x_5620:
        /* <DEDUP_REMOVED lines=15> */
.L_x_5584:
        /* <DEDUP_REMOVED lines=16> */
.L_x_5628:
        /* <DEDUP_REMOVED lines=13> */
.L_x_5630:
[----:B------:R-:W-:Y:S05]  /*13160*/  BSYNC.RECONVERGENT B2 ;  /* 0x0000000000027941 */ /* 0x000fea0003800200 */
.L_x_5629:
        /* <DEDUP_REMOVED lines=42> */
.L_x_5627:
[----:B------:R-:W-:Y:S05]  /*13410*/  BSYNC.RECONVERGENT B1 ;  /* 0x0000000000017941 */ /* 0x000fea0003800200 */
.L_x_5626:
        /* <DEDUP_REMOVED lines=22> */
.L_x_5633:
        /* <DEDUP_REMOVED lines=13> */
.L_x_5635:
[----:B------:R-:W-:Y:S05]  /*13650*/  BSYNC.RECONVERGENT B2 ;  /* 0x0000000000027941 */ /* 0x000fea0003800200 */
.L_x_5634:
        /* <DEDUP_REMOVED lines=43> */
.L_x_5632:
[----:B------:R-:W-:Y:S05]  /*13910*/  BSYNC.RECONVERGENT B1 ;  /* 0x0000000000017941 */ /* 0x000fea0003800200 */
.L_x_5631:
        /* <DEDUP_REMOVED lines=21> */
.L_x_5638:
        /* <DEDUP_REMOVED lines=13> */
.L_x_5640:
[----:B------:R-:W-:Y:S05]  /*13b40*/  BSYNC.RECONVERGENT B2 ;  /* 0x0000000000027941 */ /* 0x000fea0003800200 */
.L_x_5639:
        /* <DEDUP_REMOVED lines=43> */
.L_x_5637:
[----:B------:R-:W-:Y:S05]  /*13e00*/  BSYNC.RECONVERGENT B1 ;  /* 0x0000000000017941 */ /* 0x000fea0003800200 */
.L_x_5636:
        /* <DEDUP_REMOVED lines=21> */
.L_x_5643:
        /* <DEDUP_REMOVED lines=13> */
.L_x_5645:
[----:B------:R-:W-:Y:S05]  /*14030*/  BSYNC.RECONVERGENT B2 ;  /* 0x0000000000027941 */ /* 0x000fea0003800200 */
.L_x_5644:
        /* <DEDUP_REMOVED lines=43> */
.L_x_5642:
[----:B------:R-:W-:Y:S05]  /*142f0*/  BSYNC.RECONVERGENT B1 ;  /* 0x0000000000017941 */ /* 0x000fea0003800200 */
.L_x_5641:
        /* <DEDUP_REMOVED lines=21> */
.L_x_5648:
        /* <DEDUP_REMOVED lines=13> */
.L_x_5650:
[----:B------:R-:W-:Y:S05]  /*14520*/  BSYNC.RECONVERGENT B2 ;  /* 0x0000000000027941 */ /* 0x000fea0003800200 */
.L_x_5649:
        /* <DEDUP_REMOVED lines=43> */
.L_x_5647:
[----:B------:R-:W-:Y:S05]  /*147e0*/  BSYNC.RECONVERGENT B1 ;  /* 0x0000000000017941 */ /* 0x000fea0003800200 */
.L_x_5646:
        /* <DEDUP_REMOVED lines=21> */
.L_x_5653:
        /* <DEDUP_REMOVED lines=13> */
.L_x_5655:
[----:B------:R-:W-:Y:S05]  /*14a10*/  BSYNC.RECONVERGENT B2 ;  /* 0x0000000000027941 */ /* 0x000fea0003800200 */
.L_x_5654:
        /* <DEDUP_REMOVED lines=43> */
.L_x_5652:
[----:B------:R-:W-:Y:S05]  /*14cd0*/  BSYNC.RECONVERGENT B1 ;  /* 0x0000000000017941 */ /* 0x000fea0003800200 */
.L_x_5651:
        /* <DEDUP_REMOVED lines=21> */
.L_x_5658:
        /* <DEDUP_REMOVED lines=13> */
.L_x_5660:
[----:B------:R-:W-:Y:S05]  /*14f00*/  BSYNC.RECONVERGENT B2 ;  /* 0x0000000000027941 */ /* 0x000fea0003800200 */
.L_x_5659:
        /* <DEDUP_REMOVED lines=43> */
.L_x_5657:
[----:B------:R-:W-:Y:S05]  /*151c0*/  BSYNC.RECONVERGENT B1 ;  /* 0x0000000000017941 */ /* 0x000fea0003800200 */
.L_x_5656:
        /* <DEDUP_REMOVED lines=21> */
.L_x_5663:
        /* <DEDUP_REMOVED lines=15> */
.L_x_5665:
[----:B------:R-:W-:Y:S05]  /*15410*/  BSYNC.RECONVERGENT B2 ;  /* 0x0000000000027941 */ /* 0x000fea0003800200 */
.L_x_5664:
        /* <DEDUP_REMOVED lines=43> */
.L_x_5662:
[----:B------:R-:W-:Y:S05]  /*156d0*/  BSYNC.RECONVERGENT B1 ;  /* 0x0000000000017941 */ /* 0x000fea0003800200 */
.L_x_5661:
        /* <DEDUP_REMOVED lines=12> */
.L_x_5625:
        /* <DEDUP_REMOVED lines=41> */
.L_x_5669:
        /* <DEDUP_REMOVED lines=13> */
.L_x_5671:
[----:B------:R-:W-:Y:S05]  /*15b00*/  BSYNC.RECONVERGENT B2 ;  /* 0x0000000000027941 */ /* 0x000fea0003800200 */
.L_x_5670:
        /* <DEDUP_REMOVED lines=41> */
[----:B------:R-:W-:Y:S01]  /*15da0*/  IMAD.MOV.U32 R56, RZ, RZ, R108 ;  /* 0x000000ffff387224 */ /* 0x000fe200078e006c */
[----:B------:R-:W-:-:S07]  /*15db0*/  LOP3.LUT R22, R22, UR32, R57, 0x96, !PT ;  /* 0x0000002016167c12 */ /* 0x000fce000f8e9639 */
.L_x_5668:
[----:B------:R-:W-:Y:S05]  /*15dc0*/  BSYNC.RECONVERGENT B1 ;  /* 0x0000000000017941 */ /* 0x000fea0003800200 */
.L_x_5667:
[----:B------:R-:W-:Y:S01]  /*15dd0*/  I2FP.F32.U32 R57, R56 ;  /* 0x0000003800397245 */ /* 0x000fe20000201000 */
[----:B-----5:R-:W-:Y:S01]  /*15de0*/  HADD2.F32 R56, -RZ, R44.H0_H0 ;  /* 0x2000002cff387230 */ /* 0x020fe20000004100 */
        /* <DEDUP_REMOVED lines=22> */
.L_x_5674:
        /* <DEDUP_REMOVED lines=13> */
.L_x_5676:
[----:B------:R-:W-:Y:S05]  /*16020*/  BSYNC.RECONVERGENT B2 ;  /* 0x0000000000027941 */ /* 0x000fea0003800200 */
.L_x_5675:
        /* <DEDUP_REMOVED lines=43> */
.L_x_5673:
[----:B------:R-:W-:Y:S05]  /*162e0*/  BSYNC.RECONVERGENT B1 ;  /* 0x0000000000017941 */ /* 0x000fea0003800200 */
.L_x_5672:
        /* <DEDUP_REMOVED lines=23> */
.L_x_5679:
        /* <DEDUP_REMOVED lines=13> */
.L_x_5681:
[----:B------:R-:W-:Y:S05]  /*16530*/  BSYNC.RECONVERGENT B2 ;  /* 0x0000000000027941 */ /* 0x000fea0003800200 */
.L_x_5680:
        /* <DEDUP_REMOVED lines=43> */
.L_x_5678:
[----:B------:R-:W-:Y:S05]  /*167f0*/  BSYNC.RECONVERGENT B1 ;  /* 0x0000000000017941 */ /* 0x000fea0003800200 */
.L_x_5677:
        /* <DEDUP_REMOVED lines=23> */
.L_x_5684:
        /* <DEDUP_REMOVED lines=13> */
.L_x_5686:
[----:B------:R-:W-:Y:S05]  /*16a40*/  BSYNC.RECONVERGENT B2 ;  /* 0x0000000000027941 */ /* 0x000fea0003800200 */
.L_x_5685:
        /* <DEDUP_REMOVED lines=43> */
.L_x_5683:
[----:B------:R-:W-:Y:S05]  /*16d00*/  BSYNC.RECONVERGENT B1 ;  /* 0x0000000000017941 */ /* 0x000fea0003800200 */
.L_x_5682:
        /* <DEDUP_REMOVED lines=23> */
.L_x_5689:
        /* <DEDUP_REMOVED lines=13> */
.L_x_5691:
[----:B------:R-:W-:Y:S05]  /*16f50*/  BSYNC.RECONVERGENT B2 ;  /* 0x0000000000027941 */ /* 0x000fea0003800200 */
.L_x_5690:
        /* <DEDUP_REMOVED lines=43> */
.L_x_5688:
[----:B------:R-:W-:Y:S05]  /*17210*/  BSYNC.RECONVERGENT B1 ;  /* 0x0000000000017941 */ /* 0x000fea0003800200 */
.L_x_5687:
        /* <DEDUP_REMOVED lines=23> */
.L_x_5694:
        /* <DEDUP_REMOVED lines=13> */
.L_x_5696:
[----:B------:R-:W-:Y:S05]  /*17460*/  BSYNC.RECONVERGENT B2 ;  /* 0x0000000000027941 */ /* 0x000fea0003800200 */
.L_x_5695:
        /* <DEDUP_REMOVED lines=43> */
.L_x_5693:
[----:B------:R-:W-:Y:S05]  /*17720*/  BSYNC.RECONVERGENT B1 ;  /* 0x0000000000017941 */ /* 0x000fea0003800200 */
.L_x_5692:
        /* <DEDUP_REMOVED lines=8> */
[----:B------:R-:W-:-:S03]  /*177b0*/  HADD2.F32 R45, -RZ, R50.H1_H1 ;  /* 0x30000032ff2d7230 */ /* 0x000fc60000004100 */
        /* <DEDUP_REMOVED lines=14> */
.L_x_5699:
        /* <DEDUP_REMOVED lines=13> */
.L_x_5701:
[----:B------:R-:W-:Y:S05]  /*17970*/  BSYNC.RECONVERGENT B2 ;  /* 0x0000000000027941 */ /* 0x000fea0003800200 */
.L_x_5700:
        /* <DEDUP_REMOVED lines=43> */
.L_x_5698:
[----:B------:R-:W-:Y:S05]  /*17c30*/  BSYNC.RECONVERGENT B1 ;  /* 0x0000000000017941 */ /* 0x000fea0003800200 */
.L_x_5697:
        /* <DEDUP_REMOVED lines=23> */
.L_x_5704:
        /* <DEDUP_REMOVED lines=15> */
.L_x_5706:
[----:B------:R-:W-:Y:S05]  /*17ea0*/  BSYNC.RECONVERGENT B2 ;  /* 0x0000000000027941 */ /* 0x000fea0003800200 */
.L_x_5705:
[----:B------:R-:W-:Y:S01]  /*17eb0*/  LOP3.LUT R48, R64, UR7, R23, 0x96, !PT ;  /* 0x0000000740307c12 */ /* 0x000fe2000f8e9617 */
[----:B------:R-:W-:-:S04]  /*17ec0*/  IMAD.WIDE.U32 R44, R67, -0x326172a9, RZ ;  /* 0xcd9e8d57432c7825 */ /* 0x000fc800078e00ff */
[----:B------:R-:W-:Y:S01]  /*17ed0*/  IMAD.WIDE.U32 R48, R48, -0x326172a9, RZ ;  /* 0xcd9e8d5730307825 */ /* 0x000fe200078e00ff */
[----:B------:R-:W-:-:S03]  /*17ee0*/  LOP3.LUT R45, R0, UR6, R45, 0x96, !PT ;  /* 0x00000006002d7c12 */ /* 0x000fc6000f8e962d */
[----:B------:R-:W-:Y:S01]  /*17ef0*/  IMAD.MOV.U32 R99, RZ, RZ, RZ ;  /* 0x000000ffff637224 */ /* 0x000fe200078e00ff */
[----:B------:R-:W-:Y:S01]  /*17f00*/  LOP3.LUT R23, R44, UR15, R49, 0x96, !PT ;  /* 0x0000000f2c177c12 */ /* 0x000fe2000f8e9631 */
[----:B------:R-:W-:-:S05]  /*17f10*/  IMAD.WIDE.U32 R44, R45, -0x2daee0ad, RZ ;  /* 0xd2511f532d2c7825 */ /* 0x000fca00078e00ff */
        /* <DEDUP_REMOVED lines=31> */
[----:B------:R-:W-:Y:S01]  /*18110*/  IMAD.WIDE.U32 R44, R45, -0x2daee0ad, RZ ;  /* 0xd2511f532d2c7825 */ /* 0x000fe200078e00ff */
[----:B------:R-:W-:-:S04]  /*18120*/  MOV R66, R48 ;  /* 0x0000003000427202 */ /* 0x000fc80000000f00 */
[----:B------:R-:W-:Y:S01]  /*18130*/  LOP3.LUT R22, R22, UR32, R45, 0x96, !PT ;  /* 0x0000002016167c12 */ /* 0x000fe2000f8e962d */
[----:B------:R-:W-:Y:S01]  /*18140*/  IMAD.MOV.U32 R45, RZ, RZ, R86 ;  /* 0x000000ffff2d7224 */ /* 0x000fe200078e0056 */
[----:B------:R-:W-:-:S07]  /*18150*/  MOV R86, R44 ;  /* 0x0000002c00567202 */ /* 0x000fce0000000f00 */
.L_x_5703:
[----:B------:R-:W-:Y:S05]  /*18160*/  BSYNC.RECONVERGENT B1 ;  /* 0x0000000000017941 */ /* 0x000fea0003800200 */
.L_x_5702:
        /* <DEDUP_REMOVED lines=15> */
.L_x_5666:
        /* <DEDUP_REMOVED lines=16> */
.L_x_5710:
        /* <DEDUP_REMOVED lines=13> */
.L_x_5712:
[----:B------:R-:W-:Y:S05]  /*18430*/  BSYNC.RECONVERGENT B2 ;  /* 0x0000000000027941 */ /* 0x000fea0003800200 */
.L_x_5711:
        /* <DEDUP_REMOVED lines=43> */
.L_x_5709:
[----:B------:R-:W-:Y:S05]  /*186f0*/  BSYNC.RECONVERGENT B1 ;  /* 0x0000000000017941 */ /* 0x000fea0003800200 */
.L_x_5708:
        /* <DEDUP_REMOVED lines=22> */
.L_x_5715:
        /* <DEDUP_REMOVED lines=13> */
.L_x_5717:
[----:B------:R-:W-:Y:S05]  /*18930*/  BSYNC.RECONVERGENT B2 ;  /* 0x0000000000027941 */ /* 0x000fea0003800200 */
.L_x_5716:
        /* <DEDUP_REMOVED lines=43> */
.L_x_5714:
[----:B------:R-:W-:Y:S05]  /*18bf0*/  BSYNC.RECONVERGENT B1 ;  /* 0x0000000000017941 */ /* 0x000fea0003800200 */
.L_x_5713:
        /* <DEDUP_REMOVED lines=21> */
.L_x_5720:
        /* <DEDUP_REMOVED lines=13> */
.L_x_5722:
[----:B------:R-:W-:Y:S05]  /*18e20*/  BSYNC.RECONVERGENT B2 ;  /* 0x0000000000027941 */ /* 0x000fea0003800200 */
.L_x_5721:
        /* <DEDUP_REMOVED lines=43> */
.L_x_5719:
[----:B------:R-:W-:Y:S05]  /*190e0*/  BSYNC.RECONVERGENT B1 ;  /* 0x0000000000017941 */ /* 0x000fea0003800200 */
.L_x_5718:
        /* <DEDUP_REMOVED lines=21> */
.L_x_5725:
        /* <DEDUP_REMOVED lines=13> */
.L_x_5727:
[----:B------:R-:W-:Y:S05]  /*19310*/  BSYNC.RECONVERGENT B2 ;  /* 0x0000000000027941 */ /* 0x000fea0003800200 */
.L_x_5726:
        /* <DEDUP_REMOVED lines=43> */
.L_x_5724:
[----:B------:R-:W-:Y:S05]  /*195d0*/  BSYNC.RECONVERGENT B1 ;  /* 0x0000000000017941 */ /* 0x000fea0003800200 */
.L_x_5723:
        /* <DEDUP_REMOVED lines=21> */
.L_x_5730:
        /* <DEDUP_REMOVED lines=13> */
.L_x_5732:
[----:B------:R-:W-:Y:S05]  /*19800*/  BSYNC.RECONVERGENT B2 ;  /* 0x0000000000027941 */ /* 0x000fea0003800200 */
.L_x_5731:
        /* <DEDUP_REMOVED lines=43> */
.L_x_5729:
[----:B------:R-:W-:Y:S05]  /*19ac0*/  BSYNC.RECONVERGENT B1 ;  /* 0x0000000000017941 */ /* 0x000fea0003800200 */
.L_x_5728:
        /* <DEDUP_REMOVED lines=21> */
.L_x_5735:
        /* <DEDUP_REMOVED lines=13> */
.L_x_5737:
[----:B------:R-:W-:Y:S05]  /*19cf0*/  BSYNC.RECONVERGENT B2 ;  /* 0x0000000000027941 */ /* 0x000fea0003800200 */
.L_x_5736:
        /* <DEDUP_REMOVED lines=43> */
.L_x_5734:
[----:B------:R-:W-:Y:S05]  /*19fb0*/  BSYNC.RECONVERGENT B1 ;  /* 0x0000000000017941 */ /* 0x000fea0003800200 */
.L_x_5733:
        /* <DEDUP_REMOVED lines=21> */
.L_x_5740:
        /* <DEDUP_REMOVED lines=13> */
.L_x_5742:
[----:B------:R-:W-:Y:S05]  /*1a1e0*/  BSYNC.RECONVERGENT B2 ;  /* 0x0000000000027941 */ /* 0x000fea0003800200 */
.L_x_5741:
        /* <DEDUP_REMOVED lines=43> */
.L_x_5739:
[----:B------:R-:W-:Y:S05]  /*1a4a0*/  BSYNC.RECONVERGENT B1 ;  /* 0x0000000000017941 */ /* 0x000fea0003800200 */
.L_x_5738:
        /* <DEDUP_REMOVED lines=21> */
.L_x_5745:
        /* <DEDUP_REMOVED lines=15> */
.L_x_5747:
[----:B------:R-:W-:Y:S05]  /*1a6f0*/  BSYNC.RECONVERGENT B2 ;  /* 0x0000000000027941 */ /* 0x000fea0003800200 */
.L_x_5746:
        /* <DEDUP_REMOVED lines=43> */
.L_x_5744:
[----:B------:R-:W-:Y:S05]  /*1a9b0*/  BSYNC.RECONVERGENT B1 ;  /* 0x0000000000017941 */ /* 0x000fea0003800200 */
.L_x_5743:
        /* <DEDUP_REMOVED lines=12> */
.L_x_5707:
        /* <DEDUP_REMOVED lines=13> */
[----:B------:R-:W-:Y:S01]  /*1ab50*/  LOP3.LUT R72, R72, R49, R71, 0xfe, !PT ;  /* 0x0000003148487212 */ /* 0x000fe200078efe47 */
[----:B------:R-:W-:Y:S01]  /*1ab60*/  UMOV UR4, 0xffffffff ;  /* 0xffffffff00047882 */ /* 0x000fe20000000000 */
[----:B------:R-:W-:Y:S01]  /*1ab70*/  SEL R71, RZ, 0x1, !P3 ;  /* 0x00000001ff477807 */ /* 0x000fe20005800000 */
        /* <DEDUP_REMOVED lines=26> */
[----:B------:R-:W-:Y:S02]  /*1ad20*/  SEL R50, RZ, 0x100, !P0 ;  /* 0x00000100ff327807 */ /* 0x000fe40004000000 */
[----:B------:R-:W-:Y:S01]  /*1ad30*/  LOP3.LUT P0, RZ, R60, 0x1f, RZ, 0xc0, !PT ;  /* 0x0000001f3cff7812 */ /* 0x000fe2000780c0ff */
[----:B------:R-:W-:Y:S01]  /*1ad40*/  FADD.FTZ R51, R51, R104 ;  /* 0x0000006833337221 */ /* 0x000fe20000010000 */
[----:B------:R-:W-:Y:S02]  /*1ad50*/  LOP3.LUT R50, R50, R70, R57, 0xfe, !PT ;  /* 0x0000004632327212 */ /* 0x000fe400078efe39 */
[----:B------:R-:W-:Y:S01]  /*1ad60*/  SEL R57, RZ, 0x1, !P6 ;  /* 0x00000001ff397807 */ /* 0x000fe20007000000 */
[----:B------:R-:W-:-:S03]  /*1ad70*/  FADD.FTZ R51, R51, R106 ;  /* 0x0000006a33337221 */ /* 0x000fc60000010000 */
[----:B------:R-:W-:Y:S01]  /*1ad80*/  LOP3.LUT R50, R50, R57, RZ, 0xfc, !PT ;  /* 0x0000003932327212 */ /* 0x000fe200078efcff */
        /* <DEDUP_REMOVED lines=112> */
.L_x_5761:
[C---:B------:R-:W-:Y:S01]  /*1b490*/  FMUL.FTZ R44, R49.reuse, R49 ;  /* 0x00000031312c7220 */ /* 0x040fe20000410000 */
[----:B------:R-:W-:Y:S01]  /*1b4a0*/  ISETP.NE.AND P1, PT, RZ, UR13, PT ;  /* 0x0000000dff007c0c */ /* 0x000fe2000bf25270 */
[----:B01----:R-:W-:Y:S01]  /*1b4b0*/  FADD.FTZ R50, R50, R53 ;  /* 0x0000003532327221 */ /* 0x003fe20000010000 */
        /* <DEDUP_REMOVED lines=28> */
[----:B0-----:R-:W-:Y:S01]  /*1b680*/  FMUL.FTZ R125, R50, R58 ;  /* 0x0000003a327d7220 */ /* 0x001fe20000410000 */
        /* <DEDUP_REMOVED lines=19> */
[----:B------:R-:W-:Y:S01]  /*1b7c0*/  FFMA.FTZ R44, R125, R45, R44 ;  /* 0x0000002d7d2c7223 */ /* 0x000fe2000001002c */
[----:B------:R-:W-:Y:S01]  /*1b7d0*/  FADD.FTZ R47, -R47, R48 ;  /* 0x000000302f2f7221 */ /* 0x000fe20000010100 */
[----:B------:R-:W-:-:S02]  /*1b7e0*/  HADD2.F32 R45, -RZ, R2.H1_H1 ;  /* 0x30000002ff2d7230 */ /* 0x000fc40000004100 */
[C---:B------:R-:W-:Y:S01]  /*1b7f0*/  FMUL.FTZ R62, R50.reuse, R62 ;  /* 0x0000003e323e7220 */ /* 0x040fe20000410000 */
[----:B------:R-:W-:Y:S02]  /*1b800*/  HADD2.F32 R125, -RZ, R40.H1_H1 ;  /* 0x30000028ff7d7230 */ /* 0x000fe40000004100 */
[C---:B------:R-:W-:Y:S01]  /*1b810*/  FMUL.FTZ R52, R50.reuse, R61 ;  /* 0x0000003d32347220 */ /* 0x040fe20000410000 */
        /* <DEDUP_REMOVED lines=10> */
[----:B------:R-:W-:Y:S02]  /*1b8c0*/  HADD2.F32 R48, -RZ, R4.H1_H1 ;  /* 0x30000004ff307230 */ /* 0x000fe40000004100 */
[----:B------:R-:W-:Y:S01]  /*1b8d0*/  FMUL.FTZ R75, R50, R75 ;  /* 0x0000004b324b7220 */ /* 0x000fe20000410000 */
[----:B------:R-:W-:-:S02]  /*1b8e0*/  HADD2.F32 R54, -RZ, R42.H1_H1 ;  /* 0x3000002aff367230 */ /* 0x000fc40000004100 */
[----:B------:R-:W-:Y:S01]  /*1b8f0*/  FFMA.FTZ R46, R63, R58, R60 ;  /* 0x0000003a3f2e7223 */ /* 0x000fe2000001003c */
[----:B------:R-:W-:Y:S02]  /*1b900*/  HADD2.F32 R56, -RZ, R5.H1_H1 ;  /* 0x30000005ff387230 */ /* 0x000fe40000004100 */
[C---:B------:R-:W-:Y:S01]  /*1b910*/  FMUL.FTZ R62, R50.reuse, R76 ;  /* 0x0000004c323e7220 */ /* 0x040fe20000410000 */
[----:B------:R-:W-:Y:S02]  /*1b920*/  HADD2.F32 R58, -RZ, R43.H1_H1 ;  /* 0x3000002bff3a7230 */ /* 0x000fe40000004100 */
[C---:B------:R-:W-:Y:S01]  /*1b930*/  FMUL.FTZ R60, R50.reuse, R78 ;  /* 0x0000004e323c7220 */ /* 0x040fe20000410000 */
[----:B------:R-:W-:Y:S02]  /*1b940*/  HADD2.F32 R70, -RZ, R6.H0_H0 ;  /* 0x20000006ff467230 */ /* 0x000fe40000004100 */
[----:B------:R-:W-:Y:S01]  /*1b950*/  FMUL.FTZ R74, R50, R74 ;  /* 0x0000004a324a7220 */ /* 0x000fe20000410000 */
[----:B------:R-:W-:-:S02]  /*1b960*/  HADD2.F32 R72, -RZ, R36.H0_H0 ;  /* 0x20000024ff487230 */ /* 0x000fc40000004100 */
[----:B------:R-:W-:Y:S01]  /*1b970*/  FFMA.FTZ R125, R75, R48, R54 ;  /* 0x000000304b7d7223 */ /* 0x000fe20000010036 */
[----:B------:R-:W-:Y:S02]  /*1b980*/  HADD2.F32 R63, -RZ, R5.H0_H0 ;  /* 0x20000005ff3f7230 */ /* 0x000fe40000004100 */
[----:B------:R-:W-:Y:S01]  /*1b990*/  FFMA.FTZ R62, R62, R56, R58 ;  /* 0x000000383e3e7223 */ /* 0x000fe2000001003a */
[----:B------:R-:W-:Y:S02]  /*1b9a0*/  HADD2.F32 R69, -RZ, R43.H0_H0 ;  /* 0x2000002bff457230 */ /* 0x000fe40000004100 */
[----:B------:R-:W-:Y:S01]  /*1b9b0*/  FFMA.FTZ R48, R60, R70, R72 ;  /* 0x000000463c307223 */ /* 0x000fe20000010048 */
[----:B------:R-:W-:Y:S02]  /*1b9c0*/  HADD2.F32 R58, -RZ, R7.H0_H0 ;  /* 0x20000007ff3a7230 */ /* 0x000fe40000004100 */
[----:B------:R-:W-:Y:S01]  /*1b9d0*/  FMUL.FTZ R82, R50, R82 ;  /* 0x0000005232527220 */ /* 0x000fe20000410000 */
[----:B------:R-:W-:-:S02]  /*1b9e0*/  HADD2.F32 R60, -RZ, R37.H0_H0 ;  /* 0x20000025ff3c7230 */ /* 0x000fc40000004100 */
[----:B------:R-:W-:Y:S01]  /*1b9f0*/  FFMA.FTZ R78, R74, R63, R69 ;  /* 0x0000003f4a4e7223 */ /* 0x000fe20000010045 */
[----:B------:R-:W-:Y:S02]  /*1ba00*/  HADD2.F32 R54, -RZ, R6.H1_H1 ;  /* 0x30000006ff367230 */ /* 0x000fe40000004100 */
[C---:B------:R-:W-:Y:S01]  /*1ba10*/  FMUL.FTZ R69, R50.reuse, R80 ;  /* 0x0000005032457220 */ /* 0x040fe20000410000 */
[----:B------:R-:W-:Y:S02]  /*1ba20*/  HADD2.F32 R56, -RZ, R36.H1_H1 ;  /* 0x30000024ff387230 */ /* 0x000fe40000004100 */
[----:B------:R-:W-:Y:S01]  /*1ba30*/  FMUL.FTZ R63, R50, R81 ;  /* 0x00000051323f7220 */ /* 0x000fe20000410000 */
        /* <DEDUP_REMOVED lines=27> */
[----:B------:R-:W-:Y:S01]  /*1bbf0*/  FFMA.FTZ R81, R81, R54, R70 ;  /* 0x0000003651517223 */ /* 0x000fe20000010046 */
        /* <DEDUP_REMOVED lines=8> */
[----:B------:R-:W-:Y:S02]  /*1bc80*/  HADD2.F32 R75, -RZ, R11.H1_H1 ;  /* 0x3000000bff4b7230 */ /* 0x000fe40000004100 */
[C---:B------:R-:W-:Y:S01]  /*1bc90*/  FMUL.FTZ R93, R50.reuse, R53 ;  /* 0x00000035325d7220 */ /* 0x040fe20000410000 */
[----:B------:R-:W-:Y:S02]  /*1bca0*/  HADD2.F32 R87, -RZ, R33.H1_H1 ;  /* 0x30000021ff577230 */ /* 0x000fe40000004100 */
[----:B------:R-:W-:Y:S01]  /*1bcb0*/  FMUL.FTZ R83, R50, R90 ;  /* 0x0000005a32537220 */ /* 0x000fe20000410000 */
[----:B------:R-:W-:Y:S02]  /*1bcc0*/  HADD2.F32 R72, -RZ, R11.H0_H0 ;  /* 0x2000000bff487230 */ /* 0x000fe40000004100 */
[----:B------:R-:W-:Y:S01]  /*1bcd0*/  FFMA.FTZ R84, R51, R84, R76 ;  /* 0x0000005433547223 */ /* 0x000fe2000001004c */
[----:B------:R-:W-:-:S02]  /*1bce0*/  HADD2.F32 R74, -RZ, R33.H0_H0 ;  /* 0x20000021ff4a7230 */ /* 0x000fc40000004100 */
[----:B------:R-:W-:Y:S01]  /*1bcf0*/  FFMA.FTZ R53, R95, R54, R70 ;  /* 0x000000365f357223 */ /* 0x000fe20000010046 */
        /* <DEDUP_REMOVED lines=9> */
[----:B------:R-:W-:Y:S02]  /*1bd90*/  HADD2.F32 R54, -RZ, R14.H1_H1 ;  /* 0x3000000eff367230 */ /* 0x000fe40000004100 */
[----:B------:R-:W-:Y:S01]  /*1bda0*/  FFMA.FTZ R96, R55, R96, R76 ;  /* 0x0000006037607223 */ /* 0x000fe2000001004c */
[----:B------:R-:W-:Y:S02]  /*1bdb0*/  HADD2.F32 R70, -RZ, R28.H1_H1 ;  /* 0x3000001cff467230 */ /* 0x000fe40000004100 */
        /* <DEDUP_REMOVED lines=19> */
[----:B------:R-:W-:Y:S01]  /*1bef0*/  HADD2.F32 R98, -RZ, R30.H0_H0 ;  /* 0x2000001eff627230 */ /* 0x000fe20000004100 */
[----:B------:R-:W0:Y:S01]  /*1bf00*/  LDC.64 R54, c[0x0][0x428] ;  /* 0x00010a00ff367b82 */ /* 0x000e220000000a00 */
[----:B------:R-:W-:Y:S01]  /*1bf10*/  FFMA.FTZ R90, R71, R90, R72 ;  /* 0x0000005a475a7223 */ /* 0x000fe20000010048 */
[----:B------:R-:W-:-:S02]  /*1bf20*/  HADD2.F32 R71, -RZ, R17.H0_H0 ;  /* 0x20000011ff477230 */ /* 0x000fc40000004100 */
[C---:B------:R-:W-:Y:S01]  /*1bf30*/  FMUL.FTZ R104, R50.reuse, R113 ;  /* 0x0000007132687220 */ /* 0x040fe20000410000 */
[----:B------:R-:W-:Y:S01]  /*1bf40*/  FFMA.FTZ R91, R73, R88, R98 ;  /* 0x00000058495b7223 */ /* 0x000fe20000010062 */
[----:B------:R-:W-:Y:S02]  /*1bf50*/  HADD2.F32 R73, -RZ, R31.H0_H0 ;  /* 0x2000001fff497230 */ /* 0x000fe40000004100 */
[C---:B------:R-:W-:Y:S01]  /*1bf60*/  FMUL.FTZ R101, R50.reuse, R121 ;  /* 0x0000007932657220 */ /* 0x040fe20000410000 */
[----:B------:R-:W-:Y:S02]  /*1bf70*/  HADD2.F32 R102, -RZ, R19.H1_H1 ;  /* 0x30000013ff667230 */ /* 0x000fe40000004100 */
[----:B------:R-:W-:Y:S01]  /*1bf80*/  FMUL.FTZ R109, R50, R109 ;  /* 0x0000006d326d7220 */ /* 0x000fe20000410000 */
[----:B------:R-:W-:Y:S02]  /*1bf90*/  HADD2.F32 R106, -RZ, R25.H1_H1 ;  /* 0x30000019ff6a7230 */ /* 0x000fe40000004100 */
[----:B------:R-:W-:Y:S01]  /*1bfa0*/  FFMA.FTZ R104, R104, R71, R73 ;  /* 0x0000004768687223 */ /* 0x000fe20000010049 */
[----:B------:R-:W-:Y:S01]  /*1bfb0*/  HADD2.F32 R108, -RZ, R20.H0_H0 ;  /* 0x20000014ff6c7230 */ /* 0x000fe20000004100 */
[----:B------:R-:W1:Y:S01]  /*1bfc0*/  @!P0 LDC.64 R72, c[0x0][0x3c0] ;  /* 0x0000f000ff488b82 */ /* 0x000e620000000a00 */
[----:B------:R-:W-:-:S02]  /*1bfd0*/  HADD2.F32 R110, -RZ, R26.H0_H0 ;  /* 0x2000001aff6e7230 */ /* 0x000fc40000004100 */
[----:B------:R-:W-:Y:S01]  /*1bfe0*/  FFMA.FTZ R101, R101, R102, R106 ;  /* 0x0000006665657223 */ /* 0x000fe2000001006a */
[C---:B------:R-:W-:Y:S01]  /*1bff0*/  FMUL.FTZ R98, R50.reuse, R107 ;  /* 0x0000006b32627220 */ /* 0x040fe20000410000 */
[----:B------:R-:W-:Y:S02]  /*1c000*/  HADD2.F32 R106, -RZ, R21.H0_H0 ;  /* 0x20000015ff6a7230 */ /* 0x000fe40000004100 */
[C---:B------:R-:W-:Y:S01]  /*1c010*/  FMUL.FTZ R107, R50.reuse, R111 ;  /* 0x0000006f326b7220 */ /* 0x040fe20000410000 */
[----:B------:R-:W-:Y:S01]  /*1c020*/  FFMA.FTZ R102, R109, R108, R110 ;  /* 0x0000006c6d667223 */ /* 0x000fe2000001006e */
[----:B------:R-:W-:Y:S01]  /*1c030*/  HADD2.F32 R108, -RZ, R27.H0_H0 ;  /* 0x2000001bff6c7230 */ /* 0x000fe20000004100 */
[----:B------:R-:W2:Y:S01]  /*1c040*/  @!P0 LDC.64 R70, c[0x0][0x3c8] ;  /* 0x0000f200ff468b82 */ /* 0x000ea20000000a00 */
[----:B------:R-:W-:Y:S02]  /*1c050*/  HADD2.F32 R114, -RZ, R21.H1_H1 ;  /* 0x30000015ff727230 */ /* 0x000fe40000004100 */
[----:B------:R-:W-:Y:S01]  /*1c060*/  FMUL.FTZ R47, R50, R47 ;  /* 0x0000002f322f7220 */ /* 0x000fe20000410000 */
[----:B------:R-:W-:-:S02]  /*1c070*/  HADD2.F32 R116, -RZ, R27.H1_H1 ;  /* 0x3000001bff747230 */ /* 0x000fc40000004100 */
[----:B------:R-:W-:Y:S01]  /*1c080*/  FFMA.FTZ R107, R107, R106, R108 ;  /* 0x0000006a6b6b7223 */ /* 0x000fe2000001006c */
[----:B------:R-:W-:Y:S02]  /*1c090*/  HADD2.F32 R74, -RZ, R15.H1_H1 ;  /* 0x3000000fff4a7230 */ /* 0x000fe40000004100 */
[----:B------:R-:W-:Y:S01]  /*1c0a0*/  FMUL.FTZ R88, R50, R117 ;  /* 0x0000007532587220 */ /* 0x000fe20000410000 */
[----:B------:R-:W-:Y:S02]  /*1c0b0*/  HADD2.F32 R76, -RZ, R29.H1_H1 ;  /* 0x3000001dff4c7230 */ /* 0x000fe40000004100 */
[----:B------:R-:W-:Y:S01]  /*1c0c0*/  FFMA.FTZ R106, R47, R114, R116 ;  /* 0x000000722f6a7223 */ /* 0x000fe20000010074 */
[----:B------:R-:W-:Y:S01]  /*1c0d0*/  HADD2.F32 R75, -RZ, R18.H0_H0 ;  /* 0x20000012ff4b7230 */ /* 0x000fe20000004100 */
[----:B------:R-:W-:Y:S01]  /*1c0e0*/  F2FP.F16.F32.PACK_AB R47, R62, R78 ;  /* 0x0000004e3e2f723e */ /* 0x000fe200000000ff */
[----:B------:R-:W-:Y:S02]  /*1c0f0*/  HADD2.F32 R95, -RZ, R24.H0_H0 ;  /* 0x20000018ff5f7230 */ /* 0x000fe40000004100 */
[----:B------:R-:W-:Y:S01]  /*1c100*/  FFMA.FTZ R57, R57, R74, R76 ;  /* 0x0000004a39397223 */ /* 0x000fe2000001004c */
[----:B0-----:R-:W-:-:S04]  /*1c110*/  IMAD.WIDE.U32 R108, R79, 0x10, R54 ;  /* 0x000000104f6c7825 */ /* 0x001fc800078e0036 */
[----:B------:R-:W-:Y:S01]  /*1c120*/  FMUL.FTZ R105, R50, R123 ;  /* 0x0000007b32697220 */ /* 0x000fe20000410000 */
[----:B------:R-:W0:Y:S01]  /*1c130*/  LDC.64 R78, c[0x0][0x380] ;  /* 0x0000e000ff4e7b82 */ /* 0x000e220000000a00 */
[----:B------:R-:W-:Y:S01]  /*1c140*/  FFMA.FTZ R88, R88, R75, R95 ;  /* 0x0000004b58587223 */ /* 0x000fe2000001005f */
[----:B------:R-:W-:Y:S02]  /*1c150*/  HADD2.F32 R74, -RZ, R18.H1_H1 ;  /* 0x30000012ff4a7230 */ /* 0x000fe40000004100 */
[----:B------:R-:W-:Y:S01]  /*1c160*/  FMUL.FTZ R95, R50, R119 ;  /* 0x00000077325f7220 */ /* 0x000fe20000410000 */
[----:B------:R-:W-:Y:S01]  /*1c170*/  HADD2.F32 R76, -RZ, R24.H1_H1 ;  /* 0x30000018ff4c7230 */ /* 0x000fe20000004100 */
[----:B------:R-:W-:Y:S01]  /*1c180*/  F2FP.F16.F32.PACK_AB R46, R125, R46 ;  /* 0x0000002e7d2e723e */ /* 0x000fe200000000ff */
        /* <DEDUP_REMOVED lines=8> */
[----:B-1----:R-:W-:Y:S01]  /*1c210*/  @!P0 IMAD.WIDE R112, R68, 0x4, R72 ;  /* 0x0000000444708825 */ /* 0x002fe200078e0248 */
[----:B------:R-:W-:-:S03]  /*1c220*/  F2FP.F16.F32.PACK_AB R51, R92, R94 ;  /* 0x0000005e5c33723e */ /* 0x000fc600000000ff */
[----:B------:R-:W-:Y:S01]  /*1c230*/  FFMA.FTZ R105, R105, R74, R76 ;  /* 0x0000004a69697223 */ /* 0x000fe2000001004c */
[----:B--2---:R-:W-:Y:S01]  /*1c240*/  @!P0 IMAD.WIDE R110, R68, 0x4, R70 ;  /* 0x00000004446e8825 */ /* 0x004fe200078e0246 */
[----:B------:R1:W-:Y:S01]  /*1c250*/  @!P0 STG.E desc[UR8][R112.64], R49 ;  /* 0x0000003170008986 */ /* 0x0003e2000c101908 */
[----:B------:R-:W-:Y:S02]  /*1c260*/  F2FP.F16.F32.PACK_AB R48, R63, R48 ;  /* 0x000000303f30723e */ /* 0x000fe400000000ff */
[--C-:B------:R-:W-:Y:S01]  /*1c270*/  IMAD.WIDE.U32 R72, R77, 0x10, R54.reuse ;  /* 0x000000104d487825 */ /* 0x100fe200078e0036 */
[----:B------:R2:W-:Y:S01]  /*1c280*/  @!P0 STG.E desc[UR8][R110.64], R50 ;  /* 0x000000326e008986 */ /* 0x0005e2000c101908 */
[----:B------:R-:W-:Y:S02]  /*1c290*/  F2FP.F16.F32.PACK_AB R52, R81, R56 ;  /* 0x000000385134723e */ /* 0x000fe400000000ff */
[----:B------:R-:W-:Y:S01]  /*1c2a0*/  IMAD.WIDE.U32 R70, R59, 0x10, R54 ;  /* 0x000000103b467825 */ /* 0x000fe200078e0036 */
[----:B------:R-:W-:-:S02]  /*1c2b0*/  F2FP.F16.F32.PACK_AB R59, R103, R104 ;  /* 0x00000068673b723e */ /* 0x000fc400000000ff */
[----:B------:R-:W-:Y:S01]  /*1c2c0*/  F2FP.F16.F32.PACK_AB R57, R57, R90 ;  /* 0x0000005a3939723e */ /* 0x000fe200000000ff */
[--C-:B------:R-:W-:Y:S01]  /*1c2d0*/  IMAD.WIDE.U32 R74, R89, 0x10, R54.reuse ;  /* 0x00000010594a7825 */ /* 0x100fe200078e0036 */
[----:B-1----:R-:W-:Y:S01]  /*1c2e0*/  F2FP.F16.F32.PACK_AB R49, R58, R69 ;  /* 0x000000453a31723e */ /* 0x002fe200000000ff */
[----:B------:R1:W-:Y:S01]  /*1c2f0*/  STG.E.128 desc[UR8][R70.64], R44 ;  /* 0x0000002c46007986 */ /* 0x0003e2000c101d08 */
[----:B------:R-:W-:Y:S01]  /*1c300*/  F2FP.F16.F32.PACK_AB R58, R100, R91 ;  /* 0x0000005b643a723e */ /* 0x000fe200000000ff */
[----:B------:R-:W-:Y:S01]  /*1c310*/  IMAD.WIDE.U32 R76, R97, 0x10, R54 ;  /* 0x00000010614c7825 */ /* 0x000fe200078e0036 */
[----:B--2---:R-:W-:Y:S02]  /*1c320*/  F2FP.F16.F32.PACK_AB R50, R85, R60 ;  /* 0x0000003c5532723e */ /* 0x004fe400000000ff */
[----:B------:R-:W-:Y:S01]  /*1c330*/  F2FP.F16.F32.PACK_AB R54, R53, R84 ;  /* 0x000000543536723e */ /* 0x000fe200000000ff */
[----:B0-----:R-:W-:Y:S01]  /*1c340*/  IMAD R68, R78, 0x4, R68 ;  /* 0x000000044e447824 */ /* 0x001fe200078e0244 */
[----:B------:R-:W-:Y:S01]  /*1c350*/  F2FP.F16.F32.PACK_AB R55, R96, R93 ;  /* 0x0000005d6037723e */ /* 0x000fe200000000ff */
[----:B------:R1:W-:Y:S01]  /*1c360*/  STG.E.128 desc[UR8][R72.64], R48 ;  /* 0x0000003048007986 */ /* 0x0003e2000c101d08 */
[----:B------:R-:W-:-:S02]  /*1c370*/  F2FP.F16.F32.PACK_AB R53, R82, R83 ;  /* 0x000000535235723e */ /* 0x000fc400000000ff */
[----:B------:R-:W-:Y:S02]  /*1c380*/  F2FP.F16.F32.PACK_AB R56, R87, R80 ;  /* 0x000000505738723e */ /* 0x000fe400000000ff */
[----:B------:R-:W-:Y:S01]  /*1c390*/  F2FP.F16.F32.PACK_AB R63, R106, R107 ;  /* 0x0000006b6a3f723e */ /* 0x000fe200000000ff */
[----:B------:R1:W-:Y:S01]  /*1c3a0*/  STG.E.128 desc[UR8][R74.64], R52 ;  /* 0x000000344a007986 */ /* 0x0003e2000c101d08 */
[----:B------:R-:W-:Y:S02]  /*1c3b0*/  F2FP.F16.F32.PACK_AB R62, R105, R102 ;  /* 0x00000066693e723e */ /* 0x000fe400000000ff */
[----:B------:R-:W-:Y:S01]  /*1c3c0*/  F2FP.F16.F32.PACK_AB R61, R101, R98 ;  /* 0x00000062653d723e */ /* 0x000fe200000000ff */
[----:B------:R1:W-:Y:S01]  /*1c3d0*/  STG.E.128 desc[UR8][R76.64], R56 ;  /* 0x000000384c007986 */ /* 0x0003e2000c101d08 */
[----:B------:R-:W-:Y:S02]  /*1c3e0*/  F2FP.F16.F32.PACK_AB R60, R95, R88 ;  /* 0x000000585f3c723e */ /* 0x000fe400000000ff */
[----:B------:R-:W-:-:S03]  /*1c3f0*/  ISETP.GE.AND P0, PT, R68, R79, PT ;  /* 0x0000004f4400720c */ /* 0x000fc60003f06270 */
[----:B------:R1:W-:Y:S10]  /*1c400*/  STG.E.128 desc[UR8][R108.64], R60 ;  /* 0x0000003c6c007986 */ /* 0x0003f4000c101d08 */
[----:B------:R-:W-:Y:S05]  /*1c410*/  @!P0 BRA `(.L_x_5749) ;  /* 0xfffffe4400e08947 */ /* 0x000fea000383ffff */
[----:B------:R-:W-:Y:S05]  /*1c420*/  BSYNC B0 ;  /* 0x0000000000007941 */ /* 0x000fea0003800000 */
.L_x_5338:
[----:B------:R-:W-:Y:S05]  /*1c430*/  EXIT ;  /* 0x000000000000794d */ /* 0x000fea0003800000 */
.L_x_5748:
        /* <DEDUP_REMOVED lines=8> */
.L_x_5751:
[----:B------:R-:W-:Y:S05]  /*1c4c0*/  BSYNC B1 ;  /* 0x0000000000017941 */ /* 0x000fea0003800000 */
.L_x_5750:
        /* <DEDUP_REMOVED lines=9> */
.L_x_5752:
[----:B------:R-:W-:Y:S02]  /*1c560*/  IMAD.MOV.U32 R54, RZ, RZ, 0x4 ;  /* 0x00000004ff367424 */ /* 0x000fe400078e00ff */
[----:B------:R-:W-:-:S04]  /*1c570*/  IMAD.MOV.U32 R45, RZ, RZ, R53 ;  /* 0x000000ffff2d7224 */ /* 0x000fc800078e0035 */
[----:B------:R-:W-:-:S05]  /*1c580*/  FADD.FTZ R47, R46, R45 ;  /* 0x0000002d2e2f7221 */ /* 0x000fca0000010000 */
[----:B------:R-:W-:-:S07]  /*1c590*/  MOV R55, R47 ;  /* 0x0000002f00377202 */ /* 0x000fce0000000f00 */
[----:B------:R-:W-:Y:S05]  /*1c5a0*/  WARPSYNC.COLLECTIVE R52, `(.L_x_5753) ;  /* 0x0000000034087348 */ /* 0x000fea0003c00000 */
[----:B------:R0:W1:Y:S02]  /*1c5b0*/  SHFL.BFLY P1, R53, R55, R54, R57 ;  /* 0x0c00003637357389 */ /* 0x0000640000020039 */
[----:B01----:R-:W-:Y:S05]  /*1c5c0*/  ENDCOLLECTIVE ;  /* 0x000000000000791b */ /* 0x003fea0003800000 */
.L_x_5753:
[----:B------:R-:W-:Y:S01]  /*1c5d0*/  HFMA2 R54, -RZ, RZ, 0, 4.76837158203125e-07 ;  /* 0x00000008ff367431 */ /* 0x000fe200000001ff */
[----:B------:R-:W-:-:S05]  /*1c5e0*/  MOV R44, R53 ;  /* 0x00000035002c7202 */ /* 0x000fca0000000f00 */
[----:B------:R-:W-:-:S04]  /*1c5f0*/  FADD.FTZ R50, R47, R44 ;  /* 0x0000002c2f327221 */ /* 0x000fc80000010000 */
[----:B------:R-:W-:-:S07]  /*1c600*/  IMAD.MOV.U32 R55, RZ, RZ, R50 ;  /* 0x000000ffff377224 */ /* 0x000fce00078e0032 */
[----:B------:R-:W-:Y:S05]  /*1c610*/  WARPSYNC.COLLECTIVE R52, `(.L_x_5754) ;  /* 0x0000000034087348 */ /* 0x000fea0003c00000 */
[----:B------:R0:W1:Y:S02]  /*1c620*/  SHFL.BFLY P1, R53, R55, R54, R57 ;  /* 0x0c00003637357389 */ /* 0x0000640000020039 */
[----:B01----:R-:W-:Y:S05]  /*1c630*/  ENDCOLLECTIVE ;  /* 0x000000000000791b */ /* 0x003fea0003800000 */
.L_x_5754:
        /* <DEDUP_REMOVED lines=8> */
.L_x_5755:
        /* <DEDUP_REMOVED lines=88> */
.L_x_5756:
[----:B------:R-:W-:Y:S02]  /*1cc40*/  IMAD.MOV.U32 R54, RZ, RZ, 0x2 ;  /* 0x00000002ff367424 */ /* 0x000fe400078e00ff */
[----:B------:R-:W-:-:S04]  /*1cc50*/  IMAD.MOV.U32 R47, RZ, RZ, R53 ;  /* 0x000000ffff2f7224 */ /* 0x000fc800078e0035 */
[----:B------:R-:W-:-:S05]  /*1cc60*/  FADD.FTZ R47, R44, R47 ;  /* 0x0000002f2c2f7221 */ /* 0x000fca0000010000 */
[----:B------:R-:W-:-:S07]  /*1cc70*/  MOV R55, R47 ;  /* 0x0000002f00377202 */ /* 0x000fce0000000f00 */
[----:B------:R-:W-:Y:S05]  /*1cc80*/  WARPSYNC.COLLECTIVE R52, `(.L_x_5757) ;  /* 0x0000000034087348 */ /* 0x000fea0003c00000 */
[----:B------:R0:W1:Y:S02]  /*1cc90*/  SHFL.BFLY P1, R53, R55, R54, R57 ;  /* 0x0c00003637357389 */ /* 0x0000640000020039 */
[----:B01----:R-:W-:Y:S05]  /*1cca0*/  ENDCOLLECTIVE ;  /* 0x000000000000791b */ /* 0x003fea0003800000 */
.L_x_5757:
[----:B------:R-:W-:Y:S01]  /*1ccb0*/  HFMA2 R54, -RZ, RZ, 0, 2.384185791015625e-07 ;  /* 0x00000004ff367431 */ /* 0x000fe200000001ff */
[----:B------:R-:W-:-:S05]  /*1ccc0*/  MOV R46, R53 ;  /* 0x00000035002e7202 */ /* 0x000fca0000000f00 */
[----:B------:R-:W-:-:S04]  /*1ccd0*/  FADD.FTZ R46, R47, R46 ;  /* 0x0000002e2f2e7221 */ /* 0x000fc80000010000 */
[----:B------:R-:W-:-:S07]  /*1cce0*/  IMAD.MOV.U32 R55, RZ, RZ, R46 ;  /* 0x000000ffff377224 */ /* 0x000fce00078e002e */
[----:B------:R-:W-:Y:S05]  /*1ccf0*/  WARPSYNC.COLLECTIVE R52, `(.L_x_5758) ;  /* 0x0000000034087348 */ /* 0x000fea0003c00000 */
[----:B------:R0:W1:Y:S02]  /*1cd00*/  SHFL.BFLY P1, R53, R55, R54, R57 ;  /* 0x0c00003637357389 */ /* 0x0000640000020039 */
[----:B01----:R-:W-:Y:S05]  /*1cd10*/  ENDCOLLECTIVE ;  /* 0x000000000000791b */ /* 0x003fea0003800000 */
.L_x_5758:
[----:B------:R-:W-:Y:S02]  /*1cd20*/  IMAD.MOV.U32 R54, RZ, RZ, 0x8 ;  /* 0x00000008ff367424 */ /* 0x000fe400078e00ff */
[----:B------:R-:W-:-:S04]  /*1cd30*/  IMAD.MOV.U32 R51, RZ, RZ, R53 ;  /* 0x000000ffff337224 */ /* 0x000fc800078e0035 */
[----:B------:R-:W-:-:S05]  /*1cd40*/  FADD.FTZ R51, R46, R51 ;  /* 0x000000332e337221 */ /* 0x000fca0000010000 */
[----:B------:R-:W-:-:S07]  /*1cd50*/  MOV R55, R51 ;  /* 0x0000003300377202 */ /* 0x000fce0000000f00 */
[----:B------:R-:W-:Y:S05]  /*1cd60*/  WARPSYNC.COLLECTIVE R52, `(.L_x_5759) ;  /* 0x0000000034087348 */ /* 0x000fea0003c00000 */
[----:B------:R0:W1:Y:S02]  /*1cd70*/  SHFL.BFLY P1, R53, R55, R54, R57 ;  /* 0x0c00003637357389 */ /* 0x0000640000020039 */
[----:B01----:R-:W-:Y:S05]  /*1cd80*/  ENDCOLLECTIVE ;  /* 0x000000000000791b */ /* 0x003fea0003800000 */
.L_x_5759:
[----:B------:R-:W-:Y:S01]  /*1cd90*/  HFMA2 R54, -RZ, RZ, 0, 9.5367431640625e-07 ;  /* 0x00000010ff367431 */ /* 0x000fe200000001ff */
[----:B------:R-:W-:-:S05]  /*1cda0*/  MOV R50, R53 ;  /* 0x0000003500327202 */ /* 0x000fca0000000f00 */
[----:B------:R-:W-:-:S04]  /*1cdb0*/  FADD.FTZ R50, R51, R50 ;  /* 0x0000003233327221 */ /* 0x000fc80000010000 */
[----:B------:R-:W-:-:S07]  /*1cdc0*/  IMAD.MOV.U32 R55, RZ, RZ, R50 ;  /* 0x000000ffff377224 */ /* 0x000fce00078e0032 */
[----:B------:R-:W-:Y:S05]  /*1cdd0*/  WARPSYNC.COLLECTIVE R52, `(.L_x_5760) ;  /* 0x0000000034087348 */ /* 0x000fea0003c00000 */
[----:B------:R0:W1:Y:S02]  /*1cde0*/  SHFL.BFLY P1, R53, R55, R54, R57 ;  /* 0x0c00003637357389 */ /* 0x0000640000020039 */
[----:B01----:R-:W-:Y:S05]  /*1cdf0*/  ENDCOLLECTIVE ;  /* 0x000000000000791b */ /* 0x003fea0003800000 */
.L_x_5760:
[----:B------:R-:W-:Y:S05]  /*1ce00*/  BRA `(.L_x_5761) ;  /* 0xffffffe400a07947 */ /* 0x000fea000383ffff */
.L_x_5762:
        /* <DEDUP_REMOVED lines=15> */
.L_x_45793:


//--------------------- .text._ZN10layer_norm13ln_fwd_kernelINS_13Kernel_traitsI6__halfS2_S2_S2_fjLj1280ELj1ELj4ELj1ELj16ENS_18Kernel_traits_baseILj1280ES2_S2_S2_S2_fjLj128EEEEELb1ELb0ELb1ELb0EEEvNS_9FwdParamsE --------------------------
	.section	.text._ZN10layer_norm13ln_fwd_kernelINS_13Kernel_traitsI6__halfS2_S2_S2_fjLj1280ELj1ELj4ELj1ELj16ENS_18Kernel_traits_baseILj1280ES2_S2_S2_S2_fjLj128EEEEELb1ELb0ELb1ELb0EEEvNS_9FwdParamsE,"ax",@progbits
	.align	128
        .global         _ZN10layer_norm13ln_fwd_kernelINS_13Kernel_traitsI6__halfS2_S2_S2_fjLj1280ELj1ELj4ELj1ELj16ENS_18Kernel_traits_baseILj1280ES2_S2_S2_S2_fjLj128EEEEELb1ELb0ELb1ELb0EEEvNS_9FwdParamsE
        .type           _ZN10layer_norm13ln_fwd_kernelINS_13Kernel_traitsI6__halfS2_S2_S2_fjLj1280ELj1ELj4ELj1ELj16ENS_18Kernel_traits_baseILj1280ES2_S2_S2_S2_fjLj128EEEEELb1ELb0ELb1ELb0EEEvNS_9FwdParamsE,@function
        .size           _ZN10layer_norm13ln_fwd_kernelINS_13Kernel_traitsI6__halfS2_S2_S2_fjLj1280ELj1ELj4ELj1ELj16ENS_18Kernel_traits_baseILj1280ES2_S2_S2_S2_fjLj128EEEEELb1ELb0ELb1ELb0EEEvNS_9FwdParamsE,(.L_x_45794 - _ZN10layer_norm13ln_fwd_kernelINS_13Kernel_traitsI6__halfS2_S2_S2_fjLj1280ELj1ELj4ELj1ELj16ENS_18Kernel_traits_baseILj1280ES2_S2_S2_S2_fjLj128EEEEELb1ELb0ELb1ELb0EEEvNS_9FwdParamsE)
        .other          _ZN10layer_norm13ln_fwd_kernelINS_13Kernel_traitsI6__halfS2_S2_S2_fjLj1280ELj1ELj4ELj1ELj16ENS_18Kernel_traits_baseILj1280ES2_S2_S2_S2_fjLj128EEEEELb1ELb0ELb1ELb0EEEvNS_9FwdParamsE,@"STO_CUDA_ENTRY STV_DEFAULT"
_ZN10layer_norm13ln_fwd_kernelINS_13Kernel_traitsI6__halfS2_S2_S2_fjLj1280ELj1ELj4ELj1ELj16ENS_18Kernel_traits_baseILj1280ES2_S2_S2_S2_fjLj128EEEEELb1ELb0ELb1ELb0EEEvNS_9FwdParamsE:
.text._ZN10layer_norm13ln_fwd_kernelINS_13Kernel_traitsI6__halfS2_S2_S2_fjLj1280ELj1ELj4ELj1ELj16ENS_18Kernel_traits_baseILj1280ES2_S2_S2_S2_fjLj128EEEEELb1ELb0ELb1ELb0EEEvNS_9FwdParamsE:
        /* <DEDUP_REMOVED lines=22> */
[----:B------:R-:W-:Y:S01]  /*0160*/  IMAD.MOV.U32 R21, RZ, RZ, R77 ;  /* 0x000000ffff157224 */ /* 0x000fe200078e004d */
[----:B------:R-:W-:Y:S01]  /*0170*/  LEA.HI R0, R0, R11, RZ, 0x3 ;  /* 0x0000000b00007211 */ /* 0x000fe200078f18ff */
[----:B------:R-:W4:Y:S03]  /*0180*/  LDC R75, c[0x0][0x360] ;  /* 0x0000d800ff4b7b82 */ /* 0x000f260000000800 */
[----:B-1----:R-:W-:-:S04]  /*0190*/  LOP3.LUT R3, R21, 0x1f, RZ, 0x3c, !PT ;  /* 0x0000001f15037812 */ /* 0x002fc800078e3cff */
[----:B------:R-:W-:Y:S01]  /*01a0*/  LEA.HI.SX32 R3, R0, R3, 0x1d ;  /* 0x0000000300037211 */ /* 0x000fe200078feaff */
[----:B---3--:R-:W-:Y:S02]  /*01b0*/  USHF.L.U32 UR8, UR9, 0x2, URZ ;  /* 0x0000000209087899 */ /* 0x008fe400080006ff */
[--C-:B----4-:R-:W-:Y:S01]  /*01c0*/  IMAD R75, R75, UR9, R76.reuse ;  /* 0x000000094b4b7c24 */ /* 0x110fe2000f8e024c */
[----:B------:R-:W-:-:S04]  /*01d0*/  SHF.R.U32.HI R76, RZ, 0x5, R76 ;  /* 0x00000005ff4c7819 */ /* 0x000fc8000001164c */
[----:B------:R-:W-:Y:S02]  /*01e0*/  LOP3.LUT R76, R76, UR8, RZ, 0xfc, !PT ;  /* 0x000000084c4c7c12 */ /* 0x000fe4000f8efcff */
[----:B--2---:R-:W-:Y:S02]  /*01f0*/  @P0 R2UR UR4, R4 ;  /* 0x00000000040402ca */ /* 0x004fe400000e0000 */
[----:B------:R-:W-:Y:S02]  /*0200*/  @P0 R2UR UR5, R5 ;  /* 0x00000000050502ca */ /* 0x000fe400000e0000 */
[----:B0-----:R-:W-:-:S05]  /*0210*/  @P0 IADD3 R2, P1, PT, R6, R9, RZ ;  /* 0x0000000906020210 */ /* 0x001fca0007f3e0ff */
[----:B------:R-:W-:-:S04]  /*0220*/  @P0 IMAD.X R73, RZ, RZ, R7, P1 ;  /* 0x000000ffff490224 */ /* 0x000fc800008e0607 */
[----:B------:R-:W-:Y:S01]  /*0230*/  UIADD3 UR10, UPT, UPT, UR4, -0x61c88647, URZ ;  /* 0x9e3779b9040a7890 */ /* 0x000fe2000fffe0ff */
[--C-:B------:R-:W-:Y:S01]  /*0240*/  SHF.R.U64 R74, R2, 0x2, R73.reuse ;  /* 0x00000002024a7819 */ /* 0x100fe20000001249 */
[----:B------:R-:W-:Y:S01]  /*0250*/  UIADD3 UR18, UPT, UPT, UR5, -0x4498517b, URZ ;  /* 0xbb67ae8505127890 */ /* 0x000fe2000fffe0ff */
[----:B------:R-:W-:Y:S01]  /*0260*/  SHF.R.U32.HI R73, RZ, 0x2, R73 ;  /* 0x00000002ff497819 */ /* 0x000fe20000011649 */
[----:B------:R-:W-:Y:S02]  /*0270*/  UIADD3 UR19, UPT, UPT, UR4, 0x3c6ef372, URZ ;  /* 0x3c6ef37204137890 */ /* 0x000fe4000fffe0ff */
[----:B------:R-:W-:Y:S02]  /*0280*/  UIADD3 UR12, UPT, UPT, UR5, 0x76cf5d0a, URZ ;  /* 0x76cf5d0a050c7890 */ /* 0x000fe4000fffe0ff */
[----:B------:R-:W-:Y:S02]  /*0290*/  UIADD3 UR20, UPT, UPT, UR4, -0x255992d5, URZ ;  /* 0xdaa66d2b04147890 */ /* 0x000fe4000fffe0ff */
[----:B------:R-:W-:-:S02]  /*02a0*/  UIADD3 UR21, UPT, UPT, UR5, 0x32370b8f, URZ ;  /* 0x32370b8f05157890 */ /* 0x000fc4000fffe0ff */
[----:B------:R-:W-:Y:S02]  /*02b0*/  UIADD3 UR13, UPT, UPT, UR4, 0x78dde6e4, URZ ;  /* 0x78dde6e4040d7890 */ /* 0x000fe4000fffe0ff */
[----:B------:R-:W-:Y:S02]  /*02c0*/  UIADD3 UR22, UPT, UPT, UR5, -0x126145ec, URZ ;  /* 0xed9eba1405167890 */ /* 0x000fe4000fffe0ff */
[----:B------:R-:W-:Y:S02]  /*02d0*/  UIADD3 UR23, UPT, UPT, UR4, 0x1715609d, URZ ;  /* 0x1715609d04177890 */ /* 0x000fe4000fffe0ff */
[----:B------:R-:W-:Y:S02]  /*02e0*/  UIADD3 UR14, UPT, UPT, UR5, -0x56f99767, URZ ;  /* 0xa9066899050e7890 */ /* 0x000fe4000fffe0ff */
[----:B------:R-:W-:Y:S02]  /*02f0*/  UIADD3 UR24, UPT, UPT, UR4, -0x4ab325aa, URZ ;  /* 0xb54cda5604187890 */ /* 0x000fe4000fffe0ff */
[----:B------:R-:W-:-:S02]  /*0300*/  UIADD3 UR15, UPT, UPT, UR5, 0x646e171e, URZ ;  /* 0x646e171e050f7890 */ /* 0x000fc4000fffe0ff */
[----:B------:R-:W-:Y:S02]  /*0310*/  UIADD3 UR25, UPT, UPT, UR4, 0x5384540f, URZ ;  /* 0x5384540f04197890 */ /* 0x000fe4000fffe0ff */
[----:B------:R-:W-:Y:S02]  /*0320*/  UIADD3 UR16, UPT, UPT, UR5, 0x1fd5c5a3, URZ ;  /* 0x1fd5c5a305107890 */ /* 0x000fe4000fffe0ff */
[----:B------:R-:W-:Y:S02]  /*0330*/  UIADD3 UR17, UPT, UPT, UR4, -0xe443238, URZ ;  /* 0xf1bbcdc804117890 */ /* 0x000fe4000fffe0ff */
[----:B------:R-:W-:Y:S02]  /*0340*/  UIADD3 UR26, UPT, UPT, UR5, -0x24c28bd8, URZ ;  /* 0xdb3d7428051a7890 */ /* 0x000fe4000fffe0ff */
        /* <DEDUP_REMOVED lines=44> */
.L_x_5764:
        /* <DEDUP_REMOVED lines=38> */
.L_x_5765:
[----:B------:R-:W-:Y:S05]  /*0870*/  BSYNC.RECONVERGENT B0 ;  /* 0x0000000000007941 */ /* 0x000fea0003800200 */
.L_x_5763:
[----:B------:R-:W0:Y:S02]  /*0880*/  LDCU UR8, c[0x0][0x384] ;  /* 0x00007080ff0877ac */ /* 0x000e240008000800 */
[----:B0-----:R-:W-:-:S13]  /*0890*/  ISETP.GE.AND P0, PT, R76, UR8, PT ;  /* 0x000000084c007c0c */ /* 0x001fda000bf06270 */
[----:B------:R-:W-:Y:S05]  /*08a0*/  @P0 EXIT ;  /* 0x000000000000094d */ /* 0x000fea0003800000 */
[----:B------:R-:W-:Y:S01]  /*08b0*/  IMAD.HI.U32 R4, R74, -0x2daee0ad, RZ ;  /* 0xd2511f534a047827 */ /* 0x000fe200078e00ff */
[----:B------:R-:W-:Y:S01]  /*08c0*/  BSSY B0, `(.L_x_5766) ;  /* 0x0002265000007945 */ /* 0x000fe20003800000 */
[----:B------:R-:W-:Y:S01]  /*08d0*/  LOP3.LUT R2, R2, 0x3, RZ, 0xc0, !PT ;  /* 0x0000000302027812 */ /* 0x000fe200078ec0ff */
[----:B------:R-:W0:Y:S01]  /*08e0*/  LDCU.64 UR8, c[0x0][0x408] ;  /* 0x00008100ff0877ac */ /* 0x000e220008000a00 */
[----:B------:R-:W-:Y:S01]  /*08f0*/  IMAD.HI.U32 R0, R75, -0x326172a9, RZ ;  /* 0xcd9e8d574b007827 */ /* 0x000fe200078e00ff */
[----:B------:R-:W-:-:S03]  /*0900*/  LOP3.LUT R4, R4, UR5, RZ, 0x3c, !PT ;  /* 0x0000000504047c12 */ /* 0x000fc6000f8e3cff */
[----:B------:R-:W-:Y:S01]  /*0910*/  IMAD R6, R75, -0x326172a9, RZ ;  /* 0xcd9e8d574b067824 */ /* 0x000fe200078e02ff */
[----:B------:R-:W-:Y:S01]  /*0920*/  LOP3.LUT R0, R73, UR4, R0, 0x96, !PT ;  /* 0x0000000449007c12 */ /* 0x000fe2000f8e9600 */
[----:B------:R-:W-:-:S04]  /*0930*/  IMAD.HI.U32 R5, R4, -0x326172a9, RZ ;  /* 0xcd9e8d5704057827 */ /* 0x000fc800078e00ff */
[----:B------:R-:W-:Y:S01]  /*0940*/  IMAD R8, R74, -0x2daee0ad, RZ ;  /* 0xd2511f534a087824 */ /* 0x000fe200078e02ff */
[----:B------:R-:W-:Y:S01]  /*0950*/  LOP3.LUT R5, R6, UR10, R5, 0x96, !PT ;  /* 0x0000000a06057c12 */ /* 0x000fe2000f8e9605 */
[----:B------:R-:W-:Y:S01]  /*0960*/  IMAD.HI.U32 R7, R0, -0x2daee0ad, RZ ;  /* 0xd2511f5300077827 */ /* 0x000fe200078e00ff */
[----:B------:R-:W1:Y:S03]  /*0970*/  LDCU.64 UR10, c[0x0][0x3a0] ;  /* 0x00007400ff0a77ac */ /* 0x000e660008000a00 */
[----:B------:R-:W-:Y:S01]  /*0980*/  IMAD R9, R4, -0x326172a9, RZ ;  /* 0xcd9e8d5704097824 */ /* 0x000fe200078e02ff */
[----:B------:R-:W-:Y:S01]  /*0990*/  LOP3.LUT R7, R8, UR18, R7, 0x96, !PT ;  /* 0x0000001208077c12 */ /* 0x000fe2000f8e9607 */
[----:B------:R-:W-:Y:S01]  /*09a0*/  IMAD R11, R0, -0x2daee0ad, RZ ;  /* 0xd2511f53000b7824 */ /* 0x000fe200078e02ff */
[----:B------:R-:W2:Y:S01]  /*09b0*/  LDCU UR18, c[0x0][0x404] ;  /* 0x00008080ff1277ac */ /* 0x000ea20008000800 */
[----:B------:R-:W-:-:S04]  /*09c0*/  IMAD.HI.U32 R4, R5, -0x2daee0ad, RZ ;  /* 0xd2511f5305047827 */ /* 0x000fc800078e00ff */
[----:B------:R-:W-:Y:S01]  /*09d0*/  IMAD.HI.U32 R0, R7, -0x326172a9, RZ ;  /* 0xcd9e8d5707007827 */ /* 0x000fe200078e00ff */
[----:B------:R-:W-:-:S03]  /*09e0*/  LOP3.LUT R4, R11, UR12, R4, 0x96, !PT ;  /* 0x0000000c0b047c12 */ /* 0x000fc6000f8e9604 */
[----:B------:R-:W-:Y:S01]  /*09f0*/  IMAD R8, R5, -0x2daee0ad, RZ ;  /* 0xd2511f5305087824 */ /* 0x000fe200078e02ff */
[----:B------:R-:W-:Y:S01]  /*0a00*/  LOP3.LUT R0, R9, UR19, R0, 0x96, !PT ;  /* 0x0000001309007c12 */ /* 0x000fe2000f8e9600 */
[----:B------:R-:W-:Y:S01]  /*0a10*/  IMAD R6, R7, -0x326172a9, RZ ;  /* 0xcd9e8d5707067824 */ /* 0x000fe200078e02ff */
[----:B------:R-:W3:Y:S01]  /*0a20*/  LDCU.U8 UR19, c[0x0][0x410] ;  /* 0x00008200ff1377ac */ /* 0x000ee20008000000 */
[----:B------:R-:W-:-:S04]  /*0a30*/  IMAD.HI.U32 R5, R4, -0x326172a9, RZ ;  /* 0xcd9e8d5704057827 */ /* 0x000fc800078e00ff */
[----:B------:R-:W-:Y:S01]  /*0a40*/  IMAD.HI.U32 R7, R0, -0x2daee0ad, RZ ;  /* 0xd2511f5300077827 */ /* 0x000fe200078e00ff */
[----:B------:R-:W-:Y:S01]  /*0a50*/  LOP3.LUT R5, R6, UR20, R5, 0x96, !PT ;  /* 0x0000001406057c12 */ /* 0x000fe2000f8e9605 */
[----:B------:R-:W4:Y:S02]  /*0a60*/  LDCU UR20, c[0x0][0x448] ;  /* 0x00008900ff1477ac */ /* 0x000f240008000800 */
        /* <DEDUP_REMOVED lines=36> */
[----:B------:R-:W-:Y:S01]  /*0cb0*/  IMAD.MOV.U32 R0, RZ, RZ, RZ ;  /* 0x000000ffff007224 */ /* 0x000fe200078e00ff */
[----:B------:R-:W-:Y:S01]  /*0cc0*/  LOP3.LUT R72, R5, UR28, R72, 0x96, !PT ;  /* 0x0000001c05487c12 */ /* 0x000fe2000f8e9648 */
[----:B------:R-:W-:Y:S02]  /*0cd0*/  IMAD R108, R9, -0x2daee0ad, RZ ;  /* 0xd2511f53096c7824 */ /* 0x000fe400078e02ff */
[----:B01234-:R-:W-:-:S07]  /*0ce0*/  IMAD R70, R4, -0x326172a9, RZ ;  /* 0xcd9e8d5704467824 */ /* 0x01ffce00078e02ff */
.L_x_6376:
[----:B0-----:R-:W0:Y:S08]  /*0cf0*/  LDC.64 R64, c[0x0][0x3f0] ;  /* 0x0000fc00ff407b82 */ /* 0x001e300000000a00 */
[----:B------:R-:W1:Y:S01]  /*0d00*/  LDC R109, c[0x0][0x388] ;  /* 0x0000e200ff6d7b82 */ /* 0x000e620000000800 */
[----:B0-----:R-:W-:-:S05]  /*0d10*/  IMAD.WIDE R64, R76, 0x4, R64 ;  /* 0x000000044c407825 */ /* 0x001fca00078e0240 */
[----:B------:R0:W2:Y:S02]  /*0d20*/  LDG.E R113, desc[UR6][R64.64] ;  /* 0x0000000640717981 */ /* 0x0000a4000c1e1900 */
[----:B0-----:R-:W0:Y:S02]  /*0d30*/  LDC.64 R64, c[0x0][0x3f8] ;  /* 0x0000fe00ff407b82 */ /* 0x001e240000000a00 */
[----:B0-----:R-:W-:-:S05]  /*0d40*/  IMAD.WIDE R64, R76, 0x4, R64 ;  /* 0x000000044c407825 */ /* 0x001fca00078e0240 */
[----:B-----5:R0:W5:Y:S01]  /*0d50*/  LDG.E R110, desc[UR6][R64.64] ;  /* 0x00000006406e7981 */ /* 0x020162000c1e1900 */
        /* <DEDUP_REMOVED lines=19> */
.L_x_5770:
[----:B------:R-:W-:Y:S05]  /*0e90*/  BSYNC.RECONVERGENT B2 ;  /* 0x0000000000027941 */ /* 0x000fea0003800200 */
.L_x_5769:
        /* <DEDUP_REMOVED lines=10> */
[----:B--2---:R-:W-:Y:S01]  /*0f40*/  @!P2 HADD2.F32 R4, -RZ, R64.H0_H0 ;  /* 0x20000040ff04a230 */ /* 0x004fe20000004100 */
        /* <DEDUP_REMOVED lines=17> */
.L_x_5776:
        /* <DEDUP_REMOVED lines=13> */
.L_x_5778:
[----:B------:R-:W-:Y:S05]  /*1130*/  BSYNC.RECONVERGENT B4 ;  /* 0x0000000000047941 */ /* 0x000fea0003800200 */
.L_x_5777:
        /* <DEDUP_REMOVED lines=50> */
[----:B------:R-:W-:Y:S01]  /*1460*/  HFMA2 R78, -RZ, RZ, 0, 0 ;  /* 0x00000000ff4e7431 */ /* 0x000fe200000001ff */
[----:B------:R-:W-:Y:S01]  /*1470*/  LOP3.LUT R72, R4, UR22, R99, 0x96, !PT ;  /* 0x0000001604487c12 */ /* 0x000fe2000f8e9663 */
[----:B------:R-:W-:-:S07]  /*1480*/  IMAD.MOV.U32 R4, RZ, RZ, R108 ;  /* 0x000000ffff047224 */ /* 0x000fce00078e006c */
.L_x_5775:
[----:B------:R-:W-:Y:S05]  /*1490*/  BSYNC.RECONVERGENT B3 ;  /* 0x0000000000037941 */ /* 0x000fea0003800200 */
.L_x_5774:
[----:B------:R-:W-:Y:S01]  /*14a0*/  I2FP.F32.U32 R2, R4 ;  /* 0x0000000400027245 */ /* 0x000fe20000201000 */
[----:B-----5:R-:W-:Y:S02]  /*14b0*/  HADD2.F32 R4, -RZ, R20.H0_H0 ;  /* 0x20000014ff047230 */ /* 0x020fe40000004100 */
[----:B------:R-:W-:Y:S02]  /*14c0*/  IMAD.MOV.U32 R5, RZ, RZ, 0x2f800000 ;  /* 0x2f800000ff057424 */ /* 0x000fe400078e00ff */
[----:B------:R-:W-:Y:S02]  /*14d0*/  HADD2.F32 R79, -RZ, R64.H0_H0 ;  /* 0x20000040ff4f7230 */ /* 0x000fe40000004100 */
[----:B------:R-:W-:Y:S01]  /*14e0*/  FMUL.FTZ R4, R4, UR9 ;  /* 0x0000000904047c20 */ /* 0x000fe20008410000 */
[----:B------:R-:W-:-:S03]  /*14f0*/  FFMA.FTZ R2, R2, R5, 1.1641532182693481445e-10 ;  /* 0x2f00000002027423 */ /* 0x000fc60000010005 */
[----:B------:R-:W-:Y:S02]  /*1500*/  FMUL.FTZ R4, R4, UR8 ;  /* 0x0000000804047c20 */ /* 0x000fe40008410000 */
[----:B------:R-:W-:-:S04]  /*1510*/  FSETP.GTU.FTZ.AND P3, PT, R2, UR18, PT ;  /* 0x0000001202007c0b */ /* 0x000fc8000bf7c000 */
[----:B------:R-:W-:Y:S02]  /*1520*/  FSEL R4, R4, RZ, !P3 ;  /* 0x000000ff04047208 */ /* 0x000fe40005800000 */
[----:B------:R-:W-:-:S03]  /*1530*/  SEL R5, RZ, 0x1, P3 ;  /* 0x00000001ff057807 */ /* 0x000fc60001800000 */
[----:B------:R-:W-:-:S07]  /*1540*/  FADD.FTZ R4, R79, R4 ;  /* 0x000000044f047221 */ /* 0x000fce0000010000 */
.L_x_5773:
[----:B------:R-:W-:Y:S05]  /*1550*/  BSYNC.RECONVERGENT B2 ;  /* 0x0000000000027941 */ /* 0x000fea0003800200 */
.L_x_5772:
[----:B------:R-:W-:Y:S01]  /*1560*/  BSSY.RECONVERGENT B2, `(.L_x_5779) ;  /* 0x0000066000027945 */ /* 0x000fe20003800200 */
[----:B------:R-:W-:Y:S01]  /*1570*/  F2FP.F16.F32.PACK_AB R108, RZ, R4 ;  /* 0x00000004ff6c723e */ /* 0x000fe200000000ff */
[----:B------:R-:W-:Y:S01]  /*1580*/  @!P2 HADD2.F32 R6, -RZ, R64.H1_H1 ;  /* 0x30000040ff06a230 */ /* 0x000fe20000004100 */
        /* <DEDUP_REMOVED lines=19> */
.L_x_5783:
        /* <DEDUP_REMOVED lines=13> */
.L_x_5785:
[----:B------:R-:W-:Y:S05]  /*1790*/  BSYNC.RECONVERGENT B4 ;  /* 0x0000000000047941 */ /* 0x000fea0003800200 */
.L_x_5784:
        /* <DEDUP_REMOVED lines=54> */
.L_x_5782:
[----:B------:R-:W-:Y:S05]  /*1b00*/  BSYNC.RECONVERGENT B3 ;  /* 0x0000000000037941 */ /* 0x000fea0003800200 */
.L_x_5781:
[----:B------:R-:W-:Y:S01]  /*1b10*/  I2FP.F32.U32 R6, R6 ;  /* 0x0000000600067245 */ /* 0x000fe20000201000 */
[----:B-----5:R-:W-:Y:S02]  /*1b20*/  HADD2.F32 R7, -RZ, R20.H1_H1 ;  /* 0x30000014ff077230 */ /* 0x020fe40000004100 */
[----:B------:R-:W-:-:S03]  /*1b30*/  IMAD.MOV.U32 R89, RZ, RZ, 0x2f800000 ;  /* 0x2f800000ff597424 */ /* 0x000fc600078e00ff */
[----:B------:R-:W-:Y:S01]  /*1b40*/  FMUL.FTZ R7, R7, UR9 ;  /* 0x0000000907077c20 */ /* 0x000fe20008410000 */
[----:B------:R-:W-:Y:S01]  /*1b50*/  FFMA.FTZ R6, R6, R89, 1.1641532182693481445e-10 ;  /* 0x2f00000006067423 */ /* 0x000fe20000010059 */
[----:B------:R-:W-:Y:S02]  /*1b60*/  HADD2.F32 R89, -RZ, R64.H1_H1 ;  /* 0x30000040ff597230 */ /* 0x000fe40000004100 */
[----:B------:R-:W-:Y:S02]  /*1b70*/  FMUL.FTZ R7, R7, UR8 ;  /* 0x0000000807077c20 */ /* 0x000fe40008410000 */
[----:B------:R-:W-:-:S04]  /*1b80*/  FSETP.GTU.FTZ.AND P3, PT, R6, UR18, PT ;  /* 0x0000001206007c0b */ /* 0x000fc8000bf7c000 */
[----:B------:R-:W-:Y:S02]  /*1b90*/  FSEL R6, R7, RZ, !P3 ;  /* 0x000000ff07067208 */ /* 0x000fe40005800000 */
[----:B------:R-:W-:-:S03]  /*1ba0*/  SEL R7, RZ, 0x1, P3 ;  /* 0x00000001ff077807 */ /* 0x000fc60001800000 */
[----:B------:R-:W-:-:S07]  /*1bb0*/  FADD.FTZ R6, R89, R6 ;  /* 0x0000000659067221 */ /* 0x000fce0000010000 */
.L_x_5780:
[----:B------:R-:W-:Y:S05]  /*1bc0*/  BSYNC.RECONVERGENT B2 ;  /* 0x0000000000027941 */ /* 0x000fea0003800200 */
.L_x_5779:
[----:B------:R-:W-:Y:S01]  /*1bd0*/  BSSY.RECONVERGENT B2, `(.L_x_5786) ;  /* 0x0000066000027945 */ /* 0x000fe20003800200 */
[----:B------:R-:W-:Y:S01]  /*1be0*/  F2FP.F16.F32.PACK_AB R114, RZ, R6 ;  /* 0x00000006ff72723e */ /* 0x000fe200000000ff */
[----:B------:R-:W-:Y:S01]  /*1bf0*/  @!P2 HADD2.F32 R78, -RZ, R65.H0_H0 ;  /* 0x20000041ff4ea230 */ /* 0x000fe20000004100 */
        /* <DEDUP_REMOVED lines=19> */
.L_x_5790:
        /* <DEDUP_REMOVED lines=13> */
.L_x_5792:
[----:B------:R-:W-:Y:S05]  /*1e00*/  BSYNC.RECONVERGENT B4 ;  /* 0x0000000000047941 */ /* 0x000fea0003800200 */
.L_x_5791:
        /* <DEDUP_REMOVED lines=52> */
[----:B------:R-:W-:Y:S01]  /*2150*/  IMAD.MOV.U32 R88, RZ, RZ, RZ ;  /* 0x000000ffff587224 */ /* 0x000fe200078e00ff */
[----:B------:R-:W-:-:S07]  /*2160*/  MOV R64, R78 ;  /* 0x0000004e00407202 */ /* 0x000fce0000000f00 */
.L_x_5789:
[----:B------:R-:W-:Y:S05]  /*2170*/  BSYNC.RECONVERGENT B3 ;  /* 0x0000000000037941 */ /* 0x000fea0003800200 */
.L_x_5788:
[----:B------:R-:W-:Y:S01]  /*2180*/  HFMA2 R79, -RZ, RZ, 0.1171875, 0 ;  /* 0x2f800000ff4f7431 */ /* 0x000fe200000001ff */
[----:B------:R-:W-:Y:S01]  /*2190*/  I2FP.F32.U32 R2, R8 ;  /* 0x0000000800027245 */ /* 0x000fe20000201000 */
[----:B-----5:R-:W-:-:S05]  /*21a0*/  HADD2.F32 R8, -RZ, R21.H0_H0 ;  /* 0x20000015ff087230 */ /* 0x020fca0000004100 */
[----:B------:R-:W-:Y:S01]  /*21b0*/  FMUL.FTZ R8, R8, UR9 ;  /* 0x0000000908087c20 */ /* 0x000fe20008410000 */
[----:B------:R-:W-:-:S03]  /*21c0*/  FFMA.FTZ R2, R2, R79, 1.1641532182693481445e-10 ;  /* 0x2f00000002027423 */ /* 0x000fc6000001004f */
[----:B------:R-:W-:Y:S01]  /*21d0*/  FMUL.FTZ R8, R8, UR8 ;  /* 0x0000000808087c20 */ /* 0x000fe20008410000 */
[----:B------:R-:W-:Y:S01]  /*21e0*/  HADD2.F32 R79, -RZ, R65.H0_H0 ;  /* 0x20000041ff4f7230 */ /* 0x000fe20000004100 */
[----:B------:R-:W-:-:S04]  /*21f0*/  FSETP.GTU.FTZ.AND P3, PT, R2, UR18, PT ;  /* 0x0000001202007c0b */ /* 0x000fc8000bf7c000 */
[----:B------:R-:W-:Y:S02]  /*2200*/  FSEL R78, R8, RZ, !P3 ;  /* 0x000000ff084e7208 */ /* 0x000fe40005800000 */
[----:B------:R-:W-:-:S03]  /*2210*/  SEL R8, RZ, 0x1, P3 ;  /* 0x00000001ff087807 */ /* 0x000fc60001800000 */
[----:B------:R-:W-:-:S07]  /*2220*/  FADD.FTZ R78, R79, R78 ;  /* 0x0000004e4f4e7221 */ /* 0x000fce0000010000 */
.L_x_5787:
[----:B------:R-:W-:Y:S05]  /*2230*/  BSYNC.RECONVERGENT B2 ;  /* 0x0000000000027941 */ /* 0x000fea0003800200 */
.L_x_5786:
[----:B------:R-:W-:Y:S01]  /*2240*/  BSSY.RECONVERGENT B2, `(.L_x_5793) ;  /* 0x0000066000027945 */ /* 0x000fe20003800200 */
[----:B------:R-:W-:Y:S01]  /*2250*/  F2FP.F16.F32.PACK_AB R115, RZ, R78 ;  /* 0x0000004eff73723e */ /* 0x000fe200000000ff */
[----:B------:R-:W-:Y:S02]  /*2260*/  @!P2 HADD2.F32 R79, -RZ, R65.H1_H1 ;  /* 0x30000041ff4fa230 */ /* 0x000fe40000004100 */
[----:B------:R-:W-:Y:S02]  /*2270*/  @!P2 IMAD.MOV.U32 R2, RZ, RZ, R64 ;  /* 0x000000ffff02a224 */ /* 0x000fe400078e0040 */
        /* <DEDUP_REMOVED lines=18> */
.L_x_5797:
        /* <DEDUP_REMOVED lines=13> */
.L_x_5799:
[----:B------:R-:W-:Y:S05]  /*2470*/  BSYNC.RECONVERGENT B4 ;  /* 0x0000000000047941 */ /* 0x000fea0003800200 */
.L_x_5798:
        /* <DEDUP_REMOVED lines=53> */
[----:B------:R-:W-:-:S07]  /*27d0*/  HFMA2 R89, -RZ, RZ, 0, 0 ;  /* 0x00000000ff597431 */ /* 0x000fce00000001ff */
.L_x_5796:
[----:B------:R-:W-:Y:S05]  /*27e0*/  BSYNC.RECONVERGENT B3 ;  /* 0x0000000000037941 */ /* 0x000fea0003800200 */
.L_x_5795:
[----:B------:R-:W-:Y:S01]  /*27f0*/  I2FP.F32.U32 R9, R9 ;  /* 0x0000000900097245 */ /* 0x000fe20000201000 */
[----:B-----5:R-:W-:Y:S02]  /*2800*/  HADD2.F32 R64, -RZ, R21.H1_H1 ;  /* 0x30000015ff407230 */ /* 0x020fe40000004100 */
[----:B------:R-:W-:Y:S02]  /*2810*/  IMAD.MOV.U32 R88, RZ, RZ, 0x2f800000 ;  /* 0x2f800000ff587424 */ /* 0x000fe400078e00ff */
[----:B------:R-:W-:Y:S02]  /*2820*/  HADD2.F32 R65, -RZ, R65.H1_H1 ;  /* 0x30000041ff417230 */ /* 0x000fe40000004100 */
[----:B------:R-:W-:Y:S01]  /*2830*/  FMUL.FTZ R64, R64, UR9 ;  /* 0x0000000940407c20 */ /* 0x000fe20008410000 */
[----:B------:R-:W-:-:S03]  /*2840*/  FFMA.FTZ R9, R9, R88, 1.1641532182693481445e-10 ;  /* 0x2f00000009097423 */ /* 0x000fc60000010058 */
[----:B------:R-:W-:Y:S02]  /*2850*/  FMUL.FTZ R64, R64, UR8 ;  /* 0x0000000840407c20 */ /* 0x000fe40008410000 */
[----:B------:R-:W-:-:S04]  /*2860*/  FSETP.GTU.FTZ.AND P3, PT, R9, UR18, PT ;  /* 0x0000001209007c0b */ /* 0x000fc8000bf7c000 */
[----:B------:R-:W-:Y:S02]  /*2870*/  FSEL R64, R64, RZ, !P3 ;  /* 0x000000ff40407208 */ /* 0x000fe40005800000 */
[----:B------:R-:W-:-:S03]  /*2880*/  SEL R9, RZ, 0x1, P3 ;  /* 0x00000001ff097807 */ /* 0x000fc60001800000 */
[----:B------:R-:W-:-:S07]  /*2890*/  FADD.FTZ R79, R65, R64 ;  /* 0x00000040414f7221 */ /* 0x000fce0000010000 */
.L_x_5794:
[----:B------:R-:W-:Y:S05]  /*28a0*/  BSYNC.RECONVERGENT B2 ;  /* 0x0000000000027941 */ /* 0x000fea0003800200 */
.L_x_5793:
        /* <DEDUP_REMOVED lines=22> */
.L_x_5804:
        /* <DEDUP_REMOVED lines=13> */
.L_x_5806:
[----:B------:R-:W-:Y:S05]  /*2ae0*/  BSYNC.RECONVERGENT B4 ;  /* 0x0000000000047941 */ /* 0x000fea0003800200 */
.L_x_5805:
        /* <DEDUP_REMOVED lines=54> */
.L_x_5803:
[----:B------:R-:W-:Y:S05]  /*2e50*/  BSYNC.RECONVERGENT B3 ;  /* 0x0000000000037941 */ /* 0x000fea0003800200 */
.L_x_5802:
[----:B------:R-:W-:Y:S01]  /*2e60*/  I2FP.F32.U32 R2, R10 ;  /* 0x0000000a00027245 */ /* 0x000fe20000201000 */
[----:B-----5:R-:W-:Y:S02]  /*2e70*/  HADD2.F32 R10, -RZ, R22.H0_H0 ;  /* 0x20000016ff0a7230 */ /* 0x020fe40000004100 */
[----:B------:R-:W-:-:S03]  /*2e80*/  IMAD.MOV.U32 R65, RZ, RZ, 0x2f800000 ;  /* 0x2f800000ff417424 */ /* 0x000fc600078e00ff */
[----:B------:R-:W-:Y:S01]  /*2e90*/  FMUL.FTZ R10, R10, UR9 ;  /* 0x000000090a0a7c20 */ /* 0x000fe20008410000 */
[----:B------:R-:W-:Y:S01]  /*2ea0*/  FFMA.FTZ R2, R2, R65, 1.1641532182693481445e-10 ;  /* 0x2f00000002027423 */ /* 0x000fe20000010041 */
[----:B------:R-:W-:Y:S02]  /*2eb0*/  HADD2.F32 R65, -RZ, R66.H0_H0 ;  /* 0x20000042ff417230 */ /* 0x000fe40000004100 */
[----:B------:R-:W-:Y:S02]  /*2ec0*/  FMUL.FTZ R10, R10, UR8 ;  /* 0x000000080a0a7c20 */ /* 0x000fe40008410000 */
[----:B------:R-:W-:-:S04]  /*2ed0*/  FSETP.GTU.FTZ.AND P3, PT, R2, UR18, PT ;  /* 0x0000001202007c0b */ /* 0x000fc8000bf7c000 */
[----:B------:R-:W-:Y:S02]  /*2ee0*/  FSEL R88, R10, RZ, !P3 ;  /* 0x000000ff0a587208 */ /* 0x000fe40005800000 */
[----:B------:R-:W-:-:S03]  /*2ef0*/  SEL R10, RZ, 0x1, P3 ;  /* 0x00000001ff0a7807 */ /* 0x000fc60001800000 */
[----:B------:R-:W-:-:S07]  /*2f00*/  FADD.FTZ R88, R65, R88 ;  /* 0x0000005841587221 */ /* 0x000fce0000010000 */
.L_x_5801:
[----:B------:R-:W-:Y:S05]  /*2f10*/  BSYNC.RECONVERGENT B2 ;  /* 0x0000000000027941 */ /* 0x000fea0003800200 */
.L_x_5800:
        /* <DEDUP_REMOVED lines=22> */
.L_x_5811:
        /* <DEDUP_REMOVED lines=13> */
.L_x_5813:
[----:B------:R-:W-:Y:S05]  /*3150*/  BSYNC.RECONVERGENT B4 ;  /* 0x0000000000047941 */ /* 0x000fea0003800200 */
.L_x_5812:
        /* <DEDUP_REMOVED lines=54> */
.L_x_5810:
[----:B------:R-:W-:Y:S05]  /*34c0*/  BSYNC.RECONVERGENT B3 ;  /* 0x0000000000037941 */ /* 0x000fea0003800200 */
.L_x_5809:
[----:B------:R-:W-:Y:S01]  /*34d0*/  HFMA2 R98, -RZ, RZ, 0.1171875, 0 ;  /* 0x2f800000ff627431 */ /* 0x000fe200000001ff */
[----:B------:R-:W-:Y:S01]  /*34e0*/  I2FP.F32.U32 R11, R11 ;  /* 0x0000000b000b7245 */ /* 0x000fe20000201000 */
[----:B-----5:R-:W-:Y:S02]  /*34f0*/  HADD2.F32 R64, -RZ, R22.H1_H1 ;  /* 0x30000016ff407230 */ /* 0x020fe40000004100 */
[----:B------:R-:W-:-:S03]  /*3500*/  HADD2.F32 R89, -RZ, R66.H1_H1 ;  /* 0x30000042ff597230 */ /* 0x000fc60000004100 */
[----:B------:R-:W-:Y:S01]  /*3510*/  FMUL.FTZ R64, R64, UR9 ;  /* 0x0000000940407c20 */ /* 0x000fe20008410000 */
[----:B------:R-:W-:-:S03]  /*3520*/  FFMA.FTZ R11, R11, R98, 1.1641532182693481445e-10 ;  /* 0x2f0000000b0b7423 */ /* 0x000fc60000010062 */
[----:B------:R-:W-:Y:S02]  /*3530*/  FMUL.FTZ R64, R64, UR8 ;  /* 0x0000000840407c20 */ /* 0x000fe40008410000 */
[----:B------:R-:W-:-:S04]  /*3540*/  FSETP.GTU.FTZ.AND P3, PT, R11, UR18, PT ;  /* 0x000000120b007c0b */ /* 0x000fc8000bf7c000 */
[----:B------:R-:W-:Y:S02]  /*3550*/  FSEL R64, R64, RZ, !P3 ;  /* 0x000000ff40407208 */ /* 0x000fe40005800000 */
[----:B------:R-:W-:-:S03]  /*3560*/  SEL R11, RZ, 0x1, P3 ;  /* 0x00000001ff0b7807 */ /* 0x000fc60001800000 */
[----:B------:R-:W-:-:S07]  /*3570*/  FADD.FTZ R89, R89, R64 ;  /* 0x0000004059597221 */ /* 0x000fce0000010000 */
.L_x_5808:
[----:B------:R-:W-:Y:S05]  /*3580*/  BSYNC.RECONVERGENT B2 ;  /* 0x0000000000027941 */ /* 0x000fea0003800200 */
.L_x_5807:
[----:B------:R-:W-:Y:S01]  /*3590*/  BSSY.RECONVERGENT B2, `(.L_x_5814) ;  /* 0x0000066000027945 */ /* 0x000fe20003800200 */
[----:B------:R-:W-:Y:S01]  /*35a0*/  F2FP.F16.F32.PACK_AB R66, RZ, R89 ;  /* 0x00000059ff42723e */ /* 0x000fe200000000ff */
[----:B------:R-:W-:Y:S02]  /*35b0*/  @!P2 HADD2.F32 R98, -RZ, R67.H0_H0 ;  /* 0x20000043ff62a230 */ /* 0x000fe40000004100 */
        /* <DEDUP_REMOVED lines=19> */
.L_x_5818:
        /* <DEDUP_REMOVED lines=13> */
.L_x_5820:
[----:B------:R-:W-:Y:S05]  /*37c0*/  BSYNC.RECONVERGENT B4 ;  /* 0x0000000000047941 */ /* 0x000fea0003800200 */
.L_x_5819:
        /* <DEDUP_REMOVED lines=51> */
[----:B------:R-:W-:Y:S02]  /*3b00*/  IMAD.MOV.U32 R121, RZ, RZ, R64 ;  /* 0x000000ffff797224 */ /* 0x000fe400078e0040 */
[----:B------:R-:W-:Y:S01]  /*3b10*/  HFMA2 R64, -RZ, RZ, 0, 0 ;  /* 0x00000000ff407431 */ /* 0x000fe200000001ff */
[----:B------:R-:W-:-:S07]  /*3b20*/  LOP3.LUT R72, R98, UR22, R65, 0x96, !PT ;  /* 0x0000001662487c12 */ /* 0x000fce000f8e9641 */
.L_x_5817:
[----:B------:R-:W-:Y:S05]  /*3b30*/  BSYNC.RECONVERGENT B3 ;  /* 0x0000000000037941 */ /* 0x000fea0003800200 */
.L_x_5816:
        /* <DEDUP_REMOVED lines=11> */
.L_x_5815:
[----:B------:R-:W-:Y:S05]  /*3bf0*/  BSYNC.RECONVERGENT B2 ;  /* 0x0000000000027941 */ /* 0x000fea0003800200 */
.L_x_5814:
        /* <DEDUP_REMOVED lines=17> */
[----:B------:R-:W-:Y:S01]  /*3d10*/  @!P2 IMAD.MOV.U32 R13, RZ, RZ, R72 ;  /* 0x000000ffff0da224 */ /* 0x000fe200078e0048 */
[----:B------:R-:W-:Y:S01]  /*3d20*/  @P2 MOV R13, R71 ;  /* 0x00000047000d2202 */ /* 0x000fe20000000f00 */
[----:B------:R-:W-:Y:S02]  /*3d30*/  @P2 VIADD R2, R64, 0x1 ;  /* 0x0000000140022836 */ /* 0x000fe40000000000 */
[----:B------:R-:W-:Y:S01]  /*3d40*/  @P2 IMAD.MOV.U32 R116, RZ, RZ, R121 ;  /* 0x000000ffff742224 */ /* 0x000fe200078e0079 */
[----:B------:R-:W-:Y:S06]  /*3d50*/  BRA `(.L_x_5824) ;  /* 0x00000004000c7947 */ /* 0x000fec0003800000 */
.L_x_5825:
        /* <DEDUP_REMOVED lines=13> */
.L_x_5827:
[----:B------:R-:W-:Y:S05]  /*3e30*/  BSYNC.RECONVERGENT B4 ;  /* 0x0000000000047941 */ /* 0x000fea0003800200 */
.L_x_5826:
[----:B------:R-:W-:Y:S01]  /*3e40*/  LOP3.LUT R70, R0, UR5, R65, 0x96, !PT ;  /* 0x0000000500467c12 */ /* 0x000fe2000f8e9641 */
[----:B------:R-:W-:Y:S01]  /*3e50*/  IMAD.WIDE.U32 R116, R75, -0x326172a9, RZ ;  /* 0xcd9e8d574b747825 */ /* 0x000fe200078e00ff */
[----:B------:R-:W-:-:S03]  /*3e60*/  UIADD3 UR21, UPT, UPT, UR4, -0x61c88647, URZ ;  /* 0x9e3779b904157890 */ /* 0x000fc6000fffe0ff */
[----:B------:R-:W-:Y:S02]  /*3e70*/  HFMA2 R2, -RZ, RZ, 0, 0 ;  /* 0x00000000ff027431 */ /* 0x000fe400000001ff */
[----:B------:R-:W-:Y:S01]  /*3e80*/  IMAD.WIDE.U32 R70, R70, -0x326172a9, RZ ;  /* 0xcd9e8d5746467825 */ /* 0x000fe200078e00ff */
[----:B------:R-:W-:-:S03]  /*3e90*/  LOP3.LUT R117, R73, UR4, R117, 0x96, !PT ;  /* 0x0000000449757c12 */ /* 0x000fc6000f8e9675 */
[----:B------:R-:W-:Y:S01]  /*3ea0*/  IMAD.MOV.U32 R13, RZ, RZ, R121 ;  /* 0x000000ffff0d7224 */ /* 0x000fe200078e0079 */
[----:B------:R-:W-:Y:S01]  /*3eb0*/  LOP3.LUT R65, R116, UR21, R71, 0x96, !PT ;  /* 0x0000001574417c12 */ /* 0x000fe2000f8e9647 */
[----:B------:R-:W-:Y:S01]  /*3ec0*/  UIADD3 UR21, UPT, UPT, UR5, -0x4498517b, URZ ;  /* 0xbb67ae8505157890 */ /* 0x000fe2000fffe0ff */
[----:B------:R-:W-:-:S05]  /*3ed0*/  IMAD.WIDE.U32 R116, R117, -0x2daee0ad, RZ ;  /* 0xd2511f5375747825 */ /* 0x000fca00078e00ff */
[----:B------:R-:W-:Y:S01]  /*3ee0*/  LOP3.LUT R117, R64, UR21, R117, 0x96, !PT ;  /* 0x0000001540757c12 */ /* 0x000fe2000f8e9675 */
[----:B------:R-:W-:Y:S01]  /*3ef0*/  IMAD.WIDE.U32 R64, R65, -0x2daee0ad, RZ ;  /* 0xd2511f5341407825 */ /* 0x000fe200078e00ff */
[----:B------:R-:W-:-:S04]  /*3f00*/  UIADD3 UR21, UPT, UPT, UR4, 0x3c6ef372, URZ ;  /* 0x3c6ef37204157890 */ /* 0x000fc8000fffe0ff */
[----:B------:R-:W-:Y:S01]  /*3f10*/  LOP3.LUT R71, R116, UR12, R65, 0x96, !PT ;  /* 0x0000000c74477c12 */ /* 0x000fe2000f8e9641 */
[----:B------:R-:W-:-:S05]  /*3f20*/  IMAD.WIDE.U32 R116, R117, -0x326172a9, RZ ;  /* 0xcd9e8d5775747825 */ /* 0x000fca00078e00ff */
[----:B------:R-:W-:Y:S01]  /*3f30*/  LOP3.LUT R117, R70, UR21, R117, 0x96, !PT ;  /* 0x0000001546757c12 */ /* 0x000fe2000f8e9675 */
[----:B------:R-:W-:Y:S01]  /*3f40*/  UIADD3 UR21, UPT, UPT, UR4, -0x255992d5, URZ ;  /* 0xdaa66d2b04157890 */ /* 0x000fe2000fffe0ff */
[----:B------:R-:W-:-:S05]  /*3f50*/  IMAD.WIDE.U32 R70, R71, -0x326172a9, RZ ;  /* 0xcd9e8d5747467825 */ /* 0x000fca00078e00ff */
[----:B------:R-:W-:Y:S01]  /*3f60*/  LOP3.LUT R65, R116, UR21, R71, 0x96, !PT ;  /* 0x0000001574417c12 */ /* 0x000fe2000f8e9647 */
[----:B------:R-:W-:Y:S01]  /*3f70*/  UIADD3 UR21, UPT, UPT, UR5, 0x32370b8f, URZ ;  /* 0x32370b8f05157890 */ /* 0x000fe2000fffe0ff */
[----:B------:R-:W-:-:S05]  /*3f80*/  IMAD.WIDE.U32 R116, R117, -0x2daee0ad, RZ ;  /* 0xd2511f5375747825 */ /* 0x000fca00078e00ff */
        /* <DEDUP_REMOVED lines=9> */
[----:B------:R-:W-:Y:S01]  /*4020*/  IMAD.WIDE.U32 R116, R117, -0x2daee0ad, RZ ;  /* 0xd2511f5375747825 */ /* 0x000fe200078e00ff */
[----:B------:R-:W-:-:S04]  /*4030*/  UIADD3 UR21, UPT, UPT, UR4, -0x4ab325aa, URZ ;  /* 0xb54cda5604157890 */ /* 0x000fc8000fffe0ff */
[----:B------:R-:W-:Y:S01]  /*4040*/  LOP3.LUT R117, R64, UR14, R117, 0x96, !PT ;  /* 0x0000000e40757c12 */ /* 0x000fe2000f8e9675 */
[----:B------:R-:W-:-:S05]  /*4050*/  IMAD.WIDE.U32 R64, R65, -0x2daee0ad, RZ ;  /* 0xd2511f5341407825 */ /* 0x000fca00078e00ff */
[----:B------:R-:W-:Y:S01]  /*4060*/  LOP3.LUT R71, R116, UR15, R65, 0x96, !PT ;  /* 0x0000000f74477c12 */ /* 0x000fe2000f8e9641 */
[----:B------:R-:W-:-:S05]  /*4070*/  IMAD.WIDE.U32 R116, R117, -0x326172a9, RZ ;  /* 0xcd9e8d5775747825 */ /* 0x000fca00078e00ff */
[----:B------:R-:W-:Y:S01]  /*4080*/  LOP3.LUT R117, R70, UR21, R117, 0x96, !PT ;  /* 0x0000001546757c12 */ /* 0x000fe2000f8e9675 */
[----:B------:R-:W-:Y:S01]  /*4090*/  UIADD3 UR21, UPT, UPT, UR4, 0x5384540f, URZ ;  /* 0x5384540f04157890 */ /* 0x000fe2000fffe0ff */
[----:B------:R-:W-:-:S05]  /*40a0*/  IMAD.WIDE.U32 R70, R71, -0x326172a9, RZ ;  /* 0xcd9e8d5747467825 */ /* 0x000fca00078e00ff */
[----:B------:R-:W-:Y:S01]  /*40b0*/  LOP3.LUT R65, R116, UR21, R71, 0x96, !PT ;  /* 0x0000001574417c12 */ /* 0x000fe2000f8e9647 */
[----:B------:R-:W-:Y:S01]  /*40c0*/  IMAD.WIDE.U32 R116, R117, -0x2daee0ad, RZ ;  /* 0xd2511f5375747825 */ /* 0x000fe200078e00ff */
[----:B------:R-:W-:-:S04]  /*40d0*/  UIADD3 UR21, UPT, UPT, UR5, -0x24c28bd8, URZ ;  /* 0xdb3d742805157890 */ /* 0x000fc8000fffe0ff */
        /* <DEDUP_REMOVED lines=8> */
[----:B------:R-:W-:Y:S01]  /*4160*/  UIADD3 UR21, UPT, UPT, UR5, -0x695add53, URZ ;  /* 0x96a522ad05157890 */ /* 0x000fe2000fffe0ff */
[----:B------:R-:W-:-:S05]  /*4170*/  IMAD.WIDE.U32 R116, R117, -0x2daee0ad, RZ ;  /* 0xd2511f5375747825 */ /* 0x000fca00078e00ff */
[----:B------:R-:W-:-:S07]  /*4180*/  LOP3.LUT R72, R64, UR21, R117, 0x96, !PT ;  /* 0x0000001540487c12 */ /* 0x000fce000f8e9675 */
.L_x_5824:
[----:B------:R-:W-:Y:S05]  /*4190*/  BSYNC.RECONVERGENT B3 ;  /* 0x0000000000037941 */ /* 0x000fea0003800200 */
.L_x_5823:
        /* <DEDUP_REMOVED lines=11> */
.L_x_5822:
[----:B------:R-:W-:Y:S05]  /*4250*/  BSYNC.RECONVERGENT B2 ;  /* 0x0000000000027941 */ /* 0x000fea0003800200 */
.L_x_5821:
[----:B------:R-:W-:Y:S02]  /*4260*/  F2FP.F16.F32.PACK_AB R67, RZ, R99 ;  /* 0x00000063ff43723e */ /* 0x000fe400000000ff */
[----:B------:R-:W-:Y:S02]  /*4270*/  PRMT R66, R120, 0x5410, R66 ;  /* 0x0000541078427816 */ /* 0x000fe40000000042 */
[----:B------:R-:W-:Y:S02]  /*4280*/  PRMT R65, R115, 0x5410, R119 ;  /* 0x0000541073417816 */ /* 0x000fe40000000077 */
[----:B------:R-:W-:Y:S02]  /*4290*/  PRMT R64, R108, 0x5410, R114 ;  /* 0x000054106c407816 */ /* 0x000fe40000000072 */
[----:B------:R-:W-:Y:S01]  /*42a0*/  PRMT R67, R118, 0x5410, R67 ;  /* 0x0000541076437816 */ /* 0x000fe20000000043 */
[----:B------:R-:W-:Y:S06]  /*42b0*/  BRA `(.L_x_5828) ;  /* 0x00000030003c7947 */ /* 0x000fec0003800000 */
.L_x_5771:
        /* <DEDUP_REMOVED lines=21> */
.L_x_5833:
        /* <DEDUP_REMOVED lines=13> */
.L_x_5835:
[----:B------:R-:W-:Y:S05]  /*44e0*/  BSYNC.RECONVERGENT B4 ;  /* 0x0000000000047941 */ /* 0x000fea0003800200 */
.L_x_5834:
        /* <DEDUP_REMOVED lines=50> */
[----:B------:R-:W-:Y:S01]  /*4810*/  IMAD.MOV.U32 R64, RZ, RZ, RZ ;  /* 0x000000ffff407224 */ /* 0x000fe200078e00ff */
[----:B------:R-:W-:Y:S02]  /*4820*/  LOP3.LUT R72, R4, UR22, R117, 0x96, !PT ;  /* 0x0000001604487c12 */ /* 0x000fe4000f8e9675 */
[----:B------:R-:W-:-:S07]  /*4830*/  MOV R4, R108 ;  /* 0x0000006c00047202 */ /* 0x000fce0000000f00 */
.L_x_5832:
[----:B------:R-:W-:Y:S05]  /*4840*/  BSYNC.RECONVERGENT B3 ;  /* 0x0000000000037941 */ /* 0x000fea0003800200 */
.L_x_5831:
[----:B------:R-:W-:Y:S01]  /*4850*/  I2FP.F32.U32 R2, R4 ;  /* 0x0000000400027245 */ /* 0x000fe20000201000 */
[----:B-----5:R-:W-:Y:S02]  /*4860*/  HADD2.F32 R4, -RZ, R20.H0_H0 ;  /* 0x20000014ff047230 */ /* 0x020fe40000004100 */
[----:B------:R-:W-:-:S03]  /*4870*/  IMAD.MOV.U32 R5, RZ, RZ, 0x2f800000 ;  /* 0x2f800000ff057424 */ /* 0x000fc600078e00ff */
[----:B------:R-:W-:Y:S01]  /*4880*/  FMUL.FTZ R4, R4, UR9 ;  /* 0x0000000904047c20 */ /* 0x000fe20008410000 */
[----:B------:R-:W-:-:S03]  /*4890*/  FFMA.FTZ R2, R2, R5, 1.1641532182693481445e-10 ;  /* 0x2f00000002027423 */ /* 0x000fc60000010005 */
[----:B------:R-:W-:Y:S02]  /*48a0*/  FMUL.FTZ R4, R4, UR8 ;  /* 0x0000000804047c20 */ /* 0x000fe40008410000 */
[----:B------:R-:W-:-:S04]  /*48b0*/  FSETP.GTU.FTZ.AND P2, PT, R2, UR18, PT ;  /* 0x0000001202007c0b */ /* 0x000fc8000bf5c000 */
[----:B------:R-:W-:Y:S02]  /*48c0*/  SEL R5, RZ, 0x1, P2 ;  /* 0x00000001ff057807 */ /* 0x000fe40001000000 */
[----:B------:R-:W-:-:S07]  /*48d0*/  FSEL R4, R4, RZ, !P2 ;  /* 0x000000ff04047208 */ /* 0x000fce0005000000 */
.L_x_5830:
[----:B------:R-:W-:Y:S05]  /*48e0*/  BSYNC.RECONVERGENT B2 ;  /* 0x0000000000027941 */ /* 0x000fea0003800200 */
.L_x_5829:
[----:B------:R-:W-:Y:S01]  /*48f0*/  BSSY.RECONVERGENT B2, `(.L_x_5836) ;  /* 0x0000060000027945 */ /* 0x000fe20003800200 */
[----:B------:R-:W-:Y:S01]  /*4900*/  HFMA2 R6, -RZ, RZ, 0, 0 ;  /* 0x00000000ff067431 */ /* 0x000fe200000001ff */
[----:B------:R-:W-:Y:S01]  /*4910*/  F2FP.F16.F32.PACK_AB R118, RZ, R4 ;  /* 0x00000004ff76723e */ /* 0x000fe200000000ff */
[----:B------:R-:W-:Y:S01]  /*4920*/  IMAD.MOV.U32 R2, RZ, RZ, R64 ;  /* 0x000000ffff027224 */ /* 0x000fe200078e0040 */
        /* <DEDUP_REMOVED lines=14> */
.L_x_5840:
        /* <DEDUP_REMOVED lines=13> */
.L_x_5842:
[----:B------:R-:W-:Y:S05]  /*4ae0*/  BSYNC.RECONVERGENT B4 ;  /* 0x0000000000047941 */ /* 0x000fea0003800200 */
.L_x_5841:
        /* <DEDUP_REMOVED lines=9> */
[----:B------:R-:W-:Y:S01]  /*4b80*/  IMAD.MOV.U32 R2, RZ, RZ, RZ ;  /* 0x000000ffff027224 */ /* 0x000fe200078e00ff */
        /* <DEDUP_REMOVED lines=41> */
[----:B------:R-:W-:Y:S02]  /*4e20*/  LOP3.LUT R72, R64, UR22, R7, 0x96, !PT ;  /* 0x0000001640487c12 */ /* 0x000fe4000f8e9607 */
[----:B------:R-:W-:Y:S01]  /*4e30*/  MOV R7, R116 ;  /* 0x0000007400077202 */ /* 0x000fe20000000f00 */
[----:B------:R-:W-:-:S07]  /*4e40*/  IMAD.MOV.U32 R116, RZ, RZ, R6 ;  /* 0x000000ffff747224 */ /* 0x000fce00078e0006 */
.L_x_5839:
[----:B------:R-:W-:Y:S05]  /*4e50*/  BSYNC.RECONVERGENT B3 ;  /* 0x0000000000037941 */ /* 0x000fea0003800200 */
.L_x_5838:
[----:B------:R-:W-:Y:S01]  /*4e60*/  I2FP.F32.U32 R6, R7 ;  /* 0x0000000700067245 */ /* 0x000fe20000201000 */
[----:B------:R-:W-:Y:S02]  /*4e70*/  HFMA2 R7, -RZ, RZ, 0.1171875, 0 ;  /* 0x2f800000ff077431 */ /* 0x000fe400000001ff */
[----:B-----5:R-:W-:-:S05]  /*4e80*/  HADD2.F32 R64, -RZ, R20.H1_H1 ;  /* 0x30000014ff407230 */ /* 0x020fca0000004100 */
[----:B------:R-:W-:Y:S01]  /*4e90*/  FMUL.FTZ R64, R64, UR9 ;  /* 0x0000000940407c20 */ /* 0x000fe20008410000 */
[----:B------:R-:W-:-:S03]  /*4ea0*/  FFMA.FTZ R6, R6, R7, 1.1641532182693481445e-10 ;  /* 0x2f00000006067423 */ /* 0x000fc60000010007 */
[----:B------:R-:W-:Y:S02]  /*4eb0*/  FMUL.FTZ R64, R64, UR8 ;  /* 0x0000000840407c20 */ /* 0x000fe40008410000 */
[----:B------:R-:W-:-:S04]  /*4ec0*/  FSETP.GTU.FTZ.AND P2, PT, R6, UR18, PT ;  /* 0x0000001206007c0b */ /* 0x000fc8000bf5c000 */
[----:B------:R-:W-:Y:S02]  /*4ed0*/  SEL R7, RZ, 0x1, P2 ;  /* 0x00000001ff077807 */ /* 0x000fe40001000000 */
[----:B------:R-:W-:-:S07]  /*4ee0*/  FSEL R6, R64, RZ, !P2 ;  /* 0x000000ff40067208 */ /* 0x000fce0005000000 */
.L_x_5837:
[----:B------:R-:W-:Y:S05]  /*4ef0*/  BSYNC.RECONVERGENT B2 ;  /* 0x0000000000027941 */ /* 0x000fea0003800200 */
.L_x_5836:
[----:B------:R-:W-:Y:S01]  /*4f00*/  BSSY.RECONVERGENT B2, `(.L_x_5843) ;  /* 0x0000060000027945 */ /* 0x000fe20003800200 */
[----:B------:R-:W-:Y:S01]  /*4f10*/  F2FP.F16.F32.PACK_AB R117, RZ, R6 ;  /* 0x00000006ff75723e */ /* 0x000fe200000000ff */
        /* <DEDUP_REMOVED lines=16> */
.L_x_5847:
        /* <DEDUP_REMOVED lines=13> */
.L_x_5849:
[----:B------:R-:W-:Y:S05]  /*50f0*/  BSYNC.RECONVERGENT B4 ;  /* 0x0000000000047941 */ /* 0x000fea0003800200 */
.L_x_5848:
        /* <DEDUP_REMOVED lines=54> */
.L_x_5846:
[----:B------:R-:W-:Y:S05]  /*5460*/  BSYNC.RECONVERGENT B3 ;  /* 0x0000000000037941 */ /* 0x000fea0003800200 */
.L_x_5845:
        /* <DEDUP_REMOVED lines=9> */
.L_x_5844:
[----:B------:R-:W-:Y:S05]  /*5500*/  BSYNC.RECONVERGENT B2 ;  /* 0x0000000000027941 */ /* 0x000fea0003800200 */
.L_x_5843:
[----:B------:R-:W-:Y:S01]  /*5510*/  BSSY.RECONVERGENT B2, `(.L_x_5850) ;  /* 0x0000060000027945 */ /* 0x000fe20003800200 */
[----:B------:R-:W-:Y:S01]  /*5520*/  F2FP.F16.F32.PACK_AB R119, RZ, R78 ;  /* 0x0000004eff77723e */ /* 0x000fe200000000ff */
        /* <DEDUP_REMOVED lines=16> */
.L_x_5854:
        /* <DEDUP_REMOVED lines=13> */
.L_x_5856:
[----:B------:R-:W-:Y:S05]  /*5700*/  BSYNC.RECONVERGENT B4 ;  /* 0x0000000000047941 */ /* 0x000fea0003800200 */
.L_x_5855:
        /* <DEDUP_REMOVED lines=14> */
[----:B------:R-:W-:-:S03]  /*57f0*/  LOP3.LUT R65, R70, UR12, R89, 0x96, !PT ;  /* 0x0000000c46417c12 */ /* 0x000fc6000f8e9659 */
[----:B------:R-:W-:Y:S01]  /*5800*/  IMAD.MOV.U32 R2, RZ, RZ, RZ ;  /* 0x000000ffff027224 */ /* 0x000fe200078e00ff */
        /* <DEDUP_REMOVED lines=37> */
[----:B------:R-:W-:-:S07]  /*5a60*/  MOV R116, R64 ;  /* 0x0000004000747202 */ /* 0x000fce0000000f00 */
.L_x_5853:
[----:B------:R-:W-:Y:S05]  /*5a70*/  BSYNC.RECONVERGENT B3 ;  /* 0x0000000000037941 */ /* 0x000fea0003800200 */
.L_x_5852:
[----:B------:R-:W-:Y:S01]  /*5a80*/  I2FP.F32.U32 R9, R9 ;  /* 0x0000000900097245 */ /* 0x000fe20000201000 */
[----:B-----5:R-:W-:Y:S02]  /*5a90*/  HADD2.F32 R65, -RZ, R21.H1_H1 ;  /* 0x30000015ff417230 */ /* 0x020fe40000004100 */
[----:B------:R-:W-:-:S03]  /*5aa0*/  IMAD.MOV.U32 R64, RZ, RZ, 0x2f800000 ;  /* 0x2f800000ff407424 */ /* 0x000fc600078e00ff */
[----:B------:R-:W-:Y:S01]  /*5ab0*/  FMUL.FTZ R65, R65, UR9 ;  /* 0x0000000941417c20 */ /* 0x000fe20008410000 */
[----:B------:R-:W-:-:S03]  /*5ac0*/  FFMA.FTZ R9, R9, R64, 1.1641532182693481445e-10 ;  /* 0x2f00000009097423 */ /* 0x000fc60000010040 */
[----:B------:R-:W-:Y:S02]  /*5ad0*/  FMUL.FTZ R65, R65, UR8 ;  /* 0x0000000841417c20 */ /* 0x000fe40008410000 */
[----:B------:R-:W-:-:S04]  /*5ae0*/  FSETP.GTU.FTZ.AND P2, PT, R9, UR18, PT ;  /* 0x0000001209007c0b */ /* 0x000fc8000bf5c000 */
[----:B------:R-:W-:Y:S02]  /*5af0*/  SEL R9, RZ, 0x1, P2 ;  /* 0x00000001ff097807 */ /* 0x000fe40001000000 */
[----:B------:R-:W-:-:S07]  /*5b00*/  FSEL R79, R65, RZ, !P2 ;  /* 0x000000ff414f7208 */ /* 0x000fce0005000000 */
.L_x_5851:
[----:B------:R-:W-:Y:S05]  /*5b10*/  BSYNC.RECONVERGENT B2 ;  /* 0x0000000000027941 */ /* 0x000fea0003800200 */
.L_x_5850:
        /* <DEDUP_REMOVED lines=18> */
.L_x_5861:
        /* <DEDUP_REMOVED lines=13> */
.L_x_5863:
[----:B------:R-:W-:Y:S05]  /*5d10*/  BSYNC.RECONVERGENT B4 ;  /* 0x0000000000047941 */ /* 0x000fea0003800200 */
.L_x_5862:
        /* <DEDUP_REMOVED lines=54> */
.L_x_5860:
[----:B------:R-:W-:Y:S05]  /*6080*/  BSYNC.RECONVERGENT B3 ;  /* 0x0000000000037941 */ /* 0x000fea0003800200 */
.L_x_5859:
[----:B------:R-:W-:Y:S01]  /*6090*/  HFMA2 R65, -RZ, RZ, 0.1171875, 0 ;  /* 0x2f800000ff417431 */ /* 0x000fe200000001ff */
[----:B------:R-:W-:Y:S01]  /*60a0*/  I2FP.F32.U32 R2, R10 ;  /* 0x0000000a00027245 */ /* 0x000fe20000201000 */
[----:B-----5:R-:W-:-:S05]  /*60b0*/  HADD2.F32 R10, -RZ, R22.H0_H0 ;  /* 0x20000016ff0a7230 */ /* 0x020fca0000004100 */
[----:B------:R-:W-:Y:S01]  /*60c0*/  FMUL.FTZ R10, R10, UR9 ;  /* 0x000000090a0a7c20 */ /* 0x000fe20008410000 */
[----:B------:R-:W-:-:S03]  /*60d0*/  FFMA.FTZ R2, R2, R65, 1.1641532182693481445e-10 ;  /* 0x2f00000002027423 */ /* 0x000fc60000010041 */
[----:B------:R-:W-:Y:S02]  /*60e0*/  FMUL.FTZ R88, R10, UR8 ;  /* 0x000000080a587c20 */ /* 0x000fe40008410000 */
[----:B------:R-:W-:-:S04]  /*60f0*/  FSETP.GTU.FTZ.AND P2, PT, R2, UR18, PT ;  /* 0x0000001202007c0b */ /* 0x000fc8000bf5c000 */
[----:B------:R-:W-:Y:S02]  /*6100*/  SEL R10, RZ, 0x1, P2 ;  /* 0x00000001ff0a7807 */ /* 0x000fe40001000000 */
[----:B------:R-:W-:-:S07]  /*6110*/  FSEL R88, R88, RZ, !P2 ;  /* 0x000000ff58587208 */ /* 0x000fce0005000000 */
.L_x_5858:
[----:B------:R-:W-:Y:S05]  /*6120*/  BSYNC.RECONVERGENT B2 ;  /* 0x0000000000027941 */ /* 0x000fea0003800200 */
.L_x_5857:
        /* <DEDUP_REMOVED lines=18> */
.L_x_5868:
        /* <DEDUP_REMOVED lines=13> */
.L_x_5870:
[----:B------:R-:W-:Y:S05]  /*6320*/  BSYNC.RECONVERGENT B4 ;  /* 0x0000000000047941 */ /* 0x000fea0003800200 */
.L_x_5869:
[----:B------:R-:W-:Y:S01]  /*6330*/  IMAD.WIDE.U32 R66, R75, -0x326172a9, RZ ;  /* 0xcd9e8d574b427825 */ /* 0x000fe200078e00ff */
[----:B------:R-:W-:Y:S01]  /*6340*/  LOP3.LUT R64, R0, UR5, R99, 0x96, !PT ;  /* 0x0000000500407c12 */ /* 0x000fe2000f8e9663 */
[----:B------:R-:W-:Y:S02]  /*6350*/  UIADD3 UR21, UPT, UPT, UR4, -0x61c88647, URZ ;  /* 0x9e3779b904157890 */ /* 0x000fe4000fffe0ff */
[----:B------:R-:W-:Y:S01]  /*6360*/  HFMA2 R2, -RZ, RZ, 0, 0 ;  /* 0x00000000ff027431 */ /* 0x000fe200000001ff */
        /* <DEDUP_REMOVED lines=49> */
[----:B------:R-:W-:-:S07]  /*6680*/  LOP3.LUT R72, R66, UR22, R65, 0x96, !PT ;  /* 0x0000001642487c12 */ /* 0x000fce000f8e9641 */
.L_x_5867:
[----:B------:R-:W-:Y:S05]  /*6690*/  BSYNC.RECONVERGENT B3 ;  /* 0x0000000000037941 */ /* 0x000fea0003800200 */
.L_x_5866:
        /* <DEDUP_REMOVED lines=9> */
.L_x_5865:
[----:B------:R-:W-:Y:S05]  /*6730*/  BSYNC.RECONVERGENT B2 ;  /* 0x0000000000027941 */ /* 0x000fea0003800200 */
.L_x_5864:
        /* <DEDUP_REMOVED lines=18> */
.L_x_5875:
        /* <DEDUP_REMOVED lines=13> */
.L_x_5877:
[----:B------:R-:W-:Y:S05]  /*6930*/  BSYNC.RECONVERGENT B4 ;  /* 0x0000000000047941 */ /* 0x000fea0003800200 */
.L_x_5876:
        /* <DEDUP_REMOVED lines=54> */
.L_x_5874:
[----:B------:R-:W-:Y:S05]  /*6ca0*/  BSYNC.RECONVERGENT B3 ;  /* 0x0000000000037941 */ /* 0x000fea0003800200 */
.L_x_5873:
        /* <DEDUP_REMOVED lines=9> */
.L_x_5872:
[----:B------:R-:W-:Y:S05]  /*6d40*/  BSYNC.RECONVERGENT B2 ;  /* 0x0000000000027941 */ /* 0x000fea0003800200 */
.L_x_5871:
        /* <DEDUP_REMOVED lines=18> */
.L_x_5882:
        /* <DEDUP_REMOVED lines=13> */
.L_x_5884:
[----:B------:R-:W-:Y:S05]  /*6f40*/  BSYNC.RECONVERGENT B4 ;  /* 0x0000000000047941 */ /* 0x000fea0003800200 */
.L_x_5883:
        /* <DEDUP_REMOVED lines=54> */
.L_x_5881:
[----:B------:R-:W-:Y:S05]  /*72b0*/  BSYNC.RECONVERGENT B3 ;  /* 0x0000000000037941 */ /* 0x000fea0003800200 */
.L_x_5880:
[----:B------:R-:W-:Y:S01]  /*72c0*/  HFMA2 R64, -RZ, RZ, 0.1171875, 0 ;  /* 0x2f800000ff407431 */ /* 0x000fe200000001ff */
[----:B------:R-:W-:Y:S01]  /*72d0*/  I2FP.F32.U32 R13, R13 ;  /* 0x0000000d000d7245 */ /* 0x000fe20000201000 */
[----:B-----5:R-:W-:-:S05]  /*72e0*/  HADD2.F32 R65, -RZ, R23.H1_H1 ;  /* 0x30000017ff417230 */ /* 0x020fca0000004100 */
[----:B------:R-:W-:Y:S01]  /*72f0*/  FMUL.FTZ R65, R65, UR9 ;  /* 0x0000000941417c20 */ /* 0x000fe20008410000 */
[----:B------:R-:W-:-:S03]  /*7300*/  FFMA.FTZ R13, R13, R64, 1.1641532182693481445e-10 ;  /* 0x2f0000000d0d7423 */ /* 0x000fc60000010040 */
[----:B------:R-:W-:Y:S02]  /*7310*/  FMUL.FTZ R65, R65, UR8 ;  /* 0x0000000841417c20 */ /* 0x000fe40008410000 */
[----:B------:R-:W-:-:S04]  /*7320*/  FSETP.GTU.FTZ.AND P2, PT, R13, UR18, PT ;  /* 0x000000120d007c0b */ /* 0x000fc8000bf5c000 */
[----:B------:R-:W-:Y:S02]  /*7330*/  SEL R13, RZ, 0x1, P2 ;  /* 0x00000001ff0d7807 */ /* 0x000fe40001000000 */
[----:B------:R-:W-:-:S07]  /*7340*/  FSEL R99, R65, RZ, !P2 ;  /* 0x000000ff41637208 */ /* 0x000fce0005000000 */
.L_x_5879:
[----:B------:R-:W-:Y:S05]  /*7350*/  BSYNC.RECONVERGENT B2 ;  /* 0x0000000000027941 */ /* 0x000fea0003800200 */
.L_x_5878:
[----:B------:R-:W-:Y:S02]  /*7360*/  F2FP.F16.F32.PACK_AB R67, RZ, R99 ;  /* 0x00000063ff43723e */ /* 0x000fe400000000ff */
[----:B------:R-:W-:Y:S02]  /*7370*/  PRMT R66, R121, 0x5410, R122 ;  /* 0x0000541079427816 */ /* 0x000fe4000000007a */
[----:B------:R-:W-:Y:S02]  /*7380*/  PRMT R65, R119, 0x5410, R120 ;  /* 0x0000541077417816 */ /* 0x000fe40000000078 */
[----:B------:R-:W-:Y:S02]  /*7390*/  PRMT R64, R118, 0x5410, R117 ;  /* 0x0000541076407816 */ /* 0x000fe40000000075 */
[----:B------:R-:W-:-:S07]  /*73a0*/  PRMT R67, R108, 0x5410, R67 ;  /* 0x000054106c437816 */ /* 0x000fce0000000043 */
.L_x_5828:
[----:B------:R-:W0:Y:S01]  /*73b0*/  LDC.64 R114, c[0x0][0x3a8] ;  /* 0x0000ea00ff727b82 */ /* 0x000e220000000a00 */
[----:B------:R-:W-:Y:S01]  /*73c0*/  BSSY.RECONVERGENT B2, `(.L_x_5885) ;  /* 0x0000019000027945 */ /* 0x000fe20003800200 */
[----:B------:R-:W-:Y:S02]  /*73d0*/  IMAD.MOV.U32 R108, RZ, RZ, R116 ;  /* 0x000000ffff6c7224 */ /* 0x000fe400078e0074 */
[----:B0-----:R-:W-:-:S05]  /*73e0*/  IMAD.WIDE.U32 R114, R112, 0x10, R114 ;  /* 0x0000001070727825 */ /* 0x001fca00078e0072 */
[----:B------:R0:W-:Y:S01]  /*73f0*/  STG.E.128 desc[UR6][R114.64], R64 ;  /* 0x0000004072007986 */ /* 0x0001e2000c101d06 */
[----:B------:R-:W-:Y:S05]  /*7400*/  @!P1 BRA `(.L_x_5886) ;  /* 0x0000000000509947 */ /* 0x000fea0003800000 */
[----:B0-----:R-:W-:Y:S01]  /*7410*/  IMAD.U32 R64, R12, 0x10000, RZ ;  /* 0x000100000c407824 */ /* 0x001fe200078e00ff */
[----:B------:R-:W-:Y:S02]  /*7420*/  LOP3.LUT R66, R13, 0xffff, RZ, 0xc0, !PT ;  /* 0x0000ffff0d427812 */ /* 0x000fe400078ec0ff */
[----:B------:R-:W-:Y:S02]  /*7430*/  LOP3.LUT R116, R9, 0xff, RZ, 0xc0, !PT ;  /* 0x000000ff09747812 */ /* 0x000fe400078ec0ff */
[----:B------:R-:W-:Y:S02]  /*7440*/  LOP3.LUT R119, R64, 0xff0000, RZ, 0xc0, !PT ;  /* 0x00ff000040777812 */ /* 0x000fe400078ec0ff */
[----:B------:R-:W0:Y:S01]  /*7450*/  LDC.64 R64, c[0x0][0x3b0] ;  /* 0x0000ec00ff407b82 */ /* 0x000e220000000a00 */
[----:B------:R-:W-:Y:S01]  /*7460*/  LOP3.LUT R114, R8, 0xff, RZ, 0xc0, !PT ;  /* 0x000000ff08727812 */ /* 0x000fe200078ec0ff */
[----:B------:R-:W-:Y:S01]  /*7470*/  IMAD.WIDE.U32 R116, R116, 0x1000000, RZ ;  /* 0x0100000074747825 */ /* 0x000fe200078e00ff */
[----:B------:R-:W-:-:S02]  /*7480*/  PRMT R119, R119, 0x4210, R66 ;  /* 0x0000421077777816 */ /* 0x000fc40000000042 */
[----:B------:R-:W-:Y:S01]  /*7490*/  PRMT R66, R11, 0x7104, RZ ;  /* 0x000071040b427816 */ /* 0x000fe200000000ff */
[----:B------:R-:W-:-:S03]  /*74a0*/  IMAD.WIDE.U32 R114, R114, 0x10000, RZ ;  /* 0x0001000072727825 */ /* 0x000fc600078e00ff */
[----:B------:R-:W-:Y:S02]  /*74b0*/  LOP3.LUT R119, R119, 0xff00, R66, 0xf8, !PT ;  /* 0x0000ff0077777812 */ /* 0x000fe400078ef842 */
[----:B------:R-:W-:Y:S02]  /*74c0*/  LOP3.LUT R66, R7, 0xff, RZ, 0xc0, !PT ;  /* 0x000000ff07427812 */ /* 0x000fe400078ec0ff */
[----:B------:R-:W-:-:S03]  /*74d0*/  LOP3.LUT R119, R119, 0xff, R10, 0xf8, !PT ;  /* 0x000000ff77777812 */ /* 0x000fc600078ef80a */
[----:B------:R-:W-:Y:S01]  /*74e0*/  IMAD.WIDE.U32 R66, R66, 0x100, RZ ;  /* 0x0000010042427825 */ /* 0x000fe200078e00ff */
[----:B------:R-:W-:Y:S02]  /*74f0*/  LOP3.LUT R115, R115, R119, R117, 0xfe, !PT ;  /* 0x0000007773737212 */ /* 0x000fe400078efe75 */
[----:B------:R-:W-:Y:S02]  /*7500*/  LOP3.LUT R114, R66, R116, R114, 0xfe, !PT ;  /* 0x0000007442727212 */ /* 0x000fe400078efe72 */
[----:B------:R-:W-:Y:S01]  /*7510*/  LOP3.LUT R67, R115, R67, RZ, 0xfc, !PT ;  /* 0x0000004373437212 */ /* 0x000fe200078efcff */
[----:B0-----:R-:W-:Y:S01]  /*7520*/  IMAD.WIDE.U32 R64, R111, 0x8, R64 ;  /* 0x000000086f407825 */ /* 0x001fe200078e0040 */
[----:B------:R-:W-:-:S05]  /*7530*/  LOP3.LUT R66, R114, 0xff, R5, 0xf8, !PT ;  /* 0x000000ff72427812 */ /* 0x000fca00078ef805 */
[----:B------:R1:W-:Y:S02]  /*7540*/  STG.E.64 desc[UR6][R64.64], R66 ;  /* 0x0000004240007986 */ /* 0x0003e4000c101b06 */
.L_x_5886:
[----:B------:R-:W-:Y:S05]  /*7550*/  BSYNC.RECONVERGENT B2 ;  /* 0x0000000000027941 */ /* 0x000fea0003800200 */
.L_x_5885:
[----:B------:R-:W-:Y:S01]  /*7560*/  IADD3 R112, PT, PT, R112, 0x20, RZ ;  /* 0x0000002070707810 */ /* 0x000fe20007ffe0ff */
[----:B------:R-:W-:-:S07]  /*7570*/  VIADD R111, R111, 0x20 ;  /* 0x000000206f6f7836 */ /* 0x000fce0000000000 */
.L_x_5768:
[----:B------:R-:W-:Y:S05]  /*7580*/  BSYNC.RECONVERGENT B1 ;  /* 0x0000000000017941 */ /* 0x000fea0003800200 */
.L_x_5767:
        /* <DEDUP_REMOVED lines=9> */
.L_x_5890:
[----:B------:R-:W-:Y:S05]  /*7620*/  BSYNC.RECONVERGENT B2 ;  /* 0x0000000000027941 */ /* 0x000fea0003800200 */
.L_x_5889:
        /* <DEDUP_REMOVED lines=28> */
.L_x_5896:
        /* <DEDUP_REMOVED lines=13> */
.L_x_5898:
[----:B------:R-:W-:Y:S05]  /*78c0*/  BSYNC.RECONVERGENT B4 ;  /* 0x0000000000047941 */ /* 0x000fea0003800200 */
.L_x_5897:
        /* <DEDUP_REMOVED lines=54> */
.L_x_5895:
[----:B------:R-:W-:Y:S05]  /*7c30*/  BSYNC.RECONVERGENT B3 ;  /* 0x0000000000037941 */ /* 0x000fea0003800200 */
.L_x_5894:
        /* <DEDUP_REMOVED lines=11> */
.L_x_5893:
[----:B------:R-:W-:Y:S05]  /*7cf0*/  BSYNC.RECONVERGENT B2 ;  /* 0x0000000000027941 */ /* 0x000fea0003800200 */
.L_x_5892:
        /* <DEDUP_REMOVED lines=22> */
.L_x_5903:
        /* <DEDUP_REMOVED lines=13> */
.L_x_5905:
[----:B------:R-:W-:Y:S05]  /*7f30*/  BSYNC.RECONVERGENT B4 ;  /* 0x0000000000047941 */ /* 0x000fea0003800200 */
.L_x_5904:
        /* <DEDUP_REMOVED lines=52> */
[----:B------:R-:W-:Y:S01]  /*8280*/  HFMA2 R81, -RZ, RZ, 0, 0 ;  /* 0x00000000ff517431 */ /* 0x000fe200000001ff */
[----:B------:R-:W-:-:S07]  /*8290*/  MOV R2, R80 ;  /* 0x0000005000027202 */ /* 0x000fce0000000f00 */
.L_x_5902:
[----:B------:R-:W-:Y:S05]  /*82a0*/  BSYNC.RECONVERGENT B3 ;  /* 0x0000000000037941 */ /* 0x000fea0003800200 */
.L_x_5901:
        /* <DEDUP_REMOVED lines=11> */
.L_x_5900:
[----:B------:R-:W-:Y:S05]  /*8360*/  BSYNC.RECONVERGENT B2 ;  /* 0x0000000000027941 */ /* 0x000fea0003800200 */
.L_x_5899:
        /* <DEDUP_REMOVED lines=22> */
.L_x_5910:
        /* <DEDUP_REMOVED lines=13> */
.L_x_5912:
[----:B------:R-:W-:Y:S05]  /*85a0*/  BSYNC.RECONVERGENT B4 ;  /* 0x0000000000047941 */ /* 0x000fea0003800200 */
.L_x_5911:
        /* <DEDUP_REMOVED lines=54> */
.L_x_5909:
[----:B------:R-:W-:Y:S05]  /*8910*/  BSYNC.RECONVERGENT B3 ;  /* 0x0000000000037941 */ /* 0x000fea0003800200 */
.L_x_5908:
        /* <DEDUP_REMOVED lines=11> */
.L_x_5907:
[----:B------:R-:W-:Y:S05]  /*89d0*/  BSYNC.RECONVERGENT B2 ;  /* 0x0000000000027941 */ /* 0x000fea0003800200 */
.L_x_5906:
        /* <DEDUP_REMOVED lines=22> */
.L_x_5917:
        /* <DEDUP_REMOVED lines=13> */
.L_x_5919:
[----:B------:R-:W-:Y:S05]  /*8c10*/  BSYNC.RECONVERGENT B4 ;  /* 0x0000000000047941 */ /* 0x000fea0003800200 */
.L_x_5918:
        /* <DEDUP_REMOVED lines=54> */
.L_x_5916:
[----:B------:R-:W-:Y:S05]  /*8f80*/  BSYNC.RECONVERGENT B3 ;  /* 0x0000000000037941 */ /* 0x000fea0003800200 */
.L_x_5915:
        /* <DEDUP_REMOVED lines=11> */
.L_x_5914:
[----:B------:R-:W-:Y:S05]  /*9040*/  BSYNC.RECONVERGENT B2 ;  /* 0x0000000000027941 */ /* 0x000fea0003800200 */
.L_x_5913:
        /* <DEDUP_REMOVED lines=22> */
.L_x_5924:
        /* <DEDUP_REMOVED lines=13> */
.L_x_5926:
[----:B------:R-:W-:Y:S05]  /*9280*/  BSYNC.RECONVERGENT B4 ;  /* 0x0000000000047941 */ /* 0x000fea0003800200 */
.L_x_5925:
        /* <DEDUP_REMOVED lines=54> */
.L_x_5923:
[----:B------:R-:W-:Y:S05]  /*95f0*/  BSYNC.RECONVERGENT B3 ;  /* 0x0000000000037941 */ /* 0x000fea0003800200 */
.L_x_5922:
        /* <DEDUP_REMOVED lines=11> */
.L_x_5921:
[----:B------:R-:W-:Y:S05]  /*96b0*/  BSYNC.RECONVERGENT B2 ;  /* 0x0000000000027941 */ /* 0x000fea0003800200 */
.L_x_5920:
        /* <DEDUP_REMOVED lines=22> */
.L_x_5931:
        /* <DEDUP_REMOVED lines=13> */
.L_x_5933:
[----:B------:R-:W-:Y:S05]  /*98f0*/  BSYNC.RECONVERGENT B4 ;  /* 0x0000000000047941 */ /* 0x000fea0003800200 */
.L_x_5932:
        /* <DEDUP_REMOVED lines=52> */
[----:B------:R-:W-:Y:S01]  /*9c40*/  HFMA2 R64, -RZ, RZ, 0, 0 ;  /* 0x00000000ff407431 */ /* 0x000fe200000001ff */
[----:B------:R-:W-:-:S07]  /*9c50*/  LOP3.LUT R72, R100, UR22, R65, 0x96, !PT ;  /* 0x0000001664487c12 */ /* 0x000fce000f8e9641 */
.L_x_5930:
[----:B------:R-:W-:Y:S05]  /*9c60*/  BSYNC.RECONVERGENT B3 ;  /* 0x0000000000037941 */ /* 0x000fea0003800200 */
.L_x_5929:
        /* <DEDUP_REMOVED lines=11> */
.L_x_5928:
[----:B------:R-:W-:Y:S05]  /*9d20*/  BSYNC.RECONVERGENT B2 ;  /* 0x0000000000027941 */ /* 0x000fea0003800200 */
.L_x_5927:
        /* <DEDUP_REMOVED lines=22> */
.L_x_5938:
        /* <DEDUP_REMOVED lines=13> */
.L_x_5940:
[----:B------:R-:W-:Y:S05]  /*9f60*/  BSYNC.RECONVERGENT B4 ;  /* 0x0000000000047941 */ /* 0x000fea0003800200 */
.L_x_5939:
        /* <DEDUP_REMOVED lines=54> */
.L_x_5937:
[----:B------:R-:W-:Y:S05]  /*a2d0*/  BSYNC.RECONVERGENT B3 ;  /* 0x0000000000037941 */ /* 0x000fea0003800200 */
.L_x_5936:
        /* <DEDUP_REMOVED lines=11> */
.L_x_5935:
[----:B------:R-:W-:Y:S05]  /*a390*/  BSYNC.RECONVERGENT B2 ;  /* 0x0000000000027941 */ /* 0x000fea0003800200 */
.L_x_5934:
        /* <DEDUP_REMOVED lines=17> */
[--C-:B------:R-:W-:Y:S01]  /*a4b0*/  @!P2 IMAD.MOV.U32 R115, RZ, RZ, R123.reuse ;  /* 0x000000ffff73a224 */ /* 0x100fe200078e007b */
[----:B------:R-:W-:Y:S01]  /*a4c0*/  @P2 IADD3 R2, PT, PT, R65, 0x1, RZ ;  /* 0x0000000141022810 */ /* 0x000fe20007ffe0ff */
[----:B------:R-:W-:Y:S01]  /*a4d0*/  @P2 IMAD.MOV.U32 R115, RZ, RZ, R123 ;  /* 0x000000ffff732224 */ /* 0x000fe200078e007b */
[----:B------:R-:W-:Y:S01]  /*a4e0*/  @P2 MOV R13, R71 ;  /* 0x00000047000d2202 */ /* 0x000fe20000000f00 */
[----:B------:R-:W-:Y:S06]  /*a4f0*/  BRA `(.L_x_5944) ;  /* 0x0000000400107947 */ /* 0x000fec0003800000 */
.L_x_5945:
        /* <DEDUP_REMOVED lines=13> */
.L_x_5947:
[----:B------:R-:W-:Y:S05]  /*a5d0*/  BSYNC.RECONVERGENT B4 ;  /* 0x0000000000047941 */ /* 0x000fea0003800200 */
.L_x_5946:
        /* <DEDUP_REMOVED lines=52> */
[----:B------:R-:W-:Y:S02]  /*a920*/  LOP3.LUT R72, R116, UR21, R65, 0x96, !PT ;  /* 0x0000001574487c12 */ /* 0x000fe4000f8e9641 */
[----:B------:R-:W-:-:S07]  /*a930*/  MOV R115, R64 ;  /* 0x0000004000737202 */ /* 0x000fce0000000f00 */
.L_x_5944:
[----:B------:R-:W-:Y:S05]  /*a940*/  BSYNC.RECONVERGENT B3 ;  /* 0x0000000000037941 */ /* 0x000fea0003800200 */
.L_x_5943:
        /* <DEDUP_REMOVED lines=11> */
.L_x_5942:
[----:B------:R-:W-:Y:S05]  /*aa00*/  BSYNC.RECONVERGENT B2 ;  /* 0x0000000000027941 */ /* 0x000fea0003800200 */
.L_x_5941:
[----:B------:R-:W-:Y:S02]  /*aa10*/  F2FP.F16.F32.PACK_AB R67, RZ, R101 ;  /* 0x00000065ff43723e */ /* 0x000fe400000000ff */
[----:B------:R-:W-:Y:S02]  /*aa20*/  PRMT R66, R122, 0x5410, R66 ;  /* 0x000054107a427816 */ /* 0x000fe40000000042 */
[----:B------:R-:W-:Y:S02]  /*aa30*/  PRMT R65, R119, 0x5410, R121 ;  /* 0x0000541077417816 */ /* 0x000fe40000000079 */
[----:B------:R-:W-:Y:S02]  /*aa40*/  PRMT R64, R108, 0x5410, R118 ;  /* 0x000054106c407816 */ /* 0x000fe40000000076 */
[----:B------:R-:W-:Y:S01]  /*aa50*/  PRMT R67, R120, 0x5410, R67 ;  /* 0x0000541078437816 */ /* 0x000fe20000000043 */
[----:B------:R-:W-:Y:S06]  /*aa60*/  BRA `(.L_x_5948) ;  /* 0x0000003000407947 */ /* 0x000fec0003800000 */
.L_x_5891:
[----:B------:R-:W-:Y:S01]  /*aa70*/  BSSY.RECONVERGENT B2, `(.L_x_5949) ;  /* 0x0000063000027945 */ /* 0x000fe20003800200 */
[----:B------:R-:W-:Y:S01]  /*aa80*/  MOV R14, RZ ;  /* 0x000000ff000e7202 */ /* 0x000fe20000000f00 */
[----:B------:R-:W-:Y:S01]  /*aa90*/  IMAD.MOV.U32 R115, RZ, RZ, R108 ;  /* 0x000000ffff737224 */ /* 0x000fe200078e006c */
[----:B-1----:R-:W-:Y:S01]  /*aaa0*/  MOV R64, R2 ;  /* 0x0000000200407202 */ /* 0x002fe20000000f00 */
        /* <DEDUP_REMOVED lines=17> */
.L_x_5953:
        /* <DEDUP_REMOVED lines=13> */
.L_x_5955:
[----:B------:R-:W-:Y:S05]  /*ac90*/  BSYNC.RECONVERGENT B4 ;  /* 0x0000000000047941 */ /* 0x000fea0003800200 */
.L_x_5954:
        /* <DEDUP_REMOVED lines=54> */
.L_x_5952:
[----:B------:R-:W-:Y:S05]  /*b000*/  BSYNC.RECONVERGENT B3 ;  /* 0x0000000000037941 */ /* 0x000fea0003800200 */
.L_x_5951:
[----:B------:R-:W-:Y:S01]  /*b010*/  I2FP.F32.U32 R2, R5 ;  /* 0x0000000500027245 */ /* 0x000fe20000201000 */
[----:B------:R-:W-:Y:S02]  /*b020*/  HFMA2 R5, -RZ, RZ, 0.1171875, 0 ;  /* 0x2f800000ff057431 */ /* 0x000fe400000001ff */
[----:B-----5:R-:W-:-:S05]  /*b030*/  HADD2.F32 R14, -RZ, R20.H0_H0 ;  /* 0x20000014ff0e7230 */ /* 0x020fca0000004100 */
[----:B------:R-:W-:Y:S01]  /*b040*/  FMUL.FTZ R14, R14, UR9 ;  /* 0x000000090e0e7c20 */ /* 0x000fe20008410000 */
[----:B------:R-:W-:-:S03]  /*b050*/  FFMA.FTZ R2, R2, R5, 1.1641532182693481445e-10 ;  /* 0x2f00000002027423 */ /* 0x000fc60000010005 */
[----:B------:R-:W-:Y:S02]  /*b060*/  FMUL.FTZ R14, R14, UR8 ;  /* 0x000000080e0e7c20 */ /* 0x000fe40008410000 */
[----:B------:R-:W-:-:S04]  /*b070*/  FSETP.GTU.FTZ.AND P2, PT, R2, UR18, PT ;  /* 0x0000001202007c0b */ /* 0x000fc8000bf5c000 */
[----:B------:R-:W-:Y:S02]  /*b080*/  SEL R5, RZ, 0x1, P2 ;  /* 0x00000001ff057807 */ /* 0x000fe40001000000 */
[----:B------:R-:W-:-:S07]  /*b090*/  FSEL R14, R14, RZ, !P2 ;  /* 0x000000ff0e0e7208 */ /* 0x000fce0005000000 */
.L_x_5950:
[----:B------:R-:W-:Y:S05]  /*b0a0*/  BSYNC.RECONVERGENT B2 ;  /* 0x0000000000027941 */ /* 0x000fea0003800200 */
.L_x_5949:
[----:B------:R-:W-:Y:S01]  /*b0b0*/  BSSY.RECONVERGENT B2, `(.L_x_5956) ;  /* 0x0000060000027945 */ /* 0x000fe20003800200 */
[----:B------:R-:W-:Y:S01]  /*b0c0*/  F2FP.F16.F32.PACK_AB R119, RZ, R14 ;  /* 0x0000000eff77723e */ /* 0x000fe200000000ff */
        /* <DEDUP_REMOVED lines=16> */
.L_x_5960:
        /* <DEDUP_REMOVED lines=13> */
.L_x_5962:
[----:B------:R-:W-:Y:S05]  /*b2a0*/  BSYNC.RECONVERGENT B4 ;  /* 0x0000000000047941 */ /* 0x000fea0003800200 */
.L_x_5961:
[----:B------:R-:W-:Y:S01]  /*b2b0*/  IMAD.WIDE.U32 R66, R75, -0x326172a9, RZ ;  /* 0xcd9e8d574b427825 */ /* 0x000fe200078e00ff */
[----:B------:R-:W-:Y:S01]  /*b2c0*/  LOP3.LUT R64, R0, UR5, R81, 0x96, !PT ;  /* 0x0000000500407c12 */ /* 0x000fe2000f8e9651 */
[----:B------:R-:W-:Y:S02]  /*b2d0*/  UIADD3 UR21, UPT, UPT, UR4, -0x61c88647, URZ ;  /* 0x9e3779b904157890 */ /* 0x000fe4000fffe0ff */
[----:B------:R-:W-:Y:S01]  /*b2e0*/  HFMA2 R2, -RZ, RZ, 0, 0 ;  /* 0x00000000ff027431 */ /* 0x000fe200000001ff */
[----:B------:R-:W-:Y:S01]  /*b2f0*/  UIADD3 UR22, UPT, UPT, UR5, -0x4498517b, URZ ;  /* 0xbb67ae8505167890 */ /* 0x000fe2000fffe0ff */
[----:B------:R-:W-:Y:S01]  /*b300*/  LOP3.LUT R70, R73, UR4, R67, 0x96, !PT ;  /* 0x0000000449467c12 */ /* 0x000fe2000f8e9643 */
[----:B------:R-:W-:Y:S01]  /*b310*/  IMAD.WIDE.U32 R64, R64, -0x326172a9, RZ ;  /* 0xcd9e8d5740407825 */ /* 0x000fe200078e00ff */
[----:B------:R-:W-:-:S03]  /*b320*/  MOV R7, R115 ;  /* 0x0000007300077202 */ /* 0x000fc60000000f00 */
        /* <DEDUP_REMOVED lines=46> */
.L_x_5959:
[----:B------:R-:W-:Y:S05]  /*b610*/  BSYNC.RECONVERGENT B3 ;  /* 0x0000000000037941 */ /* 0x000fea0003800200 */
.L_x_5958:
        /* <DEDUP_REMOVED lines=9> */
.L_x_5957:
[----:B------:R-:W-:Y:S05]  /*b6b0*/  BSYNC.RECONVERGENT B2 ;  /* 0x0000000000027941 */ /* 0x000fea0003800200 */
.L_x_5956:
[----:B------:R-:W-:Y:S01]  /*b6c0*/  BSSY.RECONVERGENT B2, `(.L_x_5963) ;  /* 0x0000060000027945 */ /* 0x000fe20003800200 */
[----:B------:R-:W-:Y:S01]  /*b6d0*/  F2FP.F16.F32.PACK_AB R118, RZ, R15 ;  /* 0x0000000fff76723e */ /* 0x000fe200000000ff */
        /* <DEDUP_REMOVED lines=16> */
.L_x_5967:
        /* <DEDUP_REMOVED lines=13> */
.L_x_5969:
[----:B------:R-:W-:Y:S05]  /*b8b0*/  BSYNC.RECONVERGENT B4 ;  /* 0x0000000000047941 */ /* 0x000fea0003800200 */
.L_x_5968:
        /* <DEDUP_REMOVED lines=54> */
.L_x_5966:
[----:B------:R-:W-:Y:S05]  /*bc20*/  BSYNC.RECONVERGENT B3 ;  /* 0x0000000000037941 */ /* 0x000fea0003800200 */
.L_x_5965:
        /* <DEDUP_REMOVED lines=9> */
.L_x_5964:
[----:B------:R-:W-:Y:S05]  /*bcc0*/  BSYNC.RECONVERGENT B2 ;  /* 0x0000000000027941 */ /* 0x000fea0003800200 */
.L_x_5963:
        /* <DEDUP_REMOVED lines=18> */
.L_x_5974:
        /* <DEDUP_REMOVED lines=13> */
.L_x_5976:
[----:B------:R-:W-:Y:S05]  /*bec0*/  BSYNC.RECONVERGENT B4 ;  /* 0x0000000000047941 */ /* 0x000fea0003800200 */
.L_x_5975:
        /* <DEDUP_REMOVED lines=54> */
.L_x_5973:
[----:B------:R-:W-:Y:S05]  /*c230*/  BSYNC.RECONVERGENT B3 ;  /* 0x0000000000037941 */ /* 0x000fea0003800200 */
.L_x_5972:
        /* <DEDUP_REMOVED lines=9> */
.L_x_5971:
[----:B------:R-:W-:Y:S05]  /*c2d0*/  BSYNC.RECONVERGENT B2 ;  /* 0x0000000000027941 */ /* 0x000fea0003800200 */
.L_x_5970:
        /* <DEDUP_REMOVED lines=18> */
.L_x_5981:
        /* <DEDUP_REMOVED lines=13> */
.L_x_5983:
[----:B------:R-:W-:Y:S05]  /*c4d0*/  BSYNC.RECONVERGENT B4 ;  /* 0x0000000000047941 */ /* 0x000fea0003800200 */
.L_x_5982:
        /* <DEDUP_REMOVED lines=54> */
.L_x_5980:
[----:B------:R-:W-:Y:S05]  /*c840*/  BSYNC.RECONVERGENT B3 ;  /* 0x0000000000037941 */ /* 0x000fea0003800200 */
.L_x_5979:
        /* <DEDUP_REMOVED lines=9> */
.L_x_5978:
[----:B------:R-:W-:Y:S05]  /*c8e0*/  BSYNC.RECONVERGENT B2 ;  /* 0x0000000000027941 */ /* 0x000fea0003800200 */
.L_x_5977:
        /* <DEDUP_REMOVED lines=18> */
.L_x_5988:
        /* <DEDUP_REMOVED lines=13> */
.L_x_5990:
[----:B------:R-:W-:Y:S05]  /*cae0*/  BSYNC.RECONVERGENT B4 ;  /* 0x0000000000047941 */ /* 0x000fea0003800200 */
.L_x_5989:
        /* <DEDUP_REMOVED lines=54> */
.L_x_5987:
[----:B------:R-:W-:Y:S05]  /*ce50*/  BSYNC.RECONVERGENT B3 ;  /* 0x0000000000037941 */ /* 0x000fea0003800200 */
.L_x_5986:
        /* <DEDUP_REMOVED lines=9> */
.L_x_5985:
[----:B------:R-:W-:Y:S05]  /*cef0*/  BSYNC.RECONVERGENT B2 ;  /* 0x0000000000027941 */ /* 0x000fea0003800200 */
.L_x_5984:
        /* <DEDUP_REMOVED lines=18> */
.L_x_5995:
        /* <DEDUP_REMOVED lines=13> */
.L_x_5997:
[----:B------:R-:W-:Y:S05]  /*d0f0*/  BSYNC.RECONVERGENT B4 ;  /* 0x0000000000047941 */ /* 0x000fea0003800200 */
.L_x_5996:
        /* <DEDUP_REMOVED lines=54> */
.L_x_5994:
[----:B------:R-:W-:Y:S05]  /*d460*/  BSYNC.RECONVERGENT B3 ;  /* 0x0000000000037941 */ /* 0x000fea0003800200 */
.L_x_5993:
        /* <DEDUP_REMOVED lines=9> */
.L_x_5992:
[----:B------:R-:W-:Y:S05]  /*d500*/  BSYNC.RECONVERGENT B2 ;  /* 0x0000000000027941 */ /* 0x000fea0003800200 */
.L_x_5991:
        /* <DEDUP_REMOVED lines=18> */
.L_x_6002:
        /* <DEDUP_REMOVED lines=13> */
.L_x_6004:
[----:B------:R-:W-:Y:S05]  /*d700*/  BSYNC.RECONVERGENT B4 ;  /* 0x0000000000047941 */ /* 0x000fea0003800200 */
.L_x_6003:
        /* <DEDUP_REMOVED lines=54> */
.L_x_6001:
[----:B------:R-:W-:Y:S05]  /*da70*/  BSYNC.RECONVERGENT B3 ;  /* 0x0000000000037941 */ /* 0x000fea0003800200 */
.L_x_6000:
        /* <DEDUP_REMOVED lines=9> */
.L_x_5999:
[----:B------:R-:W-:Y:S05]  /*db10*/  BSYNC.RECONVERGENT B2 ;  /* 0x0000000000027941 */ /* 0x000fea0003800200 */
.L_x_5998:
[----:B------:R-:W-:Y:S02]  /*db20*/  F2FP.F16.F32.PACK_AB R67, RZ, R101 ;  /* 0x00000065ff43723e */ /* 0x000fe400000000ff */
[----:B------:R-:W-:Y:S02]  /*db30*/  PRMT R66, R122, 0x5410, R123 ;  /* 0x000054107a427816 */ /* 0x000fe4000000007b */
[----:B------:R-:W-:Y:S02]  /*db40*/  PRMT R65, R121, 0x5410, R120 ;  /* 0x0000541079417816 */ /* 0x000fe40000000078 */
[----:B------:R-:W-:Y:S02]  /*db50*/  PRMT R64, R119, 0x5410, R118 ;  /* 0x0000541077407816 */ /* 0x000fe40000000076 */
[----:B------:R-:W-:-:S07]  /*db60*/  PRMT R67, R108, 0x5410, R67 ;  /* 0x000054106c437816 */ /* 0x000fce0000000043 */
.L_x_5948:
        /* <DEDUP_REMOVED lines=26> */
.L_x_6006:
[----:B------:R-:W-:Y:S05]  /*dd10*/  BSYNC.RECONVERGENT B2 ;  /* 0x0000000000027941 */ /* 0x000fea0003800200 */
.L_x_6005:
[----:B------:R-:W-:Y:S01]  /*dd20*/  IADD3 R112, PT, PT, R112, 0x20, RZ ;  /* 0x0000002070707810 */ /* 0x000fe20007ffe0ff */
[----:B------:R-:W-:-:S07]  /*dd30*/  VIADD R111, R111, 0x20 ;  /* 0x000000206f6f7836 */ /* 0x000fce0000000000 */
.L_x_5888:
[----:B------:R-:W-:Y:S05]  /*dd40*/  BSYNC.RECONVERGENT B1 ;  /* 0x0000000000017941 */ /* 0x000fea0003800200 */
.L_x_5887:
        /* <DEDUP_REMOVED lines=9> */
.L_x_6010:
[----:B------:R-:W-:Y:S05]  /*dde0*/  BSYNC.RECONVERGENT B2 ;  /* 0x0000000000027941 */ /* 0x000fea0003800200 */
.L_x_6009:
        /* <DEDUP_REMOVED lines=10> */
[----:B--2---:R-:W-:Y:S01]  /*de90*/  @!P2 HADD2.F32 R16, -RZ, R64.H0_H0 ;  /* 0x20000040ff10a230 */ /* 0x004fe20000004100 */
        /* <DEDUP_REMOVED lines=17> */
.L_x_6016:
        /* <DEDUP_REMOVED lines=13> */
.L_x_6018:
[----:B------:R-:W-:Y:S05]  /*e080*/  BSYNC.RECONVERGENT B4 ;  /* 0x0000000000047941 */ /* 0x000fea0003800200 */
.L_x_6017:
        /* <DEDUP_REMOVED lines=52> */
[----:B------:R-:W-:-:S07]  /*e3d0*/  LOP3.LUT R72, R16, UR22, R117, 0x96, !PT ;  /* 0x0000001610487c12 */ /* 0x000fce000f8e9675 */
.L_x_6015:
[----:B------:R-:W-:Y:S05]  /*e3e0*/  BSYNC.RECONVERGENT B3 ;  /* 0x0000000000037941 */ /* 0x000fea0003800200 */
.L_x_6014:
[----:B------:R-:W-:Y:S01]  /*e3f0*/  I2FP.F32.U32 R2, R5 ;  /* 0x0000000500027245 */ /* 0x000fe20000201000 */
[----:B------:R-:W-:Y:S02]  /*e400*/  HFMA2 R5, -RZ, RZ, 0.1171875, 0 ;  /* 0x2f800000ff057431 */ /* 0x000fe400000001ff */
[----:B-----5:R-:W-:Y:S02]  /*e410*/  HADD2.F32 R16, -RZ, R20.H0_H0 ;  /* 0x20000014ff107230 */ /* 0x020fe40000004100 */
[----:B------:R-:W-:-:S03]  /*e420*/  HADD2.F32 R17, -RZ, R64.H0_H0 ;  /* 0x20000040ff117230 */ /* 0x000fc60000004100 */
[----:B------:R-:W-:Y:S01]  /*e430*/  FMUL.FTZ R16, R16, UR9 ;  /* 0x0000000910107c20 */ /* 0x000fe20008410000 */
[----:B------:R-:W-:-:S03]  /*e440*/  FFMA.FTZ R2, R2, R5, 1.1641532182693481445e-10 ;  /* 0x2f00000002027423 */ /* 0x000fc60000010005 */
[----:B------:R-:W-:Y:S02]  /*e450*/  FMUL.FTZ R16, R16, UR8 ;  /* 0x0000000810107c20 */ /* 0x000fe40008410000 */
[----:B------:R-:W-:-:S04]  /*e460*/  FSETP.GTU.FTZ.AND P3, PT, R2, UR18, PT ;  /* 0x0000001202007c0b */ /* 0x000fc8000bf7c000 */
[----:B------:R-:W-:Y:S02]  /*e470*/  FSEL R16, R16, RZ, !P3 ;  /* 0x000000ff10107208 */ /* 0x000fe40005800000 */
[----:B------:R-:W-:-:S03]  /*e480*/  SEL R5, RZ, 0x1, P3 ;  /* 0x00000001ff057807 */ /* 0x000fc60001800000 */
[----:B------:R-:W-:-:S07]  /*e490*/  FADD.FTZ R16, R17, R16 ;  /* 0x0000001011107221 */ /* 0x000fce0000010000 */
.L_x_6013:
[----:B------:R-:W-:Y:S05]  /*e4a0*/  BSYNC.RECONVERGENT B2 ;  /* 0x0000000000027941 */ /* 0x000fea0003800200 */
.L_x_6012:
        /* <DEDUP_REMOVED lines=22> */
.L_x_6023:
        /* <DEDUP_REMOVED lines=13> */
.L_x_6025:
[----:B------:R-:W-:Y:S05]  /*e6e0*/  BSYNC.RECONVERGENT B4 ;  /* 0x0000000000047941 */ /* 0x000fea0003800200 */
.L_x_6024:
        /* <DEDUP_REMOVED lines=54> */
.L_x_6022:
[----:B------:R-:W-:Y:S05]  /*ea50*/  BSYNC.RECONVERGENT B3 ;  /* 0x0000000000037941 */ /* 0x000fea0003800200 */
.L_x_6021:
        /* <DEDUP_REMOVED lines=11> */
.L_x_6020:
[----:B------:R-:W-:Y:S05]  /*eb10*/  BSYNC.RECONVERGENT B2 ;  /* 0x0000000000027941 */ /* 0x000fea0003800200 */
.L_x_6019:
        /* <DEDUP_REMOVED lines=22> */
.L_x_6030:
        /* <DEDUP_REMOVED lines=13> */
.L_x_6032:
[----:B------:R-:W-:Y:S05]  /*ed50*/  BSYNC.RECONVERGENT B4 ;  /* 0x0000000000047941 */ /* 0x000fea0003800200 */
.L_x_6031:
        /* <DEDUP_REMOVED lines=54> */
.L_x_6029:
[----:B------:R-:W-:Y:S05]  /*f0c0*/  BSYNC.RECONVERGENT B3 ;  /* 0x0000000000037941 */ /* 0x000fea0003800200 */
.L_x_6028:
        /* <DEDUP_REMOVED lines=11> */
.L_x_6027:
[----:B------:R-:W-:Y:S05]  /*f180*/  BSYNC.RECONVERGENT B2 ;  /* 0x0000000000027941 */ /* 0x000fea0003800200 */
.L_x_6026:
        /* <DEDUP_REMOVED lines=22> */
.L_x_6037:
        /* <DEDUP_REMOVED lines=13> */
.L_x_6039:
[----:B------:R-:W-:Y:S05]  /*f3c0*/  BSYNC.RECONVERGENT B4 ;  /* 0x0000000000047941 */ /* 0x000fea0003800200 */
.L_x_6038:
        /* <DEDUP_REMOVED lines=54> */
.L_x_6036:
[----:B------:R-:W-:Y:S05]  /*f730*/  BSYNC.RECONVERGENT B3 ;  /* 0x0000000000037941 */ /* 0x000fea0003800200 */
.L_x_6035:
[----:B------:R-:W-:Y:S01]  /*f740*/  HFMA2 R64, -RZ, RZ, 0.1171875, 0 ;  /* 0x2f800000ff407431 */ /* 0x000fe200000001ff */
[----:B------:R-:W-:Y:S01]  /*f750*/  I2FP.F32.U32 R9, R9 ;  /* 0x0000000900097245 */ /* 0x000fe20000201000 */
[----:B-----5:R-:W-:-:S05]  /*f760*/  HADD2.F32 R83, -RZ, R21.H1_H1 ;  /* 0x30000015ff537230 */ /* 0x020fca0000004100 */
[----:B------:R-:W-:Y:S01]  /*f770*/  FMUL.FTZ R83, R83, UR9 ;  /* 0x0000000953537c20 */ /* 0x000fe20008410000 */
[----:B------:R-:W-:-:S03]  /*f780*/  FFMA.FTZ R9, R9, R64, 1.1641532182693481445e-10 ;  /* 0x2f00000009097423 */ /* 0x000fc60000010040 */
[----:B------:R-:W-:Y:S01]  /*f790*/  FMUL.FTZ R83, R83, UR8 ;  /* 0x0000000853537c20 */ /* 0x000fe20008410000 */
[----:B------:R-:W-:Y:S01]  /*f7a0*/  HADD2.F32 R64, -RZ, R65.H1_H1 ;  /* 0x30000041ff407230 */ /* 0x000fe20000004100 */
[----:B------:R-:W-:-:S04]  /*f7b0*/  FSETP.GTU.FTZ.AND P3, PT, R9, UR18, PT ;  /* 0x0000001209007c0b */ /* 0x000fc8000bf7c000 */
[----:B------:R-:W-:Y:S02]  /*f7c0*/  FSEL R83, R83, RZ, !P3 ;  /* 0x000000ff53537208 */ /* 0x000fe40005800000 */
[----:B------:R-:W-:-:S03]  /*f7d0*/  SEL R9, RZ, 0x1, P3 ;  /* 0x00000001ff097807 */ /* 0x000fc60001800000 */
[----:B------:R-:W-:-:S07]  /*f7e0*/  FADD.FTZ R83, R64, R83 ;  /* 0x0000005340537221 */ /* 0x000fce0000010000 */
.L_x_6034:
[----:B------:R-:W-:Y:S05]  /*f7f0*/  BSYNC.RECONVERGENT B2 ;  /* 0x0000000000027941 */ /* 0x000fea0003800200 */
.L_x_6033:
        /* <DEDUP_REMOVED lines=22> */
.L_x_6044:
        /* <DEDUP_REMOVED lines=13> */
.L_x_6046:
[----:B------:R-:W-:Y:S05]  /*fa30*/  BSYNC.RECONVERGENT B4 ;  /* 0x0000000000047941 */ /* 0x000fea0003800200 */
.L_x_6045:
        /* <DEDUP_REMOVED lines=54> */
.L_x_6043:
[----:B------:R-:W-:Y:S05]  /*fda0*/  BSYNC.RECONVERGENT B3 ;  /* 0x0000000000037941 */ /* 0x000fea0003800200 */
.L_x_6042:
        /* <DEDUP_REMOVED lines=11> */
.L_x_6041:
[----:B------:R-:W-:Y:S05]  /*fe60*/  BSYNC.RECONVERGENT B2 ;  /* 0x0000000000027941 */ /* 0x000fea0003800200 */
.L_x_6040:
        /* <DEDUP_REMOVED lines=22> */
.L_x_6051:
        /* <DEDUP_REMOVED lines=13> */
.L_x_6053:
[----:B------:R-:W-:Y:S05]  /*100a0*/  BSYNC.RECONVERGENT B4 ;  /* 0x0000000000047941 */ /* 0x000fea0003800200 */
.L_x_6052:
        /* <DEDUP_REMOVED lines=54> */
.L_x_6050:
[----:B------:R-:W-:Y:S05]  /*10410*/  BSYNC.RECONVERGENT B3 ;  /* 0x0000000000037941 */ /* 0x000fea0003800200 */
.L_x_6049:
        /* <DEDUP_REMOVED lines=11> */
.L_x_6048:
[----:B------:R-:W-:Y:S05]  /*104d0*/  BSYNC.RECONVERGENT B2 ;  /* 0x0000000000027941 */ /* 0x000fea0003800200 */
.L_x_6047:
        /* <DEDUP_REMOVED lines=22> */
.L_x_6058:
        /* <DEDUP_REMOVED lines=13> */
.L_x_6060:
[----:B------:R-:W-:Y:S05]  /*10710*/  BSYNC.RECONVERGENT B4 ;  /* 0x0000000000047941 */ /* 0x000fea0003800200 */
.L_x_6059:
        /* <DEDUP_REMOVED lines=54> */
.L_x_6057:
[----:B------:R-:W-:Y:S05]  /*10a80*/  BSYNC.RECONVERGENT B3 ;  /* 0x0000000000037941 */ /* 0x000fea0003800200 */
.L_x_6056:
        /* <DEDUP_REMOVED lines=11> */
.L_x_6055:
[----:B------:R-:W-:Y:S05]  /*10b40*/  BSYNC.RECONVERGENT B2 ;  /* 0x0000000000027941 */ /* 0x000fea0003800200 */
.L_x_6054:
        /* <DEDUP_REMOVED lines=17> */
[-C--:B------:R-:W-:Y:S01]  /*10c60*/  @!P2 MOV R116, R66.reuse ;  /* 0x000000420074a202 */ /* 0x080fe20000000f00 */
[----:B------:R-:W-:Y:S01]  /*10c70*/  @P2 VIADD R2, R64, 0x1 ;  /* 0x0000000140022836 */ /* 0x000fe20000000000 */
[----:B------:R-:W-:Y:S01]  /*10c80*/  @P2 MOV R116, R66 ;  /* 0x0000004200742202 */ /* 0x000fe20000000f00 */
[----:B------:R-:W-:Y:S01]  /*10c90*/  @P2 IMAD.MOV.U32 R13, RZ, RZ, R71 ;  /* 0x000000ffff0d2224 */ /* 0x000fe200078e0047 */
[----:B------:R-:W-:Y:S06]  /*10ca0*/  BRA `(.L_x_6064) ;  /* 0x0000000400107947 */ /* 0x000fec0003800000 */
.L_x_6065:
        /* <DEDUP_REMOVED lines=13> */
.L_x_6067:
[----:B------:R-:W-:Y:S05]  /*10d80*/  BSYNC.RECONVERGENT B4 ;  /* 0x0000000000047941 */ /* 0x000fea0003800200 */
.L_x_6066:
[----:B------:R-:W-:Y:S01]  /*10d90*/  LOP3.LUT R70, R0, UR5, R117, 0x96, !PT ;  /* 0x0000000500467c12 */ /* 0x000fe2000f8e9675 */
[----:B------:R-:W-:Y:S01]  /*10da0*/  IMAD.WIDE.U32 R64, R75, -0x326172a9, RZ ;  /* 0xcd9e8d574b407825 */ /* 0x000fe200078e00ff */
[----:B------:R-:W-:Y:S01]  /*10db0*/  UIADD3 UR21, UPT, UPT, UR4, -0x61c88647, URZ ;  /* 0x9e3779b904157890 */ /* 0x000fe2000fffe0ff */
[----:B------:R-:W-:Y:S02]  /*10dc0*/  MOV R13, R66 ;  /* 0x00000042000d7202 */ /* 0x000fe40000000f00 */
[----:B------:R-:W-:Y:S01]  /*10dd0*/  IMAD.WIDE.U32 R70, R70, -0x326172a9, RZ ;  /* 0xcd9e8d5746467825 */ /* 0x000fe200078e00ff */
[----:B------:R-:W-:-:S03]  /*10de0*/  LOP3.LUT R65, R73, UR4, R65, 0x96, !PT ;  /* 0x0000000449417c12 */ /* 0x000fc6000f8e9641 */
[----:B------:R-:W-:Y:S01]  /*10df0*/  IMAD.MOV.U32 R2, RZ, RZ, RZ ;  /* 0x000000ffff027224 */ /* 0x000fe200078e00ff */
        /* <DEDUP_REMOVED lines=45> */
[----:B------:R-:W-:Y:S01]  /*110d0*/  LOP3.LUT R72, R116, UR21, R65, 0x96, !PT ;  /* 0x0000001574487c12 */ /* 0x000fe2000f8e9641 */
[----:B------:R-:W-:-:S07]  /*110e0*/  IMAD.MOV.U32 R116, RZ, RZ, R64 ;  /* 0x000000ffff747224 */ /* 0x000fce00078e0040 */
.L_x_6064:
[----:B------:R-:W-:Y:S05]  /*110f0*/  BSYNC.RECONVERGENT B3 ;  /* 0x0000000000037941 */ /* 0x000fea0003800200 */
.L_x_6063:
        /* <DEDUP_REMOVED lines=11> */
.L_x_6062:
[----:B------:R-:W-:Y:S05]  /*111b0*/  BSYNC.RECONVERGENT B2 ;  /* 0x0000000000027941 */ /* 0x000fea0003800200 */
.L_x_6061:
[----:B------:R-:W-:Y:S02]  /*111c0*/  F2FP.F16.F32.PACK_AB R67, RZ, R103 ;  /* 0x00000067ff43723e */ /* 0x000fe400000000ff */
[----:B------:R-:W-:Y:S02]  /*111d0*/  PRMT R66, R122, 0x5410, R123 ;  /* 0x000054107a427816 */ /* 0x000fe4000000007b */
[----:B------:R-:W-:Y:S02]  /*111e0*/  PRMT R65, R119, 0x5410, R121 ;  /* 0x0000541077417816 */ /* 0x000fe40000000079 */
[----:B------:R-:W-:Y:S02]  /*111f0*/  PRMT R64, R108, 0x5410, R118 ;  /* 0x000054106c407816 */ /* 0x000fe40000000076 */
[----:B------:R-:W-:Y:S01]  /*11200*/  PRMT R67, R120, 0x5410, R67 ;  /* 0x0000541078437816 */ /* 0x000fe20000000043 */
[----:B------:R-:W-:Y:S06]  /*11210*/  BRA `(.L_x_6068) ;  /* 0x00000030003c7947 */ /* 0x000fec0003800000 */
.L_x_6011:
[----:B------:R-:W-:Y:S01]  /*11220*/  BSSY.RECONVERGENT B2, `(.L_x_6069) ;  /* 0x0000062000027945 */ /* 0x000fe20003800200 */
[----:B------:R-:W-:Y:S01]  /*11230*/  IMAD.MOV.U32 R16, RZ, RZ, RZ ;  /* 0x000000ffff107224 */ /* 0x000fe200078e00ff */
[----:B0-----:R-:W-:Y:S01]  /*11240*/  MOV R116, R108 ;  /* 0x0000006c00747202 */ /* 0x001fe20000000f00 */
[----:B-1----:R-:W-:Y:S01]  /*11250*/  IMAD.MOV.U32 R64, RZ, RZ, R2 ;  /* 0x000000ffff407224 */ /* 0x002fe200078e0002 */
        /* <DEDUP_REMOVED lines=17> */
.L_x_6073:
        /* <DEDUP_REMOVED lines=13> */
.L_x_6075:
[----:B------:R-:W-:Y:S05]  /*11440*/  BSYNC.RECONVERGENT B4 ;  /* 0x0000000000047941 */ /* 0x000fea0003800200 */
.L_x_6074:
        /* <DEDUP_REMOVED lines=53> */
.L_x_6072:
[----:B------:R-:W-:Y:S05]  /*117a0*/  BSYNC.RECONVERGENT B3 ;  /* 0x0000000000037941 */ /* 0x000fea0003800200 */
.L_x_6071:
        /* <DEDUP_REMOVED lines=9> */
.L_x_6070:
[----:B------:R-:W-:Y:S05]  /*11840*/  BSYNC.RECONVERGENT B2 ;  /* 0x0000000000027941 */ /* 0x000fea0003800200 */
.L_x_6069:
        /* <DEDUP_REMOVED lines=18> */
.L_x_6080:
        /* <DEDUP_REMOVED lines=13> */
.L_x_6082:
[----:B------:R-:W-:Y:S05]  /*11a40*/  BSYNC.RECONVERGENT B4 ;  /* 0x0000000000047941 */ /* 0x000fea0003800200 */
.L_x_6081:
        /* <DEDUP_REMOVED lines=54> */
.L_x_6079:
[----:B------:R-:W-:Y:S05]  /*11db0*/  BSYNC.RECONVERGENT B3 ;  /* 0x0000000000037941 */ /* 0x000fea0003800200 */
.L_x_6078:
        /* <DEDUP_REMOVED lines=9> */
.L_x_6077:
[----:B------:R-:W-:Y:S05]  /*11e50*/  BSYNC.RECONVERGENT B2 ;  /* 0x0000000000027941 */ /* 0x000fea0003800200 */
.L_x_6076:
        /* <DEDUP_REMOVED lines=18> */
.L_x_6087:
        /* <DEDUP_REMOVED lines=13> */
.L_x_6089:
[----:B------:R-:W-:Y:S05]  /*12050*/  BSYNC.RECONVERGENT B4 ;  /* 0x0000000000047941 */ /* 0x000fea0003800200 */
.L_x_6088:
        /* <DEDUP_REMOVED lines=54> */
.L_x_6086:
[----:B------:R-:W-:Y:S05]  /*123c0*/  BSYNC.RECONVERGENT B3 ;  /* 0x0000000000037941 */ /* 0x000fea0003800200 */
.L_x_6085:
        /* <DEDUP_REMOVED lines=9> */
.L_x_6084:
[----:B------:R-:W-:Y:S05]  /*12460*/  BSYNC.RECONVERGENT B2 ;  /* 0x0000000000027941 */ /* 0x000fea0003800200 */
.L_x_6083:
        /* <DEDUP_REMOVED lines=18> */
.L_x_6094:
        /* <DEDUP_REMOVED lines=13> */
.L_x_6096:
[----:B------:R-:W-:Y:S05]  /*12660*/  BSYNC.RECONVERGENT B4 ;  /* 0x0000000000047941 */ /* 0x000fea0003800200 */
.L_x_6095:
        /* <DEDUP_REMOVED lines=54> */
.L_x_6093:
[----:B------:R-:W-:Y:S05]  /*129d0*/  BSYNC.RECONVERGENT B3 ;  /* 0x0000000000037941 */ /* 0x000fea0003800200 */
.L_x_6092:
        /* <DEDUP_REMOVED lines=9> */
.L_x_6091:
[----:B------:R-:W-:Y:S05]  /*12a70*/  BSYNC.RECONVERGENT B2 ;  /* 0x0000000000027941 */ /* 0x000fea0003800200 */
.L_x_6090:
        /* <DEDUP_REMOVED lines=18> */
.L_x_6101:
        /* <DEDUP_REMOVED lines=13> */
.L_x_6103:
[----:B------:R-:W-:Y:S05]  /*12c70*/  BSYNC.RECONVERGENT B4 ;  /* 0x0000000000047941 */ /* 0x000fea0003800200 */
.L_x_6102:
        /* <DEDUP_REMOVED lines=54> */
.L_x_6100:
[----:B------:R-:W-:Y:S05]  /*12fe0*/  BSYNC.RECONVERGENT B3 ;  /* 0x0000000000037941 */ /* 0x000fea0003800200 */
.L_x_6099:
        /* <DEDUP_REMOVED lines=9> */
.L_x_6098:
[----:B------:R-:W-:Y:S05]  /*13080*/  BSYNC.RECONVERGENT B2 ;  /* 0x0000000000027941 */ /* 0x000fea0003800200 */
.L_x_6097:
        /* <DEDUP_REMOVED lines=18> */
.L_x_6108:
        /* <DEDUP_REMOVED lines=13> */
.L_x_6110:
[----:B------:R-:W-:Y:S05]  /*13280*/  BSYNC.RECONVERGENT B4 ;  /* 0x0000000000047941 */ /* 0x000fea0003800200 */
.L_x_6109:
        /* <DEDUP_REMOVED lines=54> */
.L_x_6107:
[----:B------:R-:W-:Y:S05]  /*135f0*/  BSYNC.RECONVERGENT B3 ;  /* 0x0000000000037941 */ /* 0x000fea0003800200 */
.L_x_6106:
        /* <DEDUP_REMOVED lines=9> */
.L_x_6105:
[----:B------:R-:W-:Y:S05]  /*13690*/  BSYNC.RECONVERGENT B2 ;  /* 0x0000000000027941 */ /* 0x000fea0003800200 */
.L_x_6104:
        /* <DEDUP_REMOVED lines=18> */
.L_x_6115:
        /* <DEDUP_REMOVED lines=13> */
.L_x_6117:
[----:B------:R-:W-:Y:S05]  /*13890*/  BSYNC.RECONVERGENT B4 ;  /* 0x0000000000047941 */ /* 0x000fea0003800200 */
.L_x_6116:
        /* <DEDUP_REMOVED lines=54> */
.L_x_6114:
[----:B------:R-:W-:Y:S05]  /*13c00*/  BSYNC.RECONVERGENT B3 ;  /* 0x0000000000037941 */ /* 0x000fea0003800200 */
.L_x_6113:
        /* <DEDUP_REMOVED lines=9> */
.L_x_6112:
[----:B------:R-:W-:Y:S05]  /*13ca0*/  BSYNC.RECONVERGENT B2 ;  /* 0x0000000000027941 */ /* 0x000fea0003800200 */
.L_x_6111:
        /* <DEDUP_REMOVED lines=18> */
.L_x_6122:
        /* <DEDUP_REMOVED lines=13> */
.L_x_6124:
[----:B------:R-:W-:Y:S05]  /*13ea0*/  BSYNC.RECONVERGENT B4 ;  /* 0x0000000000047941 */ /* 0x000fea0003800200 */
.L_x_6123:
        /* <DEDUP_REMOVED lines=54> */
.L_x_6121:
[----:B------:R-:W-:Y:S05]  /*14210*/  BSYNC.RECONVERGENT B3 ;  /* 0x0000000000037941 */ /* 0x000fea0003800200 */
.L_x_6120:
        /* <DEDUP_REMOVED lines=9> */
.L_x_6119:
[----:B------:R-:W-:Y:S05]  /*142b0*/  BSYNC.RECONVERGENT B2 ;  /* 0x0000000000027941 */ /* 0x000fea0003800200 */
.L_x_6118:
[----:B------:R-:W-:Y:S02]  /*142c0*/  F2FP.F16.F32.PACK_AB R67, RZ, R103 ;  /* 0x00000067ff43723e */ /* 0x000fe400000000ff */
[----:B------:R-:W-:Y:S02]  /*142d0*/  PRMT R66, R121, 0x5410, R122 ;  /* 0x0000541079427816 */ /* 0x000fe4000000007a */
[----:B------:R-:W-:Y:S02]  /*142e0*/  PRMT R65, R119, 0x5410, R120 ;  /* 0x0000541077417816 */ /* 0x000fe40000000078 */
[----:B------:R-:W-:Y:S02]  /*142f0*/  PRMT R64, R118, 0x5410, R117 ;  /* 0x0000541076407816 */ /* 0x000fe40000000075 */
[----:B------:R-:W-:-:S07]  /*14300*/  PRMT R67, R108, 0x5410, R67 ;  /* 0x000054106c437816 */ /* 0x000fce0000000043 */
.L_x_6068:
        /* <DEDUP_REMOVED lines=26> */
.L_x_6126:
[----:B------:R-:W-:Y:S05]  /*144b0*/  BSYNC.RECONVERGENT B2 ;  /* 0x0000000000027941 */ /* 0x000fea0003800200 */
.L_x_6125:
[----:B------:R-:W-:Y:S01]  /*144c0*/  IADD3 R112, PT, PT, R112, 0x20, RZ ;  /* 0x0000002070707810 */ /* 0x000fe20007ffe0ff */
[----:B------:R-:W-:-:S07]  /*144d0*/  VIADD R111, R111, 0x20 ;  /* 0x000000206f6f7836 */ /* 0x000fce0000000000 */
.L_x_6008:
[----:B------:R-:W-:Y:S05]  /*144e0*/  BSYNC.RECONVERGENT B1 ;  /* 0x0000000000017941 */ /* 0x000fea0003800200 */
.L_x_6007:
        /* <DEDUP_REMOVED lines=9> */
.L_x_6130:
[----:B------:R-:W-:Y:S05]  /*14580*/  BSYNC.RECONVERGENT B2 ;  /* 0x0000000000027941 */ /* 0x000fea0003800200 */
.L_x_6129:
        /* <DEDUP_REMOVED lines=28> */
.L_x_6136:
        /* <DEDUP_REMOVED lines=13> */
.L_x_6138:
[----:B------:R-:W-:Y:S05]  /*14820*/  BSYNC.RECONVERGENT B4 ;  /* 0x0000000000047941 */ /* 0x000fea0003800200 */
.L_x_6137:
        /* <DEDUP_REMOVED lines=54> */
.L_x_6135:
[----:B------:R-:W-:Y:S05]  /*14b90*/  BSYNC.RECONVERGENT B3 ;  /* 0x0000000000037941 */ /* 0x000fea0003800200 */
.L_x_6134:
        /* <DEDUP_REMOVED lines=11> */
.L_x_6133:
[----:B------:R-:W-:Y:S05]  /*14c50*/  BSYNC.RECONVERGENT B2 ;  /* 0x0000000000027941 */ /* 0x000fea0003800200 */
.L_x_6132:
        /* <DEDUP_REMOVED lines=22> */
.L_x_6143:
        /* <DEDUP_REMOVED lines=13> */
.L_x_6145:
[----:B------:R-:W-:Y:S05]  /*14e90*/  BSYNC.RECONVERGENT B4 ;  /* 0x0000000000047941 */ /* 0x000fea0003800200 */
.L_x_6144:
        /* <DEDUP_REMOVED lines=54> */
.L_x_6142:
[----:B------:R-:W-:Y:S05]  /*15200*/  BSYNC.RECONVERGENT B3 ;  /* 0x0000000000037941 */ /* 0x000fea0003800200 */
.L_x_6141:
        /* <DEDUP_REMOVED lines=11> */
.L_x_6140:
[----:B------:R-:W-:Y:S05]  /*152c0*/  BSYNC.RECONVERGENT B2 ;  /* 0x0000000000027941 */ /* 0x000fea0003800200 */
.L_x_6139:
        /* <DEDUP_REMOVED lines=22> */
.L_x_6150:
        /* <DEDUP_REMOVED lines=13> */
.L_x_6152:
[----:B------:R-:W-:Y:S05]  /*15500*/  BSYNC.RECONVERGENT B4 ;  /* 0x0000000000047941 */ /* 0x000fea0003800200 */
.L_x_6151:
        /* <DEDUP_REMOVED lines=54> */
.L_x_6149:
[----:B------:R-:W-:Y:S05]  /*15870*/  BSYNC.RECONVERGENT B3 ;  /* 0x0000000000037941 */ /* 0x000fea0003800200 */
.L_x_6148:
        /* <DEDUP_REMOVED lines=11> */
.L_x_6147:
[----:B------:R-:W-:Y:S05]  /*15930*/  BSYNC.RECONVERGENT B2 ;  /* 0x0000000000027941 */ /* 0x000fea0003800200 */
.L_x_6146:
        /* <DEDUP_REMOVED lines=22> */
.L_x_6157:
        /* <DEDUP_REMOVED lines=13> */
.L_x_6159:
[----:B------:R-:W-:Y:S05]  /*15b70*/  BSYNC.RECONVERGENT B4 ;  /* 0x0000000000047941 */ /* 0x000fea0003800200 */
.L_x_6158:
        /* <DEDUP_REMOVED lines=54> */
.L_x_6156:
[----:B------:R-:W-:Y:S05]  /*15ee0*/  BSYNC.RECONVERGENT B3 ;  /* 0x0000000000037941 */ /* 0x000fea0003800200 */
.L_x_6155:
        /* <DEDUP_REMOVED lines=11> */
.L_x_6154:
[----:B------:R-:W-:Y:S05]  /*15fa0*/  BSYNC.RECONVERGENT B2 ;  /* 0x0000000000027941 */ /* 0x000fea0003800200 */
.L_x_6153:
        /* <DEDUP_REMOVED lines=22> */
.L_x_6164:
        /* <DEDUP_REMOVED lines=13> */
.L_x_6166:
[----:B------:R-:W-:Y:S05]  /*161e0*/  BSYNC.RECONVERGENT B4 ;  /* 0x0000000000047941 */ /* 0x000fea0003800200 */
.L_x_6165:
        /* <DEDUP_REMOVED lines=54> */
.L_x_6163:
[----:B------:R-:W-:Y:S05]  /*16550*/  BSYNC.RECONVERGENT B3 ;  /* 0x0000000000037941 */ /* 0x000fea0003800200 */
.L_x_6162:
        /* <DEDUP_REMOVED lines=11> */
.L_x_6161:
[----:B------:R-:W-:Y:S05]  /*16610*/  BSYNC.RECONVERGENT B2 ;  /* 0x0000000000027941 */ /* 0x000fea0003800200 */
.L_x_6160:
        /* <DEDUP_REMOVED lines=22> */
.L_x_6171:
        /* <DEDUP_REMOVED lines=13> */
.L_x_6173:
[----:B------:R-:W-:Y:S05]  /*16850*/  BSYNC.RECONVERGENT B4 ;  /* 0x0000000000047941 */ /* 0x000fea0003800200 */
.L_x_6172:
        /* <DEDUP_REMOVED lines=54> */
.L_x_6170:
[----:B------:R-:W-:Y:S05]  /*16bc0*/  BSYNC.RECONVERGENT B3 ;  /* 0x0000000000037941 */ /* 0x000fea0003800200 */
.L_x_6169:
        /* <DEDUP_REMOVED lines=11> */
.L_x_6168:
[----:B------:R-:W-:Y:S05]  /*16c80*/  BSYNC.RECONVERGENT B2 ;  /* 0x0000000000027941 */ /* 0x000fea0003800200 */
.L_x_6167:
        /* <DEDUP_REMOVED lines=22> */
.L_x_6178:
        /* <DEDUP_REMOVED lines=13> */
.L_x_6180:
[----:B------:R-:W-:Y:S05]  /*16ec0*/  BSYNC.RECONVERGENT B4 ;  /* 0x0000000000047941 */ /* 0x000fea0003800200 */
.L_x_6179:
        /* <DEDUP_REMOVED lines=53> */
.L_x_6177:
[----:B------:R-:W-:Y:S05]  /*17220*/  BSYNC.RECONVERGENT B3 ;  /* 0x0000000000037941 */ /* 0x000fea0003800200 */
.L_x_6176:
        /* <DEDUP_REMOVED lines=11> */
.L_x_6175:
[----:B------:R-:W-:Y:S05]  /*172e0*/  BSYNC.RECONVERGENT B2 ;  /* 0x0000000000027941 */ /* 0x000fea0003800200 */
.L_x_6174:
        /* <DEDUP_REMOVED lines=22> */
.L_x_6185:
        /* <DEDUP_REMOVED lines=13> */
.L_x_6187:
[----:B------:R-:W-:Y:S05]  /*17520*/  BSYNC.RECONVERGENT B4 ;  /* 0x0000000000047941 */ /* 0x000fea0003800200 */
.L_x_6186:
        /* <DEDUP_REMOVED lines=54> */
.L_x_6184:
[----:B------:R-:W-:Y:S05]  /*17890*/  BSYNC.RECONVERGENT B3 ;  /* 0x0000000000037941 */ /* 0x000fea0003800200 */
.L_x_6183:
        /* <DEDUP_REMOVED lines=11> */
.L_x_6182:
[----:B------:R-:W-:Y:S05]  /*17950*/  BSYNC.RECONVERGENT B2 ;  /* 0x0000000000027941 */ /* 0x000fea0003800200 */
.L_x_6181:
[----:B------:R-:W-:Y:S02]  /*17960*/  F2FP.F16.F32.PACK_AB R67, RZ, R105 ;  /* 0x00000069ff43723e */ /* 0x000fe400000000ff */
[----:B------:R-:W-:Y:S02]  /*17970*/  PRMT R66, R123, 0x5410, R66 ;  /* 0x000054107b427816 */ /* 0x000fe40000000042 */
[----:B------:R-:W-:Y:S02]  /*17980*/  PRMT R65, R121, 0x5410, R122 ;  /* 0x0000541079417816 */ /* 0x000fe4000000007a */
[----:B------:R-:W-:Y:S02]  /*17990*/  PRMT R64, R108, 0x5410, R117 ;  /* 0x000054106c407816 */ /* 0x000fe40000000075 */
[----:B------:R-:W-:Y:S01]  /*179a0*/  PRMT R67, R120, 0x5410, R67 ;  /* 0x0000541078437816 */ /* 0x000fe20000000043 */
[----:B------:R-:W-:Y:S06]  /*179b0*/  BRA `(.L_x_6188) ;  /* 0x00000030003c7947 */ /* 0x000fec0003800000 */
.L_x_6131:
[----:B------:R-:W-:Y:S01]  /*179c0*/  BSSY.RECONVERGENT B2, `(.L_x_6189) ;  /* 0x0000062000027945 */ /* 0x000fe20003800200 */
[----:B------:R-:W-:Y:S01]  /*179d0*/  IMAD.MOV.U32 R18, RZ, RZ, RZ ;  /* 0x000000ffff127224 */ /* 0x000fe200078e00ff */
[----:B------:R-:W-:Y:S01]  /*179e0*/  MOV R118, R108 ;  /* 0x0000006c00767202 */ /* 0x000fe20000000f00 */
        /* <DEDUP_REMOVED lines=18> */
.L_x_6193:
        /* <DEDUP_REMOVED lines=13> */
.L_x_6195:
[----:B------:R-:W-:Y:S05]  /*17be0*/  BSYNC.RECONVERGENT B4 ;  /* 0x0000000000047941 */ /* 0x000fea0003800200 */
.L_x_6194:
        /* <DEDUP_REMOVED lines=53> */
.L_x_6192:
[----:B------:R-:W-:Y:S05]  /*17f40*/  BSYNC.RECONVERGENT B3 ;  /* 0x0000000000037941 */ /* 0x000fea0003800200 */
.L_x_6191:
        /* <DEDUP_REMOVED lines=9> */
.L_x_6190:
[----:B------:R-:W-:Y:S05]  /*17fe0*/  BSYNC.RECONVERGENT B2 ;  /* 0x0000000000027941 */ /* 0x000fea0003800200 */
.L_x_6189:
        /* <DEDUP_REMOVED lines=18> */
.L_x_6200:
        /* <DEDUP_REMOVED lines=13> */
.L_x_6202:
[----:B------:R-:W-:Y:S05]  /*181e0*/  BSYNC.RECONVERGENT B4 ;  /* 0x0000000000047941 */ /* 0x000fea0003800200 */
.L_x_6201:
        /* <DEDUP_REMOVED lines=54> */
.L_x_6199:
[----:B------:R-:W-:Y:S05]  /*18550*/  BSYNC.RECONVERGENT B3 ;  /* 0x0000000000037941 */ /* 0x000fea0003800200 */
.L_x_6198:
        /* <DEDUP_REMOVED lines=9> */
.L_x_6197:
[----:B------:R-:W-:Y:S05]  /*185f0*/  BSYNC.RECONVERGENT B2 ;  /* 0x0000000000027941 */ /* 0x000fea0003800200 */
.L_x_6196:
        /* <DEDUP_REMOVED lines=18> */
.L_x_6207:
        /* <DEDUP_REMOVED lines=13> */
.L_x_6209:
[----:B------:R-:W-:Y:S05]  /*187f0*/  BSYNC.RECONVERGENT B4 ;  /* 0x0000000000047941 */ /* 0x000fea0003800200 */
.L_x_6208:
        /* <DEDUP_REMOVED lines=54> */
.L_x_6206:
[----:B------:R-:W-:Y:S05]  /*18b60*/  BSYNC.RECONVERGENT B3 ;  /* 0x0000000000037941 */ /* 0x000fea0003800200 */
.L_x_6205:
        /* <DEDUP_REMOVED lines=9> */
.L_x_6204:
[----:B------:R-:W-:Y:S05]  /*18c00*/  BSYNC.RECONVERGENT B2 ;  /* 0x0000000000027941 */ /* 0x000fea0003800200 */
.L_x_6203:
        /* <DEDUP_REMOVED lines=18> */
.L_x_6214:
        /* <DEDUP_REMOVED lines=13> */
.L_x_6216:
[----:B------:R-:W-:Y:S05]  /*18e00*/  BSYNC.RECONVERGENT B4 ;  /* 0x0000000000047941 */ /* 0x000fea0003800200 */
.L_x_6215:
        /* <DEDUP_REMOVED lines=54> */
.L_x_6213:
[----:B------:R-:W-:Y:S05]  /*19170*/  BSYNC.RECONVERGENT B3 ;  /* 0x0000000000037941 */ /* 0x000fea0003800200 */
.L_x_6212:
        /* <DEDUP_REMOVED lines=9> */
.L_x_6211:
[----:B------:R-:W-:Y:S05]  /*19210*/  BSYNC.RECONVERGENT B2 ;  /* 0x0000000000027941 */ /* 0x000fea0003800200 */
.L_x_6210:
        /* <DEDUP_REMOVED lines=18> */
.L_x_6221:
        /* <DEDUP_REMOVED lines=13> */
.L_x_6223:
[----:B------:R-:W-:Y:S05]  /*19410*/  BSYNC.RECONVERGENT B4 ;  /* 0x0000000000047941 */ /* 0x000fea0003800200 */
.L_x_6222:
        /* <DEDUP_REMOVED lines=54> */
.L_x_6220:
[----:B------:R-:W-:Y:S05]  /*19780*/  BSYNC.RECONVERGENT B3 ;  /* 0x0000000000037941 */ /* 0x000fea0003800200 */
.L_x_6219:
        /* <DEDUP_REMOVED lines=9> */
.L_x_6218:
[----:B------:R-:W-:Y:S05]  /*19820*/  BSYNC.RECONVERGENT B2 ;  /* 0x0000000000027941 */ /* 0x000fea0003800200 */
.L_x_6217:
        /* <DEDUP_REMOVED lines=18> */
.L_x_6228:
        /* <DEDUP_REMOVED lines=13> */
.L_x_6230:
[----:B------:R-:W-:Y:S05]  /*19a20*/  BSYNC.RECONVERGENT B4 ;  /* 0x0000000000047941 */ /* 0x000fea0003800200 */
.L_x_6229:
        /* <DEDUP_REMOVED lines=54> */
.L_x_6227:
[----:B------:R-:W-:Y:S05]  /*19d90*/  BSYNC.RECONVERGENT B3 ;  /* 0x0000000000037941 */ /* 0x000fea0003800200 */
.L_x_6226:
        /* <DEDUP_REMOVED lines=9> */
.L_x_6225:
[----:B------:R-:W-:Y:S05]  /*19e30*/  BSYNC.RECONVERGENT B2 ;  /* 0x0000000000027941 */ /* 0x000fea0003800200 */
.L_x_6224:
        /* <DEDUP_REMOVED lines=18> */
.L_x_6235:
        /* <DEDUP_REMOVED lines=13> */
.L_x_6237:
[----:B------:R-:W-:Y:S05]  /*1a030*/  BSYNC.RECONVERGENT B4 ;  /* 0x0000000000047941 */ /* 0x000fea0003800200 */
.L_x_6236:
        /* <DEDUP_REMOVED lines=54> */
.L_x_6234:
[----:B------:R-:W-:Y:S05]  /*1a3a0*/  BSYNC.RECONVERGENT B3 ;  /* 0x0000000000037941 */ /* 0x000fea0003800200 */
.L_x_6233:
        /* <DEDUP_REMOVED lines=9> */
.L_x_6232:
[----:B------:R-:W-:Y:S05]  /*1a440*/  BSYNC.RECONVERGENT B2 ;  /* 0x0000000000027941 */ /* 0x000fea0003800200 */
.L_x_6231:
        /* <DEDUP_REMOVED lines=18> */
.L_x_6242:
        /* <DEDUP_REMOVED lines=13> */
.L_x_6244:
[----:B------:R-:W-:Y:S05]  /*1a640*/  BSYNC.RECONVERGENT B4 ;  /* 0x0000000000047941 */ /* 0x000fea0003800200 */
.L_x_6243:
        /* <DEDUP_REMOVED lines=54> */
.L_x_6241:
[----:B------:R-:W-:Y:S05]  /*1a9b0*/  BSYNC.RECONVERGENT B3 ;  /* 0x0000000000037941 */ /* 0x000fea0003800200 */
.L_x_6240:
        /* <DEDUP_REMOVED lines=9> */
.L_x_6239:
[----:B------:R-:W-:Y:S05]  /*1aa50*/  BSYNC.RECONVERGENT B2 ;  /* 0x0000000000027941 */ /* 0x000fea0003800200 */
.L_x_6238:
[----:B------:R-:W-:Y:S02]  /*1aa60*/  F2FP.F16.F32.PACK_AB R67, RZ, R105 ;  /* 0x00000069ff43723e */ /* 0x000fe400000000ff */
[----:B------:R-:W-:Y:S02]  /*1aa70*/  PRMT R66, R122, 0x5410, R123 ;  /* 0x000054107a427816 */ /* 0x000fe4000000007b */
[----:B------:R-:W-:Y:S02]  /*1aa80*/  PRMT R65, R121, 0x5410, R120 ;  /* 0x0000541079417816 */ /* 0x000fe40000000078 */
[----:B------:R-:W-:Y:S02]  /*1aa90*/  PRMT R64, R119, 0x5410, R117 ;  /* 0x0000541077407816 */ /* 0x000fe40000000075 */
[----:B------:R-:W-:-:S07]  /*1aaa0*/  PRMT R67, R108, 0x5410, R67 ;  /* 0x000054106c437816 */ /* 0x000fce0000000043 */
.L_x_6188:
        /* <DEDUP_REMOVED lines=26> */
.L_x_6246:
[----:B------:R-:W-:Y:S05]  /*1ac50*/  BSYNC.RECONVERGENT B2 ;  /* 0x0000000000027941 */ /* 0x000fea0003800200 */
.L_x_6245:
[----:B------:R-:W-:Y:S01]  /*1ac60*/  IADD3 R112, PT, PT, R112, 0x20, RZ ;  /* 0x0000002070707810 */ /* 0x000fe20007ffe0ff */
[----:B------:R-:W-:-:S07]  /*1ac70*/  VIADD R111, R111, 0x20 ;  /* 0x000000206f6f7836 */ /* 0x000fce0000000000 */
.L_x_6128:
[----:B------:R-:W-:Y:S05]  /*1ac80*/  BSYNC.RECONVERGENT B1 ;  /* 0x0000000000017941 */ /* 0x000fea0003800200 */
.L_x_6127:
        /* <DEDUP_REMOVED lines=9> */
.L_x_6250:
[----:B------:R-:W-:Y:S05]  /*1ad20*/  BSYNC.RECONVERGENT B2 ;  /* 0x0000000000027941 */ /* 0x000fea0003800200 */
.L_x_6249:
        /* <DEDUP_REMOVED lines=28> */
.L_x_6256:
        /* <DEDUP_REMOVED lines=13> */
.L_x_6258:
[----:B------:R-:W-:Y:S05]  /*1afc0*/  BSYNC.RECONVERGENT B4 ;  /* 0x0000000000047941 */ /* 0x000fea0003800200 */
.L_x_6257:
        /* <DEDUP_REMOVED lines=53> */
.L_x_6255:
[----:B------:R-:W-:Y:S05]  /*1b320*/  BSYNC.RECONVERGENT B3 ;  /* 0x0000000000037941 */ /* 0x000fea0003800200 */
.L_x_6254:
        /* <DEDUP_REMOVED lines=11> */
.L_x_6253:
[----:B------:R-:W-:Y:S05]  /*1b3e0*/  BSYNC.RECONVERGENT B2 ;  /* 0x0000000000027941 */ /* 0x000fea0003800200 */
.L_x_6252:
        /* <DEDUP_REMOVED lines=22> */
.L_x_6263:
        /* <DEDUP_REMOVED lines=13> */
.L_x_6265:
[----:B------:R-:W-:Y:S05]  /*1b620*/  BSYNC.RECONVERGENT B4 ;  /* 0x0000000000047941 */ /* 0x000fea0003800200 */
.L_x_6264:
        /* <DEDUP_REMOVED lines=54> */
.L_x_6262:
[----:B------:R-:W-:Y:S05]  /*1b990*/  BSYNC.RECONVERGENT B3 ;  /* 0x0000000000037941 */ /* 0x000fea0003800200 */
.L_x_6261:
        /* <DEDUP_REMOVED lines=11> */
.L_x_6260:
[----:B------:R-:W-:Y:S05]  /*1ba50*/  BSYNC.RECONVERGENT B2 ;  /* 0x0000000000027941 */ /* 0x000fea0003800200 */
.L_x_6259:
        /* <DEDUP_REMOVED lines=22> */
.L_x_6270:
        /* <DEDUP_REMOVED lines=13> */
.L_x_6272:
[----:B------:R-:W-:Y:S05]  /*1bc90*/  BSYNC.RECONVERGENT B4 ;  /* 0x0000000000047941 */ /* 0x000fea0003800200 */
.L_x_6271:
        /* <DEDUP_REMOVED lines=54> */
.L_x_6269:
[----:B------:R-:W-:Y:S05]  /*1c000*/  BSYNC.RECONVERGENT B3 ;  /* 0x0000000000037941 */ /* 0x000fea0003800200 */
.L_x_6268:
        /* <DEDUP_REMOVED lines=11> */
.L_x_6267:
[----:B------:R-:W-:Y:S05]  /*1c0c0*/  BSYNC.RECONVERGENT B2 ;  /* 0x0000000000027941 */ /* 0x000fea0003800200 */
.L_x_6266:
        /* <DEDUP_REMOVED lines=22> */
.L_x_6277:
        /* <DEDUP_REMOVED lines=13> */
.L_x_6279:
[----:B------:R-:W-:Y:S05]  /*1c300*/  BSYNC.RECONVERGENT B4 ;  /* 0x0000000000047941 */ /* 0x000fea0003800200 */
.L_x_6278:
        /* <DEDUP_REMOVED lines=54> */
.L_x_6276:
[----:B------:R-:W-:Y:S05]  /*1c670*/  BSYNC.RECONVERGENT B3 ;  /* 0x0000000000037941 */ /* 0x000fea0003800200 */
.L_x_6275:
        /* <DEDUP_REMOVED lines=11> */
.L_x_6274:
[----:B------:R-:W-:Y:S05]  /*1c730*/  BSYNC.RECONVERGENT B2 ;  /* 0x0000000000027941 */ /* 0x000fea0003800200 */
.L_x_6273:
        /* <DEDUP_REMOVED lines=22> */
.L_x_6284:
        /* <DEDUP_REMOVED lines=13> */
.L_x_6286:
[----:B------:R-:W-:Y:S05]  /*1c970*/  BSYNC.RECONVERGENT B4 ;  /* 0x0000000000047941 */ /* 0x000fea0003800200 */
.L_x_6285:
        /* <DEDUP_REMOVED lines=54> */
.L_x_6283:
[----:B------:R-:W-:Y:S05]  /*1cce0*/  BSYNC.RECONVERGENT B3 ;  /* 0x0000000000037941 */ /* 0x000fea0003800200 */
.L_x_6282:
        /* <DEDUP_REMOVED lines=11> */
.L_x_6281:
[----:B------:R-:W-:Y:S05]  /*1cda0*/  BSYNC.RECONVERGENT B2 ;  /* 0x0000000000027941 */ /* 0x000fea0003800200 */
.L_x_6280:
        /* <DEDUP_REMOVED lines=22> */
.L_x_6291:
        /* <DEDUP_REMOVED lines=13> */
.L_x_6293:
[----:B------:R-:W-:Y:S05]  /*1cfe0*/  BSYNC.RECONVERGENT B4 ;  /* 0x0000000000047941 */ /* 0x000fea0003800200 */
.L_x_6292:
        /* <DEDUP_REMOVED lines=54> */
.L_x_6290:
[----:B------:R-:W-:Y:S05]  /*1d350*/  BSYNC.RECONVERGENT B3 ;  /* 0x0000000000037941 */ /* 0x000fea0003800200 */
.L_x_6289:
        /* <DEDUP_REMOVED lines=11> */
.L_x_6288:
[----:B------:R-:W-:Y:S05]  /*1d410*/  BSYNC.RECONVERGENT B2 ;  /* 0x0000000000027941 */ /* 0x000fea0003800200 */
.L_x_6287:
        /* <DEDUP_REMOVED lines=22> */
.L_x_6298:
        /* <DEDUP_REMOVED lines=13> */
.L_x_6300:
[----:B------:R-:W-:Y:S05]  /*1d650*/  BSYNC.RECONVERGENT B4 ;  /* 0x0000000000047941 */ /* 0x000fea0003800200 */
.L_x_6299:
        /* <DEDUP_REMOVED lines=54> */
.L_x_6297:
[----:B------:R-:W-:Y:S05]  /*1d9c0*/  BSYNC.RECONVERGENT B3 ;  /* 0x0000000000037941 */ /* 0x000fea0003800200 */
.L_x_6296:
        /* <DEDUP_REMOVED lines=11> */
.L_x_6295:
[----:B------:R-:W-:Y:S05]  /*1da80*/  BSYNC.RECONVERGENT B2 ;  /* 0x0000000000027941 */ /* 0x000fea0003800200 */
.L_x_6294:
        /* <DEDUP_REMOVED lines=22> */
.L_x_6305:
        /* <DEDUP_REMOVED lines=13> */
.L_x_6307:
[----:B------:R-:W-:Y:S05]  /*1dcc0*/  BSYNC.RECONVERGENT B4 ;  /* 0x0000000000047941 */ /* 0x000fea0003800200 */
.L_x_6306:
        /* <DEDUP_REMOVED lines=54> */
.L_x_6304:
[----:B------:R-:W-:Y:S05]  /*1e030*/  BSYNC.RECONVERGENT B3 ;  /* 0x0000000000037941 */ /* 0x000fea0003800200 */
.L_x_6303:
        /* <DEDUP_REMOVED lines=11> */
.L_x_6302:
[----:B------:R-:W-:Y:S05]  /*1e0f0*/  BSYNC.RECONVERGENT B2 ;  /* 0x0000000000027941 */ /* 0x000fea0003800200 */
.L_x_6301:
[----:B------:R-:W-:Y:S02]  /*1e100*/  F2FP.F16.F32.PACK_AB R67, RZ, R107 ;  /* 0x0000006bff43723e */ /* 0x000fe400000000ff */
[----:B------:R-:W-:Y:S02]  /*1e110*/  PRMT R66, R124, 0x5410, R125 ;  /* 0x000054107c427816 */ /* 0x000fe4000000007d */
[----:B------:R-:W-:Y:S02]  /*1e120*/  PRMT R65, R121, 0x5410, R123 ;  /* 0x0000541079417816 */ /* 0x000fe4000000007b */
[----:B------:R-:W-:Y:S02]  /*1e130*/  PRMT R64, R113, 0x5410, R120 ;  /* 0x0000541071407816 */ /* 0x000fe40000000078 */
[----:B------:R-:W-:Y:S01]  /*1e140*/  PRMT R67, R122, 0x5410, R67 ;  /* 0x000054107a437816 */ /* 0x000fe20000000043 */
[----:B------:R-:W-:Y:S06]  /*1e150*/  BRA `(.L_x_6308) ;  /* 0x0000003000407947 */ /* 0x000fec0003800000 */
.L_x_6251:
        /* <DEDUP_REMOVED lines=21> */
.L_x_6313:
        /* <DEDUP_REMOVED lines=13> */
.L_x_6315:
[----:B------:R-:W-:Y:S05]  /*1e380*/  BSYNC.RECONVERGENT B4 ;  /* 0x0000000000047941 */ /* 0x000fea0003800200 */
.L_x_6314:
        /* <DEDUP_REMOVED lines=53> */
.L_x_6312:
[----:B------:R-:W-:Y:S05]  /*1e6e0*/  BSYNC.RECONVERGENT B3 ;  /* 0x0000000000037941 */ /* 0x000fea0003800200 */
.L_x_6311:
[----:B------:R-:W-:Y:S01]  /*1e6f0*/  I2FP.F32.U32 R2, R5 ;  /* 0x0000000500027245 */ /* 0x000fe20000201000 */
[----:B------:R-:W-:Y:S02]  /*1e700*/  HFMA2 R5, -RZ, RZ, 0.1171875, 0 ;  /* 0x2f800000ff057431 */ /* 0x000fe400000001ff */
[----:B-----5:R-:W-:-:S05]  /*1e710*/  HADD2.F32 R65, -RZ, R20.H0_H0 ;  /* 0x20000014ff417230 */ /* 0x020fca0000004100 */
[----:B------:R-:W-:Y:S01]  /*1e720*/  FMUL.FTZ R65, R65, UR9 ;  /* 0x0000000941417c20 */ /* 0x000fe20008410000 */
[----:B------:R-:W-:-:S03]  /*1e730*/  FFMA.FTZ R2, R2, R5, 1.1641532182693481445e-10 ;  /* 0x2f00000002027423 */ /* 0x000fc60000010005 */
[----:B------:R-:W-:Y:S02]  /*1e740*/  FMUL.FTZ R65, R65, UR8 ;  /* 0x0000000841417c20 */ /* 0x000fe40008410000 */
[----:B------:R-:W-:-:S04]  /*1e750*/  FSETP.GTU.FTZ.AND P2, PT, R2, UR18, PT ;  /* 0x0000001202007c0b */ /* 0x000fc8000bf5c000 */
[----:B------:R-:W-:Y:S02]  /*1e760*/  FSEL R68, R65, RZ, !P2 ;  /* 0x000000ff41447208 */ /* 0x000fe40005000000 */
[----:B------:R-:W-:-:S07]  /*1e770*/  SEL R5, RZ, 0x1, P2 ;  /* 0x00000001ff057807 */ /* 0x000fce0001000000 */
.L_x_6310:
[----:B------:R-:W-:Y:S05]  /*1e780*/  BSYNC.RECONVERGENT B2 ;  /* 0x0000000000027941 */ /* 0x000fea0003800200 */
.L_x_6309:
        /* <DEDUP_REMOVED lines=18> */
.L_x_6320:
        /* <DEDUP_REMOVED lines=13> */
.L_x_6322:
[----:B------:R-:W-:Y:S05]  /*1e980*/  BSYNC.RECONVERGENT B4 ;  /* 0x0000000000047941 */ /* 0x000fea0003800200 */
.L_x_6321:
        /* <DEDUP_REMOVED lines=54> */
.L_x_6319:
[----:B------:R-:W-:Y:S05]  /*1ecf0*/  BSYNC.RECONVERGENT B3 ;  /* 0x0000000000037941 */ /* 0x000fea0003800200 */
.L_x_6318:
[----:B------:R-:W-:Y:S01]  /*1ed00*/  I2FP.F32.U32 R7, R7 ;  /* 0x0000000700077245 */ /* 0x000fe20000201000 */
[----:B-----5:R-:W-:Y:S02]  /*1ed10*/  HADD2.F32 R65, -RZ, R20.H1_H1 ;  /* 0x30000014ff417230 */ /* 0x020fe40000004100 */
[----:B------:R-:W-:-:S03]  /*1ed20*/  IMAD.MOV.U32 R64, RZ, RZ, 0x2f800000 ;  /* 0x2f800000ff407424 */ /* 0x000fc600078e00ff */
[----:B------:R-:W-:Y:S01]  /*1ed30*/  FMUL.FTZ R65, R65, UR9 ;  /* 0x0000000941417c20 */ /* 0x000fe20008410000 */
[----:B------:R-:W-:-:S03]  /*1ed40*/  FFMA.FTZ R7, R7, R64, 1.1641532182693481445e-10 ;  /* 0x2f00000007077423 */ /* 0x000fc60000010040 */
[----:B------:R-:W-:Y:S02]  /*1ed50*/  FMUL.FTZ R65, R65, UR8 ;  /* 0x0000000841417c20 */ /* 0x000fe40008410000 */
[----:B------:R-:W-:-:S04]  /*1ed60*/  FSETP.GTU.FTZ.AND P2, PT, R7, UR18, PT ;  /* 0x0000001207007c0b */ /* 0x000fc8000bf5c000 */
[----:B------:R-:W-:Y:S02]  /*1ed70*/  FSEL R69, R65, RZ, !P2 ;  /* 0x000000ff41457208 */ /* 0x000fe40005000000 */
[----:B------:R-:W-:-:S07]  /*1ed80*/  SEL R7, RZ, 0x1, P2 ;  /* 0x00000001ff077807 */ /* 0x000fce0001000000 */
.L_x_6317:
[----:B------:R-:W-:Y:S05]  /*1ed90*/  BSYNC.RECONVERGENT B2 ;  /* 0x0000000000027941 */ /* 0x000fea0003800200 */
.L_x_6316:
        /* <DEDUP_REMOVED lines=18> */
.L_x_6327:
        /* <DEDUP_REMOVED lines=13> */
.L_x_6329:
[----:B------:R-:W-:Y:S05]  /*1ef90*/  BSYNC.RECONVERGENT B4 ;  /* 0x0000000000047941 */ /* 0x000fea0003800200 */
.L_x_6328:
        /* <DEDUP_REMOVED lines=54> */
.L_x_6326:
[----:B------:R-:W-:Y:S05]  /*1f300*/  BSYNC.RECONVERGENT B3 ;  /* 0x0000000000037941 */ /* 0x000fea0003800200 */
.L_x_6325:
[----:B------:R-:W-:Y:S01]  /*1f310*/  HFMA2 R65, -RZ, RZ, 0.1171875, 0 ;  /* 0x2f800000ff417431 */ /* 0x000fe200000001ff */
[----:B------:R-:W-:Y:S01]  /*1f320*/  I2FP.F32.U32 R2, R8 ;  /* 0x0000000800027245 */ /* 0x000fe20000201000 */
[----:B-----5:R-:W-:-:S05]  /*1f330*/  HADD2.F32 R8, -RZ, R21.H0_H0 ;  /* 0x20000015ff087230 */ /* 0x020fca0000004100 */
[----:B------:R-:W-:Y:S01]  /*1f340*/  FMUL.FTZ R8, R8, UR9 ;  /* 0x0000000908087c20 */ /* 0x000fe20008410000 */
[----:B------:R-:W-:-:S03]  /*1f350*/  FFMA.FTZ R2, R2, R65, 1.1641532182693481445e-10 ;  /* 0x2f00000002027423 */ /* 0x000fc60000010041 */
[----:B------:R-:W-:Y:S02]  /*1f360*/  FMUL.FTZ R8, R8, UR8 ;  /* 0x0000000808087c20 */ /* 0x000fe40008410000 */
[----:B------:R-:W-:-:S04]  /*1f370*/  FSETP.GTU.FTZ.AND P2, PT, R2, UR18, PT ;  /* 0x0000001202007c0b */ /* 0x000fc8000bf5c000 */
[----:B------:R-:W-:Y:S02]  /*1f380*/  FSEL R86, R8, RZ, !P2 ;  /* 0x000000ff08567208 */ /* 0x000fe40005000000 */
[----:B------:R-:W-:-:S07]  /*1f390*/  SEL R8, RZ, 0x1, P2 ;  /* 0x00000001ff087807 */ /* 0x000fce0001000000 */
.L_x_6324:
[----:B------:R-:W-:Y:S05]  /*1f3a0*/  BSYNC.RECONVERGENT B2 ;  /* 0x0000000000027941 */ /* 0x000fea0003800200 */
.L_x_6323:
        /* <DEDUP_REMOVED lines=18> */
.L_x_6334:
        /* <DEDUP_REMOVED lines=13> */
.L_x_6336:
[----:B------:R-:W-:Y:S05]  /*1f5a0*/  BSYNC.RECONVERGENT B4 ;  /* 0x0000000000047941 */ /* 0x000fea0003800200 */
.L_x_6335:
        /* <DEDUP_REMOVED lines=54> */
.L_x_6333:
[----:B------:R-:W-:Y:S05]  /*1f910*/  BSYNC.RECONVERGENT B3 ;  /* 0x0000000000037941 */ /* 0x000fea0003800200 */
.L_x_6332:
        /* <DEDUP_REMOVED lines=9> */
.L_x_6331:
[----:B------:R-:W-:Y:S05]  /*1f9b0*/  BSYNC.RECONVERGENT B2 ;  /* 0x0000000000027941 */ /* 0x000fea0003800200 */
.L_x_6330:
        /* <DEDUP_REMOVED lines=18> */
.L_x_6341:
        /* <DEDUP_REMOVED lines=13> */
.L_x_6343:
[----:B------:R-:W-:Y:S05]  /*1fbb0*/  BSYNC.RECONVERGENT B4 ;  /* 0x0000000000047941 */ /* 0x000fea0003800200 */
.L_x_6342:
        /* <DEDUP_REMOVED lines=54> */
.L_x_6340:
[----:B------:R-:W-:Y:S05]  /*1ff20*/  BSYNC.RECONVERGENT B3 ;  /* 0x0000000000037941 */ /* 0x000fea0003800200 */
.L_x_6339:
        /* <DEDUP_REMOVED lines=9> */
.L_x_6338:
[----:B------:R-:W-:Y:S05]  /*1ffc0*/  BSYNC.RECONVERGENT B2 ;  /* 0x0000000000027941 */ /* 0x000fea0003800200 */
.L_x_6337:
        /* <DEDUP_REMOVED lines=18> */
.L_x_6348:
        /* <DEDUP_REMOVED lines=13> */
.L_x_6350:
[----:B------:R-:W-:Y:S05]  /*201c0*/  BSYNC.RECONVERGENT B4 ;  /* 0x0000000000047941 */ /* 0x000fea0003800200 */
.L_x_6349:
        /* <DEDUP_REMOVED lines=54> */
.L_x_6347:
[----:B------:R-:W-:Y:S05]  /*20530*/  BSYNC.RECONVERGENT B3 ;  /* 0x0000000000037941 */ /* 0x000fea0003800200 */
.L_x_6346:
        /* <DEDUP_REMOVED lines=9> */
.L_x_6345:
[----:B------:R-:W-:Y:S05]  /*205d0*/  BSYNC.RECONVERGENT B2 ;  /* 0x0000000000027941 */ /* 0x000fea0003800200 */
.L_x_6344:
        /* <DEDUP_REMOVED lines=18> */
.L_x_6355:
        /* <DEDUP_REMOVED lines=13> */
.L_x_6357:
[----:B------:R-:W-:Y:S05]  /*207d0*/  BSYNC.RECONVERGENT B4 ;  /* 0x0000000000047941 */ /* 0x000fea0003800200 */
.L_x_6356:
        /* <DEDUP_REMOVED lines=54> */
.L_x_6354:
[----:B------:R-:W-:Y:S05]  /*20b40*/  BSYNC.RECONVERGENT B3 ;  /* 0x0000000000037941 */ /* 0x000fea0003800200 */
.L_x_6353:
        /* <DEDUP_REMOVED lines=9> */
.L_x_6352:
[----:B------:R-:W-:Y:S05]  /*20be0*/  BSYNC.RECONVERGENT B2 ;  /* 0x0000000000027941 */ /* 0x000fea0003800200 */
.L_x_6351:
        /* <DEDUP_REMOVED lines=18> */
.L_x_6362:
        /* <DEDUP_REMOVED lines=13> */
.L_x_6364:
[----:B------:R-:W-:Y:S05]  /*20de0*/  BSYNC.RECONVERGENT B4 ;  /* 0x0000000000047941 */ /* 0x000fea0003800200 */
.L_x_6363:
        /* <DEDUP_REMOVED lines=54> */
.L_x_6361:
[----:B------:R-:W-:Y:S05]  /*21150*/  BSYNC.RECONVERGENT B3 ;  /* 0x0000000000037941 */ /* 0x000fea0003800200 */
.L_x_6360:
        /* <DEDUP_REMOVED lines=9> */
.L_x_6359:
[----:B------:R-:W-:Y:S05]  /*211f0*/  BSYNC.RECONVERGENT B2 ;  /* 0x0000000000027941 */ /* 0x000fea0003800200 */
.L_x_6358:
[----:B------:R-:W-:Y:S02]  /*21200*/  F2FP.F16.F32.PACK_AB R67, RZ, R107 ;  /* 0x0000006bff43723e */ /* 0x000fe400000000ff */
[----:B------:R-:W-:Y:S02]  /*21210*/  MOV R108, R122 ;  /* 0x0000007a006c7202 */ /* 0x000fe40000000f00 */
[----:B------:R-:W-:Y:S02]  /*21220*/  PRMT R66, R123, 0x5410, R124 ;  /* 0x000054107b427816 */ /* 0x000fe4000000007c */
[----:B------:R-:W-:Y:S02]  /*21230*/  PRMT R65, R120, 0x5410, R121 ;  /* 0x0000541078417816 */ /* 0x000fe40000000079 */
[----:B------:R-:W-:Y:S02]  /*21240*/  PRMT R64, R119, 0x5410, R118 ;  /* 0x0000541077407816 */ /* 0x000fe40000000076 */
[----:B------:R-:W-:-:S07]  /*21250*/  PRMT R67, R113, 0x5410, R67 ;  /* 0x0000541071437816 */ /* 0x000fce0000000043 */
.L_x_6308:
[----:B------:R-:W0:Y:S02]  /*21260*/  LDC.64 R118, c[0x0][0x3a8] ;  /* 0x0000ea00ff767b82 */ /* 0x000e240000000a00 */
[----:B0-----:R-:W-:-:S05]  /*21270*/  IMAD.WIDE.U32 R118, R112, 0x10, R118 ;  /* 0x0000001070767825 */ /* 0x001fca00078e0076 */
[----:B------:R2:W-:Y:S01]  /*21280*/  STG.E.128 desc[UR6][R118.64], R64 ;  /* 0x0000004076007986 */ /* 0x0005e2000c101d06 */
[----:B------:R-:W-:Y:S05]  /*21290*/  @!P1 BRA `(.L_x_6248) ;  /* 0x0000000000509947 */ /* 0x000fea0003800000 */
[----:B--2---:R-:W-:Y:S01]  /*212a0*/  IMAD.U32 R64, R12, 0x10000, RZ ;  /* 0x000100000c407824 */ /* 0x004fe200078e00ff */
        /* <DEDUP_REMOVED lines=9> */
[----:B------:R-:W-:Y:S02]  /*21340*/  LOP3.LUT R66, R7, 0xff, RZ, 0xc0, !PT ;  /* 0x000000ff07427812 */ /* 0x000fe400078ec0ff */
[----:B------:R-:W-:Y:S01]  /*21350*/  LOP3.LUT R121, R113, 0xff, R10, 0xf8, !PT ;  /* 0x000000ff71797812 */ /* 0x000fe200078ef80a */
[----:B------:R-:W-:-:S04]  /*21360*/  IMAD.WIDE.U32 R112, R112, 0x10000, RZ ;  /* 0x0001000070707825 */ /* 0x000fc800078e00ff */
[----:B------:R-:W-:Y:S01]  /*21370*/  IMAD.WIDE.U32 R66, R66, 0x100, RZ ;  /* 0x0000010042427825 */ /* 0x000fe200078e00ff */
[----:B------:R-:W-:Y:S02]  /*21380*/  LOP3.LUT R121, R113, R121, R119, 0xfe, !PT ;  /* 0x0000007971797212 */ /* 0x000fe400078efe77 */
[----:B------:R-:W-:Y:S02]  /*21390*/  LOP3.LUT R66, R66, R118, R112, 0xfe, !PT ;  /* 0x0000007642427212 */ /* 0x000fe400078efe70 */
[----:B------:R-:W-:Y:S01]  /*213a0*/  LOP3.LUT R67, R121, R67, RZ, 0xfc, !PT ;  /* 0x0000004379437212 */ /* 0x000fe200078efcff */
[----:B0-----:R-:W-:Y:S01]  /*213b0*/  IMAD.WIDE.U32 R64, R111, 0x8, R64 ;  /* 0x000000086f407825 */ /* 0x001fe200078e0040 */
[----:B------:R-:W-:-:S05]  /*213c0*/  LOP3.LUT R66, R66, 0xff, R5, 0xf8, !PT ;  /* 0x000000ff42427812 */ /* 0x000fca00078ef805 */
[----:B------:R3:W-:Y:S02]  /*213d0*/  STG.E.64 desc[UR6][R64.64], R66 ;  /* 0x0000004240007986 */ /* 0x0007e4000c101b06 */
.L_x_6248:
[----:B------:R-:W-:Y:S05]  /*213e0*/  BSYNC.RECONVERGENT B1 ;  /* 0x0000000000017941 */ /* 0x000fea0003800200 */
.L_x_6247:
[----:B0123--:R-:W-:Y:S01]  /*213f0*/  FADD.FTZ R65, RZ, R4 ;  /* 0x00000004ff417221 */ /* 0x00ffe20000010000 */
        /* <DEDUP_REMOVED lines=150> */
.L_x_6388:
[----:B-1----:R-:W-:Y:S01]  /*21d60*/  FADD.FTZ R111, R122, R121 ;  /* 0x000000797a6f7221 */ /* 0x002fe20000010000 */
[----:B------:R-:W-:Y:S01]  /*21d70*/  FMUL.FTZ R118, R113, R113 ;  /* 0x0000007171767220 */ /* 0x000fe20000410000 */
[----:B------:R-:W-:Y:S01]  /*21d80*/  ISETP.NE.AND P1, PT, RZ, UR19, PT ;  /* 0x00000013ff007c0c */ /* 0x000fe2000bf25270 */
[----:B------:R-:W1:Y:S01]  /*21d90*/  @!P5 LDC.64 R64, c[0x0][0x3c8] ;  /* 0x0000f200ff40db82 */ /* 0x000e620000000a00 */
[----:B------:R-:W-:Y:S01]  /*21da0*/  FFMA.FTZ R111, R111, R66, UR20 ;  /* 0x000000146f6f7e23 */ /* 0x000fe20008010042 */
[----:B-----5:R-:W-:Y:S01]  /*21db0*/  ISETP.GE.AND P2, PT, R110, 0x1, PT ;  /* 0x000000016e00780c */ /* 0x020fe20003f46270 */
[----:B------:R-:W-:Y:S01]  /*21dc0*/  BSSY.RECONVERGENT B1, `(.L_x_6366) ;  /* 0x0000110000017945 */ /* 0x000fe20003800200 */
[----:B------:R-:W-:-:S04]  /*21dd0*/  FSEL R118, R118, RZ, P1 ;  /* 0x000000ff76767208 */ /* 0x000fc80000800000 */
[----:B------:R-:W2:Y:S01]  /*21de0*/  @!P5 LDC.64 R66, c[0x0][0x3c0] ;  /* 0x0000f000ff42db82 */ /* 0x000ea20000000a00 */
[----:B------:R-:W-:-:S06]  /*21df0*/  FADD.FTZ R111, R111, R118 ;  /* 0x000000766f6f7221 */ /* 0x000fcc0000010000 */
[----:B------:R-:W3:Y:S01]  /*21e00*/  MUFU.RSQ R111, R111 ;  /* 0x0000006f006f7308 */ /* 0x000ee20000001400 */
[----:B-1----:R-:W-:-:S04]  /*21e10*/  @!P5 IMAD.WIDE R64, R76, 0x4, R64 ;  /* 0x000000044c40d825 */ /* 0x002fc800078e0240 */
[----:B--2---:R-:W-:-:S05]  /*21e20*/  @!P5 IMAD.WIDE R66, R76, 0x4, R66 ;  /* 0x000000044c42d825 */ /* 0x004fca00078e0242 */
[----:B------:R1:W-:Y:S04]  /*21e30*/  @!P5 STG.E desc[UR6][R66.64], R113 ;  /* 0x000000714200d986 */ /* 0x0003e8000c101906 */
[----:B---3--:R1:W-:Y:S01]  /*21e40*/  @!P5 STG.E desc[UR6][R64.64], R111 ;  /* 0x0000006f4000d986 */ /* 0x0083e2000c101906 */
[----:B------:R-:W-:Y:S05]  /*21e50*/  @!P2 BRA `(.L_x_6367) ;  /* 0x000000100018a947 */ /* 0x000fea0003800000 */
[----:B------:R-:W-:Y:S01]  /*21e60*/  IADD3 R110, PT, PT, R110, -0x1, RZ ;  /* 0xffffffff6e6e7810 */ /* 0x000fe20007ffe0ff */
[----:B------:R-:W-:Y:S04]  /*21e70*/  BSSY.RECONVERGENT B2, `(.L_x_6368) ;  /* 0x0000037000027945 */ /* 0x000fe80003800200 */
[----:B------:R-:W-:-:S05]  /*21e80*/  IMAD R110, R110, R109, RZ ;  /* 0x0000006d6e6e7224 */ /* 0x000fca00078e02ff */
[----:B-1----:R-:W-:-:S04]  /*21e90*/  SHF.R.S32.HI R65, RZ, 0x1f, R110 ;  /* 0x0000001fff417819 */ /* 0x002fc8000001146e */
[----:B------:R-:W-:Y:S02]  /*21ea0*/  LEA.HI R65, R65, R110, RZ, 0x3 ;  /* 0x0000006e41417211 */ /* 0x000fe400078f18ff */
[----:B------:R-:W-:Y:S02]  /*21eb0*/  FSEL R110, R113, RZ, !P1 ;  /* 0x000000ff716e7208 */ /* 0x000fe40004800000 */
[----:B------:R-:W-:Y:S01]  /*21ec0*/  LEA.HI.SX32 R109, R65, R112, 0x1d ;  /* 0x00000070416d7211 */ /* 0x000fe200078feaff */
[----:B------:R-:W-:Y:S06]  /*21ed0*/  @!P0 BRA `(.L_x_6369) ;  /* 0x0000000000c08947 */ /* 0x000fec0003800000 */
[--C-:B------:R-:W-:Y:S01]  /*21ee0*/  FADD.FTZ R64, R4, -R110.reuse ;  /* 0x8000006e04407221 */ /* 0x100fe20000010000 */
[----:B------:R-:W-:Y:S02]  /*21ef0*/  HADD2.F32 R65, -RZ, R60.H0_H0 ;  /* 0x2000003cff417230 */ /* 0x000fe40000004100 */
[--C-:B------:R-:W-:Y:S01]  /*21f00*/  FADD.FTZ R66, R78, -R110.reuse ;  /* 0x8000006e4e427221 */ /* 0x100fe20000010000 */
[----:B------:R-:W-:Y:S02]  /*21f10*/  HADD2.F32 R67, -RZ, R56.H0_H0 ;  /* 0x20000038ff437230 */ /* 0x000fe40000004100 */
[----:B------:R-:W-:Y:S01]  /*21f20*/  FMUL.FTZ R64, R111, R64 ;  /* 0x000000406f407220 */ /* 0x000fe20000410000 */
[----:B------:R-:W-:Y:S02]  /*21f30*/  HADD2.F32 R113, -RZ, R61.H0_H0 ;  /* 0x2000003dff717230 */ /* 0x000fe40000004100 */
[----:B------:R-:W-:Y:S01]  /*21f40*/  FADD.FTZ R112, R79, -R110 ;  /* 0x8000006e4f707221 */ /* 0x000fe20000010000 */
[----:B------:R-:W-:Y:S01]  /*21f50*/  FMUL.FTZ R66, R111, R66 ;  /* 0x000000426f427220 */ /* 0x000fe20000410000 */
[----:B------:R-:W-:Y:S01]  /*21f60*/  FFMA.FTZ R64, R64, R65, R67 ;  /* 0x0000004140407223 */ /* 0x000fe20000010043 */
[----:B------:R-:W-:-:S02]  /*21f70*/  HADD2.F32 R65, -RZ, R57.H0_H0 ;  /* 0x20000039ff417230 */ /* 0x000fc40000004100 */
[----:B------:R-:W-:Y:S01]  /*21f80*/  FMUL.FTZ R112, R111, R112 ;  /* 0x000000706f707220 */ /* 0x000fe20000410000 */
[----:B------:R-:W-:Y:S02]  /*21f90*/  HADD2.F32 R67, -RZ, R61.H1_H1 ;  /* 0x3000003dff437230 */ /* 0x000fe40000004100 */
[--C-:B------:R-:W-:Y:S01]  /*21fa0*/  FADD.FTZ R120, R98, -R110.reuse ;  /* 0x8000006e62787221 */ /* 0x100fe20000010000 */
[----:B------:R-:W-:Y:S02]  /*21fb0*/  HADD2.F32 R119, -RZ, R57.H1_H1 ;  /* 0x30000039ff777230 */ /* 0x000fe40000004100 */
[----:B------:R-:W-:Y:S01]  /*21fc0*/  FFMA.FTZ R118, R66, R113, R65 ;  /* 0x0000007142767223 */ /* 0x000fe20000010041 */
[----:B------:R-:W-:Y:S01]  /*21fd0*/  FADD.FTZ R66, R88, -R110 ;  /* 0x8000006e58427221 */ /* 0x000fe20000010000 */
[----:B------:R-:W-:Y:S02]  /*21fe0*/  HADD2.F32 R113, -RZ, R58.H0_H0 ;  /* 0x2000003aff717230 */ /* 0x000fe40000004100 */
[----:B------:R-:W-:Y:S01]  /*21ff0*/  FFMA.FTZ R65, R112, R67, R119 ;  /* 0x0000004370417223 */ /* 0x000fe20000010077 */
[----:B------:R-:W-:-:S02]  /*22000*/  HADD2.F32 R67, -RZ, R62.H0_H0 ;  /* 0x2000003eff437230 */ /* 0x000fc40000004100 */
[----:B------:R-:W-:Y:S01]  /*22010*/  FMUL.FTZ R66, R111, R66 ;  /* 0x000000426f427220 */ /* 0x000fe20000410000 */
[----:B------:R-:W-:Y:S01]  /*22020*/  FADD.FTZ R112, R89, -R110 ;  /* 0x8000006e59707221 */ /* 0x000fe20000010000 */
[----:B------:R-:W-:Y:S01]  /*22030*/  HADD2.F32 R119, -RZ, R62.H1_H1 ;  /* 0x3000003eff777230 */ /* 0x000fe20000004100 */
[----:B------:R-:W-:Y:S01]  /*22040*/  F2FP.F16.F32.PACK_AB R65, R65, R118 ;  /* 0x000000764141723e */ /* 0x000fe200000000ff */
[----:B------:R-:W-:Y:S01]  /*22050*/  FFMA.FTZ R66, R66, R67, R113 ;  /* 0x0000004342427223 */ /* 0x000fe20000010071 */
[----:B------:R-:W-:Y:S02]  /*22060*/  HADD2.F32 R67, -RZ, R58.H1_H1 ;  /* 0x3000003aff437230 */ /* 0x000fe40000004100 */
[----:B------:R-:W-:Y:S01]  /*22070*/  FMUL.FTZ R112, R111, R112 ;  /* 0x000000706f707220 */ /* 0x000fe20000410000 */
[----:B------:R-:W-:Y:S02]  /*22080*/  HADD2.F32 R113, -RZ, R63.H1_H1 ;  /* 0x3000003fff717230 */ /* 0x000fe40000004100 */
[----:B------:R-:W-:-:S02]  /*22090*/  HADD2.F32 R121, -RZ, R59.H1_H1 ;  /* 0x3000003bff797230 */ /* 0x000fc40000004100 */
[----:B------:R-:W-:Y:S01]  /*220a0*/  FFMA.FTZ R119, R112, R119, R67 ;  /* 0x0000007770777223 */ /* 0x000fe20000010043 */
[----:B------:R-:W-:Y:S01]  /*220b0*/  FMUL.FTZ R67, R111, R120 ;  /* 0x000000786f437220 */ /* 0x000fe20000410000 */
[----:B------:R-:W-:Y:S02]  /*220c0*/  HADD2.F32 R112, -RZ, R63.H0_H0 ;  /* 0x2000003fff707230 */ /* 0x000fe40000004100 */
[----:B------:R-:W-:Y:S01]  /*220d0*/  HADD2.F32 R120, -RZ, R59.H0_H0 ;  /* 0x2000003bff787230 */ /* 0x000fe20000004100 */
[----:B------:R-:W-:Y:S01]  /*220e0*/  F2FP.F16.F32.PACK_AB R66, R119, R66 ;  /* 0x000000427742723e */ /* 0x000fe200000000ff */
[----:B------:R-:W-:-:S03]  /*220f0*/  HADD2.F32 R123, -RZ, R56.H1_H1 ;  /* 0x30000038ff7b7230 */ /* 0x000fc60000004100 */
[----:B------:R-:W-:Y:S01]  /*22100*/  FFMA.FTZ R67, R67, R112, R120 ;  /* 0x0000007043437223 */ /* 0x000fe20000010078 */
[--C-:B------:R-:W-:Y:S01]  /*22110*/  FADD.FTZ R112, R99, -R110.reuse ;  /* 0x8000006e63707221 */ /* 0x100fe20000010000 */
[----:B------:R-:W-:-:S03]  /*22120*/  FADD.FTZ R120, R6, -R110 ;  /* 0x8000006e06787221 */ /* 0x000fc60000010000 */
[C---:B------:R-:W-:Y:S01]  /*22130*/  FMUL.FTZ R112, R111.reuse, R112 ;  /* 0x000000706f707220 */ /* 0x040fe20000410000 */
[----:B------:R-:W-:-:S03]  /*22140*/  FMUL.FTZ R120, R111, R120 ;  /* 0x000000786f787220 */ /* 0x000fc60000410000 */
[----:B0-----:R-:W-:Y:S01]  /*22150*/  FFMA.FTZ R122, R112, R113, R121 ;  /* 0x00000071707a7223 */ /* 0x001fe20000010079 */
[----:B------:R-:W-:Y:S01]  /*22160*/  HADD2.F32 R121, -RZ, R60.H1_H1 ;  /* 0x3000003cff797230 */ /* 0x000fe20000004100 */
[----:B------:R-:W0:Y:S03]  /*22170*/  LDC.64 R112, c[0x0][0x428] ;  /* 0x00010a00ff707b82 */ /* 0x000e260000000a00 */
[----:B------:R-:W-:Y:S01]  /*22180*/  F2FP.F16.F32.PACK_AB R67, R122, R67 ;  /* 0x000000437a43723e */ /* 0x000fe200000000ff */
[----:B------:R-:W-:-:S05]  /*22190*/  FFMA.FTZ R121, R120, R121, R123 ;  /* 0x0000007978797223 */ /* 0x000fca000001007b */
[----:B------:R-:W-:Y:S01]  /*221a0*/  F2FP.F16.F32.PACK_AB R64, R121, R64 ;  /* 0x000000407940723e */ /* 0x000fe200000000ff */
[----:B0-----:R-:W-:-:S04]  /*221b0*/  IMAD.WIDE.U32 R112, R109, 0x10, R112 ;  /* 0x000000106d707825 */ /* 0x001fc800078e0070 */
[----:B------:R-:W-:Y:S01]  /*221c0*/  VIADD R109, R109, 0x20 ;  /* 0x000000206d6d7836 */ /* 0x000fe20000000000 */
[----:B------:R1:W-:Y:S06]  /*221d0*/  STG.E.128 desc[UR6][R112.64], R64 ;  /* 0x0000004070007986 */ /* 0x0003ec000c101d06 */
.L_x_6369:
[----:B------:R-:W-:Y:S05]  /*221e0*/  BSYNC.RECONVERGENT B2 ;  /* 0x0000000000027941 */ /* 0x000fea0003800200 */
.L_x_6368:
[----:B------:R-:W-:Y:S01]  /*221f0*/  ISETP.NE.AND P0, PT, R114, RZ, PT ;  /* 0x000000ff7200720c */ /* 0x000fe20003f05270 */
[----:B------:R-:W-:-:S12]  /*22200*/  BSSY.RECONVERGENT B2, `(.L_x_6370) ;  /* 0x0000032000027945 */ /* 0x000fd80003800200 */
[----:B------:R-:W-:Y:S05]  /*22210*/  @!P0 BRA `(.L_x_6371) ;  /* 0x0000000000c08947 */ /* 0x000fea0003800000 */
[--C-:B-1----:R-:W-:Y:S01]  /*22220*/  FADD.FTZ R64, R14, -R110.reuse ;  /* 0x8000006e0e407221 */ /* 0x102fe20000010000 */
[----:B------:R-:W-:Y:S02]  /*22230*/  HADD2.F32 R65, -RZ, R52.H0_H0 ;  /* 0x20000034ff417230 */ /* 0x000fe40000004100 */
[--C-:B------:R-:W-:Y:S01]  /*22240*/  FADD.FTZ R66, R80, -R110.reuse ;  /* 0x8000006e50427221 */ /* 0x100fe20000010000 */
[----:B------:R-:W-:Y:S02]  /*22250*/  HADD2.F32 R67, -RZ, R48.H0_H0 ;  /* 0x20000030ff437230 */ /* 0x000fe40000004100 */
[----:B------:R-:W-:Y:S01]  /*22260*/  FMUL.FTZ R64, R111, R64 ;  /* 0x000000406f407220 */ /* 0x000fe20000410000 */
[----:B------:R-:W-:Y:S01]  /*22270*/  FADD.FTZ R118, R81, -R110 ;  /* 0x8000006e51767221 */ /* 0x000fe20000010000 */
[----:B------:R-:W-:Y:S02]  /*22280*/  HADD2.F32 R112, -RZ, R53.H0_H0 ;  /* 0x20000035ff707230 */ /* 0x000fe40000004100 */
[----:B------:R-:W-:Y:S01]  /*22290*/  FFMA.FTZ R64, R64, R65, R67 ;  /* 0x0000004140407223 */ /* 0x000fe20000010043 */
[----:B------:R-:W-:-:S02]  /*222a0*/  HADD2.F32 R114, -RZ, R49.H0_H0 ;  /* 0x20000031ff727230 */ /* 0x000fc40000004100 */
[C---:B------:R-:W-:Y:S01]  /*222b0*/  FMUL.FTZ R65, R111.reuse, R66 ;  /* 0x000000426f417220 */ /* 0x040fe20000410000 */
[----:B------:R-:W-:Y:S02]  /*222c0*/  HADD2.F32 R67, -RZ, R53.H1_H1 ;  /* 0x30000035ff437230 */ /* 0x000fe40000004100 */
[----:B------:R-:W-:Y:S01]  /*222d0*/  FMUL.FTZ R118, R111, R118 ;  /* 0x000000766f767220 */ /* 0x000fe20000410000 */
[----:B------:R-:W-:Y:S02]  /*222e0*/  HADD2.F32 R113, -RZ, R49.H1_H1 ;  /* 0x30000031ff717230 */ /* 0x000fe40000004100 */
[----:B------:R-:W-:Y:S01]  /*222f0*/  FADD.FTZ R66, R90, -R110 ;  /* 0x8000006e5a427221 */ /* 0x000fe20000010000 */
[----:B------:R-:W-:Y:S01]  /*22300*/  FFMA.FTZ R65, R65, R112, R114 ;  /* 0x0000007041417223 */ /* 0x000fe20000010072 */
[----:B------:R-:W-:Y:S01]  /*22310*/  FADD.FTZ R112, R91, -R110 ;  /* 0x8000006e5b707221 */ /* 0x000fe20000010000 */
[--C-:B------:R-:W-:Y:S02]  /*22320*/  HADD2.F32 R119, -RZ, R54.reuse.H1_H1 ;  /* 0x30000036ff777230 */ /* 0x100fe40000004100 */
[----:B------:R-:W-:Y:S01]  /*22330*/  FFMA.FTZ R114, R118, R67, R113 ;  /* 0x0000004376727223 */ /* 0x000fe20000010071 */
[----:B------:R-:W-:-:S02]  /*22340*/  HADD2.F32 R67, -RZ, R54.H0_H0 ;  /* 0x20000036ff437230 */ /* 0x000fc40000004100 */
[C---:B------:R-:W-:Y:S01]  /*22350*/  FMUL.FTZ R66, R111.reuse, R66 ;  /* 0x000000426f427220 */ /* 0x040fe20000410000 */
[--C-:B------:R-:W-:Y:S02]  /*22360*/  HADD2.F32 R113, -RZ, R50.reuse.H0_H0 ;  /* 0x20000032ff717230 */ /* 0x100fe40000004100 */
[----:B------:R-:W-:Y:S01]  /*22370*/  FMUL.FTZ R112, R111, R112 ;  /* 0x000000706f707220 */ /* 0x000fe20000410000 */
[----:B------:R-:W-:Y:S01]  /*22380*/  FADD.FTZ R118, R100, -R110 ;  /* 0x8000006e64767221 */ /* 0x000fe20000010000 */
[----:B------:R-:W-:Y:S01]  /*22390*/  HADD2.F32 R121, -RZ, R51.H1_H1 ;  /* 0x30000033ff797230 */ /* 0x000fe20000004100 */
[----:B------:R-:W-:Y:S01]  /*223a0*/  F2FP.F16.F32.PACK_AB R65, R114, R65 ;  /* 0x000000417241723e */ /* 0x000fe200000000ff */
[----:B------:R-:W-:Y:S01]  /*223b0*/  FFMA.FTZ R66, R66, R67, R113 ;  /* 0x0000004342427223 */ /* 0x000fe20000010071 */
[----:B------:R-:W-:Y:S02]  /*223c0*/  HADD2.F32 R67, -RZ, R50.H1_H1 ;  /* 0x30000032ff437230 */ /* 0x000fe40000004100 */
[----:B------:R-:W-:-:S02]  /*223d0*/  HADD2.F32 R113, -RZ, R55.H1_H1 ;  /* 0x30000037ff717230 */ /* 0x000fc40000004100 */
[----:B------:R-:W-:Y:S02]  /*223e0*/  HADD2.F32 R123, -RZ, R48.H1_H1 ;  /* 0x30000030ff7b7230 */ /* 0x000fe40000004100 */
[----:B------:R-:W-:Y:S01]  /*223f0*/  FFMA.FTZ R119, R112, R119, R67 ;  /* 0x0000007770777223 */ /* 0x000fe20000010043 */
[----:B------:R-:W-:Y:S01]  /*22400*/  FMUL.FTZ R67, R111, R118 ;  /* 0x000000766f437220 */ /* 0x000fe20000410000 */
[----:B------:R-:W-:Y:S02]  /*22410*/  HADD2.F32 R112, -RZ, R55.H0_H0 ;  /* 0x20000037ff707230 */ /* 0x000fe40000004100 */
        /* <DEDUP_REMOVED lines=9> */
[----:B------:R-:W1:Y:S03]  /*224b0*/  LDC.64 R112, c[0x0][0x428] ;  /* 0x00010a00ff707b82 */ /* 0x000e660000000a00 */
[----:B------:R-:W-:Y:S01]  /*224c0*/  F2FP.F16.F32.PACK_AB R67, R120, R67 ;  /* 0x000000437843723e */ /* 0x000fe200000000ff */
[----:B------:R-:W-:-:S05]  /*224d0*/  FFMA.FTZ R121, R118, R121, R123 ;  /* 0x0000007976797223 */ /* 0x000fca000001007b */
[----:B------:R-:W-:Y:S01]  /*224e0*/  F2FP.F16.F32.PACK_AB R64, R121, R64 ;  /* 0x000000407940723e */ /* 0x000fe200000000ff */
[C---:B-1----:R-:W-:Y:S01]  /*224f0*/  IMAD.WIDE.U32 R112, R109.reuse, 0x10, R112 ;  /* 0x000000106d707825 */ /* 0x042fe200078e0070 */
[----:B------:R-:W-:-:S04]  /*22500*/  IADD3 R109, PT, PT, R109, 0x20, RZ ;  /* 0x000000206d6d7810 */ /* 0x000fc80007ffe0ff */
[----:B------:R2:W-:Y:S03]  /*22510*/  STG.E.128 desc[UR6][R112.64], R64 ;  /* 0x0000004070007986 */ /* 0x0005e6000c101d06 */
.L_x_6371:
[----:B------:R-:W-:Y:S05]  /*22520*/  BSYNC.RECONVERGENT B2 ;  /* 0x0000000000027941 */ /* 0x000fea0003800200 */
.L_x_6370:
[----:B------:R-:W-:Y:S01]  /*22530*/  ISETP.NE.AND P0, PT, R115, RZ, PT ;  /* 0x000000ff7300720c */ /* 0x000fe20003f05270 */
[----:B------:R-:W-:-:S12]  /*22540*/  BSSY.RECONVERGENT B2, `(.L_x_6372) ;  /* 0x0000032000027945 */ /* 0x000fd80003800200 */
[----:B------:R-:W-:Y:S05]  /*22550*/  @!P0 BRA `(.L_x_6373) ;  /* 0x0000000000c08947 */ /* 0x000fea0003800000 */
[--C-:B-12---:R-:W-:Y:S01]  /*22560*/  FADD.FTZ R64, R16, -R110.reuse ;  /* 0x8000006e10407221 */ /* 0x106fe20000010000 */
        /* <DEDUP_REMOVED lines=44> */
[----:B-1----:R-:W-:-:S04]  /*22830*/  IMAD.WIDE.U32 R112, R109, 0x10, R112 ;  /* 0x000000106d707825 */ /* 0x002fc800078e0070 */
[----:B------:R-:W-:Y:S01]  /*22840*/  VIADD R109, R109, 0x20 ;  /* 0x000000206d6d7836 */ /* 0x000fe20000000000 */
[----:B------:R3:W-:Y:S06]  /*22850*/  STG.E.128 desc[UR6][R112.64], R64 ;  /* 0x0000004070007986 */ /* 0x0007ec000c101d06 */
.L_x_6373:
[----:B------:R-:W-:Y:S05]  /*22860*/  BSYNC.RECONVERGENT B2 ;  /* 0x0000000000027941 */ /* 0x000fea0003800200 */
.L_x_6372:
[----:B------:R-:W-:Y:S01]  /*22870*/  ISETP.NE.AND P0, PT, R116, RZ, PT ;  /* 0x000000ff7400720c */ /* 0x000fe20003f05270 */
[----:B------:R-:W-:-:S12]  /*22880*/  BSSY.RECONVERGENT B2, `(.L_x_6374) ;  /* 0x0000032000027945 */ /* 0x000fd80003800200 */
[----:B------:R-:W-:Y:S05]  /*22890*/  @!P0 BRA `(.L_x_6375) ;  /* 0x0000000000c08947 */ /* 0x000fea0003800000 */
[--C-:B-123--:R-:W-:Y:S01]  /*228a0*/  FADD.FTZ R64, R18, -R110.reuse ;  /* 0x8000006e12407221 */ /* 0x10efe20000010000 */
        /* <DEDUP_REMOVED lines=47> */
.L_x_6375:
[----:B------:R-:W-:Y:S05]  /*22ba0*/  BSYNC.RECONVERGENT B2 ;  /* 0x0000000000027941 */ /* 0x000fea0003800200 */
.L_x_6374:
[----:B------:R-:W-:-:S13]  /*22bb0*/  ISETP.NE.AND P0, PT, R117, RZ, PT ;  /* 0x000000ff7500720c */ /* 0x000fda0003f05270 */
[----:B------:R-:W-:Y:S05]  /*22bc0*/  @!P0 BRA `(.L_x_6367) ;  /* 0x0000000000bc8947 */ /* 0x000fea0003800000 */
[--C-:B-1234-:R-:W-:Y:S01]  /*22bd0*/  FADD.FTZ R64, R68, -R110.reuse ;  /* 0x8000006e44407221 */ /* 0x11efe20000010000 */
[----:B------:R-:W-:Y:S02]  /*22be0*/  HADD2.F32 R65, -RZ, R28.H0_H0 ;  /* 0x2000001cff417230 */ /* 0x000fe40000004100 */
[----:B------:R-:W-:Y:S01]  /*22bf0*/  FADD.FTZ R66, R86, -R110 ;  /* 0x8000006e56427221 */ /* 0x000fe20000010000 */
[----:B------:R-:W-:Y:S02]  /*22c00*/  HADD2.F32 R67, -RZ, R24.H0_H0 ;  /* 0x20000018ff437230 */ /* 0x000fe40000004100 */
[C---:B------:R-:W-:Y:S01]  /*22c10*/  FMUL.FTZ R64, R111.reuse, R64 ;  /* 0x000000406f407220 */ /* 0x040fe20000410000 */
[----:B------:R-:W-:Y:S02]  /*22c20*/  HADD2.F32 R113, -RZ, R29.H0_H0 ;  /* 0x2000001dff717230 */ /* 0x000fe40000004100 */
[----:B------:R-:W-:Y:S01]  /*22c30*/  FMUL.FTZ R66, R111, R66 ;  /* 0x000000426f427220 */ /* 0x000fe20000410000 */
[----:B------:R-:W-:-:S02]  /*22c40*/  HADD2.F32 R115, -RZ, R25.H1_H1 ;  /* 0x30000019ff737230 */ /* 0x000fc40000004100 */
[----:B------:R-:W-:Y:S01]  /*22c50*/  FFMA.FTZ R112, R64, R65, R67 ;  /* 0x0000004140707223 */ /* 0x000fe20000010043 */
[----:B------:R-:W-:Y:S02]  /*22c60*/  HADD2.F32 R65, -RZ, R25.H0_H0 ;  /* 0x20000019ff417230 */ /* 0x000fe40000004100 */
[--C-:B------:R-:W-:Y:S01]  /*22c70*/  FADD.FTZ R64, R87, -R110.reuse ;  /* 0x8000006e57407221 */ /* 0x100fe20000010000 */
[----:B------:R-:W-:Y:S02]  /*22c80*/  HADD2.F32 R67, -RZ, R29.H1_H1 ;  /* 0x3000001dff437230 */ /* 0x000fe40000004100 */
[--C-:B------:R-:W-:Y:S01]  /*22c90*/  FADD.FTZ R116, R106, -R110.reuse ;  /* 0x8000006e6a747221 */ /* 0x100fe20000010000 */
[----:B------:R-:W-:Y:S02]  /*22ca0*/  HADD2.F32 R118, -RZ, R31.H1_H1 ;  /* 0x3000001fff767230 */ /* 0x000fe40000004100 */
[----:B------:R-:W-:Y:S01]  /*22cb0*/  FMUL.FTZ R64, R111, R64 ;  /* 0x000000406f407220 */ /* 0x000fe20000410000 */
[----:B------:R-:W-:Y:S01]  /*22cc0*/  FFMA.FTZ R113, R66, R113, R65 ;  /* 0x0000007142717223 */ /* 0x000fe20000010041 */
[----:B------:R-:W-:Y:S01]  /*22cd0*/  FADD.FTZ R66, R96, -R110 ;  /* 0x8000006e60427221 */ /* 0x000fe20000010000 */
[----:B------:R-:W-:-:S02]  /*22ce0*/  HADD2.F32 R65, -RZ, R30.H0_H0 ;  /* 0x2000001eff417230 */ /* 0x000fc40000004100 */
[----:B------:R-:W-:Y:S01]  /*22cf0*/  FFMA.FTZ R114, R64, R67, R115 ;  /* 0x0000004340727223 */ /* 0x000fe20000010073 */
[----:B------:R-:W-:Y:S02]  /*22d00*/  HADD2.F32 R67, -RZ, R26.H0_H0 ;  /* 0x2000001aff437230 */ /* 0x000fe40000004100 */
[----:B------:R-:W-:Y:S01]  /*22d10*/  FMUL.FTZ R66, R111, R66 ;  /* 0x000000426f427220 */ /* 0x000fe20000410000 */
[----:B------:R-:W-:Y:S01]  /*22d20*/  FADD.FTZ R64, R97, -R110 ;  /* 0x8000006e61407221 */ /* 0x000fe20000010000 */
[----:B------:R-:W-:Y:S02]  /*22d30*/  HADD2.F32 R115, -RZ, R30.H1_H1 ;  /* 0x3000001eff737230 */ /* 0x000fe40000004100 */
[C---:B------:R-:W-:Y:S01]  /*22d40*/  FMUL.FTZ R116, R111.reuse, R116 ;  /* 0x000000746f747220 */ /* 0x040fe20000410000 */
[----:B------:R-:W-:Y:S01]  /*22d50*/  FFMA.FTZ R66, R66, R65, R67 ;  /* 0x0000004142427223 */ /* 0x000fe20000010043 */
[----:B------:R-:W-:Y:S02]  /*22d60*/  HADD2.F32 R65, -RZ, R26.H1_H1 ;  /* 0x3000001aff417230 */ /* 0x000fe40000004100 */
[----:B------:R-:W-:Y:S01]  /*22d70*/  FMUL.FTZ R64, R111, R64 ;  /* 0x000000406f407220 */ /* 0x000fe20000410000 */
[----:B------:R-:W-:-:S02]  /*22d80*/  HADD2.F32 R67, -RZ, R27.H0_H0 ;  /* 0x2000001bff437230 */ /* 0x000fc40000004100 */
[----:B------:R-:W-:Y:S02]  /*22d90*/  HADD2.F32 R120, -RZ, R27.H1_H1 ;  /* 0x3000001bff787230 */ /* 0x000fe40000004100 */
[----:B------:R-:W-:Y:S01]  /*22da0*/  FFMA.FTZ R115, R64, R115, R65 ;  /* 0x0000007340737223 */ /* 0x000fe20000010041 */
[----:B------:R-:W-:Y:S02]  /*22db0*/  HADD2.F32 R65, -RZ, R31.H0_H0 ;  /* 0x2000001fff417230 */ /* 0x000fe40000004100 */
[--C-:B------:R-:W-:Y:S01]  /*22dc0*/  FADD.FTZ R64, R107, -R110.reuse ;  /* 0x8000006e6b407221 */ /* 0x100fe20000010000 */
[----:B------:R-:W-:Y:S01]  /*22dd0*/  FADD.FTZ R110, R69, -R110 ;  /* 0x8000006e456e7221 */ /* 0x000fe20000010000 */
[----:B------:R-:W-:Y:S01]  /*22de0*/  F2FP.F16.F32.PACK_AB R66, R115, R66 ;  /* 0x000000427342723e */ /* 0x000fe200000000ff */
[----:B------:R-:W-:Y:S01]  /*22df0*/  FFMA.FTZ R116, R116, R65, R67 ;  /* 0x0000004174747223 */ /* 0x000fe20000010043 */
[C---:B------:R-:W-:Y:S01]  /*22e00*/  FMUL.FTZ R67, R111.reuse, R64 ;  /* 0x000000406f437220 */ /* 0x040fe20000410000 */
[----:B------:R-:W-:Y:S01]  /*22e10*/  FMUL.FTZ R110, R111, R110 ;  /* 0x0000006e6f6e7220 */ /* 0x000fe20000410000 */
[----:B------:R-:W1:Y:S01]  /*22e20*/  LDC.64 R64, c[0x0][0x428] ;  /* 0x00010a00ff407b82 */ /* 0x000e620000000a00 */
[----:B------:R-:W-:-:S02]  /*22e30*/  HADD2.F32 R111, -RZ, R24.H1_H1 ;  /* 0x30000018ff6f7230 */ /* 0x000fc40000004100 */
[----:B------:R-:W-:Y:S01]  /*22e40*/  FFMA.FTZ R119, R67, R118, R120 ;  /* 0x0000007643777223 */ /* 0x000fe20000010078 */
[----:B------:R-:W-:-:S05]  /*22e50*/  HADD2.F32 R67, -RZ, R28.H1_H1 ;  /* 0x3000001cff437230 */ /* 0x000fca0000004100 */
[----:B------:R-:W-:Y:S01]  /*22e60*/  FFMA.FTZ R117, R110, R67, R111 ;  /* 0x000000436e757223 */ /* 0x000fe2000001006f */
[----:B------:R-:W-:Y:S01]  /*22e70*/  F2FP.F16.F32.PACK_AB R67, R119, R116 ;  /* 0x000000747743723e */ /* 0x000fe200000000ff */
[----:B-1----:R-:W-:Y:S01]  /*22e80*/  IMAD.WIDE.U32 R110, R109, 0x10, R64 ;  /* 0x000000106d6e7825 */ /* 0x002fe200078e0040 */
[----:B------:R-:W-:Y:S02]  /*22e90*/  F2FP.F16.F32.PACK_AB R65, R114, R113 ;  /* 0x000000717241723e */ /* 0x000fe400000000ff */
[----:B------:R-:W-:-:S05]  /*22ea0*/  F2FP.F16.F32.PACK_AB R64, R117, R112 ;  /* 0x000000707540723e */ /* 0x000fca00000000ff */
[----:B------:R1:W-:Y:S02]  /*22eb0*/  STG.E.128 desc[UR6][R110.64], R64 ;  /* 0x000000406e007986 */ /* 0x0003e4000c101d06 */
.L_x_6367:
[----:B------:R-:W-:Y:S05]  /*22ec0*/  BSYNC.RECONVERGENT B1 ;  /* 0x0000000000017941 */ /* 0x000fea0003800200 */
.L_x_6366:
[----:B-1234-:R-:W1:Y:S02]  /*22ed0*/  LDC.64 R64, c[0x0][0x380] ;  /* 0x0000e000ff407b82 */ /* 0x01ee640000000a00 */
[----:B-1----:R-:W-:-:S05]  /*22ee0*/  IMAD R76, R64, 0x4, R76 ;  /* 0x00000004404c7824 */ /* 0x002fca00078e024c */
[----:B------:R-:W-:-:S13]  /*22ef0*/  ISETP.GE.AND P0, PT, R76, R65, PT ;  /* 0x000000414c00720c */ /* 0x000fda0003f06270 */
[----:B------:R-:W-:Y:S05]  /*22f00*/  @!P0 BRA `(.L_x_6376) ;  /* 0xfffffddc00788947 */ /* 0x000fea000383ffff */
[----:B------:R-:W-:Y:S05]  /*22f10*/  BSYNC B0 ;  /* 0x0000000000007941 */ /* 0x000fea0003800000 */
.L_x_5766:
[----:B------:R-:W-:Y:S05]  /*22f20*/  EXIT ;  /* 0x000000000000794d */ /* 0x000fea0003800000 */
.L_x_6365:
        /* <DEDUP_REMOVED lines=8> */
.L_x_6378:
[----:B------:R-:W-:Y:S05]  /*22fb0*/  BSYNC B1 ;  /* 0x0000000000017941 */ /* 0x000fea0003800000 */
.L_x_6377:
        /* <DEDUP_REMOVED lines=10> */
.L_x_6379:
[----:B------:R-:W-:Y:S02]  /*23060*/  IMAD.MOV.U32 R111, RZ, RZ, 0x4 ;  /* 0x00000004ff6f7424 */ /* 0x000fe400078e00ff */
[----:B------:R-:W-:-:S04]  /*23070*/  IMAD.MOV.U32 R64, RZ, RZ, R123 ;  /* 0x000000ffff407224 */ /* 0x000fc800078e007b */
[----:B------:R-:W-:-:S05]  /*23080*/  FADD.FTZ R120, R119, R64 ;  /* 0x0000004077787221 */ /* 0x000fca0000010000 */
[----:B------:R-:W-:-:S07]  /*23090*/  MOV R124, R120 ;  /* 0x00000078007c7202 */ /* 0x000fce0000000f00 */
[----:B------:R-:W-:Y:S05]  /*230a0*/  WARPSYNC.COLLECTIVE R67, `(.L_x_6380) ;  /* 0x0000000043087348 */ /* 0x000fea0003c00000 */
[----:B------:R0:W1:Y:S02]  /*230b0*/  SHFL.BFLY P6, R123, R124, R111, R118 ;  /* 0x0c00006f7c7b7389 */ /* 0x00006400000c0076 */
[----:B01----:R-:W-:Y:S05]  /*230c0*/  ENDCOLLECTIVE ;  /* 0x000000000000791b */ /* 0x003fea0003800000 */
.L_x_6380:
[----:B------:R-:W-:Y:S01]  /*230d0*/  HFMA2 R111, -RZ, RZ, 0, 4.76837158203125e-07 ;  /* 0x00000008ff6f7431 */ /* 0x000fe200000001ff */
[----:B------:R-:W-:-:S05]  /*230e0*/  MOV R113, R123 ;  /* 0x0000007b00717202 */ /* 0x000fca0000000f00 */
[----:B------:R-:W-:-:S04]  /*230f0*/  FADD.FTZ R121, R120, R113 ;  /* 0x0000007178797221 */ /* 0x000fc80000010000 */
[----:B------:R-:W-:-:S07]  /*23100*/  IMAD.MOV.U32 R124, RZ, RZ, R121 ;  /* 0x000000ffff7c7224 */ /* 0x000fce00078e0079 */
[----:B------:R-:W-:Y:S05]  /*23110*/  WARPSYNC.COLLECTIVE R67, `(.L_x_6381) ;  /* 0x0000000043087348 */ /* 0x000fea0003c00000 */
[----:B------:R0:W1:Y:S02]  /*23120*/  SHFL.BFLY P6, R123, R124, R111, R118 ;  /* 0x0c00006f7c7b7389 */ /* 0x00006400000c0076 */
[----:B01----:R-:W-:Y:S05]  /*23130*/  ENDCOLLECTIVE ;  /* 0x000000000000791b */ /* 0x003fea0003800000 */
.L_x_6381:
[----:B------:R-:W-:Y:S02]  /*23140*/  IMAD.MOV.U32 R111, RZ, RZ, 0x10 ;  /* 0x00000010ff6f7424 */ /* 0x000fe400078e00ff */
[----:B------:R-:W-:-:S04]  /*23150*/  IMAD.MOV.U32 R64, RZ, RZ, R123 ;  /* 0x000000ffff407224 */ /* 0x000fc800078e007b */
[----:B------:R-:W-:-:S05]  /*23160*/  FADD.FTZ R122, R121, R64 ;  /* 0x00000040797a7221 */ /* 0x000fca0000010000 */
[----:B------:R-:W-:-:S07]  /*23170*/  MOV R124, R122 ;  /* 0x0000007a007c7202 */ /* 0x000fce0000000f00 */
[----:B------:R-:W-:Y:S05]  /*23180*/  WARPSYNC.COLLECTIVE R67, `(.L_x_6382) ;  /* 0x0000000043087348 */ /* 0x000fea0003c00000 */
[----:B------:R0:W1:Y:S02]  /*23190*/  SHFL.BFLY P6, R123, R124, R111, R118 ;  /* 0x0c00006f7c7b7389 */ /* 0x00006400000c0076 */
[----:B01----:R-:W-:Y:S05]  /*231a0*/  ENDCOLLECTIVE ;  /* 0x000000000000791b */ /* 0x003fea0003800000 */
.L_x_6382:
        /* <DEDUP_REMOVED lines=85> */
[----:B------:R-:W-:-:S03]  /*23700*/  IMAD.MOV.U32 R118, RZ, RZ, 0x1f ;  /* 0x0000001fff767424 */ /* 0x000fc600078e00ff */
[----:B------:R-:W-:-:S07]  /*23710*/  IMAD.MOV.U32 R124, RZ, RZ, R64 ;  /* 0x000000ffff7c7224 */ /* 0x000fce00078e0040 */
[----:B------:R-:W-:Y:S05]  /*23720*/  WARPSYNC.COLLECTIVE R67, `(.L_x_6383) ;  /* 0x0000000043087348 */ /* 0x000fea0003c00000 */
[----:B------:R0:W1:Y:S02]  /*23730*/  SHFL.BFLY P6, R123, R124, R111, R118 ;  /* 0x0c00006f7c7b7389 */ /* 0x00006400000c0076 */
[----:B01----:R-:W-:Y:S05]  /*23740*/  ENDCOLLECTIVE ;  /* 0x000000000000791b */ /* 0x003fea0003800000 */
.L_x_6383:
[----:B------:R-:W-:Y:S01]  /*23750*/  HFMA2 R111, -RZ, RZ, 0, 1.1920928955078125e-07 ;  /* 0x00000002ff6f7431 */ /* 0x000fe200000001ff */
[----:B------:R-:W-:-:S05]  /*23760*/  MOV R65, R123 ;  /* 0x0000007b00417202 */ /* 0x000fca0000000f00 */
[----:B------:R-:W-:-:S04]  /*23770*/  FADD.FTZ R65, R64, R65 ;  /* 0x0000004140417221 */ /* 0x000fc80000010000 */
[----:B------:R-:W-:-:S07]  /*23780*/  IMAD.MOV.U32 R124, RZ, RZ, R65 ;  /* 0x000000ffff7c7224 */ /* 0x000fce00078e0041 */
[----:B------:R-:W-:Y:S05]  /*23790*/  WARPSYNC.COLLECTIVE R67, `(.L_x_6384) ;  /* 0x0000000043087348 */ /* 0x000fea0003c00000 */
[----:B------:R0:W1:Y:S02]  /*237a0*/  SHFL.BFLY P6, R123, R124, R111, R118 ;  /* 0x0c00006f7c7b7389 */ /* 0x00006400000c0076 */
[----:B01----:R-:W-:Y:S05]  /*237b0*/  ENDCOLLECTIVE ;  /* 0x000000000000791b */ /* 0x003fea0003800000 */
.L_x_6384:
[----:B------:R-:W-:Y:S02]  /*237c0*/  IMAD.MOV.U32 R111, RZ, RZ, 0x4 ;  /* 0x00000004ff6f7424 */ /* 0x000fe400078e00ff */
[----:B------:R-:W-:-:S04]  /*237d0*/  IMAD.MOV.U32 R120, RZ, RZ, R123 ;  /* 0x000000ffff787224 */ /* 0x000fc800078e007b */
[----:B------:R-:W-:-:S05]  /*237e0*/  FADD.FTZ R120, R65, R120 ;  /* 0x0000007841787221 */ /* 0x000fca0000010000 */
[----:B------:R-:W-:-:S07]  /*237f0*/  MOV R124, R120 ;  /* 0x00000078007c7202 */ /* 0x000fce0000000f00 */
[----:B------:R-:W-:Y:S05]  /*23800*/  WARPSYNC.COLLECTIVE R67, `(.L_x_6385) ;  /* 0x0000000043087348 */ /* 0x000fea0003c00000 */
[----:B------:R0:W1:Y:S02]  /*23810*/  SHFL.BFLY P6, R123, R124, R111, R118 ;  /* 0x0c00006f7c7b7389 */ /* 0x00006400000c0076 */
[----:B01----:R-:W-:Y:S05]  /*23820*/  ENDCOLLECTIVE ;  /* 0x000000000000791b */ /* 0x003fea0003800000 */
.L_x_6385:
[----:B------:R-:W-:Y:S01]  /*23830*/  HFMA2 R111, -RZ, RZ, 0, 4.76837158203125e-07 ;  /* 0x00000008ff6f7431 */ /* 0x000fe200000001ff */
[----:B------:R-:W-:-:S05]  /*23840*/  MOV R119, R123 ;  /* 0x0000007b00777202 */ /* 0x000fca0000000f00 */
[----:B------:R-:W-:-:S04]  /*23850*/  FADD.FTZ R119, R120, R119 ;  /* 0x0000007778777221 */ /* 0x000fc80000010000 */
[----:B------:R-:W-:-:S07]  /*23860*/  IMAD.MOV.U32 R124, RZ, RZ, R119 ;  /* 0x000000ffff7c7224 */ /* 0x000fce00078e0077 */
[----:B------:R-:W-:Y:S05]  /*23870*/  WARPSYNC.COLLECTIVE R67, `(.L_x_6386) ;  /* 0x0000000043087348 */ /* 0x000fea0003c00000 */
[----:B------:R0:W1:Y:S02]  /*23880*/  SHFL.BFLY P6, R123, R124, R111, R118 ;  /* 0x0c00006f7c7b7389 */ /* 0x00006400000c0076 */
[----:B01----:R-:W-:Y:S05]  /*23890*/  ENDCOLLECTIVE ;  /* 0x000000000000791b */ /* 0x003fea0003800000 */
.L_x_6386:
[----:B------:R-:W-:Y:S02]  /*238a0*/  IMAD.MOV.U32 R111, RZ, RZ, 0x10 ;  /* 0x00000010ff6f7424 */ /* 0x000fe400078e00ff */
[----:B------:R-:W-:-:S04]  /*238b0*/  IMAD.MOV.U32 R122, RZ, RZ, R123 ;  /* 0x000000ffff7a7224 */ /* 0x000fc800078e007b */
[----:B------:R-:W-:-:S05]  /*238c0*/  FADD.FTZ R122, R119, R122 ;  /* 0x0000007a777a7221 */ /* 0x000fca0000010000 */
[----:B------:R-:W-:-:S07]  /*238d0*/  MOV R124, R122 ;  /* 0x0000007a007c7202 */ /* 0x000fce0000000f00 */
[----:B------:R-:W-:Y:S05]  /*238e0*/  WARPSYNC.COLLECTIVE R67, `(.L_x_6387) ;  /* 0x0000000043087348 */ /* 0x000fea0003c00000 */
[----:B------:R0:W1:Y:S02]  /*238f0*/  SHFL.BFLY P6, R123, R124, R111, R118 ;  /* 0x0c00006f7c7b7389 */ /* 0x00006400000c0076 */
[----:B01----:R-:W-:Y:S05]  /*23900*/  ENDCOLLECTIVE ;  /* 0x000000000000791b */ /* 0x003fea0003800000 */
.L_x_6387:
[----:B------:R-:W-:Y:S01]  /*23910*/  MOV R121, R123 ;  /* 0x0000007b00797202 */ /* 0x000fe20000000f00 */
[----:B------:R-:W-:Y:S06]  /*23920*/  BRA `(.L_x_6388) ;  /* 0xffffffe4000c7947 */ /* 0x000fec000383ffff */
.L_x_6389:
        /* <DEDUP_REMOVED lines=13> */
.L_x_45794:


//--------------------- .text._ZN10layer_norm13ln_fwd_kernelINS_13Kernel_traitsI6__halfS2_S2_S2_fjLj1280ELj1ELj4ELj1ELj16ENS_18Kernel_traits_baseILj1280ES2_S2_S2_S2_fjLj128EEEEELb1ELb0ELb1ELb1EEEvNS_9FwdParamsE --------------------------
	.section	.text._ZN10layer_norm13ln_fwd_kernelINS_13Kernel_traitsI6__halfS2_S2_S2_fjLj1280ELj1ELj4ELj1ELj16ENS_18Kernel_traits_baseILj1280ES2_S2_S2_S2_fjLj128EEEEELb1ELb0ELb1ELb1EEEvNS_9FwdParamsE,"ax",@progbits
	.align	128
        .global         _ZN10layer_norm13ln_fwd_kernelINS_13Kernel_traitsI6__halfS2_S2_S2_fjLj1280ELj1ELj4ELj1ELj16ENS_18Kernel_traits_baseILj1280ES2_S2_S2_S2_fjLj128EEEEELb1ELb0ELb1ELb1EEEvNS_9FwdParamsE
        .type           _ZN10layer_norm13ln_fwd_kernelINS_13Kernel_traitsI6__halfS2_S2_S2_fjLj1280ELj1ELj4ELj1ELj16ENS_18Kernel_traits_baseILj1280ES2_S2_S2_S2_fjLj128EEEEELb1ELb0ELb1ELb1EEEvNS_9FwdParamsE,@function
        .size           _ZN10layer_norm13ln_fwd_kernelINS_13Kernel_traitsI6__halfS2_S2_S2_fjLj1280ELj1ELj4ELj1ELj16ENS_18Kernel_traits_baseILj1280ES2_S2_S2_S2_fjLj128EEEEELb1ELb0ELb1ELb1EEEvNS_9FwdParamsE,(.L_x_45795 - _ZN10layer_norm13ln_fwd_kernelINS_13Kernel_traitsI6__halfS2_S2_S2_fjLj1280ELj1ELj4ELj1ELj16ENS_18Kernel_traits_baseILj1280ES2_S2_S2_S2_fjLj128EEEEELb1ELb0ELb1ELb1EEEvNS_9FwdParamsE)
        .other          _ZN10layer_norm13ln_fwd_kernelINS_13Kernel_traitsI6__halfS2_S2_S2_fjLj1280ELj1ELj4ELj1ELj16ENS_18Kernel_traits_baseILj1280ES2_S2_S2_S2_fjLj128EEEEELb1ELb0ELb1ELb1EEEvNS_9FwdParamsE,@"STO_CUDA_ENTRY STV_DEFAULT"
_ZN10layer_norm13ln_fwd_kernelINS_13Kernel_traitsI6__halfS2_S2_S2_fjLj1280ELj1ELj4ELj1ELj16ENS_18Kernel_traits_baseILj1280ES2_S2_S2_S2_fjLj128EEEEELb1ELb0ELb1ELb1EEEvNS_9FwdParamsE:
.text._ZN10layer_norm13ln_fwd_kernelINS_13Kernel_traitsI6__halfS2_S2_S2_fjLj1280ELj1ELj4ELj1ELj16ENS_18Kernel_traits_baseILj1280ES2_S2_S2_S2_fjLj128EEEEELb1ELb0ELb1ELb1EEEvNS_9FwdParamsE:
        /* <DEDUP_REMOVED lines=50> */
[----:B------:R-:W-:Y:S01]  /*0320*/  BSSY B0, `(.L_x_6390) ;  /* 0x0001ecf000007945 */ /* 0x000fe20003800000 */
[C---:B------:R-:W-:Y:S01]  /*0330*/  IMAD.HI.U32 R7, R4.reuse, -0x2daee0ad, RZ ;  /* 0xd2511f5304077827 */ /* 0x040fe200078e00ff */
[----:B------:R-:W-:Y:S01]  /*0340*/  LOP3.LUT R6, R5, UR6, R6, 0x96, !PT ;  /* 0x0000000605067c12 */ /* 0x000fe2000f8e9606 */
[----:B------:R-:W-:Y:S01]  /*0350*/  UIADD3 UR4, UPT, UPT, UR6, -0x61c88647, URZ ;  /* 0x9e3779b906047890 */ /* 0x000fe2000fffe0ff */
[----:B-----5:R-:W-:Y:S01]  /*0360*/  @!P0 CS2R R34, SRZ ;  /* 0x0000000000228805 */ /* 0x020fe2000001ff00 */
[----:B------:R-:W-:Y:S01]  /*0370*/  IMAD R11, R4, -0x2daee0ad, RZ ;  /* 0xd2511f53040b7824 */ /* 0x000fe200078e02ff */
[----:B------:R-:W-:Y:S01]  /*0380*/  LOP3.LUT R7, R7, UR7, RZ, 0x3c, !PT ;  /* 0x0000000707077c12 */ /* 0x000fe2000f8e3cff */
[----:B------:R-:W-:Y:S01]  /*0390*/  IMAD.HI.U32 R10, R6, -0x2daee0ad, RZ ;  /* 0xd2511f53060a7827 */ /* 0x000fe200078e00ff */
[----:B------:R-:W-:Y:S01]  /*03a0*/  UIADD3 UR15, UPT, UPT, UR6, 0x3c6ef372, URZ ;  /* 0x3c6ef372060f7890 */ /* 0x000fe2000fffe0ff */
[----:B------:R-:W-:Y:S01]  /*03b0*/  @!P0 CS2R R32, SRZ ;  /* 0x0000000000208805 */ /* 0x000fe2000001ff00 */
[----:B------:R-:W-:Y:S01]  /*03c0*/  UIADD3 UR17, UPT, UPT, UR7, 0x32370b8f, URZ ;  /* 0x32370b8f07117890 */ /* 0x000fe2000fffe0ff */
[----:B------:R-:W-:Y:S01]  /*03d0*/  IMAD R9, R3, -0x326172a9, RZ ;  /* 0xcd9e8d5703097824 */ /* 0x000fe200078e02ff */
[----:B------:R-:W-:Y:S01]  /*03e0*/  LOP3.LUT R10, R11, UR5, R10, 0x96, !PT ;  /* 0x000000050b0a7c12 */ /* 0x000fe2000f8e960a */
[C---:B------:R-:W-:Y:S01]  /*03f0*/  IMAD.HI.U32 R8, R7.reuse, -0x326172a9, RZ ;  /* 0xcd9e8d5707087827 */ /* 0x040fe200078e00ff */
[----:B------:R-:W-:Y:S01]  /*0400*/  UIADD3 UR16, UPT, UPT, UR6, -0x255992d5, URZ ;  /* 0xdaa66d2b06107890 */ /* 0x000fe2000fffe0ff */
[----:B------:R-:W-:Y:S01]  /*0410*/  @!P0 CS2R R38, SRZ ;  /* 0x0000000000268805 */ /* 0x000fe2000001ff00 */
[----:B------:R-:W-:Y:S01]  /*0420*/  UIADD3 UR5, UPT, UPT, UR7, -0x126145ec, URZ ;  /* 0xed9eba1407057890 */ /* 0x000fe2000fffe0ff */
[----:B------:R-:W-:Y:S01]  /*0430*/  IMAD R52, R7, -0x326172a9, RZ ;  /* 0xcd9e8d5707347824 */ /* 0x000fe200078e02ff */
[----:B------:R-:W-:Y:S01]  /*0440*/  LOP3.LUT R8, R9, UR4, R8, 0x96, !PT ;  /* 0x0000000409087c12 */ /* 0x000fe2000f8e9608 */
[----:B------:R-:W-:Y:S01]  /*0450*/  IMAD.HI.U32 R7, R10, -0x326172a9, RZ ;  /* 0xcd9e8d570a077827 */ /* 0x000fe200078e00ff */
[----:B------:R-:W-:Y:S01]  /*0460*/  UIADD3 UR4, UPT, UPT, UR7, 0x76cf5d0a, URZ ;  /* 0x76cf5d0a07047890 */ /* 0x000fe2000fffe0ff */
[----:B------:R-:W-:Y:S01]  /*0470*/  @!P0 CS2R R36, SRZ ;  /* 0x0000000000248805 */ /* 0x000fe2000001ff00 */
[----:B------:R-:W-:Y:S01]  /*0480*/  UIADD3 UR18, UPT, UPT, UR7, -0x56f99767, URZ ;  /* 0xa906689907127890 */ /* 0x000fe2000fffe0ff */
        /* <DEDUP_REMOVED lines=12> */
[----:B------:R-:W-:Y:S01]  /*0550*/  @!P0 CS2R R40, SRZ ;  /* 0x0000000000288805 */ /* 0x000fe2000001ff00 */
[----:B------:R-:W-:Y:S01]  /*0560*/  UIADD3 UR20, UPT, UPT, UR6, 0x5384540f, URZ ;  /* 0x5384540f06147890 */ /* 0x000fe2000fffe0ff */
[C---:B------:R-:W-:Y:S01]  /*0570*/  IMAD.HI.U32 R8, R54.reuse, -0x326172a9, RZ ;  /* 0xcd9e8d5736087827 */ /* 0x040fe200078e00ff */
[----:B------:R-:W-:Y:S01]  /*0580*/  LOP3.LUT R55, R11, UR17, R10, 0x96, !PT ;  /* 0x000000110b377c12 */ /* 0x000fe2000f8e960a */
[----:B------:R-:W-:Y:S01]  /*0590*/  UIADD3 UR22, UPT, UPT, UR6, -0xe443238, URZ ;  /* 0xf1bbcdc806167890 */ /* 0x000fe2000fffe0ff */
[-C--:B------:R-:W-:Y:S01]  /*05a0*/  @P0 MOV R10, R16.reuse ;  /* 0x00000010000a0202 */ /* 0x080fe20000000f00 */
[----:B------:R-:W-:Y:S01]  /*05b0*/  @P0 IMAD.MOV.U32 R7, RZ, RZ, R13 ;  /* 0x000000ffff070224 */ /* 0x000fe200078e000d */
[----:B------:R-:W-:Y:S01]  /*05c0*/  LOP3.LUT R53, R9, UR16, R8, 0x96, !PT ;  /* 0x0000001009357c12 */ /* 0x000fe2000f8e9608 */
[----:B------:R-:W-:Y:S01]  /*05d0*/  IMAD R54, R54, -0x326172a9, RZ ;  /* 0xcd9e8d5736367824 */ /* 0x000fe200078e02ff */
[----:B------:R-:W-:Y:S01]  /*05e0*/  @!P0 MOV R7, R13 ;  /* 0x0000000d00078202 */ /* 0x000fe20000000f00 */
[----:B------:R-:W-:Y:S01]  /*05f0*/  IMAD.HI.U32 R11, R55, -0x326172a9, RZ ;  /* 0xcd9e8d57370b7827 */ /* 0x000fe200078e00ff */
[----:B------:R-:W-:-:S02]  /*0600*/  @!P0 MOV R10, R16 ;  /* 0x00000010000a8202 */ /* 0x000fc40000000f00 */
[----:B------:R-:W-:Y:S02]  /*0610*/  @!P0 CS2R R46, SRZ ;  /* 0x00000000002e8805 */ /* 0x000fe4000001ff00 */
[----:B------:R-:W-:Y:S01]  /*0620*/  @!P0 CS2R R44, SRZ ;  /* 0x00000000002c8805 */ /* 0x000fe2000001ff00 */
[----:B------:R-:W-:Y:S01]  /*0630*/  @!P0 IMAD.MOV.U32 R6, RZ, RZ, R12 ;  /* 0x000000ffff068224 */ /* 0x000fe200078e000c */
[----:B------:R-:W-:Y:S01]  /*0640*/  LOP3.LUT R54, R54, UR4, R11, 0x96, !PT ;  /* 0x0000000436367c12 */ /* 0x000fe2000f8e960b */
[----:B------:R-:W-:Y:S01]  /*0650*/  IMAD R13, R52, -0x2daee0ad, RZ ;  /* 0xd2511f53340d7824 */ /* 0x000fe200078e02ff */
[----:B------:R-:W-:Y:S01]  /*0660*/  UIADD3 UR4, UPT, UPT, UR6, 0x1715609d, URZ ;  /* 0x1715609d06047890 */ /* 0x000fe2000fffe0ff */
[----:B------:R-:W-:Y:S01]  /*0670*/  IMAD.HI.U32 R12, R53, -0x2daee0ad, RZ ;  /* 0xd2511f53350c7827 */ /* 0x000fe200078e00ff */
[----:B------:R-:W-:Y:S02]  /*0680*/  @!P0 CS2R R50, SRZ ;  /* 0x0000000000328805 */ /* 0x000fe4000001ff00 */
[----:B------:R-:W-:-:S02]  /*0690*/  @!P0 CS2R R48, SRZ ;  /* 0x0000000000308805 */ /* 0x000fc4000001ff00 */
[----:B------:R-:W-:Y:S01]  /*06a0*/  LOP3.LUT R98, R98, 0x3, RZ, 0xc0, !PT ;  /* 0x0000000362627812 */ /* 0x000fe200078ec0ff */
[--C-:B------:R-:W-:Y:S01]  /*06b0*/  @P0 IMAD.MOV.U32 R9, RZ, RZ, R15.reuse ;  /* 0x000000ffff090224 */ /* 0x100fe200078e000f */
[----:B------:R-:W-:Y:S01]  /*06c0*/  LOP3.LUT R52, R13, UR5, R12, 0x96, !PT ;  /* 0x000000050d347c12 */ /* 0x000fe2000f8e960c */
[----:B------:R-:W-:Y:S01]  /*06d0*/  @!P0 IMAD.MOV.U32 R9, RZ, RZ, R15 ;  /* 0x000000ffff098224 */ /* 0x000fe200078e000f */
[-C--:B------:R-:W-:Y:S01]  /*06e0*/  @P0 MOV R13, R19.reuse ;  /* 0x00000013000d0202 */ /* 0x080fe20000000f00 */
[--C-:B------:R-:W-:Y:S01]  /*06f0*/  @P0 IMAD.MOV.U32 R8, RZ, RZ, R14.reuse ;  /* 0x000000ffff080224 */ /* 0x100fe200078e000e */
[----:B------:R-:W-:Y:S01]  /*0700*/  @!P0 MOV R13, R19 ;  /* 0x00000013000d8202 */ /* 0x000fe20000000f00 */
[----:B------:R-:W-:Y:S01]  /*0710*/  IMAD R16, R53, -0x2daee0ad, RZ ;  /* 0xd2511f5335107824 */ /* 0x000fe200078e02ff */
[----:B------:R-:W-:Y:S01]  /*0720*/  UIADD3 UR5, UPT, UPT, UR7, -0x695add53, URZ ;  /* 0x96a522ad07057890 */ /* 0x000fe2000fffe0ff */
[----:B------:R-:W-:Y:S01]  /*0730*/  IMAD.HI.U32 R15, R54, -0x2daee0ad, RZ ;  /* 0xd2511f53360f7827 */ /* 0x000fe200078e00ff */
[----:B------:R-:W0:Y:S03]  /*0740*/  LDCU UR10, c[0x0][0x404] ;  /* 0x00008080ff0a77ac */ /* 0x000e260008000800 */
[----:B------:R-:W-:Y:S01]  /*0750*/  @!P0 IMAD.MOV.U32 R8, RZ, RZ, R14 ;  /* 0x000000ffff088224 */ /* 0x000fe200078e000e */
[----:B------:R-:W-:Y:S01]  /*0760*/  LOP3.LUT R53, R16, UR18, R15, 0x96, !PT ;  /* 0x0000001210357c12 */ /* 0x000fe2000f8e960f */
[----:B------:R-:W-:Y:S01]  /*0770*/  IMAD R55, R55, -0x326172a9, RZ ;  /* 0xcd9e8d5737377824 */ /* 0x000fe200078e02ff */
[-C--:B------:R-:W-:Y:S01]  /*0780*/  @P0 MOV R16, R22.reuse ;  /* 0x0000001600100202 */ /* 0x080fe20000000f00 */
[C---:B------:R-:W-:Y:S01]  /*0790*/  IMAD.HI.U32 R14, R52.reuse, -0x326172a9, RZ ;  /* 0xcd9e8d57340e7827 */ /* 0x040fe200078e00ff */
[----:B------:R-:W-:Y:S01]  /*07a0*/  @!P0 MOV R16, R22 ;  /* 0x0000001600108202 */ /* 0x000fe20000000f00 */
[----:B------:R-:W1:Y:S02]  /*07b0*/  LDCU.U8 UR11, c[0x0][0x410] ;  /* 0x00008200ff0b77ac */ /* 0x000e640008000000 */
[--C-:B------:R-:W-:Y:S01]  /*07c0*/  @P0 IMAD.MOV.U32 R11, RZ, RZ, R17.reuse ;  /* 0x000000ffff0b0224 */ /* 0x100fe200078e0011 */
[----:B------:R-:W-:Y:S01]  /*07d0*/  LOP3.LUT R55, R55, UR4, R14, 0x96, !PT ;  /* 0x0000000437377c12 */ /* 0x000fe2000f8e960e */
[----:B------:R-:W-:Y:S01]  /*07e0*/  @!P0 IMAD.MOV.U32 R11, RZ, RZ, R17 ;  /* 0x000000ffff0b8224 */ /* 0x000fe200078e0011 */
[----:B------:R-:W-:Y:S01]  /*07f0*/  UIADD3 UR4, UPT, UPT, UR6, -0x4ab325aa, URZ ;  /* 0xb54cda5606047890 */ /* 0x000fe2000fffe0ff */
[----:B------:R-:W-:Y:S01]  /*0800*/  @P0 IMAD.MOV.U32 R12, RZ, RZ, R18 ;  /* 0x000000ffff0c0224 */ /* 0x000fe200078e0012 */
[----:B------:R-:W2:Y:S01]  /*0810*/  LDCU UR14, c[0x0][0x448] ;  /* 0x00008900ff0e77ac */ /* 0x000ea20008000800 */
[----:B------:R-:W-:-:S02]  /*0820*/  IMAD R52, R52, -0x326172a9, RZ ;  /* 0xcd9e8d5734347824 */ /* 0x000fc400078e02ff */
[----:B------:R-:W-:Y:S01]  /*0830*/  IMAD.HI.U32 R17, R53, -0x326172a9, RZ ;  /* 0xcd9e8d5735117827 */ /* 0x000fe200078e00ff */
[----:B------:R-:W3:Y:S03]  /*0840*/  LDCU.64 UR12, c[0x0][0x408] ;  /* 0x00008100ff0c77ac */ /* 0x000ee60008000a00 */
[----:B------:R-:W-:Y:S01]  /*0850*/  @!P0 IMAD.MOV.U32 R12, RZ, RZ, R18 ;  /* 0x000000ffff0c8224 */ /* 0x000fe200078e0012 */
[----:B------:R-:W-:Y:S01]  /*0860*/  LOP3.LUT R52, R52, UR4, R17, 0x96, !PT ;  /* 0x0000000434347c12 */ /* 0x000fe2000f8e9611 */
[----:B------:R-:W-:Y:S01]  /*0870*/  IMAD R19, R54, -0x2daee0ad, RZ ;  /* 0xd2511f5336137824 */ /* 0x000fe200078e02ff */
[----:B------:R-:W-:Y:S01]  /*0880*/  UIADD3 UR4, UPT, UPT, UR7, -0x24c28bd8, URZ ;  /* 0xdb3d742807047890 */ /* 0x000fe2000fffe0ff */
[----:B------:R-:W-:-:S04]  /*0890*/  IMAD.HI.U32 R18, R55, -0x2daee0ad, RZ ;  /* 0xd2511f5337127827 */ /* 0x000fc800078e00ff */
[--C-:B------:R-:W-:Y:S01]  /*08a0*/  @P0 IMAD.MOV.U32 R15, RZ, RZ, R21.reuse ;  /* 0x000000ffff0f0224 */ /* 0x100fe200078e0015 */
[----:B------:R-:W-:Y:S01]  /*08b0*/  LOP3.LUT R54, R19, UR19, R18, 0x96, !PT ;  /* 0x0000001313367c12 */ /* 0x000fe2000f8e9612 */
[----:B------:R-:W-:Y:S01]  /*08c0*/  @!P0 IMAD.MOV.U32 R15, RZ, RZ, R21 ;  /* 0x000000ffff0f8224 */ /* 0x000fe200078e0015 */
[-C--:B------:R-:W-:Y:S01]  /*08d0*/  @P0 MOV R19, R25.reuse ;  /* 0x0000001900130202 */ /* 0x080fe20000000f00 */
[----:B------:R-:W-:Y:S01]  /*08e0*/  @P0 IMAD.MOV.U32 R14, RZ, RZ, R20 ;  /* 0x000000ffff0e0224 */ /* 0x000fe200078e0014 */
[----:B------:R-:W-:Y:S01]  /*08f0*/  @!P0 MOV R19, R25 ;  /* 0x0000001900138202 */ /* 0x000fe20000000f00 */
[----:B------:R-:W-:Y:S02]  /*0900*/  IMAD R22, R55, -0x2daee0ad, RZ ;  /* 0xd2511f5337167824 */ /* 0x000fe400078e02ff */
[----:B------:R-:W-:-:S04]  /*0910*/  IMAD.HI.U32 R21, R52, -0x2daee0ad, RZ ;  /* 0xd2511f5334157827 */ /* 0x000fc800078e00ff */
[----:B------:R-:W-:Y:S01]  /*0920*/  @!P0 IMAD.MOV.U32 R14, RZ, RZ, R20 ;  /* 0x000000ffff0e8224 */ /* 0x000fe200078e0014 */
[----:B------:R-:W-:Y:S01]  /*0930*/  LOP3.LUT R55, R22, UR21, R21, 0x96, !PT ;  /* 0x0000001516377c12 */ /* 0x000fe2000f8e9615 */
[----:B------:R-:W-:Y:S01]  /*0940*/  IMAD R53, R53, -0x326172a9, RZ ;  /* 0xcd9e8d5735357824 */ /* 0x000fe200078e02ff */
[-C--:B------:R-:W-:Y:S01]  /*0950*/  @P0 MOV R22, R28.reuse ;  /* 0x0000001c00160202 */ /* 0x080fe20000000f00 */
[----:B------:R-:W-:Y:S01]  /*0960*/  IMAD.HI.U32 R20, R54, -0x326172a9, RZ ;  /* 0xcd9e8d5736147827 */ /* 0x000fe200078e00ff */
[----:B------:R-:W-:-:S03]  /*0970*/  @!P0 MOV R22, R28 ;  /* 0x0000001c00168202 */ /* 0x000fc60000000f00 */
[--C-:B------:R-:W-:Y:S01]  /*0980*/  @P0 IMAD.MOV.U32 R17, RZ, RZ, R23.reuse ;  /* 0x000000ffff110224 */ /* 0x100fe200078e0017 */
[----:B------:R-:W-:Y:S01]  /*0990*/  LOP3.LUT R53, R53, UR20, R20, 0x96, !PT ;  /* 0x0000001435357c12 */ /* 0x000fe2000f8e9614 */
[----:B------:R-:W-:Y:S02]  /*09a0*/  @!P0 IMAD.MOV.U32 R17, RZ, RZ, R23 ;  /* 0x000000ffff118224 */ /* 0x000fe400078e0017 */
[----:B------:R-:W-:Y:S02]  /*09b0*/  @P0 IMAD.MOV.U32 R18, RZ, RZ, R24 ;  /* 0x000000ffff120224 */ /* 0x000fe400078e0018 */
[----:B------:R-:W-:Y:S02]  /*09c0*/  IMAD R54, R54, -0x326172a9, RZ ;  /* 0xcd9e8d5736367824 */ /* 0x000fe400078e02ff */
[----:B------:R-:W-:-:S04]  /*09d0*/  IMAD.HI.U32 R23, R55, -0x326172a9, RZ ;  /* 0xcd9e8d5737177827 */ /* 0x000fc800078e00ff */
[----:B------:R-:W-:Y:S01]  /*09e0*/  @!P0 IMAD.MOV.U32 R18, RZ, RZ, R24 ;  /* 0x000000ffff128224 */ /* 0x000fe200078e0018 */
[----:B------:R-:W-:Y:S01]  /*09f0*/  LOP3.LUT R54, R54, UR22, R23, 0x96, !PT ;  /* 0x0000001636367c12 */ /* 0x000fe2000f8e9617 */
[----:B------:R-:W-:Y:S02]  /*0a00*/  IMAD R25, R52, -0x2daee0ad, RZ ;  /* 0xd2511f5334197824 */ /* 0x000fe400078e02ff */
[----:B------:R-:W-:-:S04]  /*0a10*/  IMAD.HI.U32 R24, R53, -0x2daee0ad, RZ ;  /* 0xd2511f5335187827 */ /* 0x000fc800078e00ff */
[----:B------:R-:W-:Y:S01]  /*0a20*/  @P0 IMAD.MOV.U32 R20, RZ, RZ, R26 ;  /* 0x000000ffff140224 */ /* 0x000fe200078e001a */
[----:B------:R-:W-:Y:S01]  /*0a30*/  LOP3.LUT R100, R25, UR4, R24, 0x96, !PT ;  /* 0x0000000419647c12 */ /* 0x000fe2000f8e9618 */
[----:B------:R-:W-:Y:S01]  /*0a40*/  UIADD3 UR4, UPT, UPT, UR6, -0x700cb87f, URZ ;  /* 0x8ff3478106047890 */ /* 0x000fe2000fffe0ff */
[----:B------:R-:W-:Y:S01]  /*0a50*/  @!P0 IMAD.MOV.U32 R20, RZ, RZ, R26 ;  /* 0x000000ffff148224 */ /* 0x000fe200078e001a */
[-C--:B------:R-:W-:Y:S01]  /*0a60*/  @P0 MOV R25, R31.reuse ;  /* 0x0000001f00190202 */ /* 0x080fe20000000f00 */
[----:B------:R-:W-:Y:S01]  /*0a70*/  IMAD R26, R53, -0x2daee0ad, RZ ;  /* 0xd2511f53351a7824 */ /* 0x000fe200078e02ff */
[----:B------:R-:W-:Y:S01]  /*0a80*/  @!P0 MOV R25, R31 ;  /* 0x0000001f00198202 */ /* 0x000fe20000000f00 */
[----:B------:R-:W-:-:S04]  /*0a90*/  IMAD.HI.U32 R99, R54, -0x2daee0ad, RZ ;  /* 0xd2511f5336637827 */ /* 0x000fc800078e00ff */
[----:B------:R-:W-:Y:S01]  /*0aa0*/  IMAD R28, R55, -0x326172a9, RZ ;  /* 0xcd9e8d57371c7824 */ /* 0x000fe200078e02ff */
[----:B------:R-:W-:Y:S01]  /*0ab0*/  LOP3.LUT R99, R26, UR5, R99, 0x96, !PT ;  /* 0x000000051a637c12 */ /* 0x000fe2000f8e9663 */
[----:B------:R-:W-:-:S04]  /*0ac0*/  IMAD.HI.U32 R79, R100, -0x326172a9, RZ ;  /* 0xcd9e8d57644f7827 */ /* 0x000fc800078e00ff */
[----:B------:R-:W-:Y:S01]  /*0ad0*/  @P0 IMAD.MOV.U32 R21, RZ, RZ, R27 ;  /* 0x000000ffff150224 */ /* 0x000fe200078e001b */
[----:B------:R-:W-:Y:S01]  /*0ae0*/  LOP3.LUT R79, R28, UR4, R79, 0x96, !PT ;  /* 0x000000041c4f7c12 */ /* 0x000fe2000f8e964f */
[----:B------:R-:W-:Y:S01]  /*0af0*/  @P0 IMAD.MOV.U32 R23, RZ, RZ, R29 ;  /* 0x000000ffff170224 */ /* 0x000fe200078e001d */
[----:B------:R-:W4:Y:S01]  /*0b00*/  LDCU.64 UR4, c[0x0][0x3a0] ;  /* 0x00007400ff0477ac */ /* 0x000f220008000a00 */
[--C-:B------:R-:W-:Y:S02]  /*0b10*/  @P0 IMAD.MOV.U32 R24, RZ, RZ, R30.reuse ;  /* 0x000000ffff180224 */ /* 0x100fe400078e001e */
[----:B------:R-:W-:Y:S02]  /*0b20*/  @!P0 IMAD.MOV.U32 R21, RZ, RZ, R27 ;  /* 0x000000ffff158224 */ /* 0x000fe400078e001b */
[----:B------:R-:W-:Y:S02]  /*0b30*/  @!P0 IMAD.MOV.U32 R23, RZ, RZ, R29 ;  /* 0x000000ffff178224 */ /* 0x000fe400078e001d */
[----:B------:R-:W-:-:S02]  /*0b40*/  @!P0 IMAD.MOV.U32 R24, RZ, RZ, R30 ;  /* 0x000000ffff188224 */ /* 0x000fc400078e001e */
[----:B------:R-:W-:Y:S02]  /*0b50*/  IMAD.MOV.U32 R26, RZ, RZ, RZ ;  /* 0x000000ffff1a7224 */ /* 0x000fe400078e00ff */
[----:B------:R-:W-:Y:S02]  /*0b60*/  IMAD R94, R54, -0x2daee0ad, RZ ;  /* 0xd2511f53365e7824 */ /* 0x000fe400078e02ff */
[----:B0123--:R-:W-:-:S07]  /*0b70*/  IMAD R100, R100, -0x326172a9, RZ ;  /* 0xcd9e8d5764647824 */ /* 0x00ffce00078e02ff */
.L_x_6982:
[----:B------:R-:W0:Y:S08]  /*0b80*/  LDC.64 R56, c[0x0][0x3f0] ;  /* 0x0000fc00ff387b82 */ /* 0x000e300000000a00 */
[----:B------:R-:W1:Y:S08]  /*0b90*/  LDC R63, c[0x0][0x388] ;  /* 0x0000e200ff3f7b82 */ /* 0x000e700000000800 */
[----:B------:R-:W2:Y:S01]  /*0ba0*/  LDC.64 R58, c[0x0][0x3f8] ;  /* 0x0000fe00ff3a7b82 */ /* 0x000ea20000000a00 */
[----:B0-----:R-:W-:-:S05]  /*0bb0*/  IMAD.WIDE R56, R2, 0x4, R56 ;  /* 0x0000000402387825 */ /* 0x001fca00078e0238 */
[----:B------:R2:W3:Y:S01]  /*0bc0*/  LDG.E R115, desc[UR8][R56.64] ;  /* 0x0000000838737981 */ /* 0x0004e2000c1e1900 */
[----:B------:R-:W-:Y:S02]  /*0bd0*/  HFMA2 R119, -RZ, RZ, 0, 0 ;  /* 0x00000000ff777431 */ /* 0x000fe400000001ff */
[----:B--2---:R-:W-:Y:S01]  /*0be0*/  IMAD.WIDE R56, R2, 0x4, R58 ;  /* 0x0000000402387825 */ /* 0x004fe200078e023a */
[----:B---3--:R-:W-:-:S13]  /*0bf0*/  ISETP.GE.AND P1, PT, R115, 0x1, PT ;  /* 0x000000017300780c */ /* 0x008fda0003f26270 */
[----:B------:R-:W0:Y:S01]  /*0c00*/  @P1 LDC.64 R60, c[0x0][0x390] ;  /* 0x0000e400ff3c1b82 */ /* 0x000e220000000a00 */
[----:B------:R-:W-:-:S04]  /*0c10*/  @P1 VIADD R62, R115, 0xffffffff ;  /* 0xffffffff733e1836 */ /* 0x000fc80000000000 */
[----:B-1----:R-:W-:-:S05]  /*0c20*/  @P1 IMAD R62, R62, R63, RZ ;  /* 0x0000003f3e3e1224 */ /* 0x002fca00078e02ff */
[----:B------:R-:W-:-:S04]  /*0c30*/  @P1 SHF.R.S32.HI R65, RZ, 0x1f, R62 ;  /* 0x0000001fff411819 */ /* 0x000fc8000001143e */
[----:B------:R-:W-:Y:S02]  /*0c40*/  @P1 LEA.HI R65, R65, R62, RZ, 0x3 ;  /* 0x0000003e41411211 */ /* 0x000fe400078f18ff */
[----:B------:R1:W5:Y:S02]  /*0c50*/  LDG.E R62, desc[UR8][R56.64] ;  /* 0x00000008383e7981 */ /* 0x000364000c1e1900 */
[----:B------:R-:W-:-:S05]  /*0c60*/  @P1 LEA.HI.SX32 R119, R65, R0, 0x1d ;  /* 0x0000000041771211 */ /* 0x000fca00078feaff */
[----:B0-----:R-:W-:-:S05]  /*0c70*/  @P1 IMAD.WIDE.U32 R58, R119, 0x10, R60 ;  /* 0x00000010773a1825 */ /* 0x001fca00078e003c */
[----:B------:R1:W5:Y:S01]  /*0c80*/  @P1 LDG.E.128 R52, desc[UR8][R58.64] ;  /* 0x000000083a341981 */ /* 0x000362000c1e1d00 */
[----:B----4-:R-:W-:Y:S01]  /*0c90*/  ISETP.NE.U32.AND P0, PT, RZ, UR4, PT ;  /* 0x00000004ff007c0c */ /* 0x010fe2000bf05070 */
[----:B------:R-:W-:-:S03]  /*0ca0*/  IMAD R60, R2, R63, RZ ;  /* 0x0000003f023c7224 */ /* 0x000fc600078e02ff */
[----:B------:R-:W-:Y:S02]  /*0cb0*/  ISETP.NE.AND.EX P0, PT, RZ, UR5, PT, P0 ;  /* 0x00000005ff007c0c */ /* 0x000fe4000bf05300 */
[----:B------:R-:W-:Y:S01]  /*0cc0*/  SHF.R.S32.HI R61, RZ, 0x1f, R60 ;  /* 0x0000001fff3d7819 */ /* 0x000fe2000001143c */
[----:B------:R-:W-:Y:S01]  /*0cd0*/  IMAD.U32 R72, RZ, RZ, UR7 ;  /* 0x00000007ff487e24 */ /* 0x000fe2000f8e00ff */
[----:B------:R-:W-:Y:S01]  /*0ce0*/  MOV R84, UR7 ;  /* 0x0000000700547c02 */ /* 0x000fe20008000f00 */
[----:B------:R-:W-:Y:S01]  /*0cf0*/  IMAD.U32 R70, RZ, RZ, UR7 ;  /* 0x00000007ff467e24 */ /* 0x000fe2000f8e00ff */
[----:B------:R-:W-:Y:S01]  /*0d00*/  MOV R82, UR7 ;  /* 0x0000000700527c02 */ /* 0x000fe20008000f00 */
[----:B------:R-:W-:Y:S01]  /*0d10*/  IMAD.U32 R74, RZ, RZ, UR6 ;  /* 0x00000006ff4a7e24 */ /* 0x000fe2000f8e00ff */
[----:B------:R-:W-:Y:S01]  /*0d20*/  MOV R83, UR7 ;  /* 0x0000000700537c02 */ /* 0x000fe20008000f00 */
[----:B------:R-:W-:Y:S01]  /*0d30*/  IMAD.U32 R85, RZ, RZ, UR6 ;  /* 0x00000006ff557e24 */ /* 0x000fe2000f8e00ff */
[----:B------:R-:W-:Y:S01]  /*0d40*/  LEA.HI R61, R61, R60, RZ, 0x3 ;  /* 0x0000003c3d3d7211 */ /* 0x000fe200078f18ff */
[----:B------:R-:W-:-:S02]  /*0d50*/  IMAD.U32 R73, RZ, RZ, UR6 ;  /* 0x00000006ff497e24 */ /* 0x000fc4000f8e00ff */
[----:B------:R-:W-:Y:S02]  /*0d60*/  IMAD.U32 R75, RZ, RZ, UR6 ;  /* 0x00000006ff4b7e24 */ /* 0x000fe4000f8e00ff */
[----:B------:R-:W-:Y:S01]  /*0d70*/  IMAD.U32 R71, RZ, RZ, UR6 ;  /* 0x00000006ff477e24 */ /* 0x000fe2000f8e00ff */
[----:B------:R-:W-:Y:S01]  /*0d80*/  IADD3 R72, PT, PT, R72, -0x24c28bd8, RZ ;  /* 0xdb3d742848487810 */ /* 0x000fe20007ffe0ff */
[----:B------:R-:W-:Y:S01]  /*0d90*/  VIADD R85, R85, 0x9e3779b9 ;  /* 0x9e3779b955557836 */ /* 0x000fe20000000000 */
        /* <DEDUP_REMOVED lines=8> */
[----:B------:R-:W-:Y:S01]  /*0e20*/  VIADD R71, R71, 0x8ff34781 ;  /* 0x8ff3478147477836 */ /* 0x000fe20000000000 */
[----:B-1----:R-:W-:Y:S06]  /*0e30*/  @!P0 BRA `(.L_x_6391) ;  /* 0x0000002c00848947 */ /* 0x002fec0003800000 */
[----:B------:R-:W0:Y:S02]  /*0e40*/  LDC.64 R56, c[0x0][0x3a0] ;  /* 0x0000e800ff387b82 */ /* 0x000e240000000a00 */
        /* <DEDUP_REMOVED lines=24> */
.L_x_6396:
        /* <DEDUP_REMOVED lines=13> */
.L_x_6398:
[----:B------:R-:W-:Y:S05]  /*10a0*/  BSYNC.RECONVERGENT B3 ;  /* 0x0000000000037941 */ /* 0x000fea0003800200 */
.L_x_6397:
        /* <DEDUP_REMOVED lines=39> */
[----:B------:R-:W-:Y:S01]  /*1320*/  IMAD.MOV.U32 R64, RZ, RZ, RZ ;  /* 0x000000ffff407224 */ /* 0x000fe200078e00ff */
[----:B------:R-:W-:Y:S02]  /*1330*/  LOP3.LUT R99, R70, R60, R67, 0x96, !PT ;  /* 0x0000003c46637212 */ /* 0x000fe400078e9643 */
[----:B------:R-:W-:-:S07]  /*1340*/  MOV R81, R66 ;  /* 0x0000004200517202 */ /* 0x000fce0000000f00 */
.L_x_6395:
[----:B------:R-:W-:Y:S05]  /*1350*/  BSYNC.RECONVERGENT B2 ;  /* 0x0000000000027941 */ /* 0x000fea0003800200 */
.L_x_6394:
[----:B------:R-:W-:Y:S01]  /*1360*/  HFMA2 R66, -RZ, RZ, 0.1171875, 0 ;  /* 0x2f800000ff427431 */ /* 0x000fe200000001ff */
[----:B------:R-:W-:Y:S01]  /*1370*/  I2FP.F32.U32 R27, R27 ;  /* 0x0000001b001b7245 */ /* 0x000fe20000201000 */
        /* <DEDUP_REMOVED lines=9> */
.L_x_6393:
[----:B------:R-:W-:Y:S05]  /*1410*/  BSYNC.RECONVERGENT B1 ;  /* 0x0000000000017941 */ /* 0x000fea0003800200 */
.L_x_6392:
        /* <DEDUP_REMOVED lines=22> */
.L_x_6403:
        /* <DEDUP_REMOVED lines=13> */
.L_x_6405:
[----:B------:R-:W-:Y:S05]  /*1650*/  BSYNC.RECONVERGENT B3 ;  /* 0x0000000000037941 */ /* 0x000fea0003800200 */
.L_x_6404:
        /* <DEDUP_REMOVED lines=39> */
[----:B------:R-:W-:Y:S02]  /*18d0*/  HFMA2 R66, -RZ, RZ, 0, 0 ;  /* 0x00000000ff427431 */ /* 0x000fe400000001ff */
[----:B------:R-:W-:Y:S01]  /*18e0*/  IMAD.MOV.U32 R88, RZ, RZ, R68 ;  /* 0x000000ffff587224 */ /* 0x000fe200078e0044 */
[----:B------:R-:W-:-:S07]  /*18f0*/  LOP3.LUT R99, R70, R64, R69, 0x96, !PT ;  /* 0x0000004046637212 */ /* 0x000fce00078e9645 */
.L_x_6402:
[----:B------:R-:W-:Y:S05]  /*1900*/  BSYNC.RECONVERGENT B2 ;  /* 0x0000000000027941 */ /* 0x000fea0003800200 */
.L_x_6401:
        /* <DEDUP_REMOVED lines=11> */
.L_x_6400:
[----:B------:R-:W-:Y:S05]  /*19c0*/  BSYNC.RECONVERGENT B1 ;  /* 0x0000000000017941 */ /* 0x000fea0003800200 */
.L_x_6399:
        /* <DEDUP_REMOVED lines=22> */
.L_x_6410:
        /* <DEDUP_REMOVED lines=13> */
.L_x_6412:
[----:B------:R-:W-:Y:S05]  /*1c00*/  BSYNC.RECONVERGENT B3 ;  /* 0x0000000000037941 */ /* 0x000fea0003800200 */
.L_x_6411:
        /* <DEDUP_REMOVED lines=42> */
.L_x_6409:
[----:B------:R-:W-:Y:S05]  /*1eb0*/  BSYNC.RECONVERGENT B2 ;  /* 0x0000000000027941 */ /* 0x000fea0003800200 */
.L_x_6408:
        /* <DEDUP_REMOVED lines=11> */
.L_x_6407:
[----:B------:R-:W-:Y:S05]  /*1f70*/  BSYNC.RECONVERGENT B1 ;  /* 0x0000000000017941 */ /* 0x000fea0003800200 */
.L_x_6406:
        /* <DEDUP_REMOVED lines=22> */
.L_x_6417:
        /* <DEDUP_REMOVED lines=13> */
.L_x_6419:
[----:B------:R-:W-:Y:S05]  /*21b0*/  BSYNC.RECONVERGENT B3 ;  /* 0x0000000000037941 */ /* 0x000fea0003800200 */
.L_x_6418:
        /* <DEDUP_REMOVED lines=42> */
.L_x_6416:
[----:B------:R-:W-:Y:S05]  /*2460*/  BSYNC.RECONVERGENT B2 ;  /* 0x0000000000027941 */ /* 0x000fea0003800200 */
.L_x_6415:
        /* <DEDUP_REMOVED lines=11> */
.L_x_6414:
[----:B------:R-:W-:Y:S05]  /*2520*/  BSYNC.RECONVERGENT B1 ;  /* 0x0000000000017941 */ /* 0x000fea0003800200 */
.L_x_6413:
        /* <DEDUP_REMOVED lines=22> */
.L_x_6424:
        /* <DEDUP_REMOVED lines=13> */
.L_x_6426:
[----:B------:R-:W-:Y:S05]  /*2760*/  BSYNC.RECONVERGENT B3 ;  /* 0x0000000000037941 */ /* 0x000fea0003800200 */
.L_x_6425:
        /* <DEDUP_REMOVED lines=42> */
.L_x_6423:
[----:B------:R-:W-:Y:S05]  /*2a10*/  BSYNC.RECONVERGENT B2 ;  /* 0x0000000000027941 */ /* 0x000fea0003800200 */
.L_x_6422:
        /* <DEDUP_REMOVED lines=11> */
.L_x_6421:
[----:B------:R-:W-:Y:S05]  /*2ad0*/  BSYNC.RECONVERGENT B1 ;  /* 0x0000000000017941 */ /* 0x000fea0003800200 */
.L_x_6420:
        /* <DEDUP_REMOVED lines=22> */
.L_x_6431:
        /* <DEDUP_REMOVED lines=13> */
.L_x_6433:
[----:B------:R-:W-:Y:S05]  /*2d10*/  BSYNC.RECONVERGENT B3 ;  /* 0x0000000000037941 */ /* 0x000fea0003800200 */
.L_x_6432:
        /* <DEDUP_REMOVED lines=42> */
.L_x_6430:
[----:B------:R-:W-:Y:S05]  /*2fc0*/  BSYNC.RECONVERGENT B2 ;  /* 0x0000000000027941 */ /* 0x000fea0003800200 */
.L_x_6429:
        /* <DEDUP_REMOVED lines=11> */
.L_x_6428:
[----:B------:R-:W-:Y:S05]  /*3080*/  BSYNC.RECONVERGENT B1 ;  /* 0x0000000000017941 */ /* 0x000fea0003800200 */
.L_x_6427:
        /* <DEDUP_REMOVED lines=22> */
.L_x_6438:
        /* <DEDUP_REMOVED lines=13> */
.L_x_6440:
[----:B------:R-:W-:Y:S05]  /*32c0*/  BSYNC.RECONVERGENT B3 ;  /* 0x0000000000037941 */ /* 0x000fea0003800200 */
.L_x_6439:
        /* <DEDUP_REMOVED lines=41> */
.L_x_6437:
[----:B------:R-:W-:Y:S05]  /*3560*/  BSYNC.RECONVERGENT B2 ;  /* 0x0000000000027941 */ /* 0x000fea0003800200 */
.L_x_6436:
[----:B------:R-:W-:Y:S01]  /*3570*/  I2FP.F32.U32 R57, R68 ;  /* 0x0000004400397245 */ /* 0x000fe20000201000 */
[----:B-----5:R-:W-:Y:S02]  /*3580*/  HADD2.F32 R68, -RZ, R55.H0_H0 ;  /* 0x20000037ff447230 */ /* 0x020fe40000004100 */
[----:B------:R-:W-:-:S03]  /*3590*/  IMAD.MOV.U32 R78, RZ, RZ, 0x2f800000 ;  /* 0x2f800000ff4e7424 */ /* 0x000fc600078e00ff */
[----:B------:R-:W-:Y:S01]  /*35a0*/  FMUL.FTZ R68, R68, UR13 ;  /* 0x0000000d44447c20 */ /* 0x000fe20008410000 */
[----:B------:R-:W-:-:S03]  /*35b0*/  FFMA.FTZ R57, R57, R78, 1.1641532182693481445e-10 ;  /* 0x2f00000039397423 */ /* 0x000fc6000001004e */
[----:B------:R-:W-:Y:S02]  /*35c0*/  FMUL.FTZ R68, R68, UR12 ;  /* 0x0000000c44447c20 */ /* 0x000fe40008410000 */
[----:B------:R-:W-:Y:S01]  /*35d0*/  FSETP.GTU.FTZ.AND P3, PT, R57, UR10, PT ;  /* 0x0000000a39007c0b */ /* 0x000fe2000bf7c000 */
[----:B------:R-:W-:-:S03]  /*35e0*/  HADD2.F32 R57, -RZ, R59.H0_H0 ;  /* 0x2000003bff397230 */ /* 0x000fc60000004100 */
[----:B------:R-:W-:Y:S02]  /*35f0*/  FSEL R68, R68, RZ, !P3 ;  /* 0x000000ff44447208 */ /* 0x000fe40005800000 */
[----:B------:R-:W-:-:S03]  /*3600*/  SEL R78, RZ, 0x1, P3 ;  /* 0x00000001ff4e7807 */ /* 0x000fc60001800000 */
[----:B------:R-:W-:-:S07]  /*3610*/  FADD.FTZ R68, R57, R68 ;  /* 0x0000004439447221 */ /* 0x000fce0000010000 */
.L_x_6435:
[----:B------:R-:W-:Y:S05]  /*3620*/  BSYNC.RECONVERGENT B1 ;  /* 0x0000000000017941 */ /* 0x000fea0003800200 */
.L_x_6434:
        /* <DEDUP_REMOVED lines=22> */
.L_x_6445:
        /* <DEDUP_REMOVED lines=13> */
.L_x_6447:
[----:B------:R-:W-:Y:S05]  /*3860*/  BSYNC.RECONVERGENT B3 ;  /* 0x0000000000037941 */ /* 0x000fea0003800200 */
.L_x_6446:
        /* <DEDUP_REMOVED lines=38> */
[----:B------:R-:W-:Y:S02]  /*3ad0*/  LOP3.LUT R79, R71, R92, R95, 0x96, !PT ;  /* 0x0000005c474f7212 */ /* 0x000fe400078e965f */
[----:B------:R-:W-:Y:S01]  /*3ae0*/  MOV R100, R94 ;  /* 0x0000005e00647202 */ /* 0x000fe20000000f00 */
[----:B------:R-:W-:Y:S02]  /*3af0*/  IMAD.MOV.U32 R86, RZ, RZ, R90 ;  /* 0x000000ffff567224 */ /* 0x000fe400078e005a */
[----:B------:R-:W-:Y:S01]  /*3b00*/  HFMA2 R90, -RZ, RZ, 0, 0 ;  /* 0x00000000ff5a7431 */ /* 0x000fe200000001ff */
[----:B------:R-:W-:-:S07]  /*3b10*/  LOP3.LUT R99, R70, R56, R91, 0x96, !PT ;  /* 0x0000003846637212 */ /* 0x000fce00078e965b */
.L_x_6444:
[----:B------:R-:W-:Y:S05]  /*3b20*/  BSYNC.RECONVERGENT B2 ;  /* 0x0000000000027941 */ /* 0x000fea0003800200 */
.L_x_6443:
[----:B------:R-:W-:Y:S01]  /*3b30*/  I2FP.F32.U32 R56, R57 ;  /* 0x0000003900387245 */ /* 0x000fe20000201000 */
[----:B-----5:R-:W-:Y:S02]  /*3b40*/  HADD2.F32 R57, -RZ, R55.H1_H1 ;  /* 0x30000037ff397230 */ /* 0x020fe40000004100 */
[----:B------:R-:W-:-:S03]  /*3b50*/  IMAD.MOV.U32 R69, RZ, RZ, 0x2f800000 ;  /* 0x2f800000ff457424 */ /* 0x000fc600078e00ff */
[----:B------:R-:W-:Y:S01]  /*3b60*/  FMUL.FTZ R57, R57, UR13 ;  /* 0x0000000d39397c20 */ /* 0x000fe20008410000 */
[----:B------:R-:W-:-:S03]  /*3b70*/  FFMA.FTZ R56, R56, R69, 1.1641532182693481445e-10 ;  /* 0x2f00000038387423 */ /* 0x000fc60000010045 */
[----:B------:R-:W-:Y:S02]  /*3b80*/  FMUL.FTZ R57, R57, UR12 ;  /* 0x0000000c39397c20 */ /* 0x000fe40008410000 */
[----:B------:R-:W-:Y:S01]  /*3b90*/  FSETP.GTU.FTZ.AND P2, PT, R56, UR10, PT ;  /* 0x0000000a38007c0b */ /* 0x000fe2000bf5c000 */
[----:B------:R-:W-:-:S03]  /*3ba0*/  HADD2.F32 R56, -RZ, R59.H1_H1 ;  /* 0x3000003bff387230 */ /* 0x000fc60000004100 */
[----:B------:R-:W-:Y:S02]  /*3bb0*/  FSEL R57, R57, RZ, !P2 ;  /* 0x000000ff39397208 */ /* 0x000fe40005000000 */
[----:B------:R-:W-:-:S03]  /*3bc0*/  SEL R77, RZ, 0x1, P2 ;  /* 0x00000001ff4d7807 */ /* 0x000fc60001000000 */
[----:B------:R-:W-:-:S07]  /*3bd0*/  FADD.FTZ R69, R56, R57 ;  /* 0x0000003938457221 */ /* 0x000fce0000010000 */
.L_x_6442:
[----:B------:R-:W-:Y:S05]  /*3be0*/  BSYNC.RECONVERGENT B1 ;  /* 0x0000000000017941 */ /* 0x000fea0003800200 */
.L_x_6441:
[----:B------:R-:W-:Y:S02]  /*3bf0*/  F2FP.F16.F32.PACK_AB R59, RZ, R69 ;  /* 0x00000045ff3b723e */ /* 0x000fe400000000ff */
[----:B------:R-:W-:Y:S02]  /*3c00*/  PRMT R58, R89, 0x5410, R58 ;  /* 0x00005410593a7816 */ /* 0x000fe4000000003a */
[----:B------:R-:W-:Y:S02]  /*3c10*/  PRMT R57, R87, 0x5410, R88 ;  /* 0x0000541057397816 */ /* 0x000fe40000000058 */
[----:B------:R-:W-:Y:S02]  /*3c20*/  PRMT R56, R80, 0x5410, R81 ;  /* 0x0000541050387816 */ /* 0x000fe40000000051 */
[----:B------:R-:W-:Y:S01]  /*3c30*/  PRMT R59, R101, 0x5410, R59 ;  /* 0x00005410653b7816 */ /* 0x000fe2000000003b */
[----:B------:R-:W-:Y:S06]  /*3c40*/  BRA `(.L_x_6448) ;  /* 0x0000002800bc7947 */ /* 0x000fec0003800000 */
.L_x_6391:
        /* <DEDUP_REMOVED lines=21> */
.L_x_6453:
        /* <DEDUP_REMOVED lines=13> */
.L_x_6455:
[----:B------:R-:W-:Y:S05]  /*3e70*/  BSYNC.RECONVERGENT B3 ;  /* 0x0000000000037941 */ /* 0x000fea0003800200 */
.L_x_6454:
        /* <DEDUP_REMOVED lines=41> */
.L_x_6452:
[----:B------:R-:W-:Y:S05]  /*4110*/  BSYNC.RECONVERGENT B2 ;  /* 0x0000000000027941 */ /* 0x000fea0003800200 */
.L_x_6451:
        /* <DEDUP_REMOVED lines=9> */
.L_x_6450:
[----:B------:R-:W-:Y:S05]  /*41b0*/  BSYNC.RECONVERGENT B1 ;  /* 0x0000000000017941 */ /* 0x000fea0003800200 */
.L_x_6449:
        /* <DEDUP_REMOVED lines=18> */
.L_x_6460:
        /* <DEDUP_REMOVED lines=13> */
.L_x_6462:
[----:B------:R-:W-:Y:S05]  /*43b0*/  BSYNC.RECONVERGENT B3 ;  /* 0x0000000000037941 */ /* 0x000fea0003800200 */
.L_x_6461:
        /* <DEDUP_REMOVED lines=42> */
.L_x_6459:
[----:B------:R-:W-:Y:S05]  /*4660*/  BSYNC.RECONVERGENT B2 ;  /* 0x0000000000027941 */ /* 0x000fea0003800200 */
.L_x_6458:
        /* <DEDUP_REMOVED lines=9> */
.L_x_6457:
[----:B------:R-:W-:Y:S05]  /*4700*/  BSYNC.RECONVERGENT B1 ;  /* 0x0000000000017941 */ /* 0x000fea0003800200 */
.L_x_6456:
        /* <DEDUP_REMOVED lines=18> */
.L_x_6467:
        /* <DEDUP_REMOVED lines=13> */
.L_x_6469:
[----:B------:R-:W-:Y:S05]  /*4900*/  BSYNC.RECONVERGENT B3 ;  /* 0x0000000000037941 */ /* 0x000fea0003800200 */
.L_x_6468:
        /* <DEDUP_REMOVED lines=42> */
.L_x_6466:
[----:B------:R-:W-:Y:S05]  /*4bb0*/  BSYNC.RECONVERGENT B2 ;  /* 0x0000000000027941 */ /* 0x000fea0003800200 */
.L_x_6465:
        /* <DEDUP_REMOVED lines=9> */
.L_x_6464:
[----:B------:R-:W-:Y:S05]  /*4c50*/  BSYNC.RECONVERGENT B1 ;  /* 0x0000000000017941 */ /* 0x000fea0003800200 */
.L_x_6463:
        /* <DEDUP_REMOVED lines=18> */
.L_x_6474:
        /* <DEDUP_REMOVED lines=13> */
.L_x_6476:
[----:B------:R-:W-:Y:S05]  /*4e50*/  BSYNC.RECONVERGENT B3 ;  /* 0x0000000000037941 */ /* 0x000fea0003800200 */
.L_x_6475:
[----:B------:R-:W-:Y:S01]  /*4e60*/  IMAD.WIDE.U32 R68, R3, -0x326172a9, RZ ;  /* 0xcd9e8d5703447825 */ /* 0x000fe200078e00ff */
[----:B------:R-:W-:-:S03]  /*4e70*/  LOP3.LUT R88, R26, UR7, R67, 0x96, !PT ;  /* 0x000000071a587c12 */ /* 0x000fc6000f8e9643 */
[----:B------:R-:W-:Y:S01]  /*4e80*/  IMAD.MOV.U32 R30, RZ, RZ, R86 ;  /* 0x000000ffff1e7224 */ /* 0x000fe200078e0056 */
[----:B------:R-:W-:Y:S01]  /*4e90*/  LOP3.LUT R80, R5, UR6, R69, 0x96, !PT ;  /* 0x0000000605507c12 */ /* 0x000fe2000f8e9645 */
[----:B------:R-:W-:-:S04]  /*4ea0*/  IMAD.WIDE.U32 R88, R88, -0x326172a9, RZ ;  /* 0xcd9e8d5758587825 */ /* 0x000fc800078e00ff */
[----:B------:R-:W-:Y:S01]  /*4eb0*/  IMAD.WIDE.U32 R80, R80, -0x2daee0ad, RZ ;  /* 0xd2511f5350507825 */ /* 0x000fe200078e00ff */
[----:B------:R-:W-:-:S03]  /*4ec0*/  LOP3.LUT R67, R85, R68, R89, 0x96, !PT ;  /* 0x0000004455437212 */ /* 0x000fc600078e9659 */
[----:B------:R-:W-:Y:S01]  /*4ed0*/  IMAD.MOV.U32 R58, RZ, RZ, RZ ;  /* 0x000000ffff3a7224 */ /* 0x000fe200078e00ff */
        /* <DEDUP_REMOVED lines=33> */
[----:B------:R-:W-:-:S07]  /*50f0*/  MOV R86, R80 ;  /* 0x0000005000567202 */ /* 0x000fce0000000f00 */
.L_x_6473:
[----:B------:R-:W-:Y:S05]  /*5100*/  BSYNC.RECONVERGENT B2 ;  /* 0x0000000000027941 */ /* 0x000fea0003800200 */
.L_x_6472:
        /* <DEDUP_REMOVED lines=9> */
.L_x_6471:
[----:B------:R-:W-:Y:S05]  /*51a0*/  BSYNC.RECONVERGENT B1 ;  /* 0x0000000000017941 */ /* 0x000fea0003800200 */
.L_x_6470:
        /* <DEDUP_REMOVED lines=18> */
.L_x_6481:
        /* <DEDUP_REMOVED lines=13> */
.L_x_6483:
[----:B------:R-:W-:Y:S05]  /*53a0*/  BSYNC.RECONVERGENT B3 ;  /* 0x0000000000037941 */ /* 0x000fea0003800200 */
.L_x_6482:
        /* <DEDUP_REMOVED lines=42> */
.L_x_6480:
[----:B------:R-:W-:Y:S05]  /*5650*/  BSYNC.RECONVERGENT B2 ;  /* 0x0000000000027941 */ /* 0x000fea0003800200 */
.L_x_6479:
        /* <DEDUP_REMOVED lines=9> */
.L_x_6478:
[----:B------:R-:W-:Y:S05]  /*56f0*/  BSYNC.RECONVERGENT B1 ;  /* 0x0000000000017941 */ /* 0x000fea0003800200 */
.L_x_6477:
        /* <DEDUP_REMOVED lines=18> */
.L_x_6488:
        /* <DEDUP_REMOVED lines=13> */
.L_x_6490:
[----:B------:R-:W-:Y:S05]  /*58f0*/  BSYNC.RECONVERGENT B3 ;  /* 0x0000000000037941 */ /* 0x000fea0003800200 */
.L_x_6489:
        /* <DEDUP_REMOVED lines=42> */
.L_x_6487:
[----:B------:R-:W-:Y:S05]  /*5ba0*/  BSYNC.RECONVERGENT B2 ;  /* 0x0000000000027941 */ /* 0x000fea0003800200 */
.L_x_6486:
[----:B------:R-:W-:Y:S01]  /*5bb0*/  I2FP.F32.U32 R67, R67 ;  /* 0x0000004300437245 */ /* 0x000fe20000201000 */
[----:B------:R-:W-:Y:S02]  /*5bc0*/  IMAD.MOV.U32 R68, RZ, RZ, 0x2f800000 ;  /* 0x2f800000ff447424 */ /* 0x000fe400078e00ff */
[----:B-----5:R-:W-:Y:S02]  /*5bd0*/  HADD2.F32 R76, -RZ, R54.H1_H1 ;  /* 0x30000036ff4c7230 */ /* 0x020fe40000004100 */
[----:B------:R-:W-:-:S03]  /*5be0*/  FFMA.FTZ R67, R67, R68, 1.1641532182693481445e-10 ;  /* 0x2f00000043437423 */ /* 0x000fc60000010044 */
[----:B------:R-:W-:Y:S02]  /*5bf0*/  FMUL.FTZ R76, R76, UR13 ;  /* 0x0000000d4c4c7c20 */ /* 0x000fe40008410000 */
[----:B------:R-:W-:Y:S02]  /*5c00*/  FSETP.GTU.FTZ.AND P2, PT, R67, UR10, PT ;  /* 0x0000000a43007c0b */ /* 0x000fe4000bf5c000 */
[----:B------:R-:W-:Y:S02]  /*5c10*/  FMUL.FTZ R67, R76, UR12 ;  /* 0x0000000c4c437c20 */ /* 0x000fe40008410000 */
[----:B------:R-:W-:-:S03]  /*5c20*/  SEL R76, RZ, 0x1, P2 ;  /* 0x00000001ff4c7807 */ /* 0x000fc60001000000 */
[----:B------:R-:W-:-:S07]  /*5c30*/  FSEL R67, R67, RZ, !P2 ;  /* 0x000000ff43437208 */ /* 0x000fce0005000000 */
.L_x_6485:
[----:B------:R-:W-:Y:S05]  /*5c40*/  BSYNC.RECONVERGENT B1 ;  /* 0x0000000000017941 */ /* 0x000fea0003800200 */
.L_x_6484:
        /* <DEDUP_REMOVED lines=18> */
.L_x_6495:
        /* <DEDUP_REMOVED lines=13> */
.L_x_6497:
[----:B------:R-:W-:Y:S05]  /*5e40*/  BSYNC.RECONVERGENT B3 ;  /* 0x0000000000037941 */ /* 0x000fea0003800200 */
.L_x_6496:
        /* <DEDUP_REMOVED lines=42> */
.L_x_6494:
[----:B------:R-:W-:Y:S05]  /*60f0*/  BSYNC.RECONVERGENT B2 ;  /* 0x0000000000027941 */ /* 0x000fea0003800200 */
.L_x_6493:
[----:B------:R-:W-:Y:S01]  /*6100*/  HFMA2 R69, -RZ, RZ, 0.1171875, 0 ;  /* 0x2f800000ff457431 */ /* 0x000fe200000001ff */
[----:B------:R-:W-:Y:S01]  /*6110*/  I2FP.F32.U32 R68, R68 ;  /* 0x0000004400447245 */ /* 0x000fe20000201000 */
[----:B-----5:R-:W-:-:S05]  /*6120*/  HADD2.F32 R78, -RZ, R55.H0_H0 ;  /* 0x20000037ff4e7230 */ /* 0x020fca0000004100 */
[----:B------:R-:W-:Y:S01]  /*6130*/  FMUL.FTZ R78, R78, UR13 ;  /* 0x0000000d4e4e7c20 */ /* 0x000fe20008410000 */
[----:B------:R-:W-:-:S05]  /*6140*/  FFMA.FTZ R68, R68, R69, 1.1641532182693481445e-10 ;  /* 0x2f00000044447423 */ /* 0x000fca0000010045 */
[----:B------:R-:W-:Y:S01]  /*6150*/  FSETP.GTU.FTZ.AND P2, PT, R68, UR10, PT ;  /* 0x0000000a44007c0b */ /* 0x000fe2000bf5c000 */
[----:B------:R-:W-:-:S03]  /*6160*/  FMUL.FTZ R68, R78, UR12 ;  /* 0x0000000c4e447c20 */ /* 0x000fc60008410000 */
[----:B------:R-:W-:Y:S02]  /*6170*/  SEL R78, RZ, 0x1, P2 ;  /* 0x00000001ff4e7807 */ /* 0x000fe40001000000 */
[----:B------:R-:W-:-:S07]  /*6180*/  FSEL R68, R68, RZ, !P2 ;  /* 0x000000ff44447208 */ /* 0x000fce0005000000 */
.L_x_6492:
[----:B------:R-:W-:Y:S05]  /*6190*/  BSYNC.RECONVERGENT B1 ;  /* 0x0000000000017941 */ /* 0x000fea0003800200 */
.L_x_6491:
        /* <DEDUP_REMOVED lines=18> */
.L_x_6502:
        /* <DEDUP_REMOVED lines=13> */
.L_x_6504:
[----:B------:R-:W-:Y:S05]  /*6390*/  BSYNC.RECONVERGENT B3 ;  /* 0x0000000000037941 */ /* 0x000fea0003800200 */
.L_x_6503:
        /* <DEDUP_REMOVED lines=42> */
.L_x_6501:
[----:B------:R-:W-:Y:S05]  /*6640*/  BSYNC.RECONVERGENT B2 ;  /* 0x0000000000027941 */ /* 0x000fea0003800200 */
.L_x_6500:
        /* <DEDUP_REMOVED lines=9> */
.L_x_6499:
[----:B------:R-:W-:Y:S05]  /*66e0*/  BSYNC.RECONVERGENT B1 ;  /* 0x0000000000017941 */ /* 0x000fea0003800200 */
.L_x_6498:
[----:B------:R-:W-:Y:S02]  /*66f0*/  F2FP.F16.F32.PACK_AB R87, RZ, R69 ;  /* 0x00000045ff57723e */ /* 0x000fe400000000ff */
[----:B------:R-:W-:Y:S02]  /*6700*/  PRMT R56, R56, 0x5410, R59 ;  /* 0x0000541038387816 */ /* 0x000fe4000000003b */
[----:B------:R-:W-:Y:S02]  /*6710*/  PRMT R58, R58, 0x5410, R81 ;  /* 0x000054103a3a7816 */ /* 0x000fe40000000051 */
[----:B------:R-:W-:Y:S02]  /*6720*/  PRMT R57, R57, 0x5410, R80 ;  /* 0x0000541039397816 */ /* 0x000fe40000000050 */
[----:B------:R-:W-:-:S07]  /*6730*/  PRMT R59, R98, 0x5410, R87 ;  /* 0x00005410623b7816 */ /* 0x000fce0000000057 */
.L_x_6448:
[----:B------:R-:W0:Y:S01]  /*6740*/  LDC.64 R80, c[0x0][0x3a8] ;  /* 0x0000ea00ff507b82 */ /* 0x000e220000000a00 */
[----:B------:R-:W-:Y:S01]  /*6750*/  BSSY.RECONVERGENT B1, `(.L_x_6505) ;  /* 0x0000019000017945 */ /* 0x000fe20003800200 */
[----:B------:R-:W-:Y:S01]  /*6760*/  IADD3 R101, PT, PT, R119, 0x20, RZ ;  /* 0x0000002077657810 */ /* 0x000fe20007ffe0ff */
        /* <DEDUP_REMOVED lines=23> */
.L_x_6506:
[----:B------:R-:W-:Y:S05]  /*68e0*/  BSYNC.RECONVERGENT B1 ;  /* 0x0000000000017941 */ /* 0x000fea0003800200 */
.L_x_6505:
[----:B------:R-:W-:Y:S04]  /*68f0*/  BSSY.RECONVERGENT B1, `(.L_x_6507) ;  /* 0x0000005000017945 */ /* 0x000fe80003800200 */
[----:B------:R-:W-:Y:S05]  /*6900*/  @!P1 BRA `(.L_x_6508) ;  /* 0x00000000000c9947 */ /* 0x000fea0003800000 */
[----:B-----5:R-:W2:Y:S02]  /*6910*/  LDC.64 R52, c[0x0][0x390] ;  /* 0x0000e400ff347b82 */ /* 0x020ea40000000a00 */
[----:B--2---:R-:W-:-:S06]  /*6920*/  IMAD.WIDE.U32 R52, R101, 0x10, R52 ;  /* 0x0000001065347825 */ /* 0x004fcc00078e0034 */
[----:B------:R-:W5:Y:S02]  /*6930*/  LDG.E.128 R52, desc[UR8][R52.64] ;  /* 0x0000000834347981 */ /* 0x000f64000c1e1d00 */
.L_x_6508:
[----:B------:R-:W-:Y:S05]  /*6940*/  BSYNC.RECONVERGENT B1 ;  /* 0x0000000000017941 */ /* 0x000fea0003800200 */
.L_x_6507:
[----:B------:R-:W-:Y:S05]  /*6950*/  @!P0 BRA `(.L_x_6509) ;  /* 0x0000002c009c8947 */ /* 0x000fea0003800000 */
[----:B01----:R-:W0:Y:S01]  /*6960*/  LDC.64 R56, c[0x0][0x3a0] ;  /* 0x0000e800ff387b82 */ /* 0x003e220000000a00 */
[----:B------:R-:W-:-:S05]  /*6970*/  IADD3 R59, PT, PT, R123, 0x20, RZ ;  /* 0x000000207b3b7810 */ /* 0x000fca0007ffe0ff */
        /* <DEDUP_REMOVED lines=24> */
.L_x_6514:
        /* <DEDUP_REMOVED lines=13> */
.L_x_6516:
[----:B------:R-:W-:Y:S05]  /*6bd0*/  BSYNC.RECONVERGENT B3 ;  /* 0x0000000000037941 */ /* 0x000fea0003800200 */
.L_x_6515:
        /* <DEDUP_REMOVED lines=42> */
.L_x_6513:
[----:B------:R-:W-:Y:S05]  /*6e80*/  BSYNC.RECONVERGENT B2 ;  /* 0x0000000000027941 */ /* 0x000fea0003800200 */
.L_x_6512:
        /* <DEDUP_REMOVED lines=11> */
.L_x_6511:
[----:B------:R-:W-:Y:S05]  /*6f40*/  BSYNC.RECONVERGENT B1 ;  /* 0x0000000000017941 */ /* 0x000fea0003800200 */
.L_x_6510:
        /* <DEDUP_REMOVED lines=22> */
.L_x_6521:
        /* <DEDUP_REMOVED lines=13> */
.L_x_6523:
[----:B------:R-:W-:Y:S05]  /*7180*/  BSYNC.RECONVERGENT B3 ;  /* 0x0000000000037941 */ /* 0x000fea0003800200 */
.L_x_6522:
        /* <DEDUP_REMOVED lines=42> */
.L_x_6520:
[----:B------:R-:W-:Y:S05]  /*7430*/  BSYNC.RECONVERGENT B2 ;  /* 0x0000000000027941 */ /* 0x000fea0003800200 */
.L_x_6519:
        /* <DEDUP_REMOVED lines=11> */
.L_x_6518:
[----:B------:R-:W-:Y:S05]  /*74f0*/  BSYNC.RECONVERGENT B1 ;  /* 0x0000000000017941 */ /* 0x000fea0003800200 */
.L_x_6517:
        /* <DEDUP_REMOVED lines=22> */
.L_x_6528:
        /* <DEDUP_REMOVED lines=13> */
.L_x_6530:
[----:B------:R-:W-:Y:S05]  /*7730*/  BSYNC.RECONVERGENT B3 ;  /* 0x0000000000037941 */ /* 0x000fea0003800200 */
.L_x_6529:
        /* <DEDUP_REMOVED lines=40> */
[----:B------:R-:W-:Y:S01]  /*79c0*/  MOV R56, R90 ;  /* 0x0000005a00387202 */ /* 0x000fe20000000f00 */
[----:B------:R-:W-:Y:S01]  /*79d0*/  HFMA2 R90, -RZ, RZ, 0, 0 ;  /* 0x00000000ff5a7431 */ /* 0x000fe200000001ff */
[----:B------:R-:W-:-:S07]  /*79e0*/  LOP3.LUT R99, R70, R88, R91, 0x96, !PT ;  /* 0x0000005846637212 */ /* 0x000fce00078e965b */
.L_x_6527:
[----:B------:R-:W-:Y:S05]  /*79f0*/  BSYNC.RECONVERGENT B2 ;  /* 0x0000000000027941 */ /* 0x000fea0003800200 */
.L_x_6526:
[----:B------:R-:W-:Y:S01]  /*7a00*/  I2FP.F32.U32 R29, R29 ;  /* 0x0000001d001d7245 */ /* 0x000fe20000201000 */
[----:B-----5:R-:W-:Y:S02]  /*7a10*/  HADD2.F32 R89, -RZ, R53.H0_H0 ;  /* 0x20000035ff597230 */ /* 0x020fe40000004100 */
[----:B------:R-:W-:-:S03]  /*7a20*/  IMAD.MOV.U32 R88, RZ, RZ, 0x2f800000 ;  /* 0x2f800000ff587424 */ /* 0x000fc600078e00ff */
        /* <DEDUP_REMOVED lines=8> */
.L_x_6525:
[----:B------:R-:W-:Y:S05]  /*7ab0*/  BSYNC.RECONVERGENT B1 ;  /* 0x0000000000017941 */ /* 0x000fea0003800200 */
.L_x_6524:
        /* <DEDUP_REMOVED lines=22> */
.L_x_6535:
        /* <DEDUP_REMOVED lines=13> */
.L_x_6537:
[----:B------:R-:W-:Y:S05]  /*7cf0*/  BSYNC.RECONVERGENT B3 ;  /* 0x0000000000037941 */ /* 0x000fea0003800200 */
.L_x_6536:
        /* <DEDUP_REMOVED lines=40> */
[----:B------:R-:W-:Y:S01]  /*7f80*/  IMAD.MOV.U32 R96, RZ, RZ, R90 ;  /* 0x000000ffff607224 */ /* 0x000fe200078e005a */
[----:B------:R-:W-:Y:S01]  /*7f90*/  LOP3.LUT R99, R70, R92, R91, 0x96, !PT ;  /* 0x0000005c46637212 */ /* 0x000fe200078e965b */
[----:B------:R-:W-:-:S07]  /*7fa0*/  IMAD.MOV.U32 R91, RZ, RZ, RZ ;  /* 0x000000ffff5b7224 */ /* 0x000fce00078e00ff */
.L_x_6534:
[----:B------:R-:W-:Y:S05]  /*7fb0*/  BSYNC.RECONVERGENT B2 ;  /* 0x0000000000027941 */ /* 0x000fea0003800200 */
.L_x_6533:
        /* <DEDUP_REMOVED lines=11> */
.L_x_6532:
[----:B------:R-:W-:Y:S05]  /*8070*/  BSYNC.RECONVERGENT B1 ;  /* 0x0000000000017941 */ /* 0x000fea0003800200 */
.L_x_6531:
        /* <DEDUP_REMOVED lines=22> */
.L_x_6542:
        /* <DEDUP_REMOVED lines=13> */
.L_x_6544:
[----:B------:R-:W-:Y:S05]  /*82b0*/  BSYNC.RECONVERGENT B3 ;  /* 0x0000000000037941 */ /* 0x000fea0003800200 */
.L_x_6543:
        /* <DEDUP_REMOVED lines=43> */
.L_x_6541:
[----:B------:R-:W-:Y:S05]  /*8570*/  BSYNC.RECONVERGENT B2 ;  /* 0x0000000000027941 */ /* 0x000fea0003800200 */
.L_x_6540:
        /* <DEDUP_REMOVED lines=11> */
.L_x_6539:
[----:B------:R-:W-:Y:S05]  /*8630*/  BSYNC.RECONVERGENT B1 ;  /* 0x0000000000017941 */ /* 0x000fea0003800200 */
.L_x_6538:
        /* <DEDUP_REMOVED lines=22> */
.L_x_6549:
        /* <DEDUP_REMOVED lines=13> */
.L_x_6551:
[----:B------:R-:W-:Y:S05]  /*8870*/  BSYNC.RECONVERGENT B3 ;  /* 0x0000000000037941 */ /* 0x000fea0003800200 */
.L_x_6550:
        /* <DEDUP_REMOVED lines=43> */
.L_x_6548:
[----:B------:R-:W-:Y:S05]  /*8b30*/  BSYNC.RECONVERGENT B2 ;  /* 0x0000000000027941 */ /* 0x000fea0003800200 */
.L_x_6547:
        /* <DEDUP_REMOVED lines=11> */
.L_x_6546:
[----:B------:R-:W-:Y:S05]  /*8bf0*/  BSYNC.RECONVERGENT B1 ;  /* 0x0000000000017941 */ /* 0x000fea0003800200 */
.L_x_6545:
        /* <DEDUP_REMOVED lines=22> */
.L_x_6556:
        /* <DEDUP_REMOVED lines=13> */
.L_x_6558:
[----:B------:R-:W-:Y:S05]  /*8e30*/  BSYNC.RECONVERGENT B3 ;  /* 0x0000000000037941 */ /* 0x000fea0003800200 */
.L_x_6557:
        /* <DEDUP_REMOVED lines=41> */
[----:B------:R-:W-:Y:S01]  /*90d0*/  LOP3.LUT R99, R70, R78, R57, 0x96, !PT ;  /* 0x0000004e46637212 */ /* 0x000fe200078e9639 */
[----:B------:R-:W-:-:S07]  /*90e0*/  IMAD.MOV.U32 R78, RZ, RZ, R96 ;  /* 0x000000ffff4e7224 */ /* 0x000fce00078e0060 */
.L_x_6555:
[----:B------:R-:W-:Y:S05]  /*90f0*/  BSYNC.RECONVERGENT B2 ;  /* 0x0000000000027941 */ /* 0x000fea0003800200 */
.L_x_6554:
        /* <DEDUP_REMOVED lines=11> */
.L_x_6553:
[----:B------:R-:W-:Y:S05]  /*91b0*/  BSYNC.RECONVERGENT B1 ;  /* 0x0000000000017941 */ /* 0x000fea0003800200 */
.L_x_6552:
        /* <DEDUP_REMOVED lines=22> */
.L_x_6563:
        /* <DEDUP_REMOVED lines=13> */
.L_x_6565:
[----:B------:R-:W-:Y:S05]  /*93f0*/  BSYNC.RECONVERGENT B3 ;  /* 0x0000000000037941 */ /* 0x000fea0003800200 */
.L_x_6564:
        /* <DEDUP_REMOVED lines=40> */
[----:B------:R-:W-:Y:S02]  /*9680*/  MOV R100, R94 ;  /* 0x0000005e00647202 */ /* 0x000fe40000000f00 */
[----:B------:R-:W-:-:S07]  /*9690*/  LOP3.LUT R99, R70, R56, R99, 0x96, !PT ;  /* 0x0000003846637212 */ /* 0x000fce00078e9663 */
.L_x_6562:
[----:B------:R-:W-:Y:S05]  /*96a0*/  BSYNC.RECONVERGENT B2 ;  /* 0x0000000000027941 */ /* 0x000fea0003800200 */
.L_x_6561:
        /* <DEDUP_REMOVED lines=11> */
.L_x_6560:
[----:B------:R-:W-:Y:S05]  /*9760*/  BSYNC.RECONVERGENT B1 ;  /* 0x0000000000017941 */ /* 0x000fea0003800200 */
.L_x_6559:
[----:B------:R-:W-:Y:S02]  /*9770*/  F2FP.F16.F32.PACK_AB R59, RZ, R92 ;  /* 0x0000005cff3b723e */ /* 0x000fe400000000ff */
[----:B------:R-:W-:Y:S02]  /*9780*/  PRMT R58, R106, 0x5410, R58 ;  /* 0x000054106a3a7816 */ /* 0x000fe4000000003a */
[----:B------:R-:W-:Y:S02]  /*9790*/  PRMT R57, R104, 0x5410, R105 ;  /* 0x0000541068397816 */ /* 0x000fe40000000069 */
[----:B------:R-:W-:Y:S02]  /*97a0*/  PRMT R56, R102, 0x5410, R103 ;  /* 0x0000541066387816 */ /* 0x000fe40000000067 */
[----:B------:R-:W-:Y:S01]  /*97b0*/  PRMT R59, R108, 0x5410, R59 ;  /* 0x000054106c3b7816 */ /* 0x000fe2000000003b */
[----:B------:R-:W-:Y:S06]  /*97c0*/  BRA `(.L_x_6566) ;  /* 0x0000002800dc7947 */ /* 0x000fec0003800000 */
.L_x_6509:
        /* <DEDUP_REMOVED lines=21> */
.L_x_6571:
        /* <DEDUP_REMOVED lines=13> */
.L_x_6573:
[----:B------:R-:W-:Y:S05]  /*99f0*/  BSYNC.RECONVERGENT B3 ;  /* 0x0000000000037941 */ /* 0x000fea0003800200 */
.L_x_6572:
        /* <DEDUP_REMOVED lines=42> */
.L_x_6570:
[----:B------:R-:W-:Y:S05]  /*9ca0*/  BSYNC.RECONVERGENT B2 ;  /* 0x0000000000027941 */ /* 0x000fea0003800200 */
.L_x_6569:
        /* <DEDUP_REMOVED lines=9> */
.L_x_6568:
[----:B------:R-:W-:Y:S05]  /*9d40*/  BSYNC.RECONVERGENT B1 ;  /* 0x0000000000017941 */ /* 0x000fea0003800200 */
.L_x_6567:
        /* <DEDUP_REMOVED lines=18> */
.L_x_6578:
        /* <DEDUP_REMOVED lines=13> */
.L_x_6580:
[----:B------:R-:W-:Y:S05]  /*9f40*/  BSYNC.RECONVERGENT B3 ;  /* 0x0000000000037941 */ /* 0x000fea0003800200 */
.L_x_6579:
        /* <DEDUP_REMOVED lines=39> */
[----:B------:R-:W-:Y:S02]  /*a1c0*/  LOP3.LUT R79, R71, R58, R91, 0x96, !PT ;  /* 0x0000003a474f7212 */ /* 0x000fe400078e965b */
[----:B------:R-:W-:Y:S02]  /*a1d0*/  MOV R100, R90 ;  /* 0x0000005a00647202 */ /* 0x000fe40000000f00 */
[----:B------:R-:W-:Y:S02]  /*a1e0*/  LOP3.LUT R99, R70, R56, R89, 0x96, !PT ;  /* 0x0000003846637212 */ /* 0x000fe400078e9659 */
[----:B------:R-:W-:-:S07]  /*a1f0*/  MOV R98, R88 ;  /* 0x0000005800627202 */ /* 0x000fce0000000f00 */
.L_x_6577:
[----:B------:R-:W-:Y:S05]  /*a200*/  BSYNC.RECONVERGENT B2 ;  /* 0x0000000000027941 */ /* 0x000fea0003800200 */
.L_x_6576:
        /* <DEDUP_REMOVED lines=9> */
.L_x_6575:
[----:B------:R-:W-:Y:S05]  /*a2a0*/  BSYNC.RECONVERGENT B1 ;  /* 0x0000000000017941 */ /* 0x000fea0003800200 */
.L_x_6574:
        /* <DEDUP_REMOVED lines=18> */
.L_x_6585:
        /* <DEDUP_REMOVED lines=13> */
.L_x_6587:
[----:B------:R-:W-:Y:S05]  /*a4a0*/  BSYNC.RECONVERGENT B3 ;  /* 0x0000000000037941 */ /* 0x000fea0003800200 */
.L_x_6586:
        /* <DEDUP_REMOVED lines=39> */
[----:B------:R-:W-:Y:S02]  /*a720*/  MOV R100, R90 ;  /* 0x0000005a00647202 */ /* 0x000fe40000000f00 */
[----:B------:R-:W-:Y:S01]  /*a730*/  LOP3.LUT R99, R70, R56, R59, 0x96, !PT ;  /* 0x0000003846637212 */ /* 0x000fe200078e963b */
[----:B------:R-:W-:Y:S01]  /*a740*/  IMAD.MOV.U32 R56, RZ, RZ, RZ ;  /* 0x000000ffff387224 */ /* 0x000fe200078e00ff */
[----:B------:R-:W-:-:S07]  /*a750*/  MOV R98, R58 ;  /* 0x0000003a00627202 */ /* 0x000fce0000000f00 */
.L_x_6584:
[----:B------:R-:W-:Y:S05]  /*a760*/  BSYNC.RECONVERGENT B2 ;  /* 0x0000000000027941 */ /* 0x000fea0003800200 */
.L_x_6583:
        /* <DEDUP_REMOVED lines=9> */
.L_x_6582:
[----:B------:R-:W-:Y:S05]  /*a800*/  BSYNC.RECONVERGENT B1 ;  /* 0x0000000000017941 */ /* 0x000fea0003800200 */
.L_x_6581:
        /* <DEDUP_REMOVED lines=18> */
.L_x_6592:
        /* <DEDUP_REMOVED lines=13> */
.L_x_6594:
[----:B------:R-:W-:Y:S05]  /*aa00*/  BSYNC.RECONVERGENT B3 ;  /* 0x0000000000037941 */ /* 0x000fea0003800200 */
.L_x_6593:
        /* <DEDUP_REMOVED lines=43> */
.L_x_6591:
[----:B------:R-:W-:Y:S05]  /*acc0*/  BSYNC.RECONVERGENT B2 ;  /* 0x0000000000027941 */ /* 0x000fea0003800200 */
.L_x_6590:
        /* <DEDUP_REMOVED lines=9> */
.L_x_6589:
[----:B------:R-:W-:Y:S05]  /*ad60*/  BSYNC.RECONVERGENT B1 ;  /* 0x0000000000017941 */ /* 0x000fea0003800200 */
.L_x_6588:
        /* <DEDUP_REMOVED lines=18> */
.L_x_6599:
        /* <DEDUP_REMOVED lines=13> */
.L_x_6601:
[----:B------:R-:W-:Y:S05]  /*af60*/  BSYNC.RECONVERGENT B3 ;  /* 0x0000000000037941 */ /* 0x000fea0003800200 */
.L_x_6600:
        /* <DEDUP_REMOVED lines=40> */
[----:B------:R-:W-:Y:S01]  /*b1f0*/  MOV R98, R56 ;  /* 0x0000003800627202 */ /* 0x000fe20000000f00 */
[----:B------:R-:W-:Y:S01]  /*b200*/  IMAD.MOV.U32 R56, RZ, RZ, RZ ;  /* 0x000000ffff387224 */ /* 0x000fe200078e00ff */
[----:B------:R-:W-:-:S07]  /*b210*/  LOP3.LUT R99, R70, R58, R57, 0x96, !PT ;  /* 0x0000003a46637212 */ /* 0x000fce00078e9639 */
.L_x_6598:
[----:B------:R-:W-:Y:S05]  /*b220*/  BSYNC.RECONVERGENT B2 ;  /* 0x0000000000027941 */ /* 0x000fea0003800200 */
.L_x_6597:
        /* <DEDUP_REMOVED lines=9> */
.L_x_6596:
[----:B------:R-:W-:Y:S05]  /*b2c0*/  BSYNC.RECONVERGENT B1 ;  /* 0x0000000000017941 */ /* 0x000fea0003800200 */
.L_x_6595:
        /* <DEDUP_REMOVED lines=18> */
.L_x_6606:
        /* <DEDUP_REMOVED lines=13> */
.L_x_6608:
[----:B------:R-:W-:Y:S05]  /*b4c0*/  BSYNC.RECONVERGENT B3 ;  /* 0x0000000000037941 */ /* 0x000fea0003800200 */
.L_x_6607:
        /* <DEDUP_REMOVED lines=43> */
.L_x_6605:
[----:B------:R-:W-:Y:S05]  /*b780*/  BSYNC.RECONVERGENT B2 ;  /* 0x0000000000027941 */ /* 0x000fea0003800200 */
.L_x_6604:
        /* <DEDUP_REMOVED lines=9> */
.L_x_6603:
[----:B------:R-:W-:Y:S05]  /*b820*/  BSYNC.RECONVERGENT B1 ;  /* 0x0000000000017941 */ /* 0x000fea0003800200 */
.L_x_6602:
        /* <DEDUP_REMOVED lines=18> */
.L_x_6613:
        /* <DEDUP_REMOVED lines=13> */
.L_x_6615:
[----:B------:R-:W-:Y:S05]  /*ba20*/  BSYNC.RECONVERGENT B3 ;  /* 0x0000000000037941 */ /* 0x000fea0003800200 */
.L_x_6614:
        /* <DEDUP_REMOVED lines=43> */
.L_x_6612:
[----:B------:R-:W-:Y:S05]  /*bce0*/  BSYNC.RECONVERGENT B2 ;  /* 0x0000000000027941 */ /* 0x000fea0003800200 */
.L_x_6611:
        /* <DEDUP_REMOVED lines=9> */
.L_x_6610:
[----:B------:R-:W-:Y:S05]  /*bd80*/  BSYNC.RECONVERGENT B1 ;  /* 0x0000000000017941 */ /* 0x000fea0003800200 */
.L_x_6609:
        /* <DEDUP_REMOVED lines=18> */
.L_x_6620:
        /* <DEDUP_REMOVED lines=13> */
.L_x_6622:
[----:B------:R-:W-:Y:S05]  /*bf80*/  BSYNC.RECONVERGENT B3 ;  /* 0x0000000000037941 */ /* 0x000fea0003800200 */
.L_x_6621:
        /* <DEDUP_REMOVED lines=42> */
[----:B------:R-:W-:-:S07]  /*c230*/  MOV R98, R56 ;  /* 0x0000003800627202 */ /* 0x000fce0000000f00 */
.L_x_6619:
[----:B------:R-:W-:Y:S05]  /*c240*/  BSYNC.RECONVERGENT B2 ;  /* 0x0000000000027941 */ /* 0x000fea0003800200 */
.L_x_6618:
        /* <DEDUP_REMOVED lines=9> */
.L_x_6617:
[----:B------:R-:W-:Y:S05]  /*c2e0*/  BSYNC.RECONVERGENT B1 ;  /* 0x0000000000017941 */ /* 0x000fea0003800200 */
.L_x_6616:
[----:B------:R-:W-:Y:S02]  /*c2f0*/  F2FP.F16.F32.PACK_AB R59, RZ, R92 ;  /* 0x0000005cff3b723e */ /* 0x000fe400000000ff */
[----:B------:R-:W-:Y:S02]  /*c300*/  PRMT R58, R106, 0x5410, R107 ;  /* 0x000054106a3a7816 */ /* 0x000fe4000000006b */
[----:B------:R-:W-:Y:S02]  /*c310*/  PRMT R57, R104, 0x5410, R105 ;  /* 0x0000541068397816 */ /* 0x000fe40000000069 */
[----:B------:R-:W-:Y:S02]  /*c320*/  PRMT R56, R103, 0x5410, R102 ;  /* 0x0000541067387816 */ /* 0x000fe40000000066 */
[----:B------:R-:W-:-:S07]  /*c330*/  PRMT R59, R108, 0x5410, R59 ;  /* 0x000054106c3b7816 */ /* 0x000fce000000003b */
.L_x_6566:
[----:B------:R-:W-:Y:S01]  /*c340*/  VIADD R95, R123, 0x20 ;  /* 0x000000207b5f7836 */ /* 0x000fe20000000000 */
[----:B------:R-:W-:Y:S03]  /*c350*/  BSSY.RECONVERGENT B1, `(.L_x_6623) ;  /* 0x0000018000017945 */ /* 0x000fe60003800200 */
[----:B------:R-:W-:-:S05]  /*c360*/  IMAD.WIDE.U32 R94, R95, 0x10, R80 ;  /* 0x000000105f5e7825 */ /* 0x000fca00078e0050 */
        /* <DEDUP_REMOVED lines=22> */
.L_x_6624:
[----:B------:R-:W-:Y:S05]  /*c4d0*/  BSYNC.RECONVERGENT B1 ;  /* 0x0000000000017941 */ /* 0x000fea0003800200 */
.L_x_6623:
[----:B------:R-:W-:Y:S04]  /*c4e0*/  BSSY.RECONVERGENT B1, `(.L_x_6625) ;  /* 0x0000006000017945 */ /* 0x000fe80003800200 */
[----:B------:R-:W-:Y:S05]  /*c4f0*/  @!P1 BRA `(.L_x_6626) ;  /* 0x0000000000109947 */ /* 0x000fea0003800000 */
[----:B-----5:R-:W2:Y:S01]  /*c500*/  LDC.64 R52, c[0x0][0x390] ;  /* 0x0000e400ff347b82 */ /* 0x020ea20000000a00 */
[----:B------:R-:W-:-:S04]  /*c510*/  VIADD R55, R119, 0x40 ;  /* 0x0000004077377836 */ /* 0x000fc80000000000 */
[----:B--2---:R-:W-:-:S06]  /*c520*/  IMAD.WIDE.U32 R52, R55, 0x10, R52 ;  /* 0x0000001037347825 */ /* 0x004fcc00078e0034 */
[----:B------:R-:W5:Y:S02]  /*c530*/  LDG.E.128 R52, desc[UR8][R52.64] ;  /* 0x0000000834347981 */ /* 0x000f64000c1e1d00 */
.L_x_6626:
[----:B------:R-:W-:Y:S05]  /*c540*/  BSYNC.RECONVERGENT B1 ;  /* 0x0000000000017941 */ /* 0x000fea0003800200 */
.L_x_6625:
        /* <DEDUP_REMOVED lines=27> */
.L_x_6632:
        /* <DEDUP_REMOVED lines=13> */
.L_x_6634:
[----:B------:R-:W-:Y:S05]  /*c7d0*/  BSYNC.RECONVERGENT B3 ;  /* 0x0000000000037941 */ /* 0x000fea0003800200 */
.L_x_6633:
        /* <DEDUP_REMOVED lines=39> */
[----:B------:R-:W-:-:S04]  /*ca50*/  LOP3.LUT R79, R71, R102, R101, 0x96, !PT ;  /* 0x00000066474f7212 */ /* 0x000fc800078e9665 */
[----:B------:R-:W-:-:S07]  /*ca60*/  LOP3.LUT R99, R70, R96, R95, 0x96, !PT ;  /* 0x0000006046637212 */ /* 0x000fce00078e965f */
.L_x_6631:
[----:B------:R-:W-:Y:S05]  /*ca70*/  BSYNC.RECONVERGENT B2 ;  /* 0x0000000000027941 */ /* 0x000fea0003800200 */
.L_x_6630:
        /* <DEDUP_REMOVED lines=11> */
.L_x_6629:
[----:B------:R-:W-:Y:S05]  /*cb30*/  BSYNC.RECONVERGENT B1 ;  /* 0x0000000000017941 */ /* 0x000fea0003800200 */
.L_x_6628:
        /* <DEDUP_REMOVED lines=22> */
.L_x_6639:
        /* <DEDUP_REMOVED lines=13> */
.L_x_6641:
[----:B------:R-:W-:Y:S05]  /*cd70*/  BSYNC.RECONVERGENT B3 ;  /* 0x0000000000037941 */ /* 0x000fea0003800200 */
.L_x_6640:
        /* <DEDUP_REMOVED lines=41> */
[----:B------:R-:W-:-:S07]  /*d010*/  MOV R106, R96 ;  /* 0x00000060006a7202 */ /* 0x000fce0000000f00 */
.L_x_6638:
[----:B------:R-:W-:Y:S05]  /*d020*/  BSYNC.RECONVERGENT B2 ;  /* 0x0000000000027941 */ /* 0x000fea0003800200 */
.L_x_6637:
        /* <DEDUP_REMOVED lines=11> */
.L_x_6636:
[----:B------:R-:W-:Y:S05]  /*d0e0*/  BSYNC.RECONVERGENT B1 ;  /* 0x0000000000017941 */ /* 0x000fea0003800200 */
.L_x_6635:
        /* <DEDUP_REMOVED lines=22> */
.L_x_6646:
        /* <DEDUP_REMOVED lines=13> */
.L_x_6648:
[----:B------:R-:W-:Y:S05]  /*d320*/  BSYNC.RECONVERGENT B3 ;  /* 0x0000000000037941 */ /* 0x000fea0003800200 */
.L_x_6647:
        /* <DEDUP_REMOVED lines=39> */
[----:B------:R-:W-:Y:S01]  /*d5a0*/  HFMA2 R101, -RZ, RZ, 0, 0 ;  /* 0x00000000ff657431 */ /* 0x000fe200000001ff */
[----:B------:R-:W-:Y:S02]  /*d5b0*/  LOP3.LUT R99, R70, R102, R99, 0x96, !PT ;  /* 0x0000006646637212 */ /* 0x000fe400078e9663 */
[----:B------:R-:W-:-:S07]  /*d5c0*/  MOV R56, R98 ;  /* 0x0000006200387202 */ /* 0x000fce0000000f00 */
.L_x_6645:
[----:B------:R-:W-:Y:S05]  /*d5d0*/  BSYNC.RECONVERGENT B2 ;  /* 0x0000000000027941 */ /* 0x000fea0003800200 */
.L_x_6644:
        /* <DEDUP_REMOVED lines=11> */
.L_x_6643:
[----:B------:R-:W-:Y:S05]  /*d690*/  BSYNC.RECONVERGENT B1 ;  /* 0x0000000000017941 */ /* 0x000fea0003800200 */
.L_x_6642:
        /* <DEDUP_REMOVED lines=22> */
.L_x_6653:
        /* <DEDUP_REMOVED lines=13> */
.L_x_6655:
[----:B------:R-:W-:Y:S05]  /*d8d0*/  BSYNC.RECONVERGENT B3 ;  /* 0x0000000000037941 */ /* 0x000fea0003800200 */
.L_x_6654:
        /* <DEDUP_REMOVED lines=41> */
[----:B------:R-:W-:-:S07]  /*db70*/  LOP3.LUT R99, R70, R104, R99, 0x96, !PT ;  /* 0x0000006846637212 */ /* 0x000fce00078e9663 */
.L_x_6652:
[----:B------:R-:W-:Y:S05]  /*db80*/  BSYNC.RECONVERGENT B2 ;  /* 0x0000000000027941 */ /* 0x000fea0003800200 */
.L_x_6651:
        /* <DEDUP_REMOVED lines=11> */
.L_x_6650:
[----:B------:R-:W-:Y:S05]  /*dc40*/  BSYNC.RECONVERGENT B1 ;  /* 0x0000000000017941 */ /* 0x000fea0003800200 */
.L_x_6649:
        /* <DEDUP_REMOVED lines=22> */
.L_x_6660:
        /* <DEDUP_REMOVED lines=13> */
.L_x_6662:
[----:B------:R-:W-:Y:S05]  /*de80*/  BSYNC.RECONVERGENT B3 ;  /* 0x0000000000037941 */ /* 0x000fea0003800200 */
.L_x_6661:
        /* <DEDUP_REMOVED lines=42> */
.L_x_6659:
[----:B------:R-:W-:Y:S05]  /*e130*/  BSYNC.RECONVERGENT B2 ;  /* 0x0000000000027941 */ /* 0x000fea0003800200 */
.L_x_6658:
        /* <DEDUP_REMOVED lines=11> */
.L_x_6657:
[----:B------:R-:W-:Y:S05]  /*e1f0*/  BSYNC.RECONVERGENT B1 ;  /* 0x0000000000017941 */ /* 0x000fea0003800200 */
.L_x_6656:
        /* <DEDUP_REMOVED lines=22> */
.L_x_6667:
        /* <DEDUP_REMOVED lines=13> */
.L_x_6669:
[----:B------:R-:W-:Y:S05]  /*e430*/  BSYNC.RECONVERGENT B3 ;  /* 0x0000000000037941 */ /* 0x000fea0003800200 */
.L_x_6668:
        /* <DEDUP_REMOVED lines=42> */
.L_x_6666:
[----:B------:R-:W-:Y:S05]  /*e6e0*/  BSYNC.RECONVERGENT B2 ;  /* 0x0000000000027941 */ /* 0x000fea0003800200 */
.L_x_6665:
        /* <DEDUP_REMOVED lines=11> */
.L_x_6664:
[----:B------:R-:W-:Y:S05]  /*e7a0*/  BSYNC.RECONVERGENT B1 ;  /* 0x0000000000017941 */ /* 0x000fea0003800200 */
.L_x_6663:
        /* <DEDUP_REMOVED lines=22> */
.L_x_6674:
        /* <DEDUP_REMOVED lines=13> */
.L_x_6676:
[----:B------:R-:W-:Y:S05]  /*e9e0*/  BSYNC.RECONVERGENT B3 ;  /* 0x0000000000037941 */ /* 0x000fea0003800200 */
.L_x_6675:
        /* <DEDUP_REMOVED lines=42> */
.L_x_6673:
[----:B------:R-:W-:Y:S05]  /*ec90*/  BSYNC.RECONVERGENT B2 ;  /* 0x0000000000027941 */ /* 0x000fea0003800200 */
.L_x_6672:
        /* <DEDUP_REMOVED lines=11> */
.L_x_6671:
[----:B------:R-:W-:Y:S05]  /*ed50*/  BSYNC.RECONVERGENT B1 ;  /* 0x0000000000017941 */ /* 0x000fea0003800200 */
.L_x_6670:
        /* <DEDUP_REMOVED lines=22> */
.L_x_6681:
        /* <DEDUP_REMOVED lines=13> */
.L_x_6683:
[----:B------:R-:W-:Y:S05]  /*ef90*/  BSYNC.RECONVERGENT B3 ;  /* 0x0000000000037941 */ /* 0x000fea0003800200 */
.L_x_6682:
        /* <DEDUP_REMOVED lines=42> */
.L_x_6680:
[----:B------:R-:W-:Y:S05]  /*f240*/  BSYNC.RECONVERGENT B2 ;  /* 0x0000000000027941 */ /* 0x000fea0003800200 */
.L_x_6679:
        /* <DEDUP_REMOVED lines=11> */
.L_x_6678:
[----:B------:R-:W-:Y:S05]  /*f300*/  BSYNC.RECONVERGENT B1 ;  /* 0x0000000000017941 */ /* 0x000fea0003800200 */
.L_x_6677:
[----:B------:R-:W-:Y:S02]  /*f310*/  F2FP.F16.F32.PACK_AB R59, RZ, R105 ;  /* 0x00000069ff3b723e */ /* 0x000fe400000000ff */
[----:B------:R-:W-:Y:S02]  /*f320*/  PRMT R58, R113, 0x5410, R58 ;  /* 0x00005410713a7816 */ /* 0x000fe4000000003a */
[----:B------:R-:W-:Y:S02]  /*f330*/  PRMT R57, R111, 0x5410, R112 ;  /* 0x000054106f397816 */ /* 0x000fe40000000070 */
[----:B------:R-:W-:Y:S02]  /*f340*/  PRMT R56, R107, 0x5410, R110 ;  /* 0x000054106b387816 */ /* 0x000fe4000000006e */
[----:B------:R-:W-:Y:S01]  /*f350*/  PRMT R59, R116, 0x5410, R59 ;  /* 0x00005410743b7816 */ /* 0x000fe2000000003b */
[----:B------:R-:W-:Y:S06]  /*f360*/  BRA `(.L_x_6684) ;  /* 0x0000002800bc7947 */ /* 0x000fec0003800000 */
.L_x_6627:
[----:B------:R-:W-:Y:S01]  /*f370*/  BSSY.RECONVERGENT B1, `(.L_x_6685) ;  /* 0x0000056000017945 */ /* 0x000fe20003800200 */
[----:B0-----:R-:W-:Y:S01]  /*f380*/  MOV R95, RZ ;  /* 0x000000ff005f7202 */ /* 0x001fe20000000f00 */
        /* <DEDUP_REMOVED lines=19> */
.L_x_6689:
        /* <DEDUP_REMOVED lines=13> */
.L_x_6691:
[----:B------:R-:W-:Y:S05]  /*f590*/  BSYNC.RECONVERGENT B3 ;  /* 0x0000000000037941 */ /* 0x000fea0003800200 */
.L_x_6690:
        /* <DEDUP_REMOVED lines=40> */
[----:B------:R-:W-:-:S07]  /*f820*/  HFMA2 R56, -RZ, RZ, 0, 0 ;  /* 0x00000000ff387431 */ /* 0x000fce00000001ff */
.L_x_6688:
[----:B------:R-:W-:Y:S05]  /*f830*/  BSYNC.RECONVERGENT B2 ;  /* 0x0000000000027941 */ /* 0x000fea0003800200 */
.L_x_6687:
        /* <DEDUP_REMOVED lines=9> */
.L_x_6686:
[----:B------:R-:W-:Y:S05]  /*f8d0*/  BSYNC.RECONVERGENT B1 ;  /* 0x0000000000017941 */ /* 0x000fea0003800200 */
.L_x_6685:
        /* <DEDUP_REMOVED lines=18> */
.L_x_6696:
        /* <DEDUP_REMOVED lines=13> */
.L_x_6698:
[----:B------:R-:W-:Y:S05]  /*fad0*/  BSYNC.RECONVERGENT B3 ;  /* 0x0000000000037941 */ /* 0x000fea0003800200 */
.L_x_6697:
        /* <DEDUP_REMOVED lines=42> */
.L_x_6695:
[----:B------:R-:W-:Y:S05]  /*fd80*/  BSYNC.RECONVERGENT B2 ;  /* 0x0000000000027941 */ /* 0x000fea0003800200 */
.L_x_6694:
        /* <DEDUP_REMOVED lines=9> */
.L_x_6693:
[----:B------:R-:W-:Y:S05]  /*fe20*/  BSYNC.RECONVERGENT B1 ;  /* 0x0000000000017941 */ /* 0x000fea0003800200 */
.L_x_6692:
        /* <DEDUP_REMOVED lines=18> */
.L_x_6703:
        /* <DEDUP_REMOVED lines=13> */
.L_x_6705:
[----:B------:R-:W-:Y:S05]  /*10020*/  BSYNC.RECONVERGENT B3 ;  /* 0x0000000000037941 */ /* 0x000fea0003800200 */
.L_x_6704:
        /* <DEDUP_REMOVED lines=42> */
.L_x_6702:
[----:B------:R-:W-:Y:S05]  /*102d0*/  BSYNC.RECONVERGENT B2 ;  /* 0x0000000000027941 */ /* 0x000fea0003800200 */
.L_x_6701:
        /* <DEDUP_REMOVED lines=9> */
.L_x_6700:
[----:B------:R-:W-:Y:S05]  /*10370*/  BSYNC.RECONVERGENT B1 ;  /* 0x0000000000017941 */ /* 0x000fea0003800200 */
.L_x_6699:
        /* <DEDUP_REMOVED lines=18> */
.L_x_6710:
        /* <DEDUP_REMOVED lines=13> */
.L_x_6712:
[----:B------:R-:W-:Y:S05]  /*10570*/  BSYNC.RECONVERGENT B3 ;  /* 0x0000000000037941 */ /* 0x000fea0003800200 */
.L_x_6711:
        /* <DEDUP_REMOVED lines=42> */
.L_x_6709:
[----:B------:R-:W-:Y:S05]  /*10820*/  BSYNC.RECONVERGENT B2 ;  /* 0x0000000000027941 */ /* 0x000fea0003800200 */
.L_x_6708:
        /* <DEDUP_REMOVED lines=9> */
.L_x_6707:
[----:B------:R-:W-:Y:S05]  /*108c0*/  BSYNC.RECONVERGENT B1 ;  /* 0x0000000000017941 */ /* 0x000fea0003800200 */
.L_x_6706:
        /* <DEDUP_REMOVED lines=18> */
.L_x_6717:
        /* <DEDUP_REMOVED lines=13> */
.L_x_6719:
[----:B------:R-:W-:Y:S05]  /*10ac0*/  BSYNC.RECONVERGENT B3 ;  /* 0x0000000000037941 */ /* 0x000fea0003800200 */
.L_x_6718:
        /* <DEDUP_REMOVED lines=42> */
.L_x_6716:
[----:B------:R-:W-:Y:S05]  /*10d70*/  BSYNC.RECONVERGENT B2 ;  /* 0x0000000000027941 */ /* 0x000fea0003800200 */
.L_x_6715:
        /* <DEDUP_REMOVED lines=9> */
.L_x_6714:
[----:B------:R-:W-:Y:S05]  /*10e10*/  BSYNC.RECONVERGENT B1 ;  /* 0x0000000000017941 */ /* 0x000fea0003800200 */
.L_x_6713:
        /* <DEDUP_REMOVED lines=18> */
.L_x_6724:
        /* <DEDUP_REMOVED lines=13> */
.L_x_6726:
[----:B------:R-:W-:Y:S05]  /*11010*/  BSYNC.RECONVERGENT B3 ;  /* 0x0000000000037941 */ /* 0x000fea0003800200 */
.L_x_6725:
        /* <DEDUP_REMOVED lines=42> */
.L_x_6723:
[----:B------:R-:W-:Y:S05]  /*112c0*/  BSYNC.RECONVERGENT B2 ;  /* 0x0000000000027941 */ /* 0x000fea0003800200 */
.L_x_6722:
        /* <DEDUP_REMOVED lines=9> */
.L_x_6721:
[----:B------:R-:W-:Y:S05]  /*11360*/  BSYNC.RECONVERGENT B1 ;  /* 0x0000000000017941 */ /* 0x000fea0003800200 */
.L_x_6720:
        /* <DEDUP_REMOVED lines=18> */
.L_x_6731:
        /* <DEDUP_REMOVED lines=13> */
.L_x_6733:
[----:B------:R-:W-:Y:S05]  /*11560*/  BSYNC.RECONVERGENT B3 ;  /* 0x0000000000037941 */ /* 0x000fea0003800200 */
.L_x_6732:
        /* <DEDUP_REMOVED lines=42> */
.L_x_6730:
[----:B------:R-:W-:Y:S05]  /*11810*/  BSYNC.RECONVERGENT B2 ;  /* 0x0000000000027941 */ /* 0x000fea0003800200 */
.L_x_6729:
        /* <DEDUP_REMOVED lines=9> */
.L_x_6728:
[----:B------:R-:W-:Y:S05]  /*118b0*/  BSYNC.RECONVERGENT B1 ;  /* 0x0000000000017941 */ /* 0x000fea0003800200 */
.L_x_6727:
        /* <DEDUP_REMOVED lines=18> */
.L_x_6738:
        /* <DEDUP_REMOVED lines=13> */
.L_x_6740:
[----:B------:R-:W-:Y:S05]  /*11ab0*/  BSYNC.RECONVERGENT B3 ;  /* 0x0000000000037941 */ /* 0x000fea0003800200 */
.L_x_6739:
        /* <DEDUP_REMOVED lines=39> */
[----:B------:R-:W-:Y:S01]  /*11d30*/  LOP3.LUT R99, R70, R58, R57, 0x96, !PT ;  /* 0x0000003a46637212 */ /* 0x000fe200078e9639 */
[----:B------:R-:W-:Y:S01]  /*11d40*/  IMAD.MOV.U32 R57, RZ, RZ, R94 ;  /* 0x000000ffff397224 */ /* 0x000fe200078e005e */
[----:B------:R-:W-:-:S07]  /*11d50*/  MOV R94, R56 ;  /* 0x00000038005e7202 */ /* 0x000fce0000000f00 */
.L_x_6737:
[----:B------:R-:W-:Y:S05]  /*11d60*/  BSYNC.RECONVERGENT B2 ;  /* 0x0000000000027941 */ /* 0x000fea0003800200 */
.L_x_6736:
        /* <DEDUP_REMOVED lines=9> */
.L_x_6735:
[----:B------:R-:W-:Y:S05]  /*11e00*/  BSYNC.RECONVERGENT B1 ;  /* 0x0000000000017941 */ /* 0x000fea0003800200 */
.L_x_6734:
[----:B------:R-:W-:Y:S02]  /*11e10*/  F2FP.F16.F32.PACK_AB R59, RZ, R105 ;  /* 0x00000069ff3b723e */ /* 0x000fe400000000ff */
[----:B------:R-:W-:Y:S02]  /*11e20*/  PRMT R58, R111, 0x5410, R112 ;  /* 0x000054106f3a7816 */ /* 0x000fe40000000070 */
[----:B------:R-:W-:Y:S02]  /*11e30*/  PRMT R57, R110, 0x5410, R109 ;  /* 0x000054106e397816 */ /* 0x000fe4000000006d */
[----:B------:R-:W-:Y:S02]  /*11e40*/  PRMT R56, R108, 0x5410, R107 ;  /* 0x000054106c387816 */ /* 0x000fe4000000006b */
[----:B------:R-:W-:-:S07]  /*11e50*/  PRMT R59, R113, 0x5410, R59 ;  /* 0x00005410713b7816 */ /* 0x000fce000000003b */
.L_x_6684:
        /* <DEDUP_REMOVED lines=26> */
.L_x_6742:
[----:B------:R-:W-:Y:S05]  /*12000*/  BSYNC.RECONVERGENT B1 ;  /* 0x0000000000017941 */ /* 0x000fea0003800200 */
.L_x_6741:
[----:B------:R-:W-:Y:S04]  /*12010*/  BSSY.RECONVERGENT B1, `(.L_x_6743) ;  /* 0x0000006000017945 */ /* 0x000fe80003800200 */
[----:B------:R-:W-:Y:S05]  /*12020*/  @!P1 BRA `(.L_x_6744) ;  /* 0x0000000000109947 */ /* 0x000fea0003800000 */
[----:B-----5:R-:W2:Y:S01]  /*12030*/  LDC.64 R52, c[0x0][0x390] ;  /* 0x0000e400ff347b82 */ /* 0x020ea20000000a00 */
[----:B------:R-:W-:-:S05]  /*12040*/  IADD3 R55, PT, PT, R119, 0x60, RZ ;  /* 0x0000006077377810 */ /* 0x000fca0007ffe0ff */
[----:B--2---:R-:W-:-:S06]  /*12050*/  IMAD.WIDE.U32 R52, R55, 0x10, R52 ;  /* 0x0000001037347825 */ /* 0x004fcc00078e0034 */
[----:B------:R-:W5:Y:S02]  /*12060*/  LDG.E.128 R52, desc[UR8][R52.64] ;  /* 0x0000000834347981 */ /* 0x000f64000c1e1d00 */
.L_x_6744:
[----:B------:R-:W-:Y:S05]  /*12070*/  BSYNC.RECONVERGENT B1 ;  /* 0x0000000000017941 */ /* 0x000fea0003800200 */
.L_x_6743:
[----:B------:R-:W-:Y:S05]  /*12080*/  @!P0 BRA `(.L_x_6745) ;  /* 0x0000002c00888947 */ /* 0x000fea0003800000 */
[----:B01----:R-:W0:Y:S01]  /*12090*/  LDC.64 R56, c[0x0][0x3a0] ;  /* 0x0000e800ff387b82 */ /* 0x003e220000000a00 */
[----:B------:R-:W-:-:S04]  /*120a0*/  VIADD R59, R123, 0x60 ;  /* 0x000000607b3b7836 */ /* 0x000fc80000000000 */
        /* <DEDUP_REMOVED lines=24> */
.L_x_6750:
        /* <DEDUP_REMOVED lines=13> */
.L_x_6752:
[----:B------:R-:W-:Y:S05]  /*12300*/  BSYNC.RECONVERGENT B3 ;  /* 0x0000000000037941 */ /* 0x000fea0003800200 */
.L_x_6751:
        /* <DEDUP_REMOVED lines=42> */
.L_x_6749:
[----:B------:R-:W-:Y:S05]  /*125b0*/  BSYNC.RECONVERGENT B2 ;  /* 0x0000000000027941 */ /* 0x000fea0003800200 */
.L_x_6748:
        /* <DEDUP_REMOVED lines=11> */
.L_x_6747:
[----:B------:R-:W-:Y:S05]  /*12670*/  BSYNC.RECONVERGENT B1 ;  /* 0x0000000000017941 */ /* 0x000fea0003800200 */
.L_x_6746:
        /* <DEDUP_REMOVED lines=22> */
.L_x_6757:
        /* <DEDUP_REMOVED lines=13> */
.L_x_6759:
[----:B------:R-:W-:Y:S05]  /*128b0*/  BSYNC.RECONVERGENT B3 ;  /* 0x0000000000037941 */ /* 0x000fea0003800200 */
.L_x_6758:
        /* <DEDUP_REMOVED lines=42> */
.L_x_6756:
[----:B------:R-:W-:Y:S05]  /*12b60*/  BSYNC.RECONVERGENT B2 ;  /* 0x0000000000027941 */ /* 0x000fea0003800200 */
.L_x_6755:
        /* <DEDUP_REMOVED lines=11> */
.L_x_6754:
[----:B------:R-:W-:Y:S05]  /*12c20*/  BSYNC.RECONVERGENT B1 ;  /* 0x0000000000017941 */ /* 0x000fea0003800200 */
.L_x_6753:
        /* <DEDUP_REMOVED lines=22> */
.L_x_6764:
        /* <DEDUP_REMOVED lines=13> */
.L_x_6766:
[----:B------:R-:W-:Y:S05]  /*12e60*/  BSYNC.RECONVERGENT B3 ;  /* 0x0000000000037941 */ /* 0x000fea0003800200 */
.L_x_6765:
        /* <DEDUP_REMOVED lines=42> */
.L_x_6763:
[----:B------:R-:W-:Y:S05]  /*13110*/  BSYNC.RECONVERGENT B2 ;  /* 0x0000000000027941 */ /* 0x000fea0003800200 */
.L_x_6762:
        /* <DEDUP_REMOVED lines=11> */
.L_x_6761:
[----:B------:R-:W-:Y:S05]  /*131d0*/  BSYNC.RECONVERGENT B1 ;  /* 0x0000000000017941 */ /* 0x000fea0003800200 */
.L_x_6760:
        /* <DEDUP_REMOVED lines=22> */
.L_x_6771:
        /* <DEDUP_REMOVED lines=13> */
.L_x_6773:
[----:B------:R-:W-:Y:S05]  /*13410*/  BSYNC.RECONVERGENT B3 ;  /* 0x0000000000037941 */ /* 0x000fea0003800200 */
.L_x_6772:
        /* <DEDUP_REMOVED lines=42> */
.L_x_6770:
[----:B------:R-:W-:Y:S05]  /*136c0*/  BSYNC.RECONVERGENT B2 ;  /* 0x0000000000027941 */ /* 0x000fea0003800200 */
.L_x_6769:
        /* <DEDUP_REMOVED lines=11> */
.L_x_6768:
[----:B------:R-:W-:Y:S05]  /*13780*/  BSYNC.RECONVERGENT B1 ;  /* 0x0000000000017941 */ /* 0x000fea0003800200 */
.L_x_6767:
        /* <DEDUP_REMOVED lines=22> */
.L_x_6778:
        /* <DEDUP_REMOVED lines=13> */
.L_x_6780:
[----:B------:R-:W-:Y:S05]  /*139c0*/  BSYNC.RECONVERGENT B3 ;  /* 0x0000000000037941 */ /* 0x000fea0003800200 */
.L_x_6779:
        /* <DEDUP_REMOVED lines=42> */
.L_x_6777:
[----:B------:R-:W-:Y:S05]  /*13c70*/  BSYNC.RECONVERGENT B2 ;  /* 0x0000000000027941 */ /* 0x000fea0003800200 */
.L_x_6776:
        /* <DEDUP_REMOVED lines=11> */
.L_x_6775:
[----:B------:R-:W-:Y:S05]  /*13d30*/  BSYNC.RECONVERGENT B1 ;  /* 0x0000000000017941 */ /* 0x000fea0003800200 */
.L_x_6774:
        /* <DEDUP_REMOVED lines=22> */
.L_x_6785:
        /* <DEDUP_REMOVED lines=13> */
.L_x_6787:
[----:B------:R-:W-:Y:S05]  /*13f70*/  BSYNC.RECONVERGENT B3 ;  /* 0x0000000000037941 */ /* 0x000fea0003800200 */
.L_x_6786:
        /* <DEDUP_REMOVED lines=42> */
.L_x_6784:
[----:B------:R-:W-:Y:S05]  /*14220*/  BSYNC.RECONVERGENT B2 ;  /* 0x0000000000027941 */ /* 0x000fea0003800200 */
.L_x_6783:
        /* <DEDUP_REMOVED lines=11> */
.L_x_6782:
[----:B------:R-:W-:Y:S05]  /*142e0*/  BSYNC.RECONVERGENT B1 ;  /* 0x0000000000017941 */ /* 0x000fea0003800200 */
.L_x_6781:
        /* <DEDUP_REMOVED lines=22> */
.L_x_6792:
        /* <DEDUP_REMOVED lines=13> */
.L_x_6794:
[----:B------:R-:W-:Y:S05]  /*14520*/  BSYNC.RECONVERGENT B3 ;  /* 0x0000000000037941 */ /* 0x000fea0003800200 */
.L_x_6793:
        /* <DEDUP_REMOVED lines=42> */
.L_x_6791:
[----:B------:R-:W-:Y:S05]  /*147d0*/  BSYNC.RECONVERGENT B2 ;  /* 0x0000000000027941 */ /* 0x000fea0003800200 */
.L_x_6790:
        /* <DEDUP_REMOVED lines=11> */
.L_x_6789:
[----:B------:R-:W-:Y:S05]  /*14890*/  BSYNC.RECONVERGENT B1 ;  /* 0x0000000000017941 */ /* 0x000fea0003800200 */
.L_x_6788:
        /* <DEDUP_REMOVED lines=22> */
.L_x_6799:
        /* <DEDUP_REMOVED lines=13> */
.L_x_6801:
[----:B------:R-:W-:Y:S05]  /*14ad0*/  BSYNC.RECONVERGENT B3 ;  /* 0x0000000000037941 */ /* 0x000fea0003800200 */
.L_x_6800:
        /* <DEDUP_REMOVED lines=42> */
.L_x_6798:
[----:B------:R-:W-:Y:S05]  /*14d80*/  BSYNC.RECONVERGENT B2 ;  /* 0x0000000000027941 */ /* 0x000fea0003800200 */
.L_x_6797:
        /* <DEDUP_REMOVED lines=11> */
.L_x_6796:
[----:B------:R-:W-:Y:S05]  /*14e40*/  BSYNC.RECONVERGENT B1 ;  /* 0x0000000000017941 */ /* 0x000fea0003800200 */
.L_x_6795:
[----:B------:R-:W-:Y:S02]  /*14e50*/  F2FP.F16.F32.PACK_AB R59, RZ, R113 ;  /* 0x00000071ff3b723e */ /* 0x000fe400000000ff */
[----:B------:R-:W-:Y:S02]  /*14e60*/  PRMT R58, R124, 0x5410, R58 ;  /* 0x000054107c3a7816 */ /* 0x000fe4000000003a */
[----:B------:R-:W-:Y:S02]  /*14e70*/  PRMT R57, R120, 0x5410, R121 ;  /* 0x0000541078397816 */ /* 0x000fe40000000079 */
[----:B------:R-:W-:Y:S02]  /*14e80*/  PRMT R56, R94, 0x5410, R118 ;  /* 0x000054105e387816 */ /* 0x000fe40000000076 */
[----:B------:R-:W-:Y:S01]  /*14e90*/  PRMT R59, R126, 0x5410, R59 ;  /* 0x000054107e3b7816 */ /* 0x000fe2000000003b */
[----:B------:R-:W-:Y:S06]  /*14ea0*/  BRA `(.L_x_6802) ;  /* 0x0000002800c07947 */ /* 0x000fec0003800000 */
.L_x_6745:
        /* <DEDUP_REMOVED lines=21> */
.L_x_6807:
        /* <DEDUP_REMOVED lines=13> */
.L_x_6809:
[----:B------:R-:W-:Y:S05]  /*150d0*/  BSYNC.RECONVERGENT B3 ;  /* 0x0000000000037941 */ /* 0x000fea0003800200 */
.L_x_6808:
        /* <DEDUP_REMOVED lines=42> */
.L_x_6806:
[----:B------:R-:W-:Y:S05]  /*15380*/  BSYNC.RECONVERGENT B2 ;  /* 0x0000000000027941 */ /* 0x000fea0003800200 */
.L_x_6805:
        /* <DEDUP_REMOVED lines=9> */
.L_x_6804:
[----:B------:R-:W-:Y:S05]  /*15420*/  BSYNC.RECONVERGENT B1 ;  /* 0x0000000000017941 */ /* 0x000fea0003800200 */
.L_x_6803:
        /* <DEDUP_REMOVED lines=18> */
.L_x_6814:
        /* <DEDUP_REMOVED lines=13> */
.L_x_6816:
[----:B------:R-:W-:Y:S05]  /*15620*/  BSYNC.RECONVERGENT B3 ;  /* 0x0000000000037941 */ /* 0x000fea0003800200 */
.L_x_6815:
        /* <DEDUP_REMOVED lines=42> */
.L_x_6813:
[----:B------:R-:W-:Y:S05]  /*158d0*/  BSYNC.RECONVERGENT B2 ;  /* 0x0000000000027941 */ /* 0x000fea0003800200 */
.L_x_6812:
        /* <DEDUP_REMOVED lines=9> */
.L_x_6811:
[----:B------:R-:W-:Y:S05]  /*15970*/  BSYNC.RECONVERGENT B1 ;  /* 0x0000000000017941 */ /* 0x000fea0003800200 */
.L_x_6810:
        /* <DEDUP_REMOVED lines=18> */
.L_x_6821:
        /* <DEDUP_REMOVED lines=13> */
.L_x_6823:
[----:B------:R-:W-:Y:S05]  /*15b70*/  BSYNC.RECONVERGENT B3 ;  /* 0x0000000000037941 */ /* 0x000fea0003800200 */
.L_x_6822:
        /* <DEDUP_REMOVED lines=42> */
.L_x_6820:
[----:B------:R-:W-:Y:S05]  /*15e20*/  BSYNC.RECONVERGENT B2 ;  /* 0x0000000000027941 */ /* 0x000fea0003800200 */
.L_x_6819:
        /* <DEDUP_REMOVED lines=9> */
.L_x_6818:
[----:B------:R-:W-:Y:S05]  /*15ec0*/  BSYNC.RECONVERGENT B1 ;  /* 0x0000000000017941 */ /* 0x000fea0003800200 */
.L_x_6817:
        /* <DEDUP_REMOVED lines=18> */
.L_x_6828:
        /* <DEDUP_REMOVED lines=13> */
.L_x_6830:
[----:B------:R-:W-:Y:S05]  /*160c0*/  BSYNC.RECONVERGENT B3 ;  /* 0x0000000000037941 */ /* 0x000fea0003800200 */
.L_x_6829:
        /* <DEDUP_REMOVED lines=42> */
.L_x_6827:
[----:B------:R-:W-:Y:S05]  /*16370*/  BSYNC.RECONVERGENT B2 ;  /* 0x0000000000027941 */ /* 0x000fea0003800200 */
.L_x_6826:
        /* <DEDUP_REMOVED lines=9> */
.L_x_6825:
[----:B------:R-:W-:Y:S05]  /*16410*/  BSYNC.RECONVERGENT B1 ;  /* 0x0000000000017941 */ /* 0x000fea0003800200 */
.L_x_6824:
        /* <DEDUP_REMOVED lines=18> */
.L_x_6835:
        /* <DEDUP_REMOVED lines=13> */
.L_x_6837:
[----:B------:R-:W-:Y:S05]  /*16610*/  BSYNC.RECONVERGENT B3 ;  /* 0x0000000000037941 */ /* 0x000fea0003800200 */
.L_x_6836:
        /* <DEDUP_REMOVED lines=42> */
.L_x_6834:
[----:B------:R-:W-:Y:S05]  /*168c0*/  BSYNC.RECONVERGENT B2 ;  /* 0x0000000000027941 */ /* 0x000fea0003800200 */
.L_x_6833:
        /* <DEDUP_REMOVED lines=9> */
.L_x_6832:
[----:B------:R-:W-:Y:S05]  /*16960*/  BSYNC.RECONVERGENT B1 ;  /* 0x0000000000017941 */ /* 0x000fea0003800200 */
.L_x_6831:
        /* <DEDUP_REMOVED lines=18> */
.L_x_6842:
        /* <DEDUP_REMOVED lines=13> */
.L_x_6844:
[----:B------:R-:W-:Y:S05]  /*16b60*/  BSYNC.RECONVERGENT B3 ;  /* 0x0000000000037941 */ /* 0x000fea0003800200 */
.L_x_6843:
        /* <DEDUP_REMOVED lines=42> */
.L_x_6841:
[----:B------:R-:W-:Y:S05]  /*16e10*/  BSYNC.RECONVERGENT B2 ;  /* 0x0000000000027941 */ /* 0x000fea0003800200 */
.L_x_6840:
        /* <DEDUP_REMOVED lines=9> */
.L_x_6839:
[----:B------:R-:W-:Y:S05]  /*16eb0*/  BSYNC.RECONVERGENT B1 ;  /* 0x0000000000017941 */ /* 0x000fea0003800200 */
.L_x_6838:
        /* <DEDUP_REMOVED lines=18> */
.L_x_6849:
        /* <DEDUP_REMOVED lines=13> */
.L_x_6851:
[----:B------:R-:W-:Y:S05]  /*170b0*/  BSYNC.RECONVERGENT B3 ;  /* 0x0000000000037941 */ /* 0x000fea0003800200 */
.L_x_6850:
        /* <DEDUP_REMOVED lines=42> */
.L_x_6848:
[----:B------:R-:W-:Y:S05]  /*17360*/  BSYNC.RECONVERGENT B2 ;  /* 0x0000000000027941 */ /* 0x000fea0003800200 */
.L_x_6847:
        /* <DEDUP_REMOVED lines=9> */
.L_x_6846:
[----:B------:R-:W-:Y:S05]  /*17400*/  BSYNC.RECONVERGENT B1 ;  /* 0x0000000000017941 */ /* 0x000fea0003800200 */
.L_x_6845:
        /* <DEDUP_REMOVED lines=18> */
.L_x_6856:
        /* <DEDUP_REMOVED lines=13> */
.L_x_6858:
[----:B------:R-:W-:Y:S05]  /*17600*/  BSYNC.RECONVERGENT B3 ;  /* 0x0000000000037941 */ /* 0x000fea0003800200 */
.L_x_6857:
        /* <DEDUP_REMOVED lines=40> */
[----:B------:R-:W-:Y:S01]  /*17890*/  MOV R57, R122 ;  /* 0x0000007a00397202 */ /* 0x000fe20000000f00 */
[----:B------:R-:W-:-:S07]  /*178a0*/  IMAD.MOV.U32 R122, RZ, RZ, R56 ;  /* 0x000000ffff7a7224 */ /* 0x000fce00078e0038 */
.L_x_6855:
[----:B------:R-:W-:Y:S05]  /*178b0*/  BSYNC.RECONVERGENT B2 ;  /* 0x0000000000027941 */ /* 0x000fea0003800200 */
.L_x_6854:
        /* <DEDUP_REMOVED lines=9> */
.L_x_6853:
[----:B------:R-:W-:Y:S05]  /*17950*/  BSYNC.RECONVERGENT B1 ;  /* 0x0000000000017941 */ /* 0x000fea0003800200 */
.L_x_6852:
[----:B------:R-:W-:Y:S02]  /*17960*/  F2FP.F16.F32.PACK_AB R59, RZ, R113 ;  /* 0x00000071ff3b723e */ /* 0x000fe400000000ff */
[----:B------:R-:W-:Y:S02]  /*17970*/  PRMT R58, R120, 0x5410, R121 ;  /* 0x00005410783a7816 */ /* 0x000fe40000000079 */
[----:B------:R-:W-:Y:S02]  /*17980*/  PRMT R57, R118, 0x5410, R117 ;  /* 0x0000541076397816 */ /* 0x000fe40000000075 */
[----:B------:R-:W-:Y:S02]  /*17990*/  PRMT R56, R116, 0x5410, R94 ;  /* 0x0000541074387816 */ /* 0x000fe4000000005e */
[----:B------:R-:W-:-:S07]  /*179a0*/  PRMT R59, R124, 0x5410, R59 ;  /* 0x000054107c3b7816 */ /* 0x000fce000000003b */
.L_x_6802:
[----:B------:R-:W-:Y:S01]  /*179b0*/  IADD3 R117, PT, PT, R123, 0x60, RZ ;  /* 0x000000607b757810 */ /* 0x000fe20007ffe0ff */
[----:B------:R-:W-:Y:S01]  /*179c0*/  BSSY.RECONVERGENT B1, `(.L_x_6859) ;  /* 0x000001a000017945 */ /* 0x000fe20003800200 */
[----:B------:R-:W-:-:S03]  /*179d0*/  VIADD R118, R119, 0x80 ;  /* 0x0000008077767836 */ /* 0x000fc60000000000 */
[----:B------:R-:W-:-:S05]  /*179e0*/  IMAD.WIDE.U32 R116, R117, 0x10, R80 ;  /* 0x0000001075747825 */ /* 0x000fca00078e0050 */
[----:B------:R0:W-:Y:S01]  /*179f0*/  STG.E.128 desc[UR8][R116.64], R56 ;  /* 0x0000003874007986 */ /* 0x0001e2000c101d08 */
[----:B------:R-:W-:Y:S05]  /*17a00*/  @!P1 BRA `(.L_x_6860) ;  /* 0x0000000000549947 */ /* 0x000fea0003800000 */
[----:B0-----:R-:W-:Y:S01]  /*17a10*/  SHF.L.U32 R59, R78, 0x10, RZ ;  /* 0x000000104e3b7819 */ /* 0x001fe200000006ff */
[----:B------:R-:W0:Y:S01]  /*17a20*/  LDC.64 R56, c[0x0][0x3b0] ;  /* 0x0000ec00ff387b82 */ /* 0x000e220000000a00 */
[----:B------:R-:W-:Y:S01]  /*17a30*/  LOP3.LUT R58, R77, 0xffff, RZ, 0xc0, !PT ;  /* 0x0000ffff4d3a7812 */ /* 0x000fe200078ec0ff */
[----:B------:R-:W-:Y:S01]  /*17a40*/  VIADD R119, R119, 0x60 ;  /* 0x0000006077777836 */ /* 0x000fe20000000000 */
        /* <DEDUP_REMOVED lines=17> */
.L_x_6860:
[----:B------:R-:W-:Y:S05]  /*17b60*/  BSYNC.RECONVERGENT B1 ;  /* 0x0000000000017941 */ /* 0x000fea0003800200 */
.L_x_6859:
[----:B------:R-:W-:Y:S04]  /*17b70*/  BSSY.RECONVERGENT B1, `(.L_x_6861) ;  /* 0x0000005000017945 */ /* 0x000fe80003800200 */
[----:B------:R-:W-:Y:S05]  /*17b80*/  @!P1 BRA `(.L_x_6862) ;  /* 0x00000000000c9947 */ /* 0x000fea0003800000 */
[----:B-----5:R-:W2:Y:S02]  /*17b90*/  LDC.64 R52, c[0x0][0x390] ;  /* 0x0000e400ff347b82 */ /* 0x020ea40000000a00 */
[----:B--2---:R-:W-:-:S06]  /*17ba0*/  IMAD.WIDE.U32 R52, R118, 0x10, R52 ;  /* 0x0000001076347825 */ /* 0x004fcc00078e0034 */
[----:B------:R-:W5:Y:S02]  /*17bb0*/  LDG.E.128 R52, desc[UR8][R52.64] ;  /* 0x0000000834347981 */ /* 0x000f64000c1e1d00 */
.L_x_6862:
[----:B------:R-:W-:Y:S05]  /*17bc0*/  BSYNC.RECONVERGENT B1 ;  /* 0x0000000000017941 */ /* 0x000fea0003800200 */
.L_x_6861:
[----:B0-----:R-:W-:Y:S01]  /*17bd0*/  IADD3 R117, PT, PT, R123, 0x80, RZ ;  /* 0x000000807b757810 */ /* 0x001fe20007ffe0ff */
[----:B------:R-:W-:Y:S06]  /*17be0*/  @!P0 BRA `(.L_x_6863) ;  /* 0x0000002c00848947 */ /* 0x000fec0003800000 */
        /* <DEDUP_REMOVED lines=25> */
.L_x_6868:
        /* <DEDUP_REMOVED lines=13> */
.L_x_6870:
[----:B------:R-:W-:Y:S05]  /*17e50*/  BSYNC.RECONVERGENT B3 ;  /* 0x0000000000037941 */ /* 0x000fea0003800200 */
.L_x_6869:
        /* <DEDUP_REMOVED lines=42> */
.L_x_6867:
[----:B------:R-:W-:Y:S05]  /*18100*/  BSYNC.RECONVERGENT B2 ;  /* 0x0000000000027941 */ /* 0x000fea0003800200 */
.L_x_6866:
        /* <DEDUP_REMOVED lines=11> */
.L_x_6865:
[----:B------:R-:W-:Y:S05]  /*181c0*/  BSYNC.RECONVERGENT B1 ;  /* 0x0000000000017941 */ /* 0x000fea0003800200 */
.L_x_6864:
        /* <DEDUP_REMOVED lines=22> */
.L_x_6875:
        /* <DEDUP_REMOVED lines=13> */
.L_x_6877:
[----:B------:R-:W-:Y:S05]  /*18400*/  BSYNC.RECONVERGENT B3 ;  /* 0x0000000000037941 */ /* 0x000fea0003800200 */
.L_x_6876:
        /* <DEDUP_REMOVED lines=42> */
.L_x_6874:
[----:B------:R-:W-:Y:S05]  /*186b0*/  BSYNC.RECONVERGENT B2 ;  /* 0x0000000000027941 */ /* 0x000fea0003800200 */
.L_x_6873:
        /* <DEDUP_REMOVED lines=11> */
.L_x_6872:
[----:B------:R-:W-:Y:S05]  /*18770*/  BSYNC.RECONVERGENT B1 ;  /* 0x0000000000017941 */ /* 0x000fea0003800200 */
.L_x_6871:
        /* <DEDUP_REMOVED lines=22> */
.L_x_6882:
        /* <DEDUP_REMOVED lines=13> */
.L_x_6884:
[----:B------:R-:W-:Y:S05]  /*189b0*/  BSYNC.RECONVERGENT B3 ;  /* 0x0000000000037941 */ /* 0x000fea0003800200 */
.L_x_6883:
        /* <DEDUP_REMOVED lines=42> */
.L_x_6881:
[----:B------:R-:W-:Y:S05]  /*18c60*/  BSYNC.RECONVERGENT B2 ;  /* 0x0000000000027941 */ /* 0x000fea0003800200 */
.L_x_6880:
        /* <DEDUP_REMOVED lines=11> */
.L_x_6879:
[----:B------:R-:W-:Y:S05]  /*18d20*/  BSYNC.RECONVERGENT B1 ;  /* 0x0000000000017941 */ /* 0x000fea0003800200 */
.L_x_6878:
        /* <DEDUP_REMOVED lines=22> */
.L_x_6889:
        /* <DEDUP_REMOVED lines=13> */
.L_x_6891:
[----:B------:R-:W-:Y:S05]  /*18f60*/  BSYNC.RECONVERGENT B3 ;  /* 0x0000000000037941 */ /* 0x000fea0003800200 */
.L_x_6890:
        /* <DEDUP_REMOVED lines=42> */
.L_x_6888:
[----:B------:R-:W-:Y:S05]  /*19210*/  BSYNC.RECONVERGENT B2 ;  /* 0x0000000000027941 */ /* 0x000fea0003800200 */
.L_x_6887:
        /* <DEDUP_REMOVED lines=11> */
.L_x_6886:
[----:B------:R-:W-:Y:S05]  /*192d0*/  BSYNC.RECONVERGENT B1 ;  /* 0x0000000000017941 */ /* 0x000fea0003800200 */
.L_x_6885:
        /* <DEDUP_REMOVED lines=22> */
.L_x_6896:
        /* <DEDUP_REMOVED lines=13> */
.L_x_6898:
[----:B------:R-:W-:Y:S05]  /*19510*/  BSYNC.RECONVERGENT B3 ;  /* 0x0000000000037941 */ /* 0x000fea0003800200 */
.L_x_6897:
        /* <DEDUP_REMOVED lines=42> */
.L_x_6895:
[----:B------:R-:W-:Y:S05]  /*197c0*/  BSYNC.RECONVERGENT B2 ;  /* 0x0000000000027941 */ /* 0x000fea0003800200 */
.L_x_6894:
        /* <DEDUP_REMOVED lines=11> */
.L_x_6893:
[----:B------:R-:W-:Y:S05]  /*19880*/  BSYNC.RECONVERGENT B1 ;  /* 0x0000000000017941 */ /* 0x000fea0003800200 */
.L_x_6892:
        /* <DEDUP_REMOVED lines=22> */
.L_x_6903:
        /* <DEDUP_REMOVED lines=13> */
.L_x_6905:
[----:B------:R-:W-:Y:S05]  /*19ac0*/  BSYNC.RECONVERGENT B3 ;  /* 0x0000000000037941 */ /* 0x000fea0003800200 */
.L_x_6904:
        /* <DEDUP_REMOVED lines=42> */
.L_x_6902:
[----:B------:R-:W-:Y:S05]  /*19d70*/  BSYNC.RECONVERGENT B2 ;  /* 0x0000000000027941 */ /* 0x000fea0003800200 */
.L_x_6901:
        /* <DEDUP_REMOVED lines=11> */
.L_x_6900:
[----:B------:R-:W-:Y:S05]  /*19e30*/  BSYNC.RECONVERGENT B1 ;  /* 0x0000000000017941 */ /* 0x000fea0003800200 */
.L_x_6899:
        /* <DEDUP_REMOVED lines=22> */
.L_x_6910:
        /* <DEDUP_REMOVED lines=13> */
.L_x_6912:
[----:B------:R-:W-:Y:S05]  /*1a070*/  BSYNC.RECONVERGENT B3 ;  /* 0x0000000000037941 */ /* 0x000fea0003800200 */
.L_x_6911:
        /* <DEDUP_REMOVED lines=42> */
.L_x_6909:
[----:B------:R-:W-:Y:S05]  /*1a320*/  BSYNC.RECONVERGENT B2 ;  /* 0x0000000000027941 */ /* 0x000fea0003800200 */
.L_x_6908:
[----:B------:R-:W-:Y:S01]  /*1a330*/  I2FP.F32.U32 R57, R78 ;  /* 0x0000004e00397245 */ /* 0x000fe20000201000 */
[----:B------:R-:W-:Y:S02]  /*1a340*/  HFMA2 R78, -RZ, RZ, 0.1171875, 0 ;  /* 0x2f800000ff4e7431 */ /* 0x000fe400000001ff */
[----:B-----5:R-:W-:-:S05]  /*1a350*/  HADD2.F32 R94, -RZ, R55.H0_H0 ;  /* 0x20000037ff5e7230 */ /* 0x020fca0000004100 */
        /* <DEDUP_REMOVED lines=8> */
.L_x_6907:
[----:B------:R-:W-:Y:S05]  /*1a3e0*/  BSYNC.RECONVERGENT B1 ;  /* 0x0000000000017941 */ /* 0x000fea0003800200 */
.L_x_6906:
        /* <DEDUP_REMOVED lines=22> */
.L_x_6917:
        /* <DEDUP_REMOVED lines=13> */
.L_x_6919:
[----:B------:R-:W-:Y:S05]  /*1a620*/  BSYNC.RECONVERGENT B3 ;  /* 0x0000000000037941 */ /* 0x000fea0003800200 */
.L_x_6918:
        /* <DEDUP_REMOVED lines=34> */
[----:B------:R-:W-:Y:S01]  /*1a850*/  MOV R57, R132 ;  /* 0x0000008400397202 */ /* 0x000fe20000000f00 */
[----:B------:R-:W-:Y:S01]  /*1a860*/  IMAD.MOV.U32 R98, RZ, RZ, RZ ;  /* 0x000000ffff627224 */ /* 0x000fe200078e00ff */
[----:B------:R-:W-:Y:S01]  /*1a870*/  LOP3.LUT R72, R82, UR22, R75, 0x96, !PT ;  /* 0x0000001652487c12 */ /* 0x000fe2000f8e964b */
[----:B------:R-:W-:-:S04]  /*1a880*/  IMAD.WIDE.U32 R100, R100, -0x326172a9, RZ ;  /* 0xcd9e8d5764647825 */ /* 0x000fc800078e00ff */
[----:B------:R-:W-:Y:S01]  /*1a890*/  IMAD.WIDE.U32 R72, R72, -0x2daee0ad, RZ ;  /* 0xd2511f5348487825 */ /* 0x000fe200078e00ff */
[----:B------:R-:W-:-:S03]  /*1a8a0*/  LOP3.LUT R79, R71, R74, R101, 0x96, !PT ;  /* 0x0000004a474f7212 */ /* 0x000fc600078e9665 */
[----:B------:R-:W-:Y:S01]  /*1a8b0*/  IMAD.MOV.U32 R94, RZ, RZ, R72 ;  /* 0x000000ffff5e7224 */ /* 0x000fe200078e0048 */
[----:B------:R-:W-:-:S07]  /*1a8c0*/  LOP3.LUT R99, R70, R56, R73, 0x96, !PT ;  /* 0x0000003846637212 */ /* 0x000fce00078e9649 */
.L_x_6916:
[----:B------:R-:W-:Y:S05]  /*1a8d0*/  BSYNC.RECONVERGENT B2 ;  /* 0x0000000000027941 */ /* 0x000fea0003800200 */
.L_x_6915:
[----:B------:R-:W-:Y:S01]  /*1a8e0*/  I2FP.F32.U32 R56, R57 ;  /* 0x0000003900387245 */ /* 0x000fe20000201000 */
[----:B------:R-:W-:Y:S02]  /*1a8f0*/  HFMA2 R57, -RZ, RZ, 0.1171875, 0 ;  /* 0x2f800000ff397431 */ /* 0x000fe400000001ff */
[----:B-----5:R-:W-:-:S05]  /*1a900*/  HADD2.F32 R70, -RZ, R55.H1_H1 ;  /* 0x30000037ff467230 */ /* 0x020fca0000004100 */
        /* <DEDUP_REMOVED lines=8> */
.L_x_6914:
[----:B------:R-:W-:Y:S05]  /*1a990*/  BSYNC.RECONVERGENT B1 ;  /* 0x0000000000017941 */ /* 0x000fea0003800200 */
.L_x_6913:
[----:B------:R-:W-:Y:S02]  /*1a9a0*/  F2FP.F16.F32.PACK_AB R59, RZ, R101 ;  /* 0x00000065ff3b723e */ /* 0x000fe400000000ff */
[----:B------:R-:W-:Y:S02]  /*1a9b0*/  PRMT R58, R129, 0x5410, R58 ;  /* 0x00005410813a7816 */ /* 0x000fe4000000003a */
[----:B------:R-:W-:Y:S02]  /*1a9c0*/  PRMT R57, R127, 0x5410, R128 ;  /* 0x000054107f397816 */ /* 0x000fe40000000080 */
[----:B------:R-:W-:Y:S02]  /*1a9d0*/  PRMT R56, R123, 0x5410, R126 ;  /* 0x000054107b387816 */ /* 0x000fe4000000007e */
[----:B------:R-:W-:Y:S01]  /*1a9e0*/  PRMT R59, R131, 0x5410, R59 ;  /* 0x00005410833b7816 */ /* 0x000fe2000000003b */
[----:B------:R-:W-:Y:S06]  /*1a9f0*/  BRA `(.L_x_6920) ;  /* 0x0000002800c47947 */ /* 0x000fec0003800000 */
.L_x_6863:
        /* <DEDUP_REMOVED lines=21> */
.L_x_6925:
        /* <DEDUP_REMOVED lines=13> */
.L_x_6927:
[----:B------:R-:W-:Y:S05]  /*1ac20*/  BSYNC.RECONVERGENT B3 ;  /* 0x0000000000037941 */ /* 0x000fea0003800200 */
.L_x_6926:
        /* <DEDUP_REMOVED lines=42> */
.L_x_6924:
[----:B------:R-:W-:Y:S05]  /*1aed0*/  BSYNC.RECONVERGENT B2 ;  /* 0x0000000000027941 */ /* 0x000fea0003800200 */
.L_x_6923:
        /* <DEDUP_REMOVED lines=9> */
.L_x_6922:
[----:B------:R-:W-:Y:S05]  /*1af70*/  BSYNC.RECONVERGENT B1 ;  /* 0x0000000000017941 */ /* 0x000fea0003800200 */
.L_x_6921:
        /* <DEDUP_REMOVED lines=18> */
.L_x_6932:
        /* <DEDUP_REMOVED lines=13> */
.L_x_6934:
[----:B------:R-:W-:Y:S05]  /*1b170*/  BSYNC.RECONVERGENT B3 ;  /* 0x0000000000037941 */ /* 0x000fea0003800200 */
.L_x_6933:
        /* <DEDUP_REMOVED lines=42> */
.L_x_6931:
[----:B------:R-:W-:Y:S05]  /*1b420*/  BSYNC.RECONVERGENT B2 ;  /* 0x0000000000027941 */ /* 0x000fea0003800200 */
.L_x_6930:
        /* <DEDUP_REMOVED lines=9> */
.L_x_6929:
[----:B------:R-:W-:Y:S05]  /*1b4c0*/  BSYNC.RECONVERGENT B1 ;  /* 0x0000000000017941 */ /* 0x000fea0003800200 */
.L_x_6928:
        /* <DEDUP_REMOVED lines=18> */
.L_x_6939:
        /* <DEDUP_REMOVED lines=13> */
.L_x_6941:
[----:B------:R-:W-:Y:S05]  /*1b6c0*/  BSYNC.RECONVERGENT B3 ;  /* 0x0000000000037941 */ /* 0x000fea0003800200 */
.L_x_6940:
        /* <DEDUP_REMOVED lines=42> */
.L_x_6938:
[----:B------:R-:W-:Y:S05]  /*1b970*/  BSYNC.RECONVERGENT B2 ;  /* 0x0000000000027941 */ /* 0x000fea0003800200 */
.L_x_6937:
        /* <DEDUP_REMOVED lines=9> */
.L_x_6936:
[----:B------:R-:W-:Y:S05]  /*1ba10*/  BSYNC.RECONVERGENT B1 ;  /* 0x0000000000017941 */ /* 0x000fea0003800200 */
.L_x_6935:
        /* <DEDUP_REMOVED lines=18> */
.L_x_6946:
        /* <DEDUP_REMOVED lines=13> */
.L_x_6948:
[----:B------:R-:W-:Y:S05]  /*1bc10*/  BSYNC.RECONVERGENT B3 ;  /* 0x0000000000037941 */ /* 0x000fea0003800200 */
.L_x_6947:
        /* <DEDUP_REMOVED lines=42> */
.L_x_6945:
[----:B------:R-:W-:Y:S05]  /*1bec0*/  BSYNC.RECONVERGENT B2 ;  /* 0x0000000000027941 */ /* 0x000fea0003800200 */
.L_x_6944:
        /* <DEDUP_REMOVED lines=9> */
.L_x_6943:
[----:B------:R-:W-:Y:S05]  /*1bf60*/  BSYNC.RECONVERGENT B1 ;  /* 0x0000000000017941 */ /* 0x000fea0003800200 */
.L_x_6942:
        /* <DEDUP_REMOVED lines=18> */
.L_x_6953:
        /* <DEDUP_REMOVED lines=13> */
.L_x_6955:
[----:B------:R-:W-:Y:S05]  /*1c160*/  BSYNC.RECONVERGENT B3 ;  /* 0x0000000000037941 */ /* 0x000fea0003800200 */
.L_x_6954:
        /* <DEDUP_REMOVED lines=42> */
.L_x_6952:
[----:B------:R-:W-:Y:S05]  /*1c410*/  BSYNC.RECONVERGENT B2 ;  /* 0x0000000000027941 */ /* 0x000fea0003800200 */
.L_x_6951:
        /* <DEDUP_REMOVED lines=9> */
.L_x_6950:
[----:B------:R-:W-:Y:S05]  /*1c4b0*/  BSYNC.RECONVERGENT B1 ;  /* 0x0000000000017941 */ /* 0x000fea0003800200 */
.L_x_6949:
        /* <DEDUP_REMOVED lines=18> */
.L_x_6960:
        /* <DEDUP_REMOVED lines=13> */
.L_x_6962:
[----:B------:R-:W-:Y:S05]  /*1c6b0*/  BSYNC.RECONVERGENT B3 ;  /* 0x0000000000037941 */ /* 0x000fea0003800200 */
.L_x_6961:
        /* <DEDUP_REMOVED lines=42> */
.L_x_6959:
[----:B------:R-:W-:Y:S05]  /*1c960*/  BSYNC.RECONVERGENT B2 ;  /* 0x0000000000027941 */ /* 0x000fea0003800200 */
.L_x_6958:
        /* <DEDUP_REMOVED lines=9> */
.L_x_6957:
[----:B------:R-:W-:Y:S05]  /*1ca00*/  BSYNC.RECONVERGENT B1 ;  /* 0x0000000000017941 */ /* 0x000fea0003800200 */
.L_x_6956:
        /* <DEDUP_REMOVED lines=18> */
.L_x_6967:
        /* <DEDUP_REMOVED lines=13> */
.L_x_6969:
[----:B------:R-:W-:Y:S05]  /*1cc00*/  BSYNC.RECONVERGENT B3 ;  /* 0x0000000000037941 */ /* 0x000fea0003800200 */
.L_x_6968:
        /* <DEDUP_REMOVED lines=37> */
[----:B------:R-:W-:Y:S02]  /*1ce60*/  MOV R100, R58 ;  /* 0x0000003a00647202 */ /* 0x000fe40000000f00 */
[----:B------:R-:W-:Y:S01]  /*1ce70*/  LOP3.LUT R79, R71, R78, R59, 0x96, !PT ;  /* 0x0000004e474f7212 */ /* 0x000fe200078e963b */
[----:B------:R-:W-:Y:S01]  /*1ce80*/  IMAD.MOV.U32 R58, RZ, RZ, R94 ;  /* 0x000000ffff3a7224 */ /* 0x000fe200078e005e */
[----:B------:R-:W-:Y:S01]  /*1ce90*/  LOP3.LUT R99, R70, R56, R99, 0x96, !PT ;  /* 0x0000003846637212 */ /* 0x000fe200078e9663 */
[----:B------:R-:W-:Y:S01]  /*1cea0*/  IMAD.MOV.U32 R56, RZ, RZ, RZ ;  /* 0x000000ffff387224 */ /* 0x000fe200078e00ff */
[----:B------:R-:W-:-:S07]  /*1ceb0*/  MOV R94, R98 ;  /* 0x00000062005e7202 */ /* 0x000fce0000000f00 */
.L_x_6966:
[----:B------:R-:W-:Y:S05]  /*1cec0*/  BSYNC.RECONVERGENT B2 ;  /* 0x0000000000027941 */ /* 0x000fea0003800200 */
.L_x_6965:
        /* <DEDUP_REMOVED lines=9> */
.L_x_6964:
[----:B------:R-:W-:Y:S05]  /*1cf60*/  BSYNC.RECONVERGENT B1 ;  /* 0x0000000000017941 */ /* 0x000fea0003800200 */
.L_x_6963:
        /* <DEDUP_REMOVED lines=18> */
.L_x_6974:
        /* <DEDUP_REMOVED lines=13> */
.L_x_6976:
[----:B------:R-:W-:Y:S05]  /*1d160*/  BSYNC.RECONVERGENT B3 ;  /* 0x0000000000037941 */ /* 0x000fea0003800200 */
.L_x_6975:
        /* <DEDUP_REMOVED lines=39> */
[----:B------:R-:W-:-:S03]  /*1d3e0*/  LOP3.LUT R79, R71, R84, R101, 0x96, !PT ;  /* 0x00000054474f7212 */ /* 0x000fc600078e9665 */
[----:B------:R-:W-:Y:S01]  /*1d3f0*/  IMAD.MOV.U32 R94, RZ, RZ, R58 ;  /* 0x000000ffff5e7224 */ /* 0x000fe200078e003a */
[----:B------:R-:W-:-:S07]  /*1d400*/  LOP3.LUT R99, R70, R56, R59, 0x96, !PT ;  /* 0x0000003846637212 */ /* 0x000fce00078e963b */
.L_x_6973:
[----:B------:R-:W-:Y:S05]  /*1d410*/  BSYNC.RECONVERGENT B2 ;  /* 0x0000000000027941 */ /* 0x000fea0003800200 */
.L_x_6972:
        /* <DEDUP_REMOVED lines=9> */
.L_x_6971:
[----:B------:R-:W-:Y:S05]  /*1d4b0*/  BSYNC.RECONVERGENT B1 ;  /* 0x0000000000017941 */ /* 0x000fea0003800200 */
.L_x_6970:
[----:B------:R-:W-:Y:S02]  /*1d4c0*/  F2FP.F16.F32.PACK_AB R59, RZ, R101 ;  /* 0x00000065ff3b723e */ /* 0x000fe400000000ff */
[----:B------:R-:W-:Y:S02]  /*1d4d0*/  PRMT R58, R127, 0x5410, R128 ;  /* 0x000054107f3a7816 */ /* 0x000fe40000000080 */
[----:B------:R-:W-:Y:S02]  /*1d4e0*/  PRMT R57, R125, 0x5410, R126 ;  /* 0x000054107d397816 */ /* 0x000fe4000000007e */
[----:B------:R-:W-:Y:S02]  /*1d4f0*/  PRMT R56, R124, 0x5410, R123 ;  /* 0x000054107c387816 */ /* 0x000fe4000000007b */
[----:B------:R-:W-:-:S07]  /*1d500*/  PRMT R59, R129, 0x5410, R59 ;  /* 0x00005410813b7816 */ /* 0x000fce000000003b */
.L_x_6920:
        /* <DEDUP_REMOVED lines=65> */
.L_x_6978:
[----:B------:R-:W-:Y:S05]  /*1d920*/  BSYNC.RECONVERGENT B1 ;  /* 0x0000000000017941 */ /* 0x000fea0003800200 */
.L_x_6977:
        /* <DEDUP_REMOVED lines=104> */
.L_x_6994:
        /* <DEDUP_REMOVED lines=14> */
[----:B-----5:R-:W-:-:S13]  /*1e090*/  ISETP.GE.AND P0, PT, R62, 0x1, PT ;  /* 0x000000013e00780c */ /* 0x020fda0003f06270 */
[----:B0-----:R-:W-:Y:S05]  /*1e0a0*/  @!P0 BRA `(.L_x_6981) ;  /* 0x0000000c00c48947 */ /* 0x001fea0003800000 */
[----:B------:R-:W-:Y:S01]  /*1e0b0*/  FSEL R71, R71, RZ, !P1 ;  /* 0x000000ff47477208 */ /* 0x000fe20004800000 */
[----:B------:R-:W-:Y:S02]  /*1e0c0*/  VIADD R62, R62, 0xffffffff ;  /* 0xffffffff3e3e7836 */ /* 0x000fe40000000000 */
[--C-:B------:R-:W-:Y:S02]  /*1e0d0*/  HADD2.F32 R75, -RZ, R6.reuse.H1_H1 ;  /* 0x30000006ff4b7230 */ /* 0x100fe40000004100 */
[C---:B------:R-:W-:Y:S01]  /*1e0e0*/  FADD.FTZ R56, -R71.reuse, R61 ;  /* 0x0000003d47387221 */ /* 0x040fe20000010100 */
[C---:B------:R-:W-:Y:S01]  /*1e0f0*/  FADD.FTZ R58, -R71.reuse, R60 ;  /* 0x0000003c473a7221 */ /* 0x040fe20000010100 */
[C---:B------:R-:W-:Y:S01]  /*1e100*/  FADD.FTZ R70, -R71.reuse, R65 ;  /* 0x0000004147467221 */ /* 0x040fe20000010100 */
[C---:B------:R-:W-:Y:S01]  /*1e110*/  FADD.FTZ R124, -R71.reuse, R91 ;  /* 0x0000005b477c7221 */ /* 0x040fe20000010100 */
[----:B------:R-:W-:Y:S02]  /*1e120*/  HADD2.F32 R61, -RZ, R6.H0_H0 ;  /* 0x20000006ff3d7230 */ /* 0x000fe40000004100 */
[----:B------:R-:W-:Y:S01]  /*1e130*/  FADD.FTZ R64, -R71, R64 ;  /* 0x0000004047407221 */ /* 0x000fe20000010100 */
[----:B------:R-:W-:-:S02]  /*1e140*/  HADD2.F32 R65, -RZ, R32.H0_H0 ;  /* 0x20000020ff417230 */ /* 0x000fc40000004100 */
        /* <DEDUP_REMOVED lines=10> */
[----:B------:R-:W-:Y:S01]  /*1e1f0*/  FMUL.FTZ R60, R73, R56 ;  /* 0x00000038493c7220 */ /* 0x000fe20000410000 */
        /* <DEDUP_REMOVED lines=26> */
[----:B------:R-:W-:Y:S01]  /*1e3a0*/  FMUL.FTZ R62, R73, R58 ;  /* 0x0000003a493e7220 */ /* 0x000fe20000410000 */
[----:B------:R-:W-:Y:S01]  /*1e3b0*/  FADD.FTZ R107, -R71, R101 ;  /* 0x00000065476b7221 */ /* 0x000fe20000010100 */
        /* <DEDUP_REMOVED lines=39> */
[----:B------:R-:W-:Y:S01]  /*1e630*/  FMUL.FTZ R73, R73, R107 ;  /* 0x0000006b49497220 */ /* 0x000fe20000410000 */
        /* <DEDUP_REMOVED lines=8> */
[----:B------:R-:W-:-:S02]  /*1e6c0*/  HADD2.F32 R113, -RZ, R8.H1_H1 ;  /* 0x30000008ff717230 */ /* 0x000fc40000004100 */
[----:B------:R-:W-:Y:S02]  /*1e6d0*/  HADD2.F32 R115, -RZ, R34.H1_H1 ;  /* 0x30000022ff737230 */ /* 0x000fe40000004100 */
[----:B------:R-:W-:Y:S01]  /*1e6e0*/  FFMA.FTZ R70, R108, R109, R111 ;  /* 0x0000006d6c467223 */ /* 0x000fe2000001006f */
[----:B------:R-:W-:Y:S02]  /*1e6f0*/  HADD2.F32 R117, -RZ, R9.H0_H0 ;  /* 0x20000009ff757230 */ /* 0x000fe40000004100 */
[----:B------:R-:W-:Y:S02]  /*1e700*/  HADD2.F32 R119, -RZ, R35.H0_H0 ;  /* 0x20000023ff777230 */ /* 0x000fe40000004100 */
[----:B------:R-:W-:Y:S01]  /*1e710*/  FFMA.FTZ R75, R110, R113, R115 ;  /* 0x000000716e4b7223 */ /* 0x000fe20000010073 */
[----:B------:R-:W-:Y:S02]  /*1e720*/  HADD2.F32 R107, -RZ, R9.H1_H1 ;  /* 0x30000009ff6b7230 */ /* 0x000fe40000004100 */
[----:B------:R-:W-:-:S02]  /*1e730*/  HADD2.F32 R109, -RZ, R35.H1_H1 ;  /* 0x30000023ff6d7230 */ /* 0x000fc40000004100 */
[----:B------:R-:W-:Y:S01]  /*1e740*/  FFMA.FTZ R91, R112, R117, R119 ;  /* 0x00000075705b7223 */ /* 0x000fe20000010077 */
[----:B------:R-:W-:Y:S02]  /*1e750*/  HADD2.F32 R106, -RZ, R10.H1_H1 ;  /* 0x3000000aff6a7230 */ /* 0x000fe40000004100 */
        /* <DEDUP_REMOVED lines=11> */
[----:B------:R-:W-:Y:S02]  /*1e810*/  HADD2.F32 R106, -RZ, R12.H0_H0 ;  /* 0x2000000cff6a7230 */ /* 0x000fe40000004100 */
[----:B------:R-:W-:-:S02]  /*1e820*/  HADD2.F32 R108, -RZ, R38.H0_H0 ;  /* 0x20000026ff6c7230 */ /* 0x000fc40000004100 */
[----:B------:R-:W-:Y:S01]  /*1e830*/  FFMA.FTZ R102, R102, R107, R109 ;  /* 0x0000006b66667223 */ /* 0x000fe2000001006d */
[----:B------:R-:W-:Y:S02]  /*1e840*/  HADD2.F32 R110, -RZ, R13.H0_H0 ;  /* 0x2000000dff6e7230 */ /* 0x000fe40000004100 */
[----:B------:R-:W-:Y:S02]  /*1e850*/  HADD2.F32 R112, -RZ, R39.H0_H0 ;  /* 0x20000027ff707230 */ /* 0x000fe40000004100 */
[----:B------:R-:W-:Y:S01]  /*1e860*/  FFMA.FTZ R101, R101, R106, R108 ;  /* 0x0000006a65657223 */ /* 0x000fe2000001006c */
        /* <DEDUP_REMOVED lines=8> */
[----:B------:R-:W-:Y:S01]  /*1e8f0*/  FFMA.FTZ R106, R104, R111, R113 ;  /* 0x0000006f686a7223 */ /* 0x000fe20000010071 */
[----:B------:R-:W-:Y:S02]  /*1e900*/  HADD2.F32 R108, -RZ, R15.H0_H0 ;  /* 0x2000000fff6c7230 */ /* 0x000fe40000004100 */
[----:B------:R-:W-:-:S02]  /*1e910*/  HADD2.F32 R110, -RZ, R41.H0_H0 ;  /* 0x20000029ff6e7230 */ /* 0x000fc40000004100 */
[----:B------:R-:W-:Y:S01]  /*1e920*/  FFMA.FTZ R104, R88, R107, R109 ;  /* 0x0000006b58687223 */ /* 0x000fe2000001006d */
[----:B------:R-:W-:Y:S02]  /*1e930*/  HADD2.F32 R112, -RZ, R15.H1_H1 ;  /* 0x3000000fff707230 */ /* 0x000fe40000004100 */
[----:B------:R-:W-:Y:S02]  /*1e940*/  HADD2.F32 R114, -RZ, R41.H1_H1 ;  /* 0x30000029ff727230 */ /* 0x000fe40000004100 */
[----:B------:R-:W-:Y:S01]  /*1e950*/  FFMA.FTZ R107, R89, R108, R110 ;  /* 0x0000006c596b7223 */ /* 0x000fe2000001006e */
[----:B------:R-:W-:Y:S02]  /*1e960*/  HADD2.F32 R116, -RZ, R16.H0_H0 ;  /* 0x20000010ff747230 */ /* 0x000fe40000004100 */
[----:B------:R-:W-:Y:S02]  /*1e970*/  HADD2.F32 R118, -RZ, R42.H0_H0 ;  /* 0x2000002aff767230 */ /* 0x000fe40000004100 */
        /* <DEDUP_REMOVED lines=19> */
[----:B------:R-:W-:Y:S02]  /*1eab0*/  HADD2.F32 R118, -RZ, R19.H0_H0 ;  /* 0x20000013ff767230 */ /* 0x000fe40000004100 */
[----:B------:R-:W-:Y:S02]  /*1eac0*/  HADD2.F32 R120, -RZ, R45.H0_H0 ;  /* 0x2000002dff787230 */ /* 0x000fe40000004100 */
[----:B------:R-:W-:Y:S01]  /*1ead0*/  FFMA.FTZ R111, R85, R86, R88 ;  /* 0x00000056556f7223 */ /* 0x000fe20000010058 */
[----:B------:R-:W-:Y:S02]  /*1eae0*/  HADD2.F32 R82, -RZ, R20.H1_H1 ;  /* 0x30000014ff527230 */ /* 0x000fe40000004100 */
[----:B------:R-:W-:-:S02]  /*1eaf0*/  HADD2.F32 R84, -RZ, R46.H1_H1 ;  /* 0x3000002eff547230 */ /* 0x000fc40000004100 */
        /* <DEDUP_REMOVED lines=11> */
[----:B------:R-:W0:Y:S01]  /*1ebb0*/  LDC.64 R56, c[0x0][0x428] ;  /* 0x00010a00ff387b82 */ /* 0x000e220000000a00 */
[----:B------:R-:W-:Y:S02]  /*1ebc0*/  HADD2.F32 R85, -RZ, R20.H0_H0 ;  /* 0x20000014ff557230 */ /* 0x000fe40000004100 */
[----:B------:R-:W-:Y:S01]  /*1ebd0*/  FFMA.FTZ R116, R80, R81, R83 ;  /* 0x0000005150747223 */ /* 0x000fe20000010053 */
[----:B------:R-:W-:Y:S01]  /*1ebe0*/  HADD2.F32 R80, -RZ, R22.H0_H0 ;  /* 0x20000016ff507230 */ /* 0x000fe20000004100 */
[----:B------:R-:W-:Y:S01]  /*1ebf0*/  F2FP.F16.F32.PACK_AB R71, R118, R71 ;  /* 0x000000477647723e */ /* 0x000fe200000000ff */
[----:B------:R-:W-:-:S02]  /*1ec00*/  HADD2.F32 R87, -RZ, R46.H0_H0 ;  /* 0x2000002eff577230 */ /* 0x000fc40000004100 */
[----:B------:R-:W-:Y:S02]  /*1ec10*/  HADD2.F32 R81, -RZ, R22.H1_H1 ;  /* 0x30000016ff517230 */ /* 0x000fe40000004100 */
[----:B------:R-:W-:Y:S01]  /*1ec20*/  FFMA.FTZ R117, R69, R80, R82 ;  /* 0x0000005045757223 */ /* 0x000fe20000010052 */
[----:B------:R-:W-:Y:S01]  /*1ec30*/  HADD2.F32 R83, -RZ, R48.H1_H1 ;  /* 0x30000030ff537230 */ /* 0x000fe20000004100 */
[----:B------:R-:W-:Y:S01]  /*1ec40*/  SHF.R.S32.HI R80, RZ, 0x1f, R63 ;  /* 0x0000001fff507819 */ /* 0x000fe2000001143f */
[----:B------:R-:W-:Y:S01]  /*1ec50*/  FFMA.FTZ R72, R72, R85, R87 ;  /* 0x0000005548487223 */ /* 0x000fe20000010057 */
[----:B------:R-:W-:Y:S02]  /*1ec60*/  HADD2.F32 R85, -RZ, R23.H0_H0 ;  /* 0x20000017ff557230 */ /* 0x000fe40000004100 */
[----:B------:R-:W-:Y:S01]  /*1ec70*/  LEA.HI R63, R80, R63, RZ, 0x3 ;  /* 0x0000003f503f7211 */ /* 0x000fe200078f18ff */
[----:B------:R-:W-:Y:S01]  /*1ec80*/  FFMA.FTZ R120, R66, R81, R83 ;  /* 0x0000005142787223 */ /* 0x000fe20000010053 */
[----:B------:R-:W-:-:S02]  /*1ec90*/  HADD2.F32 R87, -RZ, R49.H0_H0 ;  /* 0x20000031ff577230 */ /* 0x000fc40000004100 */
[----:B------:R-:W-:Y:S01]  /*1eca0*/  HADD2.F32 R84, -RZ, R23.H1_H1 ;  /* 0x30000017ff547230 */ /* 0x000fe20000004100 */
[----:B------:R-:W-:Y:S01]  /*1ecb0*/  LEA.HI.SX32 R63, R63, R74, 0x1d ;  /* 0x0000004a3f3f7211 */ /* 0x000fe200078feaff */
[----:B------:R-:W-:Y:S02]  /*1ecc0*/  HADD2.F32 R86, -RZ, R49.H1_H1 ;  /* 0x30000031ff567230 */ /* 0x000fe40000004100 */
[----:B------:R-:W-:Y:S01]  /*1ecd0*/  FFMA.FTZ R119, R68, R85, R87 ;  /* 0x0000005544777223 */ /* 0x000fe20000010057 */
[----:B------:R-:W-:Y:S01]  /*1ece0*/  HADD2.F32 R81, -RZ, R24.H1_H1 ;  /* 0x30000018ff517230 */ /* 0x000fe20000004100 */
[----:B------:R-:W-:Y:S01]  /*1ecf0*/  IADD3 R87, PT, PT, R63, 0x60, RZ ;  /* 0x000000603f577810 */ /* 0x000fe20007ffe0ff */
[----:B------:R-:W-:Y:S02]  /*1ed00*/  HADD2.F32 R83, -RZ, R50.H1_H1 ;  /* 0x30000032ff537230 */ /* 0x000fe40000004100 */
[----:B------:R-:W-:Y:S01]  /*1ed10*/  FFMA.FTZ R122, R67, R84, R86 ;  /* 0x00000054437a7223 */ /* 0x000fe20000010056 */
[----:B------:R-:W-:-:S02]  /*1ed20*/  HADD2.F32 R80, -RZ, R25.H1_H1 ;  /* 0x30000019ff507230 */ /* 0x000fc40000004100 */
[----:B------:R-:W-:Y:S02]  /*1ed30*/  HADD2.F32 R82, -RZ, R51.H1_H1 ;  /* 0x30000033ff527230 */ /* 0x000fe40000004100 */
[----:B------:R-:W-:Y:S01]  /*1ed40*/  FFMA.FTZ R74, R58, R81, R83 ;  /* 0x000000513a4a7223 */ /* 0x000fe20000010053 */
[----:B------:R-:W-:Y:S01]  /*1ed50*/  HADD2.F32 R67, -RZ, R24.H0_H0 ;  /* 0x20000018ff437230 */ /* 0x000fe20000004100 */
[----:B------:R-:W-:Y:S01]  /*1ed60*/  IADD3 R83, PT, PT, R63, 0x20, RZ ;  /* 0x000000203f537810 */ /* 0x000fe20007ffe0ff */
[----:B------:R-:W-:Y:S02]  /*1ed70*/  HADD2.F32 R69, -RZ, R50.H0_H0 ;  /* 0x20000032ff457230 */ /* 0x000fe40000004100 */
[----:B------:R-:W-:Y:S01]  /*1ed80*/  FFMA.FTZ R124, R73, R80, R82 ;  /* 0x00000050497c7223 */ /* 0x000fe20000010052 */
[----:B------:R-:W-:Y:S01]  /*1ed90*/  HADD2.F32 R66, -RZ, R25.H0_H0 ;  /* 0x20000019ff427230 */ /* 0x000fe20000004100 */
[----:B------:R-:W-:Y:S01]  /*1eda0*/  F2FP.F16.F32.PACK_AB R58, R75, R70 ;  /* 0x000000464b3a723e */ /* 0x000fe200000000ff */
[----:B------:R-:W-:-:S02]  /*1edb0*/  HADD2.F32 R68, -RZ, R51.H0_H0 ;  /* 0x20000033ff447230 */ /* 0x000fc40000004100 */
[----:B------:R-:W-:Y:S01]  /*1edc0*/  FFMA.FTZ R121, R64, R67, R69 ;  /* 0x0000004340797223 */ /* 0x000fe20000010045 */
[C---:B------:R-:W-:Y:S01]  /*1edd0*/  VIADD R85, R63.reuse, 0x40 ;  /* 0x000000403f557836 */ /* 0x040fe20000000000 */
[----:B------:R-:W-:Y:S01]  /*1ede0*/  F2FP.F16.F32.PACK_AB R67, R114, R111 ;  /* 0x0000006f7243723e */ /* 0x000fe200000000ff */
[----:B------:R-:W-:Y:S02]  /*1edf0*/  VIADD R89, R63, 0x80 ;  /* 0x000000803f597836 */ /* 0x000fe40000000000 */
[----:B------:R-:W-:Y:S01]  /*1ee00*/  FFMA.FTZ R123, R59, R66, R68 ;  /* 0x000000423b7b7223 */ /* 0x000fe20000010044 */
[--C-:B0-----:R-:W-:Y:S01]  /*1ee10*/  IMAD.WIDE.U32 R80, R63, 0x10, R56.reuse ;  /* 0x000000103f507825 */ /* 0x101fe200078e0038 */
[----:B------:R-:W-:Y:S02]  /*1ee20*/  F2FP.F16.F32.PACK_AB R59, R92, R91 ;  /* 0x0000005b5c3b723e */ /* 0x000fe400000000ff */
[----:B------:R-:W-:Y:S01]  /*1ee30*/  F2FP.F16.F32.PACK_AB R63, R106, R103 ;  /* 0x000000676a3f723e */ /* 0x000fe200000000ff */
[----:B------:R-:W-:Y:S01]  /*1ee40*/  IMAD.WIDE.U32 R82, R83, 0x10, R56 ;  /* 0x0000001053527825 */ /* 0x000fe200078e0038 */
[----:B------:R-:W-:-:S02]  /*1ee50*/  F2FP.F16.F32.PACK_AB R66, R110, R95 ;  /* 0x0000005f6e42723e */ /* 0x000fc400000000ff */
[----:B------:R-:W-:Y:S01]  /*1ee60*/  F2FP.F16.F32.PACK_AB R64, R104, R105 ;  /* 0x000000696840723e */ /* 0x000fe200000000ff */
[--C-:B------:R-:W-:Y:S01]  /*1ee70*/  IMAD.WIDE.U32 R84, R85, 0x10, R56.reuse ;  /* 0x0000001055547825 */ /* 0x100fe200078e0038 */
[----:B------:R-:W-:Y:S02]  /*1ee80*/  F2FP.F16.F32.PACK_AB R70, R115, R72 ;  /* 0x000000487346723e */ /* 0x000fe400000000ff */
[----:B------:R-:W-:Y:S01]  /*1ee90*/  F2FP.F16.F32.PACK_AB R69, R116, R113 ;  /* 0x000000717445723e */ /* 0x000fe200000000ff */
[--C-:B------:R-:W-:Y:S01]  /*1eea0*/  IMAD.WIDE.U32 R86, R87, 0x10, R56.reuse ;  /* 0x0000001057567825 */ /* 0x100fe200078e0038 */
[----:B------:R-:W-:Y:S02]  /*1eeb0*/  F2FP.F16.F32.PACK_AB R68, R112, R109 ;  /* 0x0000006d7044723e */ /* 0x000fe400000000ff */
[----:B------:R-:W-:Y:S01]  /*1eec0*/  F2FP.F16.F32.PACK_AB R75, R124, R123 ;  /* 0x0000007b7c4b723e */ /* 0x000fe200000000ff */
[----:B------:R-:W-:Y:S01]  /*1eed0*/  IMAD.WIDE.U32 R88, R89, 0x10, R56 ;  /* 0x0000001059587825 */ /* 0x000fe200078e0038 */
[----:B------:R-:W-:-:S02]  /*1eee0*/  F2FP.F16.F32.PACK_AB R57, R65, R62 ;  /* 0x0000003e4139723e */ /* 0x000fc400000000ff */
[----:B------:R-:W-:Y:S02]  /*1eef0*/  F2FP.F16.F32.PACK_AB R56, R61, R60 ;  /* 0x0000003c3d38723e */ /* 0x000fe400000000ff */
[----:B------:R-:W-:Y:S02]  /*1ef00*/  F2FP.F16.F32.PACK_AB R62, R102, R101 ;  /* 0x00000065663e723e */ /* 0x000fe400000000ff */
[----:B------:R-:W-:Y:S01]  /*1ef10*/  F2FP.F16.F32.PACK_AB R61, R97, R96 ;  /* 0x00000060613d723e */ /* 0x000fe200000000ff */
[----:B------:R0:W-:Y:S01]  /*1ef20*/  STG.E.128 desc[UR8][R80.64], R56 ;  /* 0x0000003850007986 */ /* 0x0001e2000c101d08 */
[----:B------:R-:W-:Y:S02]  /*1ef30*/  F2FP.F16.F32.PACK_AB R60, R93, R90 ;  /* 0x0000005a5d3c723e */ /* 0x000fe400000000ff */
[----:B------:R-:W-:Y:S02]  /*1ef40*/  F2FP.F16.F32.PACK_AB R65, R108, R107 ;  /* 0x0000006b6c41723e */ /* 0x000fe400000000ff */
[----:B------:R-:W-:Y:S01]  /*1ef50*/  F2FP.F16.F32.PACK_AB R74, R74, R121 ;  /* 0x000000794a4a723e */ /* 0x000fe200000000ff */
[----:B------:R0:W-:Y:S01]  /*1ef60*/  STG.E.128 desc[UR8][R82.64], R60 ;  /* 0x0000003c52007986 */ /* 0x0001e2000c101d08 */
[----:B------:R-:W-:-:S02]  /*1ef70*/  F2FP.F16.F32.PACK_AB R73, R122, R119 ;  /* 0x000000777a49723e */ /* 0x000fc400000000ff */
[----:B------:R-:W-:Y:S01]  /*1ef80*/  F2FP.F16.F32.PACK_AB R72, R120, R117 ;  /* 0x000000757848723e */ /* 0x000fe200000000ff */
[----:B------:R0:W-:Y:S04]  /*1ef90*/  STG.E.128 desc[UR8][R84.64], R64 ;  /* 0x0000004054007986 */ /* 0x0001e8000c101d08 */
[----:B------:R0:W-:Y:S04]  /*1efa0*/  STG.E.128 desc[UR8][R86.64], R68 ;  /* 0x0000004456007986 */ /* 0x0001e8000c101d08 */
[----:B------:R0:W-:Y:S02]  /*1efb0*/  STG.E.128 desc[UR8][R88.64], R72 ;  /* 0x0000004858007986 */ /* 0x0001e4000c101d08 */
.L_x_6981:
[----:B------:R-:W-:Y:S05]  /*1efc0*/  BSYNC.RECONVERGENT B1 ;  /* 0x0000000000017941 */ /* 0x000fea0003800200 */
.L_x_6980:
[----:B0-----:R-:W0:Y:S02]  /*1efd0*/  LDC.64 R56, c[0x0][0x380] ;  /* 0x0000e000ff387b82 */ /* 0x001e240000000a00 */
[----:B0-----:R-:W-:-:S04]  /*1efe0*/  LEA R2, R56, R2, 0x2 ;  /* 0x0000000238027211 */ /* 0x001fc800078e10ff */
[----:B------:R-:W-:-:S13]  /*1eff0*/  ISETP.GE.AND P0, PT, R2, R57, PT ;  /* 0x000000390200720c */ /* 0x000fda0003f06270 */
[----:B------:R-:W-:Y:S05]  /*1f000*/  @!P0 BRA `(.L_x_6982) ;  /* 0xfffffe1800dc8947 */ /* 0x000fea000383ffff */
[----:B------:R-:W-:Y:S05]  /*1f010*/  BSYNC B0 ;  /* 0x0000000000007941 */ /* 0x000fea0003800000 */
.L_x_6390:
[----:B------:R-:W-:Y:S05]  /*1f020*/  EXIT ;  /* 0x000000000000794d */ /* 0x000fea0003800000 */
.L_x_6979:
[----:B------:R-:W-:Y:S01]  /*1f030*/  HFMA2 R81, -RZ, RZ, 0, 1.847743988037109375e-06 ;  /* 0x0000001fff517431 */ /* 0x000fe200000001ff */
[----:B------:R-:W-:Y:S01]  /*1f040*/  BSSY B1, `(.L_x_6983) ;  /* 0x0000006000017945 */ /* 0x000fe20003800000 */
[----:B------:R-:W-:Y:S02]  /*1f050*/  IMAD.MOV.U32 R80, RZ, RZ, 0x1 ;  /* 0x00000001ff507424 */ /* 0x000fe400078e00ff */
[----:B------:R-:W-:-:S07]  /*1f060*/  IMAD.MOV.U32 R75, RZ, RZ, -0x1 ;  /* 0xffffffffff4b7424 */ /* 0x000fce00078e00ff */
[----:B0----5:R-:W-:Y:S05]  /*1f070*/  WARPSYNC.COLLECTIVE R75, `(.L_x_6984) ;  /* 0x000000004b087348 */ /* 0x021fea0003c00000 */
[----:B------:R1:W2:Y:S02]  /*1f080*/  SHFL.BFLY P1, R73, R82, R80, R81 ;  /* 0x0c00005052497389 */ /* 0x0002a40000020051 */
[----:B012--5:R-:W-:Y:S05]  /*1f090*/  ENDCOLLECTIVE ;  /* 0x000000000000791b */ /* 0x027fea0003800000 */
.L_x_6984:
[----:B------:R-:W-:Y:S05]  /*1f0a0*/  BSYNC B1 ;  /* 0x0000000000017941 */ /* 0x000fea0003800000 */
.L_x_6983:
        /* <DEDUP_REMOVED lines=10> */
.L_x_6985:
[----:B------:R-:W-:Y:S02]  /*1f150*/  IMAD.MOV.U32 R80, RZ, RZ, 0x4 ;  /* 0x00000004ff507424 */ /* 0x000fe400078e00ff */
[----:B------:R-:W-:-:S04]  /*1f160*/  IMAD.MOV.U32 R56, RZ, RZ, R73 ;  /* 0x000000ffff387224 */ /* 0x000fc800078e0049 */
[----:B------:R-:W-:-:S05]  /*1f170*/  FADD.FTZ R58, R57, R56 ;  /* 0x00000038393a7221 */ /* 0x000fca0000010000 */
[----:B------:R-:W-:-:S07]  /*1f180*/  MOV R82, R58 ;  /* 0x0000003a00527202 */ /* 0x000fce0000000f00 */
[----:B------:R-:W-:Y:S05]  /*1f190*/  WARPSYNC.COLLECTIVE R75, `(.L_x_6986) ;  /* 0x000000004b087348 */ /* 0x000fea0003c00000 */
[----:B------:R0:W1:Y:S02]  /*1f1a0*/  SHFL.BFLY P1, R73, R82, R80, R81 ;  /* 0x0c00005052497389 */ /* 0x0000640000020051 */
[----:B01----:R-:W-:Y:S05]  /*1f1b0*/  ENDCOLLECTIVE ;  /* 0x000000000000791b */ /* 0x003fea0003800000 */
.L_x_6986:
[----:B------:R-:W-:Y:S01]  /*1f1c0*/  HFMA2 R80, -RZ, RZ, 0, 4.76837158203125e-07 ;  /* 0x00000008ff507431 */ /* 0x000fe200000001ff */
[----:B------:R-:W-:-:S05]  /*1f1d0*/  MOV R59, R73 ;  /* 0x00000049003b7202 */ /* 0x000fca0000000f00 */
[----:B------:R-:W-:-:S04]  /*1f1e0*/  FADD.FTZ R59, R58, R59 ;  /* 0x0000003b3a3b7221 */ /* 0x000fc80000010000 */
[----:B------:R-:W-:-:S07]  /*1f1f0*/  IMAD.MOV.U32 R82, RZ, RZ, R59 ;  /* 0x000000ffff527224 */ /* 0x000fce00078e003b */
[----:B------:R-:W-:Y:S05]  /*1f200*/  WARPSYNC.COLLECTIVE R75, `(.L_x_6987) ;  /* 0x000000004b087348 */ /* 0x000fea0003c00000 */
[----:B------:R0:W1:Y:S02]  /*1f210*/  SHFL.BFLY P1, R73, R82, R80, R81 ;  /* 0x0c00005052497389 */ /* 0x0000640000020051 */
[----:B01----:R-:W-:Y:S05]  /*1f220*/  ENDCOLLECTIVE ;  /* 0x000000000000791b */ /* 0x003fea0003800000 */
.L_x_6987:
[----:B------:R-:W-:Y:S02]  /*1f230*/  IMAD.MOV.U32 R80, RZ, RZ, 0x10 ;  /* 0x00000010ff507424 */ /* 0x000fe400078e00ff */
[----:B------:R-:W-:-:S04]  /*1f240*/  IMAD.MOV.U32 R56, RZ, RZ, R73 ;  /* 0x000000ffff387224 */ /* 0x000fc800078e0049 */
[----:B------:R-:W-:-:S05]  /*1f250*/  FADD.FTZ R72, R59, R56 ;  /* 0x000000383b487221 */ /* 0x000fca0000010000 */
[----:B------:R-:W-:-:S07]  /*1f260*/  MOV R82, R72 ;  /* 0x0000004800527202 */ /* 0x000fce0000000f00 */
[----:B------:R-:W-:Y:S05]  /*1f270*/  WARPSYNC.COLLECTIVE R75, `(.L_x_6988) ;  /* 0x000000004b087348 */ /* 0x000fea0003c00000 */
[----:B------:R0:W1:Y:S02]  /*1f280*/  SHFL.BFLY P1, R73, R82, R80, R81 ;  /* 0x0c00005052497389 */ /* 0x0000640000020051 */
[----:B01----:R-:W-:Y:S05]  /*1f290*/  ENDCOLLECTIVE ;  /* 0x000000000000791b */ /* 0x003fea0003800000 */
.L_x_6988:
        /* <DEDUP_REMOVED lines=88> */
.L_x_6989:
[----:B------:R-:W-:Y:S02]  /*1f820*/  IMAD.MOV.U32 R80, RZ, RZ, 0x2 ;  /* 0x00000002ff507424 */ /* 0x000fe400078e00ff */
[----:B------:R-:W-:-:S04]  /*1f830*/  IMAD.MOV.U32 R57, RZ, RZ, R73 ;  /* 0x000000ffff397224 */ /* 0x000fc800078e0049 */
[----:B------:R-:W-:-:S05]  /*1f840*/  FADD.FTZ R57, R56, R57 ;  /* 0x0000003938397221 */ /* 0x000fca0000010000 */
[----:B------:R-:W-:-:S07]  /*1f850*/  MOV R82, R57 ;  /* 0x0000003900527202 */ /* 0x000fce0000000f00 */
[----:B------:R-:W-:Y:S05]  /*1f860*/  WARPSYNC.COLLECTIVE R75, `(.L_x_6990) ;  /* 0x000000004b087348 */ /* 0x000fea0003c00000 */
[----:B------:R0:W1:Y:S02]  /*1f870*/  SHFL.BFLY P1, R73, R82, R80, R81 ;  /* 0x0c00005052497389 */ /* 0x0000640000020051 */
[----:B01----:R-:W-:Y:S05]  /*1f880*/  ENDCOLLECTIVE ;  /* 0x000000000000791b */ /* 0x003fea0003800000 */
.L_x_6990:
[----:B------:R-:W-:Y:S01]  /*1f890*/  HFMA2 R80, -RZ, RZ, 0, 2.384185791015625e-07 ;  /* 0x00000004ff507431 */ /* 0x000fe200000001ff */
[----:B------:R-:W-:-:S05]  /*1f8a0*/  MOV R58, R73 ;  /* 0x00000049003a7202 */ /* 0x000fca0000000f00 */
[----:B------:R-:W-:-:S04]  /*1f8b0*/  FADD.FTZ R58, R57, R58 ;  /* 0x0000003a393a7221 */ /* 0x000fc80000010000 */
[----:B------:R-:W-:-:S07]  /*1f8c0*/  IMAD.MOV.U32 R82, RZ, RZ, R58 ;  /* 0x000000ffff527224 */ /* 0x000fce00078e003a */
[----:B------:R-:W-:Y:S05]  /*1f8d0*/  WARPSYNC.COLLECTIVE R75, `(.L_x_6991) ;  /* 0x000000004b087348 */ /* 0x000fea0003c00000 */
[----:B------:R0:W1:Y:S02]  /*1f8e0*/  SHFL.BFLY P1, R73, R82, R80, R81 ;  /* 0x0c00005052497389 */ /* 0x0000640000020051 */
[----:B01----:R-:W-:Y:S05]  /*1f8f0*/  ENDCOLLECTIVE ;  /* 0x000000000000791b */ /* 0x003fea0003800000 */
.L_x_6991:
[----:B------:R-:W-:Y:S02]  /*1f900*/  IMAD.MOV.U32 R80, RZ, RZ, 0x8 ;  /* 0x00000008ff507424 */ /* 0x000fe400078e00ff */
[----:B------:R-:W-:-:S04]  /*1f910*/  IMAD.MOV.U32 R59, RZ, RZ, R73 ;  /* 0x000000ffff3b7224 */ /* 0x000fc800078e0049 */
[----:B------:R-:W-:-:S05]  /*1f920*/  FADD.FTZ R59, R58, R59 ;  /* 0x0000003b3a3b7221 */ /* 0x000fca0000010000 */
[----:B------:R-:W-:-:S07]  /*1f930*/  MOV R82, R59 ;  /* 0x0000003b00527202 */ /* 0x000fce0000000f00 */
[----:B------:R-:W-:Y:S05]  /*1f940*/  WARPSYNC.COLLECTIVE R75, `(.L_x_6992) ;  /* 0x000000004b087348 */ /* 0x000fea0003c00000 */
[----:B------:R0:W1:Y:S02]  /*1f950*/  SHFL.BFLY P1, R73, R82, R80, R81 ;  /* 0x0c00005052497389 */ /* 0x0000640000020051 */
[----:B01----:R-:W-:Y:S05]  /*1f960*/  ENDCOLLECTIVE ;  /* 0x000000000000791b */ /* 0x003fea0003800000 */
.L_x_6992:
[----:B------:R-:W-:Y:S01]  /*1f970*/  HFMA2 R80, -RZ, RZ, 0, 9.5367431640625e-07 ;  /* 0x00000010ff507431 */ /* 0x000fe200000001ff */
[----:B------:R-:W-:-:S05]  /*1f980*/  MOV R72, R73 ;  /* 0x0000004900487202 */ /* 0x000fca0000000f00 */
[----:B------:R-:W-:-:S04]  /*1f990*/  FADD.FTZ R72, R59, R72 ;  /* 0x000000483b487221 */ /* 0x000fc80000010000 */
[----:B------:R-:W-:-:S07]  /*1f9a0*/  IMAD.MOV.U32 R82, RZ, RZ, R72 ;  /* 0x000000ffff527224 */ /* 0x000fce00078e0048 */
[----:B------:R-:W-:Y:S05]  /*1f9b0*/  WARPSYNC.COLLECTIVE R75, `(.L_x_6993) ;  /* 0x000000004b087348 */ /* 0x000fea0003c00000 */
[----:B------:R0:W1:Y:S02]  /*1f9c0*/  SHFL.BFLY P1, R73, R82, R80, R81 ;  /* 0x0c00005052497389 */ /* 0x0000640000020051 */
[----:B01----:R-:W-:Y:S05]  /*1f9d0*/  ENDCOLLECTIVE ;  /* 0x000000000000791b */ /* 0x003fea0003800000 */
.L_x_6993:
[----:B------:R-:W-:Y:S05]  /*1f9e0*/  BRA `(.L_x_6994) ;  /* 0xffffffe400707947 */ /* 0x000fea000383ffff */
.L_x_6995:
        /* <DEDUP_REMOVED lines=9> */
.L_x_45795:


//--------------------- .text._ZN10layer_norm13ln_fwd_kernelINS_13Kernel_traitsI6__halfS2_S2_S2_fjLj1280ELj1ELj4ELj1ELj16ENS_18Kernel_traits_baseILj1280ES2_S2_S2_S2_fjLj128EEEEELb1ELb1ELb0ELb0EEEvNS_9FwdParamsE --------------------------
	.section	.text._ZN10layer_norm13ln_fwd_kernelINS_13Kernel_traitsI6__halfS2_S2_S2_fjLj1280ELj1ELj4ELj1ELj16ENS_18Kernel_traits_baseILj1280ES2_S2_S2_S2_fjLj128EEEEELb1ELb1ELb0ELb0EEEvNS_9FwdParamsE,"ax",@progbits
	.align	128
        .global         _ZN10layer_norm13ln_fwd_kernelINS_13Kernel_traitsI6__halfS2_S2_S2_fjLj1280ELj1ELj4ELj1ELj16ENS_18Kernel_traits_baseILj1280ES2_S2_S2_S2_fjLj128EEEEELb1ELb1ELb0ELb0EEEvNS_9FwdParamsE
        .type           _ZN10layer_norm13ln_fwd_kernelINS_13Kernel_traitsI6__halfS2_S2_S2_fjLj1280ELj1ELj4ELj1ELj16ENS_18Kernel_traits_baseILj1280ES2_S2_S2_S2_fjLj128EEEEELb1ELb1ELb0ELb0EEEvNS_9FwdParamsE,@function
        .size           _ZN10layer_norm13ln_fwd_kernelINS_13Kernel_traitsI6__halfS2_S2_S2_fjLj1280ELj1ELj4ELj1ELj16ENS_18Kernel_traits_baseILj1280ES2_S2_S2_S2_fjLj128EEEEELb1ELb1ELb0ELb0EEEvNS_9FwdParamsE,(.L_x_45796 - _ZN10layer_norm13ln_fwd_kernelINS_13Kernel_traitsI6__halfS2_S2_S2_fjLj1280ELj1ELj4ELj1ELj16ENS_18Kernel_traits_baseILj1280ES2_S2_S2_S2_fjLj128EEEEELb1ELb1ELb0ELb0EEEvNS_9FwdParamsE)
        .other          _ZN10layer_norm13ln_fwd_kernelINS_13Kernel_traitsI6__halfS2_S2_S2_fjLj1280ELj1ELj4ELj1ELj16ENS_18Kernel_traits_baseILj1280ES2_S2_S2_S2_fjLj128EEEEELb1ELb1ELb0ELb0EEEvNS_9FwdParamsE,@"STO_CUDA_ENTRY STV_DEFAULT"
_ZN10layer_norm13ln_fwd_kernelINS_13Kernel_traitsI6__halfS2_S2_S2_fjLj1280ELj1ELj4ELj1ELj16ENS_18Kernel_traits_baseILj1280ES2_S2_S2_S2_fjLj128EEEEELb1ELb1ELb0ELb0EEEvNS_9FwdParamsE:
.text._ZN10layer_norm13ln_fwd_kernelINS_13Kernel_traitsI6__halfS2_S2_S2_fjLj1280ELj1ELj4ELj1ELj16ENS_18Kernel_traits_baseILj1280ES2_S2_S2_S2_fjLj128EEEEELb1ELb1ELb0ELb0EEEvNS_9FwdParamsE:
        /* <DEDUP_REMOVED lines=90> */
.L_x_6997:
        /* <DEDUP_REMOVED lines=26> */
[----:B-1----:R-:W-:-:S04]  /*0740*/  @P2 IMAD.WIDE.U32 R24, R0, 0x10, R24 ;  /* 0x0000001000182825 */ /* 0x002fc800078e0018 */
[----:B------:R-:W-:Y:S01]  /*0750*/  @P2 VIADD R0, R0, 0x20 ;  /* 0x0000002000002836 */ /* 0x000fe20000000000 */
[----:B------:R-:W5:Y:S02]  /*0760*/  @P2 LDG.E.128 R52, desc[UR6][R24.64] ;  /* 0x0000000618342981 */ /* 0x000f64000c1e1d00 */
[----:B------:R-:W1:Y:S01]  /*0770*/  @P4 LDC.64 R4, c[0x0][0x3e8] ;  /* 0x0000fa00ff044b82 */ /* 0x000e620000000a00 */
[----:B--2---:R-:W-:-:S05]  /*0780*/  @P3 IMAD.WIDE.U32 R26, R0, 0x10, R26 ;  /* 0x00000010001a3825 */ /* 0x004fca00078e001a */
[----:B------:R-:W5:Y:S01]  /*0790*/  @P3 LDG.E.128 R48, desc[UR6][R26.64] ;  /* 0x000000061a303981 */ /* 0x000f62000c1e1d00 */
[----:B---3--:R-:W-:-:S04]  /*07a0*/  @P3 IMAD.WIDE.U32 R80, R0, 0x10, R44 ;  /* 0x0000001000503825 */ /* 0x008fc800078e002c */
[----:B------:R-:W-:Y:S02]  /*07b0*/  @P3 VIADD R0, R0, 0x20 ;  /* 0x0000002000003836 */ /* 0x000fe40000000000 */
[----:B------:R-:W-:Y:S01]  /*07c0*/  HFMA2 R46, -RZ, RZ, 0, 0 ;  /* 0x00000000ff2e7431 */ /* 0x000fe200000001ff */
[----:B------:R2:W5:Y:S01]  /*07d0*/  @P3 LDG.E.128 R40, desc[UR6][R80.64] ;  /* 0x0000000650283981 */ /* 0x000562000c1e1d00 */
[----:B0-----:R-:W-:-:S05]  /*07e0*/  @P4 IMAD.WIDE.U32 R2, R0, 0x10, R2 ;  /* 0x0000001000024825 */ /* 0x001fca00078e0002 */
[----:B------:R0:W5:Y:S01]  /*07f0*/  @P4 LDG.E.128 R36, desc[UR6][R2.64] ;  /* 0x0000000602244981 */ /* 0x000162000c1e1d00 */
[----:B-1----:R-:W-:-:S05]  /*0800*/  @P4 IMAD.WIDE.U32 R4, R0, 0x10, R4 ;  /* 0x0000001000044825 */ /* 0x002fca00078e0004 */
[----:B------:R0:W5:Y:S01]  /*0810*/  @P4 LDG.E.128 R28, desc[UR6][R4.64] ;  /* 0x00000006041c4981 */ /* 0x000162000c1e1d00 */
[----:B------:R-:W-:Y:S01]  /*0820*/  CS2R R44, SRZ ;  /* 0x00000000002c7805 */ /* 0x000fe2000001ff00 */
[----:B------:R-:W-:Y:S01]  /*0830*/  IMAD.MOV.U32 R58, RZ, RZ, RZ ;  /* 0x000000ffff3a7224 */ /* 0x000fe200078e00ff */
[----:B------:R-:W-:Y:S01]  /*0840*/  CS2R R56, SRZ ;  /* 0x0000000000387805 */ /* 0x000fe2000001ff00 */
[----:B------:R-:W-:Y:S01]  /*0850*/  IMAD.MOV.U32 R70, RZ, RZ, RZ ;  /* 0x000000ffff467224 */ /* 0x000fe200078e00ff */
[----:B------:R-:W-:Y:S02]  /*0860*/  CS2R R68, SRZ ;  /* 0x0000000000447805 */ /* 0x000fe4000001ff00 */
[----:B------:R-:W-:Y:S02]  /*0870*/  MOV R82, RZ ;  /* 0x000000ff00527202 */ /* 0x000fe40000000f00 */
[----:B--2---:R-:W-:Y:S02]  /*0880*/  CS2R R80, SRZ ;  /* 0x0000000000507805 */ /* 0x004fe4000001ff00 */
[----:B------:R-:W-:-:S02]  /*0890*/  @P4 CS2R R34, SRZ ;  /* 0x0000000000224805 */ /* 0x000fc4000001ff00 */
[----:B------:R-:W-:Y:S01]  /*08a0*/  @P4 CS2R R32, SRZ ;  /* 0x0000000000204805 */ /* 0x000fe2000001ff00 */
[----:B------:R-:W-:Y:S01]  /*08b0*/  @P0 IMAD.MOV.U32 R83, RZ, RZ, RZ ;  /* 0x000000ffff530224 */ /* 0x000fe200078e00ff */
[----:B------:R-:W-:Y:S01]  /*08c0*/  @P2 MOV R59, RZ ;  /* 0x000000ff003b2202 */ /* 0x000fe20000000f00 */
[----:B------:R-:W-:Y:S02]  /*08d0*/  @P1 IMAD.MOV.U32 R71, RZ, RZ, RZ ;  /* 0x000000ffff471224 */ /* 0x000fe400078e00ff */
[----:B0-----:R-:W-:-:S07]  /*08e0*/  @P3 IMAD.MOV.U32 R47, RZ, RZ, RZ ;  /* 0x000000ffff2f3224 */ /* 0x001fce00078e00ff */
.L_x_6998:
[----:B------:R-:W-:Y:S05]  /*08f0*/  BSYNC.RECONVERGENT B0 ;  /* 0x0000000000007941 */ /* 0x000fea0003800200 */
.L_x_6996:
        /* <DEDUP_REMOVED lines=11> */
[----:B------:R-:W2:Y:S01]  /*09b0*/  LDCU.U8 UR10, c[0x0][0x410] ;  /* 0x00008200ff0a77ac */ /* 0x000ea20008000000 */
[----:B------:R-:W-:Y:S01]  /*09c0*/  VIADD R14, R123, 0x76cf5d0a ;  /* 0x76cf5d0a7b0e7836 */ /* 0x000fe20000000000 */
[----:B------:R-:W3:Y:S01]  /*09d0*/  LDCU UR11, c[0x0][0x448] ;  /* 0x00008900ff0b77ac */ /* 0x000ee20008000800 */
[----:B------:R-:W4:Y:S01]  /*09e0*/  LDCU.64 UR8, c[0x0][0x3a0] ;  /* 0x00007400ff0877ac */ /* 0x000f220008000a00 */
[----:B0-----:R-:W-:Y:S01]  /*09f0*/  IMAD R9, R0, UR5, R9 ;  /* 0x0000000500097c24 */ /* 0x001fe2000f8e0209 */
[----:B------:R-:W0:Y:S01]  /*0a00*/  LDCU.64 UR4, c[0x0][0x3e0] ;  /* 0x00007c00ff0477ac */ /* 0x000e220008000a00 */
[----:B------:R-:W-:-:S04]  /*0a10*/  IMAD.HI.U32 R0, R5, -0x326172a9, RZ ;  /* 0xcd9e8d5705007827 */ /* 0x000fc800078e00ff */
[----:B------:R-:W-:-:S04]  /*0a20*/  IMAD.HI.U32 R3, R9, -0x326172a9, RZ ;  /* 0xcd9e8d5709037827 */ /* 0x000fc800078e00ff */
[----:B------:R-:W-:Y:S01]  /*0a30*/  IMAD R7, R9, -0x326172a9, RZ ;  /* 0xcd9e8d5709077824 */ /* 0x000fe200078e02ff */
[----:B------:R-:W-:Y:S01]  /*0a40*/  LOP3.LUT R3, R10, R3, R122, 0x96, !PT ;  /* 0x000000030a037212 */ /* 0x000fe200078e967a */
[----:B------:R-:W-:-:S03]  /*0a50*/  IMAD R5, R5, -0x326172a9, RZ ;  /* 0xcd9e8d5705057824 */ /* 0x000fc600078e02ff */
[----:B------:R-:W-:Y:S01]  /*0a60*/  LOP3.LUT R0, R2, R7, R0, 0x96, !PT ;  /* 0x0000000702007212 */ /* 0x000fe200078e9600 */
[----:B------:R-:W-:Y:S01]  /*0a70*/  IMAD.HI.U32 R4, R3, -0x2daee0ad, RZ ;  /* 0xd2511f5303047827 */ /* 0x000fe200078e00ff */
[----:B0-----:R-:W-:-:S03]  /*0a80*/  ISETP.NE.U32.AND P0, PT, RZ, UR4, PT ;  /* 0x00000004ff007c0c */ /* 0x001fc6000bf05070 */
[----:B------:R-:W-:Y:S01]  /*0a90*/  IMAD.HI.U32 R7, R0, -0x2daee0ad, RZ ;  /* 0xd2511f5300077827 */ /* 0x000fe200078e00ff */
[----:B------:R-:W-:Y:S02]  /*0aa0*/  LOP3.LUT R4, R8, R15, R4, 0x96, !PT ;  /* 0x0000000f08047212 */ /* 0x000fe400078e9604 */
[----:B------:R-:W-:Y:S01]  /*0ab0*/  ISETP.NE.AND.EX P0, PT, RZ, UR5, PT, P0 ;  /* 0x00000005ff007c0c */ /* 0x000fe2000bf05300 */
[----:B------:R-:W-:Y:S02]  /*0ac0*/  IMAD R8, R3, -0x2daee0ad, RZ ;  /* 0xd2511f5303087824 */ /* 0x000fe400078e02ff */
[----:B------:R-:W-:-:S03]  /*0ad0*/  IMAD.HI.U32 R2, R4, -0x326172a9, RZ ;  /* 0xcd9e8d5704027827 */ /* 0x000fc600078e00ff */
[----:B------:R-:W-:Y:S01]  /*0ae0*/  LOP3.LUT R7, R14, R8, R7, 0x96, !PT ;  /* 0x000000080e077212 */ /* 0x000fe200078e9607 */
[----:B------:R-:W-:Y:S02]  /*0af0*/  VIADD R3, R122, 0x3c6ef372 ;  /* 0x3c6ef3727a037836 */ /* 0x000fe40000000000 */
[----:B------:R-:W-:Y:S02]  /*0b00*/  IMAD R4, R4, -0x326172a9, RZ ;  /* 0xcd9e8d5704047824 */ /* 0x000fe400078e02ff */
[----:B------:R-:W-:Y:S01]  /*0b10*/  IMAD R15, R0, -0x2daee0ad, RZ ;  /* 0xd2511f53000f7824 */ /* 0x000fe200078e02ff */
[----:B------:R-:W-:Y:S01]  /*0b20*/  LOP3.LUT R2, R3, R5, R2, 0x96, !PT ;  /* 0x0000000503027212 */ /* 0x000fe200078e9602 */
[----:B------:R-:W-:Y:S01]  /*0b30*/  IMAD.HI.U32 R3, R7, -0x326172a9, RZ ;  /* 0xcd9e8d5707037827 */ /* 0x000fe200078e00ff */
[----:B------:R-:W-:-:S03]  /*0b40*/  IADD3 R5, PT, PT, R122, -0x255992d5, RZ ;  /* 0xdaa66d2b7a057810 */ /* 0x000fc60007ffe0ff */
[----:B------:R-:W-:Y:S01]  /*0b50*/  IMAD.HI.U32 R0, R2, -0x2daee0ad, RZ ;  /* 0xd2511f5302007827 */ /* 0x000fe200078e00ff */
[----:B------:R-:W-:Y:S02]  /*0b60*/  LOP3.LUT R3, R5, R4, R3, 0x96, !PT ;  /* 0x0000000405037212 */ /* 0x000fe400078e9603 */
[----:B------:R-:W-:Y:S01]  /*0b70*/  IADD3 R4, PT, PT, R122, 0x78dde6e4, RZ ;  /* 0x78dde6e47a047810 */ /* 0x000fe20007ffe0ff */
[C---:B------:R-:W-:Y:S02]  /*0b80*/  VIADD R8, R123.reuse, 0x32370b8f ;  /* 0x32370b8f7b087836 */ /* 0x040fe40000000000 */
[----:B------:R-:W-:Y:S02]  /*0b90*/  VIADD R14, R123, 0xed9eba14 ;  /* 0xed9eba147b0e7836 */ /* 0x000fe40000000000 */
[----:B------:R-:W-:Y:S01]  /*0ba0*/  IMAD.HI.U32 R5, R3, -0x2daee0ad, RZ ;  /* 0xd2511f5303057827 */ /* 0x000fe200078e00ff */
[----:B------:R-:W-:Y:S02]  /*0bb0*/  LOP3.LUT R0, R8, R15, R0, 0x96, !PT ;  /* 0x0000000f08007212 */ /* 0x000fe400078e9600 */
[----:B------:R-:W-:Y:S01]  /*0bc0*/  IADD3 R15, PT, PT, R122, -0x700cb87f, RZ ;  /* 0x8ff347817a0f7810 */ /* 0x000fe20007ffe0ff */
[----:B------:R-:W-:-:S02]  /*0bd0*/  IMAD R8, R2, -0x2daee0ad, RZ ;  /* 0xd2511f5302087824 */ /* 0x000fc400078e02ff */
[----:B------:R-:W-:Y:S02]  /*0be0*/  IMAD R7, R7, -0x326172a9, RZ ;  /* 0xcd9e8d5707077824 */ /* 0x000fe400078e02ff */
[----:B------:R-:W-:Y:S01]  /*0bf0*/  IMAD.HI.U32 R2, R0, -0x326172a9, RZ ;  /* 0xcd9e8d5700027827 */ /* 0x000fe200078e00ff */
[----:B------:R-:W-:-:S03]  /*0c00*/  LOP3.LUT R5, R14, R8, R5, 0x96, !PT ;  /* 0x000000080e057212 */ /* 0x000fc600078e9605 */
[----:B------:R-:W-:Y:S01]  /*0c10*/  IMAD R8, R3, -0x2daee0ad, RZ ;  /* 0xd2511f5303087824 */ /* 0x000fe200078e02ff */
[----:B------:R-:W-:Y:S01]  /*0c20*/  LOP3.LUT R2, R4, R7, R2, 0x96, !PT ;  /* 0x0000000704027212 */ /* 0x000fe200078e9602 */
[----:B------:R-:W-:Y:S02]  /*0c30*/  IMAD R7, R0, -0x326172a9, RZ ;  /* 0xcd9e8d5700077824 */ /* 0x000fe400078e02ff */
[----:B------:R-:W-:Y:S02]  /*0c40*/  VIADD R4, R122, 0x1715609d ;  /* 0x1715609d7a047836 */ /* 0x000fe40000000000 */
[----:B------:R-:W-:-:S04]  /*0c50*/  IMAD.HI.U32 R0, R5, -0x326172a9, RZ ;  /* 0xcd9e8d5705007827 */ /* 0x000fc800078e00ff */
[----:B------:R-:W-:Y:S01]  /*0c60*/  IMAD.HI.U32 R3, R2, -0x2daee0ad, RZ ;  /* 0xd2511f5302037827 */ /* 0x000fe200078e00ff */
[----:B------:R-:W-:-:S03]  /*0c70*/  LOP3.LUT R0, R4, R7, R0, 0x96, !PT ;  /* 0x0000000704007212 */ /* 0x000fc600078e9600 */
[----:B------:R-:W-:Y:S02]  /*0c80*/  VIADD R14, R123, 0xa9066899 ;  /* 0xa90668997b0e7836 */ /* 0x000fe40000000000 */
[----:B------:R-:W-:-:S03]  /*0c90*/  IMAD.HI.U32 R7, R0, -0x2daee0ad, RZ ;  /* 0xd2511f5300077827 */ /* 0x000fc600078e00ff */
[----:B------:R-:W-:Y:S01]  /*0ca0*/  LOP3.LUT R3, R14, R8, R3, 0x96, !PT ;  /* 0x000000080e037212 */ /* 0x000fe200078e9603 */
[----:B------:R-:W-:Y:S01]  /*0cb0*/  IMAD R8, R2, -0x2daee0ad, RZ ;  /* 0xd2511f5302087824 */ /* 0x000fe200078e02ff */
[----:B------:R-:W-:Y:S01]  /*0cc0*/  IADD3 R14, PT, PT, R123, 0x646e171e, RZ ;  /* 0x646e171e7b0e7810 */ /* 0x000fe20007ffe0ff */
[----:B------:R-:W-:Y:S02]  /*0cd0*/  IMAD R5, R5, -0x326172a9, RZ ;  /* 0xcd9e8d5705057824 */ /* 0x000fe400078e02ff */
[C---:B------:R-:W-:Y:S01]  /*0ce0*/  IMAD.HI.U32 R2, R3.reuse, -0x326172a9, RZ ;  /* 0xcd9e8d5703027827 */ /* 0x040fe200078e00ff */
[----:B------:R-:W-:Y:S02]  /*0cf0*/  LOP3.LUT R7, R14, R8, R7, 0x96, !PT ;  /* 0x000000080e077212 */ /* 0x000fe400078e9607 */
[C---:B------:R-:W-:Y:S01]  /*0d00*/  IADD3 R8, PT, PT, R122.reuse, 0x5384540f, RZ ;  /* 0x5384540f7a087810 */ /* 0x040fe20007ffe0ff */
[----:B------:R-:W-:Y:S02]  /*0d10*/  VIADD R4, R122, 0xb54cda56 ;  /* 0xb54cda567a047836 */ /* 0x000fe40000000000 */
[----:B------:R-:W-:-:S02]  /*0d20*/  IMAD R3, R3, -0x326172a9, RZ ;  /* 0xcd9e8d5703037824 */ /* 0x000fc400078e02ff */
[----:B------:R-:W-:Y:S01]  /*0d30*/  VIADD R14, R123, 0x1fd5c5a3 ;  /* 0x1fd5c5a37b0e7836 */ /* 0x000fe20000000000 */
[----:B------:R-:W-:Y:S01]  /*0d40*/  LOP3.LUT R2, R4, R5, R2, 0x96, !PT ;  /* 0x0000000504027212 */ /* 0x000fe200078e9602 */
[----:B------:R-:W-:Y:S02]  /*0d50*/  IMAD R5, R0, -0x2daee0ad, RZ ;  /* 0xd2511f5300057824 */ /* 0x000fe400078e02ff */
[----:B------:R-:W-:-:S04]  /*0d60*/  IMAD.HI.U32 R0, R7, -0x326172a9, RZ ;  /* 0xcd9e8d5707007827 */ /* 0x000fc800078e00ff */
[----:B------:R-:W-:Y:S01]  /*0d70*/  IMAD.HI.U32 R4, R2, -0x2daee0ad, RZ ;  /* 0xd2511f5302047827 */ /* 0x000fe200078e00ff */
[----:B------:R-:W-:-:S03]  /*0d80*/  LOP3.LUT R0, R8, R3, R0, 0x96, !PT ;  /* 0x0000000308007212 */ /* 0x000fc600078e9600 */
[----:B------:R-:W-:Y:S01]  /*0d90*/  IMAD R8, R2, -0x2daee0ad, RZ ;  /* 0xd2511f5302087824 */ /* 0x000fe200078e02ff */
[----:B------:R-:W-:Y:S01]  /*0da0*/  LOP3.LUT R4, R14, R5, R4, 0x96, !PT ;  /* 0x000000050e047212 */ /* 0x000fe200078e9604 */
[----:B------:R-:W-:Y:S01]  /*0db0*/  IMAD.HI.U32 R5, R0, -0x2daee0ad, RZ ;  /* 0xd2511f5300057827 */ /* 0x000fe200078e00ff */
[----:B------:R-:W-:-:S03]  /*0dc0*/  IADD3 R14, PT, PT, R123, -0x24c28bd8, RZ ;  /* 0xdb3d74287b0e7810 */ /* 0x000fc60007ffe0ff */
[----:B------:R-:W-:Y:S01]  /*0dd0*/  IMAD R7, R7, -0x326172a9, RZ ;  /* 0xcd9e8d5707077824 */ /* 0x000fe200078e02ff */
[----:B------:R-:W-:Y:S01]  /*0de0*/  LOP3.LUT R14, R14, R8, R5, 0x96, !PT ;  /* 0x000000080e0e7212 */ /* 0x000fe200078e9605 */
[----:B------:R-:W-:-:S04]  /*0df0*/  IMAD.HI.U32 R2, R4, -0x326172a9, RZ ;  /* 0xcd9e8d5704027827 */ /* 0x000fc800078e00ff */
[----:B------:R-:W-:Y:S02]  /*0e00*/  VIADD R3, R122, 0xf1bbcdc8 ;  /* 0xf1bbcdc87a037836 */ /* 0x000fe40000000000 */
[----:B------:R-:W-:Y:S02]  /*0e10*/  IMAD R5, R4, -0x326172a9, RZ ;  /* 0xcd9e8d5704057824 */ /* 0x000fe400078e02ff */
[----:B------:R-:W-:Y:S01]  /*0e20*/  IMAD.HI.U32 R8, R14, -0x326172a9, RZ ;  /* 0xcd9e8d570e087827 */ /* 0x000fe200078e00ff */
[----:B------:R-:W-:-:S03]  /*0e30*/  LOP3.LUT R2, R3, R7, R2, 0x96, !PT ;  /* 0x0000000703027212 */ /* 0x000fc600078e9602 */
[----:B------:R-:W-:Y:S01]  /*0e40*/  IMAD R0, R0, -0x2daee0ad, RZ ;  /* 0xd2511f5300007824 */ /* 0x000fe200078e02ff */
[----:B------:R-:W-:Y:S01]  /*0e50*/  LOP3.LUT R8, R15, R5, R8, 0x96, !PT ;  /* 0x000000050f087212 */ /* 0x000fe200078e9608 */
[----:B------:R-:W-:-:S04]  /*0e60*/  IMAD.HI.U32 R7, R2, -0x2daee0ad, RZ ;  /* 0xd2511f5302077827 */ /* 0x000fc800078e00ff */
[----:B------:R-:W-:Y:S02]  /*0e70*/  HFMA2 R5, -RZ, RZ, 0, 0 ;  /* 0x00000000ff057431 */ /* 0x000fe400000001ff */
[----:B------:R-:W-:Y:S02]  /*0e80*/  VIADD R3, R123, 0x96a522ad ;  /* 0x96a522ad7b037836 */ /* 0x000fe40000000000 */
[----:B------:R-:W-:Y:S02]  /*0e90*/  IMAD R4, R14, -0x326172a9, RZ ;  /* 0xcd9e8d570e047824 */ /* 0x000fe400078e02ff */
[----:B------:R-:W-:Y:S01]  /*0ea0*/  IMAD R126, R2, -0x2daee0ad, RZ ;  /* 0xd2511f53027e7824 */ /* 0x000fe200078e02ff */
[----:B------:R-:W-:Y:S02]  /*0eb0*/  LOP3.LUT R7, R3, R0, R7, 0x96, !PT ;  /* 0x0000000003077212 */ /* 0x000fe400078e9607 */
[----:B-1234-:R-:W-:-:S07]  /*0ec0*/  P2R R3, PR, RZ, 0x1 ;  /* 0x00000001ff037803 */ /* 0x01efce0000000000 */
.L_x_7429:
[----:B------:R-:W-:-:S13]  /*0ed0*/  ISETP.NE.AND P1, PT, R3, RZ, PT ;  /* 0x000000ff0300720c */ /* 0x000fda0003f25270 */
[----:B------:R-:W0:Y:S02]  /*0ee0*/  @P1 LDC.64 R88, c[0x0][0x3e0] ;  /* 0x0000f800ff581b82 */ /* 0x000e240000000a00 */
[----:B0-----:R-:W-:-:S06]  /*0ef0*/  @P1 IMAD.WIDE R88, R12, 0x2, R88 ;  /* 0x000000020c581825 */ /* 0x001fcc00078e0258 */
[----:B------:R-:W2:Y:S01]  /*0f00*/  @P1 LDG.E.U16 R88, desc[UR6][R88.64] ;  /* 0x0000000658581981 */ /* 0x000ea2000c1e1500 */
[----:B------:R-:W-:Y:S01]  /*0f10*/  IMAD R90, R12, UR12, RZ ;  /* 0x0000000c0c5a7c24 */ /* 0x000fe2000f8e02ff */
[----:B------:R-:W-:Y:S01]  /*0f20*/  ISETP.GE.U32.AND P0, PT, R13, 0x20, PT ;  /* 0x000000200d00780c */ /* 0x000fe20003f06070 */
[----:B------:R-:W-:Y:S01]  /*0f30*/  BSSY.RECONVERGENT B0, `(.L_x_6999) ;  /* 0x000067e000007945 */ /* 0x000fe20003800200 */
[----:B------:R-:W0:Y:S01]  /*0f40*/  S2R R121, SR_TID.X ;  /* 0x0000000000797919 */ /* 0x000e220000002100 */
[----:B------:R-:W-:Y:S01]  /*0f50*/  IMAD.MOV.U32 R125, RZ, RZ, 0x3f800000 ;  /* 0x3f800000ff7d7424 */ /* 0x000fe200078e00ff */
[----:B------:R-:W-:Y:S02]  /*0f60*/  SHF.R.S32.HI R91, RZ, 0x1f, R90 ;  /* 0x0000001fff5b7819 */ /* 0x000fe4000001145a */
[----:B------:R-:W-:Y:S02]  /*0f70*/  P2R R124, PR, RZ, 0x1 ;  /* 0x00000001ff7c7803 */ /* 0x000fe40000000000 */
[----:B------:R-:W-:-:S02]  /*0f80*/  LEA.HI R91, R91, R90, RZ, 0x3 ;  /* 0x0000005a5b5b7211 */ /* 0x000fc400078f18ff */
        /* <DEDUP_REMOVED lines=20> */
[----:B------:R-:W-:-:S05]  /*10d0*/  HFMA2 R17, -RZ, RZ, 0, 1.1920928955078125e-07 ;  /* 0x00000002ff117431 */ /* 0x000fca00000001ff */
[----:B------:R-:W-:-:S05]  /*10e0*/  VIADDMNMX.U32 R2, R6, 0xfffffffe, R17, PT ;  /* 0xfffffffe06027846 */ /* 0x000fca0003800011 */
[----:B------:R-:W-:-:S04]  /*10f0*/  IMAD.SHL.U32 R2, R2, 0x4, RZ ;  /* 0x0000000402027824 */ /* 0x000fc800078e00ff */
[----:B------:R-:W0:Y:S02]  /*1100*/  LDC R128, c[0x2][R2] ;  /* 0x0080000002807b82 */ /* 0x000e240000000800 */
[----:B0-----:R-:W-:-:S04]  /*1110*/  SHF.R.S32.HI R129, RZ, 0x1f, R128 ;  /* 0x0000001fff817819 */ /* 0x001fc80000011480 */
.L_x_45632:
[----:B------:R-:W-:Y:S05]  /*1120*/  BRX R128 -0x1130                                       (*"BRANCH_TARGETS .L_x_45633,.L_x_45634,.L_x_45635"*) ;  /* 0xffffffec80b47949 */ /* 0x000fea000383ffff */
.L_x_45635:
[----:B------:R-:W-:Y:S01]  /*1130*/  IADD3 R17, PT, PT, R6, 0x1, RZ ;  /* 0x0000000106117810 */ /* 0x000fe20007ffe0ff */
[----:B------:R-:W-:Y:S01]  /*1140*/  IMAD.MOV.U32 R130, RZ, RZ, R126 ;  /* 0x000000ffff827224 */ /* 0x000fe200078e007e */
[----:B------:R-:W-:Y:S01]  /*1150*/  MOV R2, R8 ;  /* 0x0000000800027202 */ /* 0x000fe20000000f00 */
[----:B------:R-:W-:Y:S06]  /*1160*/  BRA `(.L_x_7003) ;  /* 0x0000000400387947 */ /* 0x000fec0003800000 */
.L_x_45633:
[----:B------:R-:W-:Y:S01]  /*1170*/  IMAD.MOV.U32 R130, RZ, RZ, R126 ;  /* 0x000000ffff827224 */ /* 0x000fe200078e007e */
[----:B------:R-:W-:Y:S01]  /*1180*/  MOV R17, 0x3 ;  /* 0x0000000300117802 */ /* 0x000fe20000000f00 */
[----:B------:R-:W-:Y:S01]  /*1190*/  IMAD.MOV.U32 R2, RZ, RZ, R7 ;  /* 0x000000ffff027224 */ /* 0x000fe200078e0007 */
[----:B------:R-:W-:Y:S06]  /*11a0*/  BRA `(.L_x_7003) ;  /* 0x0000000400287947 */ /* 0x000fec0003800000 */
.L_x_45634:
        /* <DEDUP_REMOVED lines=13> */
.L_x_7005:
[----:B------:R-:W-:Y:S05]  /*1280*/  BSYNC.RECONVERGENT B2 ;  /* 0x0000000000027941 */ /* 0x000fea0003800200 */
.L_x_7004:
[----:B------:R-:W-:Y:S01]  /*1290*/  IMAD.WIDE.U32 R6, R9, -0x326172a9, RZ ;  /* 0xcd9e8d5709067825 */ /* 0x000fe200078e00ff */
[----:B------:R-:W-:Y:S02]  /*12a0*/  LOP3.LUT R128, R5, R133, R123, 0x96, !PT ;  /* 0x0000008505807212 */ /* 0x000fe400078e967b */
[C---:B------:R-:W-:Y:S01]  /*12b0*/  IADD3 R17, PT, PT, R122.reuse, 0x3c6ef372, RZ ;  /* 0x3c6ef3727a117810 */ /* 0x040fe20007ffe0ff */
[----:B------:R-:W-:Y:S01]  /*12c0*/  VIADD R133, R122, 0x9e3779b9 ;  /* 0x9e3779b97a857836 */ /* 0x000fe20000000000 */
[----:B------:R-:W-:Y:S01]  /*12d0*/  LOP3.LUT R130, R10, R7, R122, 0x96, !PT ;  /* 0x000000070a827212 */ /* 0x000fe200078e967a */
[----:B------:R-:W-:Y:S01]  /*12e0*/  IMAD.WIDE.U32 R128, R128, -0x326172a9, RZ ;  /* 0xcd9e8d5780807825 */ /* 0x000fe200078e00ff */
[----:B------:R-:W-:Y:S02]  /*12f0*/  IADD3 R7, PT, PT, R123, -0x4498517b, RZ ;  /* 0xbb67ae857b077810 */ /* 0x000fe40007ffe0ff */
[----:B------:R-:W-:Y:S01]  /*1300*/  MOV R2, R126 ;  /* 0x0000007e00027202 */ /* 0x000fe20000000f00 */
[----:B------:R-:W-:Y:S01]  /*1310*/  IMAD.WIDE.U32 R130, R130, -0x2daee0ad, RZ ;  /* 0xd2511f5382827825 */ /* 0x000fe200078e00ff */
[----:B------:R-:W-:-:S03]  /*1320*/  LOP3.LUT R133, R133, R6, R129, 0x96, !PT ;  /* 0x0000000685857212 */ /* 0x000fc600078e9681 */
[----:B------:R-:W-:Y:S01]  /*1330*/  VIADD R129, R123, 0x76cf5d0a ;  /* 0x76cf5d0a7b817836 */ /* 0x000fe20000000000 */
[----:B------:R-:W-:Y:S01]  /*1340*/  LOP3.LUT R6, R7, R132, R131, 0x96, !PT ;  /* 0x0000008407067212 */ /* 0x000fe200078e9683 */
[----:B------:R-:W-:-:S04]  /*1350*/  IMAD.WIDE.U32 R132, R133, -0x2daee0ad, RZ ;  /* 0xd2511f5385847825 */ /* 0x000fc800078e00ff */
[----:B------:R-:W-:Y:S01]  /*1360*/  IMAD.WIDE.U32 R6, R6, -0x326172a9, RZ ;  /* 0xcd9e8d5706067825 */ /* 0x000fe200078e00ff */
[----:B------:R-:W-:-:S03]  /*1370*/  LOP3.LUT R129, R129, R130, R133, 0x96, !PT ;  /* 0x0000008281817212 */ /* 0x000fc600078e9685 */
[C---:B------:R-:W-:Y:S01]  /*1380*/  VIADD R133, R122.reuse, 0xdaa66d2b ;  /* 0xdaa66d2b7a857836 */ /* 0x040fe20000000000 */
[----:B------:R-:W-:Y:S01]  /*1390*/  LOP3.LUT R130, R17, R128, R7, 0x96, !PT ;  /* 0x0000008011827212 */ /* 0x000fe200078e9607 */
[----:B------:R-:W-:Y:S01]  /*13a0*/  IMAD.WIDE.U32 R128, R129, -0x326172a9, RZ ;  /* 0xcd9e8d5781807825 */ /* 0x000fe200078e00ff */
[----:B------:R-:W-:Y:S02]  /*13b0*/  IADD3 R7, PT, PT, R123, 0x32370b8f, RZ ;  /* 0x32370b8f7b077810 */ /* 0x000fe40007ffe0ff */
[----:B------:R-:W-:Y:S01]  /*13c0*/  IADD3 R17, PT, PT, R122, 0x78dde6e4, RZ ;  /* 0x78dde6e47a117810 */ /* 0x000fe20007ffe0ff */
        /* <DEDUP_REMOVED lines=10> */
[----:B------:R-:W-:Y:S02]  /*1470*/  IADD3 R7, PT, PT, R123, -0x56f99767, RZ ;  /* 0xa90668997b077810 */ /* 0x000fe40007ffe0ff */
        /* <DEDUP_REMOVED lines=29> */
.L_x_7003:
[----:B------:R-:W-:Y:S05]  /*1650*/  BSYNC.RECONVERGENT B1 ;  /* 0x0000000000017941 */ /* 0x000fea0003800200 */
.L_x_7002:
[----:B------:R-:W0:Y:S01]  /*1660*/  LDC R133, c[0x0][0x408] ;  /* 0x00010200ff857b82 */ /* 0x000e220000000800 */
[----:B------:R-:W-:Y:S01]  /*1670*/  HFMA2 R115, -RZ, RZ, 0.1171875, 0 ;  /* 0x2f800000ff737431 */ /* 0x000fe200000001ff */
[----:B------:R-:W-:Y:S01]  /*1680*/  I2FP.F32.U32 R2, R2 ;  /* 0x0000000200027245 */ /* 0x000fe20000201000 */
[----:B-----5:R-:W-:Y:S01]  /*1690*/  HADD2.F32 R6, -RZ, R88.H0_H0 ;  /* 0x20000058ff067230 */ /* 0x020fe20000004100 */
[----:B------:R-:W-:Y:S01]  /*16a0*/  ISETP.NE.AND P1, PT, R17, 0x1, PT ;  /* 0x000000011100780c */ /* 0x000fe20003f25270 */
[----:B------:R-:W-:Y:S01]  /*16b0*/  HADD2.F32 R111, -RZ, R24.H0_H0 ;  /* 0x20000018ff6f7230 */ /* 0x000fe20000004100 */
[----:B------:R-:W-:Y:S01]  /*16c0*/  BSSY.RECONVERGENT B1, `(.L_x_7006) ;  /* 0x0000061000017945 */ /* 0x000fe20003800200 */
[----:B------:R-:W-:Y:S01]  /*16d0*/  IMAD.MOV.U32 R96, RZ, RZ, 0x2 ;  /* 0x00000002ff607424 */ /* 0x000fe200078e00ff */
[----:B------:R-:W1:Y:S01]  /*16e0*/  LDC R132, c[0x0][0x404] ;  /* 0x00010100ff847b82 */ /* 0x000e620000000800 */
[----:B------:R-:W-:Y:S01]  /*16f0*/  FMUL.FTZ R6, R6, R125 ;  /* 0x0000007d06067220 */ /* 0x000fe20000410000 */
[----:B------:R-:W-:Y:S01]  /*1700*/  MOV R18, R4 ;  /* 0x0000000400127202 */ /* 0x000fe20000000f00 */
[----:B------:R-:W-:-:S02]  /*1710*/  FFMA.FTZ R95, R2, R115, 1.1641532182693481445e-10 ;  /* 0x2f000000025f7423 */ /* 0x000fc40000010073 */
[----:B0-----:R-:W-:-:S03]  /*1720*/  FMUL.FTZ R6, R6, R133 ;  /* 0x0000008506067220 */ /* 0x001fc60000410000 */
[----:B-1----:R-:W-:Y:S01]  /*1730*/  FSETP.GTU.FTZ.AND P0, PT, R95, R132, PT ;  /* 0x000000845f00720b */ /* 0x002fe20003f1c000 */
[----:B------:R-:W-:-:S03]  /*1740*/  HADD2.F32 R95, -RZ, R76.H0_H0 ;  /* 0x2000004cff5f7230 */ /* 0x000fc60000004100 */
[----:B------:R-:W-:Y:S02]  /*1750*/  FSEL R2, R6, RZ, !P0 ;  /* 0x000000ff06027208 */ /* 0x000fe40004000000 */
[----:B------:R-:W-:-:S03]  /*1760*/  PLOP3.LUT P0, PT, P0, PT, PT, 0x8, 0x80 ;  /* 0x000000000080781c */ /* 0x000fc6000070e170 */
[----:B------:R-:W-:Y:S01]  /*1770*/  FFMA.FTZ R2, R2, R95, R111 ;  /* 0x0000005f02027223 */ /* 0x000fe2000001006f */
        /* <DEDUP_REMOVED lines=10> */
.L_x_7008:
        /* <DEDUP_REMOVED lines=13> */
.L_x_7010:
[----:B------:R-:W-:Y:S05]  /*18f0*/  BSYNC.RECONVERGENT B2 ;  /* 0x0000000000027941 */ /* 0x000fea0003800200 */
.L_x_7009:
        /* <DEDUP_REMOVED lines=61> */
.L_x_7007:
[----:B------:R-:W-:Y:S05]  /*1cd0*/  BSYNC.RECONVERGENT B1 ;  /* 0x0000000000017941 */ /* 0x000fea0003800200 */
.L_x_7006:
        /* <DEDUP_REMOVED lines=9> */
[----:B------:R-:W-:-:S03]  /*1d70*/  HADD2.F32 R17, -RZ, R76.H1_H1 ;  /* 0x3000004cff117230 */ /* 0x000fc60000004100 */
        /* <DEDUP_REMOVED lines=14> */
.L_x_7013:
        /* <DEDUP_REMOVED lines=13> */
.L_x_7015:
[----:B------:R-:W-:Y:S05]  /*1f30*/  BSYNC.RECONVERGENT B2 ;  /* 0x0000000000027941 */ /* 0x000fea0003800200 */
.L_x_7014:
        /* <DEDUP_REMOVED lines=12> */
[----:B------:R-:W-:Y:S01]  /*2000*/  IMAD.WIDE.U32 R126, R95, -0x326172a9, RZ ;  /* 0xcd9e8d575f7e7825 */ /* 0x000fe200078e00ff */
[----:B------:R-:W-:Y:S02]  /*2010*/  IADD3 R95, PT, PT, R123, 0x32370b8f, RZ ;  /* 0x32370b8f7b5f7810 */ /* 0x000fe40007ffe0ff */
[----:B------:R-:W-:Y:S02]  /*2020*/  LOP3.LUT R17, R17, R128, R135, 0x96, !PT ;  /* 0x0000008011117212 */ /* 0x000fe400078e9687 */
[----:B------:R-:W-:-:S03]  /*2030*/  LOP3.LUT R128, R7, R6, R127, 0x96, !PT ;  /* 0x0000000607807212 */ /* 0x000fc600078e967f */
[----:B------:R-:W-:-:S04]  /*2040*/  IMAD.WIDE.U32 R6, R17, -0x326172a9, RZ ;  /* 0xcd9e8d5711067825 */ /* 0x000fc800078e00ff */
[----:B------:R-:W-:Y:S02]  /*2050*/  VIADD R17, R122, 0xdaa66d2b ;  /* 0xdaa66d2b7a117836 */ /* 0x000fe40000000000 */
[----:B------:R-:W-:-:S03]  /*2060*/  IMAD.WIDE.U32 R128, R128, -0x2daee0ad, RZ ;  /* 0xd2511f5380807825 */ /* 0x000fc600078e00ff */
[----:B------:R-:W-:Y:S02]  /*2070*/  LOP3.LUT R17, R17, R126, R7, 0x96, !PT ;  /* 0x0000007e11117212 */ /* 0x000fe400078e9607 */
[----:B------:R-:W-:Y:S02]  /*2080*/  LOP3.LUT R95, R95, R134, R129, 0x96, !PT ;  /* 0x000000865f5f7212 */ /* 0x000fe400078e9681 */
[----:B------:R-:W-:Y:S01]  /*2090*/  IADD3 R7, PT, PT, R122, 0x78dde6e4, RZ ;  /* 0x78dde6e47a077810 */ /* 0x000fe20007ffe0ff */
[----:B------:R-:W-:-:S04]  /*20a0*/  IMAD.WIDE.U32 R134, R17, -0x2daee0ad, RZ ;  /* 0xd2511f5311867825 */ /* 0x000fc800078e00ff */
[----:B------:R-:W-:Y:S02]  /*20b0*/  VIADD R17, R123, 0xed9eba14 ;  /* 0xed9eba147b117836 */ /* 0x000fe40000000000 */
[----:B------:R-:W-:Y:S01]  /*20c0*/  IMAD.WIDE.U32 R126, R95, -0x326172a9, RZ ;  /* 0xcd9e8d575f7e7825 */ /* 0x000fe200078e00ff */
[----:B------:R-:W-:Y:S02]  /*20d0*/  IADD3 R95, PT, PT, R123, -0x56f99767, RZ ;  /* 0xa90668997b5f7810 */ /* 0x000fe40007ffe0ff */
[----:B------:R-:W-:Y:S02]  /*20e0*/  LOP3.LUT R17, R17, R128, R135, 0x96, !PT ;  /* 0x0000008011117212 */ /* 0x000fe400078e9687 */
[----:B------:R-:W-:-:S03]  /*20f0*/  LOP3.LUT R128, R7, R6, R127, 0x96, !PT ;  /* 0x0000000607807212 */ /* 0x000fc600078e967f */
[----:B------:R-:W-:-:S04]  /*2100*/  IMAD.WIDE.U32 R6, R17, -0x326172a9, RZ ;  /* 0xcd9e8d5711067825 */ /* 0x000fc800078e00ff */
[----:B------:R-:W-:Y:S02]  /*2110*/  VIADD R17, R122, 0x1715609d ;  /* 0x1715609d7a117836 */ /* 0x000fe40000000000 */
[----:B------:R-:W-:-:S03]  /*2120*/  IMAD.WIDE.U32 R128, R128, -0x2daee0ad, RZ ;  /* 0xd2511f5380807825 */ /* 0x000fc600078e00ff */
[----:B------:R-:W-:Y:S02]  /*2130*/  LOP3.LUT R17, R17, R126, R7, 0x96, !PT ;  /* 0x0000007e11117212 */ /* 0x000fe400078e9607 */
[----:B------:R-:W-:Y:S02]  /*2140*/  LOP3.LUT R95, R95, R134, R129, 0x96, !PT ;  /* 0x000000865f5f7212 */ /* 0x000fe400078e9681 */
[----:B------:R-:W-:Y:S01]  /*2150*/  IADD3 R7, PT, PT, R122, -0x4ab325aa, RZ ;  /* 0xb54cda567a077810 */ /* 0x000fe20007ffe0ff */
[----:B------:R-:W-:-:S04]  /*2160*/  IMAD.WIDE.U32 R134, R17, -0x2daee0ad, RZ ;  /* 0xd2511f5311867825 */ /* 0x000fc800078e00ff */
[----:B------:R-:W-:Y:S02]  /*2170*/  VIADD R17, R123, 0x646e171e ;  /* 0x646e171e7b117836 */ /* 0x000fe40000000000 */
[----:B------:R-:W-:Y:S01]  /*2180*/  IMAD.WIDE.U32 R126, R95, -0x326172a9, RZ ;  /* 0xcd9e8d575f7e7825 */ /* 0x000fe200078e00ff */
[----:B------:R-:W-:Y:S02]  /*2190*/  IADD3 R95, PT, PT, R123, 0x1fd5c5a3, RZ ;  /* 0x1fd5c5a37b5f7810 */ /* 0x000fe40007ffe0ff */
[----:B------:R-:W-:Y:S02]  /*21a0*/  LOP3.LUT R17, R17, R128, R135, 0x96, !PT ;  /* 0x0000008011117212 */ /* 0x000fe400078e9687 */
[----:B------:R-:W-:-:S03]  /*21b0*/  LOP3.LUT R128, R7, R6, R127, 0x96, !PT ;  /* 0x0000000607807212 */ /* 0x000fc600078e967f */
[----:B------:R-:W-:-:S04]  /*21c0*/  IMAD.WIDE.U32 R6, R17, -0x326172a9, RZ ;  /* 0xcd9e8d5711067825 */ /* 0x000fc800078e00ff */
[----:B------:R-:W-:-:S04]  /*21d0*/  IMAD.WIDE.U32 R128, R128, -0x2daee0ad, RZ ;  /* 0xd2511f5380807825 */ /* 0x000fc800078e00ff */
[----:B------:R-:W-:Y:S01]  /*21e0*/  VIADD R17, R122, 0x5384540f ;  /* 0x5384540f7a117836 */ /* 0x000fe20000000000 */
        /* <DEDUP_REMOVED lines=8> */
[----:B------:R-:W-:-:S03]  /*2270*/  IMAD.WIDE.U32 R6, R7, -0x2daee0ad, RZ ;  /* 0xd2511f5307067825 */ /* 0x000fc600078e00ff */
[----:B------:R-:W-:Y:S01]  /*2280*/  LOP3.LUT R128, R17, R128, R127, 0x96, !PT ;  /* 0x0000008011807212 */ /* 0x000fe200078e967f */
[----:B------:R-:W-:Y:S01]  /*2290*/  VIADD R17, R122, 0x8ff34781 ;  /* 0x8ff347817a117836 */ /* 0x000fe20000000000 */
[----:B------:R-:W-:Y:S01]  /*22a0*/  LOP3.LUT R7, R95, R126, R7, 0x96, !PT ;  /* 0x0000007e5f077212 */ /* 0x000fe200078e9607 */
[----:B------:R-:W-:Y:S02]  /*22b0*/  HFMA2 R95, -RZ, RZ, 0, 0 ;  /* 0x00000000ff5f7431 */ /* 0x000fe400000001ff */
[----:B------:R-:W-:-:S04]  /*22c0*/  IMAD.WIDE.U32 R128, R128, -0x326172a9, RZ ;  /* 0xcd9e8d5780807825 */ /* 0x000fc800078e00ff */
[----:B------:R-:W-:Y:S01]  /*22d0*/  IMAD.MOV.U32 R4, RZ, RZ, R128 ;  /* 0x000000ffff047224 */ /* 0x000fe200078e0080 */
[----:B------:R-:W-:Y:S02]  /*22e0*/  LOP3.LUT R8, R17, R134, R129, 0x96, !PT ;  /* 0x0000008611087212 */ /* 0x000fe400078e9681 */
[----:B------:R-:W-:Y:S01]  /*22f0*/  MOV R17, R130 ;  /* 0x0000008200117202 */ /* 0x000fe20000000f00 */
[----:B------:R-:W-:-:S07]  /*2300*/  IMAD.MOV.U32 R130, RZ, RZ, R6 ;  /* 0x000000ffff827224 */ /* 0x000fce00078e0006 */
.L_x_7012:
[----:B------:R-:W-:Y:S05]  /*2310*/  BSYNC.RECONVERGENT B1 ;  /* 0x0000000000017941 */ /* 0x000fea0003800200 */
.L_x_7011:
[----:B------:R-:W-:Y:S01]  /*2320*/  I2FP.F32.U32 R6, R17 ;  /* 0x0000001100067245 */ /* 0x000fe20000201000 */
[----:B------:R-:W-:Y:S01]  /*2330*/  HADD2.F32 R88, -RZ, R89.H0_H0 ;  /* 0x20000059ff587230 */ /* 0x000fe20000004100 */
[----:B------:R-:W-:Y:S01]  /*2340*/  ISETP.NE.AND P2, PT, R95, 0x1, PT ;  /* 0x000000015f00780c */ /* 0x000fe20003f45270 */
[----:B------:R-:W-:Y:S01]  /*2350*/  HADD2.F32 R96, -RZ, R25.H0_H0 ;  /* 0x20000019ff607230 */ /* 0x000fe20000004100 */
[----:B------:R-:W-:Y:S01]  /*2360*/  BSSY.RECONVERGENT B1, `(.L_x_7016) ;  /* 0x000005f000017945 */ /* 0x000fe20003800200 */
[----:B------:R-:W-:Y:S01]  /*2370*/  FFMA.FTZ R17, R6, R115, 1.1641532182693481445e-10 ;  /* 0x2f00000006117423 */ /* 0x000fe20000010073 */
[----:B------:R-:W-:Y:S01]  /*2380*/  FMUL.FTZ R88, R88, R125 ;  /* 0x0000007d58587220 */ /* 0x000fe20000410000 */
[----:B------:R-:W-:Y:S02]  /*2390*/  HADD2.F32 R6, -RZ, R77.H0_H0 ;  /* 0x2000004dff067230 */ /* 0x000fe40000004100 */
[----:B------:R-:W-:Y:S02]  /*23a0*/  IMAD.MOV.U32 R111, RZ, RZ, 0x2 ;  /* 0x00000002ff6f7424 */ /* 0x000fe400078e00ff */
[----:B------:R-:W-:Y:S01]  /*23b0*/  FMUL.FTZ R88, R88, R133 ;  /* 0x0000008558587220 */ /* 0x000fe20000410000 */
[----:B------:R-:W-:-:S04]  /*23c0*/  FSETP.GTU.FTZ.AND P1, PT, R17, R132, PT ;  /* 0x000000841100720b */ /* 0x000fc80003f3c000 */
[----:B------:R-:W-:Y:S02]  /*23d0*/  FSEL R17, R88, RZ, !P1 ;  /* 0x000000ff58117208 */ /* 0x000fe40004800000 */
[----:B------:R-:W-:Y:S02]  /*23e0*/  PLOP3.LUT P1, PT, P1, PT, PT, 0x8, 0x80 ;  /* 0x000000000080781c */ /* 0x000fe40000f2e170 */
[----:B------:R-:W-:Y:S01]  /*23f0*/  MOV R88, R4 ;  /* 0x0000000400587202 */ /* 0x000fe20000000f00 */
        /* <DEDUP_REMOVED lines=10> */
.L_x_7018:
        /* <DEDUP_REMOVED lines=13> */
.L_x_7020:
[----:B------:R-:W-:Y:S05]  /*2570*/  BSYNC.RECONVERGENT B2 ;  /* 0x0000000000027941 */ /* 0x000fea0003800200 */
.L_x_7019:
        /* <DEDUP_REMOVED lines=61> */
.L_x_7017:
[----:B------:R-:W-:Y:S05]  /*2950*/  BSYNC.RECONVERGENT B1 ;  /* 0x0000000000017941 */ /* 0x000fea0003800200 */
.L_x_7016:
        /* <DEDUP_REMOVED lines=9> */
[----:B------:R-:W-:Y:S01]  /*29f0*/  FSETP.GTU.FTZ.AND P2, PT, R89, R132, PT ;  /* 0x000000845900720b */ /* 0x000fe20003f5c000 */
[----:B------:R-:W-:-:S03]  /*2a00*/  HADD2.F32 R89, -RZ, R77.H1_H1 ;  /* 0x3000004dff597230 */ /* 0x000fc60000004100 */
        /* <DEDUP_REMOVED lines=13> */
.L_x_7023:
        /* <DEDUP_REMOVED lines=13> */
.L_x_7025:
[----:B------:R-:W-:Y:S05]  /*2bb0*/  BSYNC.RECONVERGENT B2 ;  /* 0x0000000000027941 */ /* 0x000fea0003800200 */
.L_x_7024:
        /* <DEDUP_REMOVED lines=55> */
[----:B------:R-:W-:Y:S02]  /*2f30*/  LOP3.LUT R7, R95, R88, R7, 0x96, !PT ;  /* 0x000000585f077212 */ /* 0x000fe400078e9607 */
[----:B------:R-:W-:Y:S01]  /*2f40*/  MOV R88, R130 ;  /* 0x0000008200587202 */ /* 0x000fe20000000f00 */
[----:B------:R-:W-:Y:S02]  /*2f50*/  VIADD R89, R122, 0x8ff34781 ;  /* 0x8ff347817a597836 */ /* 0x000fe40000000000 */
[----:B------:R-:W-:Y:S02]  /*2f60*/  IMAD.MOV.U32 R4, RZ, RZ, R126 ;  /* 0x000000ffff047224 */ /* 0x000fe400078e007e */
[----:B------:R-:W-:Y:S01]  /*2f70*/  IMAD.MOV.U32 R130, RZ, RZ, R6 ;  /* 0x000000ffff827224 */ /* 0x000fe200078e0006 */
[----:B------:R-:W-:-:S07]  /*2f80*/  LOP3.LUT R8, R89, R128, R127, 0x96, !PT ;  /* 0x0000008059087212 */ /* 0x000fce00078e967f */
.L_x_7022:
[----:B------:R-:W-:Y:S05]  /*2f90*/  BSYNC.RECONVERGENT B1 ;  /* 0x0000000000017941 */ /* 0x000fea0003800200 */
.L_x_7021:
        /* <DEDUP_REMOVED lines=10> */
[----:B------:R-:W-:-:S03]  /*3040*/  HADD2.F32 R89, -RZ, R26.H0_H0 ;  /* 0x2000001aff597230 */ /* 0x000fc60000004100 */
        /* <DEDUP_REMOVED lines=13> */
.L_x_7028:
        /* <DEDUP_REMOVED lines=13> */
.L_x_7030:
[----:B------:R-:W-:Y:S05]  /*31f0*/  BSYNC.RECONVERGENT B2 ;  /* 0x0000000000027941 */ /* 0x000fea0003800200 */
.L_x_7029:
        /* <DEDUP_REMOVED lines=55> */
[----:B------:R-:W-:Y:S02]  /*3570*/  MOV R4, R126 ;  /* 0x0000007e00047202 */ /* 0x000fe40000000f00 */
[----:B------:R-:W-:Y:S01]  /*3580*/  LOP3.LUT R8, R89, R128, R127, 0x96, !PT ;  /* 0x0000008059087212 */ /* 0x000fe200078e967f */
[----:B------:R-:W-:Y:S01]  /*3590*/  IMAD.MOV.U32 R126, RZ, RZ, RZ ;  /* 0x000000ffff7e7224 */ /* 0x000fe200078e00ff */
[----:B------:R-:W-:Y:S01]  /*35a0*/  LOP3.LUT R7, R111, R88, R7, 0x96, !PT ;  /* 0x000000586f077212 */ /* 0x000fe200078e9607 */
[----:B------:R-:W-:Y:S01]  /*35b0*/  IMAD.MOV.U32 R88, RZ, RZ, R130 ;  /* 0x000000ffff587224 */ /* 0x000fe200078e0082 */
[----:B------:R-:W-:-:S07]  /*35c0*/  MOV R130, R6 ;  /* 0x0000000600827202 */ /* 0x000fce0000000f00 */
.L_x_7027:
[----:B------:R-:W-:Y:S05]  /*35d0*/  BSYNC.RECONVERGENT B1 ;  /* 0x0000000000017941 */ /* 0x000fea0003800200 */
.L_x_7026:
[----:B------:R-:W-:Y:S01]  /*35e0*/  I2FP.F32.U32 R6, R88 ;  /* 0x0000005800067245 */ /* 0x000fe20000201000 */
[----:B------:R-:W-:Y:S01]  /*35f0*/  HADD2.F32 R90, -RZ, R90.H1_H1 ;  /* 0x3000005aff5a7230 */ /* 0x000fe20000004100 */
[----:B------:R-:W-:Y:S01]  /*3600*/  ISETP.NE.AND P5, PT, R126, 0x1, PT ;  /* 0x000000017e00780c */ /* 0x000fe20003fa5270 */
[----:B------:R-:W-:Y:S01]  /*3610*/  HADD2.F32 R111, -RZ, R78.H1_H1 ;  /* 0x3000004eff6f7230 */ /* 0x000fe20000004100 */
[----:B------:R-:W-:Y:S01]  /*3620*/  BSSY.RECONVERGENT B1, `(.L_x_7031) ;  /* 0x000005f000017945 */ /* 0x000fe20003800200 */
[----:B------:R-:W-:Y:S01]  /*3630*/  FFMA.FTZ R89, R6, R115, 1.1641532182693481445e-10 ;  /* 0x2f00000006597423 */ /* 0x000fe20000010073 */
[----:B------:R-:W-:Y:S01]  /*3640*/  FMUL.FTZ R90, R90, R125 ;  /* 0x0000007d5a5a7220 */ /* 0x000fe20000410000 */
[----:B------:R-:W-:Y:S02]  /*3650*/  HADD2.F32 R127, -RZ, R26.H1_H1 ;  /* 0x3000001aff7f7230 */ /* 0x000fe40000004100 */
[----:B------:R-:W-:Y:S02]  /*3660*/  IMAD.MOV.U32 R88, RZ, RZ, R4 ;  /* 0x000000ffff587224 */ /* 0x000fe400078e0004 */
[----:B------:R-:W-:Y:S01]  /*3670*/  FMUL.FTZ R90, R90, R133 ;  /* 0x000000855a5a7220 */ /* 0x000fe20000410000 */
[----:B------:R-:W-:-:S04]  /*3680*/  FSETP.GTU.FTZ.AND P4, PT, R89, R132, PT ;  /* 0x000000845900720b */ /* 0x000fc80003f9c000 */
[----:B------:R-:W-:Y:S02]  /*3690*/  FSEL R90, R90, RZ, !P4 ;  /* 0x000000ff5a5a7208 */ /* 0x000fe40006000000 */
[----:B------:R-:W-:-:S03]  /*36a0*/  PLOP3.LUT P4, PT, P4, PT, PT, 0x8, 0x80 ;  /* 0x000000000080781c */ /* 0x000fc6000278e170 */
[----:B------:R-:W-:Y:S01]  /*36b0*/  FFMA.FTZ R112, R90, R111, R127 ;  /* 0x0000006f5a707223 */ /* 0x000fe2000001007f */
        /* <DEDUP_REMOVED lines=10> */
.L_x_7033:
        /* <DEDUP_REMOVED lines=13> */
.L_x_7035:
[----:B------:R-:W-:Y:S05]  /*3830*/  BSYNC.RECONVERGENT B2 ;  /* 0x0000000000027941 */ /* 0x000fea0003800200 */
.L_x_7034:
        /* <DEDUP_REMOVED lines=61> */
.L_x_7032:
[----:B------:R-:W-:Y:S05]  /*3c10*/  BSYNC.RECONVERGENT B1 ;  /* 0x0000000000017941 */ /* 0x000fea0003800200 */
.L_x_7031:
        /* <DEDUP_REMOVED lines=24> */
.L_x_7038:
        /* <DEDUP_REMOVED lines=15> */
.L_x_7040:
[----:B------:R-:W-:Y:S05]  /*3e90*/  BSYNC.RECONVERGENT B2 ;  /* 0x0000000000027941 */ /* 0x000fea0003800200 */
.L_x_7039:
        /* <DEDUP_REMOVED lines=61> */
.L_x_7037:
[----:B------:R-:W-:Y:S05]  /*4270*/  BSYNC.RECONVERGENT B1 ;  /* 0x0000000000017941 */ /* 0x000fea0003800200 */
.L_x_7036:
[----:B------:R-:W-:Y:S01]  /*4280*/  HADD2.F32 R90, -RZ, R91.H1_H1 ;  /* 0x3000005bff5a7230 */ /* 0x000fe20000004100 */
[----:B------:R-:W-:Y:S01]  /*4290*/  I2FP.F32.U32 R88, R88 ;  /* 0x0000005800587245 */ /* 0x000fe20000201000 */
[----:B------:R-:W-:Y:S02]  /*42a0*/  HADD2.F32 R89, -RZ, R79.H1_H1 ;  /* 0x3000004fff597230 */ /* 0x000fe40000004100 */
[----:B------:R-:W-:Y:S02]  /*42b0*/  HADD2.F32 R91, -RZ, R27.H1_H1 ;  /* 0x3000001bff5b7230 */ /* 0x000fe40000004100 */
[----:B------:R-:W-:Y:S01]  /*42c0*/  FMUL.FTZ R90, R90, R125 ;  /* 0x0000007d5a5a7220 */ /* 0x000fe20000410000 */
[----:B------:R-:W-:Y:S01]  /*42d0*/  FFMA.FTZ R115, R88, R115, 1.1641532182693481445e-10 ;  /* 0x2f00000058737423 */ /* 0x000fe20000010073 */
[----:B------:R-:W-:Y:S02]  /*42e0*/  F2FP.F16.F32.PACK_AB R88, R18, R2 ;  /* 0x000000021258723e */ /* 0x000fe400000000ff */
[----:B------:R-:W-:-:S02]  /*42f0*/  FMUL.FTZ R90, R90, R133 ;  /* 0x000000855a5a7220 */ /* 0x000fc40000410000 */
[----:B------:R-:W-:-:S04]  /*4300*/  FSETP.GTU.FTZ.AND P6, PT, R115, R132, PT ;  /* 0x000000847300720b */ /* 0x000fc80003fdc000 */
[----:B------:R-:W-:Y:S02]  /*4310*/  FSEL R90, R90, RZ, !P6 ;  /* 0x000000ff5a5a7208 */ /* 0x000fe40007000000 */
[----:B------:R-:W-:-:S03]  /*4320*/  PLOP3.LUT P6, PT, P6, PT, PT, 0x8, 0x80 ;  /* 0x000000000080781c */ /* 0x000fc600037ce170 */
[----:B------:R-:W-:Y:S01]  /*4330*/  FFMA.FTZ R115, R90, R89, R91 ;  /* 0x000000595a737223 */ /* 0x000fe2000001005b */
[----:B------:R-:W-:Y:S02]  /*4340*/  F2FP.F16.F32.PACK_AB R90, R112, R95 ;  /* 0x0000005f705a723e */ /* 0x000fe400000000ff */
[----:B------:R-:W-:Y:S02]  /*4350*/  F2FP.F16.F32.PACK_AB R89, R96, R17 ;  /* 0x000000116059723e */ /* 0x000fe400000000ff */
[----:B------:R-:W-:Y:S01]  /*4360*/  F2FP.F16.F32.PACK_AB R91, R115, R111 ;  /* 0x0000006f735b723e */ /* 0x000fe200000000ff */
[----:B------:R-:W-:Y:S06]  /*4370*/  BRA `(.L_x_7041) ;  /* 0x0000003000907947 */ /* 0x000fec0003800000 */
.L_x_7001:
        /* <DEDUP_REMOVED lines=16> */
.L_x_7044:
        /* <DEDUP_REMOVED lines=13> */
.L_x_7046:
[----:B------:R-:W-:Y:S05]  /*4550*/  BSYNC.RECONVERGENT B2 ;  /* 0x0000000000027941 */ /* 0x000fea0003800200 */
.L_x_7045:
[----:B------:R-:W-:Y:S01]  /*4560*/  IMAD.WIDE.U32 R6, R9, -0x326172a9, RZ ;  /* 0xcd9e8d5709067825 */ /* 0x000fe200078e00ff */
[----:B------:R-:W-:-:S03]  /*4570*/  LOP3.LUT R128, R5, R133, R123, 0x96, !PT ;  /* 0x0000008505807212 */ /* 0x000fc600078e967b */
[----:B------:R-:W-:Y:S01]  /*4580*/  HFMA2 R18, -RZ, RZ, 0, 0 ;  /* 0x00000000ff127431 */ /* 0x000fe200000001ff */
[C---:B------:R-:W-:Y:S01]  /*4590*/  IADD3 R95, PT, PT, R123.reuse, 0x76cf5d0a, RZ ;  /* 0x76cf5d0a7b5f7810 */ /* 0x040fe20007ffe0ff */
        /* <DEDUP_REMOVED lines=8> */
[----:B------:R-:W-:-:S04]  /*4620*/  IMAD.WIDE.U32 R132, R7, -0x2daee0ad, RZ ;  /* 0xd2511f5307847825 */ /* 0x000fc800078e00ff */
[----:B------:R-:W-:Y:S01]  /*4630*/  IMAD.WIDE.U32 R6, R6, -0x326172a9, RZ ;  /* 0xcd9e8d5706067825 */ /* 0x000fe200078e00ff */
[----:B------:R-:W-:-:S03]  /*4640*/  LOP3.LUT R95, R95, R130, R133, 0x96, !PT ;  /* 0x000000825f5f7212 */ /* 0x000fc600078e9685 */
[----:B------:R-:W-:-:S05]  /*4650*/  VIADD R17, R122, 0x3c6ef372 ;  /* 0x3c6ef3727a117836 */ /* 0x000fca0000000000 */
[----:B------:R-:W-:Y:S01]  /*4660*/  LOP3.LUT R17, R17, R128, R7, 0x96, !PT ;  /* 0x0000008011117212 */ /* 0x000fe200078e9607 */
[----:B------:R-:W-:Y:S01]  /*4670*/  IMAD.WIDE.U32 R128, R95, -0x326172a9, RZ ;  /* 0xcd9e8d575f807825 */ /* 0x000fe200078e00ff */
[----:B------:R-:W-:Y:S02]  /*4680*/  IADD3 R7, PT, PT, R122, -0x255992d5, RZ ;  /* 0xdaa66d2b7a077810 */ /* 0x000fe40007ffe0ff */
[----:B------:R-:W-:Y:S01]  /*4690*/  IADD3 R95, PT, PT, R123, -0x126145ec, RZ ;  /* 0xed9eba147b5f7810 */ /* 0x000fe20007ffe0ff */
[----:B------:R-:W-:Y:S01]  /*46a0*/  IMAD.WIDE.U32 R130, R17, -0x2daee0ad, RZ ;  /* 0xd2511f5311827825 */ /* 0x000fe200078e00ff */
[----:B------:R-:W-:-:S03]  /*46b0*/  LOP3.LUT R7, R7, R6, R129, 0x96, !PT ;  /* 0x0000000607077212 */ /* 0x000fc600078e9681 */
        /* <DEDUP_REMOVED lines=8> */
[----:B------:R-:W-:Y:S02]  /*4740*/  IADD3 R7, PT, PT, R122, 0x1715609d, RZ ;  /* 0x1715609d7a077810 */ /* 0x000fe40007ffe0ff */
[----:B------:R-:W-:Y:S01]  /*4750*/  IADD3 R95, PT, PT, R123, 0x646e171e, RZ ;  /* 0x646e171e7b5f7810 */ /* 0x000fe20007ffe0ff */
        /* <DEDUP_REMOVED lines=11> */
[----:B------:R-:W-:Y:S01]  /*4810*/  IADD3 R95, PT, PT, R123, -0x24c28bd8, RZ ;  /* 0xdb3d74287b5f7810 */ /* 0x000fe20007ffe0ff */
[----:B------:R-:W-:Y:S01]  /*4820*/  IMAD.WIDE.U32 R130, R17, -0x2daee0ad, RZ ;  /* 0xd2511f5311827825 */ /* 0x000fe200078e00ff */
[----:B------:R-:W-:-:S03]  /*4830*/  LOP3.LUT R7, R7, R6, R129, 0x96, !PT ;  /* 0x0000000607077212 */ /* 0x000fc600078e9681 */
[----:B------:R-:W-:Y:S02]  /*4840*/  VIADD R17, R123, 0x1fd5c5a3 ;  /* 0x1fd5c5a37b117836 */ /* 0x000fe40000000000 */
[----:B------:R-:W-:-:S03]  /*4850*/  IMAD.WIDE.U32 R6, R7, -0x2daee0ad, RZ ;  /* 0xd2511f5307067825 */ /* 0x000fc600078e00ff */
[----:B------:R-:W-:Y:S01]  /*4860*/  LOP3.LUT R132, R17, R132, R131, 0x96, !PT ;  /* 0x0000008411847212 */ /* 0x000fe200078e9683 */
[C---:B------:R-:W-:Y:S01]  /*4870*/  VIADD R17, R122.reuse, 0xf1bbcdc8 ;  /* 0xf1bbcdc87a117836 */ /* 0x040fe20000000000 */
[----:B------:R-:W-:Y:S02]  /*4880*/  LOP3.LUT R95, R95, R130, R7, 0x96, !PT ;  /* 0x000000825f5f7212 */ /* 0x000fe400078e9607 */
[----:B------:R-:W-:Y:S01]  /*4890*/  IADD3 R7, PT, PT, R122, -0x700cb87f, RZ ;  /* 0x8ff347817a077810 */ /* 0x000fe20007ffe0ff */
[----:B------:R-:W-:-:S05]  /*48a0*/  IMAD.WIDE.U32 R132, R132, -0x326172a9, RZ ;  /* 0xcd9e8d5784847825 */ /* 0x000fca00078e00ff */
[----:B------:R-:W-:Y:S01]  /*48b0*/  LOP3.LUT R17, R17, R128, R133, 0x96, !PT ;  /* 0x0000008011117212 */ /* 0x000fe200078e9685 */
[----:B------:R-:W-:-:S04]  /*48c0*/  IMAD.WIDE.U32 R128, R95, -0x326172a9, RZ ;  /* 0xcd9e8d575f807825 */ /* 0x000fc800078e00ff */
[----:B------:R-:W-:Y:S01]  /*48d0*/  IMAD.WIDE.U32 R130, R17, -0x2daee0ad, RZ ;  /* 0xd2511f5311827825 */ /* 0x000fe200078e00ff */
[----:B------:R-:W-:Y:S02]  /*48e0*/  LOP3.LUT R8, R7, R132, R129, 0x96, !PT ;  /* 0x0000008407087212 */ /* 0x000fe400078e9681 */
[----:B------:R-:W-:Y:S01]  /*48f0*/  MOV R4, R128 ;  /* 0x0000008000047202 */ /* 0x000fe20000000f00 */
[----:B------:R-:W-:-:S05]  /*4900*/  VIADD R17, R123, 0x96a522ad ;  /* 0x96a522ad7b117836 */ /* 0x000fca0000000000 */
[----:B------:R-:W-:-:S07]  /*4910*/  LOP3.LUT R7, R17, R6, R131, 0x96, !PT ;  /* 0x0000000611077212 */ /* 0x000fce00078e9683 */
.L_x_7043:
[----:B------:R-:W-:Y:S05]  /*4920*/  BSYNC.RECONVERGENT B1 ;  /* 0x0000000000017941 */ /* 0x000fea0003800200 */
.L_x_7042:
        /* <DEDUP_REMOVED lines=15> */
[----:B------:R-:W-:Y:S01]  /*4a20*/  FMUL.FTZ R2, R2, R17 ;  /* 0x0000001102027220 */ /* 0x000fe20000410000 */
        /* <DEDUP_REMOVED lines=11> */
.L_x_7049:
        /* <DEDUP_REMOVED lines=13> */
.L_x_7051:
[----:B------:R-:W-:Y:S05]  /*4bb0*/  BSYNC.RECONVERGENT B2 ;  /* 0x0000000000027941 */ /* 0x000fea0003800200 */
.L_x_7050:
        /* <DEDUP_REMOVED lines=61> */
.L_x_7048:
[----:B------:R-:W-:Y:S05]  /*4f90*/  BSYNC.RECONVERGENT B1 ;  /* 0x0000000000017941 */ /* 0x000fea0003800200 */
.L_x_7047:
        /* <DEDUP_REMOVED lines=8> */
[----:B------:R-:W-:Y:S01]  /*5020*/  FSETP.GTU.FTZ.AND P0, PT, R17, R132, PT ;  /* 0x000000841100720b */ /* 0x000fe20003f1c000 */
[----:B------:R-:W-:-:S03]  /*5030*/  HADD2.F32 R17, -RZ, R76.H1_H1 ;  /* 0x3000004cff117230 */ /* 0x000fc60000004100 */
        /* <DEDUP_REMOVED lines=13> */
.L_x_7054:
        /* <DEDUP_REMOVED lines=13> */
.L_x_7056:
[----:B------:R-:W-:Y:S05]  /*51e0*/  BSYNC.RECONVERGENT B2 ;  /* 0x0000000000027941 */ /* 0x000fea0003800200 */
.L_x_7055:
        /* <DEDUP_REMOVED lines=61> */
.L_x_7053:
[----:B------:R-:W-:Y:S05]  /*55c0*/  BSYNC.RECONVERGENT B1 ;  /* 0x0000000000017941 */ /* 0x000fea0003800200 */
.L_x_7052:
        /* <DEDUP_REMOVED lines=23> */
.L_x_7059:
        /* <DEDUP_REMOVED lines=13> */
.L_x_7061:
[----:B------:R-:W-:Y:S05]  /*5810*/  BSYNC.RECONVERGENT B2 ;  /* 0x0000000000027941 */ /* 0x000fea0003800200 */
.L_x_7060:
[----:B------:R-:W-:Y:S01]  /*5820*/  IMAD.WIDE.U32 R126, R9, -0x326172a9, RZ ;  /* 0xcd9e8d57097e7825 */ /* 0x000fe200078e00ff */
[----:B------:R-:W-:Y:S02]  /*5830*/  LOP3.LUT R6, R5, R135, R123, 0x96, !PT ;  /* 0x0000008705067212 */ /* 0x000fe400078e967b */
[----:B------:R-:W-:Y:S01]  /*5840*/  IADD3 R111, PT, PT, R123, -0x4498517b, RZ ;  /* 0xbb67ae857b6f7810 */ /* 0x000fe20007ffe0ff */
[----:B------:R-:W-:Y:S01]  /*5850*/  VIADD R95, R122, 0x9e3779b9 ;  /* 0x9e3779b97a5f7836 */ /* 0x000fe20000000000 */
[----:B------:R-:W-:Y:S01]  /*5860*/  LOP3.LUT R128, R10, R127, R122, 0x96, !PT ;  /* 0x0000007f0a807212 */ /* 0x000fe200078e967a */
[----:B------:R-:W-:Y:S01]  /*5870*/  IMAD.WIDE.U32 R6, R6, -0x326172a9, RZ ;  /* 0xcd9e8d5706067825 */ /* 0x000fe200078e00ff */
[----:B------:R-:W-:-:S03]  /*5880*/  MOV R88, R130 ;  /* 0x0000008200587202 */ /* 0x000fc60000000f00 */
        /* <DEDUP_REMOVED lines=37> */
[----:B------:R-:W-:Y:S01]  /*5ae0*/  LOP3.LUT R126, R95, R126, R7, 0x96, !PT ;  /* 0x0000007e5f7e7212 */ /* 0x000fe200078e9607 */
[----:B------:R-:W-:Y:S01]  /*5af0*/  VIADD R95, R123, 0xdb3d7428 ;  /* 0xdb3d74287b5f7836 */ /* 0x000fe20000000000 */
[----:B------:R-:W-:Y:S02]  /*5b00*/  LOP3.LUT R134, R111, R134, R129, 0x96, !PT ;  /* 0x000000866f867212 */ /* 0x000fe400078e9681 */
[----:B------:R-:W-:Y:S01]  /*5b10*/  IADD3 R7, PT, PT, R122, -0xe443238, RZ ;  /* 0xf1bbcdc87a077810 */ /* 0x000fe20007ffe0ff */
        /* <DEDUP_REMOVED lines=9> */
[----:B------:R-:W-:Y:S02]  /*5bb0*/  HFMA2 R95, -RZ, RZ, 0, 0 ;  /* 0x00000000ff5f7431 */ /* 0x000fe400000001ff */
[----:B------:R-:W-:Y:S01]  /*5bc0*/  IMAD.MOV.U32 R4, RZ, RZ, R128 ;  /* 0x000000ffff047224 */ /* 0x000fe200078e0080 */
[----:B------:R-:W-:Y:S01]  /*5bd0*/  LOP3.LUT R7, R111, R126, R7, 0x96, !PT ;  /* 0x0000007e6f077212 */ /* 0x000fe200078e9607 */
[----:B------:R-:W-:-:S07]  /*5be0*/  IMAD.MOV.U32 R130, RZ, RZ, R6 ;  /* 0x000000ffff827224 */ /* 0x000fce00078e0006 */
.L_x_7058:
[----:B------:R-:W-:Y:S05]  /*5bf0*/  BSYNC.RECONVERGENT B1 ;  /* 0x0000000000017941 */ /* 0x000fea0003800200 */
.L_x_7057:
        /* <DEDUP_REMOVED lines=11> */
[----:B------:R-:W-:Y:S02]  /*5cb0*/  PLOP3.LUT P2, PT, P2, PT, PT, 0x8, 0x80 ;  /* 0x000000000080781c */ /* 0x000fe4000174e170 */
[----:B------:R-:W-:Y:S01]  /*5cc0*/  MOV R88, R4 ;  /* 0x0000000400587202 */ /* 0x000fe20000000f00 */
        /* <DEDUP_REMOVED lines=10> */
.L_x_7064:
        /* <DEDUP_REMOVED lines=13> */
.L_x_7066:
[----:B------:R-:W-:Y:S05]  /*5e40*/  BSYNC.RECONVERGENT B2 ;  /* 0x0000000000027941 */ /* 0x000fea0003800200 */
.L_x_7065:
        /* <DEDUP_REMOVED lines=14> */
[----:B------:R-:W-:Y:S01]  /*5f30*/  IMAD.MOV.U32 R111, RZ, RZ, RZ ;  /* 0x000000ffff6f7224 */ /* 0x000fe200078e00ff */
        /* <DEDUP_REMOVED lines=45> */
[----:B------:R-:W-:-:S07]  /*6210*/  MOV R130, R6 ;  /* 0x0000000600827202 */ /* 0x000fce0000000f00 */
.L_x_7063:
[----:B------:R-:W-:Y:S05]  /*6220*/  BSYNC.RECONVERGENT B1 ;  /* 0x0000000000017941 */ /* 0x000fea0003800200 */
.L_x_7062:
        /* <DEDUP_REMOVED lines=23> */
.L_x_7069:
        /* <DEDUP_REMOVED lines=13> */
.L_x_7071:
[----:B------:R-:W-:Y:S05]  /*6470*/  BSYNC.RECONVERGENT B2 ;  /* 0x0000000000027941 */ /* 0x000fea0003800200 */
.L_x_7070:
        /* <DEDUP_REMOVED lines=61> */
.L_x_7068:
[----:B------:R-:W-:Y:S05]  /*6850*/  BSYNC.RECONVERGENT B1 ;  /* 0x0000000000017941 */ /* 0x000fea0003800200 */
.L_x_7067:
        /* <DEDUP_REMOVED lines=23> */
.L_x_7074:
        /* <DEDUP_REMOVED lines=13> */
.L_x_7076:
[----:B------:R-:W-:Y:S05]  /*6aa0*/  BSYNC.RECONVERGENT B2 ;  /* 0x0000000000027941 */ /* 0x000fea0003800200 */
.L_x_7075:
        /* <DEDUP_REMOVED lines=61> */
.L_x_7073:
[----:B------:R-:W-:Y:S05]  /*6e80*/  BSYNC.RECONVERGENT B1 ;  /* 0x0000000000017941 */ /* 0x000fea0003800200 */
.L_x_7072:
        /* <DEDUP_REMOVED lines=23> */
.L_x_7079:
        /* <DEDUP_REMOVED lines=15> */
.L_x_7081:
[----:B------:R-:W-:Y:S05]  /*70f0*/  BSYNC.RECONVERGENT B2 ;  /* 0x0000000000027941 */ /* 0x000fea0003800200 */
.L_x_7080:
        /* <DEDUP_REMOVED lines=61> */
.L_x_7078:
[----:B------:R-:W-:Y:S05]  /*74d0*/  BSYNC.RECONVERGENT B1 ;  /* 0x0000000000017941 */ /* 0x000fea0003800200 */
.L_x_7077:
[----:B------:R-:W-:Y:S01]  /*74e0*/  I2FP.F32.U32 R88, R88 ;  /* 0x0000005800587245 */ /* 0x000fe20000201000 */
[----:B------:R-:W-:Y:S01]  /*74f0*/  HADD2.F32 R90, -RZ, R91.H1_H1 ;  /* 0x3000005bff5a7230 */ /* 0x000fe20000004100 */
[----:B------:R-:W-:-:S03]  /*7500*/  F2FP.F16.F32.PACK_AB R89, R96, R17 ;  /* 0x000000116059723e */ /* 0x000fc600000000ff */
[----:B------:R-:W-:Y:S01]  /*7510*/  FFMA.FTZ R115, R88, R115, 1.1641532182693481445e-10 ;  /* 0x2f00000058737423 */ /* 0x000fe20000010073 */
[----:B------:R-:W-:Y:S01]  /*7520*/  FMUL.FTZ R90, R90, R125 ;  /* 0x0000007d5a5a7220 */ /* 0x000fe20000410000 */
[----:B------:R-:W-:-:S03]  /*7530*/  HADD2.F32 R88, -RZ, R79.H1_H1 ;  /* 0x3000004fff587230 */ /* 0x000fc60000004100 */
[----:B------:R-:W-:Y:S01]  /*7540*/  FMUL.FTZ R90, R90, R133 ;  /* 0x000000855a5a7220 */ /* 0x000fe20000410000 */
[----:B------:R-:W-:-:S04]  /*7550*/  FSETP.GTU.FTZ.AND P6, PT, R115, R132, PT ;  /* 0x000000847300720b */ /* 0x000fc80003fdc000 */
[----:B------:R-:W-:Y:S02]  /*7560*/  FSEL R115, R90, RZ, !P6 ;  /* 0x000000ff5a737208 */ /* 0x000fe40007000000 */
[----:B------:R-:W-:Y:S02]  /*7570*/  PLOP3.LUT P6, PT, P6, PT, PT, 0x8, 0x80 ;  /* 0x000000000080781c */ /* 0x000fe400037ce170 */
[----:B------:R-:W-:Y:S01]  /*7580*/  F2FP.F16.F32.PACK_AB R90, R112, R95 ;  /* 0x0000005f705a723e */ /* 0x000fe200000000ff */
[----:B------:R-:W-:Y:S01]  /*7590*/  FMUL.FTZ R115, R115, R88 ;  /* 0x0000005873737220 */ /* 0x000fe20000410000 */
[----:B------:R-:W-:-:S04]  /*75a0*/  F2FP.F16.F32.PACK_AB R88, R18, R2 ;  /* 0x000000021258723e */ /* 0x000fc800000000ff */
[----:B------:R-:W-:-:S07]  /*75b0*/  F2FP.F16.F32.PACK_AB R91, R115, R111 ;  /* 0x0000006f735b723e */ /* 0x000fce00000000ff */
.L_x_7041:
[----:B------:R-:W0:Y:S01]  /*75c0*/  LDC.64 R128, c[0x0][0x3a8] ;  /* 0x0000ea00ff807b82 */ /* 0x000e220000000a00 */
[----:B------:R-:W-:Y:S02]  /*75d0*/  SEL R136, RZ, 0x1000000, !P6 ;  /* 0x01000000ff887807 */ /* 0x000fe40007000000 */
[----:B------:R-:W-:Y:S02]  /*75e0*/  SEL R134, RZ, 0x10000, !P5 ;  /* 0x00010000ff867807 */ /* 0x000fe40006800000 */
[----:B------:R-:W-:Y:S02]  /*75f0*/  SEL R135, RZ, 0x100, !P4 ;  /* 0x00000100ff877807 */ /* 0x000fe40006000000 */
[----:B------:R-:W-:Y:S01]  /*7600*/  ISETP.NE.AND P6, PT, R131, RZ, PT ;  /* 0x000000ff8300720c */ /* 0x000fe20003fc5270 */
        /* <DEDUP_REMOVED lines=11> */
[C---:B------:R-:W-:Y:S02]  /*76c0*/  IADD3 R129, PT, PT, R120.reuse, 0x20, RZ ;  /* 0x0000002078817810 */ /* 0x040fe40007ffe0ff */
[----:B------:R0:W-:Y:S01]  /*76d0*/  STG.E.128 desc[UR6][R134.64], R88 ;  /* 0x0000005886007986 */ /* 0x0001e2000c101d06 */
[----:B-1----:R-:W-:-:S04]  /*76e0*/  IMAD.WIDE.U32 R136, R120, 0x8, R126 ;  /* 0x0000000878887825 */ /* 0x002fc800078e007e */
[----:B------:R-:W-:Y:S01]  /*76f0*/  IMAD.MOV.U32 R126, RZ, RZ, R130 ;  /* 0x000000ffff7e7224 */ /* 0x000fe200078e0082 */
[----:B------:R0:W-:Y:S06]  /*7700*/  STG.E.64 desc[UR6][R136.64], R132 ;  /* 0x0000008488007986 */ /* 0x0001ec000c101b06 */
.L_x_7000:
[----:B------:R-:W-:Y:S05]  /*7710*/  BSYNC.RECONVERGENT B0 ;  /* 0x0000000000007941 */ /* 0x000fea0003800200 */
.L_x_6999:
[----:B------:R-:W-:Y:S01]  /*7720*/  ISETP.GE.U32.AND P0, PT, R13, 0x40, PT ;  /* 0x000000400d00780c */ /* 0x000fe20003f06070 */
[----:B------:R-:W-:Y:S03]  /*7730*/  BSSY.RECONVERGENT B0, `(.L_x_7082) ;  /* 0x0000672000007945 */ /* 0x000fe60003800200 */
[----:B------:R-:W-:-:S09]  /*7740*/  P2R R128, PR, RZ, 0x1 ;  /* 0x00000001ff807803 */ /* 0x000fd20000000000 */
        /* <DEDUP_REMOVED lines=26> */
.L_x_7087:
        /* <DEDUP_REMOVED lines=13> */
.L_x_7089:
[----:B------:R-:W-:Y:S05]  /*79c0*/  BSYNC.RECONVERGENT B2 ;  /* 0x0000000000027941 */ /* 0x000fea0003800200 */
.L_x_7088:
[----:B------:R-:W-:Y:S01]  /*79d0*/  IMAD.WIDE.U32 R6, R9, -0x326172a9, RZ ;  /* 0xcd9e8d5709067825 */ /* 0x000fe200078e00ff */
[----:B0-----:R-:W-:Y:S02]  /*79e0*/  LOP3.LUT R130, R5, R135, R123, 0x96, !PT ;  /* 0x0000008705827212 */ /* 0x001fe400078e967b */
[C---:B------:R-:W-:Y:S01]  /*79f0*/  IADD3 R19, PT, PT, R123.reuse, -0x4498517b, RZ ;  /* 0xbb67ae857b137810 */ /* 0x040fe20007ffe0ff */
[----:B------:R-:W-:Y:S01]  /*7a00*/  VIADD R97, R123, 0x76cf5d0a ;  /* 0x76cf5d0a7b617836 */ /* 0x000fe20000000000 */
[----:B------:R-:W-:Y:S01]  /*7a10*/  LOP3.LUT R132, R10, R7, R122, 0x96, !PT ;  /* 0x000000070a847212 */ /* 0x000fe200078e967a */
[----:B------:R-:W-:Y:S01]  /*7a20*/  IMAD.WIDE.U32 R130, R130, -0x326172a9, RZ ;  /* 0xcd9e8d5782827825 */ /* 0x000fe200078e00ff */
[----:B------:R-:W-:-:S03]  /*7a30*/  MOV R0, R126 ;  /* 0x0000007e00007202 */ /* 0x000fc60000000f00 */
[----:B------:R-:W-:Y:S02]  /*7a40*/  VIADD R7, R122, 0x9e3779b9 ;  /* 0x9e3779b97a077836 */ /* 0x000fe40000000000 */
[----:B------:R-:W-:-:S03]  /*7a50*/  IMAD.WIDE.U32 R132, R132, -0x2daee0ad, RZ ;  /* 0xd2511f5384847825 */ /* 0x000fc600078e00ff */
[----:B------:R-:W-:Y:S01]  /*7a60*/  LOP3.LUT R7, R7, R6, R131, 0x96, !PT ;  /* 0x0000000607077212 */ /* 0x000fe200078e9683 */
[----:B------:R-:W-:Y:S01]  /*7a70*/  IMAD.MOV.U32 R20, RZ, RZ, RZ ;  /* 0x000000ffff147224 */ /* 0x000fe200078e00ff */
[----:B------:R-:W-:Y:S02]  /*7a80*/  LOP3.LUT R6, R19, R134, R133, 0x96, !PT ;  /* 0x0000008613067212 */ /* 0x000fe400078e9685 */
[----:B------:R-:W-:Y:S01]  /*7a90*/  IADD3 R19, PT, PT, R122, 0x3c6ef372, RZ ;  /* 0x3c6ef3727a137810 */ /* 0x000fe20007ffe0ff */
[----:B------:R-:W-:-:S04]  /*7aa0*/  IMAD.WIDE.U32 R134, R7, -0x2daee0ad, RZ ;  /* 0xd2511f5307867825 */ /* 0x000fc800078e00ff */
[----:B------:R-:W-:Y:S01]  /*7ab0*/  IMAD.WIDE.U32 R6, R6, -0x326172a9, RZ ;  /* 0xcd9e8d5706067825 */ /* 0x000fe200078e00ff */
[----:B------:R-:W-:-:S04]  /*7ac0*/  LOP3.LUT R97, R97, R132, R135, 0x96, !PT ;  /* 0x0000008461617212 */ /* 0x000fc800078e9687 */
[----:B------:R-:W-:Y:S01]  /*7ad0*/  LOP3.LUT R19, R19, R130, R7, 0x96, !PT ;  /* 0x0000008213137212 */ /* 0x000fe200078e9607 */
[----:B------:R-:W-:-:S04]  /*7ae0*/  IMAD.WIDE.U32 R130, R97, -0x326172a9, RZ ;  /* 0xcd9e8d5761827825 */ /* 0x000fc800078e00ff */
[C---:B------:R-:W-:Y:S02]  /*7af0*/  VIADD R7, R122.reuse, 0xdaa66d2b ;  /* 0xdaa66d2b7a077836 */ /* 0x040fe40000000000 */
[----:B------:R-:W-:Y:S01]  /*7b00*/  IMAD.WIDE.U32 R132, R19, -0x2daee0ad, RZ ;  /* 0xd2511f5313847825 */ /* 0x000fe200078e00ff */
[----:B------:R-:W-:Y:S02]  /*7b10*/  IADD3 R19, PT, PT, R123, 0x32370b8f, RZ ;  /* 0x32370b8f7b137810 */ /* 0x000fe40007ffe0ff */
        /* <DEDUP_REMOVED lines=11> */
[----:B------:R-:W-:Y:S02]  /*7bd0*/  IADD3 R19, PT, PT, R123, -0x56f99767, RZ ;  /* 0xa90668997b137810 */ /* 0x000fe40007ffe0ff */
        /* <DEDUP_REMOVED lines=25> */
[----:B------:R-:W-:Y:S01]  /*7d70*/  IMAD.MOV.U32 R4, RZ, RZ, R130 ;  /* 0x000000ffff047224 */ /* 0x000fe200078e0082 */
[----:B------:R-:W-:-:S07]  /*7d80*/  LOP3.LUT R7, R19, R6, R133, 0x96, !PT ;  /* 0x0000000613077212 */ /* 0x000fce00078e9685 */
.L_x_7086:
[----:B------:R-:W-:Y:S05]  /*7d90*/  BSYNC.RECONVERGENT B1 ;  /* 0x0000000000017941 */ /* 0x000fea0003800200 */
.L_x_7085:
[----:B------:R-:W1:Y:S01]  /*7da0*/  LDC R135, c[0x0][0x408] ;  /* 0x00010200ff877b82 */ /* 0x000e620000000800 */
[----:B------:R-:W-:Y:S01]  /*7db0*/  HFMA2 R116, -RZ, RZ, 0.1171875, 0 ;  /* 0x2f800000ff747431 */ /* 0x000fe200000001ff */
[----:B------:R-:W-:Y:S01]  /*7dc0*/  I2FP.F32.U32 R19, R0 ;  /* 0x0000000000137245 */ /* 0x000fe20000201000 */
[----:B-----5:R-:W-:Y:S01]  /*7dd0*/  HADD2.F32 R0, -RZ, R88.H0_H0 ;  /* 0x20000058ff007230 */ /* 0x020fe20000004100 */
[----:B------:R-:W-:Y:S01]  /*7de0*/  ISETP.NE.AND P1, PT, R20, 0x1, PT ;  /* 0x000000011400780c */ /* 0x000fe20003f25270 */
[----:B------:R-:W-:Y:S01]  /*7df0*/  HADD2.F32 R97, -RZ, R24.H0_H0 ;  /* 0x20000018ff617230 */ /* 0x000fe20000004100 */
[----:B------:R-:W-:Y:S02]  /*7e00*/  BSSY.RECONVERGENT B1, `(.L_x_7090) ;  /* 0x0000061000017945 */ /* 0x000fe40003800200 */
[----:B------:R-:W2:Y:S01]  /*7e10*/  LDC R134, c[0x0][0x404] ;  /* 0x00010100ff867b82 */ /* 0x000ea20000000800 */
[----:B------:R-:W-:Y:S01]  /*7e20*/  FMUL.FTZ R0, R0, R125 ;  /* 0x0000007d00007220 */ /* 0x000fe20000410000 */
[----:B------:R-:W-:-:S03]  /*7e30*/  FFMA.FTZ R19, R19, R116, 1.1641532182693481445e-10 ;  /* 0x2f00000013137423 */ /* 0x000fc60000010074 */
[----:B-1----:R-:W-:Y:S02]  /*7e40*/  FMUL.FTZ R0, R0, R135 ;  /* 0x0000008700007220 */ /* 0x002fe40000410000 */
[----:B--2---:R-:W-:Y:S01]  /*7e50*/  FSETP.GTU.FTZ.AND P0, PT, R19, R134, PT ;  /* 0x000000861300720b */ /* 0x004fe20003f1c000 */
[----:B------:R-:W-:-:S03]  /*7e60*/  HADD2.F32 R19, -RZ, R64.H0_H0 ;  /* 0x20000040ff137230 */ /* 0x000fc60000004100 */
[----:B------:R-:W-:Y:S02]  /*7e70*/  FSEL R0, R0, RZ, !P0 ;  /* 0x000000ff00007208 */ /* 0x000fe40004000000 */
[----:B------:R-:W-:-:S03]  /*7e80*/  PLOP3.LUT P0, PT, P0, PT, PT, 0x8, 0x80 ;  /* 0x000000000080781c */ /* 0x000fc6000070e170 */
[----:B------:R-:W-:Y:S01]  /*7e90*/  FFMA.FTZ R0, R0, R19, R97 ;  /* 0x0000001300007223 */ /* 0x000fe20000010061 */
[----:B------:R-:W-:Y:S01]  /*7ea0*/  IMAD.MOV.U32 R97, RZ, RZ, 0x2 ;  /* 0x00000002ff617424 */ /* 0x000fe200078e00ff */
        /* <DEDUP_REMOVED lines=11> */
.L_x_7092:
        /* <DEDUP_REMOVED lines=13> */
.L_x_7094:
[----:B------:R-:W-:Y:S05]  /*8030*/  BSYNC.RECONVERGENT B2 ;  /* 0x0000000000027941 */ /* 0x000fea0003800200 */
.L_x_7093:
[----:B------:R-:W-:Y:S01]  /*8040*/  IMAD.WIDE.U32 R126, R9, -0x326172a9, RZ ;  /* 0xcd9e8d57097e7825 */ /* 0x000fe200078e00ff */
[----:B------:R-:W-:Y:S02]  /*8050*/  LOP3.LUT R6, R5, R137, R123, 0x96, !PT ;  /* 0x0000008905067212 */ /* 0x000fe400078e967b */
[----:B------:R-:W-:Y:S01]  /*8060*/  IADD3 R19, PT, PT, R122, -0x61c88647, RZ ;  /* 0x9e3779b97a137810 */ /* 0x000fe20007ffe0ff */
[----:B------:R-:W-:Y:S01]  /*8070*/  VIADD R97, R123, 0xbb67ae85 ;  /* 0xbb67ae857b617836 */ /* 0x000fe20000000000 */
[----:B0-----:R-:W-:Y:S01]  /*8080*/  LOP3.LUT R130, R10, R127, R122, 0x96, !PT ;  /* 0x0000007f0a827212 */ /* 0x001fe200078e967a */
        /* <DEDUP_REMOVED lines=56> */
.L_x_7091:
[----:B------:R-:W-:Y:S05]  /*8410*/  BSYNC.RECONVERGENT B1 ;  /* 0x0000000000017941 */ /* 0x000fea0003800200 */
.L_x_7090:
        /* <DEDUP_REMOVED lines=8> */
[----:B------:R-:W-:Y:S02]  /*84a0*/  HFMA2 R98, -RZ, RZ, 0, 1.1920928955078125e-07 ;  /* 0x00000002ff627431 */ /* 0x000fe400000001ff */
        /* <DEDUP_REMOVED lines=15> */
.L_x_7097:
        /* <DEDUP_REMOVED lines=13> */
.L_x_7099:
[----:B------:R-:W-:Y:S05]  /*8670*/  BSYNC.RECONVERGENT B2 ;  /* 0x0000000000027941 */ /* 0x000fea0003800200 */
.L_x_7098:
[----:B------:R-:W-:Y:S01]  /*8680*/  IMAD.WIDE.U32 R126, R9, -0x326172a9, RZ ;  /* 0xcd9e8d57097e7825 */ /* 0x000fe200078e00ff */
[----:B------:R-:W-:-:S03]  /*8690*/  LOP3.LUT R6, R5, R137, R123, 0x96, !PT ;  /* 0x0000008905067212 */ /* 0x000fc600078e967b */
[----:B------:R-:W-:Y:S01]  /*86a0*/  HFMA2 R98, -RZ, RZ, 0, 0 ;  /* 0x00000000ff627431 */ /* 0x000fe200000001ff */
[----:B------:R-:W-:Y:S01]  /*86b0*/  IADD3 R109, PT, PT, R123, -0x4498517b, RZ ;  /* 0xbb67ae857b6d7810 */ /* 0x000fe20007ffe0ff */
[----:B------:R-:W-:Y:S01]  /*86c0*/  VIADD R97, R122, 0x9e3779b9 ;  /* 0x9e3779b97a617836 */ /* 0x000fe20000000000 */
[----:B0-----:R-:W-:Y:S01]  /*86d0*/  LOP3.LUT R130, R10, R127, R122, 0x96, !PT ;  /* 0x0000007f0a827212 */ /* 0x001fe200078e967a */
        /* <DEDUP_REMOVED lines=54> */
[----:B------:R-:W-:-:S07]  /*8a40*/  IMAD.MOV.U32 R132, RZ, RZ, R6 ;  /* 0x000000ffff847224 */ /* 0x000fce00078e0006 */
.L_x_7096:
[----:B------:R-:W-:Y:S05]  /*8a50*/  BSYNC.RECONVERGENT B1 ;  /* 0x0000000000017941 */ /* 0x000fea0003800200 */
.L_x_7095:
        /* <DEDUP_REMOVED lines=24> */
.L_x_7102:
        /* <DEDUP_REMOVED lines=13> */
.L_x_7104:
[----:B------:R-:W-:Y:S05]  /*8cb0*/  BSYNC.RECONVERGENT B2 ;  /* 0x0000000000027941 */ /* 0x000fea0003800200 */
.L_x_7103:
        /* <DEDUP_REMOVED lines=61> */
.L_x_7101:
[----:B------:R-:W-:Y:S05]  /*9090*/  BSYNC.RECONVERGENT B1 ;  /* 0x0000000000017941 */ /* 0x000fea0003800200 */
.L_x_7100:
        /* <DEDUP_REMOVED lines=10> */
[----:B------:R-:W-:Y:S01]  /*9140*/  FSETP.GTU.FTZ.AND P2, PT, R97, R134, PT ;  /* 0x000000866100720b */ /* 0x000fe20003f5c000 */
[----:B------:R-:W-:-:S03]  /*9150*/  HADD2.F32 R97, -RZ, R65.H1_H1 ;  /* 0x30000041ff617230 */ /* 0x000fc60000004100 */
        /* <DEDUP_REMOVED lines=12> */
.L_x_7107:
[----:B------:R-:W-:Y:S01]  /*9220*/  IADD3 R11, PT, PT, R11, 0x1, RZ ;  /* 0x000000010b0b7810 */ /* 0x000fe20007ffe0ff */
[----:B------:R-:W-:Y:S03]  /*9230*/  BSSY.RECONVERGENT B2, `(.L_x_7108) ;  /* 0x000000c000027945 */ /* 0x000fe60003800200 */
[C---:B------:R-:W-:Y:S01]  /*9240*/  ISETP.NE.AND P3, PT, R11.reuse, RZ, PT ;  /* 0x000000ff0b00720c */ /* 0x040fe20003f65270 */
[----:B0-----:R-:W-:-:S12]  /*9250*/  IMAD.WIDE.U32 R130, R11, -0x2daee0ad, RZ ;  /* 0xd2511f530b827825 */ /* 0x001fd800078e00ff */
        /* <DEDUP_REMOVED lines=9> */
.L_x_7109:
[----:B------:R-:W-:Y:S05]  /*92f0*/  BSYNC.RECONVERGENT B2 ;  /* 0x0000000000027941 */ /* 0x000fea0003800200 */
.L_x_7108:
        /* <DEDUP_REMOVED lines=61> */
.L_x_7106:
[----:B------:R-:W-:Y:S05]  /*96d0*/  BSYNC.RECONVERGENT B1 ;  /* 0x0000000000017941 */ /* 0x000fea0003800200 */
.L_x_7105:
[----:B------:R-:W-:Y:S01]  /*96e0*/  I2FP.F32.U32 R89, R88 ;  /* 0x0000005800597245 */ /* 0x000fe20000201000 */
[----:B------:R-:W-:Y:S01]  /*96f0*/  HADD2.F32 R6, -RZ, R90.H0_H0 ;  /* 0x2000005aff067230 */ /* 0x000fe20000004100 */
[----:B------:R-:W-:Y:S01]  /*9700*/  ISETP.NE.AND P4, PT, R110, 0x1, PT ;  /* 0x000000016e00780c */ /* 0x000fe20003f85270 */
[----:B------:R-:W-:Y:S01]  /*9710*/  HADD2.F32 R109, -RZ, R66.H0_H0 ;  /* 0x20000042ff6d7230 */ /* 0x000fe20000004100 */
[----:B------:R-:W-:Y:S01]  /*9720*/  BSSY.RECONVERGENT B1, `(.L_x_7110) ;  /* 0x000005f000017945 */ /* 0x000fe20003800200 */
[----:B------:R-:W-:Y:S01]  /*9730*/  FFMA.FTZ R89, R89, R116, 1.1641532182693481445e-10 ;  /* 0x2f00000059597423 */ /* 0x000fe20000010074 */
[----:B------:R-:W-:Y:S01]  /*9740*/  FMUL.FTZ R6, R6, R125 ;  /* 0x0000007d06067220 */ /* 0x000fe20000410000 */
[----:B------:R-:W-:Y:S01]  /*9750*/  HADD2.F32 R127, -RZ, R26.H0_H0 ;  /* 0x2000001aff7f7230 */ /* 0x000fe20000004100 */
[----:B------:R-:W-:Y:S02]  /*9760*/  MOV R88, R4 ;  /* 0x0000000400587202 */ /* 0x000fe40000000f00 */
[----:B------:R-:W-:Y:S01]  /*9770*/  FMUL.FTZ R6, R6, R135 ;  /* 0x0000008706067220 */ /* 0x000fe20000410000 */
[----:B------:R-:W-:-:S04]  /*9780*/  FSETP.GTU.FTZ.AND P3, PT, R89, R134, PT ;  /* 0x000000865900720b */ /* 0x000fc80003f7c000 */
        /* <DEDUP_REMOVED lines=13> */
.L_x_7112:
[----:B------:R-:W-:Y:S01]  /*9860*/  VIADD R11, R11, 0x1 ;  /* 0x000000010b0b7836 */ /* 0x000fe20000000000 */
[----:B------:R-:W-:Y:S03]  /*9870*/  BSSY.RECONVERGENT B2, `(.L_x_7113) ;  /* 0x000000c000027945 */ /* 0x000fe60003800200 */
[C---:B0-----:R-:W-:Y:S01]  /*9880*/  IMAD.WIDE.U32 R130, R11.reuse, -0x2daee0ad, RZ ;  /* 0xd2511f530b827825 */ /* 0x041fe200078e00ff */
        /* <DEDUP_REMOVED lines=10> */
.L_x_7114:
[----:B------:R-:W-:Y:S05]  /*9930*/  BSYNC.RECONVERGENT B2 ;  /* 0x0000000000027941 */ /* 0x000fea0003800200 */
.L_x_7113:
        /* <DEDUP_REMOVED lines=61> */
.L_x_7111:
[----:B------:R-:W-:Y:S05]  /*9d10*/  BSYNC.RECONVERGENT B1 ;  /* 0x0000000000017941 */ /* 0x000fea0003800200 */
.L_x_7110:
        /* <DEDUP_REMOVED lines=24> */
.L_x_7117:
        /* <DEDUP_REMOVED lines=13> */
.L_x_7119:
[----:B------:R-:W-:Y:S05]  /*9f70*/  BSYNC.RECONVERGENT B2 ;  /* 0x0000000000027941 */ /* 0x000fea0003800200 */
.L_x_7118:
        /* <DEDUP_REMOVED lines=61> */
.L_x_7116:
[----:B------:R-:W-:Y:S05]  /*a350*/  BSYNC.RECONVERGENT B1 ;  /* 0x0000000000017941 */ /* 0x000fea0003800200 */
.L_x_7115:
        /* <DEDUP_REMOVED lines=24> */
.L_x_7122:
[----:B------:R-:W-:Y:S01]  /*a4e0*/  VIADD R11, R11, 0x1 ;  /* 0x000000010b0b7836 */ /* 0x000fe20000000000 */
[----:B------:R-:W-:Y:S03]  /*a4f0*/  BSSY.RECONVERGENT B2, `(.L_x_7123) ;  /* 0x000000e000027945 */ /* 0x000fe60003800200 */
[C---:B0-----:R-:W-:Y:S01]  /*a500*/  IMAD.WIDE.U32 R130, R11.reuse, -0x2daee0ad, RZ ;  /* 0xd2511f530b827825 */ /* 0x041fe200078e00ff */
        /* <DEDUP_REMOVED lines=12> */
.L_x_7124:
[----:B------:R-:W-:Y:S05]  /*a5d0*/  BSYNC.RECONVERGENT B2 ;  /* 0x0000000000027941 */ /* 0x000fea0003800200 */
.L_x_7123:
        /* <DEDUP_REMOVED lines=61> */
.L_x_7121:
[----:B------:R-:W-:Y:S05]  /*a9b0*/  BSYNC.RECONVERGENT B1 ;  /* 0x0000000000017941 */ /* 0x000fea0003800200 */
.L_x_7120:
[----:B------:R-:W-:Y:S01]  /*a9c0*/  HADD2.F32 R90, -RZ, R91.H1_H1 ;  /* 0x3000005bff5a7230 */ /* 0x000fe20000004100 */
[----:B------:R-:W-:Y:S01]  /*a9d0*/  I2FP.F32.U32 R89, R88 ;  /* 0x0000005800597245 */ /* 0x000fe20000201000 */
[----:B------:R-:W-:Y:S01]  /*a9e0*/  HADD2.F32 R91, -RZ, R67.H1_H1 ;  /* 0x30000043ff5b7230 */ /* 0x000fe20000004100 */
[----:B------:R-:W-:Y:S01]  /*a9f0*/  F2FP.F16.F32.PACK_AB R88, R19, R0 ;  /* 0x000000001358723e */ /* 0x000fe200000000ff */
[----:B------:R-:W-:Y:S02]  /*aa00*/  HADD2.F32 R127, -RZ, R27.H1_H1 ;  /* 0x3000001bff7f7230 */ /* 0x000fe40000004100 */
[----:B------:R-:W-:Y:S01]  /*aa10*/  FMUL.FTZ R90, R90, R125 ;  /* 0x0000007d5a5a7220 */ /* 0x000fe20000410000 */
[----:B------:R-:W-:-:S03]  /*aa20*/  FFMA.FTZ R89, R89, R116, 1.1641532182693481445e-10 ;  /* 0x2f00000059597423 */ /* 0x000fc60000010074 */
[----:B------:R-:W-:Y:S02]  /*aa30*/  FMUL.FTZ R90, R90, R135 ;  /* 0x000000875a5a7220 */ /* 0x000fe40000410000 */
[----:B------:R-:W-:Y:S02]  /*aa40*/  FSETP.GTU.FTZ.AND P6, PT, R89, R134, PT ;  /* 0x000000865900720b */ /* 0x000fe40003fdc000 */
[----:B------:R-:W-:Y:S02]  /*aa50*/  F2FP.F16.F32.PACK_AB R89, R97, R20 ;  /* 0x000000146159723e */ /* 0x000fe400000000ff */
[----:B------:R-:W-:Y:S02]  /*aa60*/  FSEL R90, R90, RZ, !P6 ;  /* 0x000000ff5a5a7208 */ /* 0x000fe40007000000 */
[----:B------:R-:W-:-:S03]  /*aa70*/  PLOP3.LUT P6, PT, P6, PT, PT, 0x8, 0x80 ;  /* 0x000000000080781c */ /* 0x000fc600037ce170 */
[----:B------:R-:W-:Y:S01]  /*aa80*/  FFMA.FTZ R116, R90, R91, R127 ;  /* 0x0000005b5a747223 */ /* 0x000fe2000001007f */
[----:B------:R-:W-:-:S04]  /*aa90*/  F2FP.F16.F32.PACK_AB R90, R110, R98 ;  /* 0x000000626e5a723e */ /* 0x000fc800000000ff */
[----:B------:R-:W-:Y:S01]  /*aaa0*/  F2FP.F16.F32.PACK_AB R91, R116, R109 ;  /* 0x0000006d745b723e */ /* 0x000fe200000000ff */
[----:B------:R-:W-:Y:S06]  /*aab0*/  BRA `(.L_x_7125) ;  /* 0x0000003000907947 */ /* 0x000fec0003800000 */
.L_x_7084:
        /* <DEDUP_REMOVED lines=16> */
.L_x_7128:
        /* <DEDUP_REMOVED lines=13> */
.L_x_7130:
[----:B------:R-:W-:Y:S05]  /*ac90*/  BSYNC.RECONVERGENT B2 ;  /* 0x0000000000027941 */ /* 0x000fea0003800200 */
.L_x_7129:
[----:B------:R-:W-:Y:S01]  /*aca0*/  IMAD.WIDE.U32 R6, R9, -0x326172a9, RZ ;  /* 0xcd9e8d5709067825 */ /* 0x000fe200078e00ff */
[----:B0-----:R-:W-:-:S03]  /*acb0*/  LOP3.LUT R130, R5, R135, R123, 0x96, !PT ;  /* 0x0000008705827212 */ /* 0x001fc600078e967b */
        /* <DEDUP_REMOVED lines=58> */
.L_x_7127:
[----:B------:R-:W-:Y:S05]  /*b060*/  BSYNC.RECONVERGENT B1 ;  /* 0x0000000000017941 */ /* 0x000fea0003800200 */
.L_x_7126:
[----:B------:R-:W1:Y:S01]  /*b070*/  LDC R135, c[0x0][0x408] ;  /* 0x00010200ff877b82 */ /* 0x000e620000000800 */
[----:B------:R-:W-:Y:S01]  /*b080*/  I2FP.F32.U32 R19, R0 ;  /* 0x0000000000137245 */ /* 0x000fe20000201000 */
[----:B-----5:R-:W-:Y:S01]  /*b090*/  HADD2.F32 R0, -RZ, R88.H0_H0 ;  /* 0x20000058ff007230 */ /* 0x020fe20000004100 */
[----:B------:R-:W-:Y:S01]  /*b0a0*/  ISETP.NE.AND P1, PT, R20, 0x1, PT ;  /* 0x000000011400780c */ /* 0x000fe20003f25270 */
[----:B------:R-:W-:Y:S01]  /*b0b0*/  IMAD.MOV.U32 R116, RZ, RZ, 0x2f800000 ;  /* 0x2f800000ff747424 */ /* 0x000fe200078e00ff */
[----:B------:R-:W-:Y:S01]  /*b0c0*/  BSSY.RECONVERGENT B1, `(.L_x_7131) ;  /* 0x0000061000017945 */ /* 0x000fe20003800200 */
[----:B------:R-:W-:Y:S02]  /*b0d0*/  HFMA2 R97, -RZ, RZ, 0, 1.1920928955078125e-07 ;  /* 0x00000002ff617431 */ /* 0x000fe400000001ff */
[----:B------:R-:W-:Y:S01]  /*b0e0*/  FMUL.FTZ R0, R0, R125 ;  /* 0x0000007d00007220 */ /* 0x000fe20000410000 */
[----:B------:R-:W2:Y:S01]  /*b0f0*/  LDC R134, c[0x0][0x404] ;  /* 0x00010100ff867b82 */ /* 0x000ea20000000800 */
[----:B------:R-:W-:-:S02]  /*b100*/  FFMA.FTZ R19, R19, R116, 1.1641532182693481445e-10 ;  /* 0x2f00000013137423 */ /* 0x000fc40000010074 */
[----:B-1----:R-:W-:-:S03]  /*b110*/  FMUL.FTZ R0, R0, R135 ;  /* 0x0000008700007220 */ /* 0x002fc60000410000 */
[----:B--2---:R-:W-:Y:S01]  /*b120*/  FSETP.GTU.FTZ.AND P0, PT, R19, R134, PT ;  /* 0x000000861300720b */ /* 0x004fe20003f1c000 */
        /* <DEDUP_REMOVED lines=15> */
.L_x_7133:
        /* <DEDUP_REMOVED lines=13> */
.L_x_7135:
[----:B------:R-:W-:Y:S05]  /*b2f0*/  BSYNC.RECONVERGENT B2 ;  /* 0x0000000000027941 */ /* 0x000fea0003800200 */
.L_x_7134:
[----:B------:R-:W-:Y:S01]  /*b300*/  IMAD.WIDE.U32 R126, R9, -0x326172a9, RZ ;  /* 0xcd9e8d57097e7825 */ /* 0x000fe200078e00ff */
[----:B------:R-:W-:Y:S02]  /*b310*/  LOP3.LUT R6, R5, R137, R123, 0x96, !PT ;  /* 0x0000008905067212 */ /* 0x000fe400078e967b */
[----:B------:R-:W-:Y:S01]  /*b320*/  IADD3 R97, PT, PT, R123, -0x4498517b, RZ ;  /* 0xbb67ae857b617810 */ /* 0x000fe20007ffe0ff */
[----:B------:R-:W-:Y:S01]  /*b330*/  VIADD R19, R122, 0x9e3779b9 ;  /* 0x9e3779b97a137836 */ /* 0x000fe20000000000 */
[----:B0-----:R-:W-:Y:S01]  /*b340*/  LOP3.LUT R130, R10, R127, R122, 0x96, !PT ;  /* 0x0000007f0a827212 */ /* 0x001fe200078e967a */
        /* <DEDUP_REMOVED lines=56> */
.L_x_7132:
[----:B------:R-:W-:Y:S05]  /*b6d0*/  BSYNC.RECONVERGENT B1 ;  /* 0x0000000000017941 */ /* 0x000fea0003800200 */
.L_x_7131:
        /* <DEDUP_REMOVED lines=23> */
.L_x_7138:
        /* <DEDUP_REMOVED lines=13> */
.L_x_7140:
[----:B------:R-:W-:Y:S05]  /*b920*/  BSYNC.RECONVERGENT B2 ;  /* 0x0000000000027941 */ /* 0x000fea0003800200 */
.L_x_7139:
        /* <DEDUP_REMOVED lines=61> */
.L_x_7137:
[----:B------:R-:W-:Y:S05]  /*bd00*/  BSYNC.RECONVERGENT B1 ;  /* 0x0000000000017941 */ /* 0x000fea0003800200 */
.L_x_7136:
[----:B------:R-:W-:Y:S01]  /*bd10*/  I2FP.F32.U32 R97, R20 ;  /* 0x0000001400617245 */ /* 0x000fe20000201000 */
[----:B------:R-:W-:Y:S01]  /*bd20*/  HADD2.F32 R6, -RZ, R89.H0_H0 ;  /* 0x20000059ff067230 */ /* 0x000fe20000004100 */
        /* <DEDUP_REMOVED lines=8> */
[----:B------:R-:W-:-:S03]  /*bdb0*/  HADD2.F32 R97, -RZ, R65.H0_H0 ;  /* 0x20000041ff617230 */ /* 0x000fc60000004100 */
        /* <DEDUP_REMOVED lines=12> */
.L_x_7143:
        /* <DEDUP_REMOVED lines=13> */
.L_x_7145:
[----:B------:R-:W-:Y:S05]  /*bf50*/  BSYNC.RECONVERGENT B2 ;  /* 0x0000000000027941 */ /* 0x000fea0003800200 */
.L_x_7144:
[----:B------:R-:W-:Y:S01]  /*bf60*/  IMAD.WIDE.U32 R126, R9, -0x326172a9, RZ ;  /* 0xcd9e8d57097e7825 */ /* 0x000fe200078e00ff */
[----:B------:R-:W-:Y:S02]  /*bf70*/  LOP3.LUT R6, R5, R137, R123, 0x96, !PT ;  /* 0x0000008905067212 */ /* 0x000fe400078e967b */
        /* <DEDUP_REMOVED lines=55> */
[----:B------:R-:W-:Y:S02]  /*c2f0*/  IMAD.MOV.U32 R132, RZ, RZ, R6 ;  /* 0x000000ffff847224 */ /* 0x000fe400078e0006 */
[----:B------:R-:W-:-:S04]  /*c300*/  IMAD.WIDE.U32 R130, R130, -0x326172a9, RZ ;  /* 0xcd9e8d5782827825 */ /* 0x000fc800078e00ff */
[----:B------:R-:W-:Y:S01]  /*c310*/  IMAD.MOV.U32 R4, RZ, RZ, R130 ;  /* 0x000000ffff047224 */ /* 0x000fe200078e0082 */
[----:B------:R-:W-:-:S07]  /*c320*/  LOP3.LUT R8, R97, R136, R131, 0x96, !PT ;  /* 0x0000008861087212 */ /* 0x000fce00078e9683 */
.L_x_7142:
[----:B------:R-:W-:Y:S05]  /*c330*/  BSYNC.RECONVERGENT B1 ;  /* 0x0000000000017941 */ /* 0x000fea0003800200 */
.L_x_7141:
        /* <DEDUP_REMOVED lines=23> */
.L_x_7148:
        /* <DEDUP_REMOVED lines=13> */
.L_x_7150:
[----:B------:R-:W-:Y:S05]  /*c580*/  BSYNC.RECONVERGENT B2 ;  /* 0x0000000000027941 */ /* 0x000fea0003800200 */
.L_x_7149:
        /* <DEDUP_REMOVED lines=61> */
.L_x_7147:
[----:B------:R-:W-:Y:S05]  /*c960*/  BSYNC.RECONVERGENT B1 ;  /* 0x0000000000017941 */ /* 0x000fea0003800200 */
.L_x_7146:
        /* <DEDUP_REMOVED lines=23> */
.L_x_7153:
        /* <DEDUP_REMOVED lines=13> */
.L_x_7155:
[----:B------:R-:W-:Y:S05]  /*cbb0*/  BSYNC.RECONVERGENT B2 ;  /* 0x0000000000027941 */ /* 0x000fea0003800200 */
.L_x_7154:
        /* <DEDUP_REMOVED lines=61> */
.L_x_7152:
[----:B------:R-:W-:Y:S05]  /*cf90*/  BSYNC.RECONVERGENT B1 ;  /* 0x0000000000017941 */ /* 0x000fea0003800200 */
.L_x_7151:
        /* <DEDUP_REMOVED lines=23> */
.L_x_7158:
        /* <DEDUP_REMOVED lines=13> */
.L_x_7160:
[----:B------:R-:W-:Y:S05]  /*d1e0*/  BSYNC.RECONVERGENT B2 ;  /* 0x0000000000027941 */ /* 0x000fea0003800200 */
.L_x_7159:
        /* <DEDUP_REMOVED lines=61> */
.L_x_7157:
[----:B------:R-:W-:Y:S05]  /*d5c0*/  BSYNC.RECONVERGENT B1 ;  /* 0x0000000000017941 */ /* 0x000fea0003800200 */
.L_x_7156:
        /* <DEDUP_REMOVED lines=8> */
[----:B------:R-:W-:-:S04]  /*d650*/  FSETP.GTU.FTZ.AND P5, PT, R89, R134, PT ;  /* 0x000000865900720b */ /* 0x000fc80003fbc000 */
        /* <DEDUP_REMOVED lines=14> */
.L_x_7163:
[----:B------:R-:W-:Y:S01]  /*d740*/  IADD3 R11, PT, PT, R11, 0x1, RZ ;  /* 0x000000010b0b7810 */ /* 0x000fe20007ffe0ff */
[----:B------:R-:W-:Y:S03]  /*d750*/  BSSY.RECONVERGENT B2, `(.L_x_7164) ;  /* 0x000000e000027945 */ /* 0x000fe60003800200 */
[C---:B------:R-:W-:Y:S01]  /*d760*/  ISETP.NE.AND P6, PT, R11.reuse, RZ, PT ;  /* 0x000000ff0b00720c */ /* 0x040fe20003fc5270 */
[----:B0-----:R-:W-:-:S12]  /*d770*/  IMAD.WIDE.U32 R130, R11, -0x2daee0ad, RZ ;  /* 0xd2511f530b827825 */ /* 0x001fd800078e00ff */
        /* <DEDUP_REMOVED lines=11> */
.L_x_7165:
[----:B------:R-:W-:Y:S05]  /*d830*/  BSYNC.RECONVERGENT B2 ;  /* 0x0000000000027941 */ /* 0x000fea0003800200 */
.L_x_7164:
        /* <DEDUP_REMOVED lines=61> */
.L_x_7162:
[----:B------:R-:W-:Y:S05]  /*dc10*/  BSYNC.RECONVERGENT B1 ;  /* 0x0000000000017941 */ /* 0x000fea0003800200 */
.L_x_7161:
        /* <DEDUP_REMOVED lines=10> */
[----:B------:R-:W-:Y:S02]  /*dcc0*/  PLOP3.LUT P6, PT, P6, PT, PT, 0x8, 0x80 ;  /* 0x000000000080781c */ /* 0x000fe400037ce170 */
[----:B------:R-:W-:Y:S01]  /*dcd0*/  F2FP.F16.F32.PACK_AB R88, R19, R0 ;  /* 0x000000001358723e */ /* 0x000fe200000000ff */
[----:B------:R-:W-:-:S05]  /*dce0*/  FMUL.FTZ R116, R91, R116 ;  /* 0x000000745b747220 */ /* 0x000fca0000410000 */
[----:B------:R-:W-:-:S07]  /*dcf0*/  F2FP.F16.F32.PACK_AB R91, R116, R109 ;  /* 0x0000006d745b723e */ /* 0x000fce00000000ff */
.L_x_7125:
[----:B0-----:R-:W0:Y:S01]  /*dd00*/  LDC.64 R130, c[0x0][0x3a8] ;  /* 0x0000ea00ff827b82 */ /* 0x001e220000000a00 */
        /* <DEDUP_REMOVED lines=16> */
[C---:B-1----:R-:W-:Y:S01]  /*de10*/  IMAD.WIDE.U32 R136, R129.reuse, 0x8, R126 ;  /* 0x0000000881887825 */ /* 0x042fe200078e007e */
[----:B------:R-:W-:-:S03]  /*de20*/  IADD3 R129, PT, PT, R129, 0x20, RZ ;  /* 0x0000002081817810 */ /* 0x000fc60007ffe0ff */
[----:B------:R-:W-:Y:S01]  /*de30*/  IMAD.MOV.U32 R126, RZ, RZ, R132 ;  /* 0x000000ffff7e7224 */ /* 0x000fe200078e0084 */
[----:B------:R2:W-:Y:S06]  /*de40*/  STG.E.64 desc[UR6][R136.64], R134 ;  /* 0x0000008688007986 */ /* 0x0005ec000c101b06 */
.L_x_7083:
[----:B------:R-:W-:Y:S05]  /*de50*/  BSYNC.RECONVERGENT B0 ;  /* 0x0000000000007941 */ /* 0x000fea0003800200 */
.L_x_7082:
[----:B------:R-:W-:Y:S01]  /*de60*/  ISETP.GE.U32.AND P0, PT, R13, 0x60, PT ;  /* 0x000000600d00780c */ /* 0x000fe20003f06070 */
[----:B------:R-:W-:Y:S03]  /*de70*/  BSSY.RECONVERGENT B0, `(.L_x_7166) ;  /* 0x0000672000007945 */ /* 0x000fe60003800200 */
[----:B0-----:R-:W-:-:S09]  /*de80*/  P2R R132, PR, RZ, 0x1 ;  /* 0x00000001ff847803 */ /* 0x001fd20000000000 */
[----:B------:R-:W-:Y:S05]  /*de90*/  @!P0 BRA `(.L_x_7167) ;  /* 0x0000006400bc8947 */ /* 0x000fea0003800000 */
[----:B------:R-:W-:Y:S01]  /*dea0*/  ISETP.NE.U32.AND P0, PT, RZ, UR8, PT ;  /* 0x00000008ff007c0c */ /* 0x000fe2000bf05070 */
[----:B--2---:R-:W0:Y:S03]  /*deb0*/  LDC.64 R88, c[0x0][0x390] ;  /* 0x0000e400ff587b82 */ /* 0x004e260000000a00 */
        /* <DEDUP_REMOVED lines=23> */
.L_x_7171:
        /* <DEDUP_REMOVED lines=13> */
.L_x_7173:
[----:B------:R-:W-:Y:S05]  /*e100*/  BSYNC.RECONVERGENT B2 ;  /* 0x0000000000027941 */ /* 0x000fea0003800200 */
.L_x_7172:
        /* <DEDUP_REMOVED lines=60> */
.L_x_7170:
[----:B------:R-:W-:Y:S05]  /*e4d0*/  BSYNC.RECONVERGENT B1 ;  /* 0x0000000000017941 */ /* 0x000fea0003800200 */
.L_x_7169:
[----:B------:R-:W1:Y:S01]  /*e4e0*/  LDC R136, c[0x0][0x408] ;  /* 0x00010200ff887b82 */ /* 0x000e620000000800 */
[----:B------:R-:W-:Y:S01]  /*e4f0*/  HFMA2 R117, -RZ, RZ, 0.1171875, 0 ;  /* 0x2f800000ff757431 */ /* 0x000fe200000001ff */
[----:B------:R-:W-:Y:S01]  /*e500*/  I2FP.F32.U32 R6, R14 ;  /* 0x0000000e00067245 */ /* 0x000fe20000201000 */
[----:B-----5:R-:W-:Y:S01]  /*e510*/  HADD2.F32 R14, -RZ, R88.H0_H0 ;  /* 0x20000058ff0e7230 */ /* 0x020fe20000004100 */
[----:B------:R-:W-:Y:S01]  /*e520*/  ISETP.NE.AND P1, PT, R22, 0x1, PT ;  /* 0x000000011600780c */ /* 0x000fe20003f25270 */
[----:B------:R-:W-:Y:S01]  /*e530*/  HADD2.F32 R99, -RZ, R52.H0_H0 ;  /* 0x20000034ff637230 */ /* 0x000fe20000004100 */
[----:B------:R-:W-:Y:S01]  /*e540*/  BSSY.RECONVERGENT B1, `(.L_x_7174) ;  /* 0x0000061000017945 */ /* 0x000fe20003800200 */
[----:B------:R-:W-:Y:S01]  /*e550*/  HADD2.F32 R107, -RZ, R24.H0_H0 ;  /* 0x20000018ff6b7230 */ /* 0x000fe20000004100 */
[----:B------:R-:W2:Y:S01]  /*e560*/  LDC R135, c[0x0][0x404] ;  /* 0x00010100ff877b82 */ /* 0x000ea20000000800 */
[----:B------:R-:W-:Y:S01]  /*e570*/  FMUL.FTZ R21, R14, R125 ;  /* 0x0000007d0e157220 */ /* 0x000fe20000410000 */
[----:B------:R-:W-:-:S03]  /*e580*/  FFMA.FTZ R6, R6, R117, 1.1641532182693481445e-10 ;  /* 0x2f00000006067423 */ /* 0x000fc60000010075 */
[----:B-1----:R-:W-:Y:S02]  /*e590*/  FMUL.FTZ R21, R21, R136 ;  /* 0x0000008815157220 */ /* 0x002fe40000410000 */
[----:B--2---:R-:W-:-:S04]  /*e5a0*/  FSETP.GTU.FTZ.AND P0, PT, R6, R135, PT ;  /* 0x000000870600720b */ /* 0x004fc80003f1c000 */
[----:B------:R-:W-:Y:S02]  /*e5b0*/  FSEL R14, R21, RZ, !P0 ;  /* 0x000000ff150e7208 */ /* 0x000fe40004000000 */
[----:B------:R-:W-:Y:S02]  /*e5c0*/  PLOP3.LUT P0, PT, P0, PT, PT, 0x8, 0x80 ;  /* 0x000000000080781c */ /* 0x000fe4000070e170 */
[----:B------:R-:W-:Y:S01]  /*e5d0*/  MOV R21, R4 ;  /* 0x0000000400157202 */ /* 0x000fe20000000f00 */
[----:B------:R-:W-:Y:S01]  /*e5e0*/  FFMA.FTZ R14, R14, R99, R107 ;  /* 0x000000630e0e7223 */ /* 0x000fe2000001006b */
[----:B------:R-:W-:Y:S01]  /*e5f0*/  IMAD.MOV.U32 R99, RZ, RZ, 0x2 ;  /* 0x00000002ff637424 */ /* 0x000fe200078e00ff */
[----:B------:R-:W-:Y:S01]  /*e600*/  P2R R133, PR, RZ, 0x1 ;  /* 0x00000001ff857803 */ /* 0x000fe20000000000 */
        /* <DEDUP_REMOVED lines=9> */
.L_x_7176:
        /* <DEDUP_REMOVED lines=13> */
.L_x_7178:
[----:B------:R-:W-:Y:S05]  /*e770*/  BSYNC.RECONVERGENT B2 ;  /* 0x0000000000027941 */ /* 0x000fea0003800200 */
.L_x_7177:
        /* <DEDUP_REMOVED lines=61> */
.L_x_7175:
[----:B------:R-:W-:Y:S05]  /*eb50*/  BSYNC.RECONVERGENT B1 ;  /* 0x0000000000017941 */ /* 0x000fea0003800200 */
.L_x_7174:
        /* <DEDUP_REMOVED lines=24> */
.L_x_7181:
        /* <DEDUP_REMOVED lines=13> */
.L_x_7183:
[----:B------:R-:W-:Y:S05]  /*edb0*/  BSYNC.RECONVERGENT B2 ;  /* 0x0000000000027941 */ /* 0x000fea0003800200 */
.L_x_7182:
        /* <DEDUP_REMOVED lines=61> */
.L_x_7180:
[----:B------:R-:W-:Y:S05]  /*f190*/  BSYNC.RECONVERGENT B1 ;  /* 0x0000000000017941 */ /* 0x000fea0003800200 */
.L_x_7179:
        /* <DEDUP_REMOVED lines=24> */
.L_x_7186:
        /* <DEDUP_REMOVED lines=13> */
.L_x_7188:
[----:B------:R-:W-:Y:S05]  /*f3f0*/  BSYNC.RECONVERGENT B2 ;  /* 0x0000000000027941 */ /* 0x000fea0003800200 */
.L_x_7187:
        /* <DEDUP_REMOVED lines=61> */
.L_x_7185:
[----:B------:R-:W-:Y:S05]  /*f7d0*/  BSYNC.RECONVERGENT B1 ;  /* 0x0000000000017941 */ /* 0x000fea0003800200 */
.L_x_7184:
        /* <DEDUP_REMOVED lines=24> */
.L_x_7191:
        /* <DEDUP_REMOVED lines=13> */
.L_x_7193:
[----:B------:R-:W-:Y:S05]  /*fa30*/  BSYNC.RECONVERGENT B2 ;  /* 0x0000000000027941 */ /* 0x000fea0003800200 */
.L_x_7192:
        /* <DEDUP_REMOVED lines=61> */
.L_x_7190:
[----:B------:R-:W-:Y:S05]  /*fe10*/  BSYNC.RECONVERGENT B1 ;  /* 0x0000000000017941 */ /* 0x000fea0003800200 */
.L_x_7189:
        /* <DEDUP_REMOVED lines=24> */
.L_x_7196:
        /* <DEDUP_REMOVED lines=13> */
.L_x_7198:
[----:B------:R-:W-:Y:S05]  /*10070*/  BSYNC.RECONVERGENT B2 ;  /* 0x0000000000027941 */ /* 0x000fea0003800200 */
.L_x_7197:
        /* <DEDUP_REMOVED lines=61> */
.L_x_7195:
[----:B------:R-:W-:Y:S05]  /*10450*/  BSYNC.RECONVERGENT B1 ;  /* 0x0000000000017941 */ /* 0x000fea0003800200 */
.L_x_7194:
        /* <DEDUP_REMOVED lines=24> */
.L_x_7201:
        /* <DEDUP_REMOVED lines=13> */
.L_x_7203:
[----:B------:R-:W-:Y:S05]  /*106b0*/  BSYNC.RECONVERGENT B2 ;  /* 0x0000000000027941 */ /* 0x000fea0003800200 */
.L_x_7202:
        /* <DEDUP_REMOVED lines=61> */
.L_x_7200:
[----:B------:R-:W-:Y:S05]  /*10a90*/  BSYNC.RECONVERGENT B1 ;  /* 0x0000000000017941 */ /* 0x000fea0003800200 */
.L_x_7199:
[----:B------:R-:W-:Y:S01]  /*10aa0*/  I2FP.F32.U32 R6, R88 ;  /* 0x0000005800067245 */ /* 0x000fe20000201000 */
[----:B------:R-:W-:Y:S01]  /*10ab0*/  HADD2.F32 R88, -RZ, R91.H0_H0 ;  /* 0x2000005bff587230 */ /* 0x000fe20000004100 */
[----:B------:R-:W-:Y:S01]  /*10ac0*/  ISETP.NE.AND P6, PT, R126, 0x1, PT ;  /* 0x000000017e00780c */ /* 0x000fe20003fc5270 */
[----:B------:R-:W-:Y:S01]  /*10ad0*/  HADD2.F32 R90, -RZ, R27.H0_H0 ;  /* 0x2000001bff5a7230 */ /* 0x000fe20000004100 */
[----:B------:R-:W-:Y:S01]  /*10ae0*/  BSSY.RECONVERGENT B1, `(.L_x_7204) ;  /* 0x0000061000017945 */ /* 0x000fe20003800200 */
[----:B------:R-:W-:Y:S01]  /*10af0*/  FFMA.FTZ R6, R6, R117, 1.1641532182693481445e-10 ;  /* 0x2f00000006067423 */ /* 0x000fe20000010075 */
[----:B------:R-:W-:Y:S01]  /*10b00*/  FMUL.FTZ R89, R88, R125 ;  /* 0x0000007d58597220 */ /* 0x000fe20000410000 */
[----:B------:R-:W-:-:S03]  /*10b10*/  HADD2.F32 R88, -RZ, R55.H0_H0 ;  /* 0x20000037ff587230 */ /* 0x000fc60000004100 */
[----:B------:R-:W-:Y:S01]  /*10b20*/  FMUL.FTZ R89, R89, R136 ;  /* 0x0000008859597220 */ /* 0x000fe20000410000 */
[----:B------:R-:W-:Y:S01]  /*10b30*/  FSETP.GTU.FTZ.AND P5, PT, R6, R135, PT ;  /* 0x000000870600720b */ /* 0x000fe20003fbc000 */
[----:B------:R-:W-:-:S03]  /*10b40*/  IMAD.MOV.U32 R6, RZ, RZ, 0x2 ;  /* 0x00000002ff067424 */ /* 0x000fc600078e00ff */
        /* <DEDUP_REMOVED lines=13> */
.L_x_7206:
        /* <DEDUP_REMOVED lines=15> */
.L_x_7208:
[----:B------:R-:W-:Y:S05]  /*10d10*/  BSYNC.RECONVERGENT B2 ;  /* 0x0000000000027941 */ /* 0x000fea0003800200 */
.L_x_7207:
        /* <DEDUP_REMOVED lines=61> */
.L_x_7205:
[----:B------:R-:W-:Y:S05]  /*110f0*/  BSYNC.RECONVERGENT B1 ;  /* 0x0000000000017941 */ /* 0x000fea0003800200 */
.L_x_7204:
[----:B------:R-:W-:Y:S01]  /*11100*/  HADD2.F32 R90, -RZ, R91.H1_H1 ;  /* 0x3000005bff5a7230 */ /* 0x000fe20000004100 */
[----:B------:R-:W-:Y:S01]  /*11110*/  I2FP.F32.U32 R88, R88 ;  /* 0x0000005800587245 */ /* 0x000fe20000201000 */
[----:B------:R-:W-:-:S03]  /*11120*/  HADD2.F32 R126, -RZ, R27.H1_H1 ;  /* 0x3000001bff7e7230 */ /* 0x000fc60000004100 */
[----:B------:R-:W-:Y:S01]  /*11130*/  FMUL.FTZ R89, R90, R125 ;  /* 0x0000007d5a597220 */ /* 0x000fe20000410000 */
[----:B------:R-:W-:Y:S01]  /*11140*/  FFMA.FTZ R88, R88, R117, 1.1641532182693481445e-10 ;  /* 0x2f00000058587423 */ /* 0x000fe20000010075 */
[----:B------:R-:W-:Y:S02]  /*11150*/  HADD2.F32 R90, -RZ, R55.H1_H1 ;  /* 0x30000037ff5a7230 */ /* 0x000fe40000004100 */
[----:B------:R-:W-:Y:S02]  /*11160*/  FMUL.FTZ R89, R89, R136 ;  /* 0x0000008859597220 */ /* 0x000fe40000410000 */
[----:B------:R-:W-:Y:S02]  /*11170*/  FSETP.GTU.FTZ.AND P6, PT, R88, R135, PT ;  /* 0x000000875800720b */ /* 0x000fe40003fdc000 */
[----:B------:R-:W-:Y:S02]  /*11180*/  F2FP.F16.F32.PACK_AB R88, R21, R14 ;  /* 0x0000000e1558723e */ /* 0x000fe400000000ff */
[----:B------:R-:W-:-:S02]  /*11190*/  FSEL R89, R89, RZ, !P6 ;  /* 0x000000ff59597208 */ /* 0x000fc40007000000 */
[----:B------:R-:W-:-:S03]  /*111a0*/  PLOP3.LUT P6, PT, P6, PT, PT, 0x8, 0x80 ;  /* 0x000000000080781c */ /* 0x000fc600037ce170 */
[----:B------:R-:W-:Y:S01]  /*111b0*/  FFMA.FTZ R117, R89, R90, R126 ;  /* 0x0000005a59757223 */ /* 0x000fe2000001007e */
[----:B------:R-:W-:Y:S02]  /*111c0*/  F2FP.F16.F32.PACK_AB R90, R108, R100 ;  /* 0x000000646c5a723e */ /* 0x000fe400000000ff */
[----:B------:R-:W-:Y:S02]  /*111d0*/  F2FP.F16.F32.PACK_AB R89, R99, R22 ;  /* 0x000000166359723e */ /* 0x000fe400000000ff */
[----:B------:R-:W-:Y:S01]  /*111e0*/  F2FP.F16.F32.PACK_AB R91, R117, R107 ;  /* 0x0000006b755b723e */ /* 0x000fe200000000ff */
[----:B------:R-:W-:Y:S06]  /*111f0*/  BRA `(.L_x_7209) ;  /* 0x0000003000907947 */ /* 0x000fec0003800000 */
.L_x_7168:
        /* <DEDUP_REMOVED lines=16> */
.L_x_7212:
        /* <DEDUP_REMOVED lines=13> */
.L_x_7214:
[----:B------:R-:W-:Y:S05]  /*113d0*/  BSYNC.RECONVERGENT B2 ;  /* 0x0000000000027941 */ /* 0x000fea0003800200 */
.L_x_7213:
        /* <DEDUP_REMOVED lines=60> */
.L_x_7211:
[----:B------:R-:W-:Y:S05]  /*117a0*/  BSYNC.RECONVERGENT B1 ;  /* 0x0000000000017941 */ /* 0x000fea0003800200 */
.L_x_7210:
        /* <DEDUP_REMOVED lines=10> */
[----:B-1----:R-:W-:Y:S01]  /*11850*/  FMUL.FTZ R14, R21, R136 ;  /* 0x00000088150e7220 */ /* 0x002fe20000410000 */
[----:B------:R-:W-:Y:S02]  /*11860*/  HADD2.F32 R21, -RZ, R52.H0_H0 ;  /* 0x20000034ff157230 */ /* 0x000fe40000004100 */
[----:B--2---:R-:W-:-:S04]  /*11870*/  FSETP.GTU.FTZ.AND P0, PT, R6, R135, PT ;  /* 0x000000870600720b */ /* 0x004fc80003f1c000 */
        /* <DEDUP_REMOVED lines=14> */
.L_x_7217:
        /* <DEDUP_REMOVED lines=13> */
.L_x_7219:
[----:B------:R-:W-:Y:S05]  /*11a30*/  BSYNC.RECONVERGENT B2 ;  /* 0x0000000000027941 */ /* 0x000fea0003800200 */
.L_x_7218:
        /* <DEDUP_REMOVED lines=61> */
.L_x_7216:
[----:B------:R-:W-:Y:S05]  /*11e10*/  BSYNC.RECONVERGENT B1 ;  /* 0x0000000000017941 */ /* 0x000fea0003800200 */
.L_x_7215:
        /* <DEDUP_REMOVED lines=23> */
.L_x_7222:
        /* <DEDUP_REMOVED lines=13> */
.L_x_7224:
[----:B------:R-:W-:Y:S05]  /*12060*/  BSYNC.RECONVERGENT B2 ;  /* 0x0000000000027941 */ /* 0x000fea0003800200 */
.L_x_7223:
        /* <DEDUP_REMOVED lines=61> */
.L_x_7221:
[----:B------:R-:W-:Y:S05]  /*12440*/  BSYNC.RECONVERGENT B1 ;  /* 0x0000000000017941 */ /* 0x000fea0003800200 */
.L_x_7220:
        /* <DEDUP_REMOVED lines=23> */
.L_x_7227:
        /* <DEDUP_REMOVED lines=13> */
.L_x_7229:
[----:B------:R-:W-:Y:S05]  /*12690*/  BSYNC.RECONVERGENT B2 ;  /* 0x0000000000027941 */ /* 0x000fea0003800200 */
.L_x_7228:
        /* <DEDUP_REMOVED lines=61> */
.L_x_7226:
[----:B------:R-:W-:Y:S05]  /*12a70*/  BSYNC.RECONVERGENT B1 ;  /* 0x0000000000017941 */ /* 0x000fea0003800200 */
.L_x_7225:
[----:B------:R-:W-:Y:S01]  /*12a80*/  I2FP.F32.U32 R6, R88 ;  /* 0x0000005800067245 */ /* 0x000fe20000201000 */
[----:B------:R-:W-:Y:S01]  /*12a90*/  HADD2.F32 R88, -RZ, R89.H1_H1 ;  /* 0x30000059ff587230 */ /* 0x000fe20000004100 */
[----:B------:R-:W-:Y:S01]  /*12aa0*/  ISETP.NE.AND P3, PT, R107, 0x1, PT ;  /* 0x000000016b00780c */ /* 0x000fe20003f65270 */
[----:B------:R-:W-:Y:S01]  /*12ab0*/  BSSY.RECONVERGENT B1, `(.L_x_7230) ;  /* 0x000005f000017945 */ /* 0x000fe20003800200 */
[----:B------:R-:W-:Y:S02]  /*12ac0*/  IMAD.MOV.U32 R108, RZ, RZ, 0x2 ;  /* 0x00000002ff6c7424 */ /* 0x000fe400078e00ff */
[----:B------:R-:W-:Y:S01]  /*12ad0*/  FFMA.FTZ R6, R6, R117, 1.1641532182693481445e-10 ;  /* 0x2f00000006067423 */ /* 0x000fe20000010075 */
[----:B------:R-:W-:Y:S01]  /*12ae0*/  FMUL.FTZ R89, R88, R125 ;  /* 0x0000007d58597220 */ /* 0x000fe20000410000 */
[----:B------:R-:W-:-:S03]  /*12af0*/  HADD2.F32 R88, -RZ, R53.H1_H1 ;  /* 0x30000035ff587230 */ /* 0x000fc60000004100 */
        /* <DEDUP_REMOVED lines=15> */
.L_x_7232:
        /* <DEDUP_REMOVED lines=13> */
.L_x_7234:
[----:B------:R-:W-:Y:S05]  /*12cc0*/  BSYNC.RECONVERGENT B2 ;  /* 0x0000000000027941 */ /* 0x000fea0003800200 */
.L_x_7233:
        /* <DEDUP_REMOVED lines=61> */
.L_x_7231:
[----:B------:R-:W-:Y:S05]  /*130a0*/  BSYNC.RECONVERGENT B1 ;  /* 0x0000000000017941 */ /* 0x000fea0003800200 */
.L_x_7230:
        /* <DEDUP_REMOVED lines=23> */
.L_x_7237:
        /* <DEDUP_REMOVED lines=13> */
.L_x_7239:
[----:B------:R-:W-:Y:S05]  /*132f0*/  BSYNC.RECONVERGENT B2 ;  /* 0x0000000000027941 */ /* 0x000fea0003800200 */
.L_x_7238:
        /* <DEDUP_REMOVED lines=61> */
.L_x_7236:
[----:B------:R-:W-:Y:S05]  /*136d0*/  BSYNC.RECONVERGENT B1 ;  /* 0x0000000000017941 */ /* 0x000fea0003800200 */
.L_x_7235:
        /* <DEDUP_REMOVED lines=23> */
.L_x_7242:
        /* <DEDUP_REMOVED lines=13> */
.L_x_7244:
[----:B------:R-:W-:Y:S05]  /*13920*/  BSYNC.RECONVERGENT B2 ;  /* 0x0000000000027941 */ /* 0x000fea0003800200 */
.L_x_7243:
        /* <DEDUP_REMOVED lines=61> */
.L_x_7241:
[----:B------:R-:W-:Y:S05]  /*13d00*/  BSYNC.RECONVERGENT B1 ;  /* 0x0000000000017941 */ /* 0x000fea0003800200 */
.L_x_7240:
        /* <DEDUP_REMOVED lines=23> */
.L_x_7247:
        /* <DEDUP_REMOVED lines=15> */
.L_x_7249:
[----:B------:R-:W-:Y:S05]  /*13f70*/  BSYNC.RECONVERGENT B2 ;  /* 0x0000000000027941 */ /* 0x000fea0003800200 */
.L_x_7248:
        /* <DEDUP_REMOVED lines=61> */
.L_x_7246:
[----:B------:R-:W-:Y:S05]  /*14350*/  BSYNC.RECONVERGENT B1 ;  /* 0x0000000000017941 */ /* 0x000fea0003800200 */
.L_x_7245:
[----:B------:R-:W-:Y:S01]  /*14360*/  I2FP.F32.U32 R88, R88 ;  /* 0x0000005800587245 */ /* 0x000fe20000201000 */
[----:B------:R-:W-:-:S04]  /*14370*/  HADD2.F32 R90, -RZ, R91.H1_H1 ;  /* 0x3000005bff5a7230 */ /* 0x000fc80000004100 */
[----:B------:R-:W-:Y:S01]  /*14380*/  FFMA.FTZ R88, R88, R117, 1.1641532182693481445e-10 ;  /* 0x2f00000058587423 */ /* 0x000fe20000010075 */
[----:B------:R-:W-:Y:S01]  /*14390*/  FMUL.FTZ R89, R90, R125 ;  /* 0x0000007d5a597220 */ /* 0x000fe20000410000 */
[----:B------:R-:W-:-:S03]  /*143a0*/  HADD2.F32 R90, -RZ, R55.H1_H1 ;  /* 0x30000037ff5a7230 */ /* 0x000fc60000004100 */
[----:B------:R-:W-:Y:S01]  /*143b0*/  FMUL.FTZ R89, R89, R136 ;  /* 0x0000008859597220 */ /* 0x000fe20000410000 */
[----:B------:R-:W-:Y:S02]  /*143c0*/  FSETP.GTU.FTZ.AND P6, PT, R88, R135, PT ;  /* 0x000000875800720b */ /* 0x000fe40003fdc000 */
[----:B------:R-:W-:Y:S02]  /*143d0*/  F2FP.F16.F32.PACK_AB R88, R21, R14 ;  /* 0x0000000e1558723e */ /* 0x000fe400000000ff */
[----:B------:R-:W-:Y:S02]  /*143e0*/  FSEL R117, R89, RZ, !P6 ;  /* 0x000000ff59757208 */ /* 0x000fe40007000000 */
[----:B------:R-:W-:Y:S02]  /*143f0*/  PLOP3.LUT P6, PT, P6, PT, PT, 0x8, 0x80 ;  /* 0x000000000080781c */ /* 0x000fe400037ce170 */
[----:B------:R-:W-:Y:S01]  /*14400*/  F2FP.F16.F32.PACK_AB R89, R99, R22 ;  /* 0x000000166359723e */ /* 0x000fe200000000ff */
[----:B------:R-:W-:Y:S01]  /*14410*/  FMUL.FTZ R117, R90, R117 ;  /* 0x000000755a757220 */ /* 0x000fe20000410000 */
[----:B------:R-:W-:-:S04]  /*14420*/  F2FP.F16.F32.PACK_AB R90, R108, R100 ;  /* 0x000000646c5a723e */ /* 0x000fc800000000ff */
[----:B------:R-:W-:-:S07]  /*14430*/  F2FP.F16.F32.PACK_AB R91, R117, R107 ;  /* 0x0000006b755b723e */ /* 0x000fce00000000ff */
.L_x_7209:
[----:B------:R-:W1:Y:S01]  /*14440*/  LDC.64 R136, c[0x0][0x3a8] ;  /* 0x0000ea00ff887b82 */ /* 0x000e620000000a00 */
[----:B------:R-:W-:Y:S02]  /*14450*/  SEL R135, RZ, 0x1000000, !P6 ;  /* 0x01000000ff877807 */ /* 0x000fe40007000000 */
[----:B------:R-:W-:Y:S02]  /*14460*/  ISETP.NE.AND P6, PT, R133, RZ, PT ;  /* 0x000000ff8500720c */ /* 0x000fe40003fc5270 */
[----:B------:R-:W-:Y:S02]  /*14470*/  SEL R138, RZ, 0x10000, !P5 ;  /* 0x00010000ff8a7807 */ /* 0x000fe40006800000 */
[----:B------:R-:W-:Y:S01]  /*14480*/  SEL R139, RZ, 0x100, !P4 ;  /* 0x00000100ff8b7807 */ /* 0x000fe20006000000 */
[----:B0-----:R-:W0:Y:S01]  /*14490*/  LDC.64 R130, c[0x0][0x3b0] ;  /* 0x0000ec00ff827b82 */ /* 0x001e220000000a00 */
        /* <DEDUP_REMOVED lines=8> */
[----:B-1----:R-:W-:Y:S01]  /*14520*/  IMAD.WIDE.U32 R136, R129, 0x10, R136 ;  /* 0x0000001081887825 */ /* 0x002fe200078e0088 */
[----:B------:R-:W-:-:S03]  /*14530*/  LOP3.LUT R138, R126, R127, RZ, 0xfc, !PT ;  /* 0x0000007f7e8a7212 */ /* 0x000fc600078efcff */
[----:B------:R-:W-:Y:S01]  /*14540*/  IMAD.MOV.U32 R126, RZ, RZ, R134 ;  /* 0x000000ffff7e7224 */ /* 0x000fe200078e0086 */
[----:B------:R1:W-:Y:S01]  /*14550*/  STG.E.128 desc[UR6][R136.64], R88 ;  /* 0x0000005888007986 */ /* 0x0003e2000c101d06 */
[C---:B0-----:R-:W-:Y:S01]  /*14560*/  IMAD.WIDE.U32 R130, R129.reuse, 0x8, R130 ;  /* 0x0000000881827825 */ /* 0x041fe200078e0082 */
[----:B------:R-:W-:-:S04]  /*14570*/  IADD3 R129, PT, PT, R129, 0x20, RZ ;  /* 0x0000002081817810 */ /* 0x000fc80007ffe0ff */
[----:B------:R1:W-:Y:S03]  /*14580*/  STG.E.64 desc[UR6][R130.64], R138 ;  /* 0x0000008a82007986 */ /* 0x0003e6000c101b06 */
.L_x_7167:
[----:B------:R-:W-:Y:S05]  /*14590*/  BSYNC.RECONVERGENT B0 ;  /* 0x0000000000007941 */ /* 0x000fea0003800200 */
.L_x_7166:
[----:B------:R-:W-:Y:S01]  /*145a0*/  ISETP.GE.U32.AND P0, PT, R13, 0x80, PT ;  /* 0x000000800d00780c */ /* 0x000fe20003f06070 */
[----:B------:R-:W-:Y:S03]  /*145b0*/  BSSY.RECONVERGENT B0, `(.L_x_7250) ;  /* 0x0000672000007945 */ /* 0x000fe60003800200 */
[----:B------:R-:W-:-:S09]  /*145c0*/  P2R R133, PR, RZ, 0x1 ;  /* 0x00000001ff857803 */ /* 0x000fd20000000000 */
[----:B------:R-:W-:Y:S05]  /*145d0*/  @!P0 BRA `(.L_x_7251) ;  /* 0x0000006400bc8947 */ /* 0x000fea0003800000 */
[----:B------:R-:W-:Y:S01]  /*145e0*/  ISETP.NE.U32.AND P0, PT, RZ, UR8, PT ;  /* 0x00000008ff007c0c */ /* 0x000fe2000bf05070 */
[----:B-12---:R-:W0:Y:S03]  /*145f0*/  LDC.64 R88, c[0x0][0x390] ;  /* 0x0000e400ff587b82 */ /* 0x006e260000000a00 */
        /* <DEDUP_REMOVED lines=23> */
.L_x_7255:
        /* <DEDUP_REMOVED lines=13> */
.L_x_7257:
[----:B------:R-:W-:Y:S05]  /*14840*/  BSYNC.RECONVERGENT B2 ;  /* 0x0000000000027941 */ /* 0x000fea0003800200 */
.L_x_7256:
[----:B------:R-:W-:Y:S01]  /*14850*/  IMAD.WIDE.U32 R6, R9, -0x326172a9, RZ ;  /* 0xcd9e8d5709067825 */ /* 0x000fe200078e00ff */
[----:B0-----:R-:W-:Y:S02]  /*14860*/  LOP3.LUT R130, R5, R137, R123, 0x96, !PT ;  /* 0x0000008905827212 */ /* 0x001fe400078e967b */
[C---:B------:R-:W-:Y:S01]  /*14870*/  IADD3 R15, PT, PT, R123.reuse, -0x4498517b, RZ ;  /* 0xbb67ae857b0f7810 */ /* 0x040fe20007ffe0ff */
[----:B------:R-:W-:Y:S01]  /*14880*/  VIADD R23, R123, 0x76cf5d0a ;  /* 0x76cf5d0a7b177836 */ /* 0x000fe20000000000 */
[----:B------:R-:W-:Y:S01]  /*14890*/  LOP3.LUT R134, R10, R7, R122, 0x96, !PT ;  /* 0x000000070a867212 */ /* 0x000fe200078e967a */
[----:B------:R-:W-:-:S04]  /*148a0*/  IMAD.WIDE.U32 R130, R130, -0x326172a9, RZ ;  /* 0xcd9e8d5782827825 */ /* 0x000fc800078e00ff */
        /* <DEDUP_REMOVED lines=52> */
[----:B------:R-:W-:Y:S02]  /*14bf0*/  LOP3.LUT R7, R15, R6, R135, 0x96, !PT ;  /* 0x000000060f077212 */ /* 0x000fe400078e9687 */
[----:B------:R-:W-:-:S07]  /*14c00*/  MOV R15, R126 ;  /* 0x0000007e000f7202 */ /* 0x000fce0000000f00 */
.L_x_7254:
[----:B------:R-:W-:Y:S05]  /*14c10*/  BSYNC.RECONVERGENT B1 ;  /* 0x0000000000017941 */ /* 0x000fea0003800200 */
.L_x_7253:
[----:B------:R-:W1:Y:S01]  /*14c20*/  LDC R137, c[0x0][0x408] ;  /* 0x00010200ff897b82 */ /* 0x000e620000000800 */
[----:B------:R-:W-:Y:S01]  /*14c30*/  HFMA2 R118, -RZ, RZ, 0.1171875, 0 ;  /* 0x2f800000ff767431 */ /* 0x000fe200000001ff */
[----:B------:R-:W-:Y:S01]  /*14c40*/  I2FP.F32.U32 R15, R15 ;  /* 0x0000000f000f7245 */ /* 0x000fe20000201000 */
[----:B-----5:R-:W-:Y:S01]  /*14c50*/  HADD2.F32 R6, -RZ, R88.H0_H0 ;  /* 0x20000058ff067230 */ /* 0x020fe20000004100 */
[----:B------:R-:W-:Y:S01]  /*14c60*/  ISETP.NE.AND P0, PT, R92, 0x1, PT ;  /* 0x000000015c00780c */ /* 0x000fe20003f05270 */
[----:B------:R-:W-:Y:S01]  /*14c70*/  HADD2.F32 R23, -RZ, R24.H0_H0 ;  /* 0x20000018ff177230 */ /* 0x000fe20000004100 */
[----:B------:R-:W-:Y:S01]  /*14c80*/  BSSY.RECONVERGENT B1, `(.L_x_7258) ;  /* 0x0000061000017945 */ /* 0x000fe20003800200 */
[----:B------:R-:W-:Y:S01]  /*14c90*/  IMAD.MOV.U32 R101, RZ, RZ, 0x2 ;  /* 0x00000002ff657424 */ /* 0x000fe200078e00ff */
        /* <DEDUP_REMOVED lines=20> */
.L_x_7260:
        /* <DEDUP_REMOVED lines=13> */
.L_x_7262:
[----:B------:R-:W-:Y:S05]  /*14eb0*/  BSYNC.RECONVERGENT B2 ;  /* 0x0000000000027941 */ /* 0x000fea0003800200 */
.L_x_7261:
        /* <DEDUP_REMOVED lines=61> */
.L_x_7259:
[----:B------:R-:W-:Y:S05]  /*15290*/  BSYNC.RECONVERGENT B1 ;  /* 0x0000000000017941 */ /* 0x000fea0003800200 */
.L_x_7258:
        /* <DEDUP_REMOVED lines=11> */
[----:B------:R-:W-:Y:S01]  /*15350*/  FSEL R23, R88, RZ, !P0 ;  /* 0x000000ff58177208 */ /* 0x000fe20004000000 */
[----:B------:R-:W-:Y:S01]  /*15360*/  IMAD.MOV.U32 R88, RZ, RZ, R4 ;  /* 0x000000ffff587224 */ /* 0x000fe200078e0004 */
        /* <DEDUP_REMOVED lines=11> */
.L_x_7265:
        /* <DEDUP_REMOVED lines=13> */
.L_x_7267:
[----:B------:R-:W-:Y:S05]  /*154f0*/  BSYNC.RECONVERGENT B2 ;  /* 0x0000000000027941 */ /* 0x000fea0003800200 */
.L_x_7266:
        /* <DEDUP_REMOVED lines=61> */
.L_x_7264:
[----:B------:R-:W-:Y:S05]  /*158d0*/  BSYNC.RECONVERGENT B1 ;  /* 0x0000000000017941 */ /* 0x000fea0003800200 */
.L_x_7263:
        /* <DEDUP_REMOVED lines=8> */
[----:B------:R-:W-:Y:S01]  /*15960*/  MOV R88, R4 ;  /* 0x0000000400587202 */ /* 0x000fe20000000f00 */
[----:B------:R-:W-:Y:S02]  /*15970*/  IMAD.MOV.U32 R106, RZ, RZ, 0x2 ;  /* 0x00000002ff6a7424 */ /* 0x000fe400078e00ff */
[----:B------:R-:W-:Y:S01]  /*15980*/  FMUL.FTZ R6, R6, R137 ;  /* 0x0000008906067220 */ /* 0x000fe20000410000 */
[----:B------:R-:W-:-:S04]  /*15990*/  FSETP.GTU.FTZ.AND P1, PT, R101, R136, PT ;  /* 0x000000886500720b */ /* 0x000fc80003f3c000 */
        /* <DEDUP_REMOVED lines=12> */
.L_x_7270:
        /* <DEDUP_REMOVED lines=13> */
.L_x_7272:
[----:B------:R-:W-:Y:S05]  /*15b30*/  BSYNC.RECONVERGENT B2 ;  /* 0x0000000000027941 */ /* 0x000fea0003800200 */
.L_x_7271:
        /* <DEDUP_REMOVED lines=61> */
.L_x_7269:
[----:B------:R-:W-:Y:S05]  /*15f10*/  BSYNC.RECONVERGENT B1 ;  /* 0x0000000000017941 */ /* 0x000fea0003800200 */
.L_x_7268:
        /* <DEDUP_REMOVED lines=9> */
[----:B------:R-:W-:-:S02]  /*15fb0*/  IMAD.MOV.U32 R88, RZ, RZ, R4 ;  /* 0x000000ffff587224 */ /* 0x000fc400078e0004 */
        /* <DEDUP_REMOVED lines=14> */
.L_x_7275:
        /* <DEDUP_REMOVED lines=13> */
.L_x_7277:
[----:B------:R-:W-:Y:S05]  /*16170*/  BSYNC.RECONVERGENT B2 ;  /* 0x0000000000027941 */ /* 0x000fea0003800200 */
.L_x_7276:
        /* <DEDUP_REMOVED lines=61> */
.L_x_7274:
[----:B------:R-:W-:Y:S05]  /*16550*/  BSYNC.RECONVERGENT B1 ;  /* 0x0000000000017941 */ /* 0x000fea0003800200 */
.L_x_7273:
        /* <DEDUP_REMOVED lines=24> */
.L_x_7280:
        /* <DEDUP_REMOVED lines=13> */
.L_x_7282:
[----:B------:R-:W-:Y:S05]  /*167b0*/  BSYNC.RECONVERGENT B2 ;  /* 0x0000000000027941 */ /* 0x000fea0003800200 */
.L_x_7281:
        /* <DEDUP_REMOVED lines=61> */
.L_x_7279:
[----:B------:R-:W-:Y:S05]  /*16b90*/  BSYNC.RECONVERGENT B1 ;  /* 0x0000000000017941 */ /* 0x000fea0003800200 */
.L_x_7278:
        /* <DEDUP_REMOVED lines=24> */
.L_x_7285:
        /* <DEDUP_REMOVED lines=13> */
.L_x_7287:
[----:B------:R-:W-:Y:S05]  /*16df0*/  BSYNC.RECONVERGENT B2 ;  /* 0x0000000000027941 */ /* 0x000fea0003800200 */
.L_x_7286:
        /* <DEDUP_REMOVED lines=61> */
.L_x_7284:
[----:B------:R-:W-:Y:S05]  /*171d0*/  BSYNC.RECONVERGENT B1 ;  /* 0x0000000000017941 */ /* 0x000fea0003800200 */
.L_x_7283:
        /* <DEDUP_REMOVED lines=24> */
.L_x_7290:
        /* <DEDUP_REMOVED lines=15> */
.L_x_7292:
[----:B------:R-:W-:Y:S05]  /*17450*/  BSYNC.RECONVERGENT B2 ;  /* 0x0000000000027941 */ /* 0x000fea0003800200 */
.L_x_7291:
        /* <DEDUP_REMOVED lines=61> */
.L_x_7289:
[----:B------:R-:W-:Y:S05]  /*17830*/  BSYNC.RECONVERGENT B1 ;  /* 0x0000000000017941 */ /* 0x000fea0003800200 */
.L_x_7288:
        /* <DEDUP_REMOVED lines=16> */
.L_x_7252:
        /* <DEDUP_REMOVED lines=16> */
.L_x_7296:
        /* <DEDUP_REMOVED lines=13> */
.L_x_7298:
[----:B------:R-:W-:Y:S05]  /*17b10*/  BSYNC.RECONVERGENT B2 ;  /* 0x0000000000027941 */ /* 0x000fea0003800200 */
.L_x_7297:
        /* <DEDUP_REMOVED lines=58> */
[----:B------:R-:W-:Y:S01]  /*17ec0*/  LOP3.LUT R7, R15, R6, R135, 0x96, !PT ;  /* 0x000000060f077212 */ /* 0x000fe200078e9687 */
[----:B------:R-:W-:-:S07]  /*17ed0*/  IMAD.MOV.U32 R15, RZ, RZ, R126 ;  /* 0x000000ffff0f7224 */ /* 0x000fce00078e007e */
.L_x_7295:
[----:B------:R-:W-:Y:S05]  /*17ee0*/  BSYNC.RECONVERGENT B1 ;  /* 0x0000000000017941 */ /* 0x000fea0003800200 */
.L_x_7294:
[----:B------:R-:W1:Y:S01]  /*17ef0*/  LDC R137, c[0x0][0x408] ;  /* 0x00010200ff897b82 */ /* 0x000e620000000800 */
[----:B------:R-:W-:Y:S01]  /*17f00*/  I2FP.F32.U32 R15, R15 ;  /* 0x0000000f000f7245 */ /* 0x000fe20000201000 */
[----:B-----5:R-:W-:Y:S01]  /*17f10*/  HADD2.F32 R6, -RZ, R88.H0_H0 ;  /* 0x20000058ff067230 */ /* 0x020fe20000004100 */
[----:B------:R-:W-:Y:S01]  /*17f20*/  ISETP.NE.AND P0, PT, R101, 0x1, PT ;  /* 0x000000016500780c */ /* 0x000fe20003f05270 */
[----:B------:R-:W-:Y:S01]  /*17f30*/  IMAD.MOV.U32 R118, RZ, RZ, 0x2f800000 ;  /* 0x2f800000ff767424 */ /* 0x000fe200078e00ff */
[----:B------:R-:W-:Y:S01]  /*17f40*/  BSSY.RECONVERGENT B1, `(.L_x_7299) ;  /* 0x0000061000017945 */ /* 0x000fe20003800200 */
[----:B------:R-:W-:Y:S02]  /*17f50*/  HADD2.F32 R92, -RZ, R40.H0_H0 ;  /* 0x20000028ff5c7230 */ /* 0x000fe40000004100 */
[----:B------:R-:W-:Y:S01]  /*17f60*/  FMUL.FTZ R6, R6, R125 ;  /* 0x0000007d06067220 */ /* 0x000fe20000410000 */
[----:B------:R-:W2:Y:S01]  /*17f70*/  LDC R136, c[0x0][0x404] ;  /* 0x00010100ff887b82 */ /* 0x000ea20000000800 */
[----:B------:R-:W-:Y:S01]  /*17f80*/  FFMA.FTZ R15, R15, R118, 1.1641532182693481445e-10 ;  /* 0x2f0000000f0f7423 */ /* 0x000fe20000010076 */
[----:B------:R-:W-:-:S02]  /*17f90*/  IMAD.MOV.U32 R23, RZ, RZ, R4 ;  /* 0x000000ffff177224 */ /* 0x000fc400078e0004 */
[----:B-1----:R-:W-:Y:S02]  /*17fa0*/  FMUL.FTZ R6, R6, R137 ;  /* 0x0000008906067220 */ /* 0x002fe40000410000 */
[----:B--2---:R-:W-:-:S04]  /*17fb0*/  FSETP.GTU.FTZ.AND P1, PT, R15, R136, PT ;  /* 0x000000880f00720b */ /* 0x004fc80003f3c000 */
[----:B------:R-:W-:Y:S02]  /*17fc0*/  FSEL R15, R6, RZ, !P1 ;  /* 0x000000ff060f7208 */ /* 0x000fe40004800000 */
[----:B------:R-:W-:-:S03]  /*17fd0*/  PLOP3.LUT P1, PT, P1, PT, PT, 0x8, 0x80 ;  /* 0x000000000080781c */ /* 0x000fc60000f2e170 */
[----:B------:R-:W-:Y:S01]  /*17fe0*/  FMUL.FTZ R15, R92, R15 ;  /* 0x0000000f5c0f7220 */ /* 0x000fe20000410000 */
[----:B------:R-:W-:Y:S01]  /*17ff0*/  HFMA2 R92, -RZ, RZ, 0, 1.1920928955078125e-07 ;  /* 0x00000002ff5c7431 */ /* 0x000fe200000001ff */
[----:B------:R-:W-:Y:S01]  /*18000*/  P2R R135, PR, RZ, 0x2 ;  /* 0x00000002ff877803 */ /* 0x000fe20000000000 */
        /* <DEDUP_REMOVED lines=9> */
.L_x_7301:
        /* <DEDUP_REMOVED lines=13> */
.L_x_7303:
[----:B------:R-:W-:Y:S05]  /*18170*/  BSYNC.RECONVERGENT B2 ;  /* 0x0000000000027941 */ /* 0x000fea0003800200 */
.L_x_7302:
[----:B------:R-:W-:Y:S01]  /*18180*/  IMAD.WIDE.U32 R126, R9, -0x326172a9, RZ ;  /* 0xcd9e8d57097e7825 */ /* 0x000fe200078e00ff */
[----:B------:R-:W-:-:S03]  /*18190*/  LOP3.LUT R6, R5, R139, R123, 0x96, !PT ;  /* 0x0000008b05067212 */ /* 0x000fc600078e967b */
[----:B------:R-:W-:Y:S01]  /*181a0*/  HFMA2 R92, -RZ, RZ, 0, 0 ;  /* 0x00000000ff5c7431 */ /* 0x000fe200000001ff */
        /* <DEDUP_REMOVED lines=57> */
[----:B------:R-:W-:-:S07]  /*18540*/  IMAD.MOV.U32 R134, RZ, RZ, R6 ;  /* 0x000000ffff867224 */ /* 0x000fce00078e0006 */
.L_x_7300:
[----:B------:R-:W-:Y:S05]  /*18550*/  BSYNC.RECONVERGENT B1 ;  /* 0x0000000000017941 */ /* 0x000fea0003800200 */
.L_x_7299:
        /* <DEDUP_REMOVED lines=14> */
[----:B------:R-:W-:Y:S11]  /*18640*/  @!P1 BRA `(.L_x_7305) ;  /* 0x00000004004c9947 */ /* 0x000ff60003800000 */
        /* <DEDUP_REMOVED lines=8> */
.L_x_7306:
        /* <DEDUP_REMOVED lines=13> */
.L_x_7308:
[----:B------:R-:W-:Y:S05]  /*187a0*/  BSYNC.RECONVERGENT B2 ;  /* 0x0000000000027941 */ /* 0x000fea0003800200 */
.L_x_7307:
        /* <DEDUP_REMOVED lines=61> */
.L_x_7305:
[----:B------:R-:W-:Y:S05]  /*18b80*/  BSYNC.RECONVERGENT B1 ;  /* 0x0000000000017941 */ /* 0x000fea0003800200 */
.L_x_7304:
        /* <DEDUP_REMOVED lines=23> */
.L_x_7311:
        /* <DEDUP_REMOVED lines=13> */
.L_x_7313:
[----:B------:R-:W-:Y:S05]  /*18dd0*/  BSYNC.RECONVERGENT B2 ;  /* 0x0000000000027941 */ /* 0x000fea0003800200 */
.L_x_7312:
        /* <DEDUP_REMOVED lines=61> */
.L_x_7310:
[----:B------:R-:W-:Y:S05]  /*191b0*/  BSYNC.RECONVERGENT B1 ;  /* 0x0000000000017941 */ /* 0x000fea0003800200 */
.L_x_7309:
        /* <DEDUP_REMOVED lines=23> */
.L_x_7316:
        /* <DEDUP_REMOVED lines=13> */
.L_x_7318:
[----:B------:R-:W-:Y:S05]  /*19400*/  BSYNC.RECONVERGENT B2 ;  /* 0x0000000000027941 */ /* 0x000fea0003800200 */
.L_x_7317:
        /* <DEDUP_REMOVED lines=61> */
.L_x_7315:
[----:B------:R-:W-:Y:S05]  /*197e0*/  BSYNC.RECONVERGENT B1 ;  /* 0x0000000000017941 */ /* 0x000fea0003800200 */
.L_x_7314:
        /* <DEDUP_REMOVED lines=23> */
.L_x_7321:
        /* <DEDUP_REMOVED lines=13> */
.L_x_7323:
[----:B------:R-:W-:Y:S05]  /*19a30*/  BSYNC.RECONVERGENT B2 ;  /* 0x0000000000027941 */ /* 0x000fea0003800200 */
.L_x_7322:
        /* <DEDUP_REMOVED lines=61> */
.L_x_7320:
[----:B------:R-:W-:Y:S05]  /*19e10*/  BSYNC.RECONVERGENT B1 ;  /* 0x0000000000017941 */ /* 0x000fea0003800200 */
.L_x_7319:
        /* <DEDUP_REMOVED lines=23> */
.L_x_7326:
        /* <DEDUP_REMOVED lines=13> */
.L_x_7328:
[----:B------:R-:W-:Y:S05]  /*1a060*/  BSYNC.RECONVERGENT B2 ;  /* 0x0000000000027941 */ /* 0x000fea0003800200 */
.L_x_7327:
        /* <DEDUP_REMOVED lines=61> */
.L_x_7325:
[----:B------:R-:W-:Y:S05]  /*1a440*/  BSYNC.RECONVERGENT B1 ;  /* 0x0000000000017941 */ /* 0x000fea0003800200 */
.L_x_7324:
        /* <DEDUP_REMOVED lines=23> */
.L_x_7331:
        /* <DEDUP_REMOVED lines=15> */
.L_x_7333:
[----:B------:R-:W-:Y:S05]  /*1a6b0*/  BSYNC.RECONVERGENT B2 ;  /* 0x0000000000027941 */ /* 0x000fea0003800200 */
.L_x_7332:
        /* <DEDUP_REMOVED lines=61> */
.L_x_7330:
[----:B------:R-:W-:Y:S05]  /*1aa90*/  BSYNC.RECONVERGENT B1 ;  /* 0x0000000000017941 */ /* 0x000fea0003800200 */
.L_x_7329:
        /* <DEDUP_REMOVED lines=14> */
.L_x_7293:
        /* <DEDUP_REMOVED lines=9> */
[----:B------:R-:W-:Y:S02]  /*1ac10*/  SEL R138, RZ, 0x1, !P3 ;  /* 0x00000001ff8a7807 */ /* 0x000fe40005800000 */
[----:B------:R-:W-:Y:S02]  /*1ac20*/  LOP3.LUT R139, R139, R141, R140, 0xfe, !PT ;  /* 0x0000008d8b8b7212 */ /* 0x000fe400078efe8c */
        /* <DEDUP_REMOVED lines=10> */
.L_x_7251:
[----:B------:R-:W-:Y:S05]  /*1acd0*/  BSYNC.RECONVERGENT B0 ;  /* 0x0000000000007941 */ /* 0x000fea0003800200 */
.L_x_7250:
[----:B------:R-:W-:Y:S01]  /*1ace0*/  ISETP.GE.U32.AND P0, PT, R13, 0xa0, PT ;  /* 0x000000a00d00780c */ /* 0x000fe20003f06070 */
[----:B------:R-:W-:-:S12]  /*1acf0*/  BSSY.RECONVERGENT B0, `(.L_x_7334) ;  /* 0x0000673000007945 */ /* 0x000fd80003800200 */
[----:B------:R-:W-:Y:S05]  /*1ad00*/  @!P0 BRA `(.L_x_7335) ;  /* 0x0000006400c48947 */ /* 0x000fea0003800000 */
[----:B------:R-:W-:Y:S01]  /*1ad10*/  ISETP.NE.U32.AND P1, PT, RZ, UR8, PT ;  /* 0x00000008ff007c0c */ /* 0x000fe2000bf25070 */
[----:B-123--:R-:W0:Y:S03]  /*1ad20*/  LDC.64 R88, c[0x0][0x390] ;  /* 0x0000e400ff587b82 */ /* 0x00ee260000000a00 */
        /* <DEDUP_REMOVED lines=23> */
.L_x_7339:
        /* <DEDUP_REMOVED lines=13> */
.L_x_7341:
[----:B------:R-:W-:Y:S05]  /*1af70*/  BSYNC.RECONVERGENT B2 ;  /* 0x0000000000027941 */ /* 0x000fea0003800200 */
.L_x_7340:
        /* <DEDUP_REMOVED lines=60> */
.L_x_7338:
[----:B------:R-:W-:Y:S05]  /*1b340*/  BSYNC.RECONVERGENT B1 ;  /* 0x0000000000017941 */ /* 0x000fea0003800200 */
.L_x_7337:
[----:B------:R-:W1:Y:S01]  /*1b350*/  LDC R138, c[0x0][0x408] ;  /* 0x00010200ff8a7b82 */ /* 0x000e620000000800 */
[----:B------:R-:W-:Y:S01]  /*1b360*/  HFMA2 R119, -RZ, RZ, 0.1171875, 0 ;  /* 0x2f800000ff777431 */ /* 0x000fe200000001ff */
[----:B------:R-:W-:Y:S01]  /*1b370*/  I2FP.F32.U32 R6, R16 ;  /* 0x0000001000067245 */ /* 0x000fe20000201000 */
[----:B-----5:R-:W-:Y:S01]  /*1b380*/  HADD2.F32 R16, -RZ, R88.H0_H0 ;  /* 0x20000058ff107230 */ /* 0x020fe20000004100 */
[----:B------:R-:W-:Y:S01]  /*1b390*/  BSSY.RECONVERGENT B1, `(.L_x_7342) ;  /* 0x0000063000017945 */ /* 0x000fe20003800200 */
[----:B------:R-:W-:Y:S02]  /*1b3a0*/  HADD2.F32 R103, -RZ, R28.H0_H0 ;  /* 0x2000001cff677230 */ /* 0x000fe40000004100 */
        /* <DEDUP_REMOVED lines=8> */
[----:B------:R-:W-:Y:S01]  /*1b430*/  ISETP.NE.AND P1, PT, R94, 0x1, PT ;  /* 0x000000015e00780c */ /* 0x000fe20003f25270 */
[----:B------:R-:W-:Y:S01]  /*1b440*/  FFMA.FTZ R16, R16, R103, R113 ;  /* 0x0000006710107223 */ /* 0x000fe20000010071 */
[----:B------:R-:W-:Y:S01]  /*1b450*/  IMAD.MOV.U32 R103, RZ, RZ, 0x2 ;  /* 0x00000002ff677424 */ /* 0x000fe200078e00ff */
[----:B------:R-:W-:Y:S02]  /*1b460*/  MOV R93, R4 ;  /* 0x00000004005d7202 */ /* 0x000fe40000000f00 */
[----:B------:R-:W-:-:S08]  /*1b470*/  P2R R135, PR, RZ, 0x4 ;  /* 0x00000004ff877803 */ /* 0x000fd00000000000 */
        /* <DEDUP_REMOVED lines=9> */
.L_x_7344:
        /* <DEDUP_REMOVED lines=13> */
.L_x_7346:
[----:B------:R-:W-:Y:S05]  /*1b5e0*/  BSYNC.RECONVERGENT B2 ;  /* 0x0000000000027941 */ /* 0x000fea0003800200 */
.L_x_7345:
        /* <DEDUP_REMOVED lines=61> */
.L_x_7343:
[----:B------:R-:W-:Y:S05]  /*1b9c0*/  BSYNC.RECONVERGENT B1 ;  /* 0x0000000000017941 */ /* 0x000fea0003800200 */
.L_x_7342:
[----:B------:R-:W-:Y:S01]  /*1b9d0*/  I2FP.F32.U32 R6, R93 ;  /* 0x0000005d00067245 */ /* 0x000fe20000201000 */
[----:B------:R-:W-:Y:S01]  /*1b9e0*/  HADD2.F32 R88, -RZ, R88.H1_H1 ;  /* 0x30000058ff587230 */ /* 0x000fe20000004100 */
[----:B------:R-:W-:Y:S01]  /*1b9f0*/  BSSY.RECONVERGENT B1, `(.L_x_7347) ;  /* 0x0000062000017945 */ /* 0x000fe20003800200 */
[----:B------:R-:W-:Y:S02]  /*1ba00*/  HADD2.F32 R94, -RZ, R24.H1_H1 ;  /* 0x30000018ff5e7230 */ /* 0x000fe40000004100 */
[----:B------:R-:W-:Y:S02]  /*1ba10*/  HFMA2 R104, -RZ, RZ, 0, 1.1920928955078125e-07 ;  /* 0x00000002ff687431 */ /* 0x000fe400000001ff */
[----:B------:R-:W-:Y:S01]  /*1ba20*/  FFMA.FTZ R6, R6, R119, 1.1641532182693481445e-10 ;  /* 0x2f00000006067423 */ /* 0x000fe20000010077 */
[----:B------:R-:W-:Y:S01]  /*1ba30*/  FMUL.FTZ R93, R88, R125 ;  /* 0x0000007d585d7220 */ /* 0x000fe20000410000 */
[----:B------:R-:W-:-:S03]  /*1ba40*/  HADD2.F32 R88, -RZ, R28.H1_H1 ;  /* 0x3000001cff587230 */ /* 0x000fc60000004100 */
[----:B------:R-:W-:Y:S01]  /*1ba50*/  FMUL.FTZ R93, R93, R138 ;  /* 0x0000008a5d5d7220 */ /* 0x000fe20000410000 */
[----:B------:R-:W-:-:S04]  /*1ba60*/  FSETP.GTU.FTZ.AND P1, PT, R6, R137, PT ;  /* 0x000000890600720b */ /* 0x000fc80003f3c000 */
[----:B------:R-:W-:Y:S02]  /*1ba70*/  FSEL R93, R93, RZ, !P1 ;  /* 0x000000ff5d5d7208 */ /* 0x000fe40004800000 */
[----:B------:R-:W-:Y:S02]  /*1ba80*/  PLOP3.LUT P2, PT, P1, PT, PT, 0x8, 0x80 ;  /* 0x000000000080781c */ /* 0x000fe40000f4e170 */
[----:B------:R-:W-:Y:S01]  /*1ba90*/  ISETP.NE.AND P1, PT, R103, 0x1, PT ;  /* 0x000000016700780c */ /* 0x000fe20003f25270 */
[----:B------:R-:W-:Y:S01]  /*1baa0*/  FFMA.FTZ R93, R93, R88, R94 ;  /* 0x000000585d5d7223 */ /* 0x000fe2000001005e */
[----:B------:R-:W-:Y:S01]  /*1bab0*/  IMAD.MOV.U32 R88, RZ, RZ, R4 ;  /* 0x000000ffff587224 */ /* 0x000fe200078e0004 */
[----:B------:R-:W-:-:S10]  /*1bac0*/  P2R R136, PR, RZ, 0x4 ;  /* 0x00000004ff887803 */ /* 0x000fd40000000000 */
        /* <DEDUP_REMOVED lines=9> */
.L_x_7349:
        /* <DEDUP_REMOVED lines=13> */
.L_x_7351:
[----:B------:R-:W-:Y:S05]  /*1bc30*/  BSYNC.RECONVERGENT B2 ;  /* 0x0000000000027941 */ /* 0x000fea0003800200 */
.L_x_7350:
        /* <DEDUP_REMOVED lines=61> */
.L_x_7348:
[----:B------:R-:W-:Y:S05]  /*1c010*/  BSYNC.RECONVERGENT B1 ;  /* 0x0000000000017941 */ /* 0x000fea0003800200 */
.L_x_7347:
        /* <DEDUP_REMOVED lines=24> */
.L_x_7354:
        /* <DEDUP_REMOVED lines=13> */
.L_x_7356:
[----:B------:R-:W-:Y:S05]  /*1c270*/  BSYNC.RECONVERGENT B2 ;  /* 0x0000000000027941 */ /* 0x000fea0003800200 */
.L_x_7355:
        /* <DEDUP_REMOVED lines=61> */
.L_x_7353:
[----:B------:R-:W-:Y:S05]  /*1c650*/  BSYNC.RECONVERGENT B1 ;  /* 0x0000000000017941 */ /* 0x000fea0003800200 */
.L_x_7352:
        /* <DEDUP_REMOVED lines=24> */
.L_x_7359:
        /* <DEDUP_REMOVED lines=13> */
.L_x_7361:
[----:B------:R-:W-:Y:S05]  /*1c8b0*/  BSYNC.RECONVERGENT B2 ;  /* 0x0000000000027941 */ /* 0x000fea0003800200 */
.L_x_7360:
        /* <DEDUP_REMOVED lines=61> */
.L_x_7358:
[----:B------:R-:W-:Y:S05]  /*1cc90*/  BSYNC.RECONVERGENT B1 ;  /* 0x0000000000017941 */ /* 0x000fea0003800200 */
.L_x_7357:
        /* <DEDUP_REMOVED lines=24> */
.L_x_7364:
        /* <DEDUP_REMOVED lines=13> */
.L_x_7366:
[----:B------:R-:W-:Y:S05]  /*1cef0*/  BSYNC.RECONVERGENT B2 ;  /* 0x0000000000027941 */ /* 0x000fea0003800200 */
.L_x_7365:
        /* <DEDUP_REMOVED lines=61> */
.L_x_7363:
[----:B------:R-:W-:Y:S05]  /*1d2d0*/  BSYNC.RECONVERGENT B1 ;  /* 0x0000000000017941 */ /* 0x000fea0003800200 */
.L_x_7362:
[----:B------:R-:W-:Y:S01]  /*1d2e0*/  I2FP.F32.U32 R6, R88 ;  /* 0x0000005800067245 */ /* 0x000fe20000201000 */
[----:B------:R-:W-:Y:S01]  /*1d2f0*/  HADD2.F32 R90, -RZ, R90.H1_H1 ;  /* 0x3000005aff5a7230 */ /* 0x000fe20000004100 */
[----:B------:R-:W-:Y:S01]  /*1d300*/  ISETP.NE.AND P5, PT, R126, 0x1, PT ;  /* 0x000000017e00780c */ /* 0x000fe20003fa5270 */
[----:B------:R-:W-:Y:S01]  /*1d310*/  HADD2.F32 R88, -RZ, R30.H1_H1 ;  /* 0x3000001eff587230 */ /* 0x000fe20000004100 */
[----:B------:R-:W-:Y:S01]  /*1d320*/  BSSY.RECONVERGENT B1, `(.L_x_7367) ;  /* 0x000005f000017945 */ /* 0x000fe20003800200 */
[----:B------:R-:W-:Y:S01]  /*1d330*/  FFMA.FTZ R6, R6, R119, 1.1641532182693481445e-10 ;  /* 0x2f00000006067423 */ /* 0x000fe20000010077 */
[----:B------:R-:W-:Y:S01]  /*1d340*/  FMUL.FTZ R89, R90, R125 ;  /* 0x0000007d5a597220 */ /* 0x000fe20000410000 */
[----:B------:R-:W-:-:S03]  /*1d350*/  HADD2.F32 R90, -RZ, R26.H1_H1 ;  /* 0x3000001aff5a7230 */ /* 0x000fc60000004100 */
[----:B------:R-:W-:Y:S01]  /*1d360*/  FMUL.FTZ R89, R89, R138 ;  /* 0x0000008a59597220 */ /* 0x000fe20000410000 */
[----:B------:R-:W-:-:S04]  /*1d370*/  FSETP.GTU.FTZ.AND P4, PT, R6, R137, PT ;  /* 0x000000890600720b */ /* 0x000fc80003f9c000 */
        /* <DEDUP_REMOVED lines=14> */
.L_x_7369:
        /* <DEDUP_REMOVED lines=13> */
.L_x_7371:
[----:B------:R-:W-:Y:S05]  /*1d530*/  BSYNC.RECONVERGENT B2 ;  /* 0x0000000000027941 */ /* 0x000fea0003800200 */
.L_x_7370:
        /* <DEDUP_REMOVED lines=59> */
[----:B------:R-:W-:Y:S01]  /*1d8f0*/  IMAD.MOV.U32 R134, RZ, RZ, R6 ;  /* 0x000000ffff867224 */ /* 0x000fe200078e0006 */
[----:B------:R-:W-:-:S07]  /*1d900*/  LOP3.LUT R8, R89, R130, R127, 0x96, !PT ;  /* 0x0000008259087212 */ /* 0x000fce00078e967f */
.L_x_7368:
[----:B------:R-:W-:Y:S05]  /*1d910*/  BSYNC.RECONVERGENT B1 ;  /* 0x0000000000017941 */ /* 0x000fea0003800200 */
.L_x_7367:
        /* <DEDUP_REMOVED lines=24> */
.L_x_7374:
        /* <DEDUP_REMOVED lines=15> */
.L_x_7376:
[----:B------:R-:W-:Y:S05]  /*1db90*/  BSYNC.RECONVERGENT B2 ;  /* 0x0000000000027941 */ /* 0x000fea0003800200 */
.L_x_7375:
        /* <DEDUP_REMOVED lines=61> */
.L_x_7373:
[----:B------:R-:W-:Y:S05]  /*1df70*/  BSYNC.RECONVERGENT B1 ;  /* 0x0000000000017941 */ /* 0x000fea0003800200 */
.L_x_7372:
[----:B------:R-:W-:Y:S01]  /*1df80*/  HADD2.F32 R90, -RZ, R91.H1_H1 ;  /* 0x3000005bff5a7230 */ /* 0x000fe20000004100 */
[----:B------:R-:W-:Y:S01]  /*1df90*/  I2FP.F32.U32 R88, R88 ;  /* 0x0000005800587245 */ /* 0x000fe20000201000 */
[----:B------:R-:W-:Y:S01]  /*1dfa0*/  HADD2.F32 R126, -RZ, R27.H1_H1 ;  /* 0x3000001bff7e7230 */ /* 0x000fe20000004100 */
[----:B------:R-:W-:Y:S02]  /*1dfb0*/  F2FP.F16.F32.PACK_AB R89, R103, R94 ;  /* 0x0000005e6759723e */ /* 0x000fe400000000ff */
[----:B------:R-:W-:Y:S01]  /*1dfc0*/  FMUL.FTZ R125, R90, R125 ;  /* 0x0000007d5a7d7220 */ /* 0x000fe20000410000 */
[----:B------:R-:W-:Y:S01]  /*1dfd0*/  FFMA.FTZ R88, R88, R119, 1.1641532182693481445e-10 ;  /* 0x2f00000058587423 */ /* 0x000fe20000010077 */
[----:B------:R-:W-:Y:S02]  /*1dfe0*/  HADD2.F32 R90, -RZ, R31.H1_H1 ;  /* 0x3000001fff5a7230 */ /* 0x000fe40000004100 */
[----:B------:R-:W-:Y:S02]  /*1dff0*/  FMUL.FTZ R125, R125, R138 ;  /* 0x0000008a7d7d7220 */ /* 0x000fe40000410000 */
[----:B------:R-:W-:-:S02]  /*1e000*/  FSETP.GTU.FTZ.AND P6, PT, R88, R137, PT ;  /* 0x000000895800720b */ /* 0x000fc40003fdc000 */
[----:B------:R-:W-:Y:S02]  /*1e010*/  F2FP.F16.F32.PACK_AB R88, R93, R16 ;  /* 0x000000105d58723e */ /* 0x000fe400000000ff */
[----:B------:R-:W-:Y:S02]  /*1e020*/  FSEL R125, R125, RZ, !P6 ;  /* 0x000000ff7d7d7208 */ /* 0x000fe40007000000 */
[----:B------:R-:W-:-:S03]  /*1e030*/  PLOP3.LUT P6, PT, P6, PT, PT, 0x8, 0x80 ;  /* 0x000000000080781c */ /* 0x000fc600037ce170 */
[----:B------:R-:W-:Y:S01]  /*1e040*/  FFMA.FTZ R119, R125, R90, R126 ;  /* 0x0000005a7d777223 */ /* 0x000fe2000001007e */
[----:B------:R-:W-:-:S04]  /*1e050*/  F2FP.F16.F32.PACK_AB R90, R113, R104 ;  /* 0x00000068715a723e */ /* 0x000fc800000000ff */
[----:B------:R-:W-:Y:S01]  /*1e060*/  F2FP.F16.F32.PACK_AB R91, R119, R114 ;  /* 0x00000072775b723e */ /* 0x000fe200000000ff */
[----:B------:R-:W-:Y:S06]  /*1e070*/  BRA `(.L_x_7377) ;  /* 0x0000003000947947 */ /* 0x000fec0003800000 */
.L_x_7336:
        /* <DEDUP_REMOVED lines=16> */
.L_x_7380:
        /* <DEDUP_REMOVED lines=13> */
.L_x_7382:
[----:B------:R-:W-:Y:S05]  /*1e250*/  BSYNC.RECONVERGENT B2 ;  /* 0x0000000000027941 */ /* 0x000fea0003800200 */
.L_x_7381:
        /* <DEDUP_REMOVED lines=60> */
.L_x_7379:
[----:B------:R-:W-:Y:S05]  /*1e620*/  BSYNC.RECONVERGENT B1 ;  /* 0x0000000000017941 */ /* 0x000fea0003800200 */
.L_x_7378:
[----:B------:R-:W1:Y:S01]  /*1e630*/  LDC R138, c[0x0][0x408] ;  /* 0x00010200ff8a7b82 */ /* 0x000e620000000800 */
[----:B------:R-:W-:Y:S01]  /*1e640*/  I2FP.F32.U32 R6, R16 ;  /* 0x0000001000067245 */ /* 0x000fe20000201000 */
[----:B-----5:R-:W-:Y:S01]  /*1e650*/  HADD2.F32 R16, -RZ, R88.H0_H0 ;  /* 0x20000058ff107230 */ /* 0x020fe20000004100 */
[----:B------:R-:W-:Y:S01]  /*1e660*/  BSSY.RECONVERGENT B1, `(.L_x_7383) ;  /* 0x0000063000017945 */ /* 0x000fe20003800200 */
[----:B------:R-:W-:Y:S01]  /*1e670*/  IMAD.MOV.U32 R119, RZ, RZ, 0x2f800000 ;  /* 0x2f800000ff777424 */ /* 0x000fe200078e00ff */
[----:B------:R-:W-:Y:S02]  /*1e680*/  MOV R103, 0x2 ;  /* 0x0000000200677802 */ /* 0x000fe40000000f00 */
[----:B------:R-:W-:Y:S01]  /*1e690*/  FMUL.FTZ R93, R16, R125 ;  /* 0x0000007d105d7220 */ /* 0x000fe20000410000 */
[----:B------:R-:W2:Y:S01]  /*1e6a0*/  LDC R137, c[0x0][0x404] ;  /* 0x00010100ff897b82 */ /* 0x000ea20000000800 */
[----:B------:R-:W-:Y:S02]  /*1e6b0*/  FFMA.FTZ R6, R6, R119, 1.1641532182693481445e-10 ;  /* 0x2f00000006067423 */ /* 0x000fe40000010077 */
[----:B-1----:R-:W-:Y:S01]  /*1e6c0*/  FMUL.FTZ R16, R93, R138 ;  /* 0x0000008a5d107220 */ /* 0x002fe20000410000 */
[----:B------:R-:W-:-:S02]  /*1e6d0*/  HADD2.F32 R93, -RZ, R28.H0_H0 ;  /* 0x2000001cff5d7230 */ /* 0x000fc40000004100 */
[----:B--2---:R-:W-:-:S04]  /*1e6e0*/  FSETP.GTU.FTZ.AND P1, PT, R6, R137, PT ;  /* 0x000000890600720b */ /* 0x004fc80003f3c000 */
[----:B------:R-:W-:Y:S02]  /*1e6f0*/  FSEL R16, R16, RZ, !P1 ;  /* 0x000000ff10107208 */ /* 0x000fe40004800000 */
[----:B------:R-:W-:Y:S02]  /*1e700*/  PLOP3.LUT P2, PT, P1, PT, PT, 0x8, 0x80 ;  /* 0x000000000080781c */ /* 0x000fe40000f4e170 */
[----:B------:R-:W-:Y:S01]  /*1e710*/  ISETP.NE.AND P1, PT, R94, 0x1, PT ;  /* 0x000000015e00780c */ /* 0x000fe20003f25270 */
[----:B------:R-:W-:Y:S01]  /*1e720*/  FMUL.FTZ R16, R93, R16 ;  /* 0x000000105d107220 */ /* 0x000fe20000410000 */
        /* <DEDUP_REMOVED lines=11> */
.L_x_7385:
        /* <DEDUP_REMOVED lines=13> */
.L_x_7387:
[----:B------:R-:W-:Y:S05]  /*1e8b0*/  BSYNC.RECONVERGENT B2 ;  /* 0x0000000000027941 */ /* 0x000fea0003800200 */
.L_x_7386:
        /* <DEDUP_REMOVED lines=61> */
.L_x_7384:
[----:B------:R-:W-:Y:S05]  /*1ec90*/  BSYNC.RECONVERGENT B1 ;  /* 0x0000000000017941 */ /* 0x000fea0003800200 */
.L_x_7383:
[----:B------:R-:W-:Y:S01]  /*1eca0*/  I2FP.F32.U32 R6, R93 ;  /* 0x0000005d00067245 */ /* 0x000fe20000201000 */
[----:B------:R-:W-:Y:S01]  /*1ecb0*/  HADD2.F32 R88, -RZ, R88.H1_H1 ;  /* 0x30000058ff587230 */ /* 0x000fe20000004100 */
        /* <DEDUP_REMOVED lines=10> */
[----:B------:R-:W-:Y:S01]  /*1ed60*/  FMUL.FTZ R93, R88, R93 ;  /* 0x0000005d585d7220 */ /* 0x000fe20000410000 */
[----:B------:R-:W-:Y:S02]  /*1ed70*/  MOV R88, R4 ;  /* 0x0000000400587202 */ /* 0x000fe40000000f00 */
[----:B------:R-:W-:-:S09]  /*1ed80*/  P2R R136, PR, RZ, 0x4 ;  /* 0x00000004ff887803 */ /* 0x000fd20000000000 */
        /* <DEDUP_REMOVED lines=9> */
.L_x_7390:
        /* <DEDUP_REMOVED lines=13> */
.L_x_7392:
[----:B------:R-:W-:Y:S05]  /*1eef0*/  BSYNC.RECONVERGENT B2 ;  /* 0x0000000000027941 */ /* 0x000fea0003800200 */
.L_x_7391:
        /* <DEDUP_REMOVED lines=61> */
.L_x_7389:
[----:B------:R-:W-:Y:S05]  /*1f2d0*/  BSYNC.RECONVERGENT B1 ;  /* 0x0000000000017941 */ /* 0x000fea0003800200 */
.L_x_7388:
        /* <DEDUP_REMOVED lines=23> */
.L_x_7395:
        /* <DEDUP_REMOVED lines=13> */
.L_x_7397:
[----:B------:R-:W-:Y:S05]  /*1f520*/  BSYNC.RECONVERGENT B2 ;  /* 0x0000000000027941 */ /* 0x000fea0003800200 */
.L_x_7396:
        /* <DEDUP_REMOVED lines=61> */
.L_x_7394:
[----:B------:R-:W-:Y:S05]  /*1f900*/  BSYNC.RECONVERGENT B1 ;  /* 0x0000000000017941 */ /* 0x000fea0003800200 */
.L_x_7393:
        /* <DEDUP_REMOVED lines=23> */
.L_x_7400:
        /* <DEDUP_REMOVED lines=13> */
.L_x_7402:
[----:B------:R-:W-:Y:S05]  /*1fb50*/  BSYNC.RECONVERGENT B2 ;  /* 0x0000000000027941 */ /* 0x000fea0003800200 */
.L_x_7401:
        /* <DEDUP_REMOVED lines=61> */
.L_x_7399:
[----:B------:R-:W-:Y:S05]  /*1ff30*/  BSYNC.RECONVERGENT B1 ;  /* 0x0000000000017941 */ /* 0x000fea0003800200 */
.L_x_7398:
        /* <DEDUP_REMOVED lines=23> */
.L_x_7405:
        /* <DEDUP_REMOVED lines=13> */
.L_x_7407:
[----:B------:R-:W-:Y:S05]  /*20180*/  BSYNC.RECONVERGENT B2 ;  /* 0x0000000000027941 */ /* 0x000fea0003800200 */
.L_x_7406:
        /* <DEDUP_REMOVED lines=61> */
.L_x_7404:
[----:B------:R-:W-:Y:S05]  /*20560*/  BSYNC.RECONVERGENT B1 ;  /* 0x0000000000017941 */ /* 0x000fea0003800200 */
.L_x_7403:
        /* <DEDUP_REMOVED lines=23> */
.L_x_7410:
        /* <DEDUP_REMOVED lines=13> */
.L_x_7412:
[----:B------:R-:W-:Y:S05]  /*207b0*/  BSYNC.RECONVERGENT B2 ;  /* 0x0000000000027941 */ /* 0x000fea0003800200 */
.L_x_7411:
        /* <DEDUP_REMOVED lines=60> */
[----:B------:R-:W-:-:S07]  /*20b80*/  MOV R134, R6 ;  /* 0x0000000600867202 */ /* 0x000fce0000000f00 */
.L_x_7409:
[----:B------:R-:W-:Y:S05]  /*20b90*/  BSYNC.RECONVERGENT B1 ;  /* 0x0000000000017941 */ /* 0x000fea0003800200 */
.L_x_7408:
        /* <DEDUP_REMOVED lines=9> */
[----:B------:R-:W-:Y:S01]  /*20c30*/  FSETP.GTU.FTZ.AND P5, PT, R6, R137, PT ;  /* 0x000000890600720b */ /* 0x000fe20003fbc000 */
[----:B------:R-:W-:-:S03]  /*20c40*/  HFMA2 R6, -RZ, RZ, 0, 1.1920928955078125e-07 ;  /* 0x00000002ff067431 */ /* 0x000fc600000001ff */
        /* <DEDUP_REMOVED lines=12> */
.L_x_7415:
        /* <DEDUP_REMOVED lines=15> */
.L_x_7417:
[----:B------:R-:W-:Y:S05]  /*20e00*/  BSYNC.RECONVERGENT B2 ;  /* 0x0000000000027941 */ /* 0x000fea0003800200 */
.L_x_7416:
        /* <DEDUP_REMOVED lines=61> */
.L_x_7414:
[----:B------:R-:W-:Y:S05]  /*211e0*/  BSYNC.RECONVERGENT B1 ;  /* 0x0000000000017941 */ /* 0x000fea0003800200 */
.L_x_7413:
[----:B------:R-:W-:Y:S01]  /*211f0*/  I2FP.F32.U32 R88, R88 ;  /* 0x0000005800587245 */ /* 0x000fe20000201000 */
[----:B------:R-:W-:Y:S01]  /*21200*/  HADD2.F32 R90, -RZ, R91.H1_H1 ;  /* 0x3000005bff5a7230 */ /* 0x000fe20000004100 */
[----:B------:R-:W-:-:S03]  /*21210*/  F2FP.F16.F32.PACK_AB R89, R103, R94 ;  /* 0x0000005e6759723e */ /* 0x000fc600000000ff */
[----:B------:R-:W-:Y:S01]  /*21220*/  FFMA.FTZ R88, R88, R119, 1.1641532182693481445e-10 ;  /* 0x2f00000058587423 */ /* 0x000fe20000010077 */
[----:B------:R-:W-:Y:S01]  /*21230*/  FMUL.FTZ R125, R90, R125 ;  /* 0x0000007d5a7d7220 */ /* 0x000fe20000410000 */
[----:B------:R-:W-:-:S03]  /*21240*/  HADD2.F32 R90, -RZ, R31.H1_H1 ;  /* 0x3000001fff5a7230 */ /* 0x000fc60000004100 */
[----:B------:R-:W-:Y:S01]  /*21250*/  FMUL.FTZ R119, R125, R138 ;  /* 0x0000008a7d777220 */ /* 0x000fe20000410000 */
[----:B------:R-:W-:Y:S02]  /*21260*/  FSETP.GTU.FTZ.AND P6, PT, R88, R137, PT ;  /* 0x000000895800720b */ /* 0x000fe40003fdc000 */
[----:B------:R-:W-:Y:S02]  /*21270*/  F2FP.F16.F32.PACK_AB R88, R93, R16 ;  /* 0x000000105d58723e */ /* 0x000fe400000000ff */
[----:B------:R-:W-:Y:S02]  /*21280*/  FSEL R119, R119, RZ, !P6 ;  /* 0x000000ff77777208 */ /* 0x000fe40007000000 */
[----:B------:R-:W-:-:S03]  /*21290*/  PLOP3.LUT P6, PT, P6, PT, PT, 0x8, 0x80 ;  /* 0x000000000080781c */ /* 0x000fc600037ce170 */
[----:B------:R-:W-:Y:S01]  /*212a0*/  FMUL.FTZ R119, R90, R119 ;  /* 0x000000775a777220 */ /* 0x000fe20000410000 */
[----:B------:R-:W-:-:S04]  /*212b0*/  F2FP.F16.F32.PACK_AB R90, R113, R104 ;  /* 0x00000068715a723e */ /* 0x000fc800000000ff */
[----:B------:R-:W-:-:S07]  /*212c0*/  F2FP.F16.F32.PACK_AB R91, R119, R114 ;  /* 0x00000072775b723e */ /* 0x000fce00000000ff */
.L_x_7377:
[----:B0-----:R-:W0:Y:S01]  /*212d0*/  LDC.64 R130, c[0x0][0x3a8] ;  /* 0x0000ea00ff827b82 */ /* 0x001e220000000a00 */
        /* <DEDUP_REMOVED lines=17> */
[----:B-1----:R-:W-:-:S04]  /*213f0*/  IMAD.WIDE.U32 R138, R129, 0x8, R126 ;  /* 0x00000008818a7825 */ /* 0x002fc800078e007e */
[----:B------:R-:W-:Y:S01]  /*21400*/  IMAD.MOV.U32 R126, RZ, RZ, R134 ;  /* 0x000000ffff7e7224 */ /* 0x000fe200078e0086 */
[----:B------:R0:W-:Y:S06]  /*21410*/  STG.E.64 desc[UR6][R138.64], R136 ;  /* 0x000000888a007986 */ /* 0x0001ec000c101b06 */
.L_x_7335:
[----:B------:R-:W-:Y:S05]  /*21420*/  BSYNC.RECONVERGENT B0 ;  /* 0x0000000000007941 */ /* 0x000fea0003800200 */
.L_x_7334:
[----:B0123--:R-:W-:Y:S01]  /*21430*/  FADD.FTZ R89, RZ, R2 ;  /* 0x00000002ff597221 */ /* 0x00ffe20000010000 */
[----:B------:R-:W-:Y:S01]  /*21440*/  ISETP.NE.AND P1, PT, R124, RZ, PT ;  /* 0x000000ff7c00720c */ /* 0x000fe20003f25270 */
        /* <DEDUP_REMOVED lines=49> */
[----:B------:R-:W-:Y:S01]  /*21760*/  ISETP.NE.AND P6, PT, R124, RZ, PT ;  /* 0x000000ff7c00720c */ /* 0x000fe20003fc5270 */
        /* <DEDUP_REMOVED lines=100> */
.L_x_7441:
[C---:B------:R-:W-:Y:S01]  /*21db0*/  FMUL.FTZ R88, R125.reuse, R125 ;  /* 0x0000007d7d587220 */ /* 0x040fe20000410000 */
[----:B------:R-:W-:Y:S01]  /*21dc0*/  ISETP.NE.AND P1, PT, RZ, UR10, PT ;  /* 0x0000000aff007c0c */ /* 0x000fe2000bf25270 */
[----:B01----:R-:W-:Y:S01]  /*21dd0*/  FADD.FTZ R130, R130, R129 ;  /* 0x0000008182827221 */ /* 0x003fe20000010000 */
[----:B------:R-:W-:Y:S01]  /*21de0*/  ISETP.NE.AND P2, PT, R124, RZ, PT ;  /* 0x000000ff7c00720c */ /* 0x000fe20003f45270 */
[----:B------:R-:W0:Y:S01]  /*21df0*/  @!P5 LDC.64 R90, c[0x0][0x3c0] ;  /* 0x0000f000ff5adb82 */ /* 0x000e220000000a00 */
[----:B------:R-:W-:Y:S01]  /*21e00*/  FSEL R124, R88, RZ, P1 ;  /* 0x000000ff587c7208 */ /* 0x000fe20000800000 */
[----:B------:R-:W-:Y:S01]  /*21e10*/  FFMA.FTZ R121, R130, R121, UR11 ;  /* 0x0000000b82797e23 */ /* 0x000fe20008010079 */
[----:B------:R-:W-:Y:S01]  /*21e20*/  BSSY.RECONVERGENT B0, `(.L_x_7419) ;  /* 0x000003a000007945 */ /* 0x000fe20003800200 */
[----:B------:R-:W-:Y:S02]  /*21e30*/  FSEL R127, R125, RZ, !P1 ;  /* 0x000000ff7d7f7208 */ /* 0x000fe40004800000 */
[----:B------:R-:W-:-:S02]  /*21e40*/  FADD.FTZ R121, R121, R124 ;  /* 0x0000007c79797221 */ /* 0x000fc40000010000 */
[----:B------:R-:W1:Y:S04]  /*21e50*/  @!P5 LDC.64 R88, c[0x0][0x3c8] ;  /* 0x0000f200ff58db82 */ /* 0x000e680000000a00 */
        /* <DEDUP_REMOVED lines=54> */
.L_x_7420:
[----:B------:R-:W-:Y:S05]  /*221c0*/  BSYNC.RECONVERGENT B0 ;  /* 0x0000000000007941 */ /* 0x000fea0003800200 */
.L_x_7419:
[----:B------:R-:W-:Y:S01]  /*221d0*/  ISETP.NE.AND P1, PT, R128, RZ, PT ;  /* 0x000000ff8000720c */ /* 0x000fe20003f25270 */
[----:B------:R-:W-:-:S12]  /*221e0*/  BSSY.RECONVERGENT B0, `(.L_x_7421) ;  /* 0x0000032000007945 */ /* 0x000fd80003800200 */
[----:B------:R-:W-:Y:S05]  /*221f0*/  @!P1 BRA `(.L_x_7422) ;  /* 0x0000000000c09947 */ /* 0x000fea0003800000 */
[--C-:B-1----:R-:W-:Y:S01]  /*22200*/  FADD.FTZ R124, R98, -R127.reuse ;  /* 0x8000007f627c7221 */ /* 0x102fe20000010000 */
        /* <DEDUP_REMOVED lines=43> */
[----:B------:R-:W-:Y:S01]  /*224c0*/  F2FP.F16.F32.PACK_AB R90, R134, R135 ;  /* 0x00000087865a723e */ /* 0x000fe200000000ff */
[----:B------:R-:W-:-:S03]  /*224d0*/  VIADD R120, R120, 0x20 ;  /* 0x0000002078787836 */ /* 0x000fc60000000000 */
[----:B------:R-:W-:-:S05]  /*224e0*/  F2FP.F16.F32.PACK_AB R91, R141, R136 ;  /* 0x000000888d5b723e */ /* 0x000fca00000000ff */
[----:B------:R2:W-:Y:S02]  /*224f0*/  STG.E.128 desc[UR6][R124.64], R88 ;  /* 0x000000587c007986 */ /* 0x0005e4000c101d06 */
.L_x_7422:
[----:B------:R-:W-:Y:S05]  /*22500*/  BSYNC.RECONVERGENT B0 ;  /* 0x0000000000007941 */ /* 0x000fea0003800200 */
.L_x_7421:
[----:B------:R-:W-:Y:S01]  /*22510*/  ISETP.NE.AND P1, PT, R132, RZ, PT ;  /* 0x000000ff8400720c */ /* 0x000fe20003f25270 */
[----:B------:R-:W-:-:S12]  /*22520*/  BSSY.RECONVERGENT B0, `(.L_x_7423) ;  /* 0x0000032000007945 */ /* 0x000fd80003800200 */
[----:B------:R-:W-:Y:S05]  /*22530*/  @!P1 BRA `(.L_x_7424) ;  /* 0x0000000000c09947 */ /* 0x000fea0003800000 */
[--C-:B-12---:R-:W-:Y:S01]  /*22540*/  FADD.FTZ R124, R100, -R127.reuse ;  /* 0x8000007f647c7221 */ /* 0x106fe20000010000 */
        /* <DEDUP_REMOVED lines=47> */
.L_x_7424:
[----:B------:R-:W-:Y:S05]  /*22840*/  BSYNC.RECONVERGENT B0 ;  /* 0x0000000000007941 */ /* 0x000fea0003800200 */
.L_x_7423:
[----:B------:R-:W-:Y:S01]  /*22850*/  ISETP.NE.AND P1, PT, R133, RZ, PT ;  /* 0x000000ff8500720c */ /* 0x000fe20003f25270 */
[----:B------:R-:W-:-:S12]  /*22860*/  BSSY.RECONVERGENT B0, `(.L_x_7425) ;  /* 0x0000032000007945 */ /* 0x000fd80003800200 */
[----:B------:R-:W-:Y:S05]  /*22870*/  @!P1 BRA `(.L_x_7426) ;  /* 0x0000000000c09947 */ /* 0x000fea0003800000 */
[--C-:B-123--:R-:W-:Y:S01]  /*22880*/  FADD.FTZ R124, R102, -R127.reuse ;  /* 0x8000007f667c7221 */ /* 0x10efe20000010000 */
        /* <DEDUP_REMOVED lines=47> */
.L_x_7426:
[----:B------:R-:W-:Y:S05]  /*22b80*/  BSYNC.RECONVERGENT B0 ;  /* 0x0000000000007941 */ /* 0x000fea0003800200 */
.L_x_7425:
        /* <DEDUP_REMOVED lines=18> */
[----:B------:R-:W-:Y:S01]  /*22cb0*/  FFMA.FTZ R125, R90, R91, R125 ;  /* 0x0000005b5a7d7223 */ /* 0x000fe2000001007d */
[----:B------:R-:W-:Y:S02]  /*22cc0*/  HADD2.F32 R131, -RZ, R38.H0_H0 ;  /* 0x20000026ff837230 */ /* 0x000fe40000004100 */
[----:B------:R-:W-:Y:S01]  /*22cd0*/  FMUL.FTZ R124, R121, R124 ;  /* 0x0000007c797c7220 */ /* 0x000fe20000410000 */
[----:B------:R-:W-:-:S02]  /*22ce0*/  HADD2.F32 R133, -RZ, R34.H0_H0 ;  /* 0x20000022ff857230 */ /* 0x000fc40000004100 */
[C---:B------:R-:W-:Y:S01]  /*22cf0*/  FMUL.FTZ R130, R121.reuse, R130 ;  /* 0x0000008279827220 */ /* 0x040fe20000410000 */
[C---:B------:R-:W-:Y:S01]  /*22d00*/  FMUL.FTZ R134, R121.reuse, R134 ;  /* 0x0000008679867220 */ /* 0x040fe20000410000 */
[C---:B------:R-:W-:Y:S01]  /*22d10*/  FMUL.FTZ R136, R121.reuse, R136 ;  /* 0x0000008879887220 */ /* 0x040fe20000410000 */
[----:B------:R-:W-:Y:S01]  /*22d20*/  FMUL.FTZ R138, R121, R138 ;  /* 0x0000008a798a7220 */ /* 0x000fe20000410000 */
[----:B------:R-:W-:Y:S01]  /*22d30*/  FFMA.FTZ R127, R128, R127, R129 ;  /* 0x0000007f807f7223 */ /* 0x000fe20000010081 */
[----:B------:R-:W-:Y:S01]  /*22d40*/  FFMA.FTZ R90, R132, R131, R133 ;  /* 0x00000083845a7223 */ /* 0x000fe20000010085 */
[----:B------:R-:W-:Y:S02]  /*22d50*/  HADD2.F32 R91, -RZ, R36.H1_H1 ;  /* 0x30000024ff5b7230 */ /* 0x000fe40000004100 */
[----:B------:R-:W-:Y:S02]  /*22d60*/  HADD2.F32 R129, -RZ, R37.H1_H1 ;  /* 0x30000025ff817230 */ /* 0x000fe40000004100 */
[----:B------:R-:W-:-:S02]  /*22d70*/  HADD2.F32 R133, -RZ, R38.H1_H1 ;  /* 0x30000026ff857230 */ /* 0x000fc40000004100 */
[----:B------:R-:W-:Y:S02]  /*22d80*/  HADD2.F32 R137, -RZ, R39.H0_H0 ;  /* 0x20000027ff897230 */ /* 0x000fe40000004100 */
[----:B------:R-:W-:Y:S02]  /*22d90*/  HADD2.F32 R139, -RZ, R35.H0_H0 ;  /* 0x20000023ff8b7230 */ /* 0x000fe40000004100 */
[----:B------:R-:W-:Y:S02]  /*22da0*/  HADD2.F32 R141, -RZ, R39.H1_H1 ;  /* 0x30000027ff8d7230 */ /* 0x000fe40000004100 */
[----:B------:R-:W-:Y:S02]  /*22db0*/  HADD2.F32 R143, -RZ, R35.H1_H1 ;  /* 0x30000023ff8f7230 */ /* 0x000fe40000004100 */
[----:B------:R-:W-:Y:S01]  /*22dc0*/  FFMA.FTZ R136, R136, R137, R139 ;  /* 0x0000008988887223 */ /* 0x000fe2000001008b */
[----:B------:R-:W-:Y:S02]  /*22dd0*/  HADD2.F32 R135, -RZ, R34.H1_H1 ;  /* 0x30000022ff877230 */ /* 0x000fe40000004100 */
[----:B------:R-:W-:-:S02]  /*22de0*/  HADD2.F32 R131, -RZ, R33.H1_H1 ;  /* 0x30000021ff837230 */ /* 0x000fc40000004100 */
[----:B------:R-:W-:Y:S01]  /*22df0*/  FFMA.FTZ R141, R138, R141, R143 ;  /* 0x0000008d8a8d7223 */ /* 0x000fe2000001008f */
[----:B------:R-:W-:Y:S02]  /*22e00*/  HADD2.F32 R121, -RZ, R32.H1_H1 ;  /* 0x30000020ff797230 */ /* 0x000fe40000004100 */
[----:B------:R-:W-:Y:S01]  /*22e10*/  FFMA.FTZ R133, R134, R133, R135 ;  /* 0x0000008586857223 */ /* 0x000fe20000010087 */
[----:B------:R-:W-:Y:S02]  /*22e20*/  FFMA.FTZ R130, R130, R129, R131 ;  /* 0x0000008182827223 */ /* 0x000fe40000010083 */
[----:B------:R-:W-:Y:S01]  /*22e30*/  FFMA.FTZ R124, R124, R91, R121 ;  /* 0x0000005b7c7c7223 */ /* 0x000fe20000010079 */
[----:B0-----:R-:W-:Y:S01]  /*22e40*/  IMAD.WIDE.U32 R120, R120, 0x10, R88 ;  /* 0x0000001078787825 */ /* 0x001fe200078e0058 */
[----:B------:R-:W-:Y:S02]  /*22e50*/  F2FP.F16.F32.PACK_AB R91, R141, R136 ;  /* 0x000000888d5b723e */ /* 0x000fe400000000ff */
[----:B------:R-:W-:-:S02]  /*22e60*/  F2FP.F16.F32.PACK_AB R90, R133, R90 ;  /* 0x0000005a855a723e */ /* 0x000fc400000000ff */
[----:B------:R-:W-:Y:S02]  /*22e70*/  F2FP.F16.F32.PACK_AB R89, R130, R127 ;  /* 0x0000007f8259723e */ /* 0x000fe400000000ff */
[----:B------:R-:W-:-:S05]  /*22e80*/  F2FP.F16.F32.PACK_AB R88, R124, R125 ;  /* 0x0000007d7c58723e */ /* 0x000fca00000000ff */
[----:B------:R0:W-:Y:S02]  /*22e90*/  STG.E.128 desc[UR6][R120.64], R88 ;  /* 0x0000005878007986 */ /* 0x0001e4000c101d06 */
.L_x_7428:
[----:B------:R-:W-:Y:S05]  /*22ea0*/  BSYNC.RECONVERGENT B0 ;  /* 0x0000000000007941 */ /* 0x000fea0003800200 */
.L_x_7427:
[----:B01234-:R-:W0:Y:S02]  /*22eb0*/  LDC.64 R88, c[0x0][0x380] ;  /* 0x0000e000ff587b82 */ /* 0x01fe240000000a00 */
[----:B0-----:R-:W-:-:S04]  /*22ec0*/  LEA R12, R88, R12, 0x2 ;  /* 0x0000000c580c7211 */ /* 0x001fc800078e10ff */
[----:B------:R-:W-:-:S13]  /*22ed0*/  ISETP.GE.AND P0, PT, R12, R89, PT ;  /* 0x000000590c00720c */ /* 0x000fda0003f06270 */
[----:B------:R-:W-:Y:S05]  /*22ee0*/  @!P0 BRA `(.L_x_7429) ;  /* 0xfffffddc00f88947 */ /* 0x000fea000383ffff */
[----:B------:R-:W-:Y:S05]  /*22ef0*/  EXIT ;  /* 0x000000000000794d */ /* 0x000fea0003800000 */
.L_x_7418:
        /* <DEDUP_REMOVED lines=8> */
.L_x_7431:
[----:B------:R-:W-:Y:S05]  /*22f80*/  BSYNC B0 ;  /* 0x0000000000007941 */ /* 0x000fea0003800000 */
.L_x_7430:
        /* <DEDUP_REMOVED lines=10> */
.L_x_7432:
[----:B------:R-:W-:Y:S01]  /*23030*/  HFMA2 R135, -RZ, RZ, 0, 2.384185791015625e-07 ;  /* 0x00000004ff877431 */ /* 0x000fe200000001ff */
[----:B------:R-:W-:-:S05]  /*23040*/  MOV R91, R134 ;  /* 0x00000086005b7202 */ /* 0x000fca0000000f00 */
[----:B------:R-:W-:-:S04]  /*23050*/  FADD.FTZ R91, R90, R91 ;  /* 0x0000005b5a5b7221 */ /* 0x000fc80000010000 */
[----:B------:R-:W-:-:S07]  /*23060*/  IMAD.MOV.U32 R136, RZ, RZ, R91 ;  /* 0x000000ffff887224 */ /* 0x000fce00078e005b */
[----:B------:R-:W-:Y:S05]  /*23070*/  WARPSYNC.COLLECTIVE R131, `(.L_x_7433) ;  /* 0x0000000083087348 */ /* 0x000fea0003c00000 */
[----:B------:R0:W1:Y:S02]  /*23080*/  SHFL.BFLY P6, R134, R136, R135, R138 ;  /* 0x0c00008788867389 */ /* 0x00006400000c008a */
[----:B01----:R-:W-:Y:S05]  /*23090*/  ENDCOLLECTIVE ;  /* 0x000000000000791b */ /* 0x003fea0003800000 */
.L_x_7433:
[----:B------:R-:W-:Y:S02]  /*230a0*/  IMAD.MOV.U32 R135, RZ, RZ, 0x8 ;  /* 0x00000008ff877424 */ /* 0x000fe400078e00ff */
[----:B------:R-:W-:-:S04]  /*230b0*/  IMAD.MOV.U32 R88, RZ, RZ, R134 ;  /* 0x000000ffff587224 */ /* 0x000fc800078e0086 */
[----:B------:R-:W-:-:S05]  /*230c0*/  FADD.FTZ R127, R91, R88 ;  /* 0x000000585b7f7221 */ /* 0x000fca0000010000 */
[----:B------:R-:W-:-:S07]  /*230d0*/  MOV R136, R127 ;  /* 0x0000007f00887202 */ /* 0x000fce0000000f00 */
[----:B------:R-:W-:Y:S05]  /*230e0*/  WARPSYNC.COLLECTIVE R131, `(.L_x_7434) ;  /* 0x0000000083087348 */ /* 0x000fea0003c00000 */
[----:B------:R0:W1:Y:S02]  /*230f0*/  SHFL.BFLY P6, R134, R136, R135, R138 ;  /* 0x0c00008788867389 */ /* 0x00006400000c008a */
[----:B01----:R-:W-:Y:S05]  /*23100*/  ENDCOLLECTIVE ;  /* 0x000000000000791b */ /* 0x003fea0003800000 */
.L_x_7434:
[----:B------:R-:W-:Y:S01]  /*23110*/  HFMA2 R135, -RZ, RZ, 0, 9.5367431640625e-07 ;  /* 0x00000010ff877431 */ /* 0x000fe200000001ff */
[----:B------:R-:W-:-:S05]  /*23120*/  MOV R88, R134 ;  /* 0x0000008600587202 */ /* 0x000fca0000000f00 */
[----:B------:R-:W-:-:S04]  /*23130*/  FADD.FTZ R129, R127, R88 ;  /* 0x000000587f817221 */ /* 0x000fc80000010000 */
[----:B------:R-:W-:-:S07]  /*23140*/  IMAD.MOV.U32 R136, RZ, RZ, R129 ;  /* 0x000000ffff887224 */ /* 0x000fce00078e0081 */
[----:B------:R-:W-:Y:S05]  /*23150*/  WARPSYNC.COLLECTIVE R131, `(.L_x_7435) ;  /* 0x0000000083087348 */ /* 0x000fea0003c00000 */
[----:B------:R0:W1:Y:S02]  /*23160*/  SHFL.BFLY P6, R134, R136, R135, R138 ;  /* 0x0c00008788867389 */ /* 0x00006400000c008a */
[----:B01----:R-:W-:Y:S05]  /*23170*/  ENDCOLLECTIVE ;  /* 0x000000000000791b */ /* 0x003fea0003800000 */
.L_x_7435:
[----:B------:R-:W-:Y:S02]  /*23180*/  IMAD.MOV.U32 R135, RZ, RZ, 0x1 ;  /* 0x00000001ff877424 */ /* 0x000fe400078e00ff */
[----:B------:R-:W-:Y:S01]  /*23190*/  IMAD.MOV.U32 R88, RZ, RZ, R134 ;  /* 0x000000ffff587224 */ /* 0x000fe200078e0086 */
[----:B------:R-:W-:-:S03]  /*231a0*/  ISETP.NE.AND P6, PT, R124, RZ, PT ;  /* 0x000000ff7c00720c */ /* 0x000fc60003fc5270 */
        /* <DEDUP_REMOVED lines=87> */
.L_x_7436:
[----:B------:R-:W-:Y:S01]  /*23720*/  HFMA2 R135, -RZ, RZ, 0, 1.1920928955078125e-07 ;  /* 0x00000002ff877431 */ /* 0x000fe200000001ff */
[----:B------:R-:W-:-:S05]  /*23730*/  MOV R89, R134 ;  /* 0x0000008600597202 */ /* 0x000fca0000000f00 */
[----:B------:R-:W-:-:S04]  /*23740*/  FADD.FTZ R89, R88, R89 ;  /* 0x0000005958597221 */ /* 0x000fc80000010000 */
[----:B------:R-:W-:-:S07]  /*23750*/  IMAD.MOV.U32 R136, RZ, RZ, R89 ;  /* 0x000000ffff887224 */ /* 0x000fce00078e0059 */
[----:B------:R-:W-:Y:S05]  /*23760*/  WARPSYNC.COLLECTIVE R131, `(.L_x_7437) ;  /* 0x0000000083087348 */ /* 0x000fea0003c00000 */
[----:B------:R0:W1:Y:S02]  /*23770*/  SHFL.BFLY P6, R134, R136, R135, R138 ;  /* 0x0c00008788867389 */ /* 0x00006400000c008a */
[----:B01----:R-:W-:Y:S05]  /*23780*/  ENDCOLLECTIVE ;  /* 0x000000000000791b */ /* 0x003fea0003800000 */
.L_x_7437:
[----:B------:R-:W-:Y:S02]  /*23790*/  IMAD.MOV.U32 R135, RZ, RZ, 0x4 ;  /* 0x00000004ff877424 */ /* 0x000fe400078e00ff */
[----:B------:R-:W-:-:S04]  /*237a0*/  IMAD.MOV.U32 R90, RZ, RZ, R134 ;  /* 0x000000ffff5a7224 */ /* 0x000fc800078e0086 */
[----:B------:R-:W-:-:S05]  /*237b0*/  FADD.FTZ R90, R89, R90 ;  /* 0x0000005a595a7221 */ /* 0x000fca0000010000 */
[----:B------:R-:W-:-:S07]  /*237c0*/  MOV R136, R90 ;  /* 0x0000005a00887202 */ /* 0x000fce0000000f00 */
[----:B------:R-:W-:Y:S05]  /*237d0*/  WARPSYNC.COLLECTIVE R131, `(.L_x_7438) ;  /* 0x0000000083087348 */ /* 0x000fea0003c00000 */
[----:B------:R0:W1:Y:S02]  /*237e0*/  SHFL.BFLY P6, R134, R136, R135, R138 ;  /* 0x0c00008788867389 */ /* 0x00006400000c008a */
[----:B01----:R-:W-:Y:S05]  /*237f0*/  ENDCOLLECTIVE ;  /* 0x000000000000791b */ /* 0x003fea0003800000 */
.L_x_7438:
[----:B------:R-:W-:Y:S01]  /*23800*/  HFMA2 R135, -RZ, RZ, 0, 4.76837158203125e-07 ;  /* 0x00000008ff877431 */ /* 0x000fe200000001ff */
[----:B------:R-:W-:-:S05]  /*23810*/  MOV R91, R134 ;  /* 0x00000086005b7202 */ /* 0x000fca0000000f00 */
[----:B------:R-:W-:-:S04]  /*23820*/  FADD.FTZ R91, R90, R91 ;  /* 0x0000005b5a5b7221 */ /* 0x000fc80000010000 */
[----:B------:R-:W-:-:S07]  /*23830*/  IMAD.MOV.U32 R136, RZ, RZ, R91 ;  /* 0x000000ffff887224 */ /* 0x000fce00078e005b */
[----:B------:R-:W-:Y:S05]  /*23840*/  WARPSYNC.COLLECTIVE R131, `(.L_x_7439) ;  /* 0x0000000083087348 */ /* 0x000fea0003c00000 */
[----:B------:R0:W1:Y:S02]  /*23850*/  SHFL.BFLY P6, R134, R136, R135, R138 ;  /* 0x0c00008788867389 */ /* 0x00006400000c008a */
[----:B01----:R-:W-:Y:S05]  /*23860*/  ENDCOLLECTIVE ;  /* 0x000000000000791b */ /* 0x003fea0003800000 */
.L_x_7439:
[----:B------:R-:W-:Y:S02]  /*23870*/  IMAD.MOV.U32 R135, RZ, RZ, 0x10 ;  /* 0x00000010ff877424 */ /* 0x000fe400078e00ff */
[----:B------:R-:W-:-:S04]  /*23880*/  IMAD.MOV.U32 R130, RZ, RZ, R134 ;  /* 0x000000ffff827224 */ /* 0x000fc800078e0086 */
[----:B------:R-:W-:-:S05]  /*23890*/  FADD.FTZ R130, R91, R130 ;  /* 0x000000825b827221 */ /* 0x000fca0000010000 */
[----:B------:R-:W-:-:S07]  /*238a0*/  MOV R136, R130 ;  /* 0x0000008200887202 */ /* 0x000fce0000000f00 */
[----:B------:R-:W-:Y:S05]  /*238b0*/  WARPSYNC.COLLECTIVE R131, `(.L_x_7440) ;  /* 0x0000000083087348 */ /* 0x000fea0003c00000 */
[----:B------:R0:W1:Y:S02]  /*238c0*/  SHFL.BFLY P6, R134, R136, R135, R138 ;  /* 0x0c00008788867389 */ /* 0x00006400000c008a */
[----:B01----:R-:W-:Y:S05]  /*238d0*/  ENDCOLLECTIVE ;  /* 0x000000000000791b */ /* 0x003fea0003800000 */
.L_x_7440:
[----:B------:R-:W-:Y:S01]  /*238e0*/  MOV R129, R134 ;  /* 0x0000008600817202 */ /* 0x000fe20000000f00 */
[----:B------:R-:W-:Y:S06]  /*238f0*/  BRA `(.L_x_7441) ;  /* 0xffffffe4002c7947 */ /* 0x000fec000383ffff */
.L_x_7442:
        /* <DEDUP_REMOVED lines=16> */
.L_x_45796:


//--------------------- .text._ZN10layer_norm13ln_fwd_kernelINS_13Kernel_traitsI6__halfS2_S2_S2_fjLj1280ELj1ELj4ELj1ELj16ENS_18Kernel_traits_baseILj1280ES2_S2_S2_S2_fjLj128EEEEELb1ELb1ELb0ELb1EEEvNS_9FwdParamsE --------------------------
	.section	.text._ZN10layer_norm13ln_fwd_kernelINS_13Kernel_traitsI6__halfS2_S2_S2_fjLj1280ELj1ELj4ELj1ELj16ENS_18Kernel_traits_baseILj1280ES2_S2_S2_S2_fjLj128EEEEELb1ELb1ELb0ELb1EEEvNS_9FwdParamsE,"ax",@progbits
	.align	128
        .global         _ZN10layer_norm13ln_fwd_kernelINS_13Kernel_traitsI6__halfS2_S2_S2_fjLj1280ELj1ELj4ELj1ELj16ENS_18Kernel_traits_baseILj1280ES2_S2_S2_S2_fjLj128EEEEELb1ELb1ELb0ELb1EEEvNS_9FwdParamsE
        .type           _ZN10layer_norm13ln_fwd_kernelINS_13Kernel_traitsI6__halfS2_S2_S2_fjLj1280ELj1ELj4ELj1ELj16ENS_18Kernel_traits_baseILj1280ES2_S2_S2_S2_fjLj128EEEEELb1ELb1ELb0ELb1EEEvNS_9FwdParamsE,@function
        .size           _ZN10layer_norm13ln_fwd_kernelINS_13Kernel_traitsI6__halfS2_S2_S2_fjLj1280ELj1ELj4ELj1ELj16ENS_18Kernel_traits_baseILj1280ES2_S2_S2_S2_fjLj128EEEEELb1ELb1ELb0ELb1EEEvNS_9FwdParamsE,(.L_x_45797 - _ZN10layer_norm13ln_fwd_kernelINS_13Kernel_traitsI6__halfS2_S2_S2_fjLj1280ELj1ELj4ELj1ELj16ENS_18Kernel_traits_baseILj1280ES2_S2_S2_S2_fjLj128EEEEELb1ELb1ELb0ELb1EEEvNS_9FwdParamsE)
        .other          _ZN10layer_norm13ln_fwd_kernelINS_13Kernel_traitsI6__halfS2_S2_S2_fjLj1280ELj1ELj4ELj1ELj16ENS_18Kernel_traits_baseILj1280ES2_S2_S2_S2_fjLj128EEEEELb1ELb1ELb0ELb1EEEvNS_9FwdParamsE,@"STO_CUDA_ENTRY STV_DEFAULT"
_ZN10layer_norm13ln_fwd_kernelINS_13Kernel_traitsI6__halfS2_S2_S2_fjLj1280ELj1ELj4ELj1ELj16ENS_18Kernel_traits_baseILj1280ES2_S2_S2_S2_fjLj128EEEEELb1ELb1ELb0ELb1EEEvNS_9FwdParamsE:
.text._ZN10layer_norm13ln_fwd_kernelINS_13Kernel_traitsI6__halfS2_S2_S2_fjLj1280ELj1ELj4ELj1ELj16ENS_18Kernel_traits_baseILj1280ES2_S2_S2_S2_fjLj128EEEEELb1ELb1ELb0ELb1EEEvNS_9FwdParamsE:
        /* <DEDUP_REMOVED lines=11> */
[----:B---3--:R-:W-:-:S06]  /*00b0*/  @P0 MOV R3, R93 ;  /* 0x0000005d00030202 */ /* 0x008fcc0000000f00 */
[----:B--2---:R-:W1:Y:S01]  /*00c0*/  @P0 LDG.E.64 R2, desc[UR6][R2.64] ;  /* 0x0000000602020981 */ /* 0x004e62000c1e1b00 */
[----:B0-----:R-:W-:Y:S01]  /*00d0*/  IMAD.U32 R102, RZ, RZ, UR4 ;  /* 0x00000004ff667e24 */ /* 0x001fe2000f8e00ff */
[----:B------:R-:W-:-:S06]  /*00e0*/  MOV R103, UR5 ;  /* 0x0000000500677c02 */ /* 0x000fcc0008000f00 */
        /* <DEDUP_REMOVED lines=35> */
.L_x_7443:
        /* <DEDUP_REMOVED lines=24> */
.L_x_7444:
[----:B------:R-:W1:Y:S02]  /*04a0*/  LDCU UR4, c[0x0][0x384] ;  /* 0x00007080ff0477ac */ /* 0x000e640008000800 */
[----:B-1----:R-:W-:-:S13]  /*04b0*/  ISETP.GE.AND P0, PT, R0, UR4, PT ;  /* 0x0000000400007c0c */ /* 0x002fda000bf06270 */
[----:B------:R-:W-:Y:S05]  /*04c0*/  @P0 EXIT ;  /* 0x000000000000094d */ /* 0x000fea0003800000 */
[----:B0-----:R-:W0:Y:S01]  /*04d0*/  LDC R5, c[0x0][0x360] ;  /* 0x0000d800ff057b82 */ /* 0x001e220000000800 */
[----:B------:R-:W-:Y:S01]  /*04e0*/  IMAD.HI.U32 R7, R2, -0x2daee0ad, RZ ;  /* 0xd2511f5302077827 */ /* 0x000fe200078e00ff */
[----:B-----5:R-:W-:Y:S01]  /*04f0*/  IADD3 R8, PT, PT, R102, -0x61c88647, RZ ;  /* 0x9e3779b966087810 */ /* 0x020fe20007ffe0ff */
[----:B------:R-:W1:Y:S01]  /*0500*/  LDCU UR13, c[0x0][0x404] ;  /* 0x00008080ff0d77ac */ /* 0x000e620008000800 */
[----:B------:R-:W-:Y:S01]  /*0510*/  LOP3.LUT R92, R92, 0x3, RZ, 0xc0, !PT ;  /* 0x000000035c5c7812 */ /* 0x000fe200078ec0ff */
[----:B------:R-:W-:Y:S01]  /*0520*/  IMAD R11, R2, -0x2daee0ad, RZ ;  /* 0xd2511f53020b7824 */ /* 0x000fe200078e02ff */
[----:B------:R-:W-:Y:S01]  /*0530*/  LOP3.LUT R7, R7, R103, RZ, 0x3c, !PT ;  /* 0x0000006707077212 */ /* 0x000fe200078e3cff */
[----:B------:R-:W-:Y:S01]  /*0540*/  VIADD R12, R103, 0xbb67ae85 ;  /* 0xbb67ae85670c7836 */ /* 0x000fe20000000000 */
[----:B------:R-:W2:Y:S03]  /*0550*/  LDCU UR14, c[0x0][0x408] ;  /* 0x00008100ff0e77ac */ /* 0x000ea60008000800 */
[----:B------:R-:W-:Y:S01]  /*0560*/  IMAD.HI.U32 R6, R7, -0x326172a9, RZ ;  /* 0xcd9e8d5707067827 */ /* 0x000fe200078e00ff */
[----:B------:R-:W3:Y:S01]  /*0570*/  LDCU UR10, c[0x0][0x388] ;  /* 0x00007100ff0a77ac */ /* 0x000ee20008000800 */
[----:B------:R-:W4:Y:S01]  /*0580*/  LDCU.U8 UR11, c[0x0][0x410] ;  /* 0x00008200ff0b77ac */ /* 0x000f220008000000 */
[----:B------:R-:W0:Y:S02]  /*0590*/  LDCU UR12, c[0x0][0x448] ;  /* 0x00008900ff0c77ac */ /* 0x000e240008000800 */
[----:B0-----:R-:W-:Y:S01]  /*05a0*/  IMAD R4, R5, UR5, R10 ;  /* 0x0000000505047c24 */ /* 0x001fe2000f8e020a */
[----:B------:R-:W0:Y:S03]  /*05b0*/  LDCU.64 UR4, c[0x0][0x3e0] ;  /* 0x00007c00ff0477ac */ /* 0x000e260008000a00 */
[C---:B------:R-:W-:Y:S01]  /*05c0*/  IMAD.HI.U32 R5, R4.reuse, -0x326172a9, RZ ;  /* 0xcd9e8d5704057827 */ /* 0x040fe200078e00ff */
[----:B------:R-:W0:Y:S03]  /*05d0*/  LDCU.64 UR8, c[0x0][0x3a0] ;  /* 0x00007400ff0877ac */ /* 0x000e260008000a00 */
[----:B------:R-:W-:Y:S01]  /*05e0*/  IMAD R9, R4, -0x326172a9, RZ ;  /* 0xcd9e8d5704097824 */ /* 0x000fe200078e02ff */
[----:B------:R-:W-:-:S04]  /*05f0*/  LOP3.LUT R5, R3, R5, R102, 0x96, !PT ;  /* 0x0000000503057212 */ /* 0x000fc800078e9666 */
[----:B------:R-:W-:Y:S01]  /*0600*/  LOP3.LUT R6, R8, R9, R6, 0x96, !PT ;  /* 0x0000000908067212 */ /* 0x000fe200078e9606 */
[----:B------:R-:W-:-:S04]  /*0610*/  IMAD.HI.U32 R10, R5, -0x2daee0ad, RZ ;  /* 0xd2511f53050a7827 */ /* 0x000fc800078e00ff */
[----:B------:R-:W-:Y:S01]  /*0620*/  IMAD R8, R7, -0x326172a9, RZ ;  /* 0xcd9e8d5707087824 */ /* 0x000fe200078e02ff */
[----:B------:R-:W-:Y:S01]  /*0630*/  LOP3.LUT R10, R12, R11, R10, 0x96, !PT ;  /* 0x0000000b0c0a7212 */ /* 0x000fe200078e960a */
[----:B------:R-:W-:Y:S01]  /*0640*/  IMAD R12, R5, -0x2daee0ad, RZ ;  /* 0xd2511f53050c7824 */ /* 0x000fe200078e02ff */
[----:B------:R-:W-:Y:S01]  /*0650*/  IADD3 R11, PT, PT, R103, 0x76cf5d0a, RZ ;  /* 0x76cf5d0a670b7810 */ /* 0x000fe20007ffe0ff */
[----:B------:R-:W-:Y:S01]  /*0660*/  VIADD R7, R102, 0x3c6ef372 ;  /* 0x3c6ef37266077836 */ /* 0x000fe20000000000 */
[----:B0-----:R-:W-:Y:S01]  /*0670*/  ISETP.NE.U32.AND P0, PT, RZ, UR4, PT ;  /* 0x00000004ff007c0c */ /* 0x001fe2000bf05070 */
[----:B------:R-:W-:-:S03]  /*0680*/  IMAD.HI.U32 R5, R10, -0x326172a9, RZ ;  /* 0xcd9e8d570a057827 */ /* 0x000fc600078e00ff */
[----:B------:R-:W-:Y:S01]  /*0690*/  ISETP.NE.AND.EX P0, PT, RZ, UR5, PT, P0 ;  /* 0x00000005ff007c0c */ /* 0x000fe2000bf05300 */
[----:B------:R-:W-:Y:S01]  /*06a0*/  IMAD.HI.U32 R9, R6, -0x2daee0ad, RZ ;  /* 0xd2511f5306097827 */ /* 0x000fe200078e00ff */
[----:B------:R-:W-:Y:S02]  /*06b0*/  LOP3.LUT R5, R7, R8, R5, 0x96, !PT ;  /* 0x0000000807057212 */ /* 0x000fe400078e9605 */
[----:B------:R-:W-:Y:S01]  /*06c0*/  IADD3 R8, PT, PT, R102, -0x255992d5, RZ ;  /* 0xdaa66d2b66087810 */ /* 0x000fe20007ffe0ff */
[----:B------:R-:W-:Y:S01]  /*06d0*/  IMAD R10, R10, -0x326172a9, RZ ;  /* 0xcd9e8d570a0a7824 */ /* 0x000fe200078e02ff */
[----:B------:R-:W-:Y:S01]  /*06e0*/  LOP3.LUT R9, R11, R12, R9, 0x96, !PT ;  /* 0x0000000c0b097212 */ /* 0x000fe200078e9609 */
[----:B------:R-:W-:Y:S02]  /*06f0*/  IMAD R11, R6, -0x2daee0ad, RZ ;  /* 0xd2511f53060b7824 */ /* 0x000fe400078e02ff */
[----:B------:R-:W-:-:S04]  /*0700*/  IMAD.HI.U32 R6, R5, -0x2daee0ad, RZ ;  /* 0xd2511f5305067827 */ /* 0x000fc800078e00ff */
[----:B------:R-:W-:Y:S02]  /*0710*/  VIADD R12, R103, 0x32370b8f ;  /* 0x32370b8f670c7836 */ /* 0x000fe40000000000 */
[----:B------:R-:W-:-:S03]  /*0720*/  IMAD.HI.U32 R7, R9, -0x326172a9, RZ ;  /* 0xcd9e8d5709077827 */ /* 0x000fc600078e00ff */
[----:B------:R-:W-:Y:S01]  /*0730*/  LOP3.LUT R6, R12, R11, R6, 0x96, !PT ;  /* 0x0000000b0c067212 */ /* 0x000fe200078e9606 */
[----:B------:R-:W-:Y:S01]  /*0740*/  IMAD R11, R5, -0x2daee0ad, RZ ;  /* 0xd2511f53050b7824 */ /* 0x000fe200078e02ff */
[----:B------:R-:W-:Y:S01]  /*0750*/  LOP3.LUT R7, R8, R10, R7, 0x96, !PT ;  /* 0x0000000a08077212 */ /* 0x000fe200078e9607 */
[----:B------:R-:W-:Y:S01]  /*0760*/  IMAD R8, R9, -0x326172a9, RZ ;  /* 0xcd9e8d5709087824 */ /* 0x000fe200078e02ff */
[----:B------:R-:W-:Y:S01]  /*0770*/  IADD3 R12, PT, PT, R103, -0x126145ec, RZ ;  /* 0xed9eba14670c7810 */ /* 0x000fe20007ffe0ff */
[----:B------:R-:W-:-:S04]  /*0780*/  IMAD.HI.U32 R5, R6, -0x326172a9, RZ ;  /* 0xcd9e8d5706057827 */ /* 0x000fc800078e00ff */
[----:B------:R-:W-:Y:S02]  /*0790*/  VIADD R9, R102, 0x78dde6e4 ;  /* 0x78dde6e466097836 */ /* 0x000fe40000000000 */
[----:B------:R-:W-:-:S03]  /*07a0*/  IMAD.HI.U32 R10, R7, -0x2daee0ad, RZ ;  /* 0xd2511f53070a7827 */ /* 0x000fc600078e00ff */
[----:B------:R-:W-:Y:S01]  /*07b0*/  LOP3.LUT R5, R9, R8, R5, 0x96, !PT ;  /* 0x0000000809057212 */ /* 0x000fe200078e9605 */
[----:B------:R-:W-:Y:S01]  /*07c0*/  IMAD R9, R6, -0x326172a9, RZ ;  /* 0xcd9e8d5706097824 */ /* 0x000fe200078e02ff */
[----:B------:R-:W-:Y:S01]  /*07d0*/  LOP3.LUT R10, R12, R11, R10, 0x96, !PT ;  /* 0x0000000b0c0a7212 */ /* 0x000fe200078e960a */
[----:B------:R-:W-:Y:S01]  /*07e0*/  IMAD R12, R7, -0x2daee0ad, RZ ;  /* 0xd2511f53070c7824 */ /* 0x000fe200078e02ff */
[----:B------:R-:W-:Y:S01]  /*07f0*/  IADD3 R8, PT, PT, R102, 0x1715609d, RZ ;  /* 0x1715609d66087810 */ /* 0x000fe20007ffe0ff */
        /* <DEDUP_REMOVED lines=30> */
[----:B------:R-:W-:Y:S01]  /*09e0*/  VIADD R5, R103, 0x96a522ad ;  /* 0x96a522ad67057836 */ /* 0x000fe20000000000 */
[----:B------:R-:W-:Y:S01]  /*09f0*/  IADD3 R8, PT, PT, R102, -0x700cb87f, RZ ;  /* 0x8ff3478166087810 */ /* 0x000fe20007ffe0ff */
[----:B------:R-:W-:-:S04]  /*0a00*/  IMAD.HI.U32 R125, R7, -0x2daee0ad, RZ ;  /* 0xd2511f53077d7827 */ /* 0x000fc800078e00ff */
[----:B------:R-:W-:Y:S01]  /*0a10*/  IMAD R10, R10, -0x326172a9, RZ ;  /* 0xcd9e8d570a0a7824 */ /* 0x000fe200078e02ff */
[----:B------:R-:W-:Y:S01]  /*0a20*/  LOP3.LUT R125, R5, R6, R125, 0x96, !PT ;  /* 0x00000006057d7212 */ /* 0x000fe200078e967d */
[----:B------:R-:W-:-:S04]  /*0a30*/  IMAD.HI.U32 R127, R9, -0x326172a9, RZ ;  /* 0xcd9e8d57097f7827 */ /* 0x000fc800078e00ff */
[----:B------:R-:W-:Y:S01]  /*0a40*/  HFMA2 R5, -RZ, RZ, 0, 0 ;  /* 0x00000000ff057431 */ /* 0x000fe200000001ff */
[----:B------:R-:W-:Y:S01]  /*0a50*/  P2R R6, PR, RZ, 0x1 ;  /* 0x00000001ff067803 */ /* 0x000fe20000000000 */
[----:B------:R-:W-:Y:S01]  /*0a60*/  IMAD R126, R9, -0x326172a9, RZ ;  /* 0xcd9e8d57097e7824 */ /* 0x000fe200078e02ff */
[----:B------:R-:W-:Y:S01]  /*0a70*/  LOP3.LUT R127, R8, R10, R127, 0x96, !PT ;  /* 0x0000000a087f7212 */ /* 0x000fe200078e967f */
[----:B-1234-:R-:W-:-:S07]  /*0a80*/  IMAD R136, R7, -0x2daee0ad, RZ ;  /* 0xd2511f5307887824 */ /* 0x01efce00078e02ff */
.L_x_7855:
[----:B------:R-:W-:Y:S01]  /*0a90*/  ISETP.NE.AND P1, PT, R6, RZ, PT ;  /* 0x000000ff0600720c */ /* 0x000fe20003f25270 */
        /* <DEDUP_REMOVED lines=18> */
[----:B------:R-:W-:-:S02]  /*0bc0*/  IADD3 R96, PT, PT, R102, 0x1715609d, RZ ;  /* 0x1715609d66607810 */ /* 0x000fc40007ffe0ff */
[----:B------:R-:W-:Y:S01]  /*0bd0*/  MOV R16, 0x2f800000 ;  /* 0x2f80000000107802 */ /* 0x000fe20000000f00 */
[----:B--2---:R-:W-:-:S08]  /*0be0*/  @P1 HADD2.F32 R15, -RZ, R10.H0_H0 ;  /* 0x2000000aff0f1230 */ /* 0x004fd00000004100 */
        /* <DEDUP_REMOVED lines=15> */
.L_x_45636:
[----:B------:R-:W-:Y:S05]  /*0ce0*/  BRX R10 -0xcf0                                         (*"BRANCH_TARGETS .L_x_45637,.L_x_45638,.L_x_45639"*) ;  /* 0xfffffff00ac47949 */ /* 0x000fea000383ffff */
.L_x_45639:
[----:B------:R-:W-:Y:S01]  /*0cf0*/  IADD3 R10, PT, PT, R92, 0x1, RZ ;  /* 0x000000015c0a7810 */ /* 0x000fe20007ffe0ff */
[----:B------:R-:W-:Y:S01]  /*0d00*/  IMAD.MOV.U32 R98, RZ, RZ, R136 ;  /* 0x000000ffff627224 */ /* 0x000fe200078e0088 */
[----:B------:R-:W-:Y:S01]  /*0d10*/  MOV R9, R127 ;  /* 0x0000007f00097202 */ /* 0x000fe20000000f00 */
[----:B------:R-:W-:Y:S06]  /*0d20*/  BRA `(.L_x_7447) ;  /* 0x0000000400247947 */ /* 0x000fec0003800000 */
.L_x_45637:
[----:B------:R-:W-:Y:S01]  /*0d30*/  IMAD.MOV.U32 R98, RZ, RZ, R136 ;  /* 0x000000ffff627224 */ /* 0x000fe200078e0088 */
[----:B------:R-:W-:Y:S01]  /*0d40*/  MOV R10, 0x3 ;  /* 0x00000003000a7802 */ /* 0x000fe20000000f00 */
[----:B------:R-:W-:Y:S01]  /*0d50*/  IMAD.MOV.U32 R9, RZ, RZ, R125 ;  /* 0x000000ffff097224 */ /* 0x000fe200078e007d */
[----:B------:R-:W-:Y:S06]  /*0d60*/  BRA `(.L_x_7447) ;  /* 0x0000000400147947 */ /* 0x000fec0003800000 */
.L_x_45638:
        /* <DEDUP_REMOVED lines=13> */
.L_x_7449:
[----:B------:R-:W-:Y:S05]  /*0e40*/  BSYNC.RECONVERGENT B1 ;  /* 0x0000000000017941 */ /* 0x000fea0003800200 */
.L_x_7448:
        /* <DEDUP_REMOVED lines=49> */
[----:B------:R-:W-:-:S04]  /*1160*/  IMAD.WIDE.U32 R98, R98, -0x2daee0ad, RZ ;  /* 0xd2511f5362627825 */ /* 0x000fc800078e00ff */
[----:B------:R-:W-:Y:S01]  /*1170*/  VIADD R9, R102, 0x8ff34781 ;  /* 0x8ff3478166097836 */ /* 0x000fe20000000000 */
[----:B------:R-:W-:Y:S01]  /*1180*/  LOP3.LUT R125, R125, R10, R99, 0x96, !PT ;  /* 0x0000000a7d7d7212 */ /* 0x000fe200078e9663 */
[----:B------:R-:W-:-:S03]  /*1190*/  HFMA2 R10, -RZ, RZ, 0, 0 ;  /* 0x00000000ff0a7431 */ /* 0x000fc600000001ff */
[----:B------:R-:W-:Y:S01]  /*11a0*/  LOP3.LUT R127, R9, R12, R127, 0x96, !PT ;  /* 0x0000000c097f7212 */ /* 0x000fe200078e967f */
[----:B------:R-:W-:-:S07]  /*11b0*/  IMAD.MOV.U32 R9, RZ, RZ, R136 ;  /* 0x000000ffff097224 */ /* 0x000fce00078e0088 */
.L_x_7447:
[----:B------:R-:W-:Y:S05]  /*11c0*/  BSYNC.RECONVERGENT B0 ;  /* 0x0000000000007941 */ /* 0x000fea0003800200 */
.L_x_7446:
[----:B------:R-:W-:Y:S01]  /*11d0*/  I2FP.F32.U32 R9, R9 ;  /* 0x0000000900097245 */ /* 0x000fe20000201000 */
[----:B-----5:R-:W-:Y:S01]  /*11e0*/  HADD2.F32 R12, -RZ, R88.H0_H0 ;  /* 0x20000058ff0c7230 */ /* 0x020fe20000004100 */
[----:B------:R-:W-:Y:S01]  /*11f0*/  ISETP.NE.AND P2, PT, R10, 0x1, PT ;  /* 0x000000010a00780c */ /* 0x000fe20003f45270 */
[----:B------:R-:W-:Y:S01]  /*1200*/  IMAD.U32 R17, RZ, RZ, UR14 ;  /* 0x0000000eff117e24 */ /* 0x000fe2000f8e00ff */
[----:B------:R-:W-:Y:S01]  /*1210*/  MOV R18, UR13 ;  /* 0x0000000d00127c02 */ /* 0x000fe20008000f00 */
[----:B------:R-:W-:Y:S01]  /*1220*/  FFMA.FTZ R9, R9, R16, 1.1641532182693481445e-10 ;  /* 0x2f00000009097423 */ /* 0x000fe20000010010 */
[----:B------:R-:W-:Y:S01]  /*1230*/  FMUL.FTZ R12, R12, R15 ;  /* 0x0000000f0c0c7220 */ /* 0x000fe20000410000 */
[----:B------:R-:W-:Y:S01]  /*1240*/  HADD2.F32 R20, -RZ, R44.H0_H0 ;  /* 0x2000002cff147230 */ /* 0x000fe20000004100 */
[----:B------:R-:W-:Y:S01]  /*1250*/  BSSY.RECONVERGENT B0, `(.L_x_7450) ;  /* 0x0000059000007945 */ /* 0x000fe20003800200 */
[----:B------:R-:W-:Y:S02]  /*1260*/  HADD2.F32 R22, -RZ, R24.H0_H0 ;  /* 0x20000018ff167230 */ /* 0x000fe40000004100 */
[----:B------:R-:W-:Y:S01]  /*1270*/  FMUL.FTZ R12, R12, R17 ;  /* 0x000000110c0c7220 */ /* 0x000fe20000410000 */
[----:B------:R-:W-:-:S02]  /*1280*/  FSETP.GTU.FTZ.AND P1, PT, R9, R18, PT ;  /* 0x000000120900720b */ /* 0x000fc40003f3c000 */
[----:B------:R-:W-:Y:S02]  /*1290*/  MOV R11, R126 ;  /* 0x0000007e000b7202 */ /* 0x000fe40000000f00 */
[----:B------:R-:W-:Y:S01]  /*12a0*/  FSEL R9, R12, RZ, !P1 ;  /* 0x000000ff0c097208 */ /* 0x000fe20004800000 */
[----:B------:R-:W-:Y:S01]  /*12b0*/  IMAD.MOV.U32 R12, RZ, RZ, 0x2 ;  /* 0x00000002ff0c7424 */ /* 0x000fe200078e00ff */
        /* <DEDUP_REMOVED lines=12> */
.L_x_7452:
        /* <DEDUP_REMOVED lines=13> */
.L_x_7454:
[----:B------:R-:W-:Y:S05]  /*1450*/  BSYNC.RECONVERGENT B1 ;  /* 0x0000000000017941 */ /* 0x000fea0003800200 */
.L_x_7453:
[----:B------:R-:W-:Y:S01]  /*1460*/  IMAD.WIDE.U32 R12, R4, -0x326172a9, RZ ;  /* 0xcd9e8d57040c7825 */ /* 0x000fe200078e00ff */
[----:B------:R-:W-:Y:S02]  /*1470*/  LOP3.LUT R92, R5, R11, R103, 0x96, !PT ;  /* 0x0000000b055c7212 */ /* 0x000fe400078e9667 */
[C---:B------:R-:W-:Y:S01]  /*1480*/  IADD3 R11, PT, PT, R102.reuse, -0x61c88647, RZ ;  /* 0x9e3779b9660b7810 */ /* 0x040fe20007ffe0ff */
[----:B------:R-:W-:Y:S01]  /*1490*/  VIADD R19, R102, 0x3c6ef372 ;  /* 0x3c6ef37266137836 */ /* 0x000fe20000000000 */
        /* <DEDUP_REMOVED lines=50> */
[----:B------:R-:W-:Y:S01]  /*17c0*/  IMAD.MOV.U32 R98, RZ, RZ, R20 ;  /* 0x000000ffff627224 */ /* 0x000fe200078e0014 */
[----:B------:R-:W-:-:S07]  /*17d0*/  LOP3.LUT R125, R125, R10, R21, 0x96, !PT ;  /* 0x0000000a7d7d7212 */ /* 0x000fce00078e9615 */
.L_x_7451:
[----:B------:R-:W-:Y:S05]  /*17e0*/  BSYNC.RECONVERGENT B0 ;  /* 0x0000000000007941 */ /* 0x000fea0003800200 */
.L_x_7450:
        /* <DEDUP_REMOVED lines=25> */
.L_x_7457:
        /* <DEDUP_REMOVED lines=13> */
.L_x_7459:
[----:B------:R-:W-:Y:S05]  /*1a50*/  BSYNC.RECONVERGENT B1 ;  /* 0x0000000000017941 */ /* 0x000fea0003800200 */
.L_x_7458:
[----:B------:R-:W-:Y:S01]  /*1a60*/  IMAD.WIDE.U32 R20, R4, -0x326172a9, RZ ;  /* 0xcd9e8d5704147825 */ /* 0x000fe200078e00ff */
[----:B------:R-:W-:Y:S02]  /*1a70*/  LOP3.LUT R94, R5, R13, R103, 0x96, !PT ;  /* 0x0000000d055e7212 */ /* 0x000fe400078e9667 */
[----:B------:R-:W-:Y:S01]  /*1a80*/  IADD3 R11, PT, PT, R102, -0x61c88647, RZ ;  /* 0x9e3779b9660b7810 */ /* 0x000fe20007ffe0ff */
        /* <DEDUP_REMOVED lines=28> */
[----:B------:R-:W-:-:S05]  /*1c50*/  VIADD R11, R103, 0xa9066899 ;  /* 0xa9066899670b7836 */ /* 0x000fca0000000000 */
[----:B------:R-:W-:Y:S01]  /*1c60*/  LOP3.LUT R11, R11, R12, R93, 0x96, !PT ;  /* 0x0000000c0b0b7212 */ /* 0x000fe200078e965d */
[----:B------:R-:W-:-:S04]  /*1c70*/  IMAD.WIDE.U32 R12, R13, -0x2daee0ad, RZ ;  /* 0xd2511f530d0c7825 */ /* 0x000fc800078e00ff */
[----:B------:R-:W-:Y:S01]  /*1c80*/  IMAD.WIDE.U32 R20, R11, -0x326172a9, RZ ;  /* 0xcd9e8d570b147825 */ /* 0x000fe200078e00ff */
[----:B------:R-:W-:Y:S02]  /*1c90*/  IADD3 R11, PT, PT, R102, -0x4ab325aa, RZ ;  /* 0xb54cda56660b7810 */ /* 0x000fe40007ffe0ff */
[----:B------:R-:W-:Y:S02]  /*1ca0*/  LOP3.LUT R95, R23, R92, R13, 0x96, !PT ;  /* 0x0000005c175f7212 */ /* 0x000fe400078e960d */
[----:B------:R-:W-:-:S03]  /*1cb0*/  LOP3.LUT R11, R11, R94, R21, 0x96, !PT ;  /* 0x0000005e0b0b7212 */ /* 0x000fc600078e9615 */
        /* <DEDUP_REMOVED lines=13> */
[----:B------:R-:W-:Y:S02]  /*1d90*/  HFMA2 R13, -RZ, RZ, 0, 0 ;  /* 0x00000000ff0d7431 */ /* 0x000fe400000001ff */
[----:B------:R-:W-:Y:S01]  /*1da0*/  IMAD.WIDE.U32 R92, R11, -0x2daee0ad, RZ ;  /* 0xd2511f530b5c7825 */ /* 0x000fe200078e00ff */
[----:B------:R-:W-:-:S03]  /*1db0*/  MOV R11, R98 ;  /* 0x00000062000b7202 */ /* 0x000fc60000000f00 */
[----:B------:R-:W-:Y:S01]  /*1dc0*/  IMAD.MOV.U32 R98, RZ, RZ, R92 ;  /* 0x000000ffff627224 */ /* 0x000fe200078e005c */
[----:B------:R-:W-:-:S07]  /*1dd0*/  LOP3.LUT R125, R125, R12, R93, 0x96, !PT ;  /* 0x0000000c7d7d7212 */ /* 0x000fce00078e965d */
.L_x_7456:
[----:B------:R-:W-:Y:S05]  /*1de0*/  BSYNC.RECONVERGENT B0 ;  /* 0x0000000000007941 */ /* 0x000fea0003800200 */
.L_x_7455:
        /* <DEDUP_REMOVED lines=9> */
[----:B------:R-:W-:-:S04]  /*1e80*/  FSETP.GTU.FTZ.AND P1, PT, R11, R18, PT ;  /* 0x000000120b00720b */ /* 0x000fc80003f3c000 */
[----:B------:R-:W-:Y:S02]  /*1e90*/  FSEL R11, R12, RZ, !P1 ;  /* 0x000000ff0c0b7208 */ /* 0x000fe40004800000 */
[----:B------:R-:W-:Y:S02]  /*1ea0*/  PLOP3.LUT P1, PT, P1, PT, PT, 0x8, 0x80 ;  /* 0x000000000080781c */ /* 0x000fe40000f2e170 */
[----:B------:R-:W-:Y:S01]  /*1eb0*/  MOV R12, R126 ;  /* 0x0000007e000c7202 */ /* 0x000fe20000000f00 */
        /* <DEDUP_REMOVED lines=11> */
.L_x_7462:
        /* <DEDUP_REMOVED lines=13> */
.L_x_7464:
[----:B------:R-:W-:Y:S05]  /*2040*/  BSYNC.RECONVERGENT B1 ;  /* 0x0000000000017941 */ /* 0x000fea0003800200 */
.L_x_7463:
        /* <DEDUP_REMOVED lines=52> */
[----:B------:R-:W-:-:S05]  /*2390*/  IMAD.WIDE.U32 R92, R19, -0x2daee0ad, RZ ;  /* 0xd2511f53135c7825 */ /* 0x000fca00078e00ff */
[----:B------:R-:W-:Y:S02]  /*23a0*/  LOP3.LUT R125, R125, R12, R93, 0x96, !PT ;  /* 0x0000000c7d7d7212 */ /* 0x000fe400078e965d */
[----:B------:R-:W-:Y:S01]  /*23b0*/  MOV R12, R98 ;  /* 0x00000062000c7202 */ /* 0x000fe20000000f00 */
[----:B------:R-:W-:-:S07]  /*23c0*/  IMAD.MOV.U32 R98, RZ, RZ, R92 ;  /* 0x000000ffff627224 */ /* 0x000fce00078e005c */
.L_x_7461:
[----:B------:R-:W-:Y:S05]  /*23d0*/  BSYNC.RECONVERGENT B0 ;  /* 0x0000000000007941 */ /* 0x000fea0003800200 */
.L_x_7460:
        /* <DEDUP_REMOVED lines=9> */
[----:B------:R-:W-:Y:S01]  /*2470*/  FSETP.GTU.FTZ.AND P2, PT, R13, R18, PT ;  /* 0x000000120d00720b */ /* 0x000fe20003f5c000 */
[----:B------:R-:W-:-:S03]  /*2480*/  HADD2.F32 R13, -RZ, R45.H1_H1 ;  /* 0x3000002dff0d7230 */ /* 0x000fc60000004100 */
        /* <DEDUP_REMOVED lines=13> */
.L_x_7467:
        /* <DEDUP_REMOVED lines=13> */
.L_x_7469:
[----:B------:R-:W-:Y:S05]  /*2630*/  BSYNC.RECONVERGENT B1 ;  /* 0x0000000000017941 */ /* 0x000fea0003800200 */
.L_x_7468:
        /* <DEDUP_REMOVED lines=25> */
[----:B------:R-:W-:-:S04]  /*27d0*/  LOP3.LUT R13, R13, R94, R89, 0x96, !PT ;  /* 0x0000005e0d0d7212 */ /* 0x000fc800078e9659 */
[----:B------:R-:W-:Y:S01]  /*27e0*/  LOP3.LUT R19, R19, R92, R21, 0x96, !PT ;  /* 0x0000005c13137212 */ /* 0x000fe200078e9615 */
[----:B------:R-:W-:-:S04]  /*27f0*/  IMAD.WIDE.U32 R92, R13, -0x2daee0ad, RZ ;  /* 0xd2511f530d5c7825 */ /* 0x000fc800078e00ff */
[----:B------:R-:W-:Y:S02]  /*2800*/  VIADD R13, R103, 0xa9066899 ;  /* 0xa9066899670d7836 */ /* 0x000fe40000000000 */
[----:B------:R-:W-:Y:S01]  /*2810*/  IMAD.WIDE.U32 R94, R19, -0x326172a9, RZ ;  /* 0xcd9e8d57135e7825 */ /* 0x000fe200078e00ff */
[----:B------:R-:W-:Y:S02]  /*2820*/  IADD3 R19, PT, PT, R103, -0x24c28bd8, RZ ;  /* 0xdb3d742867137810 */ /* 0x000fe40007ffe0ff */
[----:B------:R-:W-:Y:S02]  /*2830*/  LOP3.LUT R13, R13, R20, R93, 0x96, !PT ;  /* 0x000000140d0d7212 */ /* 0x000fe400078e965d */
[----:B------:R-:W-:-:S03]  /*2840*/  LOP3.LUT R21, R96, R88, R95, 0x96, !PT ;  /* 0x0000005860157212 */ /* 0x000fc600078e965f */
        /* <DEDUP_REMOVED lines=9> */
[----:B------:R-:W-:-:S03]  /*28e0*/  LOP3.LUT R21, R14, R88, R95, 0x96, !PT ;  /* 0x000000580e157212 */ /* 0x000fc600078e965f */
[----:B------:R-:W-:-:S04]  /*28f0*/  IMAD.WIDE.U32 R88, R13, -0x326172a9, RZ ;  /* 0xcd9e8d570d587825 */ /* 0x000fc800078e00ff */
[----:B------:R-:W-:-:S04]  /*2900*/  IMAD.WIDE.U32 R20, R21, -0x2daee0ad, RZ ;  /* 0xd2511f5315147825 */ /* 0x000fc800078e00ff */
[----:B------:R-:W-:Y:S01]  /*2910*/  VIADD R13, R102, 0xf1bbcdc8 ;  /* 0xf1bbcdc8660d7836 */ /* 0x000fe20000000000 */
[----:B------:R-:W-:Y:S01]  /*2920*/  LOP3.LUT R19, R19, R92, R21, 0x96, !PT ;  /* 0x0000005c13137212 */ /* 0x000fe200078e9615 */
[----:B------:R-:W-:-:S03]  /*2930*/  HFMA2 R21, -RZ, RZ, 0, 0 ;  /* 0x00000000ff157431 */ /* 0x000fc600000001ff */
[----:B------:R-:W-:Y:S01]  /*2940*/  LOP3.LUT R13, R13, R94, R89, 0x96, !PT ;  /* 0x0000005e0d0d7212 */ /* 0x000fe200078e9659 */
[----:B------:R-:W-:Y:S01]  /*2950*/  IMAD.WIDE.U32 R126, R19, -0x326172a9, RZ ;  /* 0xcd9e8d57137e7825 */ /* 0x000fe200078e00ff */
[----:B------:R-:W-:-:S03]  /*2960*/  IADD3 R19, PT, PT, R102, -0x700cb87f, RZ ;  /* 0x8ff3478166137810 */ /* 0x000fc60007ffe0ff */
[----:B------:R-:W-:Y:S01]  /*2970*/  IMAD.WIDE.U32 R92, R13, -0x2daee0ad, RZ ;  /* 0xd2511f530d5c7825 */ /* 0x000fe200078e00ff */
[----:B------:R-:W-:Y:S02]  /*2980*/  MOV R13, R98 ;  /* 0x00000062000d7202 */ /* 0x000fe40000000f00 */
[----:B------:R-:W-:Y:S01]  /*2990*/  LOP3.LUT R127, R19, R88, R127, 0x96, !PT ;  /* 0x00000058137f7212 */ /* 0x000fe200078e967f */
[----:B------:R-:W-:Y:S01]  /*29a0*/  IMAD.MOV.U32 R98, RZ, RZ, R92 ;  /* 0x000000ffff627224 */ /* 0x000fe200078e005c */
[----:B------:R-:W-:-:S07]  /*29b0*/  LOP3.LUT R125, R125, R20, R93, 0x96, !PT ;  /* 0x000000147d7d7212 */ /* 0x000fce00078e965d */
.L_x_7466:
[----:B------:R-:W-:Y:S05]  /*29c0*/  BSYNC.RECONVERGENT B0 ;  /* 0x0000000000007941 */ /* 0x000fea0003800200 */
.L_x_7465:
        /* <DEDUP_REMOVED lines=24> */
.L_x_7472:
        /* <DEDUP_REMOVED lines=13> */
.L_x_7474:
[----:B------:R-:W-:Y:S05]  /*2c20*/  BSYNC.RECONVERGENT B1 ;  /* 0x0000000000017941 */ /* 0x000fea0003800200 */
.L_x_7473:
        /* <DEDUP_REMOVED lines=49> */
[----:B------:R-:W-:Y:S01]  /*2f40*/  LOP3.LUT R19, R19, R94, R89, 0x96, !PT ;  /* 0x0000005e13137212 */ /* 0x000fe200078e9659 */
[----:B------:R-:W-:Y:S01]  /*2f50*/  HFMA2 R89, -RZ, RZ, 0, 0 ;  /* 0x00000000ff597431 */ /* 0x000fe200000001ff */
[----:B------:R-:W-:-:S03]  /*2f60*/  LOP3.LUT R127, R21, R88, R127, 0x96, !PT ;  /* 0x00000058157f7212 */ /* 0x000fc600078e967f */
[----:B------:R-:W-:Y:S01]  /*2f70*/  IMAD.WIDE.U32 R92, R19, -0x2daee0ad, RZ ;  /* 0xd2511f53135c7825 */ /* 0x000fe200078e00ff */
[----:B------:R-:W-:-:S03]  /*2f80*/  MOV R19, R98 ;  /* 0x0000006200137202 */ /* 0x000fc60000000f00 */
[----:B------:R-:W-:Y:S01]  /*2f90*/  IMAD.MOV.U32 R98, RZ, RZ, R92 ;  /* 0x000000ffff627224 */ /* 0x000fe200078e005c */
[----:B------:R-:W-:-:S07]  /*2fa0*/  LOP3.LUT R125, R125, R20, R93, 0x96, !PT ;  /* 0x000000147d7d7212 */ /* 0x000fce00078e965d */
.L_x_7471:
[----:B------:R-:W-:Y:S05]  /*2fb0*/  BSYNC.RECONVERGENT B0 ;  /* 0x0000000000007941 */ /* 0x000fea0003800200 */
.L_x_7470:
        /* <DEDUP_REMOVED lines=24> */
.L_x_7477:
        /* <DEDUP_REMOVED lines=13> */
.L_x_7479:
[----:B------:R-:W-:Y:S05]  /*3210*/  BSYNC.RECONVERGENT B1 ;  /* 0x0000000000017941 */ /* 0x000fea0003800200 */
.L_x_7478:
        /* <DEDUP_REMOVED lines=56> */
.L_x_7476:
[----:B------:R-:W-:Y:S05]  /*35a0*/  BSYNC.RECONVERGENT B0 ;  /* 0x0000000000007941 */ /* 0x000fea0003800200 */
.L_x_7475:
        /* <DEDUP_REMOVED lines=24> */
.L_x_7482:
        /* <DEDUP_REMOVED lines=15> */
.L_x_7484:
[----:B------:R-:W-:Y:S05]  /*3820*/  BSYNC.RECONVERGENT B1 ;  /* 0x0000000000017941 */ /* 0x000fea0003800200 */
.L_x_7483:
[----:B------:R-:W-:Y:S01]  /*3830*/  IMAD.WIDE.U32 R92, R4, -0x326172a9, RZ ;  /* 0xcd9e8d57045c7825 */ /* 0x000fe200078e00ff */
[----:B------:R-:W-:-:S03]  /*3840*/  LOP3.LUT R100, R5, R89, R103, 0x96, !PT ;  /* 0x0000005905647212 */ /* 0x000fc600078e9667 */
[----:B------:R-:W-:Y:S01]  /*3850*/  HFMA2 R116, -RZ, RZ, 0, 0 ;  /* 0x00000000ff747431 */ /* 0x000fe200000001ff */
        /* <DEDUP_REMOVED lines=30> */
[----:B------:R-:W-:Y:S02]  /*3a40*/  LOP3.LUT R94, R21, R104, R93, 0x96, !PT ;  /* 0x00000068155e7212 */ /* 0x000fe400078e965d */
[----:B------:R-:W-:Y:S02]  /*3a50*/  IADD3 R21, PT, PT, R102, -0x4ab325aa, RZ ;  /* 0xb54cda5666157810 */ /* 0x000fe40007ffe0ff */
[----:B------:R-:W-:Y:S01]  /*3a60*/  LOP3.LUT R101, R23, R92, R89, 0x96, !PT ;  /* 0x0000005c17657212 */ /* 0x000fe200078e9659 */
[----:B------:R-:W-:-:S05]  /*3a70*/  IMAD.WIDE.U32 R94, R94, -0x326172a9, RZ ;  /* 0xcd9e8d575e5e7825 */ /* 0x000fca00078e00ff */
        /* <DEDUP_REMOVED lines=9> */
[----:B------:R-:W-:-:S03]  /*3b10*/  LOP3.LUT R126, R93, R92, R89, 0x96, !PT ;  /* 0x0000005c5d7e7212 */ /* 0x000fc600078e9659 */
[----:B------:R-:W-:Y:S02]  /*3b20*/  VIADD R21, R102, 0xf1bbcdc8 ;  /* 0xf1bbcdc866157836 */ /* 0x000fe40000000000 */
[----:B------:R-:W-:-:S03]  /*3b30*/  IMAD.WIDE.U32 R126, R126, -0x326172a9, RZ ;  /* 0xcd9e8d577e7e7825 */ /* 0x000fc600078e00ff */
[----:B------:R-:W-:Y:S02]  /*3b40*/  LOP3.LUT R92, R21, R100, R95, 0x96, !PT ;  /* 0x00000064155c7212 */ /* 0x000fe400078e965f */
[----:B------:R-:W-:-:S03]  /*3b50*/  IADD3 R21, PT, PT, R102, -0x700cb87f, RZ ;  /* 0x8ff3478166157810 */ /* 0x000fc60007ffe0ff */
[----:B------:R-:W-:Y:S01]  /*3b60*/  IMAD.WIDE.U32 R92, R92, -0x2daee0ad, RZ ;  /* 0xd2511f535c5c7825 */ /* 0x000fe200078e00ff */
[----:B------:R-:W-:Y:S02]  /*3b70*/  LOP3.LUT R127, R21, R94, R127, 0x96, !PT ;  /* 0x0000005e157f7212 */ /* 0x000fe400078e967f */
[----:B------:R-:W-:Y:S01]  /*3b80*/  MOV R21, R98 ;  /* 0x0000006200157202 */ /* 0x000fe20000000f00 */
[----:B------:R-:W-:Y:S01]  /*3b90*/  IMAD.MOV.U32 R98, RZ, RZ, R92 ;  /* 0x000000ffff627224 */ /* 0x000fe200078e005c */
[----:B------:R-:W-:-:S07]  /*3ba0*/  LOP3.LUT R125, R125, R88, R93, 0x96, !PT ;  /* 0x000000587d7d7212 */ /* 0x000fce00078e965d */
.L_x_7481:
[----:B------:R-:W-:Y:S05]  /*3bb0*/  BSYNC.RECONVERGENT B0 ;  /* 0x0000000000007941 */ /* 0x000fea0003800200 */
.L_x_7480:
[----:B------:R-:W-:Y:S01]  /*3bc0*/  I2FP.F32.U32 R21, R21 ;  /* 0x0000001500157245 */ /* 0x000fe20000201000 */
[----:B------:R-:W-:Y:S01]  /*3bd0*/  HADD2.F32 R88, -RZ, R91.H1_H1 ;  /* 0x3000005bff587230 */ /* 0x000fe20000004100 */
[----:B------:R-:W-:Y:S01]  /*3be0*/  F2FP.F16.F32.PACK_AB R90, R19, R13 ;  /* 0x0000000d135a723e */ /* 0x000fe200000000ff */
[----:B------:R-:W-:Y:S02]  /*3bf0*/  HADD2.F32 R89, -RZ, R47.H1_H1 ;  /* 0x3000002fff597230 */ /* 0x000fe40000004100 */
        /* <DEDUP_REMOVED lines=12> */
.L_x_7445:
        /* <DEDUP_REMOVED lines=16> */
.L_x_7488:
        /* <DEDUP_REMOVED lines=13> */
.L_x_7490:
[----:B------:R-:W-:Y:S05]  /*3e90*/  BSYNC.RECONVERGENT B1 ;  /* 0x0000000000017941 */ /* 0x000fea0003800200 */
.L_x_7489:
        /* <DEDUP_REMOVED lines=40> */
[----:B------:R-:W-:Y:S02]  /*4120*/  IADD3 R9, PT, PT, R103, 0x1fd5c5a3, RZ ;  /* 0x1fd5c5a367097810 */ /* 0x000fe40007ffe0ff */
[----:B------:R-:W-:Y:S02]  /*4130*/  LOP3.LUT R11, R14, R12, R21, 0x96, !PT ;  /* 0x0000000c0e0b7212 */ /* 0x000fe400078e9615 */
[----:B------:R-:W-:-:S03]  /*4140*/  LOP3.LUT R9, R9, R10, R19, 0x96, !PT ;  /* 0x0000000a09097212 */ /* 0x000fc600078e9613 */
        /* <DEDUP_REMOVED lines=9> */
[----:B------:R-:W-:Y:S02]  /*41e0*/  HFMA2 R11, -RZ, RZ, 0, 0 ;  /* 0x00000000ff0b7431 */ /* 0x000fe400000001ff */
[----:B------:R-:W-:Y:S01]  /*41f0*/  IMAD.MOV.U32 R9, RZ, RZ, R136 ;  /* 0x000000ffff097224 */ /* 0x000fe200078e0088 */
[----:B------:R-:W-:-:S07]  /*4200*/  LOP3.LUT R125, R125, R10, R99, 0x96, !PT ;  /* 0x0000000a7d7d7212 */ /* 0x000fce00078e9663 */
.L_x_7487:
[----:B------:R-:W-:Y:S05]  /*4210*/  BSYNC.RECONVERGENT B0 ;  /* 0x0000000000007941 */ /* 0x000fea0003800200 */
.L_x_7486:
        /* <DEDUP_REMOVED lines=8> */
[----:B------:R-:W-:Y:S02]  /*42a0*/  BSSY.RECONVERGENT B0, `(.L_x_7491) ;  /* 0x0000058000007945 */ /* 0x000fe40003800200 */
[----:B------:R-:W-:Y:S01]  /*42b0*/  FMUL.FTZ R10, R10, R17 ;  /* 0x000000110a0a7220 */ /* 0x000fe20000410000 */
[----:B------:R-:W-:-:S04]  /*42c0*/  FSETP.GTU.FTZ.AND P1, PT, R9, R18, PT ;  /* 0x000000120900720b */ /* 0x000fc80003f3c000 */
[----:B------:R-:W-:Y:S02]  /*42d0*/  FSEL R9, R10, RZ, !P1 ;  /* 0x000000ff0a097208 */ /* 0x000fe40004800000 */
[----:B------:R-:W-:Y:S02]  /*42e0*/  PLOP3.LUT P1, PT, P1, PT, PT, 0x8, 0x80 ;  /* 0x000000000080781c */ /* 0x000fe40000f2e170 */
[----:B------:R-:W-:Y:S01]  /*42f0*/  MOV R10, R126 ;  /* 0x0000007e000a7202 */ /* 0x000fe20000000f00 */
[----:B------:R-:W-:Y:S01]  /*4300*/  FMUL.FTZ R9, R9, R12 ;  /* 0x0000000c09097220 */ /* 0x000fe20000410000 */
        /* <DEDUP_REMOVED lines=11> */
.L_x_7493:
        /* <DEDUP_REMOVED lines=13> */
.L_x_7495:
[----:B------:R-:W-:Y:S05]  /*4490*/  BSYNC.RECONVERGENT B1 ;  /* 0x0000000000017941 */ /* 0x000fea0003800200 */
.L_x_7494:
        /* <DEDUP_REMOVED lines=53> */
[----:B------:R-:W-:Y:S02]  /*47f0*/  LOP3.LUT R125, R125, R10, R21, 0x96, !PT ;  /* 0x0000000a7d7d7212 */ /* 0x000fe400078e9615 */
[----:B------:R-:W-:Y:S01]  /*4800*/  MOV R10, R98 ;  /* 0x00000062000a7202 */ /* 0x000fe20000000f00 */
[----:B------:R-:W-:-:S07]  /*4810*/  IMAD.MOV.U32 R98, RZ, RZ, R20 ;  /* 0x000000ffff627224 */ /* 0x000fce00078e0014 */
.L_x_7492:
[----:B------:R-:W-:Y:S05]  /*4820*/  BSYNC.RECONVERGENT B0 ;  /* 0x0000000000007941 */ /* 0x000fea0003800200 */
.L_x_7491:
        /* <DEDUP_REMOVED lines=24> */
.L_x_7498:
        /* <DEDUP_REMOVED lines=13> */
.L_x_7500:
[----:B------:R-:W-:Y:S05]  /*4a80*/  BSYNC.RECONVERGENT B1 ;  /* 0x0000000000017941 */ /* 0x000fea0003800200 */
.L_x_7499:
        /* <DEDUP_REMOVED lines=56> */
.L_x_7497:
[----:B------:R-:W-:Y:S05]  /*4e10*/  BSYNC.RECONVERGENT B0 ;  /* 0x0000000000007941 */ /* 0x000fea0003800200 */
.L_x_7496:
        /* <DEDUP_REMOVED lines=23> */
.L_x_7503:
        /* <DEDUP_REMOVED lines=13> */
.L_x_7505:
[----:B------:R-:W-:Y:S05]  /*5060*/  BSYNC.RECONVERGENT B1 ;  /* 0x0000000000017941 */ /* 0x000fea0003800200 */
.L_x_7504:
        /* <DEDUP_REMOVED lines=50> */
[----:B------:R-:W-:-:S03]  /*5390*/  LOP3.LUT R127, R13, R20, R127, 0x96, !PT ;  /* 0x000000140d7f7212 */ /* 0x000fc600078e967f */
[----:B------:R-:W-:-:S04]  /*53a0*/  IMAD.WIDE.U32 R92, R19, -0x2daee0ad, RZ ;  /* 0xd2511f53135c7825 */ /* 0x000fc800078e00ff */
[----:B------:R-:W-:Y:S01]  /*53b0*/  HFMA2 R19, -RZ, RZ, 0, 0 ;  /* 0x00000000ff137431 */ /* 0x000fe200000001ff */
[----:B------:R-:W-:Y:S02]  /*53c0*/  LOP3.LUT R125, R125, R12, R93, 0x96, !PT ;  /* 0x0000000c7d7d7212 */ /* 0x000fe400078e965d */
[----:B------:R-:W-:Y:S01]  /*53d0*/  MOV R12, R98 ;  /* 0x00000062000c7202 */ /* 0x000fe20000000f00 */
[----:B------:R-:W-:-:S07]  /*53e0*/  IMAD.MOV.U32 R98, RZ, RZ, R92 ;  /* 0x000000ffff627224 */ /* 0x000fce00078e005c */
.L_x_7502:
[----:B------:R-:W-:Y:S05]  /*53f0*/  BSYNC.RECONVERGENT B0 ;  /* 0x0000000000007941 */ /* 0x000fea0003800200 */
.L_x_7501:
        /* <DEDUP_REMOVED lines=23> */
.L_x_7508:
        /* <DEDUP_REMOVED lines=13> */
.L_x_7510:
[----:B------:R-:W-:Y:S05]  /*5640*/  BSYNC.RECONVERGENT B1 ;  /* 0x0000000000017941 */ /* 0x000fea0003800200 */
.L_x_7509:
        /* <DEDUP_REMOVED lines=56> */
.L_x_7507:
[----:B------:R-:W-:Y:S05]  /*59d0*/  BSYNC.RECONVERGENT B0 ;  /* 0x0000000000007941 */ /* 0x000fea0003800200 */
.L_x_7506:
        /* <DEDUP_REMOVED lines=23> */
.L_x_7513:
        /* <DEDUP_REMOVED lines=13> */
.L_x_7515:
[----:B------:R-:W-:Y:S05]  /*5c20*/  BSYNC.RECONVERGENT B1 ;  /* 0x0000000000017941 */ /* 0x000fea0003800200 */
.L_x_7514:
        /* <DEDUP_REMOVED lines=56> */
.L_x_7512:
[----:B------:R-:W-:Y:S05]  /*5fb0*/  BSYNC.RECONVERGENT B0 ;  /* 0x0000000000007941 */ /* 0x000fea0003800200 */
.L_x_7511:
        /* <DEDUP_REMOVED lines=9> */
[----:B------:R-:W-:Y:S01]  /*6050*/  FSEL R19, R90, RZ, !P4 ;  /* 0x000000ff5a137208 */ /* 0x000fe20006000000 */
[----:B------:R-:W-:Y:S01]  /*6060*/  IMAD.MOV.U32 R90, RZ, RZ, 0x2 ;  /* 0x00000002ff5a7424 */ /* 0x000fe200078e00ff */
        /* <DEDUP_REMOVED lines=12> */
.L_x_7518:
        /* <DEDUP_REMOVED lines=13> */
.L_x_7520:
[----:B------:R-:W-:Y:S05]  /*6200*/  BSYNC.RECONVERGENT B1 ;  /* 0x0000000000017941 */ /* 0x000fea0003800200 */
.L_x_7519:
        /* <DEDUP_REMOVED lines=38> */
[----:B------:R-:W-:Y:S02]  /*6470*/  VIADD R89, R103, 0x1fd5c5a3 ;  /* 0x1fd5c5a367597836 */ /* 0x000fe40000000000 */
[----:B------:R-:W-:-:S04]  /*6480*/  IMAD.WIDE.U32 R94, R95, -0x326172a9, RZ ;  /* 0xcd9e8d575f5e7825 */ /* 0x000fc800078e00ff */
        /* <DEDUP_REMOVED lines=13> */
[----:B------:R-:W-:Y:S02]  /*6560*/  LOP3.LUT R125, R125, R20, R93, 0x96, !PT ;  /* 0x000000147d7d7212 */ /* 0x000fe400078e965d */
[----:B------:R-:W-:Y:S01]  /*6570*/  MOV R20, R98 ;  /* 0x0000006200147202 */ /* 0x000fe20000000f00 */
[----:B------:R-:W-:-:S07]  /*6580*/  IMAD.MOV.U32 R98, RZ, RZ, R92 ;  /* 0x000000ffff627224 */ /* 0x000fce00078e005c */
.L_x_7517:
[----:B------:R-:W-:Y:S05]  /*6590*/  BSYNC.RECONVERGENT B0 ;  /* 0x0000000000007941 */ /* 0x000fea0003800200 */
.L_x_7516:
        /* <DEDUP_REMOVED lines=23> */
.L_x_7523:
        /* <DEDUP_REMOVED lines=15> */
.L_x_7525:
[----:B------:R-:W-:Y:S05]  /*6800*/  BSYNC.RECONVERGENT B1 ;  /* 0x0000000000017941 */ /* 0x000fea0003800200 */
.L_x_7524:
        /* <DEDUP_REMOVED lines=52> */
[----:B------:R-:W-:Y:S01]  /*6b50*/  IMAD.WIDE.U32 R94, R21, -0x2daee0ad, RZ ;  /* 0xd2511f53155e7825 */ /* 0x000fe200078e00ff */
[----:B------:R-:W-:-:S03]  /*6b60*/  MOV R21, R98 ;  /* 0x0000006200157202 */ /* 0x000fc60000000f00 */
[----:B------:R-:W-:Y:S01]  /*6b70*/  IMAD.MOV.U32 R98, RZ, RZ, R94 ;  /* 0x000000ffff627224 */ /* 0x000fe200078e005e */
[----:B------:R-:W-:-:S07]  /*6b80*/  LOP3.LUT R125, R125, R88, R95, 0x96, !PT ;  /* 0x000000587d7d7212 */ /* 0x000fce00078e965f */
.L_x_7522:
[----:B------:R-:W-:Y:S05]  /*6b90*/  BSYNC.RECONVERGENT B0 ;  /* 0x0000000000007941 */ /* 0x000fea0003800200 */
.L_x_7521:
[----:B------:R-:W-:Y:S01]  /*6ba0*/  I2FP.F32.U32 R21, R21 ;  /* 0x0000001500157245 */ /* 0x000fe20000201000 */
[----:B------:R-:W-:Y:S01]  /*6bb0*/  HADD2.F32 R88, -RZ, R91.H1_H1 ;  /* 0x3000005bff587230 */ /* 0x000fe20000004100 */
[----:B------:R-:W-:Y:S01]  /*6bc0*/  F2FP.F16.F32.PACK_AB R89, R12, R11 ;  /* 0x0000000b0c59723e */ /* 0x000fe200000000ff */
[----:B------:R-:W-:Y:S02]  /*6bd0*/  HADD2.F32 R90, -RZ, R47.H1_H1 ;  /* 0x3000002fff5a7230 */ /* 0x000fe40000004100 */
[----:B------:R-:W-:Y:S01]  /*6be0*/  FFMA.FTZ R21, R21, R16, 1.1641532182693481445e-10 ;  /* 0x2f00000015157423 */ /* 0x000fe20000010010 */
[----:B------:R-:W-:-:S04]  /*6bf0*/  FMUL.FTZ R88, R88, R15 ;  /* 0x0000000f58587220 */ /* 0x000fc80000410000 */
        /* <DEDUP_REMOVED lines=8> */
.L_x_7485:
        /* <DEDUP_REMOVED lines=9> */
[----:B------:R-:W-:Y:S01]  /*6d10*/  SEL R92, RZ, 0x100, !P5 ;  /* 0x00000100ff5c7807 */ /* 0x000fe20006800000 */
[----:B------:R-:W2:Y:S01]  /*6d20*/  @P0 LDC.64 R112, c[0x0][0x3a0] ;  /* 0x0000e800ff700b82 */ /* 0x000ea20000000a00 */
[----:B------:R-:W-:Y:S02]  /*6d30*/  LOP3.LUT R115, R115, R95, R94, 0xfe, !PT ;  /* 0x0000005f73737212 */ /* 0x000fe400078efe5e */
[----:B------:R-:W-:Y:S02]  /*6d40*/  SEL R114, RZ, 0x1, !P3 ;  /* 0x00000001ff727807 */ /* 0x000fe40005800000 */
[----:B------:R-:W-:Y:S01]  /*6d50*/  LOP3.LUT R92, R92, R22, R93, 0xfe, !PT ;  /* 0x000000165c5c7212 */ /* 0x000fe200078efe5d */
[C---:B------:R-:W-:Y:S01]  /*6d60*/  VIADD R22, R8.reuse, 0x20 ;  /* 0x0000002008167836 */ /* 0x040fe20000000000 */
        /* <DEDUP_REMOVED lines=28> */
.L_x_7529:
        /* <DEDUP_REMOVED lines=13> */
.L_x_7531:
[----:B------:R-:W-:Y:S05]  /*7000*/  BSYNC.RECONVERGENT B1 ;  /* 0x0000000000017941 */ /* 0x000fea0003800200 */
.L_x_7530:
        /* <DEDUP_REMOVED lines=52> */
[----:B------:R-:W-:Y:S01]  /*7350*/  IMAD.MOV.U32 R90, RZ, RZ, RZ ;  /* 0x000000ffff5a7224 */ /* 0x000fe200078e00ff */
[----:B------:R-:W-:Y:S02]  /*7360*/  LOP3.LUT R125, R125, R88, R115, 0x96, !PT ;  /* 0x000000587d7d7212 */ /* 0x000fe400078e9673 */
[----:B------:R-:W-:-:S07]  /*7370*/  MOV R88, R98 ;  /* 0x0000006200587202 */ /* 0x000fce0000000f00 */
.L_x_7528:
[----:B------:R-:W-:Y:S05]  /*7380*/  BSYNC.RECONVERGENT B0 ;  /* 0x0000000000007941 */ /* 0x000fea0003800200 */
.L_x_7527:
[----:B------:R-:W-:Y:S01]  /*7390*/  I2FP.F32.U32 R89, R88 ;  /* 0x0000005800597245 */ /* 0x000fe20000201000 */
[----:B-----5:R-:W-:Y:S01]  /*73a0*/  HADD2.F32 R88, -RZ, R92.H0_H0 ;  /* 0x2000005cff587230 */ /* 0x020fe20000004100 */
[----:B------:R-:W-:Y:S01]  /*73b0*/  ISETP.NE.AND P2, PT, R90, 0x1, PT ;  /* 0x000000015a00780c */ /* 0x000fe20003f45270 */
[----:B------:R-:W-:Y:S01]  /*73c0*/  HADD2.F32 R91, -RZ, R24.H0_H0 ;  /* 0x20000018ff5b7230 */ /* 0x000fe20000004100 */
[----:B------:R-:W-:Y:S01]  /*73d0*/  BSSY.RECONVERGENT B0, `(.L_x_7532) ;  /* 0x000005b000007945 */ /* 0x000fe20003800200 */
[----:B------:R-:W-:Y:S01]  /*73e0*/  FFMA.FTZ R89, R89, R16, 1.1641532182693481445e-10 ;  /* 0x2f00000059597423 */ /* 0x000fe20000010010 */
[----:B------:R-:W-:-:S04]  /*73f0*/  FMUL.FTZ R88, R88, R15 ;  /* 0x0000000f58587220 */ /* 0x000fc80000410000 */
[----:B------:R-:W-:Y:S01]  /*7400*/  FMUL.FTZ R88, R88, R17 ;  /* 0x0000001158587220 */ /* 0x000fe20000410000 */
[----:B------:R-:W-:Y:S01]  /*7410*/  FSETP.GTU.FTZ.AND P1, PT, R89, R18, PT ;  /* 0x000000125900720b */ /* 0x000fe20003f3c000 */
[----:B------:R-:W-:-:S03]  /*7420*/  HADD2.F32 R89, -RZ, R40.H0_H0 ;  /* 0x20000028ff597230 */ /* 0x000fc60000004100 */
[----:B------:R-:W-:Y:S02]  /*7430*/  FSEL R88, R88, RZ, !P1 ;  /* 0x000000ff58587208 */ /* 0x000fe40004800000 */
[----:B------:R-:W-:-:S03]  /*7440*/  PLOP3.LUT P1, PT, P1, PT, PT, 0x8, 0x80 ;  /* 0x000000000080781c */ /* 0x000fc60000f2e170 */
[----:B------:R-:W-:Y:S01]  /*7450*/  FFMA.FTZ R98, R88, R89, R91 ;  /* 0x0000005958627223 */ /* 0x000fe2000001005b */
[----:B------:R-:W-:Y:S01]  /*7460*/  HFMA2 R91, -RZ, RZ, 0, 1.1920928955078125e-07 ;  /* 0x00000002ff5b7431 */ /* 0x000fe200000001ff */
[----:B------:R-:W-:Y:S01]  /*7470*/  P2R R115, PR, RZ, 0x2 ;  /* 0x00000002ff737803 */ /* 0x000fe20000000000 */
        /* <DEDUP_REMOVED lines=10> */
.L_x_7534:
        /* <DEDUP_REMOVED lines=13> */
.L_x_7536:
[----:B------:R-:W-:Y:S05]  /*75f0*/  BSYNC.RECONVERGENT B1 ;  /* 0x0000000000017941 */ /* 0x000fea0003800200 */
.L_x_7535:
[----:B------:R-:W-:Y:S01]  /*7600*/  IMAD.WIDE.U32 R90, R4, -0x326172a9, RZ ;  /* 0xcd9e8d57045a7825 */ /* 0x000fe200078e00ff */
[----:B------:R-:W-:Y:S02]  /*7610*/  LOP3.LUT R108, R5, R89, R103, 0x96, !PT ;  /* 0x00000059056c7212 */ /* 0x000fe400078e9667 */
[C---:B------:R-:W-:Y:S01]  /*7620*/  IADD3 R99, PT, PT, R102.reuse, 0x3c6ef372, RZ ;  /* 0x3c6ef37266637810 */ /* 0x040fe20007ffe0ff */
[----:B------:R-:W-:Y:S01]  /*7630*/  VIADD R89, R102, 0x9e3779b9 ;  /* 0x9e3779b966597836 */ /* 0x000fe20000000000 */
[----:B------:R-:W-:Y:S01]  /*7640*/  LOP3.LUT R100, R3, R91, R102, 0x96, !PT ;  /* 0x0000005b03647212 */ /* 0x000fe200078e9666 */
[----:B------:R-:W-:Y:S01]  /*7650*/  IMAD.WIDE.U32 R108, R108, -0x326172a9, RZ ;  /* 0xcd9e8d576c6c7825 */ /* 0x000fe200078e00ff */
[C---:B------:R-:W-:Y:S02]  /*7660*/  IADD3 R91, PT, PT, R103.reuse, -0x4498517b, RZ ;  /* 0xbb67ae85675b7810 */ /* 0x040fe40007ffe0ff */
[----:B------:R-:W-:Y:S01]  /*7670*/  IADD3 R125, PT, PT, R103, -0x695add53, RZ ;  /* 0x96a522ad677d7810 */ /* 0x000fe20007ffe0ff */
        /* <DEDUP_REMOVED lines=41> */
[----:B------:R-:W-:Y:S02]  /*7910*/  IMAD.MOV.U32 R91, RZ, RZ, RZ ;  /* 0x000000ffff5b7224 */ /* 0x000fe400078e00ff */
[----:B------:R-:W-:-:S04]  /*7920*/  IMAD.WIDE.U32 R126, R101, -0x326172a9, RZ ;  /* 0xcd9e8d57657e7825 */ /* 0x000fc800078e00ff */
[----:B------:R-:W-:Y:S01]  /*7930*/  IMAD.WIDE.U32 R100, R99, -0x2daee0ad, RZ ;  /* 0xd2511f5363647825 */ /* 0x000fe200078e00ff */
[----:B------:R-:W-:-:S04]  /*7940*/  LOP3.LUT R127, R89, R90, R127, 0x96, !PT ;  /* 0x0000005a597f7212 */ /* 0x000fc800078e967f */
[----:B------:R-:W-:Y:S01]  /*7950*/  LOP3.LUT R125, R125, R88, R101, 0x96, !PT ;  /* 0x000000587d7d7212 */ /* 0x000fe200078e9665 */
[----:B------:R-:W-:Y:S01]  /*7960*/  IMAD.MOV.U32 R88, RZ, RZ, R114 ;  /* 0x000000ffff587224 */ /* 0x000fe200078e0072 */
[----:B------:R-:W-:-:S07]  /*7970*/  MOV R114, R100 ;  /* 0x0000006400727202 */ /* 0x000fce0000000f00 */
.L_x_7533:
[----:B------:R-:W-:Y:S05]  /*7980*/  BSYNC.RECONVERGENT B0 ;  /* 0x0000000000007941 */ /* 0x000fea0003800200 */
.L_x_7532:
        /* <DEDUP_REMOVED lines=25> */
.L_x_7539:
        /* <DEDUP_REMOVED lines=13> */
.L_x_7541:
[----:B------:R-:W-:Y:S05]  /*7bf0*/  BSYNC.RECONVERGENT B1 ;  /* 0x0000000000017941 */ /* 0x000fea0003800200 */
.L_x_7540:
        /* <DEDUP_REMOVED lines=56> */
.L_x_7538:
[----:B------:R-:W-:Y:S05]  /*7f80*/  BSYNC.RECONVERGENT B0 ;  /* 0x0000000000007941 */ /* 0x000fea0003800200 */
.L_x_7537:
        /* <DEDUP_REMOVED lines=24> */
.L_x_7544:
        /* <DEDUP_REMOVED lines=13> */
.L_x_7546:
[----:B------:R-:W-:Y:S05]  /*81e0*/  BSYNC.RECONVERGENT B1 ;  /* 0x0000000000017941 */ /* 0x000fea0003800200 */
.L_x_7545:
        /* <DEDUP_REMOVED lines=23> */
[C---:B------:R-:W-:Y:S02]  /*8360*/  IADD3 R91, PT, PT, R103.reuse, -0x126145ec, RZ ;  /* 0xed9eba14675b7810 */ /* 0x040fe40007ffe0ff */
[----:B------:R-:W-:Y:S01]  /*8370*/  IADD3 R101, PT, PT, R103, 0x1fd5c5a3, RZ ;  /* 0x1fd5c5a367657810 */ /* 0x000fe20007ffe0ff */
        /* <DEDUP_REMOVED lines=28> */
[----:B------:R-:W-:Y:S02]  /*8540*/  MOV R114, R88 ;  /* 0x0000005800727202 */ /* 0x000fe40000000f00 */
[----:B------:R-:W-:Y:S01]  /*8550*/  LOP3.LUT R127, R91, R112, R127, 0x96, !PT ;  /* 0x000000705b7f7212 */ /* 0x000fe200078e967f */
[----:B------:R-:W-:-:S07]  /*8560*/  IMAD.MOV.U32 R91, RZ, RZ, RZ ;  /* 0x000000ffff5b7224 */ /* 0x000fce00078e00ff */
.L_x_7543:
[----:B------:R-:W-:Y:S05]  /*8570*/  BSYNC.RECONVERGENT B0 ;  /* 0x0000000000007941 */ /* 0x000fea0003800200 */
.L_x_7542:
        /* <DEDUP_REMOVED lines=24> */
.L_x_7549:
        /* <DEDUP_REMOVED lines=13> */
.L_x_7551:
[----:B------:R-:W-:Y:S05]  /*87d0*/  BSYNC.RECONVERGENT B1 ;  /* 0x0000000000017941 */ /* 0x000fea0003800200 */
.L_x_7550:
        /* <DEDUP_REMOVED lines=56> */
.L_x_7548:
[----:B------:R-:W-:Y:S05]  /*8b60*/  BSYNC.RECONVERGENT B0 ;  /* 0x0000000000007941 */ /* 0x000fea0003800200 */
.L_x_7547:
        /* <DEDUP_REMOVED lines=9> */
[----:B------:R-:W-:Y:S01]  /*8c00*/  FSETP.GTU.FTZ.AND P3, PT, R89, R18, PT ;  /* 0x000000125900720b */ /* 0x000fe20003f7c000 */
[----:B------:R-:W-:-:S03]  /*8c10*/  HADD2.F32 R89, -RZ, R42.H0_H0 ;  /* 0x2000002aff597230 */ /* 0x000fc60000004100 */
        /* <DEDUP_REMOVED lines=13> */
.L_x_7554:
        /* <DEDUP_REMOVED lines=13> */
.L_x_7556:
[----:B------:R-:W-:Y:S05]  /*8dc0*/  BSYNC.RECONVERGENT B1 ;  /* 0x0000000000017941 */ /* 0x000fea0003800200 */
.L_x_7555:
        /* <DEDUP_REMOVED lines=13> */
[----:B------:R-:W-:Y:S01]  /*8ea0*/  IMAD.WIDE.U32 R112, R109, -0x326172a9, RZ ;  /* 0xcd9e8d576d707825 */ /* 0x000fe200078e00ff */
[----:B------:R-:W-:Y:S02]  /*8eb0*/  IADD3 R109, PT, PT, R103, -0x56f99767, RZ ;  /* 0xa9066899676d7810 */ /* 0x000fe40007ffe0ff */
        /* <DEDUP_REMOVED lines=25> */
[----:B------:R-:W-:Y:S02]  /*9050*/  IADD3 R89, PT, PT, R103, 0x1fd5c5a3, RZ ;  /* 0x1fd5c5a367597810 */ /* 0x000fe40007ffe0ff */
        /* <DEDUP_REMOVED lines=12> */
[----:B------:R-:W-:Y:S01]  /*9120*/  LOP3.LUT R125, R125, R88, R91, 0x96, !PT ;  /* 0x000000587d7d7212 */ /* 0x000fe200078e965b */
[----:B------:R-:W-:Y:S01]  /*9130*/  IMAD.MOV.U32 R88, RZ, RZ, R114 ;  /* 0x000000ffff587224 */ /* 0x000fe200078e0072 */
[----:B------:R-:W-:-:S07]  /*9140*/  MOV R114, R90 ;  /* 0x0000005a00727202 */ /* 0x000fce0000000f00 */
.L_x_7553:
[----:B------:R-:W-:Y:S05]  /*9150*/  BSYNC.RECONVERGENT B0 ;  /* 0x0000000000007941 */ /* 0x000fea0003800200 */
.L_x_7552:
        /* <DEDUP_REMOVED lines=24> */
.L_x_7559:
        /* <DEDUP_REMOVED lines=13> */
.L_x_7561:
[----:B------:R-:W-:Y:S05]  /*93b0*/  BSYNC.RECONVERGENT B1 ;  /* 0x0000000000017941 */ /* 0x000fea0003800200 */
.L_x_7560:
        /* <DEDUP_REMOVED lines=51> */
[----:B------:R-:W-:-:S04]  /*96f0*/  LOP3.LUT R127, R89, R116, R127, 0x96, !PT ;  /* 0x00000074597f7212 */ /* 0x000fc800078e967f */
[----:B------:R-:W-:Y:S01]  /*9700*/  LOP3.LUT R125, R125, R88, R91, 0x96, !PT ;  /* 0x000000587d7d7212 */ /* 0x000fe200078e965b */
[----:B------:R-:W-:Y:S01]  /*9710*/  IMAD.MOV.U32 R88, RZ, RZ, R114 ;  /* 0x000000ffff587224 */ /* 0x000fe200078e0072 */
[----:B------:R-:W-:Y:S01]  /*9720*/  MOV R114, R90 ;  /* 0x0000005a00727202 */ /* 0x000fe20000000f00 */
[----:B------:R-:W-:-:S07]  /*9730*/  IMAD.MOV.U32 R90, RZ, RZ, RZ ;  /* 0x000000ffff5a7224 */ /* 0x000fce00078e00ff */
.L_x_7558:
[----:B------:R-:W-:Y:S05]  /*9740*/  BSYNC.RECONVERGENT B0 ;  /* 0x0000000000007941 */ /* 0x000fea0003800200 */
.L_x_7557:
        /* <DEDUP_REMOVED lines=24> */
.L_x_7564:
        /* <DEDUP_REMOVED lines=15> */
.L_x_7566:
[----:B------:R-:W-:Y:S05]  /*99c0*/  BSYNC.RECONVERGENT B1 ;  /* 0x0000000000017941 */ /* 0x000fea0003800200 */
.L_x_7565:
        /* <DEDUP_REMOVED lines=55> */
[----:B------:R-:W-:-:S07]  /*9d40*/  MOV R114, R90 ;  /* 0x0000005a00727202 */ /* 0x000fce0000000f00 */
.L_x_7563:
[----:B------:R-:W-:Y:S05]  /*9d50*/  BSYNC.RECONVERGENT B0 ;  /* 0x0000000000007941 */ /* 0x000fea0003800200 */
.L_x_7562:
        /* <DEDUP_REMOVED lines=16> */
.L_x_7526:
        /* <DEDUP_REMOVED lines=16> */
.L_x_7570:
        /* <DEDUP_REMOVED lines=13> */
.L_x_7572:
[----:B------:R-:W-:Y:S05]  /*a030*/  BSYNC.RECONVERGENT B1 ;  /* 0x0000000000017941 */ /* 0x000fea0003800200 */
.L_x_7571:
        /* <DEDUP_REMOVED lines=55> */
.L_x_7569:
[----:B------:R-:W-:Y:S05]  /*a3b0*/  BSYNC.RECONVERGENT B0 ;  /* 0x0000000000007941 */ /* 0x000fea0003800200 */
.L_x_7568:
[----:B------:R-:W-:Y:S01]  /*a3c0*/  I2FP.F32.U32 R89, R88 ;  /* 0x0000005800597245 */ /* 0x000fe20000201000 */
[----:B-----5:R-:W-:Y:S01]  /*a3d0*/  HADD2.F32 R88, -RZ, R92.H0_H0 ;  /* 0x2000005cff587230 */ /* 0x020fe20000004100 */
[----:B------:R-:W-:Y:S01]  /*a3e0*/  ISETP.NE.AND P2, PT, R90, 0x1, PT ;  /* 0x000000015a00780c */ /* 0x000fe20003f45270 */
[----:B------:R-:W-:Y:S01]  /*a3f0*/  BSSY.RECONVERGENT B0, `(.L_x_7573) ;  /* 0x000005b000007945 */ /* 0x000fe20003800200 */
[----:B------:R-:W-:Y:S02]  /*a400*/  HFMA2 R91, -RZ, RZ, 0, 1.1920928955078125e-07 ;  /* 0x00000002ff5b7431 */ /* 0x000fe400000001ff */
[----:B------:R-:W-:Y:S01]  /*a410*/  FFMA.FTZ R89, R89, R16, 1.1641532182693481445e-10 ;  /* 0x2f00000059597423 */ /* 0x000fe20000010010 */
[----:B------:R-:W-:-:S04]  /*a420*/  FMUL.FTZ R88, R88, R15 ;  /* 0x0000000f58587220 */ /* 0x000fc80000410000 */
[----:B------:R-:W-:Y:S01]  /*a430*/  FMUL.FTZ R88, R88, R17 ;  /* 0x0000001158587220 */ /* 0x000fe20000410000 */
[----:B------:R-:W-:Y:S01]  /*a440*/  FSETP.GTU.FTZ.AND P1, PT, R89, R18, PT ;  /* 0x000000125900720b */ /* 0x000fe20003f3c000 */
[----:B------:R-:W-:-:S03]  /*a450*/  HADD2.F32 R89, -RZ, R40.H0_H0 ;  /* 0x20000028ff597230 */ /* 0x000fc60000004100 */
[----:B------:R-:W-:Y:S01]  /*a460*/  FSEL R98, R88, RZ, !P1 ;  /* 0x000000ff58627208 */ /* 0x000fe20004800000 */
[----:B------:R-:W-:Y:S01]  /*a470*/  IMAD.MOV.U32 R88, RZ, RZ, R126 ;  /* 0x000000ffff587224 */ /* 0x000fe200078e007e */
[----:B------:R-:W-:-:S03]  /*a480*/  PLOP3.LUT P1, PT, P1, PT, PT, 0x8, 0x80 ;  /* 0x000000000080781c */ /* 0x000fc60000f2e170 */
[----:B------:R-:W-:Y:S01]  /*a490*/  FMUL.FTZ R98, R89, R98 ;  /* 0x0000006259627220 */ /* 0x000fe20000410000 */
        /* <DEDUP_REMOVED lines=10> */
.L_x_7575:
        /* <DEDUP_REMOVED lines=13> */
.L_x_7577:
[----:B------:R-:W-:Y:S05]  /*a610*/  BSYNC.RECONVERGENT B1 ;  /* 0x0000000000017941 */ /* 0x000fea0003800200 */
.L_x_7576:
        /* <DEDUP_REMOVED lines=56> */
.L_x_7574:
[----:B------:R-:W-:Y:S05]  /*a9a0*/  BSYNC.RECONVERGENT B0 ;  /* 0x0000000000007941 */ /* 0x000fea0003800200 */
.L_x_7573:
        /* <DEDUP_REMOVED lines=24> */
.L_x_7580:
        /* <DEDUP_REMOVED lines=13> */
.L_x_7582:
[----:B------:R-:W-:Y:S05]  /*ac00*/  BSYNC.RECONVERGENT B1 ;  /* 0x0000000000017941 */ /* 0x000fea0003800200 */
.L_x_7581:
        /* <DEDUP_REMOVED lines=56> */
.L_x_7579:
[----:B------:R-:W-:Y:S05]  /*af90*/  BSYNC.RECONVERGENT B0 ;  /* 0x0000000000007941 */ /* 0x000fea0003800200 */
.L_x_7578:
        /* <DEDUP_REMOVED lines=23> */
.L_x_7585:
        /* <DEDUP_REMOVED lines=13> */
.L_x_7587:
[----:B------:R-:W-:Y:S05]  /*b1e0*/  BSYNC.RECONVERGENT B1 ;  /* 0x0000000000017941 */ /* 0x000fea0003800200 */
.L_x_7586:
        /* <DEDUP_REMOVED lines=56> */
.L_x_7584:
[----:B------:R-:W-:Y:S05]  /*b570*/  BSYNC.RECONVERGENT B0 ;  /* 0x0000000000007941 */ /* 0x000fea0003800200 */
.L_x_7583:
        /* <DEDUP_REMOVED lines=23> */
.L_x_7590:
        /* <DEDUP_REMOVED lines=13> */
.L_x_7592:
[----:B------:R-:W-:Y:S05]  /*b7c0*/  BSYNC.RECONVERGENT B1 ;  /* 0x0000000000017941 */ /* 0x000fea0003800200 */
.L_x_7591:
        /* <DEDUP_REMOVED lines=56> */
.L_x_7589:
[----:B------:R-:W-:Y:S05]  /*bb50*/  BSYNC.RECONVERGENT B0 ;  /* 0x0000000000007941 */ /* 0x000fea0003800200 */
.L_x_7588:
        /* <DEDUP_REMOVED lines=23> */
.L_x_7595:
        /* <DEDUP_REMOVED lines=13> */
.L_x_7597:
[----:B------:R-:W-:Y:S05]  /*bda0*/  BSYNC.RECONVERGENT B1 ;  /* 0x0000000000017941 */ /* 0x000fea0003800200 */
.L_x_7596:
        /* <DEDUP_REMOVED lines=56> */
.L_x_7594:
[----:B------:R-:W-:Y:S05]  /*c130*/  BSYNC.RECONVERGENT B0 ;  /* 0x0000000000007941 */ /* 0x000fea0003800200 */
.L_x_7593:
        /* <DEDUP_REMOVED lines=23> */
.L_x_7600:
        /* <DEDUP_REMOVED lines=13> */
.L_x_7602:
[----:B------:R-:W-:Y:S05]  /*c380*/  BSYNC.RECONVERGENT B1 ;  /* 0x0000000000017941 */ /* 0x000fea0003800200 */
.L_x_7601:
        /* <DEDUP_REMOVED lines=56> */
.L_x_7599:
[----:B------:R-:W-:Y:S05]  /*c710*/  BSYNC.RECONVERGENT B0 ;  /* 0x0000000000007941 */ /* 0x000fea0003800200 */
.L_x_7598:
        /* <DEDUP_REMOVED lines=23> */
.L_x_7605:
        /* <DEDUP_REMOVED lines=15> */
.L_x_7607:
[----:B------:R-:W-:Y:S05]  /*c980*/  BSYNC.RECONVERGENT B1 ;  /* 0x0000000000017941 */ /* 0x000fea0003800200 */
.L_x_7606:
        /* <DEDUP_REMOVED lines=56> */
.L_x_7604:
[----:B------:R-:W-:Y:S05]  /*cd10*/  BSYNC.RECONVERGENT B0 ;  /* 0x0000000000007941 */ /* 0x000fea0003800200 */
.L_x_7603:
[----:B------:R-:W-:Y:S01]  /*cd20*/  I2FP.F32.U32 R89, R88 ;  /* 0x0000005800597245 */ /* 0x000fe20000201000 */
[----:B------:R-:W-:Y:S02]  /*cd30*/  HADD2.F32 R88, -RZ, R95.H1_H1 ;  /* 0x3000005fff587230 */ /* 0x000fe40000004100 */
        /* <DEDUP_REMOVED lines=12> */
.L_x_7567:
[----:B------:R-:W0:Y:S01]  /*ce00*/  @P0 LDC.64 R92, c[0x0][0x3a0] ;  /* 0x0000e800ff5c0b82 */ /* 0x000e220000000a00 */
[----:B------:R-:W-:Y:S02]  /*ce10*/  SEL R116, RZ, 0x10000, !P5 ;  /* 0x00010000ff747807 */ /* 0x000fe40006800000 */
[----:B------:R-:W-:Y:S01]  /*ce20*/  ISETP.NE.AND P5, PT, R120, RZ, PT ;  /* 0x000000ff7800720c */ /* 0x000fe20003fa5270 */
[----:B------:R-:W-:Y:S01]  /*ce30*/  IMAD.WIDE.U32 R120, R22, 0x8, R104 ;  /* 0x0000000816787825 */ /* 0x000fe200078e0068 */
[----:B------:R-:W-:Y:S02]  /*ce40*/  SEL R118, RZ, 0x1000000, !P6 ;  /* 0x01000000ff767807 */ /* 0x000fe40007000000 */
[----:B------:R-:W-:Y:S02]  /*ce50*/  ISETP.NE.AND P6, PT, R115, RZ, PT ;  /* 0x000000ff7300720c */ /* 0x000fe40003fc5270 */
[----:B------:R-:W-:Y:S02]  /*ce60*/  SEL R115, RZ, 0x1000000, !P2 ;  /* 0x01000000ff737807 */ /* 0x000fe40005000000 */
[----:B------:R-:W-:-:S02]  /*ce70*/  SEL R95, RZ, 0x10000, !P1 ;  /* 0x00010000ff5f7807 */ /* 0x000fc40004800000 */
[----:B------:R-:W-:Y:S02]  /*ce80*/  SEL R94, RZ, 0x100, !P5 ;  /* 0x00000100ff5e7807 */ /* 0x000fe40006800000 */
[----:B------:R-:W-:Y:S02]  /*ce90*/  SEL R117, RZ, 0x100, !P4 ;  /* 0x00000100ff757807 */ /* 0x000fe40006000000 */
[----:B------:R-:W-:Y:S02]  /*cea0*/  LOP3.LUT R94, R94, R115, R95, 0xfe, !PT ;  /* 0x000000735e5e7212 */ /* 0x000fe400078efe5f */
[----:B------:R-:W-:Y:S01]  /*ceb0*/  LOP3.LUT R117, R117, R118, R116, 0xfe, !PT ;  /* 0x0000007675757212 */ /* 0x000fe200078efe74 */
[----:B------:R-:W-:Y:S01]  /*cec0*/  IMAD.WIDE.U32 R118, R22, 0x10, R106 ;  /* 0x0000001016767825 */ /* 0x000fe200078e006a */
[----:B------:R-:W-:Y:S02]  /*ced0*/  IADD3 R115, PT, PT, R8, 0x40, RZ ;  /* 0x0000004008737810 */ /* 0x000fe40007ffe0ff */
[----:B------:R-:W-:-:S02]  /*cee0*/  SEL R116, RZ, 0x1, !P3 ;  /* 0x00000001ff747807 */ /* 0x000fc40005800000 */
[----:B------:R-:W-:Y:S01]  /*cef0*/  SEL R95, RZ, 0x1, !P6 ;  /* 0x00000001ff5f7807 */ /* 0x000fe20007000000 */
[----:B0-----:R-:W-:Y:S01]  /*cf00*/  @P0 IMAD.WIDE.U32 R122, R115, 0x10, R92 ;  /* 0x00000010737a0825 */ /* 0x001fe200078e005c */
[----:B------:R-:W-:Y:S01]  /*cf10*/  LOP3.LUT R117, R117, R116, RZ, 0xfc, !PT ;  /* 0x0000007475757212 */ /* 0x000fe200078efcff */
[----:B------:R0:W-:Y:S01]  /*cf20*/  STG.E.128 desc[UR6][R118.64], R88 ;  /* 0x0000005876007986 */ /* 0x0001e2000c101d06 */
        /* <DEDUP_REMOVED lines=22> */
.L_x_7611:
        /* <DEDUP_REMOVED lines=13> */
.L_x_7613:
[----:B------:R-:W-:Y:S05]  /*d160*/  BSYNC.RECONVERGENT B1 ;  /* 0x0000000000017941 */ /* 0x000fea0003800200 */
.L_x_7612:
        /* <DEDUP_REMOVED lines=53> */
[----:B------:R-:W-:Y:S01]  /*d4c0*/  LOP3.LUT R125, R89, R90, R125, 0x96, !PT ;  /* 0x0000005a597d7212 */ /* 0x000fe200078e967d */
[----:B------:R-:W-:-:S07]  /*d4d0*/  HFMA2 R90, -RZ, RZ, 0, 0 ;  /* 0x00000000ff5a7431 */ /* 0x000fce00000001ff */
.L_x_7610:
[----:B------:R-:W-:Y:S05]  /*d4e0*/  BSYNC.RECONVERGENT B0 ;  /* 0x0000000000007941 */ /* 0x000fea0003800200 */
.L_x_7609:
[----:B------:R-:W-:Y:S01]  /*d4f0*/  I2FP.F32.U32 R89, R88 ;  /* 0x0000005800597245 */ /* 0x000fe20000201000 */
[----:B-----5:R-:W-:Y:S01]  /*d500*/  HADD2.F32 R88, -RZ, R92.H0_H0 ;  /* 0x2000005cff587230 */ /* 0x020fe20000004100 */
        /* <DEDUP_REMOVED lines=23> */
.L_x_7616:
        /* <DEDUP_REMOVED lines=13> */
.L_x_7618:
[----:B------:R-:W-:Y:S05]  /*d750*/  BSYNC.RECONVERGENT B1 ;  /* 0x0000000000017941 */ /* 0x000fea0003800200 */
.L_x_7617:
        /* <DEDUP_REMOVED lines=50> */
[----:B------:R-:W-:Y:S02]  /*da80*/  HFMA2 R117, -RZ, RZ, 0, 0 ;  /* 0x00000000ff757431 */ /* 0x000fe400000001ff */
[----:B------:R-:W-:Y:S01]  /*da90*/  IMAD.WIDE.U32 R90, R91, -0x2daee0ad, RZ ;  /* 0xd2511f535b5a7825 */ /* 0x000fe200078e00ff */
[----:B------:R-:W-:-:S04]  /*daa0*/  LOP3.LUT R127, R89, R116, R127, 0x96, !PT ;  /* 0x00000074597f7212 */ /* 0x000fc800078e967f */
[----:B------:R-:W-:Y:S02]  /*dab0*/  LOP3.LUT R125, R125, R88, R91, 0x96, !PT ;  /* 0x000000587d7d7212 */ /* 0x000fe400078e965b */
[----:B------:R-:W-:Y:S01]  /*dac0*/  MOV R88, R124 ;  /* 0x0000007c00587202 */ /* 0x000fe20000000f00 */
[----:B------:R-:W-:-:S07]  /*dad0*/  IMAD.MOV.U32 R124, RZ, RZ, R90 ;  /* 0x000000ffff7c7224 */ /* 0x000fce00078e005a */
.L_x_7615:
[----:B------:R-:W-:Y:S05]  /*dae0*/  BSYNC.RECONVERGENT B0 ;  /* 0x0000000000007941 */ /* 0x000fea0003800200 */
.L_x_7614:
        /* <DEDUP_REMOVED lines=25> */
.L_x_7621:
        /* <DEDUP_REMOVED lines=13> */
.L_x_7623:
[----:B------:R-:W-:Y:S05]  /*dd50*/  BSYNC.RECONVERGENT B1 ;  /* 0x0000000000017941 */ /* 0x000fea0003800200 */
.L_x_7622:
        /* <DEDUP_REMOVED lines=56> */
.L_x_7620:
[----:B------:R-:W-:Y:S05]  /*e0e0*/  BSYNC.RECONVERGENT B0 ;  /* 0x0000000000007941 */ /* 0x000fea0003800200 */
.L_x_7619:
        /* <DEDUP_REMOVED lines=24> */
.L_x_7626:
        /* <DEDUP_REMOVED lines=13> */
.L_x_7628:
[----:B------:R-:W-:Y:S05]  /*e340*/  BSYNC.RECONVERGENT B1 ;  /* 0x0000000000017941 */ /* 0x000fea0003800200 */
.L_x_7627:
        /* <DEDUP_REMOVED lines=56> */
.L_x_7625:
[----:B------:R-:W-:Y:S05]  /*e6d0*/  BSYNC.RECONVERGENT B0 ;  /* 0x0000000000007941 */ /* 0x000fea0003800200 */
.L_x_7624:
        /* <DEDUP_REMOVED lines=24> */
.L_x_7631:
        /* <DEDUP_REMOVED lines=13> */
.L_x_7633:
[----:B------:R-:W-:Y:S05]  /*e930*/  BSYNC.RECONVERGENT B1 ;  /* 0x0000000000017941 */ /* 0x000fea0003800200 */
.L_x_7632:
        /* <DEDUP_REMOVED lines=56> */
.L_x_7630:
[----:B------:R-:W-:Y:S05]  /*ecc0*/  BSYNC.RECONVERGENT B0 ;  /* 0x0000000000007941 */ /* 0x000fea0003800200 */
.L_x_7629:
        /* <DEDUP_REMOVED lines=24> */
.L_x_7636:
        /* <DEDUP_REMOVED lines=13> */
.L_x_7638:
[----:B------:R-:W-:Y:S05]  /*ef20*/  BSYNC.RECONVERGENT B1 ;  /* 0x0000000000017941 */ /* 0x000fea0003800200 */
.L_x_7637:
        /* <DEDUP_REMOVED lines=54> */
[----:B------:R-:W-:Y:S02]  /*f290*/  IMAD.MOV.U32 R124, RZ, RZ, R88 ;  /* 0x000000ffff7c7224 */ /* 0x000fe400078e0058 */
[----:B------:R-:W-:-:S07]  /*f2a0*/  HFMA2 R88, -RZ, RZ, 0, 0 ;  /* 0x00000000ff587431 */ /* 0x000fce00000001ff */
.L_x_7635:
[----:B------:R-:W-:Y:S05]  /*f2b0*/  BSYNC.RECONVERGENT B0 ;  /* 0x0000000000007941 */ /* 0x000fea0003800200 */
.L_x_7634:
        /* <DEDUP_REMOVED lines=24> */
.L_x_7641:
        /* <DEDUP_REMOVED lines=13> */
.L_x_7643:
[----:B------:R-:W-:Y:S05]  /*f510*/  BSYNC.RECONVERGENT B1 ;  /* 0x0000000000017941 */ /* 0x000fea0003800200 */
.L_x_7642:
        /* <DEDUP_REMOVED lines=56> */
.L_x_7640:
[----:B------:R-:W-:Y:S05]  /*f8a0*/  BSYNC.RECONVERGENT B0 ;  /* 0x0000000000007941 */ /* 0x000fea0003800200 */
.L_x_7639:
        /* <DEDUP_REMOVED lines=24> */
.L_x_7646:
        /* <DEDUP_REMOVED lines=15> */
.L_x_7648:
[----:B------:R-:W-:Y:S05]  /*fb20*/  BSYNC.RECONVERGENT B1 ;  /* 0x0000000000017941 */ /* 0x000fea0003800200 */
.L_x_7647:
        /* <DEDUP_REMOVED lines=56> */
.L_x_7645:
[----:B------:R-:W-:Y:S05]  /*feb0*/  BSYNC.RECONVERGENT B0 ;  /* 0x0000000000007941 */ /* 0x000fea0003800200 */
.L_x_7644:
        /* <DEDUP_REMOVED lines=16> */
.L_x_7608:
        /* <DEDUP_REMOVED lines=16> */
.L_x_7652:
        /* <DEDUP_REMOVED lines=13> */
.L_x_7654:
[----:B------:R-:W-:Y:S05]  /*10190*/  BSYNC.RECONVERGENT B1 ;  /* 0x0000000000017941 */ /* 0x000fea0003800200 */
.L_x_7653:
        /* <DEDUP_REMOVED lines=55> */
.L_x_7651:
[----:B------:R-:W-:Y:S05]  /*10510*/  BSYNC.RECONVERGENT B0 ;  /* 0x0000000000007941 */ /* 0x000fea0003800200 */
.L_x_7650:
        /* <DEDUP_REMOVED lines=11> */
[----:B------:R-:W-:Y:S02]  /*105d0*/  PLOP3.LUT P1, PT, P1, PT, PT, 0x8, 0x80 ;  /* 0x000000000080781c */ /* 0x000fe40000f2e170 */
[----:B------:R-:W-:Y:S01]  /*105e0*/  MOV R88, R126 ;  /* 0x0000007e00587202 */ /* 0x000fe20000000f00 */
[----:B------:R-:W-:Y:S01]  /*105f0*/  FMUL.FTZ R114, R89, R114 ;  /* 0x0000007259727220 */ /* 0x000fe20000410000 */
        /* <DEDUP_REMOVED lines=10> */
.L_x_7657:
        /* <DEDUP_REMOVED lines=13> */
.L_x_7659:
[----:B------:R-:W-:Y:S05]  /*10770*/  BSYNC.RECONVERGENT B1 ;  /* 0x0000000000017941 */ /* 0x000fea0003800200 */
.L_x_7658:
        /* <DEDUP_REMOVED lines=56> */
.L_x_7656:
[----:B------:R-:W-:Y:S05]  /*10b00*/  BSYNC.RECONVERGENT B0 ;  /* 0x0000000000007941 */ /* 0x000fea0003800200 */
.L_x_7655:
        /* <DEDUP_REMOVED lines=9> */
[----:B------:R-:W-:Y:S01]  /*10ba0*/  FSEL R116, R92, RZ, !P1 ;  /* 0x000000ff5c747208 */ /* 0x000fe20004800000 */
[----:B------:R-:W-:Y:S01]  /*10bb0*/  IMAD.MOV.U32 R92, RZ, RZ, 0x2 ;  /* 0x00000002ff5c7424 */ /* 0x000fe200078e00ff */
        /* <DEDUP_REMOVED lines=13> */
.L_x_7662:
        /* <DEDUP_REMOVED lines=13> */
.L_x_7664:
[----:B------:R-:W-:Y:S05]  /*10d60*/  BSYNC.RECONVERGENT B1 ;  /* 0x0000000000017941 */ /* 0x000fea0003800200 */
.L_x_7663:
        /* <DEDUP_REMOVED lines=56> */
.L_x_7661:
[----:B------:R-:W-:Y:S05]  /*110f0*/  BSYNC.RECONVERGENT B0 ;  /* 0x0000000000007941 */ /* 0x000fea0003800200 */
.L_x_7660:
        /* <DEDUP_REMOVED lines=23> */
.L_x_7667:
        /* <DEDUP_REMOVED lines=13> */
.L_x_7669:
[----:B------:R-:W-:Y:S05]  /*11340*/  BSYNC.RECONVERGENT B1 ;  /* 0x0000000000017941 */ /* 0x000fea0003800200 */
.L_x_7668:
        /* <DEDUP_REMOVED lines=56> */
.L_x_7666:
[----:B------:R-:W-:Y:S05]  /*116d0*/  BSYNC.RECONVERGENT B0 ;  /* 0x0000000000007941 */ /* 0x000fea0003800200 */
.L_x_7665:
        /* <DEDUP_REMOVED lines=23> */
.L_x_7672:
        /* <DEDUP_REMOVED lines=13> */
.L_x_7674:
[----:B------:R-:W-:Y:S05]  /*11920*/  BSYNC.RECONVERGENT B1 ;  /* 0x0000000000017941 */ /* 0x000fea0003800200 */
.L_x_7673:
        /* <DEDUP_REMOVED lines=56> */
.L_x_7671:
[----:B------:R-:W-:Y:S05]  /*11cb0*/  BSYNC.RECONVERGENT B0 ;  /* 0x0000000000007941 */ /* 0x000fea0003800200 */
.L_x_7670:
        /* <DEDUP_REMOVED lines=23> */
.L_x_7677:
        /* <DEDUP_REMOVED lines=13> */
.L_x_7679:
[----:B------:R-:W-:Y:S05]  /*11f00*/  BSYNC.RECONVERGENT B1 ;  /* 0x0000000000017941 */ /* 0x000fea0003800200 */
.L_x_7678:
        /* <DEDUP_REMOVED lines=56> */
.L_x_7676:
[----:B------:R-:W-:Y:S05]  /*12290*/  BSYNC.RECONVERGENT B0 ;  /* 0x0000000000007941 */ /* 0x000fea0003800200 */
.L_x_7675:
        /* <DEDUP_REMOVED lines=23> */
.L_x_7682:
        /* <DEDUP_REMOVED lines=13> */
.L_x_7684:
[----:B------:R-:W-:Y:S05]  /*124e0*/  BSYNC.RECONVERGENT B1 ;  /* 0x0000000000017941 */ /* 0x000fea0003800200 */
.L_x_7683:
        /* <DEDUP_REMOVED lines=56> */
.L_x_7681:
[----:B------:R-:W-:Y:S05]  /*12870*/  BSYNC.RECONVERGENT B0 ;  /* 0x0000000000007941 */ /* 0x000fea0003800200 */
.L_x_7680:
        /* <DEDUP_REMOVED lines=23> */
.L_x_7687:
        /* <DEDUP_REMOVED lines=15> */
.L_x_7689:
[----:B------:R-:W-:Y:S05]  /*12ae0*/  BSYNC.RECONVERGENT B1 ;  /* 0x0000000000017941 */ /* 0x000fea0003800200 */
.L_x_7688:
        /* <DEDUP_REMOVED lines=56> */
.L_x_7686:
[----:B------:R-:W-:Y:S05]  /*12e70*/  BSYNC.RECONVERGENT B0 ;  /* 0x0000000000007941 */ /* 0x000fea0003800200 */
.L_x_7685:
        /* <DEDUP_REMOVED lines=14> */
.L_x_7649:
[----:B------:R-:W0:Y:S01]  /*12f60*/  @P0 LDC.64 R130, c[0x0][0x3a0] ;  /* 0x0000e800ff820b82 */ /* 0x000e220000000a00 */
[----:B------:R-:W-:Y:S01]  /*12f70*/  SEL R95, RZ, 0x1000000, !P6 ;  /* 0x01000000ff5f7807 */ /* 0x000fe20007000000 */
[----:B------:R-:W-:Y:S01]  /*12f80*/  VIADD R123, R8, 0x60 ;  /* 0x00000060087b7836 */ /* 0x000fe20000000000 */
[----:B------:R-:W-:Y:S01]  /*12f90*/  ISETP.NE.AND P6, PT, R128, RZ, PT ;  /* 0x000000ff8000720c */ /* 0x000fe20003fc5270 */
[----:B------:R-:W-:Y:S01]  /*12fa0*/  IMAD.WIDE.U32 R134, R115, 0x10, R106 ;  /* 0x0000001073867825 */ /* 0x000fe200078e006a */
[----:B------:R-:W-:Y:S02]  /*12fb0*/  SEL R128, RZ, 0x10000, !P5 ;  /* 0x00010000ff807807 */ /* 0x000fe40006800000 */
[----:B------:R-:W-:Y:S01]  /*12fc0*/  ISETP.NE.AND P5, PT, R129, RZ, PT ;  /* 0x000000ff8100720c */ /* 0x000fe20003fa5270 */
[----:B------:R-:W-:Y:S01]  /*12fd0*/  IMAD.WIDE.U32 R132, R115, 0x8, R104 ;  /* 0x0000000873847825 */ /* 0x000fe200078e0068 */
[----:B------:R-:W-:Y:S01]  /*12fe0*/  SEL R129, RZ, 0x100, !P4 ;  /* 0x00000100ff817807 */ /* 0x000fe20006000000 */
[----:B------:R1:W-:Y:S01]  /*12ff0*/  STG.E.128 desc[UR6][R134.64], R88 ;  /* 0x0000005886007986 */ /* 0x0003e2000c101d06 */
[----:B------:R-:W-:-:S02]  /*13000*/  SEL R94, RZ, 0x1000000, !P2 ;  /* 0x01000000ff5e7807 */ /* 0x000fc40005000000 */
[----:B------:R-:W-:Y:S02]  /*13010*/  SEL R93, RZ, 0x10000, !P1 ;  /* 0x00010000ff5d7807 */ /* 0x000fe40004800000 */
[----:B------:R-:W-:Y:S02]  /*13020*/  SEL R92, RZ, 0x100, !P5 ;  /* 0x00000100ff5c7807 */ /* 0x000fe40006800000 */
        /* <DEDUP_REMOVED lines=28> */
.L_x_7693:
        /* <DEDUP_REMOVED lines=13> */
.L_x_7695:
[----:B------:R-:W-:Y:S05]  /*132c0*/  BSYNC.RECONVERGENT B1 ;  /* 0x0000000000017941 */ /* 0x000fea0003800200 */
.L_x_7694:
        /* <DEDUP_REMOVED lines=55> */
.L_x_7692:
[----:B------:R-:W-:Y:S05]  /*13640*/  BSYNC.RECONVERGENT B0 ;  /* 0x0000000000007941 */ /* 0x000fea0003800200 */
.L_x_7691:
        /* <DEDUP_REMOVED lines=25> */
.L_x_7698:
        /* <DEDUP_REMOVED lines=13> */
.L_x_7700:
[----:B------:R-:W-:Y:S05]  /*138b0*/  BSYNC.RECONVERGENT B1 ;  /* 0x0000000000017941 */ /* 0x000fea0003800200 */
.L_x_7699:
        /* <DEDUP_REMOVED lines=56> */
.L_x_7697:
[----:B------:R-:W-:Y:S05]  /*13c40*/  BSYNC.RECONVERGENT B0 ;  /* 0x0000000000007941 */ /* 0x000fea0003800200 */
.L_x_7696:
        /* <DEDUP_REMOVED lines=25> */
.L_x_7703:
        /* <DEDUP_REMOVED lines=13> */
.L_x_7705:
[----:B------:R-:W-:Y:S05]  /*13eb0*/  BSYNC.RECONVERGENT B1 ;  /* 0x0000000000017941 */ /* 0x000fea0003800200 */
.L_x_7704:
        /* <DEDUP_REMOVED lines=56> */
.L_x_7702:
[----:B------:R-:W-:Y:S05]  /*14240*/  BSYNC.RECONVERGENT B0 ;  /* 0x0000000000007941 */ /* 0x000fea0003800200 */
.L_x_7701:
        /* <DEDUP_REMOVED lines=24> */
.L_x_7708:
        /* <DEDUP_REMOVED lines=13> */
.L_x_7710:
[----:B------:R-:W-:Y:S05]  /*144a0*/  BSYNC.RECONVERGENT B1 ;  /* 0x0000000000017941 */ /* 0x000fea0003800200 */
.L_x_7709:
        /* <DEDUP_REMOVED lines=55> */
[----:B------:R-:W-:-:S07]  /*14820*/  MOV R138, R88 ;  /* 0x00000058008a7202 */ /* 0x000fce0000000f00 */
.L_x_7707:
[----:B------:R-:W-:Y:S05]  /*14830*/  BSYNC.RECONVERGENT B0 ;  /* 0x0000000000007941 */ /* 0x000fea0003800200 */
.L_x_7706:
        /* <DEDUP_REMOVED lines=24> */
.L_x_7713:
        /* <DEDUP_REMOVED lines=13> */
.L_x_7715:
[----:B------:R-:W-:Y:S05]  /*14a90*/  BSYNC.RECONVERGENT B1 ;  /* 0x0000000000017941 */ /* 0x000fea0003800200 */
.L_x_7714:
        /* <DEDUP_REMOVED lines=8> */
[----:B------:R-:W-:Y:S02]  /*14b20*/  LOP3.LUT R91, R91, R90, R89, 0x96, !PT ;  /* 0x0000005a5b5b7212 */ /* 0x000fe400078e9659 */
[----:B------:R-:W-:Y:S02]  /*14b30*/  LOP3.LUT R90, R93, R92, R127, 0x96, !PT ;  /* 0x0000005c5d5a7212 */ /* 0x000fe400078e967f */
        /* <DEDUP_REMOVED lines=46> */
.L_x_7712:
[----:B------:R-:W-:Y:S05]  /*14e20*/  BSYNC.RECONVERGENT B0 ;  /* 0x0000000000007941 */ /* 0x000fea0003800200 */
.L_x_7711:
        /* <DEDUP_REMOVED lines=24> */
.L_x_7718:
        /* <DEDUP_REMOVED lines=13> */
.L_x_7720:
[----:B------:R-:W-:Y:S05]  /*15080*/  BSYNC.RECONVERGENT B1 ;  /* 0x0000000000017941 */ /* 0x000fea0003800200 */
.L_x_7719:
        /* <DEDUP_REMOVED lines=56> */
.L_x_7717:
[----:B------:R-:W-:Y:S05]  /*15410*/  BSYNC.RECONVERGENT B0 ;  /* 0x0000000000007941 */ /* 0x000fea0003800200 */
.L_x_7716:
        /* <DEDUP_REMOVED lines=24> */
.L_x_7723:
        /* <DEDUP_REMOVED lines=13> */
.L_x_7725:
[----:B------:R-:W-:Y:S05]  /*15670*/  BSYNC.RECONVERGENT B1 ;  /* 0x0000000000017941 */ /* 0x000fea0003800200 */
.L_x_7724:
        /* <DEDUP_REMOVED lines=56> */
.L_x_7722:
[----:B------:R-:W-:Y:S05]  /*15a00*/  BSYNC.RECONVERGENT B0 ;  /* 0x0000000000007941 */ /* 0x000fea0003800200 */
.L_x_7721:
        /* <DEDUP_REMOVED lines=24> */
.L_x_7728:
        /* <DEDUP_REMOVED lines=15> */
.L_x_7730:
[----:B------:R-:W-:Y:S05]  /*15c80*/  BSYNC.RECONVERGENT B1 ;  /* 0x0000000000017941 */ /* 0x000fea0003800200 */
.L_x_7729:
        /* <DEDUP_REMOVED lines=56> */
.L_x_7727:
[----:B------:R-:W-:Y:S05]  /*16010*/  BSYNC.RECONVERGENT B0 ;  /* 0x0000000000007941 */ /* 0x000fea0003800200 */
.L_x_7726:
        /* <DEDUP_REMOVED lines=16> */
.L_x_7690:
        /* <DEDUP_REMOVED lines=16> */
.L_x_7734:
        /* <DEDUP_REMOVED lines=13> */
.L_x_7736:
[----:B------:R-:W-:Y:S05]  /*162f0*/  BSYNC.RECONVERGENT B1 ;  /* 0x0000000000017941 */ /* 0x000fea0003800200 */
.L_x_7735:
        /* <DEDUP_REMOVED lines=55> */
.L_x_7733:
[----:B------:R-:W-:Y:S05]  /*16670*/  BSYNC.RECONVERGENT B0 ;  /* 0x0000000000007941 */ /* 0x000fea0003800200 */
.L_x_7732:
        /* <DEDUP_REMOVED lines=24> */
.L_x_7739:
        /* <DEDUP_REMOVED lines=13> */
.L_x_7741:
[----:B------:R-:W-:Y:S05]  /*168d0*/  BSYNC.RECONVERGENT B1 ;  /* 0x0000000000017941 */ /* 0x000fea0003800200 */
.L_x_7740:
        /* <DEDUP_REMOVED lines=56> */
.L_x_7738:
[----:B------:R-:W-:Y:S05]  /*16c60*/  BSYNC.RECONVERGENT B0 ;  /* 0x0000000000007941 */ /* 0x000fea0003800200 */
.L_x_7737:
        /* <DEDUP_REMOVED lines=24> */
.L_x_7744:
        /* <DEDUP_REMOVED lines=13> */
.L_x_7746:
[----:B------:R-:W-:Y:S05]  /*16ec0*/  BSYNC.RECONVERGENT B1 ;  /* 0x0000000000017941 */ /* 0x000fea0003800200 */
.L_x_7745:
        /* <DEDUP_REMOVED lines=56> */
.L_x_7743:
[----:B------:R-:W-:Y:S05]  /*17250*/  BSYNC.RECONVERGENT B0 ;  /* 0x0000000000007941 */ /* 0x000fea0003800200 */
.L_x_7742:
        /* <DEDUP_REMOVED lines=23> */
.L_x_7749:
        /* <DEDUP_REMOVED lines=13> */
.L_x_7751:
[----:B------:R-:W-:Y:S05]  /*174a0*/  BSYNC.RECONVERGENT B1 ;  /* 0x0000000000017941 */ /* 0x000fea0003800200 */
.L_x_7750:
        /* <DEDUP_REMOVED lines=56> */
.L_x_7748:
[----:B------:R-:W-:Y:S05]  /*17830*/  BSYNC.RECONVERGENT B0 ;  /* 0x0000000000007941 */ /* 0x000fea0003800200 */
.L_x_7747:
        /* <DEDUP_REMOVED lines=23> */
.L_x_7754:
        /* <DEDUP_REMOVED lines=13> */
.L_x_7756:
[----:B------:R-:W-:Y:S05]  /*17a80*/  BSYNC.RECONVERGENT B1 ;  /* 0x0000000000017941 */ /* 0x000fea0003800200 */
.L_x_7755:
        /* <DEDUP_REMOVED lines=56> */
.L_x_7753:
[----:B------:R-:W-:Y:S05]  /*17e10*/  BSYNC.RECONVERGENT B0 ;  /* 0x0000000000007941 */ /* 0x000fea0003800200 */
.L_x_7752:
        /* <DEDUP_REMOVED lines=23> */
.L_x_7759:
        /* <DEDUP_REMOVED lines=13> */
.L_x_7761:
[----:B------:R-:W-:Y:S05]  /*18060*/  BSYNC.RECONVERGENT B1 ;  /* 0x0000000000017941 */ /* 0x000fea0003800200 */
.L_x_7760:
        /* <DEDUP_REMOVED lines=56> */
.L_x_7758:
[----:B------:R-:W-:Y:S05]  /*183f0*/  BSYNC.RECONVERGENT B0 ;  /* 0x0000000000007941 */ /* 0x000fea0003800200 */
.L_x_7757:
        /* <DEDUP_REMOVED lines=23> */
.L_x_7764:
        /* <DEDUP_REMOVED lines=13> */
.L_x_7766:
[----:B------:R-:W-:Y:S05]  /*18640*/  BSYNC.RECONVERGENT B1 ;  /* 0x0000000000017941 */ /* 0x000fea0003800200 */
.L_x_7765:
        /* <DEDUP_REMOVED lines=56> */
.L_x_7763:
[----:B------:R-:W-:Y:S05]  /*189d0*/  BSYNC.RECONVERGENT B0 ;  /* 0x0000000000007941 */ /* 0x000fea0003800200 */
.L_x_7762:
        /* <DEDUP_REMOVED lines=23> */
.L_x_7769:
        /* <DEDUP_REMOVED lines=15> */
.L_x_7771:
[----:B------:R-:W-:Y:S05]  /*18c40*/  BSYNC.RECONVERGENT B1 ;  /* 0x0000000000017941 */ /* 0x000fea0003800200 */
.L_x_7770:
        /* <DEDUP_REMOVED lines=56> */
.L_x_7768:
[----:B------:R-:W-:Y:S05]  /*18fd0*/  BSYNC.RECONVERGENT B0 ;  /* 0x0000000000007941 */ /* 0x000fea0003800200 */
.L_x_7767:
        /* <DEDUP_REMOVED lines=14> */
.L_x_7731:
[----:B------:R-:W0:Y:S01]  /*190c0*/  @P0 LDC.64 R92, c[0x0][0x3a0] ;  /* 0x0000e800ff5c0b82 */ /* 0x000e220000000a00 */
[----:B------:R-:W-:Y:S01]  /*190d0*/  SEL R140, RZ, 0x10000, !P5 ;  /* 0x00010000ff8c7807 */ /* 0x000fe20006800000 */
[----:B------:R-:W-:Y:S01]  /*190e0*/  IMAD.WIDE.U32 R142, R123, 0x10, R106 ;  /* 0x000000107b8e7825 */ /* 0x000fe200078e006a */
[----:B------:R-:W-:Y:S02]  /*190f0*/  ISETP.NE.AND P5, PT, R136, RZ, PT ;  /* 0x000000ff8800720c */ /* 0x000fe40003fa5270 */
[----:B------:R-:W-:Y:S02]  /*19100*/  SEL R141, RZ, 0x1000000, !P6 ;  /* 0x01000000ff8d7807 */ /* 0x000fe40007000000 */
[----:B------:R-:W-:Y:S01]  /*19110*/  ISETP.NE.AND P6, PT, R135, RZ, PT ;  /* 0x000000ff8700720c */ /* 0x000fe20003fc5270 */
[----:B------:R1:W-:Y:S01]  /*19120*/  STG.E.128 desc[UR6][R142.64], R88 ;  /* 0x000000588e007986 */ /* 0x0003e2000c101d06 */
[----:B------:R-:W-:Y:S02]  /*19130*/  SEL R135, RZ, 0x1000000, !P2 ;  /* 0x01000000ff877807 */ /* 0x000fe40005000000 */
[----:B------:R-:W-:-:S02]  /*19140*/  SEL R95, RZ, 0x10000, !P1 ;  /* 0x00010000ff5f7807 */ /* 0x000fc40004800000 */
[----:B------:R-:W-:Y:S02]  /*19150*/  SEL R94, RZ, 0x100, !P5 ;  /* 0x00000100ff5e7807 */ /* 0x000fe40006800000 */
[----:B------:R-:W-:Y:S02]  /*19160*/  SEL R137, RZ, 0x100, !P4 ;  /* 0x00000100ff897807 */ /* 0x000fe40006000000 */
[----:B------:R-:W-:Y:S02]  /*19170*/  LOP3.LUT R94, R94, R135, R95, 0xfe, !PT ;  /* 0x000000875e5e7212 */ /* 0x000fe400078efe5f */
[----:B------:R-:W-:Y:S02]  /*19180*/  IADD3 R135, PT, PT, R8, 0x80, RZ ;  /* 0x0000008008877810 */ /* 0x000fe40007ffe0ff */
[----:B------:R-:W-:Y:S01]  /*19190*/  LOP3.LUT R137, R137, R141, R140, 0xfe, !PT ;  /* 0x0000008d89897212 */ /* 0x000fe200078efe8c */
[----:B------:R-:W-:Y:S01]  /*191a0*/  IMAD.WIDE.U32 R140, R123, 0x8, R104 ;  /* 0x000000087b8c7825 */ /* 0x000fe200078e0068 */
[----:B------:R-:W-:-:S02]  /*191b0*/  SEL R136, RZ, 0x1, !P3 ;  /* 0x00000001ff887807 */ /* 0x000fc40005800000 */
[----:B------:R-:W-:Y:S01]  /*191c0*/  SEL R95, RZ, 0x1, !P6 ;  /* 0x00000001ff5f7807 */ /* 0x000fe20007000000 */
[----:B0-----:R-:W-:Y:S01]  /*191d0*/  @P0 IMAD.WIDE.U32 R144, R135, 0x10, R92 ;  /* 0x0000001087900825 */ /* 0x001fe200078e005c */
[----:B------:R-:W-:Y:S02]  /*191e0*/  LOP3.LUT R137, R137, R136, RZ, 0xfc, !PT ;  /* 0x0000008889897212 */ /* 0x000fe400078efcff */
        /* <DEDUP_REMOVED lines=22> */
.L_x_7775:
        /* <DEDUP_REMOVED lines=13> */
.L_x_7777:
[----:B------:R-:W-:Y:S05]  /*19420*/  BSYNC.RECONVERGENT B1 ;  /* 0x0000000000017941 */ /* 0x000fea0003800200 */
.L_x_7776:
        /* <DEDUP_REMOVED lines=52> */
[----:B------:R-:W-:Y:S01]  /*19770*/  HFMA2 R90, -RZ, RZ, 0, 0 ;  /* 0x00000000ff5a7431 */ /* 0x000fe200000001ff */
[----:B------:R-:W-:Y:S01]  /*19780*/  LOP3.LUT R125, R125, R88, R137, 0x96, !PT ;  /* 0x000000587d7d7212 */ /* 0x000fe200078e9689 */
[----:B------:R-:W-:-:S07]  /*19790*/  IMAD.MOV.U32 R88, RZ, RZ, R138 ;  /* 0x000000ffff587224 */ /* 0x000fce00078e008a */
.L_x_7774:
[----:B------:R-:W-:Y:S05]  /*197a0*/  BSYNC.RECONVERGENT B0 ;  /* 0x0000000000007941 */ /* 0x000fea0003800200 */
.L_x_7773:
        /* <DEDUP_REMOVED lines=25> */
.L_x_7780:
        /* <DEDUP_REMOVED lines=13> */
.L_x_7782:
[----:B------:R-:W-:Y:S05]  /*19a10*/  BSYNC.RECONVERGENT B1 ;  /* 0x0000000000017941 */ /* 0x000fea0003800200 */
.L_x_7781:
[----:B------:R-:W-:Y:S01]  /*19a20*/  IMAD.WIDE.U32 R90, R4, -0x326172a9, RZ ;  /* 0xcd9e8d57045a7825 */ /* 0x000fe200078e00ff */
[----:B------:R-:W-:Y:S02]  /*19a30*/  LOP3.LUT R88, R5, R111, R103, 0x96, !PT ;  /* 0x0000006f05587212 */ /* 0x000fe400078e9667 */
[C---:B------:R-:W-:Y:S01]  /*19a40*/  IADD3 R125, PT, PT, R103.reuse, 0x76cf5d0a, RZ ;  /* 0x76cf5d0a677d7810 */ /* 0x040fe20007ffe0ff */
        /* <DEDUP_REMOVED lines=53> */
.L_x_7779:
[----:B------:R-:W-:Y:S05]  /*19da0*/  BSYNC.RECONVERGENT B0 ;  /* 0x0000000000007941 */ /* 0x000fea0003800200 */
.L_x_7778:
        /* <DEDUP_REMOVED lines=24> */
.L_x_7785:
        /* <DEDUP_REMOVED lines=13> */
.L_x_7787:
[----:B------:R-:W-:Y:S05]  /*1a000*/  BSYNC.RECONVERGENT B1 ;  /* 0x0000000000017941 */ /* 0x000fea0003800200 */
.L_x_7786:
        /* <DEDUP_REMOVED lines=56> */
.L_x_7784:
[----:B------:R-:W-:Y:S05]  /*1a390*/  BSYNC.RECONVERGENT B0 ;  /* 0x0000000000007941 */ /* 0x000fea0003800200 */
.L_x_7783:
        /* <DEDUP_REMOVED lines=24> */
.L_x_7790:
        /* <DEDUP_REMOVED lines=13> */
.L_x_7792:
[----:B------:R-:W-:Y:S05]  /*1a5f0*/  BSYNC.RECONVERGENT B1 ;  /* 0x0000000000017941 */ /* 0x000fea0003800200 */
.L_x_7791:
        /* <DEDUP_REMOVED lines=56> */
.L_x_7789:
[----:B------:R-:W-:Y:S05]  /*1a980*/  BSYNC.RECONVERGENT B0 ;  /* 0x0000000000007941 */ /* 0x000fea0003800200 */
.L_x_7788:
        /* <DEDUP_REMOVED lines=24> */
.L_x_7795:
        /* <DEDUP_REMOVED lines=13> */
.L_x_7797:
[----:B------:R-:W-:Y:S05]  /*1abe0*/  BSYNC.RECONVERGENT B1 ;  /* 0x0000000000017941 */ /* 0x000fea0003800200 */
.L_x_7796:
        /* <DEDUP_REMOVED lines=56> */
.L_x_7794:
[----:B------:R-:W-:Y:S05]  /*1af70*/  BSYNC.RECONVERGENT B0 ;  /* 0x0000000000007941 */ /* 0x000fea0003800200 */
.L_x_7793:
        /* <DEDUP_REMOVED lines=24> */
.L_x_7800:
        /* <DEDUP_REMOVED lines=13> */
.L_x_7802:
[----:B------:R-:W-:Y:S05]  /*1b1d0*/  BSYNC.RECONVERGENT B1 ;  /* 0x0000000000017941 */ /* 0x000fea0003800200 */
.L_x_7801:
        /* <DEDUP_REMOVED lines=56> */
.L_x_7799:
[----:B------:R-:W-:Y:S05]  /*1b560*/  BSYNC.RECONVERGENT B0 ;  /* 0x0000000000007941 */ /* 0x000fea0003800200 */
.L_x_7798:
        /* <DEDUP_REMOVED lines=24> */
.L_x_7805:
        /* <DEDUP_REMOVED lines=13> */
.L_x_7807:
[----:B------:R-:W-:Y:S05]  /*1b7c0*/  BSYNC.RECONVERGENT B1 ;  /* 0x0000000000017941 */ /* 0x000fea0003800200 */
.L_x_7806:
        /* <DEDUP_REMOVED lines=56> */
.L_x_7804:
[----:B------:R-:W-:Y:S05]  /*1bb50*/  BSYNC.RECONVERGENT B0 ;  /* 0x0000000000007941 */ /* 0x000fea0003800200 */
.L_x_7803:
        /* <DEDUP_REMOVED lines=24> */
.L_x_7810:
        /* <DEDUP_REMOVED lines=15> */
.L_x_7812:
[----:B------:R-:W-:Y:S05]  /*1bdd0*/  BSYNC.RECONVERGENT B1 ;  /* 0x0000000000017941 */ /* 0x000fea0003800200 */
.L_x_7811:
        /* <DEDUP_REMOVED lines=40> */
[C---:B------:R-:W-:Y:S01]  /*1c060*/  IADD3 R89, PT, PT, R103.reuse, -0x24c28bd8, RZ ;  /* 0xdb3d742867597810 */ /* 0x040fe20007ffe0ff */
        /* <DEDUP_REMOVED lines=8> */
[----:B------:R-:W-:-:S03]  /*1c0f0*/  IADD3 R23, PT, PT, R102, -0x700cb87f, RZ ;  /* 0x8ff3478166177810 */ /* 0x000fc60007ffe0ff */
[----:B------:R-:W-:Y:S01]  /*1c100*/  IMAD.WIDE.U32 R88, R88, -0x2daee0ad, RZ ;  /* 0xd2511f5358587825 */ /* 0x000fe200078e00ff */
[----:B------:R-:W-:-:S04]  /*1c110*/  LOP3.LUT R127, R23, R96, R127, 0x96, !PT ;  /* 0x00000060177f7212 */ /* 0x000fc800078e967f */
[----:B------:R-:W-:Y:S01]  /*1c120*/  LOP3.LUT R125, R125, R92, R89, 0x96, !PT ;  /* 0x0000005c7d7d7212 */ /* 0x000fe200078e9659 */
[----:B------:R-:W-:Y:S01]  /*1c130*/  HFMA2 R92, -RZ, RZ, 0, 0 ;  /* 0x00000000ff5c7431 */ /* 0x000fe200000001ff */
[----:B------:R-:W-:Y:S01]  /*1c140*/  MOV R89, R136 ;  /* 0x0000008800597202 */ /* 0x000fe20000000f00 */
[----:B------:R-:W-:-:S07]  /*1c150*/  IMAD.MOV.U32 R136, RZ, RZ, R88 ;  /* 0x000000ffff887224 */ /* 0x000fce00078e0058 */
.L_x_7809:
[----:B------:R-:W-:Y:S05]  /*1c160*/  BSYNC.RECONVERGENT B0 ;  /* 0x0000000000007941 */ /* 0x000fea0003800200 */
.L_x_7808:
[----:B------:R-:W-:Y:S01]  /*1c170*/  HADD2.F32 R14, -RZ, R95.H1_H1 ;  /* 0x3000005fff0e7230 */ /* 0x000fe20000004100 */
[----:B------:R-:W-:Y:S02]  /*1c180*/  I2FP.F32.U32 R23, R89 ;  /* 0x0000005900177245 */ /* 0x000fe40000201000 */
[----:B------:R-:W-:Y:S02]  /*1c190*/  F2FP.F16.F32.PACK_AB R90, R143, R141 ;  /* 0x0000008d8f5a723e */ /* 0x000fe400000000ff */
[----:B------:R-:W-:Y:S01]  /*1c1a0*/  FMUL.FTZ R14, R14, R15 ;  /* 0x0000000f0e0e7220 */ /* 0x000fe20000410000 */
[----:B------:R-:W-:Y:S01]  /*1c1b0*/  FFMA.FTZ R23, R23, R16, 1.1641532182693481445e-10 ;  /* 0x2f00000017177423 */ /* 0x000fe20000010010 */
[----:B------:R-:W-:Y:S01]  /*1c1c0*/  HADD2.F32 R15, -RZ, R31.H1_H1 ;  /* 0x3000001fff0f7230 */ /* 0x000fe20000004100 */
[----:B------:R-:W-:Y:S01]  /*1c1d0*/  F2FP.F16.F32.PACK_AB R89, R142, R139 ;  /* 0x0000008b8e59723e */ /* 0x000fe200000000ff */
[----:B------:R-:W-:Y:S01]  /*1c1e0*/  FMUL.FTZ R14, R14, R17 ;  /* 0x000000110e0e7220 */ /* 0x000fe20000410000 */
[----:B------:R-:W-:Y:S01]  /*1c1f0*/  HADD2.F32 R17, -RZ, R27.H1_H1 ;  /* 0x3000001bff117230 */ /* 0x000fe20000004100 */
[----:B------:R-:W-:-:S02]  /*1c200*/  FSETP.GTU.FTZ.AND P6, PT, R23, R18, PT ;  /* 0x000000121700720b */ /* 0x000fc40003fdc000 */
[----:B------:R-:W-:Y:S02]  /*1c210*/  F2FP.F16.F32.PACK_AB R88, R140, R138 ;  /* 0x0000008a8c58723e */ /* 0x000fe400000000ff */
[----:B------:R-:W-:Y:S02]  /*1c220*/  FSEL R14, R14, RZ, !P6 ;  /* 0x000000ff0e0e7208 */ /* 0x000fe40007000000 */
[----:B------:R-:W-:-:S03]  /*1c230*/  PLOP3.LUT P6, PT, P6, PT, PT, 0x8, 0x80 ;  /* 0x000000000080781c */ /* 0x000fc600037ce170 */
[----:B------:R-:W-:-:S05]  /*1c240*/  FFMA.FTZ R16, R14, R15, R17 ;  /* 0x0000000f0e107223 */ /* 0x000fca0000010011 */
[----:B------:R-:W-:Y:S01]  /*1c250*/  F2FP.F16.F32.PACK_AB R91, R16, R94 ;  /* 0x0000005e105b723e */ /* 0x000fe200000000ff */
[----:B------:R-:W-:Y:S06]  /*1c260*/  BRA `(.L_x_7813) ;  /* 0x0000002c00e47947 */ /* 0x000fec0003800000 */
.L_x_7772:
        /* <DEDUP_REMOVED lines=16> */
.L_x_7816:
        /* <DEDUP_REMOVED lines=13> */
.L_x_7818:
[----:B------:R-:W-:Y:S05]  /*1c440*/  BSYNC.RECONVERGENT B1 ;  /* 0x0000000000017941 */ /* 0x000fea0003800200 */
.L_x_7817:
        /* <DEDUP_REMOVED lines=55> */
.L_x_7815:
[----:B------:R-:W-:Y:S05]  /*1c7c0*/  BSYNC.RECONVERGENT B0 ;  /* 0x0000000000007941 */ /* 0x000fea0003800200 */
.L_x_7814:
[----:B------:R-:W-:Y:S01]  /*1c7d0*/  I2FP.F32.U32 R89, R88 ;  /* 0x0000005800597245 */ /* 0x000fe20000201000 */
[----:B-----5:R-:W-:Y:S01]  /*1c7e0*/  HADD2.F32 R88, -RZ, R92.H0_H0 ;  /* 0x2000005cff587230 */ /* 0x020fe20000004100 */
[----:B------:R-:W-:Y:S01]  /*1c7f0*/  ISETP.NE.AND P1, PT, R90, 0x1, PT ;  /* 0x000000015a00780c */ /* 0x000fe20003f25270 */
[----:B------:R-:W-:Y:S02]  /*1c800*/  BSSY.RECONVERGENT B0, `(.L_x_7819) ;  /* 0x000005b000007945 */ /* 0x000fe40003800200 */
[----:B------:R-:W-:Y:S01]  /*1c810*/  FFMA.FTZ R89, R89, R16, 1.1641532182693481445e-10 ;  /* 0x2f00000059597423 */ /* 0x000fe20000010010 */
[----:B------:R-:W-:-:S04]  /*1c820*/  FMUL.FTZ R88, R88, R15 ;  /* 0x0000000f58587220 */ /* 0x000fc80000410000 */
[----:B------:R-:W-:Y:S01]  /*1c830*/  FMUL.FTZ R88, R88, R17 ;  /* 0x0000001158587220 */ /* 0x000fe20000410000 */
[----:B------:R-:W-:Y:S01]  /*1c840*/  FSETP.GTU.FTZ.AND P0, PT, R89, R18, PT ;  /* 0x000000125900720b */ /* 0x000fe20003f1c000 */
[----:B------:R-:W-:-:S03]  /*1c850*/  HADD2.F32 R89, -RZ, R28.H0_H0 ;  /* 0x2000001cff597230 */ /* 0x000fc60000004100 */
        /* <DEDUP_REMOVED lines=15> */
.L_x_7821:
        /* <DEDUP_REMOVED lines=13> */
.L_x_7823:
[----:B------:R-:W-:Y:S05]  /*1ca20*/  BSYNC.RECONVERGENT B1 ;  /* 0x0000000000017941 */ /* 0x000fea0003800200 */
.L_x_7822:
        /* <DEDUP_REMOVED lines=56> */
.L_x_7820:
[----:B------:R-:W-:Y:S05]  /*1cdb0*/  BSYNC.RECONVERGENT B0 ;  /* 0x0000000000007941 */ /* 0x000fea0003800200 */
.L_x_7819:
        /* <DEDUP_REMOVED lines=23> */
.L_x_7826:
        /* <DEDUP_REMOVED lines=13> */
.L_x_7828:
[----:B------:R-:W-:Y:S05]  /*1d000*/  BSYNC.RECONVERGENT B1 ;  /* 0x0000000000017941 */ /* 0x000fea0003800200 */
.L_x_7827:
        /* <DEDUP_REMOVED lines=56> */
.L_x_7825:
[----:B------:R-:W-:Y:S05]  /*1d390*/  BSYNC.RECONVERGENT B0 ;  /* 0x0000000000007941 */ /* 0x000fea0003800200 */
.L_x_7824:
        /* <DEDUP_REMOVED lines=23> */
.L_x_7831:
        /* <DEDUP_REMOVED lines=13> */
.L_x_7833:
[----:B------:R-:W-:Y:S05]  /*1d5e0*/  BSYNC.RECONVERGENT B1 ;  /* 0x0000000000017941 */ /* 0x000fea0003800200 */
.L_x_7832:
        /* <DEDUP_REMOVED lines=56> */
.L_x_7830:
[----:B------:R-:W-:Y:S05]  /*1d970*/  BSYNC.RECONVERGENT B0 ;  /* 0x0000000000007941 */ /* 0x000fea0003800200 */
.L_x_7829:
        /* <DEDUP_REMOVED lines=23> */
.L_x_7836:
        /* <DEDUP_REMOVED lines=13> */
.L_x_7838:
[----:B------:R-:W-:Y:S05]  /*1dbc0*/  BSYNC.RECONVERGENT B1 ;  /* 0x0000000000017941 */ /* 0x000fea0003800200 */
.L_x_7837:
        /* <DEDUP_REMOVED lines=56> */
.L_x_7835:
[----:B------:R-:W-:Y:S05]  /*1df50*/  BSYNC.RECONVERGENT B0 ;  /* 0x0000000000007941 */ /* 0x000fea0003800200 */
.L_x_7834:
        /* <DEDUP_REMOVED lines=23> */
.L_x_7841:
        /* <DEDUP_REMOVED lines=13> */
.L_x_7843:
[----:B------:R-:W-:Y:S05]  /*1e1a0*/  BSYNC.RECONVERGENT B1 ;  /* 0x0000000000017941 */ /* 0x000fea0003800200 */
.L_x_7842:
        /* <DEDUP_REMOVED lines=56> */
.L_x_7840:
[----:B------:R-:W-:Y:S05]  /*1e530*/  BSYNC.RECONVERGENT B0 ;  /* 0x0000000000007941 */ /* 0x000fea0003800200 */
.L_x_7839:
        /* <DEDUP_REMOVED lines=23> */
.L_x_7846:
        /* <DEDUP_REMOVED lines=13> */
.L_x_7848:
[----:B------:R-:W-:Y:S05]  /*1e780*/  BSYNC.RECONVERGENT B1 ;  /* 0x0000000000017941 */ /* 0x000fea0003800200 */
.L_x_7847:
        /* <DEDUP_REMOVED lines=56> */
.L_x_7845:
[----:B------:R-:W-:Y:S05]  /*1eb10*/  BSYNC.RECONVERGENT B0 ;  /* 0x0000000000007941 */ /* 0x000fea0003800200 */
.L_x_7844:
        /* <DEDUP_REMOVED lines=23> */
.L_x_7851:
        /* <DEDUP_REMOVED lines=15> */
.L_x_7853:
[----:B------:R-:W-:Y:S05]  /*1ed80*/  BSYNC.RECONVERGENT B1 ;  /* 0x0000000000017941 */ /* 0x000fea0003800200 */
.L_x_7852:
        /* <DEDUP_REMOVED lines=56> */
.L_x_7850:
[----:B------:R-:W-:Y:S05]  /*1f110*/  BSYNC.RECONVERGENT B0 ;  /* 0x0000000000007941 */ /* 0x000fea0003800200 */
.L_x_7849:
[----:B------:R-:W-:Y:S01]  /*1f120*/  I2FP.F32.U32 R23, R89 ;  /* 0x0000005900177245 */ /* 0x000fe20000201000 */
[----:B------:R-:W-:Y:S01]  /*1f130*/  HADD2.F32 R14, -RZ, R95.H1_H1 ;  /* 0x3000005fff0e7230 */ /* 0x000fe20000004100 */
[----:B------:R-:W-:Y:S02]  /*1f140*/  F2FP.F16.F32.PACK_AB R90, R143, R141 ;  /* 0x0000008d8f5a723e */ /* 0x000fe400000000ff */
[----:B------:R-:W-:Y:S01]  /*1f150*/  F2FP.F16.F32.PACK_AB R89, R142, R139 ;  /* 0x0000008b8e59723e */ /* 0x000fe200000000ff */
[----:B------:R-:W-:Y:S01]  /*1f160*/  FFMA.FTZ R23, R23, R16, 1.1641532182693481445e-10 ;  /* 0x2f00000017177423 */ /* 0x000fe20000010010 */
[----:B------:R-:W-:Y:S01]  /*1f170*/  FMUL.FTZ R14, R14, R15 ;  /* 0x0000000f0e0e7220 */ /* 0x000fe20000410000 */
[----:B------:R-:W-:Y:S01]  /*1f180*/  HADD2.F32 R15, -RZ, R31.H1_H1 ;  /* 0x3000001fff0f7230 */ /* 0x000fe20000004100 */
[----:B------:R-:W-:Y:S02]  /*1f190*/  F2FP.F16.F32.PACK_AB R88, R140, R138 ;  /* 0x0000008a8c58723e */ /* 0x000fe400000000ff */
[----:B------:R-:W-:Y:S01]  /*1f1a0*/  FMUL.FTZ R14, R14, R17 ;  /* 0x000000110e0e7220 */ /* 0x000fe20000410000 */
[----:B------:R-:W-:-:S04]  /*1f1b0*/  FSETP.GTU.FTZ.AND P6, PT, R23, R18, PT ;  /* 0x000000121700720b */ /* 0x000fc80003fdc000 */
[----:B------:R-:W-:Y:S02]  /*1f1c0*/  FSEL R16, R14, RZ, !P6 ;  /* 0x000000ff0e107208 */ /* 0x000fe40007000000 */
[----:B------:R-:W-:-:S03]  /*1f1d0*/  PLOP3.LUT P6, PT, P6, PT, PT, 0x8, 0x80 ;  /* 0x000000000080781c */ /* 0x000fc600037ce170 */
[----:B------:R-:W-:-:S05]  /*1f1e0*/  FMUL.FTZ R16, R15, R16 ;  /* 0x000000100f107220 */ /* 0x000fca0000410000 */
[----:B------:R-:W-:-:S07]  /*1f1f0*/  F2FP.F16.F32.PACK_AB R91, R16, R94 ;  /* 0x0000005e105b723e */ /* 0x000fce00000000ff */
.L_x_7813:
        /* <DEDUP_REMOVED lines=11> */
[----:B------:R-:W-:Y:S01]  /*1f2b0*/  ISETP.NE.AND P6, PT, R137, RZ, PT ;  /* 0x000000ff8900720c */ /* 0x000fe20003fc5270 */
[----:B------:R-:W-:Y:S01]  /*1f2c0*/  FADD.FTZ R18, R17, R12 ;  /* 0x0000000c11127221 */ /* 0x000fe20000010000 */
[----:B------:R-:W-:Y:S01]  /*1f2d0*/  LOP3.LUT R96, R96, R14, R15, 0xfe, !PT ;  /* 0x0000000e60607212 */ /* 0x000fe200078efe0f */
[----:B------:R-:W-:Y:S01]  /*1f2e0*/  UMOV UR4, 0xffffffff ;  /* 0xffffffff00047882 */ /* 0x000fe20000000000 */
[----:B------:R-:W-:Y:S01]  /*1f2f0*/  SEL R15, RZ, 0x1, !P3 ;  /* 0x00000001ff0f7807 */ /* 0x000fe20005800000 */
[----:B------:R-:W-:-:S03]  /*1f300*/  FADD.FTZ R18, R18, R13 ;  /* 0x0000000d12127221 */ /* 0x000fc60000010000 */
[----:B------:R-:W-:Y:S01]  /*1f310*/  LOP3.LUT R15, R96, R15, RZ, 0xfc, !PT ;  /* 0x0000000f600f7212 */ /* 0x000fe200078efcff */
        /* <DEDUP_REMOVED lines=32> */
[----:B------:R-:W-:-:S04]  /*1f520*/  FADD.FTZ R17, R17, R138 ;  /* 0x0000008a11117221 */ /* 0x000fc80000010000 */
[----:B------:R-:W-:Y:S01]  /*1f530*/  FADD.FTZ R18, R17, R140 ;  /* 0x0000008c11127221 */ /* 0x000fe20000010000 */
[----:B------:R0:W-:Y:S03]  /*1f540*/  STG.E.64 desc[UR6][R104.64], R14 ;  /* 0x0000000e68007986 */ /* 0x0001e6000c101b06 */
        /* <DEDUP_REMOVED lines=108> */
.L_x_7867:
[----:B------:R-:W-:Y:S01]  /*1fc10*/  FMUL.FTZ R7, R15, R15 ;  /* 0x0000000f0f077220 */ /* 0x000fe20000410000 */
        /* <DEDUP_REMOVED lines=17> */
[----:B------:R-:W-:Y:S02]  /*1fd30*/  HADD2.F32 R19, -RZ, R84.H1_H1 ;  /* 0x30000054ff137230 */ /* 0x000fe40000004100 */
[----:B------:R-:W-:Y:S01]  /*1fd40*/  FADD.FTZ R104, -R23, R20 ;  /* 0x0000001417687221 */ /* 0x000fe20000010100 */
[----:B------:R-:W-:-:S02]  /*1fd50*/  HADD2.F32 R11, -RZ, R85.H0_H0 ;  /* 0x20000055ff0b7230 */ /* 0x000fc40000004100 */
[C---:B------:R-:W-:Y:S01]  /*1fd60*/  FADD.FTZ R162, -R23.reuse, R98 ;  /* 0x0000006217a27221 */ /* 0x040fe20000010100 */
[--C-:B------:R-:W-:Y:S02]  /*1fd70*/  HADD2.F32 R13, -RZ, R65.reuse.H0_H0 ;  /* 0x20000041ff0d7230 */ /* 0x100fe40000004100 */
[C---:B------:R-:W-:Y:S01]  /*1fd80*/  FADD.FTZ R100, -R23.reuse, R100 ;  /* 0x0000006417647221 */ /* 0x040fe20000010100 */
[----:B------:R-:W-:Y:S02]  /*1fd90*/  HADD2.F32 R21, -RZ, R65.H1_H1 ;  /* 0x30000041ff157230 */ /* 0x000fe40000004100 */
[C---:B------:R-:W-:Y:S01]  /*1fda0*/  FADD.FTZ R98, -R23.reuse, R99 ;  /* 0x0000006317627221 */ /* 0x040fe20000010100 */
[C---:B------:R-:W-:Y:S01]  /*1fdb0*/  FADD.FTZ R152, -R23.reuse, R101 ;  /* 0x0000006517987221 */ /* 0x040fe20000010100 */
[C---:B------:R-:W-:Y:S01]  /*1fdc0*/  FADD.FTZ R144, -R23.reuse, R112 ;  /* 0x0000007017907221 */ /* 0x040fe20000010100 */
[C---:B------:R-:W-:Y:S01]  /*1fdd0*/  FADD.FTZ R112, -R23.reuse, R116 ;  /* 0x0000007417707221 */ /* 0x040fe20000010100 */
[----:B------:R-:W-:Y:S01]  /*1fde0*/  FADD.FTZ R110, -R23, R16 ;  /* 0x00000010176e7221 */ /* 0x000fe20000010100 */
[----:B------:R-:W-:-:S02]  /*1fdf0*/  HADD2.F32 R16, -RZ, R86.H0_H0 ;  /* 0x20000056ff107230 */ /* 0x000fc40000004100 */
[C---:B0-----:R-:W-:Y:S01]  /*1fe00*/  FMUL.FTZ R9, R7.reuse, R88 ;  /* 0x0000005807097220 */ /* 0x041fe20000410000 */
[C---:B------:R-:W-:Y:S01]  /*1fe10*/  FMUL.FTZ R10, R7.reuse, R10 ;  /* 0x0000000a070a7220 */ /* 0x040fe20000410000 */
[C---:B------:R-:W-:Y:S01]  /*1fe20*/  FMUL.FTZ R18, R7.reuse, R18 ;  /* 0x0000001207127220 */ /* 0x040fe20000410000 */
[----:B------:R-:W-:Y:S01]  /*1fe30*/  FMUL.FTZ R96, R7, R96 ;  /* 0x0000006007607220 */ /* 0x000fe20000410000 */
[----:B------:R-:W-:Y:S01]  /*1fe40*/  FFMA.FTZ R14, R9, R17, R14 ;  /* 0x00000011090e7223 */ /* 0x000fe2000001000e */
[----:B------:R-:W-:Y:S02]  /*1fe50*/  HADD2.F32 R9, -RZ, R64.H1_H1 ;  /* 0x30000040ff097230 */ /* 0x000fe40000004100 */
[C---:B------:R-:W-:Y:S01]  /*1fe60*/  FMUL.FTZ R12, R7.reuse, R12 ;  /* 0x0000000c070c7220 */ /* 0x040fe20000410000 */
[----:B------:R-:W-:Y:S02]  /*1fe70*/  HADD2.F32 R17, -RZ, R85.H1_H1 ;  /* 0x30000055ff117230 */ /* 0x000fe40000004100 */
[----:B------:R-:W-:Y:S01]  /*1fe80*/  FMUL.FTZ R105, R7, R106 ;  /* 0x0000006a07697220 */ /* 0x000fe20000410000 */
[----:B------:R-:W-:-:S02]  /*1fe90*/  HADD2.F32 R116, -RZ, R66.H0_H0 ;  /* 0x20000042ff747230 */ /* 0x000fc40000004100 */
[----:B------:R-:W-:Y:S01]  /*1fea0*/  FFMA.FTZ R19, R10, R19, R9 ;  /* 0x000000130a137223 */ /* 0x000fe20000010009 */
        /* <DEDUP_REMOVED lines=11> */
[C---:B------:R-:W-:Y:S01]  /*1ff60*/  FMUL.FTZ R97, R7.reuse, R98 ;  /* 0x0000006207617220 */ /* 0x040fe20000410000 */
[----:B------:R-:W-:Y:S02]  /*1ff70*/  HADD2.F32 R11, -RZ, R81.H1_H1 ;  /* 0x30000051ff0b7230 */ /* 0x000fe40000004100 */
[----:B------:R-:W-:Y:S01]  /*1ff80*/  FFMA.FTZ R106, R10, R17, R21 ;  /* 0x000000110a6a7223 */ /* 0x000fe20000010015 */
[----:B------:R-:W-:Y:S02]  /*1ff90*/  HADD2.F32 R10, -RZ, R80.H1_H1 ;  /* 0x30000050ff0a7230 */ /* 0x000fe40000004100 */
[----:B------:R-:W-:Y:S01]  /*1ffa0*/  FMUL.FTZ R100, R7, R152 ;  /* 0x0000009807647220 */ /* 0x000fe20000410000 */
[----:B------:R-:W-:-:S02]  /*1ffb0*/  HADD2.F32 R13, -RZ, R61.H1_H1 ;  /* 0x3000003dff0d7230 */ /* 0x000fc40000004100 */
[C---:B------:R-:W-:Y:S01]  /*1ffc0*/  FADD.FTZ R160, -R23.reuse, R108 ;  /* 0x0000006c17a07221 */ /* 0x040fe20000010100 */
[C---:B------:R-:W-:Y:S01]  /*1ffd0*/  FADD.FTZ R108, -R23.reuse, R109 ;  /* 0x0000006d176c7221 */ /* 0x040fe20000010100 */
[----:B------:R-:W-:Y:S01]  /*1ffe0*/  FADD.FTZ R154, -R23, R113 ;  /* 0x00000071179a7221 */ /* 0x000fe20000010100 */
[----:B------:R-:W-:Y:S01]  /*1fff0*/  FFMA.FTZ R93, R93, R16, R116 ;  /* 0x000000105d5d7223 */ /* 0x000fe20000010074 */
[----:B------:R-:W-:Y:S01]  /*20000*/  FFMA.FTZ R97, R97, R10, R12 ;  /* 0x0000000a61617223 */ /* 0x000fe2000001000c */
[----:B------:R-:W-:Y:S01]  /*20010*/  FFMA.FTZ R100, R100, R11, R13 ;  /* 0x0000000b64647223 */ /* 0x000fe2000001000d */
[----:B------:R-:W-:Y:S01]  /*20020*/  FADD.FTZ R114, -R23, R114 ;  /* 0x0000007217727221 */ /* 0x000fe20000010100 */
[----:B------:R-:W-:Y:S02]  /*20030*/  HADD2.F32 R16, -RZ, R87.H1_H1 ;  /* 0x30000057ff107230 */ /* 0x000fe40000004100 */
[----:B------:R-:W-:Y:S01]  /*20040*/  FMUL.FTZ R108, R7, R108 ;  /* 0x0000006c076c7220 */ /* 0x000fe20000410000 */
[----:B------:R-:W-:-:S02]  /*20050*/  HADD2.F32 R18, -RZ, R67.H1_H1 ;  /* 0x30000043ff127230 */ /* 0x000fc40000004100 */
[----:B------:R-:W-:Y:S01]  /*20060*/  FMUL.FTZ R113, R7, R154 ;  /* 0x0000009a07717220 */ /* 0x000fe20000410000 */
[----:B------:R-:W-:Y:S02]  /*20070*/  HADD2.F32 R11, -RZ, R82.H1_H1 ;  /* 0x30000052ff0b7230 */ /* 0x000fe40000004100 */
[----:B------:R-:W-:Y:S01]  /*20080*/  FADD.FTZ R146, -R23, R117 ;  /* 0x0000007517927221 */ /* 0x000fe20000010100 */
[----:B------:R-:W-:Y:S02]  /*20090*/  HADD2.F32 R13, -RZ, R62.H1_H1 ;  /* 0x3000003eff0d7230 */ /* 0x000fe40000004100 */
[----:B------:R-:W-:Y:S01]  /*200a0*/  FMUL.FTZ R98, R7, R114 ;  /* 0x0000007207627220 */ /* 0x000fe20000410000 */
[----:B------:R-:W-:Y:S02]  /*200b0*/  HADD2.F32 R10, -RZ, R83.H1_H1 ;  /* 0x30000053ff0a7230 */ /* 0x000fe40000004100 */
[----:B------:R-:W-:Y:S01]  /*200c0*/  FFMA.FTZ R105, R105, R16, R18 ;  /* 0x0000001069697223 */ /* 0x000fe20000010012 */
[----:B------:R-:W-:-:S02]  /*200d0*/  HADD2.F32 R12, -RZ, R63.H1_H1 ;  /* 0x3000003fff0c7230 */ /* 0x000fc40000004100 */
        /* <DEDUP_REMOVED lines=8> */
[C---:B------:R-:W-:Y:S01]  /*20160*/  FADD.FTZ R158, -R23.reuse, R118 ;  /* 0x00000076179e7221 */ /* 0x040fe20000010100 */
[----:B------:R-:W-:Y:S02]  /*20170*/  HADD2.F32 R11, -RZ, R77.H0_H0 ;  /* 0x2000004dff0b7230 */ /* 0x000fe40000004100 */
[C---:B------:R-:W-:Y:S01]  /*20180*/  FADD.FTZ R118, -R23.reuse, R121 ;  /* 0x0000007917767221 */ /* 0x040fe20000010100 */
[----:B------:R-:W-:Y:S02]  /*20190*/  HADD2.F32 R13, -RZ, R57.H0_H0 ;  /* 0x20000039ff0d7230 */ /* 0x000fe40000004100 */
[C---:B------:R-:W-:Y:S01]  /*201a0*/  FADD.FTZ R122, -R23.reuse, R122 ;  /* 0x0000007a177a7221 */ /* 0x040fe20000010100 */
[----:B------:R-:W-:Y:S01]  /*201b0*/  FADD.FTZ R148, -R23, R120 ;  /* 0x0000007817947221 */ /* 0x000fe20000010100 */
[----:B------:R-:W-:Y:S01]  /*201c0*/  FFMA.FTZ R99, R99, R16, R116 ;  /* 0x0000001063637223 */ /* 0x000fe20000010074 */
[----:B------:R-:W-:Y:S02]  /*201d0*/  HADD2.F32 R17, -RZ, R83.H0_H0 ;  /* 0x20000053ff117230 */ /* 0x000fe40000004100 */
[----:B------:R-:W-:Y:S01]  /*201e0*/  FFMA.FTZ R107, R107, R10, R12 ;  /* 0x0000000a6b6b7223 */ /* 0x000fe2000001000c */
[----:B------:R-:W-:-:S02]  /*201f0*/  HADD2.F32 R21, -RZ, R63.H0_H0 ;  /* 0x2000003fff157230 */ /* 0x000fc40000004100 */
[----:B------:R-:W-:Y:S01]  /*20200*/  FFMA.FTZ R112, R112, R11, R13 ;  /* 0x0000000b70707223 */ /* 0x000fe2000001000d */
[C---:B------:R-:W-:Y:S01]  /*20210*/  FADD.FTZ R150, -R23.reuse, R119 ;  /* 0x0000007717967221 */ /* 0x040fe20000010100 */
[----:B------:R-:W-:Y:S01]  /*20220*/  FADD.FTZ R120, -R23, R129 ;  /* 0x0000008117787221 */ /* 0x000fe20000010100 */
[C---:B------:R-:W-:Y:S01]  /*20230*/  FMUL.FTZ R116, R7.reuse, R144 ;  /* 0x0000009007747220 */ /* 0x040fe20000410000 */
[----:B------:R-:W-:Y:S02]  /*20240*/  HADD2.F32 R11, -RZ, R78.H1_H1 ;  /* 0x3000004eff0b7230 */ /* 0x000fe40000004100 */
[C---:B------:R-:W-:Y:S01]  /*20250*/  FMUL.FTZ R118, R7.reuse, R118 ;  /* 0x0000007607767220 */ /* 0x040fe20000410000 */
[----:B------:R-:W-:Y:S02]  /*20260*/  HADD2.F32 R13, -RZ, R58.H1_H1 ;  /* 0x3000003aff0d7230 */ /* 0x000fe40000004100 */
[----:B------:R-:W-:Y:S01]  /*20270*/  FMUL.FTZ R129, R7, R122 ;  /* 0x0000007a07817220 */ /* 0x000fe20000410000 */
[----:B------:R-:W-:-:S02]  /*20280*/  HADD2.F32 R10, -RZ, R79.H1_H1 ;  /* 0x3000004fff0a7230 */ /* 0x000fc40000004100 */
[----:B------:R-:W-:Y:S01]  /*20290*/  FADD.FTZ R156, -R23, R128 ;  /* 0x00000080179c7221 */ /* 0x000fe20000010100 */
[----:B------:R-:W-:Y:S02]  /*202a0*/  HADD2.F32 R12, -RZ, R59.H1_H1 ;  /* 0x3000003bff0c7230 */ /* 0x000fe40000004100 */
[----:B------:R-:W-:Y:S01]  /*202b0*/  FFMA.FTZ R116, R116, R17, R21 ;  /* 0x0000001174747223 */ /* 0x000fe20000010015 */
[----:B------:R-:W-:Y:S02]  /*202c0*/  HADD2.F32 R16, -RZ, R77.H1_H1 ;  /* 0x3000004dff107230 */ /* 0x000fe40000004100 */
[----:B------:R-:W-:Y:S01]  /*202d0*/  FMUL.FTZ R109, R7, R150 ;  /* 0x00000096076d7220 */ /* 0x000fe20000410000 */
[----:B------:R-:W-:Y:S02]  /*202e0*/  HADD2.F32 R108, -RZ, R57.H1_H1 ;  /* 0x30000039ff6c7230 */ /* 0x000fe40000004100 */
[----:B------:R-:W-:Y:S01]  /*202f0*/  FADD.FTZ R124, -R23, R124 ;  /* 0x0000007c177c7221 */ /* 0x000fe20000010100 */
[----:B------:R-:W-:-:S02]  /*20300*/  HADD2.F32 R17, -RZ, R79.H0_H0 ;  /* 0x2000004fff117230 */ /* 0x000fc40000004100 */
[----:B------:R-:W-:Y:S01]  /*20310*/  FFMA.FTZ R122, R118, R11, R13 ;  /* 0x0000000b767a7223 */ /* 0x000fe2000001000d */
[----:B------:R-:W-:Y:S02]  /*20320*/  HADD2.F32 R21, -RZ, R59.H0_H0 ;  /* 0x2000003bff157230 */ /* 0x000fe40000004100 */
[----:B------:R-:W-:Y:S01]  /*20330*/  FFMA.FTZ R129, R129, R10, R12 ;  /* 0x0000000a81817223 */ /* 0x000fe2000001000c */
[C---:B------:R-:W-:Y:S01]  /*20340*/  FMUL.FTZ R148, R7.reuse, R148 ;  /* 0x0000009407947220 */ /* 0x040fe20000410000 */
[----:B------:R-:W-:Y:S02]  /*20350*/  HADD2.F32 R10, -RZ, R72.H1_H1 ;  /* 0x30000048ff0a7230 */ /* 0x000fe40000004100 */
[----:B------:R-:W-:Y:S01]  /*20360*/  FMUL.FTZ R117, R7, R120 ;  /* 0x0000007807757220 */ /* 0x000fe20000410000 */
[----:B------:R-:W-:Y:S02]  /*20370*/  HADD2.F32 R12, -RZ, R52.H1_H1 ;  /* 0x30000034ff0c7230 */ /* 0x000fe40000004100 */
[----:B------:R-:W-:Y:S01]  /*20380*/  FADD.FTZ R130, -R23, R130 ;  /* 0x0000008217827221 */ /* 0x000fe20000010100 */
[----:B------:R-:W-:-:S02]  /*20390*/  HADD2.F32 R11, -RZ, R73.H0_H0 ;  /* 0x20000049ff0b7230 */ /* 0x000fc40000004100 */
[----:B------:R-:W-:Y:S01]  /*203a0*/  FMUL.FTZ R120, R7, R156 ;  /* 0x0000009c07787220 */ /* 0x000fe20000410000 */
[----:B------:R-:W-:Y:S02]  /*203b0*/  HADD2.F32 R13, -RZ, R53.H0_H0 ;  /* 0x20000035ff0d7230 */ /* 0x000fe40000004100 */
        /* <DEDUP_REMOVED lines=13> */
[----:B------:R-:W-:-:S02]  /*20490*/  HADD2.F32 R23, -RZ, R80.H0_H0 ;  /* 0x20000050ff177230 */ /* 0x000fc40000004100 */
[----:B------:R-:W-:Y:S01]  /*204a0*/  FFMA.FTZ R124, R148, R17, R21 ;  /* 0x00000011947c7223 */ /* 0x000fe20000010015 */
[C---:B------:R-:W-:Y:S01]  /*204b0*/  FMUL.FTZ R162, R7.reuse, R162 ;  /* 0x000000a207a27220 */ /* 0x040fe20000410000 */
[----:B------:R-:W-:Y:S02]  /*204c0*/  HADD2.F32 R16, -RZ, R73.H1_H1 ;  /* 0x30000049ff107230 */ /* 0x000fe40000004100 */
[----:B------:R-:W-:Y:S01]  /*204d0*/  FMUL.FTZ R119, R7, R130 ;  /* 0x0000008207777220 */ /* 0x000fe20000410000 */
[----:B------:R-:W-:Y:S02]  /*204e0*/  HADD2.F32 R118, -RZ, R53.H1_H1 ;  /* 0x30000035ff767230 */ /* 0x000fe40000004100 */
[----:B------:R-:W-:Y:S01]  /*204f0*/  FFMA.FTZ R117, R117, R10, R12 ;  /* 0x0000000a75757223 */ /* 0x000fe2000001000c */
[----:B------:R-:W-:Y:S01]  /*20500*/  FFMA.FTZ R120, R120, R11, R13 ;  /* 0x0000000b78787223 */ /* 0x000fe2000001000d */
[----:B------:R-:W-:Y:S02]  /*20510*/  HADD2.F32 R17, -RZ, R75.H0_H0 ;  /* 0x2000004bff117230 */ /* 0x000fe40000004100 */
[----:B------:R-:W-:Y:S01]  /*20520*/  FMUL.FTZ R121, R7, R131 ;  /* 0x0000008307797220 */ /* 0x000fe20000410000 */
[----:B------:R-:W-:-:S02]  /*20530*/  HADD2.F32 R21, -RZ, R55.H0_H0 ;  /* 0x20000037ff157230 */ /* 0x000fc40000004100 */
[C---:B------:R-:W-:Y:S01]  /*20540*/  FMUL.FTZ R130, R7.reuse, R132 ;  /* 0x0000008407827220 */ /* 0x040fe20000410000 */
        /* <DEDUP_REMOVED lines=8> */
[----:B------:R-:W-:Y:S02]  /*205d0*/  HADD2.F32 R23, -RZ, R76.H0_H0 ;  /* 0x2000004cff177230 */ /* 0x000fe40000004100 */
[----:B------:R-:W-:Y:S01]  /*205e0*/  FFMA.FTZ R130, R130, R17, R21 ;  /* 0x0000001182827223 */ /* 0x000fe20000010015 */
[----:B------:R-:W-:Y:S02]  /*205f0*/  HADD2.F32 R89, -RZ, R56.H0_H0 ;  /* 0x20000038ff597230 */ /* 0x000fe40000004100 */
[----:B------:R-:W-:Y:S01]  /*20600*/  FFMA.FTZ R128, R128, R11, R13 ;  /* 0x0000000b80807223 */ /* 0x000fe2000001000d */
[----:B------:R-:W-:Y:S01]  /*20610*/  FFMA.FTZ R131, R131, R10, R12 ;  /* 0x0000000a83837223 */ /* 0x000fe2000001000c */
[----:B------:R-:W0:Y:S01]  /*20620*/  @!P0 LDC.64 R16, c[0x0][0x3c0] ;  /* 0x0000f000ff108b82 */ /* 0x000e220000000a00 */
[----:B------:R-:W-:Y:S01]  /*20630*/  FMUL.FTZ R118, R7, R138 ;  /* 0x0000008a07767220 */ /* 0x000fe20000410000 */
[----:B------:R-:W-:Y:S01]  /*20640*/  FFMA.FTZ R98, R98, R23, R89 ;  /* 0x0000001762627223 */ /* 0x000fe20000010059 */
[----:B------:R-:W-:-:S02]  /*20650*/  HADD2.F32 R23, -RZ, R72.H0_H0 ;  /* 0x20000048ff177230 */ /* 0x000fc40000004100 */
[C---:B------:R-:W-:Y:S01]  /*20660*/  FMUL.FTZ R133, R7.reuse, R140 ;  /* 0x0000008c07857220 */ /* 0x040fe20000410000 */
[----:B------:R-:W-:Y:S02]  /*20670*/  HADD2.F32 R89, -RZ, R52.H0_H0 ;  /* 0x20000034ff597230 */ /* 0x000fe40000004100 */
[C---:B------:R-:W-:Y:S01]  /*20680*/  FMUL.FTZ R20, R7.reuse, R20 ;  /* 0x0000001407147220 */ /* 0x040fe20000410000 */
[----:B------:R-:W-:Y:S01]  /*20690*/  HADD2.F32 R132, -RZ, R68.H1_H1 ;  /* 0x30000044ff847230 */ /* 0x000fe20000004100 */
[----:B------:R-:W1:Y:S01]  /*206a0*/  @!P0 LDC.64 R12, c[0x0][0x3c8] ;  /* 0x0000f200ff0c8b82 */ /* 0x000e620000000a00 */
[----:B------:R-:W-:Y:S02]  /*206b0*/  HADD2.F32 R134, -RZ, R48.H1_H1 ;  /* 0x30000030ff867230 */ /* 0x000fe40000004100 */
[----:B------:R-:W-:Y:S01]  /*206c0*/  FFMA.FTZ R108, R108, R23, R89 ;  /* 0x000000176c6c7223 */ /* 0x000fe20000010059 */
[----:B------:R-:W-:Y:S02]  /*206d0*/  HADD2.F32 R23, -RZ, R68.H0_H0 ;  /* 0x20000044ff177230 */ /* 0x000fe40000004100 */
[----:B------:R-:W-:Y:S01]  /*206e0*/  FMUL.FTZ R101, R7, R160 ;  /* 0x000000a007657220 */ /* 0x000fe20000410000 */
[----:B------:R-:W-:-:S02]  /*206f0*/  HADD2.F32 R89, -RZ, R48.H0_H0 ;  /* 0x20000030ff597230 */ /* 0x000fc40000004100 */
[----:B------:R-:W-:Y:S01]  /*20700*/  FFMA.FTZ R133, R133, R132, R134 ;  /* 0x0000008485857223 */ /* 0x000fe20000010086 */
[----:B------:R-:W-:Y:S01]  /*20710*/  HADD2.F32 R21, -RZ, R69.H0_H0 ;  /* 0x20000045ff157230 */ /* 0x000fe20000004100 */
[----:B------:R-:W2:Y:S01]  /*20720*/  LDC.64 R10, c[0x0][0x428] ;  /* 0x00010a00ff0a7b82 */ /* 0x000ea20000000a00 */
[----:B------:R-:W-:Y:S02]  /*20730*/  HADD2.F32 R162, -RZ, R82.H0_H0 ;  /* 0x20000052ffa27230 */ /* 0x000fe40000004100 */
[----:B------:R-:W-:Y:S01]  /*20740*/  FFMA.FTZ R118, R118, R23, R89 ;  /* 0x0000001776767223 */ /* 0x000fe20000010059 */
[----:B------:R-:W-:Y:S02]  /*20750*/  HADD2.F32 R23, -RZ, R49.H0_H0 ;  /* 0x20000031ff177230 */ /* 0x000fe40000004100 */
[C---:B------:R-:W-:Y:S01]  /*20760*/  FMUL.FTZ R88, R7.reuse, R88 ;  /* 0x0000005807587220 */ /* 0x040fe20000410000 */
[----:B------:R-:W-:Y:S02]  /*20770*/  HADD2.F32 R164, -RZ, R62.H0_H0 ;  /* 0x2000003effa47230 */ /* 0x000fe40000004100 */
[----:B------:R-:W-:Y:S01]  /*20780*/  FMUL.FTZ R111, R7, R158 ;  /* 0x0000009e076f7220 */ /* 0x000fe20000410000 */
        /* <DEDUP_REMOVED lines=8> */
[----:B0-----:R-:W-:-:S04]  /*20810*/  @!P0 IMAD.WIDE R16, R0, 0x4, R16 ;  /* 0x0000000400108825 */ /* 0x001fc800078e0210 */
[----:B------:R-:W-:Y:S01]  /*20820*/  FFMA.FTZ R139, R88, R21, R23 ;  /* 0x00000015588b7223 */ /* 0x000fe20000010017 */
[C---:B------:R-:W-:Y:S01]  /*20830*/  FMUL.FTZ R94, R7.reuse, R94 ;  /* 0x0000005e075e7220 */ /* 0x040fe20000410000 */
[----:B------:R-:W-:Y:S01]  /*20840*/  FFMA.FTZ R141, R20, R95, R141 ;  /* 0x0000005f148d7223 */ /* 0x000fe2000001008d */
[----:B-1----:R-:W-:Y:S01]  /*20850*/  @!P0 IMAD.WIDE R12, R0, 0x4, R12 ;  /* 0x00000004000c8825 */ /* 0x002fe200078e020c */
[----:B------:R0:W-:Y:S03]  /*20860*/  @!P0 STG.E desc[UR6][R16.64], R15 ;  /* 0x0000000f10008986 */ /* 0x0001e6000c101906 */
[----:B------:R-:W-:Y:S01]  /*20870*/  FMUL.FTZ R137, R7, R142 ;  /* 0x0000008e07897220 */ /* 0x000fe20000410000 */
[----:B------:R-:W-:Y:S01]  /*20880*/  F2FP.F16.F32.PACK_AB R9, R96, R9 ;  /* 0x000000096009723e */ /* 0x000fe200000000ff */
[----:B------:R-:W-:Y:S01]  /*20890*/  HADD2.F32 R144, -RZ, R78.H0_H0 ;  /* 0x2000004eff907230 */ /* 0x000fe20000004100 */
[----:B------:R1:W-:Y:S01]  /*208a0*/  @!P0 STG.E desc[UR6][R12.64], R7 ;  /* 0x000000070c008986 */ /* 0x0003e2000c101906 */
[----:B------:R-:W-:Y:S01]  /*208b0*/  HADD2.F32 R152, -RZ, R58.H0_H0 ;  /* 0x2000003aff987230 */ /* 0x000fe20000004100 */
[----:B------:R-:W-:Y:S01]  /*208c0*/  F2FP.F16.F32.PACK_AB R96, R117, R108 ;  /* 0x0000006c7560723e */ /* 0x000fe200000000ff */
[----:B--2---:R-:W-:Y:S01]  /*208d0*/  IMAD.WIDE.U32 R20, R8, 0x10, R10 ;  /* 0x0000001008147825 */ /* 0x004fe200078e000a */
[----:B------:R-:W-:-:S02]  /*208e0*/  F2FP.F16.F32.PACK_AB R8, R19, R14 ;  /* 0x0000000e1308723e */ /* 0x000fc400000000ff */
[----:B------:R-:W-:Y:S01]  /*208f0*/  F2FP.F16.F32.PACK_AB R14, R114, R101 ;  /* 0x00000065720e723e */ /* 0x000fe200000000ff */
[----:B------:R-:W-:Y:S01]  /*20900*/  FFMA.FTZ R111, R111, R144, R152 ;  /* 0x000000906f6f7223 */ /* 0x000fe20000010098 */
[----:B------:R-:W-:Y:S01]  /*20910*/  HADD2.F32 R89, -RZ, R70.H0_H0 ;  /* 0x20000046ff597230 */ /* 0x000fe20000004100 */
[----:B0-----:R-:W-:Y:S01]  /*20920*/  F2FP.F16.F32.PACK_AB R15, R113, R116 ;  /* 0x00000074710f723e */ /* 0x001fe200000000ff */
[----:B------:R-:W-:Y:S01]  /*20930*/  HADD2.F32 R91, -RZ, R50.H0_H0 ;  /* 0x20000032ff5b7230 */ /* 0x000fe20000004100 */
[----:B------:R-:W-:Y:S01]  /*20940*/  F2FP.F16.F32.PACK_AB R19, R129, R124 ;  /* 0x0000007c8113723e */ /* 0x000fe200000000ff */
[----:B------:R-:W-:Y:S01]  /*20950*/  HADD2.F32 R144, -RZ, R74.H0_H0 ;  /* 0x2000004aff907230 */ /* 0x000fe20000004100 */
[----:B-1----:R-:W-:Y:S01]  /*20960*/  F2FP.F16.F32.PACK_AB R13, R100, R99 ;  /* 0x00000063640d723e */ /* 0x002fe200000000ff */
[----:B------:R-:W-:Y:S01]  /*20970*/  HADD2.F32 R146, -RZ, R54.H0_H0 ;  /* 0x20000036ff927230 */ /* 0x000fe20000004100 */
[----:B------:R-:W0:Y:S01]  /*20980*/  LDC.64 R100, c[0x0][0x380] ;  /* 0x0000e000ff647b82 */ /* 0x000e220000000a00 */
[----:B------:R-:W-:Y:S01]  /*20990*/  FFMA.FTZ R134, R90, R89, R91 ;  /* 0x000000595a867223 */ /* 0x000fe2000001005b */
[----:B------:R-:W-:Y:S01]  /*209a0*/  HADD2.F32 R89, -RZ, R71.H0_H0 ;  /* 0x20000047ff597230 */ /* 0x000fe20000004100 */
[----:B------:R-:W-:Y:S01]  /*209b0*/  F2FP.F16.F32.PACK_AB R12, R97, R18 ;  /* 0x00000012610c723e */ /* 0x000fe200000000ff */
[----:B------:R-:W-:Y:S01]  /*209c0*/  FFMA.FTZ R121, R121, R144, R146 ;  /* 0x0000009079797223 */ /* 0x000fe20000010092 */
[----:B------:R-:W-:Y:S01]  /*209d0*/  HADD2.F32 R91, -RZ, R51.H0_H0 ;  /* 0x20000033ff5b7230 */ /* 0x000fe20000004100 */
[----:B------:R-:W-:Y:S01]  /*209e0*/  F2FP.F16.F32.PACK_AB R18, R122, R111 ;  /* 0x0000006f7a12723e */ /* 0x000fe200000000ff */
[----:B------:R-:W-:Y:S01]  /*209f0*/  HADD2.F32 R138, -RZ, R69.H1_H1 ;  /* 0x30000045ff8a7230 */ /* 0x000fe20000004100 */
[----:B------:R-:W-:Y:S01]  /*20a00*/  F2FP.F16.F32.PACK_AB R17, R109, R112 ;  /* 0x000000706d11723e */ /* 0x000fe200000000ff */
[----:B------:R-:W-:-:S02]  /*20a10*/  HADD2.F32 R144, -RZ, R49.H1_H1 ;  /* 0x30000031ff907230 */ /* 0x000fc40000004100 */
[----:B------:R-:W-:Y:S01]  /*20a20*/  FFMA.FTZ R110, R94, R89, R91 ;  /* 0x000000595e6e7223 */ /* 0x000fe2000001005b */
[----:B------:R-:W-:Y:S01]  /*20a30*/  IMAD.WIDE.U32 R22, R22, 0x10, R10 ;  /* 0x0000001016167825 */ /* 0x000fe200078e000a */
[----:B------:R-:W-:-:S03]  /*20a40*/  F2FP.F16.F32.PACK_AB R16, R107, R98 ;  /* 0x000000626b10723e */ /* 0x000fc600000000ff */
[----:B------:R-:W-:Y:S01]  /*20a50*/  FFMA.FTZ R137, R137, R138, R144 ;  /* 0x0000008a89897223 */ /* 0x000fe20000010090 */
        /* <DEDUP_REMOVED lines=8> */
[----:B------:R-:W-:Y:S01]  /*20ae0*/  F2FP.F16.F32.PACK_AB R10, R104, R93 ;  /* 0x0000005d680a723e */ /* 0x000fe200000000ff */
[----:B0-----:R-:W-:Y:S01]  /*20af0*/  IMAD R0, R100, 0x4, R0 ;  /* 0x0000000464007824 */ /* 0x001fe200078e0200 */
[----:B------:R-:W-:Y:S02]  /*20b00*/  F2FP.F16.F32.PACK_AB R106, R139, R134 ;  /* 0x000000868b6a723e */ /* 0x000fe400000000ff */
[----:B------:R-:W-:Y:S01]  /*20b10*/  F2FP.F16.F32.PACK_AB R105, R137, R132 ;  /* 0x000000848969723e */ /* 0x000fe200000000ff */
[----:B------:R0:W-:Y:S01]  /*20b20*/  STG.E.128 desc[UR6][R20.64], R8 ;  /* 0x0000000814007986 */ /* 0x0001e2000c101d06 */
[----:B------:R-:W-:Y:S02]  /*20b30*/  F2FP.F16.F32.PACK_AB R104, R133, R118 ;  /* 0x000000768568723e */ /* 0x000fe400000000ff */
[----:B------:R-:W-:Y:S01]  /*20b40*/  ISETP.GE.AND P0, PT, R0, R101, PT ;  /* 0x000000650000720c */ /* 0x000fe20003f06270 */
[----:B------:R0:W-:Y:S04]  /*20b50*/  STG.E.128 desc[UR6][R22.64], R12 ;  /* 0x0000000c16007986 */ /* 0x0001e8000c101d06 */
[----:B------:R0:W-:Y:S04]  /*20b60*/  STG.E.128 desc[UR6][R88.64], R16 ;  /* 0x0000001058007986 */ /* 0x0001e8000c101d06 */
[----:B------:R0:W-:Y:S04]  /*20b70*/  STG.E.128 desc[UR6][R90.64], R96 ;  /* 0x000000605a007986 */ /* 0x0001e8000c101d06 */
[----:B------:R0:W-:Y:S01]  /*20b80*/  STG.E.128 desc[UR6][R94.64], R104 ;  /* 0x000000685e007986 */ /* 0x0001e2000c101d06 */
[----:B------:R-:W-:Y:S05]  /*20b90*/  @!P0 BRA `(.L_x_7855) ;  /* 0xfffffdfc00bc8947 */ /* 0x000fea000383ffff */
[----:B------:R-:W-:Y:S05]  /*20ba0*/  EXIT ;  /* 0x000000000000794d */ /* 0x000fea0003800000 */
.L_x_7854:
        /* <DEDUP_REMOVED lines=8> */
.L_x_7857:
[----:B------:R-:W-:Y:S05]  /*20c30*/  BSYNC B0 ;  /* 0x0000000000007941 */ /* 0x000fea0003800000 */
.L_x_7856:
        /* <DEDUP_REMOVED lines=9> */
.L_x_7858:
[----:B------:R-:W-:Y:S02]  /*20cd0*/  IMAD.MOV.U32 R93, RZ, RZ, 0x4 ;  /* 0x00000004ff5d7424 */ /* 0x000fe400078e00ff */
[----:B------:R-:W-:-:S04]  /*20ce0*/  IMAD.MOV.U32 R7, RZ, RZ, R90 ;  /* 0x000000ffff077224 */ /* 0x000fc800078e005a */
[----:B------:R-:W-:-:S05]  /*20cf0*/  FADD.FTZ R23, R18, R7 ;  /* 0x0000000712177221 */ /* 0x000fca0000010000 */
[----:B------:R-:W-:-:S07]  /*20d00*/  MOV R96, R23 ;  /* 0x0000001700607202 */ /* 0x000fce0000000f00 */
[----:B------:R-:W-:Y:S05]  /*20d10*/  WARPSYNC.COLLECTIVE R91, `(.L_x_7859) ;  /* 0x000000005b087348 */ /* 0x000fea0003c00000 */
[----:B------:R0:W1:Y:S02]  /*20d20*/  SHFL.BFLY P1, R90, R96, R93, R104 ;  /* 0x0c00005d605a7389 */ /* 0x0000640000020068 */
[----:B01----:R-:W-:Y:S05]  /*20d30*/  ENDCOLLECTIVE ;  /* 0x000000000000791b */ /* 0x003fea0003800000 */
.L_x_7859:
[----:B------:R-:W-:Y:S01]  /*20d40*/  HFMA2 R93, -RZ, RZ, 0, 4.76837158203125e-07 ;  /* 0x00000008ff5d7431 */ /* 0x000fe200000001ff */
[----:B------:R-:W-:-:S05]  /*20d50*/  MOV R14, R90 ;  /* 0x0000005a000e7202 */ /* 0x000fca0000000f00 */
[----:B------:R-:W-:Y:S02]  /*20d60*/  FADD.FTZ R88, R23, R14 ;  /* 0x0000000e17587221 */ /* 0x000fe40000010000 */
[----:B------:R-:W0:Y:S02]  /*20d70*/  LDC R14, c[0x0][0x400] ;  /* 0x00010000ff0e7b82 */ /* 0x000e240000000800 */
[----:B------:R-:W-:-:S07]  /*20d80*/  IMAD.MOV.U32 R96, RZ, RZ, R88 ;  /* 0x000000ffff607224 */ /* 0x000fce00078e0058 */
[----:B0-----:R-:W-:Y:S05]  /*20d90*/  WARPSYNC.COLLECTIVE R91, `(.L_x_7860) ;  /* 0x000000005b087348 */ /* 0x001fea0003c00000 */
[----:B------:R1:W2:Y:S02]  /*20da0*/  SHFL.BFLY P1, R90, R96, R93, R104 ;  /* 0x0c00005d605a7389 */ /* 0x0002a40000020068 */
[----:B012---:R-:W-:Y:S05]  /*20db0*/  ENDCOLLECTIVE ;  /* 0x000000000000791b */ /* 0x007fea0003800000 */
.L_x_7860:
[----:B------:R-:W-:Y:S02]  /*20dc0*/  IMAD.MOV.U32 R93, RZ, RZ, 0x10 ;  /* 0x00000010ff5d7424 */ /* 0x000fe400078e00ff */
[----:B------:R-:W-:-:S04]  /*20dd0*/  IMAD.MOV.U32 R7, RZ, RZ, R90 ;  /* 0x000000ffff077224 */ /* 0x000fc800078e005a */
[----:B------:R-:W-:-:S05]  /*20de0*/  FADD.FTZ R89, R88, R7 ;  /* 0x0000000758597221 */ /* 0x000fca0000010000 */
[----:B------:R-:W-:-:S07]  /*20df0*/  MOV R96, R89 ;  /* 0x0000005900607202 */ /* 0x000fce0000000f00 */
[----:B------:R-:W-:Y:S05]  /*20e00*/  WARPSYNC.COLLECTIVE R91, `(.L_x_7861) ;  /* 0x000000005b087348 */ /* 0x000fea0003c00000 */
[----:B------:R0:W1:Y:S02]  /*20e10*/  SHFL.BFLY P1, R90, R96, R93, R104 ;  /* 0x0c00005d605a7389 */ /* 0x0000640000020068 */
[----:B01----:R-:W-:Y:S05]  /*20e20*/  ENDCOLLECTIVE ;  /* 0x000000000000791b */ /* 0x003fea0003800000 */
.L_x_7861:
[----:B------:R-:W-:Y:S02]  /*20e30*/  IMAD.MOV.U32 R93, RZ, RZ, 0x1 ;  /* 0x00000001ff5d7424 */ /* 0x000fe400078e00ff */
        /* <DEDUP_REMOVED lines=86> */
.L_x_7862:
[----:B------:R-:W-:Y:S01]  /*213a0*/  HFMA2 R93, -RZ, RZ, 0, 1.1920928955078125e-07 ;  /* 0x00000002ff5d7431 */ /* 0x000fe200000001ff */
[----:B------:R-:W-:-:S05]  /*213b0*/  MOV R18, R90 ;  /* 0x0000005a00127202 */ /* 0x000fca0000000f00 */
[----:B------:R-:W-:-:S04]  /*213c0*/  FADD.FTZ R18, R7, R18 ;  /* 0x0000001207127221 */ /* 0x000fc80000010000 */
[----:B------:R-:W-:-:S07]  /*213d0*/  IMAD.MOV.U32 R96, RZ, RZ, R18 ;  /* 0x000000ffff607224 */ /* 0x000fce00078e0012 */
[----:B------:R-:W-:Y:S05]  /*213e0*/  WARPSYNC.COLLECTIVE R91, `(.L_x_7863) ;  /* 0x000000005b087348 */ /* 0x000fea0003c00000 */
[----:B------:R0:W1:Y:S02]  /*213f0*/  SHFL.BFLY P1, R90, R96, R93, R104 ;  /* 0x0c00005d605a7389 */ /* 0x0000640000020068 */
[----:B01----:R-:W-:Y:S05]  /*21400*/  ENDCOLLECTIVE ;  /* 0x000000000000791b */ /* 0x003fea0003800000 */
.L_x_7863:
[----:B------:R-:W-:Y:S02]  /*21410*/  IMAD.MOV.U32 R93, RZ, RZ, 0x4 ;  /* 0x00000004ff5d7424 */ /* 0x000fe400078e00ff */
[----:B------:R-:W-:-:S04]  /*21420*/  IMAD.MOV.U32 R17, RZ, RZ, R90 ;  /* 0x000000ffff117224 */ /* 0x000fc800078e005a */
[----:B------:R-:W-:-:S05]  /*21430*/  FADD.FTZ R17, R18, R17 ;  /* 0x0000001112117221 */ /* 0x000fca0000010000 */
[----:B------:R-:W-:-:S07]  /*21440*/  MOV R96, R17 ;  /* 0x0000001100607202 */ /* 0x000fce0000000f00 */
[----:B------:R-:W-:Y:S05]  /*21450*/  WARPSYNC.COLLECTIVE R91, `(.L_x_7864) ;  /* 0x000000005b087348 */ /* 0x000fea0003c00000 */
[----:B------:R0:W1:Y:S02]  /*21460*/  SHFL.BFLY P1, R90, R96, R93, R104 ;  /* 0x0c00005d605a7389 */ /* 0x0000640000020068 */
[----:B01----:R-:W-:Y:S05]  /*21470*/  ENDCOLLECTIVE ;  /* 0x000000000000791b */ /* 0x003fea0003800000 */
.L_x_7864:
[----:B------:R-:W-:Y:S01]  /*21480*/  HFMA2 R93, -RZ, RZ, 0, 4.76837158203125e-07 ;  /* 0x00000008ff5d7431 */ /* 0x000fe200000001ff */
[----:B------:R-:W-:-:S05]  /*21490*/  MOV R88, R90 ;  /* 0x0000005a00587202 */ /* 0x000fca0000000f00 */
[----:B------:R-:W-:-:S04]  /*214a0*/  FADD.FTZ R88, R17, R88 ;  /* 0x0000005811587221 */ /* 0x000fc80000010000 */
[----:B------:R-:W-:-:S07]  /*214b0*/  IMAD.MOV.U32 R96, RZ, RZ, R88 ;  /* 0x000000ffff607224 */ /* 0x000fce00078e0058 */
[----:B------:R-:W-:Y:S05]  /*214c0*/  WARPSYNC.COLLECTIVE R91, `(.L_x_7865) ;  /* 0x000000005b087348 */ /* 0x000fea0003c00000 */
[----:B------:R0:W1:Y:S02]  /*214d0*/  SHFL.BFLY P1, R90, R96, R93, R104 ;  /* 0x0c00005d605a7389 */ /* 0x0000640000020068 */
[----:B01----:R-:W-:Y:S05]  /*214e0*/  ENDCOLLECTIVE ;  /* 0x000000000000791b */ /* 0x003fea0003800000 */
.L_x_7865:
[----:B------:R-:W-:Y:S02]  /*214f0*/  IMAD.MOV.U32 R93, RZ, RZ, 0x10 ;  /* 0x00000010ff5d7424 */ /* 0x000fe400078e00ff */
[----:B------:R-:W-:-:S04]  /*21500*/  IMAD.MOV.U32 R23, RZ, RZ, R90 ;  /* 0x000000ffff177224 */ /* 0x000fc800078e005a */
[----:B------:R-:W-:-:S05]  /*21510*/  FADD.FTZ R23, R88, R23 ;  /* 0x0000001758177221 */ /* 0x000fca0000010000 */
[----:B------:R-:W-:-:S07]  /*21520*/  MOV R96, R23 ;  /* 0x0000001700607202 */ /* 0x000fce0000000f00 */
[----:B------:R-:W-:Y:S05]  /*21530*/  WARPSYNC.COLLECTIVE R91, `(.L_x_7866) ;  /* 0x000000005b087348 */ /* 0x000fea0003c00000 */
[----:B------:R0:W1:Y:S02]  /*21540*/  SHFL.BFLY P1, R90, R96, R93, R104 ;  /* 0x0c00005d605a7389 */ /* 0x0000640000020068 */
[----:B01----:R-:W-:Y:S05]  /*21550*/  ENDCOLLECTIVE ;  /* 0x000000000000791b */ /* 0x003fea0003800000 */
.L_x_7866:
[----:B------:R-:W-:Y:S05]  /*21560*/  BRA `(.L_x_7867) ;  /* 0xffffffe400a87947 */ /* 0x000fea000383ffff */
.L_x_7868:
        /* <DEDUP_REMOVED lines=9> */
.L_x_45797:


//--------------------- .text._ZN10layer_norm13ln_fwd_kernelINS_13Kernel_traitsI6__halfS2_S2_S2_fjLj1280ELj1ELj4ELj1ELj16ENS_18Kernel_traits_baseILj1280ES2_S2_S2_S2_fjLj128EEEEELb1ELb1ELb1ELb0EEEvNS_9FwdParamsE --------------------------
	.section	.text._ZN10layer_norm13ln_fwd_kernelINS_13Kernel_traitsI6__halfS2_S2_S2_fjLj1280ELj1ELj4ELj1ELj16ENS_18Kernel_traits_baseILj1280ES2_S2_S2_S2_fjLj128EEEEELb1ELb1ELb1ELb0EEEvNS_9FwdParamsE,"ax",@progbits
	.align	128
        .global         _ZN10layer_norm13ln_fwd_kernelINS_13Kernel_traitsI6__halfS2_S2_S2_fjLj1280ELj1ELj4ELj1ELj16ENS_18Kernel_traits_baseILj1280ES2_S2_S2_S2_fjLj128EEEEELb1ELb1ELb1ELb0EEEvNS_9FwdParamsE
        .type           _ZN10layer_norm13ln_fwd_kernelINS_13Kernel_traitsI6__halfS2_S2_S2_fjLj1280ELj1ELj4ELj1ELj16ENS_18Kernel_traits_baseILj1280ES2_S2_S2_S2_fjLj128EEEEELb1ELb1ELb1ELb0EEEvNS_9FwdParamsE,@function
        .size           _ZN10layer_norm13ln_fwd_kernelINS_13Kernel_traitsI6__halfS2_S2_S2_fjLj1280ELj1ELj4ELj1ELj16ENS_18Kernel_traits_baseILj1280ES2_S2_S2_S2_fjLj128EEEEELb1ELb1ELb1ELb0EEEvNS_9FwdParamsE,(.L_x_45798 - _ZN10layer_norm13ln_fwd_kernelINS_13Kernel_traitsI6__halfS2_S2_S2_fjLj1280ELj1ELj4ELj1ELj16ENS_18Kernel_traits_baseILj1280ES2_S2_S2_S2_fjLj128EEEEELb1ELb1ELb1ELb0EEEvNS_9FwdParamsE)
        .other          _ZN10layer_norm13ln_fwd_kernelINS_13Kernel_traitsI6__halfS2_S2_S2_fjLj1280ELj1ELj4ELj1ELj16ENS_18Kernel_traits_baseILj1280ES2_S2_S2_S2_fjLj128EEEEELb1ELb1ELb1ELb0EEEvNS_9FwdParamsE,@"STO_CUDA_ENTRY STV_DEFAULT"
_ZN10layer_norm13ln_fwd_kernelINS_13Kernel_traitsI6__halfS2_S2_S2_fjLj1280ELj1ELj4ELj1ELj16ENS_18Kernel_traits_baseILj1280ES2_S2_S2_S2_fjLj128EEEEELb1ELb1ELb1ELb0EEEvNS_9FwdParamsE:
.text._ZN10layer_norm13ln_fwd_kernelINS_13Kernel_traitsI6__halfS2_S2_S2_fjLj1280ELj1ELj4ELj1ELj16ENS_18Kernel_traits_baseILj1280ES2_S2_S2_S2_fjLj128EEEEELb1ELb1ELb1ELb0EEEvNS_9FwdParamsE:
        /* <DEDUP_REMOVED lines=19> */
[----:B----4-:R-:W-:Y:S01]  /*0130*/  LOP3.LUT R131, R2, 0x1f, RZ, 0xc0, !PT ;  /* 0x0000001f02837812 */ /* 0x010fe200078ec0ff */
[----:B------:R-:W-:Y:S01]  /*0140*/  BSSY.RECONVERGENT B0, `(.L_x_7869) ;  /* 0x000007c000007945 */ /* 0x000fe20003800200 */
[----:B------:R-:W-:Y:S01]  /*0150*/  SHF.R.S32.HI R0, RZ, 0x1f, R7 ;  /* 0x0000001fff007819 */ /* 0x000fe20000011407 */
[----:B------:R-:W-:Y:S01]  /*0160*/  UISETP.NE.AND.EX UP0, UPT, UR9, URZ, UPT, UP0 ;  /* 0x000000ff0900728c */ /* 0x000fe2000bf05300 */
[----:B------:R-:W-:Y:S02]  /*0170*/  SHF.R.U32.HI R130, RZ, 0x5, R2 ;  /* 0x00000005ff827819 */ /* 0x000fe40000011602 */
[----:B------:R-:W-:Y:S01]  /*0180*/  LEA.HI R0, R0, R7, RZ, 0x3 ;  /* 0x0000000700007211 */ /* 0x000fe200078f18ff */
[----:B0-----:R-:W-:-:S06]  /*0190*/  USHF.L.U32 UR4, UR5, 0x2, URZ ;  /* 0x0000000205047899 */ /* 0x001fcc00080006ff */
[----:B------:R-:W-:Y:S02]  /*01a0*/  LOP3.LUT R130, R130, UR4, RZ, 0xfc, !PT ;  /* 0x0000000482827c12 */ /* 0x000fe4000f8efcff */
[----:B-1----:R-:W-:Y:S01]  /*01b0*/  @P0 IADD3 R6, P1, PT, R4, R3, RZ ;  /* 0x0000000304060210 */ /* 0x002fe20007f3e0ff */
[----:B------:R-:W-:-:S03]  /*01c0*/  IMAD.MOV.U32 R3, RZ, RZ, R131 ;  /* 0x000000ffff037224 */ /* 0x000fc600078e0083 */
[----:B------:R-:W-:Y:S02]  /*01d0*/  @P0 IADD3.X R9, PT, PT, RZ, R5, RZ, P1, !PT ;  /* 0x00000005ff090210 */ /* 0x000fe40000ffe4ff */
[----:B------:R-:W-:Y:S02]  /*01e0*/  LOP3.LUT R7, R3, 0x1f, RZ, 0x3c, !PT ;  /* 0x0000001f03077812 */ /* 0x000fe400078e3cff */
[--C-:B------:R-:W-:Y:S02]  /*01f0*/  SHF.R.U64 R129, R6, 0x2, R9.reuse ;  /* 0x0000000206817819 */ /* 0x100fe40000001209 */
[----:B------:R-:W-:Y:S02]  /*0200*/  LEA.HI.SX32 R0, R0, R7, 0x1d ;  /* 0x0000000700007211 */ /* 0x000fe400078feaff */
        /* <DEDUP_REMOVED lines=58> */
.L_x_7870:
        /* <DEDUP_REMOVED lines=53> */
.L_x_7871:
[----:B------:R-:W-:Y:S05]  /*0900*/  BSYNC.RECONVERGENT B0 ;  /* 0x0000000000007941 */ /* 0x000fea0003800200 */
.L_x_7869:
[----:B------:R-:W0:Y:S02]  /*0910*/  LDCU UR4, c[0x0][0x384] ;  /* 0x00007080ff0477ac */ /* 0x000e240008000800 */
[----:B0-----:R-:W-:-:S13]  /*0920*/  ISETP.GE.AND P0, PT, R130, UR4, PT ;  /* 0x0000000482007c0c */ /* 0x001fda000bf06270 */
[----:B------:R-:W-:Y:S05]  /*0930*/  @P0 EXIT ;  /* 0x000000000000094d */ /* 0x000fea0003800000 */
[----:B------:R-:W0:Y:S01]  /*0940*/  LDC R3, c[0x0][0x360] ;  /* 0x0000d800ff037b82 */ /* 0x000e220000000800 */
[C---:B------:R-:W-:Y:S01]  /*0950*/  IMAD.HI.U32 R5, R129.reuse, -0x2daee0ad, RZ ;  /* 0xd2511f5381057827 */ /* 0x040fe200078e00ff */
[----:B-----5:R-:W-:Y:S01]  /*0960*/  IADD3 R8, PT, PT, R132, -0x61c88647, RZ ;  /* 0x9e3779b984087810 */ /* 0x020fe20007ffe0ff */
[----:B------:R-:W1:Y:S02]  /*0970*/  LDCU UR8, c[0x0][0x404] ;  /* 0x00008080ff0877ac */ /* 0x000e640008000800 */
[----:B------:R-:W-:Y:S01]  /*0980*/  IMAD R10, R129, -0x2daee0ad, RZ ;  /* 0xd2511f53810a7824 */ /* 0x000fe200078e02ff */
[----:B------:R-:W-:Y:S01]  /*0990*/  LOP3.LUT R5, R5, R133, RZ, 0x3c, !PT ;  /* 0x0000008505057212 */ /* 0x000fe200078e3cff */
[C---:B------:R-:W-:Y:S01]  /*09a0*/  VIADD R11, R133.reuse, 0xbb67ae85 ;  /* 0xbb67ae85850b7836 */ /* 0x040fe20000000000 */
[----:B------:R-:W2:Y:S01]  /*09b0*/  LDCU.U8 UR9, c[0x0][0x410] ;  /* 0x00008200ff0977ac */ /* 0x000ea20008000000 */
[----:B------:R-:W-:Y:S02]  /*09c0*/  VIADD R12, R133, 0x646e171e ;  /* 0x646e171e850c7836 */ /* 0x000fe40000000000 */
[----:B------:R-:W-:Y:S01]  /*09d0*/  IMAD.HI.U32 R4, R5, -0x326172a9, RZ ;  /* 0xcd9e8d5705047827 */ /* 0x000fe200078e00ff */
[----:B------:R-:W3:Y:S01]  /*09e0*/  LDCU UR12, c[0x0][0x448] ;  /* 0x00008900ff0c77ac */ /* 0x000ee20008000800 */
[----:B------:R-:W4:Y:S02]  /*09f0*/  LDCU.64 UR10, c[0x0][0x408] ;  /* 0x00008100ff0a77ac */ /* 0x000f240008000a00 */
[----:B0-----:R-:W-:Y:S01]  /*0a00*/  IMAD R2, R3, UR5, R2 ;  /* 0x0000000503027c24 */ /* 0x001fe2000f8e0202 */
[----:B------:R-:W0:Y:S03]  /*0a10*/  LDCU.64 UR4, c[0x0][0x3a0] ;  /* 0x00007400ff0477ac */ /* 0x000e260008000a00 */
[----:B------:R-:W-:-:S04]  /*0a20*/  IMAD.HI.U32 R3, R2, -0x326172a9, RZ ;  /* 0xcd9e8d5702037827 */ /* 0x000fc800078e00ff */
        /* <DEDUP_REMOVED lines=8> */
[----:B------:R-:W-:Y:S02]  /*0ab0*/  VIADD R11, R133, 0x76cf5d0a ;  /* 0x76cf5d0a850b7836 */ /* 0x000fe40000000000 */
[----:B------:R-:W-:-:S04]  /*0ac0*/  IMAD.HI.U32 R3, R9, -0x326172a9, RZ ;  /* 0xcd9e8d5709037827 */ /* 0x000fc800078e00ff */
[----:B------:R-:W-:Y:S01]  /*0ad0*/  IMAD.HI.U32 R7, R4, -0x2daee0ad, RZ ;  /* 0xd2511f5304077827 */ /* 0x000fe200078e00ff */
[----:B------:R-:W-:-:S03]  /*0ae0*/  LOP3.LUT R3, R5, R8, R3, 0x96, !PT ;  /* 0x0000000805037212 */ /* 0x000fc600078e9603 */
[----:B------:R-:W-:Y:S01]  /*0af0*/  IMAD R8, R9, -0x326172a9, RZ ;  /* 0xcd9e8d5709087824 */ /* 0x000fe200078e02ff */
[----:B------:R-:W-:Y:S01]  /*0b00*/  LOP3.LUT R7, R11, R10, R7, 0x96, !PT ;  /* 0x0000000a0b077212 */ /* 0x000fe200078e9607 */
[----:B------:R-:W-:Y:S01]  /*0b10*/  IMAD R9, R4, -0x2daee0ad, RZ ;  /* 0xd2511f5304097824 */ /* 0x000fe200078e02ff */
[----:B------:R-:W-:Y:S01]  /*0b20*/  IADD3 R11, PT, PT, R133, 0x32370b8f, RZ ;  /* 0x32370b8f850b7810 */ /* 0x000fe20007ffe0ff */
[----:B------:R-:W-:-:S04]  /*0b30*/  IMAD.HI.U32 R4, R3, -0x2daee0ad, RZ ;  /* 0xd2511f5303047827 */ /* 0x000fc800078e00ff */
[----:B------:R-:W-:Y:S01]  /*0b40*/  VIADD R10, R132, 0xdaa66d2b ;  /* 0xdaa66d2b840a7836 */ /* 0x000fe20000000000 */
[----:B------:R-:W-:Y:S01]  /*0b50*/  LOP3.LUT R4, R11, R9, R4, 0x96, !PT ;  /* 0x000000090b047212 */ /* 0x000fe200078e9604 */
[----:B------:R-:W-:-:S04]  /*0b60*/  IMAD.HI.U32 R5, R7, -0x326172a9, RZ ;  /* 0xcd9e8d5707057827 */ /* 0x000fc800078e00ff */
[----:B------:R-:W-:Y:S01]  /*0b70*/  VIADD R11, R133, 0xed9eba14 ;  /* 0xed9eba14850b7836 */ /* 0x000fe20000000000 */
[----:B------:R-:W-:Y:S01]  /*0b80*/  LOP3.LUT R5, R10, R8, R5, 0x96, !PT ;  /* 0x000000080a057212 */ /* 0x000fe200078e9605 */
[----:B------:R-:W-:Y:S02]  /*0b90*/  IMAD R10, R3, -0x2daee0ad, RZ ;  /* 0xd2511f53030a7824 */ /* 0x000fe400078e02ff */
[----:B------:R-:W-:Y:S01]  /*0ba0*/  IMAD R8, R7, -0x326172a9, RZ ;  /* 0xcd9e8d5707087824 */ /* 0x000fe200078e02ff */
[----:B------:R-:W-:Y:S01]  /*0bb0*/  IADD3 R7, PT, PT, R132, 0x78dde6e4, RZ ;  /* 0x78dde6e484077810 */ /* 0x000fe20007ffe0ff */
[----:B------:R-:W-:-:S04]  /*0bc0*/  IMAD.HI.U32 R3, R4, -0x326172a9, RZ ;  /* 0xcd9e8d5704037827 */ /* 0x000fc800078e00ff */
[----:B------:R-:W-:Y:S01]  /*0bd0*/  IMAD.HI.U32 R9, R5, -0x2daee0ad, RZ ;  /* 0xd2511f5305097827 */ /* 0x000fe200078e00ff */
[----:B------:R-:W-:-:S03]  /*0be0*/  LOP3.LUT R3, R7, R8, R3, 0x96, !PT ;  /* 0x0000000807037212 */ /* 0x000fc600078e9603 */
[----:B------:R-:W-:Y:S01]  /*0bf0*/  IMAD R7, R4, -0x326172a9, RZ ;  /* 0xcd9e8d5704077824 */ /* 0x000fe200078e02ff */
[----:B------:R-:W-:Y:S01]  /*0c00*/  LOP3.LUT R9, R11, R10, R9, 0x96, !PT ;  /* 0x0000000a0b097212 */ /* 0x000fe200078e9609 */
[----:B------:R-:W-:Y:S01]  /*0c10*/  IMAD R10, R5, -0x2daee0ad, RZ ;  /* 0xd2511f53050a7824 */ /* 0x000fe200078e02ff */
[----:B------:R-:W-:Y:S01]  /*0c20*/  IADD3 R11, PT, PT, R133, -0x56f99767, RZ ;  /* 0xa9066899850b7810 */ /* 0x000fe20007ffe0ff */
[----:B------:R-:W-:-:S04]  /*0c30*/  IMAD.HI.U32 R5, R3, -0x2daee0ad, RZ ;  /* 0xd2511f5303057827 */ /* 0x000fc800078e00ff */
[----:B------:R-:W-:Y:S01]  /*0c40*/  VIADD R8, R132, 0x1715609d ;  /* 0x1715609d84087836 */ /* 0x000fe20000000000 */
[----:B------:R-:W-:Y:S01]  /*0c50*/  LOP3.LUT R5, R11, R10, R5, 0x96, !PT ;  /* 0x0000000a0b057212 */ /* 0x000fe200078e9605 */
[----:B------:R-:W-:-:S04]  /*0c60*/  IMAD.HI.U32 R4, R9, -0x326172a9, RZ ;  /* 0xcd9e8d5709047827 */ /* 0x000fc800078e00ff */
[----:B------:R-:W-:Y:S01]  /*0c70*/  IMAD R11, R3, -0x2daee0ad, RZ ;  /* 0xd2511f53030b7824 */ /* 0x000fe200078e02ff */
[----:B------:R-:W-:Y:S01]  /*0c80*/  LOP3.LUT R4, R8, R7, R4, 0x96, !PT ;  /* 0x0000000708047212 */ /* 0x000fe200078e9604 */
[----:B------:R-:W-:Y:S01]  /*0c90*/  IMAD R8, R9, -0x326172a9, RZ ;  /* 0xcd9e8d5709087824 */ /* 0x000fe200078e02ff */
[----:B------:R-:W-:Y:S01]  /*0ca0*/  IADD3 R7, PT, PT, R132, -0x4ab325aa, RZ ;  /* 0xb54cda5684077810 */ /* 0x000fe20007ffe0ff */
[----:B------:R-:W-:-:S04]  /*0cb0*/  IMAD.HI.U32 R3, R5, -0x326172a9, RZ ;  /* 0xcd9e8d5705037827 */ /* 0x000fc800078e00ff */
[----:B------:R-:W-:Y:S01]  /*0cc0*/  IMAD.HI.U32 R10, R4, -0x2daee0ad, RZ ;  /* 0xd2511f53040a7827 */ /* 0x000fe200078e00ff */
[----:B------:R-:W-:-:S03]  /*0cd0*/  LOP3.LUT R3, R7, R8, R3, 0x96, !PT ;  /* 0x0000000807037212 */ /* 0x000fc600078e9603 */
[----:B------:R-:W-:Y:S01]  /*0ce0*/  IMAD R9, R4, -0x2daee0ad, RZ ;  /* 0xd2511f5304097824 */ /* 0x000fe200078e02ff */
[----:B------:R-:W-:Y:S01]  /*0cf0*/  LOP3.LUT R10, R12, R11, R10, 0x96, !PT ;  /* 0x0000000b0c0a7212 */ /* 0x000fe200078e960a */
[----:B------:R-:W-:Y:S01]  /*0d00*/  IMAD.HI.U32 R8, R3, -0x2daee0ad, RZ ;  /* 0xd2511f5303087827 */ /* 0x000fe200078e00ff */
[----:B------:R-:W-:-:S03]  /*0d10*/  IADD3 R11, PT, PT, R133, 0x1fd5c5a3, RZ ;  /* 0x1fd5c5a3850b7810 */ /* 0x000fc60007ffe0ff */
[----:B------:R-:W-:Y:S01]  /*0d20*/  VIADD R7, R132, 0x5384540f ;  /* 0x5384540f84077836 */ /* 0x000fe20000000000 */
[----:B------:R-:W-:Y:S01]  /*0d30*/  LOP3.LUT R8, R11, R9, R8, 0x96, !PT ;  /* 0x000000090b087212 */ /* 0x000fe200078e9608 */
[----:B------:R-:W-:Y:S02]  /*0d40*/  IMAD R5, R5, -0x326172a9, RZ ;  /* 0xcd9e8d5705057824 */ /* 0x000fe400078e02ff */
[----:B------:R-:W-:-:S04]  /*0d50*/  IMAD.HI.U32 R4, R10, -0x326172a9, RZ ;  /* 0xcd9e8d570a047827 */ /* 0x000fc800078e00ff */
        /* <DEDUP_REMOVED lines=15> */
[----:B------:R-:W-:Y:S01]  /*0e50*/  IMAD.HI.U32 R3, R7, -0x326172a9, RZ ;  /* 0xcd9e8d5707037827 */ /* 0x000fe200078e00ff */
[----:B------:R-:W-:-:S03]  /*0e60*/  LOP3.LUT R5, R6, 0x3, RZ, 0xc0, !PT ;  /* 0x0000000306057812 */ /* 0x000fc600078ec0ff */
[----:B------:R-:W-:Y:S01]  /*0e70*/  IMAD.MOV.U32 R6, RZ, RZ, RZ ;  /* 0x000000ffff067224 */ /* 0x000fe200078e00ff */
[----:B------:R-:W-:Y:S01]  /*0e80*/  LOP3.LUT R3, R9, R12, R3, 0x96, !PT ;  /* 0x0000000c09037212 */ /* 0x000fe200078e9603 */
[----:B------:R-:W-:Y:S02]  /*0e90*/  IMAD R8, R7, -0x326172a9, RZ ;  /* 0xcd9e8d5707087824 */ /* 0x000fe400078e02ff */
[----:B01234-:R-:W-:-:S07]  /*0ea0*/  IMAD R134, R10, -0x2daee0ad, RZ ;  /* 0xd2511f530a867824 */ /* 0x01ffce00078e02ff */
.L_x_8473:
[----:B------:R-:W0:Y:S08]  /*0eb0*/  LDC.64 R92, c[0x0][0x3f0] ;  /* 0x0000fc00ff5c7b82 */ /* 0x000e300000000a00 */
[----:B------:R-:W1:Y:S01]  /*0ec0*/  LDC R139, c[0x0][0x388] ;  /* 0x0000e200ff8b7b82 */ /* 0x000e620000000800 */
[----:B0-----:R-:W-:-:S07]  /*0ed0*/  IMAD.WIDE R94, R130, 0x4, R92 ;  /* 0x00000004825e7825 */ /* 0x001fce00078e025c */
[----:B------:R-:W0:Y:S01]  /*0ee0*/  LDC.64 R92, c[0x0][0x3f8] ;  /* 0x0000fe00ff5c7b82 */ /* 0x000e220000000a00 */
[----:B------:R-:W2:Y:S01]  /*0ef0*/  LDG.E R143, desc[UR6][R94.64] ;  /* 0x000000065e8f7981 */ /* 0x000ea2000c1e1900 */
[----:B-1----:R-:W-:Y:S01]  /*0f00*/  IMAD R135, R130, R139, RZ ;  /* 0x0000008b82877224 */ /* 0x002fe200078e02ff */
[----:B------:R-:W-:-:S04]  /*0f10*/  ISETP.GE.U32.AND P0, PT, R0, 0x20, PT ;  /* 0x000000200000780c */ /* 0x000fc80003f06070 */
[----:B------:R-:W-:-:S04]  /*0f20*/  SHF.R.S32.HI R136, RZ, 0x1f, R135 ;  /* 0x0000001fff887819 */ /* 0x000fc80000011487 */
[----:B------:R-:W-:Y:S01]  /*0f30*/  LEA.HI R136, R136, R135, RZ, 0x3 ;  /* 0x0000008788887211 */ /* 0x000fe200078f18ff */
[----:B------:R-:W-:Y:S01]  /*0f40*/  BSSY.RECONVERGENT B0, `(.L_x_7872) ;  /* 0x000070a000007945 */ /* 0x000fe20003800200 */
[----:B0-----:R-:W-:-:S05]  /*0f50*/  IMAD.WIDE R92, R130, 0x4, R92 ;  /* 0x00000004825c7825 */ /* 0x001fca00078e025c */
[----:B------:R0:W5:Y:S01]  /*0f60*/  LDG.E R137, desc[UR6][R92.64] ;  /* 0x000000065c897981 */ /* 0x000162000c1e1900 */
[----:B--2---:R-:W-:-:S13]  /*0f70*/  ISETP.GE.AND P2, PT, R143, 0x1, PT ;  /* 0x000000018f00780c */ /* 0x004fda0003f46270 */
[----:B------:R-:W1:Y:S01]  /*0f80*/  @P2 S2R R141, SR_TID.X ;  /* 0x00000000008d2919 */ /* 0x000e620000002100 */
[----:B------:R-:W-:-:S05]  /*0f90*/  @P2 IADD3 R138, PT, PT, R143, -0x1, RZ ;  /* 0xffffffff8f8a2810 */ /* 0x000fca0007ffe0ff */
[----:B------:R-:W-:Y:S01]  /*0fa0*/  @P2 IMAD R140, R138, R139, RZ ;  /* 0x0000008b8a8c2224 */ /* 0x000fe200078e02ff */
[----:B------:R-:W-:-:S04]  /*0fb0*/  LEA.HI.SX32 R138, R136, R131, 0x1d ;  /* 0x00000083888a7211 */ /* 0x000fc800078feaff */
[----:B------:R-:W-:-:S04]  /*0fc0*/  @P2 SHF.R.S32.HI R95, RZ, 0x1f, R140 ;  /* 0x0000001fff5f2819 */ /* 0x000fc8000001148c */
[----:B0-----:R-:W-:Y:S01]  /*0fd0*/  @P2 LEA.HI R92, R95, R140, RZ, 0x3 ;  /* 0x0000008c5f5c2211 */ /* 0x001fe200078f18ff */
[----:B------:R-:W-:Y:S01]  /*0fe0*/  IMAD.MOV.U32 R140, RZ, RZ, RZ ;  /* 0x000000ffff8c7224 */ /* 0x000fe200078e00ff */
[----:B-1----:R-:W-:-:S04]  /*0ff0*/  @P2 LOP3.LUT R131, R141, 0x1f, RZ, 0xc0, !PT ;  /* 0x0000001f8d832812 */ /* 0x002fc800078ec0ff */
[----:B------:R-:W-:Y:S01]  /*1000*/  @P2 LEA.HI.SX32 R140, R92, R131, 0x1d ;  /* 0x000000835c8c2211 */ /* 0x000fe200078feaff */
[----:B------:R-:W-:Y:S06]  /*1010*/  @!P0 BRA `(.L_x_7873) ;  /* 0x0000006c00f08947 */ /* 0x000fec0003800000 */
[----:B------:R-:W-:Y:S04]  /*1020*/  BSSY.RECONVERGENT B1, `(.L_x_7874) ;  /* 0x0000005000017945 */ /* 0x000fe80003800200 */
[----:B------:R-:W-:Y:S05]  /*1030*/  @!P2 BRA `(.L_x_7875) ;  /* 0x00000000000ca947 */ /* 0x000fea0003800000 */
[----:B------:R-:W0:Y:S02]  /*1040*/  LDC.64 R28, c[0x0][0x390] ;  /* 0x0000e400ff1c7b82 */ /* 0x000e240000000a00 */
[----:B0-----:R-:W-:-:S06]  /*1050*/  IMAD.WIDE.U32 R28, R140, 0x10, R28 ;  /* 0x000000108c1c7825 */ /* 0x001fcc00078e001c */
[----:B------:R-:W5:Y:S02]  /*1060*/  LDG.E.128 R28, desc[UR6][R28.64] ;  /* 0x000000061c1c7981 */ /* 0x000f64000c1e1d00 */
.L_x_7875:
[----:B------:R-:W-:Y:S05]  /*1070*/  BSYNC.RECONVERGENT B1 ;  /* 0x0000000000017941 */ /* 0x000fea0003800200 */
.L_x_7874:
        /* <DEDUP_REMOVED lines=28> */
.L_x_7881:
        /* <DEDUP_REMOVED lines=13> */
.L_x_7883:
[----:B------:R-:W-:Y:S05]  /*1310*/  BSYNC.RECONVERGENT B3 ;  /* 0x0000000000037941 */ /* 0x000fea0003800200 */
.L_x_7882:
        /* <DEDUP_REMOVED lines=9> */
[----:B------:R-:W-:Y:S01]  /*13b0*/  IADD3 R9, PT, PT, R133, 0x76cf5d0a, RZ ;  /* 0x76cf5d0a85097810 */ /* 0x000fe20007ffe0ff */
[----:B------:R-:W-:Y:S01]  /*13c0*/  IMAD.MOV.U32 R7, RZ, RZ, R134 ;  /* 0x000000ffff077224 */ /* 0x000fe200078e0086 */
        /* <DEDUP_REMOVED lines=47> */
[----:B------:R-:W-:Y:S02]  /*16c0*/  LOP3.LUT R4, R5, R4, R93, 0x96, !PT ;  /* 0x0000000405047212 */ /* 0x000fe400078e965d */
[----:B------:R-:W-:-:S07]  /*16d0*/  MOV R12, R92 ;  /* 0x0000005c000c7202 */ /* 0x000fce0000000f00 */
.L_x_7880:
[----:B------:R-:W-:Y:S05]  /*16e0*/  BSYNC.RECONVERGENT B2 ;  /* 0x0000000000027941 */ /* 0x000fea0003800200 */
.L_x_7879:
[----:B------:R-:W-:Y:S01]  /*16f0*/  I2FP.F32.U32 R5, R7 ;  /* 0x0000000700057245 */ /* 0x000fe20000201000 */
[----:B-----5:R-:W-:Y:S02]  /*1700*/  HADD2.F32 R7, -RZ, R28.H0_H0 ;  /* 0x2000001cff077230 */ /* 0x020fe40000004100 */
[----:B------:R-:W-:Y:S02]  /*1710*/  IMAD.MOV.U32 R10, RZ, RZ, 0x2f800000 ;  /* 0x2f800000ff0a7424 */ /* 0x000fe400078e00ff */
[----:B------:R-:W-:Y:S02]  /*1720*/  HADD2.F32 R14, -RZ, R24.H0_H0 ;  /* 0x20000018ff0e7230 */ /* 0x000fe40000004100 */
[----:B------:R-:W-:Y:S01]  /*1730*/  FMUL.FTZ R7, R7, UR11 ;  /* 0x0000000b07077c20 */ /* 0x000fe20008410000 */
[----:B------:R-:W-:Y:S01]  /*1740*/  FFMA.FTZ R5, R5, R10, 1.1641532182693481445e-10 ;  /* 0x2f00000005057423 */ /* 0x000fe2000001000a */
[----:B------:R-:W-:Y:S02]  /*1750*/  HADD2.F32 R10, -RZ, R80.H0_H0 ;  /* 0x20000050ff0a7230 */ /* 0x000fe40000004100 */
[----:B------:R-:W-:-:S02]  /*1760*/  FMUL.FTZ R7, R7, UR10 ;  /* 0x0000000a07077c20 */ /* 0x000fc40008410000 */
[----:B------:R-:W-:-:S04]  /*1770*/  FSETP.GTU.FTZ.AND P3, PT, R5, UR8, PT ;  /* 0x0000000805007c0b */ /* 0x000fc8000bf7c000 */
[----:B------:R-:W-:Y:S02]  /*1780*/  FSEL R7, R7, RZ, !P3 ;  /* 0x000000ff07077208 */ /* 0x000fe40005800000 */
[----:B------:R-:W-:-:S03]  /*1790*/  SEL R9, RZ, 0x1, P3 ;  /* 0x00000001ff097807 */ /* 0x000fc60001800000 */
[----:B------:R-:W-:-:S07]  /*17a0*/  FFMA.FTZ R7, R7, R10, R14 ;  /* 0x0000000a07077223 */ /* 0x000fce000001000e */
.L_x_7878:
[----:B------:R-:W-:Y:S05]  /*17b0*/  BSYNC.RECONVERGENT B1 ;  /* 0x0000000000017941 */ /* 0x000fea0003800200 */
.L_x_7877:
        /* <DEDUP_REMOVED lines=22> */
.L_x_7888:
        /* <DEDUP_REMOVED lines=13> */
.L_x_7890:
[----:B------:R-:W-:Y:S05]  /*19f0*/  BSYNC.RECONVERGENT B3 ;  /* 0x0000000000037941 */ /* 0x000fea0003800200 */
.L_x_7889:
        /* <DEDUP_REMOVED lines=61> */
.L_x_7887:
[----:B------:R-:W-:Y:S05]  /*1dd0*/  BSYNC.RECONVERGENT B2 ;  /* 0x0000000000027941 */ /* 0x000fea0003800200 */
.L_x_7886:
[----:B------:R-:W-:Y:S01]  /*1de0*/  HFMA2 R93, -RZ, RZ, 0.1171875, 0 ;  /* 0x2f800000ff5d7431 */ /* 0x000fe200000001ff */
[----:B------:R-:W-:Y:S01]  /*1df0*/  I2FP.F32.U32 R10, R10 ;  /* 0x0000000a000a7245 */ /* 0x000fe20000201000 */
[----:B-----5:R-:W-:Y:S02]  /*1e00*/  HADD2.F32 R11, -RZ, R28.H1_H1 ;  /* 0x3000001cff0b7230 */ /* 0x020fe40000004100 */
[----:B------:R-:W-:-:S03]  /*1e10*/  HADD2.F32 R95, -RZ, R24.H1_H1 ;  /* 0x30000018ff5f7230 */ /* 0x000fc60000004100 */
[----:B------:R-:W-:Y:S01]  /*1e20*/  FMUL.FTZ R11, R11, UR11 ;  /* 0x0000000b0b0b7c20 */ /* 0x000fe20008410000 */
[----:B------:R-:W-:-:S03]  /*1e30*/  FFMA.FTZ R10, R10, R93, 1.1641532182693481445e-10 ;  /* 0x2f0000000a0a7423 */ /* 0x000fc6000001005d */
[----:B------:R-:W-:Y:S01]  /*1e40*/  FMUL.FTZ R11, R11, UR10 ;  /* 0x0000000a0b0b7c20 */ /* 0x000fe20008410000 */
[----:B------:R-:W-:Y:S01]  /*1e50*/  HADD2.F32 R93, -RZ, R80.H1_H1 ;  /* 0x30000050ff5d7230 */ /* 0x000fe20000004100 */
[----:B------:R-:W-:-:S04]  /*1e60*/  FSETP.GTU.FTZ.AND P3, PT, R10, UR8, PT ;  /* 0x000000080a007c0b */ /* 0x000fc8000bf7c000 */
[----:B------:R-:W-:Y:S02]  /*1e70*/  FSEL R10, R11, RZ, !P3 ;  /* 0x000000ff0b0a7208 */ /* 0x000fe40005800000 */
[----:B------:R-:W-:-:S03]  /*1e80*/  SEL R11, RZ, 0x1, P3 ;  /* 0x00000001ff0b7807 */ /* 0x000fc60001800000 */
[----:B------:R-:W-:-:S07]  /*1e90*/  FFMA.FTZ R10, R10, R93, R95 ;  /* 0x0000005d0a0a7223 */ /* 0x000fce000001005f */
.L_x_7885:
[----:B------:R-:W-:Y:S05]  /*1ea0*/  BSYNC.RECONVERGENT B1 ;  /* 0x0000000000017941 */ /* 0x000fea0003800200 */
.L_x_7884:
        /* <DEDUP_REMOVED lines=22> */
.L_x_7895:
        /* <DEDUP_REMOVED lines=13> */
.L_x_7897:
[----:B------:R-:W-:Y:S05]  /*20e0*/  BSYNC.RECONVERGENT B3 ;  /* 0x0000000000037941 */ /* 0x000fea0003800200 */
.L_x_7896:
        /* <DEDUP_REMOVED lines=17> */
[----:B------:R-:W-:Y:S02]  /*2200*/  VIADD R5, R132, 0xdaa66d2b ;  /* 0xdaa66d2b84057836 */ /* 0x000fe40000000000 */
[----:B------:R-:W-:Y:S01]  /*2210*/  IMAD.WIDE.U32 R92, R3, -0x2daee0ad, RZ ;  /* 0xd2511f53035c7825 */ /* 0x000fe200078e00ff */
[----:B------:R-:W-:Y:S02]  /*2220*/  IADD3 R3, PT, PT, R133, 0x32370b8f, RZ ;  /* 0x32370b8f85037810 */ /* 0x000fe40007ffe0ff */
[----:B------:R-:W-:Y:S01]  /*2230*/  LOP3.LUT R5, R5, R4, R13, 0x96, !PT ;  /* 0x0000000405057212 */ /* 0x000fe200078e960d */
[----:B------:R-:W-:Y:S01]  /*2240*/  VIADD R13, R133, 0xed9eba14 ;  /* 0xed9eba14850d7836 */ /* 0x000fe20000000000 */
[----:B------:R-:W-:-:S03]  /*2250*/  LOP3.LUT R3, R3, R94, R93, 0x96, !PT ;  /* 0x0000005e03037212 */ /* 0x000fc600078e965d */
[----:B------:R-:W-:-:S04]  /*2260*/  IMAD.WIDE.U32 R94, R5, -0x2daee0ad, RZ ;  /* 0xd2511f53055e7825 */ /* 0x000fc800078e00ff */
[----:B------:R-:W-:Y:S01]  /*2270*/  IMAD.WIDE.U32 R4, R3, -0x326172a9, RZ ;  /* 0xcd9e8d5703047825 */ /* 0x000fe200078e00ff */
[C---:B------:R-:W-:Y:S02]  /*2280*/  IADD3 R3, PT, PT, R132.reuse, 0x78dde6e4, RZ ;  /* 0x78dde6e484037810 */ /* 0x040fe40007ffe0ff */
[----:B------:R-:W-:Y:S02]  /*2290*/  LOP3.LUT R13, R13, R92, R95, 0x96, !PT ;  /* 0x0000005c0d0d7212 */ /* 0x000fe400078e965f */
[----:B------:R-:W-:Y:S01]  /*22a0*/  LOP3.LUT R3, R3, R12, R5, 0x96, !PT ;  /* 0x0000000c03037212 */ /* 0x000fe200078e9605 */
[----:B------:R-:W-:Y:S02]  /*22b0*/  VIADD R5, R132, 0x1715609d ;  /* 0x1715609d84057836 */ /* 0x000fe40000000000 */
[----:B------:R-:W-:-:S04]  /*22c0*/  IMAD.WIDE.U32 R12, R13, -0x326172a9, RZ ;  /* 0xcd9e8d570d0c7825 */ /* 0x000fc800078e00ff */
[----:B------:R-:W-:Y:S01]  /*22d0*/  IMAD.WIDE.U32 R92, R3, -0x2daee0ad, RZ ;  /* 0xd2511f53035c7825 */ /* 0x000fe200078e00ff */
[----:B------:R-:W-:Y:S02]  /*22e0*/  IADD3 R3, PT, PT, R133, -0x56f99767, RZ ;  /* 0xa906689985037810 */ /* 0x000fe40007ffe0ff */
[----:B------:R-:W-:Y:S01]  /*22f0*/  LOP3.LUT R5, R5, R4, R13, 0x96, !PT ;  /* 0x0000000405057212 */ /* 0x000fe200078e960d */
[----:B------:R-:W-:Y:S01]  /*2300*/  VIADD R13, R133, 0x646e171e ;  /* 0x646e171e850d7836 */ /* 0x000fe20000000000 */
[----:B------:R-:W-:-:S03]  /*2310*/  LOP3.LUT R3, R3, R94, R93, 0x96, !PT ;  /* 0x0000005e03037212 */ /* 0x000fc600078e965d */
[----:B------:R-:W-:-:S04]  /*2320*/  IMAD.WIDE.U32 R94, R5, -0x2daee0ad, RZ ;  /* 0xd2511f53055e7825 */ /* 0x000fc800078e00ff */
[----:B------:R-:W-:Y:S01]  /*2330*/  IMAD.WIDE.U32 R4, R3, -0x326172a9, RZ ;  /* 0xcd9e8d5703047825 */ /* 0x000fe200078e00ff */
[C---:B------:R-:W-:Y:S02]  /*2340*/  IADD3 R3, PT, PT, R132.reuse, -0x4ab325aa, RZ ;  /* 0xb54cda5684037810 */ /* 0x040fe40007ffe0ff */
[----:B------:R-:W-:Y:S02]  /*2350*/  LOP3.LUT R13, R13, R92, R95, 0x96, !PT ;  /* 0x0000005c0d0d7212 */ /* 0x000fe400078e965f */
[----:B------:R-:W-:Y:S01]  /*2360*/  LOP3.LUT R3, R3, R12, R5, 0x96, !PT ;  /* 0x0000000c03037212 */ /* 0x000fe200078e9605 */
[----:B------:R-:W-:Y:S02]  /*2370*/  VIADD R5, R132, 0x5384540f ;  /* 0x5384540f84057836 */ /* 0x000fe40000000000 */
[----:B------:R-:W-:-:S04]  /*2380*/  IMAD.WIDE.U32 R12, R13, -0x326172a9, RZ ;  /* 0xcd9e8d570d0c7825 */ /* 0x000fc800078e00ff */
        /* <DEDUP_REMOVED lines=14> */
[----:B------:R-:W-:Y:S01]  /*2470*/  MOV R16, R12 ;  /* 0x0000000c00107202 */ /* 0x000fe20000000f00 */
[----:B------:R-:W-:Y:S01]  /*2480*/  IMAD.MOV.U32 R8, RZ, RZ, R92 ;  /* 0x000000ffff087224 */ /* 0x000fe200078e005c */
[----:B------:R-:W-:Y:S01]  /*2490*/  LOP3.LUT R4, R5, R4, R13, 0x96, !PT ;  /* 0x0000000405047212 */ /* 0x000fe200078e960d */
[----:B------:R-:W-:Y:S01]  /*24a0*/  IMAD.MOV.U32 R12, RZ, RZ, R14 ;  /* 0x000000ffff0c7224 */ /* 0x000fe200078e000e */
[----:B------:R-:W-:-:S07]  /*24b0*/  LOP3.LUT R3, R3, R94, R93, 0x96, !PT ;  /* 0x0000005e03037212 */ /* 0x000fce00078e965d */
.L_x_7894:
[----:B------:R-:W-:Y:S05]  /*24c0*/  BSYNC.RECONVERGENT B2 ;  /* 0x0000000000027941 */ /* 0x000fea0003800200 */
.L_x_7893:
[----:B------:R-:W-:Y:S01]  /*24d0*/  I2FP.F32.U32 R5, R12 ;  /* 0x0000000c00057245 */ /* 0x000fe20000201000 */
[----:B-----5:R-:W-:Y:S02]  /*24e0*/  HADD2.F32 R12, -RZ, R29.H0_H0 ;  /* 0x2000001dff0c7230 */ /* 0x020fe40000004100 */
[----:B------:R-:W-:Y:S02]  /*24f0*/  IMAD.MOV.U32 R14, RZ, RZ, 0x2f800000 ;  /* 0x2f800000ff0e7424 */ /* 0x000fe400078e00ff */
[----:B------:R-:W-:Y:S02]  /*2500*/  HADD2.F32 R93, -RZ, R25.H0_H0 ;  /* 0x20000019ff5d7230 */ /* 0x000fe40000004100 */
[----:B------:R-:W-:Y:S01]  /*2510*/  FMUL.FTZ R12, R12, UR11 ;  /* 0x0000000b0c0c7c20 */ /* 0x000fe20008410000 */
[----:B------:R-:W-:-:S03]  /*2520*/  FFMA.FTZ R5, R5, R14, 1.1641532182693481445e-10 ;  /* 0x2f00000005057423 */ /* 0x000fc6000001000e */
[----:B------:R-:W-:Y:S02]  /*2530*/  FMUL.FTZ R12, R12, UR10 ;  /* 0x0000000a0c0c7c20 */ /* 0x000fe40008410000 */
[----:B------:R-:W-:Y:S01]  /*2540*/  FSETP.GTU.FTZ.AND P3, PT, R5, UR8, PT ;  /* 0x0000000805007c0b */ /* 0x000fe2000bf7c000 */
[----:B------:R-:W-:-:S03]  /*2550*/  HADD2.F32 R5, -RZ, R81.H0_H0 ;  /* 0x20000051ff057230 */ /* 0x000fc60000004100 */
[----:B------:R-:W-:Y:S02]  /*2560*/  FSEL R12, R12, RZ, !P3 ;  /* 0x000000ff0c0c7208 */ /* 0x000fe40005800000 */
[----:B------:R-:W-:-:S03]  /*2570*/  SEL R13, RZ, 0x1, P3 ;  /* 0x00000001ff0d7807 */ /* 0x000fc60001800000 */
[----:B------:R-:W-:-:S07]  /*2580*/  FFMA.FTZ R12, R12, R5, R93 ;  /* 0x000000050c0c7223 */ /* 0x000fce000001005d */
.L_x_7892:
[----:B------:R-:W-:Y:S05]  /*2590*/  BSYNC.RECONVERGENT B1 ;  /* 0x0000000000017941 */ /* 0x000fea0003800200 */
.L_x_7891:
        /* <DEDUP_REMOVED lines=22> */
.L_x_7902:
        /* <DEDUP_REMOVED lines=13> */
.L_x_7904:
[----:B------:R-:W-:Y:S05]  /*27d0*/  BSYNC.RECONVERGENT B3 ;  /* 0x0000000000037941 */ /* 0x000fea0003800200 */
.L_x_7903:
        /* <DEDUP_REMOVED lines=61> */
.L_x_7901:
[----:B------:R-:W-:Y:S05]  /*2bb0*/  BSYNC.RECONVERGENT B2 ;  /* 0x0000000000027941 */ /* 0x000fea0003800200 */
.L_x_7900:
        /* <DEDUP_REMOVED lines=12> */
.L_x_7899:
[----:B------:R-:W-:Y:S05]  /*2c80*/  BSYNC.RECONVERGENT B1 ;  /* 0x0000000000017941 */ /* 0x000fea0003800200 */
.L_x_7898:
        /* <DEDUP_REMOVED lines=22> */
.L_x_7909:
        /* <DEDUP_REMOVED lines=13> */
.L_x_7911:
[----:B------:R-:W-:Y:S05]  /*2ec0*/  BSYNC.RECONVERGENT B3 ;  /* 0x0000000000037941 */ /* 0x000fea0003800200 */
.L_x_7910:
        /* <DEDUP_REMOVED lines=56> */
[----:B------:R-:W-:Y:S02]  /*3250*/  IMAD.MOV.U32 R8, RZ, RZ, R92 ;  /* 0x000000ffff087224 */ /* 0x000fe400078e005c */
[----:B------:R-:W-:Y:S01]  /*3260*/  HFMA2 R92, -RZ, RZ, 0, 0 ;  /* 0x00000000ff5c7431 */ /* 0x000fe200000001ff */
[----:B------:R-:W-:Y:S01]  /*3270*/  LOP3.LUT R4, R5, R4, R17, 0x96, !PT ;  /* 0x0000000405047212 */ /* 0x000fe200078e9611 */
[----:B------:R-:W-:Y:S01]  /*3280*/  IMAD.MOV.U32 R16, RZ, RZ, R18 ;  /* 0x000000ffff107224 */ /* 0x000fe200078e0012 */
[----:B------:R-:W-:-:S07]  /*3290*/  LOP3.LUT R3, R3, R94, R93, 0x96, !PT ;  /* 0x0000005e03037212 */ /* 0x000fce00078e965d */
.L_x_7908:
[----:B------:R-:W-:Y:S05]  /*32a0*/  BSYNC.RECONVERGENT B2 ;  /* 0x0000000000027941 */ /* 0x000fea0003800200 */
.L_x_7907:
        /* <DEDUP_REMOVED lines=12> */
.L_x_7906:
[----:B------:R-:W-:Y:S05]  /*3370*/  BSYNC.RECONVERGENT B1 ;  /* 0x0000000000017941 */ /* 0x000fea0003800200 */
.L_x_7905:
        /* <DEDUP_REMOVED lines=22> */
.L_x_7916:
        /* <DEDUP_REMOVED lines=13> */
.L_x_7918:
[----:B------:R-:W-:Y:S05]  /*35b0*/  BSYNC.RECONVERGENT B3 ;  /* 0x0000000000037941 */ /* 0x000fea0003800200 */
.L_x_7917:
        /* <DEDUP_REMOVED lines=61> */
.L_x_7915:
[----:B------:R-:W-:Y:S05]  /*3990*/  BSYNC.RECONVERGENT B2 ;  /* 0x0000000000027941 */ /* 0x000fea0003800200 */
.L_x_7914:
        /* <DEDUP_REMOVED lines=12> */
.L_x_7913:
[----:B------:R-:W-:Y:S05]  /*3a60*/  BSYNC.RECONVERGENT B1 ;  /* 0x0000000000017941 */ /* 0x000fea0003800200 */
.L_x_7912:
        /* <DEDUP_REMOVED lines=22> */
.L_x_7923:
        /* <DEDUP_REMOVED lines=13> */
.L_x_7925:
[----:B------:R-:W-:Y:S05]  /*3ca0*/  BSYNC.RECONVERGENT B3 ;  /* 0x0000000000037941 */ /* 0x000fea0003800200 */
.L_x_7924:
        /* <DEDUP_REMOVED lines=58> */
[----:B------:R-:W-:Y:S01]  /*4050*/  IMAD.MOV.U32 R92, RZ, RZ, RZ ;  /* 0x000000ffff5c7224 */ /* 0x000fe200078e00ff */
[----:B------:R-:W-:-:S07]  /*4060*/  MOV R20, R22 ;  /* 0x0000001600147202 */ /* 0x000fce0000000f00 */
.L_x_7922:
[----:B------:R-:W-:Y:S05]  /*4070*/  BSYNC.RECONVERGENT B2 ;  /* 0x0000000000027941 */ /* 0x000fea0003800200 */
.L_x_7921:
[----:B------:R-:W-:Y:S01]  /*4080*/  HFMA2 R22, -RZ, RZ, 0.1171875, 0 ;  /* 0x2f800000ff167431 */ /* 0x000fe200000001ff */
[----:B------:R-:W-:Y:S01]  /*4090*/  I2FP.F32.U32 R5, R20 ;  /* 0x0000001400057245 */ /* 0x000fe20000201000 */
[----:B-----5:R-:W-:Y:S02]  /*40a0*/  HADD2.F32 R20, -RZ, R31.H0_H0 ;  /* 0x2000001fff147230 */ /* 0x020fe40000004100 */
[----:B------:R-:W-:-:S03]  /*40b0*/  HADD2.F32 R93, -RZ, R27.H0_H0 ;  /* 0x2000001bff5d7230 */ /* 0x000fc60000004100 */
        /* <DEDUP_REMOVED lines=8> */
.L_x_7920:
[----:B------:R-:W-:Y:S05]  /*4140*/  BSYNC.RECONVERGENT B1 ;  /* 0x0000000000017941 */ /* 0x000fea0003800200 */
.L_x_7919:
        /* <DEDUP_REMOVED lines=22> */
.L_x_7930:
        /* <DEDUP_REMOVED lines=13> */
.L_x_7932:
[----:B------:R-:W-:Y:S05]  /*4380*/  BSYNC.RECONVERGENT B3 ;  /* 0x0000000000037941 */ /* 0x000fea0003800200 */
.L_x_7931:
        /* <DEDUP_REMOVED lines=56> */
[----:B------:R-:W-:Y:S01]  /*4710*/  HFMA2 R5, -RZ, RZ, 0, 0 ;  /* 0x00000000ff057431 */ /* 0x000fe200000001ff */
[----:B------:R-:W-:Y:S01]  /*4720*/  MOV R136, R22 ;  /* 0x0000001600887202 */ /* 0x000fe20000000f00 */
[----:B------:R-:W-:Y:S01]  /*4730*/  IMAD.MOV.U32 R8, RZ, RZ, R92 ;  /* 0x000000ffff087224 */ /* 0x000fe200078e005c */
[----:B------:R-:W-:Y:S01]  /*4740*/  LOP3.LUT R3, R3, R94, R93, 0x96, !PT ;  /* 0x0000005e03037212 */ /* 0x000fe200078e965d */
[----:B------:R-:W-:-:S07]  /*4750*/  IMAD.MOV.U32 R22, RZ, RZ, R148 ;  /* 0x000000ffff167224 */ /* 0x000fce00078e0094 */
.L_x_7929:
[----:B------:R-:W-:Y:S05]  /*4760*/  BSYNC.RECONVERGENT B2 ;  /* 0x0000000000027941 */ /* 0x000fea0003800200 */
.L_x_7928:
[----:B------:R-:W-:Y:S01]  /*4770*/  I2FP.F32.U32 R22, R22 ;  /* 0x0000001600167245 */ /* 0x000fe20000201000 */
[----:B-----5:R-:W-:Y:S02]  /*4780*/  HADD2.F32 R23, -RZ, R31.H1_H1 ;  /* 0x3000001fff177230 */ /* 0x020fe40000004100 */
[----:B------:R-:W-:Y:S02]  /*4790*/  IMAD.MOV.U32 R93, RZ, RZ, 0x2f800000 ;  /* 0x2f800000ff5d7424 */ /* 0x000fe400078e00ff */
[----:B------:R-:W-:Y:S02]  /*47a0*/  HADD2.F32 R95, -RZ, R27.H1_H1 ;  /* 0x3000001bff5f7230 */ /* 0x000fe40000004100 */
[----:B------:R-:W-:Y:S01]  /*47b0*/  FMUL.FTZ R23, R23, UR11 ;  /* 0x0000000b17177c20 */ /* 0x000fe20008410000 */
[----:B------:R-:W-:Y:S01]  /*47c0*/  FFMA.FTZ R22, R22, R93, 1.1641532182693481445e-10 ;  /* 0x2f00000016167423 */ /* 0x000fe2000001005d */
[----:B------:R-:W-:Y:S02]  /*47d0*/  HADD2.F32 R93, -RZ, R83.H1_H1 ;  /* 0x30000053ff5d7230 */ /* 0x000fe40000004100 */
[----:B------:R-:W-:-:S02]  /*47e0*/  FMUL.FTZ R23, R23, UR10 ;  /* 0x0000000a17177c20 */ /* 0x000fc40008410000 */
[----:B------:R-:W-:-:S04]  /*47f0*/  FSETP.GTU.FTZ.AND P1, PT, R22, UR8, PT ;  /* 0x0000000816007c0b */ /* 0x000fc8000bf3c000 */
[----:B------:R-:W-:Y:S02]  /*4800*/  FSEL R22, R23, RZ, !P1 ;  /* 0x000000ff17167208 */ /* 0x000fe40004800000 */
[----:B------:R-:W-:-:S03]  /*4810*/  SEL R23, RZ, 0x1, P1 ;  /* 0x00000001ff177807 */ /* 0x000fc60000800000 */
[----:B------:R-:W-:-:S07]  /*4820*/  FFMA.FTZ R22, R22, R93, R95 ;  /* 0x0000005d16167223 */ /* 0x000fce000001005f */
.L_x_7927:
[----:B------:R-:W-:Y:S05]  /*4830*/  BSYNC.RECONVERGENT B1 ;  /* 0x0000000000017941 */ /* 0x000fea0003800200 */
.L_x_7926:
[----:B------:R-:W-:Y:S02]  /*4840*/  F2FP.F16.F32.PACK_AB R95, RZ, R22 ;  /* 0x00000016ff5f723e */ /* 0x000fe400000000ff */
[----:B------:R-:W-:Y:S02]  /*4850*/  PRMT R94, R145, 0x5410, R146 ;  /* 0x00005410915e7816 */ /* 0x000fe40000000092 */
[----:B------:R-:W-:Y:S02]  /*4860*/  PRMT R93, R144, 0x5410, R142 ;  /* 0x00005410905d7816 */ /* 0x000fe4000000008e */
[----:B------:R-:W-:Y:S02]  /*4870*/  PRMT R92, R141, 0x5410, R135 ;  /* 0x000054108d5c7816 */ /* 0x000fe40000000087 */
[----:B------:R-:W-:Y:S01]  /*4880*/  PRMT R95, R134, 0x5410, R95 ;  /* 0x00005410865f7816 */ /* 0x000fe2000000005f */
[----:B------:R-:W-:Y:S06]  /*4890*/  BRA `(.L_x_7933) ;  /* 0x00000034005c7947 */ /* 0x000fec0003800000 */
.L_x_7876:
[----:B------:R-:W-:Y:S01]  /*48a0*/  BSSY.RECONVERGENT B1, `(.L_x_7934) ;  /* 0x000006b000017945 */ /* 0x000fe20003800200 */
[----:B------:R-:W-:Y:S01]  /*48b0*/  MOV R7, RZ ;  /* 0x000000ff00077202 */ /* 0x000fe20000000f00 */
[----:B------:R-:W-:Y:S01]  /*48c0*/  IMAD.MOV.U32 R136, RZ, RZ, R134 ;  /* 0x000000ffff887224 */ /* 0x000fe200078e0086 */
[----:B------:R-:W-:Y:S01]  /*48d0*/  MOV R12, R5 ;  /* 0x00000005000c7202 */ /* 0x000fe20000000f00 */
        /* <DEDUP_REMOVED lines=17> */
.L_x_7938:
        /* <DEDUP_REMOVED lines=13> */
.L_x_7940:
[----:B------:R-:W-:Y:S05]  /*4ac0*/  BSYNC.RECONVERGENT B3 ;  /* 0x0000000000037941 */ /* 0x000fea0003800200 */
.L_x_7939:
        /* <DEDUP_REMOVED lines=60> */
.L_x_7937:
[----:B------:R-:W-:Y:S05]  /*4e90*/  BSYNC.RECONVERGENT B2 ;  /* 0x0000000000027941 */ /* 0x000fea0003800200 */
.L_x_7936:
        /* <DEDUP_REMOVED lines=10> */
[----:B------:R-:W-:-:S07]  /*4f40*/  FMUL.FTZ R7, R7, R10 ;  /* 0x0000000a07077220 */ /* 0x000fce0000410000 */
.L_x_7935:
[----:B------:R-:W-:Y:S05]  /*4f50*/  BSYNC.RECONVERGENT B1 ;  /* 0x0000000000017941 */ /* 0x000fea0003800200 */
.L_x_7934:
        /* <DEDUP_REMOVED lines=18> */
.L_x_7945:
        /* <DEDUP_REMOVED lines=13> */
.L_x_7947:
[----:B------:R-:W-:Y:S05]  /*5150*/  BSYNC.RECONVERGENT B3 ;  /* 0x0000000000037941 */ /* 0x000fea0003800200 */
.L_x_7946:
        /* <DEDUP_REMOVED lines=56> */
[----:B------:R-:W-:-:S04]  /*54e0*/  LOP3.LUT R3, R3, R94, R93, 0x96, !PT ;  /* 0x0000005e03037212 */ /* 0x000fc800078e965d */
[----:B------:R-:W-:Y:S01]  /*54f0*/  LOP3.LUT R4, R5, R4, R11, 0x96, !PT ;  /* 0x0000000405047212 */ /* 0x000fe200078e960b */
[----:B------:R-:W-:Y:S01]  /*5500*/  IMAD.MOV.U32 R11, RZ, RZ, R136 ;  /* 0x000000ffff0b7224 */ /* 0x000fe200078e0088 */
[----:B------:R-:W-:Y:S01]  /*5510*/  MOV R136, R10 ;  /* 0x0000000a00887202 */ /* 0x000fe20000000f00 */
[----:B------:R-:W-:-:S07]  /*5520*/  IMAD.MOV.U32 R5, RZ, RZ, RZ ;  /* 0x000000ffff057224 */ /* 0x000fce00078e00ff */
.L_x_7944:
[----:B------:R-:W-:Y:S05]  /*5530*/  BSYNC.RECONVERGENT B2 ;  /* 0x0000000000027941 */ /* 0x000fea0003800200 */
.L_x_7943:
[----:B------:R-:W-:Y:S01]  /*5540*/  I2FP.F32.U32 R10, R11 ;  /* 0x0000000b000a7245 */ /* 0x000fe20000201000 */
[----:B------:R-:W-:Y:S02]  /*5550*/  HFMA2 R11, -RZ, RZ, 0.1171875, 0 ;  /* 0x2f800000ff0b7431 */ /* 0x000fe400000001ff */
        /* <DEDUP_REMOVED lines=8> */
[----:B------:R-:W-:-:S07]  /*55e0*/  FMUL.FTZ R10, R10, R93 ;  /* 0x0000005d0a0a7220 */ /* 0x000fce0000410000 */
.L_x_7942:
[----:B------:R-:W-:Y:S05]  /*55f0*/  BSYNC.RECONVERGENT B1 ;  /* 0x0000000000017941 */ /* 0x000fea0003800200 */
.L_x_7941:
        /* <DEDUP_REMOVED lines=18> */
.L_x_7952:
        /* <DEDUP_REMOVED lines=13> */
.L_x_7954:
[----:B------:R-:W-:Y:S05]  /*57f0*/  BSYNC.RECONVERGENT B3 ;  /* 0x0000000000037941 */ /* 0x000fea0003800200 */
.L_x_7953:
        /* <DEDUP_REMOVED lines=60> */
[----:B------:R-:W-:-:S07]  /*5bc0*/  MOV R136, R12 ;  /* 0x0000000c00887202 */ /* 0x000fce0000000f00 */
.L_x_7951:
[----:B------:R-:W-:Y:S05]  /*5bd0*/  BSYNC.RECONVERGENT B2 ;  /* 0x0000000000027941 */ /* 0x000fea0003800200 */
.L_x_7950:
[----:B------:R-:W-:Y:S01]  /*5be0*/  HFMA2 R12, -RZ, RZ, 0.1171875, 0 ;  /* 0x2f800000ff0c7431 */ /* 0x000fe200000001ff */
[----:B------:R-:W-:Y:S01]  /*5bf0*/  I2FP.F32.U32 R5, R13 ;  /* 0x0000000d00057245 */ /* 0x000fe20000201000 */
        /* <DEDUP_REMOVED lines=8> */
[----:B------:R-:W-:-:S07]  /*5c80*/  FMUL.FTZ R12, R12, R5 ;  /* 0x000000050c0c7220 */ /* 0x000fce0000410000 */
.L_x_7949:
[----:B------:R-:W-:Y:S05]  /*5c90*/  BSYNC.RECONVERGENT B1 ;  /* 0x0000000000017941 */ /* 0x000fea0003800200 */
.L_x_7948:
        /* <DEDUP_REMOVED lines=18> */
.L_x_7959:
        /* <DEDUP_REMOVED lines=13> */
.L_x_7961:
[----:B------:R-:W-:Y:S05]  /*5e90*/  BSYNC.RECONVERGENT B3 ;  /* 0x0000000000037941 */ /* 0x000fea0003800200 */
.L_x_7960:
        /* <DEDUP_REMOVED lines=61> */
.L_x_7958:
[----:B------:R-:W-:Y:S05]  /*6270*/  BSYNC.RECONVERGENT B2 ;  /* 0x0000000000027941 */ /* 0x000fea0003800200 */
.L_x_7957:
        /* <DEDUP_REMOVED lines=11> */
.L_x_7956:
[----:B------:R-:W-:Y:S05]  /*6330*/  BSYNC.RECONVERGENT B1 ;  /* 0x0000000000017941 */ /* 0x000fea0003800200 */
.L_x_7955:
        /* <DEDUP_REMOVED lines=18> */
.L_x_7966:
        /* <DEDUP_REMOVED lines=13> */
.L_x_7968:
[----:B------:R-:W-:Y:S05]  /*6530*/  BSYNC.RECONVERGENT B3 ;  /* 0x0000000000037941 */ /* 0x000fea0003800200 */
.L_x_7967:
        /* <DEDUP_REMOVED lines=61> */
.L_x_7965:
[----:B------:R-:W-:Y:S05]  /*6910*/  BSYNC.RECONVERGENT B2 ;  /* 0x0000000000027941 */ /* 0x000fea0003800200 */
.L_x_7964:
        /* <DEDUP_REMOVED lines=11> */
.L_x_7963:
[----:B------:R-:W-:Y:S05]  /*69d0*/  BSYNC.RECONVERGENT B1 ;  /* 0x0000000000017941 */ /* 0x000fea0003800200 */
.L_x_7962:
        /* <DEDUP_REMOVED lines=18> */
.L_x_7973:
        /* <DEDUP_REMOVED lines=13> */
.L_x_7975:
[----:B------:R-:W-:Y:S05]  /*6bd0*/  BSYNC.RECONVERGENT B3 ;  /* 0x0000000000037941 */ /* 0x000fea0003800200 */
.L_x_7974:
        /* <DEDUP_REMOVED lines=61> */
.L_x_7972:
[----:B------:R-:W-:Y:S05]  /*6fb0*/  BSYNC.RECONVERGENT B2 ;  /* 0x0000000000027941 */ /* 0x000fea0003800200 */
.L_x_7971:
        /* <DEDUP_REMOVED lines=11> */
.L_x_7970:
[----:B------:R-:W-:Y:S05]  /*7070*/  BSYNC.RECONVERGENT B1 ;  /* 0x0000000000017941 */ /* 0x000fea0003800200 */
.L_x_7969:
        /* <DEDUP_REMOVED lines=18> */
.L_x_7980:
        /* <DEDUP_REMOVED lines=13> */
.L_x_7982:
[----:B------:R-:W-:Y:S05]  /*7270*/  BSYNC.RECONVERGENT B3 ;  /* 0x0000000000037941 */ /* 0x000fea0003800200 */
.L_x_7981:
        /* <DEDUP_REMOVED lines=57> */
[----:B------:R-:W-:Y:S01]  /*7610*/  IMAD.MOV.U32 R92, RZ, RZ, RZ ;  /* 0x000000ffff5c7224 */ /* 0x000fe200078e00ff */
[----:B------:R-:W-:Y:S01]  /*7620*/  LOP3.LUT R4, R5, R4, R21, 0x96, !PT ;  /* 0x0000000405047212 */ /* 0x000fe200078e9615 */
[----:B------:R-:W-:Y:S01]  /*7630*/  IMAD.MOV.U32 R21, RZ, RZ, R136 ;  /* 0x000000ffff157224 */ /* 0x000fe200078e0088 */
[----:B------:R-:W-:-:S07]  /*7640*/  MOV R136, R20 ;  /* 0x0000001400887202 */ /* 0x000fce0000000f00 */
.L_x_7979:
[----:B------:R-:W-:Y:S05]  /*7650*/  BSYNC.RECONVERGENT B2 ;  /* 0x0000000000027941 */ /* 0x000fea0003800200 */
.L_x_7978:
        /* <DEDUP_REMOVED lines=11> */
.L_x_7977:
[----:B------:R-:W-:Y:S05]  /*7710*/  BSYNC.RECONVERGENT B1 ;  /* 0x0000000000017941 */ /* 0x000fea0003800200 */
.L_x_7976:
        /* <DEDUP_REMOVED lines=18> */
.L_x_7987:
        /* <DEDUP_REMOVED lines=13> */
.L_x_7989:
[----:B------:R-:W-:Y:S05]  /*7910*/  BSYNC.RECONVERGENT B3 ;  /* 0x0000000000037941 */ /* 0x000fea0003800200 */
.L_x_7988:
        /* <DEDUP_REMOVED lines=61> */
.L_x_7986:
[----:B------:R-:W-:Y:S05]  /*7cf0*/  BSYNC.RECONVERGENT B2 ;  /* 0x0000000000027941 */ /* 0x000fea0003800200 */
.L_x_7985:
        /* <DEDUP_REMOVED lines=11> */
.L_x_7984:
[----:B------:R-:W-:Y:S05]  /*7db0*/  BSYNC.RECONVERGENT B1 ;  /* 0x0000000000017941 */ /* 0x000fea0003800200 */
.L_x_7983:
[----:B------:R-:W-:Y:S02]  /*7dc0*/  F2FP.F16.F32.PACK_AB R95, RZ, R22 ;  /* 0x00000016ff5f723e */ /* 0x000fe400000000ff */
[----:B------:R-:W-:Y:S02]  /*7dd0*/  PRMT R94, R145, 0x5410, R146 ;  /* 0x00005410915e7816 */ /* 0x000fe40000000092 */
[----:B------:R-:W-:Y:S02]  /*7de0*/  PRMT R93, R142, 0x5410, R144 ;  /* 0x000054108e5d7816 */ /* 0x000fe40000000090 */
[----:B------:R-:W-:Y:S02]  /*7df0*/  PRMT R92, R141, 0x5410, R135 ;  /* 0x000054108d5c7816 */ /* 0x000fe40000000087 */
[----:B------:R-:W-:-:S07]  /*7e00*/  PRMT R95, R134, 0x5410, R95 ;  /* 0x00005410865f7816 */ /* 0x000fce000000005f */
.L_x_7933:
[----:B------:R-:W0:Y:S01]  /*7e10*/  LDC.64 R134, c[0x0][0x3a8] ;  /* 0x0000ea00ff867b82 */ /* 0x000e220000000a00 */
[----:B------:R-:W-:Y:S01]  /*7e20*/  BSSY.RECONVERGENT B1, `(.L_x_7990) ;  /* 0x0000019000017945 */ /* 0x000fe20003800200 */
[----:B0-----:R-:W-:-:S04]  /*7e30*/  IMAD.WIDE.U32 R144, R138, 0x10, R134 ;  /* 0x000000108a907825 */ /* 0x001fc800078e0086 */
[----:B------:R-:W-:Y:S01]  /*7e40*/  IMAD.MOV.U32 R134, RZ, RZ, R136 ;  /* 0x000000ffff867224 */ /* 0x000fe200078e0088 */
        /* <DEDUP_REMOVED lines=22> */
.L_x_7991:
[----:B------:R-:W-:Y:S05]  /*7fb0*/  BSYNC.RECONVERGENT B1 ;  /* 0x0000000000017941 */ /* 0x000fea0003800200 */
.L_x_7990:
[----:B------:R-:W-:Y:S01]  /*7fc0*/  VIADD R138, R138, 0x20 ;  /* 0x000000208a8a7836 */ /* 0x000fe20000000000 */
[----:B------:R-:W-:-:S07]  /*7fd0*/  IADD3 R140, PT, PT, R140, 0x20, RZ ;  /* 0x000000208c8c7810 */ /* 0x000fce0007ffe0ff */
.L_x_7873:
[----:B------:R-:W-:Y:S05]  /*7fe0*/  BSYNC.RECONVERGENT B0 ;  /* 0x0000000000007941 */ /* 0x000fea0003800200 */
.L_x_7872:
        /* <DEDUP_REMOVED lines=15> */
[----:B-----5:R-:W-:Y:S01]  /*80e0*/  @!P1 HADD2.F32 R96, -RZ, R24.H0_H0 ;  /* 0x20000018ff609230 */ /* 0x020fe20000004100 */
[----:B0-----:R-:W-:Y:S01]  /*80f0*/  @!P1 MOV R92, R5 ;  /* 0x00000005005c9202 */ /* 0x001fe20000000f00 */
        /* <DEDUP_REMOVED lines=18> */
.L_x_7999:
        /* <DEDUP_REMOVED lines=13> */
.L_x_8001:
[----:B------:R-:W-:Y:S05]  /*82f0*/  BSYNC.RECONVERGENT B3 ;  /* 0x0000000000037941 */ /* 0x000fea0003800200 */
.L_x_8000:
        /* <DEDUP_REMOVED lines=59> */
.L_x_7998:
[----:B------:R-:W-:Y:S05]  /*86b0*/  BSYNC.RECONVERGENT B2 ;  /* 0x0000000000027941 */ /* 0x000fea0003800200 */
.L_x_7997:
[----:B------:R-:W-:Y:S01]  /*86c0*/  I2FP.F32.U32 R5, R9 ;  /* 0x0000000900057245 */ /* 0x000fe20000201000 */
[----:B------:R-:W-:Y:S02]  /*86d0*/  HADD2.F32 R9, -RZ, R28.H0_H0 ;  /* 0x2000001cff097230 */ /* 0x000fe40000004100 */
        /* <DEDUP_REMOVED lines=10> */
.L_x_7996:
[----:B------:R-:W-:Y:S05]  /*8780*/  BSYNC.RECONVERGENT B1 ;  /* 0x0000000000017941 */ /* 0x000fea0003800200 */
.L_x_7995:
        /* <DEDUP_REMOVED lines=22> */
.L_x_8006:
        /* <DEDUP_REMOVED lines=13> */
.L_x_8008:
[----:B------:R-:W-:Y:S05]  /*89c0*/  BSYNC.RECONVERGENT B3 ;  /* 0x0000000000037941 */ /* 0x000fea0003800200 */
.L_x_8007:
        /* <DEDUP_REMOVED lines=54> */
[----:B------:R-:W-:-:S03]  /*8d30*/  LOP3.LUT R3, R5, R94, R93, 0x96, !PT ;  /* 0x0000005e05037212 */ /* 0x000fc600078e965d */
[----:B------:R-:W-:Y:S01]  /*8d40*/  HFMA2 R5, -RZ, RZ, 0, 0 ;  /* 0x00000000ff057431 */ /* 0x000fe200000001ff */
[----:B------:R-:W-:Y:S01]  /*8d50*/  MOV R8, R92 ;  /* 0x0000005c00087202 */ /* 0x000fe20000000f00 */
[----:B------:R-:W-:-:S05]  /*8d60*/  VIADD R11, R133, 0x96a522ad ;  /* 0x96a522ad850b7836 */ /* 0x000fca0000000000 */
[----:B------:R-:W-:Y:S01]  /*8d70*/  LOP3.LUT R4, R11, R4, R101, 0x96, !PT ;  /* 0x000000040b047212 */ /* 0x000fe200078e9665 */
[----:B------:R-:W-:-:S07]  /*8d80*/  IMAD.MOV.U32 R11, RZ, RZ, R102 ;  /* 0x000000ffff0b7224 */ /* 0x000fce00078e0066 */
.L_x_8005:
[----:B------:R-:W-:Y:S05]  /*8d90*/  BSYNC.RECONVERGENT B2 ;  /* 0x0000000000027941 */ /* 0x000fea0003800200 */
.L_x_8004:
[----:B------:R-:W-:Y:S01]  /*8da0*/  I2FP.F32.U32 R11, R11 ;  /* 0x0000000b000b7245 */ /* 0x000fe20000201000 */
[----:B------:R-:W-:Y:S02]  /*8db0*/  HADD2.F32 R93, -RZ, R28.H1_H1 ;  /* 0x3000001cff5d7230 */ /* 0x000fe40000004100 */
        /* <DEDUP_REMOVED lines=10> */
.L_x_8003:
[----:B------:R-:W-:Y:S05]  /*8e60*/  BSYNC.RECONVERGENT B1 ;  /* 0x0000000000017941 */ /* 0x000fea0003800200 */
.L_x_8002:
        /* <DEDUP_REMOVED lines=22> */
.L_x_8013:
        /* <DEDUP_REMOVED lines=13> */
.L_x_8015:
[----:B------:R-:W-:Y:S05]  /*90a0*/  BSYNC.RECONVERGENT B3 ;  /* 0x0000000000037941 */ /* 0x000fea0003800200 */
.L_x_8014:
        /* <DEDUP_REMOVED lines=54> */
[----:B------:R-:W-:-:S03]  /*9410*/  MOV R8, R92 ;  /* 0x0000005c00087202 */ /* 0x000fc60000000f00 */
[----:B------:R-:W-:Y:S01]  /*9420*/  HFMA2 R92, -RZ, RZ, 0, 0 ;  /* 0x00000000ff5c7431 */ /* 0x000fe200000001ff */
[----:B------:R-:W-:Y:S01]  /*9430*/  LOP3.LUT R3, R5, R94, R93, 0x96, !PT ;  /* 0x0000005e05037212 */ /* 0x000fe200078e965d */
[----:B------:R-:W-:-:S05]  /*9440*/  VIADD R13, R133, 0x96a522ad ;  /* 0x96a522ad850d7836 */ /* 0x000fca0000000000 */
[----:B------:R-:W-:Y:S01]  /*9450*/  LOP3.LUT R4, R13, R4, R135, 0x96, !PT ;  /* 0x000000040d047212 */ /* 0x000fe200078e9687 */
[----:B------:R-:W-:-:S07]  /*9460*/  IMAD.MOV.U32 R13, RZ, RZ, R100 ;  /* 0x000000ffff0d7224 */ /* 0x000fce00078e0064 */
.L_x_8012:
[----:B------:R-:W-:Y:S05]  /*9470*/  BSYNC.RECONVERGENT B2 ;  /* 0x0000000000027941 */ /* 0x000fea0003800200 */
.L_x_8011:
        /* <DEDUP_REMOVED lines=12> */
.L_x_8010:
[----:B------:R-:W-:Y:S05]  /*9540*/  BSYNC.RECONVERGENT B1 ;  /* 0x0000000000017941 */ /* 0x000fea0003800200 */
.L_x_8009:
        /* <DEDUP_REMOVED lines=22> */
.L_x_8020:
        /* <DEDUP_REMOVED lines=13> */
.L_x_8022:
[----:B------:R-:W-:Y:S05]  /*9780*/  BSYNC.RECONVERGENT B3 ;  /* 0x0000000000037941 */ /* 0x000fea0003800200 */
.L_x_8021:
        /* <DEDUP_REMOVED lines=60> */
.L_x_8019:
[----:B------:R-:W-:Y:S05]  /*9b50*/  BSYNC.RECONVERGENT B2 ;  /* 0x0000000000027941 */ /* 0x000fea0003800200 */
.L_x_8018:
        /* <DEDUP_REMOVED lines=12> */
.L_x_8017:
[----:B------:R-:W-:Y:S05]  /*9c20*/  BSYNC.RECONVERGENT B1 ;  /* 0x0000000000017941 */ /* 0x000fea0003800200 */
.L_x_8016:
        /* <DEDUP_REMOVED lines=22> */
.L_x_8027:
        /* <DEDUP_REMOVED lines=13> */
.L_x_8029:
[----:B------:R-:W-:Y:S05]  /*9e60*/  BSYNC.RECONVERGENT B3 ;  /* 0x0000000000037941 */ /* 0x000fea0003800200 */
.L_x_8028:
        /* <DEDUP_REMOVED lines=47> */
[----:B------:R-:W-:Y:S01]  /*a160*/  VIADD R3, R132, 0xf1bbcdc8 ;  /* 0xf1bbcdc884037836 */ /* 0x000fe20000000000 */
[----:B------:R-:W-:Y:S01]  /*a170*/  LOP3.LUT R94, R17, R94, R5, 0x96, !PT ;  /* 0x0000005e115e7212 */ /* 0x000fe200078e9605 */
[----:B------:R-:W-:Y:S01]  /*a180*/  VIADD R5, R133, 0x96a522ad ;  /* 0x96a522ad85057836 */ /* 0x000fe20000000000 */
[----:B------:R-:W-:Y:S01]  /*a190*/  MOV R17, R102 ;  /* 0x0000006600117202 */ /* 0x000fe20000000f00 */
        /* <DEDUP_REMOVED lines=9> */
[----:B------:R-:W-:-:S07]  /*a230*/  IMAD.MOV.U32 R92, RZ, RZ, RZ ;  /* 0x000000ffff5c7224 */ /* 0x000fce00078e00ff */
.L_x_8026:
[----:B------:R-:W-:Y:S05]  /*a240*/  BSYNC.RECONVERGENT B2 ;  /* 0x0000000000027941 */ /* 0x000fea0003800200 */
.L_x_8025:
[----:B------:R-:W-:Y:S01]  /*a250*/  HFMA2 R94, -RZ, RZ, 0.1171875, 0 ;  /* 0x2f800000ff5e7431 */ /* 0x000fe200000001ff */
[----:B------:R-:W-:Y:S01]  /*a260*/  I2FP.F32.U32 R5, R17 ;  /* 0x0000001100057245 */ /* 0x000fe20000201000 */
[----:B------:R-:W-:Y:S02]  /*a270*/  HADD2.F32 R17, -RZ, R30.H0_H0 ;  /* 0x2000001eff117230 */ /* 0x000fe40000004100 */
        /* <DEDUP_REMOVED lines=9> */
.L_x_8024:
[----:B------:R-:W-:Y:S05]  /*a310*/  BSYNC.RECONVERGENT B1 ;  /* 0x0000000000017941 */ /* 0x000fea0003800200 */
.L_x_8023:
        /* <DEDUP_REMOVED lines=22> */
.L_x_8034:
        /* <DEDUP_REMOVED lines=13> */
.L_x_8036:
[----:B------:R-:W-:Y:S05]  /*a550*/  BSYNC.RECONVERGENT B3 ;  /* 0x0000000000037941 */ /* 0x000fea0003800200 */
.L_x_8035:
        /* <DEDUP_REMOVED lines=60> */
.L_x_8033:
[----:B------:R-:W-:Y:S05]  /*a920*/  BSYNC.RECONVERGENT B2 ;  /* 0x0000000000027941 */ /* 0x000fea0003800200 */
.L_x_8032:
[----:B------:R-:W-:Y:S01]  /*a930*/  HFMA2 R92, -RZ, RZ, 0.1171875, 0 ;  /* 0x2f800000ff5c7431 */ /* 0x000fe200000001ff */
[----:B------:R-:W-:Y:S01]  /*a940*/  I2FP.F32.U32 R19, R19 ;  /* 0x0000001300137245 */ /* 0x000fe20000201000 */
[----:B------:R-:W-:Y:S02]  /*a950*/  HADD2.F32 R93, -RZ, R30.H1_H1 ;  /* 0x3000001eff5d7230 */ /* 0x000fe40000004100 */
        /* <DEDUP_REMOVED lines=9> */
.L_x_8031:
[----:B------:R-:W-:Y:S05]  /*a9f0*/  BSYNC.RECONVERGENT B1 ;  /* 0x0000000000017941 */ /* 0x000fea0003800200 */
.L_x_8030:
        /* <DEDUP_REMOVED lines=22> */
.L_x_8041:
        /* <DEDUP_REMOVED lines=13> */
.L_x_8043:
[----:B------:R-:W-:Y:S05]  /*ac30*/  BSYNC.RECONVERGENT B3 ;  /* 0x0000000000037941 */ /* 0x000fea0003800200 */
.L_x_8042:
        /* <DEDUP_REMOVED lines=60> */
.L_x_8040:
[----:B------:R-:W-:Y:S05]  /*b000*/  BSYNC.RECONVERGENT B2 ;  /* 0x0000000000027941 */ /* 0x000fea0003800200 */
.L_x_8039:
        /* <DEDUP_REMOVED lines=12> */
.L_x_8038:
[----:B------:R-:W-:Y:S05]  /*b0d0*/  BSYNC.RECONVERGENT B1 ;  /* 0x0000000000017941 */ /* 0x000fea0003800200 */
.L_x_8037:
        /* <DEDUP_REMOVED lines=22> */
.L_x_8048:
        /* <DEDUP_REMOVED lines=13> */
.L_x_8050:
[----:B------:R-:W-:Y:S05]  /*b310*/  BSYNC.RECONVERGENT B3 ;  /* 0x0000000000037941 */ /* 0x000fea0003800200 */
.L_x_8049:
        /* <DEDUP_REMOVED lines=50> */
[----:B------:R-:W-:Y:S01]  /*b640*/  IADD3 R5, PT, PT, R133, -0x695add53, RZ ;  /* 0x96a522ad85057810 */ /* 0x000fe20007ffe0ff */
[----:B------:R-:W-:Y:S01]  /*b650*/  IMAD.MOV.U32 R23, RZ, RZ, R150 ;  /* 0x000000ffff177224 */ /* 0x000fe200078e0096 */
[----:B------:R-:W-:Y:S01]  /*b660*/  LOP3.LUT R92, R3, R92, R135, 0x96, !PT ;  /* 0x0000005c035c7212 */ /* 0x000fe200078e9687 */
[----:B------:R-:W-:-:S04]  /*b670*/  IMAD.WIDE.U32 R94, R94, -0x326172a9, RZ ;  /* 0xcd9e8d575e5e7825 */ /* 0x000fc800078e00ff */
[----:B------:R-:W-:-:S04]  /*b680*/  IMAD.WIDE.U32 R92, R92, -0x2daee0ad, RZ ;  /* 0xd2511f535c5c7825 */ /* 0x000fc800078e00ff */
[----:B------:R-:W-:Y:S01]  /*b690*/  VIADD R3, R132, 0x8ff34781 ;  /* 0x8ff3478184037836 */ /* 0x000fe20000000000 */
[----:B------:R-:W-:Y:S01]  /*b6a0*/  LOP3.LUT R4, R5, R4, R93, 0x96, !PT ;  /* 0x0000000405047212 */ /* 0x000fe200078e965d */
[----:B------:R-:W-:Y:S02]  /*b6b0*/  HFMA2 R5, -RZ, RZ, 0, 0 ;  /* 0x00000000ff057431 */ /* 0x000fe400000001ff */
[----:B------:R-:W-:Y:S01]  /*b6c0*/  IMAD.MOV.U32 R8, RZ, RZ, R94 ;  /* 0x000000ffff087224 */ /* 0x000fe200078e005e */
[----:B------:R-:W-:Y:S02]  /*b6d0*/  MOV R136, R92 ;  /* 0x0000005c00887202 */ /* 0x000fe40000000f00 */
[----:B------:R-:W-:-:S07]  /*b6e0*/  LOP3.LUT R3, R3, R134, R95, 0x96, !PT ;  /* 0x0000008603037212 */ /* 0x000fce00078e965f */
.L_x_8047:
[----:B------:R-:W-:Y:S05]  /*b6f0*/  BSYNC.RECONVERGENT B2 ;  /* 0x0000000000027941 */ /* 0x000fea0003800200 */
.L_x_8046:
        /* <DEDUP_REMOVED lines=12> */
.L_x_8045:
[----:B------:R-:W-:Y:S05]  /*b7c0*/  BSYNC.RECONVERGENT B1 ;  /* 0x0000000000017941 */ /* 0x000fea0003800200 */
.L_x_8044:
[----:B------:R-:W-:Y:S02]  /*b7d0*/  F2FP.F16.F32.PACK_AB R95, RZ, R103 ;  /* 0x00000067ff5f723e */ /* 0x000fe400000000ff */
[----:B------:R-:W-:Y:S02]  /*b7e0*/  PRMT R94, R148, 0x5410, R149 ;  /* 0x00005410945e7816 */ /* 0x000fe40000000095 */
[----:B------:R-:W-:Y:S02]  /*b7f0*/  PRMT R93, R146, 0x5410, R147 ;  /* 0x00005410925d7816 */ /* 0x000fe40000000093 */
[----:B------:R-:W-:Y:S02]  /*b800*/  PRMT R92, R145, 0x5410, R144 ;  /* 0x00005410915c7816 */ /* 0x000fe40000000090 */
[----:B------:R-:W-:Y:S01]  /*b810*/  PRMT R95, R141, 0x5410, R95 ;  /* 0x000054108d5f7816 */ /* 0x000fe2000000005f */
[----:B------:R-:W-:Y:S06]  /*b820*/  BRA `(.L_x_8051) ;  /* 0x00000034005c7947 */ /* 0x000fec0003800000 */
.L_x_7994:
        /* <DEDUP_REMOVED lines=21> */
.L_x_8056:
        /* <DEDUP_REMOVED lines=13> */
.L_x_8058:
[----:B------:R-:W-:Y:S05]  /*ba50*/  BSYNC.RECONVERGENT B3 ;  /* 0x0000000000037941 */ /* 0x000fea0003800200 */
.L_x_8057:
        /* <DEDUP_REMOVED lines=60> */
.L_x_8055:
[----:B------:R-:W-:Y:S05]  /*be20*/  BSYNC.RECONVERGENT B2 ;  /* 0x0000000000027941 */ /* 0x000fea0003800200 */
.L_x_8054:
        /* <DEDUP_REMOVED lines=11> */
.L_x_8053:
[----:B------:R-:W-:Y:S05]  /*bee0*/  BSYNC.RECONVERGENT B1 ;  /* 0x0000000000017941 */ /* 0x000fea0003800200 */
.L_x_8052:
        /* <DEDUP_REMOVED lines=18> */
.L_x_8063:
        /* <DEDUP_REMOVED lines=13> */
.L_x_8065:
[----:B------:R-:W-:Y:S05]  /*c0e0*/  BSYNC.RECONVERGENT B3 ;  /* 0x0000000000037941 */ /* 0x000fea0003800200 */
.L_x_8064:
        /* <DEDUP_REMOVED lines=54> */
[----:B------:R-:W-:Y:S01]  /*c450*/  IMAD.MOV.U32 R11, RZ, RZ, R136 ;  /* 0x000000ffff0b7224 */ /* 0x000fe200078e0088 */
[----:B------:R-:W-:Y:S01]  /*c460*/  MOV R8, R94 ;  /* 0x0000005e00087202 */ /* 0x000fe20000000f00 */
[----:B------:R-:W-:Y:S01]  /*c470*/  IMAD.WIDE.U32 R92, R92, -0x2daee0ad, RZ ;  /* 0xd2511f535c5c7825 */ /* 0x000fe200078e00ff */
[----:B------:R-:W-:-:S04]  /*c480*/  LOP3.LUT R3, R3, R98, R95, 0x96, !PT ;  /* 0x0000006203037212 */ /* 0x000fc800078e965f */
[----:B------:R-:W-:Y:S01]  /*c490*/  LOP3.LUT R4, R5, R4, R93, 0x96, !PT ;  /* 0x0000000405047212 */ /* 0x000fe200078e965d */
[----:B------:R-:W-:Y:S01]  /*c4a0*/  IMAD.MOV.U32 R5, RZ, RZ, RZ ;  /* 0x000000ffff057224 */ /* 0x000fe200078e00ff */
[----:B------:R-:W-:-:S07]  /*c4b0*/  MOV R136, R92 ;  /* 0x0000005c00887202 */ /* 0x000fce0000000f00 */
.L_x_8062:
[----:B------:R-:W-:Y:S05]  /*c4c0*/  BSYNC.RECONVERGENT B2 ;  /* 0x0000000000027941 */ /* 0x000fea0003800200 */
.L_x_8061:
        /* <DEDUP_REMOVED lines=10> */
[----:B------:R-:W-:-:S07]  /*c570*/  FMUL.FTZ R97, R92, R97 ;  /* 0x000000615c617220 */ /* 0x000fce0000410000 */
.L_x_8060:
[----:B------:R-:W-:Y:S05]  /*c580*/  BSYNC.RECONVERGENT B1 ;  /* 0x0000000000017941 */ /* 0x000fea0003800200 */
.L_x_8059:
        /* <DEDUP_REMOVED lines=18> */
.L_x_8070:
        /* <DEDUP_REMOVED lines=13> */
.L_x_8072:
[----:B------:R-:W-:Y:S05]  /*c780*/  BSYNC.RECONVERGENT B3 ;  /* 0x0000000000037941 */ /* 0x000fea0003800200 */
.L_x_8071:
        /* <DEDUP_REMOVED lines=57> */
[----:B------:R-:W-:Y:S02]  /*cb20*/  LOP3.LUT R3, R3, R98, R95, 0x96, !PT ;  /* 0x0000006203037212 */ /* 0x000fe400078e965f */
[----:B------:R-:W-:Y:S01]  /*cb30*/  MOV R136, R92 ;  /* 0x0000005c00887202 */ /* 0x000fe20000000f00 */
[----:B------:R-:W-:Y:S01]  /*cb40*/  IMAD.MOV.U32 R92, RZ, RZ, RZ ;  /* 0x000000ffff5c7224 */ /* 0x000fe200078e00ff */
[----:B------:R-:W-:-:S07]  /*cb50*/  LOP3.LUT R4, R5, R4, R93, 0x96, !PT ;  /* 0x0000000405047212 */ /* 0x000fce00078e965d */
.L_x_8069:
[----:B------:R-:W-:Y:S05]  /*cb60*/  BSYNC.RECONVERGENT B2 ;  /* 0x0000000000027941 */ /* 0x000fea0003800200 */
.L_x_8068:
        /* <DEDUP_REMOVED lines=11> */
.L_x_8067:
[----:B------:R-:W-:Y:S05]  /*cc20*/  BSYNC.RECONVERGENT B1 ;  /* 0x0000000000017941 */ /* 0x000fea0003800200 */
.L_x_8066:
        /* <DEDUP_REMOVED lines=18> */
.L_x_8077:
        /* <DEDUP_REMOVED lines=13> */
.L_x_8079:
[----:B------:R-:W-:Y:S05]  /*ce20*/  BSYNC.RECONVERGENT B3 ;  /* 0x0000000000037941 */ /* 0x000fea0003800200 */
.L_x_8078:
        /* <DEDUP_REMOVED lines=61> */
.L_x_8076:
[----:B------:R-:W-:Y:S05]  /*d200*/  BSYNC.RECONVERGENT B2 ;  /* 0x0000000000027941 */ /* 0x000fea0003800200 */
.L_x_8075:
        /* <DEDUP_REMOVED lines=11> */
.L_x_8074:
[----:B------:R-:W-:Y:S05]  /*d2c0*/  BSYNC.RECONVERGENT B1 ;  /* 0x0000000000017941 */ /* 0x000fea0003800200 */
.L_x_8073:
        /* <DEDUP_REMOVED lines=18> */
.L_x_8084:
        /* <DEDUP_REMOVED lines=13> */
.L_x_8086:
[----:B------:R-:W-:Y:S05]  /*d4c0*/  BSYNC.RECONVERGENT B3 ;  /* 0x0000000000037941 */ /* 0x000fea0003800200 */
.L_x_8085:
        /* <DEDUP_REMOVED lines=61> */
.L_x_8083:
[----:B------:R-:W-:Y:S05]  /*d8a0*/  BSYNC.RECONVERGENT B2 ;  /* 0x0000000000027941 */ /* 0x000fea0003800200 */
.L_x_8082:
        /* <DEDUP_REMOVED lines=11> */
.L_x_8081:
[----:B------:R-:W-:Y:S05]  /*d960*/  BSYNC.RECONVERGENT B1 ;  /* 0x0000000000017941 */ /* 0x000fea0003800200 */
.L_x_8080:
        /* <DEDUP_REMOVED lines=18> */
.L_x_8091:
        /* <DEDUP_REMOVED lines=13> */
.L_x_8093:
[----:B------:R-:W-:Y:S05]  /*db60*/  BSYNC.RECONVERGENT B3 ;  /* 0x0000000000037941 */ /* 0x000fea0003800200 */
.L_x_8092:
        /* <DEDUP_REMOVED lines=61> */
.L_x_8090:
[----:B------:R-:W-:Y:S05]  /*df40*/  BSYNC.RECONVERGENT B2 ;  /* 0x0000000000027941 */ /* 0x000fea0003800200 */
.L_x_8089:
        /* <DEDUP_REMOVED lines=11> */
.L_x_8088:
[----:B------:R-:W-:Y:S05]  /*e000*/  BSYNC.RECONVERGENT B1 ;  /* 0x0000000000017941 */ /* 0x000fea0003800200 */
.L_x_8087:
        /* <DEDUP_REMOVED lines=18> */
.L_x_8098:
        /* <DEDUP_REMOVED lines=13> */
.L_x_8100:
[----:B------:R-:W-:Y:S05]  /*e200*/  BSYNC.RECONVERGENT B3 ;  /* 0x0000000000037941 */ /* 0x000fea0003800200 */
.L_x_8099:
        /* <DEDUP_REMOVED lines=61> */
.L_x_8097:
[----:B------:R-:W-:Y:S05]  /*e5e0*/  BSYNC.RECONVERGENT B2 ;  /* 0x0000000000027941 */ /* 0x000fea0003800200 */
.L_x_8096:
        /* <DEDUP_REMOVED lines=11> */
.L_x_8095:
[----:B------:R-:W-:Y:S05]  /*e6a0*/  BSYNC.RECONVERGENT B1 ;  /* 0x0000000000017941 */ /* 0x000fea0003800200 */
.L_x_8094:
        /* <DEDUP_REMOVED lines=18> */
.L_x_8105:
        /* <DEDUP_REMOVED lines=13> */
.L_x_8107:
[----:B------:R-:W-:Y:S05]  /*e8a0*/  BSYNC.RECONVERGENT B3 ;  /* 0x0000000000037941 */ /* 0x000fea0003800200 */
.L_x_8106:
        /* <DEDUP_REMOVED lines=61> */
.L_x_8104:
[----:B------:R-:W-:Y:S05]  /*ec80*/  BSYNC.RECONVERGENT B2 ;  /* 0x0000000000027941 */ /* 0x000fea0003800200 */
.L_x_8103:
        /* <DEDUP_REMOVED lines=11> */
.L_x_8102:
[----:B------:R-:W-:Y:S05]  /*ed40*/  BSYNC.RECONVERGENT B1 ;  /* 0x0000000000017941 */ /* 0x000fea0003800200 */
.L_x_8101:
[----:B------:R-:W-:Y:S02]  /*ed50*/  F2FP.F16.F32.PACK_AB R95, RZ, R103 ;  /* 0x00000067ff5f723e */ /* 0x000fe400000000ff */
[----:B------:R-:W-:Y:S02]  /*ed60*/  PRMT R94, R148, 0x5410, R149 ;  /* 0x00005410945e7816 */ /* 0x000fe40000000095 */
[----:B------:R-:W-:Y:S02]  /*ed70*/  PRMT R93, R147, 0x5410, R146 ;  /* 0x00005410935d7816 */ /* 0x000fe40000000092 */
[----:B------:R-:W-:Y:S02]  /*ed80*/  PRMT R92, R145, 0x5410, R144 ;  /* 0x00005410915c7816 */ /* 0x000fe40000000090 */
[----:B------:R-:W-:-:S07]  /*ed90*/  PRMT R95, R141, 0x5410, R95 ;  /* 0x000054108d5f7816 */ /* 0x000fce000000005f */
.L_x_8051:
        /* <DEDUP_REMOVED lines=26> */
.L_x_8109:
[----:B------:R-:W-:Y:S05]  /*ef40*/  BSYNC.RECONVERGENT B1 ;  /* 0x0000000000017941 */ /* 0x000fea0003800200 */
.L_x_8108:
[----:B------:R-:W-:Y:S01]  /*ef50*/  VIADD R138, R138, 0x20 ;  /* 0x000000208a8a7836 */ /* 0x000fe20000000000 */
[----:B------:R-:W-:-:S07]  /*ef60*/  IADD3 R140, PT, PT, R140, 0x20, RZ ;  /* 0x000000208c8c7810 */ /* 0x000fce0007ffe0ff */
.L_x_7993:
[----:B------:R-:W-:Y:S05]  /*ef70*/  BSYNC.RECONVERGENT B0 ;  /* 0x0000000000007941 */ /* 0x000fea0003800200 */
.L_x_7992:
        /* <DEDUP_REMOVED lines=35> */
.L_x_8117:
        /* <DEDUP_REMOVED lines=13> */
.L_x_8119:
[----:B------:R-:W-:Y:S05]  /*f280*/  BSYNC.RECONVERGENT B3 ;  /* 0x0000000000037941 */ /* 0x000fea0003800200 */
.L_x_8118:
        /* <DEDUP_REMOVED lines=59> */
.L_x_8116:
[----:B------:R-:W-:Y:S05]  /*f640*/  BSYNC.RECONVERGENT B2 ;  /* 0x0000000000027941 */ /* 0x000fea0003800200 */
.L_x_8115:
        /* <DEDUP_REMOVED lines=12> */
.L_x_8114:
[----:B------:R-:W-:Y:S05]  /*f710*/  BSYNC.RECONVERGENT B1 ;  /* 0x0000000000017941 */ /* 0x000fea0003800200 */
.L_x_8113:
        /* <DEDUP_REMOVED lines=22> */
.L_x_8124:
        /* <DEDUP_REMOVED lines=13> */
.L_x_8126:
[----:B------:R-:W-:Y:S05]  /*f950*/  BSYNC.RECONVERGENT B3 ;  /* 0x0000000000037941 */ /* 0x000fea0003800200 */
.L_x_8125:
        /* <DEDUP_REMOVED lines=60> */
.L_x_8123:
[----:B------:R-:W-:Y:S05]  /*fd20*/  BSYNC.RECONVERGENT B2 ;  /* 0x0000000000027941 */ /* 0x000fea0003800200 */
.L_x_8122:
        /* <DEDUP_REMOVED lines=12> */
.L_x_8121:
[----:B------:R-:W-:Y:S05]  /*fdf0*/  BSYNC.RECONVERGENT B1 ;  /* 0x0000000000017941 */ /* 0x000fea0003800200 */
.L_x_8120:
        /* <DEDUP_REMOVED lines=22> */
.L_x_8131:
        /* <DEDUP_REMOVED lines=13> */
.L_x_8133:
[----:B------:R-:W-:Y:S05]  /*10030*/  BSYNC.RECONVERGENT B3 ;  /* 0x0000000000037941 */ /* 0x000fea0003800200 */
.L_x_8132:
        /* <DEDUP_REMOVED lines=60> */
.L_x_8130:
[----:B------:R-:W-:Y:S05]  /*10400*/  BSYNC.RECONVERGENT B2 ;  /* 0x0000000000027941 */ /* 0x000fea0003800200 */
.L_x_8129:
        /* <DEDUP_REMOVED lines=12> */
.L_x_8128:
[----:B------:R-:W-:Y:S05]  /*104d0*/  BSYNC.RECONVERGENT B1 ;  /* 0x0000000000017941 */ /* 0x000fea0003800200 */
.L_x_8127:
        /* <DEDUP_REMOVED lines=22> */
.L_x_8138:
        /* <DEDUP_REMOVED lines=13> */
.L_x_8140:
[----:B------:R-:W-:Y:S05]  /*10710*/  BSYNC.RECONVERGENT B3 ;  /* 0x0000000000037941 */ /* 0x000fea0003800200 */
.L_x_8139:
        /* <DEDUP_REMOVED lines=60> */
.L_x_8137:
[----:B------:R-:W-:Y:S05]  /*10ae0*/  BSYNC.RECONVERGENT B2 ;  /* 0x0000000000027941 */ /* 0x000fea0003800200 */
.L_x_8136:
        /* <DEDUP_REMOVED lines=12> */
.L_x_8135:
[----:B------:R-:W-:Y:S05]  /*10bb0*/  BSYNC.RECONVERGENT B1 ;  /* 0x0000000000017941 */ /* 0x000fea0003800200 */
.L_x_8134:
        /* <DEDUP_REMOVED lines=22> */
.L_x_8145:
        /* <DEDUP_REMOVED lines=13> */
.L_x_8147:
[----:B------:R-:W-:Y:S05]  /*10df0*/  BSYNC.RECONVERGENT B3 ;  /* 0x0000000000037941 */ /* 0x000fea0003800200 */
.L_x_8146:
        /* <DEDUP_REMOVED lines=61> */
.L_x_8144:
[----:B------:R-:W-:Y:S05]  /*111d0*/  BSYNC.RECONVERGENT B2 ;  /* 0x0000000000027941 */ /* 0x000fea0003800200 */
.L_x_8143:
        /* <DEDUP_REMOVED lines=12> */
.L_x_8142:
[----:B------:R-:W-:Y:S05]  /*112a0*/  BSYNC.RECONVERGENT B1 ;  /* 0x0000000000017941 */ /* 0x000fea0003800200 */
.L_x_8141:
        /* <DEDUP_REMOVED lines=22> */
.L_x_8152:
        /* <DEDUP_REMOVED lines=13> */
.L_x_8154:
[----:B------:R-:W-:Y:S05]  /*114e0*/  BSYNC.RECONVERGENT B3 ;  /* 0x0000000000037941 */ /* 0x000fea0003800200 */
.L_x_8153:
        /* <DEDUP_REMOVED lines=60> */
.L_x_8151:
[----:B------:R-:W-:Y:S05]  /*118b0*/  BSYNC.RECONVERGENT B2 ;  /* 0x0000000000027941 */ /* 0x000fea0003800200 */
.L_x_8150:
        /* <DEDUP_REMOVED lines=12> */
.L_x_8149:
[----:B------:R-:W-:Y:S05]  /*11980*/  BSYNC.RECONVERGENT B1 ;  /* 0x0000000000017941 */ /* 0x000fea0003800200 */
.L_x_8148:
        /* <DEDUP_REMOVED lines=22> */
.L_x_8159:
        /* <DEDUP_REMOVED lines=13> */
.L_x_8161:
[----:B------:R-:W-:Y:S05]  /*11bc0*/  BSYNC.RECONVERGENT B3 ;  /* 0x0000000000037941 */ /* 0x000fea0003800200 */
.L_x_8160:
        /* <DEDUP_REMOVED lines=60> */
.L_x_8158:
[----:B------:R-:W-:Y:S05]  /*11f90*/  BSYNC.RECONVERGENT B2 ;  /* 0x0000000000027941 */ /* 0x000fea0003800200 */
.L_x_8157:
        /* <DEDUP_REMOVED lines=12> */
.L_x_8156:
[----:B------:R-:W-:Y:S05]  /*12060*/  BSYNC.RECONVERGENT B1 ;  /* 0x0000000000017941 */ /* 0x000fea0003800200 */
.L_x_8155:
        /* <DEDUP_REMOVED lines=22> */
.L_x_8166:
        /* <DEDUP_REMOVED lines=13> */
.L_x_8168:
[----:B------:R-:W-:Y:S05]  /*122a0*/  BSYNC.RECONVERGENT B3 ;  /* 0x0000000000037941 */ /* 0x000fea0003800200 */
.L_x_8167:
        /* <DEDUP_REMOVED lines=61> */
.L_x_8165:
[----:B------:R-:W-:Y:S05]  /*12680*/  BSYNC.RECONVERGENT B2 ;  /* 0x0000000000027941 */ /* 0x000fea0003800200 */
.L_x_8164:
        /* <DEDUP_REMOVED lines=12> */
.L_x_8163:
[----:B------:R-:W-:Y:S05]  /*12750*/  BSYNC.RECONVERGENT B1 ;  /* 0x0000000000017941 */ /* 0x000fea0003800200 */
.L_x_8162:
[----:B------:R-:W-:Y:S02]  /*12760*/  F2FP.F16.F32.PACK_AB R95, RZ, R111 ;  /* 0x0000006fff5f723e */ /* 0x000fe400000000ff */
[----:B------:R-:W-:Y:S02]  /*12770*/  PRMT R94, R149, 0x5410, R150 ;  /* 0x00005410955e7816 */ /* 0x000fe40000000096 */
[----:B------:R-:W-:Y:S02]  /*12780*/  PRMT R93, R148, 0x5410, R147 ;  /* 0x00005410945d7816 */ /* 0x000fe40000000093 */
[----:B------:R-:W-:Y:S02]  /*12790*/  PRMT R92, R146, 0x5410, R145 ;  /* 0x00005410925c7816 */ /* 0x000fe40000000091 */
[----:B------:R-:W-:Y:S01]  /*127a0*/  PRMT R95, R144, 0x5410, R95 ;  /* 0x00005410905f7816 */ /* 0x000fe2000000005f */
[----:B------:R-:W-:Y:S06]  /*127b0*/  BRA `(.L_x_8169) ;  /* 0x00000034005c7947 */ /* 0x000fec0003800000 */
.L_x_8112:
        /* <DEDUP_REMOVED lines=21> */
.L_x_8174:
        /* <DEDUP_REMOVED lines=13> */
.L_x_8176:
[----:B------:R-:W-:Y:S05]  /*129e0*/  BSYNC.RECONVERGENT B3 ;  /* 0x0000000000037941 */ /* 0x000fea0003800200 */
.L_x_8175:
        /* <DEDUP_REMOVED lines=60> */
.L_x_8173:
[----:B------:R-:W-:Y:S05]  /*12db0*/  BSYNC.RECONVERGENT B2 ;  /* 0x0000000000027941 */ /* 0x000fea0003800200 */
.L_x_8172:
        /* <DEDUP_REMOVED lines=11> */
.L_x_8171:
[----:B------:R-:W-:Y:S05]  /*12e70*/  BSYNC.RECONVERGENT B1 ;  /* 0x0000000000017941 */ /* 0x000fea0003800200 */
.L_x_8170:
        /* <DEDUP_REMOVED lines=18> */
.L_x_8181:
        /* <DEDUP_REMOVED lines=13> */
.L_x_8183:
[----:B------:R-:W-:Y:S05]  /*13070*/  BSYNC.RECONVERGENT B3 ;  /* 0x0000000000037941 */ /* 0x000fea0003800200 */
.L_x_8182:
        /* <DEDUP_REMOVED lines=61> */
.L_x_8180:
[----:B------:R-:W-:Y:S05]  /*13450*/  BSYNC.RECONVERGENT B2 ;  /* 0x0000000000027941 */ /* 0x000fea0003800200 */
.L_x_8179:
        /* <DEDUP_REMOVED lines=11> */
.L_x_8178:
[----:B------:R-:W-:Y:S05]  /*13510*/  BSYNC.RECONVERGENT B1 ;  /* 0x0000000000017941 */ /* 0x000fea0003800200 */
.L_x_8177:
        /* <DEDUP_REMOVED lines=18> */
.L_x_8188:
        /* <DEDUP_REMOVED lines=13> */
.L_x_8190:
[----:B------:R-:W-:Y:S05]  /*13710*/  BSYNC.RECONVERGENT B3 ;  /* 0x0000000000037941 */ /* 0x000fea0003800200 */
.L_x_8189:
        /* <DEDUP_REMOVED lines=61> */
.L_x_8187:
[----:B------:R-:W-:Y:S05]  /*13af0*/  BSYNC.RECONVERGENT B2 ;  /* 0x0000000000027941 */ /* 0x000fea0003800200 */
.L_x_8186:
        /* <DEDUP_REMOVED lines=11> */
.L_x_8185:
[----:B------:R-:W-:Y:S05]  /*13bb0*/  BSYNC.RECONVERGENT B1 ;  /* 0x0000000000017941 */ /* 0x000fea0003800200 */
.L_x_8184:
        /* <DEDUP_REMOVED lines=18> */
.L_x_8195:
        /* <DEDUP_REMOVED lines=13> */
.L_x_8197:
[----:B------:R-:W-:Y:S05]  /*13db0*/  BSYNC.RECONVERGENT B3 ;  /* 0x0000000000037941 */ /* 0x000fea0003800200 */
.L_x_8196:
        /* <DEDUP_REMOVED lines=61> */
.L_x_8194:
[----:B------:R-:W-:Y:S05]  /*14190*/  BSYNC.RECONVERGENT B2 ;  /* 0x0000000000027941 */ /* 0x000fea0003800200 */
.L_x_8193:
        /* <DEDUP_REMOVED lines=11> */
.L_x_8192:
[----:B------:R-:W-:Y:S05]  /*14250*/  BSYNC.RECONVERGENT B1 ;  /* 0x0000000000017941 */ /* 0x000fea0003800200 */
.L_x_8191:
        /* <DEDUP_REMOVED lines=18> */
.L_x_8202:
        /* <DEDUP_REMOVED lines=13> */
.L_x_8204:
[----:B------:R-:W-:Y:S05]  /*14450*/  BSYNC.RECONVERGENT B3 ;  /* 0x0000000000037941 */ /* 0x000fea0003800200 */
.L_x_8203:
        /* <DEDUP_REMOVED lines=61> */
.L_x_8201:
[----:B------:R-:W-:Y:S05]  /*14830*/  BSYNC.RECONVERGENT B2 ;  /* 0x0000000000027941 */ /* 0x000fea0003800200 */
.L_x_8200:
        /* <DEDUP_REMOVED lines=11> */
.L_x_8199:
[----:B------:R-:W-:Y:S05]  /*148f0*/  BSYNC.RECONVERGENT B1 ;  /* 0x0000000000017941 */ /* 0x000fea0003800200 */
.L_x_8198:
        /* <DEDUP_REMOVED lines=18> */
.L_x_8209:
        /* <DEDUP_REMOVED lines=13> */
.L_x_8211:
[----:B------:R-:W-:Y:S05]  /*14af0*/  BSYNC.RECONVERGENT B3 ;  /* 0x0000000000037941 */ /* 0x000fea0003800200 */
.L_x_8210:
        /* <DEDUP_REMOVED lines=61> */
.L_x_8208:
[----:B------:R-:W-:Y:S05]  /*14ed0*/  BSYNC.RECONVERGENT B2 ;  /* 0x0000000000027941 */ /* 0x000fea0003800200 */
.L_x_8207:
        /* <DEDUP_REMOVED lines=11> */
.L_x_8206:
[----:B------:R-:W-:Y:S05]  /*14f90*/  BSYNC.RECONVERGENT B1 ;  /* 0x0000000000017941 */ /* 0x000fea0003800200 */
.L_x_8205:
        /* <DEDUP_REMOVED lines=18> */
.L_x_8216:
        /* <DEDUP_REMOVED lines=13> */
.L_x_8218:
[----:B------:R-:W-:Y:S05]  /*15190*/  BSYNC.RECONVERGENT B3 ;  /* 0x0000000000037941 */ /* 0x000fea0003800200 */
.L_x_8217:
        /* <DEDUP_REMOVED lines=61> */
.L_x_8215:
[----:B------:R-:W-:Y:S05]  /*15570*/  BSYNC.RECONVERGENT B2 ;  /* 0x0000000000027941 */ /* 0x000fea0003800200 */
.L_x_8214:
        /* <DEDUP_REMOVED lines=11> */
.L_x_8213:
[----:B------:R-:W-:Y:S05]  /*15630*/  BSYNC.RECONVERGENT B1 ;  /* 0x0000000000017941 */ /* 0x000fea0003800200 */
.L_x_8212:
        /* <DEDUP_REMOVED lines=18> */
.L_x_8223:
        /* <DEDUP_REMOVED lines=13> */
.L_x_8225:
[----:B------:R-:W-:Y:S05]  /*15830*/  BSYNC.RECONVERGENT B3 ;  /* 0x0000000000037941 */ /* 0x000fea0003800200 */
.L_x_8224:
        /* <DEDUP_REMOVED lines=61> */
.L_x_8222:
[----:B------:R-:W-:Y:S05]  /*15c10*/  BSYNC.RECONVERGENT B2 ;  /* 0x0000000000027941 */ /* 0x000fea0003800200 */
.L_x_8221:
        /* <DEDUP_REMOVED lines=11> */
.L_x_8220:
[----:B------:R-:W-:Y:S05]  /*15cd0*/  BSYNC.RECONVERGENT B1 ;  /* 0x0000000000017941 */ /* 0x000fea0003800200 */
.L_x_8219:
[----:B------:R-:W-:Y:S02]  /*15ce0*/  F2FP.F16.F32.PACK_AB R95, RZ, R111 ;  /* 0x0000006fff5f723e */ /* 0x000fe400000000ff */
[----:B------:R-:W-:Y:S02]  /*15cf0*/  PRMT R94, R149, 0x5410, R150 ;  /* 0x00005410955e7816 */ /* 0x000fe40000000096 */
[----:B------:R-:W-:Y:S02]  /*15d00*/  PRMT R93, R147, 0x5410, R148 ;  /* 0x00005410935d7816 */ /* 0x000fe40000000094 */
[----:B------:R-:W-:Y:S02]  /*15d10*/  PRMT R92, R146, 0x5410, R145 ;  /* 0x00005410925c7816 */ /* 0x000fe40000000091 */
[----:B------:R-:W-:-:S07]  /*15d20*/  PRMT R95, R144, 0x5410, R95 ;  /* 0x00005410905f7816 */ /* 0x000fce000000005f */
.L_x_8169:
        /* <DEDUP_REMOVED lines=26> */
.L_x_8227:
[----:B------:R-:W-:Y:S05]  /*15ed0*/  BSYNC.RECONVERGENT B1 ;  /* 0x0000000000017941 */ /* 0x000fea0003800200 */
.L_x_8226:
[----:B------:R-:W-:Y:S01]  /*15ee0*/  VIADD R138, R138, 0x20 ;  /* 0x000000208a8a7836 */ /* 0x000fe20000000000 */
[----:B------:R-:W-:-:S07]  /*15ef0*/  IADD3 R140, PT, PT, R140, 0x20, RZ ;  /* 0x000000208c8c7810 */ /* 0x000fce0007ffe0ff */
.L_x_8111:
[----:B------:R-:W-:Y:S05]  /*15f00*/  BSYNC.RECONVERGENT B0 ;  /* 0x0000000000007941 */ /* 0x000fea0003800200 */
.L_x_8110:
        /* <DEDUP_REMOVED lines=35> */
.L_x_8235:
        /* <DEDUP_REMOVED lines=13> */
.L_x_8237:
[----:B------:R-:W-:Y:S05]  /*16210*/  BSYNC.RECONVERGENT B3 ;  /* 0x0000000000037941 */ /* 0x000fea0003800200 */
.L_x_8236:
        /* <DEDUP_REMOVED lines=59> */
.L_x_8234:
[----:B------:R-:W-:Y:S05]  /*165d0*/  BSYNC.RECONVERGENT B2 ;  /* 0x0000000000027941 */ /* 0x000fea0003800200 */
.L_x_8233:
        /* <DEDUP_REMOVED lines=12> */
.L_x_8232:
[----:B------:R-:W-:Y:S05]  /*166a0*/  BSYNC.RECONVERGENT B1 ;  /* 0x0000000000017941 */ /* 0x000fea0003800200 */
.L_x_8231:
        /* <DEDUP_REMOVED lines=22> */
.L_x_8242:
        /* <DEDUP_REMOVED lines=13> */
.L_x_8244:
[----:B------:R-:W-:Y:S05]  /*168e0*/  BSYNC.RECONVERGENT B3 ;  /* 0x0000000000037941 */ /* 0x000fea0003800200 */
.L_x_8243:
        /* <DEDUP_REMOVED lines=60> */
.L_x_8241:
[----:B------:R-:W-:Y:S05]  /*16cb0*/  BSYNC.RECONVERGENT B2 ;  /* 0x0000000000027941 */ /* 0x000fea0003800200 */
.L_x_8240:
        /* <DEDUP_REMOVED lines=12> */
.L_x_8239:
[----:B------:R-:W-:Y:S05]  /*16d80*/  BSYNC.RECONVERGENT B1 ;  /* 0x0000000000017941 */ /* 0x000fea0003800200 */
.L_x_8238:
        /* <DEDUP_REMOVED lines=22> */
.L_x_8249:
        /* <DEDUP_REMOVED lines=13> */
.L_x_8251:
[----:B------:R-:W-:Y:S05]  /*16fc0*/  BSYNC.RECONVERGENT B3 ;  /* 0x0000000000037941 */ /* 0x000fea0003800200 */
.L_x_8250:
        /* <DEDUP_REMOVED lines=60> */
.L_x_8248:
[----:B------:R-:W-:Y:S05]  /*17390*/  BSYNC.RECONVERGENT B2 ;  /* 0x0000000000027941 */ /* 0x000fea0003800200 */
.L_x_8247:
        /* <DEDUP_REMOVED lines=12> */
.L_x_8246:
[----:B------:R-:W-:Y:S05]  /*17460*/  BSYNC.RECONVERGENT B1 ;  /* 0x0000000000017941 */ /* 0x000fea0003800200 */
.L_x_8245:
        /* <DEDUP_REMOVED lines=22> */
.L_x_8256:
        /* <DEDUP_REMOVED lines=13> */
.L_x_8258:
[----:B------:R-:W-:Y:S05]  /*176a0*/  BSYNC.RECONVERGENT B3 ;  /* 0x0000000000037941 */ /* 0x000fea0003800200 */
.L_x_8257:
        /* <DEDUP_REMOVED lines=60> */
.L_x_8255:
[----:B------:R-:W-:Y:S05]  /*17a70*/  BSYNC.RECONVERGENT B2 ;  /* 0x0000000000027941 */ /* 0x000fea0003800200 */
.L_x_8254:
        /* <DEDUP_REMOVED lines=12> */
.L_x_8253:
[----:B------:R-:W-:Y:S05]  /*17b40*/  BSYNC.RECONVERGENT B1 ;  /* 0x0000000000017941 */ /* 0x000fea0003800200 */
.L_x_8252:
        /* <DEDUP_REMOVED lines=22> */
.L_x_8263:
        /* <DEDUP_REMOVED lines=13> */
.L_x_8265:
[----:B------:R-:W-:Y:S05]  /*17d80*/  BSYNC.RECONVERGENT B3 ;  /* 0x0000000000037941 */ /* 0x000fea0003800200 */
.L_x_8264:
        /* <DEDUP_REMOVED lines=60> */
.L_x_8262:
[----:B------:R-:W-:Y:S05]  /*18150*/  BSYNC.RECONVERGENT B2 ;  /* 0x0000000000027941 */ /* 0x000fea0003800200 */
.L_x_8261:
        /* <DEDUP_REMOVED lines=12> */
.L_x_8260:
[----:B------:R-:W-:Y:S05]  /*18220*/  BSYNC.RECONVERGENT B1 ;  /* 0x0000000000017941 */ /* 0x000fea0003800200 */
.L_x_8259:
        /* <DEDUP_REMOVED lines=22> */
.L_x_8270:
        /* <DEDUP_REMOVED lines=13> */
.L_x_8272:
[----:B------:R-:W-:Y:S05]  /*18460*/  BSYNC.RECONVERGENT B3 ;  /* 0x0000000000037941 */ /* 0x000fea0003800200 */
.L_x_8271:
        /* <DEDUP_REMOVED lines=60> */
.L_x_8269:
[----:B------:R-:W-:Y:S05]  /*18830*/  BSYNC.RECONVERGENT B2 ;  /* 0x0000000000027941 */ /* 0x000fea0003800200 */
.L_x_8268:
        /* <DEDUP_REMOVED lines=12> */
.L_x_8267:
[----:B------:R-:W-:Y:S05]  /*18900*/  BSYNC.RECONVERGENT B1 ;  /* 0x0000000000017941 */ /* 0x000fea0003800200 */
.L_x_8266:
        /* <DEDUP_REMOVED lines=22> */
.L_x_8277:
        /* <DEDUP_REMOVED lines=13> */
.L_x_8279:
[----:B------:R-:W-:Y:S05]  /*18b40*/  BSYNC.RECONVERGENT B3 ;  /* 0x0000000000037941 */ /* 0x000fea0003800200 */
.L_x_8278:
        /* <DEDUP_REMOVED lines=60> */
.L_x_8276:
[----:B------:R-:W-:Y:S05]  /*18f10*/  BSYNC.RECONVERGENT B2 ;  /* 0x0000000000027941 */ /* 0x000fea0003800200 */
.L_x_8275:
        /* <DEDUP_REMOVED lines=12> */
.L_x_8274:
[----:B------:R-:W-:Y:S05]  /*18fe0*/  BSYNC.RECONVERGENT B1 ;  /* 0x0000000000017941 */ /* 0x000fea0003800200 */
.L_x_8273:
        /* <DEDUP_REMOVED lines=22> */
.L_x_8284:
        /* <DEDUP_REMOVED lines=13> */
.L_x_8286:
[----:B------:R-:W-:Y:S05]  /*19220*/  BSYNC.RECONVERGENT B3 ;  /* 0x0000000000037941 */ /* 0x000fea0003800200 */
.L_x_8285:
        /* <DEDUP_REMOVED lines=60> */
.L_x_8283:
[----:B------:R-:W-:Y:S05]  /*195f0*/  BSYNC.RECONVERGENT B2 ;  /* 0x0000000000027941 */ /* 0x000fea0003800200 */
.L_x_8282:
        /* <DEDUP_REMOVED lines=12> */
.L_x_8281:
[----:B------:R-:W-:Y:S05]  /*196c0*/  BSYNC.RECONVERGENT B1 ;  /* 0x0000000000017941 */ /* 0x000fea0003800200 */
.L_x_8280:
[----:B------:R-:W-:Y:S02]  /*196d0*/  F2FP.F16.F32.PACK_AB R95, RZ, R119 ;  /* 0x00000077ff5f723e */ /* 0x000fe400000000ff */
[----:B------:R-:W-:Y:S02]  /*196e0*/  PRMT R94, R151, 0x5410, R152 ;  /* 0x00005410975e7816 */ /* 0x000fe40000000098 */
[----:B------:R-:W-:Y:S02]  /*196f0*/  PRMT R93, R149, 0x5410, R150 ;  /* 0x00005410955d7816 */ /* 0x000fe40000000096 */
[----:B------:R-:W-:Y:S02]  /*19700*/  PRMT R92, R148, 0x5410, R147 ;  /* 0x00005410945c7816 */ /* 0x000fe40000000093 */
[----:B------:R-:W-:Y:S01]  /*19710*/  PRMT R95, R146, 0x5410, R95 ;  /* 0x00005410925f7816 */ /* 0x000fe2000000005f */
[----:B------:R-:W-:Y:S06]  /*19720*/  BRA `(.L_x_8287) ;  /* 0x0000003400587947 */ /* 0x000fec0003800000 */
.L_x_8230:
        /* <DEDUP_REMOVED lines=21> */
.L_x_8292:
        /* <DEDUP_REMOVED lines=13> */
.L_x_8294:
[----:B------:R-:W-:Y:S05]  /*19950*/  BSYNC.RECONVERGENT B3 ;  /* 0x0000000000037941 */ /* 0x000fea0003800200 */
.L_x_8293:
        /* <DEDUP_REMOVED lines=59> */
.L_x_8291:
[----:B------:R-:W-:Y:S05]  /*19d10*/  BSYNC.RECONVERGENT B2 ;  /* 0x0000000000027941 */ /* 0x000fea0003800200 */
.L_x_8290:
        /* <DEDUP_REMOVED lines=11> */
.L_x_8289:
[----:B------:R-:W-:Y:S05]  /*19dd0*/  BSYNC.RECONVERGENT B1 ;  /* 0x0000000000017941 */ /* 0x000fea0003800200 */
.L_x_8288:
        /* <DEDUP_REMOVED lines=18> */
.L_x_8299:
        /* <DEDUP_REMOVED lines=13> */
.L_x_8301:
[----:B------:R-:W-:Y:S05]  /*19fd0*/  BSYNC.RECONVERGENT B3 ;  /* 0x0000000000037941 */ /* 0x000fea0003800200 */
.L_x_8300:
        /* <DEDUP_REMOVED lines=52> */
[----:B------:R-:W-:Y:S01]  /*1a320*/  IMAD.WIDE.U32 R94, R94, -0x326172a9, RZ ;  /* 0xcd9e8d575e5e7825 */ /* 0x000fe200078e00ff */
[----:B------:R-:W-:-:S03]  /*1a330*/  MOV R11, R144 ;  /* 0x00000090000b7202 */ /* 0x000fc60000000f00 */
[----:B------:R-:W-:-:S04]  /*1a340*/  IMAD.WIDE.U32 R92, R92, -0x2daee0ad, RZ ;  /* 0xd2511f535c5c7825 */ /* 0x000fc800078e00ff */
[----:B------:R-:W-:Y:S01]  /*1a350*/  VIADD R3, R132, 0x8ff34781 ;  /* 0x8ff3478184037836 */ /* 0x000fe20000000000 */
[----:B------:R-:W-:Y:S01]  /*1a360*/  LOP3.LUT R4, R5, R4, R93, 0x96, !PT ;  /* 0x0000000405047212 */ /* 0x000fe200078e965d */
[----:B------:R-:W-:Y:S02]  /*1a370*/  HFMA2 R5, -RZ, RZ, 0, 0 ;  /* 0x00000000ff057431 */ /* 0x000fe400000001ff */
[----:B------:R-:W-:Y:S01]  /*1a380*/  IMAD.MOV.U32 R8, RZ, RZ, R94 ;  /* 0x000000ffff087224 */ /* 0x000fe200078e005e */
[----:B------:R-:W-:Y:S01]  /*1a390*/  LOP3.LUT R3, R3, R114, R95, 0x96, !PT ;  /* 0x0000007203037212 */ /* 0x000fe200078e965f */
[----:B------:R-:W-:-:S07]  /*1a3a0*/  IMAD.MOV.U32 R144, RZ, RZ, R92 ;  /* 0x000000ffff907224 */ /* 0x000fce00078e005c */
.L_x_8298:
[----:B------:R-:W-:Y:S05]  /*1a3b0*/  BSYNC.RECONVERGENT B2 ;  /* 0x0000000000027941 */ /* 0x000fea0003800200 */
.L_x_8297:
        /* <DEDUP_REMOVED lines=10> */
[----:B------:R-:W-:-:S07]  /*1a460*/  FMUL.FTZ R113, R92, R113 ;  /* 0x000000715c717220 */ /* 0x000fce0000410000 */
.L_x_8296:
[----:B------:R-:W-:Y:S05]  /*1a470*/  BSYNC.RECONVERGENT B1 ;  /* 0x0000000000017941 */ /* 0x000fea0003800200 */
.L_x_8295:
        /* <DEDUP_REMOVED lines=18> */
.L_x_8306:
        /* <DEDUP_REMOVED lines=13> */
.L_x_8308:
[----:B------:R-:W-:Y:S05]  /*1a670*/  BSYNC.RECONVERGENT B3 ;  /* 0x0000000000037941 */ /* 0x000fea0003800200 */
.L_x_8307:
        /* <DEDUP_REMOVED lines=57> */
[----:B------:R-:W-:Y:S02]  /*1aa10*/  IMAD.MOV.U32 R144, RZ, RZ, R92 ;  /* 0x000000ffff907224 */ /* 0x000fe400078e005c */
[----:B------:R-:W-:Y:S02]  /*1aa20*/  HFMA2 R92, -RZ, RZ, 0, 0 ;  /* 0x00000000ff5c7431 */ /* 0x000fe400000001ff */
[----:B------:R-:W-:Y:S01]  /*1aa30*/  IMAD.MOV.U32 R8, RZ, RZ, R94 ;  /* 0x000000ffff087224 */ /* 0x000fe200078e005e */
[----:B------:R-:W-:-:S07]  /*1aa40*/  LOP3.LUT R3, R3, R114, R95, 0x96, !PT ;  /* 0x0000007203037212 */ /* 0x000fce00078e965f */
.L_x_8305:
[----:B------:R-:W-:Y:S05]  /*1aa50*/  BSYNC.RECONVERGENT B2 ;  /* 0x0000000000027941 */ /* 0x000fea0003800200 */
.L_x_8304:
        /* <DEDUP_REMOVED lines=11> */
.L_x_8303:
[----:B------:R-:W-:Y:S05]  /*1ab10*/  BSYNC.RECONVERGENT B1 ;  /* 0x0000000000017941 */ /* 0x000fea0003800200 */
.L_x_8302:
        /* <DEDUP_REMOVED lines=18> */
.L_x_8313:
        /* <DEDUP_REMOVED lines=13> */
.L_x_8315:
[----:B------:R-:W-:Y:S05]  /*1ad10*/  BSYNC.RECONVERGENT B3 ;  /* 0x0000000000037941 */ /* 0x000fea0003800200 */
.L_x_8314:
        /* <DEDUP_REMOVED lines=61> */
.L_x_8312:
[----:B------:R-:W-:Y:S05]  /*1b0f0*/  BSYNC.RECONVERGENT B2 ;  /* 0x0000000000027941 */ /* 0x000fea0003800200 */
.L_x_8311:
        /* <DEDUP_REMOVED lines=11> */
.L_x_8310:
[----:B------:R-:W-:Y:S05]  /*1b1b0*/  BSYNC.RECONVERGENT B1 ;  /* 0x0000000000017941 */ /* 0x000fea0003800200 */
.L_x_8309:
        /* <DEDUP_REMOVED lines=18> */
.L_x_8320:
        /* <DEDUP_REMOVED lines=13> */
.L_x_8322:
[----:B------:R-:W-:Y:S05]  /*1b3b0*/  BSYNC.RECONVERGENT B3 ;  /* 0x0000000000037941 */ /* 0x000fea0003800200 */
.L_x_8321:
        /* <DEDUP_REMOVED lines=61> */
.L_x_8319:
[----:B------:R-:W-:Y:S05]  /*1b790*/  BSYNC.RECONVERGENT B2 ;  /* 0x0000000000027941 */ /* 0x000fea0003800200 */
.L_x_8318:
        /* <DEDUP_REMOVED lines=11> */
.L_x_8317:
[----:B------:R-:W-:Y:S05]  /*1b850*/  BSYNC.RECONVERGENT B1 ;  /* 0x0000000000017941 */ /* 0x000fea0003800200 */
.L_x_8316:
        /* <DEDUP_REMOVED lines=18> */
.L_x_8327:
        /* <DEDUP_REMOVED lines=13> */
.L_x_8329:
[----:B------:R-:W-:Y:S05]  /*1ba50*/  BSYNC.RECONVERGENT B3 ;  /* 0x0000000000037941 */ /* 0x000fea0003800200 */
.L_x_8328:
        /* <DEDUP_REMOVED lines=61> */
.L_x_8326:
[----:B------:R-:W-:Y:S05]  /*1be30*/  BSYNC.RECONVERGENT B2 ;  /* 0x0000000000027941 */ /* 0x000fea0003800200 */
.L_x_8325:
        /* <DEDUP_REMOVED lines=11> */
.L_x_8324:
[----:B------:R-:W-:Y:S05]  /*1bef0*/  BSYNC.RECONVERGENT B1 ;  /* 0x0000000000017941 */ /* 0x000fea0003800200 */
.L_x_8323:
        /* <DEDUP_REMOVED lines=18> */
.L_x_8334:
        /* <DEDUP_REMOVED lines=13> */
.L_x_8336:
[----:B------:R-:W-:Y:S05]  /*1c0f0*/  BSYNC.RECONVERGENT B3 ;  /* 0x0000000000037941 */ /* 0x000fea0003800200 */
.L_x_8335:
        /* <DEDUP_REMOVED lines=61> */
.L_x_8333:
[----:B------:R-:W-:Y:S05]  /*1c4d0*/  BSYNC.RECONVERGENT B2 ;  /* 0x0000000000027941 */ /* 0x000fea0003800200 */
.L_x_8332:
        /* <DEDUP_REMOVED lines=11> */
.L_x_8331:
[----:B------:R-:W-:Y:S05]  /*1c590*/  BSYNC.RECONVERGENT B1 ;  /* 0x0000000000017941 */ /* 0x000fea0003800200 */
.L_x_8330:
        /* <DEDUP_REMOVED lines=18> */
.L_x_8341:
        /* <DEDUP_REMOVED lines=13> */
.L_x_8343:
[----:B------:R-:W-:Y:S05]  /*1c790*/  BSYNC.RECONVERGENT B3 ;  /* 0x0000000000037941 */ /* 0x000fea0003800200 */
.L_x_8342:
        /* <DEDUP_REMOVED lines=61> */
.L_x_8340:
[----:B------:R-:W-:Y:S05]  /*1cb70*/  BSYNC.RECONVERGENT B2 ;  /* 0x0000000000027941 */ /* 0x000fea0003800200 */
.L_x_8339:
        /* <DEDUP_REMOVED lines=11> */
.L_x_8338:
[----:B------:R-:W-:Y:S05]  /*1cc30*/  BSYNC.RECONVERGENT B1 ;  /* 0x0000000000017941 */ /* 0x000fea0003800200 */
.L_x_8337:
[----:B------:R-:W-:Y:S02]  /*1cc40*/  F2FP.F16.F32.PACK_AB R95, RZ, R119 ;  /* 0x00000077ff5f723e */ /* 0x000fe400000000ff */
[----:B------:R-:W-:Y:S02]  /*1cc50*/  PRMT R94, R150, 0x5410, R151 ;  /* 0x00005410965e7816 */ /* 0x000fe40000000097 */
[----:B------:R-:W-:Y:S02]  /*1cc60*/  PRMT R93, R149, 0x5410, R148 ;  /* 0x00005410955d7816 */ /* 0x000fe40000000094 */
[----:B------:R-:W-:Y:S02]  /*1cc70*/  PRMT R92, R147, 0x5410, R146 ;  /* 0x00005410935c7816 */ /* 0x000fe40000000092 */
[----:B------:R-:W-:-:S07]  /*1cc80*/  PRMT R95, R145, 0x5410, R95 ;  /* 0x00005410915f7816 */ /* 0x000fce000000005f */
.L_x_8287:
        /* <DEDUP_REMOVED lines=26> */
.L_x_8345:
[----:B------:R-:W-:Y:S05]  /*1ce30*/  BSYNC.RECONVERGENT B1 ;  /* 0x0000000000017941 */ /* 0x000fea0003800200 */
.L_x_8344:
[----:B------:R-:W-:Y:S01]  /*1ce40*/  IADD3 R138, PT, PT, R138, 0x20, RZ ;  /* 0x000000208a8a7810 */ /* 0x000fe20007ffe0ff */
[----:B------:R-:W-:-:S07]  /*1ce50*/  VIADD R140, R140, 0x20 ;  /* 0x000000208c8c7836 */ /* 0x000fce0000000000 */
.L_x_8229:
[----:B------:R-:W-:Y:S05]  /*1ce60*/  BSYNC.RECONVERGENT B0 ;  /* 0x0000000000007941 */ /* 0x000fea0003800200 */
.L_x_8228:
        /* <DEDUP_REMOVED lines=34> */
.L_x_8353:
        /* <DEDUP_REMOVED lines=13> */
.L_x_8355:
[----:B------:R-:W-:Y:S05]  /*1d160*/  BSYNC.RECONVERGENT B3 ;  /* 0x0000000000037941 */ /* 0x000fea0003800200 */
.L_x_8354:
        /* <DEDUP_REMOVED lines=56> */
[----:B------:R-:W-:Y:S02]  /*1d4f0*/  VIADD R93, R133, 0x96a522ad ;  /* 0x96a522ad855d7836 */ /* 0x000fe40000000000 */
[----:B------:R-:W-:-:S03]  /*1d500*/  IMAD.MOV.U32 R92, RZ, RZ, RZ ;  /* 0x000000ffff5c7224 */ /* 0x000fc600078e00ff */
[----:B------:R-:W-:-:S07]  /*1d510*/  LOP3.LUT R4, R93, R4, R127, 0x96, !PT ;  /* 0x000000045d047212 */ /* 0x000fce00078e967f */
.L_x_8352:
[----:B------:R-:W-:Y:S05]  /*1d520*/  BSYNC.RECONVERGENT B2 ;  /* 0x0000000000027941 */ /* 0x000fea0003800200 */
.L_x_8351:
        /* <DEDUP_REMOVED lines=12> */
.L_x_8350:
[----:B------:R-:W-:Y:S05]  /*1d5f0*/  BSYNC.RECONVERGENT B1 ;  /* 0x0000000000017941 */ /* 0x000fea0003800200 */
.L_x_8349:
        /* <DEDUP_REMOVED lines=22> */
.L_x_8360:
        /* <DEDUP_REMOVED lines=13> */
.L_x_8362:
[----:B------:R-:W-:Y:S05]  /*1d830*/  BSYNC.RECONVERGENT B3 ;  /* 0x0000000000037941 */ /* 0x000fea0003800200 */
.L_x_8361:
        /* <DEDUP_REMOVED lines=60> */
.L_x_8359:
[----:B------:R-:W-:Y:S05]  /*1dc00*/  BSYNC.RECONVERGENT B2 ;  /* 0x0000000000027941 */ /* 0x000fea0003800200 */
.L_x_8358:
        /* <DEDUP_REMOVED lines=12> */
.L_x_8357:
[----:B------:R-:W-:Y:S05]  /*1dcd0*/  BSYNC.RECONVERGENT B1 ;  /* 0x0000000000017941 */ /* 0x000fea0003800200 */
.L_x_8356:
        /* <DEDUP_REMOVED lines=22> */
.L_x_8367:
        /* <DEDUP_REMOVED lines=13> */
.L_x_8369:
[----:B------:R-:W-:Y:S05]  /*1df10*/  BSYNC.RECONVERGENT B3 ;  /* 0x0000000000037941 */ /* 0x000fea0003800200 */
.L_x_8368:
        /* <DEDUP_REMOVED lines=60> */
.L_x_8366:
[----:B------:R-:W-:Y:S05]  /*1e2e0*/  BSYNC.RECONVERGENT B2 ;  /* 0x0000000000027941 */ /* 0x000fea0003800200 */
.L_x_8365:
        /* <DEDUP_REMOVED lines=12> */
.L_x_8364:
[----:B------:R-:W-:Y:S05]  /*1e3b0*/  BSYNC.RECONVERGENT B1 ;  /* 0x0000000000017941 */ /* 0x000fea0003800200 */
.L_x_8363:
        /* <DEDUP_REMOVED lines=22> */
.L_x_8374:
        /* <DEDUP_REMOVED lines=13> */
.L_x_8376:
[----:B------:R-:W-:Y:S05]  /*1e5f0*/  BSYNC.RECONVERGENT B3 ;  /* 0x0000000000037941 */ /* 0x000fea0003800200 */
.L_x_8375:
        /* <DEDUP_REMOVED lines=60> */
.L_x_8373:
[----:B------:R-:W-:Y:S05]  /*1e9c0*/  BSYNC.RECONVERGENT B2 ;  /* 0x0000000000027941 */ /* 0x000fea0003800200 */
.L_x_8372:
        /* <DEDUP_REMOVED lines=12> */
.L_x_8371:
[----:B------:R-:W-:Y:S05]  /*1ea90*/  BSYNC.RECONVERGENT B1 ;  /* 0x0000000000017941 */ /* 0x000fea0003800200 */
.L_x_8370:
        /* <DEDUP_REMOVED lines=22> */
.L_x_8381:
        /* <DEDUP_REMOVED lines=13> */
.L_x_8383:
[----:B------:R-:W-:Y:S05]  /*1ecd0*/  BSYNC.RECONVERGENT B3 ;  /* 0x0000000000037941 */ /* 0x000fea0003800200 */
.L_x_8382:
        /* <DEDUP_REMOVED lines=60> */
.L_x_8380:
[----:B------:R-:W-:Y:S05]  /*1f0a0*/  BSYNC.RECONVERGENT B2 ;  /* 0x0000000000027941 */ /* 0x000fea0003800200 */
.L_x_8379:
        /* <DEDUP_REMOVED lines=12> */
.L_x_8378:
[----:B------:R-:W-:Y:S05]  /*1f170*/  BSYNC.RECONVERGENT B1 ;  /* 0x0000000000017941 */ /* 0x000fea0003800200 */
.L_x_8377:
        /* <DEDUP_REMOVED lines=22> */
.L_x_8388:
        /* <DEDUP_REMOVED lines=13> */
.L_x_8390:
[----:B------:R-:W-:Y:S05]  /*1f3b0*/  BSYNC.RECONVERGENT B3 ;  /* 0x0000000000037941 */ /* 0x000fea0003800200 */
.L_x_8389:
        /* <DEDUP_REMOVED lines=60> */
.L_x_8387:
[----:B------:R-:W-:Y:S05]  /*1f780*/  BSYNC.RECONVERGENT B2 ;  /* 0x0000000000027941 */ /* 0x000fea0003800200 */
.L_x_8386:
        /* <DEDUP_REMOVED lines=12> */
.L_x_8385:
[----:B------:R-:W-:Y:S05]  /*1f850*/  BSYNC.RECONVERGENT B1 ;  /* 0x0000000000017941 */ /* 0x000fea0003800200 */
.L_x_8384:
        /* <DEDUP_REMOVED lines=22> */
.L_x_8395:
        /* <DEDUP_REMOVED lines=13> */
.L_x_8397:
[----:B------:R-:W-:Y:S05]  /*1fa90*/  BSYNC.RECONVERGENT B3 ;  /* 0x0000000000037941 */ /* 0x000fea0003800200 */
.L_x_8396:
        /* <DEDUP_REMOVED lines=56> */
[----:B------:R-:W-:Y:S01]  /*1fe20*/  MOV R148, R92 ;  /* 0x0000005c00947202 */ /* 0x000fe20000000f00 */
[----:B------:R-:W-:Y:S02]  /*1fe30*/  HFMA2 R92, -RZ, RZ, 0, 0 ;  /* 0x00000000ff5c7431 */ /* 0x000fe400000001ff */
[----:B------:R-:W-:Y:S01]  /*1fe40*/  IMAD.MOV.U32 R8, RZ, RZ, R94 ;  /* 0x000000ffff087224 */ /* 0x000fe200078e005e */
[----:B------:R-:W-:Y:S02]  /*1fe50*/  LOP3.LUT R4, R5, R4, R93, 0x96, !PT ;  /* 0x0000000405047212 */ /* 0x000fe400078e965d */
[----:B------:R-:W-:-:S07]  /*1fe60*/  LOP3.LUT R3, R3, R126, R95, 0x96, !PT ;  /* 0x0000007e03037212 */ /* 0x000fce00078e965f */
.L_x_8394:
[----:B------:R-:W-:Y:S05]  /*1fe70*/  BSYNC.RECONVERGENT B2 ;  /* 0x0000000000027941 */ /* 0x000fea0003800200 */
.L_x_8393:
        /* <DEDUP_REMOVED lines=12> */
.L_x_8392:
[----:B------:R-:W-:Y:S05]  /*1ff40*/  BSYNC.RECONVERGENT B1 ;  /* 0x0000000000017941 */ /* 0x000fea0003800200 */
.L_x_8391:
        /* <DEDUP_REMOVED lines=22> */
.L_x_8402:
        /* <DEDUP_REMOVED lines=13> */
.L_x_8404:
[----:B------:R-:W-:Y:S05]  /*20180*/  BSYNC.RECONVERGENT B3 ;  /* 0x0000000000037941 */ /* 0x000fea0003800200 */
.L_x_8403:
        /* <DEDUP_REMOVED lines=60> */
.L_x_8401:
[----:B------:R-:W-:Y:S05]  /*20550*/  BSYNC.RECONVERGENT B2 ;  /* 0x0000000000027941 */ /* 0x000fea0003800200 */
.L_x_8400:
        /* <DEDUP_REMOVED lines=12> */
.L_x_8399:
[----:B------:R-:W-:Y:S05]  /*20620*/  BSYNC.RECONVERGENT B1 ;  /* 0x0000000000017941 */ /* 0x000fea0003800200 */
.L_x_8398:
[----:B------:R-:W-:Y:S02]  /*20630*/  F2FP.F16.F32.PACK_AB R95, RZ, R127 ;  /* 0x0000007fff5f723e */ /* 0x000fe400000000ff */
[----:B------:R-:W-:Y:S02]  /*20640*/  PRMT R94, R149, 0x5410, R150 ;  /* 0x00005410955e7816 */ /* 0x000fe40000000096 */
[----:B------:R-:W-:Y:S02]  /*20650*/  PRMT R93, R147, 0x5410, R146 ;  /* 0x00005410935d7816 */ /* 0x000fe40000000092 */
[----:B------:R-:W-:Y:S02]  /*20660*/  PRMT R92, R145, 0x5410, R144 ;  /* 0x00005410915c7816 */ /* 0x000fe40000000090 */
[----:B------:R-:W-:Y:S01]  /*20670*/  PRMT R95, R143, 0x5410, R95 ;  /* 0x000054108f5f7816 */ /* 0x000fe2000000005f */
[----:B------:R-:W-:Y:S06]  /*20680*/  BRA `(.L_x_8405) ;  /* 0x00000034005c7947 */ /* 0x000fec0003800000 */
.L_x_8348:
        /* <DEDUP_REMOVED lines=21> */
.L_x_8410:
        /* <DEDUP_REMOVED lines=13> */
.L_x_8412:
[----:B------:R-:W-:Y:S05]  /*208b0*/  BSYNC.RECONVERGENT B3 ;  /* 0x0000000000037941 */ /* 0x000fea0003800200 */
.L_x_8411:
        /* <DEDUP_REMOVED lines=59> */
.L_x_8409:
[----:B------:R-:W-:Y:S05]  /*20c70*/  BSYNC.RECONVERGENT B2 ;  /* 0x0000000000027941 */ /* 0x000fea0003800200 */
.L_x_8408:
        /* <DEDUP_REMOVED lines=11> */
.L_x_8407:
[----:B------:R-:W-:Y:S05]  /*20d30*/  BSYNC.RECONVERGENT B1 ;  /* 0x0000000000017941 */ /* 0x000fea0003800200 */
.L_x_8406:
        /* <DEDUP_REMOVED lines=18> */
.L_x_8417:
        /* <DEDUP_REMOVED lines=13> */
.L_x_8419:
[----:B------:R-:W-:Y:S05]  /*20f30*/  BSYNC.RECONVERGENT B3 ;  /* 0x0000000000037941 */ /* 0x000fea0003800200 */
.L_x_8418:
        /* <DEDUP_REMOVED lines=61> */
.L_x_8416:
[----:B------:R-:W-:Y:S05]  /*21310*/  BSYNC.RECONVERGENT B2 ;  /* 0x0000000000027941 */ /* 0x000fea0003800200 */
.L_x_8415:
        /* <DEDUP_REMOVED lines=11> */
.L_x_8414:
[----:B------:R-:W-:Y:S05]  /*213d0*/  BSYNC.RECONVERGENT B1 ;  /* 0x0000000000017941 */ /* 0x000fea0003800200 */
.L_x_8413:
        /* <DEDUP_REMOVED lines=18> */
.L_x_8424:
        /* <DEDUP_REMOVED lines=13> */
.L_x_8426:
[----:B------:R-:W-:Y:S05]  /*215d0*/  BSYNC.RECONVERGENT B3 ;  /* 0x0000000000037941 */ /* 0x000fea0003800200 */
.L_x_8425:
        /* <DEDUP_REMOVED lines=61> */
.L_x_8423:
[----:B------:R-:W-:Y:S05]  /*219b0*/  BSYNC.RECONVERGENT B2 ;  /* 0x0000000000027941 */ /* 0x000fea0003800200 */
.L_x_8422:
        /* <DEDUP_REMOVED lines=11> */
.L_x_8421:
[----:B------:R-:W-:Y:S05]  /*21a70*/  BSYNC.RECONVERGENT B1 ;  /* 0x0000000000017941 */ /* 0x000fea0003800200 */
.L_x_8420:
        /* <DEDUP_REMOVED lines=18> */
.L_x_8431:
        /* <DEDUP_REMOVED lines=13> */
.L_x_8433:
[----:B------:R-:W-:Y:S05]  /*21c70*/  BSYNC.RECONVERGENT B3 ;  /* 0x0000000000037941 */ /* 0x000fea0003800200 */
.L_x_8432:
        /* <DEDUP_REMOVED lines=61> */
.L_x_8430:
[----:B------:R-:W-:Y:S05]  /*22050*/  BSYNC.RECONVERGENT B2 ;  /* 0x0000000000027941 */ /* 0x000fea0003800200 */
.L_x_8429:
        /* <DEDUP_REMOVED lines=11> */
.L_x_8428:
[----:B------:R-:W-:Y:S05]  /*22110*/  BSYNC.RECONVERGENT B1 ;  /* 0x0000000000017941 */ /* 0x000fea0003800200 */
.L_x_8427:
        /* <DEDUP_REMOVED lines=18> */
.L_x_8438:
        /* <DEDUP_REMOVED lines=13> */
.L_x_8440:
[----:B------:R-:W-:Y:S05]  /*22310*/  BSYNC.RECONVERGENT B3 ;  /* 0x0000000000037941 */ /* 0x000fea0003800200 */
.L_x_8439:
        /* <DEDUP_REMOVED lines=61> */
.L_x_8437:
[----:B------:R-:W-:Y:S05]  /*226f0*/  BSYNC.RECONVERGENT B2 ;  /* 0x0000000000027941 */ /* 0x000fea0003800200 */
.L_x_8436:
        /* <DEDUP_REMOVED lines=11> */
.L_x_8435:
[----:B------:R-:W-:Y:S05]  /*227b0*/  BSYNC.RECONVERGENT B1 ;  /* 0x0000000000017941 */ /* 0x000fea0003800200 */
.L_x_8434:
        /* <DEDUP_REMOVED lines=18> */
.L_x_8445:
        /* <DEDUP_REMOVED lines=13> */
.L_x_8447:
[----:B------:R-:W-:Y:S05]  /*229b0*/  BSYNC.RECONVERGENT B3 ;  /* 0x0000000000037941 */ /* 0x000fea0003800200 */
.L_x_8446:
        /* <DEDUP_REMOVED lines=61> */
.L_x_8444:
[----:B------:R-:W-:Y:S05]  /*22d90*/  BSYNC.RECONVERGENT B2 ;  /* 0x0000000000027941 */ /* 0x000fea0003800200 */
.L_x_8443:
        /* <DEDUP_REMOVED lines=11> */
.L_x_8442:
[----:B------:R-:W-:Y:S05]  /*22e50*/  BSYNC.RECONVERGENT B1 ;  /* 0x0000000000017941 */ /* 0x000fea0003800200 */
.L_x_8441:
        /* <DEDUP_REMOVED lines=18> */
.L_x_8452:
        /* <DEDUP_REMOVED lines=13> */
.L_x_8454:
[----:B------:R-:W-:Y:S05]  /*23050*/  BSYNC.RECONVERGENT B3 ;  /* 0x0000000000037941 */ /* 0x000fea0003800200 */
.L_x_8453:
        /* <DEDUP_REMOVED lines=61> */
.L_x_8451:
[----:B------:R-:W-:Y:S05]  /*23430*/  BSYNC.RECONVERGENT B2 ;  /* 0x0000000000027941 */ /* 0x000fea0003800200 */
.L_x_8450:
        /* <DEDUP_REMOVED lines=11> */
.L_x_8449:
[----:B------:R-:W-:Y:S05]  /*234f0*/  BSYNC.RECONVERGENT B1 ;  /* 0x0000000000017941 */ /* 0x000fea0003800200 */
.L_x_8448:
        /* <DEDUP_REMOVED lines=18> */
.L_x_8459:
        /* <DEDUP_REMOVED lines=13> */
.L_x_8461:
[----:B------:R-:W-:Y:S05]  /*236f0*/  BSYNC.RECONVERGENT B3 ;  /* 0x0000000000037941 */ /* 0x000fea0003800200 */
.L_x_8460:
        /* <DEDUP_REMOVED lines=61> */
.L_x_8458:
[----:B------:R-:W-:Y:S05]  /*23ad0*/  BSYNC.RECONVERGENT B2 ;  /* 0x0000000000027941 */ /* 0x000fea0003800200 */
.L_x_8457:
        /* <DEDUP_REMOVED lines=11> */
.L_x_8456:
[----:B------:R-:W-:Y:S05]  /*23b90*/  BSYNC.RECONVERGENT B1 ;  /* 0x0000000000017941 */ /* 0x000fea0003800200 */
.L_x_8455:
[----:B------:R-:W-:Y:S02]  /*23ba0*/  F2FP.F16.F32.PACK_AB R95, RZ, R127 ;  /* 0x0000007fff5f723e */ /* 0x000fe400000000ff */
[----:B------:R-:W-:Y:S02]  /*23bb0*/  MOV R134, R148 ;  /* 0x0000009400867202 */ /* 0x000fe40000000f00 */
[----:B------:R-:W-:Y:S02]  /*23bc0*/  PRMT R94, R149, 0x5410, R150 ;  /* 0x00005410955e7816 */ /* 0x000fe40000000096 */
[----:B------:R-:W-:Y:S02]  /*23bd0*/  PRMT R93, R147, 0x5410, R146 ;  /* 0x00005410935d7816 */ /* 0x000fe40000000092 */
[----:B------:R-:W-:Y:S02]  /*23be0*/  PRMT R92, R145, 0x5410, R144 ;  /* 0x00005410915c7816 */ /* 0x000fe40000000090 */
[----:B------:R-:W-:-:S07]  /*23bf0*/  PRMT R95, R143, 0x5410, R95 ;  /* 0x000054108f5f7816 */ /* 0x000fce000000005f */
.L_x_8405:
[----:B------:R-:W0:Y:S02]  /*23c00*/  LDC.64 R144, c[0x0][0x3a8] ;  /* 0x0000ea00ff907b82 */ /* 0x000e240000000a00 */
[----:B0-----:R-:W-:-:S05]  /*23c10*/  IMAD.WIDE.U32 R144, R138, 0x10, R144 ;  /* 0x000000108a907825 */ /* 0x001fca00078e0090 */
[----:B------:R2:W-:Y:S01]  /*23c20*/  STG.E.128 desc[UR6][R144.64], R92 ;  /* 0x0000005c90007986 */ /* 0x0005e2000c101d06 */
[----:B------:R-:W-:Y:S05]  /*23c30*/  @!P2 BRA `(.L_x_8347) ;  /* 0x000000000050a947 */ /* 0x000fea0003800000 */
[----:B--2---:R-:W-:Y:S01]  /*23c40*/  IMAD.U32 R95, R21, 0x10000, RZ ;  /* 0x00010000155f7824 */ /* 0x004fe200078e00ff */
        /* <DEDUP_REMOVED lines=19> */
.L_x_8347:
[----:B------:R-:W-:Y:S05]  /*23d80*/  BSYNC.RECONVERGENT B0 ;  /* 0x0000000000007941 */ /* 0x000fea0003800200 */
.L_x_8346:
        /* <DEDUP_REMOVED lines=152> */
.L_x_8485:
        /* <DEDUP_REMOVED lines=35> */
[----:B------:R-:W-:Y:S01]  /*24940*/  FFMA.FTZ R92, R92, R93, R95 ;  /* 0x0000005d5c5c7223 */ /* 0x000fe2000001005f */
[----:B------:R-:W-:Y:S02]  /*24950*/  HADD2.F32 R95, -RZ, R90.H0_H0 ;  /* 0x2000005aff5f7230 */ /* 0x000fe40000004100 */
[C---:B------:R-:W-:Y:S01]  /*24960*/  FMUL.FTZ R138, R135.reuse, R138 ;  /* 0x0000008a878a7220 */ /* 0x040fe20000410000 */
[----:B------:R-:W-:Y:S01]  /*24970*/  FADD.FTZ R140, R22, -R137 ;  /* 0x80000089168c7221 */ /* 0x000fe20000010000 */
[----:B------:R-:W-:Y:S01]  /*24980*/  FFMA.FTZ R93, R94, R139, R145 ;  /* 0x0000008b5e5d7223 */ /* 0x000fe20000010091 */
[----:B------:R-:W-:Y:S02]  /*24990*/  HADD2.F32 R139, -RZ, R86.H0_H0 ;  /* 0x20000056ff8b7230 */ /* 0x000fe40000004100 */
[----:B------:R-:W-:Y:S01]  /*249a0*/  FADD.FTZ R94, R20, -R137 ;  /* 0x80000089145e7221 */ /* 0x000fe20000010000 */
[----:B------:R-:W-:Y:S02]  /*249b0*/  HADD2.F32 R145, -RZ, R91.H0_H0 ;  /* 0x2000005bff917230 */ /* 0x000fe40000004100 */
[----:B------:R-:W-:Y:S01]  /*249c0*/  FMUL.FTZ R140, R135, R140 ;  /* 0x0000008c878c7220 */ /* 0x000fe20000410000 */
[----:B------:R-:W-:-:S02]  /*249d0*/  HADD2.F32 R147, -RZ, R87.H0_H0 ;  /* 0x20000057ff937230 */ /* 0x000fc40000004100 */
[----:B------:R-:W-:Y:S01]  /*249e0*/  FFMA.FTZ R144, R138, R95, R139 ;  /* 0x0000005f8a907223 */ /* 0x000fe2000001008b */
[----:B------:R-:W-:Y:S01]  /*249f0*/  HADD2.F32 R149, -RZ, R91.H1_H1 ;  /* 0x3000005bff957230 */ /* 0x000fe20000004100 */
[----:B------:R-:W0:Y:S01]  /*24a00*/  LDC.64 R138, c[0x0][0x428] ;  /* 0x00010a00ff8a7b82 */ /* 0x000e220000000a00 */
[----:B------:R-:W-:Y:S02]  /*24a10*/  HADD2.F32 R151, -RZ, R87.H1_H1 ;  /* 0x30000057ff977230 */ /* 0x000fe40000004100 */
[----:B------:R-:W-:Y:S01]  /*24a20*/  FMUL.FTZ R94, R135, R94 ;  /* 0x0000005e875e7220 */ /* 0x000fe20000410000 */
[----:B------:R-:W-:Y:S01]  /*24a30*/  FADD.FTZ R146, R18, -R137 ;  /* 0x8000008912927221 */ /* 0x000fe20000010000 */
[----:B------:R-:W-:Y:S02]  /*24a40*/  HADD2.F32 R95, -RZ, R88.H1_H1 ;  /* 0x30000058ff5f7230 */ /* 0x000fe40000004100 */
[----:B------:R-:W-:Y:S01]  /*24a50*/  FFMA.FTZ R148, R94, R145, R147 ;  /* 0x000000915e947223 */ /* 0x000fe20000010093 */
[----:B------:R-:W-:Y:S01]  /*24a60*/  FFMA.FTZ R155, R140, R149, R151 ;  /* 0x000000958c9b7223 */ /* 0x000fe20000010097 */
[--C-:B------:R-:W-:Y:S01]  /*24a70*/  FADD.FTZ R94, R10, -R137.reuse ;  /* 0x800000890a5e7221 */ /* 0x100fe20000010000 */
[----:B------:R-:W-:Y:S01]  /*24a80*/  FADD.FTZ R140, R14, -R137 ;  /* 0x800000890e8c7221 */ /* 0x000fe20000010000 */
        /* <DEDUP_REMOVED lines=9> */
[----:B------:R-:W-:Y:S01]  /*24b20*/  FFMA.FTZ R145, R94, R95, R145 ;  /* 0x0000005f5e917223 */ /* 0x000fe20000010091 */
[----:B------:R-:W-:Y:S01]  /*24b30*/  F2FP.F16.F32.PACK_AB R95, R155, R148 ;  /* 0x000000949b5f723e */ /* 0x000fe200000000ff */
[----:B------:R-:W-:-:S02]  /*24b40*/  FFMA.FTZ R151, R146, R151, R153 ;  /* 0x0000009792977223 */ /* 0x000fc40000010099 */
[----:B------:R-:W-:Y:S01]  /*24b50*/  F2FP.F16.F32.PACK_AB R93, R140, R93 ;  /* 0x0000005d8c5d723e */ /* 0x000fe200000000ff */
[----:B0-----:R-:W-:Y:S01]  /*24b60*/  IMAD.WIDE.U32 R138, R143, 0x10, R138 ;  /* 0x000000108f8a7825 */ /* 0x001fe200078e008a */
[----:B------:R-:W-:Y:S02]  /*24b70*/  F2FP.F16.F32.PACK_AB R92, R145, R92 ;  /* 0x0000005c915c723e */ /* 0x000fe400000000ff */
[----:B------:R-:W-:Y:S01]  /*24b80*/  F2FP.F16.F32.PACK_AB R94, R151, R144 ;  /* 0x00000090975e723e */ /* 0x000fe200000000ff */
[----:B------:R-:W-:-:S04]  /*24b90*/  VIADD R143, R143, 0x20 ;  /* 0x000000208f8f7836 */ /* 0x000fc80000000000 */
[----:B------:R0:W-:Y:S03]  /*24ba0*/  STG.E.128 desc[UR6][R138.64], R92 ;  /* 0x0000005c8a007986 */ /* 0x0001e6000c101d06 */
.L_x_8466:
[----:B------:R-:W-:Y:S05]  /*24bb0*/  BSYNC.RECONVERGENT B1 ;  /* 0x0000000000017941 */ /* 0x000fea0003800200 */
.L_x_8465:
[----:B------:R-:W-:Y:S01]  /*24bc0*/  ISETP.NE.AND P0, PT, R142, RZ, PT ;  /* 0x000000ff8e00720c */ /* 0x000fe20003f05270 */
[----:B------:R-:W-:-:S12]  /*24bd0*/  BSSY.RECONVERGENT B1, `(.L_x_8467) ;  /* 0x0000032000017945 */ /* 0x000fd80003800200 */
[----:B------:R-:W-:Y:S05]  /*24be0*/  @!P0 BRA `(.L_x_8468) ;  /* 0x0000000000c08947 */ /* 0x000fea0003800000 */
[--C-:B0-----:R-:W-:Y:S01]  /*24bf0*/  FADD.FTZ R92, R96, -R137.reuse ;  /* 0x80000089605c7221 */ /* 0x101fe20000010000 */
        /* <DEDUP_REMOVED lines=10> */
[----:B------:R-:W-:Y:S01]  /*24ca0*/  FMUL.FTZ R138, R135, R138 ;  /* 0x0000008a878a7220 */ /* 0x000fe20000410000 */
        /* <DEDUP_REMOVED lines=33> */
[----:B------:R-:W-:Y:S02]  /*24ec0*/  F2FP.F16.F32.PACK_AB R94, R151, R142 ;  /* 0x0000008e975e723e */ /* 0x000fe400000000ff */
[----:B------:R-:W-:-:S03]  /*24ed0*/  IADD3 R143, PT, PT, R143, 0x20, RZ ;  /* 0x000000208f8f7810 */ /* 0x000fc60007ffe0ff */
[----:B------:R1:W-:Y:S04]  /*24ee0*/  STG.E.128 desc[UR6][R138.64], R92 ;  /* 0x0000005c8a007986 */ /* 0x0003e8000c101d06 */
.L_x_8468:
[----:B------:R-:W-:Y:S05]  /*24ef0*/  BSYNC.RECONVERGENT B1 ;  /* 0x0000000000017941 */ /* 0x000fea0003800200 */
.L_x_8467:
        /* <DEDUP_REMOVED lines=51> */
.L_x_8470:
[----:B------:R-:W-:Y:S05]  /*25230*/  BSYNC.RECONVERGENT B1 ;  /* 0x0000000000017941 */ /* 0x000fea0003800200 */
.L_x_8469:
        /* <DEDUP_REMOVED lines=15> */
[C---:B------:R-:W-:Y:S01]  /*25330*/  FMUL.FTZ R136, R135.reuse, R136 ;  /* 0x0000008887887220 */ /* 0x040fe20000410000 */
[----:B------:R-:W-:Y:S01]  /*25340*/  FFMA.FTZ R93, R94, R139, R141 ;  /* 0x0000008b5e5d7223 */ /* 0x000fe2000001008d */
[----:B------:R-:W-:Y:S02]  /*25350*/  HADD2.F32 R139, -RZ, R50.H0_H0 ;  /* 0x20000032ff8b7230 */ /* 0x000fe40000004100 */
[----:B------:R-:W-:Y:S01]  /*25360*/  FMUL.FTZ R142, R135, R138 ;  /* 0x0000008a878e7220 */ /* 0x000fe20000410000 */
[----:B------:R-:W-:Y:S01]  /*25370*/  FADD.FTZ R94, R118, -R137 ;  /* 0x80000089765e7221 */ /* 0x000fe20000010000 */
[----:B------:R-:W-:-:S02]  /*25380*/  HADD2.F32 R141, -RZ, R55.H0_H0 ;  /* 0x20000037ff8d7230 */ /* 0x000fc40000004100 */
[----:B------:R-:W-:Y:S01]  /*25390*/  FFMA.FTZ R140, R136, R95, R139 ;  /* 0x0000005f888c7223 */ /* 0x000fe2000001008b */
[----:B------:R-:W-:Y:S01]  /*253a0*/  HADD2.F32 R145, -RZ, R51.H0_H0 ;  /* 0x20000033ff917230 */ /* 0x000fe20000004100 */
[----:B------:R-:W0:Y:S01]  /*253b0*/  LDC.64 R138, c[0x0][0x428] ;  /* 0x00010a00ff8a7b82 */ /* 0x000e220000000a00 */
[----:B------:R-:W-:Y:S02]  /*253c0*/  HADD2.F32 R147, -RZ, R55.H1_H1 ;  /* 0x30000037ff937230 */ /* 0x000fe40000004100 */
[----:B------:R-:W-:Y:S01]  /*253d0*/  FMUL.FTZ R94, R135, R94 ;  /* 0x0000005e875e7220 */ /* 0x000fe20000410000 */
[----:B------:R-:W-:Y:S02]  /*253e0*/  HADD2.F32 R149, -RZ, R51.H1_H1 ;  /* 0x30000033ff957230 */ /* 0x000fe40000004100 */
[----:B------:R-:W-:Y:S01]  /*253f0*/  FADD.FTZ R136, R115, -R137 ;  /* 0x8000008973887221 */ /* 0x000fe20000010000 */
[----:B------:R-:W-:Y:S02]  /*25400*/  HADD2.F32 R95, -RZ, R52.H1_H1 ;  /* 0x30000034ff5f7230 */ /* 0x000fe40000004100 */
[----:B------:R-:W-:Y:S01]  /*25410*/  FFMA.FTZ R144, R94, R141, R145 ;  /* 0x0000008d5e907223 */ /* 0x000fe20000010091 */
[----:B------:R-:W-:Y:S01]  /*25420*/  FADD.FTZ R94, R113, -R137 ;  /* 0x80000089715e7221 */ /* 0x000fe20000010000 */
[----:B------:R-:W-:Y:S01]  /*25430*/  FFMA.FTZ R153, R142, R147, R149 ;  /* 0x000000938e997223 */ /* 0x000fe20000010095 */
        /* <DEDUP_REMOVED lines=19> */
.L_x_8472:
[----:B------:R-:W-:Y:S05]  /*25570*/  BSYNC.RECONVERGENT B1 ;  /* 0x0000000000017941 */ /* 0x000fea0003800200 */
.L_x_8471:
[----:B------:R-:W-:Y:S05]  /*25580*/  @!P1 BRA `(.L_x_8464) ;  /* 0x0000000000bc9947 */ /* 0x000fea0003800000 */
[--C-:B0123--:R-:W-:Y:S01]  /*25590*/  FADD.FTZ R92, R120, -R137.reuse ;  /* 0x80000089785c7221 */ /* 0x10ffe20000010000 */
[--C-:B------:R-:W-:Y:S01]  /*255a0*/  FADD.FTZ R136, R121, -R137.reuse ;  /* 0x8000008979887221 */ /* 0x100fe20000010000 */
[--C-:B------:R-:W-:Y:S01]  /*255b0*/  FADD.FTZ R138, R122, -R137.reuse ;  /* 0x800000897a8a7221 */ /* 0x100fe20000010000 */
[--C-:B------:R-:W-:Y:S01]  /*255c0*/  FADD.FTZ R140, R123, -R137.reuse ;  /* 0x800000897b8c7221 */ /* 0x100fe20000010000 */
[----:B------:R-:W-:Y:S01]  /*255d0*/  FMUL.FTZ R94, R135, R92 ;  /* 0x0000005c875e7220 */ /* 0x000fe20000410000 */
[--C-:B------:R-:W-:Y:S01]  /*255e0*/  FADD.FTZ R142, R124, -R137.reuse ;  /* 0x800000897c8e7221 */ /* 0x100fe20000010000 */
[--C-:B------:R-:W-:Y:S01]  /*255f0*/  FADD.FTZ R144, R125, -R137.reuse ;  /* 0x800000897d907221 */ /* 0x100fe20000010000 */
[--C-:B------:R-:W-:Y:S01]  /*25600*/  FADD.FTZ R146, R126, -R137.reuse ;  /* 0x800000897e927221 */ /* 0x100fe20000010000 */
[----:B------:R-:W-:Y:S01]  /*25610*/  FADD.FTZ R148, R127, -R137 ;  /* 0x800000897f947221 */ /* 0x000fe20000010000 */
[C---:B------:R-:W-:Y:S01]  /*25620*/  FMUL.FTZ R92, R135.reuse, R136 ;  /* 0x00000088875c7220 */ /* 0x040fe20000410000 */
[C---:B------:R-:W-:Y:S01]  /*25630*/  FMUL.FTZ R138, R135.reuse, R138 ;  /* 0x0000008a878a7220 */ /* 0x040fe20000410000 */
[----:B------:R-:W0:Y:S01]  /*25640*/  LDC.64 R136, c[0x0][0x428] ;  /* 0x00010a00ff887b82 */ /* 0x000e220000000a00 */
[C---:B------:R-:W-:Y:S01]  /*25650*/  FMUL.FTZ R93, R135.reuse, R140 ;  /* 0x0000008c875d7220 */ /* 0x040fe20000410000 */
[C---:B------:R-:W-:Y:S01]  /*25660*/  FMUL.FTZ R142, R135.reuse, R142 ;  /* 0x0000008e878e7220 */ /* 0x040fe20000410000 */
[C---:B------:R-:W-:Y:S01]  /*25670*/  FMUL.FTZ R144, R135.reuse, R144 ;  /* 0x0000009087907220 */ /* 0x040fe20000410000 */
[C---:B------:R-:W-:Y:S01]  /*25680*/  FMUL.FTZ R146, R135.reuse, R146 ;  /* 0x0000009287927220 */ /* 0x040fe20000410000 */
[----:B------:R-:W-:Y:S01]  /*25690*/  FMUL.FTZ R148, R135, R148 ;  /* 0x0000009487947220 */ /* 0x000fe20000410000 */
        /* <DEDUP_REMOVED lines=14> */
[----:B------:R-:W-:Y:S02]  /*25780*/  HADD2.F32 R141, -RZ, R42.H1_H1 ;  /* 0x3000002aff8d7230 */ /* 0x000fe40000004100 */
[----:B------:R-:W-:-:S02]  /*25790*/  HADD2.F32 R147, -RZ, R43.H1_H1 ;  /* 0x3000002bff937230 */ /* 0x000fc40000004100 */
[----:B------:R-:W-:Y:S02]  /*257a0*/  HADD2.F32 R149, -RZ, R39.H1_H1 ;  /* 0x30000027ff957230 */ /* 0x000fe40000004100 */
[----:B------:R-:W-:Y:S02]  /*257b0*/  HADD2.F32 R145, -RZ, R38.H1_H1 ;  /* 0x30000026ff917230 */ /* 0x000fe40000004100 */
[----:B------:R-:W-:Y:S02]  /*257c0*/  HADD2.F32 R140, -RZ, R37.H1_H1 ;  /* 0x30000025ff8c7230 */ /* 0x000fe40000004100 */
[----:B------:R-:W-:Y:S01]  /*257d0*/  FFMA.FTZ R147, R148, R147, R149 ;  /* 0x0000009394937223 */ /* 0x000fe20000010095 */
[----:B------:R-:W-:Y:S02]  /*257e0*/  HADD2.F32 R139, -RZ, R36.H1_H1 ;  /* 0x30000024ff8b7230 */ /* 0x000fe40000004100 */
[----:B------:R-:W-:Y:S01]  /*257f0*/  FFMA.FTZ R141, R144, R141, R145 ;  /* 0x0000008d908d7223 */ /* 0x000fe20000010091 */
[----:B0-----:R-:W-:-:S04]  /*25800*/  IMAD.WIDE.U32 R136, R143, 0x10, R136 ;  /* 0x000000108f887825 */ /* 0x001fc800078e0088 */
[----:B------:R-:W-:Y:S01]  /*25810*/  FFMA.FTZ R93, R93, R94, R140 ;  /* 0x0000005e5d5d7223 */ /* 0x000fe2000001008c */
[----:B------:R-:W-:Y:S01]  /*25820*/  FFMA.FTZ R92, R92, R95, R139 ;  /* 0x0000005f5c5c7223 */ /* 0x000fe2000001008b */
[----:B------:R-:W-:Y:S02]  /*25830*/  F2FP.F16.F32.PACK_AB R95, R147, R146 ;  /* 0x00000092935f723e */ /* 0x000fe400000000ff */
[----:B------:R-:W-:Y:S02]  /*25840*/  F2FP.F16.F32.PACK_AB R94, R141, R142 ;  /* 0x0000008e8d5e723e */ /* 0x000fe400000000ff */
[----:B------:R-:W-:Y:S02]  /*25850*/  F2FP.F16.F32.PACK_AB R93, R93, R138 ;  /* 0x0000008a5d5d723e */ /* 0x000fe400000000ff */
[----:B------:R-:W-:-:S05]  /*25860*/  F2FP.F16.F32.PACK_AB R92, R92, R135 ;  /* 0x000000875c5c723e */ /* 0x000fca00000000ff */
[----:B------:R4:W-:Y:S02]  /*25870*/  STG.E.128 desc[UR6][R136.64], R92 ;  /* 0x0000005c88007986 */ /* 0x0009e4000c101d06 */
.L_x_8464:
[----:B------:R-:W-:Y:S05]  /*25880*/  BSYNC.RECONVERGENT B0 ;  /* 0x0000000000007941 */ /* 0x000fea0003800200 */
.L_x_8463:
[----:B01234-:R-:W0:Y:S02]  /*25890*/  LDC.64 R92, c[0x0][0x380] ;  /* 0x0000e000ff5c7b82 */ /* 0x01fe240000000a00 */
[----:B0-----:R-:W-:-:S05]  /*258a0*/  IMAD R130, R92, 0x4, R130 ;  /* 0x000000045c827824 */ /* 0x001fca00078e0282 */
[----:B------:R-:W-:-:S13]  /*258b0*/  ISETP.GE.AND P0, PT, R130, R93, PT ;  /* 0x0000005d8200720c */ /* 0x000fda0003f06270 */
[----:B------:R-:W-:Y:S05]  /*258c0*/  @!P0 BRA `(.L_x_8473) ;  /* 0xfffffdb400788947 */ /* 0x000fea000383ffff */
[----:B------:R-:W-:Y:S05]  /*258d0*/  EXIT ;  /* 0x000000000000794d */ /* 0x000fea0003800000 */
.L_x_8462:
        /* <DEDUP_REMOVED lines=8> */
.L_x_8475:
[----:B------:R-:W-:Y:S05]  /*25960*/  BSYNC B0 ;  /* 0x0000000000007941 */ /* 0x000fea0003800000 */
.L_x_8474:
        /* <DEDUP_REMOVED lines=9> */
.L_x_8476:
[----:B------:R-:W-:Y:S02]  /*25a00*/  IMAD.MOV.U32 R148, RZ, RZ, 0x4 ;  /* 0x00000004ff947424 */ /* 0x000fe400078e00ff */
[----:B------:R-:W-:-:S04]  /*25a10*/  IMAD.MOV.U32 R95, RZ, RZ, R145 ;  /* 0x000000ffff5f7224 */ /* 0x000fc800078e0091 */
[----:B------:R-:W-:-:S05]  /*25a20*/  FADD.FTZ R95, R94, R95 ;  /* 0x0000005f5e5f7221 */ /* 0x000fca0000010000 */
[----:B------:R-:W-:-:S07]  /*25a30*/  MOV R147, R95 ;  /* 0x0000005f00937202 */ /* 0x000fce0000000f00 */
[----:B------:R-:W-:Y:S05]  /*25a40*/  WARPSYNC.COLLECTIVE R146, `(.L_x_8477) ;  /* 0x0000000092087348 */ /* 0x000fea0003c00000 */
[----:B------:R0:W1:Y:S02]  /*25a50*/  SHFL.BFLY P6, R145, R147, R148, R149 ;  /* 0x0c00009493917389 */ /* 0x00006400000c0095 */
[----:B01----:R-:W-:Y:S05]  /*25a60*/  ENDCOLLECTIVE ;  /* 0x000000000000791b */ /* 0x003fea0003800000 */
.L_x_8477:
[----:B------:R-:W-:Y:S01]  /*25a70*/  HFMA2 R148, -RZ, RZ, 0, 4.76837158203125e-07 ;  /* 0x00000008ff947431 */ /* 0x000fe200000001ff */
[----:B------:R-:W-:-:S05]  /*25a80*/  MOV R92, R145 ;  /* 0x00000091005c7202 */ /* 0x000fca0000000f00 */
[----:B------:R-:W-:-:S04]  /*25a90*/  FADD.FTZ R140, R95, R92 ;  /* 0x0000005c5f8c7221 */ /* 0x000fc80000010000 */
[----:B------:R-:W-:-:S07]  /*25aa0*/  IMAD.MOV.U32 R147, RZ, RZ, R140 ;  /* 0x000000ffff937224 */ /* 0x000fce00078e008c */
[----:B------:R-:W-:Y:S05]  /*25ab0*/  WARPSYNC.COLLECTIVE R146, `(.L_x_8478) ;  /* 0x0000000092087348 */ /* 0x000fea0003c00000 */
[----:B------:R0:W1:Y:S02]  /*25ac0*/  SHFL.BFLY P6, R145, R147, R148, R149 ;  /* 0x0c00009493917389 */ /* 0x00006400000c0095 */
[----:B01----:R-:W-:Y:S05]  /*25ad0*/  ENDCOLLECTIVE ;  /* 0x000000000000791b */ /* 0x003fea0003800000 */
.L_x_8478:
        /* <DEDUP_REMOVED lines=8> */
.L_x_8479:
        /* <DEDUP_REMOVED lines=89> */
.L_x_8480:
[----:B------:R-:W-:Y:S02]  /*260f0*/  IMAD.MOV.U32 R148, RZ, RZ, 0x2 ;  /* 0x00000002ff947424 */ /* 0x000fe400078e00ff */
[----:B------:R-:W-:-:S04]  /*26100*/  IMAD.MOV.U32 R93, RZ, RZ, R145 ;  /* 0x000000ffff5d7224 */ /* 0x000fc800078e0091 */
[----:B------:R-:W-:-:S05]  /*26110*/  FADD.FTZ R93, R92, R93 ;  /* 0x0000005d5c5d7221 */ /* 0x000fca0000010000 */
[----:B------:R-:W-:-:S07]  /*26120*/  MOV R147, R93 ;  /* 0x0000005d00937202 */ /* 0x000fce0000000f00 */
[----:B------:R-:W-:Y:S05]  /*26130*/  WARPSYNC.COLLECTIVE R146, `(.L_x_8481) ;  /* 0x0000000092087348 */ /* 0x000fea0003c00000 */
[----:B------:R0:W1:Y:S02]  /*26140*/  SHFL.BFLY P6, R145, R147, R148, R149 ;  /* 0x0c00009493917389 */ /* 0x00006400000c0095 */
[----:B01----:R-:W-:Y:S05]  /*26150*/  ENDCOLLECTIVE ;  /* 0x000000000000791b */ /* 0x003fea0003800000 */
.L_x_8481:
[----:B------:R-:W-:Y:S01]  /*26160*/  HFMA2 R148, -RZ, RZ, 0, 2.384185791015625e-07 ;  /* 0x00000004ff947431 */ /* 0x000fe200000001ff */
[----:B------:R-:W-:-:S05]  /*26170*/  MOV R94, R145 ;  /* 0x00000091005e7202 */ /* 0x000fca0000000f00 */
[----:B------:R-:W-:-:S04]  /*26180*/  FADD.FTZ R94, R93, R94 ;  /* 0x0000005e5d5e7221 */ /* 0x000fc80000010000 */
[----:B------:R-:W-:-:S07]  /*26190*/  IMAD.MOV.U32 R147, RZ, RZ, R94 ;  /* 0x000000ffff937224 */ /* 0x000fce00078e005e */
[----:B------:R-:W-:Y:S05]  /*261a0*/  WARPSYNC.COLLECTIVE R146, `(.L_x_8482) ;  /* 0x0000000092087348 */ /* 0x000fea0003c00000 */
[----:B------:R0:W1:Y:S02]  /*261b0*/  SHFL.BFLY P6, R145, R147, R148, R149 ;  /* 0x0c00009493917389 */ /* 0x00006400000c0095 */
[----:B01----:R-:W-:Y:S05]  /*261c0*/  ENDCOLLECTIVE ;  /* 0x000000000000791b */ /* 0x003fea0003800000 */
.L_x_8482:
[----:B------:R-:W-:Y:S02]  /*261d0*/  IMAD.MOV.U32 R148, RZ, RZ, 0x8 ;  /* 0x00000008ff947424 */ /* 0x000fe400078e00ff */
[----:B------:R-:W-:-:S04]  /*261e0*/  IMAD.MOV.U32 R95, RZ, RZ, R145 ;  /* 0x000000ffff5f7224 */ /* 0x000fc800078e0091 */
[----:B------:R-:W-:-:S05]  /*261f0*/  FADD.FTZ R95, R94, R95 ;  /* 0x0000005f5e5f7221 */ /* 0x000fca0000010000 */
[----:B------:R-:W-:-:S07]  /*26200*/  MOV R147, R95 ;  /* 0x0000005f00937202 */ /* 0x000fce0000000f00 */
[----:B------:R-:W-:Y:S05]  /*26210*/  WARPSYNC.COLLECTIVE R146, `(.L_x_8483) ;  /* 0x0000000092087348 */ /* 0x000fea0003c00000 */
[----:B------:R0:W1:Y:S02]  /*26220*/  SHFL.BFLY P6, R145, R147, R148, R149 ;  /* 0x0c00009493917389 */ /* 0x00006400000c0095 */
[----:B01----:R-:W-:Y:S05]  /*26230*/  ENDCOLLECTIVE ;  /* 0x000000000000791b */ /* 0x003fea0003800000 */
.L_x_8483:
[----:B------:R-:W-:Y:S01]  /*26240*/  HFMA2 R148, -RZ, RZ, 0, 9.5367431640625e-07 ;  /* 0x00000010ff947431 */ /* 0x000fe200000001ff */
[----:B------:R-:W-:-:S05]  /*26250*/  MOV R140, R145 ;  /* 0x00000091008c7202 */ /* 0x000fca0000000f00 */
[----:B------:R-:W-:-:S04]  /*26260*/  FADD.FTZ R140, R95, R140 ;  /* 0x0000008c5f8c7221 */ /* 0x000fc80000010000 */
[----:B------:R-:W-:-:S07]  /*26270*/  IMAD.MOV.U32 R147, RZ, RZ, R140 ;  /* 0x000000ffff937224 */ /* 0x000fce00078e008c */
[----:B------:R-:W-:Y:S05]  /*26280*/  WARPSYNC.COLLECTIVE R146, `(.L_x_8484) ;  /* 0x0000000092087348 */ /* 0x000fea0003c00000 */
[----:B------:R0:W1:Y:S02]  /*26290*/  SHFL.BFLY P6, R145, R147, R148, R149 ;  /* 0x0c00009493917389 */ /* 0x00006400000c0095 */
[----:B01----:R-:W-:Y:S05]  /*262a0*/  ENDCOLLECTIVE ;  /* 0x000000000000791b */ /* 0x003fea0003800000 */
.L_x_8484:
[----:B------:R-:W-:Y:S05]  /*262b0*/  BRA `(.L_x_8485) ;  /* 0xffffffe400147947 */ /* 0x000fea000383ffff */
.L_x_8486:
        /* <DEDUP_REMOVED lines=12> */
.L_x_45798:


//--------------------- .text._ZN10layer_norm13ln_fwd_kernelINS_13Kernel_traitsI6__halfS2_S2_S2_fjLj1280ELj1ELj4ELj1ELj16ENS_18Kernel_traits_baseILj1280ES2_S2_S2_S2_fjLj128EEEEELb1ELb1ELb1ELb1EEEvNS_9FwdParamsE --------------------------
	.section	.text._ZN10layer_norm13ln_fwd_kernelINS_13Kernel_traitsI6__halfS2_S2_S2_fjLj1280ELj1ELj4ELj1ELj16ENS_18Kernel_traits_baseILj1280ES2_S2_S2_S2_fjLj128EEEEELb1ELb1ELb1ELb1EEEvNS_9FwdParamsE,"ax",@progbits
	.align	128
        .global         _ZN10layer_norm13ln_fwd_kernelINS_13Kernel_traitsI6__halfS2_S2_S2_fjLj1280ELj1ELj4ELj1ELj16ENS_18Kernel_traits_baseILj1280ES2_S2_S2_S2_fjLj128EEEEELb1ELb1ELb1ELb1EEEvNS_9FwdParamsE
        .type           _ZN10layer_norm13ln_fwd_kernelINS_13Kernel_traitsI6__halfS2_S2_S2_fjLj1280ELj1ELj4ELj1ELj16ENS_18Kernel_traits_baseILj1280ES2_S2_S2_S2_fjLj128EEEEELb1ELb1ELb1ELb1EEEvNS_9FwdParamsE,@function
        .size           _ZN10layer_norm13ln_fwd_kernelINS_13Kernel_traitsI6__halfS2_S2_S2_fjLj1280ELj1ELj4ELj1ELj16ENS_18Kernel_traits_baseILj1280ES2_S2_S2_S2_fjLj128EEEEELb1ELb1ELb1ELb1EEEvNS_9FwdParamsE,(.L_x_45799 - _ZN10layer_norm13ln_fwd_kernelINS_13Kernel_traitsI6__halfS2_S2_S2_fjLj1280ELj1ELj4ELj1ELj16ENS_18Kernel_traits_baseILj1280ES2_S2_S2_S2_fjLj128EEEEELb1ELb1ELb1ELb1EEEvNS_9FwdParamsE)
        .other          _ZN10layer_norm13ln_fwd_kernelINS_13Kernel_traitsI6__halfS2_S2_S2_fjLj1280ELj1ELj4ELj1ELj16ENS_18Kernel_traits_baseILj1280ES2_S2_S2_S2_fjLj128EEEEELb1ELb1ELb1ELb1EEEvNS_9FwdParamsE,@"STO_CUDA_ENTRY STV_DEFAULT"
_ZN10layer_norm13ln_fwd_kernelINS_13Kernel_traitsI6__halfS2_S2_S2_fjLj1280ELj1ELj4ELj1ELj16ENS_18Kernel_traits_baseILj1280ES2_S2_S2_S2_fjLj128EEEEELb1ELb1ELb1ELb1EEEvNS_9FwdParamsE:
.text._ZN10layer_norm13ln_fwd_kernelINS_13Kernel_traitsI6__halfS2_S2_S2_fjLj1280ELj1ELj4ELj1ELj16ENS_18Kernel_traits_baseILj1280ES2_S2_S2_S2_fjLj128EEEEELb1ELb1ELb1ELb1EEEvNS_9FwdParamsE:
        /* <DEDUP_REMOVED lines=9> */
[----:B-1----:R-:W-:Y:S01]  /*0090*/  @P0 MOV R2, R124 ;  /* 0x0000007c00020202 */ /* 0x002fe20000000f00 */
        /* <DEDUP_REMOVED lines=13> */
[----:B------:R-:W-:Y:S02]  /*0170*/  LOP3.LUT R2, R4, UR4, RZ, 0xfc, !PT ;  /* 0x0000000404027c12 */ /* 0x000fe4000f8efcff */
[----:B------:R-:W-:-:S04]  /*0180*/  @P0 IADD3.X R125, PT, PT, RZ, R3, RZ, P1, !PT ;  /* 0x00000003ff7d0210 */ /* 0x000fc80000ffe4ff */
        /* <DEDUP_REMOVED lines=25> */
.L_x_8487:
        /* <DEDUP_REMOVED lines=24> */
.L_x_8488:
        /* <DEDUP_REMOVED lines=39> */
[----:B------:R-:W-:Y:S01]  /*0710*/  IMAD R13, R7, -0x2daee0ad, RZ ;  /* 0xd2511f53070d7824 */ /* 0x000fe200078e02ff */
[----:B------:R-:W-:Y:S01]  /*0720*/  LOP3.LUT R8, R12, R9, R8, 0x96, !PT ;  /* 0x000000090c087212 */ /* 0x000fe200078e9608 */
        /* <DEDUP_REMOVED lines=21> */
[----:B------:R-:W-:-:S03]  /*0880*/  IADD3 R12, PT, PT, R103, 0x1fd5c5a3, RZ ;  /* 0x1fd5c5a3670c7810 */ /* 0x000fc60007ffe0ff */
[----:B------:R-:W-:Y:S01]  /*0890*/  IMAD R9, R8, -0x326172a9, RZ ;  /* 0xcd9e8d5708097824 */ /* 0x000fe200078e02ff */
[----:B------:R-:W-:Y:S01]  /*08a0*/  LOP3.LUT R10, R13, R11, R10, 0x96, !PT ;  /* 0x0000000b0d0a7212 */ /* 0x000fe200078e960a */
[----:B------:R-:W-:Y:S02]  /*08b0*/  IMAD R13, R6, -0x2daee0ad, RZ ;  /* 0xd2511f53060d7824 */ /* 0x000fe400078e02ff */
        /* <DEDUP_REMOVED lines=20> */
[----:B------:R-:W-:Y:S01]  /*0a00*/  IMAD.MOV.U32 R6, RZ, RZ, RZ ;  /* 0x000000ffff067224 */ /* 0x000fe200078e00ff */
[----:B------:R-:W-:Y:S01]  /*0a10*/  LOP3.LUT R14, R10, R9, R14, 0x96, !PT ;  /* 0x000000090a0e7212 */ /* 0x000fe200078e960e */
[----:B------:R-:W-:Y:S02]  /*0a20*/  IMAD R96, R11, -0x326172a9, RZ ;  /* 0xcd9e8d570b607824 */ /* 0x000fe400078e02ff */
[----:B01234-:R-:W-:-:S07]  /*0a30*/  IMAD R100, R7, -0x2daee0ad, RZ ;  /* 0xd2511f5307647824 */ /* 0x01ffce00078e02ff */
.L_x_9072:
        /* <DEDUP_REMOVED lines=49> */
.L_x_8494:
        /* <DEDUP_REMOVED lines=13> */
.L_x_8496:
[----:B------:R-:W-:Y:S05]  /*0e20*/  BSYNC.RECONVERGENT B2 ;  /* 0x0000000000027941 */ /* 0x000fea0003800200 */
.L_x_8495:
        /* <DEDUP_REMOVED lines=56> */
[----:B------:R-:W-:-:S03]  /*11b0*/  IMAD.MOV.U32 R7, RZ, RZ, R100 ;  /* 0x000000ffff077224 */ /* 0x000fc600078e0064 */
[----:B------:R-:W-:Y:S01]  /*11c0*/  LOP3.LUT R97, R15, R16, R19, 0x96, !PT ;  /* 0x000000100f617212 */ /* 0x000fe200078e9613 */
[----:B------:R-:W-:Y:S01]  /*11d0*/  HFMA2 R15, -RZ, RZ, 0, 0 ;  /* 0x00000000ff0f7431 */ /* 0x000fe200000001ff */
[----:B------:R-:W-:-:S07]  /*11e0*/  MOV R16, R18 ;  /* 0x0000001200107202 */ /* 0x000fce0000000f00 */
.L_x_8493:
[----:B------:R-:W-:Y:S05]  /*11f0*/  BSYNC.RECONVERGENT B1 ;  /* 0x0000000000017941 */ /* 0x000fea0003800200 */
.L_x_8492:
        /* <DEDUP_REMOVED lines=12> */
.L_x_8491:
[----:B------:R-:W-:Y:S05]  /*12c0*/  BSYNC.RECONVERGENT B0 ;  /* 0x0000000000007941 */ /* 0x000fea0003800200 */
.L_x_8490:
        /* <DEDUP_REMOVED lines=22> */
.L_x_8501:
        /* <DEDUP_REMOVED lines=13> */
.L_x_8503:
[----:B------:R-:W-:Y:S05]  /*1500*/  BSYNC.RECONVERGENT B2 ;  /* 0x0000000000027941 */ /* 0x000fea0003800200 */
.L_x_8502:
        /* <DEDUP_REMOVED lines=58> */
[----:B------:R-:W-:Y:S01]  /*18b0*/  HFMA2 R17, -RZ, RZ, 0, 0 ;  /* 0x00000000ff117431 */ /* 0x000fe200000001ff */
[----:B------:R-:W-:-:S07]  /*18c0*/  MOV R18, R20 ;  /* 0x0000001400127202 */ /* 0x000fce0000000f00 */
.L_x_8500:
[----:B------:R-:W-:Y:S05]  /*18d0*/  BSYNC.RECONVERGENT B1 ;  /* 0x0000000000017941 */ /* 0x000fea0003800200 */
.L_x_8499:
        /* <DEDUP_REMOVED lines=12> */
.L_x_8498:
[----:B------:R-:W-:Y:S05]  /*19a0*/  BSYNC.RECONVERGENT B0 ;  /* 0x0000000000007941 */ /* 0x000fea0003800200 */
.L_x_8497:
        /* <DEDUP_REMOVED lines=22> */
.L_x_8508:
        /* <DEDUP_REMOVED lines=13> */
.L_x_8510:
[----:B------:R-:W-:Y:S05]  /*1be0*/  BSYNC.RECONVERGENT B2 ;  /* 0x0000000000027941 */ /* 0x000fea0003800200 */
.L_x_8509:
[----:B------:R-:W-:Y:S01]  /*1bf0*/  IMAD.WIDE.U32 R16, R5, -0x326172a9, RZ ;  /* 0xcd9e8d5705107825 */ /* 0x000fe200078e00ff */
[----:B------:R-:W-:Y:S02]  /*1c00*/  LOP3.LUT R100, R6, R15, R103, 0x96, !PT ;  /* 0x0000000f06647212 */ /* 0x000fe400078e9667 */
[----:B------:R-:W-:Y:S01]  /*1c10*/  IADD3 R9, PT, PT, R102, -0x61c88647, RZ ;  /* 0x9e3779b966097810 */ /* 0x000fe20007ffe0ff */
[C---:B------:R-:W-:Y:S01]  /*1c20*/  VIADD R15, R103.reuse, 0xbb67ae85 ;  /* 0xbb67ae85670f7836 */ /* 0x040fe20000000000 */
        /* <DEDUP_REMOVED lines=48> */
[----:B------:R-:W-:Y:S01]  /*1f30*/  IADD3 R9, PT, PT, R102, -0x700cb87f, RZ ;  /* 0x8ff3478166097810 */ /* 0x000fe20007ffe0ff */
[----:B------:R-:W-:Y:S02]  /*1f40*/  VIADD R15, R103, 0x96a522ad ;  /* 0x96a522ad670f7836 */ /* 0x000fe40000000000 */
[----:B------:R-:W-:Y:S01]  /*1f50*/  IMAD.WIDE.U32 R100, R100, -0x2daee0ad, RZ ;  /* 0xd2511f5364647825 */ /* 0x000fe200078e00ff */
[----:B------:R-:W-:-:S03]  /*1f60*/  LOP3.LUT R14, R9, R14, R97, 0x96, !PT ;  /* 0x0000000e090e7212 */ /* 0x000fc600078e9661 */
[----:B------:R-:W-:Y:S01]  /*1f70*/  IMAD.MOV.U32 R9, RZ, RZ, R18 ;  /* 0x000000ffff097224 */ /* 0x000fe200078e0012 */
[----:B------:R-:W-:Y:S01]  /*1f80*/  LOP3.LUT R97, R15, R16, R101, 0x96, !PT ;  /* 0x000000100f617212 */ /* 0x000fe200078e9665 */
[----:B------:R-:W-:Y:S01]  /*1f90*/  HFMA2 R15, -RZ, RZ, 0, 0 ;  /* 0x00000000ff0f7431 */ /* 0x000fe200000001ff */
[----:B------:R-:W-:-:S07]  /*1fa0*/  MOV R16, R100 ;  /* 0x0000006400107202 */ /* 0x000fce0000000f00 */
.L_x_8507:
[----:B------:R-:W-:Y:S05]  /*1fb0*/  BSYNC.RECONVERGENT B1 ;  /* 0x0000000000017941 */ /* 0x000fea0003800200 */
.L_x_8506:
        /* <DEDUP_REMOVED lines=12> */
.L_x_8505:
[----:B------:R-:W-:Y:S05]  /*2080*/  BSYNC.RECONVERGENT B0 ;  /* 0x0000000000007941 */ /* 0x000fea0003800200 */
.L_x_8504:
        /* <DEDUP_REMOVED lines=22> */
.L_x_8515:
        /* <DEDUP_REMOVED lines=13> */
.L_x_8517:
[----:B------:R-:W-:Y:S05]  /*22c0*/  BSYNC.RECONVERGENT B2 ;  /* 0x0000000000027941 */ /* 0x000fea0003800200 */
.L_x_8516:
        /* <DEDUP_REMOVED lines=57> */
[----:B------:R-:W-:-:S04]  /*2660*/  MOV R94, R100 ;  /* 0x00000064005e7202 */ /* 0x000fc80000000f00 */
[----:B------:R-:W-:Y:S01]  /*2670*/  LOP3.LUT R97, R17, R18, R101, 0x96, !PT ;  /* 0x0000001211617212 */ /* 0x000fe200078e9665 */
[----:B------:R-:W-:-:S07]  /*2680*/  HFMA2 R17, -RZ, RZ, 0, 0 ;  /* 0x00000000ff117431 */ /* 0x000fce00000001ff */
.L_x_8514:
[----:B------:R-:W-:Y:S05]  /*2690*/  BSYNC.RECONVERGENT B1 ;  /* 0x0000000000017941 */ /* 0x000fea0003800200 */
.L_x_8513:
        /* <DEDUP_REMOVED lines=12> */
.L_x_8512:
[----:B------:R-:W-:Y:S05]  /*2760*/  BSYNC.RECONVERGENT B0 ;  /* 0x0000000000007941 */ /* 0x000fea0003800200 */
.L_x_8511:
        /* <DEDUP_REMOVED lines=22> */
.L_x_8522:
        /* <DEDUP_REMOVED lines=13> */
.L_x_8524:
[----:B------:R-:W-:Y:S05]  /*29a0*/  BSYNC.RECONVERGENT B2 ;  /* 0x0000000000027941 */ /* 0x000fea0003800200 */
.L_x_8523:
        /* <DEDUP_REMOVED lines=60> */
.L_x_8521:
[----:B------:R-:W-:Y:S05]  /*2d70*/  BSYNC.RECONVERGENT B1 ;  /* 0x0000000000017941 */ /* 0x000fea0003800200 */
.L_x_8520:
        /* <DEDUP_REMOVED lines=12> */
.L_x_8519:
[----:B------:R-:W-:Y:S05]  /*2e40*/  BSYNC.RECONVERGENT B0 ;  /* 0x0000000000007941 */ /* 0x000fea0003800200 */
.L_x_8518:
        /* <DEDUP_REMOVED lines=22> */
.L_x_8529:
        /* <DEDUP_REMOVED lines=13> */
.L_x_8531:
[----:B------:R-:W-:Y:S05]  /*3080*/  BSYNC.RECONVERGENT B2 ;  /* 0x0000000000027941 */ /* 0x000fea0003800200 */
.L_x_8530:
[----:B------:R-:W-:Y:S01]  /*3090*/  IMAD.WIDE.U32 R96, R5, -0x326172a9, RZ ;  /* 0xcd9e8d5705607825 */ /* 0x000fe200078e00ff */
[----:B------:R-:W-:Y:S02]  /*30a0*/  LOP3.LUT R106, R6, R15, R103, 0x96, !PT ;  /* 0x0000000f066a7212 */ /* 0x000fe400078e9667 */
[----:B------:R-:W-:Y:S01]  /*30b0*/  IADD3 R15, PT, PT, R102, -0x61c88647, RZ ;  /* 0x9e3779b9660f7810 */ /* 0x000fe20007ffe0ff */
[C---:B------:R-:W-:Y:S01]  /*30c0*/  VIADD R17, R103.reuse, 0xbb67ae85 ;  /* 0xbb67ae8567117836 */ /* 0x040fe20000000000 */
[----:B------:R-:W-:Y:S01]  /*30d0*/  LOP3.LUT R104, R4, R97, R102, 0x96, !PT ;  /* 0x0000006104687212 */ /* 0x000fe200078e9666 */
[----:B------:R-:W-:Y:S01]  /*30e0*/  IMAD.WIDE.U32 R106, R106, -0x326172a9, RZ ;  /* 0xcd9e8d576a6a7825 */ /* 0x000fe200078e00ff */
[----:B------:R-:W-:Y:S02]  /*30f0*/  IADD3 R101, PT, PT, R103, 0x76cf5d0a, RZ ;  /* 0x76cf5d0a67657810 */ /* 0x000fe40007ffe0ff */
[----:B------:R-:W-:Y:S01]  /*3100*/  MOV R12, R16 ;  /* 0x00000010000c7202 */ /* 0x000fe20000000f00 */
        /* <DEDUP_REMOVED lines=47> */
[----:B------:R-:W-:-:S03]  /*3400*/  LOP3.LUT R14, R15, R14, R97, 0x96, !PT ;  /* 0x0000000e0f0e7212 */ /* 0x000fc600078e9661 */
[----:B------:R-:W-:-:S05]  /*3410*/  VIADD R17, R103, 0x96a522ad ;  /* 0x96a522ad67117836 */ /* 0x000fca0000000000 */
[----:B------:R-:W-:Y:S01]  /*3420*/  LOP3.LUT R97, R17, R108, R105, 0x96, !PT ;  /* 0x0000006c11617212 */ /* 0x000fe200078e9669 */
[----:B------:R-:W-:-:S07]  /*3430*/  IMAD.MOV.U32 R105, RZ, RZ, RZ ;  /* 0x000000ffff697224 */ /* 0x000fce00078e00ff */
.L_x_8528:
[----:B------:R-:W-:Y:S05]  /*3440*/  BSYNC.RECONVERGENT B1 ;  /* 0x0000000000017941 */ /* 0x000fea0003800200 */
.L_x_8527:
[----:B------:R-:W-:Y:S01]  /*3450*/  HFMA2 R17, -RZ, RZ, 0.1171875, 0 ;  /* 0x2f800000ff117431 */ /* 0x000fe200000001ff */
[----:B------:R-:W-:Y:S01]  /*3460*/  I2FP.F32.U32 R12, R12 ;  /* 0x0000000c000c7245 */ /* 0x000fe20000201000 */
[----:B-----5:R-:W-:Y:S02]  /*3470*/  HADD2.F32 R15, -RZ, R30.H1_H1 ;  /* 0x3000001eff0f7230 */ /* 0x020fe40000004100 */
[----:B------:R-:W-:Y:S02]  /*3480*/  HADD2.F32 R16, -RZ, R50.H1_H1 ;  /* 0x30000032ff107230 */ /* 0x000fe40000004100 */
[----:B------:R-:W-:Y:S02]  /*3490*/  HADD2.F32 R106, -RZ, R26.H1_H1 ;  /* 0x3000001aff6a7230 */ /* 0x000fe40000004100 */
[----:B------:R-:W-:Y:S01]  /*34a0*/  FMUL.FTZ R15, R15, UR11 ;  /* 0x0000000b0f0f7c20 */ /* 0x000fe20008410000 */
[----:B------:R-:W-:-:S03]  /*34b0*/  FFMA.FTZ R12, R12, R17, 1.1641532182693481445e-10 ;  /* 0x2f0000000c0c7423 */ /* 0x000fc60000010011 */
[----:B------:R-:W-:Y:S02]  /*34c0*/  FMUL.FTZ R15, R15, UR10 ;  /* 0x0000000a0f0f7c20 */ /* 0x000fe40008410000 */
[----:B------:R-:W-:-:S04]  /*34d0*/  FSETP.GTU.FTZ.AND P3, PT, R12, UR8, PT ;  /* 0x000000080c007c0b */ /* 0x000fc8000bf7c000 */
[----:B------:R-:W-:Y:S02]  /*34e0*/  FSEL R15, R15, RZ, !P3 ;  /* 0x000000ff0f0f7208 */ /* 0x000fe40005800000 */
[----:B------:R-:W-:-:S03]  /*34f0*/  SEL R12, RZ, 0x1, P3 ;  /* 0x00000001ff0c7807 */ /* 0x000fc60001800000 */
[----:B------:R-:W-:-:S07]  /*3500*/  FFMA.FTZ R17, R15, R16, R106 ;  /* 0x000000100f117223 */ /* 0x000fce000001006a */
.L_x_8526:
[----:B------:R-:W-:Y:S05]  /*3510*/  BSYNC.RECONVERGENT B0 ;  /* 0x0000000000007941 */ /* 0x000fea0003800200 */
.L_x_8525:
        /* <DEDUP_REMOVED lines=22> */
.L_x_8536:
        /* <DEDUP_REMOVED lines=13> */
.L_x_8538:
[----:B------:R-:W-:Y:S05]  /*3750*/  BSYNC.RECONVERGENT B2 ;  /* 0x0000000000027941 */ /* 0x000fea0003800200 */
.L_x_8537:
        /* <DEDUP_REMOVED lines=25> */
[----:B------:R-:W-:Y:S01]  /*38f0*/  LOP3.LUT R105, R105, R106, R15, 0x96, !PT ;  /* 0x0000006a69697212 */ /* 0x000fe200078e960f */
[----:B------:R-:W-:Y:S01]  /*3900*/  VIADD R15, R102, 0x1715609d ;  /* 0x1715609d660f7836 */ /* 0x000fe20000000000 */
[----:B------:R-:W-:-:S03]  /*3910*/  LOP3.LUT R13, R13, R108, R97, 0x96, !PT ;  /* 0x0000006c0d0d7212 */ /* 0x000fc600078e9661 */
        /* <DEDUP_REMOVED lines=9> */
[----:B------:R-:W-:Y:S01]  /*39b0*/  LOP3.LUT R105, R105, R106, R15, 0x96, !PT ;  /* 0x0000006a69697212 */ /* 0x000fe200078e960f */
[----:B------:R-:W-:Y:S01]  /*39c0*/  VIADD R15, R102, 0x5384540f ;  /* 0x5384540f660f7836 */ /* 0x000fe20000000000 */
[----:B------:R-:W-:Y:S01]  /*39d0*/  LOP3.LUT R13, R13, R108, R97, 0x96, !PT ;  /* 0x0000006c0d0d7212 */ /* 0x000fe200078e9661 */
[----:B------:R-:W-:Y:S02]  /*39e0*/  VIADD R97, R103, 0xdb3d7428 ;  /* 0xdb3d742867617836 */ /* 0x000fe40000000000 */
        /* <DEDUP_REMOVED lines=8> */
[----:B------:R-:W-:-:S04]  /*3a70*/  LOP3.LUT R97, R97, R106, R111, 0x96, !PT ;  /* 0x0000006a61617212 */ /* 0x000fc800078e966f */
[----:B------:R-:W-:Y:S01]  /*3a80*/  LOP3.LUT R13, R13, R108, R15, 0x96, !PT ;  /* 0x0000006c0d0d7212 */ /* 0x000fe200078e960f */
[----:B------:R-:W-:-:S04]  /*3a90*/  IMAD.WIDE.U32 R96, R97, -0x326172a9, RZ ;  /* 0xcd9e8d5761607825 */ /* 0x000fc800078e00ff */
[----:B------:R-:W-:Y:S02]  /*3aa0*/  HFMA2 R108, -RZ, RZ, 0, 0 ;  /* 0x00000000ff6c7431 */ /* 0x000fe400000001ff */
[----:B------:R-:W-:Y:S02]  /*3ab0*/  VIADD R15, R102, 0x8ff34781 ;  /* 0x8ff34781660f7836 */ /* 0x000fe40000000000 */
[----:B------:R-:W-:Y:S01]  /*3ac0*/  IMAD.WIDE.U32 R106, R13, -0x2daee0ad, RZ ;  /* 0xd2511f530d6a7825 */ /* 0x000fe200078e00ff */
[----:B------:R-:W-:Y:S02]  /*3ad0*/  IADD3 R13, PT, PT, R103, -0x695add53, RZ ;  /* 0x96a522ad670d7810 */ /* 0x000fe40007ffe0ff */
[----:B------:R-:W-:Y:S02]  /*3ae0*/  LOP3.LUT R14, R15, R14, R97, 0x96, !PT ;  /* 0x0000000e0f0e7212 */ /* 0x000fe400078e9661 */
[----:B------:R-:W-:Y:S01]  /*3af0*/  LOP3.LUT R97, R13, R110, R107, 0x96, !PT ;  /* 0x0000006e0d617212 */ /* 0x000fe200078e966b */
[----:B------:R-:W-:-:S07]  /*3b00*/  IMAD.MOV.U32 R13, RZ, RZ, R104 ;  /* 0x000000ffff0d7224 */ /* 0x000fce00078e0068 */
.L_x_8535:
[----:B------:R-:W-:Y:S05]  /*3b10*/  BSYNC.RECONVERGENT B1 ;  /* 0x0000000000017941 */ /* 0x000fea0003800200 */
.L_x_8534:
        /* <DEDUP_REMOVED lines=12> */
.L_x_8533:
[----:B------:R-:W-:Y:S05]  /*3be0*/  BSYNC.RECONVERGENT B0 ;  /* 0x0000000000007941 */ /* 0x000fea0003800200 */
.L_x_8532:
        /* <DEDUP_REMOVED lines=22> */
.L_x_8543:
        /* <DEDUP_REMOVED lines=13> */
.L_x_8545:
[----:B------:R-:W-:Y:S05]  /*3e20*/  BSYNC.RECONVERGENT B2 ;  /* 0x0000000000027941 */ /* 0x000fea0003800200 */
.L_x_8544:
        /* <DEDUP_REMOVED lines=58> */
[----:B------:R-:W-:Y:S01]  /*41d0*/  HFMA2 R105, -RZ, RZ, 0, 0 ;  /* 0x00000000ff697431 */ /* 0x000fe200000001ff */
[----:B------:R-:W-:-:S07]  /*41e0*/  MOV R104, R108 ;  /* 0x0000006c00687202 */ /* 0x000fce0000000f00 */
.L_x_8542:
[----:B------:R-:W-:Y:S05]  /*41f0*/  BSYNC.RECONVERGENT B1 ;  /* 0x0000000000017941 */ /* 0x000fea0003800200 */
.L_x_8541:
        /* <DEDUP_REMOVED lines=12> */
.L_x_8540:
[----:B------:R-:W-:Y:S05]  /*42c0*/  BSYNC.RECONVERGENT B0 ;  /* 0x0000000000007941 */ /* 0x000fea0003800200 */
.L_x_8539:
[----:B------:R-:W-:Y:S02]  /*42d0*/  F2FP.F16.F32.PACK_AB R106, RZ, R15 ;  /* 0x0000000fff6a723e */ /* 0x000fe400000000ff */
[----:B------:R-:W-:Y:S02]  /*42e0*/  PRMT R92, R92, 0x5410, R95 ;  /* 0x000054105c5c7816 */ /* 0x000fe4000000005f */
[----:B------:R-:W-:Y:S02]  /*42f0*/  PRMT R94, R94, 0x5410, R101 ;  /* 0x000054105e5e7816 */ /* 0x000fe40000000065 */
[----:B------:R-:W-:Y:S02]  /*4300*/  PRMT R93, R93, 0x5410, R100 ;  /* 0x000054105d5d7816 */ /* 0x000fe40000000064 */
[----:B------:R-:W-:Y:S01]  /*4310*/  PRMT R95, R107, 0x5410, R106 ;  /* 0x000054106b5f7816 */ /* 0x000fe2000000006a */
[----:B------:R-:W-:Y:S06]  /*4320*/  BRA `(.L_x_8546) ;  /* 0x00000034003c7947 */ /* 0x000fec0003800000 */
.L_x_8489:
        /* <DEDUP_REMOVED lines=21> */
.L_x_8551:
        /* <DEDUP_REMOVED lines=13> */
.L_x_8553:
[----:B------:R-:W-:Y:S05]  /*4550*/  BSYNC.RECONVERGENT B2 ;  /* 0x0000000000027941 */ /* 0x000fea0003800200 */
.L_x_8552:
        /* <DEDUP_REMOVED lines=15> */
[----:B------:R-:W-:-:S03]  /*4650*/  LOP3.LUT R7, R7, R20, R17, 0x96, !PT ;  /* 0x0000001407077212 */ /* 0x000fc600078e9611 */
[----:B------:R-:W-:-:S04]  /*4660*/  IMAD.WIDE.U32 R20, R19, -0x326172a9, RZ ;  /* 0xcd9e8d5713147825 */ /* 0x000fc800078e00ff */
[----:B------:R-:W-:Y:S01]  /*4670*/  IMAD.WIDE.U32 R18, R7, -0x2daee0ad, RZ ;  /* 0xd2511f5307127825 */ /* 0x000fe200078e00ff */
[----:B------:R-:W-:Y:S02]  /*4680*/  IADD3 R7, PT, PT, R103, 0x32370b8f, RZ ;  /* 0x32370b8f67077810 */ /* 0x000fe40007ffe0ff */
[----:B------:R-:W-:Y:S02]  /*4690*/  LOP3.LUT R15, R15, R16, R21, 0x96, !PT ;  /* 0x000000100f0f7212 */ /* 0x000fe400078e9615 */
[----:B------:R-:W-:Y:S01]  /*46a0*/  LOP3.LUT R7, R7, R14, R19, 0x96, !PT ;  /* 0x0000000e07077212 */ /* 0x000fe200078e9613 */
[----:B------:R-:W-:Y:S02]  /*46b0*/  VIADD R19, R103, 0xed9eba14 ;  /* 0xed9eba1467137836 */ /* 0x000fe40000000000 */
        /* <DEDUP_REMOVED lines=9> */
[----:B------:R-:W-:Y:S02]  /*4750*/  LOP3.LUT R15, R15, R16, R21, 0x96, !PT ;  /* 0x000000100f0f7212 */ /* 0x000fe400078e9615 */
[----:B------:R-:W-:Y:S01]  /*4760*/  LOP3.LUT R7, R7, R14, R19, 0x96, !PT ;  /* 0x0000000e07077212 */ /* 0x000fe200078e9613 */
[----:B------:R-:W-:Y:S02]  /*4770*/  VIADD R19, R103, 0x646e171e ;  /* 0x646e171e67137836 */ /* 0x000fe40000000000 */
        /* <DEDUP_REMOVED lines=17> */
[----:B------:R-:W-:-:S04]  /*4890*/  IMAD.WIDE.U32 R96, R19, -0x326172a9, RZ ;  /* 0xcd9e8d5713607825 */ /* 0x000fc800078e00ff */
[----:B------:R-:W-:Y:S02]  /*48a0*/  VIADD R15, R102, 0x8ff34781 ;  /* 0x8ff34781660f7836 */ /* 0x000fe40000000000 */
[----:B------:R-:W-:Y:S01]  /*48b0*/  IMAD.WIDE.U32 R104, R7, -0x2daee0ad, RZ ;  /* 0xd2511f5307687825 */ /* 0x000fe200078e00ff */
[----:B------:R-:W-:Y:S02]  /*48c0*/  IADD3 R7, PT, PT, R103, -0x695add53, RZ ;  /* 0x96a522ad67077810 */ /* 0x000fe40007ffe0ff */
[----:B------:R-:W-:Y:S01]  /*48d0*/  LOP3.LUT R14, R15, R14, R97, 0x96, !PT ;  /* 0x0000000e0f0e7212 */ /* 0x000fe200078e9661 */
[----:B------:R-:W-:Y:S01]  /*48e0*/  HFMA2 R15, -RZ, RZ, 0, 0 ;  /* 0x00000000ff0f7431 */ /* 0x000fe200000001ff */
[----:B------:R-:W-:Y:S01]  /*48f0*/  LOP3.LUT R97, R7, R16, R105, 0x96, !PT ;  /* 0x0000001007617212 */ /* 0x000fe200078e9669 */
[----:B------:R-:W-:-:S07]  /*4900*/  IMAD.MOV.U32 R7, RZ, RZ, R100 ;  /* 0x000000ffff077224 */ /* 0x000fce00078e0064 */
.L_x_8550:
[----:B------:R-:W-:Y:S05]  /*4910*/  BSYNC.RECONVERGENT B1 ;  /* 0x0000000000017941 */ /* 0x000fea0003800200 */
.L_x_8549:
        /* <DEDUP_REMOVED lines=10> */
[----:B------:R-:W-:-:S07]  /*49c0*/  FMUL.FTZ R22, R22, R19 ;  /* 0x0000001316167220 */ /* 0x000fce0000410000 */
.L_x_8548:
[----:B------:R-:W-:Y:S05]  /*49d0*/  BSYNC.RECONVERGENT B0 ;  /* 0x0000000000007941 */ /* 0x000fea0003800200 */
.L_x_8547:
        /* <DEDUP_REMOVED lines=18> */
.L_x_8558:
        /* <DEDUP_REMOVED lines=13> */
.L_x_8560:
[----:B------:R-:W-:Y:S05]  /*4bd0*/  BSYNC.RECONVERGENT B2 ;  /* 0x0000000000027941 */ /* 0x000fea0003800200 */
.L_x_8559:
        /* <DEDUP_REMOVED lines=58> */
[----:B------:R-:W-:Y:S01]  /*4f80*/  IMAD.MOV.U32 R16, RZ, RZ, RZ ;  /* 0x000000ffff107224 */ /* 0x000fe200078e00ff */
[----:B------:R-:W-:-:S07]  /*4f90*/  MOV R104, R18 ;  /* 0x0000001200687202 */ /* 0x000fce0000000f00 */
.L_x_8557:
[----:B------:R-:W-:Y:S05]  /*4fa0*/  BSYNC.RECONVERGENT B1 ;  /* 0x0000000000017941 */ /* 0x000fea0003800200 */
.L_x_8556:
        /* <DEDUP_REMOVED lines=11> */
.L_x_8555:
[----:B------:R-:W-:Y:S05]  /*5060*/  BSYNC.RECONVERGENT B0 ;  /* 0x0000000000007941 */ /* 0x000fea0003800200 */
.L_x_8554:
        /* <DEDUP_REMOVED lines=18> */
.L_x_8565:
        /* <DEDUP_REMOVED lines=13> */
.L_x_8567:
[----:B------:R-:W-:Y:S05]  /*5260*/  BSYNC.RECONVERGENT B2 ;  /* 0x0000000000027941 */ /* 0x000fea0003800200 */
.L_x_8566:
        /* <DEDUP_REMOVED lines=56> */
[----:B------:R-:W-:-:S05]  /*55f0*/  VIADD R9, R103, 0x96a522ad ;  /* 0x96a522ad67097836 */ /* 0x000fca0000000000 */
[----:B------:R-:W-:Y:S02]  /*5600*/  LOP3.LUT R97, R9, R16, R19, 0x96, !PT ;  /* 0x0000001009617212 */ /* 0x000fe400078e9613 */
[----:B------:R-:W-:Y:S01]  /*5610*/  MOV R9, R104 ;  /* 0x0000006800097202 */ /* 0x000fe20000000f00 */
[----:B------:R-:W-:-:S07]  /*5620*/  IMAD.MOV.U32 R104, RZ, RZ, R18 ;  /* 0x000000ffff687224 */ /* 0x000fce00078e0012 */
.L_x_8564:
[----:B------:R-:W-:Y:S05]  /*5630*/  BSYNC.RECONVERGENT B1 ;  /* 0x0000000000017941 */ /* 0x000fea0003800200 */
.L_x_8563:
        /* <DEDUP_REMOVED lines=11> */
.L_x_8562:
[----:B------:R-:W-:Y:S05]  /*56f0*/  BSYNC.RECONVERGENT B0 ;  /* 0x0000000000007941 */ /* 0x000fea0003800200 */
.L_x_8561:
        /* <DEDUP_REMOVED lines=18> */
.L_x_8572:
        /* <DEDUP_REMOVED lines=13> */
.L_x_8574:
[----:B------:R-:W-:Y:S05]  /*58f0*/  BSYNC.RECONVERGENT B2 ;  /* 0x0000000000027941 */ /* 0x000fea0003800200 */
.L_x_8573:
        /* <DEDUP_REMOVED lines=60> */
.L_x_8571:
[----:B------:R-:W-:Y:S05]  /*5cc0*/  BSYNC.RECONVERGENT B1 ;  /* 0x0000000000017941 */ /* 0x000fea0003800200 */
.L_x_8570:
        /* <DEDUP_REMOVED lines=11> */
.L_x_8569:
[----:B------:R-:W-:Y:S05]  /*5d80*/  BSYNC.RECONVERGENT B0 ;  /* 0x0000000000007941 */ /* 0x000fea0003800200 */
.L_x_8568:
        /* <DEDUP_REMOVED lines=18> */
.L_x_8579:
        /* <DEDUP_REMOVED lines=13> */
.L_x_8581:
[----:B------:R-:W-:Y:S05]  /*5f80*/  BSYNC.RECONVERGENT B2 ;  /* 0x0000000000027941 */ /* 0x000fea0003800200 */
.L_x_8580:
        /* <DEDUP_REMOVED lines=57> */
[----:B------:R-:W-:-:S03]  /*6320*/  IMAD.MOV.U32 R104, RZ, RZ, R106 ;  /* 0x000000ffff687224 */ /* 0x000fc600078e006a */
[----:B------:R-:W-:Y:S01]  /*6330*/  LOP3.LUT R97, R15, R16, R107, 0x96, !PT ;  /* 0x000000100f617212 */ /* 0x000fe200078e966b */
[----:B------:R-:W-:-:S07]  /*6340*/  HFMA2 R15, -RZ, RZ, 0, 0 ;  /* 0x00000000ff0f7431 */ /* 0x000fce00000001ff */
.L_x_8578:
[----:B------:R-:W-:Y:S05]  /*6350*/  BSYNC.RECONVERGENT B1 ;  /* 0x0000000000017941 */ /* 0x000fea0003800200 */
.L_x_8577:
        /* <DEDUP_REMOVED lines=11> */
.L_x_8576:
[----:B------:R-:W-:Y:S05]  /*6410*/  BSYNC.RECONVERGENT B0 ;  /* 0x0000000000007941 */ /* 0x000fea0003800200 */
.L_x_8575:
        /* <DEDUP_REMOVED lines=18> */
.L_x_8586:
        /* <DEDUP_REMOVED lines=13> */
.L_x_8588:
[----:B------:R-:W-:Y:S05]  /*6610*/  BSYNC.RECONVERGENT B2 ;  /* 0x0000000000027941 */ /* 0x000fea0003800200 */
.L_x_8587:
        /* <DEDUP_REMOVED lines=57> */
[----:B------:R-:W-:Y:S01]  /*69b0*/  IMAD.MOV.U32 R105, RZ, RZ, RZ ;  /* 0x000000ffff697224 */ /* 0x000fe200078e00ff */
[----:B------:R-:W-:Y:S02]  /*69c0*/  LOP3.LUT R97, R17, R16, R107, 0x96, !PT ;  /* 0x0000001011617212 */ /* 0x000fe400078e966b */
[----:B------:R-:W-:-:S07]  /*69d0*/  MOV R104, R106 ;  /* 0x0000006a00687202 */ /* 0x000fce0000000f00 */
.L_x_8585:
[----:B------:R-:W-:Y:S05]  /*69e0*/  BSYNC.RECONVERGENT B1 ;  /* 0x0000000000017941 */ /* 0x000fea0003800200 */
.L_x_8584:
        /* <DEDUP_REMOVED lines=11> */
.L_x_8583:
[----:B------:R-:W-:Y:S05]  /*6aa0*/  BSYNC.RECONVERGENT B0 ;  /* 0x0000000000007941 */ /* 0x000fea0003800200 */
.L_x_8582:
        /* <DEDUP_REMOVED lines=18> */
.L_x_8593:
        /* <DEDUP_REMOVED lines=13> */
.L_x_8595:
[----:B------:R-:W-:Y:S05]  /*6ca0*/  BSYNC.RECONVERGENT B2 ;  /* 0x0000000000027941 */ /* 0x000fea0003800200 */
.L_x_8594:
        /* <DEDUP_REMOVED lines=57> */
[----:B------:R-:W-:Y:S01]  /*7040*/  HFMA2 R107, -RZ, RZ, 0, 0 ;  /* 0x00000000ff6b7431 */ /* 0x000fe200000001ff */
[----:B------:R-:W-:Y:S01]  /*7050*/  MOV R13, R104 ;  /* 0x00000068000d7202 */ /* 0x000fe20000000f00 */
[----:B------:R-:W-:-:S07]  /*7060*/  IMAD.MOV.U32 R104, RZ, RZ, R106 ;  /* 0x000000ffff687224 */ /* 0x000fce00078e006a */
.L_x_8592:
[----:B------:R-:W-:Y:S05]  /*7070*/  BSYNC.RECONVERGENT B1 ;  /* 0x0000000000017941 */ /* 0x000fea0003800200 */
.L_x_8591:
        /* <DEDUP_REMOVED lines=11> */
.L_x_8590:
[----:B------:R-:W-:Y:S05]  /*7130*/  BSYNC.RECONVERGENT B0 ;  /* 0x0000000000007941 */ /* 0x000fea0003800200 */
.L_x_8589:
        /* <DEDUP_REMOVED lines=18> */
.L_x_8600:
        /* <DEDUP_REMOVED lines=13> */
.L_x_8602:
[----:B------:R-:W-:Y:S05]  /*7330*/  BSYNC.RECONVERGENT B2 ;  /* 0x0000000000027941 */ /* 0x000fea0003800200 */
.L_x_8601:
        /* <DEDUP_REMOVED lines=56> */
[----:B------:R-:W-:Y:S01]  /*76c0*/  IMAD.MOV.U32 R15, RZ, RZ, R104 ;  /* 0x000000ffff0f7224 */ /* 0x000fe200078e0068 */
[----:B------:R-:W-:Y:S01]  /*76d0*/  LOP3.LUT R97, R105, R108, R111, 0x96, !PT ;  /* 0x0000006c69617212 */ /* 0x000fe200078e966f */
[----:B------:R-:W-:Y:S01]  /*76e0*/  IMAD.MOV.U32 R105, RZ, RZ, RZ ;  /* 0x000000ffff697224 */ /* 0x000fe200078e00ff */
[----:B------:R-:W-:-:S07]  /*76f0*/  MOV R104, R110 ;  /* 0x0000006e00687202 */ /* 0x000fce0000000f00 */
.L_x_8599:
[----:B------:R-:W-:Y:S05]  /*7700*/  BSYNC.RECONVERGENT B1 ;  /* 0x0000000000017941 */ /* 0x000fea0003800200 */
.L_x_8598:
        /* <DEDUP_REMOVED lines=11> */
.L_x_8597:
[----:B------:R-:W-:Y:S05]  /*77c0*/  BSYNC.RECONVERGENT B0 ;  /* 0x0000000000007941 */ /* 0x000fea0003800200 */
.L_x_8596:
[----:B------:R-:W-:Y:S02]  /*77d0*/  F2FP.F16.F32.PACK_AB R107, RZ, R15 ;  /* 0x0000000fff6b723e */ /* 0x000fe400000000ff */
[----:B------:R-:W-:Y:S02]  /*77e0*/  PRMT R92, R92, 0x5410, R95 ;  /* 0x000054105c5c7816 */ /* 0x000fe4000000005f */
[----:B------:R-:W-:Y:S02]  /*77f0*/  PRMT R94, R94, 0x5410, R101 ;  /* 0x000054105e5e7816 */ /* 0x000fe40000000065 */
[----:B------:R-:W-:Y:S02]  /*7800*/  PRMT R93, R93, 0x5410, R100 ;  /* 0x000054105d5d7816 */ /* 0x000fe40000000064 */
[----:B------:R-:W-:-:S07]  /*7810*/  PRMT R95, R106, 0x5410, R107 ;  /* 0x000054106a5f7816 */ /* 0x000fce000000006b */
.L_x_8546:
        /* <DEDUP_REMOVED lines=16> */
[----:B------:R-:W-:Y:S02]  /*7920*/  PRMT R95, R12, 0x7104, RZ ;  /* 0x000071040c5f7816 */ /* 0x000fe400000000ff */
[----:B------:R-:W-:Y:S01]  /*7930*/  PRMT R114, R109, 0x4210, R94 ;  /* 0x000042106d727816 */ /* 0x000fe2000000005e */
[----:B------:R-:W-:Y:S01]  /*7940*/  IMAD.WIDE.U32 R108, R108, 0x10000, RZ ;  /* 0x000100006c6c7825 */ /* 0x000fe200078e00ff */
[----:B------:R-:W-:-:S02]  /*7950*/  LOP3.LUT R94, R10, 0xff, RZ, 0xc0, !PT ;  /* 0x000000ff0a5e7812 */ /* 0x000fc400078ec0ff */
        /* <DEDUP_REMOVED lines=11> */
.L_x_8604:
[----:B------:R-:W-:Y:S05]  /*7a10*/  BSYNC.RECONVERGENT B0 ;  /* 0x0000000000007941 */ /* 0x000fea0003800200 */
.L_x_8603:
[----:B-----5:R2:W5:Y:S04]  /*7a20*/  @P1 LDG.E.128 R28, desc[UR6][R100.64] ;  /* 0x00000006641c1981 */ /* 0x020568000c1e1d00 */
[----:B------:R2:W5:Y:S01]  /*7a30*/  @P0 LDG.E.128 R24, desc[UR6][R106.64] ;  /* 0x000000066a180981 */ /* 0x000562000c1e1d00 */
[----:B------:R-:W-:Y:S05]  /*7a40*/  @!P0 BRA `(.L_x_8605) ;  /* 0x0000003400d08947 */ /* 0x000fea0003800000 */
[----:B------:R-:W-:Y:S01]  /*7a50*/  ISETP.GT.AND P2, PT, R133, RZ, PT ;  /* 0x000000ff8500720c */ /* 0x000fe20003f44270 */
[----:B------:R-:W-:-:S12]  /*7a60*/  BSSY.RECONVERGENT B0, `(.L_x_8606) ;  /* 0x000006c000007945 */ /* 0x000fd80003800200 */
[----:B-----5:R-:W-:Y:S01]  /*7a70*/  @!P2 HADD2.F32 R110, -RZ, R24.H0_H0 ;  /* 0x20000018ff6ea230 */ /* 0x020fe20000004100 */
[----:B01----:R-:W-:Y:S01]  /*7a80*/  @!P2 MOV R92, R104 ;  /* 0x00000068005ca202 */ /* 0x003fe20000000f00 */
        /* <DEDUP_REMOVED lines=18> */
.L_x_8610:
        /* <DEDUP_REMOVED lines=13> */
.L_x_8612:
[----:B------:R-:W-:Y:S05]  /*7c80*/  BSYNC.RECONVERGENT B2 ;  /* 0x0000000000027941 */ /* 0x000fea0003800200 */
.L_x_8611:
[----:B------:R-:W-:Y:S01]  /*7c90*/  IMAD.WIDE.U32 R94, R5, -0x326172a9, RZ ;  /* 0xcd9e8d57055e7825 */ /* 0x000fe200078e00ff */
[----:B--2---:R-:W-:Y:S02]  /*7ca0*/  LOP3.LUT R100, R6, R93, R103, 0x96, !PT ;  /* 0x0000005d06647212 */ /* 0x004fe400078e9667 */
        /* <DEDUP_REMOVED lines=53> */
[----:B------:R-:W-:-:S03]  /*8000*/  LOP3.LUT R14, R7, R94, R97, 0x96, !PT ;  /* 0x0000005e070e7212 */ /* 0x000fc600078e9661 */
[----:B------:R-:W-:Y:S01]  /*8010*/  IMAD.MOV.U32 R7, RZ, RZ, R104 ;  /* 0x000000ffff077224 */ /* 0x000fe200078e0068 */
[----:B------:R-:W-:Y:S01]  /*8020*/  LOP3.LUT R97, R93, R92, R101, 0x96, !PT ;  /* 0x0000005c5d617212 */ /* 0x000fe200078e9665 */
[----:B------:R-:W-:Y:S01]  /*8030*/  HFMA2 R93, -RZ, RZ, 0, 0 ;  /* 0x00000000ff5d7431 */ /* 0x000fe200000001ff */
[----:B------:R-:W-:-:S07]  /*8040*/  MOV R92, R100 ;  /* 0x00000064005c7202 */ /* 0x000fce0000000f00 */
.L_x_8609:
[----:B------:R-:W-:Y:S05]  /*8050*/  BSYNC.RECONVERGENT B1 ;  /* 0x0000000000017941 */ /* 0x000fea0003800200 */
.L_x_8608:
[----:B------:R-:W-:Y:S01]  /*8060*/  I2FP.F32.U32 R7, R7 ;  /* 0x0000000700077245 */ /* 0x000fe20000201000 */
[----:B------:R-:W-:Y:S02]  /*8070*/  HADD2.F32 R95, -RZ, R28.H0_H0 ;  /* 0x2000001cff5f7230 */ /* 0x000fe40000004100 */
[----:B------:R-:W-:Y:S02]  /*8080*/  IMAD.MOV.U32 R94, RZ, RZ, 0x2f800000 ;  /* 0x2f800000ff5e7424 */ /* 0x000fe400078e00ff */
[----:B--2---:R-:W-:Y:S02]  /*8090*/  HADD2.F32 R101, -RZ, R24.H0_H0 ;  /* 0x20000018ff657230 */ /* 0x004fe40000004100 */
[----:B------:R-:W-:Y:S01]  /*80a0*/  FMUL.FTZ R95, R95, UR11 ;  /* 0x0000000b5f5f7c20 */ /* 0x000fe20008410000 */
[----:B------:R-:W-:-:S03]  /*80b0*/  FFMA.FTZ R7, R7, R94, 1.1641532182693481445e-10 ;  /* 0x2f00000007077423 */ /* 0x000fc6000001005e */
[----:B------:R-:W-:Y:S01]  /*80c0*/  FMUL.FTZ R110, R95, UR10 ;  /* 0x0000000a5f6e7c20 */ /* 0x000fe20008410000 */
[----:B------:R-:W-:Y:S01]  /*80d0*/  HADD2.F32 R95, -RZ, R44.H0_H0 ;  /* 0x2000002cff5f7230 */ /* 0x000fe20000004100 */
[----:B------:R-:W-:-:S04]  /*80e0*/  FSETP.GTU.FTZ.AND P3, PT, R7, UR8, PT ;  /* 0x0000000807007c0b */ /* 0x000fc8000bf7c000 */
[----:B------:R-:W-:Y:S02]  /*80f0*/  FSEL R110, R110, RZ, !P3 ;  /* 0x000000ff6e6e7208 */ /* 0x000fe40005800000 */
[----:B------:R-:W-:-:S03]  /*8100*/  SEL R7, RZ, 0x1, P3 ;  /* 0x00000001ff077807 */ /* 0x000fc60001800000 */
[----:B------:R-:W-:-:S07]  /*8110*/  FFMA.FTZ R110, R110, R95, R101 ;  /* 0x0000005f6e6e7223 */ /* 0x000fce0000010065 */
.L_x_8607:
[----:B------:R-:W-:Y:S05]  /*8120*/  BSYNC.RECONVERGENT B0 ;  /* 0x0000000000007941 */ /* 0x000fea0003800200 */
.L_x_8606:
        /* <DEDUP_REMOVED lines=22> */
.L_x_8617:
        /* <DEDUP_REMOVED lines=13> */
.L_x_8619:
[----:B------:R-:W-:Y:S05]  /*8360*/  BSYNC.RECONVERGENT B2 ;  /* 0x0000000000027941 */ /* 0x000fea0003800200 */
.L_x_8618:
[----:B------:R-:W-:Y:S01]  /*8370*/  IMAD.WIDE.U32 R96, R5, -0x326172a9, RZ ;  /* 0xcd9e8d5705607825 */ /* 0x000fe200078e00ff */
[----:B------:R-:W-:Y:S02]  /*8380*/  LOP3.LUT R104, R6, R95, R103, 0x96, !PT ;  /* 0x0000005f06687212 */ /* 0x000fe400078e9667 */
[----:B------:R-:W-:Y:S01]  /*8390*/  IADD3 R93, PT, PT, R102, -0x61c88647, RZ ;  /* 0x9e3779b9665d7810 */ /* 0x000fe20007ffe0ff */
[----:B------:R-:W-:Y:S01]  /*83a0*/  VIADD R95, R103, 0xbb67ae85 ;  /* 0xbb67ae85675f7836 */ /* 0x000fe20000000000 */
[----:B--2---:R-:W-:Y:S01]  /*83b0*/  LOP3.LUT R100, R4, R97, R102, 0x96, !PT ;  /* 0x0000006104647212 */ /* 0x004fe200078e9666 */
[----:B------:R-:W-:Y:S01]  /*83c0*/  IMAD.WIDE.U32 R104, R104, -0x326172a9, RZ ;  /* 0xcd9e8d5768687825 */ /* 0x000fe200078e00ff */
[----:B------:R-:W-:-:S03]  /*83d0*/  MOV R8, R92 ;  /* 0x0000005c00087202 */ /* 0x000fc60000000f00 */
        /* <DEDUP_REMOVED lines=49> */
[----:B------:R-:W-:Y:S01]  /*86f0*/  MOV R96, R104 ;  /* 0x0000006800607202 */ /* 0x000fe20000000f00 */
[----:B------:R-:W-:Y:S02]  /*8700*/  VIADD R97, R103, 0x96a522ad ;  /* 0x96a522ad67617836 */ /* 0x000fe40000000000 */
[----:B------:R-:W-:-:S03]  /*8710*/  IMAD.MOV.U32 R95, RZ, RZ, RZ ;  /* 0x000000ffff5f7224 */ /* 0x000fc600078e00ff */
[----:B------:R-:W-:Y:S01]  /*8720*/  LOP3.LUT R97, R97, R94, R101, 0x96, !PT ;  /* 0x0000005e61617212 */ /* 0x000fe200078e9665 */
[----:B------:R-:W-:-:S07]  /*8730*/  IMAD.MOV.U32 R94, RZ, RZ, R100 ;  /* 0x000000ffff5e7224 */ /* 0x000fce00078e0064 */
.L_x_8616:
[----:B------:R-:W-:Y:S05]  /*8740*/  BSYNC.RECONVERGENT B1 ;  /* 0x0000000000017941 */ /* 0x000fea0003800200 */
.L_x_8615:
[----:B------:R-:W-:Y:S01]  /*8750*/  HFMA2 R93, -RZ, RZ, 0.1171875, 0 ;  /* 0x2f800000ff5d7431 */ /* 0x000fe200000001ff */
[----:B------:R-:W-:Y:S01]  /*8760*/  I2FP.F32.U32 R8, R8 ;  /* 0x0000000800087245 */ /* 0x000fe20000201000 */
[----:B------:R-:W-:Y:S02]  /*8770*/  HADD2.F32 R92, -RZ, R28.H1_H1 ;  /* 0x3000001cff5c7230 */ /* 0x000fe40000004100 */
[----:B--2---:R-:W-:-:S03]  /*8780*/  HADD2.F32 R100, -RZ, R24.H1_H1 ;  /* 0x30000018ff647230 */ /* 0x004fc60000004100 */
        /* <DEDUP_REMOVED lines=8> */
.L_x_8614:
[----:B------:R-:W-:Y:S05]  /*8810*/  BSYNC.RECONVERGENT B0 ;  /* 0x0000000000007941 */ /* 0x000fea0003800200 */
.L_x_8613:
        /* <DEDUP_REMOVED lines=22> */
.L_x_8624:
        /* <DEDUP_REMOVED lines=13> */
.L_x_8626:
[----:B------:R-:W-:Y:S05]  /*8a50*/  BSYNC.RECONVERGENT B2 ;  /* 0x0000000000027941 */ /* 0x000fea0003800200 */
.L_x_8625:
[----:B------:R-:W-:Y:S01]  /*8a60*/  IMAD.WIDE.U32 R96, R5, -0x326172a9, RZ ;  /* 0xcd9e8d5705607825 */ /* 0x000fe200078e00ff */
[----:B------:R-:W-:Y:S02]  /*8a70*/  LOP3.LUT R104, R6, R93, R103, 0x96, !PT ;  /* 0x0000005d06687212 */ /* 0x000fe400078e9667 */
[----:B------:R-:W-:Y:S01]  /*8a80*/  IADD3 R93, PT, PT, R103, -0x4498517b, RZ ;  /* 0xbb67ae85675d7810 */ /* 0x000fe20007ffe0ff */
[----:B------:R-:W-:Y:S01]  /*8a90*/  VIADD R9, R102, 0x9e3779b9 ;  /* 0x9e3779b966097836 */ /* 0x000fe20000000000 */
[----:B--2---:R-:W-:Y:S01]  /*8aa0*/  LOP3.LUT R100, R4, R97, R102, 0x96, !PT ;  /* 0x0000006104647212 */ /* 0x004fe200078e9666 */
        /* <DEDUP_REMOVED lines=46> */
[----:B------:R-:W-:Y:S02]  /*8d90*/  LOP3.LUT R9, R9, R104, R97, 0x96, !PT ;  /* 0x0000006809097212 */ /* 0x000fe400078e9661 */
[----:B------:R-:W-:Y:S01]  /*8da0*/  IADD3 R97, PT, PT, R103, -0x695add53, RZ ;  /* 0x96a522ad67617810 */ /* 0x000fe20007ffe0ff */
[----:B------:R-:W-:-:S04]  /*8db0*/  IMAD.WIDE.U32 R104, R95, -0x326172a9, RZ ;  /* 0xcd9e8d575f687825 */ /* 0x000fc800078e00ff */
[----:B------:R-:W-:Y:S01]  /*8dc0*/  IMAD.WIDE.U32 R100, R9, -0x2daee0ad, RZ ;  /* 0xd2511f5309647825 */ /* 0x000fe200078e00ff */
[----:B------:R-:W-:-:S03]  /*8dd0*/  LOP3.LUT R14, R93, R96, R105, 0x96, !PT ;  /* 0x000000605d0e7212 */ /* 0x000fc600078e9669 */
[----:B------:R-:W-:Y:S02]  /*8de0*/  HFMA2 R93, -RZ, RZ, 0, 0 ;  /* 0x00000000ff5d7431 */ /* 0x000fe400000001ff */
[----:B------:R-:W-:Y:S01]  /*8df0*/  IMAD.MOV.U32 R96, RZ, RZ, R104 ;  /* 0x000000ffff607224 */ /* 0x000fe200078e0068 */
[----:B------:R-:W-:Y:S01]  /*8e00*/  LOP3.LUT R97, R97, R92, R101, 0x96, !PT ;  /* 0x0000005c61617212 */ /* 0x000fe200078e9665 */
[----:B------:R-:W-:Y:S01]  /*8e10*/  IMAD.MOV.U32 R9, RZ, RZ, R94 ;  /* 0x000000ffff097224 */ /* 0x000fe200078e005e */
[----:B------:R-:W-:-:S07]  /*8e20*/  MOV R92, R100 ;  /* 0x00000064005c7202 */ /* 0x000fce0000000f00 */
.L_x_8623:
[----:B------:R-:W-:Y:S05]  /*8e30*/  BSYNC.RECONVERGENT B1 ;  /* 0x0000000000017941 */ /* 0x000fea0003800200 */
.L_x_8622:
        /* <DEDUP_REMOVED lines=12> */
.L_x_8621:
[----:B------:R-:W-:Y:S05]  /*8f00*/  BSYNC.RECONVERGENT B0 ;  /* 0x0000000000007941 */ /* 0x000fea0003800200 */
.L_x_8620:
[----:B------:R-:W-:Y:S01]  /*8f10*/  BSSY.RECONVERGENT B0, `(.L_x_8627) ;  /* 0x000006d000007945 */ /* 0x000fe20003800200 */
[----:B------:R-:W-:Y:S01]  /*8f20*/  F2FP.F16.F32.PACK_AB R117, RZ, R108 ;  /* 0x0000006cff75723e */ /* 0x000fe200000000ff */
[----:B--2---:R-:W-:Y:S01]  /*8f30*/  @!P2 HADD2.F32 R107, -RZ, R25.H1_H1 ;  /* 0x30000019ff6ba230 */ /* 0x004fe20000004100 */
        /* <DEDUP_REMOVED lines=19> */
.L_x_8631:
        /* <DEDUP_REMOVED lines=13> */
.L_x_8633:
[----:B------:R-:W-:Y:S05]  /*9140*/  BSYNC.RECONVERGENT B2 ;  /* 0x0000000000027941 */ /* 0x000fea0003800200 */
.L_x_8632:
        /* <DEDUP_REMOVED lines=56> */
[----:B------:R-:W-:Y:S02]  /*94d0*/  LOP3.LUT R14, R93, R96, R105, 0x96, !PT ;  /* 0x000000605d0e7212 */ /* 0x000fe400078e9669 */
[----:B------:R-:W-:Y:S02]  /*94e0*/  MOV R96, R104 ;  /* 0x0000006800607202 */ /* 0x000fe40000000f00 */
[----:B------:R-:W-:Y:S01]  /*94f0*/  LOP3.LUT R97, R97, R100, R95, 0x96, !PT ;  /* 0x0000006461617212 */ /* 0x000fe200078e965f */
[----:B------:R-:W-:-:S07]  /*9500*/  HFMA2 R95, -RZ, RZ, 0, 0 ;  /* 0x00000000ff5f7431 */ /* 0x000fce00000001ff */
.L_x_8630:
[----:B------:R-:W-:Y:S05]  /*9510*/  BSYNC.RECONVERGENT B1 ;  /* 0x0000000000017941 */ /* 0x000fea0003800200 */
.L_x_8629:
[----:B------:R-:W-:Y:S01]  /*9520*/  I2FP.F32.U32 R10, R10 ;  /* 0x0000000a000a7245 */ /* 0x000fe20000201000 */
[----:B------:R-:W-:Y:S02]  /*9530*/  HADD2.F32 R92, -RZ, R29.H1_H1 ;  /* 0x3000001dff5c7230 */ /* 0x000fe40000004100 */
[----:B------:R-:W-:Y:S02]  /*9540*/  IMAD.MOV.U32 R93, RZ, RZ, 0x2f800000 ;  /* 0x2f800000ff5d7424 */ /* 0x000fe400078e00ff */
[----:B------:R-:W-:Y:S02]  /*9550*/  HADD2.F32 R100, -RZ, R25.H1_H1 ;  /* 0x30000019ff647230 */ /* 0x000fe40000004100 */
        /* <DEDUP_REMOVED lines=8> */
.L_x_8628:
[----:B------:R-:W-:Y:S05]  /*95e0*/  BSYNC.RECONVERGENT B0 ;  /* 0x0000000000007941 */ /* 0x000fea0003800200 */
.L_x_8627:
        /* <DEDUP_REMOVED lines=22> */
.L_x_8638:
        /* <DEDUP_REMOVED lines=13> */
.L_x_8640:
[----:B------:R-:W-:Y:S05]  /*9820*/  BSYNC.RECONVERGENT B2 ;  /* 0x0000000000027941 */ /* 0x000fea0003800200 */
.L_x_8639:
        /* <DEDUP_REMOVED lines=55> */
[----:B------:R-:W-:Y:S02]  /*9ba0*/  LOP3.LUT R14, R11, R104, R97, 0x96, !PT ;  /* 0x000000680b0e7212 */ /* 0x000fe400078e9661 */
[----:B------:R-:W-:Y:S02]  /*9bb0*/  MOV R11, R94 ;  /* 0x0000005e000b7202 */ /* 0x000fe40000000f00 */
[----:B------:R-:W-:Y:S01]  /*9bc0*/  LOP3.LUT R97, R95, R100, R93, 0x96, !PT ;  /* 0x000000645f617212 */ /* 0x000fe200078e965d */
[----:B------:R-:W-:-:S07]  /*9bd0*/  IMAD.MOV.U32 R93, RZ, RZ, RZ ;  /* 0x000000ffff5d7224 */ /* 0x000fce00078e00ff */
.L_x_8637:
[----:B------:R-:W-:Y:S05]  /*9be0*/  BSYNC.RECONVERGENT B1 ;  /* 0x0000000000017941 */ /* 0x000fea0003800200 */
.L_x_8636:
[----:B------:R-:W-:Y:S01]  /*9bf0*/  HFMA2 R94, -RZ, RZ, 0.1171875, 0 ;  /* 0x2f800000ff5e7431 */ /* 0x000fe200000001ff */
[----:B------:R-:W-:Y:S01]  /*9c00*/  I2FP.F32.U32 R11, R11 ;  /* 0x0000000b000b7245 */ /* 0x000fe20000201000 */
[----:B------:R-:W-:Y:S02]  /*9c10*/  HADD2.F32 R95, -RZ, R30.H0_H0 ;  /* 0x2000001eff5f7230 */ /* 0x000fe40000004100 */
[----:B------:R-:W-:-:S03]  /*9c20*/  HADD2.F32 R101, -RZ, R26.H0_H0 ;  /* 0x2000001aff657230 */ /* 0x000fc60000004100 */
        /* <DEDUP_REMOVED lines=8> */
.L_x_8635:
[----:B------:R-:W-:Y:S05]  /*9cb0*/  BSYNC.RECONVERGENT B0 ;  /* 0x0000000000007941 */ /* 0x000fea0003800200 */
.L_x_8634:
        /* <DEDUP_REMOVED lines=22> */
.L_x_8645:
        /* <DEDUP_REMOVED lines=13> */
.L_x_8647:
[----:B------:R-:W-:Y:S05]  /*9ef0*/  BSYNC.RECONVERGENT B2 ;  /* 0x0000000000027941 */ /* 0x000fea0003800200 */
.L_x_8646:
        /* <DEDUP_REMOVED lines=22> */
[----:B------:R-:W-:Y:S02]  /*a060*/  IMAD.MOV.U32 R12, RZ, RZ, R92 ;  /* 0x000000ffff0c7224 */ /* 0x000fe400078e005c */
        /* <DEDUP_REMOVED lines=35> */
[----:B------:R-:W-:-:S07]  /*a2a0*/  HFMA2 R95, -RZ, RZ, 0, 0 ;  /* 0x00000000ff5f7431 */ /* 0x000fce00000001ff */
.L_x_8644:
[----:B------:R-:W-:Y:S05]  /*a2b0*/  BSYNC.RECONVERGENT B1 ;  /* 0x0000000000017941 */ /* 0x000fea0003800200 */
.L_x_8643:
        /* <DEDUP_REMOVED lines=12> */
.L_x_8642:
[----:B------:R-:W-:Y:S05]  /*a380*/  BSYNC.RECONVERGENT B0 ;  /* 0x0000000000007941 */ /* 0x000fea0003800200 */
.L_x_8641:
        /* <DEDUP_REMOVED lines=22> */
.L_x_8652:
        /* <DEDUP_REMOVED lines=13> */
.L_x_8654:
[----:B------:R-:W-:Y:S05]  /*a5c0*/  BSYNC.RECONVERGENT B2 ;  /* 0x0000000000027941 */ /* 0x000fea0003800200 */
.L_x_8653:
        /* <DEDUP_REMOVED lines=37> */
[----:B------:R-:W-:Y:S02]  /*a820*/  LOP3.LUT R96, R93, R96, R101, 0x96, !PT ;  /* 0x000000605d607212 */ /* 0x000fe400078e9665 */
[C---:B------:R-:W-:Y:S01]  /*a830*/  IADD3 R93, PT, PT, R102.reuse, 0x5384540f, RZ ;  /* 0x5384540f665d7810 */ /* 0x040fe20007ffe0ff */
[----:B------:R-:W-:Y:S02]  /*a840*/  VIADD R13, R102, 0xb54cda56 ;  /* 0xb54cda56660d7836 */ /* 0x000fe40000000000 */
[----:B------:R-:W-:-:S03]  /*a850*/  IMAD.WIDE.U32 R96, R96, -0x326172a9, RZ ;  /* 0xcd9e8d5760607825 */ /* 0x000fc600078e00ff */
[----:B------:R-:W-:Y:S02]  /*a860*/  LOP3.LUT R13, R13, R92, R115, 0x96, !PT ;  /* 0x0000005c0d0d7212 */ /* 0x000fe400078e9673 */
[----:B------:R-:W-:-:S03]  /*a870*/  LOP3.LUT R93, R93, R114, R97, 0x96, !PT ;  /* 0x000000725d5d7212 */ /* 0x000fc600078e9661 */
[----:B------:R-:W-:-:S04]  /*a880*/  IMAD.WIDE.U32 R122, R13, -0x2daee0ad, RZ ;  /* 0xd2511f530d7a7825 */ /* 0x000fc800078e00ff */
        /* <DEDUP_REMOVED lines=11> */
[----:B------:R-:W-:-:S05]  /*a940*/  VIADD R13, R103, 0x96a522ad ;  /* 0x96a522ad670d7836 */ /* 0x000fca0000000000 */
[----:B------:R-:W-:Y:S01]  /*a950*/  LOP3.LUT R97, R13, R92, R123, 0x96, !PT ;  /* 0x0000005c0d617212 */ /* 0x000fe200078e967b */
[----:B------:R-:W-:Y:S01]  /*a960*/  IMAD.MOV.U32 R92, RZ, RZ, RZ ;  /* 0x000000ffff5c7224 */ /* 0x000fe200078e00ff */
[----:B------:R-:W-:-:S07]  /*a970*/  MOV R13, R94 ;  /* 0x0000005e000d7202 */ /* 0x000fce0000000f00 */
.L_x_8651:
[----:B------:R-:W-:Y:S05]  /*a980*/  BSYNC.RECONVERGENT B1 ;  /* 0x0000000000017941 */ /* 0x000fea0003800200 */
.L_x_8650:
        /* <DEDUP_REMOVED lines=12> */
.L_x_8649:
[----:B------:R-:W-:Y:S05]  /*aa50*/  BSYNC.RECONVERGENT B0 ;  /* 0x0000000000007941 */ /* 0x000fea0003800200 */
.L_x_8648:
        /* <DEDUP_REMOVED lines=22> */
.L_x_8659:
        /* <DEDUP_REMOVED lines=13> */
.L_x_8661:
[----:B------:R-:W-:Y:S05]  /*ac90*/  BSYNC.RECONVERGENT B2 ;  /* 0x0000000000027941 */ /* 0x000fea0003800200 */
.L_x_8660:
        /* <DEDUP_REMOVED lines=58> */
[----:B------:R-:W-:-:S07]  /*b040*/  LOP3.LUT R97, R95, R92, R115, 0x96, !PT ;  /* 0x0000005c5f617212 */ /* 0x000fce00078e9673 */
.L_x_8658:
[----:B------:R-:W-:Y:S05]  /*b050*/  BSYNC.RECONVERGENT B1 ;  /* 0x0000000000017941 */ /* 0x000fea0003800200 */
.L_x_8657:
[----:B------:R-:W-:Y:S01]  /*b060*/  I2FP.F32.U32 R92, R93 ;  /* 0x0000005d005c7245 */ /* 0x000fe20000201000 */
[----:B------:R-:W-:Y:S02]  /*b070*/  HADD2.F32 R94, -RZ, R31.H1_H1 ;  /* 0x3000001fff5e7230 */ /* 0x000fe40000004100 */
[----:B------:R-:W-:Y:S02]  /*b080*/  IMAD.MOV.U32 R93, RZ, RZ, 0x2f800000 ;  /* 0x2f800000ff5d7424 */ /* 0x000fe400078e00ff */
[----:B------:R-:W-:Y:S02]  /*b090*/  HADD2.F32 R100, -RZ, R27.H1_H1 ;  /* 0x3000001bff647230 */ /* 0x000fe40000004100 */
[----:B------:R-:W-:Y:S01]  /*b0a0*/  FMUL.FTZ R94, R94, UR11 ;  /* 0x0000000b5e5e7c20 */ /* 0x000fe20008410000 */
[----:B------:R-:W-:-:S03]  /*b0b0*/  FFMA.FTZ R92, R92, R93, 1.1641532182693481445e-10 ;  /* 0x2f0000005c5c7423 */ /* 0x000fc6000001005d */
[----:B------:R-:W-:Y:S02]  /*b0c0*/  FMUL.FTZ R94, R94, UR10 ;  /* 0x0000000a5e5e7c20 */ /* 0x000fe40008410000 */
[----:B------:R-:W-:Y:S01]  /*b0d0*/  FSETP.GTU.FTZ.AND P2, PT, R92, UR8, PT ;  /* 0x000000085c007c0b */ /* 0x000fe2000bf5c000 */
[----:B------:R-:W-:-:S03]  /*b0e0*/  HADD2.F32 R92, -RZ, R47.H1_H1 ;  /* 0x3000002fff5c7230 */ /* 0x000fc60000004100 */
[----:B------:R-:W-:Y:S02]  /*b0f0*/  FSEL R101, R94, RZ, !P2 ;  /* 0x000000ff5e657208 */ /* 0x000fe40005000000 */
[----:B------:R-:W-:-:S03]  /*b100*/  SEL R98, RZ, 0x1, P2 ;  /* 0x00000001ff627807 */ /* 0x000fc60001000000 */
[----:B------:R-:W-:-:S07]  /*b110*/  FFMA.FTZ R101, R101, R92, R100 ;  /* 0x0000005c65657223 */ /* 0x000fce0000010064 */
.L_x_8656:
[----:B------:R-:W-:Y:S05]  /*b120*/  BSYNC.RECONVERGENT B0 ;  /* 0x0000000000007941 */ /* 0x000fea0003800200 */
.L_x_8655:
[----:B------:R-:W-:Y:S02]  /*b130*/  F2FP.F16.F32.PACK_AB R95, RZ, R101 ;  /* 0x00000065ff5f723e */ /* 0x000fe400000000ff */
[----:B------:R-:W-:Y:S02]  /*b140*/  PRMT R94, R119, 0x5410, R120 ;  /* 0x00005410775e7816 */ /* 0x000fe40000000078 */
[----:B------:R-:W-:Y:S02]  /*b150*/  PRMT R93, R117, 0x5410, R118 ;  /* 0x00005410755d7816 */ /* 0x000fe40000000076 */
[----:B------:R-:W-:Y:S02]  /*b160*/  PRMT R92, R111, 0x5410, R116 ;  /* 0x000054106f5c7816 */ /* 0x000fe40000000074 */
[----:B------:R-:W-:Y:S01]  /*b170*/  PRMT R95, R123, 0x5410, R95 ;  /* 0x000054107b5f7816 */ /* 0x000fe2000000005f */
[----:B------:R-:W-:Y:S06]  /*b180*/  BRA `(.L_x_8662) ;  /* 0x00000034004c7947 */ /* 0x000fec0003800000 */
.L_x_8605:
        /* <DEDUP_REMOVED lines=21> */
.L_x_8667:
        /* <DEDUP_REMOVED lines=13> */
.L_x_8669:
[----:B------:R-:W-:Y:S05]  /*b3b0*/  BSYNC.RECONVERGENT B2 ;  /* 0x0000000000027941 */ /* 0x000fea0003800200 */
.L_x_8668:
        /* <DEDUP_REMOVED lines=57> */
[----:B------:R-:W-:Y:S02]  /*b750*/  HFMA2 R92, -RZ, RZ, 0, 0 ;  /* 0x00000000ff5c7431 */ /* 0x000fe400000001ff */
[----:B------:R-:W-:-:S07]  /*b760*/  IMAD.MOV.U32 R7, RZ, RZ, R104 ;  /* 0x000000ffff077224 */ /* 0x000fce00078e0068 */
.L_x_8666:
[----:B------:R-:W-:Y:S05]  /*b770*/  BSYNC.RECONVERGENT B1 ;  /* 0x0000000000017941 */ /* 0x000fea0003800200 */
.L_x_8665:
        /* <DEDUP_REMOVED lines=11> */
.L_x_8664:
[----:B------:R-:W-:Y:S05]  /*b830*/  BSYNC.RECONVERGENT B0 ;  /* 0x0000000000007941 */ /* 0x000fea0003800200 */
.L_x_8663:
        /* <DEDUP_REMOVED lines=18> */
.L_x_8674:
        /* <DEDUP_REMOVED lines=13> */
.L_x_8676:
[----:B------:R-:W-:Y:S05]  /*ba30*/  BSYNC.RECONVERGENT B2 ;  /* 0x0000000000027941 */ /* 0x000fea0003800200 */
.L_x_8675:
[----:B------:R-:W-:Y:S01]  /*ba40*/  IMAD.WIDE.U32 R94, R5, -0x326172a9, RZ ;  /* 0xcd9e8d57055e7825 */ /* 0x000fe200078e00ff */
[----:B--2---:R-:W-:-:S03]  /*ba50*/  LOP3.LUT R100, R6, R93, R103, 0x96, !PT ;  /* 0x0000005d06647212 */ /* 0x004fc600078e9667 */
        /* <DEDUP_REMOVED lines=58> */
.L_x_8673:
[----:B------:R-:W-:Y:S05]  /*be00*/  BSYNC.RECONVERGENT B1 ;  /* 0x0000000000017941 */ /* 0x000fea0003800200 */
.L_x_8672:
        /* <DEDUP_REMOVED lines=11> */
.L_x_8671:
[----:B------:R-:W-:Y:S05]  /*bec0*/  BSYNC.RECONVERGENT B0 ;  /* 0x0000000000007941 */ /* 0x000fea0003800200 */
.L_x_8670:
        /* <DEDUP_REMOVED lines=18> */
.L_x_8681:
        /* <DEDUP_REMOVED lines=13> */
.L_x_8683:
[----:B------:R-:W-:Y:S05]  /*c0c0*/  BSYNC.RECONVERGENT B2 ;  /* 0x0000000000027941 */ /* 0x000fea0003800200 */
.L_x_8682:
        /* <DEDUP_REMOVED lines=56> */
[----:B------:R-:W-:Y:S01]  /*c450*/  MOV R9, R114 ;  /* 0x0000007200097202 */ /* 0x000fe20000000f00 */
[----:B------:R-:W-:Y:S01]  /*c460*/  IMAD.MOV.U32 R114, RZ, RZ, R100 ;  /* 0x000000ffff727224 */ /* 0x000fe200078e0064 */
[----:B------:R-:W-:Y:S01]  /*c470*/  LOP3.LUT R97, R93, R92, R101, 0x96, !PT ;  /* 0x0000005c5d617212 */ /* 0x000fe200078e9665 */
[----:B------:R-:W-:-:S07]  /*c480*/  HFMA2 R92, -RZ, RZ, 0, 0 ;  /* 0x00000000ff5c7431 */ /* 0x000fce00000001ff */
.L_x_8680:
[----:B------:R-:W-:Y:S05]  /*c490*/  BSYNC.RECONVERGENT B1 ;  /* 0x0000000000017941 */ /* 0x000fea0003800200 */
.L_x_8679:
        /* <DEDUP_REMOVED lines=11> */
.L_x_8678:
[----:B------:R-:W-:Y:S05]  /*c550*/  BSYNC.RECONVERGENT B0 ;  /* 0x0000000000007941 */ /* 0x000fea0003800200 */
.L_x_8677:
[----:B------:R-:W-:Y:S01]  /*c560*/  BSSY.RECONVERGENT B0, `(.L_x_8684) ;  /* 0x0000069000007945 */ /* 0x000fe20003800200 */
[----:B------:R-:W-:Y:S01]  /*c570*/  F2FP.F16.F32.PACK_AB R116, RZ, R108 ;  /* 0x0000006cff74723e */ /* 0x000fe200000000ff */
[----:B------:R-:W-:Y:S01]  /*c580*/  IMAD.MOV.U32 R93, RZ, RZ, R92 ;  /* 0x000000ffff5d7224 */ /* 0x000fe200078e005c */
[----:B--2---:R-:W-:Y:S01]  /*c590*/  MOV R107, RZ ;  /* 0x000000ff006b7202 */ /* 0x004fe20000000f00 */
        /* <DEDUP_REMOVED lines=14> */
.L_x_8688:
        /* <DEDUP_REMOVED lines=13> */
.L_x_8690:
[----:B------:R-:W-:Y:S05]  /*c750*/  BSYNC.RECONVERGENT B2 ;  /* 0x0000000000027941 */ /* 0x000fea0003800200 */
.L_x_8689:
        /* <DEDUP_REMOVED lines=56> */
[----:B------:R-:W-:Y:S02]  /*cae0*/  HFMA2 R93, -RZ, RZ, 0, 0 ;  /* 0x00000000ff5d7431 */ /* 0x000fe400000001ff */
[----:B------:R-:W-:Y:S02]  /*caf0*/  VIADD R95, R102, 0x8ff34781 ;  /* 0x8ff34781665f7836 */ /* 0x000fe40000000000 */
[----:B------:R-:W-:-:S03]  /*cb00*/  IMAD.MOV.U32 R114, RZ, RZ, R92 ;  /* 0x000000ffff727224 */ /* 0x000fc600078e005c */
[----:B------:R-:W-:Y:S01]  /*cb10*/  LOP3.LUT R14, R95, R96, R101, 0x96, !PT ;  /* 0x000000605f0e7212 */ /* 0x000fe200078e9665 */
[----:B------:R-:W-:-:S07]  /*cb20*/  IMAD.MOV.U32 R96, RZ, RZ, R100 ;  /* 0x000000ffff607224 */ /* 0x000fce00078e0064 */
.L_x_8687:
[----:B------:R-:W-:Y:S05]  /*cb30*/  BSYNC.RECONVERGENT B1 ;  /* 0x0000000000017941 */ /* 0x000fea0003800200 */
.L_x_8686:
        /* <DEDUP_REMOVED lines=10> */
[----:B------:R-:W-:-:S07]  /*cbe0*/  FMUL.FTZ R107, R94, R107 ;  /* 0x0000006b5e6b7220 */ /* 0x000fce0000410000 */
.L_x_8685:
[----:B------:R-:W-:Y:S05]  /*cbf0*/  BSYNC.RECONVERGENT B0 ;  /* 0x0000000000007941 */ /* 0x000fea0003800200 */
.L_x_8684:
        /* <DEDUP_REMOVED lines=18> */
.L_x_8695:
        /* <DEDUP_REMOVED lines=13> */
.L_x_8697:
[----:B------:R-:W-:Y:S05]  /*cdf0*/  BSYNC.RECONVERGENT B2 ;  /* 0x0000000000027941 */ /* 0x000fea0003800200 */
.L_x_8696:
        /* <DEDUP_REMOVED lines=33> */
[----:B------:R-:W-:Y:S01]  /*d010*/  LOP3.LUT R11, R11, R96, R95, 0x96, !PT ;  /* 0x000000600b0b7212 */ /* 0x000fe200078e965f */
[----:B------:R-:W-:Y:S02]  /*d020*/  VIADD R95, R102, 0x5384540f ;  /* 0x5384540f665f7836 */ /* 0x000fe40000000000 */
[----:B------:R-:W-:-:S04]  /*d030*/  IMAD.WIDE.U32 R96, R97, -0x2daee0ad, RZ ;  /* 0xd2511f5361607825 */ /* 0x000fc800078e00ff */
[----:B------:R-:W-:Y:S01]  /*d040*/  IMAD.WIDE.U32 R100, R11, -0x326172a9, RZ ;  /* 0xcd9e8d570b647825 */ /* 0x000fe200078e00ff */
[----:B------:R-:W-:Y:S02]  /*d050*/  IADD3 R11, PT, PT, R102, -0x4ab325aa, RZ ;  /* 0xb54cda56660b7810 */ /* 0x000fe40007ffe0ff */
[----:B------:R-:W-:Y:S02]  /*d060*/  LOP3.LUT R93, R93, R94, R97, 0x96, !PT ;  /* 0x0000005e5d5d7212 */ /* 0x000fe400078e9661 */
[----:B------:R-:W-:-:S03]  /*d070*/  LOP3.LUT R11, R11, R92, R101, 0x96, !PT ;  /* 0x0000005c0b0b7212 */ /* 0x000fc600078e9665 */
        /* <DEDUP_REMOVED lines=16> */
[----:B------:R-:W-:Y:S01]  /*d180*/  IMAD.MOV.U32 R96, RZ, RZ, R100 ;  /* 0x000000ffff607224 */ /* 0x000fe200078e0064 */
[----:B------:R-:W-:Y:S01]  /*d190*/  MOV R11, R114 ;  /* 0x00000072000b7202 */ /* 0x000fe20000000f00 */
[----:B------:R-:W-:Y:S02]  /*d1a0*/  IMAD.MOV.U32 R114, RZ, RZ, R92 ;  /* 0x000000ffff727224 */ /* 0x000fe400078e005c */
[----:B------:R-:W-:Y:S01]  /*d1b0*/  HFMA2 R92, -RZ, RZ, 0, 0 ;  /* 0x00000000ff5c7431 */ /* 0x000fe200000001ff */
[----:B------:R-:W-:-:S07]  /*d1c0*/  LOP3.LUT R97, R97, R94, R93, 0x96, !PT ;  /* 0x0000005e61617212 */ /* 0x000fce00078e965d */
.L_x_8694:
[----:B------:R-:W-:Y:S05]  /*d1d0*/  BSYNC.RECONVERGENT B1 ;  /* 0x0000000000017941 */ /* 0x000fea0003800200 */
.L_x_8693:
        /* <DEDUP_REMOVED lines=11> */
.L_x_8692:
[----:B------:R-:W-:Y:S05]  /*d290*/  BSYNC.RECONVERGENT B0 ;  /* 0x0000000000007941 */ /* 0x000fea0003800200 */
.L_x_8691:
        /* <DEDUP_REMOVED lines=18> */
.L_x_8702:
        /* <DEDUP_REMOVED lines=13> */
.L_x_8704:
[----:B------:R-:W-:Y:S05]  /*d490*/  BSYNC.RECONVERGENT B2 ;  /* 0x0000000000027941 */ /* 0x000fea0003800200 */
.L_x_8703:
        /* <DEDUP_REMOVED lines=57> */
[----:B------:R-:W-:Y:S01]  /*d830*/  IMAD.MOV.U32 R96, RZ, RZ, R94 ;  /* 0x000000ffff607224 */ /* 0x000fe200078e005e */
[----:B------:R-:W-:Y:S01]  /*d840*/  LOP3.LUT R97, R101, R100, R93, 0x96, !PT ;  /* 0x0000006465617212 */ /* 0x000fe200078e965d */
[----:B------:R-:W-:Y:S02]  /*d850*/  HFMA2 R93, -RZ, RZ, 0, 0 ;  /* 0x00000000ff5d7431 */ /* 0x000fe400000001ff */
[----:B------:R-:W-:-:S07]  /*d860*/  IMAD.MOV.U32 R114, RZ, RZ, R92 ;  /* 0x000000ffff727224 */ /* 0x000fce00078e005c */
.L_x_8701:
[----:B------:R-:W-:Y:S05]  /*d870*/  BSYNC.RECONVERGENT B1 ;  /* 0x0000000000017941 */ /* 0x000fea0003800200 */
.L_x_8700:
        /* <DEDUP_REMOVED lines=11> */
.L_x_8699:
[----:B------:R-:W-:Y:S05]  /*d930*/  BSYNC.RECONVERGENT B0 ;  /* 0x0000000000007941 */ /* 0x000fea0003800200 */
.L_x_8698:
        /* <DEDUP_REMOVED lines=18> */
.L_x_8709:
        /* <DEDUP_REMOVED lines=13> */
.L_x_8711:
[----:B------:R-:W-:Y:S05]  /*db30*/  BSYNC.RECONVERGENT B2 ;  /* 0x0000000000027941 */ /* 0x000fea0003800200 */
.L_x_8710:
        /* <DEDUP_REMOVED lines=53> */
[----:B------:R-:W-:-:S04]  /*de90*/  IMAD.WIDE.U32 R94, R94, -0x2daee0ad, RZ ;  /* 0xd2511f535e5e7825 */ /* 0x000fc800078e00ff */
[----:B------:R-:W-:Y:S01]  /*dea0*/  VIADD R13, R102, 0x8ff34781 ;  /* 0x8ff34781660d7836 */ /* 0x000fe20000000000 */
[----:B------:R-:W-:Y:S01]  /*deb0*/  LOP3.LUT R97, R97, R92, R95, 0x96, !PT ;  /* 0x0000005c61617212 */ /* 0x000fe200078e965f */
[----:B------:R-:W-:-:S03]  /*dec0*/  HFMA2 R92, -RZ, RZ, 0, 0 ;  /* 0x00000000ff5c7431 */ /* 0x000fc600000001ff */
[----:B------:R-:W-:Y:S01]  /*ded0*/  LOP3.LUT R14, R13, R96, R101, 0x96, !PT ;  /* 0x000000600d0e7212 */ /* 0x000fe200078e9665 */
[----:B------:R-:W-:Y:S01]  /*dee0*/  IMAD.MOV.U32 R96, RZ, RZ, R100 ;  /* 0x000000ffff607224 */ /* 0x000fe200078e0064 */
[----:B------:R-:W-:Y:S01]  /*def0*/  MOV R13, R114 ;  /* 0x00000072000d7202 */ /* 0x000fe20000000f00 */
[----:B------:R-:W-:-:S07]  /*df00*/  IMAD.MOV.U32 R114, RZ, RZ, R94 ;  /* 0x000000ffff727224 */ /* 0x000fce00078e005e */
.L_x_8708:
[----:B------:R-:W-:Y:S05]  /*df10*/  BSYNC.RECONVERGENT B1 ;  /* 0x0000000000017941 */ /* 0x000fea0003800200 */
.L_x_8707:
        /* <DEDUP_REMOVED lines=11> */
.L_x_8706:
[----:B------:R-:W-:Y:S05]  /*dfd0*/  BSYNC.RECONVERGENT B0 ;  /* 0x0000000000007941 */ /* 0x000fea0003800200 */
.L_x_8705:
        /* <DEDUP_REMOVED lines=18> */
.L_x_8716:
        /* <DEDUP_REMOVED lines=13> */
.L_x_8718:
[----:B------:R-:W-:Y:S05]  /*e1d0*/  BSYNC.RECONVERGENT B2 ;  /* 0x0000000000027941 */ /* 0x000fea0003800200 */
.L_x_8717:
        /* <DEDUP_REMOVED lines=57> */
[----:B------:R-:W-:Y:S01]  /*e570*/  IMAD.MOV.U32 R93, RZ, RZ, R114 ;  /* 0x000000ffff5d7224 */ /* 0x000fe200078e0072 */
[----:B------:R-:W-:Y:S02]  /*e580*/  LOP3.LUT R97, R101, R92, R95, 0x96, !PT ;  /* 0x0000005c65617212 */ /* 0x000fe400078e965f */
[----:B------:R-:W-:-:S07]  /*e590*/  MOV R114, R94 ;  /* 0x0000005e00727202 */ /* 0x000fce0000000f00 */
.L_x_8715:
[----:B------:R-:W-:Y:S05]  /*e5a0*/  BSYNC.RECONVERGENT B1 ;  /* 0x0000000000017941 */ /* 0x000fea0003800200 */
.L_x_8714:
        /* <DEDUP_REMOVED lines=10> */
[----:B------:R-:W-:-:S07]  /*e650*/  FMUL.FTZ R101, R92, R101 ;  /* 0x000000655c657220 */ /* 0x000fce0000410000 */
.L_x_8713:
[----:B------:R-:W-:Y:S05]  /*e660*/  BSYNC.RECONVERGENT B0 ;  /* 0x0000000000007941 */ /* 0x000fea0003800200 */
.L_x_8712:
[----:B------:R-:W-:Y:S02]  /*e670*/  F2FP.F16.F32.PACK_AB R95, RZ, R101 ;  /* 0x00000065ff5f723e */ /* 0x000fe400000000ff */
[----:B------:R-:W-:Y:S02]  /*e680*/  PRMT R94, R118, 0x5410, R119 ;  /* 0x00005410765e7816 */ /* 0x000fe40000000077 */
[----:B------:R-:W-:Y:S02]  /*e690*/  PRMT R93, R116, 0x5410, R117 ;  /* 0x00005410745d7816 */ /* 0x000fe40000000075 */
[----:B------:R-:W-:Y:S02]  /*e6a0*/  PRMT R92, R111, 0x5410, R115 ;  /* 0x000054106f5c7816 */ /* 0x000fe40000000073 */
[----:B------:R-:W-:-:S07]  /*e6b0*/  PRMT R95, R120, 0x5410, R95 ;  /* 0x00005410785f7816 */ /* 0x000fce000000005f */
.L_x_8662:
        /* <DEDUP_REMOVED lines=32> */
.L_x_8720:
[----:B------:R-:W-:Y:S05]  /*e8c0*/  BSYNC.RECONVERGENT B0 ;  /* 0x0000000000007941 */ /* 0x000fea0003800200 */
.L_x_8719:
[----:B-----5:R1:W5:Y:S04]  /*e8d0*/  @P1 LDG.E.128 R28, desc[UR6][R116.64] ;  /* 0x00000006741c1981 */ /* 0x020368000c1e1d00 */
        /* <DEDUP_REMOVED lines=24> */
.L_x_8726:
        /* <DEDUP_REMOVED lines=13> */
.L_x_8728:
[----:B------:R-:W-:Y:S05]  /*eb30*/  BSYNC.RECONVERGENT B2 ;  /* 0x0000000000027941 */ /* 0x000fea0003800200 */
.L_x_8727:
[----:B-1----:R-:W-:Y:S01]  /*eb40*/  IMAD.WIDE.U32 R116, R5, -0x326172a9, RZ ;  /* 0xcd9e8d5705747825 */ /* 0x002fe200078e00ff */
        /* <DEDUP_REMOVED lines=55> */
[----:B------:R-:W-:Y:S01]  /*eec0*/  MOV R96, R116 ;  /* 0x0000007400607202 */ /* 0x000fe20000000f00 */
[----:B------:R-:W-:Y:S01]  /*eed0*/  IMAD.MOV.U32 R7, RZ, RZ, R114 ;  /* 0x000000ffff077224 */ /* 0x000fe200078e0072 */
[----:B------:R-:W-:Y:S01]  /*eee0*/  LOP3.LUT R97, R97, R94, R93, 0x96, !PT ;  /* 0x0000005e61617212 */ /* 0x000fe200078e965d */
[----:B------:R-:W-:-:S07]  /*eef0*/  HFMA2 R93, -RZ, RZ, 0, 0 ;  /* 0x00000000ff5d7431 */ /* 0x000fce00000001ff */
.L_x_8725:
[----:B------:R-:W-:Y:S05]  /*ef00*/  BSYNC.RECONVERGENT B1 ;  /* 0x0000000000017941 */ /* 0x000fea0003800200 */
.L_x_8724:
[----:B------:R-:W-:Y:S01]  /*ef10*/  I2FP.F32.U32 R7, R7 ;  /* 0x0000000700077245 */ /* 0x000fe20000201000 */
[----:B------:R-:W-:Y:S02]  /*ef20*/  HADD2.F32 R95, -RZ, R28.H0_H0 ;  /* 0x2000001cff5f7230 */ /* 0x000fe40000004100 */
[----:B------:R-:W-:Y:S02]  /*ef30*/  IMAD.MOV.U32 R94, RZ, RZ, 0x2f800000 ;  /* 0x2f800000ff5e7424 */ /* 0x000fe400078e00ff */
[----:B------:R-:W-:Y:S02]  /*ef40*/  HADD2.F32 R111, -RZ, R24.H0_H0 ;  /* 0x20000018ff6f7230 */ /* 0x000fe40000004100 */
        /* <DEDUP_REMOVED lines=8> */
.L_x_8723:
[----:B------:R-:W-:Y:S05]  /*efd0*/  BSYNC.RECONVERGENT B0 ;  /* 0x0000000000007941 */ /* 0x000fea0003800200 */
.L_x_8722:
        /* <DEDUP_REMOVED lines=22> */
.L_x_8733:
        /* <DEDUP_REMOVED lines=13> */
.L_x_8735:
[----:B------:R-:W-:Y:S05]  /*f210*/  BSYNC.RECONVERGENT B2 ;  /* 0x0000000000027941 */ /* 0x000fea0003800200 */
.L_x_8734:
[----:B-1----:R-:W-:Y:S01]  /*f220*/  IMAD.WIDE.U32 R116, R5, -0x326172a9, RZ ;  /* 0xcd9e8d5705747825 */ /* 0x002fe200078e00ff */
        /* <DEDUP_REMOVED lines=57> */
[----:B------:R-:W-:-:S07]  /*f5c0*/  IMAD.MOV.U32 R95, RZ, RZ, RZ ;  /* 0x000000ffff5f7224 */ /* 0x000fce00078e00ff */
.L_x_8732:
[----:B------:R-:W-:Y:S05]  /*f5d0*/  BSYNC.RECONVERGENT B1 ;  /* 0x0000000000017941 */ /* 0x000fea0003800200 */
.L_x_8731:
        /* <DEDUP_REMOVED lines=12> */
.L_x_8730:
[----:B------:R-:W-:Y:S05]  /*f6a0*/  BSYNC.RECONVERGENT B0 ;  /* 0x0000000000007941 */ /* 0x000fea0003800200 */
.L_x_8729:
        /* <DEDUP_REMOVED lines=22> */
.L_x_8740:
        /* <DEDUP_REMOVED lines=13> */
.L_x_8742:
[----:B------:R-:W-:Y:S05]  /*f8e0*/  BSYNC.RECONVERGENT B2 ;  /* 0x0000000000027941 */ /* 0x000fea0003800200 */
.L_x_8741:
[----:B-1----:R-:W-:Y:S01]  /*f8f0*/  IMAD.WIDE.U32 R116, R5, -0x326172a9, RZ ;  /* 0xcd9e8d5705747825 */ /* 0x002fe200078e00ff */
        /* <DEDUP_REMOVED lines=59> */
.L_x_8739:
[----:B------:R-:W-:Y:S05]  /*fcb0*/  BSYNC.RECONVERGENT B1 ;  /* 0x0000000000017941 */ /* 0x000fea0003800200 */
.L_x_8738:
        /* <DEDUP_REMOVED lines=12> */
.L_x_8737:
[----:B------:R-:W-:Y:S05]  /*fd80*/  BSYNC.RECONVERGENT B0 ;  /* 0x0000000000007941 */ /* 0x000fea0003800200 */
.L_x_8736:
[----:B------:R-:W-:Y:S01]  /*fd90*/  BSSY.RECONVERGENT B0, `(.L_x_8743) ;  /* 0x000006d000007945 */ /* 0x000fe20003800200 */
[----:B------:R-:W-:Y:S01]  /*fda0*/  F2FP.F16.F32.PACK_AB R129, RZ, R118 ;  /* 0x00000076ff81723e */ /* 0x000fe200000000ff */
[----:B-1----:R-:W-:Y:S01]  /*fdb0*/  @!P2 HADD2.F32 R117, -RZ, R25.H1_H1 ;  /* 0x30000019ff75a230 */ /* 0x002fe20000004100 */
        /* <DEDUP_REMOVED lines=19> */
.L_x_8747:
        /* <DEDUP_REMOVED lines=13> */
.L_x_8749:
[----:B------:R-:W-:Y:S05]  /*ffc0*/  BSYNC.RECONVERGENT B2 ;  /* 0x0000000000027941 */ /* 0x000fea0003800200 */
.L_x_8748:
        /* <DEDUP_REMOVED lines=42> */
[C---:B------:R-:W-:Y:S02]  /*10270*/  IADD3 R95, PT, PT, R103.reuse, 0x1fd5c5a3, RZ ;  /* 0x1fd5c5a3675f7810 */ /* 0x040fe40007ffe0ff */
[----:B------:R-:W-:Y:S01]  /*10280*/  IADD3 R111, PT, PT, R103, -0x695add53, RZ ;  /* 0x96a522ad676f7810 */ /* 0x000fe20007ffe0ff */
        /* <DEDUP_REMOVED lines=13> */
[----:B------:R-:W-:Y:S01]  /*10360*/  IMAD.MOV.U32 R93, RZ, RZ, RZ ;  /* 0x000000ffff5d7224 */ /* 0x000fe200078e00ff */
[----:B------:R-:W-:Y:S01]  /*10370*/  LOP3.LUT R97, R111, R92, R95, 0x96, !PT ;  /* 0x0000005c6f617212 */ /* 0x000fe200078e965f */
[----:B------:R-:W-:-:S07]  /*10380*/  IMAD.MOV.U32 R111, RZ, RZ, R94 ;  /* 0x000000ffff6f7224 */ /* 0x000fce00078e005e */
.L_x_8746:
[----:B------:R-:W-:Y:S05]  /*10390*/  BSYNC.RECONVERGENT B1 ;  /* 0x0000000000017941 */ /* 0x000fea0003800200 */
.L_x_8745:
        /* <DEDUP_REMOVED lines=12> */
.L_x_8744:
[----:B------:R-:W-:Y:S05]  /*10460*/  BSYNC.RECONVERGENT B0 ;  /* 0x0000000000007941 */ /* 0x000fea0003800200 */
.L_x_8743:
        /* <DEDUP_REMOVED lines=22> */
.L_x_8754:
        /* <DEDUP_REMOVED lines=13> */
.L_x_8756:
[----:B------:R-:W-:Y:S05]  /*106a0*/  BSYNC.RECONVERGENT B2 ;  /* 0x0000000000027941 */ /* 0x000fea0003800200 */
.L_x_8755:
        /* <DEDUP_REMOVED lines=60> */
.L_x_8753:
[----:B------:R-:W-:Y:S05]  /*10a70*/  BSYNC.RECONVERGENT B1 ;  /* 0x0000000000017941 */ /* 0x000fea0003800200 */
.L_x_8752:
        /* <DEDUP_REMOVED lines=12> */
.L_x_8751:
[----:B------:R-:W-:Y:S05]  /*10b40*/  BSYNC.RECONVERGENT B0 ;  /* 0x0000000000007941 */ /* 0x000fea0003800200 */
.L_x_8750:
        /* <DEDUP_REMOVED lines=22> */
.L_x_8761:
        /* <DEDUP_REMOVED lines=13> */
.L_x_8763:
[----:B------:R-:W-:Y:S05]  /*10d80*/  BSYNC.RECONVERGENT B2 ;  /* 0x0000000000027941 */ /* 0x000fea0003800200 */
.L_x_8762:
        /* <DEDUP_REMOVED lines=59> */
[----:B------:R-:W-:-:S07]  /*11140*/  IMAD.MOV.U32 R93, RZ, RZ, RZ ;  /* 0x000000ffff5d7224 */ /* 0x000fce00078e00ff */
.L_x_8760:
[----:B------:R-:W-:Y:S05]  /*11150*/  BSYNC.RECONVERGENT B1 ;  /* 0x0000000000017941 */ /* 0x000fea0003800200 */
.L_x_8759:
        /* <DEDUP_REMOVED lines=12> */
.L_x_8758:
[----:B------:R-:W-:Y:S05]  /*11220*/  BSYNC.RECONVERGENT B0 ;  /* 0x0000000000007941 */ /* 0x000fea0003800200 */
.L_x_8757:
        /* <DEDUP_REMOVED lines=22> */
.L_x_8768:
        /* <DEDUP_REMOVED lines=13> */
.L_x_8770:
[----:B------:R-:W-:Y:S05]  /*11460*/  BSYNC.RECONVERGENT B2 ;  /* 0x0000000000027941 */ /* 0x000fea0003800200 */
.L_x_8769:
        /* <DEDUP_REMOVED lines=58> */
[----:B------:R-:W-:-:S07]  /*11810*/  HFMA2 R92, -RZ, RZ, 0, 0 ;  /* 0x00000000ff5c7431 */ /* 0x000fce00000001ff */
.L_x_8767:
[----:B------:R-:W-:Y:S05]  /*11820*/  BSYNC.RECONVERGENT B1 ;  /* 0x0000000000017941 */ /* 0x000fea0003800200 */
.L_x_8766:
        /* <DEDUP_REMOVED lines=12> */
.L_x_8765:
[----:B------:R-:W-:Y:S05]  /*118f0*/  BSYNC.RECONVERGENT B0 ;  /* 0x0000000000007941 */ /* 0x000fea0003800200 */
.L_x_8764:
        /* <DEDUP_REMOVED lines=22> */
.L_x_8775:
        /* <DEDUP_REMOVED lines=13> */
.L_x_8777:
[----:B------:R-:W-:Y:S05]  /*11b30*/  BSYNC.RECONVERGENT B2 ;  /* 0x0000000000027941 */ /* 0x000fea0003800200 */
.L_x_8776:
[----:B------:R-:W-:Y:S01]  /*11b40*/  IMAD.WIDE.U32 R122, R5, -0x326172a9, RZ ;  /* 0xcd9e8d57057a7825 */ /* 0x000fe200078e00ff */
[----:B------:R-:W-:-:S03]  /*11b50*/  LOP3.LUT R92, R6, R125, R103, 0x96, !PT ;  /* 0x0000007d065c7212 */ /* 0x000fc600078e9667 */
[----:B------:R-:W-:Y:S01]  /*11b60*/  HFMA2 R134, -RZ, RZ, 0, 0 ;  /* 0x00000000ff867431 */ /* 0x000fe200000001ff */
[----:B------:R-:W-:Y:S02]  /*11b70*/  IADD3 R111, PT, PT, R102, -0x61c88647, RZ ;  /* 0x9e3779b9666f7810 */ /* 0x000fe40007ffe0ff */
[----:B------:R-:W-:Y:S01]  /*11b80*/  LOP3.LUT R96, R4, R123, R102, 0x96, !PT ;  /* 0x0000007b04607212 */ /* 0x000fe200078e9666 */
[----:B------:R-:W-:-:S04]  /*11b90*/  IMAD.WIDE.U32 R92, R92, -0x326172a9, RZ ;  /* 0xcd9e8d575c5c7825 */ /* 0x000fc800078e00ff */
[----:B------:R-:W-:Y:S01]  /*11ba0*/  IMAD.WIDE.U32 R96, R96, -0x2daee0ad, RZ ;  /* 0xd2511f5360607825 */ /* 0x000fe200078e00ff */
[----:B------:R-:W-:Y:S02]  /*11bb0*/  LOP3.LUT R122, R111, R122, R93, 0x96, !PT ;  /* 0x0000007a6f7a7212 */ /* 0x000fe400078e965d */
[C---:B------:R-:W-:Y:S01]  /*11bc0*/  IADD3 R111, PT, PT, R102.reuse, -0x255992d5, RZ ;  /* 0xdaa66d2b666f7810 */ /* 0x040fe20007ffe0ff */
        /* <DEDUP_REMOVED lines=51> */
.L_x_8774:
[----:B------:R-:W-:Y:S05]  /*11f00*/  BSYNC.RECONVERGENT B1 ;  /* 0x0000000000017941 */ /* 0x000fea0003800200 */
.L_x_8773:
        /* <DEDUP_REMOVED lines=12> */
.L_x_8772:
[----:B------:R-:W-:Y:S05]  /*11fd0*/  BSYNC.RECONVERGENT B0 ;  /* 0x0000000000007941 */ /* 0x000fea0003800200 */
.L_x_8771:
[----:B------:R-:W-:Y:S02]  /*11fe0*/  F2FP.F16.F32.PACK_AB R122, RZ, R111 ;  /* 0x0000006fff7a723e */ /* 0x000fe400000000ff */
[----:B------:R-:W-:Y:S02]  /*11ff0*/  PRMT R94, R131, 0x5410, R130 ;  /* 0x00005410835e7816 */ /* 0x000fe40000000082 */
[----:B------:R-:W-:Y:S02]  /*12000*/  PRMT R93, R129, 0x5410, R128 ;  /* 0x00005410815d7816 */ /* 0x000fe40000000080 */
[----:B------:R-:W-:Y:S02]  /*12010*/  PRMT R92, R127, 0x5410, R126 ;  /* 0x000054107f5c7816 */ /* 0x000fe4000000007e */
[----:B------:R-:W-:Y:S01]  /*12020*/  PRMT R95, R95, 0x5410, R122 ;  /* 0x000054105f5f7816 */ /* 0x000fe2000000007a */
[----:B------:R-:W-:Y:S06]  /*12030*/  BRA `(.L_x_8778) ;  /* 0x00000034004c7947 */ /* 0x000fec0003800000 */
.L_x_8721:
        /* <DEDUP_REMOVED lines=21> */
.L_x_8783:
        /* <DEDUP_REMOVED lines=13> */
.L_x_8785:
[----:B------:R-:W-:Y:S05]  /*12260*/  BSYNC.RECONVERGENT B2 ;  /* 0x0000000000027941 */ /* 0x000fea0003800200 */
.L_x_8784:
        /* <DEDUP_REMOVED lines=55> */
[----:B------:R-:W-:Y:S01]  /*125e0*/  MOV R100, R92 ;  /* 0x0000005c00647202 */ /* 0x000fe20000000f00 */
[----:B------:R-:W-:Y:S01]  /*125f0*/  HFMA2 R92, -RZ, RZ, 0, 0 ;  /* 0x00000000ff5c7431 */ /* 0x000fe200000001ff */
[----:B------:R-:W-:Y:S02]  /*12600*/  LOP3.LUT R97, R97, R94, R93, 0x96, !PT ;  /* 0x0000005e61617212 */ /* 0x000fe400078e965d */
[----:B------:R-:W-:Y:S01]  /*12610*/  LOP3.LUT R14, R7, R96, R117, 0x96, !PT ;  /* 0x00000060070e7212 */ /* 0x000fe200078e9675 */
[----:B------:R-:W-:Y:S02]  /*12620*/  IMAD.MOV.U32 R96, RZ, RZ, R116 ;  /* 0x000000ffff607224 */ /* 0x000fe400078e0074 */
[----:B------:R-:W-:-:S07]  /*12630*/  IMAD.MOV.U32 R7, RZ, RZ, R114 ;  /* 0x000000ffff077224 */ /* 0x000fce00078e0072 */
.L_x_8782:
[----:B------:R-:W-:Y:S05]  /*12640*/  BSYNC.RECONVERGENT B1 ;  /* 0x0000000000017941 */ /* 0x000fea0003800200 */
.L_x_8781:
        /* <DEDUP_REMOVED lines=11> */
.L_x_8780:
[----:B------:R-:W-:Y:S05]  /*12700*/  BSYNC.RECONVERGENT B0 ;  /* 0x0000000000007941 */ /* 0x000fea0003800200 */
.L_x_8779:
        /* <DEDUP_REMOVED lines=18> */
.L_x_8790:
        /* <DEDUP_REMOVED lines=13> */
.L_x_8792:
[----:B------:R-:W-:Y:S05]  /*12900*/  BSYNC.RECONVERGENT B2 ;  /* 0x0000000000027941 */ /* 0x000fea0003800200 */
.L_x_8791:
        /* <DEDUP_REMOVED lines=47> */
[----:B------:R-:W-:Y:S01]  /*12c00*/  IMAD.WIDE.U32 R114, R114, -0x2daee0ad, RZ ;  /* 0xd2511f5372727825 */ /* 0x000fe200078e00ff */
[----:B------:R-:W-:-:S03]  /*12c10*/  IADD3 R111, PT, PT, R103, -0x695add53, RZ ;  /* 0x96a522ad676f7810 */ /* 0x000fc60007ffe0ff */
        /* <DEDUP_REMOVED lines=10> */
[----:B------:R-:W-:Y:S02]  /*12cc0*/  HFMA2 R93, -RZ, RZ, 0, 0 ;  /* 0x00000000ff5d7431 */ /* 0x000fe400000001ff */
[----:B------:R-:W-:-:S07]  /*12cd0*/  IMAD.MOV.U32 R100, RZ, RZ, R92 ;  /* 0x000000ffff647224 */ /* 0x000fce00078e005c */
.L_x_8789:
[----:B------:R-:W-:Y:S05]  /*12ce0*/  BSYNC.RECONVERGENT B1 ;  /* 0x0000000000017941 */ /* 0x000fea0003800200 */
.L_x_8788:
        /* <DEDUP_REMOVED lines=11> */
.L_x_8787:
[----:B------:R-:W-:Y:S05]  /*12da0*/  BSYNC.RECONVERGENT B0 ;  /* 0x0000000000007941 */ /* 0x000fea0003800200 */
.L_x_8786:
        /* <DEDUP_REMOVED lines=18> */
.L_x_8797:
        /* <DEDUP_REMOVED lines=13> */
.L_x_8799:
[----:B------:R-:W-:Y:S05]  /*12fa0*/  BSYNC.RECONVERGENT B2 ;  /* 0x0000000000027941 */ /* 0x000fea0003800200 */
.L_x_8798:
        /* <DEDUP_REMOVED lines=41> */
[----:B-1----:R-:W-:Y:S01]  /*13240*/  IMAD.WIDE.U32 R116, R9, -0x2daee0ad, RZ ;  /* 0xd2511f5309747825 */ /* 0x002fe200078e00ff */
        /* <DEDUP_REMOVED lines=19> */
.L_x_8796:
[----:B------:R-:W-:Y:S05]  /*13380*/  BSYNC.RECONVERGENT B1 ;  /* 0x0000000000017941 */ /* 0x000fea0003800200 */
.L_x_8795:
        /* <DEDUP_REMOVED lines=11> */
.L_x_8794:
[----:B------:R-:W-:Y:S05]  /*13440*/  BSYNC.RECONVERGENT B0 ;  /* 0x0000000000007941 */ /* 0x000fea0003800200 */
.L_x_8793:
[----:B------:R-:W-:Y:S01]  /*13450*/  BSSY.RECONVERGENT B0, `(.L_x_8800) ;  /* 0x0000068000007945 */ /* 0x000fe20003800200 */
[----:B------:R-:W-:Y:S01]  /*13460*/  F2FP.F16.F32.PACK_AB R128, RZ, R118 ;  /* 0x00000076ff80723e */ /* 0x000fe200000000ff */
[----:B------:R-:W-:Y:S01]  /*13470*/  IMAD.MOV.U32 R93, RZ, RZ, R92 ;  /* 0x000000ffff5d7224 */ /* 0x000fe200078e005c */
[----:B-1----:R-:W-:Y:S01]  /*13480*/  MOV R117, RZ ;  /* 0x000000ff00757202 */ /* 0x002fe20000000f00 */
        /* <DEDUP_REMOVED lines=14> */
.L_x_8804:
        /* <DEDUP_REMOVED lines=13> */
.L_x_8806:
[----:B------:R-:W-:Y:S05]  /*13640*/  BSYNC.RECONVERGENT B2 ;  /* 0x0000000000027941 */ /* 0x000fea0003800200 */
.L_x_8805:
        /* <DEDUP_REMOVED lines=52> */
[----:B------:R-:W-:Y:S01]  /*13990*/  LOP3.LUT R95, R95, R96, R117, 0x96, !PT ;  /* 0x000000605f5f7212 */ /* 0x000fe200078e9675 */
[----:B------:R-:W-:Y:S02]  /*139a0*/  IMAD.MOV.U32 R10, RZ, RZ, R100 ;  /* 0x000000ffff0a7224 */ /* 0x000fe400078e0064 */
[----:B------:R-:W-:-:S04]  /*139b0*/  IMAD.WIDE.U32 R96, R97, -0x326172a9, RZ ;  /* 0xcd9e8d5761607825 */ /* 0x000fc800078e00ff */
[----:B------:R-:W-:Y:S01]  /*139c0*/  IMAD.WIDE.U32 R94, R95, -0x2daee0ad, RZ ;  /* 0xd2511f535f5e7825 */ /* 0x000fe200078e00ff */
[----:B------:R-:W-:-:S03]  /*139d0*/  LOP3.LUT R14, R93, R116, R97, 0x96, !PT ;  /* 0x000000745d0e7212 */ /* 0x000fc600078e9661 */
[----:B------:R-:W-:Y:S01]  /*139e0*/  IMAD.MOV.U32 R93, RZ, RZ, RZ ;  /* 0x000000ffff5d7224 */ /* 0x000fe200078e00ff */
[----:B------:R-:W-:Y:S02]  /*139f0*/  LOP3.LUT R97, R111, R92, R95, 0x96, !PT ;  /* 0x0000005c6f617212 */ /* 0x000fe400078e965f */
[----:B------:R-:W-:-:S07]  /*13a00*/  MOV R100, R94 ;  /* 0x0000005e00647202 */ /* 0x000fce0000000f00 */
.L_x_8803:
[----:B------:R-:W-:Y:S05]  /*13a10*/  BSYNC.RECONVERGENT B1 ;  /* 0x0000000000017941 */ /* 0x000fea0003800200 */
.L_x_8802:
        /* <DEDUP_REMOVED lines=11> */
.L_x_8801:
[----:B------:R-:W-:Y:S05]  /*13ad0*/  BSYNC.RECONVERGENT B0 ;  /* 0x0000000000007941 */ /* 0x000fea0003800200 */
.L_x_8800:
        /* <DEDUP_REMOVED lines=18> */
.L_x_8811:
        /* <DEDUP_REMOVED lines=13> */
.L_x_8813:
[----:B------:R-:W-:Y:S05]  /*13cd0*/  BSYNC.RECONVERGENT B2 ;  /* 0x0000000000027941 */ /* 0x000fea0003800200 */
.L_x_8812:
        /* <DEDUP_REMOVED lines=53> */
[----:B------:R-:W-:-:S03]  /*14030*/  IADD3 R11, PT, PT, R102, -0x700cb87f, RZ ;  /* 0x8ff34781660b7810 */ /* 0x000fc60007ffe0ff */
[----:B------:R-:W-:Y:S01]  /*14040*/  IMAD.WIDE.U32 R92, R92, -0x2daee0ad, RZ ;  /* 0xd2511f535c5c7825 */ /* 0x000fe200078e00ff */
[----:B------:R-:W-:Y:S02]  /*14050*/  LOP3.LUT R14, R11, R114, R97, 0x96, !PT ;  /* 0x000000720b0e7212 */ /* 0x000fe400078e9661 */
[----:B------:R-:W-:Y:S01]  /*14060*/  MOV R11, R100 ;  /* 0x00000064000b7202 */ /* 0x000fe20000000f00 */
[----:B------:R-:W-:Y:S02]  /*14070*/  IMAD.MOV.U32 R100, RZ, RZ, R92 ;  /* 0x000000ffff647224 */ /* 0x000fe400078e005c */
[----:B------:R-:W-:Y:S01]  /*14080*/  HFMA2 R92, -RZ, RZ, 0, 0 ;  /* 0x00000000ff5c7431 */ /* 0x000fe200000001ff */
[----:B------:R-:W-:-:S07]  /*14090*/  LOP3.LUT R97, R95, R94, R93, 0x96, !PT ;  /* 0x0000005e5f617212 */ /* 0x000fce00078e965d */
.L_x_8810:
[----:B------:R-:W-:Y:S05]  /*140a0*/  BSYNC.RECONVERGENT B1 ;  /* 0x0000000000017941 */ /* 0x000fea0003800200 */
.L_x_8809:
        /* <DEDUP_REMOVED lines=11> */
.L_x_8808:
[----:B------:R-:W-:Y:S05]  /*14160*/  BSYNC.RECONVERGENT B0 ;  /* 0x0000000000007941 */ /* 0x000fea0003800200 */
.L_x_8807:
        /* <DEDUP_REMOVED lines=18> */
.L_x_8818:
        /* <DEDUP_REMOVED lines=13> */
.L_x_8820:
[----:B------:R-:W-:Y:S05]  /*14360*/  BSYNC.RECONVERGENT B2 ;  /* 0x0000000000027941 */ /* 0x000fea0003800200 */
.L_x_8819:
        /* <DEDUP_REMOVED lines=58> */
[----:B------:R-:W-:Y:S01]  /*14710*/  IMAD.MOV.U32 R93, RZ, RZ, RZ ;  /* 0x000000ffff5d7224 */ /* 0x000fe200078e00ff */
[----:B------:R-:W-:-:S07]  /*14720*/  MOV R100, R92 ;  /* 0x0000005c00647202 */ /* 0x000fce0000000f00 */
.L_x_8817:
[----:B------:R-:W-:Y:S05]  /*14730*/  BSYNC.RECONVERGENT B1 ;  /* 0x0000000000017941 */ /* 0x000fea0003800200 */
.L_x_8816:
        /* <DEDUP_REMOVED lines=11> */
.L_x_8815:
[----:B------:R-:W-:Y:S05]  /*147f0*/  BSYNC.RECONVERGENT B0 ;  /* 0x0000000000007941 */ /* 0x000fea0003800200 */
.L_x_8814:
        /* <DEDUP_REMOVED lines=18> */
.L_x_8825:
        /* <DEDUP_REMOVED lines=13> */
.L_x_8827:
[----:B------:R-:W-:Y:S05]  /*149f0*/  BSYNC.RECONVERGENT B2 ;  /* 0x0000000000027941 */ /* 0x000fea0003800200 */
.L_x_8826:
        /* <DEDUP_REMOVED lines=60> */
.L_x_8824:
[----:B------:R-:W-:Y:S05]  /*14dc0*/  BSYNC.RECONVERGENT B1 ;  /* 0x0000000000017941 */ /* 0x000fea0003800200 */
.L_x_8823:
        /* <DEDUP_REMOVED lines=11> */
.L_x_8822:
[----:B------:R-:W-:Y:S05]  /*14e80*/  BSYNC.RECONVERGENT B0 ;  /* 0x0000000000007941 */ /* 0x000fea0003800200 */
.L_x_8821:
        /* <DEDUP_REMOVED lines=18> */
.L_x_8832:
        /* <DEDUP_REMOVED lines=13> */
.L_x_8834:
[----:B------:R-:W-:Y:S05]  /*15080*/  BSYNC.RECONVERGENT B2 ;  /* 0x0000000000027941 */ /* 0x000fea0003800200 */
.L_x_8833:
        /* <DEDUP_REMOVED lines=60> */
.L_x_8831:
[----:B------:R-:W-:Y:S05]  /*15450*/  BSYNC.RECONVERGENT B1 ;  /* 0x0000000000017941 */ /* 0x000fea0003800200 */
.L_x_8830:
        /* <DEDUP_REMOVED lines=11> */
.L_x_8829:
[----:B------:R-:W-:Y:S05]  /*15510*/  BSYNC.RECONVERGENT B0 ;  /* 0x0000000000007941 */ /* 0x000fea0003800200 */
.L_x_8828:
[----:B------:R-:W-:Y:S02]  /*15520*/  F2FP.F16.F32.PACK_AB R95, RZ, R111 ;  /* 0x0000006fff5f723e */ /* 0x000fe400000000ff */
[----:B------:R-:W-:Y:S02]  /*15530*/  PRMT R94, R130, 0x5410, R129 ;  /* 0x00005410825e7816 */ /* 0x000fe40000000081 */
[----:B------:R-:W-:Y:S02]  /*15540*/  PRMT R93, R128, 0x5410, R127 ;  /* 0x00005410805d7816 */ /* 0x000fe4000000007f */
[----:B------:R-:W-:Y:S02]  /*15550*/  PRMT R92, R126, 0x5410, R125 ;  /* 0x000054107e5c7816 */ /* 0x000fe4000000007d */
[----:B------:R-:W-:-:S07]  /*15560*/  PRMT R95, R124, 0x5410, R95 ;  /* 0x000054107c5f7816 */ /* 0x000fce000000005f */
.L_x_8778:
        /* <DEDUP_REMOVED lines=26> */
[----:B------:R-:W-:Y:S01]  /*15710*/  VIADD R127, R140, 0x40 ;  /* 0x000000408c7f7836 */ /* 0x000fe20000000000 */
[----:B------:R-:W-:Y:S02]  /*15720*/  LOP3.LUT R94, R94, R128, R126, 0xfe, !PT ;  /* 0x000000805e5e7212 */ /* 0x000fe400078efe7e */
[----:B------:R-:W-:Y:S01]  /*15730*/  LOP3.LUT R95, R131, R95, RZ, 0xfc, !PT ;  /* 0x0000005f835f7212 */ /* 0x000fe200078efcff */
[----:B0-----:R-:W-:Y:S01]  /*15740*/  IMAD.WIDE.U32 R92, R127, 0x8, R92 ;  /* 0x000000087f5c7825 */ /* 0x001fe200078e005c */
[----:B------:R-:W-:-:S05]  /*15750*/  LOP3.LUT R94, R94, 0xff, R7, 0xf8, !PT ;  /* 0x000000ff5e5e7812 */ /* 0x000fca00078ef807 */
[----:B------:R0:W-:Y:S02]  /*15760*/  STG.E.64 desc[UR6][R92.64], R94 ;  /* 0x0000005e5c007986 */ /* 0x0001e4000c101b06 */
.L_x_8836:
[----:B------:R-:W-:Y:S05]  /*15770*/  BSYNC.RECONVERGENT B0 ;  /* 0x0000000000007941 */ /* 0x000fea0003800200 */
.L_x_8835:
[----:B-----5:R1:W5:Y:S04]  /*15780*/  @P1 LDG.E.128 R28, desc[UR6][R124.64] ;  /* 0x000000067c1c1981 */ /* 0x020368000c1e1d00 */
[----:B------:R1:W5:Y:S01]  /*15790*/  @P0 LDG.E.128 R24, desc[UR6][R122.64] ;  /* 0x000000067a180981 */ /* 0x000362000c1e1d00 */
[----:B------:R-:W-:Y:S05]  /*157a0*/  @!P0 BRA `(.L_x_8837) ;  /* 0x0000003400c88947 */ /* 0x000fea0003800000 */
[----:B------:R-:W-:Y:S01]  /*157b0*/  ISETP.GT.AND P2, PT, R133, RZ, PT ;  /* 0x000000ff8500720c */ /* 0x000fe20003f44270 */
[----:B------:R-:W-:-:S12]  /*157c0*/  BSSY.RECONVERGENT B0, `(.L_x_8838) ;  /* 0x000006c000007945 */ /* 0x000fd80003800200 */
[----:B-----5:R-:W-:Y:S01]  /*157d0*/  @!P2 HADD2.F32 R132, -RZ, R24.H0_H0 ;  /* 0x20000018ff84a230 */ /* 0x020fe20000004100 */
        /* <DEDUP_REMOVED lines=19> */
.L_x_8842:
        /* <DEDUP_REMOVED lines=13> */
.L_x_8844:
[----:B------:R-:W-:Y:S05]  /*159e0*/  BSYNC.RECONVERGENT B2 ;  /* 0x0000000000027941 */ /* 0x000fea0003800200 */
.L_x_8843:
        /* <DEDUP_REMOVED lines=55> */
[----:B------:R-:W-:-:S03]  /*15d60*/  LOP3.LUT R14, R7, R122, R97, 0x96, !PT ;  /* 0x0000007a070e7212 */ /* 0x000fc600078e9661 */
[----:B------:R-:W-:Y:S01]  /*15d70*/  IMAD.MOV.U32 R7, RZ, RZ, R100 ;  /* 0x000000ffff077224 */ /* 0x000fe200078e0064 */
[----:B------:R-:W-:Y:S01]  /*15d80*/  MOV R124, R92 ;  /* 0x0000005c007c7202 */ /* 0x000fe20000000f00 */
[----:B------:R-:W-:Y:S01]  /*15d90*/  HFMA2 R92, -RZ, RZ, 0, 0 ;  /* 0x00000000ff5c7431 */ /* 0x000fe200000001ff */
[----:B------:R-:W-:-:S07]  /*15da0*/  LOP3.LUT R97, R95, R94, R93, 0x96, !PT ;  /* 0x0000005e5f617212 */ /* 0x000fce00078e965d */
.L_x_8841:
[----:B------:R-:W-:Y:S05]  /*15db0*/  BSYNC.RECONVERGENT B1 ;  /* 0x0000000000017941 */ /* 0x000fea0003800200 */
.L_x_8840:
        /* <DEDUP_REMOVED lines=12> */
.L_x_8839:
[----:B------:R-:W-:Y:S05]  /*15e80*/  BSYNC.RECONVERGENT B0 ;  /* 0x0000000000007941 */ /* 0x000fea0003800200 */
.L_x_8838:
        /* <DEDUP_REMOVED lines=22> */
.L_x_8849:
        /* <DEDUP_REMOVED lines=13> */
.L_x_8851:
[----:B------:R-:W-:Y:S05]  /*160c0*/  BSYNC.RECONVERGENT B2 ;  /* 0x0000000000027941 */ /* 0x000fea0003800200 */
.L_x_8850:
        /* <DEDUP_REMOVED lines=54> */
[----:B------:R-:W-:Y:S01]  /*16430*/  IMAD.WIDE.U32 R92, R93, -0x2daee0ad, RZ ;  /* 0xd2511f535d5c7825 */ /* 0x000fe200078e00ff */
[----:B------:R-:W-:-:S03]  /*16440*/  LOP3.LUT R14, R95, R122, R97, 0x96, !PT ;  /* 0x0000007a5f0e7212 */ /* 0x000fc600078e9661 */
[----:B------:R-:W-:Y:S01]  /*16450*/  VIADD R123, R103, 0x96a522ad ;  /* 0x96a522ad677b7836 */ /* 0x000fe20000000000 */
[----:B------:R-:W-:-:S04]  /*16460*/  MOV R100, R92 ;  /* 0x0000005c00647202 */ /* 0x000fc80000000f00 */
[----:B------:R-:W-:Y:S01]  /*16470*/  LOP3.LUT R97, R123, R94, R93, 0x96, !PT ;  /* 0x0000005e7b617212 */ /* 0x000fe200078e965d */
[----:B------:R-:W-:-:S07]  /*16480*/  HFMA2 R93, -RZ, RZ, 0, 0 ;  /* 0x00000000ff5d7431 */ /* 0x000fce00000001ff */
.L_x_8848:
[----:B------:R-:W-:Y:S05]  /*16490*/  BSYNC.RECONVERGENT B1 ;  /* 0x0000000000017941 */ /* 0x000fea0003800200 */
.L_x_8847:
        /* <DEDUP_REMOVED lines=12> */
.L_x_8846:
[----:B------:R-:W-:Y:S05]  /*16560*/  BSYNC.RECONVERGENT B0 ;  /* 0x0000000000007941 */ /* 0x000fea0003800200 */
.L_x_8845:
        /* <DEDUP_REMOVED lines=22> */
.L_x_8856:
        /* <DEDUP_REMOVED lines=13> */
.L_x_8858:
[----:B------:R-:W-:Y:S05]  /*167a0*/  BSYNC.RECONVERGENT B2 ;  /* 0x0000000000027941 */ /* 0x000fea0003800200 */
.L_x_8857:
        /* <DEDUP_REMOVED lines=59> */
.L_x_8855:
[----:B------:R-:W-:Y:S05]  /*16b60*/  BSYNC.RECONVERGENT B1 ;  /* 0x0000000000017941 */ /* 0x000fea0003800200 */
.L_x_8854:
        /* <DEDUP_REMOVED lines=12> */
.L_x_8853:
[----:B------:R-:W-:Y:S05]  /*16c30*/  BSYNC.RECONVERGENT B0 ;  /* 0x0000000000007941 */ /* 0x000fea0003800200 */
.L_x_8852:
        /* <DEDUP_REMOVED lines=22> */
.L_x_8863:
        /* <DEDUP_REMOVED lines=13> */
.L_x_8865:
[----:B------:R-:W-:Y:S05]  /*16e70*/  BSYNC.RECONVERGENT B2 ;  /* 0x0000000000027941 */ /* 0x000fea0003800200 */
.L_x_8864:
        /* <DEDUP_REMOVED lines=60> */
.L_x_8862:
[----:B------:R-:W-:Y:S05]  /*17240*/  BSYNC.RECONVERGENT B1 ;  /* 0x0000000000017941 */ /* 0x000fea0003800200 */
.L_x_8861:
        /* <DEDUP_REMOVED lines=12> */
.L_x_8860:
[----:B------:R-:W-:Y:S05]  /*17310*/  BSYNC.RECONVERGENT B0 ;  /* 0x0000000000007941 */ /* 0x000fea0003800200 */
.L_x_8859:
        /* <DEDUP_REMOVED lines=22> */
.L_x_8870:
        /* <DEDUP_REMOVED lines=13> */
.L_x_8872:
[----:B------:R-:W-:Y:S05]  /*17550*/  BSYNC.RECONVERGENT B2 ;  /* 0x0000000000027941 */ /* 0x000fea0003800200 */
.L_x_8871:
        /* <DEDUP_REMOVED lines=55> */
[----:B------:R-:W-:Y:S02]  /*178d0*/  LOP3.LUT R14, R93, R94, R97, 0x96, !PT ;  /* 0x0000005e5d0e7212 */ /* 0x000fe400078e9661 */
[----:B------:R-:W-:Y:S01]  /*178e0*/  LOP3.LUT R97, R11, R92, R127, 0x96, !PT ;  /* 0x0000005c0b617212 */ /* 0x000fe200078e967f */
[----:B------:R-:W-:Y:S02]  /*178f0*/  HFMA2 R92, -RZ, RZ, 0, 0 ;  /* 0x00000000ff5c7431 */ /* 0x000fe400000001ff */
[----:B------:R-:W-:-:S07]  /*17900*/  IMAD.MOV.U32 R11, RZ, RZ, R100 ;  /* 0x000000ffff0b7224 */ /* 0x000fce00078e0064 */
.L_x_8869:
[----:B------:R-:W-:Y:S05]  /*17910*/  BSYNC.RECONVERGENT B1 ;  /* 0x0000000000017941 */ /* 0x000fea0003800200 */
.L_x_8868:
        /* <DEDUP_REMOVED lines=12> */
.L_x_8867:
[----:B------:R-:W-:Y:S05]  /*179e0*/  BSYNC.RECONVERGENT B0 ;  /* 0x0000000000007941 */ /* 0x000fea0003800200 */
.L_x_8866:
        /* <DEDUP_REMOVED lines=22> */
.L_x_8877:
        /* <DEDUP_REMOVED lines=13> */
.L_x_8879:
[----:B------:R-:W-:Y:S05]  /*17c20*/  BSYNC.RECONVERGENT B2 ;  /* 0x0000000000027941 */ /* 0x000fea0003800200 */
.L_x_8878:
        /* <DEDUP_REMOVED lines=60> */
.L_x_8876:
[----:B------:R-:W-:Y:S05]  /*17ff0*/  BSYNC.RECONVERGENT B1 ;  /* 0x0000000000017941 */ /* 0x000fea0003800200 */
.L_x_8875:
        /* <DEDUP_REMOVED lines=12> */
.L_x_8874:
[----:B------:R-:W-:Y:S05]  /*180c0*/  BSYNC.RECONVERGENT B0 ;  /* 0x0000000000007941 */ /* 0x000fea0003800200 */
.L_x_8873:
        /* <DEDUP_REMOVED lines=22> */
.L_x_8884:
        /* <DEDUP_REMOVED lines=13> */
.L_x_8886:
[----:B------:R-:W-:Y:S05]  /*18300*/  BSYNC.RECONVERGENT B2 ;  /* 0x0000000000027941 */ /* 0x000fea0003800200 */
.L_x_8885:
        /* <DEDUP_REMOVED lines=59> */
.L_x_8883:
[----:B------:R-:W-:Y:S05]  /*186c0*/  BSYNC.RECONVERGENT B1 ;  /* 0x0000000000017941 */ /* 0x000fea0003800200 */
.L_x_8882:
        /* <DEDUP_REMOVED lines=12> */
.L_x_8881:
[----:B------:R-:W-:Y:S05]  /*18790*/  BSYNC.RECONVERGENT B0 ;  /* 0x0000000000007941 */ /* 0x000fea0003800200 */
.L_x_8880:
        /* <DEDUP_REMOVED lines=22> */
.L_x_8891:
        /* <DEDUP_REMOVED lines=13> */
.L_x_8893:
[----:B------:R-:W-:Y:S05]  /*189d0*/  BSYNC.RECONVERGENT B2 ;  /* 0x0000000000027941 */ /* 0x000fea0003800200 */
.L_x_8892:
        /* <DEDUP_REMOVED lines=59> */
.L_x_8890:
[----:B------:R-:W-:Y:S05]  /*18d90*/  BSYNC.RECONVERGENT B1 ;  /* 0x0000000000017941 */ /* 0x000fea0003800200 */
.L_x_8889:
        /* <DEDUP_REMOVED lines=12> */
.L_x_8888:
[----:B------:R-:W-:Y:S05]  /*18e60*/  BSYNC.RECONVERGENT B0 ;  /* 0x0000000000007941 */ /* 0x000fea0003800200 */
.L_x_8887:
[----:B------:R-:W-:Y:S02]  /*18e70*/  F2FP.F16.F32.PACK_AB R95, RZ, R123 ;  /* 0x0000007bff5f723e */ /* 0x000fe400000000ff */
[----:B------:R-:W-:Y:S02]  /*18e80*/  PRMT R94, R136, 0x5410, R137 ;  /* 0x00005410885e7816 */ /* 0x000fe40000000089 */
[----:B------:R-:W-:Y:S02]  /*18e90*/  PRMT R93, R134, 0x5410, R135 ;  /* 0x00005410865d7816 */ /* 0x000fe40000000087 */
[----:B------:R-:W-:Y:S02]  /*18ea0*/  PRMT R92, R125, 0x5410, R124 ;  /* 0x000054107d5c7816 */ /* 0x000fe4000000007c */
[----:B------:R-:W-:Y:S01]  /*18eb0*/  PRMT R95, R100, 0x5410, R95 ;  /* 0x00005410645f7816 */ /* 0x000fe2000000005f */
[----:B------:R-:W-:Y:S06]  /*18ec0*/  BRA `(.L_x_8894) ;  /* 0x00000034003c7947 */ /* 0x000fec0003800000 */
.L_x_8837:
        /* <DEDUP_REMOVED lines=21> */
.L_x_8899:
        /* <DEDUP_REMOVED lines=13> */
.L_x_8901:
[----:B------:R-:W-:Y:S05]  /*190f0*/  BSYNC.RECONVERGENT B2 ;  /* 0x0000000000027941 */ /* 0x000fea0003800200 */
.L_x_8900:
        /* <DEDUP_REMOVED lines=59> */
.L_x_8898:
[----:B------:R-:W-:Y:S05]  /*194b0*/  BSYNC.RECONVERGENT B1 ;  /* 0x0000000000017941 */ /* 0x000fea0003800200 */
.L_x_8897:
        /* <DEDUP_REMOVED lines=11> */
.L_x_8896:
[----:B------:R-:W-:Y:S05]  /*19570*/  BSYNC.RECONVERGENT B0 ;  /* 0x0000000000007941 */ /* 0x000fea0003800200 */
.L_x_8895:
[----:B------:R-:W-:Y:S01]  /*19580*/  BSSY.RECONVERGENT B0, `(.L_x_8902) ;  /* 0x0000068000007945 */ /* 0x000fe20003800200 */
[----:B-1----:R-:W-:Y:S01]  /*19590*/  F2FP.F16.F32.PACK_AB R125, RZ, R132 ;  /* 0x00000084ff7d723e */ /* 0x002fe200000000ff */
        /* <DEDUP_REMOVED lines=16> */
.L_x_8906:
        /* <DEDUP_REMOVED lines=13> */
.L_x_8908:
[----:B------:R-:W-:Y:S05]  /*19770*/  BSYNC.RECONVERGENT B2 ;  /* 0x0000000000027941 */ /* 0x000fea0003800200 */
.L_x_8907:
        /* <DEDUP_REMOVED lines=60> */
.L_x_8905:
[----:B------:R-:W-:Y:S05]  /*19b40*/  BSYNC.RECONVERGENT B1 ;  /* 0x0000000000017941 */ /* 0x000fea0003800200 */
.L_x_8904:
        /* <DEDUP_REMOVED lines=11> */
.L_x_8903:
[----:B------:R-:W-:Y:S05]  /*19c00*/  BSYNC.RECONVERGENT B0 ;  /* 0x0000000000007941 */ /* 0x000fea0003800200 */
.L_x_8902:
        /* <DEDUP_REMOVED lines=18> */
.L_x_8913:
        /* <DEDUP_REMOVED lines=13> */
.L_x_8915:
[----:B------:R-:W-:Y:S05]  /*19e00*/  BSYNC.RECONVERGENT B2 ;  /* 0x0000000000027941 */ /* 0x000fea0003800200 */
.L_x_8914:
        /* <DEDUP_REMOVED lines=60> */
.L_x_8912:
[----:B------:R-:W-:Y:S05]  /*1a1d0*/  BSYNC.RECONVERGENT B1 ;  /* 0x0000000000017941 */ /* 0x000fea0003800200 */
.L_x_8911:
        /* <DEDUP_REMOVED lines=11> */
.L_x_8910:
[----:B------:R-:W-:Y:S05]  /*1a290*/  BSYNC.RECONVERGENT B0 ;  /* 0x0000000000007941 */ /* 0x000fea0003800200 */
.L_x_8909:
        /* <DEDUP_REMOVED lines=18> */
.L_x_8920:
        /* <DEDUP_REMOVED lines=13> */
.L_x_8922:
[----:B------:R-:W-:Y:S05]  /*1a490*/  BSYNC.RECONVERGENT B2 ;  /* 0x0000000000027941 */ /* 0x000fea0003800200 */
.L_x_8921:
        /* <DEDUP_REMOVED lines=60> */
.L_x_8919:
[----:B------:R-:W-:Y:S05]  /*1a860*/  BSYNC.RECONVERGENT B1 ;  /* 0x0000000000017941 */ /* 0x000fea0003800200 */
.L_x_8918:
        /* <DEDUP_REMOVED lines=11> */
.L_x_8917:
[----:B------:R-:W-:Y:S05]  /*1a920*/  BSYNC.RECONVERGENT B0 ;  /* 0x0000000000007941 */ /* 0x000fea0003800200 */
.L_x_8916:
        /* <DEDUP_REMOVED lines=18> */
.L_x_8927:
        /* <DEDUP_REMOVED lines=13> */
.L_x_8929:
[----:B------:R-:W-:Y:S05]  /*1ab20*/  BSYNC.RECONVERGENT B2 ;  /* 0x0000000000027941 */ /* 0x000fea0003800200 */
.L_x_8928:
        /* <DEDUP_REMOVED lines=60> */
.L_x_8926:
[----:B------:R-:W-:Y:S05]  /*1aef0*/  BSYNC.RECONVERGENT B1 ;  /* 0x0000000000017941 */ /* 0x000fea0003800200 */
.L_x_8925:
        /* <DEDUP_REMOVED lines=11> */
.L_x_8924:
[----:B------:R-:W-:Y:S05]  /*1afb0*/  BSYNC.RECONVERGENT B0 ;  /* 0x0000000000007941 */ /* 0x000fea0003800200 */
.L_x_8923:
        /* <DEDUP_REMOVED lines=18> */
.L_x_8934:
        /* <DEDUP_REMOVED lines=13> */
.L_x_8936:
[----:B------:R-:W-:Y:S05]  /*1b1b0*/  BSYNC.RECONVERGENT B2 ;  /* 0x0000000000027941 */ /* 0x000fea0003800200 */
.L_x_8935:
        /* <DEDUP_REMOVED lines=60> */
.L_x_8933:
[----:B------:R-:W-:Y:S05]  /*1b580*/  BSYNC.RECONVERGENT B1 ;  /* 0x0000000000017941 */ /* 0x000fea0003800200 */
.L_x_8932:
        /* <DEDUP_REMOVED lines=11> */
.L_x_8931:
[----:B------:R-:W-:Y:S05]  /*1b640*/  BSYNC.RECONVERGENT B0 ;  /* 0x0000000000007941 */ /* 0x000fea0003800200 */
.L_x_8930:
        /* <DEDUP_REMOVED lines=18> */
.L_x_8941:
        /* <DEDUP_REMOVED lines=13> */
.L_x_8943:
[----:B------:R-:W-:Y:S05]  /*1b840*/  BSYNC.RECONVERGENT B2 ;  /* 0x0000000000027941 */ /* 0x000fea0003800200 */
.L_x_8942:
        /* <DEDUP_REMOVED lines=60> */
.L_x_8940:
[----:B------:R-:W-:Y:S05]  /*1bc10*/  BSYNC.RECONVERGENT B1 ;  /* 0x0000000000017941 */ /* 0x000fea0003800200 */
.L_x_8939:
        /* <DEDUP_REMOVED lines=11> */
.L_x_8938:
[----:B------:R-:W-:Y:S05]  /*1bcd0*/  BSYNC.RECONVERGENT B0 ;  /* 0x0000000000007941 */ /* 0x000fea0003800200 */
.L_x_8937:
        /* <DEDUP_REMOVED lines=18> */
.L_x_8948:
        /* <DEDUP_REMOVED lines=13> */
.L_x_8950:
[----:B------:R-:W-:Y:S05]  /*1bed0*/  BSYNC.RECONVERGENT B2 ;  /* 0x0000000000027941 */ /* 0x000fea0003800200 */
.L_x_8949:
        /* <DEDUP_REMOVED lines=59> */
[----:B------:R-:W-:-:S07]  /*1c290*/  MOV R142, R92 ;  /* 0x0000005c008e7202 */ /* 0x000fce0000000f00 */
.L_x_8947:
[----:B------:R-:W-:Y:S05]  /*1c2a0*/  BSYNC.RECONVERGENT B1 ;  /* 0x0000000000017941 */ /* 0x000fea0003800200 */
.L_x_8946:
        /* <DEDUP_REMOVED lines=11> */
.L_x_8945:
[----:B------:R-:W-:Y:S05]  /*1c360*/  BSYNC.RECONVERGENT B0 ;  /* 0x0000000000007941 */ /* 0x000fea0003800200 */
.L_x_8944:
[----:B------:R-:W-:Y:S02]  /*1c370*/  F2FP.F16.F32.PACK_AB R95, RZ, R123 ;  /* 0x0000007bff5f723e */ /* 0x000fe400000000ff */
[----:B------:R-:W-:Y:S02]  /*1c380*/  PRMT R94, R136, 0x5410, R137 ;  /* 0x00005410885e7816 */ /* 0x000fe40000000089 */
[----:B------:R-:W-:Y:S02]  /*1c390*/  PRMT R93, R134, 0x5410, R135 ;  /* 0x00005410865d7816 */ /* 0x000fe40000000087 */
[----:B------:R-:W-:Y:S02]  /*1c3a0*/  PRMT R92, R125, 0x5410, R124 ;  /* 0x000054107d5c7816 */ /* 0x000fe4000000007c */
[----:B------:R-:W-:-:S07]  /*1c3b0*/  PRMT R95, R100, 0x5410, R95 ;  /* 0x00005410645f7816 */ /* 0x000fce000000005f */
.L_x_8894:
[C---:B------:R-:W-:Y:S01]  /*1c3c0*/  VIADD R137, R121.reuse, 0x60 ;  /* 0x0000006079897836 */ /* 0x040fe20000000000 */
        /* <DEDUP_REMOVED lines=31> */
.L_x_8952:
[----:B------:R-:W-:Y:S05]  /*1c5c0*/  BSYNC.RECONVERGENT B0 ;  /* 0x0000000000007941 */ /* 0x000fea0003800200 */
.L_x_8951:
        /* <DEDUP_REMOVED lines=25> */
.L_x_8958:
        /* <DEDUP_REMOVED lines=13> */
.L_x_8960:
[----:B------:R-:W-:Y:S05]  /*1c830*/  BSYNC.RECONVERGENT B2 ;  /* 0x0000000000027941 */ /* 0x000fea0003800200 */
.L_x_8959:
        /* <DEDUP_REMOVED lines=59> */
.L_x_8957:
[----:B------:R-:W-:Y:S05]  /*1cbf0*/  BSYNC.RECONVERGENT B1 ;  /* 0x0000000000017941 */ /* 0x000fea0003800200 */
.L_x_8956:
        /* <DEDUP_REMOVED lines=12> */
.L_x_8955:
[----:B------:R-:W-:Y:S05]  /*1ccc0*/  BSYNC.RECONVERGENT B0 ;  /* 0x0000000000007941 */ /* 0x000fea0003800200 */
.L_x_8954:
        /* <DEDUP_REMOVED lines=22> */
.L_x_8965:
        /* <DEDUP_REMOVED lines=13> */
.L_x_8967:
[----:B------:R-:W-:Y:S05]  /*1cf00*/  BSYNC.RECONVERGENT B2 ;  /* 0x0000000000027941 */ /* 0x000fea0003800200 */
.L_x_8966:
        /* <DEDUP_REMOVED lines=60> */
.L_x_8964:
[----:B------:R-:W-:Y:S05]  /*1d2d0*/  BSYNC.RECONVERGENT B1 ;  /* 0x0000000000017941 */ /* 0x000fea0003800200 */
.L_x_8963:
        /* <DEDUP_REMOVED lines=12> */
.L_x_8962:
[----:B------:R-:W-:Y:S05]  /*1d3a0*/  BSYNC.RECONVERGENT B0 ;  /* 0x0000000000007941 */ /* 0x000fea0003800200 */
.L_x_8961:
        /* <DEDUP_REMOVED lines=22> */
.L_x_8972:
        /* <DEDUP_REMOVED lines=13> */
.L_x_8974:
[----:B------:R-:W-:Y:S05]  /*1d5e0*/  BSYNC.RECONVERGENT B2 ;  /* 0x0000000000027941 */ /* 0x000fea0003800200 */
.L_x_8973:
        /* <DEDUP_REMOVED lines=59> */
.L_x_8971:
[----:B------:R-:W-:Y:S05]  /*1d9a0*/  BSYNC.RECONVERGENT B1 ;  /* 0x0000000000017941 */ /* 0x000fea0003800200 */
.L_x_8970:
[----:B------:R-:W-:Y:S01]  /*1d9b0*/  I2FP.F32.U32 R9, R9 ;  /* 0x0000000900097245 */ /* 0x000fe20000201000 */
[----:B------:R-:W-:Y:S02]  /*1d9c0*/  HADD2.F32 R93, -RZ, R29.H0_H0 ;  /* 0x2000001dff5d7230 */ /* 0x000fe40000004100 */
        /* <DEDUP_REMOVED lines=10> */
.L_x_8969:
[----:B------:R-:W-:Y:S05]  /*1da70*/  BSYNC.RECONVERGENT B0 ;  /* 0x0000000000007941 */ /* 0x000fea0003800200 */
.L_x_8968:
        /* <DEDUP_REMOVED lines=22> */
.L_x_8979:
        /* <DEDUP_REMOVED lines=13> */
.L_x_8981:
[----:B------:R-:W-:Y:S05]  /*1dcb0*/  BSYNC.RECONVERGENT B2 ;  /* 0x0000000000027941 */ /* 0x000fea0003800200 */
.L_x_8980:
        /* <DEDUP_REMOVED lines=60> */
.L_x_8978:
[----:B------:R-:W-:Y:S05]  /*1e080*/  BSYNC.RECONVERGENT B1 ;  /* 0x0000000000017941 */ /* 0x000fea0003800200 */
.L_x_8977:
        /* <DEDUP_REMOVED lines=12> */
.L_x_8976:
[----:B------:R-:W-:Y:S05]  /*1e150*/  BSYNC.RECONVERGENT B0 ;  /* 0x0000000000007941 */ /* 0x000fea0003800200 */
.L_x_8975:
        /* <DEDUP_REMOVED lines=22> */
.L_x_8986:
        /* <DEDUP_REMOVED lines=13> */
.L_x_8988:
[----:B------:R-:W-:Y:S05]  /*1e390*/  BSYNC.RECONVERGENT B2 ;  /* 0x0000000000027941 */ /* 0x000fea0003800200 */
.L_x_8987:
        /* <DEDUP_REMOVED lines=60> */
.L_x_8985:
[----:B------:R-:W-:Y:S05]  /*1e760*/  BSYNC.RECONVERGENT B1 ;  /* 0x0000000000017941 */ /* 0x000fea0003800200 */
.L_x_8984:
        /* <DEDUP_REMOVED lines=12> */
.L_x_8983:
[----:B------:R-:W-:Y:S05]  /*1e830*/  BSYNC.RECONVERGENT B0 ;  /* 0x0000000000007941 */ /* 0x000fea0003800200 */
.L_x_8982:
        /* <DEDUP_REMOVED lines=22> */
.L_x_8993:
        /* <DEDUP_REMOVED lines=13> */
.L_x_8995:
[----:B------:R-:W-:Y:S05]  /*1ea70*/  BSYNC.RECONVERGENT B2 ;  /* 0x0000000000027941 */ /* 0x000fea0003800200 */
.L_x_8994:
        /* <DEDUP_REMOVED lines=60> */
.L_x_8992:
[----:B------:R-:W-:Y:S05]  /*1ee40*/  BSYNC.RECONVERGENT B1 ;  /* 0x0000000000017941 */ /* 0x000fea0003800200 */
.L_x_8991:
        /* <DEDUP_REMOVED lines=12> */
.L_x_8990:
[----:B------:R-:W-:Y:S05]  /*1ef10*/  BSYNC.RECONVERGENT B0 ;  /* 0x0000000000007941 */ /* 0x000fea0003800200 */
.L_x_8989:
        /* <DEDUP_REMOVED lines=22> */
.L_x_9000:
        /* <DEDUP_REMOVED lines=13> */
.L_x_9002:
[----:B------:R-:W-:Y:S05]  /*1f150*/  BSYNC.RECONVERGENT B2 ;  /* 0x0000000000027941 */ /* 0x000fea0003800200 */
.L_x_9001:
        /* <DEDUP_REMOVED lines=60> */
.L_x_8999:
[----:B------:R-:W-:Y:S05]  /*1f520*/  BSYNC.RECONVERGENT B1 ;  /* 0x0000000000017941 */ /* 0x000fea0003800200 */
.L_x_8998:
        /* <DEDUP_REMOVED lines=12> */
.L_x_8997:
[----:B------:R-:W-:Y:S05]  /*1f5f0*/  BSYNC.RECONVERGENT B0 ;  /* 0x0000000000007941 */ /* 0x000fea0003800200 */
.L_x_8996:
        /* <DEDUP_REMOVED lines=22> */
.L_x_9007:
        /* <DEDUP_REMOVED lines=13> */
.L_x_9009:
[----:B------:R-:W-:Y:S05]  /*1f830*/  BSYNC.RECONVERGENT B2 ;  /* 0x0000000000027941 */ /* 0x000fea0003800200 */
.L_x_9008:
        /* <DEDUP_REMOVED lines=56> */
[----:B------:R-:W-:Y:S01]  /*1fbc0*/  VIADD R125, R103, 0x96a522ad ;  /* 0x96a522ad677d7836 */ /* 0x000fe20000000000 */
[----:B------:R-:W-:-:S04]  /*1fbd0*/  MOV R100, R92 ;  /* 0x0000005c00647202 */ /* 0x000fc80000000f00 */
[----:B------:R-:W-:Y:S01]  /*1fbe0*/  LOP3.LUT R97, R125, R94, R93, 0x96, !PT ;  /* 0x0000005e7d617212 */ /* 0x000fe200078e965d */
[----:B------:R-:W-:-:S07]  /*1fbf0*/  IMAD.MOV.U32 R93, RZ, RZ, R146 ;  /* 0x000000ffff5d7224 */ /* 0x000fce00078e0092 */
.L_x_9006:
[----:B------:R-:W-:Y:S05]  /*1fc00*/  BSYNC.RECONVERGENT B1 ;  /* 0x0000000000017941 */ /* 0x000fea0003800200 */
.L_x_9005:
        /* <DEDUP_REMOVED lines=12> */
.L_x_9004:
[----:B------:R-:W-:Y:S05]  /*1fcd0*/  BSYNC.RECONVERGENT B0 ;  /* 0x0000000000007941 */ /* 0x000fea0003800200 */
.L_x_9003:
[----:B------:R-:W-:Y:S02]  /*1fce0*/  F2FP.F16.F32.PACK_AB R95, RZ, R125 ;  /* 0x0000007dff5f723e */ /* 0x000fe400000000ff */
[----:B------:R-:W-:Y:S02]  /*1fcf0*/  PRMT R94, R145, 0x5410, R147 ;  /* 0x00005410915e7816 */ /* 0x000fe40000000093 */
[----:B------:R-:W-:Y:S02]  /*1fd00*/  PRMT R93, R143, 0x5410, R144 ;  /* 0x000054108f5d7816 */ /* 0x000fe40000000090 */
[----:B------:R-:W-:Y:S02]  /*1fd10*/  PRMT R92, R142, 0x5410, R141 ;  /* 0x000054108e5c7816 */ /* 0x000fe4000000008d */
[----:B------:R-:W-:Y:S01]  /*1fd20*/  PRMT R95, R140, 0x5410, R95 ;  /* 0x000054108c5f7816 */ /* 0x000fe2000000005f */
[----:B------:R-:W-:Y:S06]  /*1fd30*/  BRA `(.L_x_9010) ;  /* 0x0000003400407947 */ /* 0x000fec0003800000 */
.L_x_8953:
        /* <DEDUP_REMOVED lines=21> */
.L_x_9015:
[----:B------:R-:W-:Y:S01]  /*1fe90*/  IADD3 R3, PT, PT, R3, 0x1, RZ ;  /* 0x0000000103037810 */ /* 0x000fe20007ffe0ff */
[----:B------:R-:W-:Y:S03]  /*1fea0*/  BSSY.RECONVERGENT B2, `(.L_x_9016) ;  /* 0x000000c000027945 */ /* 0x000fe60003800200 */
[C---:B------:R-:W-:Y:S01]  /*1feb0*/  ISETP.NE.AND P0, PT, R3.reuse, RZ, PT ;  /* 0x000000ff0300720c */ /* 0x040fe20003f05270 */
[----:B-1----:R-:W-:-:S12]  /*1fec0*/  IMAD.WIDE.U32 R124, R3, -0x2daee0ad, RZ ;  /* 0xd2511f53037c7825 */ /* 0x002fd800078e00ff */
        /* <DEDUP_REMOVED lines=9> */
.L_x_9017:
[----:B------:R-:W-:Y:S05]  /*1ff60*/  BSYNC.RECONVERGENT B2 ;  /* 0x0000000000027941 */ /* 0x000fea0003800200 */
.L_x_9016:
        /* <DEDUP_REMOVED lines=60> */
.L_x_9014:
[----:B------:R-:W-:Y:S05]  /*20330*/  BSYNC.RECONVERGENT B1 ;  /* 0x0000000000017941 */ /* 0x000fea0003800200 */
.L_x_9013:
        /* <DEDUP_REMOVED lines=11> */
.L_x_9012:
[----:B------:R-:W-:Y:S05]  /*203f0*/  BSYNC.RECONVERGENT B0 ;  /* 0x0000000000007941 */ /* 0x000fea0003800200 */
.L_x_9011:
        /* <DEDUP_REMOVED lines=18> */
.L_x_9022:
[----:B------:R-:W-:Y:S01]  /*20520*/  VIADD R3, R3, 0x1 ;  /* 0x0000000103037836 */ /* 0x000fe20000000000 */
[----:B------:R-:W-:Y:S03]  /*20530*/  BSSY.RECONVERGENT B2, `(.L_x_9023) ;  /* 0x000000c000027945 */ /* 0x000fe60003800200 */
[C---:B-1----:R-:W-:Y:S01]  /*20540*/  IMAD.WIDE.U32 R124, R3.reuse, -0x2daee0ad, RZ ;  /* 0xd2511f53037c7825 */ /* 0x042fe200078e00ff */
        /* <DEDUP_REMOVED lines=10> */
.L_x_9024:
[----:B------:R-:W-:Y:S05]  /*205f0*/  BSYNC.RECONVERGENT B2 ;  /* 0x0000000000027941 */ /* 0x000fea0003800200 */
.L_x_9023:
        /* <DEDUP_REMOVED lines=60> */
.L_x_9021:
[----:B------:R-:W-:Y:S05]  /*209c0*/  BSYNC.RECONVERGENT B1 ;  /* 0x0000000000017941 */ /* 0x000fea0003800200 */
.L_x_9020:
        /* <DEDUP_REMOVED lines=11> */
.L_x_9019:
[----:B------:R-:W-:Y:S05]  /*20a80*/  BSYNC.RECONVERGENT B0 ;  /* 0x0000000000007941 */ /* 0x000fea0003800200 */
.L_x_9018:
        /* <DEDUP_REMOVED lines=18> */
.L_x_9029:
        /* <DEDUP_REMOVED lines=13> */
.L_x_9031:
[----:B------:R-:W-:Y:S05]  /*20c80*/  BSYNC.RECONVERGENT B2 ;  /* 0x0000000000027941 */ /* 0x000fea0003800200 */
.L_x_9030:
        /* <DEDUP_REMOVED lines=57> */
[----:B------:R-:W-:Y:S01]  /*21020*/  MOV R100, R92 ;  /* 0x0000005c00647202 */ /* 0x000fe20000000f00 */
[----:B------:R-:W-:Y:S01]  /*21030*/  IMAD.MOV.U32 R92, RZ, RZ, RZ ;  /* 0x000000ffff5c7224 */ /* 0x000fe200078e00ff */
[----:B------:R-:W-:-:S07]  /*21040*/  LOP3.LUT R97, R95, R94, R93, 0x96, !PT ;  /* 0x0000005e5f617212 */ /* 0x000fce00078e965d */
.L_x_9028:
[----:B------:R-:W-:Y:S05]  /*21050*/  BSYNC.RECONVERGENT B1 ;  /* 0x0000000000017941 */ /* 0x000fea0003800200 */
.L_x_9027:
        /* <DEDUP_REMOVED lines=11> */
.L_x_9026:
[----:B------:R-:W-:Y:S05]  /*21110*/  BSYNC.RECONVERGENT B0 ;  /* 0x0000000000007941 */ /* 0x000fea0003800200 */
.L_x_9025:
        /* <DEDUP_REMOVED lines=18> */
.L_x_9036:
        /* <DEDUP_REMOVED lines=13> */
.L_x_9038:
[----:B------:R-:W-:Y:S05]  /*21310*/  BSYNC.RECONVERGENT B2 ;  /* 0x0000000000027941 */ /* 0x000fea0003800200 */
.L_x_9037:
        /* <DEDUP_REMOVED lines=60> */
.L_x_9035:
[----:B------:R-:W-:Y:S05]  /*216e0*/  BSYNC.RECONVERGENT B1 ;  /* 0x0000000000017941 */ /* 0x000fea0003800200 */
.L_x_9034:
        /* <DEDUP_REMOVED lines=11> */
.L_x_9033:
[----:B------:R-:W-:Y:S05]  /*217a0*/  BSYNC.RECONVERGENT B0 ;  /* 0x0000000000007941 */ /* 0x000fea0003800200 */
.L_x_9032:
        /* <DEDUP_REMOVED lines=18> */
.L_x_9043:
        /* <DEDUP_REMOVED lines=13> */
.L_x_9045:
[----:B------:R-:W-:Y:S05]  /*219a0*/  BSYNC.RECONVERGENT B2 ;  /* 0x0000000000027941 */ /* 0x000fea0003800200 */
.L_x_9044:
        /* <DEDUP_REMOVED lines=60> */
.L_x_9042:
[----:B------:R-:W-:Y:S05]  /*21d70*/  BSYNC.RECONVERGENT B1 ;  /* 0x0000000000017941 */ /* 0x000fea0003800200 */
.L_x_9041:
        /* <DEDUP_REMOVED lines=11> */
.L_x_9040:
[----:B------:R-:W-:Y:S05]  /*21e30*/  BSYNC.RECONVERGENT B0 ;  /* 0x0000000000007941 */ /* 0x000fea0003800200 */
.L_x_9039:
        /* <DEDUP_REMOVED lines=18> */
.L_x_9050:
        /* <DEDUP_REMOVED lines=13> */
.L_x_9052:
[----:B------:R-:W-:Y:S05]  /*22030*/  BSYNC.RECONVERGENT B2 ;  /* 0x0000000000027941 */ /* 0x000fea0003800200 */
.L_x_9051:
        /* <DEDUP_REMOVED lines=60> */
.L_x_9049:
[----:B------:R-:W-:Y:S05]  /*22400*/  BSYNC.RECONVERGENT B1 ;  /* 0x0000000000017941 */ /* 0x000fea0003800200 */
.L_x_9048:
        /* <DEDUP_REMOVED lines=11> */
.L_x_9047:
[----:B------:R-:W-:Y:S05]  /*224c0*/  BSYNC.RECONVERGENT B0 ;  /* 0x0000000000007941 */ /* 0x000fea0003800200 */
.L_x_9046:
        /* <DEDUP_REMOVED lines=18> */
.L_x_9057:
        /* <DEDUP_REMOVED lines=13> */
.L_x_9059:
[----:B------:R-:W-:Y:S05]  /*226c0*/  BSYNC.RECONVERGENT B2 ;  /* 0x0000000000027941 */ /* 0x000fea0003800200 */
.L_x_9058:
        /* <DEDUP_REMOVED lines=60> */
.L_x_9056:
[----:B------:R-:W-:Y:S05]  /*22a90*/  BSYNC.RECONVERGENT B1 ;  /* 0x0000000000017941 */ /* 0x000fea0003800200 */
.L_x_9055:
        /* <DEDUP_REMOVED lines=11> */
.L_x_9054:
[----:B------:R-:W-:Y:S05]  /*22b50*/  BSYNC.RECONVERGENT B0 ;  /* 0x0000000000007941 */ /* 0x000fea0003800200 */
.L_x_9053:
        /* <DEDUP_REMOVED lines=18> */
.L_x_9064:
        /* <DEDUP_REMOVED lines=13> */
.L_x_9066:
[----:B------:R-:W-:Y:S05]  /*22d50*/  BSYNC.RECONVERGENT B2 ;  /* 0x0000000000027941 */ /* 0x000fea0003800200 */
.L_x_9065:
        /* <DEDUP_REMOVED lines=60> */
.L_x_9063:
[----:B------:R-:W-:Y:S05]  /*23120*/  BSYNC.RECONVERGENT B1 ;  /* 0x0000000000017941 */ /* 0x000fea0003800200 */
.L_x_9062:
        /* <DEDUP_REMOVED lines=11> */
.L_x_9061:
[----:B------:R-:W-:Y:S05]  /*231e0*/  BSYNC.RECONVERGENT B0 ;  /* 0x0000000000007941 */ /* 0x000fea0003800200 */
.L_x_9060:
[----:B------:R-:W-:Y:S02]  /*231f0*/  F2FP.F16.F32.PACK_AB R95, RZ, R125 ;  /* 0x0000007dff5f723e */ /* 0x000fe400000000ff */
[----:B------:R-:W-:Y:S02]  /*23200*/  PRMT R94, R145, 0x5410, R146 ;  /* 0x00005410915e7816 */ /* 0x000fe40000000092 */
[----:B------:R-:W-:Y:S02]  /*23210*/  PRMT R93, R143, 0x5410, R144 ;  /* 0x000054108f5d7816 */ /* 0x000fe40000000090 */
[----:B------:R-:W-:Y:S02]  /*23220*/  PRMT R92, R142, 0x5410, R141 ;  /* 0x000054108e5c7816 */ /* 0x000fe4000000008d */
[----:B------:R-:W-:-:S07]  /*23230*/  PRMT R95, R140, 0x5410, R95 ;  /* 0x000054108c5f7816 */ /* 0x000fce000000005f */
.L_x_9010:
        /* <DEDUP_REMOVED lines=65> */
.L_x_9068:
[----:B------:R-:W-:Y:S05]  /*23650*/  BSYNC.RECONVERGENT B0 ;  /* 0x0000000000007941 */ /* 0x000fea0003800200 */
.L_x_9067:
        /* <DEDUP_REMOVED lines=104> */
.L_x_9084:
[----:B-1----:R-:W-:Y:S01]  /*23ce0*/  FADD.FTZ R140, R122, R121 ;  /* 0x000000797a8c7221 */ /* 0x002fe20000010000 */
[----:B------:R-:W-:Y:S01]  /*23cf0*/  FMUL.FTZ R121, R112, R112 ;  /* 0x0000007070797220 */ /* 0x000fe20000410000 */
[----:B------:R-:W-:Y:S01]  /*23d00*/  ISETP.NE.AND P1, PT, RZ, UR9, PT ;  /* 0x00000009ff007c0c */ /* 0x000fe2000bf25270 */
[----:B------:R-:W1:Y:S01]  /*23d10*/  @!P0 LDC.64 R94, c[0x0][0x3c0] ;  /* 0x0000f000ff5e8b82 */ /* 0x000e620000000a00 */
[----:B------:R-:W-:Y:S01]  /*23d20*/  FFMA.FTZ R113, R140, R113, UR12 ;  /* 0x0000000c8c717e23 */ /* 0x000fe20008010071 */
[----:B------:R-:W-:Y:S01]  /*23d30*/  BSSY.RECONVERGENT B0, `(.L_x_9070) ;  /* 0x00000fd000007945 */ /* 0x000fe20003800200 */
[----:B0-----:R-:W-:-:S05]  /*23d40*/  FSEL R122, R121, RZ, P1 ;  /* 0x000000ff797a7208 */ /* 0x001fca0000800000 */
[----:B------:R-:W0:Y:S01]  /*23d50*/  @!P0 LDC.64 R92, c[0x0][0x3c8] ;  /* 0x0000f200ff5c8b82 */ /* 0x000e220000000a00 */
[----:B------:R-:W-:-:S06]  /*23d60*/  FADD.FTZ R113, R113, R122 ;  /* 0x0000007a71717221 */ /* 0x000fcc0000010000 */
[----:B------:R-:W2:Y:S01]  /*23d70*/  MUFU.RSQ R113, R113 ;  /* 0x0000007100717308 */ /* 0x000ea20000001400 */
[----:B-1----:R-:W-:-:S05]  /*23d80*/  @!P0 IMAD.WIDE R94, R2, 0x4, R94 ;  /* 0x00000004025e8825 */ /* 0x002fca00078e025e */
[----:B------:R1:W-:Y:S01]  /*23d90*/  @!P0 STG.E desc[UR6][R94.64], R112 ;  /* 0x000000705e008986 */ /* 0x0003e2000c101906 */
[----:B0-----:R-:W-:-:S05]  /*23da0*/  @!P0 IMAD.WIDE R92, R2, 0x4, R92 ;  /* 0x00000004025c8825 */ /* 0x001fca00078e025c */
[----:B--2---:R1:W-:Y:S01]  /*23db0*/  @!P0 STG.E desc[UR6][R92.64], R113 ;  /* 0x000000715c008986 */ /* 0x0043e2000c101906 */
[----:B------:R-:W-:-:S13]  /*23dc0*/  ISETP.GE.AND P0, PT, R23, 0x1, PT ;  /* 0x000000011700780c */ /* 0x000fda0003f06270 */
[----:B-1----:R-:W-:Y:S05]  /*23dd0*/  @!P0 BRA `(.L_x_9071) ;  /* 0x0000000c00c88947 */ /* 0x002fea0003800000 */
[----:B------:R-:W-:Y:S01]  /*23de0*/  VIADD R92, R23, 0xffffffff ;  /* 0xffffffff175c7836 */ /* 0x000fe20000000000 */
[----:B------:R-:W-:Y:S01]  /*23df0*/  FSEL R0, R112, RZ, !P1 ;  /* 0x000000ff70007208 */ /* 0x000fe20004800000 */
[----:B------:R-:W-:Y:S02]  /*23e00*/  HADD2.F32 R23, -RZ, R88.H0_H0 ;  /* 0x20000058ff177230 */ /* 0x000fe40000004100 */
        /* <DEDUP_REMOVED lines=65> */
[----:B------:R-:W-:-:S02]  /*24220*/  HADD2.F32 R101, -RZ, R70.H1_H1 ;  /* 0x30000046ff657230 */ /* 0x000fc40000004100 */
        /* <DEDUP_REMOVED lines=42> */
[----:B------:R-:W-:-:S02]  /*244d0*/  HADD2.F32 R95, -RZ, R84.H1_H1 ;  /* 0x30000054ff5f7230 */ /* 0x000fc40000004100 */
[----:B------:R-:W-:Y:S01]  /*244e0*/  FFMA.FTZ R20, R110, R15, R93 ;  /* 0x0000000f6e147223 */ /* 0x000fe2000001005d */
[----:B------:R-:W-:Y:S02]  /*244f0*/  HADD2.F32 R101, -RZ, R64.H1_H1 ;  /* 0x30000040ff657230 */ /* 0x000fe40000004100 */
[----:B------:R-:W-:Y:S01]  /*24500*/  FFMA.FTZ R108, R108, R105, R107 ;  /* 0x000000696c6c7223 */ /* 0x000fe2000001006b */
[----:B------:R-:W-:Y:S01]  /*24510*/  HADD2.F32 R109, -RZ, R85.H1_H1 ;  /* 0x30000055ff6d7230 */ /* 0x000fe20000004100 */
[----:B------:R-:W-:Y:S01]  /*24520*/  F2FP.F16.F32.PACK_AB R19, R19, R16 ;  /* 0x000000101313723e */ /* 0x000fe200000000ff */
[----:B------:R-:W-:Y:S02]  /*24530*/  HADD2.F32 R111, -RZ, R65.H1_H1 ;  /* 0x30000041ff6f7230 */ /* 0x000fe40000004100 */
[----:B------:R-:W-:Y:S01]  /*24540*/  FFMA.FTZ R15, R140, R95, R101 ;  /* 0x0000005f8c0f7223 */ /* 0x000fe20000010065 */
[----:B------:R-:W-:Y:S01]  /*24550*/  HADD2.F32 R113, -RZ, R86.H0_H0 ;  /* 0x20000056ff717230 */ /* 0x000fe20000004100 */
[----:B------:R-:W-:Y:S01]  /*24560*/  F2FP.F16.F32.PACK_AB R18, R23, R18 ;  /* 0x000000121712723e */ /* 0x000fe200000000ff */
[----:B------:R-:W-:-:S02]  /*24570*/  HADD2.F32 R115, -RZ, R66.H0_H0 ;  /* 0x20000042ff737230 */ /* 0x000fc40000004100 */
[----:B------:R-:W-:Y:S01]  /*24580*/  FFMA.FTZ R93, R144, R109, R111 ;  /* 0x0000006d905d7223 */ /* 0x000fe2000001006f */
[----:B------:R-:W-:Y:S01]  /*24590*/  HADD2.F32 R105, -RZ, R87.H0_H0 ;  /* 0x20000057ff697230 */ /* 0x000fe20000004100 */
[----:B------:R-:W-:Y:S01]  /*245a0*/  F2FP.F16.F32.PACK_AB R17, R94, R17 ;  /* 0x000000115e11723e */ /* 0x000fe200000000ff */
[----:B------:R-:W-:Y:S02]  /*245b0*/  HADD2.F32 R107, -RZ, R67.H0_H0 ;  /* 0x20000043ff6b7230 */ /* 0x000fe40000004100 */
        /* <DEDUP_REMOVED lines=21> */
[----:B------:R-:W-:Y:S02]  /*24710*/  HADD2.F32 R111, -RZ, R81.H1_H1 ;  /* 0x30000051ff6f7230 */ /* 0x000fe40000004100 */
[----:B------:R-:W-:Y:S02]  /*24720*/  HADD2.F32 R113, -RZ, R61.H1_H1 ;  /* 0x3000003dff717230 */ /* 0x000fe40000004100 */
[----:B------:R-:W-:Y:S01]  /*24730*/  FFMA.FTZ R104, R118, R105, R109 ;  /* 0x0000006976687223 */ /* 0x000fe2000001006d */
[----:B------:R-:W-:Y:S01]  /*24740*/  HADD2.F32 R123, -RZ, R83.H0_H0 ;  /* 0x20000053ff7b7230 */ /* 0x000fe20000004100 */
[----:B------:R-:W-:Y:S01]  /*24750*/  F2FP.F16.F32.PACK_AB R92, R150, R101 ;  /* 0x00000065965c723e */ /* 0x000fe200000000ff */
[----:B------:R-:W-:Y:S02]  /*24760*/  HADD2.F32 R127, -RZ, R63.H0_H0 ;  /* 0x2000003fff7f7230 */ /* 0x000fe40000004100 */
        /* <DEDUP_REMOVED lines=8> */
[----:B------:R-:W-:Y:S02]  /*247f0*/  HADD2.F32 R127, -RZ, R83.H1_H1 ;  /* 0x30000053ff7f7230 */ /* 0x000fe40000004100 */
[----:B------:R-:W-:-:S02]  /*24800*/  HADD2.F32 R109, -RZ, R63.H1_H1 ;  /* 0x3000003fff6d7230 */ /* 0x000fc40000004100 */
        /* <DEDUP_REMOVED lines=8> */
[----:B------:R-:W-:Y:S01]  /*24890*/  HADD2.F32 R119, -RZ, R79.H0_H0 ;  /* 0x2000004fff777230 */ /* 0x000fe20000004100 */
[----:B------:R-:W-:Y:S01]  /*248a0*/  F2FP.F16.F32.PACK_AB R95, R127, R122 ;  /* 0x0000007a7f5f723e */ /* 0x000fe200000000ff */
[----:B------:R-:W-:-:S02]  /*248b0*/  HADD2.F32 R113, -RZ, R76.H0_H0 ;  /* 0x2000004cff717230 */ /* 0x000fc40000004100 */
[----:B------:R-:W-:Y:S01]  /*248c0*/  FFMA.FTZ R130, R130, R121, R123 ;  /* 0x0000007982827223 */ /* 0x000fe2000001007b */
[----:B------:R-:W-:Y:S02]  /*248d0*/  HADD2.F32 R121, -RZ, R59.H0_H0 ;  /* 0x2000003bff797230 */ /* 0x000fe40000004100 */
[----:B------:R-:W-:Y:S02]  /*248e0*/  HADD2.F32 R115, -RZ, R56.H0_H0 ;  /* 0x20000038ff737230 */ /* 0x000fe40000004100 */
[----:B------:R-:W-:Y:S02]  /*248f0*/  HADD2.F32 R0, -RZ, R72.H0_H0 ;  /* 0x20000048ff007230 */ /* 0x000fe40000004100 */
[----:B------:R-:W-:Y:S01]  /*24900*/  FFMA.FTZ R126, R126, R119, R121 ;  /* 0x000000777e7e7223 */ /* 0x000fe20000010079 */
[----:B------:R-:W-:Y:S01]  /*24910*/  HADD2.F32 R112, -RZ, R52.H0_H0 ;  /* 0x20000034ff707230 */ /* 0x000fe20000004100 */
[----:B------:R-:W0:Y:S01]  /*24920*/  LDC.64 R120, c[0x0][0x428] ;  /* 0x00010a00ff787b82 */ /* 0x000e220000000a00 */
[----:B------:R-:W-:Y:S01]  /*24930*/  FFMA.FTZ R132, R132, R113, R115 ;  /* 0x0000007184847223 */ /* 0x000fe20000010073 */
[----:B------:R-:W-:-:S02]  /*24940*/  HADD2.F32 R113, -RZ, R78.H0_H0 ;  /* 0x2000004eff717230 */ /* 0x000fc40000004100 */
[----:B------:R-:W-:Y:S02]  /*24950*/  HADD2.F32 R115, -RZ, R58.H0_H0 ;  /* 0x2000003aff737230 */ /* 0x000fe40000004100 */
[----:B------:R-:W-:Y:S01]  /*24960*/  FFMA.FTZ R139, R139, R0, R112 ;  /* 0x000000008b8b7223 */ /* 0x000fe20000010070 */
[----:B------:R-:W-:Y:S01]  /*24970*/  HADD2.F32 R129, -RZ, R77.H1_H1 ;  /* 0x3000004dff817230 */ /* 0x000fe20000004100 */
[----:B------:R-:W-:Y:S01]  /*24980*/  SHF.R.S32.HI R0, RZ, 0x1f, R99 ;  /* 0x0000001fff007819 */ /* 0x000fe20000011463 */
[----:B------:R-:W-:Y:S02]  /*24990*/  HADD2.F32 R131, -RZ, R57.H1_H1 ;  /* 0x30000039ff837230 */ /* 0x000fe40000004100 */
[----:B------:R-:W-:Y:S01]  /*249a0*/  FFMA.FTZ R128, R128, R113, R115 ;  /* 0x0000007180807223 */ /* 0x000fe20000010073 */
[----:B------:R-:W-:Y:S01]  /*249b0*/  HADD2.F32 R113, -RZ, R72.H1_H1 ;  /* 0x30000048ff717230 */ /* 0x000fe20000004100 */
[----:B------:R-:W-:Y:S01]  /*249c0*/  LEA.HI R99, R0, R99, RZ, 0x3 ;  /* 0x0000006300637211 */ /* 0x000fe200078f18ff */
[----:B------:R-:W-:-:S02]  /*249d0*/  HADD2.F32 R115, -RZ, R52.H1_H1 ;  /* 0x30000034ff737230 */ /* 0x000fc40000004100 */
[----:B------:R-:W-:Y:S01]  /*249e0*/  FFMA.FTZ R123, R160, R129, R131 ;  /* 0x00000081a07b7223 */ /* 0x000fe20000010083 */
[----:B------:R-:W-:Y:S01]  /*249f0*/  HADD2.F32 R129, -RZ, R78.H1_H1 ;  /* 0x3000004eff817230 */ /* 0x000fe20000004100 */
[----:B------:R-:W-:Y:S01]  /*24a00*/  LOP3.LUT R0, R142, 0x1f, RZ, 0xc0, !PT ;  /* 0x0000001f8e007812 */ /* 0x000fe200078ec0ff */
[----:B------:R-:W-:Y:S02]  /*24a10*/  HADD2.F32 R117, -RZ, R58.H1_H1 ;  /* 0x3000003aff757230 */ /* 0x000fe40000004100 */
[----:B------:R-:W-:Y:S01]  /*24a20*/  FFMA.FTZ R138, R138, R113, R115 ;  /* 0x000000718a8a7223 */ /* 0x000fe20000010073 */
[----:B------:R-:W-:Y:S01]  /*24a30*/  HADD2.F32 R112, -RZ, R73.H0_H0 ;  /* 0x20000049ff707230 */ /* 0x000fe20000004100 */
[----:B------:R-:W-:Y:S01]  /*24a40*/  LEA.HI.SX32 R99, R99, R0, 0x1d ;  /* 0x0000000063637211 */ /* 0x000fe200078feaff */
[----:B------:R-:W-:Y:S02]  /*24a50*/  HADD2.F32 R114, -RZ, R53.H0_H0 ;  /* 0x20000035ff727230 */ /* 0x000fe40000004100 */
[----:B------:R-:W-:Y:S01]  /*24a60*/  FFMA.FTZ R129, R162, R129, R117 ;  /* 0x00000081a2817223 */ /* 0x000fe20000010075 */
[----:B------:R-:W-:Y:S01]  /*24a70*/  HADD2.F32 R113, -RZ, R74.H1_H1 ;  /* 0x3000004aff717230 */ /* 0x000fe20000004100 */
[----:B------:R-:W-:Y:S01]  /*24a80*/  F2FP.F16.F32.PACK_AB R105, R123, R130 ;  /* 0x000000827b69723e */ /* 0x000fe200000000ff */
[----:B------:R-:W-:-:S02]  /*24a90*/  HADD2.F32 R115, -RZ, R54.H1_H1 ;  /* 0x30000036ff737230 */ /* 0x000fc40000004100 */
[----:B------:R-:W-:Y:S01]  /*24aa0*/  FFMA.FTZ R137, R137, R112, R114 ;  /* 0x0000007089897223 */ /* 0x000fe20000010072 */
[----:B------:R-:W-:Y:S01]  /*24ab0*/  HADD2.F32 R117, -RZ, R73.H1_H1 ;  /* 0x30000049ff757230 */ /* 0x000fe20000004100 */
[----:B------:R-:W-:Y:S01]  /*24ac0*/  F2FP.F16.F32.PACK_AB R106, R129, R128 ;  /* 0x00000080816a723e */ /* 0x000fe200000000ff */
[----:B------:R-:W-:Y:S02]  /*24ad0*/  HADD2.F32 R119, -RZ, R53.H1_H1 ;  /* 0x30000035ff777230 */ /* 0x000fe40000004100 */
[----:B------:R-:W-:Y:S01]  /*24ae0*/  FFMA.FTZ R134, R134, R113, R115 ;  /* 0x0000007186867223 */ /* 0x000fe20000010073 */
[----:B------:R-:W-:Y:S01]  /*24af0*/  HADD2.F32 R131, -RZ, R79.H1_H1 ;  /* 0x3000004fff837230 */ /* 0x000fe20000004100 */
[C---:B------:R-:W-:Y:S01]  /*24b00*/  IADD3 R115, PT, PT, R99.reuse, 0x20, RZ ;  /* 0x0000002063737810 */ /* 0x040fe20007ffe0ff */
[----:B------:R-:W-:Y:S02]  /*24b10*/  HADD2.F32 R141, -RZ, R59.H1_H1 ;  /* 0x3000003bff8d7230 */ /* 0x000fe40000004100 */
[----:B------:R-:W-:Y:S01]  /*24b20*/  FFMA.FTZ R136, R136, R117, R119 ;  /* 0x0000007588887223 */ /* 0x000fe20000010077 */
[----:B------:R-:W-:Y:S01]  /*24b30*/  HADD2.F32 R112, -RZ, R74.H0_H0 ;  /* 0x2000004aff707230 */ /* 0x000fe20000004100 */
[----:B------:R-:W-:Y:S01]  /*24b40*/  IADD3 R119, PT, PT, R99, 0x60, RZ ;  /* 0x0000006063777810 */ /* 0x000fe20007ffe0ff */
        /* <DEDUP_REMOVED lines=10> */
[C---:B------:R-:W-:Y:S01]  /*24bf0*/  VIADD R117, R99.reuse, 0x40 ;  /* 0x0000004063757836 */ /* 0x040fe20000000000 */
[----:B------:R-:W-:Y:S01]  /*24c00*/  F2FP.F16.F32.PACK_AB R110, R134, R135 ;  /* 0x00000087866e723e */ /* 0x000fe200000000ff */
[----:B0-----:R-:W-:-:S04]  /*24c10*/  IMAD.WIDE.U32 R112, R99, 0x10, R120 ;  /* 0x0000001063707825 */ /* 0x001fc800078e0078 */
[----:B------:R-:W-:Y:S01]  /*24c20*/  FFMA.FTZ R140, R125, R140, R142 ;  /* 0x0000008c7d8c7223 */ /* 0x000fe2000001008e */
[----:B------:R-:W-:Y:S01]  /*24c30*/  F2FP.F16.F32.PACK_AB R109, R136, R137 ;  /* 0x00000089886d723e */ /* 0x000fe200000000ff */
[----:B------:R-:W-:Y:S01]  /*24c40*/  VIADD R125, R99, 0x80 ;  /* 0x00000080637d7836 */ /* 0x000fe20000000000 */
[----:B------:R-:W-:Y:S01]  /*24c50*/  F2FP.F16.F32.PACK_AB R108, R138, R139 ;  /* 0x0000008b8a6c723e */ /* 0x000fe200000000ff */
[--C-:B------:R-:W-:Y:S01]  /*24c60*/  IMAD.WIDE.U32 R114, R115, 0x10, R120.reuse ;  /* 0x0000001073727825 */ /* 0x100fe200078e0078 */
[----:B------:R-:W-:Y:S01]  /*24c70*/  F2FP.F16.F32.PACK_AB R111, R140, R133 ;  /* 0x000000858c6f723e */ /* 0x000fe200000000ff */
[----:B------:R0:W-:Y:S02]  /*24c80*/  STG.E.128 desc[UR6][R112.64], R16 ;  /* 0x0000001070007986 */ /* 0x0001e4000c101d06 */
[--C-:B------:R-:W-:Y:S02]  /*24c90*/  IMAD.WIDE.U32 R116, R117, 0x10, R120.reuse ;  /* 0x0000001075747825 */ /* 0x100fe400078e0078 */
[----:B------:R0:W-:Y:S02]  /*24ca0*/  STG.E.128 desc[UR6][R114.64], R20 ;  /* 0x0000001472007986 */ /* 0x0001e4000c101d06 */
[----:B------:R-:W-:-:S02]  /*24cb0*/  IMAD.WIDE.U32 R118, R119, 0x10, R120 ;  /* 0x0000001077767825 */ /* 0x000fc400078e0078 */
[----:B------:R0:W-:Y:S02]  /*24cc0*/  STG.E.128 desc[UR6][R116.64], R92 ;  /* 0x0000005c74007986 */ /* 0x0001e4000c101d06 */
[----:B------:R-:W-:Y:S02]  /*24cd0*/  IMAD.WIDE.U32 R120, R125, 0x10, R120 ;  /* 0x000000107d787825 */ /* 0x000fe400078e0078 */
[----:B------:R0:W-:Y:S04]  /*24ce0*/  STG.E.128 desc[UR6][R118.64], R104 ;  /* 0x0000006876007986 */ /* 0x0001e8000c101d06 */
[----:B------:R0:W-:Y:S02]  /*24cf0*/  STG.E.128 desc[UR6][R120.64], R108 ;  /* 0x0000006c78007986 */ /* 0x0001e4000c101d06 */
.L_x_9071:
[----:B------:R-:W-:Y:S05]  /*24d00*/  BSYNC.RECONVERGENT B0 ;  /* 0x0000000000007941 */ /* 0x000fea0003800200 */
.L_x_9070:
[----:B0-----:R-:W0:Y:S02]  /*24d10*/  LDC.64 R16, c[0x0][0x380] ;  /* 0x0000e000ff107b82 */ /* 0x001e240000000a00 */
[----:B0-----:R-:W-:-:S04]  /*24d20*/  LEA R2, R16, R2, 0x2 ;  /* 0x0000000210027211 */ /* 0x001fc800078e10ff */
[----:B------:R-:W-:-:S13]  /*24d30*/  ISETP.GE.AND P0, PT, R2, R17, PT ;  /* 0x000000110200720c */ /* 0x000fda0003f06270 */
[----:B------:R-:W-:Y:S05]  /*24d40*/  @!P0 BRA `(.L_x_9072) ;  /* 0xfffffdbc003c8947 */ /* 0x000fea000383ffff */
[----:B------:R-:W-:Y:S05]  /*24d50*/  EXIT ;  /* 0x000000000000794d */ /* 0x000fea0003800000 */
.L_x_9069:
        /* <DEDUP_REMOVED lines=8> */
.L_x_9074:
[----:B------:R-:W-:Y:S05]  /*24de0*/  BSYNC B0 ;  /* 0x0000000000007941 */ /* 0x000fea0003800000 */
.L_x_9073:
        /* <DEDUP_REMOVED lines=10> */
.L_x_9075:
[----:B------:R-:W-:Y:S01]  /*24e90*/  HFMA2 R145, -RZ, RZ, 0, 2.384185791015625e-07 ;  /* 0x00000004ff917431 */ /* 0x000fe200000001ff */
[----:B------:R-:W-:-:S05]  /*24ea0*/  MOV R92, R141 ;  /* 0x0000008d005c7202 */ /* 0x000fca0000000f00 */
[----:B------:R-:W-:-:S04]  /*24eb0*/  FADD.FTZ R94, R93, R92 ;  /* 0x0000005c5d5e7221 */ /* 0x000fc80000010000 */
[----:B------:R-:W-:-:S07]  /*24ec0*/  IMAD.MOV.U32 R143, RZ, RZ, R94 ;  /* 0x000000ffff8f7224 */ /* 0x000fce00078e005e */
[----:B------:R-:W-:Y:S05]  /*24ed0*/  WARPSYNC.COLLECTIVE R140, `(.L_x_9076) ;  /* 0x000000008c087348 */ /* 0x000fea0003c00000 */
[----:B------:R0:W1:Y:S02]  /*24ee0*/  SHFL.BFLY P1, R141, R143, R145, R146 ;  /* 0x0c0000918f8d7389 */ /* 0x0000640000020092 */
[----:B01----:R-:W-:Y:S05]  /*24ef0*/  ENDCOLLECTIVE ;  /* 0x000000000000791b */ /* 0x003fea0003800000 */
.L_x_9076:
[----:B------:R-:W-:Y:S01]  /*24f00*/  HFMA2 R145, -RZ, RZ, 0, 4.76837158203125e-07 ;  /* 0x00000008ff917431 */ /* 0x000fe200000001ff */
[----:B------:R-:W-:-:S05]  /*24f10*/  MOV R95, R141 ;  /* 0x0000008d005f7202 */ /* 0x000fca0000000f00 */
[----:B------:R-:W-:-:S04]  /*24f20*/  FADD.FTZ R95, R94, R95 ;  /* 0x0000005f5e5f7221 */ /* 0x000fc80000010000 */
[----:B------:R-:W-:-:S07]  /*24f30*/  IMAD.MOV.U32 R143, RZ, RZ, R95 ;  /* 0x000000ffff8f7224 */ /* 0x000fce00078e005f */
[----:B------:R-:W-:Y:S05]  /*24f40*/  WARPSYNC.COLLECTIVE R140, `(.L_x_9077) ;  /* 0x000000008c087348 */ /* 0x000fea0003c00000 */
[----:B------:R0:W1:Y:S02]  /*24f50*/  SHFL.BFLY P1, R141, R143, R145, R146 ;  /* 0x0c0000918f8d7389 */ /* 0x0000640000020092 */
[----:B01----:R-:W-:Y:S05]  /*24f60*/  ENDCOLLECTIVE ;  /* 0x000000000000791b */ /* 0x003fea0003800000 */
.L_x_9077:
[----:B------:R-:W-:Y:S01]  /*24f70*/  HFMA2 R145, -RZ, RZ, 0, 9.5367431640625e-07 ;  /* 0x00000010ff917431 */ /* 0x000fe200000001ff */
[----:B------:R-:W-:-:S05]  /*24f80*/  MOV R92, R141 ;  /* 0x0000008d005c7202 */ /* 0x000fca0000000f00 */
[----:B------:R-:W-:-:S04]  /*24f90*/  FADD.FTZ R121, R95, R92 ;  /* 0x0000005c5f797221 */ /* 0x000fc80000010000 */
[----:B------:R-:W-:-:S07]  /*24fa0*/  IMAD.MOV.U32 R143, RZ, RZ, R121 ;  /* 0x000000ffff8f7224 */ /* 0x000fce00078e0079 */
[----:B------:R-:W-:Y:S05]  /*24fb0*/  WARPSYNC.COLLECTIVE R140, `(.L_x_9078) ;  /* 0x000000008c087348 */ /* 0x000fea0003c00000 */
[----:B------:R0:W1:Y:S02]  /*24fc0*/  SHFL.BFLY P1, R141, R143, R145, R146 ;  /* 0x0c0000918f8d7389 */ /* 0x0000640000020092 */
[----:B01----:R-:W-:Y:S05]  /*24fd0*/  ENDCOLLECTIVE ;  /* 0x000000000000791b */ /* 0x003fea0003800000 */
.L_x_9078:
        /* <DEDUP_REMOVED lines=88> */
.L_x_9079:
[----:B------:R-:W-:Y:S01]  /*25560*/  HFMA2 R145, -RZ, RZ, 0, 1.1920928955078125e-07 ;  /* 0x00000002ff917431 */ /* 0x000fe200000001ff */
[----:B------:R-:W-:-:S05]  /*25570*/  MOV R93, R141 ;  /* 0x0000008d005d7202 */ /* 0x000fca0000000f00 */
[----:B------:R-:W-:-:S04]  /*25580*/  FADD.FTZ R93, R92, R93 ;  /* 0x0000005d5c5d7221 */ /* 0x000fc80000010000 */
[----:B------:R-:W-:-:S07]  /*25590*/  IMAD.MOV.U32 R143, RZ, RZ, R93 ;  /* 0x000000ffff8f7224 */ /* 0x000fce00078e005d */
[----:B------:R-:W-:Y:S05]  /*255a0*/  WARPSYNC.COLLECTIVE R140, `(.L_x_9080) ;  /* 0x000000008c087348 */ /* 0x000fea0003c00000 */
[----:B------:R0:W1:Y:S02]  /*255b0*/  SHFL.BFLY P1, R141, R143, R145, R146 ;  /* 0x0c0000918f8d7389 */ /* 0x0000640000020092 */
[----:B01----:R-:W-:Y:S05]  /*255c0*/  ENDCOLLECTIVE ;  /* 0x000000000000791b */ /* 0x003fea0003800000 */
.L_x_9080:
[----:B------:R-:W-:Y:S01]  /*255d0*/  HFMA2 R145, -RZ, RZ, 0, 2.384185791015625e-07 ;  /* 0x00000004ff917431 */ /* 0x000fe200000001ff */
[----:B------:R-:W-:-:S05]  /*255e0*/  MOV R94, R141 ;  /* 0x0000008d005e7202 */ /* 0x000fca0000000f00 */
[----:B------:R-:W-:-:S04]  /*255f0*/  FADD.FTZ R94, R93, R94 ;  /* 0x0000005e5d5e7221 */ /* 0x000fc80000010000 */
[----:B------:R-:W-:-:S07]  /*25600*/  IMAD.MOV.U32 R143, RZ, RZ, R94 ;  /* 0x000000ffff8f7224 */ /* 0x000fce00078e005e */
[----:B------:R-:W-:Y:S05]  /*25610*/  WARPSYNC.COLLECTIVE R140, `(.L_x_9081) ;  /* 0x000000008c087348 */ /* 0x000fea0003c00000 */
[----:B------:R0:W1:Y:S02]  /*25620*/  SHFL.BFLY P1, R141, R143, R145, R146 ;  /* 0x0c0000918f8d7389 */ /* 0x0000640000020092 */
[----:B01----:R-:W-:Y:S05]  /*25630*/  ENDCOLLECTIVE ;  /* 0x000000000000791b */ /* 0x003fea0003800000 */
.L_x_9081:
[----:B------:R-:W-:Y:S01]  /*25640*/  HFMA2 R145, -RZ, RZ, 0, 4.76837158203125e-07 ;  /* 0x00000008ff917431 */ /* 0x000fe200000001ff */
[----:B------:R-:W-:-:S05]  /*25650*/  MOV R95, R141 ;  /* 0x0000008d005f7202 */ /* 0x000fca0000000f00 */
[----:B------:R-:W-:-:S04]  /*25660*/  FADD.FTZ R95, R94, R95 ;  /* 0x0000005f5e5f7221 */ /* 0x000fc80000010000 */
[----:B------:R-:W-:-:S07]  /*25670*/  IMAD.MOV.U32 R143, RZ, RZ, R95 ;  /* 0x000000ffff8f7224 */ /* 0x000fce00078e005f */
[----:B------:R-:W-:Y:S05]  /*25680*/  WARPSYNC.COLLECTIVE R140, `(.L_x_9082) ;  /* 0x000000008c087348 */ /* 0x000fea0003c00000 */
[----:B------:R0:W1:Y:S02]  /*25690*/  SHFL.BFLY P1, R141, R143, R145, R146 ;  /* 0x0c0000918f8d7389 */ /* 0x0000640000020092 */
[----:B01----:R-:W-:Y:S05]  /*256a0*/  ENDCOLLECTIVE ;  /* 0x000000000000791b */ /* 0x003fea0003800000 */
.L_x_9082:
[----:B------:R-:W-:Y:S01]  /*256b0*/  HFMA2 R145, -RZ, RZ, 0, 9.5367431640625e-07 ;  /* 0x00000010ff917431 */ /* 0x000fe200000001ff */
[----:B------:R-:W-:-:S05]  /*256c0*/  MOV R122, R141 ;  /* 0x0000008d007a7202 */ /* 0x000fca0000000f00 */
[----:B------:R-:W-:-:S04]  /*256d0*/  FADD.FTZ R122, R95, R122 ;  /* 0x0000007a5f7a7221 */ /* 0x000fc80000010000 */
[----:B------:R-:W-:-:S07]  /*256e0*/  IMAD.MOV.U32 R143, RZ, RZ, R122 ;  /* 0x000000ffff8f7224 */ /* 0x000fce00078e007a */
[----:B------:R-:W-:Y:S05]  /*256f0*/  WARPSYNC.COLLECTIVE R140, `(.L_x_9083) ;  /* 0x000000008c087348 */ /* 0x000fea0003c00000 */
[----:B------:R0:W1:Y:S02]  /*25700*/  SHFL.BFLY P1, R141, R143, R145, R146 ;  /* 0x0c0000918f8d7389 */ /* 0x0000640000020092 */
[----:B01----:R-:W-:Y:S05]  /*25710*/  ENDCOLLECTIVE ;  /* 0x000000000000791b */ /* 0x003fea0003800000 */
.L_x_9083:
[----:B------:R-:W-:Y:S01]  /*25720*/  MOV R121, R141 ;  /* 0x0000008d00797202 */ /* 0x000fe20000000f00 */
[----:B------:R-:W-:Y:S06]  /*25730*/  BRA `(.L_x_9084) ;  /* 0xffffffe400687947 */ /* 0x000fec000383ffff */
.L_x_9085:
        /* <DEDUP_REMOVED lines=12> */
.L_x_45799:


//--------------------- .text._ZN10layer_norm13ln_fwd_kernelINS_13Kernel_traitsIf13__nv_bfloat16S2_S2_fjLj1280ELj1ELj4ELj1ELj16ENS_18Kernel_traits_baseILj1280EfS2_S2_S2_fjLj128EEEEELb0ELb0ELb0ELb0EEEvNS_9FwdParamsE --------------------------
	.section	.text._ZN10layer_norm13ln_fwd_kernelINS_13Kernel_traitsIf13__nv_bfloat16S2_S2_fjLj1280ELj1ELj4ELj1ELj16ENS_18Kernel_traits_baseILj1280EfS2_S2_S2_fjLj128EEEEELb0ELb0ELb0ELb0EEEvNS_9FwdParamsE,"ax",@progbits
	.align	128
        .global         _ZN10layer_norm13ln_fwd_kernelINS_13Kernel_traitsIf13__nv_bfloat16S2_S2_fjLj1280ELj1ELj4ELj1ELj16ENS_18Kernel_traits_baseILj1280EfS2_S2_S2_fjLj128EEEEELb0ELb0ELb0ELb0EEEvNS_9FwdParamsE
        .type           _ZN10layer_norm13ln_fwd_kernelINS_13Kernel_traitsIf13__nv_bfloat16S2_S2_fjLj1280ELj1ELj4ELj1ELj16ENS_18Kernel_traits_baseILj1280EfS2_S2_S2_fjLj128EEEEELb0ELb0ELb0ELb0EEEvNS_9FwdParamsE,@function
        .size           _ZN10layer_norm13ln_fwd_kernelINS_13Kernel_traitsIf13__nv_bfloat16S2_S2_fjLj1280ELj1ELj4ELj1ELj16ENS_18Kernel_traits_baseILj1280EfS2_S2_S2_fjLj128EEEEELb0ELb0ELb0ELb0EEEvNS_9FwdParamsE,(.L_x_45800 - _ZN10layer_norm13ln_fwd_kernelINS_13Kernel_traitsIf13__nv_bfloat16S2_S2_fjLj1280ELj1ELj4ELj1ELj16ENS_18Kernel_traits_baseILj1280EfS2_S2_S2_fjLj128EEEEELb0ELb0ELb0ELb0EEEvNS_9FwdParamsE)
        .other          _ZN10layer_norm13ln_fwd_kernelINS_13Kernel_traitsIf13__nv_bfloat16S2_S2_fjLj1280ELj1ELj4ELj1ELj16ENS_18Kernel_traits_baseILj1280EfS2_S2_S2_fjLj128EEEEELb0ELb0ELb0ELb0EEEvNS_9FwdParamsE,@"STO_CUDA_ENTRY STV_DEFAULT"
_ZN10layer_norm13ln_fwd_kernelINS_13Kernel_traitsIf13__nv_bfloat16S2_S2_fjLj1280ELj1ELj4ELj1ELj16ENS_18Kernel_traits_baseILj1280EfS2_S2_S2_fjLj128EEEEELb0ELb0ELb0ELb0EEEvNS_9FwdParamsE:
.text._ZN10layer_norm13ln_fwd_kernelINS_13Kernel_traitsIf13__nv_bfloat16S2_S2_fjLj1280ELj1ELj4ELj1ELj16ENS_18Kernel_traits_baseILj1280EfS2_S2_S2_fjLj128EEEEELb0ELb0ELb0ELb0EEEvNS_9FwdParamsE:
        /* <DEDUP_REMOVED lines=34> */
[----:B------:R-:W-:Y:S01]  /*0220*/  @P0 LOP3.LUT R3, R3, 0x20, RZ, 0xfc, !PT ;  /* 0x0000002003030812 */ /* 0x000fe200078efcff */
[----:B------:R0:W5:Y:S04]  /*0230*/  @P0 LDG.E.128 R96, desc[UR6][R4.64+0x10] ;  /* 0x0000100604600981 */ /* 0x000168000c1e1d00 */
[----:B------:R0:W5:Y:S01]  /*0240*/  @P0 LD.E.128 R92, desc[UR6][R6.64] ;  /* 0x00000006065c0980 */ /* 0x000162000c101d00 */
[----:B------:R-:W1:Y:S08]  /*0250*/  @P2 LDC.64 R14, c[0x0][0x438] ;  /* 0x00010e00ff0e2b82 */ /* 0x000e700000000a00 */
[----:B------:R-:W0:Y:S08]  /*0260*/  @P3 LDC.64 R16, c[0x0][0x3d0] ;  /* 0x0000f400ff103b82 */ /* 0x000e300000000a00 */
[----:B------:R-:W0:Y:S01]  /*0270*/  @P3 LDC.64 R18, c[0x0][0x438] ;  /* 0x00010e00ff123b82 */ /* 0x000e220000000a00 */
[C---:B--2---:R-:W-:Y:S01]  /*0280*/  @P1 IMAD.WIDE.U32 R8, R3.reuse, 0x20, R8 ;  /* 0x0000002003081825 */ /* 0x044fe200078e0008 */
[----:B------:R2:W5:Y:S03]  /*0290*/  @P0 LD.E.128 R88, desc[UR6][R6.64+0x10] ;  /* 0x0000100606580980 */ /* 0x000566000c101d00 */
[C---:B---3--:R-:W-:Y:S01]  /*02a0*/  @P1 IMAD.WIDE.U32 R10, R3.reuse, 0x20, R10 ;  /* 0x00000020030a1825 */ /* 0x048fe200078e000a */
[----:B------:R-:W-:Y:S01]  /*02b0*/  @P1 IADD3 R3, PT, PT, R3, 0x20, RZ ;  /* 0x0000002003031810 */ /* 0x000fe20007ffe0ff */
[----:B------:R2:W5:Y:S04]  /*02c0*/  @P1 LDG.E.128 R84, desc[UR6][R8.64] ;  /* 0x0000000608541981 */ /* 0x000568000c1e1d00 */
[C---:B----4-:R-:W-:Y:S01]  /*02d0*/  @P2 IMAD.WIDE.U32 R12, R3.reuse, 0x20, R12 ;  /* 0x00000020030c2825 */ /* 0x050fe200078e000c */
[----:B------:R2:W5:Y:S03]  /*02e0*/  @P1 LDG.E.128 R80, desc[UR6][R8.64+0x10] ;  /* 0x0000100608501981 */ /* 0x000566000c1e1d00 */
[C---:B-1----:R-:W-:Y:S01]  /*02f0*/  @P2 IMAD.WIDE.U32 R14, R3.reuse, 0x20, R14 ;  /* 0x00000020030e2825 */ /* 0x042fe200078e000e */
[----:B------:R-:W-:Y:S01]  /*0300*/  @P2 IADD3 R3, PT, PT, R3, 0x20, RZ ;  /* 0x0000002003032810 */ /* 0x000fe20007ffe0ff */
[----:B------:R2:W5:Y:S04]  /*0310*/  @P1 LD.E.128 R76, desc[UR6][R10.64] ;  /* 0x000000060a4c1980 */ /* 0x000568000c101d00 */
[C---:B0-----:R-:W-:Y:S01]  /*0320*/  @P3 IMAD.WIDE.U32 R16, R3.reuse, 0x20, R16 ;  /* 0x0000002003103825 */ /* 0x041fe200078e0010 */
[----:B------:R2:W5:Y:S03]  /*0330*/  @P1 LD.E.128 R72, desc[UR6][R10.64+0x10] ;  /* 0x000010060a481980 */ /* 0x000566000c101d00 */
[----:B------:R-:W-:Y:S01]  /*0340*/  @P3 IMAD.WIDE.U32 R18, R3, 0x20, R18 ;  /* 0x0000002003123825 */ /* 0x000fe200078e0012 */
[----:B------:R2:W5:Y:S04]  /*0350*/  @P2 LDG.E.128 R68, desc[UR6][R12.64] ;  /* 0x000000060c442981 */ /* 0x000568000c1e1d00 */
[----:B------:R2:W5:Y:S04]  /*0360*/  @P2 LDG.E.128 R64, desc[UR6][R12.64+0x10] ;  /* 0x000010060c402981 */ /* 0x000568000c1e1d00 */
[----:B------:R2:W5:Y:S04]  /*0370*/  @P2 LD.E.128 R60, desc[UR6][R14.64] ;  /* 0x000000060e3c2980 */ /* 0x000568000c101d00 */
[----:B------:R2:W5:Y:S04]  /*0380*/  @P2 LD.E.128 R56, desc[UR6][R14.64+0x10] ;  /* 0x000010060e382980 */ /* 0x000568000c101d00 */
[----:B------:R2:W5:Y:S04]  /*0390*/  @P3 LDG.E.128 R52, desc[UR6][R16.64] ;  /* 0x0000000610343981 */ /* 0x000568000c1e1d00 */
[----:B------:R2:W5:Y:S04]  /*03a0*/  @P3 LDG.E.128 R48, desc[UR6][R16.64+0x10] ;  /* 0x0000100610303981 */ /* 0x000568000c1e1d00 */
[----:B------:R2:W5:Y:S04]  /*03b0*/  @P3 LD.E.128 R44, desc[UR6][R18.64] ;  /* 0x00000006122c3980 */ /* 0x000568000c101d00 */
[----:B------:R2:W5:Y:S01]  /*03c0*/  @P3 LD.E.128 R40, desc[UR6][R18.64+0x10] ;  /* 0x0000100612283980 */ /* 0x000562000c101d00 */
[----:B------:R-:W-:-:S02]  /*03d0*/  ISETP.GE.U32.AND P0, PT, R0, 0xa0, PT ;  /* 0x000000a00000780c */ /* 0x000fc40003f06070 */
[----:B------:R-:W-:-:S11]  /*03e0*/  @P3 IADD3 R3, PT, PT, R3, 0x20, RZ ;  /* 0x0000002003033810 */ /* 0x000fd60007ffe0ff */
[----:B--2---:R-:W-:Y:S05]  /*03f0*/  @!P0 BRA `(.L_x_9088) ;  /* 0x0000000000e88947 */ /* 0x004fea0003800000 */
[----:B------:R-:W0:Y:S08]  /*0400*/  LDC.64 R4, c[0x0][0x3d0] ;  /* 0x0000f400ff047b82 */ /* 0x000e300000000a00 */
[----:B------:R-:W1:Y:S01]  /*0410*/  LDC.64 R6, c[0x0][0x438] ;  /* 0x00010e00ff067b82 */ /* 0x000e620000000a00 */
[----:B0-----:R-:W-:-:S05]  /*0420*/  IMAD.WIDE.U32 R4, R3, 0x20, R4 ;  /* 0x0000002003047825 */ /* 0x001fca00078e0004 */
[----:B------:R0:W5:Y:S01]  /*0430*/  LDG.E.128 R36, desc[UR6][R4.64] ;  /* 0x0000000604247981 */ /* 0x000162000c1e1d00 */
[----:B-1----:R-:W-:-:S03]  /*0440*/  IMAD.WIDE.U32 R6, R3, 0x20, R6 ;  /* 0x0000002003067825 */ /* 0x002fc600078e0006 */
[----:B------:R0:W5:Y:S04]  /*0450*/  LDG.E.128 R32, desc[UR6][R4.64+0x10] ;  /* 0x0000100604207981 */ /* 0x000168000c1e1d00 */
[----:B------:R0:W5:Y:S04]  /*0460*/  LD.E.128 R28, desc[UR6][R6.64] ;  /* 0x00000006061c7980 */ /* 0x000168000c101d00 */
[----:B------:R0:W5:Y:S01]  /*0470*/  LD.E.128 R24, desc[UR6][R6.64+0x10] ;  /* 0x0000100606187980 */ /* 0x000162000c101d00 */
[----:B------:R-:W-:Y:S05]  /*0480*/  BRA `(.L_x_9088) ;  /* 0x0000000000c47947 */ /* 0x000fea0003800000 */
.L_x_9087:
        /* <DEDUP_REMOVED lines=14> */
[----:B------:R-:W-:Y:S01]  /*0570*/  @P1 IADD3 R3, PT, PT, R3, 0x20, RZ ;  /* 0x0000002003031810 */ /* 0x000fe20007ffe0ff */
[----:B------:R0:W5:Y:S04]  /*0580*/  @P0 LDG.E.128 R96, desc[UR6][R6.64+0x10] ;  /* 0x0000100606600981 */ /* 0x000168000c1e1d00 */
[----:B------:R0:W5:Y:S01]  /*0590*/  @P1 LDG.E.128 R84, desc[UR6][R8.64] ;  /* 0x0000000608541981 */ /* 0x000162000c1e1d00 */
[C---:B--2---:R-:W-:Y:S01]  /*05a0*/  @P2 IMAD.WIDE.U32 R10, R3.reuse, 0x20, R10 ;  /* 0x00000020030a2825 */ /* 0x044fe200078e000a */
[----:B------:R-:W-:-:S02]  /*05b0*/  @P2 IADD3 R3, PT, PT, R3, 0x20, RZ ;  /* 0x0000002003032810 */ /* 0x000fc40007ffe0ff */
[----:B------:R0:W5:Y:S04]  /*05c0*/  @P1 LDG.E.128 R80, desc[UR6][R8.64+0x10] ;  /* 0x0000100608501981 */ /* 0x000168000c1e1d00 */
[----:B------:R0:W5:Y:S01]  /*05d0*/  @P2 LDG.E.128 R68, desc[UR6][R10.64] ;  /* 0x000000060a442981 */ /* 0x000162000c1e1d00 */
[C---:B---3--:R-:W-:Y:S01]  /*05e0*/  @P3 IMAD.WIDE.U32 R12, R3.reuse, 0x20, R12 ;  /* 0x00000020030c3825 */ /* 0x048fe200078e000c */
[----:B------:R-:W-:Y:S02]  /*05f0*/  @P3 IADD3 R3, PT, PT, R3, 0x20, RZ ;  /* 0x0000002003033810 */ /* 0x000fe40007ffe0ff */
[----:B------:R0:W5:Y:S04]  /*0600*/  @P2 LDG.E.128 R64, desc[UR6][R10.64+0x10] ;  /* 0x000010060a402981 */ /* 0x000168000c1e1d00 */
[----:B------:R0:W5:Y:S01]  /*0610*/  @P3 LDG.E.128 R52, desc[UR6][R12.64] ;  /* 0x000000060c343981 */ /* 0x000162000c1e1d00 */
[----:B----4-:R-:W-:-:S03]  /*0620*/  @P4 IMAD.WIDE.U32 R4, R3, 0x20, R14 ;  /* 0x0000002003044825 */ /* 0x010fc600078e000e */
[----:B------:R0:W5:Y:S04]  /*0630*/  @P3 LDG.E.128 R48, desc[UR6][R12.64+0x10] ;  /* 0x000010060c303981 */ /* 0x000168000c1e1d00 */
[----:B------:R0:W5:Y:S04]  /*0640*/  @P4 LDG.E.128 R36, desc[UR6][R4.64] ;  /* 0x0000000604244981 */ /* 0x000168000c1e1d00 */
[----:B------:R0:W5:Y:S01]  /*0650*/  @P4 LDG.E.128 R32, desc[UR6][R4.64+0x10] ;  /* 0x0000100604204981 */ /* 0x000162000c1e1d00 */
[----:B------:R-:W-:Y:S02]  /*0660*/  CS2R R42, SRZ ;  /* 0x00000000002a7805 */ /* 0x000fe4000001ff00 */
        /* <DEDUP_REMOVED lines=15> */
[----:B------:R-:W-:Y:S02]  /*0760*/  @P4 CS2R R26, SRZ ;  /* 0x00000000001a4805 */ /* 0x000fe4000001ff00 */
[----:B------:R-:W-:Y:S02]  /*0770*/  @P4 CS2R R24, SRZ ;  /* 0x0000000000184805 */ /* 0x000fe4000001ff00 */
[----:B------:R-:W-:Y:S02]  /*0780*/  @P4 CS2R R30, SRZ ;  /* 0x00000000001e4805 */ /* 0x000fe4000001ff00 */
[----:B0-----:R-:W-:-:S07]  /*0790*/  @P4 CS2R R28, SRZ ;  /* 0x00000000001c4805 */ /* 0x001fce000001ff00 */
.L_x_9088:
[----:B------:R-:W-:Y:S05]  /*07a0*/  BSYNC.RECONVERGENT B0 ;  /* 0x0000000000007941 */ /* 0x000fea0003800200 */
.L_x_9086:
[----:B------:R-:W1:Y:S02]  /*07b0*/  LDCU UR4, c[0x0][0x384] ;  /* 0x00007080ff0477ac */ /* 0x000e640008000800 */
[----:B-1----:R-:W-:-:S13]  /*07c0*/  ISETP.GE.AND P0, PT, R2, UR4, PT ;  /* 0x0000000402007c0c */ /* 0x002fda000bf06270 */
[----:B------:R-:W-:Y:S05]  /*07d0*/  @P0 EXIT ;  /* 0x000000000000094d */ /* 0x000fea0003800000 */
[----:B------:R-:W-:Y:S01]  /*07e0*/  ISETP.NE.U32.AND P4, PT, R20, RZ, PT ;  /* 0x000000ff1400720c */ /* 0x000fe20003f85070 */
[----:B------:R-:W1:Y:S03]  /*07f0*/  LDCU UR8, c[0x0][0x388] ;  /* 0x00007100ff0877ac */ /* 0x000e660008000800 */
[----:B------:R-:W-:Y:S01]  /*0800*/  ISETP.NE.AND.EX P4, PT, R21, RZ, PT, P4 ;  /* 0x000000ff1500720c */ /* 0x000fe20003f85340 */
[----:B------:R-:W2:Y:S01]  /*0810*/  LDCU.U8 UR4, c[0x0][0x410] ;  /* 0x00008200ff0477ac */ /* 0x000ea20008000000 */
[----:B------:R-:W3:Y:S01]  /*0820*/  LDCU UR5, c[0x0][0x448] ;  /* 0x00008900ff0577ac */ /* 0x000ee20008000800 */
[----:B------:R-:W4:Y:S01]  /*0830*/  LDCU.64 UR10, c[0x0][0x3a0] ;  /* 0x00007400ff0a77ac */ /* 0x000f220008000a00 */
[----:B------:R-:W0:Y:S09]  /*0840*/  LDCU.64 UR12, c[0x0][0x3e0] ;  /* 0x00007c00ff0c77ac */ /* 0x000e320008000a00 */
.L_x_9125:
        /* <DEDUP_REMOVED lines=18> */
[----:B----4-:R-:W-:-:S04]  /*0970*/  UISETP.NE.U32.AND UP0, UPT, UR10, URZ, UPT ;  /* 0x000000ff0a00728c */ /* 0x010fc8000bf05070 */
[----:B------:R-:W-:-:S09]  /*0980*/  UISETP.NE.AND.EX UP0, UPT, UR11, URZ, UPT, UP0 ;  /* 0x000000ff0b00728c */ /* 0x000fd2000bf05300 */
[----:B------:R-:W-:Y:S05]  /*0990*/  BRA.U !UP0, `(.L_x_9091) ;  /* 0x0000000108a07547 */ /* 0x000fea000b800000 */
[----:B------:R-:W1:Y:S02]  /*09a0*/  LDC.64 R20, c[0x0][0x3a0] ;  /* 0x0000e800ff147b82 */ /* 0x000e640000000a00 */
[----:B-1----:R-:W-:-:S06]  /*09b0*/  IMAD.WIDE.U32 R20, R3, 0x10, R20 ;  /* 0x0000001003147825 */ /* 0x002fcc00078e0014 */
[----:B------:R-:W2:Y:S01]  /*09c0*/  LDG.E.128 R20, desc[UR6][R20.64] ;  /* 0x0000000614147981 */ /* 0x000ea2000c1e1d00 */
[C---:B-----5:R-:W-:Y:S02]  /*09d0*/  PRMT R111, R106.reuse, 0x7632, R111 ;  /* 0x000076326a6f7816 */ /* 0x060fe4000000006f */
[----:B------:R-:W-:Y:S02]  /*09e0*/  SHF.L.U32 R114, R106, 0x10, RZ ;  /* 0x000000106a727819 */ /* 0x000fe400000006ff */
[C---:B------:R-:W-:Y:S02]  /*09f0*/  SHF.L.U32 R112, R105.reuse, 0x10, RZ ;  /* 0x0000001069707819 */ /* 0x040fe400000006ff */
[----:B------:R-:W-:Y:S02]  /*0a00*/  PRMT R110, R105, 0x7632, R110 ;  /* 0x00007632696e7816 */ /* 0x000fe4000000006e */
[----:B------:R-:W-:Y:S02]  /*0a10*/  PRMT R109, R104, 0x7632, R109 ;  /* 0x00007632686d7816 */ /* 0x000fe4000000006d */
[----:B------:R-:W-:-:S02]  /*0a20*/  PRMT R134, R107, 0x7632, R134 ;  /* 0x000076326b867816 */ /* 0x000fc40000000086 */
[----:B------:R-:W-:Y:S02]  /*0a30*/  SHF.L.U32 R136, R107, 0x10, RZ ;  /* 0x000000106b887819 */ /* 0x000fe400000006ff */
[----:B------:R-:W-:Y:S02]  /*0a40*/  SHF.L.U32 R104, R104, 0x10, RZ ;  /* 0x0000001068687819 */ /* 0x000fe400000006ff */
[----:B------:R-:W-:Y:S02]  /*0a50*/  SHF.L.U32 R110, R110, 0x10, RZ ;  /* 0x000000106e6e7819 */ /* 0x000fe400000006ff */
[----:B------:R-:W-:Y:S02]  /*0a60*/  SHF.L.U32 R134, R134, 0x10, RZ ;  /* 0x0000001086867819 */ /* 0x000fe400000006ff */
[C---:B--2---:R-:W-:Y:S02]  /*0a70*/  PRMT R106, R21.reuse, 0x7632, R106 ;  /* 0x00007632156a7816 */ /* 0x044fe4000000006a */
[----:B------:R-:W-:-:S02]  /*0a80*/  SHF.L.U32 R21, R21, 0x10, RZ ;  /* 0x0000001015157819 */ /* 0x000fc400000006ff */
[----:B------:R-:W-:Y:S02]  /*0a90*/  PRMT R105, R20, 0x7632, R105 ;  /* 0x0000763214697816 */ /* 0x000fe40000000069 */
[----:B------:R-:W-:Y:S01]  /*0aa0*/  PRMT R113, R22, 0x7632, R113 ;  /* 0x0000763216717816 */ /* 0x000fe20000000071 */
[-C--:B------:R-:W-:Y:S01]  /*0ab0*/  FFMA.FTZ R115, R112, R133.reuse, R21 ;  /* 0x0000008570737223 */ /* 0x080fe20000010015 */
[----:B------:R-:W-:Y:S02]  /*0ac0*/  PRMT R137, R23, 0x7632, R137 ;  /* 0x0000763217897816 */ /* 0x000fe40000000089 */
[----:B------:R-:W-:Y:S02]  /*0ad0*/  SHF.L.U32 R135, R22, 0x10, RZ ;  /* 0x0000001016877819 */ /* 0x000fe400000006ff */
[----:B------:R-:W-:Y:S02]  /*0ae0*/  SHF.L.U32 R107, R20, 0x10, RZ ;  /* 0x00000010146b7819 */ /* 0x000fe400000006ff */
[----:B------:R-:W-:Y:S01]  /*0af0*/  SHF.L.U32 R22, R111, 0x10, RZ ;  /* 0x000000106f167819 */ /* 0x000fe200000006ff */
[-C--:B------:R-:W-:Y:S01]  /*0b00*/  FFMA.FTZ R114, R114, R133.reuse, R135 ;  /* 0x0000008572727223 */ /* 0x080fe20000010087 */
[----:B------:R-:W-:Y:S01]  /*0b10*/  SHF.L.U32 R23, R23, 0x10, RZ ;  /* 0x0000001017177819 */ /* 0x000fe200000006ff */
[----:B------:R-:W-:Y:S01]  /*0b20*/  FFMA.FTZ R116, R104, R133, R107 ;  /* 0x0000008568747223 */ /* 0x000fe2000001006b */
[----:B------:R-:W-:-:S02]  /*0b30*/  SHF.L.U32 R20, R109, 0x10, RZ ;  /* 0x000000106d147819 */ /* 0x000fc400000006ff */
[----:B------:R-:W-:Y:S02]  /*0b40*/  SHF.L.U32 R137, R137, 0x10, RZ ;  /* 0x0000001089897819 */ /* 0x000fe400000006ff */
[----:B------:R-:W-:Y:S01]  /*0b50*/  SHF.L.U32 R111, R113, 0x10, RZ ;  /* 0x00000010716f7819 */ /* 0x000fe200000006ff */
[-C--:B------:R-:W-:Y:S01]  /*0b60*/  FFMA.FTZ R113, R136, R133.reuse, R23 ;  /* 0x0000008588717223 */ /* 0x080fe20000010017 */
        /* <DEDUP_REMOVED lines=11> */
.L_x_9091:
[----:B0-----:R-:W-:-:S04]  /*0c20*/  UISETP.NE.U32.AND UP0, UPT, UR12, URZ, UPT ;  /* 0x000000ff0c00728c */ /* 0x001fc8000bf05070 */
[----:B------:R-:W-:-:S06]  /*0c30*/  UISETP.NE.AND.EX UP0, UPT, UR13, URZ, UPT, UP0 ;  /* 0x000000ff0d00728c */ /* 0x000fcc000bf05300 */
[----:B------:R-:W-:-:S13]  /*0c40*/  PLOP3.LUT P4, PT, PT, PT, UP0, 0x80, 0x8 ;  /* 0x000000000008781c */ /* 0x000fda0003f8f008 */
[----:B------:R-:W-:Y:S05]  /*0c50*/  @!P4 BRA `(.L_x_9093) ;  /* 0x000000000064c947 */ /* 0x000fea0003800000 */
[C---:B-----5:R-:W-:Y:S02]  /*0c60*/  PRMT R20, R104.reuse, 0x7632, R20 ;  /* 0x0000763268147816 */ /* 0x060fe40000000014 */
[----:B------:R-:W-:Y:S02]  /*0c70*/  SHF.L.U32 R104, R104, 0x10, RZ ;  /* 0x0000001068687819 */ /* 0x000fe400000006ff */
[C---:B------:R-:W-:Y:S02]  /*0c80*/  SHF.L.U32 R22, R105.reuse, 0x10, RZ ;  /* 0x0000001069167819 */ /* 0x040fe400000006ff */
[----:B------:R-:W-:Y:S01]  /*0c90*/  PRMT R21, R105, 0x7632, R21 ;  /* 0x0000763269157816 */ /* 0x000fe20000000015 */
[-C--:B------:R-:W-:Y:S01]  /*0ca0*/  FMUL.FTZ R116, R104, R133.reuse ;  /* 0x0000008568747220 */ /* 0x080fe20000410000 */
[----:B------:R-:W-:Y:S01]  /*0cb0*/  PRMT R23, R106, 0x7632, R23 ;  /* 0x000076326a177816 */ /* 0x000fe20000000017 */
[----:B------:R-:W-:Y:S01]  /*0cc0*/  FMUL.FTZ R115, R22, R133 ;  /* 0x0000008516737220 */ /* 0x000fe20000410000 */
[----:B------:R-:W-:-:S02]  /*0cd0*/  PRMT R105, R107, 0x7632, R105 ;  /* 0x000076326b697816 */ /* 0x000fc40000000069 */
        /* <DEDUP_REMOVED lines=15> */
[----:B------:R-:W-:Y:S01]  /*0dd0*/  F2FP.BF16.F32.PACK_AB R21, R110, R115 ;  /* 0x000000736e15723e */ /* 0x000fe200000010ff */
[----:B------:R-:W-:Y:S06]  /*0de0*/  BRA `(.L_x_9092) ;  /* 0x0000000000507947 */ /* 0x000fec0003800000 */
.L_x_9093:
        /* <DEDUP_REMOVED lines=19> */
[----:B------:R-:W-:-:S07]  /*0f20*/  FMUL.FTZ R112, R112, R133 ;  /* 0x0000008570707220 */ /* 0x000fce0000410000 */
.L_x_9092:
[----:B------:R-:W1:Y:S01]  /*0f30*/  @P5 LDC.64 R104, c[0x0][0x3a8] ;  /* 0x0000ea00ff685b82 */ /* 0x000e620000000a00 */
[C---:B------:R-:W-:Y:S01]  /*0f40*/  IADD3 R134, PT, PT, R3.reuse, 0x20, RZ ;  /* 0x0000002003867810 */ /* 0x040fe20007ffe0ff */
[----:B-1----:R-:W-:-:S05]  /*0f50*/  @P5 IMAD.WIDE.U32 R104, R3, 0x10, R104 ;  /* 0x0000001003685825 */ /* 0x002fca00078e0068 */
[----:B------:R1:W-:Y:S02]  /*0f60*/  @P5 STG.E.128 desc[UR6][R104.64], R20 ;  /* 0x0000001468005986 */ /* 0x0003e4000c101d06 */
.L_x_9090:
[----:B0--34-:R-:W-:Y:S05]  /*0f70*/  BSYNC.RECONVERGENT B0 ;  /* 0x0000000000007941 */ /* 0x019fea0003800200 */
.L_x_9089:
[----:B------:R-:W-:Y:S01]  /*0f80*/  ISETP.GE.U32.AND P0, PT, R0, 0x40, PT ;  /* 0x000000400000780c */ /* 0x000fe20003f06070 */
[----:B------:R-:W-:Y:S03]  /*0f90*/  BSSY.RECONVERGENT B0, `(.L_x_9094) ;  /* 0x0000065000007945 */ /* 0x000fe60003800200 */
[----:B-1----:R-:W-:-:S09]  /*0fa0*/  P2R R104, PR, RZ, 0x1 ;  /* 0x00000001ff687803 */ /* 0x002fd20000000000 */
        /* <DEDUP_REMOVED lines=13> */
[----:B------:R-:W-:Y:S02]  /*1080*/  SHF.L.U32 R22, R13, 0x10, RZ ;  /* 0x000000100d167819 */ /* 0x000fe400000006ff */
[C---:B------:R-:W-:Y:S02]  /*1090*/  PRMT R106, R15.reuse, 0x7632, R106 ;  /* 0x000076320f6a7816 */ /* 0x040fe4000000006a */
[----:B------:R-:W-:-:S02]  /*10a0*/  SHF.L.U32 R136, R15, 0x10, RZ ;  /* 0x000000100f887819 */ /* 0x000fc400000006ff */
[----:B------:R-:W-:Y:S02]  /*10b0*/  SHF.L.U32 R12, R12, 0x10, RZ ;  /* 0x000000100c0c7819 */ /* 0x000fe400000006ff */
[----:B------:R-:W-:Y:S02]  /*10c0*/  PRMT R21, R13, 0x7632, R21 ;  /* 0x000076320d157816 */ /* 0x000fe40000000015 */
[----:B------:R-:W-:Y:S02]  /*10d0*/  SHF.L.U32 R20, R20, 0x10, RZ ;  /* 0x0000001014147819 */ /* 0x000fe400000006ff */
[----:B------:R-:W-:Y:S02]  /*10e0*/  SHF.L.U32 R106, R106, 0x10, RZ ;  /* 0x000000106a6a7819 */ /* 0x000fe400000006ff */
[C---:B--2---:R-:W-:Y:S02]  /*10f0*/  PRMT R14, R17.reuse, 0x7632, R14 ;  /* 0x00007632110e7816 */ /* 0x044fe4000000000e */
[----:B------:R-:W-:-:S02]  /*1100*/  SHF.L.U32 R17, R17, 0x10, RZ ;  /* 0x0000001011117819 */ /* 0x000fc400000006ff */
[----:B------:R-:W-:Y:S02]  /*1110*/  SHF.L.U32 R15, R16, 0x10, RZ ;  /* 0x00000010100f7819 */ /* 0x000fe400000006ff */
[----:B------:R-:W-:Y:S02]  /*1120*/  SHF.L.U32 R105, R18, 0x10, RZ ;  /* 0x0000001012697819 */ /* 0x000fe400000006ff */
[----:B------:R-:W-:Y:S02]  /*1130*/  PRMT R13, R16, 0x7632, R13 ;  /* 0x00007632100d7816 */ /* 0x000fe4000000000d */
[----:B------:R-:W-:Y:S01]  /*1140*/  PRMT R16, R18, 0x7632, R16 ;  /* 0x0000763212107816 */ /* 0x000fe20000000010 */
[-C--:B------:R-:W-:Y:S01]  /*1150*/  FFMA.FTZ R18, R22, R133.reuse, R17 ;  /* 0x0000008516127223 */ /* 0x080fe20000010011 */
[C---:B------:R-:W-:Y:S01]  /*1160*/  PRMT R107, R19.reuse, 0x7632, R107 ;  /* 0x00007632136b7816 */ /* 0x040fe2000000006b */
[-C--:B------:R-:W-:Y:S01]  /*1170*/  FFMA.FTZ R17, R104, R133.reuse, R105 ;  /* 0x0000008568117223 */ /* 0x080fe20000010069 */
[----:B------:R-:W-:Y:S01]  /*1180*/  SHF.L.U32 R135, R19, 0x10, RZ ;  /* 0x0000001013877819 */ /* 0x000fe200000006ff */
[----:B------:R-:W-:Y:S01]  /*1190*/  FFMA.FTZ R19, R12, R133, R15 ;  /* 0x000000850c137223 */ /* 0x000fe2000001000f */
[----:B------:R-:W-:-:S02]  /*11a0*/  SHF.L.U32 R22, R23, 0x10, RZ ;  /* 0x0000001017167819 */ /* 0x000fc400000006ff */
[----:B------:R-:W-:Y:S02]  /*11b0*/  SHF.L.U32 R12, R21, 0x10, RZ ;  /* 0x00000010150c7819 */ /* 0x000fe400000006ff */
[----:B------:R-:W-:Y:S02]  /*11c0*/  SHF.L.U32 R23, R14, 0x10, RZ ;  /* 0x000000100e177819 */ /* 0x000fe400000006ff */
[----:B------:R-:W-:Y:S02]  /*11d0*/  SHF.L.U32 R107, R107, 0x10, RZ ;  /* 0x000000106b6b7819 */ /* 0x000fe400000006ff */
[----:B------:R-:W-:Y:S01]  /*11e0*/  SHF.L.U32 R105, R16, 0x10, RZ ;  /* 0x0000001010697819 */ /* 0x000fe200000006ff */
[-C--:B------:R-:W-:Y:S01]  /*11f0*/  FFMA.FTZ R16, R136, R133.reuse, R135 ;  /* 0x0000008588107223 */ /* 0x080fe20000010087 */
[----:B------:R-:W-:Y:S01]  /*1200*/  SHF.L.U32 R21, R13, 0x10, RZ ;  /* 0x000000100d157819 */ /* 0x000fe200000006ff */
[-C--:B------:R-:W-:Y:S01]  /*1210*/  FFMA.FTZ R13, R12, R133.reuse, R23 ;  /* 0x000000850c0d7223 */ /* 0x080fe20000010017 */
[-C--:B------:R-:W-:Y:S01]  /*1220*/  FFMA.FTZ R15, R106, R133.reuse, R107 ;  /* 0x000000856a0f7223 */ /* 0x080fe2000001006b */
[----:B------:R-:W-:-:S02]  /*1230*/  FFMA.FTZ R14, R22, R133, R105 ;  /* 0x00000085160e7223 */ /* 0x000fc40000010069 */
[----:B------:R-:W-:Y:S01]  /*1240*/  FFMA.FTZ R12, R20, R133, R21 ;  /* 0x00000085140c7223 */ /* 0x000fe20000010015 */
[----:B------:R-:W-:Y:S02]  /*1250*/  F2FP.BF16.F32.PACK_AB R21, R13, R18 ;  /* 0x000000120d15723e */ /* 0x000fe400000010ff */
[----:B------:R-:W-:Y:S02]  /*1260*/  F2FP.BF16.F32.PACK_AB R23, R15, R16 ;  /* 0x000000100f17723e */ /* 0x000fe400000010ff */
[----:B------:R-:W-:Y:S02]  /*1270*/  F2FP.BF16.F32.PACK_AB R22, R14, R17 ;  /* 0x000000110e16723e */ /* 0x000fe400000010ff */
[----:B------:R-:W-:Y:S01]  /*1280*/  F2FP.BF16.F32.PACK_AB R20, R12, R19 ;  /* 0x000000130c14723e */ /* 0x000fe200000010ff */
[----:B------:R-:W-:Y:S06]  /*1290*/  BRA `(.L_x_9097) ;  /* 0x0000000000c07947 */ /* 0x000fec0003800000 */
.L_x_9096:
[----:B------:R-:W-:-:S04]  /*12a0*/  UISETP.NE.U32.AND UP0, UPT, UR12, URZ, UPT ;  /* 0x000000ff0c00728c */ /* 0x000fc8000bf05070 */
[----:B------:R-:W-:-:S09]  /*12b0*/  UISETP.NE.AND.EX UP0, UPT, UR13, URZ, UPT, UP0 ;  /* 0x000000ff0d00728c */ /* 0x000fd2000bf05300 */
[----:B------:R-:W-:Y:S05]  /*12c0*/  BRA.U UP0, `(.L_x_9098) ;  /* 0x0000000100547547 */ /* 0x000fea000b800000 */
[C---:B-----5:R-:W-:Y:S02]  /*12d0*/  PRMT R16, R12.reuse, 0x7632, R16 ;  /* 0x000076320c107816 */ /* 0x060fe40000000010 */
[----:B------:R-:W-:Y:S02]  /*12e0*/  SHF.L.U32 R12, R12, 0x10, RZ ;  /* 0x000000100c0c7819 */ /* 0x000fe400000006ff */
[C---:B------:R-:W-:Y:S02]  /*12f0*/  PRMT R17, R13.reuse, 0x7632, R17 ;  /* 0x000076320d117816 */ /* 0x040fe40000000011 */
[----:B------:R-:W-:Y:S01]  /*1300*/  SHF.L.U32 R104, R14, 0x10, RZ ;  /* 0x000000100e687819 */ /* 0x000fe200000006ff */
[----:B------:R-:W-:Y:S01]  /*1310*/  FMUL.FTZ R19, R12, R133 ;  /* 0x000000850c137220 */ /* 0x000fe20000410000 */
[----:B------:R-:W-:Y:S02]  /*1320*/  SHF.L.U32 R18, R13, 0x10, RZ ;  /* 0x000000100d127819 */ /* 0x000fe400000006ff */
[----:B------:R-:W-:-:S02]  /*1330*/  PRMT R13, R14, 0x7632, R13 ;  /* 0x000076320e0d7816 */ /* 0x000fc4000000000d */
[----:B------:R-:W-:Y:S01]  /*1340*/  PRMT R105, R15, 0x7632, R105 ;  /* 0x000076320f697816 */ /* 0x000fe20000000069 */
[-C--:B------:R-:W-:Y:S01]  /*1350*/  FMUL.FTZ R18, R18, R133.reuse ;  /* 0x0000008512127220 */ /* 0x080fe20000410000 */
[----:B------:R-:W-:Y:S01]  /*1360*/  SHF.L.U32 R14, R17, 0x10, RZ ;  /* 0x00000010110e7819 */ /* 0x000fe200000006ff */
[-C--:B------:R-:W-:Y:S01]  /*1370*/  FMUL.FTZ R17, R104, R133.reuse ;  /* 0x0000008568117220 */ /* 0x080fe20000410000 */
[----:B------:R-:W-:Y:S02]  /*1380*/  SHF.L.U32 R106, R15, 0x10, RZ ;  /* 0x000000100f6a7819 */ /* 0x000fe400000006ff */
[----:B------:R-:W-:Y:S02]  /*1390*/  SHF.L.U32 R12, R16, 0x10, RZ ;  /* 0x00000010100c7819 */ /* 0x000fe400000006ff */
[----:B------:R-:W-:Y:S01]  /*13a0*/  SHF.L.U32 R104, R13, 0x10, RZ ;  /* 0x000000100d687819 */ /* 0x000fe200000006ff */
[-C--:B------:R-:W-:Y:S01]  /*13b0*/  FMUL.FTZ R13, R14, R133.reuse ;  /* 0x000000850e0d7220 */ /* 0x080fe20000410000 */
[----:B------:R-:W-:Y:S01]  /*13c0*/  SHF.L.U32 R136, R105, 0x10, RZ ;  /* 0x0000001069887819 */ /* 0x000fe200000006ff */
[-C--:B------:R-:W-:Y:S01]  /*13d0*/  FMUL.FTZ R16, R106, R133.reuse ;  /* 0x000000856a107220 */ /* 0x080fe20000410000 */
[-C--:B------:R-:W-:Y:S01]  /*13e0*/  FMUL.FTZ R12, R12, R133.reuse ;  /* 0x000000850c0c7220 */ /* 0x080fe20000410000 */
[----:B------:R-:W-:-:S02]  /*13f0*/  FMUL.FTZ R14, R104, R133 ;  /* 0x00000085680e7220 */ /* 0x000fc40000410000 */
[----:B------:R-:W-:Y:S01]  /*1400*/  FMUL.FTZ R15, R136, R133 ;  /* 0x00000085880f7220 */ /* 0x000fe20000410000 */
[----:B------:R-:W-:Y:S06]  /*1410*/  BRA `(.L_x_9097) ;  /* 0x0000000000607947 */ /* 0x000fec0003800000 */
.L_x_9098:
        /* <DEDUP_REMOVED lines=17> */
[-C--:B------:R-:W-:Y:S01]  /*1530*/  FMUL.FTZ R12, R12, R133.reuse ;  /* 0x000000850c0c7220 */ /* 0x080fe20000410000 */
[-C--:B------:R-:W-:Y:S01]  /*1540*/  FMUL.FTZ R14, R22, R133.reuse ;  /* 0x00000085160e7220 */ /* 0x080fe20000410000 */
[----:B------:R-:W-:Y:S01]  /*1550*/  F2FP.BF16.F32.PACK_AB R23, R15, R16 ;  /* 0x000000100f17723e */ /* 0x000fe200000010ff */
[----:B------:R-:W-:-:S02]  /*1560*/  FMUL.FTZ R13, R20, R133 ;  /* 0x00000085140d7220 */ /* 0x000fc40000410000 */
[----:B------:R-:W-:Y:S02]  /*1570*/  F2FP.BF16.F32.PACK_AB R20, R12, R19 ;  /* 0x000000130c14723e */ /* 0x000fe400000010ff */
[----:B------:R-:W-:Y:S02]  /*1580*/  F2FP.BF16.F32.PACK_AB R22, R14, R17 ;  /* 0x000000110e16723e */ /* 0x000fe400000010ff */
[----:B------:R-:W-:-:S07]  /*1590*/  F2FP.BF16.F32.PACK_AB R21, R13, R18 ;  /* 0x000000120d15723e */ /* 0x000fce00000010ff */
.L_x_9097:
[----:B------:R-:W0:Y:S02]  /*15a0*/  @P5 LDC.64 R104, c[0x0][0x3a8] ;  /* 0x0000ea00ff685b82 */ /* 0x000e240000000a00 */
[C---:B0-----:R-:W-:Y:S01]  /*15b0*/  @P5 IMAD.WIDE.U32 R104, R134.reuse, 0x10, R104 ;  /* 0x0000001086685825 */ /* 0x041fe200078e0068 */
[----:B------:R-:W-:-:S04]  /*15c0*/  IADD3 R134, PT, PT, R134, 0x20, RZ ;  /* 0x0000002086867810 */ /* 0x000fc80007ffe0ff */
[----:B------:R0:W-:Y:S03]  /*15d0*/  @P5 STG.E.128 desc[UR6][R104.64], R20 ;  /* 0x0000001468005986 */ /* 0x0001e6000c101d06 */
.L_x_9095:
[----:B------:R-:W-:Y:S05]  /*15e0*/  BSYNC.RECONVERGENT B0 ;  /* 0x0000000000007941 */ /* 0x000fea0003800200 */
.L_x_9094:
        /* <DEDUP_REMOVED lines=50> */
.L_x_9101:
        /* <DEDUP_REMOVED lines=24> */
.L_x_9103:
        /* <DEDUP_REMOVED lines=24> */
.L_x_9102:
[----:B------:R-:W0:Y:S02]  /*1c10*/  @P5 LDC.64 R104, c[0x0][0x3a8] ;  /* 0x0000ea00ff685b82 */ /* 0x000e240000000a00 */
[C---:B0-----:R-:W-:Y:S01]  /*1c20*/  @P5 IMAD.WIDE.U32 R104, R134.reuse, 0x10, R104 ;  /* 0x0000001086685825 */ /* 0x041fe200078e0068 */
[----:B------:R-:W-:-:S04]  /*1c30*/  IADD3 R134, PT, PT, R134, 0x20, RZ ;  /* 0x0000002086867810 */ /* 0x000fc80007ffe0ff */
[----:B------:R0:W-:Y:S03]  /*1c40*/  @P5 STG.E.128 desc[UR6][R104.64], R20 ;  /* 0x0000001468005986 */ /* 0x0001e6000c101d06 */
.L_x_9100:
[----:B------:R-:W-:Y:S05]  /*1c50*/  BSYNC.RECONVERGENT B0 ;  /* 0x0000000000007941 */ /* 0x000fea0003800200 */
.L_x_9099:
        /* <DEDUP_REMOVED lines=50> */
.L_x_9106:
        /* <DEDUP_REMOVED lines=24> */
.L_x_9108:
        /* <DEDUP_REMOVED lines=24> */
.L_x_9107:
[----:B------:R-:W0:Y:S02]  /*2280*/  @P5 LDC.64 R104, c[0x0][0x3a8] ;  /* 0x0000ea00ff685b82 */ /* 0x000e240000000a00 */
[C---:B0-----:R-:W-:Y:S01]  /*2290*/  @P5 IMAD.WIDE.U32 R104, R134.reuse, 0x10, R104 ;  /* 0x0000001086685825 */ /* 0x041fe200078e0068 */
[----:B------:R-:W-:-:S04]  /*22a0*/  IADD3 R134, PT, PT, R134, 0x20, RZ ;  /* 0x0000002086867810 */ /* 0x000fc80007ffe0ff */
[----:B------:R0:W-:Y:S03]  /*22b0*/  @P5 STG.E.128 desc[UR6][R104.64], R20 ;  /* 0x0000001468005986 */ /* 0x0001e6000c101d06 */
.L_x_9105:
[----:B------:R-:W-:Y:S05]  /*22c0*/  BSYNC.RECONVERGENT B0 ;  /* 0x0000000000007941 */ /* 0x000fea0003800200 */
.L_x_9104:
        /* <DEDUP_REMOVED lines=22> */
[----:B--2---:R-:W-:Y:S02]  /*2430*/  SHF.L.U32 R105, R20, 0x10, RZ ;  /* 0x0000001014697819 */ /* 0x004fe400000006ff */
[C---:B------:R-:W-:Y:S02]  /*2440*/  PRMT R106, R21.reuse, 0x7632, R106 ;  /* 0x00007632156a7816 */ /* 0x040fe4000000006a */
[----:B------:R-:W-:Y:S01]  /*2450*/  SHF.L.U32 R21, R21, 0x10, RZ ;  /* 0x0000001015157819 */ /* 0x000fe200000006ff */
[----:B------:R-:W-:Y:S01]  /*2460*/  FFMA.FTZ R124, R104, R133, R105 ;  /* 0x00000085687c7223 */ /* 0x000fe20000010069 */
[----:B------:R-:W-:-:S02]  /*2470*/  PRMT R136, R23, 0x7632, R136 ;  /* 0x0000763217887816 */ /* 0x000fc40000000088 */
[----:B------:R-:W-:Y:S01]  /*2480*/  SHF.L.U32 R137, R23, 0x10, RZ ;  /* 0x0000001017897819 */ /* 0x000fe200000006ff */
[-C--:B------:R-:W-:Y:S01]  /*2490*/  FFMA.FTZ R126, R126, R133.reuse, R21 ;  /* 0x000000857e7e7223 */ /* 0x080fe20000010015 */
[----:B------:R-:W-:Y:S02]  /*24a0*/  PRMT R23, R20, 0x7632, R23 ;  /* 0x0000763214177816 */ /* 0x000fe40000000017 */
[----:B------:R-:W-:Y:S01]  /*24b0*/  PRMT R129, R22, 0x7632, R129 ;  /* 0x0000763216817816 */ /* 0x000fe20000000081 */
[-C--:B------:R-:W-:Y:S01]  /*24c0*/  FFMA.FTZ R130, R130, R133.reuse, R137 ;  /* 0x0000008582827223 */ /* 0x080fe20000010089 */
[----:B------:R-:W-:Y:S02]  /*24d0*/  SHF.L.U32 R131, R22, 0x10, RZ ;  /* 0x0000001016837819 */ /* 0x000fe400000006ff */
[----:B------:R-:W-:Y:S02]  /*24e0*/  SHF.L.U32 R104, R127, 0x10, RZ ;  /* 0x000000107f687819 */ /* 0x000fe400000006ff */
[----:B------:R-:W-:Y:S01]  /*24f0*/  SHF.L.U32 R20, R107, 0x10, RZ ;  /* 0x000000106b147819 */ /* 0x000fe200000006ff */
[----:B------:R-:W-:Y:S01]  /*2500*/  FFMA.FTZ R128, R128, R133, R131 ;  /* 0x0000008580807223 */ /* 0x000fe20000010083 */
[----:B------:R-:W-:-:S02]  /*2510*/  SHF.L.U32 R22, R125, 0x10, RZ ;  /* 0x000000107d167819 */ /* 0x000fc400000006ff */
[----:B------:R-:W-:Y:S02]  /*2520*/  SHF.L.U32 R21, R136, 0x10, RZ ;  /* 0x0000001088157819 */ /* 0x000fe400000006ff */
[----:B------:R-:W-:Y:S02]  /*2530*/  SHF.L.U32 R129, R129, 0x10, RZ ;  /* 0x0000001081817819 */ /* 0x000fe400000006ff */
[----:B------:R-:W-:Y:S01]  /*2540*/  SHF.L.U32 R127, R106, 0x10, RZ ;  /* 0x000000106a7f7819 */ /* 0x000fe200000006ff */
[-C--:B------:R-:W-:Y:S01]  /*2550*/  FFMA.FTZ R131, R138, R133.reuse, R21 ;  /* 0x000000858a837223 */ /* 0x080fe20000010015 */
[----:B------:R-:W-:Y:S01]  /*2560*/  SHF.L.U32 R23, R23, 0x10, RZ ;  /* 0x0000001017177819 */ /* 0x000fe200000006ff */
[-C--:B------:R-:W-:Y:S02]  /*2570*/  FFMA.FTZ R129, R104, R133.reuse, R129 ;  /* 0x0000008568817223 */ /* 0x080fe40000010081 */
[-C--:B------:R-:W-:Y:S02]  /*2580*/  FFMA.FTZ R127, R22, R133.reuse, R127 ;  /* 0x00000085167f7223 */ /* 0x080fe4000001007f */
[----:B------:R-:W-:Y:S01]  /*2590*/  FFMA.FTZ R125, R20, R133, R23 ;  /* 0x00000085147d7223 */ /* 0x000fe20000010017 */
[----:B------:R-:W-:-:S02]  /*25a0*/  F2FP.BF16.F32.PACK_AB R23, R131, R130 ;  /* 0x000000828317723e */ /* 0x000fc400000010ff */
[----:B------:R-:W-:Y:S02]  /*25b0*/  F2FP.BF16.F32.PACK_AB R22, R129, R128 ;  /* 0x000000808116723e */ /* 0x000fe400000010ff */
[----:B------:R-:W-:Y:S02]  /*25c0*/  F2FP.BF16.F32.PACK_AB R21, R127, R126 ;  /* 0x0000007e7f15723e */ /* 0x000fe400000010ff */
[----:B------:R-:W-:Y:S01]  /*25d0*/  F2FP.BF16.F32.PACK_AB R20, R125, R124 ;  /* 0x0000007c7d14723e */ /* 0x000fe200000010ff */
[----:B------:R-:W-:Y:S06]  /*25e0*/  BRA `(.L_x_9112) ;  /* 0x0000000000c07947 */ /* 0x000fec0003800000 */
.L_x_9111:
        /* <DEDUP_REMOVED lines=8> */
[C---:B------:R-:W-:Y:S02]  /*2670*/  PRMT R125, R105.reuse, 0x7632, R125 ;  /* 0x00007632697d7816 */ /* 0x040fe4000000007d */
[----:B------:R-:W-:-:S02]  /*2680*/  SHF.L.U32 R126, R105, 0x10, RZ ;  /* 0x00000010697e7819 */ /* 0x000fc400000006ff */
[----:B------:R-:W-:Y:S02]  /*2690*/  PRMT R105, R106, 0x7632, R105 ;  /* 0x000076326a697816 */ /* 0x000fe40000000069 */
        /* <DEDUP_REMOVED lines=13> */
.L_x_9113:
        /* <DEDUP_REMOVED lines=24> */
.L_x_9112:
[----:B------:R-:W0:Y:S02]  /*28f0*/  @P5 LDC.64 R104, c[0x0][0x3a8] ;  /* 0x0000ea00ff685b82 */ /* 0x000e240000000a00 */
[----:B0-----:R-:W-:-:S05]  /*2900*/  @P5 IMAD.WIDE.U32 R104, R134, 0x10, R104 ;  /* 0x0000001086685825 */ /* 0x001fca00078e0068 */
[----:B------:R0:W-:Y:S02]  /*2910*/  @P5 STG.E.128 desc[UR6][R104.64], R20 ;  /* 0x0000001468005986 */ /* 0x0001e4000c101d06 */
.L_x_9110:
[----:B------:R-:W-:Y:S05]  /*2920*/  BSYNC.RECONVERGENT B0 ;  /* 0x0000000000007941 */ /* 0x000fea0003800200 */
.L_x_9109:
        /* <DEDUP_REMOVED lines=153> */
.L_x_9137:
        /* <DEDUP_REMOVED lines=17> */
[----:B0-----:R-:W0:Y:S01]  /*33d0*/  LDC.64 R132, c[0x0][0x428] ;  /* 0x00010a00ff847b82 */ /* 0x001e220000000a00 */
        /* <DEDUP_REMOVED lines=16> */
[----:B-----5:R-:W-:Y:S01]  /*34e0*/  FFMA.FTZ R104, R105, R100, R92 ;  /* 0x0000006469687223 */ /* 0x020fe2000001005c */
[----:B------:R-:W-:Y:S01]  /*34f0*/  FFMA.FTZ R105, R106, R101, R93 ;  /* 0x000000656a697223 */ /* 0x000fe2000001005d */
[----:B------:R-:W-:Y:S01]  /*3500*/  FFMA.FTZ R107, R107, R102, R94 ;  /* 0x000000666b6b7223 */ /* 0x000fe2000001005e */
[----:B------:R-:W-:Y:S01]  /*3510*/  FFMA.FTZ R138, R138, R103, R95 ;  /* 0x000000678a8a7223 */ /* 0x000fe2000001005f */
[----:B------:R-:W-:Y:S01]  /*3520*/  FFMA.FTZ R106, R137, R96, R88 ;  /* 0x00000060896a7223 */ /* 0x000fe20000010058 */
[----:B------:R-:W-:Y:S01]  /*3530*/  FFMA.FTZ R137, R142, R97, R89 ;  /* 0x000000618e897223 */ /* 0x000fe20000010059 */
[----:B------:R-:W-:Y:S01]  /*3540*/  FFMA.FTZ R139, R139, R98, R90 ;  /* 0x000000628b8b7223 */ /* 0x000fe2000001005a */
[----:B------:R-:W-:Y:S01]  /*3550*/  FFMA.FTZ R146, R146, R99, R91 ;  /* 0x0000006392927223 */ /* 0x000fe2000001005b */
[----:B------:R-:W-:Y:S01]  /*3560*/  F2FP.BF16.F32.PACK_AB R104, R105, R104 ;  /* 0x000000686968723e */ /* 0x000fe200000010ff */
[----:B0-----:R-:W-:Y:S01]  /*3570*/  IMAD.WIDE.U32 R132, R3, 0x10, R132 ;  /* 0x0000001003847825 */ /* 0x001fe200078e0084 */
[----:B------:R-:W-:-:S02]  /*3580*/  F2FP.BF16.F32.PACK_AB R105, R138, R107 ;  /* 0x0000006b8a69723e */ /* 0x000fc400000010ff */
[----:B------:R-:W-:Y:S02]  /*3590*/  F2FP.BF16.F32.PACK_AB R106, R137, R106 ;  /* 0x0000006a896a723e */ /* 0x000fe400000010ff */
[----:B------:R-:W-:Y:S02]  /*35a0*/  F2FP.BF16.F32.PACK_AB R107, R146, R139 ;  /* 0x0000008b926b723e */ /* 0x000fe400000010ff */
[----:B------:R-:W-:-:S03]  /*35b0*/  IADD3 R3, PT, PT, R3, 0x20, RZ ;  /* 0x0000002003037810 */ /* 0x000fc60007ffe0ff */
[----:B------:R1:W-:Y:S04]  /*35c0*/  STG.E.128 desc[UR6][R132.64], R104 ;  /* 0x0000006884007986 */ /* 0x0003e8000c101d06 */
.L_x_9116:
[----:B------:R-:W-:Y:S05]  /*35d0*/  BSYNC.RECONVERGENT B0 ;  /* 0x0000000000007941 */ /* 0x000fea0003800200 */
.L_x_9115:
[----:B------:R-:W-:Y:S01]  /*35e0*/  ISETP.GE.U32.AND P0, PT, R0, 0x40, PT ;  /* 0x000000400000780c */ /* 0x000fe20003f06070 */
[----:B------:R-:W-:-:S12]  /*35f0*/  BSSY.RECONVERGENT B0, `(.L_x_9117) ;  /* 0x0000022000007945 */ /* 0x000fd80003800200 */
[----:B------:R-:W-:Y:S05]  /*3600*/  @!P0 BRA `(.L_x_9118) ;  /* 0x0000000000808947 */ /* 0x000fea0003800000 */
[----:B01----:R-:W0:Y:S01]  /*3610*/  LDC.64 R132, c[0x0][0x428] ;  /* 0x00010a00ff847b82 */ /* 0x003e220000000a00 */
        /* <DEDUP_REMOVED lines=31> */
.L_x_9118:
[----:B------:R-:W-:Y:S05]  /*3810*/  BSYNC.RECONVERGENT B0 ;  /* 0x0000000000007941 */ /* 0x000fea0003800200 */
.L_x_9117:
[----:B------:R-:W-:Y:S01]  /*3820*/  ISETP.GE.U32.AND P0, PT, R0, 0x60, PT ;  /* 0x000000600000780c */ /* 0x000fe20003f06070 */
[----:B------:R-:W-:-:S12]  /*3830*/  BSSY.RECONVERGENT B0, `(.L_x_9119) ;  /* 0x0000022000007945 */ /* 0x000fd80003800200 */
[----:B------:R-:W-:Y:S05]  /*3840*/  @!P0 BRA `(.L_x_9120) ;  /* 0x0000000000808947 */ /* 0x000fea0003800000 */
[----:B012---:R-:W0:Y:S01]  /*3850*/  LDC.64 R132, c[0x0][0x428] ;  /* 0x00010a00ff847b82 */ /* 0x007e220000000a00 */
        /* <DEDUP_REMOVED lines=31> */
.L_x_9120:
[----:B------:R-:W-:Y:S05]  /*3a50*/  BSYNC.RECONVERGENT B0 ;  /* 0x0000000000007941 */ /* 0x000fea0003800200 */
.L_x_9119:
[----:B------:R-:W-:Y:S01]  /*3a60*/  ISETP.GE.U32.AND P0, PT, R0, 0x80, PT ;  /* 0x000000800000780c */ /* 0x000fe20003f06070 */
[----:B------:R-:W-:-:S12]  /*3a70*/  BSSY.RECONVERGENT B0, `(.L_x_9121) ;  /* 0x0000022000007945 */ /* 0x000fd80003800200 */
        /* <DEDUP_REMOVED lines=33> */
.L_x_9122:
[----:B------:R-:W-:Y:S05]  /*3c90*/  BSYNC.RECONVERGENT B0 ;  /* 0x0000000000007941 */ /* 0x000fea0003800200 */
.L_x_9121:
        /* <DEDUP_REMOVED lines=32> */
[----:B------:R-:W-:-:S05]  /*3ea0*/  F2FP.BF16.F32.PACK_AB R104, R135, R134 ;  /* 0x000000868768723e */ /* 0x000fca00000010ff */
[----:B------:R0:W-:Y:S02]  /*3eb0*/  STG.E.128 desc[UR6][R132.64], R104 ;  /* 0x0000006884007986 */ /* 0x0001e4000c101d06 */
.L_x_9124:
[----:B------:R-:W-:Y:S05]  /*3ec0*/  BSYNC.RECONVERGENT B0 ;  /* 0x0000000000007941 */ /* 0x000fea0003800200 */
.L_x_9123:
[----:B01234-:R-:W0:Y:S02]  /*3ed0*/  LDC.64 R104, c[0x0][0x380] ;  /* 0x0000e000ff687b82 */ /* 0x01fe240000000a00 */
[----:B0-----:R-:W-:-:S04]  /*3ee0*/  LEA R2, R104, R2, 0x2 ;  /* 0x0000000268027211 */ /* 0x001fc800078e10ff */
[----:B------:R-:W-:-:S13]  /*3ef0*/  ISETP.GE.AND P0, PT, R2, R105, PT ;  /* 0x000000690200720c */ /* 0x000fda0003f06270 */
[----:B------:R-:W-:Y:S05]  /*3f00*/  @!P0 BRA `(.L_x_9125) ;  /* 0xffffffc800508947 */ /* 0x000fea000383ffff */
[----:B------:R-:W-:Y:S05]  /*3f10*/  EXIT ;  /* 0x000000000000794d */ /* 0x000fea0003800000 */
.L_x_9114:
        /* <DEDUP_REMOVED lines=8> */
.L_x_9127:
[----:B------:R-:W-:Y:S05]  /*3fa0*/  BSYNC B0 ;  /* 0x0000000000007941 */ /* 0x000fea0003800000 */
.L_x_9126:
        /* <DEDUP_REMOVED lines=10> */
.L_x_9128:
[----:B------:R-:W-:Y:S01]  /*4050*/  HFMA2 R140, -RZ, RZ, 0, 2.384185791015625e-07 ;  /* 0x00000004ff8c7431 */ /* 0x000fe200000001ff */
[----:B------:R-:W-:-:S05]  /*4060*/  MOV R107, R137 ;  /* 0x00000089006b7202 */ /* 0x000fca0000000f00 */
[----:B------:R-:W-:-:S05]  /*4070*/  FADD.FTZ R107, R106, R107 ;  /* 0x0000006b6a6b7221 */ /* 0x000fca0000010000 */
[----:B------:R-:W-:-:S07]  /*4080*/  MOV R139, R107 ;  /* 0x0000006b008b7202 */ /* 0x000fce0000000f00 */
[----:B------:R-:W-:Y:S05]  /*4090*/  WARPSYNC.COLLECTIVE R138, `(.L_x_9129) ;  /* 0x000000008a087348 */ /* 0x000fea0003c00000 */
[----:B------:R0:W1:Y:S02]  /*40a0*/  SHFL.BFLY P6, R137, R139, R140, R141 ;  /* 0x0c00008c8b897389 */ /* 0x00006400000c008d */
[----:B01----:R-:W-:Y:S05]  /*40b0*/  ENDCOLLECTIVE ;  /* 0x000000000000791b */ /* 0x003fea0003800000 */
.L_x_9129:
[----:B------:R-:W-:Y:S01]  /*40c0*/  HFMA2 R140, -RZ, RZ, 0, 4.76837158203125e-07 ;  /* 0x00000008ff8c7431 */ /* 0x000fe200000001ff */
[----:B------:R-:W-:-:S05]  /*40d0*/  MOV R104, R137 ;  /* 0x0000008900687202 */ /* 0x000fca0000000f00 */
[----:B------:R-:W-:-:S05]  /*40e0*/  FADD.FTZ R134, R107, R104 ;  /* 0x000000686b867221 */ /* 0x000fca0000010000 */
[----:B------:R-:W-:-:S07]  /*40f0*/  MOV R139, R134 ;  /* 0x00000086008b7202 */ /* 0x000fce0000000f00 */
[----:B------:R-:W-:Y:S05]  /*4100*/  WARPSYNC.COLLECTIVE R138, `(.L_x_9130) ;  /* 0x000000008a087348 */ /* 0x000fea0003c00000 */
[----:B------:R0:W1:Y:S02]  /*4110*/  SHFL.BFLY P6, R137, R139, R140, R141 ;  /* 0x0c00008c8b897389 */ /* 0x00006400000c008d */
[----:B01----:R-:W-:Y:S05]  /*4120*/  ENDCOLLECTIVE ;  /* 0x000000000000791b */ /* 0x003fea0003800000 */
.L_x_9130:
[----:B------:R-:W-:Y:S01]  /*4130*/  HFMA2 R140, -RZ, RZ, 0, 9.5367431640625e-07 ;  /* 0x00000010ff8c7431 */ /* 0x000fe200000001ff */
[----:B------:R-:W-:-:S05]  /*4140*/  MOV R133, R137 ;  /* 0x0000008900857202 */ /* 0x000fca0000000f00 */
[----:B------:R-:W-:-:S05]  /*4150*/  FADD.FTZ R136, R134, R133 ;  /* 0x0000008586887221 */ /* 0x000fca0000010000 */
[----:B------:R-:W-:-:S07]  /*4160*/  MOV R139, R136 ;  /* 0x00000088008b7202 */ /* 0x000fce0000000f00 */
[----:B------:R-:W-:Y:S05]  /*4170*/  WARPSYNC.COLLECTIVE R138, `(.L_x_9131) ;  /* 0x000000008a087348 */ /* 0x000fea0003c00000 */
[----:B------:R0:W1:Y:S02]  /*4180*/  SHFL.BFLY P6, R137, R139, R140, R141 ;  /* 0x0c00008c8b897389 */ /* 0x00006400000c008d */
[----:B01----:R-:W-:Y:S05]  /*4190*/  ENDCOLLECTIVE ;  /* 0x000000000000791b */ /* 0x003fea0003800000 */
.L_x_9131:
[----:B------:R-:W-:Y:S01]  /*41a0*/  HFMA2 R140, -RZ, RZ, 0, 5.9604644775390625e-08 ;  /* 0x00000001ff8c7431 */ /* 0x000fe200000001ff */
[----:B------:R-:W-:Y:S02]  /*41b0*/  MOV R133, R137 ;  /* 0x0000008900857202 */ /* 0x000fe40000000f00 */
        /* <DEDUP_REMOVED lines=88> */
.L_x_9132:
[----:B------:R-:W-:Y:S01]  /*4740*/  HFMA2 R140, -RZ, RZ, 0, 1.1920928955078125e-07 ;  /* 0x00000002ff8c7431 */ /* 0x000fe200000001ff */
[----:B------:R-:W-:-:S05]  /*4750*/  MOV R105, R137 ;  /* 0x0000008900697202 */ /* 0x000fca0000000f00 */
[----:B------:R-:W-:-:S05]  /*4760*/  FADD.FTZ R105, R104, R105 ;  /* 0x0000006968697221 */ /* 0x000fca0000010000 */
[----:B------:R-:W-:-:S07]  /*4770*/  MOV R139, R105 ;  /* 0x00000069008b7202 */ /* 0x000fce0000000f00 */
[----:B------:R-:W-:Y:S05]  /*4780*/  WARPSYNC.COLLECTIVE R138, `(.L_x_9133) ;  /* 0x000000008a087348 */ /* 0x000fea0003c00000 */
[----:B------:R0:W1:Y:S02]  /*4790*/  SHFL.BFLY P6, R137, R139, R140, R141 ;  /* 0x0c00008c8b897389 */ /* 0x00006400000c008d */
[----:B01----:R-:W-:Y:S05]  /*47a0*/  ENDCOLLECTIVE ;  /* 0x000000000000791b */ /* 0x003fea0003800000 */
.L_x_9133:
[----:B------:R-:W-:Y:S01]  /*47b0*/  HFMA2 R140, -RZ, RZ, 0, 2.384185791015625e-07 ;  /* 0x00000004ff8c7431 */ /* 0x000fe200000001ff */
[----:B------:R-:W-:-:S05]  /*47c0*/  MOV R106, R137 ;  /* 0x00000089006a7202 */ /* 0x000fca0000000f00 */
[----:B------:R-:W-:-:S05]  /*47d0*/  FADD.FTZ R106, R105, R106 ;  /* 0x0000006a696a7221 */ /* 0x000fca0000010000 */
[----:B------:R-:W-:-:S07]  /*47e0*/  MOV R139, R106 ;  /* 0x0000006a008b7202 */ /* 0x000fce0000000f00 */
[----:B------:R-:W-:Y:S05]  /*47f0*/  WARPSYNC.COLLECTIVE R138, `(.L_x_9134) ;  /* 0x000000008a087348 */ /* 0x000fea0003c00000 */
[----:B------:R0:W1:Y:S02]  /*4800*/  SHFL.BFLY P6, R137, R139, R140, R141 ;  /* 0x0c00008c8b897389 */ /* 0x00006400000c008d */
[----:B01----:R-:W-:Y:S05]  /*4810*/  ENDCOLLECTIVE ;  /* 0x000000000000791b */ /* 0x003fea0003800000 */
.L_x_9134:
[----:B------:R-:W-:Y:S01]  /*4820*/  HFMA2 R140, -RZ, RZ, 0, 4.76837158203125e-07 ;  /* 0x00000008ff8c7431 */ /* 0x000fe200000001ff */
[----:B------:R-:W-:-:S05]  /*4830*/  MOV R107, R137 ;  /* 0x00000089006b7202 */ /* 0x000fca0000000f00 */
[----:B------:R-:W-:-:S05]  /*4840*/  FADD.FTZ R107, R106, R107 ;  /* 0x0000006b6a6b7221 */ /* 0x000fca0000010000 */
[----:B------:R-:W-:-:S07]  /*4850*/  MOV R139, R107 ;  /* 0x0000006b008b7202 */ /* 0x000fce0000000f00 */
[----:B------:R-:W-:Y:S05]  /*4860*/  WARPSYNC.COLLECTIVE R138, `(.L_x_9135) ;  /* 0x000000008a087348 */ /* 0x000fea0003c00000 */
[----:B------:R0:W1:Y:S02]  /*4870*/  SHFL.BFLY P6, R137, R139, R140, R141 ;  /* 0x0c00008c8b897389 */ /* 0x00006400000c008d */
[----:B01----:R-:W-:Y:S05]  /*4880*/  ENDCOLLECTIVE ;  /* 0x000000000000791b */ /* 0x003fea0003800000 */
.L_x_9135:
[----:B------:R-:W-:Y:S01]  /*4890*/  HFMA2 R140, -RZ, RZ, 0, 9.5367431640625e-07 ;  /* 0x00000010ff8c7431 */ /* 0x000fe200000001ff */
[----:B------:R-:W-:-:S05]  /*48a0*/  MOV R134, R137 ;  /* 0x0000008900867202 */ /* 0x000fca0000000f00 */
[----:B------:R-:W-:-:S05]  /*48b0*/  FADD.FTZ R136, R107, R134 ;  /* 0x000000866b887221 */ /* 0x000fca0000010000 */
[----:B------:R-:W-:-:S07]  /*48c0*/  MOV R139, R136 ;  /* 0x00000088008b7202 */ /* 0x000fce0000000f00 */
[----:B------:R-:W-:Y:S05]  /*48d0*/  WARPSYNC.COLLECTIVE R138, `(.L_x_9136) ;  /* 0x000000008a087348 */ /* 0x000fea0003c00000 */
[----:B------:R0:W1:Y:S02]  /*48e0*/  SHFL.BFLY P6, R137, R139, R140, R141 ;  /* 0x0c00008c8b897389 */ /* 0x00006400000c008d */
[----:B01----:R-:W-:Y:S05]  /*48f0*/  ENDCOLLECTIVE ;  /* 0x000000000000791b */ /* 0x003fea0003800000 */
.L_x_9136:
[----:B------:R-:W-:Y:S05]  /*4900*/  BRA `(.L_x_9137) ;  /* 0xffffffe8006c7947 */ /* 0x000fea000383ffff */
.L_x_9138:
        /* <DEDUP_REMOVED lines=15> */
.L_x_45800:


//--------------------- .text._ZN10layer_norm13ln_fwd_kernelINS_13Kernel_traitsIf13__nv_bfloat16S2_S2_fjLj1280ELj1ELj4ELj1ELj16ENS_18Kernel_traits_baseILj1280EfS2_S2_S2_fjLj128EEEEELb0ELb0ELb0ELb1EEEvNS_9FwdParamsE --------------------------
	.section	.text._ZN10layer_norm13ln_fwd_kernelINS_13Kernel_traitsIf13__nv_bfloat16S2_S2_fjLj1280ELj1ELj4ELj1ELj16ENS_18Kernel_traits_baseILj1280EfS2_S2_S2_fjLj128EEEEELb0ELb0ELb0ELb1EEEvNS_9FwdParamsE,"ax",@progbits
	.align	128
        .global         _ZN10layer_norm13ln_fwd_kernelINS_13Kernel_traitsIf13__nv_bfloat16S2_S2_fjLj1280ELj1ELj4ELj1ELj16ENS_18Kernel_traits_baseILj1280EfS2_S2_S2_fjLj128EEEEELb0ELb0ELb0ELb1EEEvNS_9FwdParamsE
        .type           _ZN10layer_norm13ln_fwd_kernelINS_13Kernel_traitsIf13__nv_bfloat16S2_S2_fjLj1280ELj1ELj4ELj1ELj16ENS_18Kernel_traits_baseILj1280EfS2_S2_S2_fjLj128EEEEELb0ELb0ELb0ELb1EEEvNS_9FwdParamsE,@function
        .size           _ZN10layer_norm13ln_fwd_kernelINS_13Kernel_traitsIf13__nv_bfloat16S2_S2_fjLj1280ELj1ELj4ELj1ELj16ENS_18Kernel_traits_baseILj1280EfS2_S2_S2_fjLj128EEEEELb0ELb0ELb0ELb1EEEvNS_9FwdParamsE,(.L_x_45801 - _ZN10layer_norm13ln_fwd_kernelINS_13Kernel_traitsIf13__nv_bfloat16S2_S2_fjLj1280ELj1ELj4ELj1ELj16ENS_18Kernel_traits_baseILj1280EfS2_S2_S2_fjLj128EEEEELb0ELb0ELb0ELb1EEEvNS_9FwdParamsE)
        .other          _ZN10layer_norm13ln_fwd_kernelINS_13Kernel_traitsIf13__nv_bfloat16S2_S2_fjLj1280ELj1ELj4ELj1ELj16ENS_18Kernel_traits_baseILj1280EfS2_S2_S2_fjLj128EEEEELb0ELb0ELb0ELb1EEEvNS_9FwdParamsE,@"STO_CUDA_ENTRY STV_DEFAULT"
_ZN10layer_norm13ln_fwd_kernelINS_13Kernel_traitsIf13__nv_bfloat16S2_S2_fjLj1280ELj1ELj4ELj1ELj16ENS_18Kernel_traits_baseILj1280EfS2_S2_S2_fjLj128EEEEELb0ELb0ELb0ELb1EEEvNS_9FwdParamsE:
.text._ZN10layer_norm13ln_fwd_kernelINS_13Kernel_traitsIf13__nv_bfloat16S2_S2_fjLj1280ELj1ELj4ELj1ELj16ENS_18Kernel_traits_baseILj1280EfS2_S2_S2_fjLj128EEEEELb0ELb0ELb0ELb1EEEvNS_9FwdParamsE:
[----:B------:R-:W-:Y:S01]  /*0000*/  LDC R1, c[0x0][0x37c] ;  /* 0x0000df00ff017b82 */ /* 0x000fe20000000800 */
[----:B------:R-:W0:Y:S01]  /*0010*/  S2R R5, SR_TID.X ;  /* 0x0000000000057919 */ /* 0x000e220000002100 */
[----:B------:R-:W1:Y:S06]  /*0020*/  LDCU.64 UR10, c[0x0][0x438] ;  /* 0x00008700ff0a77ac */ /* 0x000e6c0008000a00 */
[----:B------:R-:W2:Y:S01]  /*0030*/  S2UR UR4, SR_CTAID.X ;  /* 0x00000000000479c3 */ /* 0x000ea20000002500 */
[----:B------:R-:W3:Y:S01]  /*0040*/  LDCU.64 UR8, c[0x0][0x3a0] ;  /* 0x00007400ff0877ac */ /* 0x000ee20008000a00 */
[----:B------:R-:W4:Y:S06]  /*0050*/  LDCU.64 UR6, c[0x0][0x358] ;  /* 0x00006b00ff0677ac */ /* 0x000f2c0008000a00 */
[----:B------:R-:W3:Y:S01]  /*0060*/  LDC.64 R86, c[0x0][0x3e0] ;  /* 0x0000f800ff567b82 */ /* 0x000ee20000000a00 */
[----:B-1----:R-:W-:-:S04]  /*0070*/  UISETP.NE.U32.AND UP0, UPT, UR10, URZ, UPT ;  /* 0x000000ff0a00728c */ /* 0x002fc8000bf05070 */
[----:B------:R-:W-:Y:S02]  /*0080*/  UISETP.NE.AND.EX UP0, UPT, UR11, URZ, UPT, UP0 ;  /* 0x000000ff0b00728c */ /* 0x000fe4000bf05300 */
[----:B--2---:R-:W-:Y:S01]  /*0090*/  USHF.L.U32 UR4, UR4, 0x2, URZ ;  /* 0x0000000204047899 */ /* 0x004fe200080006ff */
[----:B0-----:R-:W-:Y:S02]  /*00a0*/  SHF.R.U32.HI R108, RZ, 0x5, R5 ;  /* 0x00000005ff6c7819 */ /* 0x001fe40000011605 */
[----:B---3--:R-:W-:Y:S02]  /*00b0*/  LOP3.LUT P0, RZ, R86, UR8, RZ, 0xfc, !PT ;  /* 0x0000000856ff7c12 */ /* 0x008fe4000f80fcff */
[----:B------:R-:W-:Y:S02]  /*00c0*/  LOP3.LUT R5, R5, 0x1f, RZ, 0xc0, !PT ;  /* 0x0000001f05057812 */ /* 0x000fe400078ec0ff */
[----:B------:R-:W-:Y:S02]  /*00d0*/  LOP3.LUT P0, RZ, R87, UR9, RZ, 0xfc, P0 ;  /* 0x0000000957ff7c12 */ /* 0x000fe4000800fcff */
[----:B------:R-:W-:Y:S01]  /*00e0*/  LOP3.LUT R108, R108, UR4, RZ, 0xfc, !PT ;  /* 0x000000046c6c7c12 */ /* 0x000fe2000f8efcff */
[----:B----4-:R-:W-:Y:S10]  /*00f0*/  BRA.U !UP0, `(.L_x_9139) ;  /* 0x0000000108647547 */ /* 0x010ff4000b800000 */
        /* <DEDUP_REMOVED lines=25> */
.L_x_9139:
[----:B------:R-:W0:Y:S02]  /*0290*/  LDC.64 R2, c[0x0][0x3d0] ;  /* 0x0000f400ff027b82 */ /* 0x000e240000000a00 */
[----:B0-----:R-:W-:-:S05]  /*02a0*/  IMAD.WIDE.U32 R2, R5, 0x20, R2 ;  /* 0x0000002005027825 */ /* 0x001fca00078e0002 */
        /* <DEDUP_REMOVED lines=29> */
[----:B0-----:R-:W-:-:S07]  /*0480*/  CS2R R40, SRZ ;  /* 0x0000000000287805 */ /* 0x001fce000001ff00 */
.L_x_9140:
        /* <DEDUP_REMOVED lines=10> */
.L_x_9157:
[----:B------:R-:W2:Y:S01]  /*0530*/  S2R R128, SR_TID.X ;  /* 0x0000000000807919 */ /* 0x000ea20000002100 */
[----:B-1----:R-:W3:Y:S01]  /*0540*/  @P1 LDC.64 R92, c[0x0][0x3e0] ;  /* 0x0000f800ff5c1b82 */ /* 0x002ee20000000a00 */
[----:B-1----:R-:W-:-:S05]  /*0550*/  IMAD R0, R108, UR4, RZ ;  /* 0x000000046c007c24 */ /* 0x002fca000f8e02ff */
[----:B------:R-:W-:Y:S02]  /*0560*/  SHF.R.S32.HI R89, RZ, 0x1f, R0 ;  /* 0x0000001fff597819 */ /* 0x000fe40000011400 */
[----:B0-----:R-:W0:Y:S02]  /*0570*/  LDC.64 R2, c[0x0][0x390] ;  /* 0x0000e400ff027b82 */ /* 0x001e240000000a00 */
[----:B------:R-:W-:Y:S01]  /*0580*/  LEA.HI R89, R89, R0, RZ, 0x3 ;  /* 0x0000000059597211 */ /* 0x000fe200078f18ff */
[----:B---3--:R-:W-:-:S06]  /*0590*/  @P1 IMAD.WIDE R92, R108, 0x2, R92 ;  /* 0x000000026c5c1825 */ /* 0x008fcc00078e025c */
[----:B------:R-:W3:Y:S01]  /*05a0*/  @P1 LDG.E.U16 R92, desc[UR6][R92.64] ;  /* 0x000000065c5c1981 */ /* 0x000ee2000c1e1500 */
[----:B--2---:R-:W-:-:S04]  /*05b0*/  LOP3.LUT R0, R128, 0x1f, RZ, 0xc0, !PT ;  /* 0x0000001f80007812 */ /* 0x004fc800078ec0ff */
[----:B------:R-:W-:-:S05]  /*05c0*/  LEA.HI.SX32 R113, R89, R0, 0x1d ;  /* 0x0000000059717211 */ /* 0x000fca00078feaff */
[----:B0-----:R-:W-:-:S06]  /*05d0*/  IMAD.WIDE.U32 R88, R113, 0x10, R2 ;  /* 0x0000001071587825 */ /* 0x001fcc00078e0002 */
[----:B-----5:R-:W5:Y:S01]  /*05e0*/  LDG.E.128 R88, desc[UR6][R88.64] ;  /* 0x0000000658587981 */ /* 0x020f62000c1e1d00 */
        /* <DEDUP_REMOVED lines=18> */
[----:B------:R-:W-:Y:S02]  /*0710*/  SHF.L.U32 R105, R96, 0x10, RZ ;  /* 0x0000001060697819 */ /* 0x000fe400000006ff */
[----:B--2---:R-:W-:-:S02]  /*0720*/  PRMT R88, R84, 0x7632, R88 ;  /* 0x0000763254587816 */ /* 0x004fc40000000058 */
[----:B------:R-:W-:Y:S02]  /*0730*/  SHF.L.U32 R90, R84, 0x10, RZ ;  /* 0x00000010545a7819 */ /* 0x000fe400000006ff */
[----:B------:R-:W-:Y:S02]  /*0740*/  PRMT R84, R85, 0x7632, R84 ;  /* 0x0000763255547816 */ /* 0x000fe40000000054 */
[C---:B------:R-:W-:Y:S01]  /*0750*/  PRMT R91, R86.reuse, 0x7632, R91 ;  /* 0x00007632565b7816 */ /* 0x040fe2000000005b */
[----:B------:R-:W-:Y:S01]  /*0760*/  FFMA.FTZ R111, R111, R0, R90 ;  /* 0x000000006f6f7223 */ /* 0x000fe2000001005a */
[----:B------:R-:W-:Y:S02]  /*0770*/  PRMT R98, R87, 0x7632, R98 ;  /* 0x0000763257627816 */ /* 0x000fe40000000062 */
        /* <DEDUP_REMOVED lines=8> */
[----:B------:R-:W-:Y:S02]  /*0800*/  SHF.L.U32 R104, R91, 0x10, RZ ;  /* 0x000000105b687819 */ /* 0x000fe400000006ff */
[----:B------:R-:W-:Y:S01]  /*0810*/  SHF.L.U32 R84, R84, 0x10, RZ ;  /* 0x0000001054547819 */ /* 0x000fe200000006ff */
[-C--:B------:R-:W-:Y:S01]  /*0820*/  FFMA.FTZ R105, R105, R0.reuse, R98 ;  /* 0x0000000069697223 */ /* 0x080fe20000010062 */
        /* <DEDUP_REMOVED lines=9> */
.L_x_9141:
[----:B----4-:R-:W-:-:S04]  /*08c0*/  UISETP.NE.U32.AND UP1, UPT, UR10, URZ, UPT ;  /* 0x000000ff0a00728c */ /* 0x010fc8000bf25070 */
[----:B------:R-:W-:-:S06]  /*08d0*/  UISETP.NE.AND.EX UP1, UPT, UR11, URZ, UPT, UP1 ;  /* 0x000000ff0b00728c */ /* 0x000fcc000bf25310 */
[----:B------:R-:W-:-:S13]  /*08e0*/  PLOP3.LUT P1, PT, PT, PT, UP1, 0x80, 0x8 ;  /* 0x000000000008781c */ /* 0x000fda0003f2f018 */
[----:B------:R-:W-:Y:S05]  /*08f0*/  @!P1 BRA `(.L_x_9143) ;  /* 0x0000000000649947 */ /* 0x000fea0003800000 */
        /* <DEDUP_REMOVED lines=18> */
[----:B------:R-:W-:Y:S01]  /*0a20*/  F2FP.BF16.F32.PACK_AB R86, R104, R107 ;  /* 0x0000006b6856723e */ /* 0x000fe200000010ff */
[----:B------:R-:W-:-:S02]  /*0a30*/  FMUL.FTZ R105, R105, R0 ;  /* 0x0000000069697220 */ /* 0x000fc40000410000 */
[----:B------:R-:W-:Y:S01]  /*0a40*/  FMUL.FTZ R102, R87, R0 ;  /* 0x0000000057667220 */ /* 0x000fe20000410000 */
[----:B------:R-:W-:Y:S02]  /*0a50*/  F2FP.BF16.F32.PACK_AB R84, R100, R111 ;  /* 0x0000006f6454723e */ /* 0x000fe400000010ff */
[----:B------:R-:W-:Y:S02]  /*0a60*/  F2FP.BF16.F32.PACK_AB R87, R105, R106 ;  /* 0x0000006a6957723e */ /* 0x000fe400000010ff */
[----:B------:R-:W-:Y:S01]  /*0a70*/  F2FP.BF16.F32.PACK_AB R85, R102, R109 ;  /* 0x0000006d6655723e */ /* 0x000fe200000010ff */
[----:B------:R-:W-:Y:S06]  /*0a80*/  BRA `(.L_x_9142) ;  /* 0x0000000000507947 */ /* 0x000fec0003800000 */
.L_x_9143:
        /* <DEDUP_REMOVED lines=19> */
[----:B------:R-:W-:-:S07]  /*0bc0*/  FMUL.FTZ R105, R105, R0 ;  /* 0x0000000069697220 */ /* 0x000fce0000410000 */
.L_x_9142:
        /* <DEDUP_REMOVED lines=20> */
[C---:B--2---:R-:W-:Y:S02]  /*0d10*/  PRMT R91, R86.reuse, 0x7632, R91 ;  /* 0x00007632565b7816 */ /* 0x044fe4000000005b */
[----:B------:R-:W-:-:S02]  /*0d20*/  SHF.L.U32 R86, R86, 0x10, RZ ;  /* 0x0000001056567819 */ /* 0x000fc400000006ff */
[C---:B------:R-:W-:Y:S02]  /*0d30*/  PRMT R88, R84.reuse, 0x7632, R88 ;  /* 0x0000763254587816 */ /* 0x040fe40000000058 */
[----:B------:R-:W-:Y:S01]  /*0d40*/  SHF.L.U32 R90, R84, 0x10, RZ ;  /* 0x00000010545a7819 */ /* 0x000fe200000006ff */
[-C--:B------:R-:W-:Y:S01]  /*0d50*/  FFMA.FTZ R98, R97, R0.reuse, R86 ;  /* 0x0000000061627223 */ /* 0x080fe20000010056 */
[----:B------:R-:W-:Y:S02]  /*0d60*/  PRMT R84, R85, 0x7632, R84 ;  /* 0x0000763255547816 */ /* 0x000fe40000000054 */
[----:B------:R-:W-:Y:S01]  /*0d70*/  PRMT R110, R87, 0x7632, R110 ;  /* 0x00007632576e7816 */ /* 0x000fe2000000006e */
[----:B------:R-:W-:Y:S01]  /*0d80*/  FFMA.FTZ R101, R101, R0, R90 ;  /* 0x0000000065657223 */ /* 0x000fe2000001005a */
[----:B------:R-:W-:Y:S02]  /*0d90*/  SHF.L.U32 R94, R85, 0x10, RZ ;  /* 0x00000010555e7819 */ /* 0x000fe400000006ff */
[----:B------:R-:W-:-:S02]  /*0da0*/  SHF.L.U32 R112, R87, 0x10, RZ ;  /* 0x0000001057707819 */ /* 0x000fc400000006ff */
[----:B------:R-:W-:Y:S01]  /*0db0*/  SHF.L.U32 R85, R92, 0x10, RZ ;  /* 0x000000105c557819 */ /* 0x000fe200000006ff */
[-C--:B------:R-:W-:Y:S01]  /*0dc0*/  FFMA.FTZ R99, R89, R0.reuse, R94 ;  /* 0x0000000059637223 */ /* 0x080fe2000001005e */
[----:B------:R-:W-:Y:S01]  /*0dd0*/  SHF.L.U32 R87, R96, 0x10, RZ ;  /* 0x0000001060577819 */ /* 0x000fe200000006ff */
[-C--:B------:R-:W-:Y:S01]  /*0de0*/  FFMA.FTZ R97, R115, R0.reuse, R112 ;  /* 0x0000000073617223 */ /* 0x080fe20000010070 */
[----:B------:R-:W-:Y:S02]  /*0df0*/  SHF.L.U32 R110, R110, 0x10, RZ ;  /* 0x000000106e6e7819 */ /* 0x000fe400000006ff */
[----:B------:R-:W-:Y:S02]  /*0e00*/  SHF.L.U32 R86, R91, 0x10, RZ ;  /* 0x000000105b567819 */ /* 0x000fe400000006ff */
        /* <DEDUP_REMOVED lines=11> */
.L_x_9144:
[----:B----4-:R-:W-:-:S04]  /*0ec0*/  UISETP.NE.U32.AND UP1, UPT, UR10, URZ, UPT ;  /* 0x000000ff0a00728c */ /* 0x010fc8000bf25070 */
[----:B------:R-:W-:-:S09]  /*0ed0*/  UISETP.NE.AND.EX UP1, UPT, UR11, URZ, UPT, UP1 ;  /* 0x000000ff0b00728c */ /* 0x000fd2000bf25310 */
[----:B------:R-:W-:Y:S05]  /*0ee0*/  BRA.U UP1, `(.L_x_9146) ;  /* 0x0000000101547547 */ /* 0x000fea000b800000 */
        /* <DEDUP_REMOVED lines=21> */
.L_x_9146:
        /* <DEDUP_REMOVED lines=24> */
.L_x_9145:
        /* <DEDUP_REMOVED lines=47> */
.L_x_9147:
[----:B----4-:R-:W-:-:S04]  /*14b0*/  UISETP.NE.U32.AND UP1, UPT, UR10, URZ, UPT ;  /* 0x000000ff0a00728c */ /* 0x010fc8000bf25070 */
        /* <DEDUP_REMOVED lines=16> */
[----:B0-----:R-:W-:Y:S01]  /*15c0*/  SHF.L.U32 R115, R112, 0x10, RZ ;  /* 0x0000001070737819 */ /* 0x001fe200000006ff */
[-C--:B------:R-:W-:Y:S01]  /*15d0*/  FMUL.FTZ R110, R89, R0.reuse ;  /* 0x00000000596e7220 */ /* 0x080fe20000410000 */
[----:B------:R-:W-:Y:S01]  /*15e0*/  SHF.L.U32 R117, R90, 0x10, RZ ;  /* 0x000000105a757819 */ /* 0x000fe200000006ff */
[-C--:B------:R-:W-:Y:S02]  /*15f0*/  FMUL.FTZ R112, R91, R0.reuse ;  /* 0x000000005b707220 */ /* 0x080fe40000410000 */
[----:B------:R-:W-:-:S02]  /*1600*/  FMUL.FTZ R116, R115, R0 ;  /* 0x0000000073747220 */ /* 0x000fc40000410000 */
[----:B------:R-:W-:Y:S01]  /*1610*/  FMUL.FTZ R118, R117, R0 ;  /* 0x0000000075767220 */ /* 0x000fe20000410000 */
[----:B------:R-:W-:Y:S06]  /*1620*/  BRA `(.L_x_9148) ;  /* 0x0000000000607947 */ /* 0x000fec0003800000 */
.L_x_9149:
        /* <DEDUP_REMOVED lines=23> */
[----:B------:R-:W-:-:S07]  /*17a0*/  F2FP.BF16.F32.PACK_AB R85, R112, R123 ;  /* 0x0000007b7055723e */ /* 0x000fce00000010ff */
.L_x_9148:
        /* <DEDUP_REMOVED lines=21> */
[----:B--2---:R-:W-:-:S02]  /*1900*/  PRMT R88, R84, 0x7632, R88 ;  /* 0x0000763254587816 */ /* 0x004fc40000000058 */
[----:B------:R-:W-:Y:S02]  /*1910*/  SHF.L.U32 R126, R84, 0x10, RZ ;  /* 0x00000010547e7819 */ /* 0x000fe400000006ff */
[C---:B------:R-:W-:Y:S02]  /*1920*/  PRMT R84, R85.reuse, 0x7632, R84 ;  /* 0x0000763255547816 */ /* 0x040fe40000000054 */
[----:B------:R-:W-:Y:S01]  /*1930*/  SHF.L.U32 R120, R85, 0x10, RZ ;  /* 0x0000001055787819 */ /* 0x000fe200000006ff */
[-C--:B------:R-:W-:Y:S01]  /*1940*/  FFMA.FTZ R126, R115, R0.reuse, R126 ;  /* 0x00000000737e7223 */ /* 0x080fe2000001007e */
[C---:B------:R-:W-:Y:S02]  /*1950*/  PRMT R85, R86.reuse, 0x7632, R85 ;  /* 0x0000763256557816 */ /* 0x040fe40000000055 */
[----:B------:R-:W-:Y:S01]  /*1960*/  SHF.L.U32 R86, R86, 0x10, RZ ;  /* 0x0000001056567819 */ /* 0x000fe200000006ff */
[----:B------:R-:W-:Y:S01]  /*1970*/  FFMA.FTZ R120, R89, R0, R120 ;  /* 0x0000000059787223 */ /* 0x000fe20000010078 */
[----:B------:R-:W-:-:S02]  /*1980*/  PRMT R130, R87, 0x7632, R130 ;  /* 0x0000763257827816 */ /* 0x000fc40000000082 */
[----:B------:R-:W-:Y:S01]  /*1990*/  SHF.L.U32 R132, R87, 0x10, RZ ;  /* 0x0000001057847819 */ /* 0x000fe200000006ff */
[-C--:B------:R-:W-:Y:S01]  /*19a0*/  FFMA.FTZ R122, R129, R0.reuse, R86 ;  /* 0x00000000817a7223 */ /* 0x080fe20000010056 */
[----:B------:R-:W-:Y:S02]  /*19b0*/  SHF.L.U32 R87, R90, 0x10, RZ ;  /* 0x000000105a577819 */ /* 0x000fe400000006ff */
[----:B------:R-:W-:Y:S01]  /*19c0*/  SHF.L.U32 R130, R130, 0x10, RZ ;  /* 0x0000001082827819 */ /* 0x000fe200000006ff */
[-C--:B------:R-:W-:Y:S01]  /*19d0*/  FFMA.FTZ R129, R91, R0.reuse, R132 ;  /* 0x000000005b817223 */ /* 0x080fe20000010084 */
        /* <DEDUP_REMOVED lines=12> */
.L_x_9150:
        /* <DEDUP_REMOVED lines=24> */
.L_x_9152:
        /* <DEDUP_REMOVED lines=24> */
.L_x_9151:
[----:B------:R-:W0:Y:S01]  /*1da0*/  @P0 LDC.64 R114, c[0x0][0x3a8] ;  /* 0x0000ea00ff720b82 */ /* 0x000e220000000a00 */
[----:B------:R-:W-:-:S05]  /*1db0*/  IADD3 R133, PT, PT, R113, 0x80, RZ ;  /* 0x0000008071857810 */ /* 0x000fca0007ffe0ff */
[----:B------:R-:W-:-:S04]  /*1dc0*/  IMAD.WIDE.U32 R88, R133, 0x10, R2 ;  /* 0x0000001085587825 */ /* 0x000fc800078e0002 */
[----:B0-----:R-:W-:-:S05]  /*1dd0*/  @P0 IMAD.WIDE.U32 R114, R117, 0x10, R114 ;  /* 0x0000001075720825 */ /* 0x001fca00078e0072 */
[----:B------:R0:W-:Y:S04]  /*1de0*/  @P0 STG.E.128 desc[UR6][R114.64], R84 ;  /* 0x0000005472000986 */ /* 0x0001e8000c101d06 */
[----:B------:R-:W5:Y:S01]  /*1df0*/  LDG.E.128 R88, desc[UR6][R88.64] ;  /* 0x0000000658587981 */ /* 0x000f62000c1e1d00 */
[----:B------:R-:W-:Y:S05]  /*1e00*/  BRA.U !UP0, `(.L_x_9153) ;  /* 0x0000000108a07547 */ /* 0x000fea000b800000 */
[----:B------:R-:W1:Y:S02]  /*1e10*/  LDC.64 R2, c[0x0][0x3a0] ;  /* 0x0000e800ff027b82 */ /* 0x000e640000000a00 */
[----:B-1----:R-:W-:-:S05]  /*1e20*/  IMAD.WIDE.U32 R2, R133, 0x10, R2 ;  /* 0x0000001085027825 */ /* 0x002fca00078e0002 */
[----:B0-----:R-:W2:Y:S01]  /*1e30*/  LDG.E.128 R84, desc[UR6][R2.64] ;  /* 0x0000000602547981 */ /* 0x001ea2000c1e1d00 */
[C---:B-----5:R-:W-:Y:S02]  /*1e40*/  SHF.L.U32 R139, R91.reuse, 0x10, RZ ;  /* 0x000000105b8b7819 */ /* 0x060fe400000006ff */
[----:B------:R-:W-:Y:S02]  /*1e50*/  PRMT R134, R91, 0x7632, R134 ;  /* 0x000076325b867816 */ /* 0x000fe40000000086 */
[----:B------:R-:W-:Y:S02]  /*1e60*/  SHF.L.U32 R115, R88, 0x10, RZ ;  /* 0x0000001058737819 */ /* 0x000fe400000006ff */
[C---:B------:R-:W-:Y:S02]  /*1e70*/  PRMT R114, R90.reuse, 0x7632, R114 ;  /* 0x000076325a727816 */ /* 0x040fe40000000072 */
[----:B------:R-:W-:Y:S02]  /*1e80*/  SHF.L.U32 R137, R90, 0x10, RZ ;  /* 0x000000105a897819 */ /* 0x000fe400000006ff */
[----:B------:R-:W-:-:S02]  /*1e90*/  PRMT R91, R88, 0x7632, R91 ;  /* 0x00007632585b7816 */ /* 0x000fc4000000005b */
[C---:B------:R-:W-:Y:S02]  /*1ea0*/  PRMT R88, R89.reuse, 0x7632, R88 ;  /* 0x0000763259587816 */ /* 0x040fe40000000058 */
        /* <DEDUP_REMOVED lines=10> */
[----:B------:R-:W-:Y:S01]  /*1f50*/  FFMA.FTZ R90, R89, R0, R90 ;  /* 0x00000000595a7223 */ /* 0x000fe2000001005a */
[----:B------:R-:W-:Y:S02]  /*1f60*/  SHF.L.U32 R139, R91, 0x10, RZ ;  /* 0x000000105b8b7819 */ /* 0x000fe400000006ff */
[----:B------:R-:W-:Y:S02]  /*1f70*/  SHF.L.U32 R87, R114, 0x10, RZ ;  /* 0x0000001072577819 */ /* 0x000fe400000006ff */
[----:B------:R-:W-:-:S02]  /*1f80*/  SHF.L.U32 R86, R86, 0x10, RZ ;  /* 0x0000001056567819 */ /* 0x000fc400000006ff */
[----:B------:R-:W-:Y:S02]  /*1f90*/  SHF.L.U32 R115, R134, 0x10, RZ ;  /* 0x0000001086737819 */ /* 0x000fe400000006ff */
        /* <DEDUP_REMOVED lines=15> */
.L_x_9153:
[----:B----4-:R-:W-:-:S04]  /*2090*/  UISETP.NE.U32.AND UP0, UPT, UR10, URZ, UPT ;  /* 0x000000ff0a00728c */ /* 0x010fc8000bf05070 */
[----:B------:R-:W-:-:S09]  /*20a0*/  UISETP.NE.AND.EX UP0, UPT, UR11, URZ, UPT, UP0 ;  /* 0x000000ff0b00728c */ /* 0x000fd2000bf05300 */
[----:B------:R-:W-:Y:S05]  /*20b0*/  BRA.U UP0, `(.L_x_9155) ;  /* 0x0000000100547547 */ /* 0x000fea000b800000 */
[C---:B0----5:R-:W-:Y:S02]  /*20c0*/  PRMT R115, R91.reuse, 0x7632, R115 ;  /* 0x000076325b737816 */ /* 0x061fe40000000073 */
        /* <DEDUP_REMOVED lines=20> */
.L_x_9155:
        /* <DEDUP_REMOVED lines=24> */
.L_x_9154:
        /* <DEDUP_REMOVED lines=147> */
.L_x_9169:
[----:B------:R-:W-:Y:S01]  /*2cc0*/  FMUL.FTZ R0, R141, R141 ;  /* 0x0000008d8d007220 */ /* 0x000fe20000410000 */
[----:B------:R-:W-:Y:S01]  /*2cd0*/  ISETP.NE.AND P3, PT, RZ, UR12, PT ;  /* 0x0000000cff007c0c */ /* 0x000fe2000bf65270 */
[----:B-1----:R-:W-:Y:S01]  /*2ce0*/  FADD.FTZ R143, R128, R143 ;  /* 0x0000008f808f7221 */ /* 0x002fe20000010000 */
[----:B------:R-:W1:Y:S02]  /*2cf0*/  @!P2 LDC.64 R88, c[0x0][0x3c0] ;  /* 0x0000f000ff58ab82 */ /* 0x000e640000000a00 */
[----:B------:R-:W-:Y:S01]  /*2d00*/  FSEL R3, R0, RZ, P3 ;  /* 0x000000ff00037208 */ /* 0x000fe20001800000 */
[----:B0-----:R-:W-:Y:S01]  /*2d10*/  FFMA.FTZ R128, R143, R2, UR5 ;  /* 0x000000058f807e23 */ /* 0x001fe20008010002 */
[----:B------:R-:W-:-:S03]  /*2d20*/  FSEL R0, R141, RZ, !P3 ;  /* 0x000000ff8d007208 */ /* 0x000fc60005800000 */
[----:B------:R-:W-:Y:S02]  /*2d30*/  FADD.FTZ R128, R128, R3 ;  /* 0x0000000380807221 */ /* 0x000fe40000010000 */
[----:B------:R-:W0:Y:S01]  /*2d40*/  @!P2 LDC.64 R2, c[0x0][0x3c8] ;  /* 0x0000f200ff02ab82 */ /* 0x000e220000000a00 */
[C---:B------:R-:W-:Y:S01]  /*2d50*/  FADD.FTZ R142, -R0.reuse, R90 ;  /* 0x0000005a008e7221 */ /* 0x040fe20000010100 */
[C---:B------:R-:W-:Y:S01]  /*2d60*/  FADD.FTZ R144, -R0.reuse, R91 ;  /* 0x0000005b00907221 */ /* 0x040fe20000010100 */
[----:B------:R-:W2:Y:S01]  /*2d70*/  MUFU.RSQ R143, R128 ;  /* 0x00000080008f7308 */ /* 0x000ea20000001400 */
[C---:B------:R-:W-:Y:S01]  /*2d80*/  FADD.FTZ R97, -R0.reuse, R97 ;  /* 0x0000006100617221 */ /* 0x040fe20000010100 */
[C---:B------:R-:W-:Y:S01]  /*2d90*/  FADD.FTZ R96, -R0.reuse, R96 ;  /* 0x0000006000607221 */ /* 0x040fe20000010100 */
[C---:B------:R-:W-:Y:S01]  /*2da0*/  FADD.FTZ R107, -R0.reuse, R107 ;  /* 0x0000006b006b7221 */ /* 0x040fe20000010100 */
[C---:B------:R-:W-:Y:S01]  /*2db0*/  FADD.FTZ R104, -R0.reuse, R104 ;  /* 0x0000006800687221 */ /* 0x040fe20000010100 */
[----:B------:R-:W3:Y:S01]  /*2dc0*/  LDC.64 R90, c[0x0][0x428] ;  /* 0x00010a00ff5a7b82 */ /* 0x000ee20000000a00 */
[C---:B------:R-:W-:Y:S01]  /*2dd0*/  FADD.FTZ R106, -R0.reuse, R106 ;  /* 0x0000006a006a7221 */ /* 0x040fe20000010100 */
[C---:B------:R-:W-:Y:S01]  /*2de0*/  FADD.FTZ R112, -R0.reuse, R112 ;  /* 0x0000007000707221 */ /* 0x040fe20000010100 */
[C---:B------:R-:W-:Y:S01]  /*2df0*/  FADD.FTZ R105, -R0.reuse, R105 ;  /* 0x0000006900697221 */ /* 0x040fe20000010100 */
[C---:B------:R-:W-:Y:S01]  /*2e00*/  FADD.FTZ R99, -R0.reuse, R99 ;  /* 0x0000006300637221 */ /* 0x040fe20000010100 */
[C---:B------:R-:W-:Y:S01]  /*2e10*/  FADD.FTZ R98, -R0.reuse, R98 ;  /* 0x0000006200627221 */ /* 0x040fe20000010100 */
[----:B------:R-:W-:Y:S01]  /*2e20*/  FADD.FTZ R95, -R0, R95 ;  /* 0x0000005f005f7221 */ /* 0x000fe20000010100 */
[----:B-1----:R-:W-:-:S04]  /*2e30*/  @!P2 IMAD.WIDE R88, R108, 0x4, R88 ;  /* 0x000000046c58a825 */ /* 0x002fc800078e0258 */
[C---:B------:R-:W-:Y:S01]  /*2e40*/  FADD.FTZ R116, -R0.reuse, R116 ;  /* 0x0000007400747221 */ /* 0x040fe20000010100 */
[C---:B------:R-:W-:Y:S01]  /*2e50*/  FADD.FTZ R111, -R0.reuse, R111 ;  /* 0x0000006f006f7221 */ /* 0x040fe20000010100 */
[C---:B------:R-:W-:Y:S01]  /*2e60*/  FADD.FTZ R100, -R0.reuse, R100 ;  /* 0x0000006400647221 */ /* 0x040fe20000010100 */
[C---:B------:R-:W-:Y:S01]  /*2e70*/  FADD.FTZ R109, -R0.reuse, R109 ;  /* 0x0000006d006d7221 */ /* 0x040fe20000010100 */
[----:B------:R2:W-:Y:S01]  /*2e80*/  @!P2 STG.E desc[UR6][R88.64], R141 ;  /* 0x0000008d5800a986 */ /* 0x0005e2000c101906 */
        /* <DEDUP_REMOVED lines=8> */
[C---:B------:R-:W-:Y:S01]  /*2f10*/  FADD.FTZ R121, -R0.reuse, R121 ;  /* 0x0000007900797221 */ /* 0x040fe20000010100 */
[C---:B------:R-:W-:Y:S01]  /*2f20*/  FADD.FTZ R119, -R0.reuse, R119 ;  /* 0x0000007700777221 */ /* 0x040fe20000010100 */
[C---:B------:R-:W-:Y:S01]  /*2f30*/  FADD.FTZ R118, -R0.reuse, R118 ;  /* 0x0000007600767221 */ /* 0x040fe20000010100 */
[C---:B--2---:R-:W-:Y:S01]  /*2f40*/  FMUL.FTZ R89, R143.reuse, R97 ;  /* 0x000000618f597220 */ /* 0x044fe20000410000 */
[C---:B------:R-:W-:Y:S01]  /*2f50*/  FMUL.FTZ R88, R143.reuse, R96 ;  /* 0x000000608f587220 */ /* 0x040fe20000410000 */
        /* <DEDUP_REMOVED lines=13> */
[C---:B------:R-:W-:Y:S01]  /*3030*/  FMUL.FTZ R107, R143.reuse, R107 ;  /* 0x0000006b8f6b7220 */ /* 0x040fe20000410000 */
[C---:B------:R-:W-:Y:S01]  /*3040*/  FMUL.FTZ R128, R143.reuse, R104 ;  /* 0x000000688f807220 */ /* 0x040fe20000410000 */
[----:B------:R-:W-:Y:S01]  /*3050*/  FADD.FTZ R0, -R0, R115 ;  /* 0x0000007300007221 */ /* 0x000fe20000010100 */
[C---:B------:R-:W-:Y:S01]  /*3060*/  FMUL.FTZ R127, R143.reuse, R106 ;  /* 0x0000006a8f7f7220 */ /* 0x040fe20000410000 */
[----:B------:R-:W-:Y:S01]  /*3070*/  FMUL.FTZ R150, R143, R112 ;  /* 0x000000708f967220 */ /* 0x000fe20000410000 */
[----:B---3--:R-:W-:-:S04]  /*3080*/  IMAD.WIDE.U32 R96, R113, 0x10, R90 ;  /* 0x0000001071607825 */ /* 0x008fc800078e005a */
[C---:B------:R-:W-:Y:S01]  /*3090*/  FMUL.FTZ R106, R143.reuse, R105 ;  /* 0x000000698f6a7220 */ /* 0x040fe20000410000 */
[C---:B------:R-:W-:Y:S01]  /*30a0*/  FMUL.FTZ R115, R143.reuse, R99 ;  /* 0x000000638f737220 */ /* 0x040fe20000410000 */
[C---:B------:R-:W-:Y:S01]  /*30b0*/  FMUL.FTZ R129, R143.reuse, R98 ;  /* 0x000000628f817220 */ /* 0x040fe20000410000 */
[C---:B------:R-:W-:Y:S01]  /*30c0*/  FMUL.FTZ R148, R143.reuse, R95 ;  /* 0x0000005f8f947220 */ /* 0x040fe20000410000 */
[----:B------:R-:W-:Y:S01]  /*30d0*/  FMUL.FTZ R152, R143, R116 ;  /* 0x000000748f987220 */ /* 0x000fe20000410000 */
[----:B------:R0:W-:Y:S01]  /*30e0*/  @!P2 STG.E desc[UR6][R2.64], R143 ;  /* 0x0000008f0200a986 */ /* 0x0001e2000c101906 */
[----:B------:R-:W-:-:S04]  /*30f0*/  IMAD.WIDE.U32 R112, R117, 0x10, R90 ;  /* 0x0000001075707825 */ /* 0x000fc800078e005a */
[----:B------:R-:W-:Y:S01]  /*3100*/  FFMA.FTZ R95, R89, R70, R30 ;  /* 0x00000046595f7223 */ /* 0x000fe2000001001e */
[C---:B------:R-:W-:Y:S01]  /*3110*/  FMUL.FTZ R94, R143.reuse, R94 ;  /* 0x0000005e8f5e7220 */ /* 0x040fe20000410000 */
[----:B------:R-:W-:Y:S01]  /*3120*/  FMUL.FTZ R111, R143, R111 ;  /* 0x0000006f8f6f7220 */ /* 0x000fe20000410000 */
[----:B------:R-:W-:-:S04]  /*3130*/  IMAD.WIDE.U32 R98, R103, 0x10, R90 ;  /* 0x0000001067627825 */ /* 0x000fc800078e005a */
[C---:B------:R-:W-:Y:S01]  /*3140*/  FMUL.FTZ R100, R143.reuse, R100 ;  /* 0x000000648f647220 */ /* 0x040fe20000410000 */
[----:B------:R-:W-:Y:S01]  /*3150*/  FMUL.FTZ R125, R143, R125 ;  /* 0x0000007d8f7d7220 */ /* 0x000fe20000410000 */
[----:B------:R-:W-:Y:S01]  /*3160*/  FFMA.FTZ R111, R111, R80, R40 ;  /* 0x000000506f6f7223 */ /* 0x000fe20000010028 */
[----:B------:R-:W-:-:S04]  /*3170*/  IMAD.WIDE.U32 R104, R93, 0x10, R90 ;  /* 0x000000105d687825 */ /* 0x000fc800078e005a */
[----:B------:R-:W-:Y:S01]  /*3180*/  FFMA.FTZ R100, R100, R81, R41 ;  /* 0x0000005164647223 */ /* 0x000fe20000010029 */
[----:B------:R-:W-:Y:S01]  /*3190*/  FMUL.FTZ R110, R143, R110 ;  /* 0x0000006e8f6e7220 */ /* 0x000fe20000410000 */
[----:B0-----:R-:W-:Y:S01]  /*31a0*/  FFMA.FTZ R2, R88, R71, R31 ;  /* 0x0000004758027223 */ /* 0x001fe2000001001f */
[----:B------:R-:W-:-:S04]  /*31b0*/  IMAD.WIDE.U32 R116, R133, 0x10, R90 ;  /* 0x0000001085747825 */ /* 0x000fc800078e005a */
[----:B------:R-:W-:Y:S01]  /*31c0*/  FFMA.FTZ R90, R107, R76, R36 ;  /* 0x0000004c6b5a7223 */ /* 0x000fe20000010024 */
[----:B------:R-:W-:Y:S01]  /*31d0*/  FFMA.FTZ R3, R128, R77, R37 ;  /* 0x0000004d80037223 */ /* 0x000fe20000010025 */
[----:B------:R-:W-:Y:S01]  /*31e0*/  F2FP.BF16.F32.PACK_AB R88, R100, R111 ;  /* 0x0000006f6458723e */ /* 0x000fe200000010ff */
[----:B------:R-:W-:Y:S01]  /*31f0*/  FFMA.FTZ R93, R115, R74, R34 ;  /* 0x0000004a735d7223 */ /* 0x000fe20000010022 */
[----:B------:R-:W-:Y:S01]  /*3200*/  F2FP.BF16.F32.PACK_AB R95, R2, R95 ;  /* 0x0000005f025f723e */ /* 0x000fe200000010ff */
[----:B------:R-:W-:Y:S01]  /*3210*/  FFMA.FTZ R2, R94, R75, R35 ;  /* 0x0000004b5e027223 */ /* 0x000fe20000010023 */
[----:B------:R-:W-:Y:S01]  /*3220*/  F2FP.BF16.F32.PACK_AB R90, R3, R90 ;  /* 0x0000005a035a723e */ /* 0x000fe200000010ff */
[----:B------:R-:W-:Y:S01]  /*3230*/  FFMA.FTZ R94, R129, R68, R28 ;  /* 0x00000044815e7223 */ /* 0x000fe2000001001c */
[----:B------:R-:W-:Y:S01]  /*3240*/  FFMA.FTZ R3, R148, R69, R29 ;  /* 0x0000004594037223 */ /* 0x000fe2000001001d */
[----:B------:R-:W-:Y:S01]  /*3250*/  FFMA.FTZ R100, R125, R64, R24 ;  /* 0x000000407d647223 */ /* 0x000fe20000010018 */
[C---:B------:R-:W-:Y:S01]  /*3260*/  FMUL.FTZ R109, R143.reuse, R109 ;  /* 0x0000006d8f6d7220 */ /* 0x040fe20000410000 */
[C---:B------:R-:W-:Y:S01]  /*3270*/  FMUL.FTZ R102, R143.reuse, R102 ;  /* 0x000000668f667220 */ /* 0x040fe20000410000 */
[----:B------:R-:W-:Y:S01]  /*3280*/  F2FP.BF16.F32.PACK_AB R93, R2, R93 ;  /* 0x0000005d025d723e */ /* 0x000fe200000010ff */
[----:B------:R-:W-:Y:S01]  /*3290*/  FMUL.FTZ R101, R143, R101 ;  /* 0x000000658f657220 */ /* 0x000fe20000410000 */
[----:B------:R-:W-:Y:S01]  /*32a0*/  F2FP.BF16.F32.PACK_AB R94, R3, R94 ;  /* 0x0000005e035e723e */ /* 0x000fe200000010ff */
[----:B------:R-:W-:Y:S01]  /*32b0*/  FFMA.FTZ R3, R110, R65, R25 ;  /* 0x000000416e037223 */ /* 0x000fe20000010019 */
[----:B------:R-:W-:Y:S01]  /*32c0*/  FFMA.FTZ R109, R109, R82, R42 ;  /* 0x000000526d6d7223 */ /* 0x000fe2000001002a */
[----:B------:R-:W-:Y:S01]  /*32d0*/  FFMA.FTZ R102, R102, R83, R43 ;  /* 0x0000005366667223 */ /* 0x000fe2000001002b */
[C---:B------:R-:W-:Y:S01]  /*32e0*/  FMUL.FTZ R92, R143.reuse, R92 ;  /* 0x0000005c8f5c7220 */ /* 0x040fe20000410000 */
[----:B------:R-:W-:Y:S01]  /*32f0*/  FMUL.FTZ R121, R143, R121 ;  /* 0x000000798f797220 */ /* 0x000fe20000410000 */
[----:B------:R-:W-:Y:S01]  /*3300*/  F2FP.BF16.F32.PACK_AB R100, R3, R100 ;  /* 0x000000640364723e */ /* 0x000fe200000010ff */
[----:B------:R-:W-:Y:S01]  /*3310*/  FFMA.FTZ R101, R101, R72, R32 ;  /* 0x0000004865657223 */ /* 0x000fe20000010020 */
[----:B------:R-:W0:Y:S01]  /*3320*/  LDC.64 R2, c[0x0][0x380] ;  /* 0x0000e000ff027b82 */ /* 0x000e220000000a00 */
[----:B------:R-:W-:Y:S01]  /*3330*/  F2FP.BF16.F32.PACK_AB R89, R102, R109 ;  /* 0x0000006d6659723e */ /* 0x000fe200000010ff */
[----:B------:R-:W-:Y:S01]  /*3340*/  FFMA.FTZ R92, R92, R73, R33 ;  /* 0x000000495c5c7223 */ /* 0x000fe20000010021 */
[----:B------:R-:W-:Y:S01]  /*3350*/  FMUL.FTZ R154, R143, R118 ;  /* 0x000000768f9a7220 */ /* 0x000fe20000410000 */
        /* <DEDUP_REMOVED lines=22> */
[----:B------:R-:W-:Y:S01]  /*34c0*/  F2FP.BF16.F32.PACK_AB R92, R92, R101 ;  /* 0x000000655c5c723e */ /* 0x000fe200000010ff */
[----:B------:R-:W-:Y:S01]  /*34d0*/  FFMA.FTZ R103, R137, R62, R22 ;  /* 0x0000003e89677223 */ /* 0x000fe20000010016 */
[----:B------:R-:W-:Y:S01]  /*34e0*/  FFMA.FTZ R154, R154, R63, R23 ;  /* 0x0000003f9a9a7223 */ /* 0x000fe20000010017 */
[----:B------:R-:W-:Y:S01]  /*34f0*/  F2FP.BF16.F32.PACK_AB R102, R107, R102 ;  /* 0x000000666b66723e */ /* 0x000fe200000010ff */
[----:B------:R-:W-:Y:S01]  /*3500*/  FFMA.FTZ R101, R123, R66, R26 ;  /* 0x000000427b657223 */ /* 0x000fe2000001001a */
        /* <DEDUP_REMOVED lines=17> */
[----:B------:R-:W-:-:S02]  /*3620*/  F2FP.BF16.F32.PACK_AB R91, R106, R91 ;  /* 0x0000005b6a5b723e */ /* 0x000fc400000010ff */
[----:B------:R-:W-:Y:S02]  /*3630*/  F2FP.BF16.F32.PACK_AB R103, R154, R103 ;  /* 0x000000679a67723e */ /* 0x000fe400000010ff */
        /* <DEDUP_REMOVED lines=13> */
[----:B0-----:R-:W-:-:S03]  /*3710*/  LEA R108, R2, R108, 0x2 ;  /* 0x0000006c026c7211 */ /* 0x001fc600078e10ff */
[----:B------:R1:W-:Y:S01]  /*3720*/  STG.E.128 desc[UR6][R116.64], R140 ;  /* 0x0000008c74007986 */ /* 0x0003e2000c101d06 */
[----:B------:R-:W-:-:S13]  /*3730*/  ISETP.GE.AND P2, PT, R108, R3, PT ;  /* 0x000000036c00720c */ /* 0x000fda0003f46270 */
[----:B------:R-:W-:Y:S05]  /*3740*/  @!P2 BRA `(.L_x_9157) ;  /* 0xffffffcc0078a947 */ /* 0x000fea000383ffff */
[----:B----4-:R-:W-:Y:S05]  /*3750*/  EXIT ;  /* 0x000000000000794d */ /* 0x010fea0003800000 */
.L_x_9156:
[----:B------:R-:W-:Y:S01]  /*3760*/  HFMA2 R136, -RZ, RZ, 0, 5.9604644775390625e-08 ;  /* 0x00000001ff887431 */ /* 0x000fe200000001ff */
[----:B------:R-:W-:Y:S01]  /*3770*/  BSSY B0, `(.L_x_9158) ;  /* 0x0000007000007945 */ /* 0x000fe20003800000 */
[----:B------:R-:W-:Y:S02]  /*3780*/  MOV R145, R0 ;  /* 0x0000000000917202 */ /* 0x000fe40000000f00 */
[----:B------:R-:W-:Y:S02]  /*3790*/  MOV R147, 0x1f ;  /* 0x0000001f00937802 */ /* 0x000fe40000000f00 */
[----:B------:R-:W-:-:S07]  /*37a0*/  MOV R134, 0xffffffff ;  /* 0xffffffff00867802 */ /* 0x000fce0000000f00 */
[----:B----4-:R-:W-:Y:S05]  /*37b0*/  WARPSYNC.COLLECTIVE R134, `(.L_x_9159) ;  /* 0x0000000086087348 */ /* 0x010fea0003c00000 */
[----:B------:R0:W1:Y:S02]  /*37c0*/  SHFL.BFLY P3, R143, R145, R136, R147 ;  /* 0x0c000088918f7389 */ /* 0x0000640000060093 */
[----:B01--4-:R-:W-:Y:S05]  /*37d0*/  ENDCOLLECTIVE ;  /* 0x000000000000791b */ /* 0x013fea0003800000 */
.L_x_9159:
[----:B------:R-:W-:Y:S05]  /*37e0*/  BSYNC B0 ;  /* 0x0000000000007941 */ /* 0x000fea0003800000 */
.L_x_9158:
        /* <DEDUP_REMOVED lines=9> */
.L_x_9160:
[----:B------:R-:W-:Y:S01]  /*3880*/  HFMA2 R136, -RZ, RZ, 0, 2.384185791015625e-07 ;  /* 0x00000004ff887431 */ /* 0x000fe200000001ff */
[----:B------:R-:W-:-:S05]  /*3890*/  MOV R2, R143 ;  /* 0x0000008f00027202 */ /* 0x000fca0000000f00 */
[----:B------:R-:W-:-:S05]  /*38a0*/  FADD.FTZ R88, R3, R2 ;  /* 0x0000000203587221 */ /* 0x000fca0000010000 */
[----:B------:R-:W-:-:S07]  /*38b0*/  MOV R145, R88 ;  /* 0x0000005800917202 */ /* 0x000fce0000000f00 */
[----:B------:R-:W-:Y:S05]  /*38c0*/  WARPSYNC.COLLECTIVE R134, `(.L_x_9161) ;  /* 0x0000000086087348 */ /* 0x000fea0003c00000 */
[----:B------:R0:W1:Y:S02]  /*38d0*/  SHFL.BFLY P3, R143, R145, R136, R147 ;  /* 0x0c000088918f7389 */ /* 0x0000640000060093 */
[----:B01----:R-:W-:Y:S05]  /*38e0*/  ENDCOLLECTIVE ;  /* 0x000000000000791b */ /* 0x003fea0003800000 */
.L_x_9161:
[----:B------:R-:W-:Y:S01]  /*38f0*/  HFMA2 R136, -RZ, RZ, 0, 4.76837158203125e-07 ;  /* 0x00000008ff887431 */ /* 0x000fe200000001ff */
[----:B------:R-:W-:-:S05]  /*3900*/  MOV R89, R143 ;  /* 0x0000008f00597202 */ /* 0x000fca0000000f00 */
[----:B------:R-:W-:-:S05]  /*3910*/  FADD.FTZ R89, R88, R89 ;  /* 0x0000005958597221 */ /* 0x000fca0000010000 */
[----:B------:R-:W-:-:S07]  /*3920*/  MOV R145, R89 ;  /* 0x0000005900917202 */ /* 0x000fce0000000f00 */
[----:B------:R-:W-:Y:S05]  /*3930*/  WARPSYNC.COLLECTIVE R134, `(.L_x_9162) ;  /* 0x0000000086087348 */ /* 0x000fea0003c00000 */
[----:B------:R0:W1:Y:S02]  /*3940*/  SHFL.BFLY P3, R143, R145, R136, R147 ;  /* 0x0c000088918f7389 */ /* 0x0000640000060093 */
[----:B01----:R-:W-:Y:S05]  /*3950*/  ENDCOLLECTIVE ;  /* 0x000000000000791b */ /* 0x003fea0003800000 */
.L_x_9162:
        /* <DEDUP_REMOVED lines=8> */
.L_x_9163:
        /* <DEDUP_REMOVED lines=88> */
.L_x_9164:
[----:B------:R-:W-:Y:S01]  /*3f60*/  HFMA2 R136, -RZ, RZ, 0, 1.1920928955078125e-07 ;  /* 0x00000002ff887431 */ /* 0x000fe200000001ff */
[----:B------:R-:W-:-:S05]  /*3f70*/  MOV R3, R143 ;  /* 0x0000008f00037202 */ /* 0x000fca0000000f00 */
[----:B------:R-:W-:-:S05]  /*3f80*/  FADD.FTZ R3, R0, R3 ;  /* 0x0000000300037221 */ /* 0x000fca0000010000 */
[----:B------:R-:W-:-:S07]  /*3f90*/  MOV R145, R3 ;  /* 0x0000000300917202 */ /* 0x000fce0000000f00 */
[----:B------:R-:W-:Y:S05]  /*3fa0*/  WARPSYNC.COLLECTIVE R134, `(.L_x_9165) ;  /* 0x0000000086087348 */ /* 0x000fea0003c00000 */
[----:B------:R0:W1:Y:S02]  /*3fb0*/  SHFL.BFLY P3, R143, R145, R136, R147 ;  /* 0x0c000088918f7389 */ /* 0x0000640000060093 */
[----:B01----:R-:W-:Y:S05]  /*3fc0*/  ENDCOLLECTIVE ;  /* 0x000000000000791b */ /* 0x003fea0003800000 */
.L_x_9165:
[----:B------:R-:W-:Y:S01]  /*3fd0*/  HFMA2 R136, -RZ, RZ, 0, 2.384185791015625e-07 ;  /* 0x00000004ff887431 */ /* 0x000fe200000001ff */
[----:B------:R-:W-:-:S05]  /*3fe0*/  MOV R88, R143 ;  /* 0x0000008f00587202 */ /* 0x000fca0000000f00 */
[----:B------:R-:W-:-:S05]  /*3ff0*/  FADD.FTZ R88, R3, R88 ;  /* 0x0000005803587221 */ /* 0x000fca0000010000 */
[----:B------:R-:W-:-:S07]  /*4000*/  MOV R145, R88 ;  /* 0x0000005800917202 */ /* 0x000fce0000000f00 */
[----:B------:R-:W-:Y:S05]  /*4010*/  WARPSYNC.COLLECTIVE R134, `(.L_x_9166) ;  /* 0x0000000086087348 */ /* 0x000fea0003c00000 */
[----:B------:R0:W1:Y:S02]  /*4020*/  SHFL.BFLY P3, R143, R145, R136, R147 ;  /* 0x0c000088918f7389 */ /* 0x0000640000060093 */
[----:B01----:R-:W-:Y:S05]  /*4030*/  ENDCOLLECTIVE ;  /* 0x000000000000791b */ /* 0x003fea0003800000 */
.L_x_9166:
[----:B------:R-:W-:Y:S01]  /*4040*/  HFMA2 R136, -RZ, RZ, 0, 4.76837158203125e-07 ;  /* 0x00000008ff887431 */ /* 0x000fe200000001ff */
[----:B------:R-:W-:-:S05]  /*4050*/  MOV R89, R143 ;  /* 0x0000008f00597202 */ /* 0x000fca0000000f00 */
[----:B------:R-:W-:-:S05]  /*4060*/  FADD.FTZ R89, R88, R89 ;  /* 0x0000005958597221 */ /* 0x000fca0000010000 */
[----:B------:R-:W-:-:S07]  /*4070*/  MOV R145, R89 ;  /* 0x0000005900917202 */ /* 0x000fce0000000f00 */
[----:B------:R-:W-:Y:S05]  /*4080*/  WARPSYNC.COLLECTIVE R134, `(.L_x_9167) ;  /* 0x0000000086087348 */ /* 0x000fea0003c00000 */
[----:B------:R0:W1:Y:S02]  /*4090*/  SHFL.BFLY P3, R143, R145, R136, R147 ;  /* 0x0c000088918f7389 */ /* 0x0000640000060093 */
[----:B01----:R-:W-:Y:S05]  /*40a0*/  ENDCOLLECTIVE ;  /* 0x000000000000791b */ /* 0x003fea0003800000 */
.L_x_9167:
[----:B------:R-:W-:Y:S01]  /*40b0*/  HFMA2 R136, -RZ, RZ, 0, 9.5367431640625e-07 ;  /* 0x00000010ff887431 */ /* 0x000fe200000001ff */
[----:B------:R-:W-:-:S05]  /*40c0*/  MOV R128, R143 ;  /* 0x0000008f00807202 */ /* 0x000fca0000000f00 */
[----:B------:R-:W-:-:S05]  /*40d0*/  FADD.FTZ R128, R89, R128 ;  /* 0x0000008059807221 */ /* 0x000fca0000010000 */
[----:B------:R-:W-:-:S07]  /*40e0*/  MOV R145, R128 ;  /* 0x0000008000917202 */ /* 0x000fce0000000f00 */
[----:B------:R-:W-:Y:S05]  /*40f0*/  WARPSYNC.COLLECTIVE R134, `(.L_x_9168) ;  /* 0x0000000086087348 */ /* 0x000fea0003c00000 */
[----:B------:R0:W1:Y:S02]  /*4100*/  SHFL.BFLY P3, R143, R145, R136, R147 ;  /* 0x0c000088918f7389 */ /* 0x0000640000060093 */
[----:B01----:R-:W-:Y:S05]  /*4110*/  ENDCOLLECTIVE ;  /* 0x000000000000791b */ /* 0x003fea0003800000 */
.L_x_9168:
[----:B------:R-:W-:Y:S05]  /*4120*/  BRA `(.L_x_9169) ;  /* 0xffffffe800e47947 */ /* 0x000fea000383ffff */
.L_x_9170:
        /* <DEDUP_REMOVED lines=13> */
.L_x_45801:


//--------------------- .text._ZN10layer_norm13ln_fwd_kernelINS_13Kernel_traitsIf13__nv_bfloat16S2_S2_fjLj1280ELj1ELj4ELj1ELj16ENS_18Kernel_traits_baseILj1280EfS2_S2_S2_fjLj128EEEEELb0ELb0ELb1ELb0EEEvNS_9FwdParamsE --------------------------
	.section	.text._ZN10layer_norm13ln_fwd_kernelINS_13Kernel_traitsIf13__nv_bfloat16S2_S2_fjLj1280ELj1ELj4ELj1ELj16ENS_18Kernel_traits_baseILj1280EfS2_S2_S2_fjLj128EEEEELb0ELb0ELb1ELb0EEEvNS_9FwdParamsE,"ax",@progbits
	.align	128
        .global         _ZN10layer_norm13ln_fwd_kernelINS_13Kernel_traitsIf13__nv_bfloat16S2_S2_fjLj1280ELj1ELj4ELj1ELj16ENS_18Kernel_traits_baseILj1280EfS2_S2_S2_fjLj128EEEEELb0ELb0ELb1ELb0EEEvNS_9FwdParamsE
        .type           _ZN10layer_norm13ln_fwd_kernelINS_13Kernel_traitsIf13__nv_bfloat16S2_S2_fjLj1280ELj1ELj4ELj1ELj16ENS_18Kernel_traits_baseILj1280EfS2_S2_S2_fjLj128EEEEELb0ELb0ELb1ELb0EEEvNS_9FwdParamsE,@function
        .size           _ZN10layer_norm13ln_fwd_kernelINS_13Kernel_traitsIf13__nv_bfloat16S2_S2_fjLj1280ELj1ELj4ELj1ELj16ENS_18Kernel_traits_baseILj1280EfS2_S2_S2_fjLj128EEEEELb0ELb0ELb1ELb0EEEvNS_9FwdParamsE,(.L_x_45802 - _ZN10layer_norm13ln_fwd_kernelINS_13Kernel_traitsIf13__nv_bfloat16S2_S2_fjLj1280ELj1ELj4ELj1ELj16ENS_18Kernel_traits_baseILj1280EfS2_S2_S2_fjLj128EEEEELb0ELb0ELb1ELb0EEEvNS_9FwdParamsE)
        .other          _ZN10layer_norm13ln_fwd_kernelINS_13Kernel_traitsIf13__nv_bfloat16S2_S2_fjLj1280ELj1ELj4ELj1ELj16ENS_18Kernel_traits_baseILj1280EfS2_S2_S2_fjLj128EEEEELb0ELb0ELb1ELb0EEEvNS_9FwdParamsE,@"STO_CUDA_ENTRY STV_DEFAULT"
_ZN10layer_norm13ln_fwd_kernelINS_13Kernel_traitsIf13__nv_bfloat16S2_S2_fjLj1280ELj1ELj4ELj1ELj16ENS_18Kernel_traits_baseILj1280EfS2_S2_S2_fjLj128EEEEELb0ELb0ELb1ELb0EEEvNS_9FwdParamsE:
.text._ZN10layer_norm13ln_fwd_kernelINS_13Kernel_traitsIf13__nv_bfloat16S2_S2_fjLj1280ELj1ELj4ELj1ELj16ENS_18Kernel_traits_baseILj1280EfS2_S2_S2_fjLj128EEEEELb0ELb0ELb1ELb0EEEvNS_9FwdParamsE:
        /* <DEDUP_REMOVED lines=70> */
.L_x_9172:
        /* <DEDUP_REMOVED lines=49> */
.L_x_9173:
[----:B------:R-:W-:Y:S05]  /*0770*/  BSYNC.RECONVERGENT B0 ;  /* 0x0000000000007941 */ /* 0x000fea0003800200 */
.L_x_9171:
[----:B------:R-:W1:Y:S01]  /*0780*/  LDCU UR4, c[0x0][0x384] ;  /* 0x00007080ff0477ac */ /* 0x000e620008000800 */
[----:B------:R-:W2:Y:S01]  /*0790*/  LDCU.U8 UR5, c[0x0][0x410] ;  /* 0x00008200ff0577ac */ /* 0x000ea20008000000 */
[----:B------:R-:W3:Y:S01]  /*07a0*/  LDCU UR10, c[0x0][0x448] ;  /* 0x00008900ff0a77ac */ /* 0x000ee20008000800 */
[----:B------:R-:W4:Y:S01]  /*07b0*/  LDCU.64 UR8, c[0x0][0x3a0] ;  /* 0x00007400ff0877ac */ /* 0x000f220008000a00 */
[----:B-1----:R-:W-:-:S13]  /*07c0*/  ISETP.GE.AND P0, PT, R3, UR4, PT ;  /* 0x0000000403007c0c */ /* 0x002fda000bf06270 */
[----:B--234-:R-:W-:Y:S05]  /*07d0*/  @P0 EXIT ;  /* 0x000000000000094d */ /* 0x01cfea0003800000 */
.L_x_9215:
[----:B------:R-:W1:Y:S08]  /*07e0*/  LDC.64 R104, c[0x0][0x3f0] ;  /* 0x0000fc00ff687b82 */ /* 0x000e700000000a00 */
[----:B------:R-:W2:Y:S01]  /*07f0*/  LDC R132, c[0x0][0x388] ;  /* 0x0000e200ff847b82 */ /* 0x000ea20000000800 */
[----:B-1----:R-:W-:-:S07]  /*0800*/  IMAD.WIDE R106, R3, 0x4, R104 ;  /* 0x00000004036a7825 */ /* 0x002fce00078e0268 */
[----:B------:R-:W1:Y:S01]  /*0810*/  LDC.64 R104, c[0x0][0x3f8] ;  /* 0x0000fe00ff687b82 */ /* 0x000e620000000a00 */
[----:B------:R-:W3:Y:S01]  /*0820*/  LDG.E R135, desc[UR6][R106.64] ;  /* 0x000000066a877981 */ /* 0x000ee2000c1e1900 */
[----:B-1----:R-:W-:-:S05]  /*0830*/  IMAD.WIDE R104, R3, 0x4, R104 ;  /* 0x0000000403687825 */ /* 0x002fca00078e0268 */
[----:B-----5:R1:W5:Y:S01]  /*0840*/  LDG.E R133, desc[UR6][R104.64] ;  /* 0x0000000668857981 */ /* 0x020362000c1e1900 */
[----:B--2---:R-:W-:Y:S01]  /*0850*/  IMAD R134, R3, R132, RZ ;  /* 0x0000008403867224 */ /* 0x004fe200078e02ff */
[----:B------:R-:W-:Y:S01]  /*0860*/  ISETP.GE.U32.AND P0, PT, R2, 0x20, PT ;  /* 0x000000200200780c */ /* 0x000fe20003f06070 */
[----:B------:R-:W-:Y:S03]  /*0870*/  BSSY.RECONVERGENT B0, `(.L_x_9174) ;  /* 0x0000084000007945 */ /* 0x000fe60003800200 */
[----:B------:R-:W-:-:S04]  /*0880*/  SHF.R.S32.HI R137, RZ, 0x1f, R134 ;  /* 0x0000001fff897819 */ /* 0x000fc80000011486 */
[----:B------:R-:W-:-:S04]  /*0890*/  LEA.HI R137, R137, R134, RZ, 0x3 ;  /* 0x0000008689897211 */ /* 0x000fc800078f18ff */
[----:B------:R-:W-:Y:S01]  /*08a0*/  LEA.HI.SX32 R134, R137, R0, 0x1d ;  /* 0x0000000089867211 */ /* 0x000fe200078feaff */
[----:B------:R-:W-:Y:S01]  /*08b0*/  HFMA2 R137, -RZ, RZ, 0, 0 ;  /* 0x00000000ff897431 */ /* 0x000fe200000001ff */
[----:B---3--:R-:W-:-:S13]  /*08c0*/  ISETP.GE.AND P2, PT, R135, 0x1, PT ;  /* 0x000000018700780c */ /* 0x008fda0003f46270 */
[----:B------:R-:W2:Y:S01]  /*08d0*/  @P2 S2R R136, SR_TID.X ;  /* 0x0000000000882919 */ /* 0x000ea20000002100 */
[----:B------:R-:W-:-:S05]  /*08e0*/  @P2 IADD3 R139, PT, PT, R135, -0x1, RZ ;  /* 0xffffffff878b2810 */ /* 0x000fca0007ffe0ff */
[----:B------:R-:W-:-:S05]  /*08f0*/  @P2 IMAD R139, R139, R132, RZ ;  /* 0x000000848b8b2224 */ /* 0x000fca00078e02ff */
[----:B------:R-:W-:-:S04]  /*0900*/  @P2 SHF.R.S32.HI R106, RZ, 0x1f, R139 ;  /* 0x0000001fff6a2819 */ /* 0x000fc8000001148b */
[----:B------:R-:W-:Y:S02]  /*0910*/  @P2 LEA.HI R139, R106, R139, RZ, 0x3 ;  /* 0x0000008b6a8b2211 */ /* 0x000fe400078f18ff */
[----:B--2---:R-:W-:-:S04]  /*0920*/  @P2 LOP3.LUT R0, R136, 0x1f, RZ, 0xc0, !PT ;  /* 0x0000001f88002812 */ /* 0x004fc800078ec0ff */
[----:B------:R-:W-:Y:S01]  /*0930*/  @P2 LEA.HI.SX32 R137, R139, R0, 0x1d ;  /* 0x000000008b892211 */ /* 0x000fe200078feaff */
[----:B-1----:R-:W-:Y:S06]  /*0940*/  @!P0 BRA `(.L_x_9175) ;  /* 0x0000000400d88947 */ /* 0x002fec0003800000 */
[----:B------:R-:W-:Y:S04]  /*0950*/  BSSY.RECONVERGENT B1, `(.L_x_9176) ;  /* 0x0000005000017945 */ /* 0x000fe80003800200 */
[----:B------:R-:W-:Y:S05]  /*0960*/  @!P2 BRA `(.L_x_9177) ;  /* 0x00000000000ca947 */ /* 0x000fea0003800000 */
[----:B------:R-:W1:Y:S02]  /*0970*/  LDC.64 R20, c[0x0][0x390] ;  /* 0x0000e400ff147b82 */ /* 0x000e640000000a00 */
[----:B-1----:R-:W-:-:S06]  /*0980*/  IMAD.WIDE.U32 R20, R137, 0x10, R20 ;  /* 0x0000001089147825 */ /* 0x002fcc00078e0014 */
[----:B------:R-:W5:Y:S02]  /*0990*/  LDG.E.128 R20, desc[UR6][R20.64] ;  /* 0x0000000614147981 */ /* 0x000f64000c1e1d00 */
.L_x_9177:
[----:B------:R-:W-:Y:S05]  /*09a0*/  BSYNC.RECONVERGENT B1 ;  /* 0x0000000000017941 */ /* 0x000fea0003800200 */
.L_x_9176:
[----:B------:R-:W-:-:S04]  /*09b0*/  UISETP.NE.U32.AND UP0, UPT, UR8, URZ, UPT ;  /* 0x000000ff0800728c */ /* 0x000fc8000bf05070 */
[----:B------:R-:W-:-:S09]  /*09c0*/  UISETP.NE.AND.EX UP0, UPT, UR9, URZ, UPT, UP0 ;  /* 0x000000ff0900728c */ /* 0x000fd2000bf05300 */
[----:B------:R-:W-:Y:S05]  /*09d0*/  BRA.U !UP0, `(.L_x_9178) ;  /* 0x0000000108e87547 */ /* 0x000fea000b800000 */
[----:B0-----:R-:W0:Y:S02]  /*09e0*/  LDC.64 R4, c[0x0][0x3a0] ;  /* 0x0000e800ff047b82 */ /* 0x001e240000000a00 */
[----:B0-----:R-:W-:-:S05]  /*09f0*/  IMAD.WIDE.U32 R4, R134, 0x10, R4 ;  /* 0x0000001086047825 */ /* 0x001fca00078e0004 */
[----:B------:R-:W2:Y:S01]  /*0a00*/  LDG.E.128 R104, desc[UR6][R4.64] ;  /* 0x0000000604687981 */ /* 0x000ea2000c1e1d00 */
[----:B------:R-:W-:-:S13]  /*0a10*/  ISETP.GT.AND P1, PT, R135, RZ, PT ;  /* 0x000000ff8700720c */ /* 0x000fda0003f24270 */
[----:B------:R-:W0:Y:S01]  /*0a20*/  @P1 LDC R143, c[0x0][0x40c] ;  /* 0x00010300ff8f1b82 */ /* 0x000e220000000800 */
[----:B-----5:R-:W-:Y:S02]  /*0a30*/  @P1 PRMT R6, R20, 0x7632, R6 ;  /* 0x0000763214061816 */ /* 0x020fe40000000006 */
[C---:B------:R-:W-:Y:S02]  /*0a40*/  @P1 SHF.L.U32 R112, R21.reuse, 0x10, RZ ;  /* 0x0000001015701819 */ /* 0x040fe400000006ff */
[----:B------:R-:W-:Y:S02]  /*0a50*/  @P1 SHF.L.U32 R109, R6, 0x10, RZ ;  /* 0x00000010066d1819 */ /* 0x000fe400000006ff */
[----:B------:R-:W-:Y:S01]  /*0a60*/  @P1 PRMT R110, R21, 0x7632, R110 ;  /* 0x00007632156e1816 */ /* 0x000fe2000000006e */
[----:B------:R-:W1:Y:S03]  /*0a70*/  @P1 LDC R145, c[0x0][0x40c] ;  /* 0x00010300ff911b82 */ /* 0x000e660000000800 */
        /* <DEDUP_REMOVED lines=10> */
[----:B------:R-:W-:Y:S02]  /*0b20*/  SHF.L.U32 R6, R4, 0x10, RZ ;  /* 0x0000001004067819 */ /* 0x000fe400000006ff */
[----:B------:R-:W-:Y:S01]  /*0b30*/  SHF.L.U32 R113, R106, 0x10, RZ ;  /* 0x000000106a717819 */ /* 0x000fe200000006ff */
[----:B-1----:R-:W-:Y:S01]  /*0b40*/  @P1 FFMA.FTZ R5, R112, R145, R5 ;  /* 0x0000009170051223 */ /* 0x002fe20000010005 */
[----:B------:R-:W-:Y:S01]  /*0b50*/  PRMT R105, R105, 0x7632, R105 ;  /* 0x0000763269697816 */ /* 0x000fe20000000069 */
[----:B0-----:R-:W-:Y:S01]  /*0b60*/  @P1 FFMA.FTZ R6, R109, R143, R6 ;  /* 0x0000008f6d061223 */ /* 0x001fe20000010006 */
[----:B------:R-:W-:Y:S02]  /*0b70*/  PRMT R106, R106, 0x7632, R106 ;  /* 0x000076326a6a7816 */ /* 0x000fe4000000006a */
[C---:B------:R-:W-:Y:S02]  /*0b80*/  SHF.L.U32 R142, R107.reuse, 0x10, RZ ;  /* 0x000000106b8e7819 */ /* 0x040fe400000006ff */
[----:B------:R-:W-:-:S02]  /*0b90*/  PRMT R144, R107, 0x7632, R144 ;  /* 0x000076326b907816 */ /* 0x000fc40000000090 */
[----:B------:R-:W-:Y:S02]  /*0ba0*/  @P1 PRMT R109, R23, 0x7632, R109 ;  /* 0x00007632176d1816 */ /* 0x000fe4000000006d */
[----:B------:R-:W-:Y:S02]  /*0bb0*/  @P1 PRMT R107, R22, 0x7632, R107 ;  /* 0x00007632166b1816 */ /* 0x000fe4000000006b */
[----:B------:R-:W-:Y:S02]  /*0bc0*/  SHF.L.U32 R4, R105, 0x10, RZ ;  /* 0x0000001069047819 */ /* 0x000fe400000006ff */
[----:B------:R-:W-:Y:S02]  /*0bd0*/  SHF.L.U32 R112, R106, 0x10, RZ ;  /* 0x000000106a707819 */ /* 0x000fe400000006ff */
[----:B------:R-:W-:Y:S01]  /*0be0*/  @P1 SHF.L.U32 R106, R109, 0x10, RZ ;  /* 0x000000106d6a1819 */ /* 0x000fe200000006ff */
[----:B---3--:R-:W-:Y:S01]  /*0bf0*/  @P1 FFMA.FTZ R4, R111, R146, R4 ;  /* 0x000000926f041223 */ /* 0x008fe20000010004 */
[----:B------:R-:W-:-:S02]  /*0c00*/  @P1 SHF.L.U32 R104, R22, 0x10, RZ ;  /* 0x0000001016681819 */ /* 0x000fc400000006ff */
[----:B------:R-:W-:Y:S02]  /*0c10*/  @P1 SHF.L.U32 R143, R23, 0x10, RZ ;  /* 0x00000010178f1819 */ /* 0x000fe400000006ff */
[----:B------:R-:W-:Y:S01]  /*0c20*/  @P1 SHF.L.U32 R105, R20, 0x10, RZ ;  /* 0x0000001014691819 */ /* 0x000fe200000006ff */
[----:B----4-:R-:W-:Y:S01]  /*0c30*/  @P1 FFMA.FTZ R113, R104, R136, R113 ;  /* 0x0000008868711223 */ /* 0x010fe20000010071 */
[----:B------:R-:W-:Y:S02]  /*0c40*/  @P1 SHF.L.U32 R107, R107, 0x10, RZ ;  /* 0x000000106b6b1819 */ /* 0x000fe400000006ff */
[----:B------:R-:W-:Y:S01]  /*0c50*/  SHF.L.U32 R109, R144, 0x10, RZ ;  /* 0x00000010906d7819 */ /* 0x000fe200000006ff */
        /* <DEDUP_REMOVED lines=18> */
.L_x_9178:
[----:B------:R-:W1:Y:S01]  /*0d80*/  @P2 LDC R107, c[0x0][0x40c] ;  /* 0x00010300ff6b2b82 */ /* 0x000e620000000800 */
[----:B-----5:R-:W-:Y:S01]  /*0d90*/  @P2 PRMT R104, R21, 0x7632, R104 ;  /* 0x0000763215682816 */ /* 0x020fe20000000068 */
[----:B0-----:R-:W-:Y:S01]  /*0da0*/  HFMA2 R4, -RZ, RZ, 0, 0 ;  /* 0x00000000ff047431 */ /* 0x001fe200000001ff */
[----:B------:R-:W-:Y:S02]  /*0db0*/  @P2 PRMT R5, R20, 0x7632, R5 ;  /* 0x0000763214052816 */ /* 0x000fe40000000005 */
[----:B------:R-:W-:Y:S02]  /*0dc0*/  CS2R R112, SRZ ;  /* 0x0000000000707805 */ /* 0x000fe4000001ff00 */
[----:B------:R-:W-:Y:S01]  /*0dd0*/  @P2 PRMT R105, R22, 0x7632, R105 ;  /* 0x0000763216692816 */ /* 0x000fe20000000069 */
[----:B------:R-:W-:Y:S01]  /*0de0*/  IMAD.MOV.U32 R6, RZ, RZ, RZ ;  /* 0x000000ffff067224 */ /* 0x000fe200078e00ff */
[----:B------:R-:W-:Y:S01]  /*0df0*/  @P2 SHF.L.U32 R104, R104, 0x10, RZ ;  /* 0x0000001068682819 */ /* 0x000fe200000006ff */
[----:B------:R-:W0:Y:S01]  /*0e00*/  @P2 LDC R110, c[0x0][0x40c] ;  /* 0x00010300ff6e2b82 */ /* 0x000e220000000800 */
[----:B------:R-:W-:-:S02]  /*0e10*/  @P2 SHF.L.U32 R5, R5, 0x10, RZ ;  /* 0x0000001005052819 */ /* 0x000fc400000006ff */
[----:B------:R-:W-:Y:S02]  /*0e20*/  @P2 SHF.L.U32 R105, R105, 0x10, RZ ;  /* 0x0000001069692819 */ /* 0x000fe400000006ff */
[C---:B------:R-:W-:Y:S02]  /*0e30*/  @P2 SHF.L.U32 R140, R23.reuse, 0x10, RZ ;  /* 0x00000010178c2819 */ /* 0x040fe400000006ff */
[----:B------:R-:W-:Y:S01]  /*0e40*/  MOV R109, RZ ;  /* 0x000000ff006d7202 */ /* 0x000fe20000000f00 */
[----:B------:R-:W2:Y:S08]  /*0e50*/  @P2 LDC R138, c[0x0][0x40c] ;  /* 0x00010300ff8a2b82 */ /* 0x000eb00000000800 */
[----:B------:R-:W3:Y:S01]  /*0e60*/  @P2 LDC R106, c[0x0][0x40c] ;  /* 0x00010300ff6a2b82 */ /* 0x000ee20000000800 */
[----:B-1----:R-:W-:Y:S01]  /*0e70*/  @P2 FMUL.FTZ R4, R104, R107 ;  /* 0x0000006b68042220 */ /* 0x002fe20000410000 */
[----:B------:R-:W-:-:S02]  /*0e80*/  @P2 PRMT R104, R23, 0x7632, R104 ;  /* 0x0000763217682816 */ /* 0x000fc40000000068 */
[----:B------:R-:W-:Y:S02]  /*0e90*/  @P2 SHF.L.U32 R107, R21, 0x10, RZ ;  /* 0x00000010156b2819 */ /* 0x000fe400000006ff */
[----:B------:R-:W-:Y:S02]  /*0ea0*/  @P2 SHF.L.U32 R104, R104, 0x10, RZ ;  /* 0x0000001068682819 */ /* 0x000fe400000006ff */
[----:B------:R-:W1:Y:S01]  /*0eb0*/  @P2 LDC R136, c[0x0][0x40c] ;  /* 0x00010300ff882b82 */ /* 0x000e620000000800 */
[----:B0-----:R-:W-:Y:S01]  /*0ec0*/  @P2 FMUL.FTZ R6, R5, R110 ;  /* 0x0000006e05062220 */ /* 0x001fe20000410000 */
[----:B------:R-:W-:Y:S01]  /*0ed0*/  HFMA2 R5, -RZ, RZ, 0, 0 ;  /* 0x00000000ff057431 */ /* 0x000fe200000001ff */
[----:B------:R-:W-:-:S05]  /*0ee0*/  CS2R R110, SRZ ;  /* 0x00000000006e7805 */ /* 0x000fca000001ff00 */
[----:B------:R-:W0:Y:S01]  /*0ef0*/  @P2 LDC R143, c[0x0][0x40c] ;  /* 0x00010300ff8f2b82 */ /* 0x000e220000000800 */
[----:B--2---:R-:W-:Y:S01]  /*0f00*/  @P2 FMUL.FTZ R112, R105, R138 ;  /* 0x0000008a69702220 */ /* 0x004fe20000410000 */
[----:B------:R-:W-:Y:S02]  /*0f10*/  @P2 SHF.L.U32 R105, R20, 0x10, RZ ;  /* 0x0000001014692819 */ /* 0x000fe400000006ff */
[----:B------:R-:W-:-:S04]  /*0f20*/  @P2 SHF.L.U32 R138, R22, 0x10, RZ ;  /* 0x00000010168a2819 */ /* 0x000fc800000006ff */
[----:B------:R-:W2:Y:S01]  /*0f30*/  @P2 LDC R139, c[0x0][0x40c] ;  /* 0x00010300ff8b2b82 */ /* 0x000ea20000000800 */
[----:B---3--:R-:W-:Y:S01]  /*0f40*/  @P2 FMUL.FTZ R110, R105, R106 ;  /* 0x0000006a696e2220 */ /* 0x008fe20000410000 */
[----:B------:R-:W-:-:S06]  /*0f50*/  F2FP.BF16.F32.PACK_AB R105, RZ, R6 ;  /* 0x00000006ff69723e */ /* 0x000fcc00000010ff */
[----:B------:R-:W3:Y:S01]  /*0f60*/  @P2 LDC R141, c[0x0][0x40c] ;  /* 0x00010300ff8d2b82 */ /* 0x000ee20000000800 */
[----:B-1----:R-:W-:Y:S01]  /*0f70*/  @P2 FMUL.FTZ R5, R107, R136 ;  /* 0x000000886b052220 */ /* 0x002fe20000410000 */
[----:B------:R-:W-:-:S04]  /*0f80*/  F2FP.BF16.F32.PACK_AB R107, RZ, R4 ;  /* 0x00000004ff6b723e */ /* 0x000fc800000010ff */
[----:B------:R-:W-:Y:S01]  /*0f90*/  F2FP.BF16.F32.PACK_AB R106, RZ, R5 ;  /* 0x00000005ff6a723e */ /* 0x000fe200000010ff */
[----:B0-----:R-:W-:Y:S01]  /*0fa0*/  @P2 FMUL.FTZ R109, R104, R143 ;  /* 0x0000008f686d2220 */ /* 0x001fe20000410000 */
[----:B------:R-:W-:-:S04]  /*0fb0*/  F2FP.BF16.F32.PACK_AB R104, RZ, R110 ;  /* 0x0000006eff68723e */ /* 0x000fc800000010ff */
[----:B------:R-:W-:Y:S02]  /*0fc0*/  PRMT R104, R104, 0x5410, R105 ;  /* 0x0000541068687816 */ /* 0x000fe40000000069 */
[----:B------:R-:W-:Y:S01]  /*0fd0*/  PRMT R105, R106, 0x5410, R107 ;  /* 0x000054106a697816 */ /* 0x000fe2000000006b */
[----:B--2---:R-:W-:Y:S01]  /*0fe0*/  @P2 FMUL.FTZ R113, R138, R139 ;  /* 0x0000008b8a712220 */ /* 0x004fe20000410000 */
[----:B------:R-:W-:-:S04]  /*0ff0*/  F2FP.BF16.F32.PACK_AB R138, RZ, R112 ;  /* 0x00000070ff8a723e */ /* 0x000fc800000010ff */
[----:B------:R-:W-:Y:S01]  /*1000*/  F2FP.BF16.F32.PACK_AB R136, RZ, R113 ;  /* 0x00000071ff88723e */ /* 0x000fe200000010ff */
[----:B---3--:R-:W-:Y:S01]  /*1010*/  @P2 FMUL.FTZ R111, R140, R141 ;  /* 0x0000008d8c6f2220 */ /* 0x008fe20000410000 */
[----:B------:R-:W-:Y:S02]  /*1020*/  F2FP.BF16.F32.PACK_AB R140, RZ, R109 ;  /* 0x0000006dff8c723e */ /* 0x000fe400000010ff */
[----:B------:R-:W-:Y:S02]  /*1030*/  PRMT R106, R136, 0x5410, R138 ;  /* 0x00005410886a7816 */ /* 0x000fe4000000008a */
[----:B------:R-:W-:-:S04]  /*1040*/  F2FP.BF16.F32.PACK_AB R139, RZ, R111 ;  /* 0x0000006fff8b723e */ /* 0x000fc800000010ff */
[----:B------:R-:W-:-:S07]  /*1050*/  PRMT R107, R139, 0x5410, R140 ;  /* 0x000054108b6b7816 */ /* 0x000fce000000008c */
.L_x_9179:
[----:B------:R-:W0:Y:S01]  /*1060*/  LDC.64 R138, c[0x0][0x3a8] ;  /* 0x0000ea00ff8a7b82 */ /* 0x000e220000000a00 */
[----:B------:R-:W-:Y:S01]  /*1070*/  IADD3 R137, PT, PT, R137, 0x20, RZ ;  /* 0x0000002089897810 */ /* 0x000fe20007ffe0ff */
[----:B0-----:R-:W-:-:S04]  /*1080*/  IMAD.WIDE.U32 R138, R134, 0x10, R138 ;  /* 0x00000010868a7825 */ /* 0x001fc800078e008a */
[----:B------:R-:W-:Y:S01]  /*1090*/  VIADD R134, R134, 0x20 ;  /* 0x0000002086867836 */ /* 0x000fe20000000000 */
[----:B------:R1:W-:Y:S06]  /*10a0*/  STG.E.128 desc[UR6][R138.64], R104 ;  /* 0x000000688a007986 */ /* 0x0003ec000c101d06 */
.L_x_9175:
[----:B------:R-:W-:Y:S05]  /*10b0*/  BSYNC.RECONVERGENT B0 ;  /* 0x0000000000007941 */ /* 0x000fea0003800200 */
.L_x_9174:
[----:B------:R-:W-:Y:S01]  /*10c0*/  ISETP.GE.U32.AND P1, PT, R2, 0x40, PT ;  /* 0x000000400200780c */ /* 0x000fe20003f26070 */
[----:B------:R-:W-:Y:S03]  /*10d0*/  BSSY.RECONVERGENT B0, `(.L_x_9180) ;  /* 0x000007a000007945 */ /* 0x000fe60003800200 */
[----:B------:R-:W-:-:S09]  /*10e0*/  P2R R136, PR, RZ, 0x2 ;  /* 0x00000002ff887803 */ /* 0x000fd20000000000 */
[----:B------:R-:W-:Y:S05]  /*10f0*/  @!P1 BRA `(.L_x_9181) ;  /* 0x0000000400dc9947 */ /* 0x000fea0003800000 */
[----:B------:R-:W-:Y:S04]  /*1100*/  BSSY.RECONVERGENT B1, `(.L_x_9182) ;  /* 0x0000005000017945 */ /* 0x000fe80003800200 */
[----:B------:R-:W-:Y:S05]  /*1110*/  @!P2 BRA `(.L_x_9183) ;  /* 0x00000000000ca947 */ /* 0x000fea0003800000 */
[----:B------:R-:W2:Y:S02]  /*1120*/  LDC.64 R8, c[0x0][0x390] ;  /* 0x0000e400ff087b82 */ /* 0x000ea40000000a00 */
[----:B--2---:R-:W-:-:S05]  /*1130*/  IMAD.WIDE.U32 R8, R137, 0x10, R8 ;  /* 0x0000001089087825 */ /* 0x004fca00078e0008 */
[----:B------:R2:W5:Y:S02]  /*1140*/  LDG.E.128 R20, desc[UR6][R8.64] ;  /* 0x0000000608147981 */ /* 0x000564000c1e1d00 */
.L_x_9183:
[----:B------:R-:W-:Y:S05]  /*1150*/  BSYNC.RECONVERGENT B1 ;  /* 0x0000000000017941 */ /* 0x000fea0003800200 */
.L_x_9182:
[----:B------:R-:W-:-:S04]  /*1160*/  UISETP.NE.U32.AND UP0, UPT, UR8, URZ, UPT ;  /* 0x000000ff0800728c */ /* 0x000fc8000bf05070 */
[----:B------:R-:W-:-:S09]  /*1170*/  UISETP.NE.AND.EX UP0, UPT, UR9, URZ, UPT, UP0 ;  /* 0x000000ff0900728c */ /* 0x000fd2000bf05300 */
[----:B------:R-:W-:Y:S05]  /*1180*/  BRA.U !UP0, `(.L_x_9184) ;  /* 0x0000000108e87547 */ /* 0x000fea000b800000 */
[----:B-1----:R-:W1:Y:S02]  /*1190*/  LDC.64 R104, c[0x0][0x3a0] ;  /* 0x0000e800ff687b82 */ /* 0x002e640000000a00 */
[----:B-1----:R-:W-:-:S06]  /*11a0*/  IMAD.WIDE.U32 R104, R134, 0x10, R104 ;  /* 0x0000001086687825 */ /* 0x002fcc00078e0068 */
[----:B------:R-:W3:Y:S01]  /*11b0*/  LDG.E.128 R104, desc[UR6][R104.64] ;  /* 0x0000000668687981 */ /* 0x000ee2000c1e1d00 */
[----:B------:R-:W-:-:S13]  /*11c0*/  ISETP.GT.AND P1, PT, R135, RZ, PT ;  /* 0x000000ff8700720c */ /* 0x000fda0003f24270 */
[----:B------:R-:W1:Y:S01]  /*11d0*/  @P1 LDC R17, c[0x0][0x40c] ;  /* 0x00010300ff111b82 */ /* 0x000e620000000800 */
[----:B0----5:R-:W-:Y:S02]  /*11e0*/  @P1 PRMT R7, R20, 0x7632, R7 ;  /* 0x0000763214071816 */ /* 0x021fe40000000007 */
[----:B--2---:R-:W-:Y:S02]  /*11f0*/  @P1 PRMT R8, R21, 0x7632, R8 ;  /* 0x0000763215081816 */ /* 0x004fe40000000008 */
[----:B------:R-:W-:Y:S02]  /*1200*/  @P1 SHF.L.U32 R14, R7, 0x10, RZ ;  /* 0x00000010070e1819 */ /* 0x000fe400000006ff */
[----:B------:R-:W-:Y:S01]  /*1210*/  @P1 SHF.L.U32 R16, R8, 0x10, RZ ;  /* 0x0000001008101819 */ /* 0x000fe200000006ff */
[----:B------:R-:W0:Y:S01]  /*1220*/  @P1 LDC R145, c[0x0][0x40c] ;  /* 0x00010300ff911b82 */ /* 0x000e220000000800 */
[----:B------:R-:W-:Y:S02]  /*1230*/  @P1 SHF.L.U32 R143, R21, 0x10, RZ ;  /* 0x00000010158f1819 */ /* 0x000fe400000006ff */
[----:B------:R-:W-:-:S05]  /*1240*/  @P1 SHF.L.U32 R146, R23, 0x10, RZ ;  /* 0x0000001017921819 */ /* 0x000fca00000006ff */
[----:B------:R-:W2:Y:S08]  /*1250*/  @P1 LDC R144, c[0x0][0x40c] ;  /* 0x00010300ff901b82 */ /* 0x000eb00000000800 */
[----:B------:R-:W4:Y:S08]  /*1260*/  @P1 LDC R138, c[0x0][0x40c] ;  /* 0x00010300ff8a1b82 */ /* 0x000f300000000800 */
[----:B------:R-:W4:Y:S08]  /*1270*/  @P1 LDC R139, c[0x0][0x40c] ;  /* 0x00010300ff8b1b82 */ /* 0x000f300000000800 */
[----:B------:R-:W4:Y:S08]  /*1280*/  @P1 LDC R140, c[0x0][0x40c] ;  /* 0x00010300ff8c1b82 */ /* 0x000f300000000800 */
[----:B------:R-:W4:Y:S08]  /*1290*/  @P1 LDC R141, c[0x0][0x40c] ;  /* 0x00010300ff8d1b82 */ /* 0x000f300000000800 */
[----:B------:R-:W4:Y:S01]  /*12a0*/  @P1 LDC R142, c[0x0][0x40c] ;  /* 0x00010300ff8e1b82 */ /* 0x000f220000000800 */
[----:B---3--:R-:W-:-:S02]  /*12b0*/  PRMT R7, R104, 0x7632, R7 ;  /* 0x0000763268077816 */ /* 0x008fc40000000007 */
[C---:B------:R-:W-:Y:S02]  /*12c0*/  SHF.L.U32 R8, R105.reuse, 0x10, RZ ;  /* 0x0000001069087819 */ /* 0x040fe400000006ff */
[----:B------:R-:W-:Y:S02]  /*12d0*/  PRMT R105, R105, 0x7632, R105 ;  /* 0x0000763269697816 */ /* 0x000fe40000000069 */
[----:B------:R-:W-:Y:S01]  /*12e0*/  SHF.L.U32 R7, R7, 0x10, RZ ;  /* 0x0000001007077819 */ /* 0x000fe200000006ff */
[----:B--2---:R-:W-:Y:S01]  /*12f0*/  @P1 FFMA.FTZ R8, R143, R144, R8 ;  /* 0x000000908f081223 */ /* 0x004fe20000010008 */
[----:B------:R-:W-:Y:S02]  /*1300*/  SHF.L.U32 R9, R105, 0x10, RZ ;  /* 0x0000001069097819 */ /* 0x000fe400000006ff */
[----:B------:R-:W-:Y:S01]  /*1310*/  SHF.L.U32 R18, R106, 0x10, RZ ;  /* 0x000000106a127819 */ /* 0x000fe200000006ff */
[----:B-1----:R-:W-:Y:S01]  /*1320*/  @P1 FFMA.FTZ R7, R14, R17, R7 ;  /* 0x000000110e071223 */ /* 0x002fe20000010007 */
[----:B------:R-:W-:Y:S01]  /*1330*/  @P1 PRMT R14, R22, 0x7632, R14 ;  /* 0x00007632160e1816 */ /* 0x000fe2000000000e */
[----:B0-----:R-:W-:Y:S01]  /*1340*/  @P1 FFMA.FTZ R9, R16, R145, R9 ;  /* 0x0000009110091223 */ /* 0x001fe20000010009 */
[----:B------:R-:W-:-:S02]  /*1350*/  SHF.L.U32 R105, R107, 0x10, RZ ;  /* 0x000000106b697819 */ /* 0x000fc400000006ff */
[----:B------:R-:W-:Y:S02]  /*1360*/  PRMT R106, R106, 0x7632, R106 ;  /* 0x000076326a6a7816 */ /* 0x000fe4000000006a */
[----:B------:R-:W-:Y:S02]  /*1370*/  PRMT R107, R107, 0x7632, R107 ;  /* 0x000076326b6b7816 */ /* 0x000fe4000000006b */
[----:B------:R-:W-:Y:S02]  /*1380*/  @P1 PRMT R16, R23, 0x7632, R16 ;  /* 0x0000763217101816 */ /* 0x000fe40000000010 */
[----:B------:R-:W-:Y:S01]  /*1390*/  SHF.L.U32 R15, R104, 0x10, RZ ;  /* 0x00000010680f7819 */ /* 0x000fe200000006ff */
[----:B------:R-:W-:Y:S01]  /*13a0*/  @P1 IMAD.U32 R104, R14, 0x10000, RZ ;  /* 0x000100000e681824 */ /* 0x000fe200078e00ff */
[----:B------:R-:W-:Y:S02]  /*13b0*/  @P1 SHF.L.U32 R145, R22, 0x10, RZ ;  /* 0x0000001016911819 */ /* 0x000fe400000006ff */
[----:B------:R-:W-:-:S02]  /*13c0*/  @P1 SHF.L.U32 R144, R20, 0x10, RZ ;  /* 0x0000001014901819 */ /* 0x000fc400000006ff */
[----:B------:R-:W-:Y:S01]  /*13d0*/  SHF.L.U32 R17, R106, 0x10, RZ ;  /* 0x000000106a117819 */ /* 0x000fe200000006ff */
[----:B----4-:R-:W-:Y:S01]  /*13e0*/  @P1 FFMA.FTZ R18, R145, R138, R18 ;  /* 0x0000008a91121223 */ /* 0x010fe20000010012 */
[----:B------:R-:W-:Y:S01]  /*13f0*/  @P1 SHF.L.U32 R143, R16, 0x10, RZ ;  /* 0x00000010108f1819 */ /* 0x000fe200000006ff */
[----:B------:R-:W-:Y:S01]  /*1400*/  @P1 FFMA.FTZ R15, R144, R141, R15 ;  /* 0x0000008d900f1223 */ /* 0x000fe2000001000f */
[----:B------:R-:W-:Y:S01]  /*1410*/  SHF.L.U32 R14, R107, 0x10, RZ ;  /* 0x000000106b0e7819 */ /* 0x000fe200000006ff */
[----:B------:R-:W-:Y:S01]  /*1420*/  @P1 FFMA.FTZ R17, R104, R139, R17 ;  /* 0x0000008b68111223 */ /* 0x000fe20000010011 */
[----:B------:R-:W-:Y:S01]  /*1430*/  @!P1 MOV R16, R105 ;  /* 0x0000006900109202 */ /* 0x000fe20000000f00 */
[----:B------:R-:W-:Y:S01]  /*1440*/  @P1 FFMA.FTZ R16, R146, R140, R105 ;  /* 0x0000008c92101223 */ /* 0x000fe20000010069 */
        /* <DEDUP_REMOVED lines=14> */
.L_x_9184:
[----:B------:R-:W3:Y:S01]  /*1530*/  @P2 LDC R16, c[0x0][0x40c] ;  /* 0x00010300ff102b82 */ /* 0x000ee20000000800 */
[----:B-----5:R-:W-:Y:S01]  /*1540*/  @P2 PRMT R15, R22, 0x7632, R15 ;  /* 0x00007632160f2816 */ /* 0x020fe2000000000f */
[----:B------:R-:W-:Y:S01]  /*1550*/  HFMA2 R17, -RZ, RZ, 0, 0 ;  /* 0x00000000ff117431 */ /* 0x000fe200000001ff */
[----:B--2---:R-:W-:Y:S01]  /*1560*/  @P2 PRMT R8, R20, 0x7632, R8 ;  /* 0x0000763214082816 */ /* 0x004fe20000000008 */
[----:B0-----:R-:W-:Y:S01]  /*1570*/  HFMA2 R7, -RZ, RZ, 0, 0 ;  /* 0x00000000ff077431 */ /* 0x001fe200000001ff */
[----:B------:R-:W-:Y:S01]  /*1580*/  @P2 PRMT R14, R21, 0x7632, R14 ;  /* 0x00007632150e2816 */ /* 0x000fe2000000000e */
[----:B------:R-:W-:Y:S01]  /*1590*/  HFMA2 R18, -RZ, RZ, 0, 0 ;  /* 0x00000000ff127431 */ /* 0x000fe200000001ff */
[----:B------:R-:W-:Y:S01]  /*15a0*/  @P2 SHF.L.U32 R15, R15, 0x10, RZ ;  /* 0x000000100f0f2819 */ /* 0x000fe200000006ff */
[----:B-1----:R-:W0:Y:S01]  /*15b0*/  @P2 LDC R105, c[0x0][0x40c] ;  /* 0x00010300ff692b82 */ /* 0x002e220000000800 */
[----:B------:R-:W-:Y:S02]  /*15c0*/  @P2 SHF.L.U32 R8, R8, 0x10, RZ ;  /* 0x0000001008082819 */ /* 0x000fe400000006ff */
[----:B------:R-:W-:-:S02]  /*15d0*/  @P2 SHF.L.U32 R14, R14, 0x10, RZ ;  /* 0x000000100e0e2819 */ /* 0x000fc400000006ff */
[----:B------:R-:W-:Y:S02]  /*15e0*/  MOV R9, RZ ;  /* 0x000000ff00097202 */ /* 0x000fe40000000f00 */
[----:B------:R-:W-:Y:S01]  /*15f0*/  @P2 SHF.L.U32 R139, R22, 0x10, RZ ;  /* 0x00000010168b2819 */ /* 0x000fe200000006ff */
[----:B------:R-:W1:Y:S01]  /*1600*/  @P2 LDC R107, c[0x0][0x40c] ;  /* 0x00010300ff6b2b82 */ /* 0x000e620000000800 */
[----:B------:R-:W-:-:S07]  /*1610*/  @P2 SHF.L.U32 R141, R23, 0x10, RZ ;  /* 0x00000010178d2819 */ /* 0x000fce00000006ff */
[----:B------:R-:W2:Y:S01]  /*1620*/  @P2 LDC R106, c[0x0][0x40c] ;  /* 0x00010300ff6a2b82 */ /* 0x000ea20000000800 */
[----:B---3--:R-:W-:Y:S01]  /*1630*/  @P2 FMUL.FTZ R17, R15, R16 ;  /* 0x000000100f112220 */ /* 0x008fe20000410000 */
[----:B------:R-:W-:-:S04]  /*1640*/  @P2 PRMT R16, R23, 0x7632, R16 ;  /* 0x0000763217102816 */ /* 0x000fc80000000010 */
[----:B------:R-:W-:Y:S02]  /*1650*/  @P2 SHF.L.U32 R104, R16, 0x10, RZ ;  /* 0x0000001010682819 */ /* 0x000fe400000006ff */
[----:B------:R-:W3:Y:S01]  /*1660*/  @P2 LDC R138, c[0x0][0x40c] ;  /* 0x00010300ff8a2b82 */ /* 0x000ee20000000800 */
[----:B0-----:R-:W-:Y:S01]  /*1670*/  @P2 FMUL.FTZ R7, R8, R105 ;  /* 0x0000006908072220 */ /* 0x001fe20000410000 */
[----:B------:R-:W-:Y:S02]  /*1680*/  @P2 SHF.L.U32 R105, R20, 0x10, RZ ;  /* 0x0000001014692819 */ /* 0x000fe400000006ff */
[----:B------:R-:W-:Y:S02]  /*1690*/  MOV R8, RZ ;  /* 0x000000ff00087202 */ /* 0x000fe40000000f00 */
[----:B------:R-:W-:Y:S02]  /*16a0*/  MOV R16, RZ ;  /* 0x000000ff00107202 */ /* 0x000fe40000000f00 */
[----:B------:R-:W0:Y:S01]  /*16b0*/  @P2 LDC R143, c[0x0][0x40c] ;  /* 0x00010300ff8f2b82 */ /* 0x000e220000000800 */
[----:B-1----:R-:W-:Y:S01]  /*16c0*/  @P2 FMUL.FTZ R9, R14, R107 ;  /* 0x0000006b0e092220 */ /* 0x002fe20000410000 */
[----:B------:R-:W-:Y:S01]  /*16d0*/  @P2 IMAD.U32 R107, R21, 0x10000, RZ ;  /* 0x00010000156b2824 */ /* 0x000fe200078e00ff */
[----:B------:R-:W-:-:S05]  /*16e0*/  CS2R R14, SRZ ;  /* 0x00000000000e7805 */ /* 0x000fca000001ff00 */
[----:B------:R-:W1:Y:S01]  /*16f0*/  @P2 LDC R140, c[0x0][0x40c] ;  /* 0x00010300ff8c2b82 */ /* 0x000e620000000800 */
[----:B--2---:R-:W-:Y:S01]  /*1700*/  @P2 FMUL.FTZ R15, R105, R106 ;  /* 0x0000006a690f2220 */ /* 0x004fe20000410000 */
[----:B------:R-:W-:-:S06]  /*1710*/  F2FP.BF16.F32.PACK_AB R105, RZ, R7 ;  /* 0x00000007ff69723e */ /* 0x000fcc00000010ff */
[----:B------:R-:W2:Y:S01]  /*1720*/  @P2 LDC R142, c[0x0][0x40c] ;  /* 0x00010300ff8e2b82 */ /* 0x000ea20000000800 */
[----:B---3--:R-:W-:Y:S01]  /*1730*/  @P2 FMUL.FTZ R8, R107, R138 ;  /* 0x0000008a6b082220 */ /* 0x008fe20000410000 */
[----:B------:R-:W-:-:S04]  /*1740*/  F2FP.BF16.F32.PACK_AB R107, RZ, R9 ;  /* 0x00000009ff6b723e */ /* 0x000fc800000010ff */
[----:B------:R-:W-:Y:S01]  /*1750*/  F2FP.BF16.F32.PACK_AB R106, RZ, R8 ;  /* 0x00000008ff6a723e */ /* 0x000fe200000010ff */
[----:B0-----:R-:W-:Y:S01]  /*1760*/  @P2 FMUL.FTZ R14, R104, R143 ;  /* 0x0000008f680e2220 */ /* 0x001fe20000410000 */
[----:B------:R-:W-:-:S04]  /*1770*/  F2FP.BF16.F32.PACK_AB R104, RZ, R15 ;  /* 0x0000000fff68723e */ /* 0x000fc800000010ff */
[----:B------:R-:W-:Y:S02]  /*1780*/  PRMT R104, R104, 0x5410, R105 ;  /* 0x0000541068687816 */ /* 0x000fe40000000069 */
[----:B------:R-:W-:Y:S01]  /*1790*/  PRMT R105, R106, 0x5410, R107 ;  /* 0x000054106a697816 */ /* 0x000fe2000000006b */
[----:B-1----:R-:W-:Y:S01]  /*17a0*/  @P2 FMUL.FTZ R18, R139, R140 ;  /* 0x0000008c8b122220 */ /* 0x002fe20000410000 */
[----:B------:R-:W-:-:S04]  /*17b0*/  F2FP.BF16.F32.PACK_AB R139, RZ, R17 ;  /* 0x00000011ff8b723e */ /* 0x000fc800000010ff */
[----:B------:R-:W-:Y:S01]  /*17c0*/  F2FP.BF16.F32.PACK_AB R138, RZ, R18 ;  /* 0x00000012ff8a723e */ /* 0x000fe200000010ff */
[----:B--2---:R-:W-:Y:S01]  /*17d0*/  @P2 FMUL.FTZ R16, R141, R142 ;  /* 0x0000008e8d102220 */ /* 0x004fe20000410000 */
[----:B------:R-:W-:Y:S02]  /*17e0*/  F2FP.BF16.F32.PACK_AB R141, RZ, R14 ;  /* 0x0000000eff8d723e */ /* 0x000fe400000010ff */
[----:B------:R-:W-:Y:S02]  /*17f0*/  PRMT R106, R138, 0x5410, R139 ;  /* 0x000054108a6a7816 */ /* 0x000fe4000000008b */
[----:B------:R-:W-:-:S04]  /*1800*/  F2FP.BF16.F32.PACK_AB R140, RZ, R16 ;  /* 0x00000010ff8c723e */ /* 0x000fc800000010ff */
[----:B------:R-:W-:-:S07]  /*1810*/  PRMT R107, R140, 0x5410, R141 ;  /* 0x000054108c6b7816 */ /* 0x000fce000000008d */
.L_x_9185:
[----:B------:R-:W0:Y:S01]  /*1820*/  LDC.64 R138, c[0x0][0x3a8] ;  /* 0x0000ea00ff8a7b82 */ /* 0x000e220000000a00 */
[----:B------:R-:W-:Y:S01]  /*1830*/  IADD3 R137, PT, PT, R137, 0x20, RZ ;  /* 0x0000002089897810 */ /* 0x000fe20007ffe0ff */
[C---:B0-----:R-:W-:Y:S01]  /*1840*/  IMAD.WIDE.U32 R138, R134.reuse, 0x10, R138 ;  /* 0x00000010868a7825 */ /* 0x041fe200078e008a */
[----:B------:R-:W-:-:S04]  /*1850*/  IADD3 R134, PT, PT, R134, 0x20, RZ ;  /* 0x0000002086867810 */ /* 0x000fc80007ffe0ff */
[----:B------:R2:W-:Y:S03]  /*1860*/  STG.E.128 desc[UR6][R138.64], R104 ;  /* 0x000000688a007986 */ /* 0x0005e6000c101d06 */
.L_x_9181:
[----:B------:R-:W-:Y:S05]  /*1870*/  BSYNC.RECONVERGENT B0 ;  /* 0x0000000000007941 */ /* 0x000fea0003800200 */
.L_x_9180:
[----:B------:R-:W-:Y:S01]  /*1880*/  ISETP.GE.U32.AND P1, PT, R2, 0x60, PT ;  /* 0x000000600200780c */ /* 0x000fe20003f26070 */
[----:B------:R-:W-:Y:S03]  /*1890*/  BSSY.RECONVERGENT B0, `(.L_x_9186) ;  /* 0x000007a000007945 */ /* 0x000fe60003800200 */
[----:B-12---:R-:W-:-:S09]  /*18a0*/  P2R R138, PR, RZ, 0x2 ;  /* 0x00000002ff8a7803 */ /* 0x006fd20000000000 */
[----:B------:R-:W-:Y:S05]  /*18b0*/  @!P1 BRA `(.L_x_9187) ;  /* 0x0000000400dc9947 */ /* 0x000fea0003800000 */
[----:B------:R-:W-:Y:S04]  /*18c0*/  BSSY.RECONVERGENT B1, `(.L_x_9188) ;  /* 0x0000005000017945 */ /* 0x000fe80003800200 */
[----:B------:R-:W-:Y:S05]  /*18d0*/  @!P2 BRA `(.L_x_9189) ;  /* 0x00000000000ca947 */ /* 0x000fea0003800000 */
[----:B------:R-:W1:Y:S02]  /*18e0*/  LDC.64 R20, c[0x0][0x390] ;  /* 0x0000e400ff147b82 */ /* 0x000e640000000a00 */
[----:B-1----:R-:W-:-:S06]  /*18f0*/  IMAD.WIDE.U32 R20, R137, 0x10, R20 ;  /* 0x0000001089147825 */ /* 0x002fcc00078e0014 */
[----:B------:R-:W5:Y:S02]  /*1900*/  LDG.E.128 R20, desc[UR6][R20.64] ;  /* 0x0000000614147981 */ /* 0x000f64000c1e1d00 */
.L_x_9189:
[----:B------:R-:W-:Y:S05]  /*1910*/  BSYNC.RECONVERGENT B1 ;  /* 0x0000000000017941 */ /* 0x000fea0003800200 */
.L_x_9188:
[----:B------:R-:W-:-:S04]  /*1920*/  UISETP.NE.U32.AND UP0, UPT, UR8, URZ, UPT ;  /* 0x000000ff0800728c */ /* 0x000fc8000bf05070 */
[----:B------:R-:W-:-:S09]  /*1930*/  UISETP.NE.AND.EX UP0, UPT, UR9, URZ, UPT, UP0 ;  /* 0x000000ff0900728c */ /* 0x000fd2000bf05300 */
[----:B------:R-:W-:Y:S05]  /*1940*/  BRA.U !UP0, `(.L_x_9190) ;  /* 0x0000000108ec7547 */ /* 0x000fea000b800000 */
[----:B------:R-:W1:Y:S02]  /*1950*/  LDC.64 R104, c[0x0][0x3a0] ;  /* 0x0000e800ff687b82 */ /* 0x000e640000000a00 */
[----:B-1----:R-:W-:-:S06]  /*1960*/  IMAD.WIDE.U32 R104, R134, 0x10, R104 ;  /* 0x0000001086687825 */ /* 0x002fcc00078e0068 */
[----:B------:R-:W2:Y:S01]  /*1970*/  LDG.E.128 R104, desc[UR6][R104.64] ;  /* 0x0000000668687981 */ /* 0x000ea2000c1e1d00 */
[----:B------:R-:W-:-:S13]  /*1980*/  ISETP.GT.AND P1, PT, R135, RZ, PT ;  /* 0x000000ff8700720c */ /* 0x000fda0003f24270 */
[----:B------:R-:W1:Y:S01]  /*1990*/  @P1 LDC R116, c[0x0][0x40c] ;  /* 0x00010300ff741b82 */ /* 0x000e620000000800 */
[----:B-----5:R-:W-:Y:S02]  /*19a0*/  @P1 PRMT R10, R20, 0x7632, R10 ;  /* 0x00007632140a1816 */ /* 0x020fe4000000000a */
[----:B------:R-:W-:Y:S02]  /*19b0*/  @P1 PRMT R11, R21, 0x7632, R11 ;  /* 0x00007632150b1816 */ /* 0x000fe4000000000b */
[----:B------:R-:W-:Y:S02]  /*19c0*/  @P1 SHF.L.U32 R115, R10, 0x10, RZ ;  /* 0x000000100a731819 */ /* 0x000fe400000006ff */
[----:B------:R-:W-:Y:S01]  /*19d0*/  @P1 SHF.L.U32 R117, R11, 0x10, RZ ;  /* 0x000000100b751819 */ /* 0x000fe200000006ff */
[----:B------:R-:W3:Y:S01]  /*19e0*/  @P1 LDC R145, c[0x0][0x40c] ;  /* 0x00010300ff911b82 */ /* 0x000ee20000000800 */
[----:B------:R-:W-:Y:S02]  /*19f0*/  @P1 SHF.L.U32 R118, R21, 0x10, RZ ;  /* 0x0000001015761819 */ /* 0x000fe400000006ff */
[----:B------:R-:W-:-:S02]  /*1a00*/  @P1 SHF.L.U32 R149, R22, 0x10, RZ ;  /* 0x0000001016951819 */ /* 0x000fc400000006ff */
[----:B------:R-:W-:Y:S02]  /*1a10*/  @P1 SHF.L.U32 R151, R23, 0x10, RZ ;  /* 0x0000001017971819 */ /* 0x000fe400000006ff */
[----:B------:R-:W-:Y:S01]  /*1a20*/  @P1 SHF.L.U32 R147, R20, 0x10, RZ ;  /* 0x0000001014931819 */ /* 0x000fe200000006ff */
[----:B------:R-:W4:Y:S08]  /*1a30*/  @P1 LDC R146, c[0x0][0x40c] ;  /* 0x00010300ff921b82 */ /* 0x000f300000000800 */
[----:B------:R-:W0:Y:S08]  /*1a40*/  @P1 LDC R139, c[0x0][0x40c] ;  /* 0x00010300ff8b1b82 */ /* 0x000e300000000800 */
[----:B------:R-:W0:Y:S08]  /*1a50*/  @P1 LDC R140, c[0x0][0x40c] ;  /* 0x00010300ff8c1b82 */ /* 0x000e300000000800 */
[----:B------:R-:W0:Y:S08]  /*1a60*/  @P1 LDC R141, c[0x0][0x40c] ;  /* 0x00010300ff8d1b82 */ /* 0x000e300000000800 */
[----:B------:R-:W4:Y:S08]  /*1a70*/  @P1 LDC R142, c[0x0][0x40c] ;  /* 0x00010300ff8e1b82 */ /* 0x000f300000000800 */
[----:B------:R-:W0:Y:S01]  /*1a80*/  @P1 LDC R143, c[0x0][0x40c] ;  /* 0x00010300ff8f1b82 */ /* 0x000e220000000800 */
[----:B--2---:R-:W-:-:S02]  /*1a90*/  PRMT R10, R104, 0x7632, R10 ;  /* 0x00007632680a7816 */ /* 0x004fc4000000000a */
[C---:B------:R-:W-:Y:S02]  /*1aa0*/  SHF.L.U32 R11, R105.reuse, 0x10, RZ ;  /* 0x00000010690b7819 */ /* 0x040fe400000006ff */
[----:B------:R-:W-:Y:S01]  /*1ab0*/  PRMT R105, R105, 0x7632, R105 ;  /* 0x0000763269697816 */ /* 0x000fe20000000069 */
[----:B------:R-:W-:Y:S01]  /*1ac0*/  IMAD.U32 R10, R10, 0x10000, RZ ;  /* 0x000100000a0a7824 */ /* 0x000fe200078e00ff */
[----:B------:R-:W-:Y:S01]  /*1ad0*/  SHF.L.U32 R114, R104, 0x10, RZ ;  /* 0x0000001068727819 */ /* 0x000fe200000006ff */
[----:B---3--:R-:W-:Y:S01]  /*1ae0*/  @P1 FFMA.FTZ R11, R118, R145, R11 ;  /* 0x00000091760b1223 */ /* 0x008fe2000001000b */
[----:B------:R-:W-:Y:S01]  /*1af0*/  SHF.L.U32 R104, R106, 0x10, RZ ;  /* 0x000000106a687819 */ /* 0x000fe200000006ff */
[----:B-1----:R-:W-:Y:S01]  /*1b00*/  @P1 FFMA.FTZ R10, R115, R116, R10 ;  /* 0x00000074730a1223 */ /* 0x002fe2000001000a */
[----:B------:R-:W-:Y:S01]  /*1b10*/  SHF.L.U32 R12, R105, 0x10, RZ ;  /* 0x00000010690c7819 */ /* 0x000fe200000006ff */
[----:B----4-:R-:W-:Y:S01]  /*1b20*/  @P1 FFMA.FTZ R114, R147, R142, R114 ;  /* 0x0000008e93721223 */ /* 0x010fe20000010072 */
[----:B------:R-:W-:-:S02]  /*1b30*/  SHF.L.U32 R144, R107, 0x10, RZ ;  /* 0x000000106b907819 */ /* 0x000fc400000006ff */
[----:B------:R-:W-:Y:S01]  /*1b40*/  PRMT R106, R106, 0x7632, R106 ;  /* 0x000076326a6a7816 */ /* 0x000fe2000000006a */
[----:B------:R-:W-:Y:S01]  /*1b50*/  @P1 FFMA.FTZ R12, R117, R146, R12 ;  /* 0x00000092750c1223 */ /* 0x000fe2000001000c */
[----:B------:R-:W-:Y:S02]  /*1b60*/  PRMT R107, R107, 0x7632, R107 ;  /* 0x000076326b6b7816 */ /* 0x000fe4000000006b */
[----:B------:R-:W-:Y:S02]  /*1b70*/  @P1 PRMT R105, R22, 0x7632, R105 ;  /* 0x0000763216691816 */ /* 0x000fe40000000069 */
[----:B------:R-:W-:Y:S02]  /*1b80*/  @P1 PRMT R115, R23, 0x7632, R115 ;  /* 0x0000763217731816 */ /* 0x000fe40000000073 */
[----:B------:R-:W-:Y:S02]  /*1b90*/  @P1 SHF.L.U32 R105, R105, 0x10, RZ ;  /* 0x0000001069691819 */ /* 0x000fe400000006ff */
[----:B------:R-:W-:-:S02]  /*1ba0*/  SHF.L.U32 R116, R106, 0x10, RZ ;  /* 0x000000106a747819 */ /* 0x000fc400000006ff */
[----:B------:R-:W-:Y:S02]  /*1bb0*/  @P1 SHF.L.U32 R145, R115, 0x10, RZ ;  /* 0x0000001073911819 */ /* 0x000fe400000006ff */
[----:B------:R-:W-:Y:S01]  /*1bc0*/  SHF.L.U32 R118, R107, 0x10, RZ ;  /* 0x000000106b767819 */ /* 0x000fe200000006ff */
[----:B0-----:R-:W-:Y:S01]  /*1bd0*/  @P1 FFMA.FTZ R116, R105, R140, R116 ;  /* 0x0000008c69741223 */ /* 0x001fe20000010074 */
[----:B------:R-:W-:Y:S01]  /*1be0*/  @!P1 MOV R115, R104 ;  /* 0x0000006800739202 */ /* 0x000fe20000000f00 */
[----:B------:R-:W-:Y:S01]  /*1bf0*/  @P1 FFMA.FTZ R115, R149, R139, R104 ;  /* 0x0000008b95731223 */ /* 0x000fe20000010068 */
[----:B------:R-:W-:Y:S01]  /*1c00*/  @!P1 MOV R117, R144 ;  /* 0x0000009000759202 */ /* 0x000fe20000000f00 */
[----:B------:R-:W-:Y:S01]  /*1c10*/  @P1 FFMA.FTZ R117, R151, R141, R144 ;  /* 0x0000008d97751223 */ /* 0x000fe20000010090 */
[----:B------:R-:W-:Y:S01]  /*1c20*/  @P1 FFMA.FTZ R118, R145, R143, R118 ;  /* 0x0000008f91761223 */ /* 0x000fe20000010076 */
[----:B------:R-:W-:Y:S02]  /*1c30*/  F2FP.BF16.F32.PACK_AB R105, RZ, R11 ;  /* 0x0000000bff69723e */ /* 0x000fe400000010ff */
        /* <DEDUP_REMOVED lines=12> */
.L_x_9190:
[----:B------:R-:W1:Y:S01]  /*1d00*/  @P2 LDC R107, c[0x0][0x40c] ;  /* 0x00010300ff6b2b82 */ /* 0x000e620000000800 */
[----:B-----5:R-:W-:Y:S01]  /*1d10*/  @P2 PRMT R104, R21, 0x7632, R104 ;  /* 0x0000763215682816 */ /* 0x020fe20000000068 */
[----:B------:R-:W-:Y:S01]  /*1d20*/  HFMA2 R12, -RZ, RZ, 0, 0 ;  /* 0x00000000ff0c7431 */ /* 0x000fe200000001ff */
[----:B------:R-:W-:Y:S02]  /*1d30*/  @P2 PRMT R11, R20, 0x7632, R11 ;  /* 0x00007632140b2816 */ /* 0x000fe4000000000b */
[----:B------:R-:W-:Y:S02]  /*1d40*/  CS2R R116, SRZ ;  /* 0x0000000000747805 */ /* 0x000fe4000001ff00 */
[----:B------:R-:W-:Y:S01]  /*1d50*/  @P2 PRMT R105, R22, 0x7632, R105 ;  /* 0x0000763216692816 */ /* 0x000fe20000000069 */
[----:B------:R-:W-:Y:S01]  /*1d60*/  IMAD.MOV.U32 R10, RZ, RZ, RZ ;  /* 0x000000ffff0a7224 */ /* 0x000fe200078e00ff */
[----:B------:R-:W-:Y:S01]  /*1d70*/  @P2 SHF.L.U32 R104, R104, 0x10, RZ ;  /* 0x0000001068682819 */ /* 0x000fe200000006ff */
[----:B------:R-:W2:Y:S01]  /*1d80*/  @P2 LDC R114, c[0x0][0x40c] ;  /* 0x00010300ff722b82 */ /* 0x000ea20000000800 */
[----:B------:R-:W-:-:S02]  /*1d90*/  @P2 SHF.L.U32 R11, R11, 0x10, RZ ;  /* 0x000000100b0b2819 */ /* 0x000fc400000006ff */
[----:B------:R-:W-:Y:S02]  /*1da0*/  @P2 SHF.L.U32 R105, R105, 0x10, RZ ;  /* 0x0000001069692819 */ /* 0x000fe400000006ff */
[----:B------:R-:W-:Y:S02]  /*1db0*/  @P2 SHF.L.U32 R139, R22, 0x10, RZ ;  /* 0x00000010168b2819 */ /* 0x000fe400000006ff */
[C---:B------:R-:W-:Y:S01]  /*1dc0*/  @P2 SHF.L.U32 R141, R23.reuse, 0x10, RZ ;  /* 0x00000010178d2819 */ /* 0x040fe200000006ff */
[----:B------:R-:W3:Y:S08]  /*1dd0*/  @P2 LDC R118, c[0x0][0x40c] ;  /* 0x00010300ff762b82 */ /* 0x000ef00000000800 */
[----:B------:R-:W4:Y:S01]  /*1de0*/  @P2 LDC R106, c[0x0][0x40c] ;  /* 0x00010300ff6a2b82 */ /* 0x000f220000000800 */
[----:B-1----:R-:W-:Y:S01]  /*1df0*/  @P2 FMUL.FTZ R12, R104, R107 ;  /* 0x0000006b680c2220 */ /* 0x002fe20000410000 */
[----:B------:R-:W-:-:S02]  /*1e00*/  @P2 PRMT R104, R23, 0x7632, R104 ;  /* 0x0000763217682816 */ /* 0x000fc40000000068 */
[----:B------:R-:W-:Y:S02]  /*1e10*/  @P2 SHF.L.U32 R107, R21, 0x10, RZ ;  /* 0x00000010156b2819 */ /* 0x000fe400000006ff */
[----:B------:R-:W-:Y:S02]  /*1e20*/  @P2 SHF.L.U32 R104, R104, 0x10, RZ ;  /* 0x0000001068682819 */ /* 0x000fe400000006ff */
[----:B------:R-:W1:Y:S01]  /*1e30*/  @P2 LDC R140, c[0x0][0x40c] ;  /* 0x00010300ff8c2b82 */ /* 0x000e620000000800 */
[----:B--2---:R-:W-:Y:S01]  /*1e40*/  @P2 FMUL.FTZ R10, R11, R114 ;  /* 0x000000720b0a2220 */ /* 0x004fe20000410000 */
[----:B------:R-:W-:Y:S01]  /*1e50*/  HFMA2 R11, -RZ, RZ, 0, 0 ;  /* 0x00000000ff0b7431 */ /* 0x000fe200000001ff */
[----:B------:R-:W-:-:S05]  /*1e60*/  CS2R R114, SRZ ;  /* 0x0000000000727805 */ /* 0x000fca000001ff00 */
[----:B------:R-:W2:Y:S01]  /*1e70*/  @P2 LDC R143, c[0x0][0x40c] ;  /* 0x00010300ff8f2b82 */ /* 0x000ea20000000800 */
[----:B---3--:R-:W-:Y:S01]  /*1e80*/  @P2 FMUL.FTZ R116, R105, R118 ;  /* 0x0000007669742220 */ /* 0x008fe20000410000 */
[----:B------:R-:W-:Y:S02]  /*1e90*/  @P2 SHF.L.U32 R105, R20, 0x10, RZ ;  /* 0x0000001014692819 */ /* 0x000fe400000006ff */
[----:B------:R-:W-:-:S04]  /*1ea0*/  MOV R118, RZ ;  /* 0x000000ff00767202 */ /* 0x000fc80000000f00 */
[----:B------:R-:W3:Y:S01]  /*1eb0*/  @P2 LDC R142, c[0x0][0x40c] ;  /* 0x00010300ff8e2b82 */ /* 0x000ee20000000800 */
[----:B----4-:R-:W-:Y:S01]  /*1ec0*/  @P2 FMUL.FTZ R114, R105, R106 ;  /* 0x0000006a69722220 */ /* 0x010fe20000410000 */
[----:B------:R-:W-:-:S06]  /*1ed0*/  F2FP.BF16.F32.PACK_AB R105, RZ, R10 ;  /* 0x0000000aff69723e */ /* 0x000fcc00000010ff */
[----:B------:R-:W4:Y:S01]  /*1ee0*/  @P2 LDC R144, c[0x0][0x40c] ;  /* 0x00010300ff902b82 */ /* 0x000f220000000800 */
[----:B-1----:R-:W-:Y:S01]  /*1ef0*/  @P2 FMUL.FTZ R11, R107, R140 ;  /* 0x0000008c6b0b2220 */ /* 0x002fe20000410000 */
[----:B------:R-:W-:Y:S02]  /*1f00*/  F2FP.BF16.F32.PACK_AB R107, RZ, R12 ;  /* 0x0000000cff6b723e */ /* 0x000fe400000010ff */
[----:B------:R-:W-:Y:S02]  /*1f10*/  F2FP.BF16.F32.PACK_AB R140, RZ, R116 ;  /* 0x00000074ff8c723e */ /* 0x000fe400000010ff */
[----:B------:R-:W-:Y:S01]  /*1f20*/  F2FP.BF16.F32.PACK_AB R106, RZ, R11 ;  /* 0x0000000bff6a723e */ /* 0x000fe200000010ff */
[----:B--2---:R-:W-:Y:S01]  /*1f30*/  @P2 FMUL.FTZ R118, R104, R143 ;  /* 0x0000008f68762220 */ /* 0x004fe20000410000 */
[----:B------:R-:W-:-:S04]  /*1f40*/  F2FP.BF16.F32.PACK_AB R104, RZ, R114 ;  /* 0x00000072ff68723e */ /* 0x000fc800000010ff */
[----:B------:R-:W-:Y:S02]  /*1f50*/  PRMT R104, R104, 0x5410, R105 ;  /* 0x0000541068687816 */ /* 0x000fe40000000069 */
[----:B------:R-:W-:Y:S01]  /*1f60*/  PRMT R105, R106, 0x5410, R107 ;  /* 0x000054106a697816 */ /* 0x000fe2000000006b */
[----:B---3--:R-:W-:Y:S01]  /*1f70*/  @P2 FMUL.FTZ R115, R139, R142 ;  /* 0x0000008e8b732220 */ /* 0x008fe20000410000 */
[----:B------:R-:W-:-:S04]  /*1f80*/  F2FP.BF16.F32.PACK_AB R142, RZ, R118 ;  /* 0x00000076ff8e723e */ /* 0x000fc800000010ff */
[----:B------:R-:W-:Y:S01]  /*1f90*/  F2FP.BF16.F32.PACK_AB R139, RZ, R115 ;  /* 0x00000073ff8b723e */ /* 0x000fe200000010ff */
[----:B----4-:R-:W-:-:S03]  /*1fa0*/  @P2 FMUL.FTZ R117, R141, R144 ;  /* 0x000000908d752220 */ /* 0x010fc60000410000 */
[----:B------:R-:W-:Y:S02]  /*1fb0*/  PRMT R106, R139, 0x5410, R140 ;  /* 0x000054108b6a7816 */ /* 0x000fe4000000008c */
[----:B------:R-:W-:-:S04]  /*1fc0*/  F2FP.BF16.F32.PACK_AB R141, RZ, R117 ;  /* 0x00000075ff8d723e */ /* 0x000fc800000010ff */
[----:B------:R-:W-:-:S07]  /*1fd0*/  PRMT R107, R141, 0x5410, R142 ;  /* 0x000054108d6b7816 */ /* 0x000fce000000008e */
.L_x_9191:
[----:B------:R-:W1:Y:S01]  /*1fe0*/  LDC.64 R140, c[0x0][0x3a8] ;  /* 0x0000ea00ff8c7b82 */ /* 0x000e620000000a00 */
[----:B------:R-:W-:Y:S01]  /*1ff0*/  IADD3 R137, PT, PT, R137, 0x20, RZ ;  /* 0x0000002089897810 */ /* 0x000fe20007ffe0ff */
[C---:B-1----:R-:W-:Y:S01]  /*2000*/  IMAD.WIDE.U32 R140, R134.reuse, 0x10, R140 ;  /* 0x00000010868c7825 */ /* 0x042fe200078e008c */
[----:B------:R-:W-:-:S04]  /*2010*/  IADD3 R134, PT, PT, R134, 0x20, RZ ;  /* 0x0000002086867810 */ /* 0x000fc80007ffe0ff */
[----:B------:R1:W-:Y:S03]  /*2020*/  STG.E.128 desc[UR6][R140.64], R104 ;  /* 0x000000688c007986 */ /* 0x0003e6000c101d06 */
.L_x_9187:
[----:B------:R-:W-:Y:S05]  /*2030*/  BSYNC.RECONVERGENT B0 ;  /* 0x0000000000007941 */ /* 0x000fea0003800200 */
.L_x_9186:
[----:B------:R-:W-:Y:S01]  /*2040*/  ISETP.GE.U32.AND P1, PT, R2, 0x80, PT ;  /* 0x000000800200780c */ /* 0x000fe20003f26070 */
[----:B------:R-:W-:Y:S03]  /*2050*/  BSSY.RECONVERGENT B0, `(.L_x_9192) ;  /* 0x000007a000007945 */ /* 0x000fe60003800200 */
[----:B------:R-:W-:-:S09]  /*2060*/  P2R R139, PR, RZ, 0x2 ;  /* 0x00000002ff8b7803 */ /* 0x000fd20000000000 */
[----:B------:R-:W-:Y:S05]  /*2070*/  @!P1 BRA `(.L_x_9193) ;  /* 0x0000000400dc9947 */ /* 0x000fea0003800000 */
[----:B------:R-:W-:Y:S04]  /*2080*/  BSSY.RECONVERGENT B1, `(.L_x_9194) ;  /* 0x0000005000017945 */ /* 0x000fe80003800200 */
[----:B------:R-:W-:Y:S05]  /*2090*/  @!P2 BRA `(.L_x_9195) ;  /* 0x00000000000ca947 */ /* 0x000fea0003800000 */
[----:B------:R-:W2:Y:S02]  /*20a0*/  LDC.64 R20, c[0x0][0x390] ;  /* 0x0000e400ff147b82 */ /* 0x000ea40000000a00 */
[----:B--2---:R-:W-:-:S06]  /*20b0*/  IMAD.WIDE.U32 R20, R137, 0x10, R20 ;  /* 0x0000001089147825 */ /* 0x004fcc00078e0014 */
[----:B------:R-:W5:Y:S02]  /*20c0*/  LDG.E.128 R20, desc[UR6][R20.64] ;  /* 0x0000000614147981 */ /* 0x000f64000c1e1d00 */
.L_x_9195:
[----:B------:R-:W-:Y:S05]  /*20d0*/  BSYNC.RECONVERGENT B1 ;  /* 0x0000000000017941 */ /* 0x000fea0003800200 */
.L_x_9194:
[----:B------:R-:W-:-:S04]  /*20e0*/  UISETP.NE.U32.AND UP0, UPT, UR8, URZ, UPT ;  /* 0x000000ff0800728c */ /* 0x000fc8000bf05070 */
[----:B------:R-:W-:-:S09]  /*20f0*/  UISETP.NE.AND.EX UP0, UPT, UR9, URZ, UPT, UP0 ;  /* 0x000000ff0900728c */ /* 0x000fd2000bf05300 */
[----:B------:R-:W-:Y:S05]  /*2100*/  BRA.U !UP0, `(.L_x_9196) ;  /* 0x0000000108e87547 */ /* 0x000fea000b800000 */
[----:B-1----:R-:W1:Y:S02]  /*2110*/  LDC.64 R104, c[0x0][0x3a0] ;  /* 0x0000e800ff687b82 */ /* 0x002e640000000a00 */
[----:B-1----:R-:W-:-:S06]  /*2120*/  IMAD.WIDE.U32 R104, R134, 0x10, R104 ;  /* 0x0000001086687825 */ /* 0x002fcc00078e0068 */
[----:B------:R-:W2:Y:S01]  /*2130*/  LDG.E.128 R104, desc[UR6][R104.64] ;  /* 0x0000000668687981 */ /* 0x000ea2000c1e1d00 */
[----:B------:R-:W-:-:S13]  /*2140*/  ISETP.GT.AND P1, PT, R135, RZ, PT ;  /* 0x000000ff8700720c */ /* 0x000fda0003f24270 */
[----:B------:R-:W1:Y:S01]  /*2150*/  @P1 LDC R123, c[0x0][0x40c] ;  /* 0x00010300ff7b1b82 */ /* 0x000e620000000800 */
[C---:B-----5:R-:W-:Y:S01]  /*2160*/  @P1 PRMT R19, R21.reuse, 0x7632, R19 ;  /* 0x0000763215131816 */ /* 0x060fe20000000013 */
[----:B------:R-:W-:Y:S01]  /*2170*/  @P1 IMAD.U32 R146, R21, 0x10000, RZ ;  /* 0x0001000015921824 */ /* 0x000fe200078e00ff */
[----:B------:R-:W-:Y:S02]  /*2180*/  @P1 PRMT R13, R20, 0x7632, R13 ;  /* 0x00007632140d1816 */ /* 0x000fe4000000000d */
[----:B------:R-:W-:Y:S02]  /*2190*/  @P1 SHF.L.U32 R121, R19, 0x10, RZ ;  /* 0x0000001013791819 */ /* 0x000fe400000006ff */
[----:B------:R-:W-:Y:S01]  /*21a0*/  @P1 SHF.L.U32 R120, R13, 0x10, RZ ;  /* 0x000000100d781819 */ /* 0x000fe200000006ff */
[----:B------:R-:W3:Y:S08]  /*21b0*/  @P1 LDC R147, c[0x0][0x40c] ;  /* 0x00010300ff931b82 */ /* 0x000ef00000000800 */
[----:B------:R-:W4:Y:S08]  /*21c0*/  @P1 LDC R148, c[0x0][0x40c] ;  /* 0x00010300ff941b82 */ /* 0x000f300000000800 */
[----:B------:R-:W0:Y:S08]  /*21d0*/  @P1 LDC R140, c[0x0][0x40c] ;  /* 0x00010300ff8c1b82 */ /* 0x000e300000000800 */
[----:B------:R-:W0:Y:S08]  /*21e0*/  @P1 LDC R141, c[0x0][0x40c] ;  /* 0x00010300ff8d1b82 */ /* 0x000e300000000800 */
[----:B------:R-:W0:Y:S08]  /*21f0*/  @P1 LDC R142, c[0x0][0x40c] ;  /* 0x00010300ff8e1b82 */ /* 0x000e300000000800 */
[----:B------:R-:W0:Y:S08]  /*2200*/  @P1 LDC R143, c[0x0][0x40c] ;  /* 0x00010300ff8f1b82 */ /* 0x000e300000000800 */
[----:B------:R-:W0:Y:S01]  /*2210*/  @P1 LDC R144, c[0x0][0x40c] ;  /* 0x00010300ff901b82 */ /* 0x000e220000000800 */
[----:B--2---:R-:W-:-:S02]  /*2220*/  SHF.L.U32 R19, R105, 0x10, RZ ;  /* 0x0000001069137819 */ /* 0x004fc400000006ff */
[----:B------:R-:W-:Y:S02]  /*2230*/  PRMT R13, R104, 0x7632, R13 ;  /* 0x00007632680d7816 */ /* 0x000fe4000000000d */
[----:B------:R-:W-:Y:S01]  /*2240*/  PRMT R105, R105, 0x7632, R105 ;  /* 0x0000763269697816 */ /* 0x000fe20000000069 */
[----:B---3--:R-:W-:Y:S01]  /*2250*/  @P1 FFMA.FTZ R19, R146, R147, R19 ;  /* 0x0000009392131223 */ /* 0x008fe20000010013 */
[----:B------:R-:W-:Y:S02]  /*2260*/  SHF.L.U32 R13, R13, 0x10, RZ ;  /* 0x000000100d0d7819 */ /* 0x000fe400000006ff */
[----:B------:R-:W-:Y:S02]  /*2270*/  SHF.L.U32 R108, R105, 0x10, RZ ;  /* 0x00000010696c7819 */ /* 0x000fe400000006ff */
[----:B------:R-:W-:Y:S01]  /*2280*/  SHF.L.U32 R119, R104, 0x10, RZ ;  /* 0x0000001068777819 */ /* 0x000fe200000006ff */
[----:B-1----:R-:W-:Y:S01]  /*2290*/  @P1 FFMA.FTZ R13, R120, R123, R13 ;  /* 0x0000007b780d1223 */ /* 0x002fe2000001000d */
[----:B------:R-:W-:Y:S01]  /*22a0*/  SHF.L.U32 R145, R106, 0x10, RZ ;  /* 0x000000106a917819 */ /* 0x000fe200000006ff */
[----:B----4-:R-:W-:Y:S01]  /*22b0*/  @P1 FFMA.FTZ R108, R121, R148, R108 ;  /* 0x00000094796c1223 */ /* 0x010fe2000001006c */
[----:B------:R-:W-:-:S02]  /*22c0*/  SHF.L.U32 R122, R107, 0x10, RZ ;  /* 0x000000106b7a7819 */ /* 0x000fc400000006ff */
[----:B------:R-:W-:Y:S02]  /*22d0*/  PRMT R106, R106, 0x7632, R106 ;  /* 0x000076326a6a7816 */ /* 0x000fe4000000006a */
[----:B------:R-:W-:Y:S02]  /*22e0*/  PRMT R107, R107, 0x7632, R107 ;  /* 0x000076326b6b7816 */ /* 0x000fe4000000006b */
[C---:B------:R-:W-:Y:S02]  /*22f0*/  @P1 PRMT R104, R22.reuse, 0x7632, R104 ;  /* 0x0000763216681816 */ /* 0x040fe40000000068 */
[C---:B------:R-:W-:Y:S02]  /*2300*/  @P1 PRMT R105, R23.reuse, 0x7632, R105 ;  /* 0x0000763217691816 */ /* 0x040fe40000000069 */
[----:B------:R-:W-:Y:S02]  /*2310*/  @P1 SHF.L.U32 R148, R22, 0x10, RZ ;  /* 0x0000001016941819 */ /* 0x000fe400000006ff */
[----:B------:R-:W-:-:S02]  /*2320*/  @P1 SHF.L.U32 R147, R23, 0x10, RZ ;  /* 0x0000001017931819 */ /* 0x000fc400000006ff */
[----:B------:R-:W-:Y:S02]  /*2330*/  @P1 SHF.L.U32 R146, R20, 0x10, RZ ;  /* 0x0000001014921819 */ /* 0x000fe400000006ff */
[----:B------:R-:W-:Y:S01]  /*2340*/  @P1 SHF.L.U32 R104, R104, 0x10, RZ ;  /* 0x0000001068681819 */ /* 0x000fe200000006ff */
[----:B0-----:R-:W-:Y:S01]  /*2350*/  @P1 FFMA.FTZ R122, R147, R142, R122 ;  /* 0x0000008e937a1223 */ /* 0x001fe2000001007a */
[----:B------:R-:W-:Y:S01]  /*2360*/  SHF.L.U32 R121, R106, 0x10, RZ ;  /* 0x000000106a797819 */ /* 0x000fe200000006ff */
[----:B------:R-:W-:Y:S01]  /*2370*/  @P1 IMAD.U32 R106, R105, 0x10000, RZ ;  /* 0x00010000696a1824 */ /* 0x000fe200078e00ff */
        /* <DEDUP_REMOVED lines=19> */
.L_x_9196:
[----:B-1----:R-:W1:Y:S01]  /*24b0*/  @P2 LDC R107, c[0x0][0x40c] ;  /* 0x00010300ff6b2b82 */ /* 0x002e620000000800 */
[----:B-----5:R-:W-:Y:S01]  /*24c0*/  @P2 PRMT R104, R21, 0x7632, R104 ;  /* 0x0000763215682816 */ /* 0x020fe20000000068 */
[----:B------:R-:W-:Y:S01]  /*24d0*/  HFMA2 R13, -RZ, RZ, 0, 0 ;  /* 0x00000000ff0d7431 */ /* 0x000fe200000001ff */
[----:B------:R-:W-:Y:S01]  /*24e0*/  @P2 PRMT R19, R20, 0x7632, R19 ;  /* 0x0000763214132816 */ /* 0x000fe20000000013 */
[----:B------:R-:W-:Y:S01]  /*24f0*/  HFMA2 R121, -RZ, RZ, 0, 0 ;  /* 0x00000000ff797431 */ /* 0x000fe200000001ff */
[----:B------:R-:W-:Y:S02]  /*2500*/  @P2 PRMT R105, R22, 0x7632, R105 ;  /* 0x0000763216692816 */ /* 0x000fe40000000069 */
[----:B------:R-:W-:Y:S01]  /*2510*/  @P2 SHF.L.U32 R104, R104, 0x10, RZ ;  /* 0x0000001068682819 */ /* 0x000fe200000006ff */
[----:B------:R-:W2:Y:S01]  /*2520*/  @P2 LDC R120, c[0x0][0x40c] ;  /* 0x00010300ff782b82 */ /* 0x000ea20000000800 */
[----:B------:R-:W-:Y:S02]  /*2530*/  @P2 SHF.L.U32 R19, R19, 0x10, RZ ;  /* 0x0000001013132819 */ /* 0x000fe400000006ff */
[----:B------:R-:W-:-:S02]  /*2540*/  @P2 SHF.L.U32 R105, R105, 0x10, RZ ;  /* 0x0000001069692819 */ /* 0x000fc400000006ff */
[----:B------:R-:W-:Y:S02]  /*2550*/  MOV R108, RZ ;  /* 0x000000ff006c7202 */ /* 0x000fe40000000f00 */
[----:B------:R-:W-:Y:S01]  /*2560*/  @P2 SHF.L.U32 R141, R22, 0x10, RZ ;  /* 0x00000010168d2819 */ /* 0x000fe200000006ff */
[----:B------:R-:W3:Y:S01]  /*2570*/  @P2 LDC R122, c[0x0][0x40c] ;  /* 0x00010300ff7a2b82 */ /* 0x000ee20000000800 */
[----:B------:R-:W-:Y:S02]  /*2580*/  @P2 SHF.L.U32 R143, R23, 0x10, RZ ;  /* 0x00000010178f2819 */ /* 0x000fe400000006ff */
[----:B------:R-:W-:-:S05]  /*2590*/  MOV R119, RZ ;  /* 0x000000ff00777202 */ /* 0x000fca0000000f00 */
[----:B------:R-:W4:Y:S01]  /*25a0*/  @P2 LDC R106, c[0x0][0x40c] ;  /* 0x00010300ff6a2b82 */ /* 0x000f220000000800 */
[----:B-1----:R-:W-:Y:S01]  /*25b0*/  @P2 FMUL.FTZ R108, R104, R107 ;  /* 0x0000006b686c2220 */ /* 0x002fe20000410000 */
[----:B------:R-:W-:Y:S02]  /*25c0*/  @P2 PRMT R104, R23, 0x7632, R104 ;  /* 0x0000763217682816 */ /* 0x000fe40000000068 */
[----:B------:R-:W-:Y:S02]  /*25d0*/  @P2 SHF.L.U32 R107, R21, 0x10, RZ ;  /* 0x00000010156b2819 */ /* 0x000fe400000006ff */
[----:B------:R-:W-:Y:S02]  /*25e0*/  @P2 SHF.L.U32 R104, R104, 0x10, RZ ;  /* 0x0000001068682819 */ /* 0x000fe400000006ff */
[----:B------:R-:W1:Y:S01]  /*25f0*/  @P2 LDC R140, c[0x0][0x40c] ;  /* 0x00010300ff8c2b82 */ /* 0x000e620000000800 */
[----:B--2---:R-:W-:Y:S01]  /*2600*/  @P2 FMUL.FTZ R13, R19, R120 ;  /* 0x00000078130d2220 */ /* 0x004fe20000410000 */
[----:B------:R-:W-:-:S02]  /*2610*/  HFMA2 R19, -RZ, RZ, 0, 0 ;  /* 0x00000000ff137431 */ /* 0x000fc400000001ff */
[----:B------:R-:W-:-:S04]  /*2620*/  IMAD.MOV.U32 R120, RZ, RZ, RZ ;  /* 0x000000ffff787224 */ /* 0x000fc800078e00ff */
[----:B------:R-:W2:Y:S01]  /*2630*/  @P2 LDC R145, c[0x0][0x40c] ;  /* 0x00010300ff912b82 */ /* 0x000ea20000000800 */
[----:B---3--:R-:W-:Y:S01]  /*2640*/  @P2 FMUL.FTZ R121, R105, R122 ;  /* 0x0000007a69792220 */ /* 0x008fe20000410000 */
[----:B------:R-:W-:Y:S02]  /*2650*/  @P2 SHF.L.U32 R105, R20, 0x10, RZ ;  /* 0x0000001014692819 */ /* 0x000fe400000006ff */
[----:B------:R-:W-:-:S04]  /*2660*/  CS2R R122, SRZ ;  /* 0x00000000007a7805 */ /* 0x000fc8000001ff00 */
[----:B------:R-:W3:Y:S01]  /*2670*/  @P2 LDC R142, c[0x0][0x40c] ;  /* 0x00010300ff8e2b82 */ /* 0x000ee20000000800 */
[----:B----4-:R-:W-:Y:S01]  /*2680*/  @P2 FMUL.FTZ R119, R105, R106 ;  /* 0x0000006a69772220 */ /* 0x010fe20000410000 */
[----:B------:R-:W-:-:S06]  /*2690*/  F2FP.BF16.F32.PACK_AB R105, RZ, R13 ;  /* 0x0000000dff69723e */ /* 0x000fcc00000010ff */
[----:B------:R-:W4:Y:S01]  /*26a0*/  @P2 LDC R144, c[0x0][0x40c] ;  /* 0x00010300ff902b82 */ /* 0x000f220000000800 */
[----:B-1----:R-:W-:Y:S01]  /*26b0*/  @P2 FMUL.FTZ R19, R107, R140 ;  /* 0x0000008c6b132220 */ /* 0x002fe20000410000 */
[----:B------:R-:W-:-:S04]  /*26c0*/  F2FP.BF16.F32.PACK_AB R107, RZ, R108 ;  /* 0x0000006cff6b723e */ /* 0x000fc800000010ff */
        /* <DEDUP_REMOVED lines=8> */
[----:B----4-:R-:W-:Y:S01]  /*2750*/  @P2 FMUL.FTZ R122, R143, R144 ;  /* 0x000000908f7a2220 */ /* 0x010fe20000410000 */
[----:B------:R-:W-:Y:S02]  /*2760*/  F2FP.BF16.F32.PACK_AB R143, RZ, R123 ;  /* 0x0000007bff8f723e */ /* 0x000fe400000010ff */
[----:B------:R-:W-:Y:S02]  /*2770*/  PRMT R106, R140, 0x5410, R141 ;  /* 0x000054108c6a7816 */ /* 0x000fe4000000008d */
[----:B------:R-:W-:-:S04]  /*2780*/  F2FP.BF16.F32.PACK_AB R142, RZ, R122 ;  /* 0x0000007aff8e723e */ /* 0x000fc800000010ff */
[----:B------:R-:W-:-:S07]  /*2790*/  PRMT R107, R142, 0x5410, R143 ;  /* 0x000054108e6b7816 */ /* 0x000fce000000008f */
.L_x_9197:
[----:B------:R-:W1:Y:S01]  /*27a0*/  LDC.64 R140, c[0x0][0x3a8] ;  /* 0x0000ea00ff8c7b82 */ /* 0x000e620000000a00 */
[----:B------:R-:W-:Y:S01]  /*27b0*/  IADD3 R137, PT, PT, R137, 0x20, RZ ;  /* 0x0000002089897810 */ /* 0x000fe20007ffe0ff */
[C---:B-1----:R-:W-:Y:S01]  /*27c0*/  IMAD.WIDE.U32 R140, R134.reuse, 0x10, R140 ;  /* 0x00000010868c7825 */ /* 0x042fe200078e008c */
[----:B------:R-:W-:-:S04]  /*27d0*/  IADD3 R134, PT, PT, R134, 0x20, RZ ;  /* 0x0000002086867810 */ /* 0x000fc80007ffe0ff */
[----:B------:R2:W-:Y:S03]  /*27e0*/  STG.E.128 desc[UR6][R140.64], R104 ;  /* 0x000000688c007986 */ /* 0x0005e6000c101d06 */
.L_x_9193:
[----:B------:R-:W-:Y:S05]  /*27f0*/  BSYNC.RECONVERGENT B0 ;  /* 0x0000000000007941 */ /* 0x000fea0003800200 */
.L_x_9192:
[----:B------:R-:W-:Y:S01]  /*2800*/  ISETP.GE.U32.AND P1, PT, R2, 0xa0, PT ;  /* 0x000000a00200780c */ /* 0x000fe20003f26070 */
[----:B------:R-:W-:-:S12]  /*2810*/  BSSY.RECONVERGENT B0, `(.L_x_9198) ;  /* 0x0000074000007945 */ /* 0x000fd80003800200 */
[----:B------:R-:W-:Y:S05]  /*2820*/  @!P1 BRA `(.L_x_9199) ;  /* 0x0000000400c89947 */ /* 0x000fea0003800000 */
[----:B------:R-:W-:Y:S04]  /*2830*/  BSSY.RECONVERGENT B1, `(.L_x_9200) ;  /* 0x0000005000017945 */ /* 0x000fe80003800200 */
[----:B------:R-:W-:Y:S05]  /*2840*/  @!P2 BRA `(.L_x_9201) ;  /* 0x00000000000ca947 */ /* 0x000fea0003800000 */
[----:B------:R-:W3:Y:S02]  /*2850*/  LDC.64 R20, c[0x0][0x390] ;  /* 0x0000e400ff147b82 */ /* 0x000ee40000000a00 */
[----:B---3--:R-:W-:-:S06]  /*2860*/  IMAD.WIDE.U32 R20, R137, 0x10, R20 ;  /* 0x0000001089147825 */ /* 0x008fcc00078e0014 */
[----:B------:R-:W5:Y:S02]  /*2870*/  LDG.E.128 R20, desc[UR6][R20.64] ;  /* 0x0000000614147981 */ /* 0x000f64000c1e1d00 */
.L_x_9201:
[----:B------:R-:W-:Y:S05]  /*2880*/  BSYNC.RECONVERGENT B1 ;  /* 0x0000000000017941 */ /* 0x000fea0003800200 */
.L_x_9200:
[----:B------:R-:W-:-:S04]  /*2890*/  UISETP.NE.U32.AND UP0, UPT, UR8, URZ, UPT ;  /* 0x000000ff0800728c */ /* 0x000fc8000bf05070 */
[----:B------:R-:W-:-:S09]  /*28a0*/  UISETP.NE.AND.EX UP0, UPT, UR9, URZ, UPT, UP0 ;  /* 0x000000ff0900728c */ /* 0x000fd2000bf05300 */
[----:B------:R-:W-:Y:S05]  /*28b0*/  BRA.U !UP0, `(.L_x_9202) ;  /* 0x0000000108e47547 */ /* 0x000fea000b800000 */
[----:B-12---:R-:W1:Y:S02]  /*28c0*/  LDC.64 R104, c[0x0][0x3a0] ;  /* 0x0000e800ff687b82 */ /* 0x006e640000000a00 */
[----:B-1----:R-:W-:-:S06]  /*28d0*/  IMAD.WIDE.U32 R104, R134, 0x10, R104 ;  /* 0x0000001086687825 */ /* 0x002fcc00078e0068 */
[----:B------:R-:W2:Y:S01]  /*28e0*/  LDG.E.128 R104, desc[UR6][R104.64] ;  /* 0x0000000668687981 */ /* 0x000ea2000c1e1d00 */
[----:B------:R-:W-:-:S13]  /*28f0*/  ISETP.GT.AND P2, PT, R135, RZ, PT ;  /* 0x000000ff8700720c */ /* 0x000fda0003f44270 */
[----:B------:R-:W1:Y:S01]  /*2900*/  @P2 LDC R140, c[0x0][0x40c] ;  /* 0x00010300ff8c2b82 */ /* 0x000e620000000800 */
[----:B-----5:R-:W-:Y:S02]  /*2910*/  @P2 SHF.L.U32 R143, R22, 0x10, RZ ;  /* 0x00000010168f2819 */ /* 0x020fe400000006ff */
[----:B------:R-:W-:-:S05]  /*2920*/  @P2 SHF.L.U32 R131, R21, 0x10, RZ ;  /* 0x0000001015832819 */ /* 0x000fca00000006ff */
        /* <DEDUP_REMOVED lines=9> */
[----:B------:R-:W-:Y:S01]  /*29c0*/  @P2 PRMT R105, R21, 0x7632, R105 ;  /* 0x0000763215692816 */ /* 0x000fe20000000069 */
[----:B----4-:R-:W-:Y:S01]  /*29d0*/  @P2 FFMA.FTZ R126, R131, R135, R126 ;  /* 0x00000087837e2223 */ /* 0x010fe2000001007e */
[----:B------:R-:W-:Y:S01]  /*29e0*/  SHF.L.U32 R128, R106, 0x10, RZ ;  /* 0x000000106a807819 */ /* 0x000fe200000006ff */
[----:B------:R-:W-:Y:S01]  /*29f0*/  @P2 IMAD.U32 R135, R20, 0x10000, RZ ;  /* 0x0001000014872824 */ /* 0x000fe200078e00ff */
[----:B------:R-:W-:Y:S02]  /*2a00*/  PRMT R129, R106, 0x7632, R129 ;  /* 0x000076326a817816 */ /* 0x000fe40000000081 */
[----:B------:R-:W-:Y:S01]  /*2a10*/  SHF.L.U32 R127, R125, 0x10, RZ ;  /* 0x000000107d7f7819 */ /* 0x000fe200000006ff */
[----:B---3--:R-:W-:Y:S01]  /*2a20*/  @P2 FFMA.FTZ R128, R143, R142, R128 ;  /* 0x0000008e8f802223 */ /* 0x008fe20000010080 */
[----:B------:R-:W-:-:S02]  /*2a30*/  @P2 SHF.L.U32 R106, R105, 0x10, RZ ;  /* 0x00000010696a2819 */ /* 0x000fc400000006ff */
[----:B------:R-:W-:Y:S02]  /*2a40*/  SHF.L.U32 R130, R107, 0x10, RZ ;  /* 0x000000106b827819 */ /* 0x000fe400000006ff */
[----:B------:R-:W-:Y:S01]  /*2a50*/  SHF.L.U32 R124, R104, 0x10, RZ ;  /* 0x00000010687c7819 */ /* 0x000fe200000006ff */
[----:B-1----:R-:W-:Y:S01]  /*2a60*/  @P2 FFMA.FTZ R127, R106, R140, R127 ;  /* 0x0000008c6a7f2223 */ /* 0x002fe2000001007f */
[----:B------:R-:W-:Y:S02]  /*2a70*/  @P2 PRMT R106, R22, 0x7632, R106 ;  /* 0x00007632166a2816 */ /* 0x000fe4000000006a */
[----:B------:R-:W-:Y:S01]  /*2a80*/  @P2 PRMT R125, R23, 0x7632, R125 ;  /* 0x00007632177d2816 */ /* 0x000fe2000000007d */
[----:B0-----:R-:W-:Y:S01]  /*2a90*/  @P2 FFMA.FTZ R124, R135, R137, R124 ;  /* 0x00000089877c2223 */ /* 0x001fe2000001007c */
[----:B------:R-:W-:Y:S02]  /*2aa0*/  PRMT R107, R107, 0x7632, R107 ;  /* 0x000076326b6b7816 */ /* 0x000fe4000000006b */
[----:B------:R-:W-:-:S02]  /*2ab0*/  PRMT R104, R104, 0x7632, R104 ;  /* 0x0000763268687816 */ /* 0x000fc40000000068 */
[----:B------:R-:W-:Y:S02]  /*2ac0*/  @P2 PRMT R105, R20, 0x7632, R105 ;  /* 0x0000763214692816 */ /* 0x000fe40000000069 */
[----:B------:R-:W-:Y:S02]  /*2ad0*/  @P2 SHF.L.U32 R140, R106, 0x10, RZ ;  /* 0x000000106a8c2819 */ /* 0x000fe400000006ff */
[----:B------:R-:W-:Y:S02]  /*2ae0*/  @P2 SHF.L.U32 R142, R125, 0x10, RZ ;  /* 0x000000107d8e2819 */ /* 0x000fe400000006ff */
[----:B------:R-:W-:Y:S02]  /*2af0*/  @P2 SHF.L.U32 R143, R23, 0x10, RZ ;  /* 0x00000010178f2819 */ /* 0x000fe400000006ff */
[----:B------:R-:W-:Y:S02]  /*2b00*/  @P2 SHF.L.U32 R106, R105, 0x10, RZ ;  /* 0x00000010696a2819 */ /* 0x000fe400000006ff */
[----:B------:R-:W-:Y:S01]  /*2b10*/  SHF.L.U32 R129, R129, 0x10, RZ ;  /* 0x0000001081817819 */ /* 0x000fe200000006ff */
[----:B------:R-:W-:Y:S01]  /*2b20*/  @P2 FFMA.FTZ R130, R143, R145, R130 ;  /* 0x000000918f822223 */ /* 0x000fe20000010082 */
[----:B------:R-:W-:-:S02]  /*2b30*/  SHF.L.U32 R125, R104, 0x10, RZ ;  /* 0x00000010687d7819 */ /* 0x000fc400000006ff */
[----:B------:R-:W-:Y:S01]  /*2b40*/  SHF.L.U32 R131, R107, 0x10, RZ ;  /* 0x000000106b837819 */ /* 0x000fe200000006ff */
[----:B------:R-:W-:Y:S01]  /*2b50*/  @P2 FFMA.FTZ R129, R140, R144, R129 ;  /* 0x000000908c812223 */ /* 0x000fe20000010081 */
[----:B------:R-:W-:Y:S01]  /*2b60*/  F2FP.BF16.F32.PACK_AB R105, RZ, R126 ;  /* 0x0000007eff69723e */ /* 0x000fe200000010ff */
[----:B------:R-:W-:Y:S01]  /*2b70*/  @P2 FFMA.FTZ R125, R106, R141, R125 ;  /* 0x0000008d6a7d2223 */ /* 0x000fe2000001007d */
[----:B------:R-:W-:Y:S01]  /*2b80*/  F2FP.BF16.F32.PACK_AB R106, RZ, R127 ;  /* 0x0000007fff6a723e */ /* 0x000fe200000010ff */
[----:B------:R-:W-:Y:S01]  /*2b90*/  @P2 FFMA.FTZ R131, R142, R146, R131 ;  /* 0x000000928e832223 */ /* 0x000fe20000010083 */
[----:B------:R-:W-:Y:S02]  /*2ba0*/  F2FP.BF16.F32.PACK_AB R137, RZ, R128 ;  /* 0x00000080ff89723e */ /* 0x000fe400000010ff */
[----:B------:R-:W-:Y:S02]  /*2bb0*/  F2FP.BF16.F32.PACK_AB R140, RZ, R129 ;  /* 0x00000081ff8c723e */ /* 0x000fe400000010ff */
[----:B------:R-:W-:-:S02]  /*2bc0*/  F2FP.BF16.F32.PACK_AB R141, RZ, R130 ;  /* 0x00000082ff8d723e */ /* 0x000fc400000010ff */
        /* <DEDUP_REMOVED lines=8> */
.L_x_9202:
[----:B-12---:R-:W1:Y:S01]  /*2c50*/  @P2 LDC R107, c[0x0][0x40c] ;  /* 0x00010300ff6b2b82 */ /* 0x006e620000000800 */
[----:B-----5:R-:W-:Y:S02]  /*2c60*/  @P2 PRMT R104, R20, 0x7632, R104 ;  /* 0x0000763214682816 */ /* 0x020fe40000000068 */
[----:B------:R-:W-:Y:S02]  /*2c70*/  CS2R R126, SRZ ;  /* 0x00000000007e7805 */ /* 0x000fe4000001ff00 */
[----:B------:R-:W-:Y:S02]  /*2c80*/  @P2 PRMT R105, R21, 0x7632, R105 ;  /* 0x0000763215692816 */ /* 0x000fe40000000069 */
[----:B------:R-:W-:Y:S02]  /*2c90*/  CS2R R128, SRZ ;  /* 0x0000000000807805 */ /* 0x000fe4000001ff00 */
[----:B------:R-:W-:Y:S02]  /*2ca0*/  @P2 PRMT R106, R22, 0x7632, R106 ;  /* 0x00007632166a2816 */ /* 0x000fe4000000006a */
[----:B------:R-:W-:Y:S01]  /*2cb0*/  @P2 SHF.L.U32 R104, R104, 0x10, RZ ;  /* 0x0000001068682819 */ /* 0x000fe200000006ff */
[----:B------:R-:W2:Y:S01]  /*2cc0*/  @P2 LDC R124, c[0x0][0x40c] ;  /* 0x00010300ff7c2b82 */ /* 0x000ea20000000800 */
[----:B------:R-:W-:-:S02]  /*2cd0*/  @P2 SHF.L.U32 R105, R105, 0x10, RZ ;  /* 0x0000001069692819 */ /* 0x000fc400000006ff */
[----:B------:R-:W-:Y:S02]  /*2ce0*/  @P2 SHF.L.U32 R106, R106, 0x10, RZ ;  /* 0x000000106a6a2819 */ /* 0x000fe400000006ff */
[----:B------:R-:W-:Y:S02]  /*2cf0*/  MOV R125, RZ ;  /* 0x000000ff007d7202 */ /* 0x000fe40000000f00 */
[C---:B------:R-:W-:Y:S01]  /*2d00*/  @P2 SHF.L.U32 R137, R23.reuse, 0x10, RZ ;  /* 0x0000001017892819 */ /* 0x040fe200000006ff */
[----:B------:R-:W3:Y:S08]  /*2d10*/  @P2 LDC R131, c[0x0][0x40c] ;  /* 0x00010300ff832b82 */ /* 0x000ef00000000800 */
[----:B------:R-:W4:Y:S01]  /*2d20*/  @P2 LDC R140, c[0x0][0x40c] ;  /* 0x00010300ff8c2b82 */ /* 0x000f220000000800 */
[----:B-1----:R-:W-:Y:S01]  /*2d30*/  @P2 FMUL.FTZ R125, R104, R107 ;  /* 0x0000006b687d2220 */ /* 0x002fe20000410000 */
[----:B------:R-:W-:-:S02]  /*2d40*/  @P2 PRMT R104, R23, 0x7632, R104 ;  /* 0x0000763217682816 */ /* 0x000fc40000000068 */
[----:B------:R-:W-:-:S03]  /*2d50*/  @P2 SHF.L.U32 R107, R22, 0x10, RZ ;  /* 0x00000010166b2819 */ /* 0x000fc600000006ff */
[----:B------:R-:W-:Y:S01]  /*2d60*/  @P2 IMAD.U32 R104, R104, 0x10000, RZ ;  /* 0x0001000068682824 */ /* 0x000fe200078e00ff */
[----:B------:R-:W1:Y:S01]  /*2d70*/  @P2 LDC R135, c[0x0][0x40c] ;  /* 0x00010300ff872b82 */ /* 0x000e620000000800 */
[----:B--2---:R-:W-:Y:S01]  /*2d80*/  @P2 FMUL.FTZ R127, R105, R124 ;  /* 0x0000007c697f2220 */ /* 0x004fe20000410000 */
[----:B------:R-:W-:Y:S01]  /*2d90*/  HFMA2 R124, -RZ, RZ, 0, 0 ;  /* 0x00000000ff7c7431 */ /* 0x000fe200000001ff */
[----:B------:R-:W-:-:S05]  /*2da0*/  @P2 SHF.L.U32 R105, R20, 0x10, RZ ;  /* 0x0000001014692819 */ /* 0x000fca00000006ff */
        /* <DEDUP_REMOVED lines=8> */
[----:B-1----:R-:W-:-:S05]  /*2e30*/  @P2 FMUL.FTZ R126, R106, R135 ;  /* 0x000000876a7e2220 */ /* 0x002fca0000410000 */
[----:B------:R-:W-:Y:S01]  /*2e40*/  F2FP.BF16.F32.PACK_AB R106, RZ, R126 ;  /* 0x0000007eff6a723e */ /* 0x000fe200000010ff */
[----:B--2---:R-:W-:Y:S01]  /*2e50*/  @P2 FMUL.FTZ R131, R104, R141 ;  /* 0x0000008d68832220 */ /* 0x004fe20000410000 */
[----:B------:R-:W-:-:S04]  /*2e60*/  F2FP.BF16.F32.PACK_AB R104, RZ, R124 ;  /* 0x0000007cff68723e */ /* 0x000fc800000010ff */
[----:B------:R-:W-:Y:S02]  /*2e70*/  F2FP.BF16.F32.PACK_AB R141, RZ, R131 ;  /* 0x00000083ff8d723e */ /* 0x000fe400000010ff */
[----:B------:R-:W-:Y:S01]  /*2e80*/  PRMT R104, R104, 0x5410, R105 ;  /* 0x0000541068687816 */ /* 0x000fe20000000069 */
[----:B---3--:R-:W-:Y:S01]  /*2e90*/  @P2 FMUL.FTZ R128, R107, R142 ;  /* 0x0000008e6b802220 */ /* 0x008fe20000410000 */
[----:B------:R-:W-:-:S04]  /*2ea0*/  F2FP.BF16.F32.PACK_AB R107, RZ, R127 ;  /* 0x0000007fff6b723e */ /* 0x000fc800000010ff */
[----:B------:R-:W-:Y:S02]  /*2eb0*/  F2FP.BF16.F32.PACK_AB R135, RZ, R128 ;  /* 0x00000080ff87723e */ /* 0x000fe400000010ff */
[----:B------:R-:W-:Y:S01]  /*2ec0*/  PRMT R105, R106, 0x5410, R107 ;  /* 0x000054106a697816 */ /* 0x000fe2000000006b */
[----:B----4-:R-:W-:Y:S01]  /*2ed0*/  @P2 FMUL.FTZ R130, R137, R144 ;  /* 0x0000009089822220 */ /* 0x010fe20000410000 */
[----:B------:R-:W-:-:S04]  /*2ee0*/  F2FP.BF16.F32.PACK_AB R137, RZ, R129 ;  /* 0x00000081ff89723e */ /* 0x000fc800000010ff */
[----:B------:R-:W-:Y:S02]  /*2ef0*/  F2FP.BF16.F32.PACK_AB R140, RZ, R130 ;  /* 0x00000082ff8c723e */ /* 0x000fe400000010ff */
[----:B------:R-:W-:Y:S02]  /*2f00*/  PRMT R106, R135, 0x5410, R137 ;  /* 0x00005410876a7816 */ /* 0x000fe40000000089 */
[----:B------:R-:W-:-:S07]  /*2f10*/  PRMT R107, R140, 0x5410, R141 ;  /* 0x000054108c6b7816 */ /* 0x000fce000000008d */
.L_x_9203:
[----:B------:R-:W1:Y:S02]  /*2f20*/  LDC.64 R140, c[0x0][0x3a8] ;  /* 0x0000ea00ff8c7b82 */ /* 0x000e640000000a00 */
[----:B-1----:R-:W-:-:S05]  /*2f30*/  IMAD.WIDE.U32 R140, R134, 0x10, R140 ;  /* 0x00000010868c7825 */ /* 0x002fca00078e008c */
[----:B------:R3:W-:Y:S02]  /*2f40*/  STG.E.128 desc[UR6][R140.64], R104 ;  /* 0x000000688c007986 */ /* 0x0007e4000c101d06 */
.L_x_9199:
[----:B------:R-:W-:Y:S05]  /*2f50*/  BSYNC.RECONVERGENT B0 ;  /* 0x0000000000007941 */ /* 0x000fea0003800200 */
.L_x_9198:
[----:B-123--:R-:W-:Y:S01]  /*2f60*/  FADD.FTZ R105, RZ, R110 ;  /* 0x0000006eff697221 */ /* 0x00efe20000010000 */
[C---:B------:R-:W-:Y:S01]  /*2f70*/  ISETP.GT.U32.AND P2, PT, R2.reuse, 0x3f, PT ;  /* 0x0000003f0200780c */ /* 0x040fe20003f44070 */
[----:B------:R-:W1:Y:S01]  /*2f80*/  S2R R134, SR_TID.X ;  /* 0x0000000000867919 */ /* 0x000e620000002100 */
        /* <DEDUP_REMOVED lines=12> */
[----:B-1----:R-:W-:-:S03]  /*3050*/  LOP3.LUT P6, RZ, R134, 0x1f, RZ, 0xc0, !PT ;  /* 0x0000001f86ff7812 */ /* 0x002fc600078cc0ff */
        /* <DEDUP_REMOVED lines=34> */
[----:B------:R-:W1:Y:S01]  /*3280*/  SHFL.BFLY PT, R105, R104, 0x1, 0x1f ;  /* 0x0c201f0068697f89 */ /* 0x000e6200000e0000 */
[----:B------:R-:W2:Y:S01]  /*3290*/  LDC R135, c[0x0][0x400] ;  /* 0x00010000ff877b82 */ /* 0x000ea20000000800 */
[----:B-1----:R-:W-:-:S05]  /*32a0*/  FADD.FTZ R105, R104, R105 ;  /* 0x0000006968697221 */ /* 0x002fca0000010000 */
[----:B------:R-:W1:Y:S02]  /*32b0*/  SHFL.BFLY PT, R106, R105, 0x2, 0x1f ;  /* 0x0c401f00696a7f89 */ /* 0x000e6400000e0000 */
[----:B-1----:R-:W-:-:S05]  /*32c0*/  FADD.FTZ R106, R105, R106 ;  /* 0x0000006a696a7221 */ /* 0x002fca0000010000 */
[----:B------:R-:W1:Y:S02]  /*32d0*/  SHFL.BFLY PT, R107, R106, 0x4, 0x1f ;  /* 0x0c801f006a6b7f89 */ /* 0x000e6400000e0000 */
[----:B-1----:R-:W-:-:S05]  /*32e0*/  FADD.FTZ R107, R106, R107 ;  /* 0x0000006b6a6b7221 */ /* 0x002fca0000010000 */
[----:B------:R-:W1:Y:S02]  /*32f0*/  SHFL.BFLY PT, R140, R107, 0x8, 0x1f ;  /* 0x0d001f006b8c7f89 */ /* 0x000e6400000e0000 */
[----:B-1----:R-:W-:-:S05]  /*3300*/  FADD.FTZ R140, R107, R140 ;  /* 0x0000008c6b8c7221 */ /* 0x002fca0000010000 */
[----:B------:R-:W1:Y:S02]  /*3310*/  SHFL.BFLY PT, R137, R140, 0x10, 0x1f ;  /* 0x0e001f008c897f89 */ /* 0x000e6400000e0000 */
[----:B-1----:R-:W-:-:S04]  /*3320*/  FADD.FTZ R142, R140, R137 ;  /* 0x000000898c8e7221 */ /* 0x002fc80000010000 */
[----:B--2---:R-:W-:-:S04]  /*3330*/  FMUL.FTZ R137, R142, R135 ;  /* 0x000000878e897220 */ /* 0x004fc80000410000 */
        /* <DEDUP_REMOVED lines=81> */
[----:B------:R-:W1:Y:S02]  /*3850*/  SHFL.BFLY PT, R105, R104, 0x1, 0x1f ;  /* 0x0c201f0068697f89 */ /* 0x000e6400000e0000 */
[----:B-1----:R-:W-:-:S05]  /*3860*/  FADD.FTZ R105, R104, R105 ;  /* 0x0000006968697221 */ /* 0x002fca0000010000 */
[----:B------:R-:W1:Y:S02]  /*3870*/  SHFL.BFLY PT, R106, R105, 0x2, 0x1f ;  /* 0x0c401f00696a7f89 */ /* 0x000e6400000e0000 */
[----:B-1----:R-:W-:-:S05]  /*3880*/  FADD.FTZ R106, R105, R106 ;  /* 0x0000006a696a7221 */ /* 0x002fca0000010000 */
[----:B------:R-:W1:Y:S02]  /*3890*/  SHFL.BFLY PT, R107, R106, 0x4, 0x1f ;  /* 0x0c801f006a6b7f89 */ /* 0x000e6400000e0000 */
[----:B-1----:R-:W-:-:S05]  /*38a0*/  FADD.FTZ R107, R106, R107 ;  /* 0x0000006b6a6b7221 */ /* 0x002fca0000010000 */
[----:B------:R-:W1:Y:S02]  /*38b0*/  SHFL.BFLY PT, R140, R107, 0x8, 0x1f ;  /* 0x0d001f006b8c7f89 */ /* 0x000e6400000e0000 */
[----:B-1----:R-:W-:-:S05]  /*38c0*/  FADD.FTZ R140, R107, R140 ;  /* 0x0000008c6b8c7221 */ /* 0x002fca0000010000 */
[----:B------:R1:W2:Y:S02]  /*38d0*/  SHFL.BFLY PT, R141, R140, 0x10, 0x1f ;  /* 0x0e001f008c8d7f89 */ /* 0x0002a400000e0000 */
.L_x_9227:
[----:B------:R-:W-:Y:S01]  /*38e0*/  LOP3.LUT P3, RZ, R134, 0x1f, RZ, 0xc0, !PT ;  /* 0x0000001f86ff7812 */ /* 0x000fe2000786c0ff */
[----:B--2---:R-:W-:Y:S01]  /*38f0*/  FADD.FTZ R142, R140, R141 ;  /* 0x0000008d8c8e7221 */ /* 0x004fe20000010000 */
[----:B-1----:R-:W-:Y:S01]  /*3900*/  FMUL.FTZ R140, R137, R137 ;  /* 0x00000089898c7220 */ /* 0x002fe20000410000 */
        /* <DEDUP_REMOVED lines=23> */
[----:B------:R-:W1:Y:S01]  /*3a80*/  LDC.64 R132, c[0x0][0x428] ;  /* 0x00010a00ff847b82 */ /* 0x000e620000000a00 */
        /* <DEDUP_REMOVED lines=25> */
[----:B-1----:R-:W-:Y:S01]  /*3c20*/  IMAD.WIDE.U32 R132, R137, 0x10, R132 ;  /* 0x0000001089847825 */ /* 0x002fe200078e0084 */
[----:B------:R-:W-:-:S02]  /*3c30*/  F2FP.BF16.F32.PACK_AB R105, R142, R107 ;  /* 0x0000006b8e69723e */ /* 0x000fc400000010ff */
[----:B------:R-:W-:Y:S02]  /*3c40*/  F2FP.BF16.F32.PACK_AB R106, R141, R106 ;  /* 0x0000006a8d6a723e */ /* 0x000fe400000010ff */
[----:B------:R-:W-:Y:S02]  /*3c50*/  F2FP.BF16.F32.PACK_AB R107, R150, R143 ;  /* 0x0000008f966b723e */ /* 0x000fe400000010ff */
[----:B------:R-:W-:-:S03]  /*3c60*/  IADD3 R137, PT, PT, R137, 0x20, RZ ;  /* 0x0000002089897810 */ /* 0x000fc60007ffe0ff */
[----:B------:R1:W-:Y:S04]  /*3c70*/  STG.E.128 desc[UR6][R132.64], R104 ;  /* 0x0000006884007986 */ /* 0x0003e8000c101d06 */
.L_x_9208:
[----:B------:R-:W-:Y:S05]  /*3c80*/  BSYNC.RECONVERGENT B1 ;  /* 0x0000000000017941 */ /* 0x000fea0003800200 */
.L_x_9207:
[----:B------:R-:W-:Y:S01]  /*3c90*/  ISETP.NE.AND P0, PT, R136, RZ, PT ;  /* 0x000000ff8800720c */ /* 0x000fe20003f05270 */
[----:B------:R-:W-:-:S12]  /*3ca0*/  BSSY.RECONVERGENT B1, `(.L_x_9209) ;  /* 0x0000022000017945 */ /* 0x000fd80003800200 */
[----:B------:R-:W-:Y:S05]  /*3cb0*/  @!P0 BRA `(.L_x_9210) ;  /* 0x0000000000808947 */ /* 0x000fea0003800000 */
[----:B-1----:R-:W1:Y:S01]  /*3cc0*/  LDC.64 R132, c[0x0][0x428] ;  /* 0x00010a00ff847b82 */ /* 0x002e620000000a00 */
        /* <DEDUP_REMOVED lines=31> */
.L_x_9210:
[----:B------:R-:W-:Y:S05]  /*3ec0*/  BSYNC.RECONVERGENT B1 ;  /* 0x0000000000017941 */ /* 0x000fea0003800200 */
.L_x_9209:
[----:B------:R-:W-:Y:S01]  /*3ed0*/  ISETP.NE.AND P0, PT, R138, RZ, PT ;  /* 0x000000ff8a00720c */ /* 0x000fe20003f05270 */
[----:B------:R-:W-:-:S12]  /*3ee0*/  BSSY.RECONVERGENT B1, `(.L_x_9211) ;  /* 0x0000022000017945 */ /* 0x000fd80003800200 */
[----:B------:R-:W-:Y:S05]  /*3ef0*/  @!P0 BRA `(.L_x_9212) ;  /* 0x0000000000808947 */ /* 0x000fea0003800000 */
[----:B-12---:R-:W1:Y:S01]  /*3f00*/  LDC.64 R132, c[0x0][0x428] ;  /* 0x00010a00ff847b82 */ /* 0x006e620000000a00 */
        /* <DEDUP_REMOVED lines=31> */
.L_x_9212:
[----:B------:R-:W-:Y:S05]  /*4100*/  BSYNC.RECONVERGENT B1 ;  /* 0x0000000000017941 */ /* 0x000fea0003800200 */
.L_x_9211:
[----:B------:R-:W-:Y:S01]  /*4110*/  ISETP.NE.AND P0, PT, R139, RZ, PT ;  /* 0x000000ff8b00720c */ /* 0x000fe20003f05270 */
[----:B------:R-:W-:-:S12]  /*4120*/  BSSY.RECONVERGENT B1, `(.L_x_9213) ;  /* 0x0000022000017945 */ /* 0x000fd80003800200 */
[----:B------:R-:W-:Y:S05]  /*4130*/  @!P0 BRA `(.L_x_9214) ;  /* 0x0000000000808947 */ /* 0x000fea0003800000 */
[----:B-123--:R-:W1:Y:S01]  /*4140*/  LDC.64 R132, c[0x0][0x428] ;  /* 0x00010a00ff847b82 */ /* 0x00ee620000000a00 */
        /* <DEDUP_REMOVED lines=31> */
.L_x_9214:
[----:B------:R-:W-:Y:S05]  /*4340*/  BSYNC.RECONVERGENT B1 ;  /* 0x0000000000017941 */ /* 0x000fea0003800200 */
.L_x_9213:
        /* <DEDUP_REMOVED lines=30> */
[----:B------:R-:W-:-:S05]  /*4530*/  F2FP.BF16.F32.PACK_AB R104, R135, R134 ;  /* 0x000000868768723e */ /* 0x000fca00000010ff */
[----:B------:R1:W-:Y:S02]  /*4540*/  STG.E.128 desc[UR6][R132.64], R104 ;  /* 0x0000006884007986 */ /* 0x0003e4000c101d06 */
.L_x_9206:
[----:B------:R-:W-:Y:S05]  /*4550*/  BSYNC.RECONVERGENT B0 ;  /* 0x0000000000007941 */ /* 0x000fea0003800200 */
.L_x_9205:
[----:B-1234-:R-:W1:Y:S02]  /*4560*/  LDC.64 R104, c[0x0][0x380] ;  /* 0x0000e000ff687b82 */ /* 0x01ee640000000a00 */
[----:B-1----:R-:W-:-:S04]  /*4570*/  LEA R3, R104, R3, 0x2 ;  /* 0x0000000368037211 */ /* 0x002fc800078e10ff */
[----:B------:R-:W-:-:S13]  /*4580*/  ISETP.GE.AND P0, PT, R3, R105, PT ;  /* 0x000000690300720c */ /* 0x000fda0003f06270 */
[----:B------:R-:W-:Y:S05]  /*4590*/  @!P0 BRA `(.L_x_9215) ;  /* 0xffffffc000908947 */ /* 0x000fea000383ffff */
[----:B------:R-:W-:Y:S05]  /*45a0*/  EXIT ;  /* 0x000000000000794d */ /* 0x000fea0003800000 */
.L_x_9204:
[----:B------:R-:W-:Y:S01]  /*45b0*/  HFMA2 R144, -RZ, RZ, 0, 5.9604644775390625e-08 ;  /* 0x00000001ff907431 */ /* 0x000fe200000001ff */
[----:B------:R-:W-:Y:S01]  /*45c0*/  BSSY B0, `(.L_x_9216) ;  /* 0x0000007000007945 */ /* 0x000fe20003800000 */
[----:B------:R-:W-:Y:S02]  /*45d0*/  MOV R143, R104 ;  /* 0x00000068008f7202 */ /* 0x000fe40000000f00 */
[----:B------:R-:W-:Y:S02]  /*45e0*/  MOV R145, 0x1f ;  /* 0x0000001f00917802 */ /* 0x000fe40000000f00 */
[----:B------:R-:W-:-:S07]  /*45f0*/  MOV R142, 0xffffffff ;  /* 0xffffffff008e7802 */ /* 0x000fce0000000f00 */
[----:B0----5:R-:W-:Y:S05]  /*4600*/  WARPSYNC.COLLECTIVE R142, `(.L_x_9217) ;  /* 0x000000008e087348 */ /* 0x021fea0003c00000 */
[----:B------:R1:W2:Y:S02]  /*4610*/  SHFL.BFLY P6, R141, R143, R144, R145 ;  /* 0x0c0000908f8d7389 */ /* 0x0002a400000c0091 */
[----:B012--5:R-:W-:Y:S05]  /*4620*/  ENDCOLLECTIVE ;  /* 0x000000000000791b */ /* 0x027fea0003800000 */
.L_x_9217:
[----:B------:R-:W-:Y:S05]  /*4630*/  BSYNC B0 ;  /* 0x0000000000007941 */ /* 0x000fea0003800000 */
.L_x_9216:
[----:B------:R-:W-:Y:S01]  /*4640*/  MOV R105, R141 ;  /* 0x0000008d00697202 */ /* 0x000fe20000000f00 */
[----:B------:R-:W-:Y:S01]  /*4650*/  HFMA2 R144, -RZ, RZ, 0, 1.1920928955078125e-07 ;  /* 0x00000002ff907431 */ /* 0x000fe200000001ff */
[----:B------:R-:W-:Y:S01]  /*4660*/  MOV R145, 0x1f ;  /* 0x0000001f00917802 */ /* 0x000fe20000000f00 */
[----:B------:R-:W0:Y:S01]  /*4670*/  LDC R135, c[0x0][0x400] ;  /* 0x00010000ff877b82 */ /* 0x000e220000000800 */
[----:B------:R-:W-:Y:S01]  /*4680*/  MOV R142, 0xffffffff ;  /* 0xffffffff008e7802 */ /* 0x000fe20000000f00 */
[----:B------:R-:W-:-:S04]  /*4690*/  FADD.FTZ R105, R104, R105 ;  /* 0x0000006968697221 */ /* 0x000fc80000010000 */
[----:B------:R-:W-:-:S07]  /*46a0*/  IMAD.MOV.U32 R143, RZ, RZ, R105 ;  /* 0x000000ffff8f7224 */ /* 0x000fce00078e0069 */
[----:B0-----:R-:W-:Y:S05]  /*46b0*/  WARPSYNC.COLLECTIVE R142, `(.L_x_9218) ;  /* 0x000000008e087348 */ /* 0x001fea0003c00000 */
[----:B------:R1:W2:Y:S02]  /*46c0*/  SHFL.BFLY P6, R141, R143, R144, R145 ;  /* 0x0c0000908f8d7389 */ /* 0x0002a400000c0091 */
[----:B012---:R-:W-:Y:S05]  /*46d0*/  ENDCOLLECTIVE ;  /* 0x000000000000791b */ /* 0x007fea0003800000 */
.L_x_9218:
[----:B------:R-:W-:Y:S01]  /*46e0*/  HFMA2 R144, -RZ, RZ, 0, 2.384185791015625e-07 ;  /* 0x00000004ff907431 */ /* 0x000fe200000001ff */
[----:B------:R-:W-:-:S05]  /*46f0*/  MOV R106, R141 ;  /* 0x0000008d006a7202 */ /* 0x000fca0000000f00 */
[----:B------:R-:W-:-:S05]  /*4700*/  FADD.FTZ R106, R105, R106 ;  /* 0x0000006a696a7221 */ /* 0x000fca0000010000 */
[----:B------:R-:W-:-:S07]  /*4710*/  MOV R143, R106 ;  /* 0x0000006a008f7202 */ /* 0x000fce0000000f00 */
[----:B------:R-:W-:Y:S05]  /*4720*/  WARPSYNC.COLLECTIVE R142, `(.L_x_9219) ;  /* 0x000000008e087348 */ /* 0x000fea0003c00000 */
[----:B------:R0:W1:Y:S02]  /*4730*/  SHFL.BFLY P6, R141, R143, R144, R145 ;  /* 0x0c0000908f8d7389 */ /* 0x00006400000c0091 */
[----:B01----:R-:W-:Y:S05]  /*4740*/  ENDCOLLECTIVE ;  /* 0x000000000000791b */ /* 0x003fea0003800000 */
.L_x_9219:
[----:B------:R-:W-:Y:S01]  /*4750*/  HFMA2 R144, -RZ, RZ, 0, 4.76837158203125e-07 ;  /* 0x00000008ff907431 */ /* 0x000fe200000001ff */
[----:B------:R-:W-:-:S05]  /*4760*/  MOV R107, R141 ;  /* 0x0000008d006b7202 */ /* 0x000fca0000000f00 */
[----:B------:R-:W-:-:S05]  /*4770*/  FADD.FTZ R107, R106, R107 ;  /* 0x0000006b6a6b7221 */ /* 0x000fca0000010000 */
[----:B------:R-:W-:-:S07]  /*4780*/  MOV R143, R107 ;  /* 0x0000006b008f7202 */ /* 0x000fce0000000f00 */
[----:B------:R-:W-:Y:S05]  /*4790*/  WARPSYNC.COLLECTIVE R142, `(.L_x_9220) ;  /* 0x000000008e087348 */ /* 0x000fea0003c00000 */
[----:B------:R0:W1:Y:S02]  /*47a0*/  SHFL.BFLY P6, R141, R143, R144, R145 ;  /* 0x0c0000908f8d7389 */ /* 0x00006400000c0091 */
[----:B01----:R-:W-:Y:S05]  /*47b0*/  ENDCOLLECTIVE ;  /* 0x000000000000791b */ /* 0x003fea0003800000 */
.L_x_9220:
[----:B------:R-:W-:Y:S01]  /*47c0*/  HFMA2 R144, -RZ, RZ, 0, 9.5367431640625e-07 ;  /* 0x00000010ff907431 */ /* 0x000fe200000001ff */
[----:B------:R-:W-:-:S05]  /*47d0*/  MOV R140, R141 ;  /* 0x0000008d008c7202 */ /* 0x000fca0000000f00 */
[----:B------:R-:W-:-:S05]  /*47e0*/  FADD.FTZ R140, R107, R140 ;  /* 0x0000008c6b8c7221 */ /* 0x000fca0000010000 */
[----:B------:R-:W-:-:S07]  /*47f0*/  MOV R143, R140 ;  /* 0x0000008c008f7202 */ /* 0x000fce0000000f00 */
[----:B------:R-:W-:Y:S05]  /*4800*/  WARPSYNC.COLLECTIVE R142, `(.L_x_9221) ;  /* 0x000000008e087348 */ /* 0x000fea0003c00000 */
[----:B------:R0:W1:Y:S02]  /*4810*/  SHFL.BFLY P6, R141, R143, R144, R145 ;  /* 0x0c0000908f8d7389 */ /* 0x00006400000c0091 */
[----:B01----:R-:W-:Y:S05]  /*4820*/  ENDCOLLECTIVE ;  /* 0x000000000000791b */ /* 0x003fea0003800000 */
.L_x_9221:
        /* <DEDUP_REMOVED lines=89> */
.L_x_9222:
[----:B------:R-:W-:Y:S01]  /*4dc0*/  HFMA2 R144, -RZ, RZ, 0, 1.1920928955078125e-07 ;  /* 0x00000002ff907431 */ /* 0x000fe200000001ff */
[----:B------:R-:W-:-:S05]  /*4dd0*/  MOV R105, R141 ;  /* 0x0000008d00697202 */ /* 0x000fca0000000f00 */
[----:B------:R-:W-:-:S05]  /*4de0*/  FADD.FTZ R105, R104, R105 ;  /* 0x0000006968697221 */ /* 0x000fca0000010000 */
[----:B------:R-:W-:-:S07]  /*4df0*/  MOV R143, R105 ;  /* 0x00000069008f7202 */ /* 0x000fce0000000f00 */
[----:B------:R-:W-:Y:S05]  /*4e00*/  WARPSYNC.COLLECTIVE R142, `(.L_x_9223) ;  /* 0x000000008e087348 */ /* 0x000fea0003c00000 */
[----:B------:R0:W1:Y:S02]  /*4e10*/  SHFL.BFLY P6, R141, R143, R144, R145 ;  /* 0x0c0000908f8d7389 */ /* 0x00006400000c0091 */
[----:B01----:R-:W-:Y:S05]  /*4e20*/  ENDCOLLECTIVE ;  /* 0x000000000000791b */ /* 0x003fea0003800000 */
.L_x_9223:
[----:B------:R-:W-:Y:S01]  /*4e30*/  HFMA2 R144, -RZ, RZ, 0, 2.384185791015625e-07 ;  /* 0x00000004ff907431 */ /* 0x000fe200000001ff */
[----:B------:R-:W-:-:S05]  /*4e40*/  MOV R106, R141 ;  /* 0x0000008d006a7202 */ /* 0x000fca0000000f00 */
[----:B------:R-:W-:-:S05]  /*4e50*/  FADD.FTZ R106, R105, R106 ;  /* 0x0000006a696a7221 */ /* 0x000fca0000010000 */
[----:B------:R-:W-:-:S07]  /*4e60*/  MOV R143, R106 ;  /* 0x0000006a008f7202 */ /* 0x000fce0000000f00 */
[----:B------:R-:W-:Y:S05]  /*4e70*/  WARPSYNC.COLLECTIVE R142, `(.L_x_9224) ;  /* 0x000000008e087348 */ /* 0x000fea0003c00000 */
[----:B------:R0:W1:Y:S02]  /*4e80*/  SHFL.BFLY P6, R141, R143, R144, R145 ;  /* 0x0c0000908f8d7389 */ /* 0x00006400000c0091 */
[----:B01----:R-:W-:Y:S05]  /*4e90*/  ENDCOLLECTIVE ;  /* 0x000000000000791b */ /* 0x003fea0003800000 */
.L_x_9224:
[----:B------:R-:W-:Y:S01]  /*4ea0*/  HFMA2 R144, -RZ, RZ, 0, 4.76837158203125e-07 ;  /* 0x00000008ff907431 */ /* 0x000fe200000001ff */
[----:B------:R-:W-:-:S05]  /*4eb0*/  MOV R107, R141 ;  /* 0x0000008d006b7202 */ /* 0x000fca0000000f00 */
[----:B------:R-:W-:-:S05]  /*4ec0*/  FADD.FTZ R107, R106, R107 ;  /* 0x0000006b6a6b7221 */ /* 0x000fca0000010000 */
[----:B------:R-:W-:-:S07]  /*4ed0*/  MOV R143, R107 ;  /* 0x0000006b008f7202 */ /* 0x000fce0000000f00 */
[----:B------:R-:W-:Y:S05]  /*4ee0*/  WARPSYNC.COLLECTIVE R142, `(.L_x_9225) ;  /* 0x000000008e087348 */ /* 0x000fea0003c00000 */
[----:B------:R0:W1:Y:S02]  /*4ef0*/  SHFL.BFLY P6, R141, R143, R144, R145 ;  /* 0x0c0000908f8d7389 */ /* 0x00006400000c0091 */
[----:B01----:R-:W-:Y:S05]  /*4f00*/  ENDCOLLECTIVE ;  /* 0x000000000000791b */ /* 0x003fea0003800000 */
.L_x_9225:
[----:B------:R-:W-:Y:S01]  /*4f10*/  HFMA2 R144, -RZ, RZ, 0, 9.5367431640625e-07 ;  /* 0x00000010ff907431 */ /* 0x000fe200000001ff */
[----:B------:R-:W-:-:S05]  /*4f20*/  MOV R140, R141 ;  /* 0x0000008d008c7202 */ /* 0x000fca0000000f00 */
[----:B------:R-:W-:-:S05]  /*4f30*/  FADD.FTZ R140, R107, R140 ;  /* 0x0000008c6b8c7221 */ /* 0x000fca0000010000 */
[----:B------:R-:W-:-:S07]  /*4f40*/  MOV R143, R140 ;  /* 0x0000008c008f7202 */ /* 0x000fce0000000f00 */
[----:B------:R-:W-:Y:S05]  /*4f50*/  WARPSYNC.COLLECTIVE R142, `(.L_x_9226) ;  /* 0x000000008e087348 */ /* 0x000fea0003c00000 */
[----:B------:R0:W1:Y:S02]  /*4f60*/  SHFL.BFLY P6, R141, R143, R144, R145 ;  /* 0x0c0000908f8d7389 */ /* 0x00006400000c0091 */
[----:B01----:R-:W-:Y:S05]  /*4f70*/  ENDCOLLECTIVE ;  /* 0x000000000000791b */ /* 0x003fea0003800000 */
.L_x_9226:
[----:B------:R-:W-:Y:S05]  /*4f80*/  BRA `(.L_x_9227) ;  /* 0xffffffe800547947 */ /* 0x000fea000383ffff */
.L_x_9228:
        /* <DEDUP_REMOVED lines=15> */
.L_x_45802:


//--------------------- .text._ZN10layer_norm13ln_fwd_kernelINS_13Kernel_traitsIf13__nv_bfloat16S2_S2_fjLj1280ELj1ELj4ELj1ELj16ENS_18Kernel_traits_baseILj1280EfS2_S2_S2_fjLj128EEEEELb0ELb0ELb1ELb1EEEvNS_9FwdParamsE --------------------------
	.section	.text._ZN10layer_norm13ln_fwd_kernelINS_13Kernel_traitsIf13__nv_bfloat16S2_S2_fjLj1280ELj1ELj4ELj1ELj16ENS_18Kernel_traits_baseILj1280EfS2_S2_S2_fjLj128EEEEELb0ELb0ELb1ELb1EEEvNS_9FwdParamsE,"ax",@progbits
	.align	128
        .global         _ZN10layer_norm13ln_fwd_kernelINS_13Kernel_traitsIf13__nv_bfloat16S2_S2_fjLj1280ELj1ELj4ELj1ELj16ENS_18Kernel_traits_baseILj1280EfS2_S2_S2_fjLj128EEEEELb0ELb0ELb1ELb1EEEvNS_9FwdParamsE
        .type           _ZN10layer_norm13ln_fwd_kernelINS_13Kernel_traitsIf13__nv_bfloat16S2_S2_fjLj1280ELj1ELj4ELj1ELj16ENS_18Kernel_traits_baseILj1280EfS2_S2_S2_fjLj128EEEEELb0ELb0ELb1ELb1EEEvNS_9FwdParamsE,@function
        .size           _ZN10layer_norm13ln_fwd_kernelINS_13Kernel_traitsIf13__nv_bfloat16S2_S2_fjLj1280ELj1ELj4ELj1ELj16ENS_18Kernel_traits_baseILj1280EfS2_S2_S2_fjLj128EEEEELb0ELb0ELb1ELb1EEEvNS_9FwdParamsE,(.L_x_45803 - _ZN10layer_norm13ln_fwd_kernelINS_13Kernel_traitsIf13__nv_bfloat16S2_S2_fjLj1280ELj1ELj4ELj1ELj16ENS_18Kernel_traits_baseILj1280EfS2_S2_S2_fjLj128EEEEELb0ELb0ELb1ELb1EEEvNS_9FwdParamsE)
        .other          _ZN10layer_norm13ln_fwd_kernelINS_13Kernel_traitsIf13__nv_bfloat16S2_S2_fjLj1280ELj1ELj4ELj1ELj16ENS_18Kernel_traits_baseILj1280EfS2_S2_S2_fjLj128EEEEELb0ELb0ELb1ELb1EEEvNS_9FwdParamsE,@"STO_CUDA_ENTRY STV_DEFAULT"
_ZN10layer_norm13ln_fwd_kernelINS_13Kernel_traitsIf13__nv_bfloat16S2_S2_fjLj1280ELj1ELj4ELj1ELj16ENS_18Kernel_traits_baseILj1280EfS2_S2_S2_fjLj128EEEEELb0ELb0ELb1ELb1EEEvNS_9FwdParamsE:
.text._ZN10layer_norm13ln_fwd_kernelINS_13Kernel_traitsIf13__nv_bfloat16S2_S2_fjLj1280ELj1ELj4ELj1ELj16ENS_18Kernel_traits_baseILj1280EfS2_S2_S2_fjLj128EEEEELb0ELb0ELb1ELb1EEEvNS_9FwdParamsE:
        /* <DEDUP_REMOVED lines=37> */
.L_x_9229:
        /* <DEDUP_REMOVED lines=32> */
.L_x_9230:
[----:B------:R-:W1:Y:S01]  /*0450*/  LDCU UR4, c[0x0][0x384] ;  /* 0x00007080ff0477ac */ /* 0x000e620008000800 */
[----:B------:R-:W2:Y:S01]  /*0460*/  LDCU.U8 UR5, c[0x0][0x410] ;  /* 0x00008200ff0577ac */ /* 0x000ea20008000000 */
[----:B------:R-:W3:Y:S01]  /*0470*/  LDCU UR10, c[0x0][0x448] ;  /* 0x00008900ff0a77ac */ /* 0x000ee20008000800 */
[----:B------:R-:W4:Y:S01]  /*0480*/  LDCU.64 UR8, c[0x0][0x3a0] ;  /* 0x00007400ff0877ac */ /* 0x000f220008000a00 */
[----:B-1----:R-:W-:-:S13]  /*0490*/  ISETP.GE.AND P0, PT, R110, UR4, PT ;  /* 0x000000046e007c0c */ /* 0x002fda000bf06270 */
[----:B--234-:R-:W-:Y:S05]  /*04a0*/  @P0 EXIT ;  /* 0x000000000000094d */ /* 0x01cfea0003800000 */
.L_x_9244:
[----:B0-----:R-:W0:Y:S08]  /*04b0*/  LDC.64 R2, c[0x0][0x3f0] ;  /* 0x0000fc00ff027b82 */ /* 0x001e300000000a00 */
[----:B------:R-:W1:Y:S01]  /*04c0*/  LDC R109, c[0x0][0x388] ;  /* 0x0000e200ff6d7b82 */ /* 0x000e620000000800 */
[----:B0-----:R-:W-:-:S05]  /*04d0*/  IMAD.WIDE R2, R110, 0x4, R2 ;  /* 0x000000046e027825 */ /* 0x001fca00078e0202 */
        /* <DEDUP_REMOVED lines=13> */
[----:B-----5:R0:W5:Y:S01]  /*05b0*/  LDG.E R108, desc[UR6][R2.64] ;  /* 0x00000006026c7981 */ /* 0x020162000c1e1900 */
        /* <DEDUP_REMOVED lines=14> */
[----:B------:R-:W-:Y:S02]  /*06a0*/  @P1 PRMT R2, R4, 0x7632, R2 ;  /* 0x0000763204021816 */ /* 0x000fe40000000002 */
        /* <DEDUP_REMOVED lines=13> */
[----:B------:R-:W-:Y:S02]  /*0780*/  SHF.L.U32 R107, R2, 0x10, RZ ;  /* 0x00000010026b7819 */ /* 0x000fe400000006ff */
[----:B------:R-:W-:Y:S01]  /*0790*/  PRMT R89, R89, 0x7632, R89 ;  /* 0x0000763259597816 */ /* 0x000fe20000000059 */
[----:B-1----:R-:W-:Y:S01]  /*07a0*/  @P1 FFMA.FTZ R106, R3, R97, R106 ;  /* 0x00000061036a1223 */ /* 0x002fe2000001006a */
[----:B------:R-:W-:Y:S01]  /*07b0*/  SHF.L.U32 R101, R88, 0x10, RZ ;  /* 0x0000001058657819 */ /* 0x000fe200000006ff */
[----:B0-----:R-:W-:Y:S01]  /*07c0*/  @P1 FFMA.FTZ R107, R92, R96, R107 ;  /* 0x000000605c6b1223 */ /* 0x001fe2000001006b */
[----:B------:R-:W-:Y:S02]  /*07d0*/  SHF.L.U32 R104, R90, 0x10, RZ ;  /* 0x000000105a687819 */ /* 0x000fe400000006ff */
[----:B------:R-:W-:-:S02]  /*07e0*/  SHF.L.U32 R102, R91, 0x10, RZ ;  /* 0x000000105b667819 */ /* 0x000fc400000006ff */
[----:B------:R-:W-:Y:S02]  /*07f0*/  PRMT R90, R90, 0x7632, R90 ;  /* 0x000076325a5a7816 */ /* 0x000fe4000000005a */
[----:B------:R-:W-:Y:S02]  /*0800*/  PRMT R91, R91, 0x7632, R91 ;  /* 0x000076325b5b7816 */ /* 0x000fe4000000005b */
[C---:B------:R-:W-:Y:S02]  /*0810*/  @P1 PRMT R88, R6.reuse, 0x7632, R88 ;  /* 0x0000763206581816 */ /* 0x040fe40000000058 */
[----:B------:R-:W-:Y:S02]  /*0820*/  @P1 PRMT R92, R7, 0x7632, R92 ;  /* 0x00007632075c1816 */ /* 0x000fe4000000005c */
[----:B------:R-:W-:Y:S02]  /*0830*/  SHF.L.U32 R105, R89, 0x10, RZ ;  /* 0x0000001059697819 */ /* 0x000fe400000006ff */
[----:B------:R-:W-:-:S02]  /*0840*/  @P1 SHF.L.U32 R3, R6, 0x10, RZ ;  /* 0x0000001006031819 */ /* 0x000fc400000006ff */
[----:B------:R-:W-:Y:S01]  /*0850*/  @P1 SHF.L.U32 R89, R7, 0x10, RZ ;  /* 0x0000001007591819 */ /* 0x000fe200000006ff */
[----:B---3--:R-:W-:Y:S01]  /*0860*/  @P1 FFMA.FTZ R105, R94, R98, R105 ;  /* 0x000000625e691223 */ /* 0x008fe20000010069 */
[----:B------:R-:W-:Y:S01]  /*0870*/  @P1 SHF.L.U32 R2, R4, 0x10, RZ ;  /* 0x0000001004021819 */ /* 0x000fe200000006ff */
[----:B----4-:R-:W-:Y:S01]  /*0880*/  @P1 FFMA.FTZ R104, R3, R99, R104 ;  /* 0x0000006303681223 */ /* 0x010fe20000010068 */
[----:B------:R-:W-:Y:S01]  /*0890*/  @P1 SHF.L.U32 R88, R88, 0x10, RZ ;  /* 0x0000001058581819 */ /* 0x000fe200000006ff */
[----:B------:R-:W-:Y:S01]  /*08a0*/  @P1 FFMA.FTZ R102, R89, R114, R102 ;  /* 0x0000007259661223 */ /* 0x000fe20000010066 */
[----:B------:R-:W-:Y:S01]  /*08b0*/  SHF.L.U32 R103, R90, 0x10, RZ ;  /* 0x000000105a677819 */ /* 0x000fe200000006ff */
[----:B------:R-:W-:Y:S01]  /*08c0*/  @P1 FFMA.FTZ R101, R2, R95, R101 ;  /* 0x0000005f02651223 */ /* 0x000fe20000010065 */
[----:B------:R-:W-:Y:S02]  /*08d0*/  @P1 SHF.L.U32 R93, R92, 0x10, RZ ;  /* 0x000000105c5d1819 */ /* 0x000fe400000006ff */
[----:B------:R-:W-:Y:S01]  /*08e0*/  SHF.L.U32 R100, R91, 0x10, RZ ;  /* 0x000000105b647819 */ /* 0x000fe200000006ff */
[----:B------:R-:W-:Y:S01]  /*08f0*/  @P1 FFMA.FTZ R103, R88, R113, R103 ;  /* 0x0000007158671223 */ /* 0x000fe20000010067 */
        /* <DEDUP_REMOVED lines=14> */
.L_x_9231:
[----:B------:R-:W0:Y:S01]  /*09e0*/  @P0 LDC R89, c[0x0][0x40c] ;  /* 0x00010300ff590b82 */ /* 0x000e220000000800 */
[----:B------:R-:W-:Y:S02]  /*09f0*/  @P0 PRMT R2, R6, 0x7632, R2 ;  /* 0x0000763206020816 */ /* 0x000fe40000000002 */
[----:B------:R-:W-:Y:S02]  /*0a00*/  CS2R R102, SRZ ;  /* 0x0000000000667805 */ /* 0x000fe4000001ff00 */
[----:B------:R-:W-:Y:S02]  /*0a10*/  @P0 SHF.L.U32 R90, R90, 0x10, RZ ;  /* 0x000000105a5a0819 */ /* 0x000fe400000006ff */
[----:B------:R-:W-:Y:S02]  /*0a20*/  CS2R R104, SRZ ;  /* 0x0000000000687805 */ /* 0x000fe4000001ff00 */
[----:B------:R-:W-:Y:S02]  /*0a30*/  @P0 SHF.L.U32 R2, R2, 0x10, RZ ;  /* 0x0000001002020819 */ /* 0x000fe400000006ff */
[----:B------:R-:W-:-:S02]  /*0a40*/  CS2R R106, SRZ ;  /* 0x00000000006a7805 */ /* 0x000fc4000001ff00 */
[----:B------:R-:W-:Y:S01]  /*0a50*/  @P0 SHF.L.U32 R91, R91, 0x10, RZ ;  /* 0x000000105b5b0819 */ /* 0x000fe200000006ff */
[----:B------:R-:W1:Y:S01]  /*0a60*/  @P0 LDC R3, c[0x0][0x40c] ;  /* 0x00010300ff030b82 */ /* 0x000e620000000800 */
[----:B------:R-:W-:-:S07]  /*0a70*/  CS2R R100, SRZ ;  /* 0x0000000000647805 */ /* 0x000fce000001ff00 */
        /* <DEDUP_REMOVED lines=12> */
[----:B------:R-:W-:-:S06]  /*0b40*/  @P0 SHF.L.U32 R91, R7, 0x10, RZ ;  /* 0x00000010075b0819 */ /* 0x000fcc00000006ff */
[----:B------:R-:W2:Y:S01]  /*0b50*/  @P0 LDC R94, c[0x0][0x40c] ;  /* 0x00010300ff5e0b82 */ /* 0x000ea20000000800 */
[----:B---3--:R-:W-:-:S05]  /*0b60*/  @P0 FMUL.FTZ R104, R90, R93 ;  /* 0x0000005d5a680220 */ /* 0x008fca0000410000 */
[----:B------:R-:W-:Y:S02]  /*0b70*/  F2FP.BF16.F32.PACK_AB R90, RZ, R104 ;  /* 0x00000068ff5a723e */ /* 0x000fe400000010ff */
[----:B------:R-:W3:Y:S01]  /*0b80*/  @P0 LDC R96, c[0x0][0x40c] ;  /* 0x00010300ff600b82 */ /* 0x000ee20000000800 */
[----:B0-----:R-:W-:Y:S01]  /*0b90*/  @P0 FMUL.FTZ R100, R2, R95 ;  /* 0x0000005f02640220 */ /* 0x001fe20000410000 */
[----:B------:R-:W-:-:S04]  /*0ba0*/  F2FP.BF16.F32.PACK_AB R2, RZ, R107 ;  /* 0x0000006bff02723e */ /* 0x000fc800000010ff */
[----:B------:R-:W-:Y:S01]  /*0bb0*/  F2FP.BF16.F32.PACK_AB R93, RZ, R100 ;  /* 0x00000064ff5d723e */ /* 0x000fe200000010ff */
[----:B-1----:R-:W-:Y:S01]  /*0bc0*/  @P0 FMUL.FTZ R101, R3, R88 ;  /* 0x0000005803650220 */ /* 0x002fe20000410000 */
[----:B------:R-:W-:-:S04]  /*0bd0*/  F2FP.BF16.F32.PACK_AB R3, RZ, R105 ;  /* 0x00000069ff03723e */ /* 0x000fc800000010ff */
[----:B------:R-:W-:Y:S01]  /*0be0*/  F2FP.BF16.F32.PACK_AB R88, RZ, R101 ;  /* 0x00000065ff58723e */ /* 0x000fe200000010ff */
[----:B--2---:R-:W-:-:S03]  /*0bf0*/  @P0 FMUL.FTZ R106, R89, R94 ;  /* 0x0000005e596a0220 */ /* 0x004fc60000410000 */
[----:B------:R-:W-:Y:S02]  /*0c00*/  PRMT R88, R88, 0x5410, R2 ;  /* 0x0000541058587816 */ /* 0x000fe40000000002 */
[----:B------:R-:W-:Y:S01]  /*0c10*/  F2FP.BF16.F32.PACK_AB R89, RZ, R106 ;  /* 0x0000006aff59723e */ /* 0x000fe200000010ff */
[----:B---3--:R-:W-:Y:S01]  /*0c20*/  @P0 FMUL.FTZ R102, R91, R96 ;  /* 0x000000605b660220 */ /* 0x008fe20000410000 */
[----:B------:R-:W-:Y:S02]  /*0c30*/  F2FP.BF16.F32.PACK_AB R91, RZ, R103 ;  /* 0x00000067ff5b723e */ /* 0x000fe400000010ff */
[----:B------:R-:W-:Y:S02]  /*0c40*/  PRMT R89, R89, 0x5410, R3 ;  /* 0x0000541059597816 */ /* 0x000fe40000000003 */
[----:B------:R-:W-:Y:S02]  /*0c50*/  F2FP.BF16.F32.PACK_AB R92, RZ, R102 ;  /* 0x00000066ff5c723e */ /* 0x000fe400000010ff */
[----:B------:R-:W-:-:S02]  /*0c60*/  PRMT R90, R90, 0x5410, R91 ;  /* 0x000054105a5a7816 */ /* 0x000fc4000000005b */
[----:B------:R-:W-:-:S07]  /*0c70*/  PRMT R91, R92, 0x5410, R93 ;  /* 0x000054105c5b7816 */ /* 0x000fce000000005d */
.L_x_9232:
        /* <DEDUP_REMOVED lines=15> */
[C---:B------:R-:W-:Y:S02]  /*0d70*/  @P1 PRMT R93, R5.reuse, 0x7632, R93 ;  /* 0x00007632055d1816 */ /* 0x040fe4000000005d */
        /* <DEDUP_REMOVED lines=11> */
[----:B--2---:R-:W-:-:S02]  /*0e30*/  SHF.L.U32 R98, R89, 0x10, RZ ;  /* 0x0000001059627819 */ /* 0x004fc400000006ff */
[----:B------:R-:W-:Y:S02]  /*0e40*/  PRMT R89, R89, 0x7632, R89 ;  /* 0x0000763259597816 */ /* 0x000fe40000000059 */
[C---:B------:R-:W-:Y:S01]  /*0e50*/  PRMT R92, R88.reuse, 0x7632, R92 ;  /* 0x00007632585c7816 */ /* 0x040fe2000000005c */
[----:B0-----:R-:W-:Y:S01]  /*0e60*/  @P1 FFMA.FTZ R98, R117, R114, R98 ;  /* 0x0000007275621223 */ /* 0x001fe20000010062 */
[----:B------:R-:W-:Y:S02]  /*0e70*/  SHF.L.U32 R97, R89, 0x10, RZ ;  /* 0x0000001059617819 */ /* 0x000fe400000006ff */
[----:B------:R-:W-:Y:S02]  /*0e80*/  SHF.L.U32 R93, R88, 0x10, RZ ;  /* 0x00000010585d7819 */ /* 0x000fe400000006ff */
[----:B------:R-:W-:Y:S01]  /*0e90*/  SHF.L.U32 R99, R92, 0x10, RZ ;  /* 0x000000105c637819 */ /* 0x000fe200000006ff */
[----:B---3--:R-:W-:Y:S01]  /*0ea0*/  @P1 FFMA.FTZ R97, R96, R116, R97 ;  /* 0x0000007460611223 */ /* 0x008fe20000010061 */
[----:B------:R-:W-:-:S02]  /*0eb0*/  @P1 PRMT R89, R6, 0x7632, R89 ;  /* 0x0000763206591816 */ /* 0x000fc40000000059 */
[----:B------:R-:W-:Y:S01]  /*0ec0*/  SHF.L.U32 R88, R90, 0x10, RZ ;  /* 0x000000105a587819 */ /* 0x000fe200000006ff */
[----:B-1----:R-:W-:Y:S01]  /*0ed0*/  @P1 FFMA.FTZ R99, R94, R95, R99 ;  /* 0x0000005f5e631223 */ /* 0x002fe20000010063 */
[----:B------:R-:W-:Y:S02]  /*0ee0*/  SHF.L.U32 R113, R91, 0x10, RZ ;  /* 0x000000105b717819 */ /* 0x000fe400000006ff */
[----:B------:R-:W-:Y:S02]  /*0ef0*/  @P1 PRMT R92, R7, 0x7632, R92 ;  /* 0x00007632075c1816 */ /* 0x000fe4000000005c */
[----:B------:R-:W-:Y:S02]  /*0f00*/  PRMT R90, R90, 0x7632, R90 ;  /* 0x000076325a5a7816 */ /* 0x000fe4000000005a */
[----:B------:R-:W-:Y:S02]  /*0f10*/  PRMT R91, R91, 0x7632, R91 ;  /* 0x000076325b5b7816 */ /* 0x000fe4000000005b */
[----:B------:R-:W-:-:S02]  /*0f20*/  @P1 SHF.L.U32 R114, R89, 0x10, RZ ;  /* 0x0000001059721819 */ /* 0x000fc400000006ff */
[----:B------:R-:W-:Y:S02]  /*0f30*/  @P1 SHF.L.U32 R89, R92, 0x10, RZ ;  /* 0x000000105c591819 */ /* 0x000fe400000006ff */
[----:B------:R-:W-:Y:S02]  /*0f40*/  @P1 SHF.L.U32 R117, R6, 0x10, RZ ;  /* 0x0000001006751819 */ /* 0x000fe400000006ff */
[----:B------:R-:W-:Y:S02]  /*0f50*/  @P1 SHF.L.U32 R116, R4, 0x10, RZ ;  /* 0x0000001004741819 */ /* 0x000fe400000006ff */
[----:B------:R-:W-:Y:S02]  /*0f60*/  SHF.L.U32 R95, R90, 0x10, RZ ;  /* 0x000000105a5f7819 */ /* 0x000fe400000006ff */
[----:B------:R-:W-:Y:S01]  /*0f70*/  SHF.L.U32 R92, R91, 0x10, RZ ;  /* 0x000000105b5c7819 */ /* 0x000fe200000006ff */
        /* <DEDUP_REMOVED lines=20> */
.L_x_9233:
[----:B0-----:R-:W0:Y:S01]  /*10c0*/  @P0 LDC R91, c[0x0][0x40c] ;  /* 0x00010300ff5b0b82 */ /* 0x001e220000000800 */
[----:B-----5:R-:W-:Y:S02]  /*10d0*/  @P0 PRMT R88, R4, 0x7632, R88 ;  /* 0x0000763204580816 */ /* 0x020fe40000000058 */
[----:B------:R-:W-:Y:S02]  /*10e0*/  CS2R R98, SRZ ;  /* 0x0000000000627805 */ /* 0x000fe4000001ff00 */
[----:B------:R-:W-:Y:S02]  /*10f0*/  @P0 PRMT R89, R5, 0x7632, R89 ;  /* 0x0000763205590816 */ /* 0x000fe40000000059 */
[----:B------:R-:W-:Y:S02]  /*1100*/  CS2R R96, SRZ ;  /* 0x0000000000607805 */ /* 0x000fe4000001ff00 */
[----:B------:R-:W-:Y:S02]  /*1110*/  @P0 PRMT R90, R6, 0x7632, R90 ;  /* 0x00007632065a0816 */ /* 0x000fe4000000005a */
[----:B------:R-:W-:-:S02]  /*1120*/  CS2R R94, SRZ ;  /* 0x00000000005e7805 */ /* 0x000fc4000001ff00 */
[----:B------:R-:W-:Y:S01]  /*1130*/  @P0 SHF.L.U32 R88, R88, 0x10, RZ ;  /* 0x0000001058580819 */ /* 0x000fe200000006ff */
[----:B------:R-:W1:Y:S01]  /*1140*/  @P0 LDC R92, c[0x0][0x40c] ;  /* 0x00010300ff5c0b82 */ /* 0x000e620000000800 */
[----:B------:R-:W-:Y:S02]  /*1150*/  @P0 SHF.L.U32 R89, R89, 0x10, RZ ;  /* 0x0000001059590819 */ /* 0x000fe400000006ff */
[----:B------:R-:W-:Y:S02]  /*1160*/  @P0 SHF.L.U32 R90, R90, 0x10, RZ ;  /* 0x000000105a5a0819 */ /* 0x000fe400000006ff */
        /* <DEDUP_REMOVED lines=33> */
.L_x_9234:
        /* <DEDUP_REMOVED lines=29> */
[----:B------:R-:W-:Y:S01]  /*1550*/  PRMT R89, R89, 0x7632, R89 ;  /* 0x0000763259597816 */ /* 0x000fe20000000059 */
[----:B-1----:R-:W-:Y:S01]  /*1560*/  @P1 FFMA.FTZ R117, R126, R125, R117 ;  /* 0x0000007d7e751223 */ /* 0x002fe20000010075 */
[----:B------:R-:W-:Y:S02]  /*1570*/  SHF.L.U32 R120, R88, 0x10, RZ ;  /* 0x0000001058787819 */ /* 0x000fe400000006ff */
[----:B------:R-:W-:Y:S02]  /*1580*/  SHF.L.U32 R118, R113, 0x10, RZ ;  /* 0x0000001071767819 */ /* 0x000fe400000006ff */
[----:B------:R-:W-:Y:S02]  /*1590*/  SHF.L.U32 R116, R89, 0x10, RZ ;  /* 0x0000001059747819 */ /* 0x000fe400000006ff */
[----:B------:R-:W-:Y:S01]  /*15a0*/  SHF.L.U32 R123, R90, 0x10, RZ ;  /* 0x000000105a7b7819 */ /* 0x000fe200000006ff */
[----:B0-----:R-:W-:Y:S01]  /*15b0*/  @P1 FFMA.FTZ R118, R115, R122, R118 ;  /* 0x0000007a73761223 */ /* 0x001fe20000010076 */
[----:B------:R-:W-:Y:S01]  /*15c0*/  SHF.L.U32 R121, R91, 0x10, RZ ;  /* 0x000000105b797819 */ /* 0x000fe200000006ff */
[----:B---3--:R-:W-:Y:S01]  /*15d0*/  @P1 FFMA.FTZ R116, R119, R127, R116 ;  /* 0x0000007f77741223 */ /* 0x008fe20000010074 */
[----:B------:R-:W-:Y:S01]  /*15e0*/  @P1 PRMT R88, R6, 0x7632, R88 ;  /* 0x0000763206581816 */ /* 0x000fe20000000058 */
[----:B----4-:R-:W-:Y:S01]  /*15f0*/  @P1 FFMA.FTZ R123, R114, R128, R123 ;  /* 0x00000080727b1223 */ /* 0x010fe2000001007b */
[----:B------:R-:W-:-:S02]  /*1600*/  PRMT R90, R90, 0x7632, R90 ;  /* 0x000076325a5a7816 */ /* 0x000fc4000000005a */
[----:B------:R-:W-:Y:S02]  /*1610*/  PRMT R91, R91, 0x7632, R91 ;  /* 0x000076325b5b7816 */ /* 0x000fe4000000005b */
[C---:B------:R-:W-:Y:S02]  /*1620*/  @P1 PRMT R113, R7.reuse, 0x7632, R113 ;  /* 0x0000763207711816 */ /* 0x040fe40000000071 */
[----:B------:R-:W-:Y:S02]  /*1630*/  @P1 SHF.L.U32 R89, R88, 0x10, RZ ;  /* 0x0000001058591819 */ /* 0x000fe400000006ff */
[----:B------:R-:W-:Y:S02]  /*1640*/  @P1 SHF.L.U32 R126, R7, 0x10, RZ ;  /* 0x00000010077e1819 */ /* 0x000fe400000006ff */
[----:B------:R-:W-:Y:S02]  /*1650*/  @P1 SHF.L.U32 R115, R4, 0x10, RZ ;  /* 0x0000001004731819 */ /* 0x000fe400000006ff */
[----:B------:R-:W-:Y:S01]  /*1660*/  SHF.L.U32 R122, R90, 0x10, RZ ;  /* 0x000000105a7a7819 */ /* 0x000fe200000006ff */
[----:B------:R-:W-:Y:S01]  /*1670*/  @P1 FFMA.FTZ R121, R126, R130, R121 ;  /* 0x000000827e791223 */ /* 0x000fe20000010079 */
[----:B------:R-:W-:Y:S01]  /*1680*/  @P1 SHF.L.U32 R88, R113, 0x10, RZ ;  /* 0x0000001071581819 */ /* 0x000fe200000006ff */
[----:B------:R-:W-:Y:S01]  /*1690*/  @P1 FFMA.FTZ R120, R115, R124, R120 ;  /* 0x0000007c73781223 */ /* 0x000fe20000010078 */
        /* <DEDUP_REMOVED lines=16> */
.L_x_9235:
[----:B-1----:R-:W0:Y:S01]  /*17a0*/  @P0 LDC R91, c[0x0][0x40c] ;  /* 0x00010300ff5b0b82 */ /* 0x002e220000000800 */
        /* <DEDUP_REMOVED lines=9> */
[----:B------:R-:W-:-:S05]  /*1840*/  @P0 SHF.L.U32 R90, R90, 0x10, RZ ;  /* 0x000000105a5a0819 */ /* 0x000fca00000006ff */
        /* <DEDUP_REMOVED lines=9> */
[----:B------:R-:W-:-:S04]  /*18e0*/  CS2R R120, SRZ ;  /* 0x0000000000787805 */ /* 0x000fc8000001ff00 */
[----:B------:R-:W1:Y:S01]  /*18f0*/  @P0 LDC R125, c[0x0][0x40c] ;  /* 0x00010300ff7d0b82 */ /* 0x000e620000000800 */
[----:B--2---:R-:W-:Y:S01]  /*1900*/  @P0 FMUL.FTZ R122, R90, R115 ;  /* 0x000000735a7a0220 */ /* 0x004fe20000410000 */
[----:B------:R-:W-:Y:S02]  /*1910*/  @P0 SHF.L.U32 R90, R5, 0x10, RZ ;  /* 0x00000010055a0819 */ /* 0x000fe400000006ff */
[----:B------:R-:W-:-:S04]  /*1920*/  @P0 SHF.L.U32 R115, R7, 0x10, RZ ;  /* 0x0000001007730819 */ /* 0x000fc800000006ff */
        /* <DEDUP_REMOVED lines=19> */
.L_x_9236:
        /* <DEDUP_REMOVED lines=26> */
[----:B--2---:R-:W-:-:S02]  /*1c00*/  SHF.L.U32 R124, R89, 0x10, RZ ;  /* 0x00000010597c7819 */ /* 0x004fc400000006ff */
[C---:B------:R-:W-:Y:S02]  /*1c10*/  PRMT R113, R88.reuse, 0x7632, R113 ;  /* 0x0000763258717816 */ /* 0x040fe40000000071 */
        /* <DEDUP_REMOVED lines=9> */
[----:B------:R-:W-:-:S02]  /*1cb0*/  @P1 PRMT R88, R6, 0x7632, R88 ;  /* 0x0000763206581816 */ /* 0x000fc40000000058 */
[----:B------:R-:W-:Y:S02]  /*1cc0*/  PRMT R90, R90, 0x7632, R90 ;  /* 0x000076325a5a7816 */ /* 0x000fe4000000005a */
[----:B------:R-:W-:Y:S02]  /*1cd0*/  PRMT R91, R91, 0x7632, R91 ;  /* 0x000076325b5b7816 */ /* 0x000fe4000000005b */
[C---:B------:R-:W-:Y:S02]  /*1ce0*/  @P1 PRMT R113, R7.reuse, 0x7632, R113 ;  /* 0x0000763207711816 */ /* 0x040fe40000000071 */
[----:B------:R-:W-:Y:S02]  /*1cf0*/  @P1 SHF.L.U32 R89, R88, 0x10, RZ ;  /* 0x0000001058591819 */ /* 0x000fe400000006ff */
[----:B------:R-:W-:Y:S02]  /*1d00*/  @P1 SHF.L.U32 R134, R6, 0x10, RZ ;  /* 0x0000001006861819 */ /* 0x000fe400000006ff */
[----:B------:R-:W-:-:S02]  /*1d10*/  @P1 SHF.L.U32 R115, R7, 0x10, RZ ;  /* 0x0000001007731819 */ /* 0x000fc400000006ff */
[----:B------:R-:W-:Y:S01]  /*1d20*/  @P1 SHF.L.U32 R114, R4, 0x10, RZ ;  /* 0x0000001004721819 */ /* 0x000fe200000006ff */
[----:B----4-:R-:W-:Y:S01]  /*1d30*/  @P1 FFMA.FTZ R127, R134, R136, R127 ;  /* 0x00000088867f1223 */ /* 0x010fe2000001007f */
[----:B------:R-:W-:Y:S01]  /*1d40*/  SHF.L.U32 R128, R90, 0x10, RZ ;  /* 0x000000105a807819 */ /* 0x000fe200000006ff */
[----:B------:R-:W-:Y:S01]  /*1d50*/  @P1 FFMA.FTZ R130, R115, R138, R130 ;  /* 0x0000008a73821223 */ /* 0x000fe20000010082 */
[----:B------:R-:W-:Y:S01]  /*1d60*/  @P1 SHF.L.U32 R88, R113, 0x10, RZ ;  /* 0x0000001071581819 */ /* 0x000fe200000006ff */
[----:B------:R-:W-:Y:S01]  /*1d70*/  @P1 FFMA.FTZ R131, R114, R132, R131 ;  /* 0x0000008472831223 */ /* 0x000fe20000010083 */
[----:B------:R-:W-:Y:S01]  /*1d80*/  SHF.L.U32 R129, R91, 0x10, RZ ;  /* 0x000000105b817819 */ /* 0x000fe200000006ff */
[----:B------:R-:W-:Y:S01]  /*1d90*/  @P1 FFMA.FTZ R128, R89, R137, R128 ;  /* 0x0000008959801223 */ /* 0x000fe20000010080 */
        /* <DEDUP_REMOVED lines=14> */
.L_x_9237:
        /* <DEDUP_REMOVED lines=9> */
[----:B------:R-:W-:-:S02]  /*1f10*/  @P0 SHF.L.U32 R89, R89, 0x10, RZ ;  /* 0x0000001059590819 */ /* 0x000fc400000006ff */
[----:B------:R-:W-:Y:S02]  /*1f20*/  CS2R R130, SRZ ;  /* 0x0000000000827805 */ /* 0x000fe4000001ff00 */
        /* <DEDUP_REMOVED lines=34> */
.L_x_9238:
        /* <DEDUP_REMOVED lines=14> */
[----:B-----5:R-:W-:Y:S02]  /*2230*/  @P0 SHF.L.U32 R133, R5, 0x10, RZ ;  /* 0x0000001005850819 */ /* 0x020fe400000006ff */
[----:B------:R-:W-:Y:S02]  /*2240*/  @P0 SHF.L.U32 R139, R6, 0x10, RZ ;  /* 0x00000010068b0819 */ /* 0x000fe400000006ff */
[----:B------:R-:W-:-:S03]  /*2250*/  @P0 SHF.L.U32 R142, R7, 0x10, RZ ;  /* 0x00000010078e0819 */ /* 0x000fc600000006ff */
[----:B------:R-:W1:Y:S08]  /*2260*/  @P0 LDC R135, c[0x0][0x40c] ;  /* 0x00010300ff870b82 */ /* 0x000e700000000800 */
        /* <DEDUP_REMOVED lines=8> */
[----:B------:R-:W-:Y:S01]  /*22f0*/  @P0 PRMT R89, R5, 0x7632, R89 ;  /* 0x0000763205590816 */ /* 0x000fe20000000059 */
[----:B0-----:R-:W-:Y:S01]  /*2300*/  @P0 FFMA.FTZ R112, R133, R114, R112 ;  /* 0x0000007285700223 */ /* 0x001fe20000010070 */
[----:B------:R-:W-:Y:S02]  /*2310*/  SHF.L.U32 R113, R0, 0x10, RZ ;  /* 0x0000001000717819 */ /* 0x000fe400000006ff */
[----:B------:R-:W-:Y:S02]  /*2320*/  @P0 SHF.L.U32 R0, R89, 0x10, RZ ;  /* 0x0000001059000819 */ /* 0x000fe400000006ff */
[----:B------:R-:W-:Y:S02]  /*2330*/  SHF.L.U32 R132, R90, 0x10, RZ ;  /* 0x000000105a847819 */ /* 0x000fe400000006ff */
[----:B------:R-:W-:Y:S01]  /*2340*/  SHF.L.U32 R115, R91, 0x10, RZ ;  /* 0x000000105b737819 */ /* 0x000fe200000006ff */
[----:B-1----:R-:W-:Y:S01]  /*2350*/  @P0 FFMA.FTZ R113, R0, R135, R113 ;  /* 0x0000008700710223 */ /* 0x002fe20000010071 */
[----:B------:R-:W-:Y:S01]  /*2360*/  SHF.L.U32 R134, R88, 0x10, RZ ;  /* 0x0000001058867819 */ /* 0x000fe200000006ff */
[----:B---3--:R-:W-:Y:S01]  /*2370*/  @P0 FFMA.FTZ R132, R139, R136, R132 ;  /* 0x000000888b840223 */ /* 0x008fe20000010084 */
[----:B------:R-:W-:Y:S01]  /*2380*/  @P0 PRMT R114, R7, 0x7632, R114 ;  /* 0x0000763207720816 */ /* 0x000fe20000000072 */
[----:B----4-:R-:W-:Y:S01]  /*2390*/  @P0 FFMA.FTZ R115, R142, R143, R115 ;  /* 0x0000008f8e730223 */ /* 0x010fe20000010073 */
[----:B------:R-:W-:-:S02]  /*23a0*/  PRMT R90, R90, 0x7632, R90 ;  /* 0x000076325a5a7816 */ /* 0x000fc4000000005a */
[----:B------:R-:W-:Y:S02]  /*23b0*/  PRMT R91, R91, 0x7632, R91 ;  /* 0x000076325b5b7816 */ /* 0x000fe4000000005b */
[----:B------:R-:W-:Y:S02]  /*23c0*/  PRMT R88, R88, 0x7632, R88 ;  /* 0x0000763258587816 */ /* 0x000fe40000000058 */
[----:B------:R-:W-:Y:S02]  /*23d0*/  @P0 PRMT R89, R6, 0x7632, R89 ;  /* 0x0000763206590816 */ /* 0x000fe40000000059 */
[----:B------:R-:W-:Y:S02]  /*23e0*/  @P0 PRMT R0, R4, 0x7632, R0 ;  /* 0x0000763204000816 */ /* 0x000fe40000000000 */
[----:B------:R-:W-:Y:S02]  /*23f0*/  @P0 SHF.L.U32 R133, R114, 0x10, RZ ;  /* 0x0000001072850819 */ /* 0x000fe400000006ff */
[----:B------:R-:W-:-:S02]  /*2400*/  @P0 SHF.L.U32 R139, R4, 0x10, RZ ;  /* 0x00000010048b0819 */ /* 0x000fc400000006ff */
[----:B------:R-:W-:Y:S02]  /*2410*/  @P0 SHF.L.U32 R89, R89, 0x10, RZ ;  /* 0x0000001059590819 */ /* 0x000fe400000006ff */
[----:B------:R-:W-:Y:S01]  /*2420*/  @P0 SHF.L.U32 R0, R0, 0x10, RZ ;  /* 0x0000001000000819 */ /* 0x000fe200000006ff */
[----:B------:R-:W-:Y:S01]  /*2430*/  @P0 FFMA.FTZ R134, R139, R138, R134 ;  /* 0x0000008a8b860223 */ /* 0x000fe20000010086 */
[----:B------:R-:W-:Y:S02]  /*2440*/  SHF.L.U32 R136, R90, 0x10, RZ ;  /* 0x000000105a887819 */ /* 0x000fe400000006ff */
[----:B------:R-:W-:Y:S02]  /*2450*/  SHF.L.U32 R135, R88, 0x10, RZ ;  /* 0x0000001058877819 */ /* 0x000fe400000006ff */
[----:B------:R-:W-:Y:S01]  /*2460*/  SHF.L.U32 R114, R91, 0x10, RZ ;  /* 0x000000105b727819 */ /* 0x000fe200000006ff */
[----:B------:R-:W-:Y:S01]  /*2470*/  @P0 FFMA.FTZ R136, R89, R141, R136 ;  /* 0x0000008d59880223 */ /* 0x000fe20000010088 */
[----:B------:R-:W-:Y:S01]  /*2480*/  F2FP.BF16.F32.PACK_AB R89, RZ, R112 ;  /* 0x00000070ff59723e */ /* 0x000fe200000010ff */
        /* <DEDUP_REMOVED lines=14> */
.L_x_9239:
[----:B-1----:R-:W0:Y:S01]  /*2570*/  @P0 LDC R115, c[0x0][0x40c] ;  /* 0x00010300ff730b82 */ /* 0x002e220000000800 */
[----:B-----5:R-:W-:Y:S01]  /*2580*/  @P0 PRMT R0, R4, 0x7632, R0 ;  /* 0x0000763204000816 */ /* 0x020fe20000000000 */
[----:B------:R-:W-:Y:S01]  /*2590*/  HFMA2 R113, -RZ, RZ, 0, 0 ;  /* 0x00000000ff717431 */ /* 0x000fe200000001ff */
[----:B------:R-:W-:Y:S02]  /*25a0*/  @P0 PRMT R89, R6, 0x7632, R89 ;  /* 0x0000763206590816 */ /* 0x000fe40000000059 */
[----:B------:R-:W-:Y:S02]  /*25b0*/  CS2R R134, SRZ ;  /* 0x0000000000867805 */ /* 0x000fe4000001ff00 */
[----:B------:R-:W-:Y:S02]  /*25c0*/  @P0 PRMT R88, R5, 0x7632, R88 ;  /* 0x0000763205580816 */ /* 0x000fe40000000058 */
[----:B------:R-:W-:Y:S01]  /*25d0*/  @P0 SHF.L.U32 R0, R0, 0x10, RZ ;  /* 0x0000001000000819 */ /* 0x000fe200000006ff */
[----:B------:R-:W1:Y:S01]  /*25e0*/  @P0 LDC R112, c[0x0][0x40c] ;  /* 0x00010300ff700b82 */ /* 0x000e620000000800 */
[----:B------:R-:W-:-:S02]  /*25f0*/  @P0 SHF.L.U32 R89, R89, 0x10, RZ ;  /* 0x0000001059590819 */ /* 0x000fc400000006ff */
[----:B------:R-:W-:Y:S02]  /*2600*/  @P0 SHF.L.U32 R88, R88, 0x10, RZ ;  /* 0x0000001058580819 */ /* 0x000fe400000006ff */
[----:B------:R-:W-:Y:S02]  /*2610*/  MOV R136, RZ ;  /* 0x000000ff00887202 */ /* 0x000fe40000000f00 */
[----:B------:R-:W-:Y:S01]  /*2620*/  @P0 SHF.L.U32 R139, R7, 0x10, RZ ;  /* 0x00000010078b0819 */ /* 0x000fe200000006ff */
[----:B------:R-:W2:Y:S01]  /*2630*/  @P0 LDC R133, c[0x0][0x40c] ;  /* 0x00010300ff850b82 */ /* 0x000ea20000000800 */
[----:B------:R-:W-:-:S07]  /*2640*/  MOV R132, RZ ;  /* 0x000000ff00847202 */ /* 0x000fce0000000f00 */
[----:B------:R-:W3:Y:S01]  /*2650*/  @P0 LDC R90, c[0x0][0x40c] ;  /* 0x00010300ff5a0b82 */ /* 0x000ee20000000800 */
[----:B0-----:R-:W-:Y:S01]  /*2660*/  @P0 FMUL.FTZ R135, R0, R115 ;  /* 0x0000007300870220 */ /* 0x001fe20000410000 */
[----:B------:R-:W-:Y:S02]  /*2670*/  @P0 PRMT R0, R7, 0x7632, R0 ;  /* 0x0000763207000816 */ /* 0x000fe40000000000 */
[----:B------:R-:W-:Y:S02]  /*2680*/  CS2R R114, SRZ ;  /* 0x0000000000727805 */ /* 0x000fe4000001ff00 */
[----:B------:R-:W-:Y:S02]  /*2690*/  @P0 SHF.L.U32 R0, R0, 0x10, RZ ;  /* 0x0000001000000819 */ /* 0x000fe400000006ff */
[----:B------:R-:W0:Y:S01]  /*26a0*/  @P0 LDC R138, c[0x0][0x40c] ;  /* 0x00010300ff8a0b82 */ /* 0x000e220000000800 */
[----:B-1----:R-:W-:Y:S01]  /*26b0*/  @P0 FMUL.FTZ R136, R89, R112 ;  /* 0x0000007059880220 */ /* 0x002fe20000410000 */
[----:B------:R-:W-:Y:S01]  /*26c0*/  HFMA2 R112, -RZ, RZ, 0, 0 ;  /* 0x00000000ff707431 */ /* 0x000fe200000001ff */
[----:B------:R-:W-:-:S05]  /*26d0*/  @P0 SHF.L.U32 R89, R5, 0x10, RZ ;  /* 0x0000001005590819 */ /* 0x000fca00000006ff */
[----:B------:R-:W1:Y:S01]  /*26e0*/  @P0 LDC R141, c[0x0][0x40c] ;  /* 0x00010300ff8d0b82 */ /* 0x000e620000000800 */
[----:B--2---:R-:W-:Y:S01]  /*26f0*/  @P0 FMUL.FTZ R113, R88, R133 ;  /* 0x0000008558710220 */ /* 0x004fe20000410000 */
[----:B------:R-:W-:Y:S02]  /*2700*/  @P0 SHF.L.U32 R133, R6, 0x10, RZ ;  /* 0x0000001006850819 */ /* 0x000fe400000006ff */
[----:B------:R-:W-:-:S04]  /*2710*/  @P0 SHF.L.U32 R88, R4, 0x10, RZ ;  /* 0x0000001004580819 */ /* 0x000fc800000006ff */
[----:B------:R-:W2:Y:S01]  /*2720*/  @P0 LDC R91, c[0x0][0x40c] ;  /* 0x00010300ff5b0b82 */ /* 0x000ea20000000800 */
[----:B---3--:R-:W-:Y:S01]  /*2730*/  @P0 FMUL.FTZ R112, R89, R90 ;  /* 0x0000005a59700220 */ /* 0x008fe20000410000 */
[----:B------:R-:W-:-:S04]  /*2740*/  F2FP.BF16.F32.PACK_AB R90, RZ, R113 ;  /* 0x00000071ff5a723e */ /* 0x000fc800000010ff */
[----:B------:R-:W-:Y:S02]  /*2750*/  F2FP.BF16.F32.PACK_AB R89, RZ, R112 ;  /* 0x00000070ff59723e */ /* 0x000fe400000010ff */
[----:B------:R-:W3:Y:S01]  /*2760*/  @P0 LDC R140, c[0x0][0x40c] ;  /* 0x00010300ff8c0b82 */ /* 0x000ee20000000800 */
[----:B0-----:R-:W-:Y:S01]  /*2770*/  @P0 FMUL.FTZ R132, R133, R138 ;  /* 0x0000008a85840220 */ /* 0x001fe20000410000 */
[----:B------:R-:W-:Y:S02]  /*2780*/  F2FP.BF16.F32.PACK_AB R133, RZ, R136 ;  /* 0x00000088ff85723e */ /* 0x000fe400000010ff */
[----:B------:R-:W-:Y:S01]  /*2790*/  PRMT R89, R89, 0x5410, R90 ;  /* 0x0000541059597816 */ /* 0x000fe2000000005a */
[----:B-1----:R-:W-:Y:S01]  /*27a0*/  @P0 FMUL.FTZ R114, R0, R141 ;  /* 0x0000008d00720220 */ /* 0x002fe20000410000 */
[----:B------:R-:W-:Y:S01]  /*27b0*/  F2FP.BF16.F32.PACK_AB R0, RZ, R135 ;  /* 0x00000087ff00723e */ /* 0x000fe200000010ff */
        /* <DEDUP_REMOVED lines=9> */
.L_x_9240:
        /* <DEDUP_REMOVED lines=147> */
.L_x_9256:
        /* <DEDUP_REMOVED lines=16> */
[----:B------:R-:W-:Y:S02]  /*3280*/  IADD3 R108, PT, PT, R108, -0x1, RZ ;  /* 0xffffffff6c6c7810 */ /* 0x000fe40007ffe0ff */
[----:B------:R-:W-:Y:S02]  /*3290*/  FSEL R3, R137, RZ, !P0 ;  /* 0x000000ff89037208 */ /* 0x000fe40004000000 */
[----:B------:R-:W-:Y:S01]  /*32a0*/  LOP3.LUT R111, R133, 0x1f, RZ, 0xc0, !PT ;  /* 0x0000001f856f7812 */ /* 0x000fe200078ec0ff */
[----:B------:R-:W-:Y:S02]  /*32b0*/  IMAD R109, R108, R109, RZ ;  /* 0x0000006d6c6d7224 */ /* 0x000fe400078e02ff */
[C---:B------:R-:W-:Y:S01]  /*32c0*/  FADD.FTZ R142, -R3.reuse, R97 ;  /* 0x00000061038e7221 */ /* 0x040fe20000010100 */
[C---:B------:R-:W-:Y:S01]  /*32d0*/  FADD.FTZ R162, -R3.reuse, R134 ;  /* 0x0000008603a27221 */ /* 0x040fe20000010100 */
[C---:B------:R-:W-:Y:S01]  /*32e0*/  FADD.FTZ R88, -R3.reuse, R101 ;  /* 0x0000006503587221 */ /* 0x040fe20000010100 */
[----:B------:R-:W-:Y:S01]  /*32f0*/  SHF.R.S32.HI R2, RZ, 0x1f, R109 ;  /* 0x0000001fff027819 */ /* 0x000fe2000001146d */
        /* <DEDUP_REMOVED lines=37> */
[----:B------:R-:W-:Y:S01]  /*3550*/  LEA.HI R97, R2, R109, RZ, 0x3 ;  /* 0x0000006d02617211 */ /* 0x000fe200078f18ff */
[C---:B------:R-:W-:Y:S01]  /*3560*/  FMUL.FTZ R95, R91.reuse, R104 ;  /* 0x000000685b5f7220 */ /* 0x040fe20000410000 */
[----:B------:R-:W0:Y:S01]  /*3570*/  LDC.64 R2, c[0x0][0x428] ;  /* 0x00010a00ff027b82 */ /* 0x000e220000000a00 */
[----:B------:R-:W-:Y:S01]  /*3580*/  FMUL.FTZ R108, R91, R108 ;  /* 0x0000006c5b6c7220 */ /* 0x000fe20000410000 */
[----:B------:R-:W-:Y:S01]  /*3590*/  LEA.HI.SX32 R97, R97, R111, 0x1d ;  /* 0x0000006f61617211 */ /* 0x000fe200078feaff */
        /* <DEDUP_REMOVED lines=38> */
[----:B------:R-:W-:Y:S01]  /*3800*/  IADD3 R99, PT, PT, R97, 0x20, RZ ;  /* 0x0000002061637810 */ /* 0x000fe20007ffe0ff */
[----:B------:R-:W-:Y:S01]  /*3810*/  FFMA.FTZ R95, R95, R80, R40 ;  /* 0x000000505f5f7223 */ /* 0x000fe20000010028 */
[C---:B------:R-:W-:Y:S01]  /*3820*/  IADD3 R101, PT, PT, R97.reuse, 0x40, RZ ;  /* 0x0000004061657810 */ /* 0x040fe20007ffe0ff */
[----:B------:R-:W-:Y:S01]  /*3830*/  FFMA.FTZ R108, R108, R81, R41 ;  /* 0x000000516c6c7223 */ /* 0x000fe20000010029 */
[----:B------:R-:W-:Y:S01]  /*3840*/  IADD3 R103, PT, PT, R97, 0x60, RZ ;  /* 0x0000006061677810 */ /* 0x000fe20007ffe0ff */
[----:B------:R-:W-:Y:S01]  /*3850*/  FFMA.FTZ R123, R123, R74, R34 ;  /* 0x0000004a7b7b7223 */ /* 0x000fe20000010022 */
[C---:B------:R-:W-:Y:S01]  /*3860*/  IADD3 R91, PT, PT, R97.reuse, 0x80, RZ ;  /* 0x00000080615b7810 */ /* 0x040fe20007ffe0ff */
[----:B------:R-:W-:Y:S01]  /*3870*/  FFMA.FTZ R92, R92, R75, R35 ;  /* 0x0000004b5c5c7223 */ /* 0x000fe20000010023 */
[----:B------:R-:W-:Y:S01]  /*3880*/  FFMA.FTZ R115, R0, R85, R45 ;  /* 0x0000005500737223 */ /* 0x000fe2000001002d */
[----:B0-----:R-:W-:-:S04]  /*3890*/  IMAD.WIDE.U32 R96, R97, 0x10, R2 ;  /* 0x0000001061607825 */ /* 0x001fc800078e0002 */
[----:B------:R-:W-:Y:S01]  /*38a0*/  FFMA.FTZ R0, R90, R87, R47 ;  /* 0x000000575a007223 */ /* 0x000fe2000001002f */
[----:B------:R-:W-:Y:S01]  /*38b0*/  F2FP.BF16.F32.PACK_AB R90, R108, R95 ;  /* 0x0000005f6c5a723e */ /* 0x000fe200000010ff */
[----:B------:R-:W-:Y:S01]  /*38c0*/  FFMA.FTZ R88, R88, R83, R43 ;  /* 0x0000005358587223 */ /* 0x000fe2000001002b */
[----:B------:R-:W-:Y:S01]  /*38d0*/  IMAD.WIDE.U32 R98, R99, 0x10, R2 ;  /* 0x0000001063627825 */ /* 0x000fe200078e0002 */
[----:B------:R-:W-:-:S03]  /*38e0*/  F2FP.BF16.F32.PACK_AB R95, R92, R123 ;  /* 0x0000007b5c5f723e */ /* 0x000fc600000010ff */
[----:B------:R-:W-:Y:S01]  /*38f0*/  FFMA.FTZ R94, R89, R84, R44 ;  /* 0x00000054595e7223 */ /* 0x000fe2000001002c */
[----:B------:R-:W-:Y:S01]  /*3900*/  FFMA.FTZ R92, R105, R76, R36 ;  /* 0x0000004c695c7223 */ /* 0x000fe20000010024 */
[----:B------:R-:W-:-:S04]  /*3910*/  IMAD.WIDE.U32 R100, R101, 0x10, R2 ;  /* 0x0000001065647825 */ /* 0x000fc800078e0002 */
[----:B------:R-:W-:Y:S01]  /*3920*/  FFMA.FTZ R105, R138, R77, R37 ;  /* 0x0000004d8a697223 */ /* 0x000fe20000010025 */
        /* <DEDUP_REMOVED lines=9> */
[----:B------:R-:W-:Y:S01]  /*39c0*/  F2FP.BF16.F32.PACK_AB R92, R105, R92 ;  /* 0x0000005c695c723e */ /* 0x000fe200000010ff */
        /* <DEDUP_REMOVED lines=28> */
[----:B------:R0:W-:Y:S01]  /*3b90*/  STG.E.128 desc[UR6][R96.64], R88 ;  /* 0x0000005860007986 */ /* 0x0001e2000c101d06 */
[----:B------:R-:W-:-:S02]  /*3ba0*/  F2FP.BF16.F32.PACK_AB R93, R142, R93 ;  /* 0x0000005d8e5d723e */ /* 0x000fc400000010ff */
[----:B------:R-:W-:Y:S02]  /*3bb0*/  F2FP.BF16.F32.PACK_AB R107, R152, R131 ;  /* 0x00000083986b723e */ /* 0x000fe400000010ff */
[----:B------:R-:W-:Y:S01]  /*3bc0*/  F2FP.BF16.F32.PACK_AB R105, R116, R105 ;  /* 0x000000697469723e */ /* 0x000fe200000010ff */
[----:B------:R0:W-:Y:S01]  /*3bd0*/  STG.E.128 desc[UR6][R98.64], R92 ;  /* 0x0000005c62007986 */ /* 0x0001e2000c101d06 */
        /* <DEDUP_REMOVED lines=12> */
.L_x_9243:
[----:B------:R-:W-:Y:S05]  /*3ca0*/  BSYNC.RECONVERGENT B0 ;  /* 0x0000000000007941 */ /* 0x000fea0003800200 */
.L_x_9242:
[----:B0-----:R-:W0:Y:S02]  /*3cb0*/  LDC.64 R2, c[0x0][0x380] ;  /* 0x0000e000ff027b82 */ /* 0x001e240000000a00 */
[----:B0-----:R-:W-:-:S04]  /*3cc0*/  LEA R110, R2, R110, 0x2 ;  /* 0x0000006e026e7211 */ /* 0x001fc800078e10ff */
[----:B------:R-:W-:-:S13]  /*3cd0*/  ISETP.GE.AND P0, PT, R110, R3, PT ;  /* 0x000000036e00720c */ /* 0x000fda0003f06270 */
[----:B------:R-:W-:Y:S05]  /*3ce0*/  @!P0 BRA `(.L_x_9244) ;  /* 0xffffffc400f08947 */ /* 0x000fea000383ffff */
[----:B------:R-:W-:Y:S05]  /*3cf0*/  EXIT ;  /* 0x000000000000794d */ /* 0x000fea0003800000 */
.L_x_9241:
        /* <DEDUP_REMOVED lines=8> */
.L_x_9246:
[----:B------:R-:W-:Y:S05]  /*3d80*/  BSYNC B0 ;  /* 0x0000000000007941 */ /* 0x000fea0003800000 */
.L_x_9245:
        /* <DEDUP_REMOVED lines=10> */
.L_x_9247:
[----:B------:R-:W-:Y:S01]  /*3e30*/  HFMA2 R140, -RZ, RZ, 0, 2.384185791015625e-07 ;  /* 0x00000004ff8c7431 */ /* 0x000fe200000001ff */
[----:B------:R-:W-:-:S05]  /*3e40*/  MOV R3, R91 ;  /* 0x0000005b00037202 */ /* 0x000fca0000000f00 */
[----:B------:R-:W-:-:S05]  /*3e50*/  FADD.FTZ R3, R2, R3 ;  /* 0x0000000302037221 */ /* 0x000fca0000010000 */
[----:B------:R-:W-:-:S07]  /*3e60*/  MOV R139, R3 ;  /* 0x00000003008b7202 */ /* 0x000fce0000000f00 */
[----:B------:R-:W-:Y:S05]  /*3e70*/  WARPSYNC.COLLECTIVE R138, `(.L_x_9248) ;  /* 0x000000008a087348 */ /* 0x000fea0003c00000 */
[----:B------:R0:W1:Y:S02]  /*3e80*/  SHFL.BFLY P0, R91, R139, R140, R141 ;  /* 0x0c00008c8b5b7389 */ /* 0x000064000000008d */
[----:B01----:R-:W-:Y:S05]  /*3e90*/  ENDCOLLECTIVE ;  /* 0x000000000000791b */ /* 0x003fea0003800000 */
.L_x_9248:
[----:B------:R-:W-:Y:S01]  /*3ea0*/  HFMA2 R140, -RZ, RZ, 0, 4.76837158203125e-07 ;  /* 0x00000008ff8c7431 */ /* 0x000fe200000001ff */
[----:B------:R-:W-:-:S05]  /*3eb0*/  MOV R0, R91 ;  /* 0x0000005b00007202 */ /* 0x000fca0000000f00 */
[----:B------:R-:W-:-:S05]  /*3ec0*/  FADD.FTZ R88, R3, R0 ;  /* 0x0000000003587221 */ /* 0x000fca0000010000 */
[----:B------:R-:W-:-:S07]  /*3ed0*/  MOV R139, R88 ;  /* 0x00000058008b7202 */ /* 0x000fce0000000f00 */
[----:B------:R-:W-:Y:S05]  /*3ee0*/  WARPSYNC.COLLECTIVE R138, `(.L_x_9249) ;  /* 0x000000008a087348 */ /* 0x000fea0003c00000 */
[----:B------:R0:W1:Y:S02]  /*3ef0*/  SHFL.BFLY P0, R91, R139, R140, R141 ;  /* 0x0c00008c8b5b7389 */ /* 0x000064000000008d */
[----:B01----:R-:W-:Y:S05]  /*3f00*/  ENDCOLLECTIVE ;  /* 0x000000000000791b */ /* 0x003fea0003800000 */
.L_x_9249:
[----:B------:R-:W-:Y:S01]  /*3f10*/  HFMA2 R140, -RZ, RZ, 0, 9.5367431640625e-07 ;  /* 0x00000010ff8c7431 */ /* 0x000fe200000001ff */
[----:B------:R-:W-:-:S05]  /*3f20*/  MOV R89, R91 ;  /* 0x0000005b00597202 */ /* 0x000fca0000000f00 */
[----:B------:R-:W-:-:S05]  /*3f30*/  FADD.FTZ R89, R88, R89 ;  /* 0x0000005958597221 */ /* 0x000fca0000010000 */
[----:B------:R-:W-:-:S07]  /*3f40*/  MOV R139, R89 ;  /* 0x00000059008b7202 */ /* 0x000fce0000000f00 */
[----:B------:R-:W-:Y:S05]  /*3f50*/  WARPSYNC.COLLECTIVE R138, `(.L_x_9250) ;  /* 0x000000008a087348 */ /* 0x000fea0003c00000 */
[----:B------:R0:W1:Y:S02]  /*3f60*/  SHFL.BFLY P0, R91, R139, R140, R141 ;  /* 0x0c00008c8b5b7389 */ /* 0x000064000000008d */
[----:B01----:R-:W-:Y:S05]  /*3f70*/  ENDCOLLECTIVE ;  /* 0x000000000000791b */ /* 0x003fea0003800000 */
.L_x_9250:
        /* <DEDUP_REMOVED lines=88> */
.L_x_9251:
[----:B------:R-:W-:Y:S01]  /*4500*/  HFMA2 R140, -RZ, RZ, 0, 1.1920928955078125e-07 ;  /* 0x00000002ff8c7431 */ /* 0x000fe200000001ff */
[----:B------:R-:W-:-:S05]  /*4510*/  MOV R3, R91 ;  /* 0x0000005b00037202 */ /* 0x000fca0000000f00 */
[----:B------:R-:W-:-:S05]  /*4520*/  FADD.FTZ R3, R0, R3 ;  /* 0x0000000300037221 */ /* 0x000fca0000010000 */
[----:B------:R-:W-:-:S07]  /*4530*/  MOV R139, R3 ;  /* 0x00000003008b7202 */ /* 0x000fce0000000f00 */
[----:B------:R-:W-:Y:S05]  /*4540*/  WARPSYNC.COLLECTIVE R138, `(.L_x_9252) ;  /* 0x000000008a087348 */ /* 0x000fea0003c00000 */
[----:B------:R0:W1:Y:S02]  /*4550*/  SHFL.BFLY P0, R91, R139, R140, R141 ;  /* 0x0c00008c8b5b7389 */ /* 0x000064000000008d */
[----:B01----:R-:W-:Y:S05]  /*4560*/  ENDCOLLECTIVE ;  /* 0x000000000000791b */ /* 0x003fea0003800000 */
.L_x_9252:
[----:B------:R-:W-:Y:S01]  /*4570*/  HFMA2 R140, -RZ, RZ, 0, 2.384185791015625e-07 ;  /* 0x00000004ff8c7431 */ /* 0x000fe200000001ff */
[----:B------:R-:W-:-:S05]  /*4580*/  MOV R2, R91 ;  /* 0x0000005b00027202 */ /* 0x000fca0000000f00 */
[----:B------:R-:W-:-:S05]  /*4590*/  FADD.FTZ R2, R3, R2 ;  /* 0x0000000203027221 */ /* 0x000fca0000010000 */
[----:B------:R-:W-:-:S07]  /*45a0*/  MOV R139, R2 ;  /* 0x00000002008b7202 */ /* 0x000fce0000000f00 */
[----:B------:R-:W-:Y:S05]  /*45b0*/  WARPSYNC.COLLECTIVE R138, `(.L_x_9253) ;  /* 0x000000008a087348 */ /* 0x000fea0003c00000 */
[----:B------:R0:W1:Y:S02]  /*45c0*/  SHFL.BFLY P0, R91, R139, R140, R141 ;  /* 0x0c00008c8b5b7389 */ /* 0x000064000000008d */
[----:B01----:R-:W-:Y:S05]  /*45d0*/  ENDCOLLECTIVE ;  /* 0x000000000000791b */ /* 0x003fea0003800000 */
.L_x_9253:
[----:B------:R-:W-:Y:S01]  /*45e0*/  HFMA2 R140, -RZ, RZ, 0, 4.76837158203125e-07 ;  /* 0x00000008ff8c7431 */ /* 0x000fe200000001ff */
[----:B------:R-:W-:-:S05]  /*45f0*/  MOV R89, R91 ;  /* 0x0000005b00597202 */ /* 0x000fca0000000f00 */
[----:B------:R-:W-:-:S05]  /*4600*/  FADD.FTZ R89, R2, R89 ;  /* 0x0000005902597221 */ /* 0x000fca0000010000 */
[----:B------:R-:W-:-:S07]  /*4610*/  MOV R139, R89 ;  /* 0x00000059008b7202 */ /* 0x000fce0000000f00 */
[----:B------:R-:W-:Y:S05]  /*4620*/  WARPSYNC.COLLECTIVE R138, `(.L_x_9254) ;  /* 0x000000008a087348 */ /* 0x000fea0003c00000 */
[----:B------:R0:W1:Y:S02]  /*4630*/  SHFL.BFLY P0, R91, R139, R140, R141 ;  /* 0x0c00008c8b5b7389 */ /* 0x000064000000008d */
[----:B01----:R-:W-:Y:S05]  /*4640*/  ENDCOLLECTIVE ;  /* 0x000000000000791b */ /* 0x003fea0003800000 */
.L_x_9254:
[----:B------:R-:W-:Y:S01]  /*4650*/  HFMA2 R140, -RZ, RZ, 0, 9.5367431640625e-07 ;  /* 0x00000010ff8c7431 */ /* 0x000fe200000001ff */
[----:B------:R-:W-:-:S05]  /*4660*/  MOV R88, R91 ;  /* 0x0000005b00587202 */ /* 0x000fca0000000f00 */
[----:B------:R-:W-:-:S05]  /*4670*/  FADD.FTZ R88, R89, R88 ;  /* 0x0000005859587221 */ /* 0x000fca0000010000 */
[----:B------:R-:W-:-:S07]  /*4680*/  MOV R139, R88 ;  /* 0x00000058008b7202 */ /* 0x000fce0000000f00 */
[----:B------:R-:W-:Y:S05]  /*4690*/  WARPSYNC.COLLECTIVE R138, `(.L_x_9255) ;  /* 0x000000008a087348 */ /* 0x000fea0003c00000 */
[----:B------:R0:W1:Y:S02]  /*46a0*/  SHFL.BFLY P0, R91, R139, R140, R141 ;  /* 0x0c00008c8b5b7389 */ /* 0x000064000000008d */
[----:B01----:R-:W-:Y:S05]  /*46b0*/  ENDCOLLECTIVE ;  /* 0x000000000000791b */ /* 0x003fea0003800000 */
.L_x_9255:
[----:B------:R-:W-:Y:S05]  /*46c0*/  BRA `(.L_x_9256) ;  /* 0xffffffe800ac7947 */ /* 0x000fea000383ffff */
.L_x_9257:
        /* <DEDUP_REMOVED lines=11> */
.L_x_45803:


//--------------------- .text._ZN10layer_norm13ln_fwd_kernelINS_13Kernel_traitsIf13__nv_bfloat16S2_S2_fjLj1280ELj1ELj4ELj1ELj16ENS_18Kernel_traits_baseILj1280EfS2_S2_S2_fjLj128EEEEELb0ELb1ELb0ELb0EEEvNS_9FwdParamsE --------------------------
	.section	.text._ZN10layer_norm13ln_fwd_kernelINS_13Kernel_traitsIf13__nv_bfloat16S2_S2_fjLj1280ELj1ELj4ELj1ELj16ENS_18Kernel_traits_baseILj1280EfS2_S2_S2_fjLj128EEEEELb0ELb1ELb0ELb0EEEvNS_9FwdParamsE,"ax",@progbits
	.align	128
        .global         _ZN10layer_norm13ln_fwd_kernelINS_13Kernel_traitsIf13__nv_bfloat16S2_S2_fjLj1280ELj1ELj4ELj1ELj16ENS_18Kernel_traits_baseILj1280EfS2_S2_S2_fjLj128EEEEELb0ELb1ELb0ELb0EEEvNS_9FwdParamsE
        .type           _ZN10layer_norm13ln_fwd_kernelINS_13Kernel_traitsIf13__nv_bfloat16S2_S2_fjLj1280ELj1ELj4ELj1ELj16ENS_18Kernel_traits_baseILj1280EfS2_S2_S2_fjLj128EEEEELb0ELb1ELb0ELb0EEEvNS_9FwdParamsE,@function
        .size           _ZN10layer_norm13ln_fwd_kernelINS_13Kernel_traitsIf13__nv_bfloat16S2_S2_fjLj1280ELj1ELj4ELj1ELj16ENS_18Kernel_traits_baseILj1280EfS2_S2_S2_fjLj128EEEEELb0ELb1ELb0ELb0EEEvNS_9FwdParamsE,(.L_x_45804 - _ZN10layer_norm13ln_fwd_kernelINS_13Kernel_traitsIf13__nv_bfloat16S2_S2_fjLj1280ELj1ELj4ELj1ELj16ENS_18Kernel_traits_baseILj1280EfS2_S2_S2_fjLj128EEEEELb0ELb1ELb0ELb0EEEvNS_9FwdParamsE)
        .other          _ZN10layer_norm13ln_fwd_kernelINS_13Kernel_traitsIf13__nv_bfloat16S2_S2_fjLj1280ELj1ELj4ELj1ELj16ENS_18Kernel_traits_baseILj1280EfS2_S2_S2_fjLj128EEEEELb0ELb1ELb0ELb0EEEvNS_9FwdParamsE,@"STO_CUDA_ENTRY STV_DEFAULT"
_ZN10layer_norm13ln_fwd_kernelINS_13Kernel_traitsIf13__nv_bfloat16S2_S2_fjLj1280ELj1ELj4ELj1ELj16ENS_18Kernel_traits_baseILj1280EfS2_S2_S2_fjLj128EEEEELb0ELb1ELb0ELb0EEEvNS_9FwdParamsE:
.text._ZN10layer_norm13ln_fwd_kernelINS_13Kernel_traitsIf13__nv_bfloat16S2_S2_fjLj1280ELj1ELj4ELj1ELj16ENS_18Kernel_traits_baseILj1280EfS2_S2_S2_fjLj128EEEEELb0ELb1ELb0ELb0EEEvNS_9FwdParamsE:
        /* <DEDUP_REMOVED lines=30> */
[----:B------:R0:W5:Y:S04]  /*01e0*/  @P0 LDG.E.128 R120, desc[UR6][R4.64+0x10] ;  /* 0x0000100604780981 */ /* 0x000168000c1e1d00 */
[----:B------:R0:W5:Y:S02]  /*01f0*/  @P0 LD.E.128 R116, desc[UR6][R6.64] ;  /* 0x0000000606740980 */ /* 0x000164000c101d00 */
[----:B------:R-:W1:Y:S08]  /*0200*/  @P1 LDC.64 R14, c[0x0][0x3e8] ;  /* 0x0000fa00ff0e1b82 */ /* 0x000e700000000a00 */
[----:B------:R-:W0:Y:S08]  /*0210*/  @P2 LDC.64 R16, c[0x0][0x3d0] ;  /* 0x0000f400ff102b82 */ /* 0x000e300000000a00 */
[----:B------:R-:W0:Y:S08]  /*0220*/  @P2 LDC.64 R18, c[0x0][0x438] ;  /* 0x00010e00ff122b82 */ /* 0x000e300000000a00 */
[----:B------:R-:W0:Y:S01]  /*0230*/  @P2 LDC.64 R20, c[0x0][0x3e8] ;  /* 0x0000fa00ff142b82 */ /* 0x000e220000000a00 */
[----:B--2---:R-:W-:-:S07]  /*0240*/  @P0 IMAD.WIDE.U32 R8, R131, 0x20, R8 ;  /* 0x0000002083080825 */ /* 0x004fce00078e0008 */
[----:B------:R-:W2:Y:S01]  /*0250*/  @P3 LDC.64 R22, c[0x0][0x3d0] ;  /* 0x0000f400ff163b82 */ /* 0x000ea20000000a00 */
[----:B------:R-:W-:Y:S01]  /*0260*/  @P0 LOP3.LUT R131, R131, 0x20, RZ, 0xfc, !PT ;  /* 0x0000002083830812 */ /* 0x000fe200078efcff */
[----:B------:R0:W5:Y:S06]  /*0270*/  @P0 LD.E.128 R112, desc[UR6][R6.64+0x10] ;  /* 0x0000100606700980 */ /* 0x00016c000c101d00 */
[----:B------:R-:W2:Y:S08]  /*0280*/  @P3 LDC.64 R24, c[0x0][0x438] ;  /* 0x00010e00ff183b82 */ /* 0x000eb00000000a00 */
[----:B------:R-:W2:Y:S01]  /*0290*/  @P3 LDC.64 R26, c[0x0][0x3e8] ;  /* 0x0000fa00ff1a3b82 */ /* 0x000ea20000000a00 */
[C---:B---3--:R-:W-:Y:S01]  /*02a0*/  @P1 IMAD.WIDE.U32 R10, R131.reuse, 0x20, R10 ;  /* 0x00000020830a1825 */ /* 0x048fe200078e000a */
[----:B------:R3:W5:Y:S03]  /*02b0*/  @P0 LDG.E.128 R108, desc[UR6][R8.64] ;  /* 0x00000006086c0981 */ /* 0x000766000c1e1d00 */
[C---:B----4-:R-:W-:Y:S01]  /*02c0*/  @P1 IMAD.WIDE.U32 R12, R131.reuse, 0x20, R12 ;  /* 0x00000020830c1825 */ /* 0x050fe200078e000c */
[----:B------:R3:W5:Y:S03]  /*02d0*/  @P1 LDG.E.128 R100, desc[UR6][R10.64] ;  /* 0x000000060a641981 */ /* 0x000766000c1e1d00 */
[C---:B-1----:R-:W-:Y:S01]  /*02e0*/  @P1 IMAD.WIDE.U32 R14, R131.reuse, 0x20, R14 ;  /* 0x00000020830e1825 */ /* 0x042fe200078e000e */
[----:B------:R-:W-:Y:S01]  /*02f0*/  @P1 IADD3 R131, PT, PT, R131, 0x20, RZ ;  /* 0x0000002083831810 */ /* 0x000fe20007ffe0ff */
[----:B------:R3:W5:Y:S04]  /*0300*/  @P1 LDG.E.128 R96, desc[UR6][R10.64+0x10] ;  /* 0x000010060a601981 */ /* 0x000768000c1e1d00 */
[C---:B0-----:R-:W-:Y:S01]  /*0310*/  @P2 IMAD.WIDE.U32 R16, R131.reuse, 0x20, R16 ;  /* 0x0000002083102825 */ /* 0x041fe200078e0010 */
[----:B------:R3:W5:Y:S03]  /*0320*/  @P1 LD.E.128 R92, desc[UR6][R12.64] ;  /* 0x000000060c5c1980 */ /* 0x000766000c101d00 */
[C---:B------:R-:W-:Y:S01]  /*0330*/  @P2 IMAD.WIDE.U32 R18, R131.reuse, 0x20, R18 ;  /* 0x0000002083122825 */ /* 0x040fe200078e0012 */
[----:B------:R3:W5:Y:S03]  /*0340*/  @P1 LD.E.128 R88, desc[UR6][R12.64+0x10] ;  /* 0x000010060c581980 */ /* 0x000766000c101d00 */
[C---:B------:R-:W-:Y:S01]  /*0350*/  @P2 IMAD.WIDE.U32 R20, R131.reuse, 0x20, R20 ;  /* 0x0000002083142825 */ /* 0x040fe200078e0014 */
[----:B------:R-:W-:Y:S01]  /*0360*/  @P2 IADD3 R131, PT, PT, R131, 0x20, RZ ;  /* 0x0000002083832810 */ /* 0x000fe20007ffe0ff */
[----:B------:R3:W5:Y:S04]  /*0370*/  @P1 LDG.E.128 R84, desc[UR6][R14.64] ;  /* 0x000000060e541981 */ /* 0x000768000c1e1d00 */
[C---:B--2---:R-:W-:Y:S01]  /*0380*/  @P3 IMAD.WIDE.U32 R22, R131.reuse, 0x20, R22 ;  /* 0x0000002083163825 */ /* 0x044fe200078e0016 */
[----:B------:R3:W5:Y:S03]  /*0390*/  @P1 LDG.E.128 R80, desc[UR6][R14.64+0x10] ;  /* 0x000010060e501981 */ /* 0x000766000c1e1d00 */
[C---:B------:R-:W-:Y:S01]  /*03a0*/  @P3 IMAD.WIDE.U32 R24, R131.reuse, 0x20, R24 ;  /* 0x0000002083183825 */ /* 0x040fe200078e0018 */
[----:B------:R3:W5:Y:S03]  /*03b0*/  @P2 LDG.E.128 R76, desc[UR6][R16.64] ;  /* 0x00000006104c2981 */ /* 0x000766000c1e1d00 */
[----:B------:R-:W-:Y:S01]  /*03c0*/  @P3 IMAD.WIDE.U32 R26, R131, 0x20, R26 ;  /* 0x00000020831a3825 */ /* 0x000fe200078e001a */
[----:B------:R3:W5:Y:S04]  /*03d0*/  @P2 LDG.E.128 R72, desc[UR6][R16.64+0x10] ;  /* 0x0000100610482981 */ /* 0x000768000c1e1d00 */
[----:B------:R3:W5:Y:S04]  /*03e0*/  @P2 LD.E.128 R68, desc[UR6][R18.64] ;  /* 0x0000000612442980 */ /* 0x000768000c101d00 */
[----:B------:R3:W5:Y:S04]  /*03f0*/  @P2 LD.E.128 R64, desc[UR6][R18.64+0x10] ;  /* 0x0000100612402980 */ /* 0x000768000c101d00 */
[----:B------:R3:W5:Y:S04]  /*0400*/  @P2 LDG.E.128 R60, desc[UR6][R20.64] ;  /* 0x00000006143c2981 */ /* 0x000768000c1e1d00 */
[----:B------:R3:W5:Y:S04]  /*0410*/  @P2 LDG.E.128 R56, desc[UR6][R20.64+0x10] ;  /* 0x0000100614382981 */ /* 0x000768000c1e1d00 */
[----:B------:R3:W5:Y:S04]  /*0420*/  @P3 LDG.E.128 R52, desc[UR6][R22.64] ;  /* 0x0000000616343981 */ /* 0x000768000c1e1d00 */
[----:B------:R3:W5:Y:S04]  /*0430*/  @P3 LDG.E.128 R48, desc[UR6][R22.64+0x10] ;  /* 0x0000100616303981 */ /* 0x000768000c1e1d00 */
[----:B------:R3:W5:Y:S04]  /*0440*/  @P3 LD.E.128 R44, desc[UR6][R24.64] ;  /* 0x00000006182c3980 */ /* 0x000768000c101d00 */
[----:B------:R3:W5:Y:S04]  /*0450*/  @P3 LD.E.128 R40, desc[UR6][R24.64+0x10] ;  /* 0x0000100618283980 */ /* 0x000768000c101d00 */
[----:B------:R3:W5:Y:S04]  /*0460*/  @P3 LDG.E.128 R36, desc[UR6][R26.64] ;  /* 0x000000061a243981 */ /* 0x000768000c1e1d00 */
[----:B------:R3:W5:Y:S04]  /*0470*/  @P3 LDG.E.128 R32, desc[UR6][R26.64+0x10] ;  /* 0x000010061a203981 */ /* 0x000768000c1e1d00 */
[----:B------:R3:W5:Y:S01]  /*0480*/  @P0 LDG.E.128 R104, desc[UR6][R8.64+0x10] ;  /* 0x0000100608680981 */ /* 0x000762000c1e1d00 */
[----:B------:R-:W-:-:S02]  /*0490*/  ISETP.GE.U32.AND P0, PT, R2, 0xa0, PT ;  /* 0x000000a00200780c */ /* 0x000fc40003f06070 */
[----:B------:R-:W-:-:S11]  /*04a0*/  @P3 IADD3 R131, PT, PT, R131, 0x20, RZ ;  /* 0x0000002083833810 */ /* 0x000fd60007ffe0ff */
[----:B---3--:R-:W-:Y:S05]  /*04b0*/  @!P0 BRA `(.L_x_9260) ;  /* 0x0000000400488947 */ /* 0x008fea0003800000 */
[----:B------:R-:W0:Y:S08]  /*04c0*/  LDC.64 R4, c[0x0][0x3d0] ;  /* 0x0000f400ff047b82 */ /* 0x000e300000000a00 */
[----:B------:R-:W1:Y:S08]  /*04d0*/  LDC.64 R6, c[0x0][0x438] ;  /* 0x00010e00ff067b82 */ /* 0x000e700000000a00 */
[----:B------:R-:W2:Y:S01]  /*04e0*/  LDC.64 R128, c[0x0][0x3e8] ;  /* 0x0000fa00ff807b82 */ /* 0x000ea20000000a00 */
[----:B0-----:R-:W-:-:S05]  /*04f0*/  IMAD.WIDE.U32 R4, R131, 0x20, R4 ;  /* 0x0000002083047825 */ /* 0x001fca00078e0004 */
[----:B------:R0:W5:Y:S01]  /*0500*/  LDG.E.128 R28, desc[UR6][R4.64] ;  /* 0x00000006041c7981 */ /* 0x000162000c1e1d00 */
[----:B-1----:R-:W-:-:S03]  /*0510*/  IMAD.WIDE.U32 R6, R131, 0x20, R6 ;  /* 0x0000002083067825 */ /* 0x002fc600078e0006 */
[----:B------:R0:W5:Y:S04]  /*0520*/  LDG.E.128 R24, desc[UR6][R4.64+0x10] ;  /* 0x0000100604187981 */ /* 0x000168000c1e1d00 */
[----:B------:R0:W5:Y:S01]  /*0530*/  LD.E.128 R20, desc[UR6][R6.64] ;  /* 0x0000000606147980 */ /* 0x000162000c101d00 */
[----:B--2---:R-:W-:-:S03]  /*0540*/  IMAD.WIDE.U32 R128, R131, 0x20, R128 ;  /* 0x0000002083807825 */ /* 0x004fc600078e0080 */
[----:B------:R0:W5:Y:S04]  /*0550*/  LD.E.128 R16, desc[UR6][R6.64+0x10] ;  /* 0x0000100606107980 */ /* 0x000168000c101d00 */
[----:B------:R0:W5:Y:S04]  /*0560*/  LDG.E.128 R12, desc[UR6][R128.64] ;  /* 0x00000006800c7981 */ /* 0x000168000c1e1d00 */
[----:B------:R0:W5:Y:S01]  /*0570*/  LDG.E.128 R8, desc[UR6][R128.64+0x10] ;  /* 0x0000100680087981 */ /* 0x000162000c1e1d00 */
[----:B------:R-:W-:Y:S05]  /*0580*/  BRA `(.L_x_9260) ;  /* 0x0000000400147947 */ /* 0x000fea0003800000 */
.L_x_9259:
        /* <DEDUP_REMOVED lines=9> */
[----:B0-----:R-:W-:-:S07]  /*0620*/  @P0 IMAD.WIDE.U32 R40, R131, 0x20, R4 ;  /* 0x0000002083280825 */ /* 0x001fce00078e0004 */
[----:B------:R-:W0:Y:S01]  /*0630*/  @P2 LDC.64 R64, c[0x0][0x3d0] ;  /* 0x0000f400ff402b82 */ /* 0x000e220000000a00 */
[C---:B-1----:R-:W-:Y:S01]  /*0640*/  @P0 IMAD.WIDE.U32 R42, R131.reuse, 0x20, R6 ;  /* 0x00000020832a0825 */ /* 0x042fe200078e0006 */
[----:B------:R-:W-:Y:S01]  /*0650*/  @P0 LOP3.LUT R131, R131, 0x20, RZ, 0xfc, !PT ;  /* 0x0000002083830812 */ /* 0x000fe200078efcff */
[----:B------:R-:W5:Y:S05]  /*0660*/  @P0 LDG.E.128 R124, desc[UR6][R40.64] ;  /* 0x00000006287c0981 */ /* 0x000f6a000c1e1d00 */
[----:B------:R-:W1:Y:S01]  /*0670*/  @P2 LDC.64 R66, c[0x0][0x3e8] ;  /* 0x0000fa00ff422b82 */ /* 0x000e620000000a00 */
[C---:B--2---:R-:W-:Y:S01]  /*0680*/  @P1 IMAD.WIDE.U32 R44, R131.reuse, 0x20, R44 ;  /* 0x00000020832c1825 */ /* 0x044fe200078e002c */
[----:B------:R-:W5:Y:S06]  /*0690*/  @P0 LDG.E.128 R120, desc[UR6][R40.64+0x10] ;  /* 0x0000100628780981 */ /* 0x000f6c000c1e1d00 */
[----:B------:R-:W2:Y:S01]  /*06a0*/  @P3 LDC.64 R68, c[0x0][0x3d0] ;  /* 0x0000f400ff443b82 */ /* 0x000ea20000000a00 */
[C---:B---3--:R-:W-:Y:S01]  /*06b0*/  @P1 IMAD.WIDE.U32 R46, R131.reuse, 0x20, R46 ;  /* 0x00000020832e1825 */ /* 0x048fe200078e002e */
[----:B------:R-:W-:Y:S01]  /*06c0*/  @P1 IADD3 R131, PT, PT, R131, 0x20, RZ ;  /* 0x0000002083831810 */ /* 0x000fe20007ffe0ff */
[----:B------:R-:W5:Y:S05]  /*06d0*/  @P0 LDG.E.128 R108, desc[UR6][R42.64] ;  /* 0x000000062a6c0981 */ /* 0x000f6a000c1e1d00 */
[----:B------:R-:W3:Y:S01]  /*06e0*/  @P3 LDC.64 R70, c[0x0][0x3e8] ;  /* 0x0000fa00ff463b82 */ /* 0x000ee20000000a00 */
[C---:B0-----:R-:W-:Y:S01]  /*06f0*/  @P2 IMAD.WIDE.U32 R64, R131.reuse, 0x20, R64 ;  /* 0x0000002083402825 */ /* 0x041fe200078e0040 */
[----:B------:R0:W5:Y:S06]  /*0700*/  @P0 LDG.E.128 R104, desc[UR6][R42.64+0x10] ;  /* 0x000010062a680981 */ /* 0x00016c000c1e1d00 */
[----:B------:R-:W4:Y:S01]  /*0710*/  @P4 LDC.64 R4, c[0x0][0x3d0] ;  /* 0x0000f400ff044b82 */ /* 0x000f220000000a00 */
[C---:B-1----:R-:W-:Y:S01]  /*0720*/  @P2 IMAD.WIDE.U32 R66, R131.reuse, 0x20, R66 ;  /* 0x0000002083422825 */ /* 0x042fe200078e0042 */
[----:B------:R-:W-:Y:S01]  /*0730*/  @P2 IADD3 R131, PT, PT, R131, 0x20, RZ ;  /* 0x0000002083832810 */ /* 0x000fe20007ffe0ff */
[----:B------:R-:W5:Y:S05]  /*0740*/  @P1 LDG.E.128 R100, desc[UR6][R44.64] ;  /* 0x000000062c641981 */ /* 0x000f6a000c1e1d00 */
[----:B------:R-:W1:Y:S01]  /*0750*/  @P4 LDC.64 R6, c[0x0][0x3e8] ;  /* 0x0000fa00ff064b82 */ /* 0x000e620000000a00 */
[----:B--2---:R-:W-:Y:S01]  /*0760*/  @P3 IMAD.WIDE.U32 R68, R131, 0x20, R68 ;  /* 0x0000002083443825 */ /* 0x004fe200078e0044 */
[----:B------:R2:W5:Y:S01]  /*0770*/  @P1 LDG.E.128 R96, desc[UR6][R44.64+0x10] ;  /* 0x000010062c601981 */ /* 0x000562000c1e1d00 */
[----:B0-----:R-:W-:-:S02]  /*0780*/  CS2R R42, SRZ ;  /* 0x00000000002a7805 */ /* 0x001fc4000001ff00 */
[----:B------:R-:W-:Y:S02]  /*0790*/  CS2R R40, SRZ ;  /* 0x0000000000287805 */ /* 0x000fe4000001ff00 */
[----:B------:R-:W-:Y:S01]  /*07a0*/  CS2R R90, SRZ ;  /* 0x00000000005a7805 */ /* 0x000fe2000001ff00 */
[----:B------:R-:W5:Y:S01]  /*07b0*/  @P1 LDG.E.128 R84, desc[UR6][R46.64] ;  /* 0x000000062e541981 */ /* 0x000f62000c1e1d00 */
[C---:B---3--:R-:W-:Y:S01]  /*07c0*/  @P3 IMAD.WIDE.U32 R70, R131.reuse, 0x20, R70 ;  /* 0x0000002083463825 */ /* 0x048fe200078e0046 */
[----:B------:R-:W-:Y:S02]  /*07d0*/  @P3 IADD3 R131, PT, PT, R131, 0x20, RZ ;  /* 0x0000002083833810 */ /* 0x000fe40007ffe0ff */
[----:B------:R0:W5:Y:S01]  /*07e0*/  @P1 LDG.E.128 R80, desc[UR6][R46.64+0x10] ;  /* 0x000010062e501981 */ /* 0x000162000c1e1d00 */
[----:B------:R-:W-:Y:S02]  /*07f0*/  CS2R R88, SRZ ;  /* 0x0000000000587805 */ /* 0x000fe4000001ff00 */
[----:B--2---:R-:W-:-:S02]  /*0800*/  CS2R R44, SRZ ;  /* 0x00000000002c7805 */ /* 0x004fc4000001ff00 */
[----:B------:R-:W-:Y:S01]  /*0810*/  CS2R R94, SRZ ;  /* 0x00000000005e7805 */ /* 0x000fe2000001ff00 */
[----:B------:R-:W5:Y:S01]  /*0820*/  @P2 LDG.E.128 R76, desc[UR6][R64.64] ;  /* 0x00000006404c2981 */ /* 0x000f62000c1e1d00 */
[C---:B----4-:R-:W-:Y:S01]  /*0830*/  @P4 IMAD.WIDE.U32 R4, R131.reuse, 0x20, R4 ;  /* 0x0000002083044825 */ /* 0x050fe200078e0004 */
[----:B------:R-:W-:Y:S02]  /*0840*/  CS2R R92, SRZ ;  /* 0x00000000005c7805 */ /* 0x000fe4000001ff00 */
[----:B------:R2:W5:Y:S04]  /*0850*/  @P2 LDG.E.128 R72, desc[UR6][R64.64+0x10] ;  /* 0x0000100640482981 */ /* 0x000568000c1e1d00 */
[----:B------:R-:W5:Y:S01]  /*0860*/  @P4 LDG.E.128 R28, desc[UR6][R4.64] ;  /* 0x00000006041c4981 */ /* 0x000f62000c1e1d00 */
[----:B-1----:R-:W-:-:S03]  /*0870*/  @P4 IMAD.WIDE.U32 R6, R131, 0x20, R6 ;  /* 0x0000002083064825 */ /* 0x002fc600078e0006 */
[----:B------:R-:W5:Y:S04]  /*0880*/  @P4 LDG.E.128 R24, desc[UR6][R4.64+0x10] ;  /* 0x0000100604184981 */ /* 0x000f68000c1e1d00 */
[----:B------:R-:W5:Y:S04]  /*0890*/  @P4 LDG.E.128 R12, desc[UR6][R6.64] ;  /* 0x00000006060c4981 */ /* 0x000f68000c1e1d00 */
[----:B------:R-:W5:Y:S01]  /*08a0*/  @P4 LDG.E.128 R8, desc[UR6][R6.64+0x10] ;  /* 0x0000100606084981 */ /* 0x000f62000c1e1d00 */
[----:B0-----:R-:W-:Y:S02]  /*08b0*/  CS2R R46, SRZ ;  /* 0x00000000002e7805 */ /* 0x001fe4000001ff00 */
[----:B--2---:R-:W-:-:S02]  /*08c0*/  CS2R R64, SRZ ;  /* 0x0000000000407805 */ /* 0x004fc4000001ff00 */
[----:B------:R-:W-:Y:S01]  /*08d0*/  CS2R R114, SRZ ;  /* 0x0000000000727805 */ /* 0x000fe2000001ff00 */
[----:B------:R-:W5:Y:S01]  /*08e0*/  @P2 LDG.E.128 R60, desc[UR6][R66.64] ;  /* 0x00000006423c2981 */ /* 0x000f62000c1e1d00 */
[----:B------:R-:W-:Y:S02]  /*08f0*/  CS2R R112, SRZ ;  /* 0x0000000000707805 */ /* 0x000fe4000001ff00 */
[----:B------:R-:W-:Y:S02]  /*0900*/  CS2R R118, SRZ ;  /* 0x0000000000767805 */ /* 0x000fe4000001ff00 */
[----:B------:R-:W-:Y:S01]  /*0910*/  CS2R R116, SRZ ;  /* 0x0000000000747805 */ /* 0x000fe2000001ff00 */
[----:B------:R0:W5:Y:S01]  /*0920*/  @P2 LDG.E.128 R56, desc[UR6][R66.64+0x10] ;  /* 0x0000100642382981 */ /* 0x000162000c1e1d00 */
[----:B------:R-:W-:Y:S02]  /*0930*/  @P4 CS2R R18, SRZ ;  /* 0x0000000000124805 */ /* 0x000fe4000001ff00 */
[----:B------:R-:W-:-:S02]  /*0940*/  @P4 CS2R R16, SRZ ;  /* 0x0000000000104805 */ /* 0x000fc4000001ff00 */
[----:B------:R-:W-:Y:S01]  /*0950*/  @P4 CS2R R22, SRZ ;  /* 0x0000000000164805 */ /* 0x000fe2000001ff00 */
[----:B------:R-:W5:Y:S01]  /*0960*/  @P3 LDG.E.128 R52, desc[UR6][R68.64] ;  /* 0x0000000644343981 */ /* 0x000f62000c1e1d00 */
[----:B------:R-:W-:-:S03]  /*0970*/  @P4 CS2R R20, SRZ ;  /* 0x0000000000144805 */ /* 0x000fc6000001ff00 */
[----:B------:R1:W5:Y:S01]  /*0980*/  @P3 LDG.E.128 R48, desc[UR6][R68.64+0x10] ;  /* 0x0000100644303981 */ /* 0x000362000c1e1d00 */
[----:B0-----:R-:W-:-:S03]  /*0990*/  CS2R R66, SRZ ;  /* 0x0000000000427805 */ /* 0x001fc6000001ff00 */
[----:B------:R-:W5:Y:S04]  /*09a0*/  @P3 LDG.E.128 R36, desc[UR6][R70.64] ;  /* 0x0000000646243981 */ /* 0x000f68000c1e1d00 */
[----:B------:R0:W5:Y:S01]  /*09b0*/  @P3 LDG.E.128 R32, desc[UR6][R70.64+0x10] ;  /* 0x0000100646203981 */ /* 0x000162000c1e1d00 */
[----:B-1----:R-:W-:Y:S02]  /*09c0*/  CS2R R68, SRZ ;  /* 0x0000000000447805 */ /* 0x002fe4000001ff00 */
[----:B0-----:R-:W-:-:S07]  /*09d0*/  CS2R R70, SRZ ;  /* 0x0000000000467805 */ /* 0x001fce000001ff00 */
.L_x_9260:
[----:B------:R-:W-:Y:S05]  /*09e0*/  BSYNC.RECONVERGENT B0 ;  /* 0x0000000000007941 */ /* 0x000fea0003800200 */
.L_x_9258:
[----:B------:R-:W1:Y:S02]  /*09f0*/  LDCU UR4, c[0x0][0x384] ;  /* 0x00007080ff0477ac */ /* 0x000e640008000800 */
[----:B-1----:R-:W-:-:S13]  /*0a00*/  ISETP.GE.AND P0, PT, R3, UR4, PT ;  /* 0x0000000403007c0c */ /* 0x002fda000bf06270 */
[----:B------:R-:W-:Y:S05]  /*0a10*/  @P0 EXIT ;  /* 0x000000000000094d */ /* 0x000fea0003800000 */
[----:B------:R-:W1:Y:S01]  /*0a20*/  LDCU.64 UR4, c[0x0][0x3e0] ;  /* 0x00007c00ff0477ac */ /* 0x000e620008000a00 */
[----:B------:R-:W2:Y:S01]  /*0a30*/  LDCU UR12, c[0x0][0x388] ;  /* 0x00007100ff0c77ac */ /* 0x000ea20008000800 */
[----:B------:R-:W3:Y:S01]  /*0a40*/  LDCU.U8 UR10, c[0x0][0x410] ;  /* 0x00008200ff0a77ac */ /* 0x000ee20008000000 */
[----:B------:R-:W4:Y:S01]  /*0a50*/  LDCU UR11, c[0x0][0x448] ;  /* 0x00008900ff0b77ac */ /* 0x000f220008000800 */
[----:B------:R-:W0:Y:S01]  /*0a60*/  LDCU.64 UR8, c[0x0][0x3a0] ;  /* 0x00007400ff0877ac */ /* 0x000e220008000a00 */
[----:B-1----:R-:W-:-:S04]  /*0a70*/  ISETP.NE.U32.AND P1, PT, RZ, UR4, PT ;  /* 0x00000004ff007c0c */ /* 0x002fc8000bf25070 */
[----:B0-234-:R-:W-:-:S13]  /*0a80*/  ISETP.NE.AND.EX P1, PT, RZ, UR5, PT, P1 ;  /* 0x00000005ff007c0c */ /* 0x01dfda000bf25310 */
.L_x_9292:
[----:B------:R-:W0:Y:S02]  /*0a90*/  @P1 LDC.64 R128, c[0x0][0x3e0] ;  /* 0x0000f800ff801b82 */ /* 0x000e240000000a00 */
[----:B0-----:R-:W-:-:S06]  /*0aa0*/  @P1 IMAD.WIDE R128, R3, 0x2, R128 ;  /* 0x0000000203801825 */ /* 0x001fcc00078e0280 */
[----:B------:R-:W2:Y:S01]  /*0ab0*/  @P1 LDG.E.U16 R128, desc[UR6][R128.64] ;  /* 0x0000000680801981 */ /* 0x000ea2000c1e1500 */
[----:B------:R-:W-:Y:S01]  /*0ac0*/  IMAD R0, R3, UR12, RZ ;  /* 0x0000000c03007c24 */ /* 0x000fe2000f8e02ff */
[----:B------:R-:W-:Y:S01]  /*0ad0*/  ISETP.GE.U32.AND P0, PT, R2, 0x20, PT ;  /* 0x000000200200780c */ /* 0x000fe20003f06070 */
[----:B------:R-:W-:Y:S01]  /*0ae0*/  BSSY.RECONVERGENT B0, `(.L_x_9261) ;  /* 0x0000064000007945 */ /* 0x000fe20003800200 */
[----:B------:R-:W0:Y:S02]  /*0af0*/  S2R R173, SR_TID.X ;  /* 0x0000000000ad7919 */ /* 0x000e240000002100 */
[----:B------:R-:W-:-:S04]  /*0b00*/  SHF.R.S32.HI R131, RZ, 0x1f, R0 ;  /* 0x0000001fff837819 */ /* 0x000fc80000011400 */
[----:B------:R-:W-:Y:S01]  /*0b10*/  LEA.HI R131, R131, R0, RZ, 0x3 ;  /* 0x0000000083837211 */ /* 0x000fe200078f18ff */
[----:B------:R-:W-:Y:S01]  /*0b20*/  HFMA2 R0, -RZ, RZ, 1.875, 0 ;  /* 0x3f800000ff007431 */ /* 0x000fe200000001ff */
        /* <DEDUP_REMOVED lines=16> */
[C---:B------:R-:W-:Y:S02]  /*0c30*/  SHF.L.U32 R157, R128.reuse, 0x10, RZ ;  /* 0x00000010809d7819 */ /* 0x040fe400000006ff */
[----:B------:R-:W-:Y:S01]  /*0c40*/  PRMT R161, R128, 0x7632, R161 ;  /* 0x0000763280a17816 */ /* 0x000fe200000000a1 */
[-C--:B------:R-:W-:Y:S01]  /*0c50*/  FMUL.FTZ R129, R129, R0.reuse ;  /* 0x0000000081817220 */ /* 0x080fe20000410000 */
[----:B------:R-:W-:Y:S01]  /*0c60*/  PRMT R163, R131, 0x7632, R163 ;  /* 0x0000763283a37816 */ /* 0x000fe200000000a3 */
[----:B------:R-:W-:Y:S01]  /*0c70*/  FMUL.FTZ R157, R157, R0 ;  /* 0x000000009d9d7220 */ /* 0x000fe20000410000 */
[----:B------:R-:W-:-:S02]  /*0c80*/  SHF.L.U32 R159, R130, 0x10, RZ ;  /* 0x00000010829f7819 */ /* 0x000fc400000006ff */
[----:B------:R-:W-:Y:S02]  /*0c90*/  SHF.L.U32 R131, R131, 0x10, RZ ;  /* 0x0000001083837819 */ /* 0x000fe400000006ff */
[----:B------:R-:W-:Y:S01]  /*0ca0*/  PRMT R162, R130, 0x7632, R162 ;  /* 0x0000763282a27816 */ /* 0x000fe200000000a2 */
[-C--:B------:R-:W-:Y:S01]  /*0cb0*/  FMUL.FTZ R159, R159, R0.reuse ;  /* 0x000000009f9f7220 */ /* 0x080fe20000410000 */
[----:B------:R-:W-:Y:S01]  /*0cc0*/  SHF.L.U32 R163, R163, 0x10, RZ ;  /* 0x00000010a3a37819 */ /* 0x000fe200000006ff */
[-C--:B------:R-:W-:Y:S01]  /*0cd0*/  FMUL.FTZ R175, R131, R0.reuse ;  /* 0x0000000083af7220 */ /* 0x080fe20000410000 */
[----:B------:R-:W-:Y:S02]  /*0ce0*/  SHF.L.U32 R131, R162, 0x10, RZ ;  /* 0x00000010a2837819 */ /* 0x000fe400000006ff */
[----:B------:R-:W-:Y:S01]  /*0cf0*/  SHF.L.U32 R161, R161, 0x10, RZ ;  /* 0x00000010a1a17819 */ /* 0x000fe200000006ff */
[-C--:B------:R-:W-:Y:S02]  /*0d00*/  FMUL.FTZ R174, R163, R0.reuse ;  /* 0x00000000a3ae7220 */ /* 0x080fe40000410000 */
[----:B------:R-:W-:-:S02]  /*0d10*/  FMUL.FTZ R162, R131, R0 ;  /* 0x0000000083a27220 */ /* 0x000fc40000410000 */
        /* <DEDUP_REMOVED lines=10> */
[----:B------:R-:W-:Y:S01]  /*0dc0*/  FMUL.FTZ R130, R129, R0 ;  /* 0x0000000081827220 */ /* 0x000fe20000410000 */
        /* <DEDUP_REMOVED lines=17> */
.L_x_9263:
        /* <DEDUP_REMOVED lines=27> */
[----:B------:R-:W-:-:S02]  /*1090*/  FMUL.FTZ R164, R164, R109 ;  /* 0x0000006da4a47220 */ /* 0x000fc40000410000 */
[----:B------:R-:W-:Y:S02]  /*10a0*/  F2FP.BF16.F32.PACK_AB R130, R162, R159 ;  /* 0x0000009fa282723e */ /* 0x000fe400000010ff */
[----:B------:R-:W-:Y:S02]  /*10b0*/  F2FP.BF16.F32.PACK_AB R131, R161, R160 ;  /* 0x000000a0a183723e */ /* 0x000fe400000010ff */
[----:B------:R-:W-:Y:S02]  /*10c0*/  F2FP.BF16.F32.PACK_AB R129, R163, R158 ;  /* 0x0000009ea381723e */ /* 0x000fe400000010ff */
[----:B------:R-:W-:-:S07]  /*10d0*/  F2FP.BF16.F32.PACK_AB R128, R164, R157 ;  /* 0x0000009da480723e */ /* 0x000fce00000010ff */
.L_x_9264:
[----:B------:R-:W0:Y:S01]  /*10e0*/  LDC.64 R176, c[0x0][0x3a8] ;  /* 0x0000ea00ffb07b82 */ /* 0x000e220000000a00 */
[C---:B------:R-:W-:Y:S01]  /*10f0*/  IADD3 R174, PT, PT, R156.reuse, 0x20, RZ ;  /* 0x000000209cae7810 */ /* 0x040fe20007ffe0ff */
[----:B0-----:R-:W-:-:S05]  /*1100*/  IMAD.WIDE.U32 R176, R156, 0x10, R176 ;  /* 0x000000109cb07825 */ /* 0x001fca00078e00b0 */
[----:B------:R0:W-:Y:S02]  /*1110*/  STG.E.128 desc[UR6][R176.64], R128 ;  /* 0x00000080b0007986 */ /* 0x0001e4000c101d06 */
.L_x_9262:
[----:B------:R-:W-:Y:S05]  /*1120*/  BSYNC.RECONVERGENT B0 ;  /* 0x0000000000007941 */ /* 0x000fea0003800200 */
.L_x_9261:
        /* <DEDUP_REMOVED lines=15> */
[----:B0-----:R-:W-:Y:S02]  /*1220*/  SHF.L.U32 R167, R130, 0x10, RZ ;  /* 0x0000001082a77819 */ /* 0x001fe400000006ff */
[----:B------:R-:W-:Y:S01]  /*1230*/  SHF.L.U32 R131, R131, 0x10, RZ ;  /* 0x0000001083837819 */ /* 0x000fe200000006ff */
[-C--:B------:R-:W-:Y:S01]  /*1240*/  FMUL.FTZ R165, R165, R0.reuse ;  /* 0x00000000a5a57220 */ /* 0x080fe20000410000 */
        /* <DEDUP_REMOVED lines=8> */
[----:B------:R-:W-:Y:S01]  /*12d0*/  FMUL.FTZ R129, R129, R0 ;  /* 0x0000000081817220 */ /* 0x000fe20000410000 */
        /* <DEDUP_REMOVED lines=8> */
[----:B------:R-:W-:-:S02]  /*1360*/  PRMT R130, R5, 0x7632, R130 ;  /* 0x0000763205827816 */ /* 0x000fc40000000082 */
[----:B------:R-:W-:Y:S02]  /*1370*/  PRMT R172, R6, 0x7632, R172 ;  /* 0x0000763206ac7816 */ /* 0x000fe400000000ac */
[----:B------:R-:W-:Y:S02]  /*1380*/  PRMT R176, R7, 0x7632, R176 ;  /* 0x0000763207b07816 */ /* 0x000fe400000000b0 */
[----:B------:R-:W-:Y:S02]  /*1390*/  SHF.L.U32 R169, R169, 0x10, RZ ;  /* 0x00000010a9a97819 */ /* 0x000fe400000006ff */
        /* <DEDUP_REMOVED lines=10> */
[----:B------:R-:W-:Y:S01]  /*1440*/  FFMA.FTZ R171, R128, R87, R171 ;  /* 0x0000005780ab7223 */ /* 0x000fe200000100ab */
[----:B------:R-:W-:-:S02]  /*1450*/  FFMA.FTZ R170, R170, R81, R177 ;  /* 0x00000051aaaa7223 */ /* 0x000fc400000100b1 */
[----:B------:R-:W-:Y:S01]  /*1460*/  FFMA.FTZ R169, R130, R83, R181 ;  /* 0x0000005382a97223 */ /* 0x000fe200000100b5 */
[----:B------:R-:W-:Y:S01]  /*1470*/  FFMA.FTZ R172, R172, R85, R129 ;  /* 0x00000055acac7223 */ /* 0x000fe20000010081 */
[----:B------:R-:W-:Y:S02]  /*1480*/  F2FP.BF16.F32.PACK_AB R129, R171, R166 ;  /* 0x000000a6ab81723e */ /* 0x000fe400000010ff */
[----:B------:R-:W-:Y:S02]  /*1490*/  F2FP.BF16.F32.PACK_AB R130, R170, R167 ;  /* 0x000000a7aa82723e */ /* 0x000fe400000010ff */
[----:B------:R-:W-:Y:S02]  /*14a0*/  F2FP.BF16.F32.PACK_AB R131, R169, R168 ;  /* 0x000000a8a983723e */ /* 0x000fe400000010ff */
[----:B------:R-:W-:Y:S01]  /*14b0*/  F2FP.BF16.F32.PACK_AB R128, R172, R165 ;  /* 0x000000a5ac80723e */ /* 0x000fe200000010ff */
[----:B------:R-:W-:Y:S06]  /*14c0*/  BRA `(.L_x_9268) ;  /* 0x0000000000807947 */ /* 0x000fec0003800000 */
.L_x_9267:
[C---:B-----5:R-:W-:Y:S02]  /*14d0*/  PRMT R165, R128.reuse, 0x7632, R165 ;  /* 0x0000763280a57816 */ /* 0x060fe400000000a5 */
[----:B0-----:R-:W-:Y:S02]  /*14e0*/  SHF.L.U32 R167, R128, 0x10, RZ ;  /* 0x0000001080a77819 */ /* 0x001fe400000006ff */
        /* <DEDUP_REMOVED lines=30> */
.L_x_9268:
[----:B------:R-:W0:Y:S02]  /*16d0*/  LDC.64 R176, c[0x0][0x3a8] ;  /* 0x0000ea00ffb07b82 */ /* 0x000e240000000a00 */
[C---:B0-----:R-:W-:Y:S01]  /*16e0*/  IMAD.WIDE.U32 R176, R174.reuse, 0x10, R176 ;  /* 0x00000010aeb07825 */ /* 0x041fe200078e00b0 */
[----:B------:R-:W-:-:S04]  /*16f0*/  IADD3 R174, PT, PT, R174, 0x20, RZ ;  /* 0x00000020aeae7810 */ /* 0x000fc80007ffe0ff */
[----:B------:R0:W-:Y:S03]  /*1700*/  STG.E.128 desc[UR6][R176.64], R128 ;  /* 0x00000080b0007986 */ /* 0x0001e6000c101d06 */
.L_x_9266:
[----:B------:R-:W-:Y:S05]  /*1710*/  BSYNC.RECONVERGENT B0 ;  /* 0x0000000000007941 */ /* 0x000fea0003800200 */
.L_x_9265:
        /* <DEDUP_REMOVED lines=8> */
[----:B0-----:R-:W-:-:S04]  /*17a0*/  IMAD.WIDE.U32 R128, R174, 0x10, R128 ;  /* 0x00000010ae807825 */ /* 0x001fc800078e0080 */
[----:B-1----:R-:W-:Y:S02]  /*17b0*/  @P2 IMAD.WIDE.U32 R136, R174, 0x10, R130 ;  /* 0x00000010ae882825 */ /* 0x002fe400078e0082 */
[----:B------:R-:W5:Y:S04]  /*17c0*/  LDG.E.128 R128, desc[UR6][R128.64] ;  /* 0x0000000680807981 */ /* 0x000f68000c1e1d00 */
        /* <DEDUP_REMOVED lines=47> */
.L_x_9271:
        /* <DEDUP_REMOVED lines=32> */
.L_x_9272:
[----:B------:R-:W0:Y:S02]  /*1cc0*/  LDC.64 R176, c[0x0][0x3a8] ;  /* 0x0000ea00ffb07b82 */ /* 0x000e240000000a00 */
[C---:B0-----:R-:W-:Y:S01]  /*1cd0*/  IMAD.WIDE.U32 R176, R174.reuse, 0x10, R176 ;  /* 0x00000010aeb07825 */ /* 0x041fe200078e00b0 */
[----:B------:R-:W-:-:S04]  /*1ce0*/  IADD3 R174, PT, PT, R174, 0x20, RZ ;  /* 0x00000020aeae7810 */ /* 0x000fc80007ffe0ff */
[----:B------:R0:W-:Y:S03]  /*1cf0*/  STG.E.128 desc[UR6][R176.64], R128 ;  /* 0x00000080b0007986 */ /* 0x0001e6000c101d06 */
.L_x_9270:
[----:B------:R-:W-:Y:S05]  /*1d00*/  BSYNC.RECONVERGENT B0 ;  /* 0x0000000000007941 */ /* 0x000fea0003800200 */
.L_x_9269:
        /* <DEDUP_REMOVED lines=58> */
.L_x_9275:
        /* <DEDUP_REMOVED lines=32> */
.L_x_9276:
[----:B------:R-:W0:Y:S02]  /*22b0*/  LDC.64 R176, c[0x0][0x3a8] ;  /* 0x0000ea00ffb07b82 */ /* 0x000e240000000a00 */
[C---:B0-----:R-:W-:Y:S01]  /*22c0*/  IMAD.WIDE.U32 R176, R174.reuse, 0x10, R176 ;  /* 0x00000010aeb07825 */ /* 0x041fe200078e00b0 */
[----:B------:R-:W-:-:S04]  /*22d0*/  IADD3 R174, PT, PT, R174, 0x20, RZ ;  /* 0x00000020aeae7810 */ /* 0x000fc80007ffe0ff */
[----:B------:R0:W-:Y:S03]  /*22e0*/  STG.E.128 desc[UR6][R176.64], R128 ;  /* 0x00000080b0007986 */ /* 0x0001e6000c101d06 */
.L_x_9274:
[----:B------:R-:W-:Y:S05]  /*22f0*/  BSYNC.RECONVERGENT B0 ;  /* 0x0000000000007941 */ /* 0x000fea0003800200 */
.L_x_9273:
        /* <DEDUP_REMOVED lines=13> */
[C---:B0----5:R-:W-:Y:S02]  /*23d0*/  PRMT R132, R128.reuse, 0x7632, R132 ;  /* 0x0000763280847816 */ /* 0x061fe40000000084 */
[----:B------:R-:W-:Y:S02]  /*23e0*/  SHF.L.U32 R133, R128, 0x10, RZ ;  /* 0x0000001080857819 */ /* 0x000fe400000006ff */
[C---:B------:R-:W-:Y:S02]  /*23f0*/  PRMT R128, R129.reuse, 0x7632, R128 ;  /* 0x0000763281807816 */ /* 0x040fe40000000080 */
[----:B------:R-:W-:Y:S01]  /*2400*/  SHF.L.U32 R129, R129, 0x10, RZ ;  /* 0x0000001081817819 */ /* 0x000fe200000006ff */
[-C--:B------:R-:W-:Y:S01]  /*2410*/  FMUL.FTZ R133, R133, R0.reuse ;  /* 0x0000000085857220 */ /* 0x080fe20000410000 */
[----:B------:R-:W-:Y:S02]  /*2420*/  SHF.L.U32 R151, R130, 0x10, RZ ;  /* 0x0000001082977819 */ /* 0x000fe400000006ff */
[----:B------:R-:W-:Y:S01]  /*2430*/  SHF.L.U32 R152, R4, 0x10, RZ ;  /* 0x0000001004987819 */ /* 0x000fe200000006ff */
[-C--:B------:R-:W-:Y:S01]  /*2440*/  FMUL.FTZ R129, R129, R0.reuse ;  /* 0x0000000081817220 */ /* 0x080fe20000410000 */
[----:B------:R-:W-:Y:S01]  /*2450*/  SHF.L.U32 R154, R5, 0x10, RZ ;  /* 0x00000010059a7819 */ /* 0x000fe200000006ff */
[----:B------:R-:W-:Y:S01]  /*2460*/  FMUL.FTZ R153, R151, R0 ;  /* 0x0000000097997220 */ /* 0x000fe20000410000 */
[----:B------:R-:W-:Y:S01]  /*2470*/  PRMT R134, R130, 0x7632, R134 ;  /* 0x0000763282867816 */ /* 0x000fe20000000086 */
[----:B------:R-:W-:Y:S01]  /*2480*/  FFMA.FTZ R151, R133, R12, R152 ;  /* 0x0000000c85977223 */ /* 0x000fe20000010098 */
[----:B------:R-:W-:Y:S01]  /*2490*/  PRMT R130, R131, 0x7632, R130 ;  /* 0x0000763283827816 */ /* 0x000fe20000000082 */
[----:B------:R-:W-:Y:S01]  /*24a0*/  FFMA.FTZ R152, R129, R14, R154 ;  /* 0x0000000e81987223 */ /* 0x000fe2000001009a */
[----:B------:R-:W-:-:S02]  /*24b0*/  SHF.L.U32 R155, R131, 0x10, RZ ;  /* 0x00000010839b7819 */ /* 0x000fc400000006ff */
[----:B------:R-:W-:Y:S02]  /*24c0*/  SHF.L.U32 R131, R128, 0x10, RZ ;  /* 0x0000001080837819 */ /* 0x000fe400000006ff */
[----:B------:R-:W-:Y:S01]  /*24d0*/  SHF.L.U32 R176, R6, 0x10, RZ ;  /* 0x0000001006b07819 */ /* 0x000fe200000006ff */
[----:B------:R-:W-:Y:S01]  /*24e0*/  FMUL.FTZ R155, R155, R0 ;  /* 0x000000009b9b7220 */ /* 0x000fe20000410000 */
[----:B------:R-:W-:Y:S02]  /*24f0*/  SHF.L.U32 R129, R132, 0x10, RZ ;  /* 0x0000001084817819 */ /* 0x000fe400000006ff */
[----:B------:R-:W-:Y:S01]  /*2500*/  SHF.L.U32 R133, R134, 0x10, RZ ;  /* 0x0000001086857819 */ /* 0x000fe200000006ff */
[----:B------:R-:W-:Y:S01]  /*2510*/  FFMA.FTZ R153, R153, R8, R176 ;  /* 0x0000000899997223 */ /* 0x000fe200000100b0 */
[----:B------:R-:W-:Y:S01]  /*2520*/  SHF.L.U32 R175, R130, 0x10, RZ ;  /* 0x0000001082af7819 */ /* 0x000fe200000006ff */
[-C--:B------:R-:W-:Y:S01]  /*2530*/  FMUL.FTZ R130, R131, R0.reuse ;  /* 0x0000000083827220 */ /* 0x080fe20000410000 */
[-C--:B------:R-:W-:Y:S01]  /*2540*/  FMUL.FTZ R132, R129, R0.reuse ;  /* 0x0000000081847220 */ /* 0x080fe20000410000 */
[----:B------:R-:W-:Y:S01]  /*2550*/  PRMT R131, R7, 0x7632, R131 ;  /* 0x0000763207837816 */ /* 0x000fe20000000083 */
[-C--:B------:R-:W-:Y:S01]  /*2560*/  FMUL.FTZ R134, R133, R0.reuse ;  /* 0x0000000085867220 */ /* 0x080fe20000410000 */
[----:B------:R-:W-:Y:S01]  /*2570*/  FMUL.FTZ R176, R175, R0 ;  /* 0x00000000afb07220 */ /* 0x000fe20000410000 */
[----:B------:R-:W-:-:S02]  /*2580*/  PRMT R129, R6, 0x7632, R129 ;  /* 0x0000763206817816 */ /* 0x000fc40000000081 */
[----:B------:R-:W-:Y:S02]  /*2590*/  PRMT R0, R4, 0x7632, R0 ;  /* 0x0000763204007816 */ /* 0x000fe40000000000 */
[----:B------:R-:W-:Y:S02]  /*25a0*/  PRMT R128, R5, 0x7632, R128 ;  /* 0x0000763205807816 */ /* 0x000fe40000000080 */
[----:B------:R-:W-:Y:S02]  /*25b0*/  SHF.L.U32 R175, R131, 0x10, RZ ;  /* 0x0000001083af7819 */ /* 0x000fe400000006ff */
[----:B------:R-:W-:Y:S02]  /*25c0*/  SHF.L.U32 R154, R7, 0x10, RZ ;  /* 0x00000010079a7819 */ /* 0x000fe400000006ff */
[----:B------:R-:W-:Y:S02]  /*25d0*/  SHF.L.U32 R131, R129, 0x10, RZ ;  /* 0x0000001081837819 */ /* 0x000fe400000006ff */
[----:B------:R-:W-:Y:S01]  /*25e0*/  SHF.L.U32 R133, R128, 0x10, RZ ;  /* 0x0000001080857819 */ /* 0x000fe200000006ff */
[----:B------:R-:W-:Y:S01]  /*25f0*/  FFMA.FTZ R154, R155, R10, R154 ;  /* 0x0000000a9b9a7223 */ /* 0x000fe2000001009a */
[----:B------:R-:W-:Y:S01]  /*2600*/  SHF.L.U32 R129, R0, 0x10, RZ ;  /* 0x0000001000817819 */ /* 0x000fe200000006ff */
[----:B------:R-:W-:Y:S01]  /*2610*/  FFMA.FTZ R155, R176, R11, R175 ;  /* 0x0000000bb09b7223 */ /* 0x000fe200000100af */
[----:B------:R-:W-:Y:S01]  /*2620*/  FFMA.FTZ R134, R134, R9, R131 ;  /* 0x0000000986867223 */ /* 0x000fe20000010083 */
[----:B------:R-:W-:-:S02]  /*2630*/  FFMA.FTZ R133, R130, R15, R133 ;  /* 0x0000000f82857223 */ /* 0x000fc40000010085 */
[----:B------:R-:W-:Y:S01]  /*2640*/  FFMA.FTZ R132, R132, R13, R129 ;  /* 0x0000000d84847223 */ /* 0x000fe20000010081 */
[----:B------:R-:W-:Y:S02]  /*2650*/  F2FP.BF16.F32.PACK_AB R131, R155, R154 ;  /* 0x0000009a9b83723e */ /* 0x000fe400000010ff */
[----:B------:R-:W-:Y:S02]  /*2660*/  F2FP.BF16.F32.PACK_AB R130, R134, R153 ;  /* 0x000000998682723e */ /* 0x000fe400000010ff */
[----:B------:R-:W-:Y:S02]  /*2670*/  F2FP.BF16.F32.PACK_AB R129, R133, R152 ;  /* 0x000000988581723e */ /* 0x000fe400000010ff */
[----:B------:R-:W-:Y:S01]  /*2680*/  F2FP.BF16.F32.PACK_AB R128, R132, R151 ;  /* 0x000000978480723e */ /* 0x000fe200000010ff */
[----:B------:R-:W-:Y:S06]  /*2690*/  BRA `(.L_x_9280) ;  /* 0x0000000000807947 */ /* 0x000fec0003800000 */
.L_x_9279:
[C---:B-----5:R-:W-:Y:S02]  /*26a0*/  PRMT R134, R131.reuse, 0x7632, R134 ;  /* 0x0000763283867816 */ /* 0x060fe40000000086 */
[----:B------:R-:W-:Y:S02]  /*26b0*/  SHF.L.U32 R151, R131, 0x10, RZ ;  /* 0x0000001083977819 */ /* 0x000fe400000006ff */
[C---:B------:R-:W-:Y:S02]  /*26c0*/  PRMT R131, R128.reuse, 0x7632, R131 ;  /* 0x0000763280837816 */ /* 0x040fe40000000083 */
[----:B0-----:R-:W-:Y:S01]  /*26d0*/  SHF.L.U32 R133, R128, 0x10, RZ ;  /* 0x0000001080857819 */ /* 0x001fe200000006ff */
[-C--:B------:R-:W-:Y:S01]  /*26e0*/  FMUL.FTZ R175, R151, R0.reuse ;  /* 0x0000000097af7220 */ /* 0x080fe20000410000 */
[----:B------:R-:W-:Y:S02]  /*26f0*/  PRMT R128, R129, 0x7632, R128 ;  /* 0x0000763281807816 */ /* 0x000fe40000000080 */
[C---:B------:R-:W-:Y:S01]  /*2700*/  PRMT R132, R130.reuse, 0x7632, R132 ;  /* 0x0000763282847816 */ /* 0x040fe20000000084 */
[----:B------:R-:W-:Y:S01]  /*2710*/  FMUL.FTZ R133, R133, R0 ;  /* 0x0000000085857220 */ /* 0x000fe20000410000 */
        /* <DEDUP_REMOVED lines=24> */
.L_x_9280:
[----:B------:R-:W0:Y:S02]  /*28a0*/  LDC.64 R176, c[0x0][0x3a8] ;  /* 0x0000ea00ffb07b82 */ /* 0x000e240000000a00 */
[----:B0-----:R-:W-:-:S05]  /*28b0*/  IMAD.WIDE.U32 R174, R174, 0x10, R176 ;  /* 0x00000010aeae7825 */ /* 0x001fca00078e00b0 */
[----:B------:R0:W-:Y:S02]  /*28c0*/  STG.E.128 desc[UR6][R174.64], R128 ;  /* 0x00000080ae007986 */ /* 0x0001e4000c101d06 */
.L_x_9278:
[----:B------:R-:W-:Y:S05]  /*28d0*/  BSYNC.RECONVERGENT B0 ;  /* 0x0000000000007941 */ /* 0x000fea0003800200 */
.L_x_9277:
        /* <DEDUP_REMOVED lines=67> */
[----:B------:R-:W-:Y:S02]  /*2d10*/  FADD.FTZ R174, R166, -R128 ;  /* 0x80000080a6ae7221 */ /* 0x000fe40000010000 */
[----:B------:R-:W-:Y:S01]  /*2d20*/  FFMA.FTZ R0, R177, R177, R0 ;  /* 0x000000b1b1007223 */ /* 0x000fe20000010000 */
[----:B------:R-:W-:-:S03]  /*2d30*/  FADD.FTZ R177, R163, -R128 ;  /* 0x80000080a3b17221 */ /* 0x000fc60000010000 */
        /* <DEDUP_REMOVED lines=9> */
[----:B------:R-:W-:-:S05]  /*2dd0*/  FFMA.FTZ R0, R175, R175, R0 ;  /* 0x000000afaf007223 */ /* 0x000fca0000010000 */
        /* <DEDUP_REMOVED lines=71> */
.L_x_9304:
        /* <DEDUP_REMOVED lines=11> */
[----:B0-----:R-:W0:Y:S01]  /*3300*/  @!P3 LDC.64 R174, c[0x0][0x3c8] ;  /* 0x0000f200ffaebb82 */ /* 0x001e220000000a00 */
[----:B-1----:R-:W-:-:S05]  /*3310*/  @!P3 IMAD.WIDE R130, R3, 0x4, R130 ;  /* 0x000000040382b825 */ /* 0x002fca00078e0282 */
[----:B------:R1:W-:Y:S01]  /*3320*/  @!P3 STG.E desc[UR6][R130.64], R128 ;  /* 0x000000808200b986 */ /* 0x0003e2000c101906 */
[----:B0-----:R-:W-:-:S05]  /*3330*/  @!P3 IMAD.WIDE R174, R3, 0x4, R174 ;  /* 0x0000000403aeb825 */ /* 0x001fca00078e02ae */
[----:B--2---:R1:W-:Y:S01]  /*3340*/  @!P3 STG.E desc[UR6][R174.64], R173 ;  /* 0x000000adae00b986 */ /* 0x0043e2000c101906 */
[----:B------:R-:W-:Y:S05]  /*3350*/  @!P0 BRA `(.L_x_9283) ;  /* 0x0000000000808947 */ /* 0x000fea0003800000 */
[----:B-1----:R-:W0:Y:S01]  /*3360*/  LDC.64 R174, c[0x0][0x428] ;  /* 0x00010a00ffae7b82 */ /* 0x002e220000000a00 */
        /* <DEDUP_REMOVED lines=31> */
.L_x_9283:
[----:B------:R-:W-:Y:S05]  /*3560*/  BSYNC.RECONVERGENT B0 ;  /* 0x0000000000007941 */ /* 0x000fea0003800200 */
.L_x_9282:
        /* <DEDUP_REMOVED lines=35> */
.L_x_9285:
[----:B------:R-:W-:Y:S05]  /*37a0*/  BSYNC.RECONVERGENT B0 ;  /* 0x0000000000007941 */ /* 0x000fea0003800200 */
.L_x_9284:
        /* <DEDUP_REMOVED lines=35> */
.L_x_9287:
[----:B------:R-:W-:Y:S05]  /*39e0*/  BSYNC.RECONVERGENT B0 ;  /* 0x0000000000007941 */ /* 0x000fea0003800200 */
.L_x_9286:
        /* <DEDUP_REMOVED lines=35> */
.L_x_9289:
[----:B------:R-:W-:Y:S05]  /*3c20*/  BSYNC.RECONVERGENT B0 ;  /* 0x0000000000007941 */ /* 0x000fea0003800200 */
.L_x_9288:
        /* <DEDUP_REMOVED lines=34> */
.L_x_9291:
[----:B------:R-:W-:Y:S05]  /*3e50*/  BSYNC.RECONVERGENT B0 ;  /* 0x0000000000007941 */ /* 0x000fea0003800200 */
.L_x_9290:
[----:B01234-:R-:W0:Y:S02]  /*3e60*/  LDC.64 R128, c[0x0][0x380] ;  /* 0x0000e000ff807b82 */ /* 0x01fe240000000a00 */
[----:B0-----:R-:W-:-:S04]  /*3e70*/  LEA R3, R128, R3, 0x2 ;  /* 0x0000000380037211 */ /* 0x001fc800078e10ff */
[----:B------:R-:W-:-:S13]  /*3e80*/  ISETP.GE.AND P0, PT, R3, R129, PT ;  /* 0x000000810300720c */ /* 0x000fda0003f06270 */
[----:B------:R-:W-:Y:S05]  /*3e90*/  @!P0 BRA `(.L_x_9292) ;  /* 0xffffffc800fc8947 */ /* 0x000fea000383ffff */
[----:B------:R-:W-:Y:S05]  /*3ea0*/  EXIT ;  /* 0x000000000000794d */ /* 0x000fea0003800000 */
.L_x_9281:
        /* <DEDUP_REMOVED lines=8> */
.L_x_9294:
[----:B------:R-:W-:Y:S05]  /*3f30*/  BSYNC B0 ;  /* 0x0000000000007941 */ /* 0x000fea0003800000 */
.L_x_9293:
        /* <DEDUP_REMOVED lines=9> */
.L_x_9295:
[----:B------:R-:W-:Y:S01]  /*3fd0*/  HFMA2 R178, -RZ, RZ, 0, 2.384185791015625e-07 ;  /* 0x00000004ffb27431 */ /* 0x000fe200000001ff */
[----:B------:R-:W-:-:S05]  /*3fe0*/  MOV R129, R177 ;  /* 0x000000b100817202 */ /* 0x000fca0000000f00 */
[----:B------:R-:W-:-:S05]  /*3ff0*/  FADD.FTZ R131, R130, R129 ;  /* 0x0000008182837221 */ /* 0x000fca0000010000 */
[----:B------:R-:W-:-:S07]  /*4000*/  MOV R179, R131 ;  /* 0x0000008300b37202 */ /* 0x000fce0000000f00 */
[----:B------:R-:W-:Y:S05]  /*4010*/  WARPSYNC.COLLECTIVE R176, `(.L_x_9296) ;  /* 0x00000000b0087348 */ /* 0x000fea0003c00000 */
[----:B------:R0:W1:Y:S02]  /*4020*/  SHFL.BFLY P6, R177, R179, R178, R181 ;  /* 0x0c0000b2b3b17389 */ /* 0x00006400000c00b5 */
[----:B01----:R-:W-:Y:S05]  /*4030*/  ENDCOLLECTIVE ;  /* 0x000000000000791b */ /* 0x003fea0003800000 */
.L_x_9296:
[----:B------:R-:W-:Y:S01]  /*4040*/  HFMA2 R178, -RZ, RZ, 0, 4.76837158203125e-07 ;  /* 0x00000008ffb27431 */ /* 0x000fe200000001ff */
[----:B------:R-:W-:-:S05]  /*4050*/  MOV R128, R177 ;  /* 0x000000b100807202 */ /* 0x000fca0000000f00 */
[----:B------:R-:W-:-:S05]  /*4060*/  FADD.FTZ R174, R131, R128 ;  /* 0x0000008083ae7221 */ /* 0x000fca0000010000 */
[----:B------:R-:W-:-:S07]  /*4070*/  MOV R179, R174 ;  /* 0x000000ae00b37202 */ /* 0x000fce0000000f00 */
[----:B------:R-:W-:Y:S05]  /*4080*/  WARPSYNC.COLLECTIVE R176, `(.L_x_9297) ;  /* 0x00000000b0087348 */ /* 0x000fea0003c00000 */
[----:B------:R0:W1:Y:S02]  /*4090*/  SHFL.BFLY P6, R177, R179, R178, R181 ;  /* 0x0c0000b2b3b17389 */ /* 0x00006400000c00b5 */
[----:B01----:R-:W-:Y:S05]  /*40a0*/  ENDCOLLECTIVE ;  /* 0x000000000000791b */ /* 0x003fea0003800000 */
.L_x_9297:
        /* <DEDUP_REMOVED lines=8> */
.L_x_9298:
        /* <DEDUP_REMOVED lines=89> */
.L_x_9299:
[----:B------:R-:W-:Y:S01]  /*46c0*/  HFMA2 R178, -RZ, RZ, 0, 1.1920928955078125e-07 ;  /* 0x00000002ffb27431 */ /* 0x000fe200000001ff */
[----:B------:R-:W-:-:S05]  /*46d0*/  MOV R131, R177 ;  /* 0x000000b100837202 */ /* 0x000fca0000000f00 */
[----:B------:R-:W-:-:S05]  /*46e0*/  FADD.FTZ R131, R0, R131 ;  /* 0x0000008300837221 */ /* 0x000fca0000010000 */
[----:B------:R-:W-:-:S07]  /*46f0*/  MOV R179, R131 ;  /* 0x0000008300b37202 */ /* 0x000fce0000000f00 */
[----:B------:R-:W-:Y:S05]  /*4700*/  WARPSYNC.COLLECTIVE R176, `(.L_x_9300) ;  /* 0x00000000b0087348 */ /* 0x000fea0003c00000 */
[----:B------:R0:W1:Y:S02]  /*4710*/  SHFL.BFLY P6, R177, R179, R178, R181 ;  /* 0x0c0000b2b3b17389 */ /* 0x00006400000c00b5 */
[----:B01----:R-:W-:Y:S05]  /*4720*/  ENDCOLLECTIVE ;  /* 0x000000000000791b */ /* 0x003fea0003800000 */
.L_x_9300:
[----:B------:R-:W-:Y:S01]  /*4730*/  HFMA2 R178, -RZ, RZ, 0, 2.384185791015625e-07 ;  /* 0x00000004ffb27431 */ /* 0x000fe200000001ff */
[----:B------:R-:W-:-:S05]  /*4740*/  MOV R130, R177 ;  /* 0x000000b100827202 */ /* 0x000fca0000000f00 */
[----:B------:R-:W-:-:S05]  /*4750*/  FADD.FTZ R130, R131, R130 ;  /* 0x0000008283827221 */ /* 0x000fca0000010000 */
[----:B------:R-:W-:-:S07]  /*4760*/  MOV R179, R130 ;  /* 0x0000008200b37202 */ /* 0x000fce0000000f00 */
[----:B------:R-:W-:Y:S05]  /*4770*/  WARPSYNC.COLLECTIVE R176, `(.L_x_9301) ;  /* 0x00000000b0087348 */ /* 0x000fea0003c00000 */
[----:B------:R0:W1:Y:S02]  /*4780*/  SHFL.BFLY P6, R177, R179, R178, R181 ;  /* 0x0c0000b2b3b17389 */ /* 0x00006400000c00b5 */
[----:B01----:R-:W-:Y:S05]  /*4790*/  ENDCOLLECTIVE ;  /* 0x000000000000791b */ /* 0x003fea0003800000 */
.L_x_9301:
[----:B------:R-:W-:Y:S01]  /*47a0*/  HFMA2 R178, -RZ, RZ, 0, 4.76837158203125e-07 ;  /* 0x00000008ffb27431 */ /* 0x000fe200000001ff */
[----:B------:R-:W-:-:S05]  /*47b0*/  MOV R175, R177 ;  /* 0x000000b100af7202 */ /* 0x000fca0000000f00 */
[----:B------:R-:W-:-:S05]  /*47c0*/  FADD.FTZ R175, R130, R175 ;  /* 0x000000af82af7221 */ /* 0x000fca0000010000 */
[----:B------:R-:W-:-:S07]  /*47d0*/  MOV R179, R175 ;  /* 0x000000af00b37202 */ /* 0x000fce0000000f00 */
[----:B------:R-:W-:Y:S05]  /*47e0*/  WARPSYNC.COLLECTIVE R176, `(.L_x_9302) ;  /* 0x00000000b0087348 */ /* 0x000fea0003c00000 */
[----:B------:R0:W1:Y:S02]  /*47f0*/  SHFL.BFLY P6, R177, R179, R178, R181 ;  /* 0x0c0000b2b3b17389 */ /* 0x00006400000c00b5 */
[----:B01----:R-:W-:Y:S05]  /*4800*/  ENDCOLLECTIVE ;  /* 0x000000000000791b */ /* 0x003fea0003800000 */
.L_x_9302:
[----:B------:R-:W-:Y:S01]  /*4810*/  HFMA2 R178, -RZ, RZ, 0, 9.5367431640625e-07 ;  /* 0x00000010ffb27431 */ /* 0x000fe200000001ff */
[----:B------:R-:W-:-:S05]  /*4820*/  MOV R174, R177 ;  /* 0x000000b100ae7202 */ /* 0x000fca0000000f00 */
[----:B------:R-:W-:-:S05]  /*4830*/  FADD.FTZ R174, R175, R174 ;  /* 0x000000aeafae7221 */ /* 0x000fca0000010000 */
[----:B------:R-:W-:-:S07]  /*4840*/  MOV R179, R174 ;  /* 0x000000ae00b37202 */ /* 0x000fce0000000f00 */
[----:B------:R-:W-:Y:S05]  /*4850*/  WARPSYNC.COLLECTIVE R176, `(.L_x_9303) ;  /* 0x00000000b0087348 */ /* 0x000fea0003c00000 */
[----:B------:R0:W1:Y:S02]  /*4860*/  SHFL.BFLY P6, R177, R179, R178, R181 ;  /* 0x0c0000b2b3b17389 */ /* 0x00006400000c00b5 */
[----:B01----:R-:W-:Y:S05]  /*4870*/  ENDCOLLECTIVE ;  /* 0x000000000000791b */ /* 0x003fea0003800000 */
.L_x_9303:
[----:B------:R-:W-:Y:S05]  /*4880*/  BRA `(.L_x_9304) ;  /* 0xffffffe800707947 */ /* 0x000fea000383ffff */
.L_x_9305:
        /* <DEDUP_REMOVED lines=15> */
.L_x_45804:


//--------------------- .text._ZN10layer_norm13ln_fwd_kernelINS_13Kernel_traitsIf13__nv_bfloat16S2_S2_fjLj1280ELj1ELj4ELj1ELj16ENS_18Kernel_traits_baseILj1280EfS2_S2_S2_fjLj128EEEEELb0ELb1ELb0ELb1EEEvNS_9FwdParamsE --------------------------
	.section	.text._ZN10layer_norm13ln_fwd_kernelINS_13Kernel_traitsIf13__nv_bfloat16S2_S2_fjLj1280ELj1ELj4ELj1ELj16ENS_18Kernel_traits_baseILj1280EfS2_S2_S2_fjLj128EEEEELb0ELb1ELb0ELb1EEEvNS_9FwdParamsE,"ax",@progbits
	.align	128
        .global         _ZN10layer_norm13ln_fwd_kernelINS_13Kernel_traitsIf13__nv_bfloat16S2_S2_fjLj1280ELj1ELj4ELj1ELj16ENS_18Kernel_traits_baseILj1280EfS2_S2_S2_fjLj128EEEEELb0ELb1ELb0ELb1EEEvNS_9FwdParamsE
        .type           _ZN10layer_norm13ln_fwd_kernelINS_13Kernel_traitsIf13__nv_bfloat16S2_S2_fjLj1280ELj1ELj4ELj1ELj16ENS_18Kernel_traits_baseILj1280EfS2_S2_S2_fjLj128EEEEELb0ELb1ELb0ELb1EEEvNS_9FwdParamsE,@function
        .size           _ZN10layer_norm13ln_fwd_kernelINS_13Kernel_traitsIf13__nv_bfloat16S2_S2_fjLj1280ELj1ELj4ELj1ELj16ENS_18Kernel_traits_baseILj1280EfS2_S2_S2_fjLj128EEEEELb0ELb1ELb0ELb1EEEvNS_9FwdParamsE,(.L_x_45805 - _ZN10layer_norm13ln_fwd_kernelINS_13Kernel_traitsIf13__nv_bfloat16S2_S2_fjLj1280ELj1ELj4ELj1ELj16ENS_18Kernel_traits_baseILj1280EfS2_S2_S2_fjLj128EEEEELb0ELb1ELb0ELb1EEEvNS_9FwdParamsE)
        .other          _ZN10layer_norm13ln_fwd_kernelINS_13Kernel_traitsIf13__nv_bfloat16S2_S2_fjLj1280ELj1ELj4ELj1ELj16ENS_18Kernel_traits_baseILj1280EfS2_S2_S2_fjLj128EEEEELb0ELb1ELb0ELb1EEEvNS_9FwdParamsE,@"STO_CUDA_ENTRY STV_DEFAULT"
_ZN10layer_norm13ln_fwd_kernelINS_13Kernel_traitsIf13__nv_bfloat16S2_S2_fjLj1280ELj1ELj4ELj1ELj16ENS_18Kernel_traits_baseILj1280EfS2_S2_S2_fjLj128EEEEELb0ELb1ELb0ELb1EEEvNS_9FwdParamsE:
.text._ZN10layer_norm13ln_fwd_kernelINS_13Kernel_traitsIf13__nv_bfloat16S2_S2_fjLj1280ELj1ELj4ELj1ELj16ENS_18Kernel_traits_baseILj1280EfS2_S2_S2_fjLj128EEEEELb0ELb1ELb0ELb1EEEvNS_9FwdParamsE:
        /* <DEDUP_REMOVED lines=49> */
.L_x_9306:
[----:B------:R-:W0:Y:S08]  /*0310*/  LDC.64 R4, c[0x0][0x3d0] ;  /* 0x0000f400ff047b82 */ /* 0x000e300000000a00 */
[----:B------:R-:W1:Y:S01]  /*0320*/  LDC.64 R6, c[0x0][0x3e8] ;  /* 0x0000fa00ff067b82 */ /* 0x000e620000000a00 */
        /* <DEDUP_REMOVED lines=9> */
[----:B------:R-:W-:Y:S01]  /*03c0*/  CS2R R64, SRZ ;  /* 0x0000000000407805 */ /* 0x000fe2000001ff00 */
[C---:B0-----:R-:W-:Y:S01]  /*03d0*/  IMAD.WIDE.U32 R44, R3.reuse, 0x20, R4 ;  /* 0x00000020032c7825 */ /* 0x041fe200078e0004 */
[----:B------:R-:W-:Y:S02]  /*03e0*/  CS2R R70, SRZ ;  /* 0x0000000000467805 */ /* 0x000fe4000001ff00 */
[----:B------:R-:W-:Y:S02]  /*03f0*/  CS2R R68, SRZ ;  /* 0x0000000000447805 */ /* 0x000fe4000001ff00 */
[----:B------:R-:W-:Y:S02]  /*0400*/  CS2R R74, SRZ ;  /* 0x00000000004a7805 */ /* 0x000fe4000001ff00 */
[----:B------:R-:W-:Y:S01]  /*0410*/  CS2R R72, SRZ ;  /* 0x0000000000487805 */ /* 0x000fe2000001ff00 */
[----:B------:R-:W5:Y:S01]  /*0420*/  LDG.E.128 R120, desc[UR6][R44.64] ;  /* 0x000000062c787981 */ /* 0x000f62000c1e1d00 */
[----:B-1----:R-:W-:-:S03]  /*0430*/  IMAD.WIDE.U32 R52, R3, 0x20, R6 ;  /* 0x0000002003347825 */ /* 0x002fc600078e0006 */
[----:B------:R-:W5:Y:S01]  /*0440*/  LDG.E.128 R116, desc[UR6][R44.64+0x10] ;  /* 0x000010062c747981 */ /* 0x000f62000c1e1d00 */
[----:B------:R-:W-:Y:S02]  /*0450*/  CS2R R78, SRZ ;  /* 0x00000000004e7805 */ /* 0x000fe4000001ff00 */
[----:B------:R-:W-:Y:S02]  /*0460*/  CS2R R76, SRZ ;  /* 0x00000000004c7805 */ /* 0x000fe4000001ff00 */
[----:B------:R-:W-:Y:S01]  /*0470*/  CS2R R82, SRZ ;  /* 0x0000000000527805 */ /* 0x000fe2000001ff00 */
[----:B------:R-:W5:Y:S01]  /*0480*/  LDG.E.128 R112, desc[UR6][R44.64+0x400] ;  /* 0x000400062c707981 */ /* 0x000f62000c1e1d00 */
[----:B------:R-:W-:-:S03]  /*0490*/  CS2R R80, SRZ ;  /* 0x0000000000507805 */ /* 0x000fc6000001ff00 */
[----:B------:R-:W5:Y:S04]  /*04a0*/  LDG.E.128 R108, desc[UR6][R44.64+0x410] ;  /* 0x000410062c6c7981 */ /* 0x000f68000c1e1d00 */
[----:B------:R-:W5:Y:S04]  /*04b0*/  LDG.E.128 R104, desc[UR6][R44.64+0x800] ;  /* 0x000800062c687981 */ /* 0x000f68000c1e1d00 */
[----:B------:R-:W5:Y:S04]  /*04c0*/  LDG.E.128 R100, desc[UR6][R44.64+0x810] ;  /* 0x000810062c647981 */ /* 0x000f68000c1e1d00 */
[----:B------:R-:W5:Y:S04]  /*04d0*/  LDG.E.128 R96, desc[UR6][R44.64+0xc00] ;  /* 0x000c00062c607981 */ /* 0x000f68000c1e1d00 */
[----:B------:R-:W5:Y:S04]  /*04e0*/  LDG.E.128 R92, desc[UR6][R44.64+0xc10] ;  /* 0x000c10062c5c7981 */ /* 0x000f68000c1e1d00 */
[----:B------:R-:W5:Y:S04]  /*04f0*/  LDG.E.128 R88, desc[UR6][R44.64+0x1000] ;  /* 0x001000062c587981 */ /* 0x000f68000c1e1d00 */
[----:B------:R0:W5:Y:S04]  /*0500*/  LDG.E.128 R84, desc[UR6][R44.64+0x1010] ;  /* 0x001010062c547981 */ /* 0x000168000c1e1d00 */
[----:B------:R-:W5:Y:S04]  /*0510*/  LDG.E.128 R40, desc[UR6][R52.64] ;  /* 0x0000000634287981 */ /* 0x000f68000c1e1d00 */
[----:B------:R-:W5:Y:S01]  /*0520*/  LDG.E.128 R36, desc[UR6][R52.64+0x10] ;  /* 0x0000100634247981 */ /* 0x000f62000c1e1d00 */
[----:B0-----:R-:W-:-:S03]  /*0530*/  CS2R R44, SRZ ;  /* 0x00000000002c7805 */ /* 0x001fc6000001ff00 */
[----:B------:R-:W5:Y:S04]  /*0540*/  LDG.E.128 R32, desc[UR6][R52.64+0x400] ;  /* 0x0004000634207981 */ /* 0x000f68000c1e1d00 */
[----:B------:R-:W5:Y:S04]  /*0550*/  LDG.E.128 R28, desc[UR6][R52.64+0x410] ;  /* 0x00041006341c7981 */ /* 0x000f68000c1e1d00 */
[----:B------:R-:W5:Y:S04]  /*0560*/  LDG.E.128 R24, desc[UR6][R52.64+0x800] ;  /* 0x0008000634187981 */ /* 0x000f68000c1e1d00 */
[----:B------:R-:W5:Y:S04]  /*0570*/  LDG.E.128 R20, desc[UR6][R52.64+0x810] ;  /* 0x0008100634147981 */ /* 0x000f68000c1e1d00 */
[----:B------:R-:W5:Y:S04]  /*0580*/  LDG.E.128 R16, desc[UR6][R52.64+0xc00] ;  /* 0x000c000634107981 */ /* 0x000f68000c1e1d00 */
[----:B------:R-:W5:Y:S04]  /*0590*/  LDG.E.128 R12, desc[UR6][R52.64+0xc10] ;  /* 0x000c1006340c7981 */ /* 0x000f68000c1e1d00 */
[----:B------:R-:W5:Y:S04]  /*05a0*/  LDG.E.128 R8, desc[UR6][R52.64+0x1000] ;  /* 0x0010000634087981 */ /* 0x000f68000c1e1d00 */
[----:B------:R0:W5:Y:S02]  /*05b0*/  LDG.E.128 R4, desc[UR6][R52.64+0x1010] ;  /* 0x0010100634047981 */ /* 0x000164000c1e1d00 */
[----:B0-----:R-:W-:-:S07]  /*05c0*/  CS2R R52, SRZ ;  /* 0x0000000000347805 */ /* 0x001fce000001ff00 */
.L_x_9307:
[----:B------:R-:W1:Y:S02]  /*05d0*/  LDCU UR4, c[0x0][0x384] ;  /* 0x00007080ff0477ac */ /* 0x000e640008000800 */
[----:B-1----:R-:W-:-:S13]  /*05e0*/  ISETP.GE.AND P0, PT, R2, UR4, PT ;  /* 0x0000000402007c0c */ /* 0x002fda000bf06270 */
[----:B------:R-:W-:Y:S05]  /*05f0*/  @P0 EXIT ;  /* 0x000000000000094d */ /* 0x000fea0003800000 */
[----:B------:R-:W1:Y:S02]  /*0600*/  LDCU.64 UR4, c[0x0][0x3e0] ;  /* 0x00007c00ff0477ac */ /* 0x000e640008000a00 */
[----:B-1----:R-:W-:-:S04]  /*0610*/  UISETP.NE.U32.AND UP0, UPT, UR4, URZ, UPT ;  /* 0x000000ff0400728c */ /* 0x002fc8000bf05070 */
[----:B------:R-:W-:-:S09]  /*0620*/  UISETP.NE.AND.EX UP0, UPT, UR5, URZ, UPT, UP0 ;  /* 0x000000ff0500728c */ /* 0x000fd2000bf05300 */
[----:B------:R-:W-:Y:S05]  /*0630*/  BRA.U !UP0, `(.L_x_9308) ;  /* 0x0000003108047547 */ /* 0x000fea000b800000 */
[----:B------:R-:W1:Y:S01]  /*0640*/  LDCU.64 UR4, c[0x0][0x3a0] ;  /* 0x00007400ff0477ac */ /* 0x000e620008000a00 */
[----:B------:R-:W2:Y:S01]  /*0650*/  LDCU UR8, c[0x0][0x388] ;  /* 0x00007100ff0877ac */ /* 0x000ea20008000800 */
[----:B------:R-:W3:Y:S01]  /*0660*/  LDCU.U8 UR9, c[0x0][0x410] ;  /* 0x00008200ff0977ac */ /* 0x000ee20008000000 */
[----:B------:R-:W4:Y:S01]  /*0670*/  LDCU.64 UR10, c[0x0][0x3a0] ;  /* 0x00007400ff0a77ac */ /* 0x000f220008000a00 */
[----:B-1----:R-:W-:Y:S01]  /*0680*/  UISETP.NE.U32.AND UP0, UPT, UR4, URZ, UPT ;  /* 0x000000ff0400728c */ /* 0x002fe2000bf05070 */
[----:B------:R-:W1:Y:S03]  /*0690*/  LDCU UR4, c[0x0][0x448] ;  /* 0x00008900ff0477ac */ /* 0x000e660008000800 */
[----:B------:R-:W-:-:S06]  /*06a0*/  UISETP.NE.AND.EX UP0, UPT, UR5, URZ, UPT, UP0 ;  /* 0x000000ff0500728c */ /* 0x000fcc000bf05300 */
[----:B--234-:R-:W-:-:S13]  /*06b0*/  PLOP3.LUT P1, PT, PT, PT, UP0, 0x80, 0x8 ;  /* 0x000000000008781c */ /* 0x01cfda0003f2f008 */
.L_x_9322:
[----:B--2---:R-:W2:Y:S01]  /*06c0*/  LDC.64 R128, c[0x0][0x3e0] ;  /* 0x0000f800ff807b82 */ /* 0x004ea20000000a00 */
[----:B------:R-:W-:-:S05]  /*06d0*/  IMAD R0, R2, UR8, RZ ;  /* 0x0000000802007c24 */ /* 0x000fca000f8e02ff */
[----:B------:R-:W-:Y:S02]  /*06e0*/  SHF.R.S32.HI R131, RZ, 0x1f, R0 ;  /* 0x0000001fff837819 */ /* 0x000fe40000011400 */
[----:B------:R-:W3:Y:S02]  /*06f0*/  LDC.64 R138, c[0x0][0x390] ;  /* 0x0000e400ff8a7b82 */ /* 0x000ee40000000a00 */
[----:B------:R-:W-:-:S04]  /*0700*/  LEA.HI R0, R131, R0, RZ, 0x3 ;  /* 0x0000000083007211 */ /* 0x000fc800078f18ff */
[----:B------:R-:W-:Y:S01]  /*0710*/  LEA.HI.SX32 R141, R0, R3, 0x1d ;  /* 0x00000003008d7211 */ /* 0x000fe200078feaff */
[----:B--2---:R-:W-:-:S05]  /*0720*/  IMAD.WIDE R128, R2, 0x2, R128 ;  /* 0x0000000202807825 */ /* 0x004fca00078e0280 */
[----:B------:R-:W2:Y:S01]  /*0730*/  LDG.E.U16 R0, desc[UR6][R128.64] ;  /* 0x0000000680007981 */ /* 0x000ea2000c1e1500 */
[----:B---3--:R-:W-:-:S05]  /*0740*/  IMAD.WIDE.U32 R130, R141, 0x10, R138 ;  /* 0x000000108d827825 */ /* 0x008fca00078e008a */
[----:B-----5:R3:W5:Y:S01]  /*0750*/  LDG.E.128 R144, desc[UR6][R130.64] ;  /* 0x0000000682907981 */ /* 0x020762000c1e1d00 */
[----:B------:R-:W-:Y:S01]  /*0760*/  BSSY.RECONVERGENT B0, `(.L_x_9309) ;  /* 0x0000053000007945 */ /* 0x000fe20003800200 */
[----:B--2---:R-:W-:-:S03]  /*0770*/  SHF.L.U32 R0, R0, 0x10, RZ ;  /* 0x0000001000007819 */ /* 0x004fc600000006ff */
[----:B---3--:R-:W-:Y:S05]  /*0780*/  @!P1 BRA `(.L_x_9310) ;  /* 0x0000000000c09947 */ /* 0x008fea0003800000 */
[----:B0-----:R-:W0:Y:S02]  /*0790*/  LDC.64 R124, c[0x0][0x3a0] ;  /* 0x0000e800ff7c7b82 */ /* 0x001e240000000a00 */
[----:B0-----:R-:W-:-:S06]  /*07a0*/  IMAD.WIDE.U32 R124, R141, 0x10, R124 ;  /* 0x000000108d7c7825 */ /* 0x001fcc00078e007c */
[----:B------:R-:W2:Y:S01]  /*07b0*/  LDG.E.128 R124, desc[UR6][R124.64] ;  /* 0x000000067c7c7981 */ /* 0x000ea2000c1e1d00 */
[C---:B-----5:R-:W-:Y:S02]  /*07c0*/  SHF.L.U32 R131, R145.reuse, 0x10, RZ ;  /* 0x0000001091837819 */ /* 0x060fe400000006ff */
[----:B------:R-:W-:Y:S02]  /*07d0*/  SHF.L.U32 R133, R146, 0x10, RZ ;  /* 0x0000001092857819 */ /* 0x000fe400000006ff */
[----:B------:R-:W-:Y:S01]  /*07e0*/  SHF.L.U32 R129, R144, 0x10, RZ ;  /* 0x0000001090817819 */ /* 0x000fe200000006ff */
[C---:B------:R-:W-:Y:S01]  /*07f0*/  FMUL.FTZ R131, R0.reuse, R131 ;  /* 0x0000008300837220 */ /* 0x040fe20000410000 */
[----:B------:R-:W-:Y:S01]  /*0800*/  PRMT R130, R145, 0x7632, R130 ;  /* 0x0000763291827816 */ /* 0x000fe20000000082 */
[----:B------:R-:W-:Y:S01]  /*0810*/  FMUL.FTZ R133, R0, R133 ;  /* 0x0000008500857220 */ /* 0x000fe20000410000 */
[----:B------:R-:W-:Y:S01]  /*0820*/  PRMT R132, R146, 0x7632, R132 ;  /* 0x0000763292847816 */ /* 0x000fe20000000084 */
[----:B------:R-:W-:Y:S01]  /*0830*/  FMUL.FTZ R129, R0, R129 ;  /* 0x0000008100817220 */ /* 0x000fe20000410000 */
[----:B------:R-:W-:-:S02]  /*0840*/  PRMT R128, R144, 0x7632, R128 ;  /* 0x0000763290807816 */ /* 0x000fc40000000080 */
[C---:B------:R-:W-:Y:S02]  /*0850*/  PRMT R135, R147.reuse, 0x7632, R135 ;  /* 0x0000763293877816 */ /* 0x040fe40000000087 */
[----:B------:R-:W-:Y:S02]  /*0860*/  SHF.L.U32 R137, R147, 0x10, RZ ;  /* 0x0000001093897819 */ /* 0x000fe400000006ff */
[----:B------:R-:W-:-:S03]  /*0870*/  SHF.L.U32 R135, R135, 0x10, RZ ;  /* 0x0000001087877819 */ /* 0x000fc600000006ff */
        /* <DEDUP_REMOVED lines=9> */
[----:B------:R-:W-:Y:S01]  /*0910*/  SHF.L.U32 R129, R128, 0x10, RZ ;  /* 0x0000001080817819 */ /* 0x000fe200000006ff */
[----:B------:R-:W-:Y:S01]  /*0920*/  FMUL.FTZ R132, R0, R131 ;  /* 0x0000008300847220 */ /* 0x000fe20000410000 */
[----:B------:R-:W-:Y:S01]  /*0930*/  PRMT R131, R126, 0x7632, R131 ;  /* 0x000076327e837816 */ /* 0x000fe20000000083 */
[C---:B------:R-:W-:Y:S01]  /*0940*/  FMUL.FTZ R146, R0.reuse, R133 ;  /* 0x0000008500927220 */ /* 0x040fe20000410000 */
[----:B------:R-:W-:Y:S01]  /*0950*/  PRMT R133, R127, 0x7632, R133 ;  /* 0x000076327f857816 */ /* 0x000fe20000000085 */
[----:B------:R-:W-:Y:S01]  /*0960*/  FMUL.FTZ R134, R0, R135 ;  /* 0x0000008700867220 */ /* 0x000fe20000410000 */
[----:B------:R-:W-:-:S02]  /*0970*/  PRMT R130, R125, 0x7632, R130 ;  /* 0x000076327d827816 */ /* 0x000fc40000000082 */
[----:B------:R-:W-:Y:S02]  /*0980*/  PRMT R128, R124, 0x7632, R128 ;  /* 0x000076327c807816 */ /* 0x000fe40000000080 */
[----:B------:R-:W-:Y:S02]  /*0990*/  SHF.L.U32 R144, R127, 0x10, RZ ;  /* 0x000000107f907819 */ /* 0x000fe400000006ff */
[----:B------:R-:W-:Y:S02]  /*09a0*/  SHF.L.U32 R133, R133, 0x10, RZ ;  /* 0x0000001085857819 */ /* 0x000fe400000006ff */
[----:B------:R-:W-:Y:S01]  /*09b0*/  SHF.L.U32 R131, R131, 0x10, RZ ;  /* 0x0000001083837819 */ /* 0x000fe200000006ff */
[----:B------:R-:W-:Y:S01]  /*09c0*/  FFMA.FTZ R144, R137, R38, R144 ;  /* 0x0000002689907223 */ /* 0x000fe20000010090 */
[----:B------:R-:W-:Y:S01]  /*09d0*/  SHF.L.U32 R149, R130, 0x10, RZ ;  /* 0x0000001082957819 */ /* 0x000fe200000006ff */
[----:B------:R-:W-:Y:S01]  /*09e0*/  FFMA.FTZ R145, R134, R39, R133 ;  /* 0x0000002786917223 */ /* 0x000fe20000010085 */
[----:B------:R-:W-:Y:S01]  /*09f0*/  SHF.L.U32 R151, R128, 0x10, RZ ;  /* 0x0000001080977819 */ /* 0x000fe200000006ff */
[----:B------:R-:W-:Y:S01]  /*0a00*/  FMUL.FTZ R128, R0, R129 ;  /* 0x0000008100807220 */ /* 0x000fe20000410000 */
[----:B------:R-:W-:Y:S01]  /*0a10*/  FFMA.FTZ R146, R146, R37, R131 ;  /* 0x0000002592927223 */ /* 0x000fe20000010083 */
[----:B------:R-:W-:Y:S01]  /*0a20*/  FFMA.FTZ R149, R132, R43, R149 ;  /* 0x0000002b84957223 */ /* 0x000fe20000010095 */
[----:B------:R-:W-:Y:S01]  /*0a30*/  F2FP.BF16.F32.PACK_AB R155, R145, R144 ;  /* 0x00000090919b723e */ /* 0x000fe200000010ff */
[----:B------:R-:W-:-:S02]  /*0a40*/  FFMA.FTZ R151, R128, R41, R151 ;  /* 0x0000002980977223 */ /* 0x000fc40000010097 */
[----:B------:R-:W-:Y:S02]  /*0a50*/  F2FP.BF16.F32.PACK_AB R154, R146, R143 ;  /* 0x0000008f929a723e */ /* 0x000fe400000010ff */
[----:B------:R-:W-:Y:S02]  /*0a60*/  F2FP.BF16.F32.PACK_AB R153, R149, R142 ;  /* 0x0000008e9599723e */ /* 0x000fe400000010ff */
[----:B------:R-:W-:Y:S01]  /*0a70*/  F2FP.BF16.F32.PACK_AB R152, R151, R140 ;  /* 0x0000008c9798723e */ /* 0x000fe200000010ff */
[----:B------:R-:W-:Y:S06]  /*0a80*/  BRA `(.L_x_9311) ;  /* 0x0000000000807947 */ /* 0x000fec0003800000 */
.L_x_9310:
[----:B-----5:R-:W-:Y:S02]  /*0a90*/  PRMT R128, R144, 0x7632, R128 ;  /* 0x0000763290807816 */ /* 0x020fe40000000080 */
[----:B------:R-:W-:Y:S02]  /*0aa0*/  PRMT R130, R145, 0x7632, R130 ;  /* 0x0000763291827816 */ /* 0x000fe40000000082 */
[----:B------:R-:W-:Y:S02]  /*0ab0*/  PRMT R132, R146, 0x7632, R132 ;  /* 0x0000763292847816 */ /* 0x000fe40000000084 */
[----:B------:R-:W-:Y:S02]  /*0ac0*/  PRMT R134, R147, 0x7632, R134 ;  /* 0x0000763293867816 */ /* 0x000fe40000000086 */
[----:B------:R-:W-:Y:S02]  /*0ad0*/  SHF.L.U32 R145, R145, 0x10, RZ ;  /* 0x0000001091917819 */ /* 0x000fe400000006ff */
[----:B------:R-:W-:-:S02]  /*0ae0*/  SHF.L.U32 R129, R144, 0x10, RZ ;  /* 0x0000001090817819 */ /* 0x000fc400000006ff */
        /* <DEDUP_REMOVED lines=11> */
[C---:B------:R-:W-:Y:S01]  /*0ba0*/  FMUL.FTZ R130, R0.reuse, R133 ;  /* 0x0000008500827220 */ /* 0x040fe20000410000 */
[----:B------:R-:W-:Y:S01]  /*0bb0*/  FMUL.FTZ R142, R145, R42 ;  /* 0x0000002a918e7220 */ /* 0x000fe20000410000 */
[C---:B------:R-:W-:Y:S01]  /*0bc0*/  FMUL.FTZ R146, R0.reuse, R137 ;  /* 0x0000008900927220 */ /* 0x040fe20000410000 */
        /* <DEDUP_REMOVED lines=12> */
.L_x_9311:
[----:B-1----:R-:W-:Y:S05]  /*0c90*/  BSYNC.RECONVERGENT B0 ;  /* 0x0000000000007941 */ /* 0x002fea0003800200 */
.L_x_9309:
[----:B------:R-:W1:Y:S01]  /*0ca0*/  LDC.64 R136, c[0x0][0x3a8] ;  /* 0x0000ea00ff887b82 */ /* 0x000e620000000a00 */
[----:B------:R-:W-:-:S05]  /*0cb0*/  IADD3 R147, PT, PT, R141, 0x20, RZ ;  /* 0x000000208d937810 */ /* 0x000fca0007ffe0ff */
[----:B------:R-:W-:Y:S02]  /*0cc0*/  IMAD.WIDE.U32 R130, R147, 0x10, R138 ;  /* 0x0000001093827825 */ /* 0x000fe400078e008a */
[----:B------:R-:W2:Y:S02]  /*0cd0*/  @P1 LDC.64 R132, c[0x0][0x3a0] ;  /* 0x0000e800ff841b82 */ /* 0x000ea40000000a00 */
[----:B-1----:R-:W-:-:S05]  /*0ce0*/  IMAD.WIDE.U32 R128, R141, 0x10, R136 ;  /* 0x000000108d807825 */ /* 0x002fca00078e0088 */
[----:B------:R1:W-:Y:S01]  /*0cf0*/  STG.E.128 desc[UR6][R128.64], R152 ;  /* 0x0000009880007986 */ /* 0x0003e2000c101d06 */
[----:B--2---:R-:W-:-:S03]  /*0d00*/  @P1 IMAD.WIDE.U32 R132, R147, 0x10, R132 ;  /* 0x0000001093841825 */ /* 0x004fc600078e0084 */
[----:B------:R1:W5:Y:S04]  /*0d10*/  LDG.E.128 R156, desc[UR6][R130.64] ;  /* 0x00000006829c7981 */ /* 0x000368000c1e1d00 */
[----:B0-----:R1:W5:Y:S01]  /*0d20*/  @P1 LDG.E.128 R124, desc[UR6][R132.64] ;  /* 0x00000006847c1981 */ /* 0x001362000c1e1d00 */
[----:B------:R-:W-:Y:S04]  /*0d30*/  BSSY.RECONVERGENT B0, `(.L_x_9312) ;  /* 0x000004f000007945 */ /* 0x000fe80003800200 */
[----:B------:R-:W-:Y:S05]  /*0d40*/  @!P1 BRA `(.L_x_9313) ;  /* 0x0000000000b49947 */ /* 0x000fea0003800000 */
[----:B-1---5:R-:W-:Y:S02]  /*0d50*/  SHF.L.U32 R129, R156, 0x10, RZ ;  /* 0x000000109c817819 */ /* 0x022fe400000006ff */
[----:B------:R-:W-:Y:S02]  /*0d60*/  SHF.L.U32 R131, R157, 0x10, RZ ;  /* 0x000000109d837819 */ /* 0x000fe400000006ff */
        /* <DEDUP_REMOVED lines=12> */
[----:B------:R-:W-:Y:S01]  /*0e30*/  PRMT R154, R159, 0x7632, R154 ;  /* 0x000076329f9a7816 */ /* 0x000fe2000000009a */
[----:B------:R-:W-:Y:S01]  /*0e40*/  FFMA.FTZ R152, R133, R28, R152 ;  /* 0x0000001c85987223 */ /* 0x000fe20000010098 */
[----:B------:R-:W-:Y:S01]  /*0e50*/  PRMT R128, R156, 0x7632, R128 ;  /* 0x000076329c807816 */ /* 0x000fe20000000080 */
[----:B------:R-:W-:Y:S01]  /*0e60*/  FFMA.FTZ R153, R135, R30, R132 ;  /* 0x0000001e87997223 */ /* 0x000fe20000010084 */
[----:B------:R-:W-:-:S02]  /*0e70*/  PRMT R130, R157, 0x7632, R130 ;  /* 0x000076329d827816 */ /* 0x000fc40000000082 */
[----:B------:R-:W-:Y:S02]  /*0e80*/  PRMT R134, R158, 0x7632, R134 ;  /* 0x000076329e867816 */ /* 0x000fe40000000086 */
[----:B------:R-:W-:Y:S02]  /*0e90*/  PRMT R156, R127, 0x7632, R156 ;  /* 0x000076327f9c7816 */ /* 0x000fe4000000009c */
[----:B------:R-:W-:Y:S02]  /*0ea0*/  SHF.L.U32 R157, R154, 0x10, RZ ;  /* 0x000000109a9d7819 */ /* 0x000fe400000006ff */
[----:B------:R-:W-:Y:S02]  /*0eb0*/  PRMT R129, R124, 0x7632, R129 ;  /* 0x000076327c817816 */ /* 0x000fe40000000081 */
        /* <DEDUP_REMOVED lines=8> */
[----:B------:R-:W-:Y:S01]  /*0f40*/  FMUL.FTZ R130, R0, R133 ;  /* 0x0000008500827220 */ /* 0x000fe20000410000 */
[----:B------:R-:W-:Y:S02]  /*0f50*/  SHF.L.U32 R129, R129, 0x10, RZ ;  /* 0x0000001081817819 */ /* 0x000fe400000006ff */
[----:B------:R-:W-:Y:S01]  /*0f60*/  SHF.L.U32 R159, R132, 0x10, RZ ;  /* 0x00000010849f7819 */ /* 0x000fe200000006ff */
[----:B------:R-:W-:Y:S01]  /*0f70*/  FMUL.FTZ R132, R0, R155 ;  /* 0x0000009b00847220 */ /* 0x000fe20000410000 */
        /* <DEDUP_REMOVED lines=10> */
.L_x_9313:
[----:B-1---5:R-:W-:Y:S02]  /*1020*/  PRMT R128, R156, 0x7632, R128 ;  /* 0x000076329c807816 */ /* 0x022fe40000000080 */
[----:B------:R-:W-:Y:S02]  /*1030*/  PRMT R130, R157, 0x7632, R130 ;  /* 0x000076329d827816 */ /* 0x000fe40000000082 */
[----:B------:R-:W-:Y:S02]  /*1040*/  PRMT R132, R158, 0x7632, R132 ;  /* 0x000076329e847816 */ /* 0x000fe40000000084 */
[----:B------:R-:W-:Y:S02]  /*1050*/  PRMT R134, R159, 0x7632, R134 ;  /* 0x000076329f867816 */ /* 0x000fe40000000086 */
[----:B------:R-:W-:Y:S02]  /*1060*/  SHF.L.U32 R157, R157, 0x10, RZ ;  /* 0x000000109d9d7819 */ /* 0x000fe400000006ff */
        /* <DEDUP_REMOVED lines=27> */
.L_x_9314:
[----:B------:R-:W-:Y:S05]  /*1220*/  BSYNC.RECONVERGENT B0 ;  /* 0x0000000000007941 */ /* 0x000fea0003800200 */
.L_x_9312:
[----:B------:R-:W-:Y:S01]  /*1230*/  UISETP.NE.U32.AND UP0, UPT, UR10, URZ, UPT ;  /* 0x000000ff0a00728c */ /* 0x000fe2000bf05070 */
[----:B------:R-:W-:Y:S01]  /*1240*/  IADD3 R155, PT, PT, R141, 0x40, RZ ;  /* 0x000000408d9b7810 */ /* 0x000fe20007ffe0ff */
[----:B------:R-:W-:Y:S02]  /*1250*/  IMAD.WIDE.U32 R132, R147, 0x10, R136 ;  /* 0x0000001093847825 */ /* 0x000fe400078e0088 */
[----:B------:R-:W-:Y:S02]  /*1260*/  UISETP.NE.AND.EX UP0, UPT, UR11, URZ, UPT, UP0 ;  /* 0x000000ff0b00728c */ /* 0x000fe4000bf05300 */
[----:B------:R-:W-:Y:S01]  /*1270*/  IMAD.WIDE.U32 R128, R155, 0x10, R138 ;  /* 0x000000109b807825 */ /* 0x000fe200078e008a */
[----:B------:R0:W-:Y:S03]  /*1280*/  STG.E.128 desc[UR6][R132.64], R164 ;  /* 0x000000a484007986 */ /* 0x0001e6000c101d06 */
[----:B------:R-:W-:-:S02]  /*1290*/  PLOP3.LUT P1, PT, PT, PT, UP0, 0x80, 0x8 ;  /* 0x000000000008781c */ /* 0x000fc40003f2f008 */
[----:B------:R-:W5:Y:S11]  /*12a0*/  LDG.E.128 R128, desc[UR6][R128.64] ;  /* 0x0000000680807981 */ /* 0x000f76000c1e1d00 */
[----:B------:R-:W1:Y:S02]  /*12b0*/  @P1 LDC.64 R134, c[0x0][0x3a0] ;  /* 0x0000e800ff861b82 */ /* 0x000e640000000a00 */
[----:B-1----:R-:W-:-:S05]  /*12c0*/  @P1 IMAD.WIDE.U32 R134, R155, 0x10, R134 ;  /* 0x000000109b861825 */ /* 0x002fca00078e0086 */
[----:B------:R0:W5:Y:S01]  /*12d0*/  @P1 LDG.E.128 R124, desc[UR6][R134.64] ;  /* 0x00000006867c1981 */ /* 0x000162000c1e1d00 */
[----:B------:R-:W-:Y:S05]  /*12e0*/  @!P1 BRA `(.L_x_9315) ;  /* 0x0000000000b49947 */ /* 0x000fea0003800000 */
[----:B0----5:R-:W-:Y:S02]  /*12f0*/  PRMT R134, R129, 0x7632, R134 ;  /* 0x0000763281867816 */ /* 0x021fe40000000086 */
[----:B------:R-:W-:Y:S02]  /*1300*/  PRMT R164, R131, 0x7632, R164 ;  /* 0x0000763283a47816 */ /* 0x000fe400000000a4 */
[----:B------:R-:W-:Y:S02]  /*1310*/  SHF.L.U32 R133, R128, 0x10, RZ ;  /* 0x0000001080857819 */ /* 0x000fe400000006ff */
        /* <DEDUP_REMOVED lines=20> */
[----:B------:R-:W-:Y:S02]  /*1460*/  PRMT R163, R127, 0x7632, R163 ;  /* 0x000076327fa37816 */ /* 0x000fe400000000a3 */
[----:B------:R-:W-:Y:S02]  /*1470*/  SHF.L.U32 R129, R132, 0x10, RZ ;  /* 0x0000001084817819 */ /* 0x000fe400000006ff */
[----:B------:R-:W-:Y:S02]  /*1480*/  SHF.L.U32 R131, R134, 0x10, RZ ;  /* 0x0000001086837819 */ /* 0x000fe400000006ff */
[----:B------:R-:W-:-:S02]  /*1490*/  SHF.L.U32 R165, R164, 0x10, RZ ;  /* 0x00000010a4a57819 */ /* 0x000fc400000006ff */
[----:B------:R-:W-:Y:S02]  /*14a0*/  SHF.L.U32 R135, R135, 0x10, RZ ;  /* 0x0000001087877819 */ /* 0x000fe400000006ff */
[----:B------:R-:W-:Y:S01]  /*14b0*/  SHF.L.U32 R171, R128, 0x10, RZ ;  /* 0x0000001080ab7819 */ /* 0x000fe200000006ff */
[----:B------:R-:W-:Y:S01]  /*14c0*/  FMUL.FTZ R134, R0, R165 ;  /* 0x000000a500867220 */ /* 0x000fe20000410000 */
[----:B------:R-:W-:Y:S01]  /*14d0*/  SHF.L.U32 R169, R130, 0x10, RZ ;  /* 0x0000001082a97819 */ /* 0x000fe200000006ff */
[C---:B------:R-:W-:Y:S01]  /*14e0*/  FMUL.FTZ R132, R0.reuse, R135 ;  /* 0x0000008700847220 */ /* 0x040fe20000410000 */
[----:B------:R-:W-:Y:S01]  /*14f0*/  SHF.L.U32 R133, R133, 0x10, RZ ;  /* 0x0000001085857819 */ /* 0x000fe200000006ff */
[C---:B------:R-:W-:Y:S01]  /*1500*/  FMUL.FTZ R130, R0.reuse, R131 ;  /* 0x0000008300827220 */ /* 0x040fe20000410000 */
[----:B------:R-:W-:Y:S01]  /*1510*/  SHF.L.U32 R163, R163, 0x10, RZ ;  /* 0x00000010a3a37819 */ /* 0x000fe200000006ff */
[----:B------:R-:W-:Y:S02]  /*1520*/  FMUL.FTZ R128, R0, R129 ;  /* 0x0000008100807220 */ /* 0x000fe40000410000 */
[----:B------:R-:W-:Y:S01]  /*1530*/  FFMA.FTZ R167, R132, R21, R133 ;  /* 0x0000001584a77223 */ /* 0x000fe20000010085 */
[----:B------:R-:W-:Y:S01]  /*1540*/  FFMA.FTZ R169, R130, R27, R169 ;  /* 0x0000001b82a97223 */ /* 0x000fe200000100a9 */
[----:B------:R-:W-:Y:S01]  /*1550*/  FFMA.FTZ R165, R134, R23, R163 ;  /* 0x0000001786a57223 */ /* 0x000fe200000100a3 */
[----:B------:R-:W-:-:S02]  /*1560*/  FFMA.FTZ R171, R128, R25, R171 ;  /* 0x0000001980ab7223 */ /* 0x000fc400000100ab */
[----:B------:R-:W-:Y:S02]  /*1570*/  F2FP.BF16.F32.PACK_AB R130, R167, R160 ;  /* 0x000000a0a782723e */ /* 0x000fe400000010ff */
[----:B------:R-:W-:Y:S02]  /*1580*/  F2FP.BF16.F32.PACK_AB R131, R165, R162 ;  /* 0x000000a2a583723e */ /* 0x000fe400000010ff */
[----:B------:R-:W-:Y:S02]  /*1590*/  F2FP.BF16.F32.PACK_AB R129, R169, R158 ;  /* 0x0000009ea981723e */ /* 0x000fe400000010ff */
[----:B------:R-:W-:Y:S01]  /*15a0*/  F2FP.BF16.F32.PACK_AB R128, R171, R156 ;  /* 0x0000009cab80723e */ /* 0x000fe200000010ff */
[----:B------:R-:W-:Y:S06]  /*15b0*/  BRA `(.L_x_9316) ;  /* 0x0000000000807947 */ /* 0x000fec0003800000 */
.L_x_9315:
[C---:B0----5:R-:W-:Y:S02]  /*15c0*/  PRMT R132, R128.reuse, 0x7632, R132 ;  /* 0x0000763280847816 */ /* 0x061fe40000000084 */
[----:B------:R-:W-:Y:S02]  /*15d0*/  SHF.L.U32 R133, R128, 0x10, RZ ;  /* 0x0000001080857819 */ /* 0x000fe400000006ff */
[C---:B------:R-:W-:Y:S02]  /*15e0*/  PRMT R134, R130.reuse, 0x7632, R134 ;  /* 0x0000763282867816 */ /* 0x040fe40000000086 */
[----:B------:R-:W-:Y:S01]  /*15f0*/  SHF.L.U32 R163, R130, 0x10, RZ ;  /* 0x0000001082a37819 */ /* 0x000fe200000006ff */
[C---:B------:R-:W-:Y:S01]  /*1600*/  FMUL.FTZ R133, R0.reuse, R133 ;  /* 0x0000008500857220 */ /* 0x040fe20000410000 */
[----:B------:R-:W-:Y:S02]  /*1610*/  PRMT R128, R129, 0x7632, R128 ;  /* 0x0000763281807816 */ /* 0x000fe40000000080 */
        /* <DEDUP_REMOVED lines=26> */
.L_x_9316:
[----:B------:R-:W0:Y:S01]  /*17c0*/  @P1 LDC.64 R174, c[0x0][0x3a0] ;  /* 0x0000e800ffae1b82 */ /* 0x000e220000000a00 */
[----:B------:R-:W-:Y:S01]  /*17d0*/  IADD3 R163, PT, PT, R141, 0x60, RZ ;  /* 0x000000608da37810 */ /* 0x000fe20007ffe0ff */
[----:B------:R-:W-:-:S04]  /*17e0*/  IMAD.WIDE.U32 R172, R155, 0x10, R136 ;  /* 0x000000109bac7825 */ /* 0x000fc800078e0088 */
[C---:B------:R-:W-:Y:S01]  /*17f0*/  IMAD.WIDE.U32 R132, R163.reuse, 0x10, R138 ;  /* 0x00000010a3847825 */ /* 0x040fe200078e008a */
[----:B------:R1:W-:Y:S05]  /*1800*/  STG.E.128 desc[UR6][R172.64], R128 ;  /* 0x00000080ac007986 */ /* 0x0003ea000c101d06 */
[----:B------:R-:W5:Y:S01]  /*1810*/  LDG.E.128 R132, desc[UR6][R132.64] ;  /* 0x0000000684847981 */ /* 0x000f62000c1e1d00 */
[----:B0-----:R-:W-:-:S05]  /*1820*/  @P1 IMAD.WIDE.U32 R174, R163, 0x10, R174 ;  /* 0x00000010a3ae1825 */ /* 0x001fca00078e00ae */
[----:B------:R1:W5:Y:S01]  /*1830*/  @P1 LDG.E.128 R124, desc[UR6][R174.64] ;  /* 0x00000006ae7c1981 */ /* 0x000362000c1e1d00 */
[----:B------:R-:W-:Y:S05]  /*1840*/  @!P1 BRA `(.L_x_9317) ;  /* 0x0000000000b49947 */ /* 0x000fea0003800000 */
[----:B-1---5:R-:W-:Y:S02]  /*1850*/  PRMT R130, R133, 0x7632, R130 ;  /* 0x0000763285827816 */ /* 0x022fe40000000082 */
        /* <DEDUP_REMOVED lines=25> */
[----:B------:R-:W-:Y:S01]  /*19f0*/  SHF.L.U32 R173, R173, 0x10, RZ ;  /* 0x00000010adad7819 */ /* 0x000fe200000006ff */
        /* <DEDUP_REMOVED lines=9> */
[----:B------:R-:W-:Y:S01]  /*1a90*/  FFMA.FTZ R179, R130, R19, R179 ;  /* 0x0000001382b37223 */ /* 0x000fe200000100b3 */
[----:B------:R-:W-:Y:S01]  /*1aa0*/  FFMA.FTZ R181, R128, R17, R129 ;  /* 0x0000001180b57223 */ /* 0x000fe20000010081 */
[----:B------:R-:W-:Y:S02]  /*1ab0*/  FFMA.FTZ R177, R132, R13, R177 ;  /* 0x0000000d84b17223 */ /* 0x000fe400000100b1 */
[----:B------:R-:W-:Y:S01]  /*1ac0*/  FFMA.FTZ R175, R134, R15, R175 ;  /* 0x0000000f86af7223 */ /* 0x000fe200000100af */
[----:B------:R-:W-:-:S02]  /*1ad0*/  F2FP.BF16.F32.PACK_AB R129, R179, R166 ;  /* 0x000000a6b381723e */ /* 0x000fc400000010ff */
[----:B------:R-:W-:Y:S02]  /*1ae0*/  F2FP.BF16.F32.PACK_AB R130, R177, R168 ;  /* 0x000000a8b182723e */ /* 0x000fe400000010ff */
[----:B------:R-:W-:Y:S02]  /*1af0*/  F2FP.BF16.F32.PACK_AB R131, R175, R170 ;  /* 0x000000aaaf83723e */ /* 0x000fe400000010ff */
[----:B------:R-:W-:Y:S01]  /*1b00*/  F2FP.BF16.F32.PACK_AB R128, R181, R164 ;  /* 0x000000a4b580723e */ /* 0x000fe200000010ff */
[----:B------:R-:W-:Y:S06]  /*1b10*/  BRA `(.L_x_9318) ;  /* 0x0000000000807947 */ /* 0x000fec0003800000 */
.L_x_9317:
[C---:B-1---5:R-:W-:Y:S02]  /*1b20*/  PRMT R128, R132.reuse, 0x7632, R128 ;  /* 0x0000763284807816 */ /* 0x062fe40000000080 */
[----:B------:R-:W-:Y:S02]  /*1b30*/  SHF.L.U32 R129, R132, 0x10, RZ ;  /* 0x0000001084817819 */ /* 0x000fe400000006ff */
[C---:B------:R-:W-:Y:S02]  /*1b40*/  PRMT R132, R134.reuse, 0x7632, R132 ;  /* 0x0000763286847816 */ /* 0x040fe40000000084 */
[----:B------:R-:W-:Y:S01]  /*1b50*/  SHF.L.U32 R173, R134, 0x10, RZ ;  /* 0x0000001086ad7819 */ /* 0x000fe200000006ff */
[C---:B------:R-:W-:Y:S01]  /*1b60*/  FMUL.FTZ R129, R0.reuse, R129 ;  /* 0x0000008100817220 */ /* 0x040fe20000410000 */
[----:B------:R-:W-:Y:S02]  /*1b70*/  PRMT R130, R133, 0x7632, R130 ;  /* 0x0000763285827816 */ /* 0x000fe40000000082 */
[C---:B------:R-:W-:Y:S01]  /*1b80*/  PRMT R134, R135.reuse, 0x7632, R134 ;  /* 0x0000763287867816 */ /* 0x040fe20000000086 */
        /* <DEDUP_REMOVED lines=25> */
.L_x_9318:
        /* <DEDUP_REMOVED lines=9> */
[C---:B-1---5:R-:W-:Y:S02]  /*1db0*/  PRMT R130, R133.reuse, 0x7632, R130 ;  /* 0x0000763285827816 */ /* 0x062fe40000000082 */
[----:B------:R-:W-:Y:S02]  /*1dc0*/  SHF.L.U32 R133, R133, 0x10, RZ ;  /* 0x0000001085857819 */ /* 0x000fe400000006ff */
[----:B------:R-:W-:Y:S02]  /*1dd0*/  SHF.L.U32 R129, R132, 0x10, RZ ;  /* 0x0000001084817819 */ /* 0x000fe400000006ff */
[----:B------:R-:W-:Y:S01]  /*1de0*/  SHF.L.U32 R131, R134, 0x10, RZ ;  /* 0x0000001086837819 */ /* 0x000fe200000006ff */
[----:B------:R-:W-:Y:S01]  /*1df0*/  FMUL.FTZ R133, R0, R133 ;  /* 0x0000008500857220 */ /* 0x000fe20000410000 */
[----:B------:R-:W-:Y:S01]  /*1e00*/  PRMT R138, R134, 0x7632, R138 ;  /* 0x00007632868a7816 */ /* 0x000fe2000000008a */
[----:B------:R-:W-:Y:S01]  /*1e10*/  FMUL.FTZ R129, R0, R129 ;  /* 0x0000008100817220 */ /* 0x000fe20000410000 */
[----:B------:R-:W-:Y:S01]  /*1e20*/  PRMT R128, R132, 0x7632, R128 ;  /* 0x0000763284807816 */ /* 0x000fe20000000080 */
[----:B------:R-:W-:Y:S01]  /*1e30*/  FMUL.FTZ R131, R0, R131 ;  /* 0x0000008300837220 */ /* 0x000fe20000410000 */
[----:B------:R-:W-:-:S02]  /*1e40*/  SHF.L.U32 R134, R125, 0x10, RZ ;  /* 0x000000107d867819 */ /* 0x000fc400000006ff */
[----:B------:R-:W-:Y:S02]  /*1e50*/  SHF.L.U32 R132, R124, 0x10, RZ ;  /* 0x000000107c847819 */ /* 0x000fe400000006ff */
[----:B------:R-:W-:Y:S01]  /*1e60*/  SHF.L.U32 R172, R126, 0x10, RZ ;  /* 0x000000107eac7819 */ /* 0x000fe200000006ff */
[----:B------:R-:W-:Y:S01]  /*1e70*/  FFMA.FTZ R133, R133, R10, R134 ;  /* 0x0000000a85857223 */ /* 0x000fe20000010086 */
[----:B------:R-:W-:Y:S01]  /*1e80*/  PRMT R139, R135, 0x7632, R139 ;  /* 0x00007632878b7816 */ /* 0x000fe2000000008b */
[----:B------:R-:W-:Y:S01]  /*1e90*/  FFMA.FTZ R132, R129, R8, R132 ;  /* 0x0000000881847223 */ /* 0x000fe20000010084 */
[----:B------:R-:W-:Y:S01]  /*1ea0*/  SHF.L.U32 R183, R135, 0x10, RZ ;  /* 0x0000001087b77819 */ /* 0x000fe200000006ff */
[----:B------:R-:W-:Y:S01]  /*1eb0*/  FFMA.FTZ R134, R131, R4, R172 ;  /* 0x0000000483867223 */ /* 0x000fe200000100ac */
[----:B------:R-:W-:Y:S02]  /*1ec0*/  SHF.L.U32 R129, R128, 0x10, RZ ;  /* 0x0000001080817819 */ /* 0x000fe400000006ff */
[----:B------:R-:W-:Y:S01]  /*1ed0*/  SHF.L.U32 R131, R130, 0x10, RZ ;  /* 0x0000001082837819 */ /* 0x000fe200000006ff */
[----:B------:R-:W-:Y:S01]  /*1ee0*/  FMUL.FTZ R185, R0, R183 ;  /* 0x000000b700b97220 */ /* 0x000fe20000410000 */
[----:B------:R-:W-:Y:S01]  /*1ef0*/  SHF.L.U32 R135, R138, 0x10, RZ ;  /* 0x000000108a877819 */ /* 0x000fe200000006ff */
[C---:B------:R-:W-:Y:S01]  /*1f00*/  FMUL.FTZ R128, R0.reuse, R129 ;  /* 0x0000008100807220 */ /* 0x040fe20000410000 */
[----:B------:R-:W-:Y:S01]  /*1f10*/  SHF.L.U32 R139, R139, 0x10, RZ ;  /* 0x000000108b8b7819 */ /* 0x000fe200000006ff */
[C---:B------:R-:W-:Y:S01]  /*1f20*/  FMUL.FTZ R172, R0.reuse, R131 ;  /* 0x0000008300ac7220 */ /* 0x040fe20000410000 */
[----:B------:R-:W-:Y:S01]  /*1f30*/  PRMT R131, R127, 0x7632, R131 ;  /* 0x000076327f837816 */ /* 0x000fe20000000083 */
[----:B------:R-:W-:Y:S01]  /*1f40*/  FMUL.FTZ R174, R0, R135 ;  /* 0x0000008700ae7220 */ /* 0x000fe20000410000 */
        /* <DEDUP_REMOVED lines=19> */
.L_x_9319:
[C---:B-1---5:R-:W-:Y:S02]  /*2080*/  PRMT R131, R135.reuse, 0x7632, R131 ;  /* 0x0000763287837816 */ /* 0x062fe40000000083 */
[----:B------:R-:W-:Y:S02]  /*2090*/  SHF.L.U32 R135, R135, 0x10, RZ ;  /* 0x0000001087877819 */ /* 0x000fe400000006ff */
[C---:B------:R-:W-:Y:S02]  /*20a0*/  PRMT R128, R132.reuse, 0x7632, R128 ;  /* 0x0000763284807816 */ /* 0x040fe40000000080 */
[----:B------:R-:W-:Y:S01]  /*20b0*/  SHF.L.U32 R129, R132, 0x10, RZ ;  /* 0x0000001084817819 */ /* 0x000fe200000006ff */
[----:B------:R-:W-:Y:S01]  /*20c0*/  FMUL.FTZ R185, R0, R135 ;  /* 0x0000008700b97220 */ /* 0x000fe20000410000 */
[----:B------:R-:W-:Y:S02]  /*20d0*/  PRMT R130, R133, 0x7632, R130 ;  /* 0x0000763285827816 */ /* 0x000fe40000000082 */
[----:B------:R-:W-:Y:S01]  /*20e0*/  PRMT R132, R134, 0x7632, R132 ;  /* 0x0000763286847816 */ /* 0x000fe20000000084 */
[----:B------:R-:W-:Y:S01]  /*20f0*/  FMUL.FTZ R129, R0, R129 ;  /* 0x0000008100817220 */ /* 0x000fe20000410000 */
[----:B------:R-:W-:-:S02]  /*2100*/  SHF.L.U32 R187, R131, 0x10, RZ ;  /* 0x0000001083bb7819 */ /* 0x000fc400000006ff */
        /* <DEDUP_REMOVED lines=23> */
.L_x_9320:
[----:B------:R-:W-:Y:S01]  /*2280*/  FADD.FTZ R0, RZ, R140 ;  /* 0x0000008cff007221 */ /* 0x000fe20000010000 */
[----:B------:R-:W0:Y:S01]  /*2290*/  S2R R174, SR_TID.X ;  /* 0x0000000000ae7919 */ /* 0x000e220000002100 */
        /* <DEDUP_REMOVED lines=43> */
[----:B-1----:R-:W-:Y:S06]  /*2550*/  BRA.DIV UR5, `(.L_x_9321) ;  /* 0x0000003a05f07947 */ /* 0x002fec000b800000 */
        /* <DEDUP_REMOVED lines=101> */
.L_x_9348:
[----:B------:R-:W-:Y:S01]  /*2bb0*/  FMUL.FTZ R0, R128, R128 ;  /* 0x0000008080007220 */ /* 0x000fe20000410000 */
[----:B------:R-:W-:Y:S01]  /*2bc0*/  ISETP.NE.AND P0, PT, RZ, UR9, PT ;  /* 0x00000009ff007c0c */ /* 0x000fe2000bf05270 */
[----:B01----:R-:W-:Y:S01]  /*2bd0*/  FADD.FTZ R174, R174, R185 ;  /* 0x000000b9aeae7221 */ /* 0x003fe20000010000 */
[----:B------:R-:W0:Y:S02]  /*2be0*/  @!P2 LDC.64 R136, c[0x0][0x3c0] ;  /* 0x0000f000ff88ab82 */ /* 0x000e240000000a00 */
[----:B------:R-:W-:Y:S01]  /*2bf0*/  FSEL R0, R0, RZ, P0 ;  /* 0x000000ff00007208 */ /* 0x000fe20000000000 */
[----:B------:R-:W-:Y:S01]  /*2c00*/  FFMA.FTZ R129, R174, R129, UR4 ;  /* 0x00000004ae817e23 */ /* 0x000fe20008010081 */
[----:B------:R-:W-:-:S03]  /*2c10*/  FSEL R174, R128, RZ, !P0 ;  /* 0x000000ff80ae7208 */ /* 0x000fc60004000000 */
[----:B------:R-:W-:Y:S01]  /*2c20*/  FADD.FTZ R0, R129, R0 ;  /* 0x0000000081007221 */ /* 0x000fe20000010000 */
[----:B------:R-:W1:Y:S01]  /*2c30*/  @!P2 LDC.64 R130, c[0x0][0x3c8] ;  /* 0x0000f200ff82ab82 */ /* 0x000e620000000a00 */
        /* <DEDUP_REMOVED lines=19> */
[C---:B--2---:R-:W-:Y:S01]  /*2d70*/  FMUL.FTZ R165, R193.reuse, R156 ;  /* 0x0000009cc1a57220 */ /* 0x044fe20000410000 */
[C---:B------:R-:W-:Y:S01]  /*2d80*/  FADD.FTZ R144, -R174.reuse, R144 ;  /* 0x00000090ae907221 */ /* 0x040fe20000010100 */
[C---:B------:R-:W-:Y:S01]  /*2d90*/  FADD.FTZ R145, -R174.reuse, R145 ;  /* 0x00000091ae917221 */ /* 0x040fe20000010100 */
[C---:B------:R-:W-:Y:S01]  /*2da0*/  FADD.FTZ R139, -R174.reuse, R139 ;  /* 0x0000008bae8b7221 */ /* 0x040fe20000010100 */
[C---:B------:R-:W-:Y:S01]  /*2db0*/  FADD.FTZ R138, -R174.reuse, R138 ;  /* 0x0000008aae8a7221 */ /* 0x040fe20000010100 */
[C---:B------:R-:W-:Y:S01]  /*2dc0*/  FMUL.FTZ R156, R193.reuse, R171 ;  /* 0x000000abc19c7220 */ /* 0x040fe20000410000 */
[C---:B------:R-:W-:Y:S01]  /*2dd0*/  FADD.FTZ R178, -R174.reuse, R150 ;  /* 0x00000096aeb27221 */ /* 0x040fe20000010100 */
[C---:B------:R-:W-:Y:S01]  /*2de0*/  FADD.FTZ R192, -R174.reuse, R135 ;  /* 0x00000087aec07221 */ /* 0x040fe20000010100 */
[C---:B------:R-:W-:Y:S01]  /*2df0*/  FMUL.FTZ R129, R193.reuse, R140 ;  /* 0x0000008cc1817220 */ /* 0x040fe20000410000 */
[C---:B------:R-:W-:Y:S01]  /*2e00*/  FMUL.FTZ R171, R193.reuse, R162 ;  /* 0x000000a2c1ab7220 */ /* 0x040fe20000410000 */
[C---:B------:R-:W-:Y:S01]  /*2e10*/  FADD.FTZ R191, -R174.reuse, R134 ;  /* 0x00000086aebf7221 */ /* 0x040fe20000010100 */
[C---:B------:R-:W-:Y:S01]  /*2e20*/  FMUL.FTZ R0, R193.reuse, R151 ;  /* 0x00000097c1007220 */ /* 0x040fe20000410000 */
[C---:B------:R-:W-:Y:S01]  /*2e30*/  FMUL.FTZ R135, R193.reuse, R142 ;  /* 0x0000008ec1877220 */ /* 0x040fe20000410000 */
[C---:B------:R-:W-:Y:S01]  /*2e40*/  FMUL.FTZ R150, R193.reuse, R161 ;  /* 0x000000a1c1967220 */ /* 0x040fe20000410000 */
        /* <DEDUP_REMOVED lines=18> */
[----:B------:R0:W-:Y:S01]  /*2f70*/  @!P2 STG.E desc[UR6][R136.64], R128 ;  /* 0x000000808800a986 */ /* 0x0001e2000c101906 */
        /* <DEDUP_REMOVED lines=9> */
[----:B---3--:R-:W-:-:S04]  /*3010*/  IMAD.WIDE.U32 R138, R147, 0x10, R132 ;  /* 0x00000010938a7825 */ /* 0x008fc800078e0084 */
[----:B------:R-:W-:Y:S01]  /*3020*/  FMUL.FTZ R175, R193, R164 ;  /* 0x000000a4c1af7220 */ /* 0x000fe20000410000 */
[----:B0-----:R-:W-:Y:S01]  /*3030*/  FFMA.FTZ R128, R129, R120, R80 ;  /* 0x0000007881807223 */ /* 0x001fe20000010050 */
[----:B------:R-:W-:Y:S01]  /*3040*/  FFMA.FTZ R129, R135, R122, R82 ;  /* 0x0000007a87817223 */ /* 0x000fe20000010052 */
[----:B------:R-:W-:-:S04]  /*3050*/  IMAD.WIDE.U32 R136, R141, 0x10, R132 ;  /* 0x000000108d887825 */ /* 0x000fc800078e0084 */
[----:B------:R-:W-:Y:S01]  /*3060*/  FFMA.FTZ R135, R161, R110, R70 ;  /* 0x0000006ea1877223 */ /* 0x000fe20000010046 */
[----:B------:R-:W-:Y:S01]  /*3070*/  FFMA.FTZ R154, R154, R111, R71 ;  /* 0x0000006f9a9a7223 */ /* 0x000fe20000010047 */
[----:B------:R-:W-:Y:S01]  /*3080*/  FMUL.FTZ R153, R193, R176 ;  /* 0x000000b0c1997220 */ /* 0x000fe20000410000 */
[----:B------:R-:W-:-:S04]  /*3090*/  IMAD.WIDE.U32 R140, R155, 0x10, R132 ;  /* 0x000000109b8c7825 */ /* 0x000fc800078e0084 */
[C---:B------:R-:W-:Y:S01]  /*30a0*/  FMUL.FTZ R157, R193.reuse, R178 ;  /* 0x000000b2c19d7220 */ /* 0x040fe20000410000 */
[C---:B------:R-:W-:Y:S01]  /*30b0*/  FMUL.FTZ R177, R193.reuse, R166 ;  /* 0x000000a6c1b17220 */ /* 0x040fe20000410000 */
[----:B------:R-:W-:Y:S01]  /*30c0*/  FMUL.FTZ R164, R193, R179 ;  /* 0x000000b3c1a47220 */ /* 0x000fe20000410000 */
[----:B------:R-:W-:-:S04]  /*30d0*/  IMAD.WIDE.U32 R142, R163, 0x10, R132 ;  /* 0x00000010a38e7825 */ /* 0x000fc800078e0084 */
[C---:B------:R-:W-:Y:S01]  /*30e0*/  FMUL.FTZ R179, R193.reuse, R168 ;  /* 0x000000a8c1b37220 */ /* 0x040fe20000410000 */
[----:B------:R-:W-:Y:S01]  /*30f0*/  FMUL.FTZ R166, R193, R187 ;  /* 0x000000bbc1a67220 */ /* 0x000fe20000410000 */
[----:B------:R-:W-:Y:S01]  /*3100*/  F2FP.BF16.F32.PACK_AB R135, R154, R135 ;  /* 0x000000879a87723e */ /* 0x000fe200000010ff */
[----:B------:R-:W-:-:S04]  /*3110*/  IMAD.WIDE.U32 R144, R173, 0x10, R132 ;  /* 0x00000010ad907825 */ /* 0x000fc800078e0084 */
[----:B------:R-:W-:Y:S01]  /*3120*/  FFMA.FTZ R133, R0, R121, R81 ;  /* 0x0000007900857223 */ /* 0x000fe20000010051 */
[----:B------:R-:W-:Y:S01]  /*3130*/  FFMA.FTZ R132, R153, R112, R72 ;  /* 0x0000007099847223 */ /* 0x000fe20000010048 */
[----:B------:R-:W-:Y:S01]  /*3140*/  FFMA.FTZ R147, R150, R113, R73 ;  /* 0x0000007196937223 */ /* 0x000fe20000010049 */
[----:B-1----:R-:W-:-:S04]  /*3150*/  @!P2 IMAD.WIDE R130, R2, 0x4, R130 ;  /* 0x000000040282a825 */ /* 0x002fc800078e0282 */
[----:B------:R-:W-:Y:S01]  /*3160*/  FFMA.FTZ R154, R179, R92, R52 ;  /* 0x0000005cb39a7223 */ /* 0x000fe20000010034 */
[----:B------:R-:W-:Y:S01]  /*3170*/  F2FP.BF16.F32.PACK_AB R128, R133, R128 ;  /* 0x000000808580723e */ /* 0x000fe200000010ff */
[----:B------:R-:W-:Y:S01]  /*3180*/  FFMA.FTZ R133, R157, R114, R74 ;  /* 0x000000729d857223 */ /* 0x000fe2000001004a */
[----:B------:R-:W-:Y:S01]  /*3190*/  FFMA.FTZ R157, R166, R93, R53 ;  /* 0x0000005da69d7223 */ /* 0x000fe20000010035 */
[----:B------:R-:W-:Y:S01]  /*31a0*/  FMUL.FTZ R146, R193, R146 ;  /* 0x00000092c1927220 */ /* 0x000fe20000410000 */
[----:B------:R0:W-:Y:S01]  /*31b0*/  @!P2 STG.E desc[UR6][R130.64], R193 ;  /* 0x000000c18200a986 */ /* 0x0001e2000c101906 */
[----:B------:R-:W-:Y:S01]  /*31c0*/  F2FP.BF16.F32.PACK_AB R132, R147, R132 ;  /* 0x000000849384723e */ /* 0x000fe200000010ff */
[----:B------:R-:W-:Y:S01]  /*31d0*/  FMUL.FTZ R167, R193, R158 ;  /* 0x0000009ec1a77220 */ /* 0x000fe20000410000 */
[----:B------:R-:W-:Y:S01]  /*31e0*/  FFMA.FTZ R149, R149, R116, R76 ;  /* 0x0000007495957223 */ /* 0x000fe2000001004c */
[----:B------:R-:W-:Y:S01]  /*31f0*/  FFMA.FTZ R134, R134, R123, R83 ;  /* 0x0000007b86867223 */ /* 0x000fe20000010053 */
[----:B------:R-:W-:Y:S01]  /*3200*/  FFMA.FTZ R147, R156, R105, R65 ;  /* 0x000000699c937223 */ /* 0x000fe20000010041 */
[----:B------:R-:W-:Y:S01]  /*3210*/  F2FP.BF16.F32.PACK_AB R154, R157, R154 ;  /* 0x0000009a9d9a723e */ /* 0x000fe200000010ff */
[C---:B------:R-:W-:Y:S01]  /*3220*/  FMUL.FTZ R152, R193.reuse, R159 ;  /* 0x0000009fc1987220 */ /* 0x040fe20000410000 */
[----:B------:R-:W-:Y:S01]  /*3230*/  FMUL.FTZ R158, R193, R169 ;  /* 0x000000a9c19e7220 */ /* 0x000fe20000410000 */
[----:B------:R-:W-:Y:S01]  /*3240*/  FFMA.FTZ R151, R151, R118, R78 ;  /* 0x0000007697977223 */ /* 0x000fe2000001004e */
[----:B------:R-:W-:Y:S01]  /*3250*/  FFMA.FTZ R148, R148, R119, R79 ;  /* 0x0000007794947223 */ /* 0x000fe2000001004f */
[----:B------:R-:W1:Y:S01]  /*3260*/  LDC.64 R156, c[0x0][0x380] ;  /* 0x0000e000ff9c7b82 */ /* 0x000e620000000a00 */
[----:B0-----:R-:W-:Y:S01]  /*3270*/  FFMA.FTZ R130, R146, R117, R77 ;  /* 0x0000007592827223 */ /* 0x001fe2000001004d */
[C---:B------:R-:W-:Y:S01]  /*3280*/  FMUL.FTZ R159, R193.reuse, R180 ;  /* 0x000000b4c19f7220 */ /* 0x040fe20000410000 */
[C---:B------:R-:W-:Y:S01]  /*3290*/  FMUL.FTZ R182, R193.reuse, R182 ;  /* 0x000000b6c1b67220 */ /* 0x040fe20000410000 */
[C---:B------:R-:W-:Y:S01]  /*32a0*/  FMUL.FTZ R169, R193.reuse, R160 ;  /* 0x000000a0c1a97220 */ /* 0x040fe20000410000 */
[----:B------:R-:W-:Y:S01]  /*32b0*/  FMUL.FTZ R160, R193, R185 ;  /* 0x000000b9c1a07220 */ /* 0x000fe20000410000 */
        /* <DEDUP_REMOVED lines=51> */
[----:B------:R-:W-:Y:S02]  /*35f0*/  F2FP.BF16.F32.PACK_AB R168, R168, R189 ;  /* 0x000000bda8a8723e */ /* 0x000fe400000010ff */
[----:B-1----:R-:W-:-:S03]  /*3600*/  LEA R2, R156, R2, 0x2 ;  /* 0x000000029c027211 */ /* 0x002fc600078e10ff */
[----:B------:R2:W-:Y:S01]  /*3610*/  STG.E.128 desc[UR6][R144.64], R168 ;  /* 0x000000a890007986 */ /* 0x0005e2000c101d06 */
[----:B------:R-:W-:-:S13]  /*3620*/  ISETP.GE.AND P0, PT, R2, R157, PT ;  /* 0x0000009d0200720c */ /* 0x000fda0003f06270 */
[----:B------:R-:W-:Y:S05]  /*3630*/  @!P0 BRA `(.L_x_9322) ;  /* 0xffffffd000208947 */ /* 0x000fea000383ffff */
[----:B------:R-:W-:Y:S05]  /*3640*/  EXIT ;  /* 0x000000000000794d */ /* 0x000fea0003800000 */
.L_x_9308:
[----:B------:R-:W1:Y:S01]  /*3650*/  LDCU.64 UR4, c[0x0][0x3a0] ;  /* 0x00007400ff0477ac */ /* 0x000e620008000a00 */
[----:B------:R-:W2:Y:S01]  /*3660*/  LDCU UR8, c[0x0][0x388] ;  /* 0x00007100ff0877ac */ /* 0x000ea20008000800 */
[----:B------:R-:W3:Y:S01]  /*3670*/  LDCU.U8 UR9, c[0x0][0x410] ;  /* 0x00008200ff0977ac */ /* 0x000ee20008000000 */
[----:B------:R-:W4:Y:S01]  /*3680*/  LDCU UR10, c[0x0][0x448] ;  /* 0x00008900ff0a77ac */ /* 0x000f220008000800 */
[----:B-1----:R-:W-:-:S04]  /*3690*/  UISETP.NE.U32.AND UP0, UPT, UR4, URZ, UPT ;  /* 0x000000ff0400728c */ /* 0x002fc8000bf05070 */
[----:B------:R-:W-:Y:S01]  /*36a0*/  UISETP.NE.AND.EX UP0, UPT, UR5, URZ, UPT, UP0 ;  /* 0x000000ff0500728c */ /* 0x000fe2000bf05300 */
[----:B------:R-:W1:Y:S05]  /*36b0*/  LDCU.64 UR4, c[0x0][0x3a0] ;  /* 0x00007400ff0477ac */ /* 0x000e6a0008000a00 */
[----:B--234-:R-:W-:-:S13]  /*36c0*/  PLOP3.LUT P1, PT, PT, PT, UP0, 0x80, 0x8 ;  /* 0x000000000008781c */ /* 0x01cfda0003f2f008 */
.L_x_9336:
[----:B--2---:R-:W2:Y:S01]  /*36d0*/  LDC.64 R138, c[0x0][0x390] ;  /* 0x0000e400ff8a7b82 */ /* 0x004ea20000000a00 */
[----:B------:R-:W-:-:S05]  /*36e0*/  IMAD R0, R2, UR8, RZ ;  /* 0x0000000802007c24 */ /* 0x000fca000f8e02ff */
[----:B------:R-:W-:-:S04]  /*36f0*/  SHF.R.S32.HI R129, RZ, 0x1f, R0 ;  /* 0x0000001fff817819 */ /* 0x000fc80000011400 */
[----:B------:R-:W-:-:S04]  /*3700*/  LEA.HI R0, R129, R0, RZ, 0x3 ;  /* 0x0000000081007211 */ /* 0x000fc800078f18ff */
[----:B------:R-:W-:-:S05]  /*3710*/  LEA.HI.SX32 R141, R0, R3, 0x1d ;  /* 0x00000003008d7211 */ /* 0x000fca00078feaff */
[----:B--2---:R-:W-:-:S05]  /*3720*/  IMAD.WIDE.U32 R128, R141, 0x10, R138 ;  /* 0x000000108d807825 */ /* 0x004fca00078e008a */
[----:B-----5:R2:W5:Y:S01]  /*3730*/  LDG.E.128 R132, desc[UR6][R128.64] ;  /* 0x0000000680847981 */ /* 0x020562000c1e1d00 */
[----:B------:R-:W-:Y:S04]  /*3740*/  BSSY.RECONVERGENT B0, `(.L_x_9323) ;  /* 0x0000042000007945 */ /* 0x000fe80003800200 */
[----:B------:R-:W-:Y:S05]  /*3750*/  @!P1 BRA `(.L_x_9324) ;  /* 0x0000000000a09947 */ /* 0x000fea0003800000 */
[----:B0-----:R-:W0:Y:S02]  /*3760*/  LDC.64 R124, c[0x0][0x3a0] ;  /* 0x0000e800ff7c7b82 */ /* 0x001e240000000a00 */
[----:B0-----:R-:W-:-:S06]  /*3770*/  IMAD.WIDE.U32 R124, R141, 0x10, R124 ;  /* 0x000000108d7c7825 */ /* 0x001fcc00078e007c */
[----:B------:R-:W3:Y:S01]  /*3780*/  LDG.E.128 R124, desc[UR6][R124.64] ;  /* 0x000000067c7c7981 */ /* 0x000ee2000c1e1d00 */
[C---:B-----5:R-:W-:Y:S02]  /*3790*/  PRMT R130, R133.reuse, 0x7632, R130 ;  /* 0x0000763285827816 */ /* 0x060fe40000000082 */
[----:B------:R-:W-:Y:S02]  /*37a0*/  SHF.L.U32 R131, R133, 0x10, RZ ;  /* 0x0000001085837819 */ /* 0x000fe400000006ff */
[----:B--2---:R-:W-:Y:S02]  /*37b0*/  SHF.L.U32 R129, R132, 0x10, RZ ;  /* 0x0000001084817819 */ /* 0x004fe400000006ff */
[----:B------:R-:W-:Y:S02]  /*37c0*/  SHF.L.U32 R133, R134, 0x10, RZ ;  /* 0x0000001086857819 */ /* 0x000fe400000006ff */
[----:B------:R-:W-:Y:S02]  /*37d0*/  PRMT R0, R132, 0x7632, R0 ;  /* 0x0000763284007816 */ /* 0x000fe40000000000 */
[----:B------:R-:W-:-:S02]  /*37e0*/  PRMT R132, R134, 0x7632, R132 ;  /* 0x0000763286847816 */ /* 0x000fc40000000084 */
[----:B------:R-:W-:Y:S02]  /*37f0*/  SHF.L.U32 R128, R0, 0x10, RZ ;  /* 0x0000001000807819 */ /* 0x000fe400000006ff */
[C---:B------:R-:W-:Y:S02]  /*3800*/  PRMT R134, R135.reuse, 0x7632, R134 ;  /* 0x0000763287867816 */ /* 0x040fe40000000086 */
[----:B------:R-:W-:Y:S02]  /*3810*/  SHF.L.U32 R135, R135, 0x10, RZ ;  /* 0x0000001087877819 */ /* 0x000fe400000006ff */
[----:B------:R-:W-:Y:S02]  /*3820*/  SHF.L.U32 R130, R130, 0x10, RZ ;  /* 0x0000001082827819 */ /* 0x000fe400000006ff */
[----:B------:R-:W-:Y:S02]  /*3830*/  SHF.L.U32 R132, R132, 0x10, RZ ;  /* 0x0000001084847819 */ /* 0x000fe400000006ff */
[----:B------:R-:W-:-:S02]  /*3840*/  SHF.L.U32 R134, R134, 0x10, RZ ;  /* 0x0000001086867819 */ /* 0x000fc400000006ff */
[----:B---3--:R-:W-:Y:S02]  /*3850*/  SHF.L.U32 R140, R124, 0x10, RZ ;  /* 0x000000107c8c7819 */ /* 0x008fe400000006ff */
[----:B------:R-:W-:Y:S02]  /*3860*/  SHF.L.U32 R142, R125, 0x10, RZ ;  /* 0x000000107d8e7819 */ /* 0x000fe400000006ff */
        /* <DEDUP_REMOVED lines=23> */
.L_x_9324:
[C---:B-----5:R-:W-:Y:S02]  /*39e0*/  PRMT R0, R132.reuse, 0x7632, R0 ;  /* 0x0000763284007816 */ /* 0x060fe40000000000 */
[----:B--2---:R-:W-:Y:S02]  /*39f0*/  SHF.L.U32 R129, R132, 0x10, RZ ;  /* 0x0000001084817819 */ /* 0x004fe400000006ff */
[----:B------:R-:W-:Y:S02]  /*3a00*/  PRMT R128, R133, 0x7632, R128 ;  /* 0x0000763285807816 */ /* 0x000fe40000000080 */
[----:B------:R-:W-:Y:S01]  /*3a10*/  PRMT R130, R134, 0x7632, R130 ;  /* 0x0000763286827816 */ /* 0x000fe20000000082 */
[----:B------:R-:W-:Y:S01]  /*3a20*/  FMUL.FTZ R140, R129, R40 ;  /* 0x00000028818c7220 */ /* 0x000fe20000410000 */
[----:B------:R-:W-:Y:S02]  /*3a30*/  PRMT R132, R135, 0x7632, R132 ;  /* 0x0000763287847816 */ /* 0x000fe40000000084 */
        /* <DEDUP_REMOVED lines=18> */
.L_x_9325:
[----:B-1----:R-:W-:Y:S05]  /*3b60*/  BSYNC.RECONVERGENT B0 ;  /* 0x0000000000007941 */ /* 0x002fea0003800200 */
.L_x_9323:
[----:B------:R-:W1:Y:S01]  /*3b70*/  LDC.64 R136, c[0x0][0x3a8] ;  /* 0x0000ea00ff887b82 */ /* 0x000e620000000a00 */
[----:B------:R-:W-:-:S05]  /*3b80*/  IADD3 R143, PT, PT, R141, 0x20, RZ ;  /* 0x000000208d8f7810 */ /* 0x000fca0007ffe0ff */
[----:B------:R-:W-:Y:S02]  /*3b90*/  IMAD.WIDE.U32 R128, R143, 0x10, R138 ;  /* 0x000000108f807825 */ /* 0x000fe400078e008a */
[----:B------:R-:W2:Y:S02]  /*3ba0*/  @P1 LDC.64 R134, c[0x0][0x3a0] ;  /* 0x0000e800ff861b82 */ /* 0x000ea40000000a00 */
[----:B-1----:R-:W-:-:S05]  /*3bb0*/  IMAD.WIDE.U32 R132, R141, 0x10, R136 ;  /* 0x000000108d847825 */ /* 0x002fca00078e0088 */
[----:B------:R1:W-:Y:S01]  /*3bc0*/  STG.E.128 desc[UR6][R132.64], R152 ;  /* 0x0000009884007986 */ /* 0x0003e2000c101d06 */
[----:B--2---:R-:W-:-:S03]  /*3bd0*/  @P1 IMAD.WIDE.U32 R134, R143, 0x10, R134 ;  /* 0x000000108f861825 */ /* 0x004fc600078e0086 */
[----:B------:R-:W5:Y:S04]  /*3be0*/  LDG.E.128 R128, desc[UR6][R128.64] ;  /* 0x0000000680807981 */ /* 0x000f68000c1e1d00 */
[----:B0-----:R1:W5:Y:S01]  /*3bf0*/  @P1 LDG.E.128 R124, desc[UR6][R134.64] ;  /* 0x00000006867c1981 */ /* 0x001362000c1e1d00 */
[----:B------:R-:W-:Y:S04]  /*3c00*/  BSSY.RECONVERGENT B0, `(.L_x_9326) ;  /* 0x000003f000007945 */ /* 0x000fe80003800200 */
[----:B------:R-:W-:Y:S05]  /*3c10*/  @!P1 BRA `(.L_x_9327) ;  /* 0x0000000000949947 */ /* 0x000fea0003800000 */
[C---:B-----5:R-:W-:Y:S02]  /*3c20*/  PRMT R0, R128.reuse, 0x7632, R0 ;  /* 0x0000763280007816 */ /* 0x060fe40000000000 */
[----:B-1----:R-:W-:Y:S02]  /*3c30*/  SHF.L.U32 R133, R128, 0x10, RZ ;  /* 0x0000001080857819 */ /* 0x002fe400000006ff */
[C---:B------:R-:W-:Y:S02]  /*3c40*/  PRMT R132, R129.reuse, 0x7632, R132 ;  /* 0x0000763281847816 */ /* 0x040fe40000000084 */
[----:B------:R-:W-:Y:S02]  /*3c50*/  SHF.L.U32 R129, R129, 0x10, RZ ;  /* 0x0000001081817819 */ /* 0x000fe400000006ff */
[----:B------:R-:W-:Y:S02]  /*3c60*/  SHF.L.U32 R161, R130, 0x10, RZ ;  /* 0x0000001082a17819 */ /* 0x000fe400000006ff */
[----:B------:R-:W-:-:S02]  /*3c70*/  SHF.L.U32 R152, R125, 0x10, RZ ;  /* 0x000000107d987819 */ /* 0x000fc400000006ff */
[----:B------:R-:W-:Y:S02]  /*3c80*/  SHF.L.U32 R128, R126, 0x10, RZ ;  /* 0x000000107e807819 */ /* 0x000fe400000006ff */
[----:B------:R-:W-:Y:S01]  /*3c90*/  PRMT R135, R131, 0x7632, R135 ;  /* 0x0000763283877816 */ /* 0x000fe20000000087 */
[----:B------:R-:W-:Y:S01]  /*3ca0*/  FFMA.FTZ R152, R129, R34, R152 ;  /* 0x0000002281987223 */ /* 0x000fe20000010098 */
[----:B------:R-:W-:Y:S01]  /*3cb0*/  SHF.L.U32 R153, R131, 0x10, RZ ;  /* 0x0000001083997819 */ /* 0x000fe200000006ff */
[----:B------:R-:W-:Y:S01]  /*3cc0*/  FFMA.FTZ R161, R161, R28, R128 ;  /* 0x0000001ca1a17223 */ /* 0x000fe20000010080 */
[----:B------:R-:W-:Y:S02]  /*3cd0*/  PRMT R134, R130, 0x7632, R134 ;  /* 0x0000763282867816 */ /* 0x000fe40000000086 */
[----:B------:R-:W-:Y:S02]  /*3ce0*/  PRMT R131, R127, 0x7632, R131 ;  /* 0x000076327f837816 */ /* 0x000fe40000000083 */
        /* <DEDUP_REMOVED lines=11> */
[----:B------:R-:W-:Y:S01]  /*3da0*/  FFMA.FTZ R148, R153, R30, R148 ;  /* 0x0000001e99947223 */ /* 0x000fe20000010094 */
[----:B------:R-:W-:-:S02]  /*3db0*/  SHF.L.U32 R134, R134, 0x10, RZ ;  /* 0x0000001086867819 */ /* 0x000fc400000006ff */
[----:B------:R-:W-:Y:S02]  /*3dc0*/  SHF.L.U32 R131, R130, 0x10, RZ ;  /* 0x0000001082837819 */ /* 0x000fe400000006ff */
[----:B------:R-:W-:Y:S02]  /*3dd0*/  SHF.L.U32 R129, R129, 0x10, RZ ;  /* 0x0000001081817819 */ /* 0x000fe400000006ff */
[----:B------:R-:W-:Y:S01]  /*3de0*/  SHF.L.U32 R165, R128, 0x10, RZ ;  /* 0x0000001080a57819 */ /* 0x000fe200000006ff */
[----:B------:R-:W-:Y:S01]  /*3df0*/  FFMA.FTZ R150, R134, R29, R131 ;  /* 0x0000001d86967223 */ /* 0x000fe20000010083 */
[----:B------:R-:W-:Y:S01]  /*3e00*/  F2FP.BF16.F32.PACK_AB R171, R157, R148 ;  /* 0x000000949dab723e */ /* 0x000fe200000010ff */
[----:B------:R-:W-:Y:S02]  /*3e10*/  FFMA.FTZ R163, R132, R35, R129 ;  /* 0x0000002384a37223 */ /* 0x000fe40000010081 */
[----:B------:R-:W-:Y:S01]  /*3e20*/  FFMA.FTZ R165, R0, R33, R165 ;  /* 0x0000002100a57223 */ /* 0x000fe200000100a5 */
[----:B------:R-:W-:-:S02]  /*3e30*/  F2FP.BF16.F32.PACK_AB R170, R150, R161 ;  /* 0x000000a196aa723e */ /* 0x000fc400000010ff */
[----:B------:R-:W-:Y:S02]  /*3e40*/  F2FP.BF16.F32.PACK_AB R169, R163, R152 ;  /* 0x00000098a3a9723e */ /* 0x000fe400000010ff */
[----:B------:R-:W-:Y:S01]  /*3e50*/  F2FP.BF16.F32.PACK_AB R168, R165, R154 ;  /* 0x0000009aa5a8723e */ /* 0x000fe200000010ff */
[----:B------:R-:W-:Y:S06]  /*3e60*/  BRA `(.L_x_9328) ;  /* 0x0000000000607947 */ /* 0x000fec0003800000 */
.L_x_9327:
[C---:B-----5:R-:W-:Y:S02]  /*3e70*/  PRMT R0, R128.reuse, 0x7632, R0 ;  /* 0x0000763280007816 */ /* 0x060fe40000000000 */
[----:B-1----:R-:W-:Y:S02]  /*3e80*/  SHF.L.U32 R133, R128, 0x10, RZ ;  /* 0x0000001080857819 */ /* 0x002fe400000006ff */
        /* <DEDUP_REMOVED lines=15> */
[----:B------:R-:W-:Y:S02]  /*3f80*/  FMUL.FTZ R157, R130, R31 ;  /* 0x0000001f829d7220 */ /* 0x000fe40000410000 */
[----:B------:R-:W-:Y:S01]  /*3f90*/  FMUL.FTZ R150, R132, R29 ;  /* 0x0000001d84967220 */ /* 0x000fe20000410000 */
[----:B------:R-:W-:Y:S01]  /*3fa0*/  F2FP.BF16.F32.PACK_AB R168, R165, R154 ;  /* 0x0000009aa5a8723e */ /* 0x000fe200000010ff */
[----:B------:R-:W-:Y:S01]  /*3fb0*/  FMUL.FTZ R163, R128, R35 ;  /* 0x0000002380a37220 */ /* 0x000fe20000410000 */
[----:B------:R-:W-:-:S02]  /*3fc0*/  F2FP.BF16.F32.PACK_AB R171, R157, R148 ;  /* 0x000000949dab723e */ /* 0x000fc400000010ff */
[----:B------:R-:W-:Y:S02]  /*3fd0*/  F2FP.BF16.F32.PACK_AB R170, R150, R161 ;  /* 0x000000a196aa723e */ /* 0x000fe400000010ff */
[----:B------:R-:W-:-:S07]  /*3fe0*/  F2FP.BF16.F32.PACK_AB R169, R163, R152 ;  /* 0x00000098a3a9723e */ /* 0x000fce00000010ff */
.L_x_9328:
[----:B------:R-:W-:Y:S05]  /*3ff0*/  BSYNC.RECONVERGENT B0 ;  /* 0x0000000000007941 */ /* 0x000fea0003800200 */
.L_x_9326:
        /* <DEDUP_REMOVED lines=12> */
[C---:B0----5:R-:W-:Y:S02]  /*40c0*/  PRMT R132, R129.reuse, 0x7632, R132 ;  /* 0x0000763281847816 */ /* 0x061fe40000000084 */
[----:B------:R-:W-:Y:S02]  /*40d0*/  SHF.L.U32 R133, R128, 0x10, RZ ;  /* 0x0000001080857819 */ /* 0x000fe400000006ff */
[----:B------:R-:W-:Y:S02]  /*40e0*/  SHF.L.U32 R129, R129, 0x10, RZ ;  /* 0x0000001081817819 */ /* 0x000fe400000006ff */
[----:B------:R-:W-:Y:S02]  /*40f0*/  SHF.L.U32 R162, R124, 0x10, RZ ;  /* 0x000000107ca27819 */ /* 0x000fe400000006ff */
[----:B------:R-:W-:Y:S02]  /*4100*/  SHF.L.U32 R160, R125, 0x10, RZ ;  /* 0x000000107da07819 */ /* 0x000fe400000006ff */
[----:B------:R-:W-:Y:S01]  /*4110*/  PRMT R0, R128, 0x7632, R0 ;  /* 0x0000763280007816 */ /* 0x000fe20000000000 */
[----:B------:R-:W-:Y:S01]  /*4120*/  FFMA.FTZ R162, R133, R24, R162 ;  /* 0x0000001885a27223 */ /* 0x000fe200000100a2 */
[C---:B------:R-:W-:Y:S01]  /*4130*/  PRMT R134, R130.reuse, 0x7632, R134 ;  /* 0x0000763282867816 */ /* 0x040fe20000000086 */
[----:B------:R-:W-:Y:S01]  /*4140*/  FFMA.FTZ R160, R129, R26, R160 ;  /* 0x0000001a81a07223 */ /* 0x000fe200000100a0 */
[----:B------:R-:W-:-:S02]  /*4150*/  SHF.L.U32 R135, R130, 0x10, RZ ;  /* 0x0000001082877819 */ /* 0x000fc400000006ff */
[----:B------:R-:W-:Y:S02]  /*4160*/  PRMT R155, R131, 0x7632, R155 ;  /* 0x00007632839b7816 */ /* 0x000fe4000000009b */
[----:B------:R-:W-:Y:S02]  /*4170*/  PRMT R128, R124, 0x7632, R128 ;  /* 0x000076327c807816 */ /* 0x000fe40000000080 */
[----:B------:R-:W-:Y:S02]  /*4180*/  PRMT R129, R125, 0x7632, R129 ;  /* 0x000076327d817816 */ /* 0x000fe40000000081 */
[C---:B------:R-:W-:Y:S02]  /*4190*/  PRMT R130, R126.reuse, 0x7632, R130 ;  /* 0x000076327e827816 */ /* 0x040fe40000000082 */
[----:B------:R-:W-:Y:S02]  /*41a0*/  PRMT R133, R127, 0x7632, R133 ;  /* 0x000076327f857816 */ /* 0x000fe40000000085 */
[----:B------:R-:W-:-:S02]  /*41b0*/  SHF.L.U32 R158, R126, 0x10, RZ ;  /* 0x000000107e9e7819 */ /* 0x000fc400000006ff */
[----:B------:R-:W-:Y:S02]  /*41c0*/  SHF.L.U32 R131, R131, 0x10, RZ ;  /* 0x0000001083837819 */ /* 0x000fe400000006ff */
[----:B------:R-:W-:Y:S01]  /*41d0*/  SHF.L.U32 R164, R127, 0x10, RZ ;  /* 0x000000107fa47819 */ /* 0x000fe200000006ff */
[----:B------:R-:W-:Y:S01]  /*41e0*/  FFMA.FTZ R158, R135, R20, R158 ;  /* 0x00000014879e7223 */ /* 0x000fe2000001009e */
[----:B------:R-:W-:Y:S02]  /*41f0*/  SHF.L.U32 R0, R0, 0x10, RZ ;  /* 0x0000001000007819 */ /* 0x000fe400000006ff */
[----:B------:R-:W-:Y:S01]  /*4200*/  SHF.L.U32 R132, R132, 0x10, RZ ;  /* 0x0000001084847819 */ /* 0x000fe200000006ff */
[----:B------:R-:W-:Y:S01]  /*4210*/  FFMA.FTZ R167, R131, R22, R164 ;  /* 0x0000001683a77223 */ /* 0x000fe200000100a4 */
        /* <DEDUP_REMOVED lines=15> */
.L_x_9329:
[C---:B-----5:R-:W-:Y:S02]  /*4310*/  PRMT R0, R128.reuse, 0x7632, R0 ;  /* 0x0000763280007816 */ /* 0x060fe40000000000 */
[----:B0-----:R-:W-:Y:S02]  /*4320*/  SHF.L.U32 R133, R128, 0x10, RZ ;  /* 0x0000001080857819 */ /* 0x001fe400000006ff */
        /* <DEDUP_REMOVED lines=16> */
[----:B------:R-:W-:-:S02]  /*4430*/  FMUL.FTZ R169, R132, R21 ;  /* 0x0000001584a97220 */ /* 0x000fc40000410000 */
[----:B------:R-:W-:Y:S01]  /*4440*/  FMUL.FTZ R171, R128, R27 ;  /* 0x0000001b80ab7220 */ /* 0x000fe20000410000 */
[----:B------:R-:W-:Y:S02]  /*4450*/  F2FP.BF16.F32.PACK_AB R131, R156, R167 ;  /* 0x000000a79c83723e */ /* 0x000fe400000010ff */
[----:B------:R-:W-:Y:S02]  /*4460*/  F2FP.BF16.F32.PACK_AB R130, R169, R158 ;  /* 0x0000009ea982723e */ /* 0x000fe400000010ff */
[----:B------:R-:W-:Y:S02]  /*4470*/  F2FP.BF16.F32.PACK_AB R129, R171, R160 ;  /* 0x000000a0ab81723e */ /* 0x000fe400000010ff */
[----:B------:R-:W-:-:S07]  /*4480*/  F2FP.BF16.F32.PACK_AB R128, R173, R162 ;  /* 0x000000a2ad80723e */ /* 0x000fce00000010ff */
.L_x_9330:
        /* <DEDUP_REMOVED lines=12> */
[----:B------:R-:W-:Y:S02]  /*4550*/  SHF.L.U32 R168, R124, 0x10, RZ ;  /* 0x000000107ca87819 */ /* 0x000fe400000006ff */
[----:B------:R-:W-:Y:S02]  /*4560*/  SHF.L.U32 R166, R125, 0x10, RZ ;  /* 0x000000107da67819 */ /* 0x000fe400000006ff */
        /* <DEDUP_REMOVED lines=32> */
.L_x_9331:
[C---:B-----5:R-:W-:Y:S02]  /*4770*/  PRMT R0, R132.reuse, 0x7632, R0 ;  /* 0x0000763284007816 */ /* 0x060fe40000000000 */
[----:B-1----:R-:W-:Y:S02]  /*4780*/  SHF.L.U32 R129, R132, 0x10, RZ ;  /* 0x0000001084817819 */ /* 0x002fe400000006ff */
        /* <DEDUP_REMOVED lines=22> */
.L_x_9332:
        /* <DEDUP_REMOVED lines=9> */
[C---:B-----5:R-:W-:Y:S02]  /*4980*/  PRMT R0, R132.reuse, 0x7632, R0 ;  /* 0x0000763284007816 */ /* 0x060fe40000000000 */
[----:B-1----:R-:W-:Y:S02]  /*4990*/  SHF.L.U32 R129, R132, 0x10, RZ ;  /* 0x0000001084817819 */ /* 0x002fe400000006ff */
        /* <DEDUP_REMOVED lines=8> */
[----:B------:R-:W-:Y:S01]  /*4a20*/  PRMT R138, R135, 0x7632, R138 ;  /* 0x00007632878a7816 */ /* 0x000fe2000000008a */
[----:B------:R-:W-:Y:S01]  /*4a30*/  FFMA.FTZ R134, R129, R8, R134 ;  /* 0x0000000881867223 */ /* 0x000fe20000010086 */
[----:B------:R-:W-:Y:S01]  /*4a40*/  SHF.L.U32 R185, R135, 0x10, RZ ;  /* 0x0000001087b97819 */ /* 0x000fe200000006ff */
[----:B------:R-:W-:Y:S01]  /*4a50*/  FFMA.FTZ R133, R133, R10, R128 ;  /* 0x0000000a85857223 */ /* 0x000fe20000010080 */
[----:B------:R-:W-:Y:S02]  /*4a60*/  PRMT R139, R127, 0x7632, R139 ;  /* 0x000076327f8b7816 */ /* 0x000fe4000000008b */
[----:B------:R-:W-:-:S02]  /*4a70*/  PRMT R135, R126, 0x7632, R135 ;  /* 0x000076327e877816 */ /* 0x000fc40000000087 */
[----:B------:R-:W-:Y:S02]  /*4a80*/  PRMT R128, R124, 0x7632, R128 ;  /* 0x000076327c807816 */ /* 0x000fe40000000080 */
[----:B------:R-:W-:Y:S02]  /*4a90*/  PRMT R129, R125, 0x7632, R129 ;  /* 0x000076327d817816 */ /* 0x000fe40000000081 */
[----:B------:R-:W-:Y:S02]  /*4aa0*/  SHF.L.U32 R172, R131, 0x10, RZ ;  /* 0x0000001083ac7819 */ /* 0x000fe400000006ff */
[----:B------:R-:W-:Y:S02]  /*4ab0*/  SHF.L.U32 R131, R139, 0x10, RZ ;  /* 0x000000108b837819 */ /* 0x000fe400000006ff */
[----:B------:R-:W-:Y:S02]  /*4ac0*/  SHF.L.U32 R139, R135, 0x10, RZ ;  /* 0x00000010878b7819 */ /* 0x000fe400000006ff */
[----:B------:R-:W-:-:S02]  /*4ad0*/  SHF.L.U32 R174, R127, 0x10, RZ ;  /* 0x000000107fae7819 */ /* 0x000fc400000006ff */
[----:B------:R-:W-:Y:S01]  /*4ae0*/  SHF.L.U32 R0, R0, 0x10, RZ ;  /* 0x0000001000007819 */ /* 0x000fe200000006ff */
[----:B------:R-:W-:Y:S01]  /*4af0*/  FFMA.FTZ R139, R172, R5, R139 ;  /* 0x00000005ac8b7223 */ /* 0x000fe2000001008b */
[----:B------:R-:W-:Y:S01]  /*4b00*/  SHF.L.U32 R130, R130, 0x10, RZ ;  /* 0x0000001082827819 */ /* 0x000fe200000006ff */
[----:B------:R-:W-:Y:S01]  /*4b10*/  FFMA.FTZ R135, R185, R6, R174 ;  /* 0x00000006b9877223 */ /* 0x000fe200000100ae */
[----:B------:R-:W-:Y:S02]  /*4b20*/  SHF.L.U32 R138, R138, 0x10, RZ ;  /* 0x000000108a8a7819 */ /* 0x000fe400000006ff */
[----:B------:R-:W-:Y:S02]  /*4b30*/  SHF.L.U32 R129, R129, 0x10, RZ ;  /* 0x0000001081817819 */ /* 0x000fe400000006ff */
        /* <DEDUP_REMOVED lines=9> */
.L_x_9333:
[C---:B-----5:R-:W-:Y:S02]  /*4bd0*/  PRMT R0, R132.reuse, 0x7632, R0 ;  /* 0x0000763284007816 */ /* 0x060fe40000000000 */
[----:B-1----:R-:W-:Y:S02]  /*4be0*/  SHF.L.U32 R129, R132, 0x10, RZ ;  /* 0x0000001084817819 */ /* 0x002fe400000006ff */
[----:B------:R-:W-:Y:S02]  /*4bf0*/  PRMT R128, R133, 0x7632, R128 ;  /* 0x0000763285807816 */ /* 0x000fe40000000080 */
[----:B------:R-:W-:Y:S02]  /*4c00*/  PRMT R130, R134, 0x7632, R130 ;  /* 0x0000763286827816 */ /* 0x000fe40000000082 */
[----:B------:R-:W-:Y:S02]  /*4c10*/  PRMT R132, R135, 0x7632, R132 ;  /* 0x0000763287847816 */ /* 0x000fe40000000084 */
[----:B------:R-:W-:-:S02]  /*4c20*/  SHF.L.U32 R133, R133, 0x10, RZ ;  /* 0x0000001085857819 */ /* 0x000fc400000006ff */
        /* <DEDUP_REMOVED lines=11> */
[----:B------:R-:W-:Y:S01]  /*4ce0*/  FMUL.FTZ R183, R0, R9 ;  /* 0x0000000900b77220 */ /* 0x000fe20000410000 */
[----:B------:R-:W-:-:S02]  /*4cf0*/  FMUL.FTZ R139, R130, R5 ;  /* 0x00000005828b7220 */ /* 0x000fc40000410000 */
[----:B------:R-:W-:Y:S01]  /*4d00*/  FMUL.FTZ R172, R128, R11 ;  /* 0x0000000b80ac7220 */ /* 0x000fe20000410000 */
[----:B------:R-:W-:Y:S02]  /*4d10*/  F2FP.BF16.F32.PACK_AB R131, R138, R135 ;  /* 0x000000878a83723e */ /* 0x000fe400000010ff */
[----:B------:R-:W-:Y:S02]  /*4d20*/  F2FP.BF16.F32.PACK_AB R130, R139, R132 ;  /* 0x000000848b82723e */ /* 0x000fe400000010ff */
[----:B------:R-:W-:Y:S02]  /*4d30*/  F2FP.BF16.F32.PACK_AB R129, R172, R133 ;  /* 0x00000085ac81723e */ /* 0x000fe400000010ff */
[----:B------:R-:W-:-:S07]  /*4d40*/  F2FP.BF16.F32.PACK_AB R128, R183, R134 ;  /* 0x00000086b780723e */ /* 0x000fce00000010ff */
.L_x_9334:
        /* <DEDUP_REMOVED lines=147> */
.L_x_9360:
[----:B------:R-:W-:Y:S01]  /*5680*/  FMUL.FTZ R0, R137, R137 ;  /* 0x0000008989007220 */ /* 0x000fe20000410000 */
[----:B------:R-:W-:Y:S01]  /*5690*/  ISETP.NE.AND P0, PT, RZ, UR9, PT ;  /* 0x00000009ff007c0c */ /* 0x000fe2000bf05270 */
[----:B-1----:R-:W-:Y:S01]  /*56a0*/  FADD.FTZ R185, R136, R185 ;  /* 0x000000b988b97221 */ /* 0x002fe20000010000 */
[----:B------:R-:W1:Y:S02]  /*56b0*/  @!P2 LDC.64 R130, c[0x0][0x3c0] ;  /* 0x0000f000ff82ab82 */ /* 0x000e640000000a00 */
[----:B------:R-:W-:Y:S01]  /*56c0*/  FSEL R129, R0, RZ, P0 ;  /* 0x000000ff00817208 */ /* 0x000fe20000000000 */
[----:B------:R-:W-:Y:S01]  /*56d0*/  FFMA.FTZ R128, R185, R128, UR10 ;  /* 0x0000000ab9807e23 */ /* 0x000fe20008010080 */
[----:B0-----:R-:W-:-:S03]  /*56e0*/  FSEL R136, R137, RZ, !P0 ;  /* 0x000000ff89887208 */ /* 0x001fc60004000000 */
[----:B------:R-:W-:Y:S02]  /*56f0*/  FADD.FTZ R0, R128, R129 ;  /* 0x0000008180007221 */ /* 0x000fe40000010000 */
[----:B------:R-:W0:Y:S01]  /*5700*/  @!P2 LDC.64 R128, c[0x0][0x3c8] ;  /* 0x0000f200ff80ab82 */ /* 0x000e220000000a00 */
[C---:B------:R-:W-:Y:S01]  /*5710*/  FADD.FTZ R189, -R136.reuse, R133 ;  /* 0x0000008588bd7221 */ /* 0x040fe20000010100 */
        /* <DEDUP_REMOVED lines=16> */
[----:B------:R-:W-:Y:S01]  /*5820*/  FADD.FTZ R140, -R136, R140 ;  /* 0x0000008c888c7221 */ /* 0x000fe20000010100 */
[C---:B--2---:R-:W-:Y:S01]  /*5830*/  FMUL.FTZ R0, R193.reuse, R151 ;  /* 0x00000097c1007220 */ /* 0x044fe20000410000 */
[C---:B------:R-:W-:Y:S01]  /*5840*/  FMUL.FTZ R134, R193.reuse, R149 ;  /* 0x00000095c1867220 */ /* 0x040fe20000410000 */
[C---:B------:R-:W-:Y:S01]  /*5850*/  FMUL.FTZ R149, R193.reuse, R144 ;  /* 0x00000090c1957220 */ /* 0x040fe20000410000 */
[C---:B------:R-:W-:Y:S01]  /*5860*/  FMUL.FTZ R174, R193.reuse, R174 ;  /* 0x000000aec1ae7220 */ /* 0x040fe20000410000 */
[----:B------:R-:W-:Y:S01]  /*5870*/  FMUL.FTZ R151, R193, R146 ;  /* 0x00000092c1977220 */ /* 0x000fe20000410000 */
[----:B0-----:R-:W-:-:S04]  /*5880*/  @!P2 IMAD.WIDE R128, R2, 0x4, R128 ;  /* 0x000000040280a825 */ /* 0x001fc800078e0280 */
        /* <DEDUP_REMOVED lines=27> */
[----:B------:R0:W-:Y:S01]  /*5a40*/  @!P2 STG.E desc[UR6][R130.64], R137 ;  /* 0x000000898200a986 */ /* 0x0001e2000c101906 */
[----:B------:R-:W-:Y:S01]  /*5a50*/  FADD.FTZ R136, -R136, R138 ;  /* 0x0000008a88887221 */ /* 0x000fe20000010100 */
[C---:B------:R-:W-:Y:S01]  /*5a60*/  FMUL.FTZ R161, R193.reuse, R152 ;  /* 0x00000098c1a17220 */ /* 0x040fe20000410000 */
[C---:B------:R-:W-:Y:S01]  /*5a70*/  FMUL.FTZ R157, R193.reuse, R154 ;  /* 0x0000009ac19d7220 */ /* 0x040fe20000410000 */
[----:B------:R1:W-:Y:S01]  /*5a80*/  @!P2 STG.E desc[UR6][R128.64], R193 ;  /* 0x000000c18000a986 */ /* 0x0003e2000c101906 */
[----:B------:R-:W-:Y:S01]  /*5a90*/  FMUL.FTZ R152, R193, R173 ;  /* 0x000000adc1987220 */ /* 0x000fe20000410000 */
[----:B------:R-:W-:Y:S01]  /*5aa0*/  FFMA.FTZ R147, R147, R122, R82 ;  /* 0x0000007a93937223 */ /* 0x000fe20000010052 */
[----:B------:R-:W-:Y:S01]  /*5ab0*/  FFMA.FTZ R134, R134, R123, R83 ;  /* 0x0000007b86867223 */ /* 0x000fe20000010053 */
[----:B------:R-:W-:Y:S01]  /*5ac0*/  FFMA.FTZ R156, R156, R103, R63 ;  /* 0x000000679c9c7223 */ /* 0x000fe2000001003f */
[C---:B------:R-:W-:Y:S01]  /*5ad0*/  FMUL.FTZ R173, R193.reuse, R168 ;  /* 0x000000a8c1ad7220 */ /* 0x040fe20000410000 */
[C---:B------:R-:W-:Y:S01]  /*5ae0*/  FMUL.FTZ R175, R193.reuse, R166 ;  /* 0x000000a6c1af7220 */ /* 0x040fe20000410000 */
[----:B------:R-:W-:Y:S01]  /*5af0*/  FMUL.FTZ R148, R193, R165 ;  /* 0x000000a5c1947220 */ /* 0x000fe20000410000 */
[----:B0-----:R-:W-:Y:S01]  /*5b00*/  FFMA.FTZ R130, R149, R116, R76 ;  /* 0x0000007495827223 */ /* 0x001fe2000001004c */
[----:B------:R-:W-:Y:S01]  /*5b10*/  FFMA.FTZ R131, R151, R118, R78 ;  /* 0x0000007697837223 */ /* 0x000fe2000001004e */
[----:B------:R-:W-:Y:S01]  /*5b20*/  FFMA.FTZ R151, R185, R102, R62 ;  /* 0x00000066b9977223 */ /* 0x000fe2000001003e */
[C---:B------:R-:W-:Y:S01]  /*5b30*/  FMUL.FTZ R166, R193.reuse, R139 ;  /* 0x0000008bc1a67220 */ /* 0x040fe20000410000 */
[----:B-1----:R-:W-:Y:S01]  /*5b40*/  FFMA.FTZ R129, R174, R117, R77 ;  /* 0x00000075ae817223 */ /* 0x002fe2000001004d */
[C---:B------:R-:W-:Y:S01]  /*5b50*/  FMUL.FTZ R168, R193.reuse, R136 ;  /* 0x00000088c1a87220 */ /* 0x040fe20000410000 */
[C---:B------:R-:W-:Y:S01]  /*5b60*/  FMUL.FTZ R135, R193.reuse, R140 ;  /* 0x0000008cc1877220 */ /* 0x040fe20000410000 */
[----:B------:R-:W-:Y:S01]  /*5b70*/  FMUL.FTZ R146, R193, R145 ;  /* 0x00000091c1927220 */ /* 0x000fe20000410000 */
[----:B---3--:R-:W-:Y:S01]  /*5b80*/  IMAD.WIDE.U32 R136, R141, 0x10, R132 ;  /* 0x000000108d887825 */ /* 0x008fe200078e0084 */
[----:B------:R-:W-:-:S03]  /*5b90*/  F2FP.BF16.F32.PACK_AB R130, R129, R130 ;  /* 0x000000828182723e */ /* 0x000fc600000010ff */
[----:B------:R-:W-:Y:S01]  /*5ba0*/  FMUL.FTZ R150, R193, R163 ;  /* 0x000000a3c1967220 */ /* 0x000fe20000410000 */
[----:B------:R-:W-:Y:S01]  /*5bb0*/  F2FP.BF16.F32.PACK_AB R129, R134, R147 ;  /* 0x000000938681723e */ /* 0x000fe200000010ff */
[----:B------:R-:W-:Y:S01]  /*5bc0*/  IMAD.WIDE.U32 R138, R143, 0x10, R132 ;  /* 0x000000108f8a7825 */ /* 0x000fe200078e0084 */
[----:B------:R-:W-:-:S03]  /*5bd0*/  F2FP.BF16.F32.PACK_AB R151, R156, R151 ;  /* 0x000000979c97723e */ /* 0x000fc600000010ff */
[----:B------:R-:W-:Y:S01]  /*5be0*/  FFMA.FTZ R147, R148, R113, R73 ;  /* 0x0000007194937223 */ /* 0x000fe20000010049 */
[----:B------:R-:W-:Y:S01]  /*5bf0*/  FMUL.FTZ R163, R193, R176 ;  /* 0x000000b0c1a37220 */ /* 0x000fe20000410000 */
[----:B------:R-:W-:-:S04]  /*5c00*/  IMAD.WIDE.U32 R140, R153, 0x10, R132 ;  /* 0x00000010998c7825 */ /* 0x000fc800078e0084 */
[C---:B------:R-:W-:Y:S01]  /*5c10*/  FMUL.FTZ R178, R193.reuse, R178 ;  /* 0x000000b2c1b27220 */ /* 0x040fe20000410000 */
[----:B------:R-:W-:Y:S01]  /*5c20*/  FMUL.FTZ R167, R193, R162 ;  /* 0x000000a2c1a77220 */ /* 0x000fe20000410000 */
[----:B------:R-:W-:Y:S01]  /*5c30*/  FFMA.FTZ R134, R163, R108, R68 ;  /* 0x0000006ca3867223 */ /* 0x000fe20000010044 */
[----:B------:R-:W-:-:S04]  /*5c40*/  IMAD.WIDE.U32 R142, R155, 0x10, R132 ;  /* 0x000000109b8e7825 */ /* 0x000fc800078e0084 */
[----:B------:R-:W-:Y:S01]  /*5c50*/  FFMA.FTZ R149, R178, R109, R69 ;  /* 0x0000006db2957223 */ /* 0x000fe20000010045 */
[C---:B------:R-:W-:Y:S01]  /*5c60*/  FMUL.FTZ R165, R193.reuse, R180 ;  /* 0x000000b4c1a57220 */ /* 0x040fe20000410000 */
[----:B------:R-:W-:Y:S01]  /*5c70*/  FMUL.FTZ R182, R193, R182 ;  /* 0x000000b6c1b67220 */ /* 0x000fe20000410000 */
[----:B------:R-:W-:-:S04]  /*5c80*/  IMAD.WIDE.U32 R144, R159, 0x10, R132 ;  /* 0x000000109f907825 */ /* 0x000fc800078e0084 */
[----:B------:R-:W-:Y:S01]  /*5c90*/  FFMA.FTZ R132, R157, R112, R72 ;  /* 0x000000709d847223 */ /* 0x000fe20000010048 */
[C---:B------:R-:W-:Y:S01]  /*5ca0*/  FMUL.FTZ R169, R193.reuse, R160 ;  /* 0x000000a0c1a97220 */ /* 0x040fe20000410000 */
[----:B------:R-:W0:Y:S01]  /*5cb0*/  LDC.64 R156, c[0x0][0x380] ;  /* 0x0000e000ff9c7b82 */ /* 0x000e220000000a00 */
[----:B------:R-:W-:Y:S01]  /*5cc0*/  FMUL.FTZ R154, R193, R171 ;  /* 0x000000abc19a7220 */ /* 0x000fe20000410000 */
[----:B------:R-:W-:Y:S01]  /*5cd0*/  FFMA.FTZ R148, R167, R104, R64 ;  /* 0x00000068a7947223 */ /* 0x000fe20000010040 */
[----:B------:R-:W-:Y:S01]  /*5ce0*/  F2FP.BF16.F32.PACK_AB R132, R147, R132 ;  /* 0x000000849384723e */ /* 0x000fe200000010ff */
        /* <DEDUP_REMOVED lines=62> */
[----:B0-----:R-:W-:-:S03]  /*60d0*/  LEA R2, R156, R2, 0x2 ;  /* 0x000000029c027211 */ /* 0x001fc600078e10ff */
[----:B------:R2:W-:Y:S01]  /*60e0*/  STG.E.128 desc[UR6][R144.64], R164 ;  /* 0x000000a490007986 */ /* 0x0005e2000c101d06 */
[----:B------:R-:W-:-:S13]  /*60f0*/  ISETP.GE.AND P0, PT, R2, R157, PT ;  /* 0x0000009d0200720c */ /* 0x000fda0003f06270 */
[----:B------:R-:W-:Y:S05]  /*6100*/  @!P0 BRA `(.L_x_9336) ;  /* 0xffffffd400708947 */ /* 0x000fea000383ffff */
[----:B------:R-:W-:Y:S05]  /*6110*/  EXIT ;  /* 0x000000000000794d */ /* 0x000fea0003800000 */
.L_x_9321:
        /* <DEDUP_REMOVED lines=8> */
.L_x_9338:
[----:B------:R-:W-:Y:S05]  /*61a0*/  BSYNC B0 ;  /* 0x0000000000007941 */ /* 0x000fea0003800000 */
.L_x_9337:
        /* <DEDUP_REMOVED lines=9> */
.L_x_9339:
[----:B------:R-:W-:Y:S01]  /*6240*/  HFMA2 R180, -RZ, RZ, 0, 2.384185791015625e-07 ;  /* 0x00000004ffb47431 */ /* 0x000fe200000001ff */
[----:B------:R-:W-:-:S05]  /*6250*/  MOV R129, R178 ;  /* 0x000000b200817202 */ /* 0x000fca0000000f00 */
[----:B------:R-:W-:-:S05]  /*6260*/  FADD.FTZ R131, R130, R129 ;  /* 0x0000008182837221 */ /* 0x000fca0000010000 */
[----:B------:R-:W-:-:S07]  /*6270*/  MOV R187, R131 ;  /* 0x0000008300bb7202 */ /* 0x000fce0000000f00 */
[----:B------:R-:W-:Y:S05]  /*6280*/  WARPSYNC.COLLECTIVE R176, `(.L_x_9340) ;  /* 0x00000000b0087348 */ /* 0x000fea0003c00000 */
[----:B------:R0:W1:Y:S02]  /*6290*/  SHFL.BFLY P0, R178, R187, R180, R189 ;  /* 0x0c0000b4bbb27389 */ /* 0x00006400000000bd */
[----:B01----:R-:W-:Y:S05]  /*62a0*/  ENDCOLLECTIVE ;  /* 0x000000000000791b */ /* 0x003fea0003800000 */
.L_x_9340:
[----:B------:R-:W-:Y:S01]  /*62b0*/  HFMA2 R180, -RZ, RZ, 0, 4.76837158203125e-07 ;  /* 0x00000008ffb47431 */ /* 0x000fe200000001ff */
[----:B------:R-:W-:-:S05]  /*62c0*/  MOV R0, R178 ;  /* 0x000000b200007202 */ /* 0x000fca0000000f00 */
[----:B------:R-:W-:-:S05]  /*62d0*/  FADD.FTZ R136, R131, R0 ;  /* 0x0000000083887221 */ /* 0x000fca0000010000 */
[----:B------:R-:W-:-:S07]  /*62e0*/  MOV R187, R136 ;  /* 0x0000008800bb7202 */ /* 0x000fce0000000f00 */
[----:B------:R-:W-:Y:S05]  /*62f0*/  WARPSYNC.COLLECTIVE R176, `(.L_x_9341) ;  /* 0x00000000b0087348 */ /* 0x000fea0003c00000 */
[----:B------:R0:W1:Y:S02]  /*6300*/  SHFL.BFLY P0, R178, R187, R180, R189 ;  /* 0x0c0000b4bbb27389 */ /* 0x00006400000000bd */
[----:B01----:R-:W-:Y:S05]  /*6310*/  ENDCOLLECTIVE ;  /* 0x000000000000791b */ /* 0x003fea0003800000 */
.L_x_9341:
        /* <DEDUP_REMOVED lines=8> */
.L_x_9342:
        /* <DEDUP_REMOVED lines=88> */
.L_x_9343:
[----:B------:R-:W-:Y:S01]  /*6920*/  HFMA2 R180, -RZ, RZ, 0, 1.1920928955078125e-07 ;  /* 0x00000002ffb47431 */ /* 0x000fe200000001ff */
[----:B------:R-:W-:-:S05]  /*6930*/  MOV R131, R178 ;  /* 0x000000b200837202 */ /* 0x000fca0000000f00 */
[----:B------:R-:W-:-:S05]  /*6940*/  FADD.FTZ R131, R0, R131 ;  /* 0x0000008300837221 */ /* 0x000fca0000010000 */
[----:B------:R-:W-:-:S07]  /*6950*/  MOV R187, R131 ;  /* 0x0000008300bb7202 */ /* 0x000fce0000000f00 */
[----:B------:R-:W-:Y:S05]  /*6960*/  WARPSYNC.COLLECTIVE R176, `(.L_x_9344) ;  /* 0x00000000b0087348 */ /* 0x000fea0003c00000 */
[----:B------:R0:W1:Y:S02]  /*6970*/  SHFL.BFLY P0, R178, R187, R180, R189 ;  /* 0x0c0000b4bbb27389 */ /* 0x00006400000000bd */
[----:B01----:R-:W-:Y:S05]  /*6980*/  ENDCOLLECTIVE ;  /* 0x000000000000791b */ /* 0x003fea0003800000 */
.L_x_9344:
[----:B------:R-:W-:Y:S01]  /*6990*/  HFMA2 R180, -RZ, RZ, 0, 2.384185791015625e-07 ;  /* 0x00000004ffb47431 */ /* 0x000fe200000001ff */
[----:B------:R-:W-:-:S05]  /*69a0*/  MOV R130, R178 ;  /* 0x000000b200827202 */ /* 0x000fca0000000f00 */
[----:B------:R-:W-:-:S05]  /*69b0*/  FADD.FTZ R130, R131, R130 ;  /* 0x0000008283827221 */ /* 0x000fca0000010000 */
[----:B------:R-:W-:-:S07]  /*69c0*/  MOV R187, R130 ;  /* 0x0000008200bb7202 */ /* 0x000fce0000000f00 */
[----:B------:R-:W-:Y:S05]  /*69d0*/  WARPSYNC.COLLECTIVE R176, `(.L_x_9345) ;  /* 0x00000000b0087348 */ /* 0x000fea0003c00000 */
[----:B------:R0:W1:Y:S02]  /*69e0*/  SHFL.BFLY P0, R178, R187, R180, R189 ;  /* 0x0c0000b4bbb27389 */ /* 0x00006400000000bd */
[----:B01----:R-:W-:Y:S05]  /*69f0*/  ENDCOLLECTIVE ;  /* 0x000000000000791b */ /* 0x003fea0003800000 */
.L_x_9345:
[----:B------:R-:W-:Y:S01]  /*6a00*/  HFMA2 R180, -RZ, RZ, 0, 4.76837158203125e-07 ;  /* 0x00000008ffb47431 */ /* 0x000fe200000001ff */
[----:B------:R-:W-:-:S05]  /*6a10*/  MOV R137, R178 ;  /* 0x000000b200897202 */ /* 0x000fca0000000f00 */
[----:B------:R-:W-:-:S05]  /*6a20*/  FADD.FTZ R137, R130, R137 ;  /* 0x0000008982897221 */ /* 0x000fca0000010000 */
[----:B------:R-:W-:-:S07]  /*6a30*/  MOV R187, R137 ;  /* 0x0000008900bb7202 */ /* 0x000fce0000000f00 */
[----:B------:R-:W-:Y:S05]  /*6a40*/  WARPSYNC.COLLECTIVE R176, `(.L_x_9346) ;  /* 0x00000000b0087348 */ /* 0x000fea0003c00000 */
[----:B------:R0:W1:Y:S02]  /*6a50*/  SHFL.BFLY P0, R178, R187, R180, R189 ;  /* 0x0c0000b4bbb27389 */ /* 0x00006400000000bd */
[----:B01----:R-:W-:Y:S05]  /*6a60*/  ENDCOLLECTIVE ;  /* 0x000000000000791b */ /* 0x003fea0003800000 */
.L_x_9346:
[----:B------:R-:W-:Y:S01]  /*6a70*/  HFMA2 R180, -RZ, RZ, 0, 9.5367431640625e-07 ;  /* 0x00000010ffb47431 */ /* 0x000fe200000001ff */
[----:B------:R-:W-:-:S05]  /*6a80*/  MOV R136, R178 ;  /* 0x000000b200887202 */ /* 0x000fca0000000f00 */
[----:B------:R-:W-:-:S05]  /*6a90*/  FADD.FTZ R174, R137, R136 ;  /* 0x0000008889ae7221 */ /* 0x000fca0000010000 */
[----:B------:R-:W-:-:S07]  /*6aa0*/  MOV R187, R174 ;  /* 0x000000ae00bb7202 */ /* 0x000fce0000000f00 */
[----:B------:R-:W-:Y:S05]  /*6ab0*/  WARPSYNC.COLLECTIVE R176, `(.L_x_9347) ;  /* 0x00000000b0087348 */ /* 0x000fea0003c00000 */
[----:B------:R0:W1:Y:S02]  /*6ac0*/  SHFL.BFLY P0, R178, R187, R180, R189 ;  /* 0x0c0000b4bbb27389 */ /* 0x00006400000000bd */
[----:B01----:R-:W-:Y:S05]  /*6ad0*/  ENDCOLLECTIVE ;  /* 0x000000000000791b */ /* 0x003fea0003800000 */
.L_x_9347:
[----:B------:R-:W-:Y:S01]  /*6ae0*/  MOV R185, R178 ;  /* 0x000000b200b97202 */ /* 0x000fe20000000f00 */
[----:B------:R-:W-:Y:S06]  /*6af0*/  BRA `(.L_x_9348) ;  /* 0xffffffc0002c7947 */ /* 0x000fec000383ffff */
.L_x_9335:
        /* <DEDUP_REMOVED lines=8> */
.L_x_9350:
[----:B------:R-:W-:Y:S05]  /*6b80*/  BSYNC B0 ;  /* 0x0000000000007941 */ /* 0x000fea0003800000 */
.L_x_9349:
        /* <DEDUP_REMOVED lines=10> */
.L_x_9351:
[----:B------:R-:W-:Y:S01]  /*6c30*/  HFMA2 R180, -RZ, RZ, 0, 2.384185791015625e-07 ;  /* 0x00000004ffb47431 */ /* 0x000fe200000001ff */
[----:B------:R-:W-:-:S05]  /*6c40*/  MOV R0, R178 ;  /* 0x000000b200007202 */ /* 0x000fca0000000f00 */
[----:B------:R-:W-:-:S05]  /*6c50*/  FADD.FTZ R130, R129, R0 ;  /* 0x0000000081827221 */ /* 0x000fca0000010000 */
[----:B------:R-:W-:-:S07]  /*6c60*/  MOV R187, R130 ;  /* 0x0000008200bb7202 */ /* 0x000fce0000000f00 */
[----:B------:R-:W-:Y:S05]  /*6c70*/  WARPSYNC.COLLECTIVE R176, `(.L_x_9352) ;  /* 0x00000000b0087348 */ /* 0x000fea0003c00000 */
[----:B------:R0:W1:Y:S02]  /*6c80*/  SHFL.BFLY P0, R178, R187, R180, R189 ;  /* 0x0c0000b4bbb27389 */ /* 0x00006400000000bd */
[----:B01----:R-:W-:Y:S05]  /*6c90*/  ENDCOLLECTIVE ;  /* 0x000000000000791b */ /* 0x003fea0003800000 */
.L_x_9352:
[----:B------:R-:W-:Y:S01]  /*6ca0*/  HFMA2 R180, -RZ, RZ, 0, 4.76837158203125e-07 ;  /* 0x00000008ffb47431 */ /* 0x000fe200000001ff */
[----:B------:R-:W-:-:S05]  /*6cb0*/  MOV R131, R178 ;  /* 0x000000b200837202 */ /* 0x000fca0000000f00 */
[----:B------:R-:W-:-:S05]  /*6cc0*/  FADD.FTZ R131, R130, R131 ;  /* 0x0000008382837221 */ /* 0x000fca0000010000 */
[----:B------:R-:W-:-:S07]  /*6cd0*/  MOV R187, R131 ;  /* 0x0000008300bb7202 */ /* 0x000fce0000000f00 */
[----:B------:R-:W-:Y:S05]  /*6ce0*/  WARPSYNC.COLLECTIVE R176, `(.L_x_9353) ;  /* 0x00000000b0087348 */ /* 0x000fea0003c00000 */
[----:B------:R0:W1:Y:S02]  /*6cf0*/  SHFL.BFLY P0, R178, R187, R180, R189 ;  /* 0x0c0000b4bbb27389 */ /* 0x00006400000000bd */
[----:B01----:R-:W-:Y:S05]  /*6d00*/  ENDCOLLECTIVE ;  /* 0x000000000000791b */ /* 0x003fea0003800000 */
.L_x_9353:
[----:B------:R-:W-:Y:S01]  /*6d10*/  HFMA2 R180, -RZ, RZ, 0, 9.5367431640625e-07 ;  /* 0x00000010ffb47431 */ /* 0x000fe200000001ff */
[----:B------:R-:W-:-:S05]  /*6d20*/  MOV R0, R178 ;  /* 0x000000b200007202 */ /* 0x000fca0000000f00 */
[----:B------:R-:W-:-:S05]  /*6d30*/  FADD.FTZ R136, R131, R0 ;  /* 0x0000000083887221 */ /* 0x000fca0000010000 */
[----:B------:R-:W-:-:S07]  /*6d40*/  MOV R187, R136 ;  /* 0x0000008800bb7202 */ /* 0x000fce0000000f00 */
[----:B------:R-:W-:Y:S05]  /*6d50*/  WARPSYNC.COLLECTIVE R176, `(.L_x_9354) ;  /* 0x00000000b0087348 */ /* 0x000fea0003c00000 */
[----:B------:R0:W1:Y:S02]  /*6d60*/  SHFL.BFLY P0, R178, R187, R180, R189 ;  /* 0x0c0000b4bbb27389 */ /* 0x00006400000000bd */
[----:B01----:R-:W-:Y:S05]  /*6d70*/  ENDCOLLECTIVE ;  /* 0x000000000000791b */ /* 0x003fea0003800000 */
.L_x_9354:
        /* <DEDUP_REMOVED lines=88> */
.L_x_9355:
[----:B------:R-:W-:Y:S01]  /*7300*/  HFMA2 R180, -RZ, RZ, 0, 1.1920928955078125e-07 ;  /* 0x00000002ffb47431 */ /* 0x000fe200000001ff */
[----:B------:R-:W-:-:S05]  /*7310*/  MOV R129, R178 ;  /* 0x000000b200817202 */ /* 0x000fca0000000f00 */
[----:B------:R-:W-:-:S05]  /*7320*/  FADD.FTZ R129, R0, R129 ;  /* 0x0000008100817221 */ /* 0x000fca0000010000 */
[----:B------:R-:W-:-:S07]  /*7330*/  MOV R187, R129 ;  /* 0x0000008100bb7202 */ /* 0x000fce0000000f00 */
[----:B------:R-:W-:Y:S05]  /*7340*/  WARPSYNC.COLLECTIVE R176, `(.L_x_9356) ;  /* 0x00000000b0087348 */ /* 0x000fea0003c00000 */
[----:B------:R0:W1:Y:S02]  /*7350*/  SHFL.BFLY P0, R178, R187, R180, R189 ;  /* 0x0c0000b4bbb27389 */ /* 0x00006400000000bd */
[----:B01----:R-:W-:Y:S05]  /*7360*/  ENDCOLLECTIVE ;  /* 0x000000000000791b */ /* 0x003fea0003800000 */
.L_x_9356:
[----:B------:R-:W-:Y:S01]  /*7370*/  HFMA2 R180, -RZ, RZ, 0, 2.384185791015625e-07 ;  /* 0x00000004ffb47431 */ /* 0x000fe200000001ff */
[----:B------:R-:W-:-:S05]  /*7380*/  MOV R130, R178 ;  /* 0x000000b200827202 */ /* 0x000fca0000000f00 */
[----:B------:R-:W-:-:S05]  /*7390*/  FADD.FTZ R130, R129, R130 ;  /* 0x0000008281827221 */ /* 0x000fca0000010000 */
[----:B------:R-:W-:-:S07]  /*73a0*/  MOV R187, R130 ;  /* 0x0000008200bb7202 */ /* 0x000fce0000000f00 */
[----:B------:R-:W-:Y:S05]  /*73b0*/  WARPSYNC.COLLECTIVE R176, `(.L_x_9357) ;  /* 0x00000000b0087348 */ /* 0x000fea0003c00000 */
[----:B------:R0:W1:Y:S02]  /*73c0*/  SHFL.BFLY P0, R178, R187, R180, R189 ;  /* 0x0c0000b4bbb27389 */ /* 0x00006400000000bd */
[----:B01----:R-:W-:Y:S05]  /*73d0*/  ENDCOLLECTIVE ;  /* 0x000000000000791b */ /* 0x003fea0003800000 */
.L_x_9357:
[----:B------:R-:W-:Y:S01]  /*73e0*/  HFMA2 R180, -RZ, RZ, 0, 4.76837158203125e-07 ;  /* 0x00000008ffb47431 */ /* 0x000fe200000001ff */
[----:B------:R-:W-:-:S05]  /*73f0*/  MOV R131, R178 ;  /* 0x000000b200837202 */ /* 0x000fca0000000f00 */
[----:B------:R-:W-:-:S05]  /*7400*/  FADD.FTZ R131, R130, R131 ;  /* 0x0000008382837221 */ /* 0x000fca0000010000 */
[----:B------:R-:W-:-:S07]  /*7410*/  MOV R187, R131 ;  /* 0x0000008300bb7202 */ /* 0x000fce0000000f00 */
[----:B------:R-:W-:Y:S05]  /*7420*/  WARPSYNC.COLLECTIVE R176, `(.L_x_9358) ;  /* 0x00000000b0087348 */ /* 0x000fea0003c00000 */
[----:B------:R0:W1:Y:S02]  /*7430*/  SHFL.BFLY P0, R178, R187, R180, R189 ;  /* 0x0c0000b4bbb27389 */ /* 0x00006400000000bd */
[----:B01----:R-:W-:Y:S05]  /*7440*/  ENDCOLLECTIVE ;  /* 0x000000000000791b */ /* 0x003fea0003800000 */
.L_x_9358:
[----:B------:R-:W-:Y:S01]  /*7450*/  HFMA2 R180, -RZ, RZ, 0, 9.5367431640625e-07 ;  /* 0x00000010ffb47431 */ /* 0x000fe200000001ff */
[----:B------:R-:W-:-:S05]  /*7460*/  MOV R136, R178 ;  /* 0x000000b200887202 */ /* 0x000fca0000000f00 */
[----:B------:R-:W-:-:S05]  /*7470*/  FADD.FTZ R136, R131, R136 ;  /* 0x0000008883887221 */ /* 0x000fca0000010000 */
[----:B------:R-:W-:-:S07]  /*7480*/  MOV R187, R136 ;  /* 0x0000008800bb7202 */ /* 0x000fce0000000f00 */
[----:B------:R-:W-:Y:S05]  /*7490*/  WARPSYNC.COLLECTIVE R176, `(.L_x_9359) ;  /* 0x00000000b0087348 */ /* 0x000fea0003c00000 */
[----:B------:R0:W1:Y:S02]  /*74a0*/  SHFL.BFLY P0, R178, R187, R180, R189 ;  /* 0x0c0000b4bbb27389 */ /* 0x00006400000000bd */
[----:B01----:R-:W-:Y:S05]  /*74b0*/  ENDCOLLECTIVE ;  /* 0x000000000000791b */ /* 0x003fea0003800000 */
.L_x_9359:
[----:B------:R-:W-:Y:S01]  /*74c0*/  MOV R185, R178 ;  /* 0x000000b200b97202 */ /* 0x000fe20000000f00 */
[----:B------:R-:W-:Y:S06]  /*74d0*/  BRA `(.L_x_9360) ;  /* 0xffffffe000687947 */ /* 0x000fec000383ffff */
.L_x_9361:
        /* <DEDUP_REMOVED lines=10> */
.L_x_45805:


//--------------------- .text._ZN10layer_norm13ln_fwd_kernelINS_13Kernel_traitsIf13__nv_bfloat16S2_S2_fjLj1280ELj1ELj4ELj1ELj16ENS_18Kernel_traits_baseILj1280EfS2_S2_S2_fjLj128EEEEELb0ELb1ELb1ELb0EEEvNS_9FwdParamsE --------------------------
	.section	.text._ZN10layer_norm13ln_fwd_kernelINS_13Kernel_traitsIf13__nv_bfloat16S2_S2_fjLj1280ELj1ELj4ELj1ELj16ENS_18Kernel_traits_baseILj1280EfS2_S2_S2_fjLj128EEEEELb0ELb1ELb1ELb0EEEvNS_9FwdParamsE,"ax",@progbits
	.align	128
        .global         _ZN10layer_norm13ln_fwd_kernelINS_13Kernel_traitsIf13__nv_bfloat16S2_S2_fjLj1280ELj1ELj4ELj1ELj16ENS_18Kernel_traits_baseILj1280EfS2_S2_S2_fjLj128EEEEELb0ELb1ELb1ELb0EEEvNS_9FwdParamsE
        .type           _ZN10layer_norm13ln_fwd_kernelINS_13Kernel_traitsIf13__nv_bfloat16S2_S2_fjLj1280ELj1ELj4ELj1ELj16ENS_18Kernel_traits_baseILj1280EfS2_S2_S2_fjLj128EEEEELb0ELb1ELb1ELb0EEEvNS_9FwdParamsE,@function
        .size           _ZN10layer_norm13ln_fwd_kernelINS_13Kernel_traitsIf13__nv_bfloat16S2_S2_fjLj1280ELj1ELj4ELj1ELj16ENS_18Kernel_traits_baseILj1280EfS2_S2_S2_fjLj128EEEEELb0ELb1ELb1ELb0EEEvNS_9FwdParamsE,(.L_x_45806 - _ZN10layer_norm13ln_fwd_kernelINS_13Kernel_traitsIf13__nv_bfloat16S2_S2_fjLj1280ELj1ELj4ELj1ELj16ENS_18Kernel_traits_baseILj1280EfS2_S2_S2_fjLj128EEEEELb0ELb1ELb1ELb0EEEvNS_9FwdParamsE)
        .other          _ZN10layer_norm13ln_fwd_kernelINS_13Kernel_traitsIf13__nv_bfloat16S2_S2_fjLj1280ELj1ELj4ELj1ELj16ENS_18Kernel_traits_baseILj1280EfS2_S2_S2_fjLj128EEEEELb0ELb1ELb1ELb0EEEvNS_9FwdParamsE,@"STO_CUDA_ENTRY STV_DEFAULT"
_ZN10layer_norm13ln_fwd_kernelINS_13Kernel_traitsIf13__nv_bfloat16S2_S2_fjLj1280ELj1ELj4ELj1ELj16ENS_18Kernel_traits_baseILj1280EfS2_S2_S2_fjLj128EEEEELb0ELb1ELb1ELb0EEEvNS_9FwdParamsE:
.text._ZN10layer_norm13ln_fwd_kernelINS_13Kernel_traitsIf13__nv_bfloat16S2_S2_fjLj1280ELj1ELj4ELj1ELj16ENS_18Kernel_traits_baseILj1280EfS2_S2_S2_fjLj128EEEEELb0ELb1ELb1ELb0EEEvNS_9FwdParamsE:
        /* <DEDUP_REMOVED lines=90> */
.L_x_9363:
        /* <DEDUP_REMOVED lines=13> */
[----:B------:R-:W-:Y:S01]  /*0670*/  @P0 LOP3.LUT R133, R133, 0x20, RZ, 0xfc, !PT ;  /* 0x0000002085850812 */ /* 0x000fe200078efcff */
[----:B------:R-:W5:Y:S04]  /*0680*/  @P0 LDG.E.128 R124, desc[UR6][R8.64+0x10] ;  /* 0x00001006087c0981 */ /* 0x000f68000c1e1d00 */
[----:B------:R-:W5:Y:S01]  /*0690*/  @P0 LDG.E.128 R112, desc[UR6][R10.64] ;  /* 0x000000060a700981 */ /* 0x000f62000c1e1d00 */
[----:B------:R-:W1:Y:S01]  /*06a0*/  @P2 LDC.64 R50, c[0x0][0x3e8] ;  /* 0x0000fa00ff322b82 */ /* 0x000e620000000a00 */
[----:B--2---:R-:W-:-:S02]  /*06b0*/  @P1 IMAD.WIDE.U32 R44, R133, 0x20, R44 ;  /* 0x00000020852c1825 */ /* 0x004fc400078e002c */
[----:B------:R-:W5:Y:S05]  /*06c0*/  @P0 LDG.E.128 R108, desc[UR6][R10.64+0x10] ;  /* 0x000010060a6c0981 */ /* 0x000f6a000c1e1d00 */
[----:B------:R-:W2:Y:S01]  /*06d0*/  @P3 LDC.64 R68, c[0x0][0x3d0] ;  /* 0x0000f400ff443b82 */ /* 0x000ea20000000a00 */
[C---:B---3--:R-:W-:Y:S01]  /*06e0*/  @P1 IMAD.WIDE.U32 R46, R133.reuse, 0x20, R46 ;  /* 0x00000020852e1825 */ /* 0x048fe200078e002e */
[----:B------:R-:W-:Y:S01]  /*06f0*/  @P1 IADD3 R133, PT, PT, R133, 0x20, RZ ;  /* 0x0000002085851810 */ /* 0x000fe20007ffe0ff */
[----:B------:R-:W5:Y:S05]  /*0700*/  @P1 LDG.E.128 R104, desc[UR6][R44.64] ;  /* 0x000000062c681981 */ /* 0x000f6a000c1e1d00 */
[----:B------:R-:W3:Y:S01]  /*0710*/  @P3 LDC.64 R70, c[0x0][0x3e8] ;  /* 0x0000fa00ff463b82 */ /* 0x000ee20000000a00 */
[----:B0-----:R-:W-:Y:S01]  /*0720*/  @P2 IMAD.WIDE.U32 R48, R133, 0x20, R48 ;  /* 0x0000002085302825 */ /* 0x001fe200078e0030 */
[----:B------:R0:W5:Y:S01]  /*0730*/  @P1 LDG.E.128 R100, desc[UR6][R44.64+0x10] ;  /* 0x000010062c641981 */ /* 0x000162000c1e1d00 */
[----:B------:R-:W-:-:S02]  /*0740*/  CS2R R74, SRZ ;  /* 0x00000000004a7805 */ /* 0x000fc4000001ff00 */
[----:B------:R-:W-:Y:S02]  /*0750*/  CS2R R72, SRZ ;  /* 0x0000000000487805 */ /* 0x000fe4000001ff00 */
[----:B------:R-:W-:Y:S01]  /*0760*/  CS2R R94, SRZ ;  /* 0x00000000005e7805 */ /* 0x000fe2000001ff00 */
[----:B------:R-:W5:Y:S01]  /*0770*/  @P1 LDG.E.128 R88, desc[UR6][R46.64] ;  /* 0x000000062e581981 */ /* 0x000f62000c1e1d00 */
[----:B------:R-:W4:Y:S01]  /*0780*/  @P4 LDC.64 R4, c[0x0][0x3d0] ;  /* 0x0000f400ff044b82 */ /* 0x000f220000000a00 */
[C---:B-1----:R-:W-:Y:S01]  /*0790*/  @P2 IMAD.WIDE.U32 R50, R133.reuse, 0x20, R50 ;  /* 0x0000002085322825 */ /* 0x042fe200078e0032 */
[----:B------:R-:W-:Y:S01]  /*07a0*/  @P2 IADD3 R133, PT, PT, R133, 0x20, RZ ;  /* 0x0000002085852810 */ /* 0x000fe20007ffe0ff */
[----:B------:R1:W5:Y:S05]  /*07b0*/  @P1 LDG.E.128 R84, desc[UR6][R46.64+0x10] ;  /* 0x000010062e541981 */ /* 0x00036a000c1e1d00 */
[----:B------:R-:W4:Y:S01]  /*07c0*/  @P4 LDC.64 R6, c[0x0][0x3e8] ;  /* 0x0000fa00ff064b82 */ /* 0x000f220000000a00 */
[----:B--2---:R-:W-:Y:S01]  /*07d0*/  @P3 IMAD.WIDE.U32 R68, R133, 0x20, R68 ;  /* 0x0000002085443825 */ /* 0x004fe200078e0044 */
[----:B------:R-:W5:Y:S01]  /*07e0*/  @P2 LDG.E.128 R80, desc[UR6][R48.64] ;  /* 0x0000000630502981 */ /* 0x000f62000c1e1d00 */
[----:B0-----:R-:W-:-:S02]  /*07f0*/  CS2R R44, SRZ ;  /* 0x00000000002c7805 */ /* 0x001fc4000001ff00 */
[----:B------:R-:W-:Y:S02]  /*0800*/  CS2R R92, SRZ ;  /* 0x00000000005c7805 */ /* 0x000fe4000001ff00 */
[----:B------:R-:W-:Y:S01]  /*0810*/  CS2R R98, SRZ ;  /* 0x0000000000627805 */ /* 0x000fe2000001ff00 */
[----:B------:R0:W5:Y:S01]  /*0820*/  @P2 LDG.E.128 R76, desc[UR6][R48.64+0x10] ;  /* 0x00001006304c2981 */ /* 0x000162000c1e1d00 */
[C---:B---3--:R-:W-:Y:S01]  /*0830*/  @P3 IMAD.WIDE.U32 R70, R133.reuse, 0x20, R70 ;  /* 0x0000002085463825 */ /* 0x048fe200078e0046 */
[----:B------:R-:W-:Y:S02]  /*0840*/  @P3 IADD3 R133, PT, PT, R133, 0x20, RZ ;  /* 0x0000002085853810 */ /* 0x000fe40007ffe0ff */
[----:B------:R-:W5:Y:S01]  /*0850*/  @P2 LDG.E.128 R64, desc[UR6][R50.64] ;  /* 0x0000000632402981 */ /* 0x000f62000c1e1d00 */
[----:B-1----:R-:W-:Y:S02]  /*0860*/  CS2R R46, SRZ ;  /* 0x00000000002e7805 */ /* 0x002fe4000001ff00 */
[----:B------:R-:W-:-:S02]  /*0870*/  CS2R R96, SRZ ;  /* 0x0000000000607805 */ /* 0x000fc4000001ff00 */
[----:B------:R-:W-:Y:S01]  /*0880*/  CS2R R118, SRZ ;  /* 0x0000000000767805 */ /* 0x000fe2000001ff00 */
[----:B------:R1:W5:Y:S01]  /*0890*/  @P2 LDG.E.128 R60, desc[UR6][R50.64+0x10] ;  /* 0x00001006323c2981 */ /* 0x000362000c1e1d00 */
[C---:B----4-:R-:W-:Y:S01]  /*08a0*/  @P4 IMAD.WIDE.U32 R4, R133.reuse, 0x20, R4 ;  /* 0x0000002085044825 */ /* 0x050fe200078e0004 */
[----:B0-----:R-:W-:Y:S02]  /*08b0*/  CS2R R48, SRZ ;  /* 0x0000000000307805 */ /* 0x001fe4000001ff00 */
[----:B------:R-:W5:Y:S04]  /*08c0*/  @P3 LDG.E.128 R56, desc[UR6][R68.64] ;  /* 0x0000000644383981 */ /* 0x000f68000c1e1d00 */
[----:B------:R-:W5:Y:S01]  /*08d0*/  @P4 LDG.E.128 R32, desc[UR6][R4.64] ;  /* 0x0000000604204981 */ /* 0x000f62000c1e1d00 */
[----:B------:R-:W-:-:S03]  /*08e0*/  @P4 IMAD.WIDE.U32 R6, R133, 0x20, R6 ;  /* 0x0000002085064825 */ /* 0x000fc600078e0006 */
[----:B------:R-:W5:Y:S04]  /*08f0*/  @P4 LDG.E.128 R28, desc[UR6][R4.64+0x10] ;  /* 0x00001006041c4981 */ /* 0x000f68000c1e1d00 */
[----:B------:R-:W5:Y:S04]  /*0900*/  @P4 LDG.E.128 R16, desc[UR6][R6.64] ;  /* 0x0000000606104981 */ /* 0x000f68000c1e1d00 */
[----:B------:R-:W5:Y:S01]  /*0910*/  @P4 LDG.E.128 R12, desc[UR6][R6.64+0x10] ;  /* 0x00001006060c4981 */ /* 0x000f62000c1e1d00 */
[----:B-1----:R-:W-:Y:S02]  /*0920*/  CS2R R50, SRZ ;  /* 0x0000000000327805 */ /* 0x002fe4000001ff00 */
[----:B------:R-:W-:-:S02]  /*0930*/  CS2R R116, SRZ ;  /* 0x0000000000747805 */ /* 0x000fc4000001ff00 */
[----:B------:R-:W-:Y:S01]  /*0940*/  CS2R R122, SRZ ;  /* 0x00000000007a7805 */ /* 0x000fe2000001ff00 */
[----:B------:R0:W5:Y:S01]  /*0950*/  @P3 LDG.E.128 R52, desc[UR6][R68.64+0x10] ;  /* 0x0000100644343981 */ /* 0x000162000c1e1d00 */
[----:B------:R-:W-:Y:S02]  /*0960*/  CS2R R120, SRZ ;  /* 0x0000000000787805 */ /* 0x000fe4000001ff00 */
[----:B------:R-:W-:Y:S02]  /*0970*/  @P4 CS2R R22, SRZ ;  /* 0x0000000000164805 */ /* 0x000fe4000001ff00 */
[----:B------:R-:W-:Y:S01]  /*0980*/  @P4 CS2R R20, SRZ ;  /* 0x0000000000144805 */ /* 0x000fe2000001ff00 */
[----:B------:R-:W5:Y:S01]  /*0990*/  @P3 LDG.E.128 R40, desc[UR6][R70.64] ;  /* 0x0000000646283981 */ /* 0x000f62000c1e1d00 */
[----:B------:R-:W-:Y:S02]  /*09a0*/  @P4 CS2R R26, SRZ ;  /* 0x00000000001a4805 */ /* 0x000fe4000001ff00 */
[----:B------:R-:W-:Y:S01]  /*09b0*/  @P4 CS2R R24, SRZ ;  /* 0x0000000000184805 */ /* 0x000fe2000001ff00 */
[----:B------:R1:W5:Y:S01]  /*09c0*/  @P3 LDG.E.128 R36, desc[UR6][R70.64+0x10] ;  /* 0x0000100646243981 */ /* 0x000362000c1e1d00 */
[----:B0-----:R-:W-:-:S02]  /*09d0*/  CS2R R68, SRZ ;  /* 0x0000000000447805 */ /* 0x001fc4000001ff00 */
[----:B-1----:R-:W-:-:S07]  /*09e0*/  CS2R R70, SRZ ;  /* 0x0000000000467805 */ /* 0x002fce000001ff00 */
.L_x_9364:
[----:B------:R-:W-:Y:S05]  /*09f0*/  BSYNC.RECONVERGENT B0 ;  /* 0x0000000000007941 */ /* 0x000fea0003800200 */
.L_x_9362:
[----:B------:R-:W1:Y:S01]  /*0a00*/  LDCU UR4, c[0x0][0x384] ;  /* 0x00007080ff0477ac */ /* 0x000e620008000800 */
[----:B------:R-:W2:Y:S01]  /*0a10*/  LDCU.U8 UR5, c[0x0][0x410] ;  /* 0x00008200ff0577ac */ /* 0x000ea20008000000 */
[----:B------:R-:W3:Y:S01]  /*0a20*/  LDCU UR10, c[0x0][0x448] ;  /* 0x00008900ff0a77ac */ /* 0x000ee20008000800 */
[----:B------:R-:W4:Y:S01]  /*0a30*/  LDCU.64 UR8, c[0x0][0x3a0] ;  /* 0x00007400ff0877ac */ /* 0x000f220008000a00 */
[----:B-1----:R-:W-:-:S13]  /*0a40*/  ISETP.GE.AND P0, PT, R136, UR4, PT ;  /* 0x0000000488007c0c */ /* 0x002fda000bf06270 */
[----:B--234-:R-:W-:Y:S05]  /*0a50*/  @P0 EXIT ;  /* 0x000000000000094d */ /* 0x01cfea0003800000 */
.L_x_9398:
[----:B------:R-:W1:Y:S08]  /*0a60*/  LDC.64 R132, c[0x0][0x3f0] ;  /* 0x0000fc00ff847b82 */ /* 0x000e700000000a00 */
[----:B------:R-:W2:Y:S08]  /*0a70*/  LDC.64 R134, c[0x0][0x3f8] ;  /* 0x0000fe00ff867b82 */ /* 0x000eb00000000a00 */
[----:B------:R-:W3:Y:S01]  /*0a80*/  LDC R179, c[0x0][0x388] ;  /* 0x0000e200ffb37b82 */ /* 0x000ee20000000800 */
[----:B-1----:R-:W-:-:S05]  /*0a90*/  IMAD.WIDE R132, R136, 0x4, R132 ;  /* 0x0000000488847825 */ /* 0x002fca00078e0284 */
[----:B------:R-:W4:Y:S01]  /*0aa0*/  LDG.E R0, desc[UR6][R132.64] ;  /* 0x0000000684007981 */ /* 0x000f22000c1e1900 */
[----:B--2---:R-:W-:-:S05]  /*0ab0*/  IMAD.WIDE R134, R136, 0x4, R134 ;  /* 0x0000000488867825 */ /* 0x004fca00078e0286 */
[----:B-----5:R1:W5:Y:S01]  /*0ac0*/  LDG.E R177, desc[UR6][R134.64] ;  /* 0x0000000686b17981 */ /* 0x020362000c1e1900 */
[----:B------:R-:W-:Y:S01]  /*0ad0*/  ISETP.GE.U32.AND P0, PT, R3, 0x20, PT ;  /* 0x000000200300780c */ /* 0x000fe20003f06070 */
[----:B------:R-:W-:Y:S01]  /*0ae0*/  BSSY.RECONVERGENT B0, `(.L_x_9365) ;  /* 0x00000a1000007945 */ /* 0x000fe20003800200 */
[----:B---3--:R-:W-:-:S05]  /*0af0*/  IMAD R178, R136, R179, RZ ;  /* 0x000000b388b27224 */ /* 0x008fca00078e02ff */
[----:B------:R-:W-:-:S04]  /*0b00*/  SHF.R.S32.HI R181, RZ, 0x1f, R178 ;  /* 0x0000001fffb57819 */ /* 0x000fc800000114b2 */
[----:B------:R-:W-:-:S04]  /*0b10*/  LEA.HI R181, R181, R178, RZ, 0x3 ;  /* 0x000000b2b5b57211 */ /* 0x000fc800078f18ff */
[----:B------:R-:W-:Y:S02]  /*0b20*/  LEA.HI.SX32 R178, R181, R2, 0x1d ;  /* 0x00000002b5b27211 */ /* 0x000fe400078feaff */
[----:B----4-:R-:W-:-:S13]  /*0b30*/  ISETP.GE.AND P2, PT, R0, 0x1, PT ;  /* 0x000000010000780c */ /* 0x010fda0003f46270 */
[----:B------:R-:W2:Y:S01]  /*0b40*/  @P2 S2R R182, SR_TID.X ;  /* 0x0000000000b62919 */ /* 0x000ea20000002100 */
[----:B------:R-:W-:-:S05]  /*0b50*/  @P2 IADD3 R180, PT, PT, R0, -0x1, RZ ;  /* 0xffffffff00b42810 */ /* 0x000fca0007ffe0ff */
[----:B------:R-:W-:-:S05]  /*0b60*/  @P2 IMAD R180, R180, R179, RZ ;  /* 0x000000b3b4b42224 */ /* 0x000fca00078e02ff */
[----:B------:R-:W-:-:S04]  /*0b70*/  @P2 SHF.R.S32.HI R133, RZ, 0x1f, R180 ;  /* 0x0000001fff852819 */ /* 0x000fc800000114b4 */
[----:B------:R-:W-:Y:S01]  /*0b80*/  @P2 LEA.HI R133, R133, R180, RZ, 0x3 ;  /* 0x000000b485852211 */ /* 0x000fe200078f18ff */
[----:B------:R-:W-:Y:S01]  /*0b90*/  HFMA2 R180, -RZ, RZ, 0, 0 ;  /* 0x00000000ffb47431 */ /* 0x000fe200000001ff */
[----:B--2---:R-:W-:-:S04]  /*0ba0*/  @P2 LOP3.LUT R2, R182, 0x1f, RZ, 0xc0, !PT ;  /* 0x0000001fb6022812 */ /* 0x004fc800078ec0ff */
[----:B------:R-:W-:Y:S01]  /*0bb0*/  @P2 LEA.HI.SX32 R180, R133, R2, 0x1d ;  /* 0x0000000285b42211 */ /* 0x000fe200078feaff */
[----:B-1----:R-:W-:Y:S06]  /*0bc0*/  @!P0 BRA `(.L_x_9366) ;  /* 0x0000000800488947 */ /* 0x002fec0003800000 */
[----:B------:R-:W-:Y:S04]  /*0bd0*/  BSSY.RECONVERGENT B1, `(.L_x_9367) ;  /* 0x0000005000017945 */ /* 0x000fe80003800200 */
[----:B------:R-:W-:Y:S05]  /*0be0*/  @!P2 BRA `(.L_x_9368) ;  /* 0x00000000000ca947 */ /* 0x000fea0003800000 */
[----:B0-----:R-:W0:Y:S02]  /*0bf0*/  LDC.64 R8, c[0x0][0x390] ;  /* 0x0000e400ff087b82 */ /* 0x001e240000000a00 */
[----:B0-----:R-:W-:-:S06]  /*0c00*/  IMAD.WIDE.U32 R8, R180, 0x10, R8 ;  /* 0x00000010b4087825 */ /* 0x001fcc00078e0008 */
[----:B------:R-:W5:Y:S02]  /*0c10*/  LDG.E.128 R8, desc[UR6][R8.64] ;  /* 0x0000000608087981 */ /* 0x000f64000c1e1d00 */
.L_x_9368:
[----:B------:R-:W-:Y:S05]  /*0c20*/  BSYNC.RECONVERGENT B1 ;  /* 0x0000000000017941 */ /* 0x000fea0003800200 */
.L_x_9367:
        /* <DEDUP_REMOVED lines=8> */
[C---:B-----5:R-:W-:Y:S02]  /*0cb0*/  @P1 PRMT R133, R8.reuse, 0x7632, R133 ;  /* 0x0000763208851816 */ /* 0x060fe40000000085 */
[----:B------:R-:W-:Y:S02]  /*0cc0*/  @P1 SHF.L.U32 R132, R8, 0x10, RZ ;  /* 0x0000001008841819 */ /* 0x000fe400000006ff */
[----:B------:R-:W-:Y:S02]  /*0cd0*/  @P1 SHF.L.U32 R134, R133, 0x10, RZ ;  /* 0x0000001085861819 */ /* 0x000fe400000006ff */
[----:B------:R-:W-:Y:S01]  /*0ce0*/  @P1 SHF.L.U32 R164, R9, 0x10, RZ ;  /* 0x0000001009a41819 */ /* 0x000fe200000006ff */
[----:B------:R-:W1:Y:S08]  /*0cf0*/  @P1 LDC R161, c[0x0][0x40c] ;  /* 0x00010300ffa11b82 */ /* 0x000e700000000800 */
[----:B------:R-:W3:Y:S08]  /*0d00*/  @P1 LDC R165, c[0x0][0x40c] ;  /* 0x00010300ffa51b82 */ /* 0x000ef00000000800 */
[----:B------:R-:W4:Y:S01]  /*0d10*/  @P1 LDC R167, c[0x0][0x40c] ;  /* 0x00010300ffa71b82 */ /* 0x000f220000000800 */
[----:B0-----:R-:W-:-:S07]  /*0d20*/  @P1 FMUL.FTZ R133, R132, R135 ;  /* 0x0000008784851220 */ /* 0x001fce0000410000 */
[----:B------:R-:W0:Y:S01]  /*0d30*/  @P1 LDC R181, c[0x0][0x40c] ;  /* 0x00010300ffb51b82 */ /* 0x000e220000000800 */
[----:B-1----:R-:W-:-:S07]  /*0d40*/  @P1 FMUL.FTZ R134, R134, R161 ;  /* 0x000000a186861220 */ /* 0x002fce0000410000 */
[----:B------:R-:W1:Y:S01]  /*0d50*/  @P1 LDC R182, c[0x0][0x40c] ;  /* 0x00010300ffb61b82 */ /* 0x000e620000000800 */
[----:B---3--:R-:W-:-:S07]  /*0d60*/  @P1 FMUL.FTZ R165, R164, R165 ;  /* 0x000000a5a4a51220 */ /* 0x008fce0000410000 */
[----:B------:R-:W3:Y:S08]  /*0d70*/  @P1 LDC R184, c[0x0][0x40c] ;  /* 0x00010300ffb81b82 */ /* 0x000ef00000000800 */
[----:B------:R-:W3:Y:S01]  /*0d80*/  @P1 LDC R185, c[0x0][0x40c] ;  /* 0x00010300ffb91b82 */ /* 0x000ee20000000800 */
[C---:B--2---:R-:W-:Y:S02]  /*0d90*/  @P1 PRMT R132, R4.reuse, 0x7632, R132 ;  /* 0x0000763204841816 */ /* 0x044fe40000000084 */
[----:B------:R-:W-:-:S02]  /*0da0*/  @P1 SHF.L.U32 R166, R4, 0x10, RZ ;  /* 0x0000001004a61819 */ /* 0x000fc400000006ff */
[----:B------:R-:W-:Y:S02]  /*0db0*/  @!P1 PRMT R163, R4, 0x7632, R163 ;  /* 0x0000763204a39816 */ /* 0x000fe400000000a3 */
[----:B------:R-:W-:Y:S02]  /*0dc0*/  @P1 SHF.L.U32 R135, R132, 0x10, RZ ;  /* 0x0000001084871819 */ /* 0x000fe400000006ff */
[----:B------:R-:W-:Y:S02]  /*0dd0*/  @P1 PRMT R132, R9, 0x7632, R132 ;  /* 0x0000763209841816 */ /* 0x000fe40000000084 */
[----:B------:R-:W-:Y:S01]  /*0de0*/  @!P1 SHF.L.U32 R161, R4, 0x10, RZ ;  /* 0x0000001004a19819 */ /* 0x000fe200000006ff */
[----:B------:R-:W-:Y:S01]  /*0df0*/  @P1 FFMA.FTZ R161, R133, R112, R166 ;  /* 0x0000007085a11223 */ /* 0x000fe200000100a6 */
[----:B------:R-:W-:Y:S01]  /*0e00*/  @!P1 SHF.L.U32 R163, R163, 0x10, RZ ;  /* 0x00000010a3a39819 */ /* 0x000fe200000006ff */
[----:B------:R-:W-:Y:S01]  /*0e10*/  @P1 FFMA.FTZ R163, R134, R113, R135 ;  /* 0x0000007186a31223 */ /* 0x000fe20000010087 */
[----:B------:R-:W-:-:S02]  /*0e20*/  @P1 SHF.L.U32 R132, R132, 0x10, RZ ;  /* 0x0000001084841819 */ /* 0x000fc400000006ff */
[C---:B------:R-:W-:Y:S02]  /*0e30*/  @P1 PRMT R133, R5.reuse, 0x7632, R133 ;  /* 0x0000763205851816 */ /* 0x040fe40000000085 */
[----:B------:R-:W-:Y:S01]  /*0e40*/  @P1 PRMT R135, R10, 0x7632, R135 ;  /* 0x000076320a871816 */ /* 0x000fe20000000087 */
[----:B----4-:R-:W-:Y:S01]  /*0e50*/  @P1 FMUL.FTZ R132, R132, R167 ;  /* 0x000000a784841220 */ /* 0x010fe20000410000 */
[C---:B------:R-:W-:Y:S02]  /*0e60*/  @P1 SHF.L.U32 R168, R5.reuse, 0x10, RZ ;  /* 0x0000001005a81819 */ /* 0x040fe400000006ff */
[----:B------:R-:W-:Y:S02]  /*0e70*/  @!P1 PRMT R164, R5, 0x7632, R164 ;  /* 0x0000763205a49816 */ /* 0x000fe400000000a4 */
[----:B------:R-:W-:Y:S02]  /*0e80*/  @P1 SHF.L.U32 R133, R133, 0x10, RZ ;  /* 0x0000001085851819 */ /* 0x000fe400000006ff */
[----:B------:R-:W-:-:S02]  /*0e90*/  @P1 SHF.L.U32 R134, R10, 0x10, RZ ;  /* 0x000000100a861819 */ /* 0x000fc400000006ff */
[----:B------:R-:W-:Y:S02]  /*0ea0*/  @P1 SHF.L.U32 R135, R135, 0x10, RZ ;  /* 0x0000001087871819 */ /* 0x000fe400000006ff */
[----:B------:R-:W-:Y:S01]  /*0eb0*/  @!P1 SHF.L.U32 R162, R5, 0x10, RZ ;  /* 0x0000001005a29819 */ /* 0x000fe200000006ff */
[----:B------:R-:W-:Y:S01]  /*0ec0*/  @P1 FFMA.FTZ R162, R165, R114, R168 ;  /* 0x00000072a5a21223 */ /* 0x000fe200000100a8 */
[C---:B------:R-:W-:Y:S02]  /*0ed0*/  @P1 PRMT R166, R11.reuse, 0x7632, R166 ;  /* 0x000076320ba61816 */ /* 0x040fe400000000a6 */
[----:B------:R-:W-:Y:S01]  /*0ee0*/  @!P1 SHF.L.U32 R164, R164, 0x10, RZ ;  /* 0x00000010a4a49819 */ /* 0x000fe200000006ff */
[----:B------:R-:W-:Y:S01]  /*0ef0*/  @P1 FFMA.FTZ R164, R132, R115, R133 ;  /* 0x0000007384a41223 */ /* 0x000fe20000010085 */
[----:B------:R-:W-:Y:S01]  /*0f00*/  @P1 SHF.L.U32 R165, R11, 0x10, RZ ;  /* 0x000000100ba51819 */ /* 0x000fe200000006ff */
[----:B0-----:R-:W-:Y:S01]  /*0f10*/  @P1 FMUL.FTZ R133, R134, R181 ;  /* 0x000000b586851220 */ /* 0x001fe20000410000 */
[----:B-1----:R-:W-:Y:S01]  /*0f20*/  @P1 FMUL.FTZ R132, R135, R182 ;  /* 0x000000b687841220 */ /* 0x002fe20000410000 */
[----:B------:R-:W-:-:S02]  /*0f30*/  @P1 SHF.L.U32 R182, R166, 0x10, RZ ;  /* 0x00000010a6b61819 */ /* 0x000fc400000006ff */
[----:B------:R-:W-:Y:S01]  /*0f40*/  @P1 PRMT R134, R6, 0x7632, R134 ;  /* 0x0000763206861816 */ /* 0x000fe20000000086 */
[----:B---3--:R-:W-:Y:S01]  /*0f50*/  @P1 FMUL.FTZ R181, R165, R184 ;  /* 0x000000b8a5b51220 */ /* 0x008fe20000410000 */
[C---:B------:R-:W-:Y:S01]  /*0f60*/  @P1 PRMT R183, R7.reuse, 0x7632, R183 ;  /* 0x0000763207b71816 */ /* 0x040fe200000000b7 */
[----:B------:R-:W-:Y:S01]  /*0f70*/  @P1 FMUL.FTZ R182, R182, R185 ;  /* 0x000000b9b6b61220 */ /* 0x000fe20000410000 */
[C---:B------:R-:W-:Y:S02]  /*0f80*/  @P1 SHF.L.U32 R184, R6.reuse, 0x10, RZ ;  /* 0x0000001006b81819 */ /* 0x040fe400000006ff */
[----:B------:R-:W-:Y:S02]  /*0f90*/  @!P1 PRMT R167, R6, 0x7632, R167 ;  /* 0x0000763206a79816 */ /* 0x000fe400000000a7 */
[C---:B------:R-:W-:Y:S02]  /*0fa0*/  @P1 SHF.L.U32 R186, R7.reuse, 0x10, RZ ;  /* 0x0000001007ba1819 */ /* 0x040fe400000006ff */
[----:B------:R-:W-:-:S02]  /*0fb0*/  @!P1 PRMT R168, R7, 0x7632, R168 ;  /* 0x0000763207a89816 */ /* 0x000fc400000000a8 */
[----:B------:R-:W-:Y:S02]  /*0fc0*/  @P1 SHF.L.U32 R135, R134, 0x10, RZ ;  /* 0x0000001086871819 */ /* 0x000fe400000006ff */
[----:B------:R-:W-:Y:S02]  /*0fd0*/  @P1 SHF.L.U32 R183, R183, 0x10, RZ ;  /* 0x00000010b7b71819 */ /* 0x000fe400000006ff */
[----:B------:R-:W-:Y:S01]  /*0fe0*/  @!P1 SHF.L.U32 R165, R6, 0x10, RZ ;  /* 0x0000001006a59819 */ /* 0x000fe200000006ff */
[----:B------:R-:W-:Y:S01]  /*0ff0*/  @P1 FFMA.FTZ R165, R133, R108, R184 ;  /* 0x0000006c85a51223 */ /* 0x000fe200000100b8 */
[----:B------:R-:W-:Y:S01]  /*1000*/  @!P1 SHF.L.U32 R166, R7, 0x10, RZ ;  /* 0x0000001007a69819 */ /* 0x000fe200000006ff */
[----:B------:R-:W-:Y:S01]  /*1010*/  @P1 FFMA.FTZ R166, R181, R110, R186 ;  /* 0x0000006eb5a61223 */ /* 0x000fe200000100ba */
[----:B------:R-:W-:Y:S01]  /*1020*/  @!P1 SHF.L.U32 R167, R167, 0x10, RZ ;  /* 0x00000010a7a79819 */ /* 0x000fe200000006ff */
[----:B------:R-:W-:Y:S01]  /*1030*/  @P1 FFMA.FTZ R167, R132, R109, R135 ;  /* 0x0000006d84a71223 */ /* 0x000fe20000010087 */
[----:B------:R-:W-:Y:S01]  /*1040*/  @!P1 SHF.L.U32 R168, R168, 0x10, RZ ;  /* 0x00000010a8a89819 */ /* 0x000fe200000006ff */
        /* <DEDUP_REMOVED lines=14> */
.L_x_9369:
[----:B------:R-:W1:Y:S01]  /*1130*/  @P2 LDC R134, c[0x0][0x40c] ;  /* 0x00010300ff862b82 */ /* 0x000e620000000800 */
[----:B-----5:R-:W-:Y:S01]  /*1140*/  @P2 PRMT R133, R9, 0x7632, R133 ;  /* 0x0000763209852816 */ /* 0x020fe20000000085 */
[----:B------:R-:W-:Y:S01]  /*1150*/  HFMA2 R167, -RZ, RZ, 0, 0 ;  /* 0x00000000ffa77431 */ /* 0x000fe200000001ff */
[----:B------:R-:W-:Y:S02]  /*1160*/  @P2 PRMT R132, R8, 0x7632, R132 ;  /* 0x0000763208842816 */ /* 0x000fe40000000084 */
[----:B------:R-:W-:Y:S02]  /*1170*/  CS2R R164, SRZ ;  /* 0x0000000000a47805 */ /* 0x000fe4000001ff00 */
[----:B------:R-:W-:Y:S02]  /*1180*/  @P2 SHF.L.U32 R133, R133, 0x10, RZ ;  /* 0x0000001085852819 */ /* 0x000fe400000006ff */
[----:B------:R-:W-:Y:S01]  /*1190*/  @P2 SHF.L.U32 R132, R132, 0x10, RZ ;  /* 0x0000001084842819 */ /* 0x000fe200000006ff */
[----:B------:R-:W2:Y:S01]  /*11a0*/  @P2 LDC R135, c[0x0][0x40c] ;  /* 0x00010300ff872b82 */ /* 0x000ea20000000800 */
[----:B------:R-:W-:-:S02]  /*11b0*/  MOV R163, RZ ;  /* 0x000000ff00a37202 */ /* 0x000fc40000000f00 */
[----:B------:R-:W-:-:S05]  /*11c0*/  @P2 SHF.L.U32 R161, R11, 0x10, RZ ;  /* 0x000000100ba12819 */ /* 0x000fca00000006ff */
[----:B------:R-:W3:Y:S08]  /*11d0*/  @P2 LDC R168, c[0x0][0x40c] ;  /* 0x00010300ffa82b82 */ /* 0x000ef00000000800 */
[----:B------:R-:W4:Y:S01]  /*11e0*/  @P2 LDC R184, c[0x0][0x40c] ;  /* 0x00010300ffb82b82 */ /* 0x000f220000000800 */
[----:B-1----:R-:W-:Y:S01]  /*11f0*/  @P2 FMUL.FTZ R134, R133, R134 ;  /* 0x0000008685862220 */ /* 0x002fe20000410000 */
[----:B------:R-:W-:-:S03]  /*1200*/  @P2 PRMT R133, R10, 0x7632, R133 ;  /* 0x000076320a852816 */ /* 0x000fc60000000085 */
[----:B------:R-:W-:Y:S01]  /*1210*/  @P2 FMUL.FTZ R164, R134, R115 ;  /* 0x0000007386a42220 */ /* 0x000fe20000410000 */
[----:B------:R-:W-:Y:S02]  /*1220*/  @P2 SHF.L.U32 R133, R133, 0x10, RZ ;  /* 0x0000001085852819 */ /* 0x000fe400000006ff */
[----:B------:R-:W1:Y:S01]  /*1230*/  @P2 LDC R162, c[0x0][0x40c] ;  /* 0x00010300ffa22b82 */ /* 0x000e620000000800 */
[----:B--2---:R-:W-:Y:S01]  /*1240*/  @P2 FMUL.FTZ R132, R132, R135 ;  /* 0x0000008784842220 */ /* 0x004fe20000410000 */
[----:B------:R-:W-:-:S03]  /*1250*/  @P2 PRMT R135, R11, 0x7632, R135 ;  /* 0x000076320b872816 */ /* 0x000fc60000000087 */
[----:B------:R-:W-:Y:S01]  /*1260*/  @P2 FMUL.FTZ R163, R132, R113 ;  /* 0x0000007184a32220 */ /* 0x000fe20000410000 */
[----:B------:R-:W-:Y:S02]  /*1270*/  @P2 SHF.L.U32 R135, R135, 0x10, RZ ;  /* 0x0000001087872819 */ /* 0x000fe400000006ff */
[----:B------:R-:W2:Y:S01]  /*1280*/  @P2 LDC R182, c[0x0][0x40c] ;  /* 0x00010300ffb62b82 */ /* 0x000ea20000000800 */
[----:B---3--:R-:W-:Y:S01]  /*1290*/  @P2 FMUL.FTZ R132, R133, R168 ;  /* 0x000000a885842220 */ /* 0x008fe20000410000 */
[----:B------:R-:W-:Y:S02]  /*12a0*/  @P2 SHF.L.U32 R133, R9, 0x10, RZ ;  /* 0x0000001009852819 */ /* 0x000fe400000006ff */
[----:B------:R-:W-:Y:S01]  /*12b0*/  MOV R168, RZ ;  /* 0x000000ff00a87202 */ /* 0x000fe20000000f00 */
[----:B------:R-:W-:Y:S01]  /*12c0*/  @P2 FMUL.FTZ R167, R132, R109 ;  /* 0x0000006d84a72220 */ /* 0x000fe20000410000 */
[----:B------:R-:W-:Y:S02]  /*12d0*/  @P2 SHF.L.U32 R132, R8, 0x10, RZ ;  /* 0x0000001008842819 */ /* 0x000fe400000006ff */
[----:B------:R-:W3:Y:S01]  /*12e0*/  @P2 LDC R166, c[0x0][0x40c] ;  /* 0x00010300ffa62b82 */ /* 0x000ee20000000800 */
[----:B----4-:R-:W-:Y:S01]  /*12f0*/  @P2 FMUL.FTZ R134, R135, R184 ;  /* 0x000000b887862220 */ /* 0x010fe20000410000 */
[----:B------:R-:W-:-:S03]  /*1300*/  @P2 SHF.L.U32 R135, R10, 0x10, RZ ;  /* 0x000000100a872819 */ /* 0x000fc600000006ff */
[----:B------:R-:W-:Y:S01]  /*1310*/  @P2 FMUL.FTZ R168, R134, R111 ;  /* 0x0000006f86a82220 */ /* 0x000fe20000410000 */
[----:B------:R-:W-:Y:S02]  /*1320*/  F2FP.BF16.F32.PACK_AB R134, RZ, R164 ;  /* 0x000000a4ff86723e */ /* 0x000fe400000010ff */
[----:B------:R-:W4:Y:S01]  /*1330*/  @P2 LDC R181, c[0x0][0x40c] ;  /* 0x00010300ffb52b82 */ /* 0x000f220000000800 */
[----:B-1----:R-:W-:Y:S01]  /*1340*/  @P2 FMUL.FTZ R133, R133, R162 ;  /* 0x000000a285852220 */ /* 0x002fe20000410000 */
[----:B------:R-:W-:Y:S01]  /*1350*/  HFMA2 R162, -RZ, RZ, 0, 0 ;  /* 0x00000000ffa27431 */ /* 0x000fe200000001ff */
[----:B------:R-:W-:Y:S01]  /*1360*/  F2FP.BF16.F32.PACK_AB R184, RZ, R168 ;  /* 0x000000a8ffb8723e */ /* 0x000fe200000010ff */
[----:B--2---:R-:W-:Y:S01]  /*1370*/  @P2 FMUL.FTZ R183, R161, R182 ;  /* 0x000000b6a1b72220 */ /* 0x004fe20000410000 */
[----:B------:R-:W-:Y:S02]  /*1380*/  HFMA2 R161, -RZ, RZ, 0, 0 ;  /* 0x00000000ffa17431 */ /* 0x000fe400000001ff */
[----:B------:R-:W-:Y:S01]  /*1390*/  @P2 FMUL.FTZ R162, R133, R114 ;  /* 0x0000007285a22220 */ /* 0x000fe20000410000 */
[----:B------:R-:W-:-:S04]  /*13a0*/  F2FP.BF16.F32.PACK_AB R182, RZ, R167 ;  /* 0x000000a7ffb6723e */ /* 0x000fc800000010ff */
[----:B------:R-:W-:Y:S01]  /*13b0*/  F2FP.BF16.F32.PACK_AB R133, RZ, R162 ;  /* 0x000000a2ff85723e */ /* 0x000fe200000010ff */
[----:B---3--:R-:W-:Y:S01]  /*13c0*/  @P2 FMUL.FTZ R135, R135, R166 ;  /* 0x000000a687872220 */ /* 0x008fe20000410000 */
[----:B------:R-:W-:Y:S01]  /*13d0*/  MOV R166, RZ ;  /* 0x000000ff00a67202 */ /* 0x000fe20000000f00 */
[----:B------:R-:W-:Y:S01]  /*13e0*/  @P2 FMUL.FTZ R166, R183, R110 ;  /* 0x0000006eb7a62220 */ /* 0x000fe20000410000 */
[----:B------:R-:W-:Y:S01]  /*13f0*/  PRMT R133, R133, 0x5410, R134 ;  /* 0x0000541085857816 */ /* 0x000fe20000000086 */
[----:B------:R-:W-:-:S03]  /*1400*/  @P2 FMUL.FTZ R165, R135, R108 ;  /* 0x0000006c87a52220 */ /* 0x000fc60000410000 */
[----:B------:R-:W-:Y:S01]  /*1410*/  F2FP.BF16.F32.PACK_AB R183, RZ, R166 ;  /* 0x000000a6ffb7723e */ /* 0x000fe200000010ff */
[----:B----4-:R-:W-:Y:S01]  /*1420*/  @P2 FMUL.FTZ R181, R132, R181 ;  /* 0x000000b584b52220 */ /* 0x010fe20000410000 */
[----:B------:R-:W-:-:S03]  /*1430*/  F2FP.BF16.F32.PACK_AB R135, RZ, R165 ;  /* 0x000000a5ff87723e */ /* 0x000fc600000010ff */
[----:B------:R-:W-:Y:S01]  /*1440*/  @P2 FMUL.FTZ R161, R181, R112 ;  /* 0x00000070b5a12220 */ /* 0x000fe20000410000 */
[----:B------:R-:W-:Y:S02]  /*1450*/  F2FP.BF16.F32.PACK_AB R181, RZ, R163 ;  /* 0x000000a3ffb5723e */ /* 0x000fe400000010ff */
[----:B------:R-:W-:Y:S02]  /*1460*/  PRMT R134, R135, 0x5410, R182 ;  /* 0x0000541087867816 */ /* 0x000fe400000000b6 */
[----:B------:R-:W-:Y:S02]  /*1470*/  F2FP.BF16.F32.PACK_AB R132, RZ, R161 ;  /* 0x000000a1ff84723e */ /* 0x000fe400000010ff */
[----:B------:R-:W-:Y:S02]  /*1480*/  PRMT R135, R183, 0x5410, R184 ;  /* 0x00005410b7877816 */ /* 0x000fe400000000b8 */
[----:B------:R-:W-:-:S07]  /*1490*/  PRMT R132, R132, 0x5410, R181 ;  /* 0x0000541084847816 */ /* 0x000fce00000000b5 */
.L_x_9370:
[----:B------:R-:W1:Y:S01]  /*14a0*/  LDC.64 R182, c[0x0][0x3a8] ;  /* 0x0000ea00ffb67b82 */ /* 0x000e620000000a00 */
[----:B------:R-:W-:Y:S01]  /*14b0*/  IADD3 R180, PT, PT, R180, 0x20, RZ ;  /* 0x00000020b4b47810 */ /* 0x000fe20007ffe0ff */
[C---:B-1----:R-:W-:Y:S01]  /*14c0*/  IMAD.WIDE.U32 R182, R178.reuse, 0x10, R182 ;  /* 0x00000010b2b67825 */ /* 0x042fe200078e00b6 */
[----:B------:R-:W-:-:S04]  /*14d0*/  IADD3 R178, PT, PT, R178, 0x20, RZ ;  /* 0x00000020b2b27810 */ /* 0x000fc80007ffe0ff */
[----:B------:R1:W-:Y:S03]  /*14e0*/  STG.E.128 desc[UR6][R182.64], R132 ;  /* 0x00000084b6007986 */ /* 0x0003e6000c101d06 */
.L_x_9366:
[----:B------:R-:W-:Y:S05]  /*14f0*/  BSYNC.RECONVERGENT B0 ;  /* 0x0000000000007941 */ /* 0x000fea0003800200 */
.L_x_9365:
[----:B------:R-:W-:Y:S01]  /*1500*/  ISETP.GE.U32.AND P1, PT, R3, 0x40, PT ;  /* 0x000000400300780c */ /* 0x000fe20003f26070 */
[----:B------:R-:W-:Y:S03]  /*1510*/  BSSY.RECONVERGENT B0, `(.L_x_9371) ;  /* 0x0000086000007945 */ /* 0x000fe60003800200 */
[----:B------:R-:W-:-:S09]  /*1520*/  P2R R184, PR, RZ, 0x2 ;  /* 0x00000002ffb87803 */ /* 0x000fd20000000000 */
[----:B------:R-:W-:Y:S05]  /*1530*/  @!P1 BRA `(.L_x_9372) ;  /* 0x00000008000c9947 */ /* 0x000fea0003800000 */
[----:B------:R-:W-:Y:S01]  /*1540*/  ISETP.NE.U32.AND P1, PT, RZ, UR8, PT ;  /* 0x00000008ff007c0c */ /* 0x000fe2000bf25070 */
[----:B-1----:R-:W1:Y:S03]  /*1550*/  @P2 LDC.64 R132, c[0x0][0x390] ;  /* 0x0000e400ff842b82 */ /* 0x002e660000000a00 */
[----:B------:R-:W-:-:S13]  /*1560*/  ISETP.NE.AND.EX P1, PT, RZ, UR9, PT, P1 ;  /* 0x00000009ff007c0c */ /* 0x000fda000bf25310 */
[----:B------:R-:W2:Y:S01]  /*1570*/  @P1 LDC.64 R134, c[0x0][0x3a0] ;  /* 0x0000e800ff861b82 */ /* 0x000ea20000000a00 */
[----:B-1----:R-:W-:-:S05]  /*1580*/  @P2 IMAD.WIDE.U32 R132, R180, 0x10, R132 ;  /* 0x00000010b4842825 */ /* 0x002fca00078e0084 */
[----:B0-----:R0:W5:Y:S01]  /*1590*/  @P2 LDG.E.128 R8, desc[UR6][R132.64] ;  /* 0x0000000684082981 */ /* 0x001162000c1e1d00 */
[----:B--2---:R-:W-:-:S05]  /*15a0*/  @P1 IMAD.WIDE.U32 R134, R178, 0x10, R134 ;  /* 0x00000010b2861825 */ /* 0x004fca00078e0086 */
[----:B------:R0:W5:Y:S01]  /*15b0*/  @P1 LDG.E.128 R4, desc[UR6][R134.64] ;  /* 0x0000000686041981 */ /* 0x000162000c1e1d00 */
[----:B------:R-:W-:Y:S05]  /*15c0*/  @!P1 BRA `(.L_x_9373) ;  /* 0x0000000000f89947 */ /* 0x000fea0003800000 */
[----:B------:R-:W-:Y:S02]  /*15d0*/  ISETP.GT.AND P1, PT, R0, RZ, PT ;  /* 0x000000ff0000720c */ /* 0x000fe40003f24270 */
[----:B-----5:R-:W-:-:S11]  /*15e0*/  SHF.L.U32 R138, R5, 0x10, RZ ;  /* 0x00000010058a7819 */ /* 0x020fd600000006ff */
[----:B0-----:R-:W0:Y:S01]  /*15f0*/  @P1 LDC R134, c[0x0][0x40c] ;  /* 0x00010300ff861b82 */ /* 0x001e220000000800 */
[----:B------:R-:W-:Y:S02]  /*1600*/  @P1 PRMT R132, R8, 0x7632, R132 ;  /* 0x0000763208841816 */ /* 0x000fe40000000084 */
[----:B------:R-:W-:Y:S02]  /*1610*/  @P1 SHF.L.U32 R143, R11, 0x10, RZ ;  /* 0x000000100b8f1819 */ /* 0x000fe400000006ff */
[----:B------:R-:W-:Y:S02]  /*1620*/  @P1 SHF.L.U32 R133, R132, 0x10, RZ ;  /* 0x0000001084851819 */ /* 0x000fe400000006ff */
[----:B------:R-:W-:Y:S01]  /*1630*/  PRMT R132, R4, 0x7632, R132 ;  /* 0x0000763204847816 */ /* 0x000fe20000000084 */
[----:B------:R-:W1:Y:S03]  /*1640*/  @P1 LDC R140, c[0x0][0x40c] ;  /* 0x00010300ff8c1b82 */ /* 0x000e660000000800 */
[----:B------:R-:W-:-:S02]  /*1650*/  SHF.L.U32 R137, R132, 0x10, RZ ;  /* 0x0000001084897819 */ /* 0x000fc400000006ff */
[----:B------:R-:W-:-:S03]  /*1660*/  @P1 PRMT R132, R9, 0x7632, R132 ;  /* 0x0000763209841816 */ /* 0x000fc60000000084 */
[----:B------:R-:W2:Y:S08]  /*1670*/  @P1 LDC R144, c[0x0][0x40c] ;  /* 0x00010300ff901b82 */ /* 0x000eb00000000800 */
[----:B------:R-:W3:Y:S01]  /*1680*/  @P1 LDC R182, c[0x0][0x40c] ;  /* 0x00010300ffb61b82 */ /* 0x000ee20000000800 */
[----:B0-----:R-:W-:Y:S01]  /*1690*/  @P1 FMUL.FTZ R134, R133, R134 ;  /* 0x0000008685861220 */ /* 0x001fe20000410000 */
[----:B------:R-:W-:-:S03]  /*16a0*/  @P1 SHF.L.U32 R133, R9, 0x10, RZ ;  /* 0x0000001009851819 */ /* 0x000fc600000006ff */
[----:B------:R-:W-:-:S03]  /*16b0*/  @P1 FFMA.FTZ R137, R134, R89, R137 ;  /* 0x0000005986891223 */ /* 0x000fc60000010089 */
[----:B------:R-:W0:Y:S01]  /*16c0*/  @P1 LDC R141, c[0x0][0x40c] ;  /* 0x00010300ff8d1b82 */ /* 0x000e220000000800 */
[----:B-1----:R-:W-:Y:S01]  /*16d0*/  @P1 FMUL.FTZ R135, R133, R140 ;  /* 0x0000008c85871220 */ /* 0x002fe20000410000 */
[----:B------:R-:W-:Y:S02]  /*16e0*/  @P1 SHF.L.U32 R133, R132, 0x10, RZ ;  /* 0x0000001084851819 */ /* 0x000fe400000006ff */
[----:B------:R-:W-:Y:S01]  /*16f0*/  PRMT R132, R5, 0x7632, R132 ;  /* 0x0000763205847816 */ /* 0x000fe20000000084 */
[----:B------:R-:W-:Y:S01]  /*1700*/  @P1 FFMA.FTZ R138, R135, R90, R138 ;  /* 0x0000005a878a1223 */ /* 0x000fe2000001008a */
[----:B------:R-:W-:Y:S02]  /*1710*/  SHF.L.U32 R140, R6, 0x10, RZ ;  /* 0x00000010068c7819 */ /* 0x000fe400000006ff */
[----:B------:R-:W1:Y:S01]  /*1720*/  @P1 LDC R142, c[0x0][0x40c] ;  /* 0x00010300ff8e1b82 */ /* 0x000e620000000800 */
[----:B--2---:R-:W-:Y:S01]  /*1730*/  @P1 FMUL.FTZ R134, R133, R144 ;  /* 0x0000009085861220 */ /* 0x004fe20000410000 */
[----:B------:R-:W-:-:S02]  /*1740*/  @P1 SHF.L.U32 R133, R10, 0x10, RZ ;  /* 0x000000100a851819 */ /* 0x000fc400000006ff */
[----:B------:R-:W-:Y:S02]  /*1750*/  SHF.L.U32 R139, R132, 0x10, RZ ;  /* 0x00000010848b7819 */ /* 0x000fe400000006ff */
[----:B------:R-:W-:Y:S02]  /*1760*/  @P1 PRMT R132, R10, 0x7632, R132 ;  /* 0x000076320a841816 */ /* 0x000fe40000000084 */
[----:B------:R-:W2:Y:S01]  /*1770*/  @P1 LDC R186, c[0x0][0x40c] ;  /* 0x00010300ffba1b82 */ /* 0x000ea20000000800 */
[----:B---3--:R-:W-:Y:S01]  /*1780*/  @P1 FMUL.FTZ R135, R133, R182 ;  /* 0x000000b685871220 */ /* 0x008fe20000410000 */
[----:B------:R-:W-:Y:S01]  /*1790*/  @P1 SHF.L.U32 R132, R132, 0x10, RZ ;  /* 0x0000001084841819 */ /* 0x000fe200000006ff */
[----:B------:R-:W-:Y:S01]  /*17a0*/  @P1 FFMA.FTZ R139, R134, R91, R139 ;  /* 0x0000005b868b1223 */ /* 0x000fe2000001008b */
[----:B------:R-:W-:Y:S01]  /*17b0*/  @P1 SHF.L.U32 R133, R8, 0x10, RZ ;  /* 0x0000001008851819 */ /* 0x000fe200000006ff */
[----:B------:R-:W-:Y:S01]  /*17c0*/  @P1 FFMA.FTZ R140, R135, R84, R140 ;  /* 0x00000054878c1223 */ /* 0x000fe2000001008c */
[----:B------:R-:W-:-:S02]  /*17d0*/  @P1 PRMT R135, R11, 0x7632, R135 ;  /* 0x000076320b871816 */ /* 0x000fc40000000087 */
[----:B------:R-:W3:Y:S01]  /*17e0*/  @P1 LDC R188, c[0x0][0x40c] ;  /* 0x00010300ffbc1b82 */ /* 0x000ee20000000800 */
[----:B0-----:R-:W-:Y:S01]  /*17f0*/  @P1 FMUL.FTZ R134, R132, R141 ;  /* 0x0000008d84861220 */ /* 0x001fe20000410000 */
[----:B------:R-:W-:Y:S02]  /*1800*/  PRMT R132, R6, 0x7632, R132 ;  /* 0x0000763206847816 */ /* 0x000fe40000000084 */
[----:B------:R-:W-:Y:S02]  /*1810*/  @P1 SHF.L.U32 R135, R135, 0x10, RZ ;  /* 0x0000001087871819 */ /* 0x000fe400000006ff */
[----:B------:R-:W-:Y:S01]  /*1820*/  SHF.L.U32 R141, R132, 0x10, RZ ;  /* 0x00000010848d7819 */ /* 0x000fe200000006ff */
[----:B-1----:R-:W-:Y:S01]  /*1830*/  @P1 FMUL.FTZ R182, R133, R142 ;  /* 0x0000008e85b61220 */ /* 0x002fe20000410000 */
[C---:B------:R-:W-:Y:S02]  /*1840*/  PRMT R133, R7.reuse, 0x7632, R133 ;  /* 0x0000763207857816 */ /* 0x040fe40000000085 */
[----:B------:R-:W-:Y:S01]  /*1850*/  SHF.L.U32 R142, R7, 0x10, RZ ;  /* 0x00000010078e7819 */ /* 0x000fe200000006ff */
[----:B------:R-:W-:Y:S01]  /*1860*/  @P1 FFMA.FTZ R141, R134, R85, R141 ;  /* 0x00000055868d1223 */ /* 0x000fe2000001008d */
[----:B------:R-:W-:-:S02]  /*1870*/  SHF.L.U32 R144, R133, 0x10, RZ ;  /* 0x0000001085907819 */ /* 0x000fc400000006ff */
[----:B------:R-:W-:Y:S01]  /*1880*/  F2FP.BF16.F32.PACK_AB R133, RZ, R138 ;  /* 0x0000008aff85723e */ /* 0x000fe200000010ff */
[----:B--2---:R-:W-:Y:S01]  /*1890*/  @P1 FMUL.FTZ R181, R143, R186 ;  /* 0x000000ba8fb51220 */ /* 0x004fe20000410000 */
[----:B------:R-:W-:Y:S02]  /*18a0*/  SHF.L.U32 R143, R4, 0x10, RZ ;  /* 0x00000010048f7819 */ /* 0x000fe400000006ff */
[----:B------:R-:W-:Y:S01]  /*18b0*/  F2FP.BF16.F32.PACK_AB R134, RZ, R139 ;  /* 0x0000008bff86723e */ /* 0x000fe200000010ff */
[----:B------:R-:W-:Y:S01]  /*18c0*/  @P1 FFMA.FTZ R142, R181, R86, R142 ;  /* 0x00000056b58e1223 */ /* 0x000fe2000001008e */
[----:B------:R-:W-:Y:S01]  /*18d0*/  F2FP.BF16.F32.PACK_AB R181, RZ, R137 ;  /* 0x00000089ffb5723e */ /* 0x000fe200000010ff */
[----:B------:R-:W-:Y:S01]  /*18e0*/  @P1 FFMA.FTZ R143, R182, R88, R143 ;  /* 0x00000058b68f1223 */ /* 0x000fe2000001008f */
[----:B------:R-:W-:Y:S01]  /*18f0*/  F2FP.BF16.F32.PACK_AB R182, RZ, R140 ;  /* 0x0000008cffb6723e */ /* 0x000fe200000010ff */
[----:B---3--:R-:W-:Y:S01]  /*1900*/  @P1 FMUL.FTZ R135, R135, R188 ;  /* 0x000000bc87871220 */ /* 0x008fe20000410000 */
[----:B------:R-:W-:-:S02]  /*1910*/  F2FP.BF16.F32.PACK_AB R183, RZ, R141 ;  /* 0x0000008dffb7723e */ /* 0x000fc400000010ff */
[----:B------:R-:W-:Y:S01]  /*1920*/  F2FP.BF16.F32.PACK_AB R185, RZ, R142 ;  /* 0x0000008effb9723e */ /* 0x000fe200000010ff */
[----:B------:R-:W-:Y:S01]  /*1930*/  @P1 FFMA.FTZ R144, R135, R87, R144 ;  /* 0x0000005787901223 */ /* 0x000fe20000010090 */
[----:B------:R-:W-:Y:S02]  /*1940*/  F2FP.BF16.F32.PACK_AB R132, RZ, R143 ;  /* 0x0000008fff84723e */ /* 0x000fe400000010ff */
[----:B------:R-:W-:Y:S02]  /*1950*/  PRMT R133, R133, 0x5410, R134 ;  /* 0x0000541085857816 */ /* 0x000fe40000000086 */
[----:B------:R-:W-:Y:S02]  /*1960*/  F2FP.BF16.F32.PACK_AB R135, RZ, R144 ;  /* 0x00000090ff87723e */ /* 0x000fe400000010ff */
[----:B------:R-:W-:Y:S02]  /*1970*/  PRMT R134, R182, 0x5410, R183 ;  /* 0x00005410b6867816 */ /* 0x000fe400000000b7 */
[----:B------:R-:W-:-:S02]  /*1980*/  PRMT R132, R132, 0x5410, R181 ;  /* 0x0000541084847816 */ /* 0x000fc400000000b5 */
[----:B------:R-:W-:Y:S01]  /*1990*/  PRMT R135, R185, 0x5410, R135 ;  /* 0x00005410b9877816 */ /* 0x000fe20000000087 */
[----:B------:R-:W-:Y:S06]  /*19a0*/  BRA `(.L_x_9374) ;  /* 0x0000000000dc7947 */ /* 0x000fec0003800000 */
.L_x_9373:
[----:B0-----:R-:W0:Y:S01]  /*19b0*/  @P2 LDC R135, c[0x0][0x40c] ;  /* 0x00010300ff872b82 */ /* 0x001e220000000800 */
[----:B-----5:R-:W-:Y:S01]  /*19c0*/  @P2 PRMT R132, R8, 0x7632, R132 ;  /* 0x0000763208842816 */ /* 0x020fe20000000084 */
[----:B------:R-:W-:Y:S01]  /*19d0*/  HFMA2 R139, -RZ, RZ, 0, 0 ;  /* 0x00000000ff8b7431 */ /* 0x000fe200000001ff */
[----:B------:R-:W-:Y:S02]  /*19e0*/  @P2 PRMT R133, R9, 0x7632, R133 ;  /* 0x0000763209852816 */ /* 0x000fe40000000085 */
[----:B------:R-:W-:Y:S02]  /*19f0*/  @P2 SHF.L.U32 R132, R132, 0x10, RZ ;  /* 0x0000001084842819 */ /* 0x000fe400000006ff */
[----:B------:R-:W-:Y:S01]  /*1a00*/  @P2 SHF.L.U32 R133, R133, 0x10, RZ ;  /* 0x0000001085852819 */ /* 0x000fe200000006ff */
[----:B------:R-:W1:Y:S01]  /*1a10*/  @P2 LDC R134, c[0x0][0x40c] ;  /* 0x00010300ff862b82 */ /* 0x000e620000000800 */
[----:B------:R-:W-:Y:S02]  /*1a20*/  MOV R137, RZ ;  /* 0x000000ff00897202 */ /* 0x000fe40000000f00 */
[----:B------:R-:W-:-:S05]  /*1a30*/  MOV R141, RZ ;  /* 0x000000ff008d7202 */ /* 0x000fca0000000f00 */
[----:B------:R-:W2:Y:S08]  /*1a40*/  @P2 LDC R142, c[0x0][0x40c] ;  /* 0x00010300ff8e2b82 */ /* 0x000eb00000000800 */
[----:B------:R-:W3:Y:S01]  /*1a50*/  @P2 LDC R144, c[0x0][0x40c] ;  /* 0x00010300ff902b82 */ /* 0x000ee20000000800 */
[----:B0-----:R-:W-:Y:S01]  /*1a60*/  @P2 FMUL.FTZ R132, R132, R135 ;  /* 0x0000008784842220 */ /* 0x001fe20000410000 */
[----:B------:R-:W-:-:S03]  /*1a70*/  @P2 PRMT R135, R11, 0x7632, R135 ;  /* 0x000076320b872816 */ /* 0x000fc60000000087 */
[----:B------:R-:W-:Y:S01]  /*1a80*/  @P2 FMUL.FTZ R137, R132, R89 ;  /* 0x0000005984892220 */ /* 0x000fe20000410000 */
[----:B------:R-:W-:Y:S02]  /*1a90*/  @P2 SHF.L.U32 R135, R135, 0x10, RZ ;  /* 0x0000001087872819 */ /* 0x000fe400000006ff */
[----:B------:R-:W0:Y:S01]  /*1aa0*/  @P2 LDC R140, c[0x0][0x40c] ;  /* 0x00010300ff8c2b82 */ /* 0x000e220000000800 */
[----:B-1----:R-:W-:Y:S01]  /*1ab0*/  @P2 FMUL.FTZ R134, R133, R134 ;  /* 0x0000008685862220 */ /* 0x002fe20000410000 */
[----:B------:R-:W-:-:S03]  /*1ac0*/  @P2 PRMT R133, R10, 0x7632, R133 ;  /* 0x000076320a852816 */ /* 0x000fc60000000085 */
[----:B------:R-:W-:Y:S01]  /*1ad0*/  @P2 FMUL.FTZ R139, R134, R91 ;  /* 0x0000005b868b2220 */ /* 0x000fe20000410000 */
[----:B------:R-:W-:Y:S02]  /*1ae0*/  @P2 SHF.L.U32 R133, R133, 0x10, RZ ;  /* 0x0000001085852819 */ /* 0x000fe400000006ff */
[----:B------:R-:W1:Y:S03]  /*1af0*/  @P2 LDC R138, c[0x0][0x40c] ;  /* 0x00010300ff8a2b82 */ /* 0x000e660000000800 */
[----:B--2---:R-:W-:Y:S01]  /*1b00*/  @P2 FMUL.FTZ R132, R133, R142 ;  /* 0x0000008e85842220 */ /* 0x004fe20000410000 */
[----:B------:R-:W-:Y:S02]  /*1b10*/  @P2 SHF.L.U32 R133, R9, 0x10, RZ ;  /* 0x0000001009852819 */ /* 0x000fe400000006ff */
[----:B------:R-:W-:Y:S01]  /*1b20*/  @P2 SHF.L.U32 R142, R11, 0x10, RZ ;  /* 0x000000100b8e2819 */ /* 0x000fe200000006ff */
[----:B------:R-:W-:Y:S01]  /*1b30*/  @P2 FMUL.FTZ R141, R132, R85 ;  /* 0x00000055848d2220 */ /* 0x000fe20000410000 */
[----:B------:R-:W2:Y:S01]  /*1b40*/  @P2 LDC R143, c[0x0][0x40c] ;  /* 0x00010300ff8f2b82 */ /* 0x000ea20000000800 */
[----:B---3--:R-:W-:Y:S01]  /*1b50*/  @P2 FMUL.FTZ R134, R135, R144 ;  /* 0x0000009087862220 */ /* 0x008fe20000410000 */
[----:B------:R-:W-:Y:S01]  /*1b60*/  @P2 SHF.L.U32 R135, R10, 0x10, RZ ;  /* 0x000000100a872819 */ /* 0x000fe200000006ff */
[----:B------:R-:W-:Y:S01]  /*1b70*/  HFMA2 R144, -RZ, RZ, 0, 0 ;  /* 0x00000000ff907431 */ /* 0x000fe200000001ff */
[----:B------:R-:W-:-:S02]  /*1b80*/  @P2 SHF.L.U32 R132, R8, 0x10, RZ ;  /* 0x0000001008842819 */ /* 0x000fc400000006ff */
[----:B------:R-:W-:Y:S02]  /*1b90*/  F2FP.BF16.F32.PACK_AB R182, RZ, R141 ;  /* 0x0000008dffb6723e */ /* 0x000fe400000010ff */
[----:B------:R-:W3:Y:S01]  /*1ba0*/  @P2 LDC R181, c[0x0][0x40c] ;  /* 0x00010300ffb52b82 */ /* 0x000ee20000000800 */
[----:B0-----:R-:W-:Y:S01]  /*1bb0*/  @P2 FMUL.FTZ R135, R135, R140 ;  /* 0x0000008c87872220 */ /* 0x001fe20000410000 */
[----:B------:R-:W-:Y:S02]  /*1bc0*/  HFMA2 R140, -RZ, RZ, 0, 0 ;  /* 0x00000000ff8c7431 */ /* 0x000fe400000001ff */
[----:B------:R-:W-:Y:S01]  /*1bd0*/  @P2 FMUL.FTZ R144, R134, R87 ;  /* 0x0000005786902220 */ /* 0x000fe20000410000 */
[----:B------:R-:W-:Y:S01]  /*1be0*/  F2FP.BF16.F32.PACK_AB R134, RZ, R139 ;  /* 0x0000008bff86723e */ /* 0x000fe200000010ff */
[----:B-1----:R-:W-:Y:S01]  /*1bf0*/  @P2 FMUL.FTZ R133, R133, R138 ;  /* 0x0000008a85852220 */ /* 0x002fe20000410000 */
[----:B------:R-:W-:Y:S01]  /*1c00*/  MOV R138, RZ ;  /* 0x000000ff008a7202 */ /* 0x000fe20000000f00 */
[----:B------:R-:W-:Y:S01]  /*1c10*/  @P2 FMUL.FTZ R140, R135, R84 ;  /* 0x00000054878c2220 */ /* 0x000fe20000410000 */
[----:B------:R-:W-:Y:S01]  /*1c20*/  F2FP.BF16.F32.PACK_AB R185, RZ, R144 ;  /* 0x00000090ffb9723e */ /* 0x000fe200000010ff */
[----:B------:R-:W-:-:S03]  /*1c30*/  @P2 FMUL.FTZ R138, R133, R90 ;  /* 0x0000005a858a2220 */ /* 0x000fc60000410000 */
[----:B------:R-:W-:Y:S01]  /*1c40*/  F2FP.BF16.F32.PACK_AB R135, RZ, R140 ;  /* 0x0000008cff87723e */ /* 0x000fe200000010ff */
[----:B--2---:R-:W-:Y:S01]  /*1c50*/  @P2 FMUL.FTZ R183, R142, R143 ;  /* 0x0000008f8eb72220 */ /* 0x004fe20000410000 */
[----:B------:R-:W-:Y:S02]  /*1c60*/  CS2R R142, SRZ ;  /* 0x00000000008e7805 */ /* 0x000fe4000001ff00 */
[----:B------:R-:W-:Y:S01]  /*1c70*/  F2FP.BF16.F32.PACK_AB R133, RZ, R138 ;  /* 0x0000008aff85723e */ /* 0x000fe200000010ff */
[----:B------:R-:W-:-:S03]  /*1c80*/  @P2 FMUL.FTZ R142, R183, R86 ;  /* 0x00000056b78e2220 */ /* 0x000fc60000410000 */
[----:B------:R-:W-:Y:S01]  /*1c90*/  PRMT R133, R133, 0x5410, R134 ;  /* 0x0000541085857816 */ /* 0x000fe20000000086 */
[----:B---3--:R-:W-:Y:S01]  /*1ca0*/  @P2 FMUL.FTZ R181, R132, R181 ;  /* 0x000000b584b52220 */ /* 0x008fe20000410000 */
[----:B------:R-:W-:Y:S02]  /*1cb0*/  F2FP.BF16.F32.PACK_AB R183, RZ, R142 ;  /* 0x0000008effb7723e */ /* 0x000fe400000010ff */
[----:B------:R-:W-:Y:S01]  /*1cc0*/  PRMT R134, R135, 0x5410, R182 ;  /* 0x0000541087867816 */ /* 0x000fe200000000b6 */
[----:B------:R-:W-:Y:S01]  /*1cd0*/  @P2 FMUL.FTZ R143, R181, R88 ;  /* 0x00000058b58f2220 */ /* 0x000fe20000410000 */
[----:B------:R-:W-:Y:S02]  /*1ce0*/  F2FP.BF16.F32.PACK_AB R181, RZ, R137 ;  /* 0x00000089ffb5723e */ /* 0x000fe400000010ff */
[----:B------:R-:W-:Y:S02]  /*1cf0*/  PRMT R135, R183, 0x5410, R185 ;  /* 0x00005410b7877816 */ /* 0x000fe400000000b9 */
[----:B------:R-:W-:-:S04]  /*1d00*/  F2FP.BF16.F32.PACK_AB R132, RZ, R143 ;  /* 0x0000008fff84723e */ /* 0x000fc800000010ff */
[----:B------:R-:W-:-:S07]  /*1d10*/  PRMT R132, R132, 0x5410, R181 ;  /* 0x0000541084847816 */ /* 0x000fce00000000b5 */
.L_x_9374:
[----:B------:R-:W0:Y:S01]  /*1d20*/  LDC.64 R182, c[0x0][0x3a8] ;  /* 0x0000ea00ffb67b82 */ /* 0x000e220000000a00 */
[----:B------:R-:W-:Y:S01]  /*1d30*/  IADD3 R180, PT, PT, R180, 0x20, RZ ;  /* 0x00000020b4b47810 */ /* 0x000fe20007ffe0ff */
[C---:B0-----:R-:W-:Y:S01]  /*1d40*/  IMAD.WIDE.U32 R182, R178.reuse, 0x10, R182 ;  /* 0x00000010b2b67825 */ /* 0x041fe200078e00b6 */
[----:B------:R-:W-:-:S04]  /*1d50*/  IADD3 R178, PT, PT, R178, 0x20, RZ ;  /* 0x00000020b2b27810 */ /* 0x000fc80007ffe0ff */
[----:B------:R2:W-:Y:S03]  /*1d60*/  STG.E.128 desc[UR6][R182.64], R132 ;  /* 0x00000084b6007986 */ /* 0x0005e6000c101d06 */
.L_x_9372:
[----:B------:R-:W-:Y:S05]  /*1d70*/  BSYNC.RECONVERGENT B0 ;  /* 0x0000000000007941 */ /* 0x000fea0003800200 */
.L_x_9371:
[----:B------:R-:W-:Y:S01]  /*1d80*/  ISETP.GE.U32.AND P1, PT, R3, 0x60, PT ;  /* 0x000000600300780c */ /* 0x000fe20003f26070 */
[----:B------:R-:W-:Y:S03]  /*1d90*/  BSSY.RECONVERGENT B0, `(.L_x_9375) ;  /* 0x0000086000007945 */ /* 0x000fe60003800200 */
[----:B------:R-:W-:-:S09]  /*1da0*/  P2R R185, PR, RZ, 0x2 ;  /* 0x00000002ffb97803 */ /* 0x000fd20000000000 */
[----:B------:R-:W-:Y:S05]  /*1db0*/  @!P1 BRA `(.L_x_9376) ;  /* 0x00000008000c9947 */ /* 0x000fea0003800000 */
[----:B------:R-:W-:Y:S01]  /*1dc0*/  ISETP.NE.U32.AND P1, PT, RZ, UR8, PT ;  /* 0x00000008ff007c0c */ /* 0x000fe2000bf25070 */
[----:B-12---:R-:W1:Y:S03]  /*1dd0*/  @P2 LDC.64 R132, c[0x0][0x390] ;  /* 0x0000e400ff842b82 */ /* 0x006e660000000a00 */
        /* <DEDUP_REMOVED lines=69> */
.L_x_9377:
        /* <DEDUP_REMOVED lines=55> */
.L_x_9378:
[----:B------:R-:W0:Y:S01]  /*25a0*/  LDC.64 R182, c[0x0][0x3a8] ;  /* 0x0000ea00ffb67b82 */ /* 0x000e220000000a00 */
[----:B------:R-:W-:Y:S01]  /*25b0*/  IADD3 R180, PT, PT, R180, 0x20, RZ ;  /* 0x00000020b4b47810 */ /* 0x000fe20007ffe0ff */
[C---:B0-----:R-:W-:Y:S01]  /*25c0*/  IMAD.WIDE.U32 R182, R178.reuse, 0x10, R182 ;  /* 0x00000010b2b67825 */ /* 0x041fe200078e00b6 */
[----:B------:R-:W-:-:S04]  /*25d0*/  IADD3 R178, PT, PT, R178, 0x20, RZ ;  /* 0x00000020b2b27810 */ /* 0x000fc80007ffe0ff */
[----:B------:R3:W-:Y:S03]  /*25e0*/  STG.E.128 desc[UR6][R182.64], R132 ;  /* 0x00000084b6007986 */ /* 0x0007e6000c101d06 */
.L_x_9376:
[----:B------:R-:W-:Y:S05]  /*25f0*/  BSYNC.RECONVERGENT B0 ;  /* 0x0000000000007941 */ /* 0x000fea0003800200 */
.L_x_9375:
[----:B------:R-:W-:Y:S01]  /*2600*/  ISETP.GE.U32.AND P1, PT, R3, 0x80, PT ;  /* 0x000000800300780c */ /* 0x000fe20003f26070 */
[----:B------:R-:W-:Y:S03]  /*2610*/  BSSY.RECONVERGENT B0, `(.L_x_9379) ;  /* 0x0000086000007945 */ /* 0x000fe60003800200 */
[----:B------:R-:W-:-:S09]  /*2620*/  P2R R186, PR, RZ, 0x2 ;  /* 0x00000002ffba7803 */ /* 0x000fd20000000000 */
[----:B------:R-:W-:Y:S05]  /*2630*/  @!P1 BRA `(.L_x_9380) ;  /* 0x00000008000c9947 */ /* 0x000fea0003800000 */
[----:B------:R-:W-:Y:S01]  /*2640*/  ISETP.NE.U32.AND P1, PT, RZ, UR8, PT ;  /* 0x00000008ff007c0c */ /* 0x000fe2000bf25070 */
[----:B-123--:R-:W1:Y:S03]  /*2650*/  @P2 LDC.64 R132, c[0x0][0x390] ;  /* 0x0000e400ff842b82 */ /* 0x00ee660000000a00 */
        /* <DEDUP_REMOVED lines=69> */
.L_x_9381:
        /* <DEDUP_REMOVED lines=55> */
.L_x_9382:
[----:B------:R-:W0:Y:S01]  /*2e20*/  LDC.64 R182, c[0x0][0x3a8] ;  /* 0x0000ea00ffb67b82 */ /* 0x000e220000000a00 */
[----:B------:R-:W-:Y:S01]  /*2e30*/  IADD3 R180, PT, PT, R180, 0x20, RZ ;  /* 0x00000020b4b47810 */ /* 0x000fe20007ffe0ff */
[C---:B0-----:R-:W-:Y:S01]  /*2e40*/  IMAD.WIDE.U32 R182, R178.reuse, 0x10, R182 ;  /* 0x00000010b2b67825 */ /* 0x041fe200078e00b6 */
[----:B------:R-:W-:-:S04]  /*2e50*/  IADD3 R178, PT, PT, R178, 0x20, RZ ;  /* 0x00000020b2b27810 */ /* 0x000fc80007ffe0ff */
[----:B------:R4:W-:Y:S03]  /*2e60*/  STG.E.128 desc[UR6][R182.64], R132 ;  /* 0x00000084b6007986 */ /* 0x0009e6000c101d06 */
.L_x_9380:
[----:B------:R-:W-:Y:S05]  /*2e70*/  BSYNC.RECONVERGENT B0 ;  /* 0x0000000000007941 */ /* 0x000fea0003800200 */
.L_x_9379:
[----:B------:R-:W-:Y:S01]  /*2e80*/  ISETP.GE.U32.AND P1, PT, R3, 0xa0, PT ;  /* 0x000000a00300780c */ /* 0x000fe20003f26070 */
[----:B------:R-:W-:-:S12]  /*2e90*/  BSSY.RECONVERGENT B0, `(.L_x_9383) ;  /* 0x0000083000007945 */ /* 0x000fd80003800200 */
[----:B------:R-:W-:Y:S05]  /*2ea0*/  @!P1 BRA `(.L_x_9384) ;  /* 0x0000000800049947 */ /* 0x000fea0003800000 */
[----:B------:R-:W-:Y:S01]  /*2eb0*/  ISETP.NE.U32.AND P3, PT, RZ, UR8, PT ;  /* 0x00000008ff007c0c */ /* 0x000fe2000bf65070 */
[----:B-1234-:R-:W1:Y:S03]  /*2ec0*/  @P2 LDC.64 R132, c[0x0][0x390] ;  /* 0x0000e400ff842b82 */ /* 0x01ee660000000a00 */
        /* <DEDUP_REMOVED lines=10> */
[----:B------:R-:W-:-:S04]  /*2f70*/  @P2 PRMT R0, R8, 0x7632, R0 ;  /* 0x0000763208002816 */ /* 0x000fc80000000000 */
[----:B------:R-:W-:Y:S02]  /*2f80*/  @P2 SHF.L.U32 R132, R0, 0x10, RZ ;  /* 0x0000001000842819 */ /* 0x000fe400000006ff */
[----:B------:R-:W-:Y:S01]  /*2f90*/  PRMT R0, R4, 0x7632, R0 ;  /* 0x0000763204007816 */ /* 0x000fe20000000000 */
[----:B------:R-:W1:Y:S03]  /*2fa0*/  @P2 LDC R172, c[0x0][0x40c] ;  /* 0x00010300ffac2b82 */ /* 0x000e660000000800 */
[----:B------:R-:W-:Y:S02]  /*2fb0*/  SHF.L.U32 R169, R0, 0x10, RZ ;  /* 0x0000001000a97819 */ /* 0x000fe400000006ff */
        /* <DEDUP_REMOVED lines=23> */
[----:B------:R-:W-:-:S02]  /*3130*/  @P2 SHF.L.U32 R174, R11, 0x10, RZ ;  /* 0x000000100bae2819 */ /* 0x000fc400000006ff */
[----:B------:R-:W3:Y:S01]  /*3140*/  @P2 LDC R181, c[0x0][0x40c] ;  /* 0x00010300ffb52b82 */ /* 0x000ee20000000800 */
[----:B0-----:R-:W-:Y:S01]  /*3150*/  @P2 FMUL.FTZ R180, R133, R134 ;  /* 0x0000008685b42220 */ /* 0x001fe20000410000 */
[----:B------:R-:W-:Y:S02]  /*3160*/  @P2 PRMT R134, R11, 0x7632, R134 ;  /* 0x000076320b862816 */ /* 0x000fe40000000086 */
[----:B------:R-:W-:Y:S02]  /*3170*/  PRMT R133, R7, 0x7632, R133 ;  /* 0x0000763207857816 */ /* 0x000fe40000000085 */
[----:B------:R-:W-:Y:S01]  /*3180*/  @P2 SHF.L.U32 R134, R134, 0x10, RZ ;  /* 0x0000001086862819 */ /* 0x000fe200000006ff */
[----:B-1----:R-:W-:Y:S01]  /*3190*/  @P2 FMUL.FTZ R132, R0, R173 ;  /* 0x000000ad00842220 */ /* 0x002fe20000410000 */
[----:B------:R-:W-:Y:S02]  /*31a0*/  PRMT R0, R6, 0x7632, R0 ;  /* 0x0000763206007816 */ /* 0x000fe40000000000 */
[----:B------:R-:W-:-:S02]  /*31b0*/  SHF.L.U32 R176, R133, 0x10, RZ ;  /* 0x0000001085b07819 */ /* 0x000fc400000006ff */
[----:B------:R-:W-:Y:S02]  /*31c0*/  SHF.L.U32 R173, R0, 0x10, RZ ;  /* 0x0000001000ad7819 */ /* 0x000fe400000006ff */
[----:B------:R-:W-:Y:S01]  /*31d0*/  F2FP.BF16.F32.PACK_AB R0, RZ, R169 ;  /* 0x000000a9ff00723e */ /* 0x000fe200000010ff */
[----:B--2---:R-:W-:Y:S01]  /*31e0*/  @P2 FMUL.FTZ R135, R174, R175 ;  /* 0x000000afae872220 */ /* 0x004fe20000410000 */
[----:B------:R-:W-:Y:S01]  /*31f0*/  SHF.L.U32 R174, R7, 0x10, RZ ;  /* 0x0000001007ae7819 */ /* 0x000fe200000006ff */
[----:B------:R-:W-:Y:S01]  /*3200*/  @P2 FFMA.FTZ R173, R132, R13, R173 ;  /* 0x0000000d84ad2223 */ /* 0x000fe200000100ad */
[----:B------:R-:W-:-:S03]  /*3210*/  SHF.L.U32 R175, R4, 0x10, RZ ;  /* 0x0000001004af7819 */ /* 0x000fc600000006ff */
[----:B------:R-:W-:Y:S01]  /*3220*/  @P2 FFMA.FTZ R174, R135, R14, R174 ;  /* 0x0000000e87ae2223 */ /* 0x000fe200000100ae */
[----:B---3--:R-:W-:Y:S01]  /*3230*/  @P2 FMUL.FTZ R133, R134, R181 ;  /* 0x000000b586852220 */ /* 0x008fe20000410000 */
[----:B------:R-:W-:Y:S01]  /*3240*/  @P2 FFMA.FTZ R175, R180, R16, R175 ;  /* 0x00000010b4af2223 */ /* 0x000fe200000100af */
[----:B------:R-:W-:Y:S02]  /*3250*/  F2FP.BF16.F32.PACK_AB R134, RZ, R171 ;  /* 0x000000abff86723e */ /* 0x000fe400000010ff */
        /* <DEDUP_REMOVED lines=12> */
.L_x_9385:
[----:B------:R-:W1:Y:S01]  /*3320*/  @P2 LDC R135, c[0x0][0x40c] ;  /* 0x00010300ff872b82 */ /* 0x000e620000000800 */
[----:B0----5:R-:W-:Y:S01]  /*3330*/  @P2 PRMT R132, R9, 0x7632, R132 ;  /* 0x0000763209842816 */ /* 0x021fe20000000084 */
[----:B------:R-:W-:Y:S01]  /*3340*/  HFMA2 R171, -RZ, RZ, 0, 0 ;  /* 0x00000000ffab7431 */ /* 0x000fe200000001ff */
[----:B------:R-:W-:Y:S01]  /*3350*/  @P2 PRMT R0, R8, 0x7632, R0 ;  /* 0x0000763208002816 */ /* 0x000fe20000000000 */
[----:B------:R-:W-:Y:S01]  /*3360*/  HFMA2 R176, -RZ, RZ, 0, 0 ;  /* 0x00000000ffb07431 */ /* 0x000fe200000001ff */
[----:B------:R-:W-:Y:S02]  /*3370*/  @P2 SHF.L.U32 R132, R132, 0x10, RZ ;  /* 0x0000001084842819 */ /* 0x000fe400000006ff */
[----:B------:R-:W-:Y:S01]  /*3380*/  @P2 SHF.L.U32 R0, R0, 0x10, RZ ;  /* 0x0000001000002819 */ /* 0x000fe200000006ff */
[----:B------:R-:W0:Y:S01]  /*3390*/  @P2 LDC R133, c[0x0][0x40c] ;  /* 0x00010300ff852b82 */ /* 0x000e220000000800 */
[----:B------:R-:W-:Y:S02]  /*33a0*/  @P2 PRMT R134, R11, 0x7632, R134 ;  /* 0x000076320b862816 */ /* 0x000fe40000000086 */
[----:B------:R-:W-:-:S02]  /*33b0*/  MOV R169, RZ ;  /* 0x000000ff00a97202 */ /* 0x000fc40000000f00 */
[----:B------:R-:W-:Y:S02]  /*33c0*/  @P2 SHF.L.U32 R134, R134, 0x10, RZ ;  /* 0x0000001086862819 */ /* 0x000fe400000006ff */
[----:B------:R-:W-:Y:S01]  /*33d0*/  @P2 SHF.L.U32 R172, R11, 0x10, RZ ;  /* 0x000000100bac2819 */ /* 0x000fe200000006ff */
[----:B------:R-:W2:Y:S08]  /*33e0*/  @P2 LDC R170, c[0x0][0x40c] ;  /* 0x00010300ffaa2b82 */ /* 0x000eb00000000800 */
[----:B------:R-:W3:Y:S01]  /*33f0*/  @P2 LDC R173, c[0x0][0x40c] ;  /* 0x00010300ffad2b82 */ /* 0x000ee20000000800 */
[----:B-1----:R-:W-:-:S04]  /*3400*/  @P2 FMUL.FTZ R132, R132, R135 ;  /* 0x0000008784842220 */ /* 0x002fc80000410000 */
[----:B------:R-:W-:Y:S01]  /*3410*/  @P2 FMUL.FTZ R171, R132, R19 ;  /* 0x0000001384ab2220 */ /* 0x000fe20000410000 */
[----:B------:R-:W-:Y:S02]  /*3420*/  @P2 SHF.L.U32 R132, R9, 0x10, RZ ;  /* 0x0000001009842819 */ /* 0x000fe400000006ff */
[----:B------:R-:W1:Y:S01]  /*3430*/  @P2 LDC R183, c[0x0][0x40c] ;  /* 0x00010300ffb72b82 */ /* 0x000e620000000800 */
[----:B0-----:R-:W-:Y:S01]  /*3440*/  @P2 FMUL.FTZ R0, R0, R133 ;  /* 0x0000008500002220 */ /* 0x001fe20000410000 */
[----:B------:R-:W-:-:S03]  /*3450*/  @P2 PRMT R133, R10, 0x7632, R133 ;  /* 0x000076320a852816 */ /* 0x000fc60000000085 */
[----:B------:R-:W-:Y:S01]  /*3460*/  @P2 FMUL.FTZ R169, R0, R17 ;  /* 0x0000001100a92220 */ /* 0x000fe20000410000 */
[----:B------:R-:W-:Y:S02]  /*3470*/  @P2 SHF.L.U32 R133, R133, 0x10, RZ ;  /* 0x0000001085852819 */ /* 0x000fe400000006ff */
[----:B------:R-:W0:Y:S03]  /*3480*/  @P2 LDC R175, c[0x0][0x40c] ;  /* 0x00010300ffaf2b82 */ /* 0x000e260000000800 */
[----:B--2---:R-:W-:Y:S01]  /*3490*/  @P2 FMUL.FTZ R0, R133, R170 ;  /* 0x000000aa85002220 */ /* 0x004fe20000410000 */
[----:B------:R-:W-:-:S04]  /*34a0*/  @P2 SHF.L.U32 R170, R10, 0x10, RZ ;  /* 0x000000100aaa2819 */ /* 0x000fc800000006ff */
[----:B------:R-:W2:Y:S01]  /*34b0*/  @P2 LDC R181, c[0x0][0x40c] ;  /* 0x00010300ffb52b82 */ /* 0x000ea20000000800 */
[----:B---3--:R-:W-:Y:S01]  /*34c0*/  @P2 FMUL.FTZ R134, R134, R173 ;  /* 0x000000ad86862220 */ /* 0x008fe20000410000 */
[----:B------:R-:W-:Y:S01]  /*34d0*/  MOV R173, RZ ;  /* 0x000000ff00ad7202 */ /* 0x000fe20000000f00 */
[----:B------:R-:W-:Y:S01]  /*34e0*/  @P2 FMUL.FTZ R173, R0, R13 ;  /* 0x0000000d00ad2220 */ /* 0x000fe20000410000 */
[----:B------:R-:W-:Y:S01]  /*34f0*/  @P2 SHF.L.U32 R0, R8, 0x10, RZ ;  /* 0x0000001008002819 */ /* 0x000fe200000006ff */
[----:B------:R-:W-:Y:S01]  /*3500*/  @P2 FMUL.FTZ R176, R134, R15 ;  /* 0x0000000f86b02220 */ /* 0x000fe20000410000 */
[----:B------:R-:W-:Y:S02]  /*3510*/  F2FP.BF16.F32.PACK_AB R134, RZ, R171 ;  /* 0x000000abff86723e */ /* 0x000fe400000010ff */
[----:B------:R-:W3:Y:S01]  /*3520*/  @P2 LDC R135, c[0x0][0x40c] ;  /* 0x00010300ff872b82 */ /* 0x000ee20000000800 */
[----:B-1----:R-:W-:Y:S01]  /*3530*/  @P2 FMUL.FTZ R183, R172, R183 ;  /* 0x000000b7acb72220 */ /* 0x002fe20000410000 */
[----:B------:R-:W-:Y:S01]  /*3540*/  HFMA2 R172, -RZ, RZ, 0, 0 ;  /* 0x00000000ffac7431 */ /* 0x000fe200000001ff */
[----:B------:R-:W-:-:S02]  /*3550*/  F2FP.BF16.F32.PACK_AB R180, RZ, R173 ;  /* 0x000000adffb4723e */ /* 0x000fc400000010ff */
[----:B------:R-:W-:Y:S01]  /*3560*/  F2FP.BF16.F32.PACK_AB R182, RZ, R176 ;  /* 0x000000b0ffb6723e */ /* 0x000fe200000010ff */
[----:B0-----:R-:W-:Y:S01]  /*3570*/  @P2 FMUL.FTZ R133, R132, R175 ;  /* 0x000000af84852220 */ /* 0x001fe20000410000 */
[----:B------:R-:W-:Y:S02]  /*3580*/  CS2R R174, SRZ ;  /* 0x0000000000ae7805 */ /* 0x000fe4000001ff00 */
[----:B------:R-:W-:Y:S01]  /*3590*/  @P2 FMUL.FTZ R174, R183, R14 ;  /* 0x0000000eb7ae2220 */ /* 0x000fe20000410000 */
[----:B--2---:R-:W-:Y:S01]  /*35a0*/  @P2 FMUL.FTZ R181, R170, R181 ;  /* 0x000000b5aab52220 */ /* 0x004fe20000410000 */
[----:B------:R-:W-:Y:S01]  /*35b0*/  MOV R170, RZ ;  /* 0x000000ff00aa7202 */ /* 0x000fe20000000f00 */
[----:B------:R-:W-:Y:S02]  /*35c0*/  @P2 FMUL.FTZ R170, R133, R18 ;  /* 0x0000001285aa2220 */ /* 0x000fe40000410000 */
[----:B------:R-:W-:Y:S01]  /*35d0*/  @P2 FMUL.FTZ R172, R181, R12 ;  /* 0x0000000cb5ac2220 */ /* 0x000fe20000410000 */
[----:B------:R-:W-:-:S02]  /*35e0*/  F2FP.BF16.F32.PACK_AB R181, RZ, R174 ;  /* 0x000000aeffb5723e */ /* 0x000fc400000010ff */
[----:B------:R-:W-:Y:S01]  /*35f0*/  F2FP.BF16.F32.PACK_AB R133, RZ, R170 ;  /* 0x000000aaff85723e */ /* 0x000fe200000010ff */
[----:B---3--:R-:W-:Y:S01]  /*3600*/  @P2 FMUL.FTZ R135, R0, R135 ;  /* 0x0000008700872220 */ /* 0x008fe20000410000 */
[----:B------:R-:W-:Y:S02]  /*3610*/  F2FP.BF16.F32.PACK_AB R0, RZ, R169 ;  /* 0x000000a9ff00723e */ /* 0x000fe400000010ff */
[----:B------:R-:W-:Y:S01]  /*3620*/  PRMT R133, R133, 0x5410, R134 ;  /* 0x0000541085857816 */ /* 0x000fe20000000086 */
[----:B------:R-:W-:Y:S01]  /*3630*/  @P2 FMUL.FTZ R175, R135, R16 ;  /* 0x0000001087af2220 */ /* 0x000fe20000410000 */
[----:B------:R-:W-:-:S04]  /*3640*/  F2FP.BF16.F32.PACK_AB R135, RZ, R172 ;  /* 0x000000acff87723e */ /* 0x000fc800000010ff */
[----:B------:R-:W-:Y:S02]  /*3650*/  F2FP.BF16.F32.PACK_AB R132, RZ, R175 ;  /* 0x000000afff84723e */ /* 0x000fe400000010ff */
[----:B------:R-:W-:Y:S02]  /*3660*/  PRMT R134, R135, 0x5410, R180 ;  /* 0x0000541087867816 */ /* 0x000fe400000000b4 */
[----:B------:R-:W-:Y:S02]  /*3670*/  PRMT R135, R181, 0x5410, R182 ;  /* 0x00005410b5877816 */ /* 0x000fe400000000b6 */
[----:B------:R-:W-:-:S07]  /*3680*/  PRMT R132, R132, 0x5410, R0 ;  /* 0x0000541084847816 */ /* 0x000fce0000000000 */
.L_x_9386:
[----:B------:R-:W0:Y:S02]  /*3690*/  LDC.64 R180, c[0x0][0x3a8] ;  /* 0x0000ea00ffb47b82 */ /* 0x000e240000000a00 */
[----:B0-----:R-:W-:-:S05]  /*36a0*/  IMAD.WIDE.U32 R180, R178, 0x10, R180 ;  /* 0x00000010b2b47825 */ /* 0x001fca00078e00b4 */
[----:B------:R0:W-:Y:S02]  /*36b0*/  STG.E.128 desc[UR6][R180.64], R132 ;  /* 0x00000084b4007986 */ /* 0x0001e4000c101d06 */
.L_x_9384:
[----:B------:R-:W-:Y:S05]  /*36c0*/  BSYNC.RECONVERGENT B0 ;  /* 0x0000000000007941 */ /* 0x000fea0003800200 */
.L_x_9383:
[----:B------:R-:W-:Y:S01]  /*36d0*/  FADD.FTZ R0, RZ, R161 ;  /* 0x000000a1ff007221 */ /* 0x000fe20000010000 */
[C---:B------:R-:W-:Y:S01]  /*36e0*/  ISETP.GT.U32.AND P2, PT, R3.reuse, 0x3f, PT ;  /* 0x0000003f0300780c */ /* 0x040fe20003f44070 */
[----:B------:R-:W-:Y:S01]  /*36f0*/  UMOV UR4, 0xffffffff ;  /* 0xffffffff00047882 */ /* 0x000fe20000000000 */
[----:B------:R-:W-:Y:S01]  /*3700*/  ISETP.GT.U32.AND P3, PT, R3, 0x5f, PT ;  /* 0x0000005f0300780c */ /* 0x000fe20003f64070 */
[----:B01234-:R-:W-:Y:S01]  /*3710*/  FADD.FTZ R133, R163, R0 ;  /* 0x00000000a3857221 */ /* 0x01ffe20000010000 */
        /* <DEDUP_REMOVED lines=34> */
[----:B------:R-:W-:Y:S02]  /*3940*/  FADD.FTZ R133, R169, R132 ;  /* 0x00000084a9857221 */ /* 0x000fe40000010000 */
[----:B------:R-:W0:Y:S02]  /*3950*/  S2R R132, SR_TID.X ;  /* 0x0000000000847919 */ /* 0x000e240000002100 */
[----:B------:R-:W-:-:S04]  /*3960*/  FADD.FTZ R134, R170, R133 ;  /* 0x00000085aa867221 */ /* 0x000fc80000010000 */
[----:B------:R-:W-:-:S04]  /*3970*/  FADD.FTZ R133, R171, R134 ;  /* 0x00000086ab857221 */ /* 0x000fc80000010000 */
[----:B------:R-:W-:-:S04]  /*3980*/  FADD.FTZ R134, R172, R133 ;  /* 0x00000085ac867221 */ /* 0x000fc80000010000 */
[----:B------:R-:W-:-:S04]  /*3990*/  FADD.FTZ R133, R173, R134 ;  /* 0x00000086ad857221 */ /* 0x000fc80000010000 */
[----:B------:R-:W-:-:S04]  /*39a0*/  FADD.FTZ R133, R174, R133 ;  /* 0x00000085ae857221 */ /* 0x000fc80000010000 */
[----:B------:R-:W-:Y:S01]  /*39b0*/  @P5 FADD.FTZ R0, R176, R133 ;  /* 0x00000085b0005221 */ /* 0x000fe20000010000 */
[----:B0-----:R-:W-:-:S04]  /*39c0*/  LOP3.LUT P6, RZ, R132, 0x1f, RZ, 0xc0, !PT ;  /* 0x0000001f84ff7812 */ /* 0x001fc800078cc0ff */
[----:B------:R-:W-:Y:S01]  /*39d0*/  P2R R133, PR, RZ, 0x40 ;  /* 0x00000040ff857803 */ /* 0x000fe20000000000 */
[----:B------:R-:W-:Y:S08]  /*39e0*/  BRA.DIV UR4, `(.L_x_9387) ;  /* 0x0000001204cc7947 */ /* 0x000ff0000b800000 */
        /* <DEDUP_REMOVED lines=8> */
[----:B-1----:R-:W-:-:S05]  /*3a70*/  FADD.FTZ R181, R180, R133 ;  /* 0x00000085b4b57221 */ /* 0x002fca0000010000 */
        /* <DEDUP_REMOVED lines=93> */
.L_x_9410:
[----:B------:R-:W-:Y:S01]  /*4050*/  LOP3.LUT P3, RZ, R132, 0x1f, RZ, 0xc0, !PT ;  /* 0x0000001f84ff7812 */ /* 0x000fe2000786c0ff */
[----:B------:R-:W-:Y:S01]  /*4060*/  FMUL.FTZ R0, R133, R133 ;  /* 0x0000008585007220 */ /* 0x000fe20000410000 */
[----:B------:R-:W-:Y:S01]  /*4070*/  ISETP.NE.AND P2, PT, RZ, UR5, PT ;  /* 0x00000005ff007c0c */ /* 0x000fe2000bf45270 */
[----:B-1----:R-:W-:Y:S01]  /*4080*/  FADD.FTZ R187, R180, R183 ;  /* 0x000000b7b4bb7221 */ /* 0x002fe20000010000 */
[----:B------:R-:W-:Y:S02]  /*4090*/  BSSY.RECONVERGENT B0, `(.L_x_9388) ;  /* 0x00000c3000007945 */ /* 0x000fe40003800200 */
[----:B------:R-:W-:Y:S01]  /*40a0*/  FSEL R135, R0, RZ, P2 ;  /* 0x000000ff00877208 */ /* 0x000fe20001000000 */
[----:B------:R-:W-:-:S04]  /*40b0*/  FFMA.FTZ R134, R187, R134, UR10 ;  /* 0x0000000abb867e23 */ /* 0x000fc80008010086 */
[----:B------:R-:W-:Y:S02]  /*40c0*/  FADD.FTZ R0, R134, R135 ;  /* 0x0000008786007221 */ /* 0x000fe40000010000 */
[----:B0-----:R-:W0:Y:S04]  /*40d0*/  @!P3 LDC.64 R180, c[0x0][0x3c0] ;  /* 0x0000f000ffb4bb82 */ /* 0x001e280000000a00 */
[----:B------:R-:W1:Y:S04]  /*40e0*/  MUFU.RSQ R0, R0 ;  /* 0x0000000000007308 */ /* 0x000e680000001400 */
        /* <DEDUP_REMOVED lines=9> */
[----:B------:R-:W-:-:S03]  /*4180*/  FSEL R177, R133, RZ, !P2 ;  /* 0x000000ff85b17208 */ /* 0x000fc60005000000 */
[----:B------:R-:W-:Y:S01]  /*4190*/  IMAD R179, R2, R179, RZ ;  /* 0x000000b302b37224 */ /* 0x000fe200078e02ff */
[----:B------:R-:W-:-:S04]  /*41a0*/  LOP3.LUT R2, R132, 0x1f, RZ, 0xc0, !PT ;  /* 0x0000001f84027812 */ /* 0x000fc800078ec0ff */
[----:B------:R-:W-:-:S04]  /*41b0*/  SHF.R.S32.HI R134, RZ, 0x1f, R179 ;  /* 0x0000001fff867819 */ /* 0x000fc800000114b3 */
[----:B------:R-:W-:-:S04]  /*41c0*/  LEA.HI R179, R134, R179, RZ, 0x3 ;  /* 0x000000b386b37211 */ /* 0x000fc800078f18ff */
[----:B------:R-:W-:Y:S01]  /*41d0*/  LEA.HI.SX32 R181, R179, R2, 0x1d ;  /* 0x00000002b3b57211 */ /* 0x000fe200078feaff */
[----:B------:R-:W-:Y:S06]  /*41e0*/  @!P0 BRA `(.L_x_9391) ;  /* 0x0000000000808947 */ /* 0x000fec0003800000 */
[----:B------:R-:W0:Y:S01]  /*41f0*/  LDC.64 R178, c[0x0][0x428] ;  /* 0x00010a00ffb27b82 */ /* 0x000e220000000a00 */
        /* <DEDUP_REMOVED lines=31> */
.L_x_9391:
[----:B------:R-:W-:Y:S05]  /*43f0*/  BSYNC.RECONVERGENT B1 ;  /* 0x0000000000017941 */ /* 0x000fea0003800200 */
.L_x_9390:
[----:B------:R-:W-:Y:S01]  /*4400*/  ISETP.NE.AND P0, PT, R184, RZ, PT ;  /* 0x000000ffb800720c */ /* 0x000fe20003f05270 */
[----:B------:R-:W-:-:S12]  /*4410*/  BSSY.RECONVERGENT B1, `(.L_x_9392) ;  /* 0x0000022000017945 */ /* 0x000fd80003800200 */
        /* <DEDUP_REMOVED lines=33> */
.L_x_9393:
[----:B------:R-:W-:Y:S05]  /*4630*/  BSYNC.RECONVERGENT B1 ;  /* 0x0000000000017941 */ /* 0x000fea0003800200 */
.L_x_9392:
[----:B------:R-:W-:Y:S01]  /*4640*/  ISETP.NE.AND P0, PT, R185, RZ, PT ;  /* 0x000000ffb900720c */ /* 0x000fe20003f05270 */
        /* <DEDUP_REMOVED lines=34> */
.L_x_9395:
[----:B------:R-:W-:Y:S05]  /*4870*/  BSYNC.RECONVERGENT B1 ;  /* 0x0000000000017941 */ /* 0x000fea0003800200 */
.L_x_9394:
[----:B------:R-:W-:Y:S01]  /*4880*/  ISETP.NE.AND P0, PT, R186, RZ, PT ;  /* 0x000000ffba00720c */ /* 0x000fe20003f05270 */
        /* <DEDUP_REMOVED lines=34> */
.L_x_9397:
[----:B------:R-:W-:Y:S05]  /*4ab0*/  BSYNC.RECONVERGENT B1 ;  /* 0x0000000000017941 */ /* 0x000fea0003800200 */
.L_x_9396:
        /* <DEDUP_REMOVED lines=32> */
.L_x_9389:
[----:B------:R-:W-:Y:S05]  /*4cc0*/  BSYNC.RECONVERGENT B0 ;  /* 0x0000000000007941 */ /* 0x000fea0003800200 */
.L_x_9388:
[----:B01234-:R-:W0:Y:S02]  /*4cd0*/  LDC.64 R132, c[0x0][0x380] ;  /* 0x0000e000ff847b82 */ /* 0x01fe240000000a00 */
[----:B0-----:R-:W-:-:S04]  /*4ce0*/  LEA R136, R132, R136, 0x2 ;  /* 0x0000008884887211 */ /* 0x001fc800078e10ff */
[----:B------:R-:W-:-:S13]  /*4cf0*/  ISETP.GE.AND P0, PT, R136, R133, PT ;  /* 0x000000858800720c */ /* 0x000fda0003f06270 */
[----:B------:R-:W-:Y:S05]  /*4d00*/  @!P0 BRA `(.L_x_9398) ;  /* 0xffffffbc00548947 */ /* 0x000fea000383ffff */
[----:B------:R-:W-:Y:S05]  /*4d10*/  EXIT ;  /* 0x000000000000794d */ /* 0x000fea0003800000 */
.L_x_9387:
        /* <DEDUP_REMOVED lines=8> */
.L_x_9400:
[----:B------:R-:W-:Y:S05]  /*4da0*/  BSYNC B0 ;  /* 0x0000000000007941 */ /* 0x000fea0003800000 */
.L_x_9399:
        /* <DEDUP_REMOVED lines=9> */
.L_x_9401:
[----:B------:R-:W-:Y:S01]  /*4e40*/  HFMA2 R189, -RZ, RZ, 0, 2.384185791015625e-07 ;  /* 0x00000004ffbd7431 */ /* 0x000fe200000001ff */
[----:B------:R-:W-:-:S05]  /*4e50*/  MOV R134, R182 ;  /* 0x000000b600867202 */ /* 0x000fca0000000f00 */
[----:B------:R-:W-:Y:S02]  /*4e60*/  FADD.FTZ R178, R135, R134 ;  /* 0x0000008687b27221 */ /* 0x000fe40000010000 */
[----:B------:R-:W0:Y:S03]  /*4e70*/  LDC R134, c[0x0][0x400] ;  /* 0x00010000ff867b82 */ /* 0x000e260000000800 */
[----:B------:R-:W-:-:S07]  /*4e80*/  MOV R188, R178 ;  /* 0x000000b200bc7202 */ /* 0x000fce0000000f00 */
[----:B0-----:R-:W-:Y:S05]  /*4e90*/  WARPSYNC.COLLECTIVE R187, `(.L_x_9402) ;  /* 0x00000000bb087348 */ /* 0x001fea0003c00000 */
[----:B------:R1:W2:Y:S02]  /*4ea0*/  SHFL.BFLY P6, R182, R188, R189, R190 ;  /* 0x0c0000bdbcb67389 */ /* 0x0002a400000c00be */
[----:B012---:R-:W-:Y:S05]  /*4eb0*/  ENDCOLLECTIVE ;  /* 0x000000000000791b */ /* 0x007fea0003800000 */
.L_x_9402:
[----:B------:R-:W-:Y:S01]  /*4ec0*/  HFMA2 R189, -RZ, RZ, 0, 4.76837158203125e-07 ;  /* 0x00000008ffbd7431 */ /* 0x000fe200000001ff */
[----:B------:R-:W-:-:S05]  /*4ed0*/  MOV R133, R182 ;  /* 0x000000b600857202 */ /* 0x000fca0000000f00 */
[----:B------:R-:W-:-:S05]  /*4ee0*/  FADD.FTZ R180, R178, R133 ;  /* 0x00000085b2b47221 */ /* 0x000fca0000010000 */
[----:B------:R-:W-:-:S07]  /*4ef0*/  MOV R188, R180 ;  /* 0x000000b400bc7202 */ /* 0x000fce0000000f00 */
[----:B------:R-:W-:Y:S05]  /*4f00*/  WARPSYNC.COLLECTIVE R187, `(.L_x_9403) ;  /* 0x00000000bb087348 */ /* 0x000fea0003c00000 */
[----:B------:R0:W1:Y:S02]  /*4f10*/  SHFL.BFLY P6, R182, R188, R189, R190 ;  /* 0x0c0000bdbcb67389 */ /* 0x00006400000c00be */
[----:B01----:R-:W-:Y:S05]  /*4f20*/  ENDCOLLECTIVE ;  /* 0x000000000000791b */ /* 0x003fea0003800000 */
.L_x_9403:
[----:B------:R-:W-:Y:S01]  /*4f30*/  HFMA2 R189, -RZ, RZ, 0, 9.5367431640625e-07 ;  /* 0x00000010ffbd7431 */ /* 0x000fe200000001ff */
[----:B------:R-:W-:-:S05]  /*4f40*/  MOV R133, R182 ;  /* 0x000000b600857202 */ /* 0x000fca0000000f00 */
[----:B------:R-:W-:-:S05]  /*4f50*/  FADD.FTZ R181, R180, R133 ;  /* 0x00000085b4b57221 */ /* 0x000fca0000010000 */
[----:B------:R-:W-:-:S07]  /*4f60*/  MOV R188, R181 ;  /* 0x000000b500bc7202 */ /* 0x000fce0000000f00 */
[----:B------:R-:W-:Y:S05]  /*4f70*/  WARPSYNC.COLLECTIVE R187, `(.L_x_9404) ;  /* 0x00000000bb087348 */ /* 0x000fea0003c00000 */
[----:B------:R0:W1:Y:S02]  /*4f80*/  SHFL.BFLY P6, R182, R188, R189, R190 ;  /* 0x0c0000bdbcb67389 */ /* 0x00006400000c00be */
[----:B01----:R-:W-:Y:S05]  /*4f90*/  ENDCOLLECTIVE ;  /* 0x000000000000791b */ /* 0x003fea0003800000 */
.L_x_9404:
[----:B------:R-:W-:Y:S02]  /*4fa0*/  HFMA2 R189, -RZ, RZ, 0, 5.9604644775390625e-08 ;  /* 0x00000001ffbd7431 */ /* 0x000fe400000001ff */
        /* <DEDUP_REMOVED lines=87> */
.L_x_9405:
[----:B------:R-:W-:Y:S01]  /*5520*/  HFMA2 R189, -RZ, RZ, 0, 1.1920928955078125e-07 ;  /* 0x00000002ffbd7431 */ /* 0x000fe200000001ff */
[----:B------:R-:W-:-:S05]  /*5530*/  MOV R135, R182 ;  /* 0x000000b600877202 */ /* 0x000fca0000000f00 */
[----:B------:R-:W-:-:S05]  /*5540*/  FADD.FTZ R135, R0, R135 ;  /* 0x0000008700877221 */ /* 0x000fca0000010000 */
[----:B------:R-:W-:-:S07]  /*5550*/  MOV R188, R135 ;  /* 0x0000008700bc7202 */ /* 0x000fce0000000f00 */
[----:B------:R-:W-:Y:S05]  /*5560*/  WARPSYNC.COLLECTIVE R187, `(.L_x_9406) ;  /* 0x00000000bb087348 */ /* 0x000fea0003c00000 */
[----:B------:R0:W1:Y:S02]  /*5570*/  SHFL.BFLY P6, R182, R188, R189, R190 ;  /* 0x0c0000bdbcb67389 */ /* 0x00006400000c00be */
[----:B01----:R-:W-:Y:S05]  /*5580*/  ENDCOLLECTIVE ;  /* 0x000000000000791b */ /* 0x003fea0003800000 */
.L_x_9406:
[----:B------:R-:W-:Y:S01]  /*5590*/  HFMA2 R189, -RZ, RZ, 0, 2.384185791015625e-07 ;  /* 0x00000004ffbd7431 */ /* 0x000fe200000001ff */
[----:B------:R-:W-:-:S05]  /*55a0*/  MOV R178, R182 ;  /* 0x000000b600b27202 */ /* 0x000fca0000000f00 */
[----:B------:R-:W-:-:S05]  /*55b0*/  FADD.FTZ R178, R135, R178 ;  /* 0x000000b287b27221 */ /* 0x000fca0000010000 */
[----:B------:R-:W-:-:S07]  /*55c0*/  MOV R188, R178 ;  /* 0x000000b200bc7202 */ /* 0x000fce0000000f00 */
[----:B------:R-:W-:Y:S05]  /*55d0*/  WARPSYNC.COLLECTIVE R187, `(.L_x_9407) ;  /* 0x00000000bb087348 */ /* 0x000fea0003c00000 */
[----:B------:R0:W1:Y:S02]  /*55e0*/  SHFL.BFLY P6, R182, R188, R189, R190 ;  /* 0x0c0000bdbcb67389 */ /* 0x00006400000c00be */
[----:B01----:R-:W-:Y:S05]  /*55f0*/  ENDCOLLECTIVE ;  /* 0x000000000000791b */ /* 0x003fea0003800000 */
.L_x_9407:
[----:B------:R-:W-:Y:S01]  /*5600*/  HFMA2 R189, -RZ, RZ, 0, 4.76837158203125e-07 ;  /* 0x00000008ffbd7431 */ /* 0x000fe200000001ff */
[----:B------:R-:W-:-:S05]  /*5610*/  MOV R181, R182 ;  /* 0x000000b600b57202 */ /* 0x000fca0000000f00 */
[----:B------:R-:W-:-:S05]  /*5620*/  FADD.FTZ R181, R178, R181 ;  /* 0x000000b5b2b57221 */ /* 0x000fca0000010000 */
[----:B------:R-:W-:-:S07]  /*5630*/  MOV R188, R181 ;  /* 0x000000b500bc7202 */ /* 0x000fce0000000f00 */
[----:B------:R-:W-:Y:S05]  /*5640*/  WARPSYNC.COLLECTIVE R187, `(.L_x_9408) ;  /* 0x00000000bb087348 */ /* 0x000fea0003c00000 */
[----:B------:R0:W1:Y:S02]  /*5650*/  SHFL.BFLY P6, R182, R188, R189, R190 ;  /* 0x0c0000bdbcb67389 */ /* 0x00006400000c00be */
[----:B01----:R-:W-:Y:S05]  /*5660*/  ENDCOLLECTIVE ;  /* 0x000000000000791b */ /* 0x003fea0003800000 */
.L_x_9408:
[----:B------:R-:W-:Y:S01]  /*5670*/  HFMA2 R189, -RZ, RZ, 0, 9.5367431640625e-07 ;  /* 0x00000010ffbd7431 */ /* 0x000fe200000001ff */
[----:B------:R-:W-:-:S05]  /*5680*/  MOV R180, R182 ;  /* 0x000000b600b47202 */ /* 0x000fca0000000f00 */
[----:B------:R-:W-:-:S05]  /*5690*/  FADD.FTZ R180, R181, R180 ;  /* 0x000000b4b5b47221 */ /* 0x000fca0000010000 */
[----:B------:R-:W-:-:S07]  /*56a0*/  MOV R188, R180 ;  /* 0x000000b400bc7202 */ /* 0x000fce0000000f00 */
[----:B------:R-:W-:Y:S05]  /*56b0*/  WARPSYNC.COLLECTIVE R187, `(.L_x_9409) ;  /* 0x00000000bb087348 */ /* 0x000fea0003c00000 */
[----:B------:R0:W1:Y:S02]  /*56c0*/  SHFL.BFLY P6, R182, R188, R189, R190 ;  /* 0x0c0000bdbcb67389 */ /* 0x00006400000c00be */
[----:B01----:R-:W-:Y:S05]  /*56d0*/  ENDCOLLECTIVE ;  /* 0x000000000000791b */ /* 0x003fea0003800000 */
.L_x_9409:
[----:B------:R-:W-:Y:S01]  /*56e0*/  MOV R183, R182 ;  /* 0x000000b600b77202 */ /* 0x000fe20000000f00 */
[----:B------:R-:W-:Y:S06]  /*56f0*/  BRA `(.L_x_9410) ;  /* 0xffffffe800547947 */ /* 0x000fec000383ffff */
.L_x_9411:
        /* <DEDUP_REMOVED lines=16> */
.L_x_45806:


//--------------------- .text._ZN10layer_norm13ln_fwd_kernelINS_13Kernel_traitsIf13__nv_bfloat16S2_S2_fjLj1280ELj1ELj4ELj1ELj16ENS_18Kernel_traits_baseILj1280EfS2_S2_S2_fjLj128EEEEELb0ELb1ELb1ELb1EEEvNS_9FwdParamsE --------------------------
	.section	.text._ZN10layer_norm13ln_fwd_kernelINS_13Kernel_traitsIf13__nv_bfloat16S2_S2_fjLj1280ELj1ELj4ELj1ELj16ENS_18Kernel_traits_baseILj1280EfS2_S2_S2_fjLj128EEEEELb0ELb1ELb1ELb1EEEvNS_9FwdParamsE,"ax",@progbits
	.align	128
        .global         _ZN10layer_norm13ln_fwd_kernelINS_13Kernel_traitsIf13__nv_bfloat16S2_S2_fjLj1280ELj1ELj4ELj1ELj16ENS_18Kernel_traits_baseILj1280EfS2_S2_S2_fjLj128EEEEELb0ELb1ELb1ELb1EEEvNS_9FwdParamsE
        .type           _ZN10layer_norm13ln_fwd_kernelINS_13Kernel_traitsIf13__nv_bfloat16S2_S2_fjLj1280ELj1ELj4ELj1ELj16ENS_18Kernel_traits_baseILj1280EfS2_S2_S2_fjLj128EEEEELb0ELb1ELb1ELb1EEEvNS_9FwdParamsE,@function
        .size           _ZN10layer_norm13ln_fwd_kernelINS_13Kernel_traitsIf13__nv_bfloat16S2_S2_fjLj1280ELj1ELj4ELj1ELj16ENS_18Kernel_traits_baseILj1280EfS2_S2_S2_fjLj128EEEEELb0ELb1ELb1ELb1EEEvNS_9FwdParamsE,(.L_x_45807 - _ZN10layer_norm13ln_fwd_kernelINS_13Kernel_traitsIf13__nv_bfloat16S2_S2_fjLj1280ELj1ELj4ELj1ELj16ENS_18Kernel_traits_baseILj1280EfS2_S2_S2_fjLj128EEEEELb0ELb1ELb1ELb1EEEvNS_9FwdParamsE)
        .other          _ZN10layer_norm13ln_fwd_kernelINS_13Kernel_traitsIf13__nv_bfloat16S2_S2_fjLj1280ELj1ELj4ELj1ELj16ENS_18Kernel_traits_baseILj1280EfS2_S2_S2_fjLj128EEEEELb0ELb1ELb1ELb1EEEvNS_9FwdParamsE,@"STO_CUDA_ENTRY STV_DEFAULT"
_ZN10layer_norm13ln_fwd_kernelINS_13Kernel_traitsIf13__nv_bfloat16S2_S2_fjLj1280ELj1ELj4ELj1ELj16ENS_18Kernel_traits_baseILj1280EfS2_S2_S2_fjLj128EEEEELb0ELb1ELb1ELb1EEEvNS_9FwdParamsE:
.text._ZN10layer_norm13ln_fwd_kernelINS_13Kernel_traitsIf13__nv_bfloat16S2_S2_fjLj1280ELj1ELj4ELj1ELj16ENS_18Kernel_traits_baseILj1280EfS2_S2_S2_fjLj128EEEEELb0ELb1ELb1ELb1EEEvNS_9FwdParamsE:
        /* <DEDUP_REMOVED lines=49> */
.L_x_9412:
        /* <DEDUP_REMOVED lines=44> */
.L_x_9413:
[----:B------:R-:W1:Y:S01]  /*05d0*/  LDCU UR4, c[0x0][0x384] ;  /* 0x00007080ff0477ac */ /* 0x000e620008000800 */
[----:B------:R-:W2:Y:S01]  /*05e0*/  LDCU.U8 UR5, c[0x0][0x410] ;  /* 0x00008200ff0577ac */ /* 0x000ea20008000000 */
[----:B------:R-:W3:Y:S01]  /*05f0*/  LDCU UR10, c[0x0][0x448] ;  /* 0x00008900ff0a77ac */ /* 0x000ee20008000800 */
[----:B------:R-:W4:Y:S01]  /*0600*/  LDCU.64 UR8, c[0x0][0x3a0] ;  /* 0x00007400ff0877ac */ /* 0x000f220008000a00 */
[----:B-1----:R-:W-:-:S13]  /*0610*/  ISETP.GE.AND P0, PT, R137, UR4, PT ;  /* 0x0000000489007c0c */ /* 0x002fda000bf06270 */
[----:B--234-:R-:W-:Y:S05]  /*0620*/  @P0 EXIT ;  /* 0x000000000000094d */ /* 0x01cfea0003800000 */
.L_x_9427:
[----:B0-----:R-:W0:Y:S08]  /*0630*/  LDC.64 R2, c[0x0][0x3f0] ;  /* 0x0000fc00ff027b82 */ /* 0x001e300000000a00 */
        /* <DEDUP_REMOVED lines=8> */
[----:B------:R-:W-:-:S05]  /*06c0*/  @P1 IADD3 R139, PT, PT, R0, -0x1, RZ ;  /* 0xffffffff008b1810 */ /* 0x000fca0007ffe0ff */
[----:B-1----:R-:W-:-:S05]  /*06d0*/  @P1 IMAD R139, R139, R138, RZ ;  /* 0x0000008a8b8b1224 */ /* 0x002fca00078e02ff */
[----:B------:R-:W-:-:S04]  /*06e0*/  @P1 SHF.R.S32.HI R140, RZ, 0x1f, R139 ;  /* 0x0000001fff8c1819 */ /* 0x000fc8000001148b */
[----:B------:R-:W-:-:S04]  /*06f0*/  @P1 LEA.HI R139, R140, R139, RZ, 0x3 ;  /* 0x0000008b8c8b1211 */ /* 0x000fc800078f18ff */
[----:B------:R-:W-:Y:S02]  /*0700*/  @P1 LEA.HI.SX32 R148, R139, R136, 0x1d ;  /* 0x000000888b941211 */ /* 0x000fe400078feaff */
[----:B-----5:R1:W5:Y:S03]  /*0710*/  LDG.E R139, desc[UR6][R2.64] ;  /* 0x00000006028b7981 */ /* 0x020366000c1e1900 */
[----:B0-----:R-:W-:-:S05]  /*0720*/  @P1 IMAD.WIDE.U32 R132, R148, 0x10, R134 ;  /* 0x0000001094841825 */ /* 0x001fca00078e0086 */
[----:B------:R1:W5:Y:S01]  /*0730*/  @P1 LDG.E.128 R8, desc[UR6][R132.64] ;  /* 0x0000000684081981 */ /* 0x000362000c1e1d00 */
[----:B------:R-:W-:Y:S01]  /*0740*/  ISETP.NE.U32.AND P0, PT, RZ, UR8, PT ;  /* 0x00000008ff007c0c */ /* 0x000fe2000bf05070 */
[----:B------:R-:W-:-:S03]  /*0750*/  IMAD R134, R137, R138, RZ ;  /* 0x0000008a89867224 */ /* 0x000fc600078e02ff */
[----:B------:R-:W-:Y:S02]  /*0760*/  ISETP.NE.AND.EX P0, PT, RZ, UR9, PT, P0 ;  /* 0x00000009ff007c0c */ /* 0x000fe4000bf05300 */
[----:B------:R-:W-:-:S04]  /*0770*/  SHF.R.S32.HI R135, RZ, 0x1f, R134 ;  /* 0x0000001fff877819 */ /* 0x000fc80000011486 */
[----:B------:R-:W-:-:S04]  /*0780*/  LEA.HI R135, R135, R134, RZ, 0x3 ;  /* 0x0000008687877211 */ /* 0x000fc800078f18ff */
[----:B------:R-:W-:-:S03]  /*0790*/  LEA.HI.SX32 R149, R135, R136, 0x1d ;  /* 0x0000008887957211 */ /* 0x000fc600078feaff */
[----:B-1----:R-:W-:Y:S05]  /*07a0*/  @!P0 BRA `(.L_x_9414) ;  /* 0x0000000400348947 */ /* 0x002fea0003800000 */
[----:B------:R-:W0:Y:S02]  /*07b0*/  LDC.64 R4, c[0x0][0x3a0] ;  /* 0x0000e800ff047b82 */ /* 0x000e240000000a00 */
        /* <DEDUP_REMOVED lines=15> */
[----:B---3--:R-:W-:Y:S01]  /*08b0*/  @P2 FMUL.FTZ R135, R134, R143 ;  /* 0x0000008f86872220 */ /* 0x008fe20000410000 */
[----:B------:R-:W-:-:S06]  /*08c0*/  @P2 SHF.L.U32 R134, R11, 0x10, RZ ;  /* 0x000000100b862819 */ /* 0x000fcc00000006ff */
        /* <DEDUP_REMOVED lines=20> */
[----:B------:R-:W-:Y:S02]  /*0a10*/  @P2 PRMT R144, R11, 0x7632, R144 ;  /* 0x000076320b902816 */ /* 0x000fe40000000090 */
[----:B------:R-:W-:Y:S01]  /*0a20*/  @!P2 SHF.L.U32 R141, R5, 0x10, RZ ;  /* 0x00000010058da819 */ /* 0x000fe200000006ff */
[----:B------:R-:W-:Y:S01]  /*0a30*/  @P2 FFMA.FTZ R141, R135, R50, R146 ;  /* 0x00000032878d2223 */ /* 0x000fe20000010092 */
[----:B------:R-:W-:Y:S01]  /*0a40*/  @!P2 SHF.L.U32 R143, R143, 0x10, RZ ;  /* 0x000000108f8fa819 */ /* 0x000fe200000006ff */
[----:B------:R-:W-:Y:S01]  /*0a50*/  @P2 FFMA.FTZ R143, R2, R51, R3 ;  /* 0x00000033028f2223 */ /* 0x000fe20000010003 */
[----:B0-----:R-:W-:Y:S01]  /*0a60*/  @P2 FMUL.FTZ R3, R132, R147 ;  /* 0x0000009384032220 */ /* 0x001fe20000410000 */
[----:B-1----:R-:W-:Y:S01]  /*0a70*/  @P2 FMUL.FTZ R2, R133, R150 ;  /* 0x0000009685022220 */ /* 0x002fe20000410000 */
[----:B---3--:R-:W-:Y:S01]  /*0a80*/  @P2 FMUL.FTZ R135, R134, R151 ;  /* 0x0000009786872220 */ /* 0x008fe20000410000 */
[----:B------:R-:W-:-:S02]  /*0a90*/  @P2 SHF.L.U32 R134, R144, 0x10, RZ ;  /* 0x0000001090862819 */ /* 0x000fc400000006ff */
[----:B------:R-:W-:Y:S02]  /*0aa0*/  @P2 PRMT R132, R6, 0x7632, R132 ;  /* 0x0000763206842816 */ /* 0x000fe40000000084 */
        /* <DEDUP_REMOVED lines=29> */
.L_x_9414:
[----:B------:R-:W0:Y:S01]  /*0c80*/  @P1 LDC R132, c[0x0][0x40c] ;  /* 0x00010300ff841b82 */ /* 0x000e220000000800 */
[----:B-----5:R-:W-:Y:S02]  /*0c90*/  @P1 PRMT R3, R9, 0x7632, R3 ;  /* 0x0000763209031816 */ /* 0x020fe40000000003 */
[----:B------:R-:W-:Y:S02]  /*0ca0*/  CS2R R142, SRZ ;  /* 0x00000000008e7805 */ /* 0x000fe4000001ff00 */
[----:B------:R-:W-:Y:S02]  /*0cb0*/  @P1 PRMT R2, R8, 0x7632, R2 ;  /* 0x0000763208021816 */ /* 0x000fe40000000002 */
[----:B------:R-:W-:Y:S02]  /*0cc0*/  @P1 SHF.L.U32 R3, R3, 0x10, RZ ;  /* 0x0000001003031819 */ /* 0x000fe400000006ff */
[----:B------:R-:W-:Y:S01]  /*0cd0*/  @P1 SHF.L.U32 R2, R2, 0x10, RZ ;  /* 0x0000001002021819 */ /* 0x000fe200000006ff */
[----:B------:R-:W1:Y:S01]  /*0ce0*/  @P1 LDC R133, c[0x0][0x40c] ;  /* 0x00010300ff851b82 */ /* 0x000e620000000800 */
[----:B------:R-:W-:-:S07]  /*0cf0*/  @P1 SHF.L.U32 R141, R11, 0x10, RZ ;  /* 0x000000100b8d1819 */ /* 0x000fce00000006ff */
        /* <DEDUP_REMOVED lines=11> */
[----:B------:R-:W1:Y:S01]  /*0db0*/  @P1 LDC R134, c[0x0][0x40c] ;  /* 0x00010300ff861b82 */ /* 0x000e620000000800 */
[----:B--2---:R-:W-:Y:S01]  /*0dc0*/  @P1 FMUL.FTZ R2, R3, R144 ;  /* 0x0000009003021220 */ /* 0x004fe20000410000 */
[----:B------:R-:W-:Y:S02]  /*0dd0*/  @P1 SHF.L.U32 R3, R9, 0x10, RZ ;  /* 0x0000001009031819 */ /* 0x000fe400000006ff */
[----:B------:R-:W-:-:S04]  /*0de0*/  CS2R R144, SRZ ;  /* 0x0000000000907805 */ /* 0x000fc8000001ff00 */
[----:B------:R-:W2:Y:S01]  /*0df0*/  @P1 LDC R150, c[0x0][0x40c] ;  /* 0x00010300ff961b82 */ /* 0x000ea20000000800 */
[----:B---3--:R-:W-:Y:S01]  /*0e00*/  @P1 FMUL.FTZ R132, R133, R146 ;  /* 0x0000009285841220 */ /* 0x008fe20000410000 */
[----:B------:R-:W-:Y:S02]  /*0e10*/  CS2R R146, SRZ ;  /* 0x0000000000927805 */ /* 0x000fe4000001ff00 */
[----:B------:R-:W-:Y:S01]  /*0e20*/  @P1 SHF.L.U32 R133, R10, 0x10, RZ ;  /* 0x000000100a851819 */ /* 0x000fe200000006ff */
[----:B------:R-:W-:Y:S01]  /*0e30*/  @P1 FMUL.FTZ R146, R2, R45 ;  /* 0x0000002d02921220 */ /* 0x000fe20000410000 */
[----:B------:R-:W-:Y:S01]  /*0e40*/  @P1 SHF.L.U32 R2, R8, 0x10, RZ ;  /* 0x0000001008021819 */ /* 0x000fe200000006ff */
[----:B------:R-:W-:Y:S01]  /*0e50*/  @P1 FMUL.FTZ R147, R132, R47 ;  /* 0x0000002f84931220 */ /* 0x000fe20000410000 */
[----:B------:R-:W3:Y:S01]  /*0e60*/  @P1 LDC R135, c[0x0][0x40c] ;  /* 0x00010300ff871b82 */ /* 0x000ee20000000800 */
[----:B0-----:R-:W-:-:S04]  /*0e70*/  @P1 FMUL.FTZ R133, R133, R140 ;  /* 0x0000008c85851220 */ /* 0x001fc80000410000 */
[----:B------:R-:W-:Y:S01]  /*0e80*/  @P1 FMUL.FTZ R144, R133, R44 ;  /* 0x0000002c85901220 */ /* 0x000fe20000410000 */
[----:B-1----:R-:W-:-:S04]  /*0e90*/  @P1 FMUL.FTZ R3, R3, R134 ;  /* 0x0000008603031220 */ /* 0x002fc80000410000 */
        /* <DEDUP_REMOVED lines=18> */
.L_x_9415:
        /* <DEDUP_REMOVED lines=12> */
[----:B------:R-:W-:Y:S02]  /*1080*/  ISETP.GT.AND P2, PT, R0, RZ, PT ;  /* 0x000000ff0000720c */ /* 0x000fe40003f44270 */
[----:B0----5:R-:W-:-:S11]  /*1090*/  SHF.L.U32 R150, R5, 0x10, RZ ;  /* 0x0000001005967819 */ /* 0x021fd600000006ff */
[----:B------:R-:W0:Y:S01]  /*10a0*/  @P2 LDC R134, c[0x0][0x40c] ;  /* 0x00010300ff862b82 */ /* 0x000e220000000800 */
        /* <DEDUP_REMOVED lines=16> */
[----:B------:R-:W-:Y:S02]  /*11b0*/  @P2 SHF.L.U32 R135, R8, 0x10, RZ ;  /* 0x0000001008872819 */ /* 0x000fe400000006ff */
[----:B------:R-:W1:Y:S01]  /*11c0*/  @P2 LDC R155, c[0x0][0x40c] ;  /* 0x00010300ff9b2b82 */ /* 0x000e620000000800 */
[----:B--2---:R-:W-:Y:S01]  /*11d0*/  @P2 FMUL.FTZ R134, R133, R156 ;  /* 0x0000009c85862220 */ /* 0x004fe20000410000 */
[----:B------:R-:W-:-:S02]  /*11e0*/  @P2 SHF.L.U32 R133, R10, 0x10, RZ ;  /* 0x000000100a852819 */ /* 0x000fc400000006ff */
[----:B------:R-:W-:Y:S02]  /*11f0*/  SHF.L.U32 R153, R132, 0x10, RZ ;  /* 0x0000001084997819 */ /* 0x000fe400000006ff */
[----:B------:R-:W-:Y:S02]  /*1200*/  @P2 PRMT R132, R10, 0x7632, R132 ;  /* 0x000076320a842816 */ /* 0x000fe40000000084 */
[----:B------:R-:W2:Y:S01]  /*1210*/  @P2 LDC R157, c[0x0][0x40c] ;  /* 0x00010300ff9d2b82 */ /* 0x000ea20000000800 */
[----:B------:R-:W-:Y:S01]  /*1220*/  SHF.L.U32 R152, R6, 0x10, RZ ;  /* 0x0000001006987819 */ /* 0x000fe200000006ff */
[----:B---3--:R-:W-:Y:S01]  /*1230*/  @P2 FMUL.FTZ R133, R133, R158 ;  /* 0x0000009e85852220 */ /* 0x008fe20000410000 */
[----:B------:R-:W-:Y:S01]  /*1240*/  @P2 SHF.L.U32 R132, R132, 0x10, RZ ;  /* 0x0000001084842819 */ /* 0x000fe200000006ff */
[----:B------:R-:W-:Y:S01]  /*1250*/  @P2 FFMA.FTZ R153, R134, R43, R153 ;  /* 0x0000002b86992223 */ /* 0x000fe20000010099 */
[----:B------:R-:W-:Y:S01]  /*1260*/  @P2 SHF.L.U32 R156, R11, 0x10, RZ ;  /* 0x000000100b9c2819 */ /* 0x000fe200000006ff */
[----:B------:R-:W-:Y:S01]  /*1270*/  @P2 FFMA.FTZ R152, R133, R36, R152 ;  /* 0x0000002485982223 */ /* 0x000fe20000010098 */
[----:B------:R-:W-:Y:S01]  /*1280*/  PRMT R134, R7, 0x7632, R134 ;  /* 0x0000763207867816 */ /* 0x000fe20000000086 */
[----:B------:R-:W3:Y:S01]  /*1290*/  @P2 LDC R160, c[0x0][0x40c] ;  /* 0x00010300ffa02b82 */ /* 0x000ee20000000800 */
[----:B0-----:R-:W-:Y:S01]  /*12a0*/  @P2 FMUL.FTZ R158, R135, R154 ;  /* 0x0000009a879e2220 */ /* 0x001fe20000410000 */
[----:B------:R-:W-:-:S04]  /*12b0*/  @P2 PRMT R135, R11, 0x7632, R135 ;  /* 0x000076320b872816 */ /* 0x000fc80000000087 */
[----:B------:R-:W-:Y:S01]  /*12c0*/  @P2 SHF.L.U32 R135, R135, 0x10, RZ ;  /* 0x0000001087872819 */ /* 0x000fe200000006ff */
[----:B-1----:R-:W-:Y:S01]  /*12d0*/  @P2 FMUL.FTZ R133, R132, R155 ;  /* 0x0000009b84852220 */ /* 0x002fe20000410000 */
[----:B------:R-:W-:Y:S02]  /*12e0*/  PRMT R132, R6, 0x7632, R132 ;  /* 0x0000763206847816 */ /* 0x000fe40000000084 */
[----:B------:R-:W-:Y:S02]  /*12f0*/  SHF.L.U32 R155, R134, 0x10, RZ ;  /* 0x00000010869b7819 */ /* 0x000fe400000006ff */
[----:B------:R-:W-:Y:S02]  /*1300*/  SHF.L.U32 R154, R132, 0x10, RZ ;  /* 0x00000010849a7819 */ /* 0x000fe400000006ff */
[----:B------:R-:W-:Y:S01]  /*1310*/  F2FP.BF16.F32.PACK_AB R134, RZ, R153 ;  /* 0x00000099ff86723e */ /* 0x000fe200000010ff */
[----:B--2---:R-:W-:Y:S01]  /*1320*/  @P2 FMUL.FTZ R159, R156, R157 ;  /* 0x0000009d9c9f2220 */ /* 0x004fe20000410000 */
[----:B------:R-:W-:Y:S01]  /*1330*/  SHF.L.U32 R156, R7, 0x10, RZ ;  /* 0x00000010079c7819 */ /* 0x000fe200000006ff */
[----:B------:R-:W-:Y:S01]  /*1340*/  @P2 FFMA.FTZ R154, R133, R37, R154 ;  /* 0x00000025859a2223 */ /* 0x000fe2000001009a */
[----:B------:R-:W-:-:S02]  /*1350*/  SHF.L.U32 R157, R4, 0x10, RZ ;  /* 0x00000010049d7819 */ /* 0x000fc400000006ff */
[----:B------:R-:W-:Y:S01]  /*1360*/  F2FP.BF16.F32.PACK_AB R133, RZ, R150 ;  /* 0x00000096ff85723e */ /* 0x000fe200000010ff */
        /* <DEDUP_REMOVED lines=10> */
[----:B------:R-:W-:Y:S02]  /*1410*/  PRMT R133, R133, 0x5410, R134 ;  /* 0x0000541085857816 */ /* 0x000fe40000000086 */
[----:B------:R-:W-:Y:S02]  /*1420*/  PRMT R134, R159, 0x5410, R160 ;  /* 0x000054109f867816 */ /* 0x000fe400000000a0 */
[----:B------:R-:W-:Y:S02]  /*1430*/  PRMT R132, R132, 0x5410, R158 ;  /* 0x0000541084847816 */ /* 0x000fe4000000009e */
[----:B------:R-:W-:Y:S01]  /*1440*/  PRMT R135, R161, 0x5410, R135 ;  /* 0x00005410a1877816 */ /* 0x000fe20000000087 */
[----:B------:R-:W-:Y:S06]  /*1450*/  BRA `(.L_x_9417) ;  /* 0x0000000000d87947 */ /* 0x000fec0003800000 */
.L_x_9416:
[----:B0-----:R-:W0:Y:S01]  /*1460*/  @P1 LDC R135, c[0x0][0x40c] ;  /* 0x00010300ff871b82 */ /* 0x001e220000000800 */
[----:B-----5:R-:W-:Y:S01]  /*1470*/  @P1 PRMT R132, R8, 0x7632, R132 ;  /* 0x0000763208841816 */ /* 0x020fe20000000084 */
[----:B------:R-:W-:Y:S01]  /*1480*/  HFMA2 R153, -RZ, RZ, 0, 0 ;  /* 0x00000000ff997431 */ /* 0x000fe200000001ff */
[----:B------:R-:W-:Y:S02]  /*1490*/  @P1 PRMT R133, R9, 0x7632, R133 ;  /* 0x0000763209851816 */ /* 0x000fe40000000085 */
[----:B------:R-:W-:Y:S02]  /*14a0*/  @P1 SHF.L.U32 R132, R132, 0x10, RZ ;  /* 0x0000001084841819 */ /* 0x000fe400000006ff */
[----:B------:R-:W-:Y:S01]  /*14b0*/  @P1 SHF.L.U32 R133, R133, 0x10, RZ ;  /* 0x0000001085851819 */ /* 0x000fe200000006ff */
[----:B------:R-:W1:Y:S01]  /*14c0*/  @P1 LDC R134, c[0x0][0x40c] ;  /* 0x00010300ff861b82 */ /* 0x000e620000000800 */
[----:B------:R-:W-:-:S07]  /*14d0*/  MOV R151, RZ ;  /* 0x000000ff00977202 */ /* 0x000fce0000000f00 */
        /* <DEDUP_REMOVED lines=8> */
[----:B------:R-:W-:Y:S02]  /*1560*/  @P1 PRMT R133, R10, 0x7632, R133 ;  /* 0x000076320a851816 */ /* 0x000fe40000000085 */
[----:B------:R-:W-:Y:S01]  /*1570*/  F2FP.BF16.F32.PACK_AB R158, RZ, R151 ;  /* 0x00000097ff9e723e */ /* 0x000fe200000010ff */
[----:B------:R-:W-:Y:S01]  /*1580*/  @P1 FMUL.FTZ R153, R134, R43 ;  /* 0x0000002b86991220 */ /* 0x000fe20000410000 */
[----:B------:R-:W-:Y:S02]  /*1590*/  @P1 SHF.L.U32 R133, R133, 0x10, RZ ;  /* 0x0000001085851819 */ /* 0x000fe400000006ff */
[----:B------:R-:W1:Y:S03]  /*15a0*/  @P1 LDC R150, c[0x0][0x40c] ;  /* 0x00010300ff961b82 */ /* 0x000e660000000800 */
[----:B--2---:R-:W-:Y:S01]  /*15b0*/  @P1 FMUL.FTZ R132, R133, R154 ;  /* 0x0000009a85841220 */ /* 0x004fe20000410000 */
[----:B------:R-:W-:-:S02]  /*15c0*/  CS2R R154, SRZ ;  /* 0x00000000009a7805 */ /* 0x000fc4000001ff00 */
[----:B------:R-:W-:Y:S01]  /*15d0*/  @P1 SHF.L.U32 R133, R9, 0x10, RZ ;  /* 0x0000001009851819 */ /* 0x000fe200000006ff */
[----:B------:R-:W-:Y:S01]  /*15e0*/  @P1 FMUL.FTZ R154, R132, R37 ;  /* 0x00000025849a1220 */ /* 0x000fe20000410000 */
[----:B------:R-:W2:Y:S01]  /*15f0*/  @P1 LDC R157, c[0x0][0x40c] ;  /* 0x00010300ff9d1b82 */ /* 0x000ea20000000800 */
[----:B---3--:R-:W-:Y:S01]  /*1600*/  @P1 FMUL.FTZ R134, R135, R156 ;  /* 0x0000009c87861220 */ /* 0x008fe20000410000 */
[----:B------:R-:W-:Y:S02]  /*1610*/  @P1 SHF.L.U32 R135, R10, 0x10, RZ ;  /* 0x000000100a871819 */ /* 0x000fe400000006ff */
[----:B------:R-:W-:Y:S01]  /*1620*/  @P1 SHF.L.U32 R156, R11, 0x10, RZ ;  /* 0x000000100b9c1819 */ /* 0x000fe200000006ff */
[----:B------:R-:W-:Y:S01]  /*1630*/  @P1 FMUL.FTZ R155, R134, R39 ;  /* 0x00000027869b1220 */ /* 0x000fe20000410000 */
[----:B------:R-:W-:Y:S02]  /*1640*/  @P1 SHF.L.U32 R132, R8, 0x10, RZ ;  /* 0x0000001008841819 */ /* 0x000fe400000006ff */
[----:B------:R-:W3:Y:S01]  /*1650*/  @P1 LDC R159, c[0x0][0x40c] ;  /* 0x00010300ff9f1b82 */ /* 0x000ee20000000800 */
[----:B0-----:R-:W-:Y:S01]  /*1660*/  @P1 FMUL.FTZ R135, R135, R152 ;  /* 0x0000009887871220 */ /* 0x001fe20000410000 */
[----:B------:R-:W-:Y:S01]  /*1670*/  HFMA2 R152, -RZ, RZ, 0, 0 ;  /* 0x00000000ff987431 */ /* 0x000fe200000001ff */
[----:B------:R-:W-:Y:S01]  /*1680*/  F2FP.BF16.F32.PACK_AB R134, RZ, R153 ;  /* 0x00000099ff86723e */ /* 0x000fe200000010ff */
[----:B-1----:R-:W-:Y:S01]  /*1690*/  @P1 FMUL.FTZ R133, R133, R150 ;  /* 0x0000009685851220 */ /* 0x002fe20000410000 */
[----:B------:R-:W-:Y:S01]  /*16a0*/  MOV R150, RZ ;  /* 0x000000ff00967202 */ /* 0x000fe20000000f00 */
[----:B------:R-:W-:-:S02]  /*16b0*/  @P1 FMUL.FTZ R152, R135, R36 ;  /* 0x0000002487981220 */ /* 0x000fc40000410000 */
[----:B------:R-:W-:-:S03]  /*16c0*/  @P1 FMUL.FTZ R150, R133, R42 ;  /* 0x0000002a85961220 */ /* 0x000fc60000410000 */
[----:B------:R-:W-:Y:S01]  /*16d0*/  F2FP.BF16.F32.PACK_AB R135, RZ, R152 ;  /* 0x00000098ff87723e */ /* 0x000fe200000010ff */
[----:B--2---:R-:W-:Y:S01]  /*16e0*/  @P1 FMUL.FTZ R161, R156, R157 ;  /* 0x0000009d9ca11220 */ /* 0x004fe20000410000 */
[----:B------:R-:W-:Y:S02]  /*16f0*/  CS2R R156, SRZ ;  /* 0x00000000009c7805 */ /* 0x000fe4000001ff00 */
[----:B------:R-:W-:Y:S01]  /*1700*/  F2FP.BF16.F32.PACK_AB R133, RZ, R150 ;  /* 0x00000096ff85723e */ /* 0x000fe200000010ff */
[----:B------:R-:W-:Y:S01]  /*1710*/  @P1 FMUL.FTZ R156, R161, R38 ;  /* 0x00000026a19c1220 */ /* 0x000fe20000410000 */
[----:B------:R-:W-:Y:S02]  /*1720*/  F2FP.BF16.F32.PACK_AB R161, RZ, R155 ;  /* 0x0000009bffa1723e */ /* 0x000fe400000010ff */
[----:B------:R-:W-:Y:S01]  /*1730*/  PRMT R133, R133, 0x5410, R134 ;  /* 0x0000541085857816 */ /* 0x000fe20000000086 */
[----:B---3--:R-:W-:Y:S01]  /*1740*/  @P1 FMUL.FTZ R159, R132, R159 ;  /* 0x0000009f849f1220 */ /* 0x008fe20000410000 */
[----:B------:R-:W-:-:S03]  /*1750*/  F2FP.BF16.F32.PACK_AB R160, RZ, R156 ;  /* 0x0000009cffa0723e */ /* 0x000fc600000010ff */
[----:B------:R-:W-:Y:S01]  /*1760*/  @P1 FMUL.FTZ R157, R159, R40 ;  /* 0x000000289f9d1220 */ /* 0x000fe20000410000 */
[----:B------:R-:W-:-:S04]  /*1770*/  F2FP.BF16.F32.PACK_AB R159, RZ, R154 ;  /* 0x0000009aff9f723e */ /* 0x000fc800000010ff */
[----:B------:R-:W-:Y:S02]  /*1780*/  F2FP.BF16.F32.PACK_AB R132, RZ, R157 ;  /* 0x0000009dff84723e */ /* 0x000fe400000010ff */
[----:B------:R-:W-:Y:S02]  /*1790*/  PRMT R134, R135, 0x5410, R159 ;  /* 0x0000541087867816 */ /* 0x000fe4000000009f */
[----:B------:R-:W-:Y:S02]  /*17a0*/  PRMT R135, R160, 0x5410, R161 ;  /* 0x00005410a0877816 */ /* 0x000fe400000000a1 */
[----:B------:R-:W-:-:S07]  /*17b0*/  PRMT R132, R132, 0x5410, R158 ;  /* 0x0000541084847816 */ /* 0x000fce000000009e */
.L_x_9417:
        /* <DEDUP_REMOVED lines=13> */
[----:B--2--5:R-:W-:Y:S02]  /*1890*/  SHF.L.U32 R160, R5, 0x10, RZ ;  /* 0x0000001005a07819 */ /* 0x024fe400000006ff */
[----:B------:R-:W-:-:S09]  /*18a0*/  SHF.L.U32 R161, R6, 0x10, RZ ;  /* 0x0000001006a17819 */ /* 0x000fd200000006ff */
[----:B------:R-:W0:Y:S01]  /*18b0*/  @P2 LDC R134, c[0x0][0x40c] ;  /* 0x00010300ff862b82 */ /* 0x000e220000000800 */
        /* <DEDUP_REMOVED lines=11> */
[----:B------:R-:W-:Y:S01]  /*1970*/  @P2 FFMA.FTZ R158, R133, R33, R158 ;  /* 0x00000021859e2223 */ /* 0x000fe2000001009e */
[----:B------:R-:W-:Y:S02]  /*1980*/  @P2 SHF.L.U32 R133, R10, 0x10, RZ ;  /* 0x000000100a852819 */ /* 0x000fe400000006ff */
        /* <DEDUP_REMOVED lines=8> */
[----:B------:R-:W-:-:S02]  /*1a10*/  SHF.L.U32 R159, R132, 0x10, RZ ;  /* 0x00000010849f7819 */ /* 0x000fc400000006ff */
[----:B------:R-:W-:-:S03]  /*1a20*/  @P2 PRMT R132, R10, 0x7632, R132 ;  /* 0x000076320a842816 */ /* 0x000fc60000000084 */
[----:B------:R-:W-:Y:S01]  /*1a30*/  @P2 FFMA.FTZ R159, R134, R35, R159 ;  /* 0x00000023869f2223 */ /* 0x000fe2000001009f */
[----:B------:R-:W2:Y:S01]  /*1a40*/  @P2 LDC R163, c[0x0][0x40c] ;  /* 0x00010300ffa32b82 */ /* 0x000ea20000000800 */
[----:B------:R-:W-:Y:S01]  /*1a50*/  @P2 SHF.L.U32 R132, R132, 0x10, RZ ;  /* 0x0000001084842819 */ /* 0x000fe200000006ff */
[----:B---3--:R-:W-:Y:S01]  /*1a60*/  @P2 FMUL.FTZ R167, R165, R166 ;  /* 0x000000a6a5a72220 */ /* 0x008fe20000410000 */
[----:B------:R-:W-:Y:S02]  /*1a70*/  PRMT R134, R7, 0x7632, R134 ;  /* 0x0000763207867816 */ /* 0x000fe40000000086 */
[----:B------:R-:W-:-:S03]  /*1a80*/  SHF.L.U32 R165, R4, 0x10, RZ ;  /* 0x0000001004a57819 */ /* 0x000fc600000006ff */
[----:B------:R-:W3:Y:S01]  /*1a90*/  @P2 LDC R168, c[0x0][0x40c] ;  /* 0x00010300ffa82b82 */ /* 0x000ee20000000800 */
[----:B0-----:R-:W-:Y:S01]  /*1aa0*/  @P2 FMUL.FTZ R166, R135, R162 ;  /* 0x000000a287a62220 */ /* 0x001fe20000410000 */
[----:B------:R-:W-:-:S03]  /*1ab0*/  @P2 PRMT R135, R11, 0x7632, R135 ;  /* 0x000076320b872816 */ /* 0x000fc60000000087 */
[----:B------:R-:W-:Y:S01]  /*1ac0*/  @P2 FFMA.FTZ R165, R166, R32, R165 ;  /* 0x00000020a6a52223 */ /* 0x000fe200000100a5 */
[----:B------:R-:W-:Y:S01]  /*1ad0*/  @P2 SHF.L.U32 R135, R135, 0x10, RZ ;  /* 0x0000001087872819 */ /* 0x000fe200000006ff */
[----:B-1----:R-:W-:Y:S01]  /*1ae0*/  @P2 FMUL.FTZ R164, R133, R164 ;  /* 0x000000a485a42220 */ /* 0x002fe20000410000 */
[----:B------:R-:W-:-:S03]  /*1af0*/  F2FP.BF16.F32.PACK_AB R166, RZ, R158 ;  /* 0x0000009effa6723e */ /* 0x000fc600000010ff */
[----:B------:R-:W-:Y:S01]  /*1b00*/  @P2 FFMA.FTZ R161, R164, R28, R161 ;  /* 0x0000001ca4a12223 */ /* 0x000fe200000100a1 */
[----:B------:R-:W-:Y:S01]  /*1b10*/  SHF.L.U32 R164, R7, 0x10, RZ ;  /* 0x0000001007a47819 */ /* 0x000fe200000006ff */
[----:B--2---:R-:W-:Y:S01]  /*1b20*/  @P2 FMUL.FTZ R133, R132, R163 ;  /* 0x000000a384852220 */ /* 0x004fe20000410000 */
[----:B------:R-:W-:-:S03]  /*1b30*/  PRMT R132, R6, 0x7632, R132 ;  /* 0x0000763206847816 */ /* 0x000fc60000000084 */
[----:B------:R-:W-:Y:S01]  /*1b40*/  @P2 FFMA.FTZ R164, R167, R30, R164 ;  /* 0x0000001ea7a42223 */ /* 0x000fe200000100a4 */
[----:B------:R-:W-:Y:S02]  /*1b50*/  SHF.L.U32 R163, R134, 0x10, RZ ;  /* 0x0000001086a37819 */ /* 0x000fe400000006ff */
[----:B------:R-:W-:Y:S02]  /*1b60*/  SHF.L.U32 R162, R132, 0x10, RZ ;  /* 0x0000001084a27819 */ /* 0x000fe400000006ff */
[----:B------:R-:W-:Y:S01]  /*1b70*/  F2FP.BF16.F32.PACK_AB R134, RZ, R159 ;  /* 0x0000009fff86723e */ /* 0x000fe200000010ff */
[----:B---3--:R-:W-:Y:S01]  /*1b80*/  @P2 FMUL.FTZ R132, R135, R168 ;  /* 0x000000a887842220 */ /* 0x008fe20000410000 */
        /* <DEDUP_REMOVED lines=13> */
.L_x_9418:
[----:B--2---:R-:W0:Y:S01]  /*1c60*/  @P1 LDC R134, c[0x0][0x40c] ;  /* 0x00010300ff861b82 */ /* 0x004e220000000800 */
        /* <DEDUP_REMOVED lines=20> */
[----:B------:R-:W-:Y:S02]  /*1db0*/  CS2R R162, SRZ ;  /* 0x0000000000a27805 */ /* 0x000fe4000001ff00 */
[----:B------:R-:W-:Y:S01]  /*1dc0*/  @P1 SHF.L.U32 R133, R9, 0x10, RZ ;  /* 0x0000001009851819 */ /* 0x000fe200000006ff */
[----:B------:R-:W-:Y:S01]  /*1dd0*/  @P1 FMUL.FTZ R162, R132, R29 ;  /* 0x0000001d84a21220 */ /* 0x000fe20000410000 */
[----:B------:R-:W-:Y:S02]  /*1de0*/  @P1 SHF.L.U32 R132, R8, 0x10, RZ ;  /* 0x0000001008841819 */ /* 0x000fe400000006ff */
[----:B------:R-:W2:Y:S01]  /*1df0*/  @P1 LDC R166, c[0x0][0x40c] ;  /* 0x00010300ffa61b82 */ /* 0x000ea20000000800 */
[----:B---3--:R-:W-:Y:S01]  /*1e00*/  @P1 FMUL.FTZ R134, R135, R168 ;  /* 0x000000a887861220 */ /* 0x008fe20000410000 */
[----:B------:R-:W-:-:S03]  /*1e10*/  @P1 SHF.L.U32 R135, R10, 0x10, RZ ;  /* 0x000000100a871819 */ /* 0x000fc600000006ff */
[----:B------:R-:W-:Y:S01]  /*1e20*/  @P1 FMUL.FTZ R163, R134, R31 ;  /* 0x0000001f86a31220 */ /* 0x000fe20000410000 */
[----:B------:R-:W-:Y:S02]  /*1e30*/  F2FP.BF16.F32.PACK_AB R134, RZ, R159 ;  /* 0x0000009fff86723e */ /* 0x000fe400000010ff */
[----:B------:R-:W3:Y:S01]  /*1e40*/  @P1 LDC R167, c[0x0][0x40c] ;  /* 0x00010300ffa71b82 */ /* 0x000ee20000000800 */
[----:B0-----:R-:W-:Y:S01]  /*1e50*/  @P1 FMUL.FTZ R133, R133, R160 ;  /* 0x000000a085851220 */ /* 0x001fe20000410000 */
[----:B-1----:R-:W-:Y:S01]  /*1e60*/  @P1 FMUL.FTZ R135, R135, R164 ;  /* 0x000000a487871220 */ /* 0x002fe20000410000 */
[----:B------:R-:W-:Y:S01]  /*1e70*/  CS2R R164, SRZ ;  /* 0x0000000000a47805 */ /* 0x000fe2000001ff00 */
[----:B--2---:R-:W-:Y:S01]  /*1e80*/  @P1 FMUL.FTZ R169, R161, R166 ;  /* 0x000000a6a1a91220 */ /* 0x004fe20000410000 */
[----:B------:R-:W-:Y:S02]  /*1e90*/  CS2R R160, SRZ ;  /* 0x0000000000a07805 */ /* 0x000fe4000001ff00 */
[----:B------:R-:W-:Y:S01]  /*1ea0*/  F2FP.BF16.F32.PACK_AB R166, RZ, R158 ;  /* 0x0000009effa6723e */ /* 0x000fe200000010ff */
[----:B------:R-:W-:Y:S01]  /*1eb0*/  @P1 FMUL.FTZ R160, R133, R34 ;  /* 0x0000002285a01220 */ /* 0x000fe20000410000 */
[----:B------:R-:W-:Y:S01]  /*1ec0*/  @P1 FMUL.FTZ R161, R135, R28 ;  /* 0x0000001c87a11220 */ /* 0x000fe20000410000 */
[----:B------:R-:W-:Y:S01]  /*1ed0*/  @P1 FMUL.FTZ R164, R169, R30 ;  /* 0x0000001ea9a41220 */ /* 0x000fe20000410000 */
        /* <DEDUP_REMOVED lines=12> */
.L_x_9419:
        /* <DEDUP_REMOVED lines=74> */
.L_x_9420:
        /* <DEDUP_REMOVED lines=52> */
.L_x_9421:
        /* <DEDUP_REMOVED lines=14> */
[----:B------:R-:W-:Y:S02]  /*2860*/  SHF.L.U32 R176, R6, 0x10, RZ ;  /* 0x0000001006b07819 */ /* 0x000fe400000006ff */
[----:B------:R-:W-:-:S07]  /*2870*/  SHF.L.U32 R180, R4, 0x10, RZ ;  /* 0x0000001004b47819 */ /* 0x000fce00000006ff */
        /* <DEDUP_REMOVED lines=19> */
[----:B------:R-:W-:Y:S01]  /*29b0*/  SHF.L.U32 R174, R0, 0x10, RZ ;  /* 0x0000001000ae7819 */ /* 0x000fe200000006ff */
[----:B--2---:R-:W-:Y:S01]  /*29c0*/  @P0 FMUL.FTZ R133, R132, R179 ;  /* 0x000000b384850220 */ /* 0x004fe20000410000 */
[----:B------:R-:W-:-:S02]  /*29d0*/  @P0 PRMT R0, R10, 0x7632, R0 ;  /* 0x000076320a000816 */ /* 0x000fc40000000000 */
[----:B------:R-:W-:Y:S01]  /*29e0*/  @P0 SHF.L.U32 R132, R10, 0x10, RZ ;  /* 0x000000100a840819 */ /* 0x000fe200000006ff */
[----:B------:R-:W-:Y:S01]  /*29f0*/  @P0 FFMA.FTZ R174, R133, R19, R174 ;  /* 0x0000001385ae0223 */ /* 0x000fe200000100ae */
[----:B------:R-:W-:Y:S01]  /*2a00*/  @P0 SHF.L.U32 R0, R0, 0x10, RZ ;  /* 0x0000001000000819 */ /* 0x000fe200000006ff */
[----:B------:R-:W2:Y:S01]  /*2a10*/  @P0 LDC R178, c[0x0][0x40c] ;  /* 0x00010300ffb20b82 */ /* 0x000ea20000000800 */
[----:B---3--:R-:W-:Y:S01]  /*2a20*/  @P0 FMUL.FTZ R135, R134, R135 ;  /* 0x0000008786870220 */ /* 0x008fe20000410000 */
[C---:B------:R-:W-:Y:S02]  /*2a30*/  @P0 PRMT R134, R11.reuse, 0x7632, R134 ;  /* 0x000076320b860816 */ /* 0x040fe40000000086 */
[----:B------:R-:W-:Y:S01]  /*2a40*/  @P0 SHF.L.U32 R177, R11, 0x10, RZ ;  /* 0x000000100bb10819 */ /* 0x000fe200000006ff */
[----:B------:R-:W-:Y:S01]  /*2a50*/  @P0 FFMA.FTZ R180, R135, R16, R180 ;  /* 0x0000001087b40223 */ /* 0x000fe200000100b4 */
[----:B------:R-:W-:Y:S02]  /*2a60*/  PRMT R133, R7, 0x7632, R133 ;  /* 0x0000763207857816 */ /* 0x000fe40000000085 */
[----:B------:R-:W3:Y:S01]  /*2a70*/  @P0 LDC R185, c[0x0][0x40c] ;  /* 0x00010300ffb90b82 */ /* 0x000ee20000000800 */
[----:B0-----:R-:W-:Y:S01]  /*2a80*/  @P0 FMUL.FTZ R181, R132, R181 ;  /* 0x000000b584b50220 */ /* 0x001fe20000410000 */
[----:B------:R-:W-:-:S02]  /*2a90*/  @P0 SHF.L.U32 R134, R134, 0x10, RZ ;  /* 0x0000001086860819 */ /* 0x000fc400000006ff */
[----:B------:R-:W-:Y:S01]  /*2aa0*/  SHF.L.U32 R179, R7, 0x10, RZ ;  /* 0x0000001007b37819 */ /* 0x000fe200000006ff */
[----:B------:R-:W-:Y:S01]  /*2ab0*/  @P0 FFMA.FTZ R176, R181, R12, R176 ;  /* 0x0000000cb5b00223 */ /* 0x000fe200000100b0 */
[----:B-1----:R-:W-:Y:S01]  /*2ac0*/  @P0 FMUL.FTZ R132, R0, R183 ;  /* 0x000000b700840220 */ /* 0x002fe20000410000 */
[----:B------:R-:W-:-:S03]  /*2ad0*/  PRMT R0, R6, 0x7632, R0 ;  /* 0x0000763206007816 */ /* 0x000fc60000000000 */
[----:B------:R-:W-:Y:S01]  /*2ae0*/  F2FP.BF16.F32.PACK_AB R181, RZ, R176 ;  /* 0x000000b0ffb5723e */ /* 0x000fe200000010ff */
[----:B--2---:R-:W-:Y:S01]  /*2af0*/  @P0 FMUL.FTZ R182, R177, R178 ;  /* 0x000000b2b1b60220 */ /* 0x004fe20000410000 */
[----:B------:R-:W-:Y:S02]  /*2b00*/  SHF.L.U32 R177, R0, 0x10, RZ ;  /* 0x0000001000b17819 */ /* 0x000fe400000006ff */
[----:B------:R-:W-:Y:S01]  /*2b10*/  SHF.L.U32 R178, R133, 0x10, RZ ;  /* 0x0000001085b27819 */ /* 0x000fe200000006ff */
        /* <DEDUP_REMOVED lines=16> */
.L_x_9422:
[----:B--2---:R-:W0:Y:S01]  /*2c20*/  @P1 LDC R135, c[0x0][0x40c] ;  /* 0x00010300ff871b82 */ /* 0x004e220000000800 */
[----:B-----5:R-:W-:Y:S01]  /*2c30*/  @P1 PRMT R132, R9, 0x7632, R132 ;  /* 0x0000763209841816 */ /* 0x020fe20000000084 */
[----:B------:R-:W-:Y:S01]  /*2c40*/  HFMA2 R174, -RZ, RZ, 0, 0 ;  /* 0x00000000ffae7431 */ /* 0x000fe200000001ff */
[----:B------:R-:W-:Y:S01]  /*2c50*/  @P1 PRMT R0, R8, 0x7632, R0 ;  /* 0x0000763208001816 */ /* 0x000fe20000000000 */
[----:B------:R-:W-:Y:S01]  /*2c60*/  HFMA2 R178, -RZ, RZ, 0, 0 ;  /* 0x00000000ffb27431 */ /* 0x000fe200000001ff */
[----:B------:R-:W-:Y:S02]  /*2c70*/  @P1 SHF.L.U32 R132, R132, 0x10, RZ ;  /* 0x0000001084841819 */ /* 0x000fe400000006ff */
[----:B------:R-:W-:Y:S01]  /*2c80*/  @P1 SHF.L.U32 R0, R0, 0x10, RZ ;  /* 0x0000001000001819 */ /* 0x000fe200000006ff */
[----:B------:R-:W1:Y:S01]  /*2c90*/  @P1 LDC R133, c[0x0][0x40c] ;  /* 0x00010300ff851b82 */ /* 0x000e620000000800 */
[----:B------:R-:W-:Y:S02]  /*2ca0*/  @P1 PRMT R134, R11, 0x7632, R134 ;  /* 0x000076320b861816 */ /* 0x000fe40000000086 */
[----:B------:R-:W-:-:S02]  /*2cb0*/  MOV R148, RZ ;  /* 0x000000ff00947202 */ /* 0x000fc40000000f00 */
[----:B------:R-:W-:Y:S02]  /*2cc0*/  @P1 SHF.L.U32 R134, R134, 0x10, RZ ;  /* 0x0000001086861819 */ /* 0x000fe400000006ff */
[----:B------:R-:W-:Y:S01]  /*2cd0*/  @P1 SHF.L.U32 R180, R11, 0x10, RZ ;  /* 0x000000100bb41819 */ /* 0x000fe200000006ff */
[----:B------:R-:W2:Y:S08]  /*2ce0*/  @P1 LDC R176, c[0x0][0x40c] ;  /* 0x00010300ffb01b82 */ /* 0x000eb00000000800 */
[----:B------:R-:W3:Y:S01]  /*2cf0*/  @P1 LDC R177, c[0x0][0x40c] ;  /* 0x00010300ffb11b82 */ /* 0x000ee20000000800 */
[----:B0-----:R-:W-:-:S04]  /*2d00*/  @P1 FMUL.FTZ R132, R132, R135 ;  /* 0x0000008784841220 */ /* 0x001fc80000410000 */
        /* <DEDUP_REMOVED lines=18> */
[----:B0-----:R-:W-:Y:S01]  /*2e30*/  @P1 FMUL.FTZ R181, R176, R179 ;  /* 0x000000b3b0b51220 */ /* 0x001fe20000410000 */
[----:B------:R-:W-:Y:S01]  /*2e40*/  HFMA2 R176, -RZ, RZ, 0, 0 ;  /* 0x00000000ffb07431 */ /* 0x000fe200000001ff */
[----:B------:R-:W-:Y:S01]  /*2e50*/  MOV R179, RZ ;  /* 0x000000ff00b37202 */ /* 0x000fe20000000f00 */
[----:B-1----:R-:W-:Y:S01]  /*2e60*/  @P1 FMUL.FTZ R183, R180, R183 ;  /* 0x000000b7b4b71220 */ /* 0x002fe20000410000 */
[----:B------:R-:W-:-:S02]  /*2e70*/  HFMA2 R180, -RZ, RZ, 0, 0 ;  /* 0x00000000ffb47431 */ /* 0x000fc400000001ff */
[----:B------:R-:W-:Y:S01]  /*2e80*/  @P1 FMUL.FTZ R176, R181, R12 ;  /* 0x0000000cb5b01220 */ /* 0x000fe20000410000 */
[----:B------:R-:W-:Y:S01]  /*2e90*/  F2FP.BF16.F32.PACK_AB R181, RZ, R177 ;  /* 0x000000b1ffb5723e */ /* 0x000fe200000010ff */
[----:B------:R-:W-:Y:S01]  /*2ea0*/  @P1 FMUL.FTZ R179, R183, R14 ;  /* 0x0000000eb7b31220 */ /* 0x000fe20000410000 */
[----:B------:R-:W-:Y:S01]  /*2eb0*/  F2FP.BF16.F32.PACK_AB R183, RZ, R178 ;  /* 0x000000b2ffb7723e */ /* 0x000fe200000010ff */
[----:B--2---:R-:W-:Y:S01]  /*2ec0*/  @P1 FMUL.FTZ R133, R132, R175 ;  /* 0x000000af84851220 */ /* 0x004fe20000410000 */
[----:B------:R-:W-:Y:S02]  /*2ed0*/  MOV R175, RZ ;  /* 0x000000ff00af7202 */ /* 0x000fe40000000f00 */
[----:B------:R-:W-:Y:S01]  /*2ee0*/  F2FP.BF16.F32.PACK_AB R182, RZ, R179 ;  /* 0x000000b3ffb6723e */ /* 0x000fe200000010ff */
[----:B------:R-:W-:Y:S01]  /*2ef0*/  @P1 FMUL.FTZ R175, R133, R18 ;  /* 0x0000001285af1220 */ /* 0x000fe20000410000 */
[----:B---3--:R-:W-:-:S04]  /*2f00*/  @P1 FMUL.FTZ R135, R0, R135 ;  /* 0x0000008700871220 */ /* 0x008fc80000410000 */
[----:B------:R-:W-:Y:S02]  /*2f10*/  F2FP.BF16.F32.PACK_AB R133, RZ, R175 ;  /* 0x000000afff85723e */ /* 0x000fe400000010ff */
[----:B------:R-:W-:Y:S01]  /*2f20*/  F2FP.BF16.F32.PACK_AB R0, RZ, R148 ;  /* 0x00000094ff00723e */ /* 0x000fe200000010ff */
[----:B------:R-:W-:Y:S01]  /*2f30*/  @P1 FMUL.FTZ R180, R135, R16 ;  /* 0x0000001087b41220 */ /* 0x000fe20000410000 */
[----:B------:R-:W-:Y:S02]  /*2f40*/  F2FP.BF16.F32.PACK_AB R135, RZ, R176 ;  /* 0x000000b0ff87723e */ /* 0x000fe400000010ff */
[----:B------:R-:W-:Y:S02]  /*2f50*/  PRMT R133, R133, 0x5410, R134 ;  /* 0x0000541085857816 */ /* 0x000fe40000000086 */
[----:B------:R-:W-:Y:S02]  /*2f60*/  F2FP.BF16.F32.PACK_AB R132, RZ, R180 ;  /* 0x000000b4ff84723e */ /* 0x000fe400000010ff */
[----:B------:R-:W-:-:S02]  /*2f70*/  PRMT R134, R135, 0x5410, R181 ;  /* 0x0000541087867816 */ /* 0x000fc400000000b5 */
[----:B------:R-:W-:Y:S02]  /*2f80*/  PRMT R135, R182, 0x5410, R183 ;  /* 0x00005410b6877816 */ /* 0x000fe400000000b7 */
[----:B------:R-:W-:-:S07]  /*2f90*/  PRMT R132, R132, 0x5410, R0 ;  /* 0x0000541084847816 */ /* 0x000fce0000000000 */
.L_x_9423:
        /* <DEDUP_REMOVED lines=147> */
.L_x_9439:
        /* <DEDUP_REMOVED lines=10> */
[----:B-1----:R-:W-:-:S05]  /*3970*/  @!P0 IMAD.WIDE R132, R137, 0x4, R132 ;  /* 0x0000000489848825 */ /* 0x002fca00078e0284 */
[----:B------:R1:W-:Y:S01]  /*3980*/  @!P0 STG.E desc[UR6][R132.64], R3 ;  /* 0x0000000384008986 */ /* 0x0003e2000c101906 */
[----:B0-----:R-:W-:-:S05]  /*3990*/  @!P0 IMAD.WIDE R134, R137, 0x4, R134 ;  /* 0x0000000489868825 */ /* 0x001fca00078e0286 */
[----:B--2---:R1:W-:Y:S01]  /*39a0*/  @!P0 STG.E desc[UR6][R134.64], R0 ;  /* 0x0000000086008986 */ /* 0x0043e2000c101906 */
[----:B------:R-:W-:-:S13]  /*39b0*/  ISETP.GE.AND P0, PT, R139, 0x1, PT ;  /* 0x000000018b00780c */ /* 0x000fda0003f06270 */
[----:B-1----:R-:W-:Y:S05]  /*39c0*/  @!P0 BRA `(.L_x_9426) ;  /* 0x0000000800888947 */ /* 0x002fea0003800000 */
[----:B------:R-:W-:Y:S02]  /*39d0*/  FSEL R3, R3, RZ, !P1 ;  /* 0x000000ff03037208 */ /* 0x000fe40004800000 */
[----:B------:R-:W-:Y:S02]  /*39e0*/  IADD3 R139, PT, PT, R139, -0x1, RZ ;  /* 0xffffffff8b8b7810 */ /* 0x000fe40007ffe0ff */
[----:B------:R-:W-:Y:S01]  /*39f0*/  LOP3.LUT R136, R181, 0x1f, RZ, 0xc0, !PT ;  /* 0x0000001fb5887812 */ /* 0x000fe200078ec0ff */
[C---:B------:R-:W-:Y:S01]  /*3a00*/  FADD.FTZ R213, -R3.reuse, R148 ;  /* 0x0000009403d57221 */ /* 0x040fe20000010100 */
[----:B------:R-:W-:Y:S01]  /*3a10*/  FADD.FTZ R133, -R3, R140 ;  /* 0x0000008c03857221 */ /* 0x000fe20000010100 */
[----:B------:R-:W0:Y:S01]  /*3a20*/  LDC.64 R148, c[0x0][0x428] ;  /* 0x00010a00ff947b82 */ /* 0x000e220000000a00 */
[----:B------:R-:W-:Y:S02]  /*3a30*/  IMAD R139, R139, R138, RZ ;  /* 0x0000008a8b8b7224 */ /* 0x000fe400078e02ff */
[C---:B------:R-:W-:Y:S01]  /*3a40*/  FADD.FTZ R135, -R3.reuse, R142 ;  /* 0x0000008e03877221 */ /* 0x040fe20000010100 */
[C---:B------:R-:W-:Y:S01]  /*3a50*/  FADD.FTZ R141, -R3.reuse, R141 ;  /* 0x0000008d038d7221 */ /* 0x040fe20000010100 */
[C---:B------:R-:W-:Y:S01]  /*3a60*/  FADD.FTZ R143, -R3.reuse, R143 ;  /* 0x0000008f038f7221 */ /* 0x040fe20000010100 */
[C---:B------:R-:W-:Y:S01]  /*3a70*/  FADD.FTZ R145, -R3.reuse, R145 ;  /* 0x0000009103917221 */ /* 0x040fe20000010100 */
[----:B------:R-:W-:Y:S01]  /*3a80*/  SHF.R.S32.HI R2, RZ, 0x1f, R139 ;  /* 0x0000001fff027819 */ /* 0x000fe2000001148b */
[C---:B------:R-:W-:Y:S01]  /*3a90*/  FADD.FTZ R147, -R3.reuse, R147 ;  /* 0x0000009303937221 */ /* 0x040fe20000010100 */
[----:B------:R-:W-:Y:S01]  /*3aa0*/  FADD.FTZ R151, -R3, R151 ;  /* 0x0000009703977221 */ /* 0x000fe20000010100 */
[----:B------:R-:W-:Y:S01]  /*3ab0*/  FMUL.FTZ R133, R0, R133 ;  /* 0x0000008500857220 */ /* 0x000fe20000410000 */
[----:B------:R-:W-:Y:S01]  /*3ac0*/  LEA.HI R139, R2, R139, RZ, 0x3 ;  /* 0x0000008b028b7211 */ /* 0x000fe200078f18ff */
[C---:B------:R-:W-:Y:S01]  /*3ad0*/  FMUL.FTZ R134, R0.reuse, R135 ;  /* 0x0000008700867220 */ /* 0x040fe20000410000 */
[C---:B------:R-:W-:Y:S01]  /*3ae0*/  FMUL.FTZ R135, R0.reuse, R141 ;  /* 0x0000008d00877220 */ /* 0x040fe20000410000 */
[C---:B------:R-:W-:Y:S01]  /*3af0*/  FMUL.FTZ R140, R0.reuse, R143 ;  /* 0x0000008f008c7220 */ /* 0x040fe20000410000 */
[----:B------:R-:W-:Y:S01]  /*3b00*/  LEA.HI.SX32 R139, R139, R136, 0x1d ;  /* 0x000000888b8b7211 */ /* 0x000fe200078feaff */
        /* <DEDUP_REMOVED lines=32> */
[C---:B------:R-:W-:Y:S01]  /*3d10*/  FMUL.FTZ R143, R0.reuse, R145 ;  /* 0x00000091008f7220 */ /* 0x040fe20000410000 */
[C---:B------:R-:W-:Y:S01]  /*3d20*/  FMUL.FTZ R150, R0.reuse, R147 ;  /* 0x0000009300967220 */ /* 0x040fe20000410000 */
[----:B------:R-:W-:Y:S01]  /*3d30*/  FMUL.FTZ R152, R0, R151 ;  /* 0x0000009700987220 */ /* 0x000fe20000410000 */
[----:B------:R-:W-:Y:S01]  /*3d40*/  IADD3 R141, PT, PT, R139, 0x20, RZ ;  /* 0x000000208b8d7810 */ /* 0x000fe20007ffe0ff */
[----:B------:R-:W-:Y:S01]  /*3d50*/  FFMA.FTZ R132, R133, R128, R88 ;  /* 0x0000008085847223 */ /* 0x000fe20000010058 */
[----:B------:R-:W-:Y:S01]  /*3d60*/  IADD3 R147, PT, PT, R139, 0x40, RZ ;  /* 0x000000408b937810 */ /* 0x000fe20007ffe0ff */
[----:B------:R-:W-:Y:S01]  /*3d70*/  FFMA.FTZ R133, R135, R130, R90 ;  /* 0x0000008287857223 */ /* 0x000fe2000001005a */
[C---:B------:R-:W-:Y:S01]  /*3d80*/  IADD3 R145, PT, PT, R139.reuse, 0x60, RZ ;  /* 0x000000608b917810 */ /* 0x040fe20007ffe0ff */
[----:B------:R-:W-:Y:S01]  /*3d90*/  FFMA.FTZ R140, R140, R131, R91 ;  /* 0x000000838c8c7223 */ /* 0x000fe2000001005b */
[C---:B------:R-:W-:Y:S01]  /*3da0*/  IADD3 R151, PT, PT, R139.reuse, 0x80, RZ ;  /* 0x000000808b977810 */ /* 0x040fe20007ffe0ff */
        /* <DEDUP_REMOVED lines=33> */
[----:B0-----:R-:W-:Y:S01]  /*3fc0*/  IMAD.WIDE.U32 R2, R139, 0x10, R148 ;  /* 0x000000108b027825 */ /* 0x001fe200078e0094 */
        /* <DEDUP_REMOVED lines=9> */
[----:B------:R-:W-:Y:S01]  /*4060*/  F2FP.BF16.F32.PACK_AB R132, R141, R132 ;  /* 0x000000848d84723e */ /* 0x000fe200000010ff */
        /* <DEDUP_REMOVED lines=54> */
[----:B------:R-:W-:-:S05]  /*43d0*/  F2FP.BF16.F32.PACK_AB R160, R176, R211 ;  /* 0x000000d3b0a0723e */ /* 0x000fca00000010ff */
[----:B------:R0:W-:Y:S02]  /*43e0*/  STG.E.128 desc[UR6][R148.64], R160 ;  /* 0x000000a094007986 */ /* 0x0001e4000c101d06 */
.L_x_9426:
[----:B------:R-:W-:Y:S05]  /*43f0*/  BSYNC.RECONVERGENT B0 ;  /* 0x0000000000007941 */ /* 0x000fea0003800200 */
.L_x_9425:
[----:B0-----:R-:W0:Y:S02]  /*4400*/  LDC.64 R2, c[0x0][0x380] ;  /* 0x0000e000ff027b82 */ /* 0x001e240000000a00 */
[----:B0-----:R-:W-:-:S04]  /*4410*/  LEA R137, R2, R137, 0x2 ;  /* 0x0000008902897211 */ /* 0x001fc800078e10ff */
[----:B------:R-:W-:-:S13]  /*4420*/  ISETP.GE.AND P0, PT, R137, R3, PT ;  /* 0x000000038900720c */ /* 0x000fda0003f06270 */
[----:B------:R-:W-:Y:S05]  /*4430*/  @!P0 BRA `(.L_x_9427) ;  /* 0xffffffc0007c8947 */ /* 0x000fea000383ffff */
[----:B------:R-:W-:Y:S05]  /*4440*/  EXIT ;  /* 0x000000000000794d */ /* 0x000fea0003800000 */
.L_x_9424:
        /* <DEDUP_REMOVED lines=8> */
.L_x_9429:
[----:B------:R-:W-:Y:S05]  /*44d0*/  BSYNC B0 ;  /* 0x0000000000007941 */ /* 0x000fea0003800000 */
.L_x_9428:
        /* <DEDUP_REMOVED lines=10> */
.L_x_9430:
[----:B------:R-:W-:Y:S01]  /*4580*/  HFMA2 R184, -RZ, RZ, 0, 2.384185791015625e-07 ;  /* 0x00000004ffb87431 */ /* 0x000fe200000001ff */
[----:B------:R-:W-:-:S05]  /*4590*/  MOV R3, R183 ;  /* 0x000000b700037202 */ /* 0x000fca0000000f00 */
[----:B------:R-:W-:-:S05]  /*45a0*/  FADD.FTZ R133, R132, R3 ;  /* 0x0000000384857221 */ /* 0x000fca0000010000 */
[----:B------:R-:W-:-:S07]  /*45b0*/  MOV R185, R133 ;  /* 0x0000008500b97202 */ /* 0x000fce0000000f00 */
[----:B------:R-:W-:Y:S05]  /*45c0*/  WARPSYNC.COLLECTIVE R182, `(.L_x_9431) ;  /* 0x00000000b6087348 */ /* 0x000fea0003c00000 */
[----:B------:R0:W1:Y:S02]  /*45d0*/  SHFL.BFLY P1, R183, R185, R184, R187 ;  /* 0x0c0000b8b9b77389 */ /* 0x00006400000200bb */
[----:B01----:R-:W-:Y:S05]  /*45e0*/  ENDCOLLECTIVE ;  /* 0x000000000000791b */ /* 0x003fea0003800000 */
.L_x_9431:
[----:B------:R-:W-:Y:S01]  /*45f0*/  HFMA2 R184, -RZ, RZ, 0, 4.76837158203125e-07 ;  /* 0x00000008ffb87431 */ /* 0x000fe200000001ff */
[----:B------:R-:W-:-:S05]  /*4600*/  MOV R0, R183 ;  /* 0x000000b700007202 */ /* 0x000fca0000000f00 */
[----:B------:R-:W-:-:S05]  /*4610*/  FADD.FTZ R134, R133, R0 ;  /* 0x0000000085867221 */ /* 0x000fca0000010000 */
[----:B------:R-:W-:-:S07]  /*4620*/  MOV R185, R134 ;  /* 0x0000008600b97202 */ /* 0x000fce0000000f00 */
[----:B------:R-:W-:Y:S05]  /*4630*/  WARPSYNC.COLLECTIVE R182, `(.L_x_9432) ;  /* 0x00000000b6087348 */ /* 0x000fea0003c00000 */
[----:B------:R0:W1:Y:S02]  /*4640*/  SHFL.BFLY P1, R183, R185, R184, R187 ;  /* 0x0c0000b8b9b77389 */ /* 0x00006400000200bb */
[----:B01----:R-:W-:Y:S05]  /*4650*/  ENDCOLLECTIVE ;  /* 0x000000000000791b */ /* 0x003fea0003800000 */
.L_x_9432:
[----:B------:R-:W-:Y:S01]  /*4660*/  HFMA2 R184, -RZ, RZ, 0, 9.5367431640625e-07 ;  /* 0x00000010ffb87431 */ /* 0x000fe200000001ff */
[----:B------:R-:W-:-:S05]  /*4670*/  MOV R3, R183 ;  /* 0x000000b700037202 */ /* 0x000fca0000000f00 */
[----:B------:R-:W-:-:S05]  /*4680*/  FADD.FTZ R135, R134, R3 ;  /* 0x0000000386877221 */ /* 0x000fca0000010000 */
[----:B------:R-:W-:-:S07]  /*4690*/  MOV R185, R135 ;  /* 0x0000008700b97202 */ /* 0x000fce0000000f00 */
[----:B------:R-:W-:Y:S05]  /*46a0*/  WARPSYNC.COLLECTIVE R182, `(.L_x_9433) ;  /* 0x00000000b6087348 */ /* 0x000fea0003c00000 */
[----:B------:R0:W1:Y:S02]  /*46b0*/  SHFL.BFLY P1, R183, R185, R184, R187 ;  /* 0x0c0000b8b9b77389 */ /* 0x00006400000200bb */
[----:B01----:R-:W-:Y:S05]  /*46c0*/  ENDCOLLECTIVE ;  /* 0x000000000000791b */ /* 0x003fea0003800000 */
.L_x_9433:
        /* <DEDUP_REMOVED lines=88> */
.L_x_9434:
[----:B------:R-:W-:Y:S01]  /*4c50*/  HFMA2 R184, -RZ, RZ, 0, 1.1920928955078125e-07 ;  /* 0x00000002ffb87431 */ /* 0x000fe200000001ff */
[----:B------:R-:W-:-:S05]  /*4c60*/  MOV R133, R183 ;  /* 0x000000b700857202 */ /* 0x000fca0000000f00 */
[----:B------:R-:W-:-:S05]  /*4c70*/  FADD.FTZ R133, R0, R133 ;  /* 0x0000008500857221 */ /* 0x000fca0000010000 */
[----:B------:R-:W-:-:S07]  /*4c80*/  MOV R185, R133 ;  /* 0x0000008500b97202 */ /* 0x000fce0000000f00 */
[----:B------:R-:W-:Y:S05]  /*4c90*/  WARPSYNC.COLLECTIVE R182, `(.L_x_9435) ;  /* 0x00000000b6087348 */ /* 0x000fea0003c00000 */
[----:B------:R0:W1:Y:S02]  /*4ca0*/  SHFL.BFLY P1, R183, R185, R184, R187 ;  /* 0x0c0000b8b9b77389 */ /* 0x00006400000200bb */
[----:B01----:R-:W-:Y:S05]  /*4cb0*/  ENDCOLLECTIVE ;  /* 0x000000000000791b */ /* 0x003fea0003800000 */
.L_x_9435:
[----:B------:R-:W-:Y:S01]  /*4cc0*/  HFMA2 R184, -RZ, RZ, 0, 2.384185791015625e-07 ;  /* 0x00000004ffb87431 */ /* 0x000fe200000001ff */
[----:B------:R-:W-:-:S05]  /*4cd0*/  MOV R132, R183 ;  /* 0x000000b700847202 */ /* 0x000fca0000000f00 */
[----:B------:R-:W-:-:S05]  /*4ce0*/  FADD.FTZ R132, R133, R132 ;  /* 0x0000008485847221 */ /* 0x000fca0000010000 */
[----:B------:R-:W-:-:S07]  /*4cf0*/  MOV R185, R132 ;  /* 0x0000008400b97202 */ /* 0x000fce0000000f00 */
[----:B------:R-:W-:Y:S05]  /*4d00*/  WARPSYNC.COLLECTIVE R182, `(.L_x_9436) ;  /* 0x00000000b6087348 */ /* 0x000fea0003c00000 */
[----:B------:R0:W1:Y:S02]  /*4d10*/  SHFL.BFLY P1, R183, R185, R184, R187 ;  /* 0x0c0000b8b9b77389 */ /* 0x00006400000200bb */
[----:B01----:R-:W-:Y:S05]  /*4d20*/  ENDCOLLECTIVE ;  /* 0x000000000000791b */ /* 0x003fea0003800000 */
.L_x_9436:
[----:B------:R-:W-:Y:S01]  /*4d30*/  HFMA2 R184, -RZ, RZ, 0, 4.76837158203125e-07 ;  /* 0x00000008ffb87431 */ /* 0x000fe200000001ff */
[----:B------:R-:W-:-:S05]  /*4d40*/  MOV R135, R183 ;  /* 0x000000b700877202 */ /* 0x000fca0000000f00 */
[----:B------:R-:W-:-:S05]  /*4d50*/  FADD.FTZ R135, R132, R135 ;  /* 0x0000008784877221 */ /* 0x000fca0000010000 */
[----:B------:R-:W-:-:S07]  /*4d60*/  MOV R185, R135 ;  /* 0x0000008700b97202 */ /* 0x000fce0000000f00 */
[----:B------:R-:W-:Y:S05]  /*4d70*/  WARPSYNC.COLLECTIVE R182, `(.L_x_9437) ;  /* 0x00000000b6087348 */ /* 0x000fea0003c00000 */
[----:B------:R0:W1:Y:S02]  /*4d80*/  SHFL.BFLY P1, R183, R185, R184, R187 ;  /* 0x0c0000b8b9b77389 */ /* 0x00006400000200bb */
[----:B01----:R-:W-:Y:S05]  /*4d90*/  ENDCOLLECTIVE ;  /* 0x000000000000791b */ /* 0x003fea0003800000 */
.L_x_9437:
[----:B------:R-:W-:Y:S01]  /*4da0*/  HFMA2 R184, -RZ, RZ, 0, 9.5367431640625e-07 ;  /* 0x00000010ffb87431 */ /* 0x000fe200000001ff */
[----:B------:R-:W-:-:S05]  /*4db0*/  MOV R134, R183 ;  /* 0x000000b700867202 */ /* 0x000fca0000000f00 */
[----:B------:R-:W-:-:S05]  /*4dc0*/  FADD.FTZ R134, R135, R134 ;  /* 0x0000008687867221 */ /* 0x000fca0000010000 */
[----:B------:R-:W-:-:S07]  /*4dd0*/  MOV R185, R134 ;  /* 0x0000008600b97202 */ /* 0x000fce0000000f00 */
[----:B------:R-:W-:Y:S05]  /*4de0*/  WARPSYNC.COLLECTIVE R182, `(.L_x_9438) ;  /* 0x00000000b6087348 */ /* 0x000fea0003c00000 */
[----:B------:R0:W1:Y:S02]  /*4df0*/  SHFL.BFLY P1, R183, R185, R184, R187 ;  /* 0x0c0000b8b9b77389 */ /* 0x00006400000200bb */
[----:B01----:R-:W-:Y:S05]  /*4e00*/  ENDCOLLECTIVE ;  /* 0x000000000000791b */ /* 0x003fea0003800000 */
.L_x_9438:
[----:B------:R-:W-:Y:S01]  /*4e10*/  MOV R149, R183 ;  /* 0x000000b700957202 */ /* 0x000fe20000000f00 */
[----:B------:R-:W-:Y:S06]  /*4e20*/  BRA `(.L_x_9439) ;  /* 0xffffffe800a87947 */ /* 0x000fec000383ffff */
.L_x_9440:
        /* <DEDUP_REMOVED lines=13> */
.L_x_45807:


//--------------------- .text._ZN10layer_norm13ln_fwd_kernelINS_13Kernel_traitsIf13__nv_bfloat16S2_S2_fjLj1280ELj1ELj4ELj1ELj16ENS_18Kernel_traits_baseILj1280EfS2_S2_S2_fjLj128EEEEELb1ELb0ELb0ELb0EEEvNS_9FwdParamsE --------------------------
	.section	.text._ZN10layer_norm13ln_fwd_kernelINS_13Kernel_traitsIf13__nv_bfloat16S2_S2_fjLj1280ELj1ELj4ELj1ELj16ENS_18Kernel_traits_baseILj1280EfS2_S2_S2_fjLj128EEEEELb1ELb0ELb0ELb0EEEvNS_9FwdParamsE,"ax",@progbits
	.align	128
        .global         _ZN10layer_norm13ln_fwd_kernelINS_13Kernel_traitsIf13__nv_bfloat16S2_S2_fjLj1280ELj1ELj4ELj1ELj16ENS_18Kernel_traits_baseILj1280EfS2_S2_S2_fjLj128EEEEELb1ELb0ELb0ELb0EEEvNS_9FwdParamsE
        .type           _ZN10layer_norm13ln_fwd_kernelINS_13Kernel_traitsIf13__nv_bfloat16S2_S2_fjLj1280ELj1ELj4ELj1ELj16ENS_18Kernel_traits_baseILj1280EfS2_S2_S2_fjLj128EEEEELb1ELb0ELb0ELb0EEEvNS_9FwdParamsE,@function
        .size           _ZN10layer_norm13ln_fwd_kernelINS_13Kernel_traitsIf13__nv_bfloat16S2_S2_fjLj1280ELj1ELj4ELj1ELj16ENS_18Kernel_traits_baseILj1280EfS2_S2_S2_fjLj128EEEEELb1ELb0ELb0ELb0EEEvNS_9FwdParamsE,(.L_x_45808 - _ZN10layer_norm13ln_fwd_kernelINS_13Kernel_traitsIf13__nv_bfloat16S2_S2_fjLj1280ELj1ELj4ELj1ELj16ENS_18Kernel_traits_baseILj1280EfS2_S2_S2_fjLj128EEEEELb1ELb0ELb0ELb0EEEvNS_9FwdParamsE)
        .other          _ZN10layer_norm13ln_fwd_kernelINS_13Kernel_traitsIf13__nv_bfloat16S2_S2_fjLj1280ELj1ELj4ELj1ELj16ENS_18Kernel_traits_baseILj1280EfS2_S2_S2_fjLj128EEEEELb1ELb0ELb0ELb0EEEvNS_9FwdParamsE,@"STO_CUDA_ENTRY STV_DEFAULT"
_ZN10layer_norm13ln_fwd_kernelINS_13Kernel_traitsIf13__nv_bfloat16S2_S2_fjLj1280ELj1ELj4ELj1ELj16ENS_18Kernel_traits_baseILj1280EfS2_S2_S2_fjLj128EEEEELb1ELb0ELb0ELb0EEEvNS_9FwdParamsE:
.text._ZN10layer_norm13ln_fwd_kernelINS_13Kernel_traitsIf13__nv_bfloat16S2_S2_fjLj1280ELj1ELj4ELj1ELj16ENS_18Kernel_traits_baseILj1280EfS2_S2_S2_fjLj128EEEEELb1ELb0ELb0ELb0EEEvNS_9FwdParamsE:
        /* <DEDUP_REMOVED lines=67> */
[C---:B-1----:R-:W-:Y:S01]  /*0430*/  @P1 IMAD.WIDE.U32 R16, R7.reuse, 0x20, R16 ;  /* 0x0000002007101825 */ /* 0x042fe200078e0010 */
[----:B------:R0:W5:Y:S03]  /*0440*/  @P1 LDG.E.128 R76, desc[UR8][R14.64+0x10] ;  /* 0x000010080e4c1981 */ /* 0x000166000c1e1d00 */
[----:B------:R-:W-:Y:S01]  /*0450*/  @P1 VIADD R7, R7, 0x20 ;  /* 0x0000002007071836 */ /* 0x000fe20000000000 */
[----:B------:R0:W5:Y:S02]  /*0460*/  @P1 LD.E.128 R72, desc[UR8][R16.64] ;  /* 0x0000000810481980 */ /* 0x000164000c101d00 */
[----:B------:R-:W1:Y:S01]  /*0470*/  @P3 LDC.64 R24, c[0x0][0x438] ;  /* 0x00010e00ff183b82 */ /* 0x000e620000000a00 */
[C---:B--2---:R-:W-:Y:S01]  /*0480*/  @P2 IMAD.WIDE.U32 R18, R7.reuse, 0x20, R18 ;  /* 0x0000002007122825 */ /* 0x044fe200078e0012 */
[----:B------:R0:W5:Y:S04]  /*0490*/  @P1 LD.E.128 R68, desc[UR8][R16.64+0x10] ;  /* 0x0000100810441980 */ /* 0x000168000c101d00 */
[----:B------:R0:W5:Y:S01]  /*04a0*/  @P2 LDG.E.128 R64, desc[UR8][R18.64] ;  /* 0x0000000812402981 */ /* 0x000162000c1e1d00 */
[C---:B---3--:R-:W-:Y:S01]  /*04b0*/  @P2 IMAD.WIDE.U32 R20, R7.reuse, 0x20, R20 ;  /* 0x0000002007142825 */ /* 0x048fe200078e0014 */
[----:B------:R-:W-:-:S02]  /*04c0*/  @P2 IADD3 R7, PT, PT, R7, 0x20, RZ ;  /* 0x0000002007072810 */ /* 0x000fc40007ffe0ff */
[----:B------:R0:W5:Y:S01]  /*04d0*/  @P2 LDG.E.128 R60, desc[UR8][R18.64+0x10] ;  /* 0x00001008123c2981 */ /* 0x000162000c1e1d00 */
[----:B------:R-:W2:Y:S03]  /*04e0*/  @P0 LDC.64 R8, c[0x0][0x3d0] ;  /* 0x0000f400ff080b82 */ /* 0x000ea60000000a00 */
[----:B------:R0:W5:Y:S01]  /*04f0*/  @P2 LD.E.128 R56, desc[UR8][R20.64] ;  /* 0x0000000814382980 */ /* 0x000162000c101d00 */
[----:B----4-:R-:W-:-:S03]  /*0500*/  @P3 IMAD.WIDE.U32 R22, R7, 0x20, R22 ;  /* 0x0000002007163825 */ /* 0x010fc600078e0016 */
[----:B------:R0:W5:Y:S01]  /*0510*/  @P2 LD.E.128 R52, desc[UR8][R20.64+0x10] ;  /* 0x0000100814342980 */ /* 0x000162000c101d00 */
[----:B------:R-:W3:Y:S03]  /*0520*/  @P0 LDC.64 R12, c[0x0][0x438] ;  /* 0x00010e00ff0c0b82 */ /* 0x000ee60000000a00 */
[----:B------:R0:W5:Y:S01]  /*0530*/  @P3 LDG.E.128 R48, desc[UR8][R22.64] ;  /* 0x0000000816303981 */ /* 0x000162000c1e1d00 */
[----:B-1----:R-:W-:-:S03]  /*0540*/  @P3 IMAD.WIDE.U32 R24, R7, 0x20, R24 ;  /* 0x0000002007183825 */ /* 0x002fc600078e0018 */
[----:B------:R0:W5:Y:S04]  /*0550*/  @P3 LDG.E.128 R44, desc[UR8][R22.64+0x10] ;  /* 0x00001008162c3981 */ /* 0x000168000c1e1d00 */
[----:B------:R0:W5:Y:S04]  /*0560*/  @P3 LD.E.128 R40, desc[UR8][R24.64] ;  /* 0x0000000818283980 */ /* 0x000168000c101d00 */
[----:B------:R0:W5:Y:S01]  /*0570*/  @P3 LD.E.128 R36, desc[UR8][R24.64+0x10] ;  /* 0x0000100818243980 */ /* 0x000162000c101d00 */
[----:B--2---:R-:W-:-:S05]  /*0580*/  @P0 IMAD.WIDE.U32 R8, R3, 0x20, R8 ;  /* 0x0000002003080825 */ /* 0x004fca00078e0008 */
[----:B------:R0:W5:Y:S01]  /*0590*/  @P0 LDG.E.128 R96, desc[UR8][R8.64] ;  /* 0x0000000808600981 */ /* 0x000162000c1e1d00 */
[----:B---3--:R-:W-:-:S03]  /*05a0*/  @P0 IMAD.WIDE.U32 R12, R3, 0x20, R12 ;  /* 0x00000020030c0825 */ /* 0x008fc600078e000c */
[----:B------:R0:W5:Y:S04]  /*05b0*/  @P0 LDG.E.128 R92, desc[UR8][R8.64+0x10] ;  /* 0x00001008085c0981 */ /* 0x000168000c1e1d00 */
[----:B------:R0:W5:Y:S04]  /*05c0*/  @P0 LD.E.128 R88, desc[UR8][R12.64] ;  /* 0x000000080c580980 */ /* 0x000168000c101d00 */
[----:B------:R0:W5:Y:S01]  /*05d0*/  @P0 LD.E.128 R84, desc[UR8][R12.64+0x10] ;  /* 0x000010080c540980 */ /* 0x000162000c101d00 */
[----:B------:R-:W-:Y:S01]  /*05e0*/  ISETP.GE.U32.AND P0, PT, R0, 0xa0, PT ;  /* 0x000000a00000780c */ /* 0x000fe20003f06070 */
[----:B------:R-:W-:-:S12]  /*05f0*/  @P3 VIADD R7, R7, 0x20 ;  /* 0x0000002007073836 */ /* 0x000fd80000000000 */
[----:B0-----:R-:W-:Y:S05]  /*0600*/  @!P0 BRA `(.L_x_9443) ;  /* 0x0000000000ec8947 */ /* 0x001fea0003800000 */
        /* <DEDUP_REMOVED lines=9> */
.L_x_9442:
        /* <DEDUP_REMOVED lines=15> */
[C---:B-1----:R-:W-:Y:S01]  /*0790*/  @P2 IMAD.WIDE.U32 R16, R7.reuse, 0x20, R14 ;  /* 0x0000002007102825 */ /* 0x042fe200078e000e */
[----:B------:R0:W5:Y:S03]  /*07a0*/  @P1 LDG.E.128 R76, desc[UR8][R8.64+0x10] ;  /* 0x00001008084c1981 */ /* 0x000166000c1e1d00 */
[----:B------:R-:W-:Y:S01]  /*07b0*/  @P2 VIADD R7, R7, 0x20 ;  /* 0x0000002007072836 */ /* 0x000fe20000000000 */
[----:B------:R0:W5:Y:S03]  /*07c0*/  @P2 LDG.E.128 R64, desc[UR8][R16.64] ;  /* 0x0000000810402981 */ /* 0x000166000c1e1d00 */
[C---:B--2---:R-:W-:Y:S01]  /*07d0*/  @P3 IMAD.WIDE.U32 R18, R7.reuse, 0x20, R18 ;  /* 0x0000002007123825 */ /* 0x044fe200078e0012 */
[----:B------:R0:W5:Y:S03]  /*07e0*/  @P2 LDG.E.128 R60, desc[UR8][R16.64+0x10] ;  /* 0x00001008103c2981 */ /* 0x000166000c1e1d00 */
[----:B------:R-:W-:Y:S01]  /*07f0*/  @P3 VIADD R7, R7, 0x20 ;  /* 0x0000002007073836 */ /* 0x000fe20000000000 */
[----:B------:R0:W5:Y:S01]  /*0800*/  @P3 LDG.E.128 R48, desc[UR8][R18.64] ;  /* 0x0000000812303981 */ /* 0x000162000c1e1d00 */
[----:B---3--:R-:W-:-:S03]  /*0810*/  @P0 IMAD.WIDE.U32 R14, R3, 0x20, R12 ;  /* 0x00000020030e0825 */ /* 0x008fc600078e000c */
        /* <DEDUP_REMOVED lines=26> */
.L_x_9443:
[----:B------:R-:W-:Y:S05]  /*09c0*/  BSYNC.RECONVERGENT B0 ;  /* 0x0000000000007941 */ /* 0x000fea0003800200 */
.L_x_9441:
[----:B------:R-:W1:Y:S02]  /*09d0*/  LDCU UR4, c[0x0][0x384] ;  /* 0x00007080ff0477ac */ /* 0x000e640008000800 */
[----:B-1----:R-:W-:-:S13]  /*09e0*/  ISETP.GE.AND P0, PT, R4, UR4, PT ;  /* 0x0000000404007c0c */ /* 0x002fda000bf06270 */
[----:B------:R-:W-:Y:S05]  /*09f0*/  @P0 EXIT ;  /* 0x000000000000094d */ /* 0x000fea0003800000 */
[----:B------:R-:W-:Y:S01]  /*0a00*/  IMAD.HI.U32 R7, R2, -0x326172a9, RZ ;  /* 0xcd9e8d5702077827 */ /* 0x000fe200078e00ff */
[----:B------:R-:W1:Y:S01]  /*0a10*/  LDCU.64 UR4, c[0x0][0x3e0] ;  /* 0x00007c00ff0477ac */ /* 0x000e620008000a00 */
[----:B------:R-:W-:Y:S02]  /*0a20*/  BSSY B0, `(.L_x_9444) ;  /* 0x0001c17000007945 */ /* 0x000fe40003800000 */
[C---:B0-----:R-:W-:Y:S01]  /*0a30*/  IMAD.HI.U32 R8, R5.reuse, -0x2daee0ad, RZ ;  /* 0xd2511f5305087827 */ /* 0x041fe200078e00ff */
[----:B------:R-:W-:Y:S01]  /*0a40*/  LOP3.LUT R7, R6, UR6, R7, 0x96, !PT ;  /* 0x0000000606077c12 */ /* 0x000fe2000f8e9607 */
[----:B------:R-:W0:Y:S02]  /*0a50*/  LDCU UR32, c[0x0][0x388] ;  /* 0x00007100ff2077ac */ /* 0x000e240008000800 */
        /* <DEDUP_REMOVED lines=11> */
[----:B-1----:R-:W-:Y:S01]  /*0b10*/  UISETP.NE.U32.AND UP0, UPT, UR4, URZ, UPT ;  /* 0x000000ff0400728c */ /* 0x002fe2000bf05070 */
[----:B------:R-:W-:Y:S01]  /*0b20*/  IMAD.HI.U32 R7, R11, -0x326172a9, RZ ;  /* 0xcd9e8d570b077827 */ /* 0x000fe200078e00ff */
[----:B------:R-:W1:Y:S03]  /*0b30*/  LDCU.64 UR10, c[0x0][0x3a0] ;  /* 0x00007400ff0a77ac */ /* 0x000e660008000a00 */
        /* <DEDUP_REMOVED lines=49> */
[----:B0123--:R-:W-:-:S07]  /*0e50*/  HFMA2 R10, -RZ, RZ, 0, 0 ;  /* 0x00000000ff0a7431 */ /* 0x00ffce00000001ff */
.L_x_9875:
        /* <DEDUP_REMOVED lines=14> */
[----:B------:R-:W-:Y:S01]  /*0f40*/  IMAD.MOV.U32 R143, RZ, RZ, R120 ;  /* 0x000000ffff8f7224 */ /* 0x000fe200078e0078 */
[----:B--2---:R-:W-:Y:S02]  /*0f50*/  @P0 SHF.L.U32 R142, R100, 0x10, RZ ;  /* 0x00000010648e0819 */ /* 0x004fe400000006ff */
        /* <DEDUP_REMOVED lines=22> */
.L_x_45640:
[----:B------:R-:W-:Y:S05]  /*10c0*/  BRX R110 -0x10d0                                       (*"BRANCH_TARGETS .L_x_45641,.L_x_45642,.L_x_45643"*) ;  /* 0xffffffec6ecc7949 */ /* 0x000fea000383ffff */
.L_x_45643:
[----:B------:R-:W-:Y:S01]  /*10d0*/  VIADD R13, R9, 0x1 ;  /* 0x00000001090d7836 */ /* 0x000fe20000000000 */
[----:B------:R-:W-:Y:S01]  /*10e0*/  MOV R11, R8 ;  /* 0x00000008000b7202 */ /* 0x000fe20000000f00 */
[----:B------:R-:W-:Y:S01]  /*10f0*/  IMAD.MOV.U32 R144, RZ, RZ, R141 ;  /* 0x000000ffff907224 */ /* 0x000fe200078e008d */
[----:B------:R-:W-:Y:S06]  /*1100*/  BRA `(.L_x_9449) ;  /* 0x0000000000ec7947 */ /* 0x000fec0003800000 */
.L_x_45641:
[----:B------:R-:W-:Y:S01]  /*1110*/  IMAD.MOV.U32 R144, RZ, RZ, R141 ;  /* 0x000000ffff907224 */ /* 0x000fe200078e008d */
[----:B------:R-:W-:Y:S01]  /*1120*/  MOV R11, R7 ;  /* 0x00000007000b7202 */ /* 0x000fe20000000f00 */
[----:B------:R-:W-:Y:S01]  /*1130*/  IMAD.MOV.U32 R13, RZ, RZ, 0x3 ;  /* 0x00000003ff0d7424 */ /* 0x000fe200078e00ff */
[----:B------:R-:W-:Y:S06]  /*1140*/  BRA `(.L_x_9449) ;  /* 0x0000000000dc7947 */ /* 0x000fec0003800000 */
.L_x_45642:
        /* <DEDUP_REMOVED lines=13> */
.L_x_9451:
[----:B------:R-:W-:Y:S05]  /*1220*/  BSYNC.RECONVERGENT B3 ;  /* 0x0000000000037941 */ /* 0x000fea0003800200 */
.L_x_9450:
        /* <DEDUP_REMOVED lines=40> */
[----:B------:R-:W-:-:S07]  /*14b0*/  LOP3.LUT R7, R110, UR31, R145, 0x96, !PT ;  /* 0x0000001f6e077c12 */ /* 0x000fce000f8e9691 */
.L_x_9449:
[----:B------:R-:W-:Y:S05]  /*14c0*/  BSYNC.RECONVERGENT B2 ;  /* 0x0000000000027941 */ /* 0x000fea0003800200 */
.L_x_9448:
        /* <DEDUP_REMOVED lines=10> */
[----:B------:R-:W-:-:S02]  /*1570*/  IMAD.MOV.U32 R111, RZ, RZ, 0x2 ;  /* 0x00000002ff6f7424 */ /* 0x000fc400078e00ff */
[----:B------:R-:W-:Y:S02]  /*1580*/  IMAD.MOV.U32 R9, RZ, RZ, R12 ;  /* 0x000000ffff097224 */ /* 0x000fe400078e000c */
        /* <DEDUP_REMOVED lines=17> */
.L_x_9454:
        /* <DEDUP_REMOVED lines=13> */
.L_x_9456:
[----:B------:R-:W-:Y:S05]  /*1770*/  BSYNC.RECONVERGENT B3 ;  /* 0x0000000000037941 */ /* 0x000fea0003800200 */
.L_x_9455:
        /* <DEDUP_REMOVED lines=42> */
.L_x_9453:
[----:B------:R-:W-:Y:S05]  /*1a20*/  BSYNC.RECONVERGENT B2 ;  /* 0x0000000000027941 */ /* 0x000fea0003800200 */
.L_x_9452:
        /* <DEDUP_REMOVED lines=23> */
.L_x_9459:
        /* <DEDUP_REMOVED lines=13> */
.L_x_9461:
[----:B------:R-:W-:Y:S05]  /*1c70*/  BSYNC.RECONVERGENT B3 ;  /* 0x0000000000037941 */ /* 0x000fea0003800200 */
.L_x_9460:
        /* <DEDUP_REMOVED lines=43> */
.L_x_9458:
[----:B------:R-:W-:Y:S05]  /*1f30*/  BSYNC.RECONVERGENT B2 ;  /* 0x0000000000027941 */ /* 0x000fea0003800200 */
.L_x_9457:
[----:B------:R-:W-:Y:S01]  /*1f40*/  I2FP.F32.U32 R9, R9 ;  /* 0x0000000900097245 */ /* 0x000fe20000201000 */
[----:B------:R-:W-:Y:S01]  /*1f50*/  BSSY.RECONVERGENT B2, `(.L_x_9462) ;  /* 0x0000051000027945 */ /* 0x000fe20003800200 */
[----:B------:R-:W-:Y:S02]  /*1f60*/  SHF.L.U32 R111, R105, 0x10, RZ ;  /* 0x00000010696f7819 */ /* 0x000fe400000006ff */
[----:B------:R-:W-:Y:S01]  /*1f70*/  ISETP.NE.AND P2, PT, R122, 0x1, PT ;  /* 0x000000017a00780c */ /* 0x000fe20003f45270 */
[----:B------:R-:W-:Y:S01]  /*1f80*/  FFMA.FTZ R100, R9, R132, 1.1641532182693481445e-10 ;  /* 0x2f00000009647423 */ /* 0x000fe20000010084 */
[----:B------:R-:W-:Y:S02]  /*1f90*/  IMAD.U32 R9, R101, 0x10000, RZ ;  /* 0x0001000065097824 */ /* 0x000fe400078e00ff */
[----:B------:R-:W-:Y:S01]  /*1fa0*/  FMUL.FTZ R104, R111, R142 ;  /* 0x0000008e6f687220 */ /* 0x000fe20000410000 */
[----:B------:R-:W-:Y:S01]  /*1fb0*/  PRMT R121, R101, 0x7632, R121 ;  /* 0x0000763265797816 */ /* 0x000fe20000000079 */
[----:B------:R-:W-:Y:S01]  /*1fc0*/  IMAD.MOV.U32 R101, RZ, RZ, 0x2 ;  /* 0x00000002ff657424 */ /* 0x000fe200078e00ff */
[----:B------:R-:W-:Y:S01]  /*1fd0*/  FSETP.GTU.FTZ.AND P1, PT, R100, R143, PT ;  /* 0x0000008f6400720b */ /* 0x000fe20003f3c000 */
[----:B------:R-:W-:Y:S01]  /*1fe0*/  FMUL.FTZ R104, R104, R145 ;  /* 0x0000009168687220 */ /* 0x000fe20000410000 */
[----:B------:R-:W-:-:S04]  /*1ff0*/  PRMT R111, R105, 0x7632, R111 ;  /* 0x00007632696f7816 */ /* 0x000fc8000000006f */
        /* <DEDUP_REMOVED lines=13> */
.L_x_9464:
        /* <DEDUP_REMOVED lines=13> */
.L_x_9466:
[----:B------:R-:W-:Y:S05]  /*21a0*/  BSYNC.RECONVERGENT B3 ;  /* 0x0000000000037941 */ /* 0x000fea0003800200 */
.L_x_9465:
        /* <DEDUP_REMOVED lines=43> */
.L_x_9463:
[----:B------:R-:W-:Y:S05]  /*2460*/  BSYNC.RECONVERGENT B2 ;  /* 0x0000000000027941 */ /* 0x000fea0003800200 */
.L_x_9462:
[----:B------:R-:W-:Y:S01]  /*2470*/  I2FP.F32.U32 R9, R9 ;  /* 0x0000000900097245 */ /* 0x000fe20000201000 */
[----:B------:R-:W-:Y:S01]  /*2480*/  IMAD.U32 R111, R111, 0x10000, RZ ;  /* 0x000100006f6f7824 */ /* 0x000fe200078e00ff */
[----:B------:R-:W-:Y:S01]  /*2490*/  ISETP.NE.AND P3, PT, R101, 0x1, PT ;  /* 0x000000016500780c */ /* 0x000fe20003f65270 */
[----:B------:R-:W-:Y:S01]  /*24a0*/  BSSY.RECONVERGENT B2, `(.L_x_9467) ;  /* 0x000004d000027945 */ /* 0x000fe20003800200 */
[----:B------:R-:W-:Y:S02]  /*24b0*/  HFMA2 R105, -RZ, RZ, 0, 1.1920928955078125e-07 ;  /* 0x00000002ff697431 */ /* 0x000fe400000001ff */
[----:B------:R-:W-:Y:S01]  /*24c0*/  FFMA.FTZ R100, R9, R132, 1.1641532182693481445e-10 ;  /* 0x2f00000009647423 */ /* 0x000fe20000010084 */
[----:B------:R-:W-:Y:S01]  /*24d0*/  FMUL.FTZ R104, R111, R142 ;  /* 0x0000008e6f687220 */ /* 0x000fe20000410000 */
[----:B------:R-:W-:Y:S02]  /*24e0*/  IMAD.U32 R111, R121, 0x10000, RZ ;  /* 0x00010000796f7824 */ /* 0x000fe400078e00ff */
[----:B------:R-:W-:-:S02]  /*24f0*/  IMAD.MOV.U32 R9, RZ, RZ, R12 ;  /* 0x000000ffff097224 */ /* 0x000fc400078e000c */
        /* <DEDUP_REMOVED lines=14> */
.L_x_9469:
        /* <DEDUP_REMOVED lines=13> */
.L_x_9471:
[----:B------:R-:W-:Y:S05]  /*26b0*/  BSYNC.RECONVERGENT B3 ;  /* 0x0000000000037941 */ /* 0x000fea0003800200 */
.L_x_9470:
        /* <DEDUP_REMOVED lines=43> */
.L_x_9468:
[----:B------:R-:W-:Y:S05]  /*2970*/  BSYNC.RECONVERGENT B2 ;  /* 0x0000000000027941 */ /* 0x000fea0003800200 */
.L_x_9467:
        /* <DEDUP_REMOVED lines=25> */
.L_x_9474:
        /* <DEDUP_REMOVED lines=13> */
.L_x_9476:
[----:B------:R-:W-:Y:S05]  /*2be0*/  BSYNC.RECONVERGENT B3 ;  /* 0x0000000000037941 */ /* 0x000fea0003800200 */
.L_x_9475:
        /* <DEDUP_REMOVED lines=43> */
.L_x_9473:
[----:B------:R-:W-:Y:S05]  /*2ea0*/  BSYNC.RECONVERGENT B2 ;  /* 0x0000000000027941 */ /* 0x000fea0003800200 */
.L_x_9472:
[----:B------:R-:W-:Y:S01]  /*2eb0*/  I2FP.F32.U32 R9, R9 ;  /* 0x0000000900097245 */ /* 0x000fe20000201000 */
[----:B------:R-:W-:Y:S01]  /*2ec0*/  BSSY.RECONVERGENT B2, `(.L_x_9477) ;  /* 0x000004f000027945 */ /* 0x000fe20003800200 */
[----:B------:R-:W-:Y:S02]  /*2ed0*/  SHF.L.U32 R101, R106, 0x10, RZ ;  /* 0x000000106a657819 */ /* 0x000fe400000006ff */
[----:B------:R-:W-:Y:S01]  /*2ee0*/  ISETP.NE.AND P5, PT, R131, 0x1, PT ;  /* 0x000000018300780c */ /* 0x000fe20003fa5270 */
[----:B------:R-:W-:Y:S01]  /*2ef0*/  FFMA.FTZ R100, R9, R132, 1.1641532182693481445e-10 ;  /* 0x2f00000009647423 */ /* 0x000fe20000010084 */
[----:B------:R-:W-:Y:S02]  /*2f00*/  IMAD.U32 R9, R102, 0x10000, RZ ;  /* 0x0001000066097824 */ /* 0x000fe400078e00ff */
[----:B------:R-:W-:Y:S02]  /*2f10*/  FMUL.FTZ R104, R101, R142 ;  /* 0x0000008e65687220 */ /* 0x000fe40000410000 */
[----:B------:R-:W-:-:S02]  /*2f20*/  FSETP.GTU.FTZ.AND P4, PT, R100, R143, PT ;  /* 0x0000008f6400720b */ /* 0x000fc40003f9c000 */
[----:B------:R-:W-:-:S05]  /*2f30*/  FMUL.FTZ R104, R104, R145 ;  /* 0x0000009168687220 */ /* 0x000fca0000410000 */
        /* <DEDUP_REMOVED lines=14> */
.L_x_9479:
        /* <DEDUP_REMOVED lines=13> */
.L_x_9481:
[----:B------:R-:W-:Y:S05]  /*30f0*/  BSYNC.RECONVERGENT B3 ;  /* 0x0000000000037941 */ /* 0x000fea0003800200 */
.L_x_9480:
        /* <DEDUP_REMOVED lines=43> */
.L_x_9478:
[----:B------:R-:W-:Y:S05]  /*33b0*/  BSYNC.RECONVERGENT B2 ;  /* 0x0000000000027941 */ /* 0x000fea0003800200 */
.L_x_9477:
        /* <DEDUP_REMOVED lines=25> */
.L_x_9484:
        /* <DEDUP_REMOVED lines=15> */
.L_x_9486:
[----:B------:R-:W-:Y:S05]  /*3640*/  BSYNC.RECONVERGENT B3 ;  /* 0x0000000000037941 */ /* 0x000fea0003800200 */
.L_x_9485:
        /* <DEDUP_REMOVED lines=43> */
.L_x_9483:
[----:B------:R-:W-:Y:S05]  /*3900*/  BSYNC.RECONVERGENT B2 ;  /* 0x0000000000027941 */ /* 0x000fea0003800200 */
.L_x_9482:
[----:B------:R-:W-:Y:S01]  /*3910*/  I2FP.F32.U32 R101, R101 ;  /* 0x0000006500657245 */ /* 0x000fe20000201000 */
[----:B------:R-:W-:Y:S01]  /*3920*/  IMAD.U32 R107, R107, 0x10000, RZ ;  /* 0x000100006b6b7824 */ /* 0x000fe200078e00ff */
[----:B------:R-:W-:-:S03]  /*3930*/  F2FP.BF16.F32.PACK_AB R102, R122, R121 ;  /* 0x000000797a66723e */ /* 0x000fc600000010ff */
        /* <DEDUP_REMOVED lines=8> */
[----:B------:R-:W-:Y:S02]  /*39c0*/  F2FP.BF16.F32.PACK_AB R101, R111, R110 ;  /* 0x0000006e6f65723e */ /* 0x000fe400000010ff */
[----:B------:R-:W-:Y:S02]  /*39d0*/  F2FP.BF16.F32.PACK_AB R100, R13, R11 ;  /* 0x0000000b0d64723e */ /* 0x000fe400000010ff */
[----:B------:R-:W-:Y:S01]  /*39e0*/  F2FP.BF16.F32.PACK_AB R103, R132, R131 ;  /* 0x000000838467723e */ /* 0x000fe200000010ff */
[----:B------:R-:W-:Y:S06]  /*39f0*/  BRA `(.L_x_9487) ;  /* 0x0000002800187947 */ /* 0x000fec0003800000 */
.L_x_9447:
        /* <DEDUP_REMOVED lines=16> */
.L_x_9490:
        /* <DEDUP_REMOVED lines=13> */
.L_x_9492:
[----:B------:R-:W-:Y:S05]  /*3bd0*/  BSYNC.RECONVERGENT B3 ;  /* 0x0000000000037941 */ /* 0x000fea0003800200 */
.L_x_9491:
        /* <DEDUP_REMOVED lines=41> */
.L_x_9489:
[----:B------:R-:W-:Y:S05]  /*3e70*/  BSYNC.RECONVERGENT B2 ;  /* 0x0000000000027941 */ /* 0x000fea0003800200 */
.L_x_9488:
[----:B------:R-:W0:Y:S01]  /*3e80*/  LDC R145, c[0x0][0x404] ;  /* 0x00010100ff917b82 */ /* 0x000e220000000800 */
[----:B------:R-:W-:Y:S01]  /*3e90*/  I2FP.F32.U32 R9, R11 ;  /* 0x0000000b00097245 */ /* 0x000fe20000201000 */
[----:B------:R-:W-:Y:S01]  /*3ea0*/  IMAD.MOV.U32 R132, RZ, RZ, 0x2f800000 ;  /* 0x2f800000ff847424 */ /* 0x000fe200078e00ff */
[----:B------:R-:W-:Y:S01]  /*3eb0*/  ISETP.NE.AND P1, PT, R13, 0x1, PT ;  /* 0x000000010d00780c */ /* 0x000fe20003f25270 */
[C---:B-----5:R-:W-:Y:S01]  /*3ec0*/  IMAD.U32 R11, R104.reuse, 0x10000, RZ ;  /* 0x00010000680b7824 */ /* 0x060fe200078e00ff */
[----:B------:R-:W-:Y:S01]  /*3ed0*/  BSSY.RECONVERGENT B2, `(.L_x_9493) ;  /* 0x000004d000027945 */ /* 0x000fe20003800200 */
[----:B------:R-:W-:Y:S01]  /*3ee0*/  FFMA.FTZ R100, R9, R132, 1.1641532182693481445e-10 ;  /* 0x2f00000009647423 */ /* 0x000fe20000010084 */
[----:B------:R-:W-:Y:S01]  /*3ef0*/  HFMA2 R101, -RZ, RZ, 0, 1.1920928955078125e-07 ;  /* 0x00000002ff657431 */ /* 0x000fe200000001ff */
[----:B------:R-:W1:Y:S01]  /*3f00*/  LDC R143, c[0x0][0x408] ;  /* 0x00010200ff8f7b82 */ /* 0x000e620000000800 */
[----:B------:R-:W-:Y:S01]  /*3f10*/  FMUL.FTZ R102, R11, R142 ;  /* 0x0000008e0b667220 */ /* 0x000fe20000410000 */
[----:B------:R-:W-:Y:S01]  /*3f20*/  PRMT R104, R104, 0x7632, R104 ;  /* 0x0000763268687816 */ /* 0x000fe20000000068 */
[----:B------:R-:W-:Y:S01]  /*3f30*/  IMAD.MOV.U32 R9, RZ, RZ, R12 ;  /* 0x000000ffff097224 */ /* 0x000fe200078e000c */
        /* <DEDUP_REMOVED lines=14> */
.L_x_9495:
        /* <DEDUP_REMOVED lines=13> */
.L_x_9497:
[----:B------:R-:W-:Y:S05]  /*40f0*/  BSYNC.RECONVERGENT B3 ;  /* 0x0000000000037941 */ /* 0x000fea0003800200 */
.L_x_9496:
        /* <DEDUP_REMOVED lines=42> */
.L_x_9494:
[----:B------:R-:W-:Y:S05]  /*43a0*/  BSYNC.RECONVERGENT B2 ;  /* 0x0000000000027941 */ /* 0x000fea0003800200 */
.L_x_9493:
[----:B------:R-:W-:Y:S01]  /*43b0*/  ISETP.NE.AND P2, PT, R101, 0x1, PT ;  /* 0x000000016500780c */ /* 0x000fe20003f45270 */
[----:B------:R-:W-:Y:S01]  /*43c0*/  IMAD.U32 R13, R104, 0x10000, RZ ;  /* 0x00010000680d7824 */ /* 0x000fe200078e00ff */
[----:B------:R-:W-:Y:S01]  /*43d0*/  I2FP.F32.U32 R9, R9 ;  /* 0x0000000900097245 */ /* 0x000fe20000201000 */
[----:B------:R-:W-:Y:S01]  /*43e0*/  BSSY.RECONVERGENT B2, `(.L_x_9498) ;  /* 0x000004b000027945 */ /* 0x000fe20003800200 */
[----:B------:R-:W-:Y:S02]  /*43f0*/  IMAD.MOV.U32 R103, RZ, RZ, 0x2 ;  /* 0x00000002ff677424 */ /* 0x000fe400078e00ff */
[----:B------:R-:W-:Y:S01]  /*4400*/  FMUL.FTZ R102, R13, R142 ;  /* 0x0000008e0d667220 */ /* 0x000fe20000410000 */
[----:B------:R-:W-:Y:S01]  /*4410*/  FFMA.FTZ R100, R9, R132, 1.1641532182693481445e-10 ;  /* 0x2f00000009647423 */ /* 0x000fe20000010084 */
[----:B------:R-:W-:Y:S02]  /*4420*/  MOV R9, R12 ;  /* 0x0000000c00097202 */ /* 0x000fe40000000f00 */
        /* <DEDUP_REMOVED lines=13> */
.L_x_9500:
        /* <DEDUP_REMOVED lines=13> */
.L_x_9502:
[----:B------:R-:W-:Y:S05]  /*45d0*/  BSYNC.RECONVERGENT B3 ;  /* 0x0000000000037941 */ /* 0x000fea0003800200 */
.L_x_9501:
        /* <DEDUP_REMOVED lines=43> */
.L_x_9499:
[----:B------:R-:W-:Y:S05]  /*4890*/  BSYNC.RECONVERGENT B2 ;  /* 0x0000000000027941 */ /* 0x000fea0003800200 */
.L_x_9498:
[----:B------:R-:W-:Y:S01]  /*48a0*/  ISETP.NE.AND P3, PT, R103, 0x1, PT ;  /* 0x000000016700780c */ /* 0x000fe20003f65270 */
[C---:B------:R-:W-:Y:S01]  /*48b0*/  IMAD.U32 R101, R105.reuse, 0x10000, RZ ;  /* 0x0001000069657824 */ /* 0x040fe200078e00ff */
[----:B------:R-:W-:Y:S01]  /*48c0*/  I2FP.F32.U32 R9, R9 ;  /* 0x0000000900097245 */ /* 0x000fe20000201000 */
[----:B------:R-:W-:Y:S01]  /*48d0*/  BSSY.RECONVERGENT B2, `(.L_x_9503) ;  /* 0x000004c000027945 */ /* 0x000fe20003800200 */
[----:B------:R-:W-:Y:S01]  /*48e0*/  PRMT R111, R105, 0x7632, R111 ;  /* 0x00007632696f7816 */ /* 0x000fe2000000006f */
[----:B------:R-:W-:Y:S01]  /*48f0*/  FMUL.FTZ R102, R101, R142 ;  /* 0x0000008e65667220 */ /* 0x000fe20000410000 */
[----:B------:R-:W-:Y:S02]  /*4900*/  IMAD.MOV.U32 R101, RZ, RZ, 0x2 ;  /* 0x00000002ff657424 */ /* 0x000fe400078e00ff */
[----:B------:R-:W-:Y:S01]  /*4910*/  FFMA.FTZ R100, R9, R132, 1.1641532182693481445e-10 ;  /* 0x2f00000009647423 */ /* 0x000fe20000010084 */
[----:B------:R-:W-:Y:S01]  /*4920*/  MOV R9, R12 ;  /* 0x0000000c00097202 */ /* 0x000fe20000000f00 */
[----:B------:R-:W-:-:S03]  /*4930*/  FMUL.FTZ R102, R102, R143 ;  /* 0x0000008f66667220 */ /* 0x000fc60000410000 */
        /* <DEDUP_REMOVED lines=12> */
.L_x_9505:
        /* <DEDUP_REMOVED lines=13> */
.L_x_9507:
[----:B------:R-:W-:Y:S05]  /*4ad0*/  BSYNC.RECONVERGENT B3 ;  /* 0x0000000000037941 */ /* 0x000fea0003800200 */
.L_x_9506:
        /* <DEDUP_REMOVED lines=43> */
.L_x_9504:
[----:B------:R-:W-:Y:S05]  /*4d90*/  BSYNC.RECONVERGENT B2 ;  /* 0x0000000000027941 */ /* 0x000fea0003800200 */
.L_x_9503:
        /* <DEDUP_REMOVED lines=21> */
.L_x_9510:
        /* <DEDUP_REMOVED lines=13> */
.L_x_9512:
[----:B------:R-:W-:Y:S05]  /*4fc0*/  BSYNC.RECONVERGENT B3 ;  /* 0x0000000000037941 */ /* 0x000fea0003800200 */
.L_x_9511:
        /* <DEDUP_REMOVED lines=43> */
.L_x_9509:
[----:B------:R-:W-:Y:S05]  /*5280*/  BSYNC.RECONVERGENT B2 ;  /* 0x0000000000027941 */ /* 0x000fea0003800200 */
.L_x_9508:
        /* <DEDUP_REMOVED lines=22> */
.L_x_9515:
        /* <DEDUP_REMOVED lines=13> */
.L_x_9517:
[----:B------:R-:W-:Y:S05]  /*54c0*/  BSYNC.RECONVERGENT B3 ;  /* 0x0000000000037941 */ /* 0x000fea0003800200 */
.L_x_9516:
        /* <DEDUP_REMOVED lines=41> */
[----:B------:R-:W-:Y:S01]  /*5760*/  LOP3.LUT R7, R102, UR31, R101, 0x96, !PT ;  /* 0x0000001f66077c12 */ /* 0x000fe2000f8e9665 */
[----:B------:R-:W-:-:S07]  /*5770*/  IMAD.MOV.U32 R144, RZ, RZ, R100 ;  /* 0x000000ffff907224 */ /* 0x000fce00078e0064 */
.L_x_9514:
[----:B------:R-:W-:Y:S05]  /*5780*/  BSYNC.RECONVERGENT B2 ;  /* 0x0000000000027941 */ /* 0x000fea0003800200 */
.L_x_9513:
        /* <DEDUP_REMOVED lines=21> */
.L_x_9520:
        /* <DEDUP_REMOVED lines=13> */
.L_x_9522:
[----:B------:R-:W-:Y:S05]  /*59b0*/  BSYNC.RECONVERGENT B3 ;  /* 0x0000000000037941 */ /* 0x000fea0003800200 */
.L_x_9521:
        /* <DEDUP_REMOVED lines=43> */
.L_x_9519:
[----:B------:R-:W-:Y:S05]  /*5c70*/  BSYNC.RECONVERGENT B2 ;  /* 0x0000000000027941 */ /* 0x000fea0003800200 */
.L_x_9518:
[----:B------:R-:W-:Y:S01]  /*5c80*/  I2FP.F32.U32 R9, R9 ;  /* 0x0000000900097245 */ /* 0x000fe20000201000 */
[----:B------:R-:W-:Y:S01]  /*5c90*/  IMAD.U32 R101, R107, 0x10000, RZ ;  /* 0x000100006b657824 */ /* 0x000fe200078e00ff */
        /* <DEDUP_REMOVED lines=20> */
.L_x_9525:
        /* <DEDUP_REMOVED lines=15> */
.L_x_9527:
[----:B------:R-:W-:Y:S05]  /*5ed0*/  BSYNC.RECONVERGENT B3 ;  /* 0x0000000000037941 */ /* 0x000fea0003800200 */
.L_x_9526:
        /* <DEDUP_REMOVED lines=43> */
.L_x_9524:
[----:B------:R-:W-:Y:S05]  /*6190*/  BSYNC.RECONVERGENT B2 ;  /* 0x0000000000027941 */ /* 0x000fea0003800200 */
.L_x_9523:
[----:B------:R-:W-:Y:S01]  /*61a0*/  I2FP.F32.U32 R101, R101 ;  /* 0x0000006500657245 */ /* 0x000fe20000201000 */
[----:B------:R-:W-:Y:S01]  /*61b0*/  IMAD.U32 R107, R107, 0x10000, RZ ;  /* 0x000100006b6b7824 */ /* 0x000fe200078e00ff */
[----:B------:R-:W-:-:S03]  /*61c0*/  F2FP.BF16.F32.PACK_AB R102, R122, R121 ;  /* 0x000000797a66723e */ /* 0x000fc600000010ff */
[----:B------:R-:W-:Y:S01]  /*61d0*/  FFMA.FTZ R132, R101, R132, 1.1641532182693481445e-10 ;  /* 0x2f00000065847423 */ /* 0x000fe20000010084 */
[----:B------:R-:W-:Y:S01]  /*61e0*/  FMUL.FTZ R100, R107, R142 ;  /* 0x0000008e6b647220 */ /* 0x000fe20000410000 */
[----:B------:R-:W-:-:S03]  /*61f0*/  F2FP.BF16.F32.PACK_AB R101, R111, R110 ;  /* 0x0000006e6f65723e */ /* 0x000fc600000010ff */
[----:B------:R-:W-:Y:S01]  /*6200*/  FMUL.FTZ R100, R100, R143 ;  /* 0x0000008f64647220 */ /* 0x000fe20000410000 */
[----:B------:R-:W-:-:S04]  /*6210*/  FSETP.GTU.FTZ.AND P6, PT, R132, R145, PT ;  /* 0x000000918400720b */ /* 0x000fc80003fdc000 */
[----:B------:R-:W-:Y:S02]  /*6220*/  FSEL R132, R100, RZ, !P6 ;  /* 0x000000ff64847208 */ /* 0x000fe40007000000 */
[----:B------:R-:W-:Y:S02]  /*6230*/  PLOP3.LUT P6, PT, P6, PT, PT, 0x8, 0x80 ;  /* 0x000000000080781c */ /* 0x000fe400037ce170 */
[----:B------:R-:W-:Y:S02]  /*6240*/  F2FP.BF16.F32.PACK_AB R100, R13, R11 ;  /* 0x0000000b0d64723e */ /* 0x000fe400000010ff */
[----:B------:R-:W-:-:S09]  /*6250*/  F2FP.BF16.F32.PACK_AB R103, R132, R131 ;  /* 0x000000838467723e */ /* 0x000fd200000010ff */
.L_x_9487:
        /* <DEDUP_REMOVED lines=16> */
[C---:B------:R-:W-:Y:S01]  /*6360*/  IADD3 R143, PT, PT, R120.reuse, 0x20, RZ ;  /* 0x00000020788f7810 */ /* 0x040fe20007ffe0ff */
[----:B------:R-:W-:Y:S01]  /*6370*/  IMAD.MOV.U32 R141, RZ, RZ, R144 ;  /* 0x000000ffff8d7224 */ /* 0x000fe200078e0090 */
[----:B------:R0:W-:Y:S01]  /*6380*/  STG.E.128 desc[UR8][R106.64], R100 ;  /* 0x000000646a007986 */ /* 0x0001e2000c101d08 */
[----:B-1----:R-:W-:-:S05]  /*6390*/  IMAD.WIDE.U32 R104, R120, 0x8, R104 ;  /* 0x0000000878687825 */ /* 0x002fca00078e0068 */
[----:B------:R0:W-:Y:S02]  /*63a0*/  STG.E.64 desc[UR8][R104.64], R146 ;  /* 0x0000009268007986 */ /* 0x0001e4000c101b08 */
.L_x_9446:
[----:B------:R-:W-:Y:S05]  /*63b0*/  BSYNC.RECONVERGENT B1 ;  /* 0x0000000000017941 */ /* 0x000fea0003800200 */
.L_x_9445:
        /* <DEDUP_REMOVED lines=12> */
[----:B------:R0:W5:Y:S01]  /*6480*/  LDG.E.128 R100, desc[UR8][R14.64] ;  /* 0x000000080e647981 */ /* 0x000162000c1e1d00 */
[----:B------:R-:W-:Y:S01]  /*6490*/  ISETP.NE.AND P0, PT, R9, 0x1, PT ;  /* 0x000000010900780c */ /* 0x000fe20003f05270 */
[----:B------:R-:W-:Y:S01]  /*64a0*/  BSSY.RECONVERGENT B2, `(.L_x_9531) ;  /* 0x0000047000027945 */ /* 0x000fe20003800200 */
[----:B------:R-:W-:Y:S01]  /*64b0*/  IMAD.MOV.U32 R112, RZ, RZ, 0x2 ;  /* 0x00000002ff707424 */ /* 0x000fe200078e00ff */
[----:B------:R-:W-:Y:S01]  /*64c0*/  MOV R144, R141 ;  /* 0x0000008d00907202 */ /* 0x000fe20000000f00 */
[----:B------:R-:W-:-:S09]  /*64d0*/  IMAD.MOV.U32 R113, RZ, RZ, R12 ;  /* 0x000000ffff717224 */ /* 0x000fd200078e000c */
[----:B0-----:R-:W-:Y:S05]  /*64e0*/  @!P0 BRA `(.L_x_9532) ;  /* 0x0000000400088947 */ /* 0x001fea0003800000 */
        /* <DEDUP_REMOVED lines=10> */
.L_x_9533:
        /* <DEDUP_REMOVED lines=13> */
.L_x_9535:
[----:B------:R-:W-:Y:S05]  /*6660*/  BSYNC.RECONVERGENT B3 ;  /* 0x0000000000037941 */ /* 0x000fea0003800200 */
.L_x_9534:
        /* <DEDUP_REMOVED lines=42> */
.L_x_9532:
[----:B------:R-:W-:Y:S05]  /*6910*/  BSYNC.RECONVERGENT B2 ;  /* 0x0000000000027941 */ /* 0x000fea0003800200 */
.L_x_9531:
        /* <DEDUP_REMOVED lines=29> */
.L_x_9538:
        /* <DEDUP_REMOVED lines=13> */
.L_x_9540:
[----:B------:R-:W-:Y:S05]  /*6bc0*/  BSYNC.RECONVERGENT B3 ;  /* 0x0000000000037941 */ /* 0x000fea0003800200 */
.L_x_9539:
        /* <DEDUP_REMOVED lines=43> */
.L_x_9537:
[----:B------:R-:W-:Y:S05]  /*6e80*/  BSYNC.RECONVERGENT B2 ;  /* 0x0000000000027941 */ /* 0x000fea0003800200 */
.L_x_9536:
        /* <DEDUP_REMOVED lines=23> */
.L_x_9543:
        /* <DEDUP_REMOVED lines=13> */
.L_x_9545:
[----:B------:R-:W-:Y:S05]  /*70d0*/  BSYNC.RECONVERGENT B3 ;  /* 0x0000000000037941 */ /* 0x000fea0003800200 */
.L_x_9544:
        /* <DEDUP_REMOVED lines=43> */
.L_x_9542:
[----:B------:R-:W-:Y:S05]  /*7390*/  BSYNC.RECONVERGENT B2 ;  /* 0x0000000000027941 */ /* 0x000fea0003800200 */
.L_x_9541:
        /* <DEDUP_REMOVED lines=10> */
[----:B------:R-:W-:-:S04]  /*7440*/  FSETP.GTU.FTZ.AND P1, PT, R100, R145, PT ;  /* 0x000000916400720b */ /* 0x000fc80003f3c000 */
[----:B------:R-:W-:Y:S02]  /*7450*/  FSEL R112, R113, RZ, !P1 ;  /* 0x000000ff71707208 */ /* 0x000fe40004800000 */
[----:B------:R-:W-:Y:S02]  /*7460*/  PLOP3.LUT P1, PT, P1, PT, PT, 0x8, 0x80 ;  /* 0x000000000080781c */ /* 0x000fe40000f2e170 */
[----:B------:R-:W-:Y:S01]  /*7470*/  PRMT R113, R105, 0x7632, R113 ;  /* 0x0000763269717816 */ /* 0x000fe20000000071 */
        /* <DEDUP_REMOVED lines=11> */
.L_x_9548:
        /* <DEDUP_REMOVED lines=13> */
.L_x_9550:
[----:B------:R-:W-:Y:S05]  /*7600*/  BSYNC.RECONVERGENT B3 ;  /* 0x0000000000037941 */ /* 0x000fea0003800200 */
.L_x_9549:
        /* <DEDUP_REMOVED lines=43> */
.L_x_9547:
[----:B------:R-:W-:Y:S05]  /*78c0*/  BSYNC.RECONVERGENT B2 ;  /* 0x0000000000027941 */ /* 0x000fea0003800200 */
.L_x_9546:
        /* <DEDUP_REMOVED lines=9> */
[----:B------:R-:W-:Y:S01]  /*7960*/  FMUL.FTZ R113, R113, R134 ;  /* 0x0000008671717220 */ /* 0x000fe20000410000 */
[----:B------:R-:W-:-:S04]  /*7970*/  IMAD.U32 R100, R123, 0x10000, RZ ;  /* 0x000100007b647824 */ /* 0x000fc800078e00ff */
        /* <DEDUP_REMOVED lines=12> */
.L_x_9553:
        /* <DEDUP_REMOVED lines=13> */
.L_x_9555:
[----:B------:R-:W-:Y:S05]  /*7b10*/  BSYNC.RECONVERGENT B3 ;  /* 0x0000000000037941 */ /* 0x000fea0003800200 */
.L_x_9554:
        /* <DEDUP_REMOVED lines=43> */
.L_x_9552:
[----:B------:R-:W-:Y:S05]  /*7dd0*/  BSYNC.RECONVERGENT B2 ;  /* 0x0000000000027941 */ /* 0x000fea0003800200 */
.L_x_9551:
[----:B------:R-:W-:Y:S01]  /*7de0*/  I2FP.F32.U32 R9, R9 ;  /* 0x0000000900097245 */ /* 0x000fe20000201000 */
[----:B------:R-:W-:Y:S01]  /*7df0*/  IMAD.U32 R101, R106, 0x10000, RZ ;  /* 0x000100006a657824 */ /* 0x000fe200078e00ff */
[----:B------:R-:W-:Y:S01]  /*7e00*/  ISETP.NE.AND P4, PT, R104, 0x1, PT ;  /* 0x000000016800780c */ /* 0x000fe20003f85270 */
[----:B------:R-:W-:Y:S01]  /*7e10*/  BSSY.RECONVERGENT B2, `(.L_x_9556) ;  /* 0x000004f000027945 */ /* 0x000fe20003800200 */
[----:B------:R-:W-:Y:S01]  /*7e20*/  PRMT R106, R106, 0x7632, R106 ;  /* 0x000076326a6a7816 */ /* 0x000fe2000000006a */
[----:B------:R-:W-:Y:S01]  /*7e30*/  FFMA.FTZ R100, R9, R146, 1.1641532182693481445e-10 ;  /* 0x2f00000009647423 */ /* 0x000fe20000010092 */
[----:B------:R-:W-:Y:S01]  /*7e40*/  FMUL.FTZ R101, R101, R142 ;  /* 0x0000008e65657220 */ /* 0x000fe20000410000 */
[----:B------:R-:W-:Y:S01]  /*7e50*/  MOV R105, 0x2 ;  /* 0x0000000200697802 */ /* 0x000fe20000000f00 */
[----:B------:R-:W-:Y:S02]  /*7e60*/  IMAD.MOV.U32 R9, RZ, RZ, R12 ;  /* 0x000000ffff097224 */ /* 0x000fe400078e000c */
[----:B------:R-:W-:Y:S01]  /*7e70*/  FMUL.FTZ R101, R101, R134 ;  /* 0x0000008665657220 */ /* 0x000fe20000410000 */
[----:B------:R-:W-:Y:S01]  /*7e80*/  FSETP.GTU.FTZ.AND P3, PT, R100, R145, PT ;  /* 0x000000916400720b */ /* 0x000fe20003f7c000 */
[C---:B------:R-:W-:Y:S01]  /*7e90*/  IMAD.U32 R100, R102.reuse, 0x10000, RZ ;  /* 0x0001000066647824 */ /* 0x040fe200078e00ff */
        /* <DEDUP_REMOVED lines=13> */
.L_x_9558:
        /* <DEDUP_REMOVED lines=13> */
.L_x_9560:
[----:B------:R-:W-:Y:S05]  /*8040*/  BSYNC.RECONVERGENT B3 ;  /* 0x0000000000037941 */ /* 0x000fea0003800200 */
.L_x_9559:
        /* <DEDUP_REMOVED lines=43> */
.L_x_9557:
[----:B------:R-:W-:Y:S05]  /*8300*/  BSYNC.RECONVERGENT B2 ;  /* 0x0000000000027941 */ /* 0x000fea0003800200 */
.L_x_9556:
        /* <DEDUP_REMOVED lines=23> */
.L_x_9563:
        /* <DEDUP_REMOVED lines=13> */
.L_x_9565:
[----:B------:R-:W-:Y:S05]  /*8550*/  BSYNC.RECONVERGENT B3 ;  /* 0x0000000000037941 */ /* 0x000fea0003800200 */
.L_x_9564:
        /* <DEDUP_REMOVED lines=43> */
.L_x_9562:
[----:B------:R-:W-:Y:S05]  /*8810*/  BSYNC.RECONVERGENT B2 ;  /* 0x0000000000027941 */ /* 0x000fea0003800200 */
.L_x_9561:
        /* <DEDUP_REMOVED lines=25> */
.L_x_9568:
        /* <DEDUP_REMOVED lines=15> */
.L_x_9570:
[----:B------:R-:W-:Y:S05]  /*8aa0*/  BSYNC.RECONVERGENT B3 ;  /* 0x0000000000037941 */ /* 0x000fea0003800200 */
.L_x_9569:
        /* <DEDUP_REMOVED lines=43> */
.L_x_9567:
[----:B------:R-:W-:Y:S05]  /*8d60*/  BSYNC.RECONVERGENT B2 ;  /* 0x0000000000027941 */ /* 0x000fea0003800200 */
.L_x_9566:
        /* <DEDUP_REMOVED lines=15> */
.L_x_9530:
        /* <DEDUP_REMOVED lines=16> */
.L_x_9574:
        /* <DEDUP_REMOVED lines=13> */
.L_x_9576:
[----:B------:R-:W-:Y:S05]  /*9030*/  BSYNC.RECONVERGENT B3 ;  /* 0x0000000000037941 */ /* 0x000fea0003800200 */
.L_x_9575:
        /* <DEDUP_REMOVED lines=42> */
.L_x_9573:
[----:B------:R-:W-:Y:S05]  /*92e0*/  BSYNC.RECONVERGENT B2 ;  /* 0x0000000000027941 */ /* 0x000fea0003800200 */
.L_x_9572:
        /* <DEDUP_REMOVED lines=10> */
[----:B------:R-:W-:-:S02]  /*9390*/  PRMT R104, R104, 0x7632, R104 ;  /* 0x0000763268687816 */ /* 0x000fc40000000068 */
[----:B0-----:R-:W-:Y:S01]  /*93a0*/  FSETP.GTU.FTZ.AND P0, PT, R9, R146, PT ;  /* 0x000000920900720b */ /* 0x001fe20003f1c000 */
[----:B------:R-:W-:-:S03]  /*93b0*/  IMAD.MOV.U32 R9, RZ, RZ, R12 ;  /* 0x000000ffff097224 */ /* 0x000fc600078e000c */
        /* <DEDUP_REMOVED lines=13> */
.L_x_9579:
        /* <DEDUP_REMOVED lines=13> */
.L_x_9581:
[----:B------:R-:W-:Y:S05]  /*9560*/  BSYNC.RECONVERGENT B3 ;  /* 0x0000000000037941 */ /* 0x000fea0003800200 */
.L_x_9580:
        /* <DEDUP_REMOVED lines=43> */
.L_x_9578:
[----:B------:R-:W-:Y:S05]  /*9820*/  BSYNC.RECONVERGENT B2 ;  /* 0x0000000000027941 */ /* 0x000fea0003800200 */
.L_x_9577:
        /* <DEDUP_REMOVED lines=21> */
.L_x_9584:
        /* <DEDUP_REMOVED lines=13> */
.L_x_9586:
[----:B------:R-:W-:Y:S05]  /*9a50*/  BSYNC.RECONVERGENT B3 ;  /* 0x0000000000037941 */ /* 0x000fea0003800200 */
.L_x_9585:
        /* <DEDUP_REMOVED lines=43> */
.L_x_9583:
[----:B------:R-:W-:Y:S05]  /*9d10*/  BSYNC.RECONVERGENT B2 ;  /* 0x0000000000027941 */ /* 0x000fea0003800200 */
.L_x_9582:
[----:B------:R-:W-:Y:S01]  /*9d20*/  ISETP.NE.AND P3, PT, R102, 0x1, PT ;  /* 0x000000016600780c */ /* 0x000fe20003f65270 */
[C---:B------:R-:W-:Y:S01]  /*9d30*/  IMAD.U32 R101, R105.reuse, 0x10000, RZ ;  /* 0x0001000069657824 */ /* 0x040fe200078e00ff */
[----:B------:R-:W-:Y:S01]  /*9d40*/  I2FP.F32.U32 R9, R9 ;  /* 0x0000000900097245 */ /* 0x000fe20000201000 */
[----:B------:R-:W-:Y:S01]  /*9d50*/  BSSY.RECONVERGENT B2, `(.L_x_9587) ;  /* 0x000004c000027945 */ /* 0x000fe20003800200 */
[----:B------:R-:W-:Y:S01]  /*9d60*/  PRMT R113, R105, 0x7632, R113 ;  /* 0x0000763269717816 */ /* 0x000fe20000000071 */
[----:B------:R-:W-:Y:S01]  /*9d70*/  FMUL.FTZ R100, R101, R142 ;  /* 0x0000008e65647220 */ /* 0x000fe20000410000 */
[----:B------:R-:W-:Y:S02]  /*9d80*/  HFMA2 R101, -RZ, RZ, 0, 1.1920928955078125e-07 ;  /* 0x00000002ff657431 */ /* 0x000fe400000001ff */
[----:B------:R-:W-:Y:S01]  /*9d90*/  FFMA.FTZ R9, R9, R134, 1.1641532182693481445e-10 ;  /* 0x2f00000009097423 */ /* 0x000fe20000010086 */
[----:B------:R-:W-:-:S04]  /*9da0*/  FMUL.FTZ R100, R100, R145 ;  /* 0x0000009164647220 */ /* 0x000fc80000410000 */
        /* <DEDUP_REMOVED lines=13> */
.L_x_9589:
        /* <DEDUP_REMOVED lines=13> */
.L_x_9591:
[----:B------:R-:W-:Y:S05]  /*9f50*/  BSYNC.RECONVERGENT B3 ;  /* 0x0000000000037941 */ /* 0x000fea0003800200 */
.L_x_9590:
        /* <DEDUP_REMOVED lines=43> */
.L_x_9588:
[----:B------:R-:W-:Y:S05]  /*a210*/  BSYNC.RECONVERGENT B2 ;  /* 0x0000000000027941 */ /* 0x000fea0003800200 */
.L_x_9587:
        /* <DEDUP_REMOVED lines=21> */
.L_x_9594:
        /* <DEDUP_REMOVED lines=13> */
.L_x_9596:
[----:B------:R-:W-:Y:S05]  /*a440*/  BSYNC.RECONVERGENT B3 ;  /* 0x0000000000037941 */ /* 0x000fea0003800200 */
.L_x_9595:
        /* <DEDUP_REMOVED lines=43> */
.L_x_9593:
[----:B------:R-:W-:Y:S05]  /*a700*/  BSYNC.RECONVERGENT B2 ;  /* 0x0000000000027941 */ /* 0x000fea0003800200 */
.L_x_9592:
        /* <DEDUP_REMOVED lines=22> */
.L_x_9599:
        /* <DEDUP_REMOVED lines=13> */
.L_x_9601:
[----:B------:R-:W-:Y:S05]  /*a940*/  BSYNC.RECONVERGENT B3 ;  /* 0x0000000000037941 */ /* 0x000fea0003800200 */
.L_x_9600:
        /* <DEDUP_REMOVED lines=43> */
.L_x_9598:
[----:B------:R-:W-:Y:S05]  /*ac00*/  BSYNC.RECONVERGENT B2 ;  /* 0x0000000000027941 */ /* 0x000fea0003800200 */
.L_x_9597:
        /* <DEDUP_REMOVED lines=21> */
.L_x_9604:
        /* <DEDUP_REMOVED lines=13> */
.L_x_9606:
[----:B------:R-:W-:Y:S05]  /*ae30*/  BSYNC.RECONVERGENT B3 ;  /* 0x0000000000037941 */ /* 0x000fea0003800200 */
.L_x_9605:
        /* <DEDUP_REMOVED lines=43> */
.L_x_9603:
[----:B------:R-:W-:Y:S05]  /*b0f0*/  BSYNC.RECONVERGENT B2 ;  /* 0x0000000000027941 */ /* 0x000fea0003800200 */
.L_x_9602:
        /* <DEDUP_REMOVED lines=22> */
.L_x_9609:
        /* <DEDUP_REMOVED lines=15> */
.L_x_9611:
[----:B------:R-:W-:Y:S05]  /*b350*/  BSYNC.RECONVERGENT B3 ;  /* 0x0000000000037941 */ /* 0x000fea0003800200 */
.L_x_9610:
        /* <DEDUP_REMOVED lines=43> */
.L_x_9608:
[----:B------:R-:W-:Y:S05]  /*b610*/  BSYNC.RECONVERGENT B2 ;  /* 0x0000000000027941 */ /* 0x000fea0003800200 */
.L_x_9607:
        /* <DEDUP_REMOVED lines=12> */
.L_x_9571:
        /* <DEDUP_REMOVED lines=21> */
.L_x_9529:
[----:B------:R-:W-:Y:S05]  /*b830*/  BSYNC.RECONVERGENT B1 ;  /* 0x0000000000017941 */ /* 0x000fea0003800200 */
.L_x_9528:
        /* <DEDUP_REMOVED lines=29> */
.L_x_9617:
        /* <DEDUP_REMOVED lines=13> */
.L_x_9619:
[----:B------:R-:W-:Y:S05]  /*bae0*/  BSYNC.RECONVERGENT B3 ;  /* 0x0000000000037941 */ /* 0x000fea0003800200 */
.L_x_9618:
        /* <DEDUP_REMOVED lines=42> */
.L_x_9616:
[----:B------:R-:W-:Y:S05]  /*bd90*/  BSYNC.RECONVERGENT B2 ;  /* 0x0000000000027941 */ /* 0x000fea0003800200 */
.L_x_9615:
[----:B------:R-:W0:Y:S01]  /*bda0*/  LDC R136, c[0x0][0x408] ;  /* 0x00010200ff887b82 */ /* 0x000e220000000800 */
[----:B------:R-:W-:Y:S01]  /*bdb0*/  HFMA2 R146, -RZ, RZ, 0.1171875, 0 ;  /* 0x2f800000ff927431 */ /* 0x000fe200000001ff */
[----:B------:R-:W-:Y:S01]  /*bdc0*/  I2FP.F32.U32 R9, R115 ;  /* 0x0000007300097245 */ /* 0x000fe20000201000 */
[----:B-----5:R-:W-:Y:S01]  /*bdd0*/  IMAD.U32 R17, R104, 0x10000, RZ ;  /* 0x0001000068117824 */ /* 0x020fe200078e00ff */
        /* <DEDUP_REMOVED lines=25> */
.L_x_9622:
        /* <DEDUP_REMOVED lines=13> */
.L_x_9624:
[----:B------:R-:W-:Y:S05]  /*c040*/  BSYNC.RECONVERGENT B3 ;  /* 0x0000000000037941 */ /* 0x000fea0003800200 */
.L_x_9623:
        /* <DEDUP_REMOVED lines=43> */
.L_x_9621:
[----:B------:R-:W-:Y:S05]  /*c300*/  BSYNC.RECONVERGENT B2 ;  /* 0x0000000000027941 */ /* 0x000fea0003800200 */
.L_x_9620:
        /* <DEDUP_REMOVED lines=9> */
[----:B------:R-:W-:Y:S01]  /*c3a0*/  FSETP.GTU.FTZ.AND P0, PT, R104, R145, PT ;  /* 0x000000916800720b */ /* 0x000fe20003f1c000 */
[----:B------:R-:W-:-:S03]  /*c3b0*/  IMAD.MOV.U32 R104, RZ, RZ, 0x2 ;  /* 0x00000002ff687424 */ /* 0x000fc600078e00ff */
        /* <DEDUP_REMOVED lines=12> */
.L_x_9627:
        /* <DEDUP_REMOVED lines=13> */
.L_x_9629:
[----:B------:R-:W-:Y:S05]  /*c550*/  BSYNC.RECONVERGENT B3 ;  /* 0x0000000000037941 */ /* 0x000fea0003800200 */
.L_x_9628:
        /* <DEDUP_REMOVED lines=43> */
.L_x_9626:
[----:B------:R-:W-:Y:S05]  /*c810*/  BSYNC.RECONVERGENT B2 ;  /* 0x0000000000027941 */ /* 0x000fea0003800200 */
.L_x_9625:
        /* <DEDUP_REMOVED lines=10> */
[----:B------:R-:W-:-:S05]  /*c8c0*/  FMUL.FTZ R115, R115, R136 ;  /* 0x0000008873737220 */ /* 0x000fca0000410000 */
[----:B------:R-:W-:Y:S02]  /*c8d0*/  FSEL R114, R115, RZ, !P1 ;  /* 0x000000ff73727208 */ /* 0x000fe40004800000 */
[----:B------:R-:W-:Y:S02]  /*c8e0*/  PLOP3.LUT P1, PT, P1, PT, PT, 0x8, 0x80 ;  /* 0x000000000080781c */ /* 0x000fe40000f2e170 */
[----:B------:R-:W-:Y:S01]  /*c8f0*/  PRMT R115, R105, 0x7632, R115 ;  /* 0x0000763269737816 */ /* 0x000fe20000000073 */
        /* <DEDUP_REMOVED lines=11> */
.L_x_9632:
        /* <DEDUP_REMOVED lines=13> */
.L_x_9634:
[----:B------:R-:W-:Y:S05]  /*ca80*/  BSYNC.RECONVERGENT B3 ;  /* 0x0000000000037941 */ /* 0x000fea0003800200 */
.L_x_9633:
        /* <DEDUP_REMOVED lines=43> */
.L_x_9631:
[----:B------:R-:W-:Y:S05]  /*cd40*/  BSYNC.RECONVERGENT B2 ;  /* 0x0000000000027941 */ /* 0x000fea0003800200 */
.L_x_9630:
[----:B------:R-:W-:Y:S01]  /*cd50*/  I2FP.F32.U32 R9, R9 ;  /* 0x0000000900097245 */ /* 0x000fe20000201000 */
[----:B------:R-:W-:Y:S01]  /*cd60*/  IMAD.U32 R115, R115, 0x10000, RZ ;  /* 0x0001000073737824 */ /* 0x000fe200078e00ff */
[----:B------:R-:W-:Y:S01]  /*cd70*/  ISETP.NE.AND P3, PT, R101, 0x1, PT ;  /* 0x000000016500780c */ /* 0x000fe20003f65270 */
[----:B------:R-:W-:Y:S01]  /*cd80*/  BSSY.RECONVERGENT B2, `(.L_x_9635) ;  /* 0x000004d000027945 */ /* 0x000fe20003800200 */
[----:B------:R-:W-:Y:S01]  /*cd90*/  MOV R105, 0x2 ;  /* 0x0000000200697802 */ /* 0x000fe20000000f00 */
[----:B------:R-:W-:Y:S01]  /*cda0*/  FFMA.FTZ R100, R9, R146, 1.1641532182693481445e-10 ;  /* 0x2f00000009647423 */ /* 0x000fe20000010092 */
[----:B------:R-:W-:Y:S01]  /*cdb0*/  FMUL.FTZ R115, R115, R142 ;  /* 0x0000008e73737220 */ /* 0x000fe20000410000 */
[----:B------:R-:W-:-:S03]  /*cdc0*/  IMAD.MOV.U32 R9, RZ, RZ, R12 ;  /* 0x000000ffff097224 */ /* 0x000fc600078e000c */
        /* <DEDUP_REMOVED lines=15> */
.L_x_9637:
        /* <DEDUP_REMOVED lines=13> */
.L_x_9639:
[----:B------:R-:W-:Y:S05]  /*cf90*/  BSYNC.RECONVERGENT B3 ;  /* 0x0000000000037941 */ /* 0x000fea0003800200 */
.L_x_9638:
        /* <DEDUP_REMOVED lines=43> */
.L_x_9636:
[----:B------:R-:W-:Y:S05]  /*d250*/  BSYNC.RECONVERGENT B2 ;  /* 0x0000000000027941 */ /* 0x000fea0003800200 */
.L_x_9635:
        /* <DEDUP_REMOVED lines=8> */
[----:B------:R-:W-:Y:S01]  /*d2e0*/  IMAD.MOV.U32 R9, RZ, RZ, R12 ;  /* 0x000000ffff097224 */ /* 0x000fe200078e000c */
[----:B------:R-:W-:Y:S01]  /*d2f0*/  PRMT R102, R102, 0x7632, R102 ;  /* 0x0000763266667816 */ /* 0x000fe20000000066 */
        /* <DEDUP_REMOVED lines=15> */
.L_x_9642:
        /* <DEDUP_REMOVED lines=13> */
.L_x_9644:
[----:B------:R-:W-:Y:S05]  /*d4c0*/  BSYNC.RECONVERGENT B3 ;  /* 0x0000000000037941 */ /* 0x000fea0003800200 */
.L_x_9643:
        /* <DEDUP_REMOVED lines=43> */
.L_x_9641:
[----:B------:R-:W-:Y:S05]  /*d780*/  BSYNC.RECONVERGENT B2 ;  /* 0x0000000000027941 */ /* 0x000fea0003800200 */
.L_x_9640:
        /* <DEDUP_REMOVED lines=23> */
.L_x_9647:
        /* <DEDUP_REMOVED lines=13> */
.L_x_9649:
[----:B------:R-:W-:Y:S05]  /*d9d0*/  BSYNC.RECONVERGENT B3 ;  /* 0x0000000000037941 */ /* 0x000fea0003800200 */
.L_x_9648:
        /* <DEDUP_REMOVED lines=43> */
.L_x_9646:
[----:B------:R-:W-:Y:S05]  /*dc90*/  BSYNC.RECONVERGENT B2 ;  /* 0x0000000000027941 */ /* 0x000fea0003800200 */
.L_x_9645:
        /* <DEDUP_REMOVED lines=25> */
.L_x_9652:
        /* <DEDUP_REMOVED lines=15> */
.L_x_9654:
[----:B------:R-:W-:Y:S05]  /*df20*/  BSYNC.RECONVERGENT B3 ;  /* 0x0000000000037941 */ /* 0x000fea0003800200 */
.L_x_9653:
        /* <DEDUP_REMOVED lines=43> */
.L_x_9651:
[----:B------:R-:W-:Y:S05]  /*e1e0*/  BSYNC.RECONVERGENT B2 ;  /* 0x0000000000027941 */ /* 0x000fea0003800200 */
.L_x_9650:
        /* <DEDUP_REMOVED lines=15> */
.L_x_9614:
        /* <DEDUP_REMOVED lines=16> */
.L_x_9658:
        /* <DEDUP_REMOVED lines=13> */
.L_x_9660:
[----:B------:R-:W-:Y:S05]  /*e4b0*/  BSYNC.RECONVERGENT B3 ;  /* 0x0000000000037941 */ /* 0x000fea0003800200 */
.L_x_9659:
        /* <DEDUP_REMOVED lines=42> */
.L_x_9657:
[----:B------:R-:W-:Y:S05]  /*e760*/  BSYNC.RECONVERGENT B2 ;  /* 0x0000000000027941 */ /* 0x000fea0003800200 */
.L_x_9656:
[----:B------:R-:W0:Y:S01]  /*e770*/  LDC R146, c[0x0][0x404] ;  /* 0x00010100ff927b82 */ /* 0x000e220000000800 */
[----:B------:R-:W-:Y:S01]  /*e780*/  I2FP.F32.U32 R9, R16 ;  /* 0x0000001000097245 */ /* 0x000fe20000201000 */
[----:B------:R-:W-:Y:S01]  /*e790*/  IMAD.MOV.U32 R136, RZ, RZ, 0x2f800000 ;  /* 0x2f800000ff887424 */ /* 0x000fe200078e00ff */
[----:B------:R-:W-:Y:S01]  /*e7a0*/  ISETP.NE.AND P1, PT, R100, 0x1, PT ;  /* 0x000000016400780c */ /* 0x000fe20003f25270 */
[----:B------:R-:W-:Y:S01]  /*e7b0*/  BSSY.RECONVERGENT B2, `(.L_x_9661) ;  /* 0x000004f000027945 */ /* 0x000fe20003800200 */
[C---:B-----5:R-:W-:Y:S01]  /*e7c0*/  SHF.L.U32 R17, R104.reuse, 0x10, RZ ;  /* 0x0000001068117819 */ /* 0x060fe200000006ff */
[----:B------:R-:W-:Y:S01]  /*e7d0*/  FFMA.FTZ R9, R9, R136, 1.1641532182693481445e-10 ;  /* 0x2f00000009097423 */ /* 0x000fe20000010088 */
[----:B------:R-:W-:Y:S01]  /*e7e0*/  PRMT R104, R104, 0x7632, R104 ;  /* 0x0000763268687816 */ /* 0x000fe20000000068 */
[----:B------:R-:W1:Y:S01]  /*e7f0*/  LDC R145, c[0x0][0x408] ;  /* 0x00010200ff917b82 */ /* 0x000e620000000800 */
[----:B------:R-:W-:Y:S02]  /*e800*/  IMAD.MOV.U32 R101, RZ, RZ, 0x2 ;  /* 0x00000002ff657424 */ /* 0x000fe400078e00ff */
[----:B------:R-:W-:Y:S01]  /*e810*/  FMUL.FTZ R16, R17, R142 ;  /* 0x0000008e11107220 */ /* 0x000fe20000410000 */
        /* <DEDUP_REMOVED lines=15> */
.L_x_9663:
        /* <DEDUP_REMOVED lines=13> */
.L_x_9665:
[----:B------:R-:W-:Y:S05]  /*e9e0*/  BSYNC.RECONVERGENT B3 ;  /* 0x0000000000037941 */ /* 0x000fea0003800200 */
.L_x_9664:
        /* <DEDUP_REMOVED lines=43> */
.L_x_9662:
[----:B------:R-:W-:Y:S05]  /*eca0*/  BSYNC.RECONVERGENT B2 ;  /* 0x0000000000027941 */ /* 0x000fea0003800200 */
.L_x_9661:
        /* <DEDUP_REMOVED lines=21> */
.L_x_9668:
        /* <DEDUP_REMOVED lines=13> */
.L_x_9670:
[----:B------:R-:W-:Y:S05]  /*eed0*/  BSYNC.RECONVERGENT B3 ;  /* 0x0000000000037941 */ /* 0x000fea0003800200 */
.L_x_9669:
        /* <DEDUP_REMOVED lines=43> */
.L_x_9667:
[----:B------:R-:W-:Y:S05]  /*f190*/  BSYNC.RECONVERGENT B2 ;  /* 0x0000000000027941 */ /* 0x000fea0003800200 */
.L_x_9666:
        /* <DEDUP_REMOVED lines=22> */
.L_x_9673:
        /* <DEDUP_REMOVED lines=13> */
.L_x_9675:
[----:B------:R-:W-:Y:S05]  /*f3d0*/  BSYNC.RECONVERGENT B3 ;  /* 0x0000000000037941 */ /* 0x000fea0003800200 */
.L_x_9674:
        /* <DEDUP_REMOVED lines=43> */
.L_x_9672:
[----:B------:R-:W-:Y:S05]  /*f690*/  BSYNC.RECONVERGENT B2 ;  /* 0x0000000000027941 */ /* 0x000fea0003800200 */
.L_x_9671:
        /* <DEDUP_REMOVED lines=21> */
.L_x_9678:
        /* <DEDUP_REMOVED lines=13> */
.L_x_9680:
[----:B------:R-:W-:Y:S05]  /*f8c0*/  BSYNC.RECONVERGENT B3 ;  /* 0x0000000000037941 */ /* 0x000fea0003800200 */
.L_x_9679:
        /* <DEDUP_REMOVED lines=43> */
.L_x_9677:
[----:B------:R-:W-:Y:S05]  /*fb80*/  BSYNC.RECONVERGENT B2 ;  /* 0x0000000000027941 */ /* 0x000fea0003800200 */
.L_x_9676:
        /* <DEDUP_REMOVED lines=22> */
.L_x_9683:
        /* <DEDUP_REMOVED lines=13> */
.L_x_9685:
[----:B------:R-:W-:Y:S05]  /*fdc0*/  BSYNC.RECONVERGENT B3 ;  /* 0x0000000000037941 */ /* 0x000fea0003800200 */
.L_x_9684:
        /* <DEDUP_REMOVED lines=43> */
.L_x_9682:
[----:B------:R-:W-:Y:S05]  /*10080*/  BSYNC.RECONVERGENT B2 ;  /* 0x0000000000027941 */ /* 0x000fea0003800200 */
.L_x_9681:
        /* <DEDUP_REMOVED lines=21> */
.L_x_9688:
        /* <DEDUP_REMOVED lines=13> */
.L_x_9690:
[----:B------:R-:W-:Y:S05]  /*102b0*/  BSYNC.RECONVERGENT B3 ;  /* 0x0000000000037941 */ /* 0x000fea0003800200 */
.L_x_9689:
        /* <DEDUP_REMOVED lines=43> */
.L_x_9687:
[----:B------:R-:W-:Y:S05]  /*10570*/  BSYNC.RECONVERGENT B2 ;  /* 0x0000000000027941 */ /* 0x000fea0003800200 */
.L_x_9686:
        /* <DEDUP_REMOVED lines=22> */
.L_x_9693:
        /* <DEDUP_REMOVED lines=15> */
.L_x_9695:
[----:B------:R-:W-:Y:S05]  /*107d0*/  BSYNC.RECONVERGENT B3 ;  /* 0x0000000000037941 */ /* 0x000fea0003800200 */
.L_x_9694:
        /* <DEDUP_REMOVED lines=43> */
.L_x_9692:
[----:B------:R-:W-:Y:S05]  /*10a90*/  BSYNC.RECONVERGENT B2 ;  /* 0x0000000000027941 */ /* 0x000fea0003800200 */
.L_x_9691:
        /* <DEDUP_REMOVED lines=12> */
.L_x_9655:
        /* <DEDUP_REMOVED lines=21> */
.L_x_9613:
[----:B------:R-:W-:Y:S05]  /*10cb0*/  BSYNC.RECONVERGENT B1 ;  /* 0x0000000000017941 */ /* 0x000fea0003800200 */
.L_x_9612:
        /* <DEDUP_REMOVED lines=15> */
[----:B------:R-:W-:Y:S02]  /*10db0*/  HFMA2 R116, -RZ, RZ, 0, 1.1920928955078125e-07 ;  /* 0x00000002ff747431 */ /* 0x000fe400000001ff */
[----:B------:R-:W-:Y:S02]  /*10dc0*/  IMAD.MOV.U32 R117, RZ, RZ, R12 ;  /* 0x000000ffff757224 */ /* 0x000fe400078e000c */
[----:B------:R-:W-:-:S07]  /*10dd0*/  IMAD.MOV.U32 R144, RZ, RZ, R141 ;  /* 0x000000ffff907224 */ /* 0x000fce00078e008d */
[----:B0-----:R-:W-:Y:S05]  /*10de0*/  @!P0 BRA `(.L_x_9700) ;  /* 0x0000000400088947 */ /* 0x001fea0003800000 */
        /* <DEDUP_REMOVED lines=10> */
.L_x_9701:
        /* <DEDUP_REMOVED lines=13> */
.L_x_9703:
[----:B------:R-:W-:Y:S05]  /*10f60*/  BSYNC.RECONVERGENT B3 ;  /* 0x0000000000037941 */ /* 0x000fea0003800200 */
.L_x_9702:
        /* <DEDUP_REMOVED lines=42> */
.L_x_9700:
[----:B------:R-:W-:Y:S05]  /*11210*/  BSYNC.RECONVERGENT B2 ;  /* 0x0000000000027941 */ /* 0x000fea0003800200 */
.L_x_9699:
        /* <DEDUP_REMOVED lines=29> */
.L_x_9706:
        /* <DEDUP_REMOVED lines=13> */
.L_x_9708:
[----:B------:R-:W-:Y:S05]  /*114c0*/  BSYNC.RECONVERGENT B3 ;  /* 0x0000000000037941 */ /* 0x000fea0003800200 */
.L_x_9707:
        /* <DEDUP_REMOVED lines=43> */
.L_x_9705:
[----:B------:R-:W-:Y:S05]  /*11780*/  BSYNC.RECONVERGENT B2 ;  /* 0x0000000000027941 */ /* 0x000fea0003800200 */
.L_x_9704:
        /* <DEDUP_REMOVED lines=9> */
[----:B------:R-:W-:Y:S01]  /*11820*/  FMUL.FTZ R19, R19, R138 ;  /* 0x0000008a13137220 */ /* 0x000fe20000410000 */
[----:B------:R-:W-:-:S04]  /*11830*/  IMAD.MOV.U32 R104, RZ, RZ, 0x2 ;  /* 0x00000002ff687424 */ /* 0x000fc800078e00ff */
        /* <DEDUP_REMOVED lines=12> */
.L_x_9711:
        /* <DEDUP_REMOVED lines=13> */
.L_x_9713:
[----:B------:R-:W-:Y:S05]  /*119d0*/  BSYNC.RECONVERGENT B3 ;  /* 0x0000000000037941 */ /* 0x000fea0003800200 */
.L_x_9712:
        /* <DEDUP_REMOVED lines=43> */
.L_x_9710:
[----:B------:R-:W-:Y:S05]  /*11c90*/  BSYNC.RECONVERGENT B2 ;  /* 0x0000000000027941 */ /* 0x000fea0003800200 */
.L_x_9709:
        /* <DEDUP_REMOVED lines=8> */
[----:B------:R-:W-:Y:S02]  /*11d20*/  MOV R101, 0x2 ;  /* 0x0000000200657802 */ /* 0x000fe40000000f00 */
[----:B------:R-:W-:Y:S01]  /*11d30*/  FMUL.FTZ R117, R117, R138 ;  /* 0x0000008a75757220 */ /* 0x000fe20000410000 */
[----:B------:R-:W-:-:S04]  /*11d40*/  FSETP.GTU.FTZ.AND P1, PT, R100, R145, PT ;  /* 0x000000916400720b */ /* 0x000fc80003f3c000 */
[----:B------:R-:W-:Y:S02]  /*11d50*/  FSEL R116, R117, RZ, !P1 ;  /* 0x000000ff75747208 */ /* 0x000fe40004800000 */
[----:B------:R-:W-:Y:S02]  /*11d60*/  PRMT R117, R105, 0x7632, R117 ;  /* 0x0000763269757816 */ /* 0x000fe40000000075 */
[----:B------:R-:W-:Y:S01]  /*11d70*/  PLOP3.LUT P1, PT, P1, PT, PT, 0x8, 0x80 ;  /* 0x000000000080781c */ /* 0x000fe20000f2e170 */
[----:B------:R-:W-:Y:S01]  /*11d80*/  FADD.FTZ R116, R116, R9 ;  /* 0x0000000974747221 */ /* 0x000fe20000010000 */
[----:B------:R-:W-:Y:S01]  /*11d90*/  IMAD.MOV.U32 R9, RZ, RZ, R12 ;  /* 0x000000ffff097224 */ /* 0x000fe200078e000c */
        /* <DEDUP_REMOVED lines=9> */
.L_x_9716:
        /* <DEDUP_REMOVED lines=13> */
.L_x_9718:
[----:B------:R-:W-:Y:S05]  /*11f00*/  BSYNC.RECONVERGENT B3 ;  /* 0x0000000000037941 */ /* 0x000fea0003800200 */
.L_x_9717:
        /* <DEDUP_REMOVED lines=43> */
.L_x_9715:
[----:B------:R-:W-:Y:S05]  /*121c0*/  BSYNC.RECONVERGENT B2 ;  /* 0x0000000000027941 */ /* 0x000fea0003800200 */
.L_x_9714:
        /* <DEDUP_REMOVED lines=23> */
.L_x_9721:
        /* <DEDUP_REMOVED lines=13> */
.L_x_9723:
[----:B------:R-:W-:Y:S05]  /*12410*/  BSYNC.RECONVERGENT B3 ;  /* 0x0000000000037941 */ /* 0x000fea0003800200 */
.L_x_9722:
        /* <DEDUP_REMOVED lines=43> */
.L_x_9720:
[----:B------:R-:W-:Y:S05]  /*126d0*/  BSYNC.RECONVERGENT B2 ;  /* 0x0000000000027941 */ /* 0x000fea0003800200 */
.L_x_9719:
        /* <DEDUP_REMOVED lines=25> */
.L_x_9726:
        /* <DEDUP_REMOVED lines=13> */
.L_x_9728:
[----:B------:R-:W-:Y:S05]  /*12940*/  BSYNC.RECONVERGENT B3 ;  /* 0x0000000000037941 */ /* 0x000fea0003800200 */
.L_x_9727:
        /* <DEDUP_REMOVED lines=43> */
.L_x_9725:
[----:B------:R-:W-:Y:S05]  /*12c00*/  BSYNC.RECONVERGENT B2 ;  /* 0x0000000000027941 */ /* 0x000fea0003800200 */
.L_x_9724:
        /* <DEDUP_REMOVED lines=23> */
.L_x_9731:
        /* <DEDUP_REMOVED lines=13> */
.L_x_9733:
[----:B------:R-:W-:Y:S05]  /*12e50*/  BSYNC.RECONVERGENT B3 ;  /* 0x0000000000037941 */ /* 0x000fea0003800200 */
.L_x_9732:
        /* <DEDUP_REMOVED lines=43> */
.L_x_9730:
[----:B------:R-:W-:Y:S05]  /*13110*/  BSYNC.RECONVERGENT B2 ;  /* 0x0000000000027941 */ /* 0x000fea0003800200 */
.L_x_9729:
        /* <DEDUP_REMOVED lines=25> */
.L_x_9736:
        /* <DEDUP_REMOVED lines=15> */
.L_x_9738:
[----:B------:R-:W-:Y:S05]  /*133a0*/  BSYNC.RECONVERGENT B3 ;  /* 0x0000000000037941 */ /* 0x000fea0003800200 */
.L_x_9737:
        /* <DEDUP_REMOVED lines=43> */
.L_x_9735:
[----:B------:R-:W-:Y:S05]  /*13660*/  BSYNC.RECONVERGENT B2 ;  /* 0x0000000000027941 */ /* 0x000fea0003800200 */
.L_x_9734:
        /* <DEDUP_REMOVED lines=15> */
.L_x_9698:
        /* <DEDUP_REMOVED lines=16> */
.L_x_9742:
        /* <DEDUP_REMOVED lines=13> */
.L_x_9744:
[----:B------:R-:W-:Y:S05]  /*13930*/  BSYNC.RECONVERGENT B3 ;  /* 0x0000000000037941 */ /* 0x000fea0003800200 */
.L_x_9743:
        /* <DEDUP_REMOVED lines=41> */
[----:B------:R-:W-:-:S07]  /*13bd0*/  IMAD.MOV.U32 R18, RZ, RZ, R141 ;  /* 0x000000ffff127224 */ /* 0x000fce00078e008d */
.L_x_9741:
[----:B------:R-:W-:Y:S05]  /*13be0*/  BSYNC.RECONVERGENT B2 ;  /* 0x0000000000027941 */ /* 0x000fea0003800200 */
.L_x_9740:
        /* <DEDUP_REMOVED lines=9> */
[----:B------:R-:W-:Y:S02]  /*13c80*/  IMAD.MOV.U32 R101, RZ, RZ, 0x2 ;  /* 0x00000002ff657424 */ /* 0x000fe400078e00ff */
[----:B------:R-:W-:-:S05]  /*13c90*/  FFMA.FTZ R9, R9, R138, 1.1641532182693481445e-10 ;  /* 0x2f00000009097423 */ /* 0x000fca000001008a */
[----:B0-----:R-:W-:Y:S02]  /*13ca0*/  FSETP.GTU.FTZ.AND P0, PT, R9, R146, PT ;  /* 0x000000920900720b */ /* 0x001fe40003f1c000 */
        /* <DEDUP_REMOVED lines=14> */
.L_x_9747:
        /* <DEDUP_REMOVED lines=13> */
.L_x_9749:
[----:B------:R-:W-:Y:S05]  /*13e60*/  BSYNC.RECONVERGENT B3 ;  /* 0x0000000000037941 */ /* 0x000fea0003800200 */
.L_x_9748:
        /* <DEDUP_REMOVED lines=43> */
.L_x_9746:
[----:B------:R-:W-:Y:S05]  /*14120*/  BSYNC.RECONVERGENT B2 ;  /* 0x0000000000027941 */ /* 0x000fea0003800200 */
.L_x_9745:
        /* <DEDUP_REMOVED lines=21> */
.L_x_9752:
        /* <DEDUP_REMOVED lines=13> */
.L_x_9754:
[----:B------:R-:W-:Y:S05]  /*14350*/  BSYNC.RECONVERGENT B3 ;  /* 0x0000000000037941 */ /* 0x000fea0003800200 */
.L_x_9753:
        /* <DEDUP_REMOVED lines=43> */
.L_x_9751:
[----:B------:R-:W-:Y:S05]  /*14610*/  BSYNC.RECONVERGENT B2 ;  /* 0x0000000000027941 */ /* 0x000fea0003800200 */
.L_x_9750:
        /* <DEDUP_REMOVED lines=22> */
.L_x_9757:
        /* <DEDUP_REMOVED lines=13> */
.L_x_9759:
[----:B------:R-:W-:Y:S05]  /*14850*/  BSYNC.RECONVERGENT B3 ;  /* 0x0000000000037941 */ /* 0x000fea0003800200 */
.L_x_9758:
        /* <DEDUP_REMOVED lines=43> */
.L_x_9756:
[----:B------:R-:W-:Y:S05]  /*14b10*/  BSYNC.RECONVERGENT B2 ;  /* 0x0000000000027941 */ /* 0x000fea0003800200 */
.L_x_9755:
        /* <DEDUP_REMOVED lines=21> */
.L_x_9762:
        /* <DEDUP_REMOVED lines=13> */
.L_x_9764:
[----:B------:R-:W-:Y:S05]  /*14d40*/  BSYNC.RECONVERGENT B3 ;  /* 0x0000000000037941 */ /* 0x000fea0003800200 */
.L_x_9763:
        /* <DEDUP_REMOVED lines=43> */
.L_x_9761:
[----:B------:R-:W-:Y:S05]  /*15000*/  BSYNC.RECONVERGENT B2 ;  /* 0x0000000000027941 */ /* 0x000fea0003800200 */
.L_x_9760:
        /* <DEDUP_REMOVED lines=22> */
.L_x_9767:
        /* <DEDUP_REMOVED lines=13> */
.L_x_9769:
[----:B------:R-:W-:Y:S05]  /*15240*/  BSYNC.RECONVERGENT B3 ;  /* 0x0000000000037941 */ /* 0x000fea0003800200 */
.L_x_9768:
        /* <DEDUP_REMOVED lines=43> */
.L_x_9766:
[----:B------:R-:W-:Y:S05]  /*15500*/  BSYNC.RECONVERGENT B2 ;  /* 0x0000000000027941 */ /* 0x000fea0003800200 */
.L_x_9765:
        /* <DEDUP_REMOVED lines=21> */
.L_x_9772:
        /* <DEDUP_REMOVED lines=13> */
.L_x_9774:
[----:B------:R-:W-:Y:S05]  /*15730*/  BSYNC.RECONVERGENT B3 ;  /* 0x0000000000037941 */ /* 0x000fea0003800200 */
.L_x_9773:
        /* <DEDUP_REMOVED lines=43> */
.L_x_9771:
[----:B------:R-:W-:Y:S05]  /*159f0*/  BSYNC.RECONVERGENT B2 ;  /* 0x0000000000027941 */ /* 0x000fea0003800200 */
.L_x_9770:
        /* <DEDUP_REMOVED lines=22> */
.L_x_9777:
        /* <DEDUP_REMOVED lines=15> */
.L_x_9779:
[----:B------:R-:W-:Y:S05]  /*15c50*/  BSYNC.RECONVERGENT B3 ;  /* 0x0000000000037941 */ /* 0x000fea0003800200 */
.L_x_9778:
        /* <DEDUP_REMOVED lines=43> */
.L_x_9776:
[----:B------:R-:W-:Y:S05]  /*15f10*/  BSYNC.RECONVERGENT B2 ;  /* 0x0000000000027941 */ /* 0x000fea0003800200 */
.L_x_9775:
        /* <DEDUP_REMOVED lines=12> */
.L_x_9739:
        /* <DEDUP_REMOVED lines=21> */
.L_x_9697:
[----:B------:R-:W-:Y:S05]  /*16130*/  BSYNC.RECONVERGENT B1 ;  /* 0x0000000000017941 */ /* 0x000fea0003800200 */
.L_x_9696:
        /* <DEDUP_REMOVED lines=28> */
.L_x_9785:
        /* <DEDUP_REMOVED lines=13> */
.L_x_9787:
[----:B------:R-:W-:Y:S05]  /*163d0*/  BSYNC.RECONVERGENT B3 ;  /* 0x0000000000037941 */ /* 0x000fea0003800200 */
.L_x_9786:
        /* <DEDUP_REMOVED lines=42> */
.L_x_9784:
[----:B------:R-:W-:Y:S05]  /*16680*/  BSYNC.RECONVERGENT B2 ;  /* 0x0000000000027941 */ /* 0x000fea0003800200 */
.L_x_9783:
        /* <DEDUP_REMOVED lines=9> */
[----:B------:R-:W-:Y:S02]  /*16720*/  IMAD.MOV.U32 R118, RZ, RZ, 0x2 ;  /* 0x00000002ff767424 */ /* 0x000fe400078e00ff */
[----:B------:R-:W-:Y:S01]  /*16730*/  FFMA.FTZ R9, R9, R140, 1.1641532182693481445e-10 ;  /* 0x2f00000009097423 */ /* 0x000fe2000001008c */
[----:B0-----:R-:W-:-:S04]  /*16740*/  FMUL.FTZ R108, R108, R147 ;  /* 0x000000936c6c7220 */ /* 0x001fc80000410000 */
[----:B-1----:R-:W-:Y:S02]  /*16750*/  FSETP.GTU.FTZ.AND P2, PT, R9, R146, PT ;  /* 0x000000920900720b */ /* 0x002fe40003f5c000 */
        /* <DEDUP_REMOVED lines=16> */
.L_x_9790:
        /* <DEDUP_REMOVED lines=13> */
.L_x_9792:
[----:B------:R-:W-:Y:S05]  /*16930*/  BSYNC.RECONVERGENT B3 ;  /* 0x0000000000037941 */ /* 0x000fea0003800200 */
.L_x_9791:
        /* <DEDUP_REMOVED lines=40> */
[----:B------:R-:W-:Y:S01]  /*16bc0*/  MOV R144, R118 ;  /* 0x0000007600907202 */ /* 0x000fe20000000f00 */
[----:B------:R-:W-:Y:S01]  /*16bd0*/  IMAD.MOV.U32 R118, RZ, RZ, RZ ;  /* 0x000000ffff767224 */ /* 0x000fe200078e00ff */
[----:B------:R-:W-:-:S07]  /*16be0*/  LOP3.LUT R7, R148, UR31, R119, 0x96, !PT ;  /* 0x0000001f94077c12 */ /* 0x000fce000f8e9677 */
.L_x_9789:
[----:B------:R-:W-:Y:S05]  /*16bf0*/  BSYNC.RECONVERGENT B2 ;  /* 0x0000000000027941 */ /* 0x000fea0003800200 */
.L_x_9788:
[----:B------:R-:W-:Y:S01]  /*16c00*/  I2FP.F32.U32 R9, R9 ;  /* 0x0000000900097245 */ /* 0x000fe20000201000 */
[----:B------:R-:W-:Y:S01]  /*16c10*/  BSSY.RECONVERGENT B2, `(.L_x_9793) ;  /* 0x0000050000027945 */ /* 0x000fe20003800200 */
[----:B------:R-:W-:-:S03]  /*16c20*/  SHF.L.U32 R109, R100, 0x10, RZ ;  /* 0x00000010646d7819 */ /* 0x000fc600000006ff */
[----:B------:R-:W-:Y:S02]  /*16c30*/  FFMA.FTZ R9, R9, R140, 1.1641532182693481445e-10 ;  /* 0x2f00000009097423 */ /* 0x000fe4000001008c */
[----:B------:R-:W-:Y:S01]  /*16c40*/  FMUL.FTZ R100, R109, R142 ;  /* 0x0000008e6d647220 */ /* 0x000fe20000410000 */
[----:B------:R-:W-:Y:S02]  /*16c50*/  IMAD.U32 R109, R104, 0x10000, RZ ;  /* 0x00010000686d7824 */ /* 0x000fe400078e00ff */
[----:B------:R-:W-:Y:S01]  /*16c60*/  HFMA2 R104, -RZ, RZ, 0, 1.1920928955078125e-07 ;  /* 0x00000002ff687431 */ /* 0x000fe200000001ff */
[----:B------:R-:W-:Y:S01]  /*16c70*/  FSETP.GTU.FTZ.AND P1, PT, R9, R146, PT ;  /* 0x000000920900720b */ /* 0x000fe20003f3c000 */
[----:B------:R-:W-:Y:S01]  /*16c80*/  FMUL.FTZ R100, R100, R147 ;  /* 0x0000009364647220 */ /* 0x000fe20000410000 */
[----:B------:R-:W-:Y:S02]  /*16c90*/  IMAD.MOV.U32 R9, RZ, RZ, R12 ;  /* 0x000000ffff097224 */ /* 0x000fe400078e000c */
        /* <DEDUP_REMOVED lines=14> */
.L_x_9795:
        /* <DEDUP_REMOVED lines=13> */
.L_x_9797:
[----:B------:R-:W-:Y:S05]  /*16e50*/  BSYNC.RECONVERGENT B3 ;  /* 0x0000000000037941 */ /* 0x000fea0003800200 */
.L_x_9796:
        /* <DEDUP_REMOVED lines=43> */
.L_x_9794:
[----:B------:R-:W-:Y:S05]  /*17110*/  BSYNC.RECONVERGENT B2 ;  /* 0x0000000000027941 */ /* 0x000fea0003800200 */
.L_x_9793:
        /* <DEDUP_REMOVED lines=25> */
.L_x_9800:
        /* <DEDUP_REMOVED lines=13> */
.L_x_9802:
[----:B------:R-:W-:Y:S05]  /*17380*/  BSYNC.RECONVERGENT B3 ;  /* 0x0000000000037941 */ /* 0x000fea0003800200 */
.L_x_9801:
        /* <DEDUP_REMOVED lines=43> */
.L_x_9799:
[----:B------:R-:W-:Y:S05]  /*17640*/  BSYNC.RECONVERGENT B2 ;  /* 0x0000000000027941 */ /* 0x000fea0003800200 */
.L_x_9798:
        /* <DEDUP_REMOVED lines=23> */
.L_x_9805:
        /* <DEDUP_REMOVED lines=13> */
.L_x_9807:
[----:B------:R-:W-:Y:S05]  /*17890*/  BSYNC.RECONVERGENT B3 ;  /* 0x0000000000037941 */ /* 0x000fea0003800200 */
.L_x_9806:
        /* <DEDUP_REMOVED lines=43> */
.L_x_9804:
[----:B------:R-:W-:Y:S05]  /*17b50*/  BSYNC.RECONVERGENT B2 ;  /* 0x0000000000027941 */ /* 0x000fea0003800200 */
.L_x_9803:
        /* <DEDUP_REMOVED lines=25> */
.L_x_9810:
        /* <DEDUP_REMOVED lines=13> */
.L_x_9812:
[----:B------:R-:W-:Y:S05]  /*17dc0*/  BSYNC.RECONVERGENT B3 ;  /* 0x0000000000037941 */ /* 0x000fea0003800200 */
.L_x_9811:
        /* <DEDUP_REMOVED lines=43> */
.L_x_9809:
[----:B------:R-:W-:Y:S05]  /*18080*/  BSYNC.RECONVERGENT B2 ;  /* 0x0000000000027941 */ /* 0x000fea0003800200 */
.L_x_9808:
        /* <DEDUP_REMOVED lines=23> */
.L_x_9815:
        /* <DEDUP_REMOVED lines=13> */
.L_x_9817:
[----:B------:R-:W-:Y:S05]  /*182d0*/  BSYNC.RECONVERGENT B3 ;  /* 0x0000000000037941 */ /* 0x000fea0003800200 */
.L_x_9816:
        /* <DEDUP_REMOVED lines=43> */
.L_x_9814:
[----:B------:R-:W-:Y:S05]  /*18590*/  BSYNC.RECONVERGENT B2 ;  /* 0x0000000000027941 */ /* 0x000fea0003800200 */
.L_x_9813:
        /* <DEDUP_REMOVED lines=25> */
.L_x_9820:
        /* <DEDUP_REMOVED lines=15> */
.L_x_9822:
[----:B------:R-:W-:Y:S05]  /*18820*/  BSYNC.RECONVERGENT B3 ;  /* 0x0000000000037941 */ /* 0x000fea0003800200 */
.L_x_9821:
        /* <DEDUP_REMOVED lines=43> */
.L_x_9819:
[----:B------:R-:W-:Y:S05]  /*18ae0*/  BSYNC.RECONVERGENT B2 ;  /* 0x0000000000027941 */ /* 0x000fea0003800200 */
.L_x_9818:
        /* <DEDUP_REMOVED lines=15> */
.L_x_9782:
        /* <DEDUP_REMOVED lines=16> */
.L_x_9826:
        /* <DEDUP_REMOVED lines=13> */
.L_x_9828:
[----:B------:R-:W-:Y:S05]  /*18db0*/  BSYNC.RECONVERGENT B3 ;  /* 0x0000000000037941 */ /* 0x000fea0003800200 */
.L_x_9827:
        /* <DEDUP_REMOVED lines=42> */
.L_x_9825:
[----:B------:R-:W-:Y:S05]  /*19060*/  BSYNC.RECONVERGENT B2 ;  /* 0x0000000000027941 */ /* 0x000fea0003800200 */
.L_x_9824:
        /* <DEDUP_REMOVED lines=26> */
.L_x_9831:
        /* <DEDUP_REMOVED lines=13> */
.L_x_9833:
[----:B------:R-:W-:Y:S05]  /*192e0*/  BSYNC.RECONVERGENT B3 ;  /* 0x0000000000037941 */ /* 0x000fea0003800200 */
.L_x_9832:
        /* <DEDUP_REMOVED lines=43> */
.L_x_9830:
[----:B------:R-:W-:Y:S05]  /*195a0*/  BSYNC.RECONVERGENT B2 ;  /* 0x0000000000027941 */ /* 0x000fea0003800200 */
.L_x_9829:
        /* <DEDUP_REMOVED lines=22> */
.L_x_9836:
        /* <DEDUP_REMOVED lines=13> */
.L_x_9838:
[----:B------:R-:W-:Y:S05]  /*197e0*/  BSYNC.RECONVERGENT B3 ;  /* 0x0000000000037941 */ /* 0x000fea0003800200 */
.L_x_9837:
        /* <DEDUP_REMOVED lines=43> */
.L_x_9835:
[----:B------:R-:W-:Y:S05]  /*19aa0*/  BSYNC.RECONVERGENT B2 ;  /* 0x0000000000027941 */ /* 0x000fea0003800200 */
.L_x_9834:
[----:B------:R-:W-:Y:S01]  /*19ab0*/  I2FP.F32.U32 R9, R9 ;  /* 0x0000000900097245 */ /* 0x000fe20000201000 */
[----:B------:R-:W-:Y:S01]  /*19ac0*/  BSSY.RECONVERGENT B2, `(.L_x_9839) ;  /* 0x000004e000027945 */ /* 0x000fe20003800200 */
[----:B------:R-:W-:Y:S02]  /*19ad0*/  SHF.L.U32 R105, R101, 0x10, RZ ;  /* 0x0000001065697819 */ /* 0x000fe400000006ff */
[----:B------:R-:W-:Y:S01]  /*19ae0*/  ISETP.NE.AND P2, PT, R129, 0x1, PT ;  /* 0x000000018100780c */ /* 0x000fe20003f45270 */
[----:B------:R-:W-:Y:S01]  /*19af0*/  FFMA.FTZ R100, R9, R106, 1.1641532182693481445e-10 ;  /* 0x2f00000009647423 */ /* 0x000fe2000001006a */
[----:B------:R-:W-:Y:S01]  /*19b00*/  PRMT R119, R101, 0x7632, R119 ;  /* 0x0000763265777816 */ /* 0x000fe20000000077 */
        /* <DEDUP_REMOVED lines=16> */
.L_x_9841:
        /* <DEDUP_REMOVED lines=13> */
.L_x_9843:
[----:B------:R-:W-:Y:S05]  /*19ce0*/  BSYNC.RECONVERGENT B3 ;  /* 0x0000000000037941 */ /* 0x000fea0003800200 */
.L_x_9842:
        /* <DEDUP_REMOVED lines=43> */
.L_x_9840:
[----:B------:R-:W-:Y:S05]  /*19fa0*/  BSYNC.RECONVERGENT B2 ;  /* 0x0000000000027941 */ /* 0x000fea0003800200 */
.L_x_9839:
        /* <DEDUP_REMOVED lines=21> */
.L_x_9846:
        /* <DEDUP_REMOVED lines=13> */
.L_x_9848:
[----:B------:R-:W-:Y:S05]  /*1a1d0*/  BSYNC.RECONVERGENT B3 ;  /* 0x0000000000037941 */ /* 0x000fea0003800200 */
.L_x_9847:
        /* <DEDUP_REMOVED lines=43> */
.L_x_9845:
[----:B------:R-:W-:Y:S05]  /*1a490*/  BSYNC.RECONVERGENT B2 ;  /* 0x0000000000027941 */ /* 0x000fea0003800200 */
.L_x_9844:
        /* <DEDUP_REMOVED lines=22> */
.L_x_9851:
        /* <DEDUP_REMOVED lines=13> */
.L_x_9853:
[----:B------:R-:W-:Y:S05]  /*1a6d0*/  BSYNC.RECONVERGENT B3 ;  /* 0x0000000000037941 */ /* 0x000fea0003800200 */
.L_x_9852:
        /* <DEDUP_REMOVED lines=43> */
.L_x_9850:
[----:B------:R-:W-:Y:S05]  /*1a990*/  BSYNC.RECONVERGENT B2 ;  /* 0x0000000000027941 */ /* 0x000fea0003800200 */
.L_x_9849:
        /* <DEDUP_REMOVED lines=21> */
.L_x_9856:
        /* <DEDUP_REMOVED lines=13> */
.L_x_9858:
[----:B------:R-:W-:Y:S05]  /*1abc0*/  BSYNC.RECONVERGENT B3 ;  /* 0x0000000000037941 */ /* 0x000fea0003800200 */
.L_x_9857:
        /* <DEDUP_REMOVED lines=43> */
.L_x_9855:
[----:B------:R-:W-:Y:S05]  /*1ae80*/  BSYNC.RECONVERGENT B2 ;  /* 0x0000000000027941 */ /* 0x000fea0003800200 */
.L_x_9854:
        /* <DEDUP_REMOVED lines=22> */
.L_x_9861:
        /* <DEDUP_REMOVED lines=15> */
.L_x_9863:
[----:B------:R-:W-:Y:S05]  /*1b0e0*/  BSYNC.RECONVERGENT B3 ;  /* 0x0000000000037941 */ /* 0x000fea0003800200 */
.L_x_9862:
        /* <DEDUP_REMOVED lines=43> */
.L_x_9860:
[----:B------:R-:W-:Y:S05]  /*1b3a0*/  BSYNC.RECONVERGENT B2 ;  /* 0x0000000000027941 */ /* 0x000fea0003800200 */
.L_x_9859:
        /* <DEDUP_REMOVED lines=12> */
.L_x_9823:
        /* <DEDUP_REMOVED lines=21> */
.L_x_9781:
[----:B------:R-:W-:Y:S05]  /*1b5c0*/  BSYNC.RECONVERGENT B1 ;  /* 0x0000000000017941 */ /* 0x000fea0003800200 */
.L_x_9780:
        /* <DEDUP_REMOVED lines=152> */
.L_x_9887:
[----:B-1----:R-:W-:Y:S01]  /*1bf50*/  FADD.FTZ R142, R106, R107 ;  /* 0x0000006b6a8e7221 */ /* 0x002fe20000010000 */
[----:B0-----:R-:W-:Y:S01]  /*1bf60*/  FMUL.FTZ R106, R104, R104 ;  /* 0x00000068686a7220 */ /* 0x001fe20000410000 */
[----:B------:R-:W0:Y:S01]  /*1bf70*/  @!P5 LDC.64 R102, c[0x0][0x3c0] ;  /* 0x0000f000ff66db82 */ /* 0x000e220000000a00 */
[----:B------:R-:W-:Y:S01]  /*1bf80*/  ISETP.NE.AND P1, PT, RZ, UR12, PT ;  /* 0x0000000cff007c0c */ /* 0x000fe2000bf25270 */
[----:B------:R-:W-:Y:S01]  /*1bf90*/  FFMA.FTZ R105, R142, R105, UR13 ;  /* 0x0000000d8e697e23 */ /* 0x000fe20008010069 */
[----:B------:R-:W-:Y:S01]  /*1bfa0*/  ISETP.GE.U32.AND P2, PT, R0, 0x20, PT ;  /* 0x000000200000780c */ /* 0x000fe20003f46070 */
[----:B------:R-:W-:Y:S01]  /*1bfb0*/  BSSY.RECONVERGENT B1, `(.L_x_9865) ;  /* 0x000002b000017945 */ /* 0x000fe20003800200 */
[----:B------:R-:W-:-:S03]  /*1bfc0*/  FSEL R106, R106, RZ, P1 ;  /* 0x000000ff6a6a7208 */ /* 0x000fc60000800000 */
[----:B------:R-:W1:Y:S02]  /*1bfd0*/  @!P5 LDC.64 R100, c[0x0][0x3c8] ;  /* 0x0000f200ff64db82 */ /* 0x000e640000000a00 */
[----:B------:R-:W-:Y:S01]  /*1bfe0*/  FADD.FTZ R105, R105, R106 ;  /* 0x0000006a69697221 */ /* 0x000fe20000010000 */
[----:B------:R-:W-:-:S03]  /*1bff0*/  FSEL R106, R104, RZ, !P1 ;  /* 0x000000ff686a7208 */ /* 0x000fc60004800000 */
[----:B------:R-:W2:Y:S01]  /*1c000*/  MUFU.RSQ R107, R105 ;  /* 0x00000069006b7308 */ /* 0x000ea20000001400 */
[----:B0-----:R-:W-:-:S05]  /*1c010*/  @!P5 IMAD.WIDE R102, R4, 0x4, R102 ;  /* 0x000000040466d825 */ /* 0x001fca00078e0266 */
[----:B------:R0:W-:Y:S01]  /*1c020*/  @!P5 STG.E desc[UR8][R102.64], R104 ;  /* 0x000000686600d986 */ /* 0x0001e2000c101908 */
[----:B-1----:R-:W-:-:S05]  /*1c030*/  @!P5 IMAD.WIDE R100, R4, 0x4, R100 ;  /* 0x000000040464d825 */ /* 0x002fca00078e0264 */
[----:B--2---:R0:W-:Y:S01]  /*1c040*/  @!P5 STG.E desc[UR8][R100.64], R107 ;  /* 0x0000006b6400d986 */ /* 0x0041e2000c101908 */
        /* <DEDUP_REMOVED lines=33> */
.L_x_9866:
[----:B------:R-:W-:Y:S05]  /*1c260*/  BSYNC.RECONVERGENT B1 ;  /* 0x0000000000017941 */ /* 0x000fea0003800200 */
.L_x_9865:
        /* <DEDUP_REMOVED lines=31> */
[----:B------:R-:W-:Y:S01]  /*1c460*/  F2FP.BF16.F32.PACK_AB R102, R143, R102 ;  /* 0x000000668f66723e */ /* 0x000fe200000010ff */
[----:B------:R-:W-:Y:S01]  /*1c470*/  VIADD R120, R120, 0x20 ;  /* 0x0000002078787836 */ /* 0x000fe20000000000 */
[----:B------:R-:W-:-:S05]  /*1c480*/  F2FP.BF16.F32.PACK_AB R103, R152, R145 ;  /* 0x000000919867723e */ /* 0x000fca00000010ff */
[----:B------:R2:W-:Y:S02]  /*1c490*/  STG.E.128 desc[UR8][R104.64], R100 ;  /* 0x0000006468007986 */ /* 0x0005e4000c101d08 */
.L_x_9868:
[----:B------:R-:W-:Y:S05]  /*1c4a0*/  BSYNC.RECONVERGENT B1 ;  /* 0x0000000000017941 */ /* 0x000fea0003800200 */
.L_x_9867:
        /* <DEDUP_REMOVED lines=35> */
.L_x_9870:
[----:B------:R-:W-:Y:S05]  /*1c6e0*/  BSYNC.RECONVERGENT B1 ;  /* 0x0000000000017941 */ /* 0x000fea0003800200 */
.L_x_9869:
        /* <DEDUP_REMOVED lines=35> */
.L_x_9872:
[----:B------:R-:W-:Y:S05]  /*1c920*/  BSYNC.RECONVERGENT B1 ;  /* 0x0000000000017941 */ /* 0x000fea0003800200 */
.L_x_9871:
        /* <DEDUP_REMOVED lines=33> */
.L_x_9874:
[----:B------:R-:W-:Y:S05]  /*1cb40*/  BSYNC.RECONVERGENT B1 ;  /* 0x0000000000017941 */ /* 0x000fea0003800200 */
.L_x_9873:
[----:B01234-:R-:W0:Y:S02]  /*1cb50*/  LDC.64 R100, c[0x0][0x380] ;  /* 0x0000e000ff647b82 */ /* 0x01fe240000000a00 */
[----:B0-----:R-:W-:-:S04]  /*1cb60*/  LEA R4, R100, R4, 0x2 ;  /* 0x0000000464047211 */ /* 0x001fc800078e10ff */
[----:B------:R-:W-:-:S13]  /*1cb70*/  ISETP.GE.AND P0, PT, R4, R101, PT ;  /* 0x000000650400720c */ /* 0x000fda0003f06270 */
[----:B------:R-:W-:Y:S05]  /*1cb80*/  @!P0 BRA `(.L_x_9875) ;  /* 0xfffffe4000b48947 */ /* 0x000fea000383ffff */
[----:B------:R-:W-:Y:S05]  /*1cb90*/  BSYNC B0 ;  /* 0x0000000000007941 */ /* 0x000fea0003800000 */
.L_x_9444:
[----:B------:R-:W-:Y:S05]  /*1cba0*/  EXIT ;  /* 0x000000000000794d */ /* 0x000fea0003800000 */
.L_x_9864:
        /* <DEDUP_REMOVED lines=8> */
.L_x_9877:
[----:B------:R-:W-:Y:S05]  /*1cc30*/  BSYNC B1 ;  /* 0x0000000000017941 */ /* 0x000fea0003800000 */
.L_x_9876:
        /* <DEDUP_REMOVED lines=9> */
.L_x_9878:
[----:B------:R-:W-:Y:S01]  /*1ccd0*/  HFMA2 R144, -RZ, RZ, 0, 2.384185791015625e-07 ;  /* 0x00000004ff907431 */ /* 0x000fe200000001ff */
[----:B------:R-:W-:-:S05]  /*1cce0*/  MOV R103, R143 ;  /* 0x0000008f00677202 */ /* 0x000fca0000000f00 */
[----:B------:R-:W-:-:S04]  /*1ccf0*/  FADD.FTZ R103, R102, R103 ;  /* 0x0000006766677221 */ /* 0x000fc80000010000 */
[----:B------:R-:W-:-:S07]  /*1cd00*/  IMAD.MOV.U32 R145, RZ, RZ, R103 ;  /* 0x000000ffff917224 */ /* 0x000fce00078e0067 */
[----:B------:R-:W-:Y:S05]  /*1cd10*/  WARPSYNC.COLLECTIVE R142, `(.L_x_9879) ;  /* 0x000000008e087348 */ /* 0x000fea0003c00000 */
[----:B------:R0:W1:Y:S02]  /*1cd20*/  SHFL.BFLY P6, R143, R145, R144, R147 ;  /* 0x0c000090918f7389 */ /* 0x00006400000c0093 */
[----:B01----:R-:W-:Y:S05]  /*1cd30*/  ENDCOLLECTIVE ;  /* 0x000000000000791b */ /* 0x003fea0003800000 */
.L_x_9879:
[----:B------:R-:W-:Y:S02]  /*1cd40*/  IMAD.MOV.U32 R144, RZ, RZ, 0x8 ;  /* 0x00000008ff907424 */ /* 0x000fe400078e00ff */
[----:B------:R-:W-:-:S04]  /*1cd50*/  IMAD.MOV.U32 R100, RZ, RZ, R143 ;  /* 0x000000ffff647224 */ /* 0x000fc800078e008f */
[----:B------:R-:W-:-:S05]  /*1cd60*/  FADD.FTZ R106, R103, R100 ;  /* 0x00000064676a7221 */ /* 0x000fca0000010000 */
[----:B------:R-:W-:-:S07]  /*1cd70*/  MOV R145, R106 ;  /* 0x0000006a00917202 */ /* 0x000fce0000000f00 */
[----:B------:R-:W-:Y:S05]  /*1cd80*/  WARPSYNC.COLLECTIVE R142, `(.L_x_9880) ;  /* 0x000000008e087348 */ /* 0x000fea0003c00000 */
[----:B------:R0:W1:Y:S02]  /*1cd90*/  SHFL.BFLY P6, R143, R145, R144, R147 ;  /* 0x0c000090918f7389 */ /* 0x00006400000c0093 */
[----:B01----:R-:W-:Y:S05]  /*1cda0*/  ENDCOLLECTIVE ;  /* 0x000000000000791b */ /* 0x003fea0003800000 */
.L_x_9880:
        /* <DEDUP_REMOVED lines=8> */
.L_x_9881:
[----:B------:R-:W-:Y:S02]  /*1ce30*/  IMAD.MOV.U32 R144, RZ, RZ, 0x1 ;  /* 0x00000001ff907424 */ /* 0x000fe400078e00ff */
[----:B------:R-:W-:Y:S01]  /*1ce40*/  IMAD.MOV.U32 R100, RZ, RZ, R143 ;  /* 0x000000ffff647224 */ /* 0x000fe200078e008f */
        /* <DEDUP_REMOVED lines=88> */
.L_x_9882:
[----:B------:R-:W-:Y:S01]  /*1d3d0*/  HFMA2 R144, -RZ, RZ, 0, 1.1920928955078125e-07 ;  /* 0x00000002ff907431 */ /* 0x000fe200000001ff */
[----:B------:R-:W-:-:S05]  /*1d3e0*/  MOV R101, R143 ;  /* 0x0000008f00657202 */ /* 0x000fca0000000f00 */
[----:B------:R-:W-:-:S04]  /*1d3f0*/  FADD.FTZ R101, R100, R101 ;  /* 0x0000006564657221 */ /* 0x000fc80000010000 */
[----:B------:R-:W-:-:S07]  /*1d400*/  IMAD.MOV.U32 R145, RZ, RZ, R101 ;  /* 0x000000ffff917224 */ /* 0x000fce00078e0065 */
[----:B------:R-:W-:Y:S05]  /*1d410*/  WARPSYNC.COLLECTIVE R142, `(.L_x_9883) ;  /* 0x000000008e087348 */ /* 0x000fea0003c00000 */
[----:B------:R0:W1:Y:S02]  /*1d420*/  SHFL.BFLY P6, R143, R145, R144, R147 ;  /* 0x0c000090918f7389 */ /* 0x00006400000c0093 */
[----:B01----:R-:W-:Y:S05]  /*1d430*/  ENDCOLLECTIVE ;  /* 0x000000000000791b */ /* 0x003fea0003800000 */
.L_x_9883:
[----:B------:R-:W-:Y:S02]  /*1d440*/  IMAD.MOV.U32 R144, RZ, RZ, 0x4 ;  /* 0x00000004ff907424 */ /* 0x000fe400078e00ff */
[----:B------:R-:W-:-:S04]  /*1d450*/  IMAD.MOV.U32 R102, RZ, RZ, R143 ;  /* 0x000000ffff667224 */ /* 0x000fc800078e008f */
[----:B------:R-:W-:-:S05]  /*1d460*/  FADD.FTZ R102, R101, R102 ;  /* 0x0000006665667221 */ /* 0x000fca0000010000 */
[----:B------:R-:W-:-:S07]  /*1d470*/  MOV R145, R102 ;  /* 0x0000006600917202 */ /* 0x000fce0000000f00 */
[----:B------:R-:W-:Y:S05]  /*1d480*/  WARPSYNC.COLLECTIVE R142, `(.L_x_9884) ;  /* 0x000000008e087348 */ /* 0x000fea0003c00000 */
[----:B------:R0:W1:Y:S02]  /*1d490*/  SHFL.BFLY P6, R143, R145, R144, R147 ;  /* 0x0c000090918f7389 */ /* 0x00006400000c0093 */
[----:B01----:R-:W-:Y:S05]  /*1d4a0*/  ENDCOLLECTIVE ;  /* 0x000000000000791b */ /* 0x003fea0003800000 */
.L_x_9884:
[----:B------:R-:W-:Y:S01]  /*1d4b0*/  HFMA2 R144, -RZ, RZ, 0, 4.76837158203125e-07 ;  /* 0x00000008ff907431 */ /* 0x000fe200000001ff */
[----:B------:R-:W-:-:S05]  /*1d4c0*/  MOV R103, R143 ;  /* 0x0000008f00677202 */ /* 0x000fca0000000f00 */
[----:B------:R-:W-:-:S04]  /*1d4d0*/  FADD.FTZ R103, R102, R103 ;  /* 0x0000006766677221 */ /* 0x000fc80000010000 */
[----:B------:R-:W-:-:S07]  /*1d4e0*/  IMAD.MOV.U32 R145, RZ, RZ, R103 ;  /* 0x000000ffff917224 */ /* 0x000fce00078e0067 */
[----:B------:R-:W-:Y:S05]  /*1d4f0*/  WARPSYNC.COLLECTIVE R142, `(.L_x_9885) ;  /* 0x000000008e087348 */ /* 0x000fea0003c00000 */
[----:B------:R0:W1:Y:S02]  /*1d500*/  SHFL.BFLY P6, R143, R145, R144, R147 ;  /* 0x0c000090918f7389 */ /* 0x00006400000c0093 */
[----:B01----:R-:W-:Y:S05]  /*1d510*/  ENDCOLLECTIVE ;  /* 0x000000000000791b */ /* 0x003fea0003800000 */
.L_x_9885:
[----:B------:R-:W-:Y:S02]  /*1d520*/  IMAD.MOV.U32 R144, RZ, RZ, 0x10 ;  /* 0x00000010ff907424 */ /* 0x000fe400078e00ff */
[----:B------:R-:W-:-:S04]  /*1d530*/  IMAD.MOV.U32 R106, RZ, RZ, R143 ;  /* 0x000000ffff6a7224 */ /* 0x000fc800078e008f */
[----:B------:R-:W-:-:S05]  /*1d540*/  FADD.FTZ R106, R103, R106 ;  /* 0x0000006a676a7221 */ /* 0x000fca0000010000 */
[----:B------:R-:W-:-:S07]  /*1d550*/  MOV R145, R106 ;  /* 0x0000006a00917202 */ /* 0x000fce0000000f00 */
[----:B------:R-:W-:Y:S05]  /*1d560*/  WARPSYNC.COLLECTIVE R142, `(.L_x_9886) ;  /* 0x000000008e087348 */ /* 0x000fea0003c00000 */
[----:B------:R0:W1:Y:S02]  /*1d570*/  SHFL.BFLY P6, R143, R145, R144, R147 ;  /* 0x0c000090918f7389 */ /* 0x00006400000c0093 */
[----:B01----:R-:W-:Y:S05]  /*1d580*/  ENDCOLLECTIVE ;  /* 0x000000000000791b */ /* 0x003fea0003800000 */
.L_x_9886:
[----:B------:R-:W-:Y:S01]  /*1d590*/  MOV R107, R143 ;  /* 0x0000008f006b7202 */ /* 0x000fe20000000f00 */
[----:B------:R-:W-:Y:S06]  /*1d5a0*/  BRA `(.L_x_9887) ;  /* 0xffffffe800687947 */ /* 0x000fec000383ffff */
.L_x_9888:
        /* <DEDUP_REMOVED lines=13> */
.L_x_45808:


//--------------------- .text._ZN10layer_norm13ln_fwd_kernelINS_13Kernel_traitsIf13__nv_bfloat16S2_S2_fjLj1280ELj1ELj4ELj1ELj16ENS_18Kernel_traits_baseILj1280EfS2_S2_S2_fjLj128EEEEELb1ELb0ELb0ELb1EEEvNS_9FwdParamsE --------------------------
	.section	.text._ZN10layer_norm13ln_fwd_kernelINS_13Kernel_traitsIf13__nv_bfloat16S2_S2_fjLj1280ELj1ELj4ELj1ELj16ENS_18Kernel_traits_baseILj1280EfS2_S2_S2_fjLj128EEEEELb1ELb0ELb0ELb1EEEvNS_9FwdParamsE,"ax",@progbits
	.align	128
        .global         _ZN10layer_norm13ln_fwd_kernelINS_13Kernel_traitsIf13__nv_bfloat16S2_S2_fjLj1280ELj1ELj4ELj1ELj16ENS_18Kernel_traits_baseILj1280EfS2_S2_S2_fjLj128EEEEELb1ELb0ELb0ELb1EEEvNS_9FwdParamsE
        .type           _ZN10layer_norm13ln_fwd_kernelINS_13Kernel_traitsIf13__nv_bfloat16S2_S2_fjLj1280ELj1ELj4ELj1ELj16ENS_18Kernel_traits_baseILj1280EfS2_S2_S2_fjLj128EEEEELb1ELb0ELb0ELb1EEEvNS_9FwdParamsE,@function
        .size           _ZN10layer_norm13ln_fwd_kernelINS_13Kernel_traitsIf13__nv_bfloat16S2_S2_fjLj1280ELj1ELj4ELj1ELj16ENS_18Kernel_traits_baseILj1280EfS2_S2_S2_fjLj128EEEEELb1ELb0ELb0ELb1EEEvNS_9FwdParamsE,(.L_x_45809 - _ZN10layer_norm13ln_fwd_kernelINS_13Kernel_traitsIf13__nv_bfloat16S2_S2_fjLj1280ELj1ELj4ELj1ELj16ENS_18Kernel_traits_baseILj1280EfS2_S2_S2_fjLj128EEEEELb1ELb0ELb0ELb1EEEvNS_9FwdParamsE)
        .other          _ZN10layer_norm13ln_fwd_kernelINS_13Kernel_traitsIf13__nv_bfloat16S2_S2_fjLj1280ELj1ELj4ELj1ELj16ENS_18Kernel_traits_baseILj1280EfS2_S2_S2_fjLj128EEEEELb1ELb0ELb0ELb1EEEvNS_9FwdParamsE,@"STO_CUDA_ENTRY STV_DEFAULT"
_ZN10layer_norm13ln_fwd_kernelINS_13Kernel_traitsIf13__nv_bfloat16S2_S2_fjLj1280ELj1ELj4ELj1ELj16ENS_18Kernel_traits_baseILj1280EfS2_S2_S2_fjLj128EEEEELb1ELb0ELb0ELb1EEEvNS_9FwdParamsE:
.text._ZN10layer_norm13ln_fwd_kernelINS_13Kernel_traitsIf13__nv_bfloat16S2_S2_fjLj1280ELj1ELj4ELj1ELj16ENS_18Kernel_traits_baseILj1280EfS2_S2_S2_fjLj128EEEEELb1ELb0ELb0ELb1EEEvNS_9FwdParamsE:
[----:B------:R-:W-:Y:S01]  /*0000*/  LDC R1, c[0x0][0x37c] ;  /* 0x0000df00ff017b82 */ /* 0x000fe20000000800 */
[----:B------:R-:W0:Y:S07]  /*0010*/  LDCU.U8 UR4, c[0x0][0x464] ;  /* 0x00008c80ff0477ac */ /* 0x000e2e0008000000 */
[----:B------:R-:W1:Y:S01]  /*0020*/  LDC R0, c[0x0][0x458] ;  /* 0x00011600ff007b82 */ /* 0x000e620000000800 */
[----:B------:R-:W2:Y:S01]  /*0030*/  LDCU.64 UR6, c[0x0][0x450] ;  /* 0x00008a00ff0677ac */ /* 0x000ea20008000a00 */
[----:B------:R-:W3:Y:S06]  /*0040*/  LDCU.64 UR8, c[0x0][0x358] ;  /* 0x00006b00ff0877ac */ /* 0x000eec0008000a00 */
[----:B------:R-:W4:Y:S01]  /*0050*/  LDC R7, c[0x0][0x45c] ;  /* 0x00011700ff077b82 */ /* 0x000f220000000800 */
[----:B------:R-:W5:Y:S01]  /*0060*/  LDCU.64 UR10, c[0x0][0x438] ;  /* 0x00008700ff0a77ac */ /* 0x000f620008000a00 */
        /* <DEDUP_REMOVED lines=8> */
[----:B-----5:R-:W-:Y:S02]  /*00f0*/  UISETP.NE.U32.AND UP0, UPT, UR10, URZ, UPT ;  /* 0x000000ff0a00728c */ /* 0x020fe4000bf05070 */
[----:B------:R-:W1:Y:S01]  /*0100*/  S2UR UR5, SR_CTAID.X ;  /* 0x00000000000579c3 */ /* 0x000e620000002500 */
[----:B------:R-:W3:Y:S01]  /*0110*/  S2R R11, SR_TID.X ;  /* 0x00000000000b7919 */ /* 0x000ee20000002100 */
[----:B------:R-:W-:-:S06]  /*0120*/  UISETP.NE.AND.EX UP0, UPT, UR11, URZ, UPT, UP0 ;  /* 0x000000ff0b00728c */ /* 0x000fcc000bf05300 */
[----:B------:R-:W3:Y:S01]  /*0130*/  LDC R10, c[0x0][0x360] ;  /* 0x0000d800ff0a7b82 */ /* 0x000ee20000000800 */
[----:B-1----:R-:W-:Y:S02]  /*0140*/  USHF.L.U32 UR4, UR5, 0x2, URZ ;  /* 0x0000000205047899 */ /* 0x002fe400080006ff */
[--C-:B---3--:R-:W-:Y:S01]  /*0150*/  IMAD R10, R10, UR5, R11.reuse ;  /* 0x000000050a0a7c24 */ /* 0x108fe2000f8e020b */
[----:B--2---:R-:W-:Y:S02]  /*0160*/  @P0 R2UR UR6, R2 ;  /* 0x00000000020602ca */ /* 0x004fe400000e0000 */
[----:B------:R-:W-:Y:S02]  /*0170*/  @P0 R2UR UR7, R3 ;  /* 0x00000000030702ca */ /* 0x000fe400000e0000 */
[----:B0-----:R-:W-:Y:S02]  /*0180*/  @P0 IADD3 R0, P1, PT, R4, R9, RZ ;  /* 0x0000000904000210 */ /* 0x001fe40007f3e0ff */
[----:B------:R-:W-:-:S02]  /*0190*/  SHF.R.U32.HI R9, RZ, 0x5, R11 ;  /* 0x00000005ff097819 */ /* 0x000fc4000001160b */
[----:B------:R-:W-:Y:S01]  /*01a0*/  LOP3.LUT R11, R11, 0x1f, RZ, 0xc0, !PT ;  /* 0x0000001f0b0b7812 */ /* 0x000fe200078ec0ff */
[----:B------:R-:W-:Y:S01]  /*01b0*/  @P0 IMAD.X R7, RZ, RZ, R5, P1 ;  /* 0x000000ffff070224 */ /* 0x000fe200008e0605 */
[----:B------:R-:W-:-:S03]  /*01c0*/  LOP3.LUT R9, R9, UR4, RZ, 0xfc, !PT ;  /* 0x0000000409097c12 */ /* 0x000fc6000f8efcff */
[----:B------:R-:W-:Y:S02]  /*01d0*/  UIADD3 UR14, UPT, UPT, UR6, -0x61c88647, URZ ;  /* 0x9e3779b9060e7890 */ /* 0x000fe4000fffe0ff */
[----:B------:R-:W-:Y:S01]  /*01e0*/  UIADD3 UR15, UPT, UPT, UR7, -0x4498517b, URZ ;  /* 0xbb67ae85070f7890 */ /* 0x000fe2000fffe0ff */
[--C-:B------:R-:W-:Y:S01]  /*01f0*/  SHF.R.U64 R8, R0, 0x2, R7.reuse ;  /* 0x0000000200087819 */ /* 0x100fe20000001207 */
[----:B------:R-:W-:Y:S01]  /*0200*/  UIADD3 UR16, UPT, UPT, UR6, 0x3c6ef372, URZ ;  /* 0x3c6ef37206107890 */ /* 0x000fe2000fffe0ff */
[----:B------:R-:W-:Y:S01]  /*0210*/  SHF.R.U32.HI R7, RZ, 0x2, R7 ;  /* 0x00000002ff077819 */ /* 0x000fe20000011607 */
        /* <DEDUP_REMOVED lines=41> */
.L_x_9889:
        /* <DEDUP_REMOVED lines=32> */
.L_x_9890:
[----:B------:R-:W1:Y:S02]  /*06b0*/  LDCU UR4, c[0x0][0x384] ;  /* 0x00007080ff0477ac */ /* 0x000e640008000800 */
[----:B-1----:R-:W-:-:S13]  /*06c0*/  ISETP.GE.AND P0, PT, R9, UR4, PT ;  /* 0x0000000409007c0c */ /* 0x002fda000bf06270 */
[----:B------:R-:W-:Y:S05]  /*06d0*/  @P0 EXIT ;  /* 0x000000000000094d */ /* 0x000fea0003800000 */
[----:B0-----:R-:W-:Y:S01]  /*06e0*/  IMAD.HI.U32 R2, R10, -0x326172a9, RZ ;  /* 0xcd9e8d570a027827 */ /* 0x001fe200078e00ff */
[----:B------:R-:W0:Y:S01]  /*06f0*/  LDCU.64 UR4, c[0x0][0x3e0] ;  /* 0x00007c00ff0477ac */ /* 0x000e220008000a00 */
[----:B------:R-:W-:Y:S01]  /*0700*/  BSSY B0, `(.L_x_9891) ;  /* 0x0001b7a000007945 */ /* 0x000fe20003800000 */
[----:B------:R-:W-:Y:S01]  /*0710*/  LOP3.LUT R149, R0, 0x3, RZ, 0xc0, !PT ;  /* 0x0000000300957812 */ /* 0x000fe200078ec0ff */
[C---:B------:R-:W-:Y:S01]  /*0720*/  IMAD.HI.U32 R3, R8.reuse, -0x2daee0ad, RZ ;  /* 0xd2511f5308037827 */ /* 0x040fe200078e00ff */
[----:B------:R-:W-:Y:S01]  /*0730*/  LOP3.LUT R2, R7, UR6, R2, 0x96, !PT ;  /* 0x0000000607027c12 */ /* 0x000fe2000f8e9602 */
[----:B------:R-:W1:Y:S02]  /*0740*/  LDCU UR33, c[0x0][0x404] ;  /* 0x00008080ff2177ac */ /* 0x000e640008000800 */
[----:B------:R-:W-:Y:S01]  /*0750*/  IMAD R11, R8, -0x2daee0ad, RZ ;  /* 0xd2511f53080b7824 */ /* 0x000fe200078e02ff */
[----:B------:R-:W-:Y:S01]  /*0760*/  LOP3.LUT R3, R3, UR7, RZ, 0x3c, !PT ;  /* 0x0000000703037c12 */ /* 0x000fe2000f8e3cff */
[----:B------:R-:W-:Y:S01]  /*0770*/  IMAD.HI.U32 R6, R2, -0x2daee0ad, RZ ;  /* 0xd2511f5302067827 */ /* 0x000fe200078e00ff */
[----:B------:R-:W2:Y:S03]  /*0780*/  LDCU UR34, c[0x0][0x408] ;  /* 0x00008100ff2277ac */ /* 0x000ea60008000800 */
        /* <DEDUP_REMOVED lines=9> */
[----:B------:R-:W0:Y:S03]  /*0820*/  LDCU.U8 UR32, c[0x0][0x410] ;  /* 0x00008200ff2077ac */ /* 0x000e260008000000 */
[C---:B------:R-:W-:Y:S01]  /*0830*/  IMAD.HI.U32 R5, R4.reuse, -0x2daee0ad, RZ ;  /* 0xd2511f5304057827 */ /* 0x040fe200078e00ff */
[----:B------:R-:W-:Y:S01]  /*0840*/  LOP3.LUT R2, R3, UR16, R2, 0x96, !PT ;  /* 0x0000001003027c12 */ /* 0x000fe2000f8e9602 */
[----:B------:R-:W4:Y:S02]  /*0850*/  LDCU UR13, c[0x0][0x448] ;  /* 0x00008900ff0d77ac */ /* 0x000f240008000800 */
[----:B------:R-:W-:Y:S01]  /*0860*/  IMAD R11, R4, -0x2daee0ad, RZ ;  /* 0xd2511f53040b7824 */ /* 0x000fe200078e02ff */
[----:B------:R-:W-:Y:S01]  /*0870*/  LOP3.LUT R5, R12, UR17, R5, 0x96, !PT ;  /* 0x000000110c057c12 */ /* 0x000fe2000f8e9605 */
[----:B------:R-:W-:Y:S01]  /*0880*/  IMAD.HI.U32 R4, R2, -0x2daee0ad, RZ ;  /* 0xd2511f5302047827 */ /* 0x000fe200078e00ff */
[----:B------:R-:W0:Y:S03]  /*0890*/  LDCU.64 UR10, c[0x0][0x3a0] ;  /* 0x00007400ff0a77ac */ /* 0x000e260008000a00 */
[----:B------:R-:W-:Y:S01]  /*08a0*/  IMAD R6, R6, -0x326172a9, RZ ;  /* 0xcd9e8d5706067824 */ /* 0x000fe200078e02ff */
[----:B------:R-:W-:Y:S01]  /*08b0*/  LOP3.LUT R4, R11, UR19, R4, 0x96, !PT ;  /* 0x000000130b047c12 */ /* 0x000fe2000f8e9604 */
[----:B------:R-:W-:Y:S01]  /*08c0*/  IMAD.HI.U32 R3, R5, -0x326172a9, RZ ;  /* 0xcd9e8d5705037827 */ /* 0x000fe200078e00ff */
[----:B------:R-:W-:-:S03]  /*08d0*/  UISETP.NE.AND.EX UP0, UPT, UR5, URZ, UPT, UP0 ;  /* 0x000000ff0500728c */ /* 0x000fc6000bf05300 */
        /* <DEDUP_REMOVED lines=36> */
[----:B------:R-:W-:Y:S02]  /*0b20*/  HFMA2 R3, -RZ, RZ, 0, 0 ;  /* 0x00000000ff037431 */ /* 0x000fe400000001ff */
[----:B------:R-:W-:Y:S01]  /*0b30*/  IMAD R142, R2, -0x2daee0ad, RZ ;  /* 0xd2511f53028e7824 */ /* 0x000fe200078e02ff */
[----:B------:R-:W-:Y:S01]  /*0b40*/  LOP3.LUT R5, R12, UR30, R5, 0x96, !PT ;  /* 0x0000001e0c057c12 */ /* 0x000fe2000f8e9605 */
[----:B01234-:R-:W-:-:S07]  /*0b50*/  IMAD R4, R4, -0x326172a9, RZ ;  /* 0xcd9e8d5704047824 */ /* 0x01ffce00078e02ff */
.L_x_10302:
[----:B0-----:R-:W0:Y:S01]  /*0b60*/  S2R R2, SR_TID.X ;  /* 0x0000000000027919 */ /* 0x001e220000002100 */
[----:B------:R-:W1:Y:S01]  /*0b70*/  @UP0 LDCU.64 UR4, c[0x0][0x3e0] ;  /* 0x00007c00ff0407ac */ /* 0x000e620008000a00 */
[----:B------:R-:W2:Y:S01]  /*0b80*/  LDC.64 R110, c[0x0][0x390] ;  /* 0x0000e400ff6e7b82 */ /* 0x000ea20000000a00 */
[----:B------:R-:W-:Y:S01]  /*0b90*/  IMAD R0, R9, UR12, RZ ;  /* 0x0000000c09007c24 */ /* 0x000fe2000f8e02ff */
[----:B------:R-:W-:Y:S02]  /*0ba0*/  PLOP3.LUT P0, PT, PT, PT, UP0, 0x80, 0x8 ;  /* 0x000000000008781c */ /* 0x000fe40003f0f008 */
[----:B------:R-:W-:Y:S02]  /*0bb0*/  PLOP3.LUT P1, PT, PT, PT, UP0, 0x80, 0x8 ;  /* 0x000000000008781c */ /* 0x000fe40003f2f008 */
[----:B------:R-:W-:-:S04]  /*0bc0*/  SHF.R.S32.HI R11, RZ, 0x1f, R0 ;  /* 0x0000001fff0b7819 */ /* 0x000fc80000011400 */
[----:B------:R-:W-:Y:S01]  /*0bd0*/  LEA.HI R0, R11, R0, RZ, 0x3 ;  /* 0x000000000b007211 */ /* 0x000fe200078f18ff */
[----:B-1----:R-:W-:Y:S02]  /*0be0*/  IMAD.U32 R16, RZ, RZ, UR4 ;  /* 0x00000004ff107e24 */ /* 0x002fe4000f8e00ff */
[----:B------:R-:W-:Y:S02]  /*0bf0*/  IMAD.U32 R17, RZ, RZ, UR5 ;  /* 0x00000005ff117e24 */ /* 0x000fe4000f8e00ff */
[----:B------:R-:W-:-:S06]  /*0c00*/  @P0 IMAD.WIDE R16, R9, 0x2, R16 ;  /* 0x0000000209100825 */ /* 0x000fcc00078e0210 */
[----:B------:R-:W3:Y:S01]  /*0c10*/  @P1 LDG.E.U16 R16, desc[UR8][R16.64] ;  /* 0x0000000810101981 */ /* 0x000ee2000c1e1500 */
[----:B0-----:R-:W-:-:S04]  /*0c20*/  LOP3.LUT R11, R2, 0x1f, RZ, 0xc0, !PT ;  /* 0x0000001f020b7812 */ /* 0x001fc800078ec0ff */
[----:B------:R-:W-:-:S05]  /*0c30*/  LEA.HI.SX32 R0, R0, R11, 0x1d ;  /* 0x0000000b00007211 */ /* 0x000fca00078feaff */
[----:B--2---:R-:W-:-:S06]  /*0c40*/  IMAD.WIDE.U32 R104, R0, 0x10, R110 ;  /* 0x0000001000687825 */ /* 0x004fcc00078e006e */
[----:B-----5:R-:W5:Y:S01]  /*0c50*/  LDG.E.128 R104, desc[UR8][R104.64] ;  /* 0x0000000868687981 */ /* 0x020f62000c1e1d00 */
[----:B------:R-:W-:Y:S02]  /*0c60*/  ISETP.NE.U32.AND P0, PT, RZ, UR10, PT ;  /* 0x0000000aff007c0c */ /* 0x000fe4000bf05070 */
[----:B------:R-:W-:Y:S02]  /*0c70*/  PLOP3.LUT P1, PT, PT, PT, UP0, 0x80, 0x8 ;  /* 0x000000000008781c */ /* 0x000fe40003f2f008 */
[----:B------:R-:W-:Y:S01]  /*0c80*/  ISETP.NE.AND.EX P2, PT, RZ, UR11, PT, P0 ;  /* 0x0000000bff007c0c */ /* 0x000fe2000bf45300 */
[----:B------:R-:W-:Y:S01]  /*0c90*/  IMAD.MOV.U32 R13, RZ, RZ, 0x2f800000 ;  /* 0x2f800000ff0d7424 */ /* 0x000fe200078e00ff */
[----:B------:R-:W-:Y:S02]  /*0ca0*/  MOV R14, 0x3f800000 ;  /* 0x3f800000000e7802 */ /* 0x000fe40000000f00 */
        /* <DEDUP_REMOVED lines=17> */
.L_x_45644:
[----:B------:R-:W-:Y:S05]  /*0dc0*/  BRX R16 -0xdd0                                         (*"BRANCH_TARGETS .L_x_45645,.L_x_45646,.L_x_45647"*) ;  /* 0xfffffff0108c7949 */ /* 0x000fea000383ffff */
.L_x_45647:
[----:B------:R-:W-:Y:S01]  /*0dd0*/  VIADD R11, R149, 0x1 ;  /* 0x00000001950b7836 */ /* 0x000fe20000000000 */
[----:B------:R-:W-:Y:S01]  /*0de0*/  MOV R120, R142 ;  /* 0x0000008e00787202 */ /* 0x000fe20000000f00 */
[----:B------:R-:W-:Y:S01]  /*0df0*/  IMAD.MOV.U32 R12, RZ, RZ, R5 ;  /* 0x000000ffff0c7224 */ /* 0x000fe200078e0005 */
[----:B------:R-:W-:Y:S06]  /*0e00*/  BRA `(.L_x_9894) ;  /* 0x0000000000f07947 */ /* 0x000fec0003800000 */
.L_x_45645:
[----:B------:R-:W-:Y:S01]  /*0e10*/  IMAD.MOV.U32 R120, RZ, RZ, R142 ;  /* 0x000000ffff787224 */ /* 0x000fe200078e008e */
[----:B------:R-:W-:Y:S01]  /*0e20*/  MOV R11, 0x3 ;  /* 0x00000003000b7802 */ /* 0x000fe20000000f00 */
[----:B------:R-:W-:Y:S01]  /*0e30*/  IMAD.MOV.U32 R12, RZ, RZ, R6 ;  /* 0x000000ffff0c7224 */ /* 0x000fe200078e0006 */
[----:B------:R-:W-:Y:S06]  /*0e40*/  BRA `(.L_x_9894) ;  /* 0x0000000000e07947 */ /* 0x000fec0003800000 */
.L_x_45646:
        /* <DEDUP_REMOVED lines=13> */
.L_x_9896:
[----:B------:R-:W-:Y:S05]  /*0f20*/  BSYNC.RECONVERGENT B2 ;  /* 0x0000000000027941 */ /* 0x000fea0003800200 */
.L_x_9895:
        /* <DEDUP_REMOVED lines=42> */
.L_x_9894:
[----:B------:R-:W-:Y:S05]  /*11d0*/  BSYNC.RECONVERGENT B1 ;  /* 0x0000000000017941 */ /* 0x000fea0003800200 */
.L_x_9893:
[----:B------:R-:W-:Y:S01]  /*11e0*/  I2FP.F32.U32 R12, R12 ;  /* 0x0000000c000c7245 */ /* 0x000fe20000201000 */
[----:B------:R-:W-:Y:S01]  /*11f0*/  IMAD.U32 R15, RZ, RZ, UR34 ;  /* 0x00000022ff0f7e24 */ /* 0x000fe2000f8e00ff */
[----:B-----5:R-:W-:Y:S01]  /*1200*/  SHF.L.U32 R19, R104, 0x10, RZ ;  /* 0x0000001068137819 */ /* 0x020fe200000006ff */
[----:B------:R-:W-:Y:S01]  /*1210*/  IMAD.U32 R16, RZ, RZ, UR33 ;  /* 0x00000021ff107e24 */ /* 0x000fe2000f8e00ff */
[----:B------:R-:W-:Y:S01]  /*1220*/  ISETP.NE.AND P1, PT, R11, 0x1, PT ;  /* 0x000000010b00780c */ /* 0x000fe20003f25270 */
[----:B------:R-:W-:Y:S01]  /*1230*/  FFMA.FTZ R17, R12, R13, 1.1641532182693481445e-10 ;  /* 0x2f0000000c117423 */ /* 0x000fe2000001000d */
[----:B------:R-:W-:Y:S01]  /*1240*/  BSSY.RECONVERGENT B1, `(.L_x_9897) ;  /* 0x000004f000017945 */ /* 0x000fe20003800200 */
[----:B------:R-:W-:Y:S01]  /*1250*/  FMUL.FTZ R12, R19, R14 ;  /* 0x0000000e130c7220 */ /* 0x000fe20000410000 */
[----:B------:R-:W-:Y:S01]  /*1260*/  PRMT R104, R104, 0x7632, R104 ;  /* 0x0000763268687816 */ /* 0x000fe20000000068 */
[----:B------:R-:W-:Y:S01]  /*1270*/  IMAD.MOV.U32 R19, RZ, RZ, 0x2 ;  /* 0x00000002ff137424 */ /* 0x000fe200078e00ff */
[----:B------:R-:W-:Y:S01]  /*1280*/  FSETP.GTU.FTZ.AND P0, PT, R17, R16, PT ;  /* 0x000000101100720b */ /* 0x000fe20003f1c000 */
[----:B------:R-:W-:Y:S01]  /*1290*/  FMUL.FTZ R12, R12, R15 ;  /* 0x0000000f0c0c7220 */ /* 0x000fe20000410000 */
[----:B------:R-:W-:-:S02]  /*12a0*/  SHF.L.U32 R17, R100, 0x10, RZ ;  /* 0x0000001064117819 */ /* 0x000fc400000006ff */
        /* <DEDUP_REMOVED lines=15> */
.L_x_9899:
        /* <DEDUP_REMOVED lines=13> */
.L_x_9901:
[----:B------:R-:W-:Y:S05]  /*1470*/  BSYNC.RECONVERGENT B2 ;  /* 0x0000000000027941 */ /* 0x000fea0003800200 */
.L_x_9900:
        /* <DEDUP_REMOVED lines=43> */
.L_x_9898:
[----:B------:R-:W-:Y:S05]  /*1730*/  BSYNC.RECONVERGENT B1 ;  /* 0x0000000000017941 */ /* 0x000fea0003800200 */
.L_x_9897:
        /* <DEDUP_REMOVED lines=23> */
.L_x_9904:
        /* <DEDUP_REMOVED lines=13> */
.L_x_9906:
[----:B------:R-:W-:Y:S05]  /*1980*/  BSYNC.RECONVERGENT B2 ;  /* 0x0000000000027941 */ /* 0x000fea0003800200 */
.L_x_9905:
        /* <DEDUP_REMOVED lines=43> */
.L_x_9903:
[----:B------:R-:W-:Y:S05]  /*1c40*/  BSYNC.RECONVERGENT B1 ;  /* 0x0000000000017941 */ /* 0x000fea0003800200 */
.L_x_9902:
        /* <DEDUP_REMOVED lines=10> */
[----:B------:R-:W-:-:S04]  /*1cf0*/  FSETP.GTU.FTZ.AND P1, PT, R17, R16, PT ;  /* 0x000000101100720b */ /* 0x000fc80003f3c000 */
[----:B------:R-:W-:Y:S01]  /*1d00*/  FSEL R17, R18, RZ, !P1 ;  /* 0x000000ff12117208 */ /* 0x000fe20004800000 */
[----:B------:R-:W-:Y:S01]  /*1d10*/  IMAD.MOV.U32 R18, RZ, RZ, R4 ;  /* 0x000000ffff127224 */ /* 0x000fe200078e0004 */
        /* <DEDUP_REMOVED lines=12> */
.L_x_9909:
        /* <DEDUP_REMOVED lines=13> */
.L_x_9911:
[----:B------:R-:W-:Y:S05]  /*1eb0*/  BSYNC.RECONVERGENT B2 ;  /* 0x0000000000027941 */ /* 0x000fea0003800200 */
.L_x_9910:
        /* <DEDUP_REMOVED lines=43> */
.L_x_9908:
[----:B------:R-:W-:Y:S05]  /*2170*/  BSYNC.RECONVERGENT B1 ;  /* 0x0000000000017941 */ /* 0x000fea0003800200 */
.L_x_9907:
        /* <DEDUP_REMOVED lines=23> */
.L_x_9914:
        /* <DEDUP_REMOVED lines=13> */
.L_x_9916:
[----:B------:R-:W-:Y:S05]  /*23c0*/  BSYNC.RECONVERGENT B2 ;  /* 0x0000000000027941 */ /* 0x000fea0003800200 */
.L_x_9915:
        /* <DEDUP_REMOVED lines=43> */
.L_x_9913:
[----:B------:R-:W-:Y:S05]  /*2680*/  BSYNC.RECONVERGENT B1 ;  /* 0x0000000000017941 */ /* 0x000fea0003800200 */
.L_x_9912:
        /* <DEDUP_REMOVED lines=10> */
[C---:B------:R-:W-:Y:S01]  /*2730*/  IMAD.U32 R19, R102.reuse, 0x10000, RZ ;  /* 0x0001000066137824 */ /* 0x040fe200078e00ff */
[----:B------:R-:W-:-:S03]  /*2740*/  PRMT R102, R102, 0x7632, R102 ;  /* 0x0000763266667816 */ /* 0x000fc60000000066 */
        /* <DEDUP_REMOVED lines=13> */
.L_x_9919:
        /* <DEDUP_REMOVED lines=13> */
.L_x_9921:
[----:B------:R-:W-:Y:S05]  /*28f0*/  BSYNC.RECONVERGENT B2 ;  /* 0x0000000000027941 */ /* 0x000fea0003800200 */
.L_x_9920:
        /* <DEDUP_REMOVED lines=43> */
.L_x_9918:
[----:B------:R-:W-:Y:S05]  /*2bb0*/  BSYNC.RECONVERGENT B1 ;  /* 0x0000000000017941 */ /* 0x000fea0003800200 */
.L_x_9917:
        /* <DEDUP_REMOVED lines=23> */
.L_x_9924:
        /* <DEDUP_REMOVED lines=13> */
.L_x_9926:
[----:B------:R-:W-:Y:S05]  /*2e00*/  BSYNC.RECONVERGENT B2 ;  /* 0x0000000000027941 */ /* 0x000fea0003800200 */
.L_x_9925:
        /* <DEDUP_REMOVED lines=43> */
.L_x_9923:
[----:B------:R-:W-:Y:S05]  /*30c0*/  BSYNC.RECONVERGENT B1 ;  /* 0x0000000000017941 */ /* 0x000fea0003800200 */
.L_x_9922:
        /* <DEDUP_REMOVED lines=25> */
.L_x_9929:
        /* <DEDUP_REMOVED lines=15> */
.L_x_9931:
[----:B------:R-:W-:Y:S05]  /*3350*/  BSYNC.RECONVERGENT B2 ;  /* 0x0000000000027941 */ /* 0x000fea0003800200 */
.L_x_9930:
        /* <DEDUP_REMOVED lines=43> */
.L_x_9928:
[----:B------:R-:W-:Y:S05]  /*3610*/  BSYNC.RECONVERGENT B1 ;  /* 0x0000000000017941 */ /* 0x000fea0003800200 */
.L_x_9927:
        /* <DEDUP_REMOVED lines=15> */
.L_x_9892:
        /* <DEDUP_REMOVED lines=16> */
.L_x_9935:
        /* <DEDUP_REMOVED lines=13> */
.L_x_9937:
[----:B------:R-:W-:Y:S05]  /*38e0*/  BSYNC.RECONVERGENT B2 ;  /* 0x0000000000027941 */ /* 0x000fea0003800200 */
.L_x_9936:
        /* <DEDUP_REMOVED lines=41> */
[----:B------:R-:W-:-:S07]  /*3b80*/  LOP3.LUT R6, R16, UR31, R121, 0x96, !PT ;  /* 0x0000001f10067c12 */ /* 0x000fce000f8e9679 */
.L_x_9934:
[----:B------:R-:W-:Y:S05]  /*3b90*/  BSYNC.RECONVERGENT B1 ;  /* 0x0000000000017941 */ /* 0x000fea0003800200 */
.L_x_9933:
[----:B------:R-:W-:Y:S01]  /*3ba0*/  I2FP.F32.U32 R12, R11 ;  /* 0x0000000b000c7245 */ /* 0x000fe20000201000 */
[----:B------:R-:W-:Y:S01]  /*3bb0*/  IMAD.U32 R16, RZ, RZ, UR33 ;  /* 0x00000021ff107e24 */ /* 0x000fe2000f8e00ff */
[----:B------:R-:W-:Y:S01]  /*3bc0*/  ISETP.NE.AND P1, PT, R18, 0x1, PT ;  /* 0x000000011200780c */ /* 0x000fe20003f25270 */
[----:B------:R-:W-:Y:S01]  /*3bd0*/  IMAD.U32 R15, RZ, RZ, UR34 ;  /* 0x00000022ff0f7e24 */ /* 0x000fe2000f8e00ff */
[----:B-----5:R-:W-:Y:S01]  /*3be0*/  SHF.L.U32 R17, R104, 0x10, RZ ;  /* 0x0000001068117819 */ /* 0x020fe200000006ff */
[----:B------:R-:W-:Y:S01]  /*3bf0*/  FFMA.FTZ R11, R12, R13, 1.1641532182693481445e-10 ;  /* 0x2f0000000c0b7423 */ /* 0x000fe2000001000d */
[----:B------:R-:W-:Y:S01]  /*3c00*/  BSSY.RECONVERGENT B1, `(.L_x_9938) ;  /* 0x000004c000017945 */ /* 0x000fe20003800200 */
[----:B------:R-:W-:Y:S01]  /*3c10*/  HFMA2 R19, -RZ, RZ, 0, 1.1920928955078125e-07 ;  /* 0x00000002ff137431 */ /* 0x000fe200000001ff */
[----:B------:R-:W-:Y:S01]  /*3c20*/  PRMT R104, R104, 0x7632, R104 ;  /* 0x0000763268687816 */ /* 0x000fe20000000068 */
[----:B------:R-:W-:Y:S01]  /*3c30*/  FMUL.FTZ R12, R17, R14 ;  /* 0x0000000e110c7220 */ /* 0x000fe20000410000 */
[----:B------:R-:W-:Y:S01]  /*3c40*/  FSETP.GTU.FTZ.AND P0, PT, R11, R16, PT ;  /* 0x000000100b00720b */ /* 0x000fe20003f1c000 */
[----:B------:R-:W-:-:S02]  /*3c50*/  IMAD.MOV.U32 R11, RZ, RZ, R4 ;  /* 0x000000ffff0b7224 */ /* 0x000fc400078e0004 */
        /* <DEDUP_REMOVED lines=13> */
.L_x_9940:
        /* <DEDUP_REMOVED lines=13> */
.L_x_9942:
[----:B------:R-:W-:Y:S05]  /*3e00*/  BSYNC.RECONVERGENT B2 ;  /* 0x0000000000027941 */ /* 0x000fea0003800200 */
.L_x_9941:
        /* <DEDUP_REMOVED lines=43> */
.L_x_9939:
[----:B------:R-:W-:Y:S05]  /*40c0*/  BSYNC.RECONVERGENT B1 ;  /* 0x0000000000017941 */ /* 0x000fea0003800200 */
.L_x_9938:
        /* <DEDUP_REMOVED lines=21> */
.L_x_9945:
        /* <DEDUP_REMOVED lines=13> */
.L_x_9947:
[----:B------:R-:W-:Y:S05]  /*42f0*/  BSYNC.RECONVERGENT B2 ;  /* 0x0000000000027941 */ /* 0x000fea0003800200 */
.L_x_9946:
        /* <DEDUP_REMOVED lines=43> */
.L_x_9944:
[----:B------:R-:W-:Y:S05]  /*45b0*/  BSYNC.RECONVERGENT B1 ;  /* 0x0000000000017941 */ /* 0x000fea0003800200 */
.L_x_9943:
        /* <DEDUP_REMOVED lines=22> */
.L_x_9950:
        /* <DEDUP_REMOVED lines=13> */
.L_x_9952:
[----:B------:R-:W-:Y:S05]  /*47f0*/  BSYNC.RECONVERGENT B2 ;  /* 0x0000000000027941 */ /* 0x000fea0003800200 */
.L_x_9951:
        /* <DEDUP_REMOVED lines=43> */
.L_x_9949:
[----:B------:R-:W-:Y:S05]  /*4ab0*/  BSYNC.RECONVERGENT B1 ;  /* 0x0000000000017941 */ /* 0x000fea0003800200 */
.L_x_9948:
        /* <DEDUP_REMOVED lines=21> */
.L_x_9955:
        /* <DEDUP_REMOVED lines=13> */
.L_x_9957:
[----:B------:R-:W-:Y:S05]  /*4ce0*/  BSYNC.RECONVERGENT B2 ;  /* 0x0000000000027941 */ /* 0x000fea0003800200 */
.L_x_9956:
        /* <DEDUP_REMOVED lines=43> */
.L_x_9954:
[----:B------:R-:W-:Y:S05]  /*4fa0*/  BSYNC.RECONVERGENT B1 ;  /* 0x0000000000017941 */ /* 0x000fea0003800200 */
.L_x_9953:
        /* <DEDUP_REMOVED lines=22> */
.L_x_9960:
        /* <DEDUP_REMOVED lines=13> */
.L_x_9962:
[----:B------:R-:W-:Y:S05]  /*51e0*/  BSYNC.RECONVERGENT B2 ;  /* 0x0000000000027941 */ /* 0x000fea0003800200 */
.L_x_9961:
        /* <DEDUP_REMOVED lines=43> */
.L_x_9959:
[----:B------:R-:W-:Y:S05]  /*54a0*/  BSYNC.RECONVERGENT B1 ;  /* 0x0000000000017941 */ /* 0x000fea0003800200 */
.L_x_9958:
        /* <DEDUP_REMOVED lines=21> */
.L_x_9965:
        /* <DEDUP_REMOVED lines=13> */
.L_x_9967:
[----:B------:R-:W-:Y:S05]  /*56d0*/  BSYNC.RECONVERGENT B2 ;  /* 0x0000000000027941 */ /* 0x000fea0003800200 */
.L_x_9966:
        /* <DEDUP_REMOVED lines=43> */
.L_x_9964:
[----:B------:R-:W-:Y:S05]  /*5990*/  BSYNC.RECONVERGENT B1 ;  /* 0x0000000000017941 */ /* 0x000fea0003800200 */
.L_x_9963:
        /* <DEDUP_REMOVED lines=22> */
.L_x_9970:
        /* <DEDUP_REMOVED lines=15> */
.L_x_9972:
[----:B------:R-:W-:Y:S05]  /*5bf0*/  BSYNC.RECONVERGENT B2 ;  /* 0x0000000000027941 */ /* 0x000fea0003800200 */
.L_x_9971:
        /* <DEDUP_REMOVED lines=43> */
.L_x_9969:
[----:B------:R-:W-:Y:S05]  /*5eb0*/  BSYNC.RECONVERGENT B1 ;  /* 0x0000000000017941 */ /* 0x000fea0003800200 */
.L_x_9968:
        /* <DEDUP_REMOVED lines=12> */
.L_x_9932:
        /* <DEDUP_REMOVED lines=8> */
[----:B------:R-:W-:Y:S02]  /*6000*/  ISETP.NE.AND P5, PT, R115, RZ, PT ;  /* 0x000000ff7300720c */ /* 0x000fe40003fa5270 */
[----:B------:R-:W-:Y:S02]  /*6010*/  LOP3.LUT R127, R127, R103, R122, 0xfe, !PT ;  /* 0x000000677f7f7212 */ /* 0x000fe400078efe7a */
[----:B------:R-:W-:Y:S02]  /*6020*/  SEL R126, RZ, 0x1, !P3 ;  /* 0x00000001ff7e7807 */ /* 0x000fe40005800000 */
[----:B------:R-:W-:Y:S02]  /*6030*/  LOP3.LUT R100, R100, R102, R101, 0xfe, !PT ;  /* 0x0000006664647212 */ /* 0x000fe400078efe65 */
[----:B------:R-:W-:Y:S02]  /*6040*/  SEL R101, RZ, 0x1, !P5 ;  /* 0x00000001ff657807 */ /* 0x000fe40006800000 */
[C---:B------:R-:W-:Y:S01]  /*6050*/  IADD3 R115, PT, PT, R0.reuse, 0x20, RZ ;  /* 0x0000002000737810 */ /* 0x040fe20007ffe0ff */
[----:B0-----:R-:W-:Y:S01]  /*6060*/  IMAD.WIDE.U32 R122, R0, 0x10, R108 ;  /* 0x00000010007a7825 */ /* 0x001fe200078e006c */
[----:B------:R-:W-:-:S02]  /*6070*/  LOP3.LUT R127, R127, R126, RZ, 0xfc, !PT ;  /* 0x0000007e7f7f7212 */ /* 0x000fc400078efcff */
[----:B------:R-:W-:Y:S01]  /*6080*/  LOP3.LUT R126, R100, R101, RZ, 0xfc, !PT ;  /* 0x00000065647e7212 */ /* 0x000fe200078efcff */
[----:B------:R-:W-:Y:S01]  /*6090*/  IMAD.WIDE.U32 R100, R115, 0x10, R110 ;  /* 0x0000001073647825 */ /* 0x000fe200078e006e */
[----:B------:R0:W-:Y:S01]  /*60a0*/  STG.E.128 desc[UR8][R122.64], R104 ;  /* 0x000000687a007986 */ /* 0x0001e2000c101d08 */
[----:B------:R-:W-:Y:S02]  /*60b0*/  ISETP.NE.AND P6, PT, R118, RZ, PT ;  /* 0x000000ff7600720c */ /* 0x000fe40003fc5270 */
[----:B-1----:R-:W-:-:S05]  /*60c0*/  IMAD.WIDE.U32 R124, R0, 0x8, R18 ;  /* 0x00000008007c7825 */ /* 0x002fca00078e0012 */
[----:B------:R0:W-:Y:S04]  /*60d0*/  STG.E.64 desc[UR8][R124.64], R126 ;  /* 0x0000007e7c007986 */ /* 0x0001e8000c101b08 */
[----:B------:R-:W5:Y:S02]  /*60e0*/  LDG.E.128 R100, desc[UR8][R100.64] ;  /* 0x0000000864647981 */ /* 0x000f64000c1e1d00 */
        /* <DEDUP_REMOVED lines=20> */
.L_x_9976:
        /* <DEDUP_REMOVED lines=13> */
.L_x_9978:
[----:B------:R-:W-:Y:S05]  /*6300*/  BSYNC.RECONVERGENT B2 ;  /* 0x0000000000027941 */ /* 0x000fea0003800200 */
.L_x_9977:
        /* <DEDUP_REMOVED lines=42> */
.L_x_9975:
[----:B------:R-:W-:Y:S05]  /*65b0*/  BSYNC.RECONVERGENT B1 ;  /* 0x0000000000017941 */ /* 0x000fea0003800200 */
.L_x_9974:
[----:B------:R-:W-:Y:S01]  /*65c0*/  I2FP.F32.U32 R120, R122 ;  /* 0x0000007a00787245 */ /* 0x000fe20000201000 */
[----:B-----5:R-:W-:Y:S01]  /*65d0*/  IMAD.U32 R123, R100, 0x10000, RZ ;  /* 0x00010000647b7824 */ /* 0x020fe200078e00ff */
[----:B------:R-:W-:Y:S01]  /*65e0*/  ISETP.NE.AND P1, PT, R121, 0x1, PT ;  /* 0x000000017900780c */ /* 0x000fe20003f25270 */
[----:B------:R-:W-:Y:S01]  /*65f0*/  BSSY.RECONVERGENT B1, `(.L_x_9979) ;  /* 0x000004f000017945 */ /* 0x000fe20003800200 */
[----:B------:R-:W-:Y:S02]  /*6600*/  IMAD.MOV.U32 R122, RZ, RZ, R4 ;  /* 0x000000ffff7a7224 */ /* 0x000fe400078e0004 */
        /* <DEDUP_REMOVED lines=9> */
[--C-:B------:R-:W-:Y:S01]  /*66a0*/  FADD.FTZ R120, R120, R119.reuse ;  /* 0x0000007778787221 */ /* 0x100fe20000010000 */
[----:B------:R-:W-:-:S02]  /*66b0*/  PRMT R119, R100, 0x7632, R119 ;  /* 0x0000763264777816 */ /* 0x000fc40000000077 */
[----:B------:R-:W-:Y:S01]  /*66c0*/  P2R R100, PR, RZ, 0x1 ;  /* 0x00000001ff647803 */ /* 0x000fe20000000000 */
        /* <DEDUP_REMOVED lines=9> */
.L_x_9981:
        /* <DEDUP_REMOVED lines=13> */
.L_x_9983:
[----:B------:R-:W-:Y:S05]  /*6830*/  BSYNC.RECONVERGENT B2 ;  /* 0x0000000000027941 */ /* 0x000fea0003800200 */
.L_x_9982:
        /* <DEDUP_REMOVED lines=40> */
[----:B------:R-:W-:Y:S01]  /*6ac0*/  IMAD.MOV.U32 R122, RZ, RZ, R128 ;  /* 0x000000ffff7a7224 */ /* 0x000fe200078e0080 */
[----:B------:R-:W-:-:S07]  /*6ad0*/  MOV R128, R126 ;  /* 0x0000007e00807202 */ /* 0x000fce0000000f00 */
.L_x_9980:
[----:B------:R-:W-:Y:S05]  /*6ae0*/  BSYNC.RECONVERGENT B1 ;  /* 0x0000000000017941 */ /* 0x000fea0003800200 */
.L_x_9979:
        /* <DEDUP_REMOVED lines=23> */
.L_x_9986:
        /* <DEDUP_REMOVED lines=13> */
.L_x_9988:
[----:B------:R-:W-:Y:S05]  /*6d30*/  BSYNC.RECONVERGENT B2 ;  /* 0x0000000000027941 */ /* 0x000fea0003800200 */
.L_x_9987:
        /* <DEDUP_REMOVED lines=40> */
[----:B------:R-:W-:Y:S02]  /*6fc0*/  LOP3.LUT R6, R122, UR31, R127, 0x96, !PT ;  /* 0x0000001f7a067c12 */ /* 0x000fe4000f8e967f */
[----:B------:R-:W-:-:S07]  /*6fd0*/  MOV R128, R126 ;  /* 0x0000007e00807202 */ /* 0x000fce0000000f00 */
.L_x_9985:
[----:B------:R-:W-:Y:S05]  /*6fe0*/  BSYNC.RECONVERGENT B1 ;  /* 0x0000000000017941 */ /* 0x000fea0003800200 */
.L_x_9984:
        /* <DEDUP_REMOVED lines=12> */
[--C-:B------:R-:W-:Y:S01]  /*70b0*/  FADD.FTZ R122, R104, R121.reuse ;  /* 0x00000079687a7221 */ /* 0x100fe20000010000 */
[----:B------:R-:W-:Y:S01]  /*70c0*/  PRMT R121, R101, 0x7632, R121 ;  /* 0x0000763265797816 */ /* 0x000fe20000000079 */
[----:B------:R-:W-:Y:S01]  /*70d0*/  IMAD.MOV.U32 R104, RZ, RZ, R4 ;  /* 0x000000ffff687224 */ /* 0x000fe200078e0004 */
[----:B------:R-:W-:Y:S01]  /*70e0*/  PRMT R101, R105, 0x7632, R101 ;  /* 0x0000763269657816 */ /* 0x000fe20000000065 */
        /* <DEDUP_REMOVED lines=9> */
.L_x_9991:
        /* <DEDUP_REMOVED lines=13> */
.L_x_9993:
[----:B------:R-:W-:Y:S05]  /*7250*/  BSYNC.RECONVERGENT B2 ;  /* 0x0000000000027941 */ /* 0x000fea0003800200 */
.L_x_9992:
        /* <DEDUP_REMOVED lines=40> */
[----:B------:R-:W-:Y:S01]  /*74e0*/  IMAD.MOV.U32 R104, RZ, RZ, R128 ;  /* 0x000000ffff687224 */ /* 0x000fe200078e0080 */
[----:B------:R-:W-:-:S07]  /*74f0*/  MOV R128, R124 ;  /* 0x0000007c00807202 */ /* 0x000fce0000000f00 */
.L_x_9990:
[----:B------:R-:W-:Y:S05]  /*7500*/  BSYNC.RECONVERGENT B1 ;  /* 0x0000000000017941 */ /* 0x000fea0003800200 */
.L_x_9989:
        /* <DEDUP_REMOVED lines=23> */
.L_x_9996:
        /* <DEDUP_REMOVED lines=13> */
.L_x_9998:
[----:B------:R-:W-:Y:S05]  /*7750*/  BSYNC.RECONVERGENT B2 ;  /* 0x0000000000027941 */ /* 0x000fea0003800200 */
.L_x_9997:
        /* <DEDUP_REMOVED lines=40> */
[----:B------:R-:W-:Y:S01]  /*79e0*/  IMAD.MOV.U32 R125, RZ, RZ, RZ ;  /* 0x000000ffff7d7224 */ /* 0x000fe200078e00ff */
[----:B------:R-:W-:-:S07]  /*79f0*/  MOV R128, R124 ;  /* 0x0000007c00807202 */ /* 0x000fce0000000f00 */
.L_x_9995:
[----:B------:R-:W-:Y:S05]  /*7a00*/  BSYNC.RECONVERGENT B1 ;  /* 0x0000000000017941 */ /* 0x000fea0003800200 */
.L_x_9994:
        /* <DEDUP_REMOVED lines=25> */
.L_x_10001:
        /* <DEDUP_REMOVED lines=13> */
.L_x_10003:
[----:B------:R-:W-:Y:S05]  /*7c70*/  BSYNC.RECONVERGENT B2 ;  /* 0x0000000000027941 */ /* 0x000fea0003800200 */
.L_x_10002:
        /* <DEDUP_REMOVED lines=42> */
.L_x_10000:
[----:B------:R-:W-:Y:S05]  /*7f20*/  BSYNC.RECONVERGENT B1 ;  /* 0x0000000000017941 */ /* 0x000fea0003800200 */
.L_x_9999:
        /* <DEDUP_REMOVED lines=23> */
.L_x_10006:
        /* <DEDUP_REMOVED lines=13> */
.L_x_10008:
[----:B------:R-:W-:Y:S05]  /*8170*/  BSYNC.RECONVERGENT B2 ;  /* 0x0000000000027941 */ /* 0x000fea0003800200 */
.L_x_10007:
        /* <DEDUP_REMOVED lines=42> */
.L_x_10005:
[----:B------:R-:W-:Y:S05]  /*8420*/  BSYNC.RECONVERGENT B1 ;  /* 0x0000000000017941 */ /* 0x000fea0003800200 */
.L_x_10004:
        /* <DEDUP_REMOVED lines=11> */
[----:B------:R-:W-:Y:S01]  /*84e0*/  PRMT R101, R103, 0x7632, R101 ;  /* 0x0000763267657816 */ /* 0x000fe20000000065 */
[----:B------:R-:W-:Y:S01]  /*84f0*/  IMAD.MOV.U32 R103, RZ, RZ, R4 ;  /* 0x000000ffff677224 */ /* 0x000fe200078e0004 */
        /* <DEDUP_REMOVED lines=12> */
.L_x_10011:
        /* <DEDUP_REMOVED lines=15> */
.L_x_10013:
[----:B------:R-:W-:Y:S05]  /*86b0*/  BSYNC.RECONVERGENT B2 ;  /* 0x0000000000027941 */ /* 0x000fea0003800200 */
.L_x_10012:
        /* <DEDUP_REMOVED lines=42> */
.L_x_10010:
[----:B------:R-:W-:Y:S05]  /*8960*/  BSYNC.RECONVERGENT B1 ;  /* 0x0000000000017941 */ /* 0x000fea0003800200 */
.L_x_10009:
        /* <DEDUP_REMOVED lines=15> */
.L_x_9973:
        /* <DEDUP_REMOVED lines=16> */
.L_x_10017:
        /* <DEDUP_REMOVED lines=13> */
.L_x_10019:
[----:B------:R-:W-:Y:S05]  /*8c30*/  BSYNC.RECONVERGENT B2 ;  /* 0x0000000000027941 */ /* 0x000fea0003800200 */
.L_x_10018:
        /* <DEDUP_REMOVED lines=42> */
.L_x_10016:
[----:B------:R-:W-:Y:S05]  /*8ee0*/  BSYNC.RECONVERGENT B1 ;  /* 0x0000000000017941 */ /* 0x000fea0003800200 */
.L_x_10015:
[----:B------:R-:W-:Y:S01]  /*8ef0*/  I2FP.F32.U32 R104, R104 ;  /* 0x0000006800687245 */ /* 0x000fe20000201000 */
[----:B-----5:R-:W-:Y:S01]  /*8f00*/  IMAD.U32 R107, R100, 0x10000, RZ ;  /* 0x00010000646b7824 */ /* 0x020fe200078e00ff */
[----:B------:R-:W-:Y:S01]  /*8f10*/  ISETP.NE.AND P1, PT, R106, 0x1, PT ;  /* 0x000000016a00780c */ /* 0x000fe20003f25270 */
[----:B------:R-:W-:Y:S01]  /*8f20*/  BSSY.RECONVERGENT B1, `(.L_x_10020) ;  /* 0x000004d000017945 */ /* 0x000fe20003800200 */
[----:B------:R-:W-:Y:S02]  /*8f30*/  HFMA2 R121, -RZ, RZ, 0, 1.1920928955078125e-07 ;  /* 0x00000002ff797431 */ /* 0x000fe400000001ff */
[----:B------:R-:W-:Y:S01]  /*8f40*/  FFMA.FTZ R105, R104, R13, 1.1641532182693481445e-10 ;  /* 0x2f00000068697423 */ /* 0x000fe2000001000d */
[----:B------:R-:W-:-:S04]  /*8f50*/  FMUL.FTZ R104, R107, R14 ;  /* 0x0000000e6b687220 */ /* 0x000fc80000410000 */
[----:B------:R-:W-:Y:S01]  /*8f60*/  FSETP.GTU.FTZ.AND P0, PT, R105, R16, PT ;  /* 0x000000106900720b */ /* 0x000fe20003f1c000 */
[----:B------:R-:W-:Y:S01]  /*8f70*/  FMUL.FTZ R104, R104, R15 ;  /* 0x0000000f68687220 */ /* 0x000fe20000410000 */
[----:B------:R-:W-:Y:S02]  /*8f80*/  IMAD.MOV.U32 R105, RZ, RZ, R4 ;  /* 0x000000ffff697224 */ /* 0x000fe400078e0004 */
[----:B------:R-:W-:Y:S02]  /*8f90*/  PLOP3.LUT P2, PT, P0, PT, PT, 0x8, 0x80 ;  /* 0x000000000080781c */ /* 0x000fe4000074e170 */
[----:B------:R-:W-:Y:S02]  /*8fa0*/  FSEL R120, R104, RZ, !P0 ;  /* 0x000000ff68787208 */ /* 0x000fe40004000000 */
[----:B------:R-:W-:Y:S02]  /*8fb0*/  PRMT R104, R100, 0x7632, R104 ;  /* 0x0000763264687816 */ /* 0x000fe40000000068 */
        /* <DEDUP_REMOVED lines=10> */
.L_x_10022:
        /* <DEDUP_REMOVED lines=13> */
.L_x_10024:
[----:B------:R-:W-:Y:S05]  /*9130*/  BSYNC.RECONVERGENT B2 ;  /* 0x0000000000027941 */ /* 0x000fea0003800200 */
.L_x_10023:
        /* <DEDUP_REMOVED lines=43> */
.L_x_10021:
[----:B------:R-:W-:Y:S05]  /*93f0*/  BSYNC.RECONVERGENT B1 ;  /* 0x0000000000017941 */ /* 0x000fea0003800200 */
.L_x_10020:
        /* <DEDUP_REMOVED lines=21> */
.L_x_10027:
        /* <DEDUP_REMOVED lines=13> */
.L_x_10029:
[----:B------:R-:W-:Y:S05]  /*9620*/  BSYNC.RECONVERGENT B2 ;  /* 0x0000000000027941 */ /* 0x000fea0003800200 */
.L_x_10028:
        /* <DEDUP_REMOVED lines=43> */
.L_x_10026:
[----:B------:R-:W-:Y:S05]  /*98e0*/  BSYNC.RECONVERGENT B1 ;  /* 0x0000000000017941 */ /* 0x000fea0003800200 */
.L_x_10025:
[----:B------:R-:W-:Y:S01]  /*98f0*/  I2FP.F32.U32 R104, R104 ;  /* 0x0000006800687245 */ /* 0x000fe20000201000 */
[C---:B------:R-:W-:Y:S01]  /*9900*/  IMAD.U32 R107, R101.reuse, 0x10000, RZ ;  /* 0x00010000656b7824 */ /* 0x040fe200078e00ff */
[----:B------:R-:W-:Y:S01]  /*9910*/  ISETP.NE.AND P3, PT, R106, 0x1, PT ;  /* 0x000000016a00780c */ /* 0x000fe20003f65270 */
[----:B------:R-:W-:Y:S01]  /*9920*/  BSSY.RECONVERGENT B1, `(.L_x_10030) ;  /* 0x000004b000017945 */ /* 0x000fe20003800200 */
[----:B------:R-:W-:Y:S01]  /*9930*/  PRMT R101, R101, 0x7632, R101 ;  /* 0x0000763265657816 */ /* 0x000fe20000000065 */
        /* <DEDUP_REMOVED lines=17> */
.L_x_10032:
        /* <DEDUP_REMOVED lines=13> */
.L_x_10034:
[----:B------:R-:W-:Y:S05]  /*9b20*/  BSYNC.RECONVERGENT B2 ;  /* 0x0000000000027941 */ /* 0x000fea0003800200 */
.L_x_10033:
        /* <DEDUP_REMOVED lines=40> */
[----:B------:R-:W-:Y:S02]  /*9db0*/  IMAD.MOV.U32 R104, RZ, RZ, R128 ;  /* 0x000000ffff687224 */ /* 0x000fe400078e0080 */
[----:B------:R-:W-:-:S07]  /*9dc0*/  IMAD.MOV.U32 R128, RZ, RZ, R124 ;  /* 0x000000ffff807224 */ /* 0x000fce00078e007c */
.L_x_10031:
[----:B------:R-:W-:Y:S05]  /*9dd0*/  BSYNC.RECONVERGENT B1 ;  /* 0x0000000000017941 */ /* 0x000fea0003800200 */
.L_x_10030:
        /* <DEDUP_REMOVED lines=21> */
.L_x_10037:
        /* <DEDUP_REMOVED lines=13> */
.L_x_10039:
[----:B------:R-:W-:Y:S05]  /*a000*/  BSYNC.RECONVERGENT B2 ;  /* 0x0000000000027941 */ /* 0x000fea0003800200 */
.L_x_10038:
        /* <DEDUP_REMOVED lines=42> */
.L_x_10036:
[----:B------:R-:W-:Y:S05]  /*a2b0*/  BSYNC.RECONVERGENT B1 ;  /* 0x0000000000017941 */ /* 0x000fea0003800200 */
.L_x_10035:
        /* <DEDUP_REMOVED lines=22> */
.L_x_10042:
        /* <DEDUP_REMOVED lines=13> */
.L_x_10044:
[----:B------:R-:W-:Y:S05]  /*a4f0*/  BSYNC.RECONVERGENT B2 ;  /* 0x0000000000027941 */ /* 0x000fea0003800200 */
.L_x_10043:
        /* <DEDUP_REMOVED lines=42> */
.L_x_10041:
[----:B------:R-:W-:Y:S05]  /*a7a0*/  BSYNC.RECONVERGENT B1 ;  /* 0x0000000000017941 */ /* 0x000fea0003800200 */
.L_x_10040:
        /* <DEDUP_REMOVED lines=21> */
.L_x_10047:
        /* <DEDUP_REMOVED lines=13> */
.L_x_10049:
[----:B------:R-:W-:Y:S05]  /*a9d0*/  BSYNC.RECONVERGENT B2 ;  /* 0x0000000000027941 */ /* 0x000fea0003800200 */
.L_x_10048:
        /* <DEDUP_REMOVED lines=41> */
[----:B------:R-:W-:-:S07]  /*ac70*/  LOP3.LUT R6, R106, UR31, R105, 0x96, !PT ;  /* 0x0000001f6a067c12 */ /* 0x000fce000f8e9669 */
.L_x_10046:
[----:B------:R-:W-:Y:S05]  /*ac80*/  BSYNC.RECONVERGENT B1 ;  /* 0x0000000000017941 */ /* 0x000fea0003800200 */
.L_x_10045:
[----:B------:R-:W-:Y:S01]  /*ac90*/  I2FP.F32.U32 R102, R101 ;  /* 0x0000006500667245 */ /* 0x000fe20000201000 */
[----:B------:R-:W-:Y:S01]  /*aca0*/  IMAD.U32 R101, R103, 0x10000, RZ ;  /* 0x0001000067657824 */ /* 0x000fe200078e00ff */
        /* <DEDUP_REMOVED lines=20> */
.L_x_10052:
        /* <DEDUP_REMOVED lines=15> */
.L_x_10054:
[----:B------:R-:W-:Y:S05]  /*aee0*/  BSYNC.RECONVERGENT B2 ;  /* 0x0000000000027941 */ /* 0x000fea0003800200 */
.L_x_10053:
        /* <DEDUP_REMOVED lines=39> */
[----:B------:R-:W-:Y:S02]  /*b160*/  LOP3.LUT R6, R104, UR31, R103, 0x96, !PT ;  /* 0x0000001f68067c12 */ /* 0x000fe4000f8e9667 */
[----:B------:R-:W-:Y:S01]  /*b170*/  MOV R103, R128 ;  /* 0x0000008000677202 */ /* 0x000fe20000000f00 */
[----:B------:R-:W-:-:S07]  /*b180*/  IMAD.MOV.U32 R128, RZ, RZ, R102 ;  /* 0x000000ffff807224 */ /* 0x000fce00078e0066 */
.L_x_10051:
[----:B------:R-:W-:Y:S05]  /*b190*/  BSYNC.RECONVERGENT B1 ;  /* 0x0000000000017941 */ /* 0x000fea0003800200 */
.L_x_10050:
        /* <DEDUP_REMOVED lines=12> */
.L_x_10014:
[----:B------:R-:W-:Y:S01]  /*b260*/  SEL R130, RZ, 0x10000, !P5 ;  /* 0x00010000ff827807 */ /* 0x000fe20006800000 */
[----:B------:R-:W-:Y:S01]  /*b270*/  VIADD R125, R0, 0x40 ;  /* 0x00000040007d7836 */ /* 0x000fe20000000000 */
[----:B------:R-:W-:Y:S01]  /*b280*/  SEL R103, RZ, 0x1000000, !P6 ;  /* 0x01000000ff677807 */ /* 0x000fe20007000000 */
[C---:B------:R-:W-:Y:S01]  /*b290*/  IMAD.WIDE.U32 R134, R115.reuse, 0x10, R108 ;  /* 0x0000001073867825 */ /* 0x040fe200078e006c */
[----:B------:R-:W-:Y:S02]  /*b2a0*/  ISETP.NE.AND P5, PT, R100, RZ, PT ;  /* 0x000000ff6400720c */ /* 0x000fe40003fa5270 */
[----:B------:R-:W-:Y:S01]  /*b2b0*/  SEL R131, RZ, 0x100, !P4 ;  /* 0x00000100ff837807 */ /* 0x000fe20006000000 */
[----:B------:R-:W-:Y:S01]  /*b2c0*/  IMAD.WIDE.U32 R132, R115, 0x8, R18 ;  /* 0x0000000873847825 */ /* 0x000fe200078e0012 */
[----:B------:R-:W-:Y:S01]  /*b2d0*/  SEL R102, RZ, 0x1000000, !P2 ;  /* 0x01000000ff667807 */ /* 0x000fe20005000000 */
[----:B------:R0:W-:Y:S01]  /*b2e0*/  STG.E.128 desc[UR8][R134.64], R104 ;  /* 0x0000006886007986 */ /* 0x0001e2000c101d08 */
[----:B------:R-:W-:-:S02]  /*b2f0*/  SEL R101, RZ, 0x10000, !P1 ;  /* 0x00010000ff657807 */ /* 0x000fc40004800000 */
[----:B------:R-:W-:Y:S02]  /*b300*/  SEL R100, RZ, 0x100, !P0 ;  /* 0x00000100ff647807 */ /* 0x000fe40004000000 */
        /* <DEDUP_REMOVED lines=30> */
.L_x_10058:
        /* <DEDUP_REMOVED lines=13> */
.L_x_10060:
[----:B------:R-:W-:Y:S05]  /*b5c0*/  BSYNC.RECONVERGENT B2 ;  /* 0x0000000000027941 */ /* 0x000fea0003800200 */
.L_x_10059:
        /* <DEDUP_REMOVED lines=40> */
[----:B------:R-:W-:-:S07]  /*b850*/  IMAD.MOV.U32 R130, RZ, RZ, RZ ;  /* 0x000000ffff827224 */ /* 0x000fce00078e00ff */
.L_x_10057:
[----:B------:R-:W-:Y:S05]  /*b860*/  BSYNC.RECONVERGENT B1 ;  /* 0x0000000000017941 */ /* 0x000fea0003800200 */
.L_x_10056:
        /* <DEDUP_REMOVED lines=26> */
.L_x_10063:
        /* <DEDUP_REMOVED lines=13> */
.L_x_10065:
[----:B------:R-:W-:Y:S05]  /*bae0*/  BSYNC.RECONVERGENT B2 ;  /* 0x0000000000027941 */ /* 0x000fea0003800200 */
.L_x_10064:
        /* <DEDUP_REMOVED lines=42> */
.L_x_10062:
[----:B------:R-:W-:Y:S05]  /*bd90*/  BSYNC.RECONVERGENT B1 ;  /* 0x0000000000017941 */ /* 0x000fea0003800200 */
.L_x_10061:
        /* <DEDUP_REMOVED lines=23> */
.L_x_10068:
        /* <DEDUP_REMOVED lines=13> */
.L_x_10070:
[----:B------:R-:W-:Y:S05]  /*bfe0*/  BSYNC.RECONVERGENT B2 ;  /* 0x0000000000027941 */ /* 0x000fea0003800200 */
.L_x_10069:
        /* <DEDUP_REMOVED lines=41> */
[----:B------:R-:W-:-:S07]  /*c280*/  MOV R136, R130 ;  /* 0x0000008200887202 */ /* 0x000fce0000000f00 */
.L_x_10067:
[----:B------:R-:W-:Y:S05]  /*c290*/  BSYNC.RECONVERGENT B1 ;  /* 0x0000000000017941 */ /* 0x000fea0003800200 */
.L_x_10066:
        /* <DEDUP_REMOVED lines=13> */
[--C-:B------:R-:W-:Y:S01]  /*c370*/  FADD.FTZ R130, R100, R131.reuse ;  /* 0x0000008364827221 */ /* 0x100fe20000010000 */
[----:B------:R-:W-:Y:S01]  /*c380*/  PRMT R131, R101, 0x7632, R131 ;  /* 0x0000763265837816 */ /* 0x000fe20000000083 */
        /* <DEDUP_REMOVED lines=10> */
.L_x_10073:
        /* <DEDUP_REMOVED lines=13> */
.L_x_10075:
[----:B------:R-:W-:Y:S05]  /*c500*/  BSYNC.RECONVERGENT B2 ;  /* 0x0000000000027941 */ /* 0x000fea0003800200 */
.L_x_10074:
        /* <DEDUP_REMOVED lines=42> */
.L_x_10072:
[----:B------:R-:W-:Y:S05]  /*c7b0*/  BSYNC.RECONVERGENT B1 ;  /* 0x0000000000017941 */ /* 0x000fea0003800200 */
.L_x_10071:
        /* <DEDUP_REMOVED lines=23> */
.L_x_10078:
        /* <DEDUP_REMOVED lines=13> */
.L_x_10080:
[----:B------:R-:W-:Y:S05]  /*ca00*/  BSYNC.RECONVERGENT B2 ;  /* 0x0000000000027941 */ /* 0x000fea0003800200 */
.L_x_10079:
        /* <DEDUP_REMOVED lines=40> */
[----:B------:R-:W-:Y:S01]  /*cc90*/  MOV R136, R100 ;  /* 0x0000006400887202 */ /* 0x000fe20000000f00 */
[----:B------:R-:W-:-:S07]  /*cca0*/  IMAD.MOV.U32 R104, RZ, RZ, RZ ;  /* 0x000000ffff687224 */ /* 0x000fce00078e00ff */
.L_x_10077:
[----:B------:R-:W-:Y:S05]  /*ccb0*/  BSYNC.RECONVERGENT B1 ;  /* 0x0000000000017941 */ /* 0x000fea0003800200 */
.L_x_10076:
        /* <DEDUP_REMOVED lines=25> */
.L_x_10083:
        /* <DEDUP_REMOVED lines=13> */
.L_x_10085:
[----:B------:R-:W-:Y:S05]  /*cf20*/  BSYNC.RECONVERGENT B2 ;  /* 0x0000000000027941 */ /* 0x000fea0003800200 */
.L_x_10084:
        /* <DEDUP_REMOVED lines=40> */
[----:B------:R-:W-:Y:S01]  /*d1b0*/  IMAD.MOV.U32 R101, RZ, RZ, R136 ;  /* 0x000000ffff657224 */ /* 0x000fe200078e0088 */
[----:B------:R-:W-:-:S07]  /*d1c0*/  MOV R136, R100 ;  /* 0x0000006400887202 */ /* 0x000fce0000000f00 */
.L_x_10082:
[----:B------:R-:W-:Y:S05]  /*d1d0*/  BSYNC.RECONVERGENT B1 ;  /* 0x0000000000017941 */ /* 0x000fea0003800200 */
.L_x_10081:
        /* <DEDUP_REMOVED lines=23> */
.L_x_10088:
        /* <DEDUP_REMOVED lines=13> */
.L_x_10090:
[----:B------:R-:W-:Y:S05]  /*d420*/  BSYNC.RECONVERGENT B2 ;  /* 0x0000000000027941 */ /* 0x000fea0003800200 */
.L_x_10089:
        /* <DEDUP_REMOVED lines=42> */
.L_x_10087:
[----:B------:R-:W-:Y:S05]  /*d6d0*/  BSYNC.RECONVERGENT B1 ;  /* 0x0000000000017941 */ /* 0x000fea0003800200 */
.L_x_10086:
        /* <DEDUP_REMOVED lines=25> */
.L_x_10093:
        /* <DEDUP_REMOVED lines=15> */
.L_x_10095:
[----:B------:R-:W-:Y:S05]  /*d960*/  BSYNC.RECONVERGENT B2 ;  /* 0x0000000000027941 */ /* 0x000fea0003800200 */
.L_x_10094:
        /* <DEDUP_REMOVED lines=42> */
.L_x_10092:
[----:B------:R-:W-:Y:S05]  /*dc10*/  BSYNC.RECONVERGENT B1 ;  /* 0x0000000000017941 */ /* 0x000fea0003800200 */
.L_x_10091:
        /* <DEDUP_REMOVED lines=15> */
.L_x_10055:
        /* <DEDUP_REMOVED lines=16> */
.L_x_10099:
        /* <DEDUP_REMOVED lines=13> */
.L_x_10101:
[----:B------:R-:W-:Y:S05]  /*dee0*/  BSYNC.RECONVERGENT B2 ;  /* 0x0000000000027941 */ /* 0x000fea0003800200 */
.L_x_10100:
        /* <DEDUP_REMOVED lines=40> */
[----:B------:R-:W-:-:S07]  /*e170*/  IMAD.MOV.U32 R104, RZ, RZ, R128 ;  /* 0x000000ffff687224 */ /* 0x000fce00078e0080 */
.L_x_10098:
[----:B------:R-:W-:Y:S05]  /*e180*/  BSYNC.RECONVERGENT B1 ;  /* 0x0000000000017941 */ /* 0x000fea0003800200 */
.L_x_10097:
        /* <DEDUP_REMOVED lines=23> */
.L_x_10104:
        /* <DEDUP_REMOVED lines=13> */
.L_x_10106:
[----:B------:R-:W-:Y:S05]  /*e3d0*/  BSYNC.RECONVERGENT B2 ;  /* 0x0000000000027941 */ /* 0x000fea0003800200 */
.L_x_10105:
        /* <DEDUP_REMOVED lines=40> */
[----:B------:R-:W-:Y:S01]  /*e660*/  MOV R105, R136 ;  /* 0x0000008800697202 */ /* 0x000fe20000000f00 */
[----:B------:R-:W-:-:S07]  /*e670*/  IMAD.MOV.U32 R136, RZ, RZ, R104 ;  /* 0x000000ffff887224 */ /* 0x000fce00078e0068 */
.L_x_10103:
[----:B------:R-:W-:Y:S05]  /*e680*/  BSYNC.RECONVERGENT B1 ;  /* 0x0000000000017941 */ /* 0x000fea0003800200 */
.L_x_10102:
        /* <DEDUP_REMOVED lines=10> */
[----:B------:R-:W-:Y:S01]  /*e730*/  FSEL R129, R100, RZ, !P1 ;  /* 0x000000ff64817208 */ /* 0x000fe20004800000 */
        /* <DEDUP_REMOVED lines=10> */
.L_x_10109:
        /* <DEDUP_REMOVED lines=13> */
.L_x_10111:
[----:B------:R-:W-:Y:S05]  /*e8b0*/  BSYNC.RECONVERGENT B2 ;  /* 0x0000000000027941 */ /* 0x000fea0003800200 */
.L_x_10110:
        /* <DEDUP_REMOVED lines=42> */
.L_x_10108:
[----:B------:R-:W-:Y:S05]  /*eb60*/  BSYNC.RECONVERGENT B1 ;  /* 0x0000000000017941 */ /* 0x000fea0003800200 */
.L_x_10107:
        /* <DEDUP_REMOVED lines=22> */
.L_x_10114:
        /* <DEDUP_REMOVED lines=13> */
.L_x_10116:
[----:B------:R-:W-:Y:S05]  /*eda0*/  BSYNC.RECONVERGENT B2 ;  /* 0x0000000000027941 */ /* 0x000fea0003800200 */
.L_x_10115:
        /* <DEDUP_REMOVED lines=40> */
[----:B------:R-:W-:Y:S02]  /*f030*/  IMAD.MOV.U32 R101, RZ, RZ, R136 ;  /* 0x000000ffff657224 */ /* 0x000fe400078e0088 */
[----:B------:R-:W-:-:S07]  /*f040*/  IMAD.MOV.U32 R136, RZ, RZ, R100 ;  /* 0x000000ffff887224 */ /* 0x000fce00078e0064 */
.L_x_10113:
[----:B------:R-:W-:Y:S05]  /*f050*/  BSYNC.RECONVERGENT B1 ;  /* 0x0000000000017941 */ /* 0x000fea0003800200 */
.L_x_10112:
        /* <DEDUP_REMOVED lines=21> */
.L_x_10119:
        /* <DEDUP_REMOVED lines=13> */
.L_x_10121:
[----:B------:R-:W-:Y:S05]  /*f280*/  BSYNC.RECONVERGENT B2 ;  /* 0x0000000000027941 */ /* 0x000fea0003800200 */
.L_x_10120:
        /* <DEDUP_REMOVED lines=40> */
[----:B------:R-:W-:Y:S01]  /*f510*/  MOV R101, R136 ;  /* 0x0000008800657202 */ /* 0x000fe20000000f00 */
[----:B------:R-:W-:-:S07]  /*f520*/  IMAD.MOV.U32 R136, RZ, RZ, R100 ;  /* 0x000000ffff887224 */ /* 0x000fce00078e0064 */
.L_x_10118:
[----:B------:R-:W-:Y:S05]  /*f530*/  BSYNC.RECONVERGENT B1 ;  /* 0x0000000000017941 */ /* 0x000fea0003800200 */
.L_x_10117:
        /* <DEDUP_REMOVED lines=22> */
.L_x_10124:
        /* <DEDUP_REMOVED lines=13> */
.L_x_10126:
[----:B------:R-:W-:Y:S05]  /*f770*/  BSYNC.RECONVERGENT B2 ;  /* 0x0000000000027941 */ /* 0x000fea0003800200 */
.L_x_10125:
        /* <DEDUP_REMOVED lines=42> */
.L_x_10123:
[----:B------:R-:W-:Y:S05]  /*fa20*/  BSYNC.RECONVERGENT B1 ;  /* 0x0000000000017941 */ /* 0x000fea0003800200 */
.L_x_10122:
        /* <DEDUP_REMOVED lines=21> */
.L_x_10129:
        /* <DEDUP_REMOVED lines=13> */
.L_x_10131:
[----:B------:R-:W-:Y:S05]  /*fc50*/  BSYNC.RECONVERGENT B2 ;  /* 0x0000000000027941 */ /* 0x000fea0003800200 */
.L_x_10130:
        /* <DEDUP_REMOVED lines=40> */
[----:B------:R-:W-:Y:S02]  /*fee0*/  IMAD.MOV.U32 R101, RZ, RZ, R136 ;  /* 0x000000ffff657224 */ /* 0x000fe400078e0088 */
[----:B------:R-:W-:-:S07]  /*fef0*/  IMAD.MOV.U32 R136, RZ, RZ, R100 ;  /* 0x000000ffff887224 */ /* 0x000fce00078e0064 */
.L_x_10128:
[----:B------:R-:W-:Y:S05]  /*ff00*/  BSYNC.RECONVERGENT B1 ;  /* 0x0000000000017941 */ /* 0x000fea0003800200 */
.L_x_10127:
        /* <DEDUP_REMOVED lines=22> */
.L_x_10134:
        /* <DEDUP_REMOVED lines=15> */
.L_x_10136:
[----:B------:R-:W-:Y:S05]  /*10160*/  BSYNC.RECONVERGENT B2 ;  /* 0x0000000000027941 */ /* 0x000fea0003800200 */
.L_x_10135:
        /* <DEDUP_REMOVED lines=42> */
.L_x_10133:
[----:B------:R-:W-:Y:S05]  /*10410*/  BSYNC.RECONVERGENT B1 ;  /* 0x0000000000017941 */ /* 0x000fea0003800200 */
.L_x_10132:
        /* <DEDUP_REMOVED lines=12> */
.L_x_10096:
        /* <DEDUP_REMOVED lines=41> */
.L_x_10140:
        /* <DEDUP_REMOVED lines=13> */
.L_x_10142:
[----:B------:R-:W-:Y:S05]  /*10840*/  BSYNC.RECONVERGENT B2 ;  /* 0x0000000000027941 */ /* 0x000fea0003800200 */
.L_x_10141:
        /* <DEDUP_REMOVED lines=39> */
[----:B------:R-:W-:Y:S02]  /*10ac0*/  LOP3.LUT R6, R138, UR31, R147, 0x96, !PT ;  /* 0x0000001f8a067c12 */ /* 0x000fe4000f8e9693 */
[----:B------:R-:W-:-:S07]  /*10ad0*/  MOV R138, R136 ;  /* 0x00000088008a7202 */ /* 0x000fce0000000f00 */
.L_x_10139:
[----:B------:R-:W-:Y:S05]  /*10ae0*/  BSYNC.RECONVERGENT B1 ;  /* 0x0000000000017941 */ /* 0x000fea0003800200 */
.L_x_10138:
        /* <DEDUP_REMOVED lines=26> */
.L_x_10145:
        /* <DEDUP_REMOVED lines=13> */
.L_x_10147:
[----:B------:R-:W-:Y:S05]  /*10d60*/  BSYNC.RECONVERGENT B2 ;  /* 0x0000000000027941 */ /* 0x000fea0003800200 */
.L_x_10146:
        /* <DEDUP_REMOVED lines=42> */
.L_x_10144:
[----:B------:R-:W-:Y:S05]  /*11010*/  BSYNC.RECONVERGENT B1 ;  /* 0x0000000000017941 */ /* 0x000fea0003800200 */
.L_x_10143:
        /* <DEDUP_REMOVED lines=23> */
.L_x_10150:
        /* <DEDUP_REMOVED lines=13> */
.L_x_10152:
[----:B------:R-:W-:Y:S05]  /*11260*/  BSYNC.RECONVERGENT B2 ;  /* 0x0000000000027941 */ /* 0x000fea0003800200 */
.L_x_10151:
        /* <DEDUP_REMOVED lines=42> */
.L_x_10149:
[----:B------:R-:W-:Y:S05]  /*11510*/  BSYNC.RECONVERGENT B1 ;  /* 0x0000000000017941 */ /* 0x000fea0003800200 */
.L_x_10148:
        /* <DEDUP_REMOVED lines=25> */
.L_x_10155:
        /* <DEDUP_REMOVED lines=13> */
.L_x_10157:
[----:B------:R-:W-:Y:S05]  /*11780*/  BSYNC.RECONVERGENT B2 ;  /* 0x0000000000027941 */ /* 0x000fea0003800200 */
.L_x_10156:
        /* <DEDUP_REMOVED lines=42> */
.L_x_10154:
[----:B------:R-:W-:Y:S05]  /*11a30*/  BSYNC.RECONVERGENT B1 ;  /* 0x0000000000017941 */ /* 0x000fea0003800200 */
.L_x_10153:
        /* <DEDUP_REMOVED lines=23> */
.L_x_10160:
        /* <DEDUP_REMOVED lines=13> */
.L_x_10162:
[----:B------:R-:W-:Y:S05]  /*11c80*/  BSYNC.RECONVERGENT B2 ;  /* 0x0000000000027941 */ /* 0x000fea0003800200 */
.L_x_10161:
        /* <DEDUP_REMOVED lines=42> */
.L_x_10159:
[----:B------:R-:W-:Y:S05]  /*11f30*/  BSYNC.RECONVERGENT B1 ;  /* 0x0000000000017941 */ /* 0x000fea0003800200 */
.L_x_10158:
        /* <DEDUP_REMOVED lines=25> */
.L_x_10165:
        /* <DEDUP_REMOVED lines=13> */
.L_x_10167:
[----:B------:R-:W-:Y:S05]  /*121a0*/  BSYNC.RECONVERGENT B2 ;  /* 0x0000000000027941 */ /* 0x000fea0003800200 */
.L_x_10166:
        /* <DEDUP_REMOVED lines=42> */
.L_x_10164:
[----:B------:R-:W-:Y:S05]  /*12450*/  BSYNC.RECONVERGENT B1 ;  /* 0x0000000000017941 */ /* 0x000fea0003800200 */
.L_x_10163:
        /* <DEDUP_REMOVED lines=23> */
.L_x_10170:
        /* <DEDUP_REMOVED lines=13> */
.L_x_10172:
[----:B------:R-:W-:Y:S05]  /*126a0*/  BSYNC.RECONVERGENT B2 ;  /* 0x0000000000027941 */ /* 0x000fea0003800200 */
.L_x_10171:
        /* <DEDUP_REMOVED lines=42> */
.L_x_10169:
[----:B------:R-:W-:Y:S05]  /*12950*/  BSYNC.RECONVERGENT B1 ;  /* 0x0000000000017941 */ /* 0x000fea0003800200 */
.L_x_10168:
        /* <DEDUP_REMOVED lines=25> */
.L_x_10175:
        /* <DEDUP_REMOVED lines=15> */
.L_x_10177:
[----:B------:R-:W-:Y:S05]  /*12be0*/  BSYNC.RECONVERGENT B2 ;  /* 0x0000000000027941 */ /* 0x000fea0003800200 */
.L_x_10176:
        /* <DEDUP_REMOVED lines=42> */
.L_x_10174:
[----:B------:R-:W-:Y:S05]  /*12e90*/  BSYNC.RECONVERGENT B1 ;  /* 0x0000000000017941 */ /* 0x000fea0003800200 */
.L_x_10173:
        /* <DEDUP_REMOVED lines=15> */
.L_x_10137:
        /* <DEDUP_REMOVED lines=16> */
.L_x_10181:
        /* <DEDUP_REMOVED lines=13> */
.L_x_10183:
[----:B------:R-:W-:Y:S05]  /*13160*/  BSYNC.RECONVERGENT B2 ;  /* 0x0000000000027941 */ /* 0x000fea0003800200 */
.L_x_10182:
        /* <DEDUP_REMOVED lines=41> */
.L_x_10180:
[----:B------:R-:W-:Y:S05]  /*13400*/  BSYNC.RECONVERGENT B1 ;  /* 0x0000000000017941 */ /* 0x000fea0003800200 */
.L_x_10179:
        /* <DEDUP_REMOVED lines=23> */
.L_x_10186:
        /* <DEDUP_REMOVED lines=13> */
.L_x_10188:
[----:B------:R-:W-:Y:S05]  /*13650*/  BSYNC.RECONVERGENT B2 ;  /* 0x0000000000027941 */ /* 0x000fea0003800200 */
.L_x_10187:
        /* <DEDUP_REMOVED lines=42> */
.L_x_10185:
[----:B------:R-:W-:Y:S05]  /*13900*/  BSYNC.RECONVERGENT B1 ;  /* 0x0000000000017941 */ /* 0x000fea0003800200 */
.L_x_10184:
        /* <DEDUP_REMOVED lines=21> */
.L_x_10191:
        /* <DEDUP_REMOVED lines=13> */
.L_x_10193:
[----:B------:R-:W-:Y:S05]  /*13b30*/  BSYNC.RECONVERGENT B2 ;  /* 0x0000000000027941 */ /* 0x000fea0003800200 */
.L_x_10192:
        /* <DEDUP_REMOVED lines=42> */
.L_x_10190:
[----:B------:R-:W-:Y:S05]  /*13de0*/  BSYNC.RECONVERGENT B1 ;  /* 0x0000000000017941 */ /* 0x000fea0003800200 */
.L_x_10189:
        /* <DEDUP_REMOVED lines=22> */
.L_x_10196:
        /* <DEDUP_REMOVED lines=13> */
.L_x_10198:
[----:B------:R-:W-:Y:S05]  /*14020*/  BSYNC.RECONVERGENT B2 ;  /* 0x0000000000027941 */ /* 0x000fea0003800200 */
.L_x_10197:
        /* <DEDUP_REMOVED lines=42> */
.L_x_10195:
[----:B------:R-:W-:Y:S05]  /*142d0*/  BSYNC.RECONVERGENT B1 ;  /* 0x0000000000017941 */ /* 0x000fea0003800200 */
.L_x_10194:
        /* <DEDUP_REMOVED lines=21> */
.L_x_10201:
        /* <DEDUP_REMOVED lines=13> */
.L_x_10203:
[----:B------:R-:W-:Y:S05]  /*14500*/  BSYNC.RECONVERGENT B2 ;  /* 0x0000000000027941 */ /* 0x000fea0003800200 */
.L_x_10202:
        /* <DEDUP_REMOVED lines=42> */
.L_x_10200:
[----:B------:R-:W-:Y:S05]  /*147b0*/  BSYNC.RECONVERGENT B1 ;  /* 0x0000000000017941 */ /* 0x000fea0003800200 */
.L_x_10199:
        /* <DEDUP_REMOVED lines=22> */
.L_x_10206:
        /* <DEDUP_REMOVED lines=13> */
.L_x_10208:
[----:B------:R-:W-:Y:S05]  /*149f0*/  BSYNC.RECONVERGENT B2 ;  /* 0x0000000000027941 */ /* 0x000fea0003800200 */
.L_x_10207:
        /* <DEDUP_REMOVED lines=42> */
.L_x_10205:
[----:B------:R-:W-:Y:S05]  /*14ca0*/  BSYNC.RECONVERGENT B1 ;  /* 0x0000000000017941 */ /* 0x000fea0003800200 */
.L_x_10204:
        /* <DEDUP_REMOVED lines=21> */
.L_x_10211:
        /* <DEDUP_REMOVED lines=13> */
.L_x_10213:
[----:B------:R-:W-:Y:S05]  /*14ed0*/  BSYNC.RECONVERGENT B2 ;  /* 0x0000000000027941 */ /* 0x000fea0003800200 */
.L_x_10212:
        /* <DEDUP_REMOVED lines=42> */
.L_x_10210:
[----:B------:R-:W-:Y:S05]  /*15180*/  BSYNC.RECONVERGENT B1 ;  /* 0x0000000000017941 */ /* 0x000fea0003800200 */
.L_x_10209:
        /* <DEDUP_REMOVED lines=22> */
.L_x_10216:
        /* <DEDUP_REMOVED lines=15> */
.L_x_10218:
[----:B------:R-:W-:Y:S05]  /*153e0*/  BSYNC.RECONVERGENT B2 ;  /* 0x0000000000027941 */ /* 0x000fea0003800200 */
.L_x_10217:
        /* <DEDUP_REMOVED lines=42> */
.L_x_10215:
[----:B------:R-:W-:Y:S05]  /*15690*/  BSYNC.RECONVERGENT B1 ;  /* 0x0000000000017941 */ /* 0x000fea0003800200 */
.L_x_10214:
        /* <DEDUP_REMOVED lines=12> */
.L_x_10178:
[----:B------:R-:W-:Y:S01]  /*15760*/  SEL R103, RZ, 0x1000000, !P6 ;  /* 0x01000000ff677807 */ /* 0x000fe20007000000 */
[C---:B------:R-:W-:Y:S01]  /*15770*/  IMAD.WIDE.U32 R154, R137.reuse, 0x10, R108 ;  /* 0x00000010899a7825 */ /* 0x040fe200078e006c */
[----:B------:R-:W-:Y:S02]  /*15780*/  ISETP.NE.AND P6, PT, R118, RZ, PT ;  /* 0x000000ff7600720c */ /* 0x000fe40003fc5270 */
[----:B------:R-:W-:Y:S01]  /*15790*/  SEL R118, RZ, 0x10000, !P5 ;  /* 0x00010000ff767807 */ /* 0x000fe20006800000 */
[----:B------:R-:W-:Y:S01]  /*157a0*/  IMAD.WIDE.U32 R152, R137, 0x8, R18 ;  /* 0x0000000889987825 */ /* 0x000fe200078e0012 */
[----:B------:R-:W-:Y:S01]  /*157b0*/  SEL R151, RZ, 0x100, !P4 ;  /* 0x00000100ff977807 */ /* 0x000fe20006000000 */
[----:B------:R0:W-:Y:S01]  /*157c0*/  STG.E.128 desc[UR8][R154.64], R104 ;  /* 0x000000689a007986 */ /* 0x0001e2000c101d08 */
[----:B------:R-:W-:Y:S02]  /*157d0*/  SEL R102, RZ, 0x1000000, !P2 ;  /* 0x01000000ff667807 */ /* 0x000fe40005000000 */
[----:B------:R-:W-:-:S02]  /*157e0*/  SEL R101, RZ, 0x10000, !P1 ;  /* 0x00010000ff657807 */ /* 0x000fc40004800000 */
[----:B------:R-:W-:Y:S02]  /*157f0*/  SEL R100, RZ, 0x100, !P0 ;  /* 0x00000100ff647807 */ /* 0x000fe40004000000 */
[----:B------:R-:W-:Y:S02]  /*15800*/  ISETP.NE.AND P5, PT, R142, RZ, PT ;  /* 0x000000ff8e00720c */ /* 0x000fe40003fa5270 */
[----:B------:R-:W-:Y:S02]  /*15810*/  LOP3.LUT R151, R151, R103, R118, 0xfe, !PT ;  /* 0x0000006797977212 */ /* 0x000fe400078efe76 */
        /* <DEDUP_REMOVED lines=29> */
.L_x_10222:
        /* <DEDUP_REMOVED lines=13> */
.L_x_10224:
[----:B------:R-:W-:Y:S05]  /*15ac0*/  BSYNC.RECONVERGENT B2 ;  /* 0x0000000000027941 */ /* 0x000fea0003800200 */
.L_x_10223:
        /* <DEDUP_REMOVED lines=42> */
.L_x_10221:
[----:B------:R-:W-:Y:S05]  /*15d70*/  BSYNC.RECONVERGENT B1 ;  /* 0x0000000000017941 */ /* 0x000fea0003800200 */
.L_x_10220:
[----:B------:R-:W-:Y:S01]  /*15d80*/  I2FP.F32.U32 R110, R110 ;  /* 0x0000006e006e7245 */ /* 0x000fe20000201000 */
[----:B------:R-:W-:Y:S01]  /*15d90*/  BSSY.RECONVERGENT B1, `(.L_x_10225) ;  /* 0x0000051000017945 */ /* 0x000fe20003800200 */
[----:B-----5:R-:W-:Y:S01]  /*15da0*/  SHF.L.U32 R149, R100, 0x10, RZ ;  /* 0x0000001064957819 */ /* 0x020fe200000006ff */
[----:B------:R-:W-:Y:S01]  /*15db0*/  HFMA2 R148, -RZ, RZ, 0, 1.1920928955078125e-07 ;  /* 0x00000002ff947431 */ /* 0x000fe200000001ff */
[----:B------:R-:W-:Y:S01]  /*15dc0*/  ISETP.NE.AND P1, PT, R118, 0x1, PT ;  /* 0x000000017600780c */ /* 0x000fe20003f25270 */
[----:B------:R-:W-:Y:S01]  /*15dd0*/  FFMA.FTZ R111, R110, R13, 1.1641532182693481445e-10 ;  /* 0x2f0000006e6f7423 */ /* 0x000fe2000001000d */
[----:B------:R-:W-:Y:S01]  /*15de0*/  PRMT R100, R100, 0x7632, R100 ;  /* 0x0000763264647816 */ /* 0x000fe20000000064 */
[----:B------:R-:W-:Y:S01]  /*15df0*/  FMUL.FTZ R110, R149, R14 ;  /* 0x0000000e956e7220 */ /* 0x000fe20000410000 */
[----:B------:R-:W-:Y:S02]  /*15e00*/  IMAD.MOV.U32 R146, RZ, RZ, R4 ;  /* 0x000000ffff927224 */ /* 0x000fe400078e0004 */
[----:B------:R-:W-:Y:S01]  /*15e10*/  FSETP.GTU.FTZ.AND P0, PT, R111, R16, PT ;  /* 0x000000106f00720b */ /* 0x000fe20003f1c000 */
[----:B------:R-:W-:Y:S01]  /*15e20*/  FMUL.FTZ R110, R110, R15 ;  /* 0x0000000f6e6e7220 */ /* 0x000fe20000410000 */
[C---:B------:R-:W-:Y:S01]  /*15e30*/  IMAD.U32 R111, R104.reuse, 0x10000, RZ ;  /* 0x00010000686f7824 */ /* 0x040fe200078e00ff */
[----:B------:R-:W-:-:S03]  /*15e40*/  PRMT R104, R104, 0x7632, R104 ;  /* 0x0000763268687816 */ /* 0x000fc60000000068 */
        /* <DEDUP_REMOVED lines=13> */
.L_x_10227:
        /* <DEDUP_REMOVED lines=13> */
.L_x_10229:
[----:B------:R-:W-:Y:S05]  /*15ff0*/  BSYNC.RECONVERGENT B2 ;  /* 0x0000000000027941 */ /* 0x000fea0003800200 */
.L_x_10228:
        /* <DEDUP_REMOVED lines=42> */
.L_x_10226:
[----:B------:R-:W-:Y:S05]  /*162a0*/  BSYNC.RECONVERGENT B1 ;  /* 0x0000000000017941 */ /* 0x000fea0003800200 */
.L_x_10225:
        /* <DEDUP_REMOVED lines=23> */
.L_x_10232:
        /* <DEDUP_REMOVED lines=13> */
.L_x_10234:
[----:B------:R-:W-:Y:S05]  /*164f0*/  BSYNC.RECONVERGENT B2 ;  /* 0x0000000000027941 */ /* 0x000fea0003800200 */
.L_x_10233:
        /* <DEDUP_REMOVED lines=42> */
.L_x_10231:
[----:B------:R-:W-:Y:S05]  /*167a0*/  BSYNC.RECONVERGENT B1 ;  /* 0x0000000000017941 */ /* 0x000fea0003800200 */
.L_x_10230:
        /* <DEDUP_REMOVED lines=9> */
[----:B------:R-:W-:Y:S01]  /*16840*/  IMAD.U32 R149, R105, 0x10000, RZ ;  /* 0x0001000069957824 */ /* 0x000fe200078e00ff */
[----:B------:R-:W-:Y:S01]  /*16850*/  PRMT R105, R101, 0x7632, R105 ;  /* 0x0000763265697816 */ /* 0x000fe20000000069 */
[----:B------:R-:W-:Y:S02]  /*16860*/  IMAD.MOV.U32 R101, RZ, RZ, R4 ;  /* 0x000000ffff657224 */ /* 0x000fe400078e0004 */
[----:B------:R-:W-:Y:S02]  /*16870*/  FSEL R100, R100, RZ, !P1 ;  /* 0x000000ff64647208 */ /* 0x000fe40004800000 */
[----:B------:R-:W-:Y:S02]  /*16880*/  PLOP3.LUT P1, PT, P1, PT, PT, 0x8, 0x80 ;  /* 0x000000000080781c */ /* 0x000fe40000f2e170 */
[----:B------:R-:W-:Y:S01]  /*16890*/  PRMT R146, R105, 0x7632, R146 ;  /* 0x0000763269927816 */ /* 0x000fe20000000092 */
        /* <DEDUP_REMOVED lines=10> */
.L_x_10237:
        /* <DEDUP_REMOVED lines=13> */
.L_x_10239:
[----:B------:R-:W-:Y:S05]  /*16a10*/  BSYNC.RECONVERGENT B2 ;  /* 0x0000000000027941 */ /* 0x000fea0003800200 */
.L_x_10238:
[----:B------:R-:W-:Y:S01]  /*16a20*/  LOP3.LUT R4, R3, UR7, R149, 0x96, !PT ;  /* 0x0000000703047c12 */ /* 0x000fe2000f8e9695 */
[----:B------:R-:W-:-:S04]  /*16a30*/  IMAD.WIDE.U32 R100, R10, -0x326172a9, RZ ;  /* 0xcd9e8d570a647825 */ /* 0x000fc800078e00ff */
[----:B------:R-:W-:Y:S01]  /*16a40*/  IMAD.WIDE.U32 R4, R4, -0x326172a9, RZ ;  /* 0xcd9e8d5704047825 */ /* 0x000fe200078e00ff */
[----:B------:R-:W-:-:S04]  /*16a50*/  LOP3.LUT R101, R7, UR6, R101, 0x96, !PT ;  /* 0x0000000607657c12 */ /* 0x000fc8000f8e9665 */
        /* <DEDUP_REMOVED lines=35> */
[----:B------:R-:W-:Y:S01]  /*16c90*/  IMAD.MOV.U32 R101, RZ, RZ, R142 ;  /* 0x000000ffff657224 */ /* 0x000fe200078e008e */
[----:B------:R-:W-:Y:S01]  /*16ca0*/  MOV R142, R100 ;  /* 0x00000064008e7202 */ /* 0x000fe20000000f00 */
[----:B------:R-:W-:-:S07]  /*16cb0*/  IMAD.MOV.U32 R148, RZ, RZ, RZ ;  /* 0x000000ffff947224 */ /* 0x000fce00078e00ff */
.L_x_10236:
[----:B------:R-:W-:Y:S05]  /*16cc0*/  BSYNC.RECONVERGENT B1 ;  /* 0x0000000000017941 */ /* 0x000fea0003800200 */
.L_x_10235:
        /* <DEDUP_REMOVED lines=23> */
.L_x_10242:
        /* <DEDUP_REMOVED lines=13> */
.L_x_10244:
[----:B------:R-:W-:Y:S05]  /*16f10*/  BSYNC.RECONVERGENT B2 ;  /* 0x0000000000027941 */ /* 0x000fea0003800200 */
.L_x_10243:
        /* <DEDUP_REMOVED lines=41> */
[----:B------:R-:W-:-:S07]  /*171b0*/  MOV R142, R100 ;  /* 0x00000064008e7202 */ /* 0x000fce0000000f00 */
.L_x_10241:
[----:B------:R-:W-:Y:S05]  /*171c0*/  BSYNC.RECONVERGENT B1 ;  /* 0x0000000000017941 */ /* 0x000fea0003800200 */
.L_x_10240:
        /* <DEDUP_REMOVED lines=21> */
[----:B------:R-:W-:Y:S01]  /*17320*/  @P4 VIADD R148, R150, 0x1 ;  /* 0x0000000196944836 */ /* 0x000fe20000000000 */
[----:B------:R-:W-:Y:S01]  /*17330*/  @!P4 MOV R101, R6 ;  /* 0x000000060065c202 */ /* 0x000fe20000000f00 */
[----:B------:R-:W-:Y:S01]  /*17340*/  @P4 IMAD.MOV.U32 R101, RZ, RZ, R5 ;  /* 0x000000ffff654224 */ /* 0x000fe200078e0005 */
[----:B------:R-:W-:Y:S06]  /*17350*/  BRA `(.L_x_10246) ;  /* 0x0000000000e07947 */ /* 0x000fec0003800000 */
.L_x_10247:
        /* <DEDUP_REMOVED lines=13> */
.L_x_10249:
[----:B------:R-:W-:Y:S05]  /*17430*/  BSYNC.RECONVERGENT B2 ;  /* 0x0000000000027941 */ /* 0x000fea0003800200 */
.L_x_10248:
        /* <DEDUP_REMOVED lines=42> */
.L_x_10246:
[----:B------:R-:W-:Y:S05]  /*176e0*/  BSYNC.RECONVERGENT B1 ;  /* 0x0000000000017941 */ /* 0x000fea0003800200 */
.L_x_10245:
        /* <DEDUP_REMOVED lines=23> */
.L_x_10252:
        /* <DEDUP_REMOVED lines=13> */
.L_x_10254:
[----:B------:R-:W-:Y:S05]  /*17930*/  BSYNC.RECONVERGENT B2 ;  /* 0x0000000000027941 */ /* 0x000fea0003800200 */
.L_x_10253:
        /* <DEDUP_REMOVED lines=42> */
.L_x_10251:
[----:B------:R-:W-:Y:S05]  /*17be0*/  BSYNC.RECONVERGENT B1 ;  /* 0x0000000000017941 */ /* 0x000fea0003800200 */
.L_x_10250:
[----:B------:R-:W-:Y:S01]  /*17bf0*/  I2FP.F32.U32 R100, R101 ;  /* 0x0000006500647245 */ /* 0x000fe20000201000 */
[----:B------:R-:W-:Y:S01]  /*17c00*/  BSSY.RECONVERGENT B1, `(.L_x_10255) ;  /* 0x0000052000017945 */ /* 0x000fe20003800200 */
[----:B------:R-:W-:Y:S02]  /*17c10*/  SHF.L.U32 R149, R103, 0x10, RZ ;  /* 0x0000001067957819 */ /* 0x000fe400000006ff */
[----:B------:R-:W-:Y:S01]  /*17c20*/  ISETP.NE.AND P6, PT, R102, 0x1, PT ;  /* 0x000000016600780c */ /* 0x000fe20003fc5270 */
[----:B------:R-:W-:Y:S02]  /*17c30*/  FFMA.FTZ R101, R100, R13, 1.1641532182693481445e-10 ;  /* 0x2f00000064657423 */ /* 0x000fe4000001000d */
[----:B------:R-:W-:Y:S01]  /*17c40*/  FMUL.FTZ R100, R149, R14 ;  /* 0x0000000e95647220 */ /* 0x000fe20000410000 */
[----:B------:R-:W-:Y:S02]  /*17c50*/  HFMA2 R149, -RZ, RZ, 0, 1.1920928955078125e-07 ;  /* 0x00000002ff957431 */ /* 0x000fe400000001ff */
[----:B------:R-:W-:Y:S01]  /*17c60*/  FSETP.GTU.FTZ.AND P5, PT, R101, R16, PT ;  /* 0x000000106500720b */ /* 0x000fe20003fbc000 */
[----:B------:R-:W-:Y:S01]  /*17c70*/  FMUL.FTZ R100, R100, R15 ;  /* 0x0000000f64647220 */ /* 0x000fe20000410000 */
[----:B------:R-:W-:Y:S01]  /*17c80*/  IMAD.U32 R101, R107, 0x10000, RZ ;  /* 0x000100006b657824 */ /* 0x000fe200078e00ff */
[----:B------:R-:W-:-:S03]  /*17c90*/  PRMT R107, R103, 0x7632, R107 ;  /* 0x00007632676b7816 */ /* 0x000fc6000000006b */
        /* <DEDUP_REMOVED lines=14> */
.L_x_10257:
        /* <DEDUP_REMOVED lines=12> */
[----:B------:R-:W-:Y:S02]  /*17e40*/  @P0 IADD3 R5, PT, PT, R3, RZ, RZ ;  /* 0x000000ff03050210 */ /* 0x000fe40007ffe0ff */
[----:B------:R-:W-:-:S03]  /*17e50*/  ISETP.NE.AND P0, PT, R4, RZ, PT ;  /* 0x000000ff0400720c */ /* 0x000fc60003f05270 */
[----:B------:R-:W-:-:S10]  /*17e60*/  @!P6 IMAD.MOV.U32 R3, RZ, RZ, R5 ;  /* 0x000000ffff03e224 */ /* 0x000fd400078e0005 */
.L_x_10259:
[----:B------:R-:W-:Y:S05]  /*17e70*/  BSYNC.RECONVERGENT B2 ;  /* 0x0000000000027941 */ /* 0x000fea0003800200 */
.L_x_10258:
        /* <DEDUP_REMOVED lines=42> */
.L_x_10256:
[----:B------:R-:W-:Y:S05]  /*18120*/  BSYNC.RECONVERGENT B1 ;  /* 0x0000000000017941 */ /* 0x000fea0003800200 */
.L_x_10255:
[----:B------:R-:W-:Y:S02]  /*18130*/  SHF.L.U32 R107, R107, 0x10, RZ ;  /* 0x000000106b6b7819 */ /* 0x000fe400000006ff */
[----:B------:R-:W-:Y:S02]  /*18140*/  I2FP.F32.U32 R100, R101 ;  /* 0x0000006500647245 */ /* 0x000fe40000201000 */
[----:B------:R-:W-:Y:S01]  /*18150*/  F2FP.BF16.F32.PACK_AB R102, R106, R146 ;  /* 0x000000926a66723e */ /* 0x000fe200000010ff */
[----:B------:R-:W-:Y:S01]  /*18160*/  FMUL.FTZ R14, R107, R14 ;  /* 0x0000000e6b0e7220 */ /* 0x000fe20000410000 */
[----:B------:R-:W-:Y:S01]  /*18170*/  F2FP.BF16.F32.PACK_AB R101, R105, R118 ;  /* 0x000000766965723e */ /* 0x000fe200000010ff */
[----:B------:R-:W-:Y:S01]  /*18180*/  FFMA.FTZ R13, R100, R13, 1.1641532182693481445e-10 ;  /* 0x2f000000640d7423 */ /* 0x000fe2000001000d */
[----:B------:R-:W-:Y:S01]  /*18190*/  F2FP.BF16.F32.PACK_AB R100, R104, R111 ;  /* 0x0000006f6864723e */ /* 0x000fe200000010ff */
[----:B------:R-:W-:Y:S01]  /*181a0*/  FMUL.FTZ R14, R14, R15 ;  /* 0x0000000f0e0e7220 */ /* 0x000fe20000410000 */
[----:B------:R-:W-:-:S02]  /*181b0*/  IMAD.U32 R15, R150, 0x10000, RZ ;  /* 0x00010000960f7824 */ /* 0x000fc400078e00ff */
[----:B------:R-:W-:-:S04]  /*181c0*/  FSETP.GTU.FTZ.AND P6, PT, R13, R16, PT ;  /* 0x000000100d00720b */ /* 0x000fc80003fdc000 */
[----:B------:R-:W-:Y:S02]  /*181d0*/  FSEL R14, R14, RZ, !P6 ;  /* 0x000000ff0e0e7208 */ /* 0x000fe40007000000 */
[----:B------:R-:W-:-:S03]  /*181e0*/  PLOP3.LUT P6, PT, P6, PT, PT, 0x8, 0x80 ;  /* 0x000000000080781c */ /* 0x000fc600037ce170 */
[----:B------:R-:W-:-:S05]  /*181f0*/  FADD.FTZ R13, R14, R15 ;  /* 0x0000000f0e0d7221 */ /* 0x000fca0000010000 */
[----:B------:R-:W-:Y:S01]  /*18200*/  F2FP.BF16.F32.PACK_AB R103, R13, R148 ;  /* 0x000000940d67723e */ /* 0x000fe200000010ff */
[----:B------:R-:W-:Y:S06]  /*18210*/  BRA `(.L_x_10260) ;  /* 0x0000002400f87947 */ /* 0x000fec0003800000 */
.L_x_10219:
        /* <DEDUP_REMOVED lines=16> */
.L_x_10263:
        /* <DEDUP_REMOVED lines=13> */
.L_x_10265:
[----:B------:R-:W-:Y:S05]  /*183f0*/  BSYNC.RECONVERGENT B2 ;  /* 0x0000000000027941 */ /* 0x000fea0003800200 */
.L_x_10264:
        /* <DEDUP_REMOVED lines=39> */
[----:B------:R-:W-:Y:S01]  /*18670*/  HFMA2 R106, -RZ, RZ, 0, 0 ;  /* 0x00000000ff6a7431 */ /* 0x000fe200000001ff */
[----:B------:R-:W-:Y:S01]  /*18680*/  MOV R142, R104 ;  /* 0x00000068008e7202 */ /* 0x000fe20000000f00 */
[----:B------:R-:W-:-:S07]  /*18690*/  IMAD.MOV.U32 R104, RZ, RZ, R146 ;  /* 0x000000ffff687224 */ /* 0x000fce00078e0092 */
.L_x_10262:
[----:B------:R-:W-:Y:S05]  /*186a0*/  BSYNC.RECONVERGENT B1 ;  /* 0x0000000000017941 */ /* 0x000fea0003800200 */
.L_x_10261:
        /* <DEDUP_REMOVED lines=23> */
.L_x_10268:
        /* <DEDUP_REMOVED lines=13> */
.L_x_10270:
[----:B------:R-:W-:Y:S05]  /*188f0*/  BSYNC.RECONVERGENT B2 ;  /* 0x0000000000027941 */ /* 0x000fea0003800200 */
.L_x_10269:
        /* <DEDUP_REMOVED lines=42> */
.L_x_10267:
[----:B------:R-:W-:Y:S05]  /*18ba0*/  BSYNC.RECONVERGENT B1 ;  /* 0x0000000000017941 */ /* 0x000fea0003800200 */
.L_x_10266:
        /* <DEDUP_REMOVED lines=21> */
.L_x_10273:
        /* <DEDUP_REMOVED lines=13> */
.L_x_10275:
[----:B------:R-:W-:Y:S05]  /*18dd0*/  BSYNC.RECONVERGENT B2 ;  /* 0x0000000000027941 */ /* 0x000fea0003800200 */
.L_x_10274:
        /* <DEDUP_REMOVED lines=42> */
.L_x_10272:
[----:B------:R-:W-:Y:S05]  /*19080*/  BSYNC.RECONVERGENT B1 ;  /* 0x0000000000017941 */ /* 0x000fea0003800200 */
.L_x_10271:
        /* <DEDUP_REMOVED lines=8> */
[----:B------:R-:W-:Y:S02]  /*19110*/  FSETP.GTU.FTZ.AND P2, PT, R105, R16, PT ;  /* 0x000000106900720b */ /* 0x000fe40003f5c000 */
        /* <DEDUP_REMOVED lines=13> */
.L_x_10278:
        /* <DEDUP_REMOVED lines=13> */
.L_x_10280:
[----:B------:R-:W-:Y:S05]  /*192c0*/  BSYNC.RECONVERGENT B2 ;  /* 0x0000000000027941 */ /* 0x000fea0003800200 */
.L_x_10279:
        /* <DEDUP_REMOVED lines=42> */
.L_x_10277:
[----:B------:R-:W-:Y:S05]  /*19570*/  BSYNC.RECONVERGENT B1 ;  /* 0x0000000000017941 */ /* 0x000fea0003800200 */
.L_x_10276:
        /* <DEDUP_REMOVED lines=21> */
.L_x_10283:
        /* <DEDUP_REMOVED lines=13> */
.L_x_10285:
[----:B------:R-:W-:Y:S05]  /*197a0*/  BSYNC.RECONVERGENT B2 ;  /* 0x0000000000027941 */ /* 0x000fea0003800200 */
.L_x_10284:
        /* <DEDUP_REMOVED lines=42> */
.L_x_10282:
[----:B------:R-:W-:Y:S05]  /*19a50*/  BSYNC.RECONVERGENT B1 ;  /* 0x0000000000017941 */ /* 0x000fea0003800200 */
.L_x_10281:
        /* <DEDUP_REMOVED lines=22> */
.L_x_10288:
        /* <DEDUP_REMOVED lines=13> */
.L_x_10290:
[----:B------:R-:W-:Y:S05]  /*19c90*/  BSYNC.RECONVERGENT B2 ;  /* 0x0000000000027941 */ /* 0x000fea0003800200 */
.L_x_10289:
        /* <DEDUP_REMOVED lines=42> */
.L_x_10287:
[----:B------:R-:W-:Y:S05]  /*19f40*/  BSYNC.RECONVERGENT B1 ;  /* 0x0000000000017941 */ /* 0x000fea0003800200 */
.L_x_10286:
        /* <DEDUP_REMOVED lines=18> */
[----:B------:R-:W-:Y:S01]  /*1a070*/  @!P5 IMAD.MOV.U32 R101, RZ, RZ, R6 ;  /* 0x000000ffff65d224 */ /* 0x000fe200078e0006 */
[----:B------:R-:W-:Y:S01]  /*1a080*/  @P5 MOV R101, R5 ;  /* 0x0000000500655202 */ /* 0x000fe20000000f00 */
[----:B------:R-:W-:Y:S06]  /*1a090*/  BRA `(.L_x_10292) ;  /* 0x0000000000e07947 */ /* 0x000fec0003800000 */
.L_x_10293:
        /* <DEDUP_REMOVED lines=13> */
.L_x_10295:
[----:B------:R-:W-:Y:S05]  /*1a170*/  BSYNC.RECONVERGENT B2 ;  /* 0x0000000000027941 */ /* 0x000fea0003800200 */
.L_x_10294:
[----:B------:R-:W-:Y:S01]  /*1a180*/  LOP3.LUT R4, R3, UR7, R149, 0x96, !PT ;  /* 0x0000000703047c12 */ /* 0x000fe2000f8e9695 */
[----:B------:R-:W-:-:S04]  /*1a190*/  IMAD.WIDE.U32 R100, R10, -0x326172a9, RZ ;  /* 0xcd9e8d570a647825 */ /* 0x000fc800078e00ff */
[----:B------:R-:W-:Y:S02]  /*1a1a0*/  HFMA2 R102, -RZ, RZ, 0, 0 ;  /* 0x00000000ff667431 */ /* 0x000fe400000001ff */
        /* <DEDUP_REMOVED lines=36> */
[----:B------:R-:W-:Y:S02]  /*1a3f0*/  LOP3.LUT R6, R148, UR31, R101, 0x96, !PT ;  /* 0x0000001f94067c12 */ /* 0x000fe4000f8e9665 */
[----:B------:R-:W-:Y:S01]  /*1a400*/  MOV R101, R142 ;  /* 0x0000008e00657202 */ /* 0x000fe20000000f00 */
[----:B------:R-:W-:-:S07]  /*1a410*/  IMAD.MOV.U32 R142, RZ, RZ, R100 ;  /* 0x000000ffff8e7224 */ /* 0x000fce00078e0064 */
.L_x_10292:
[----:B------:R-:W-:Y:S05]  /*1a420*/  BSYNC.RECONVERGENT B1 ;  /* 0x0000000000017941 */ /* 0x000fea0003800200 */
.L_x_10291:
        /* <DEDUP_REMOVED lines=22> */
.L_x_10298:
        /* <DEDUP_REMOVED lines=15> */
.L_x_10300:
[----:B------:R-:W-:Y:S05]  /*1a680*/  BSYNC.RECONVERGENT B2 ;  /* 0x0000000000027941 */ /* 0x000fea0003800200 */
.L_x_10299:
        /* <DEDUP_REMOVED lines=42> */
.L_x_10297:
[----:B------:R-:W-:Y:S05]  /*1a930*/  BSYNC.RECONVERGENT B1 ;  /* 0x0000000000017941 */ /* 0x000fea0003800200 */
.L_x_10296:
        /* <DEDUP_REMOVED lines=12> */
.L_x_10260:
[----:B------:R-:W-:Y:S01]  /*1aa00*/  FADD.FTZ R16, RZ, R12 ;  /* 0x0000000cff107221 */ /* 0x000fe20000010000 */
[----:B------:R-:W-:Y:S01]  /*1aa10*/  SEL R14, RZ, 0x1000000, !P6 ;  /* 0x01000000ff0e7807 */ /* 0x000fe20007000000 */
[----:B------:R-:W-:Y:S01]  /*1aa20*/  IMAD.WIDE.U32 R108, R147, 0x10, R108 ;  /* 0x00000010936c7825 */ /* 0x000fe200078e006c */
[----:B------:R-:W-:-:S03]  /*1aa30*/  SEL R150, RZ, 0x10000, !P5 ;  /* 0x00010000ff967807 */ /* 0x000fc60006800000 */
[----:B------:R-:W-:Y:S01]  /*1aa40*/  FADD.FTZ R16, R16, R11 ;  /* 0x0000000b10107221 */ /* 0x000fe20000010000 */
[----:B------:R-:W-:Y:S01]  /*1aa50*/  SEL R107, RZ, 0x100, !P4 ;  /* 0x00000100ff6b7807 */ /* 0x000fe20006000000 */
[----:B------:R-:W-:Y:S01]  /*1aa60*/  IMAD.WIDE.U32 R18, R147, 0x8, R18 ;  /* 0x0000000893127825 */ /* 0x000fe200078e0012 */
[----:B------:R-:W-:-:S03]  /*1aa70*/  ISETP.NE.AND P6, PT, R110, RZ, PT ;  /* 0x000000ff6e00720c */ /* 0x000fc60003fc5270 */
[----:B------:R-:W-:Y:S01]  /*1aa80*/  FADD.FTZ R15, R16, R17 ;  /* 0x00000011100f7221 */ /* 0x000fe20000010000 */
[----:B------:R-:W-:Y:S01]  /*1aa90*/  LOP3.LUT R150, R107, R14, R150, 0xfe, !PT ;  /* 0x0000000e6b967212 */ /* 0x000fe200078efe96 */
[----:B------:R0:W-:Y:S01]  /*1aaa0*/  STG.E.128 desc[UR8][R108.64], R100 ;  /* 0x000000646c007986 */ /* 0x0001e2000c101d08 */
[----:B------:R-:W-:Y:S01]  /*1aab0*/  SEL R110, RZ, 0x1000000, !P2 ;  /* 0x01000000ff6e7807 */ /* 0x000fe20005000000 */
[----:B------:R-:W-:Y:S01]  /*1aac0*/  FADD.FTZ R15, R15, R112 ;  /* 0x000000700f0f7221 */ /* 0x000fe20000010000 */
[----:B------:R-:W-:Y:S01]  /*1aad0*/  SEL R107, RZ, 0x10000, !P1 ;  /* 0x00010000ff6b7807 */ /* 0x000fe20004800000 */
        /* <DEDUP_REMOVED lines=32> */
[----:B------:R-:W-:Y:S02]  /*1ace0*/  SEL R15, RZ, 0x1, !P3 ;  /* 0x00000001ff0f7807 */ /* 0x000fe40005800000 */
[----:B------:R-:W-:Y:S01]  /*1acf0*/  LOP3.LUT R16, R16, R110, R107, 0xfe, !PT ;  /* 0x0000006e10107212 */ /* 0x000fe200078efe6b */
[----:B------:R-:W-:Y:S01]  /*1ad00*/  FADD.FTZ R107, R14, R111 ;  /* 0x0000006f0e6b7221 */ /* 0x000fe20000010000 */
[----:B------:R-:W-:Y:S02]  /*1ad10*/  LOP3.LUT R15, R150, R15, RZ, 0xfc, !PT ;  /* 0x0000000f960f7212 */ /* 0x000fe400078efcff */
        /* <DEDUP_REMOVED lines=111> */
.L_x_10314:
[----:B------:R-:W-:Y:S01]  /*1b410*/  FMUL.FTZ R2, R101, R101 ;  /* 0x0000006565027220 */ /* 0x000fe20000410000 */
[----:B------:R-:W-:Y:S01]  /*1b420*/  ISETP.NE.AND P1, PT, RZ, UR32, PT ;  /* 0x00000020ff007c0c */ /* 0x000fe2000bf25270 */
[----:B-1----:R-:W-:Y:S01]  /*1b430*/  FADD.FTZ R103, R100, R103 ;  /* 0x0000006764677221 */ /* 0x002fe20000010000 */
[----:B------:R-:W1:Y:S02]  /*1b440*/  @!P0 LDC.64 R18, c[0x0][0x3c0] ;  /* 0x0000f000ff128b82 */ /* 0x000e640000000a00 */
[----:B------:R-:W-:Y:S01]  /*1b450*/  FSEL R15, R2, RZ, P1 ;  /* 0x000000ff020f7208 */ /* 0x000fe20000800000 */
[----:B------:R-:W-:Y:S01]  /*1b460*/  FFMA.FTZ R2, R103, R14, UR13 ;  /* 0x0000000d67027e23 */ /* 0x000fe2000801000e */
[----:B------:R-:W-:-:S03]  /*1b470*/  FSEL R103, R101, RZ, !P1 ;  /* 0x000000ff65677208 */ /* 0x000fc60004800000 */
[----:B------:R-:W-:Y:S02]  /*1b480*/  FADD.FTZ R2, R2, R15 ;  /* 0x0000000f02027221 */ /* 0x000fe40000010000 */
        /* <DEDUP_REMOVED lines=40> */
[----:B------:R-:W0:Y:S01]  /*1b710*/  MUFU.RSQ R107, R2 ;  /* 0x00000002006b7308 */ /* 0x000e220000001400 */
[----:B------:R-:W2:Y:S01]  /*1b720*/  LDC.64 R102, c[0x0][0x428] ;  /* 0x00010a00ff667b82 */ /* 0x000ea20000000a00 */
[----:B-1----:R-:W-:-:S05]  /*1b730*/  @!P0 IMAD.WIDE R18, R9, 0x4, R18 ;  /* 0x0000000409128825 */ /* 0x002fca00078e0212 */
[----:B------:R1:W-:Y:S02]  /*1b740*/  @!P0 STG.E desc[UR8][R18.64], R101 ;  /* 0x0000006512008986 */ /* 0x0003e4000c101908 */
[----:B------:R-:W3:Y:S01]  /*1b750*/  @!P0 LDC.64 R14, c[0x0][0x3c8] ;  /* 0x0000f200ff0e8b82 */ /* 0x000ee20000000a00 */
[C---:B0-----:R-:W-:Y:S01]  /*1b760*/  FMUL.FTZ R13, R107.reuse, R12 ;  /* 0x0000000c6b0d7220 */ /* 0x041fe20000410000 */
[C---:B------:R-:W-:Y:S01]  /*1b770*/  FMUL.FTZ R17, R107.reuse, R17 ;  /* 0x000000116b117220 */ /* 0x040fe20000410000 */
[C---:B-1----:R-:W-:Y:S01]  /*1b780*/  FMUL.FTZ R101, R107.reuse, R122 ;  /* 0x0000007a6b657220 */ /* 0x042fe20000410000 */
[C---:B------:R-:W-:Y:S01]  /*1b790*/  FMUL.FTZ R122, R107.reuse, R123 ;  /* 0x0000007b6b7a7220 */ /* 0x040fe20000410000 */
[C---:B------:R-:W-:Y:S01]  /*1b7a0*/  FMUL.FTZ R158, R107.reuse, R116 ;  /* 0x000000746b9e7220 */ /* 0x040fe20000410000 */
[C---:B------:R-:W-:Y:S01]  /*1b7b0*/  FMUL.FTZ R123, R107.reuse, R130 ;  /* 0x000000826b7b7220 */ /* 0x040fe20000410000 */
[C---:B------:R-:W-:Y:S01]  /*1b7c0*/  FMUL.FTZ R18, R107.reuse, R119 ;  /* 0x000000776b127220 */ /* 0x040fe20000410000 */
[C---:B------:R-:W-:Y:S01]  /*1b7d0*/  FMUL.FTZ R116, R107.reuse, R121 ;  /* 0x000000796b747220 */ /* 0x040fe20000410000 */
[C---:B------:R-:W-:Y:S01]  /*1b7e0*/  FMUL.FTZ R130, R107.reuse, R104 ;  /* 0x000000686b827220 */ /* 0x040fe20000410000 */
[----:B------:R-:W-:Y:S01]  /*1b7f0*/  FMUL.FTZ R121, R107, R124 ;  /* 0x0000007c6b797220 */ /* 0x000fe20000410000 */
[----:B--2---:R-:W-:-:S04]  /*1b800*/  IMAD.WIDE.U32 R104, R0, 0x10, R102 ;  /* 0x0000001000687825 */ /* 0x004fc800078e0066 */
[----:B------:R-:W-:Y:S01]  /*1b810*/  FMUL.FTZ R119, R107, R128 ;  /* 0x000000806b777220 */ /* 0x000fe20000410000 */
[----:B------:R-:W-:Y:S01]  /*1b820*/  FFMA.FTZ R0, R13, R96, R56 ;  /* 0x000000600d007223 */ /* 0x000fe20000010038 */
[----:B------:R-:W-:Y:S01]  /*1b830*/  FMUL.FTZ R128, R107, R16 ;  /* 0x000000106b807220 */ /* 0x000fe20000410000 */
[----:B------:R-:W-:Y:S01]  /*1b840*/  FFMA.FTZ R13, R17, R98, R58 ;  /* 0x00000062110d7223 */ /* 0x000fe2000001003a */
[----:B------:R-:W-:Y:S01]  /*1b850*/  FFMA.FTZ R16, R18, R89, R49 ;  /* 0x0000005912107223 */ /* 0x000fe20000010031 */
[----:B------:R-:W-:Y:S01]  /*1b860*/  FFMA.FTZ R17, R101, R90, R50 ;  /* 0x0000005a65117223 */ /* 0x000fe20000010032 */
[----:B------:R-:W-:Y:S01]  /*1b870*/  FFMA.FTZ R18, R121, R84, R44 ;  /* 0x0000005479127223 */ /* 0x000fe2000001002c */
[----:B------:R-:W-:Y:S01]  /*1b880*/  FFMA.FTZ R101, R122, R85, R45 ;  /* 0x000000557a657223 */ /* 0x000fe2000001002d */
[C---:B------:R-:W-:Y:S01]  /*1b890*/  FMUL.FTZ R124, R107.reuse, R131 ;  /* 0x000000836b7c7220 */ /* 0x040fe20000410000 */
[C---:B------:R-:W-:Y:S01]  /*1b8a0*/  FMUL.FTZ R2, R107.reuse, R11 ;  /* 0x0000000b6b027220 */ /* 0x040fe20000410000 */
[C---:B------:R-:W-:Y:S01]  /*1b8b0*/  FMUL.FTZ R11, R107.reuse, R120 ;  /* 0x000000786b0b7220 */ /* 0x040fe20000410000 */
[----:B------:R-:W-:Y:S01]  /*1b8c0*/  FMUL.FTZ R145, R107, R110 ;  /* 0x0000006e6b917220 */ /* 0x000fe20000410000 */
[----:B------:R-:W-:Y:S01]  /*1b8d0*/  F2FP.BF16.F32.PACK_AB R18, R101, R18 ;  /* 0x000000126512723e */ /* 0x000fe200000010ff */
[----:B------:R-:W-:Y:S01]  /*1b8e0*/  FFMA.FTZ R101, R123, R82, R42 ;  /* 0x000000527b657223 */ /* 0x000fe2000001002a */
[----:B------:R-:W-:Y:S01]  /*1b8f0*/  FFMA.FTZ R124, R124, R83, R43 ;  /* 0x000000537c7c7223 */ /* 0x000fe2000001002b */
[----:B------:R-:W-:-:S04]  /*1b900*/  IMAD.WIDE.U32 R110, R125, 0x10, R102 ;  /* 0x000000107d6e7825 */ /* 0x000fc800078e0066 */
[----:B------:R-:W-:Y:S01]  /*1b910*/  FMUL.FTZ R12, R107, R112 ;  /* 0x000000706b0c7220 */ /* 0x000fe20000410000 */
[----:B------:R-:W-:Y:S01]  /*1b920*/  FFMA.FTZ R11, R11, R88, R48 ;  /* 0x000000580b0b7223 */ /* 0x000fe20000010030 */
[----:B------:R-:W-:Y:S01]  /*1b930*/  FMUL.FTZ R141, R107, R100 ;  /* 0x000000646b8d7220 */ /* 0x000fe20000410000 */
[----:B------:R-:W-:Y:S01]  /*1b940*/  F2FP.BF16.F32.PACK_AB R101, R124, R101 ;  /* 0x000000657c65723e */ /* 0x000fe200000010ff */
[----:B---3--:R-:W-:Y:S01]  /*1b950*/  @!P0 IMAD.WIDE R14, R9, 0x4, R14 ;  /* 0x00000004090e8825 */ /* 0x008fe200078e020e */
[----:B------:R-:W0:Y:S03]  /*1b960*/  LDC.64 R124, c[0x0][0x380] ;  /* 0x0000e000ff7c7b82 */ /* 0x000e260000000a00 */
[C---:B------:R-:W-:Y:S01]  /*1b970*/  FMUL.FTZ R117, R107.reuse, R117 ;  /* 0x000000756b757220 */ /* 0x040fe20000410000 */
[C---:B------:R-:W-:Y:S01]  /*1b980*/  FMUL.FTZ R100, R107.reuse, R108 ;  /* 0x0000006c6b647220 */ /* 0x040fe20000410000 */
[C---:B------:R-:W-:Y:S01]  /*1b990*/  FMUL.FTZ R139, R107.reuse, R114 ;  /* 0x000000726b8b7220 */ /* 0x040fe20000410000 */
[C---:B------:R-:W-:Y:S01]  /*1b9a0*/  FMUL.FTZ R156, R107.reuse, R113 ;  /* 0x000000716b9c7220 */ /* 0x040fe20000410000 */
[C---:B------:R-:W-:Y:S01]  /*1b9b0*/  FMUL.FTZ R120, R107.reuse, R129 ;  /* 0x000000816b787220 */ /* 0x040fe20000410000 */
[C---:B------:R-:W-:Y:S01]  /*1b9c0*/  FMUL.FTZ R133, R107.reuse, R133 ;  /* 0x000000856b857220 */ /* 0x040fe20000410000 */
[----:B------:R-:W-:Y:S01]  /*1b9d0*/  FMUL.FTZ R132, R107, R132 ;  /* 0x000000846b847220 */ /* 0x000fe20000410000 */
[----:B------:R-:W-:-:S04]  /*1b9e0*/  IMAD.WIDE.U32 R108, R115, 0x10, R102 ;  /* 0x00000010736c7825 */ /* 0x000fc800078e0066 */
[C---:B------:R-:W-:Y:S01]  /*1b9f0*/  FMUL.FTZ R131, R107.reuse, R134 ;  /* 0x000000866b837220 */ /* 0x040fe20000410000 */
[----:B------:R-:W-:Y:S01]  /*1ba00*/  FFMA.FTZ R12, R12, R99, R59 ;  /* 0x000000630c0c7223 */ /* 0x000fe2000001003b */
[----:B------:R-:W-:Y:S01]  /*1ba10*/  FMUL.FTZ R19, R107, R127 ;  /* 0x0000007f6b137220 */ /* 0x000fe20000410000 */
[----:B------:R-:W-:-:S04]  /*1ba20*/  IMAD.WIDE.U32 R112, R137, 0x10, R102 ;  /* 0x0000001089707825 */ /* 0x000fc800078e0066 */
[C---:B------:R-:W-:Y:S01]  /*1ba30*/  FMUL.FTZ R134, R107.reuse, R135 ;  /* 0x000000876b867220 */ /* 0x040fe20000410000 */
[----:B------:R-:W-:Y:S01]  /*1ba40*/  FMUL.FTZ R143, R107, R118 ;  /* 0x000000766b8f7220 */ /* 0x000fe20000410000 */
[----:B------:R-:W-:Y:S01]  /*1ba50*/  F2FP.BF16.F32.PACK_AB R16, R16, R11 ;  /* 0x0000000b1010723e */ /* 0x000fe200000010ff */
[----:B------:R-:W-:-:S04]  /*1ba60*/  IMAD.WIDE.U32 R114, R147, 0x10, R102 ;  /* 0x0000001093727825 */ /* 0x000fc800078e0066 */
        /* <DEDUP_REMOVED lines=12> */
[----:B------:R1:W-:Y:S01]  /*1bb30*/  @!P0 STG.E desc[UR8][R14.64], R107 ;  /* 0x0000006b0e008986 */ /* 0x0003e2000c101908 */
        /* <DEDUP_REMOVED lines=11> */
[----:B-1----:R-:W-:Y:S01]  /*1bbf0*/  FFMA.FTZ R107, R132, R77, R37 ;  /* 0x0000004d846b7223 */ /* 0x002fe20000010025 */
        /* <DEDUP_REMOVED lines=42> */
[----:B------:R-:W-:Y:S05]  /*1bea0*/  BSYNC B0 ;  /* 0x0000000000007941 */ /* 0x000fea0003800000 */
.L_x_9891:
[----:B------:R-:W-:Y:S05]  /*1beb0*/  EXIT ;  /* 0x000000000000794d */ /* 0x000fea0003800000 */
.L_x_10301:
        /* <DEDUP_REMOVED lines=8> */
.L_x_10304:
[----:B------:R-:W-:Y:S05]  /*1bf40*/  BSYNC B1 ;  /* 0x0000000000017941 */ /* 0x000fea0003800000 */
.L_x_10303:
        /* <DEDUP_REMOVED lines=9> */
.L_x_10305:
[----:B------:R-:W-:Y:S02]  /*1bfe0*/  IMAD.MOV.U32 R108, RZ, RZ, 0x4 ;  /* 0x00000004ff6c7424 */ /* 0x000fe400078e00ff */
[----:B------:R-:W-:-:S04]  /*1bff0*/  IMAD.MOV.U32 R14, RZ, RZ, R103 ;  /* 0x000000ffff0e7224 */ /* 0x000fc800078e0067 */
[----:B------:R-:W-:-:S05]  /*1c000*/  FADD.FTZ R16, R15, R14 ;  /* 0x0000000e0f107221 */ /* 0x000fca0000010000 */
[----:B------:R-:W-:-:S07]  /*1c010*/  MOV R107, R16 ;  /* 0x00000010006b7202 */ /* 0x000fce0000000f00 */
[----:B------:R-:W-:Y:S05]  /*1c020*/  WARPSYNC.COLLECTIVE R102, `(.L_x_10306) ;  /* 0x0000000066087348 */ /* 0x000fea0003c00000 */
[----:B------:R0:W1:Y:S02]  /*1c030*/  SHFL.BFLY P1, R103, R107, R108, R109 ;  /* 0x0c00006c6b677389 */ /* 0x000064000002006d */
[----:B01----:R-:W-:Y:S05]  /*1c040*/  ENDCOLLECTIVE ;  /* 0x000000000000791b */ /* 0x003fea0003800000 */
.L_x_10306:
[----:B------:R-:W-:Y:S01]  /*1c050*/  HFMA2 R108, -RZ, RZ, 0, 4.76837158203125e-07 ;  /* 0x00000008ff6c7431 */ /* 0x000fe200000001ff */
[----:B------:R-:W-:-:S05]  /*1c060*/  MOV R19, R103 ;  /* 0x0000006700137202 */ /* 0x000fca0000000f00 */
[----:B------:R-:W-:-:S04]  /*1c070*/  FADD.FTZ R19, R16, R19 ;  /* 0x0000001310137221 */ /* 0x000fc80000010000 */
[----:B------:R-:W-:-:S07]  /*1c080*/  IMAD.MOV.U32 R107, RZ, RZ, R19 ;  /* 0x000000ffff6b7224 */ /* 0x000fce00078e0013 */
[----:B------:R-:W-:Y:S05]  /*1c090*/  WARPSYNC.COLLECTIVE R102, `(.L_x_10307) ;  /* 0x0000000066087348 */ /* 0x000fea0003c00000 */
[----:B------:R0:W1:Y:S02]  /*1c0a0*/  SHFL.BFLY P1, R103, R107, R108, R109 ;  /* 0x0c00006c6b677389 */ /* 0x000064000002006d */
[----:B01----:R-:W-:Y:S05]  /*1c0b0*/  ENDCOLLECTIVE ;  /* 0x000000000000791b */ /* 0x003fea0003800000 */
.L_x_10307:
        /* <DEDUP_REMOVED lines=8> */
.L_x_10308:
        /* <DEDUP_REMOVED lines=88> */
.L_x_10309:
[----:B------:R-:W-:Y:S02]  /*1c6c0*/  IMAD.MOV.U32 R108, RZ, RZ, 0x2 ;  /* 0x00000002ff6c7424 */ /* 0x000fe400078e00ff */
[----:B------:R-:W-:-:S04]  /*1c6d0*/  IMAD.MOV.U32 R15, RZ, RZ, R103 ;  /* 0x000000ffff0f7224 */ /* 0x000fc800078e0067 */
[----:B------:R-:W-:-:S05]  /*1c6e0*/  FADD.FTZ R15, R2, R15 ;  /* 0x0000000f020f7221 */ /* 0x000fca0000010000 */
[----:B------:R-:W-:-:S07]  /*1c6f0*/  MOV R107, R15 ;  /* 0x0000000f006b7202 */ /* 0x000fce0000000f00 */
[----:B------:R-:W-:Y:S05]  /*1c700*/  WARPSYNC.COLLECTIVE R102, `(.L_x_10310) ;  /* 0x0000000066087348 */ /* 0x000fea0003c00000 */
[----:B------:R0:W1:Y:S02]  /*1c710*/  SHFL.BFLY P1, R103, R107, R108, R109 ;  /* 0x0c00006c6b677389 */ /* 0x000064000002006d */
[----:B01----:R-:W-:Y:S05]  /*1c720*/  ENDCOLLECTIVE ;  /* 0x000000000000791b */ /* 0x003fea0003800000 */
.L_x_10310:
[----:B------:R-:W-:Y:S01]  /*1c730*/  HFMA2 R108, -RZ, RZ, 0, 2.384185791015625e-07 ;  /* 0x00000004ff6c7431 */ /* 0x000fe200000001ff */
[----:B------:R-:W-:-:S05]  /*1c740*/  MOV R16, R103 ;  /* 0x0000006700107202 */ /* 0x000fca0000000f00 */
[----:B------:R-:W-:-:S04]  /*1c750*/  FADD.FTZ R16, R15, R16 ;  /* 0x000000100f107221 */ /* 0x000fc80000010000 */
[----:B------:R-:W-:-:S07]  /*1c760*/  IMAD.MOV.U32 R107, RZ, RZ, R16 ;  /* 0x000000ffff6b7224 */ /* 0x000fce00078e0010 */
[----:B------:R-:W-:Y:S05]  /*1c770*/  WARPSYNC.COLLECTIVE R102, `(.L_x_10311) ;  /* 0x0000000066087348 */ /* 0x000fea0003c00000 */
[----:B------:R0:W1:Y:S02]  /*1c780*/  SHFL.BFLY P1, R103, R107, R108, R109 ;  /* 0x0c00006c6b677389 */ /* 0x000064000002006d */
[----:B01----:R-:W-:Y:S05]  /*1c790*/  ENDCOLLECTIVE ;  /* 0x000000000000791b */ /* 0x003fea0003800000 */
.L_x_10311:
[----:B------:R-:W-:Y:S02]  /*1c7a0*/  IMAD.MOV.U32 R108, RZ, RZ, 0x8 ;  /* 0x00000008ff6c7424 */ /* 0x000fe400078e00ff */
[----:B------:R-:W-:-:S04]  /*1c7b0*/  IMAD.MOV.U32 R19, RZ, RZ, R103 ;  /* 0x000000ffff137224 */ /* 0x000fc800078e0067 */
[----:B------:R-:W-:-:S05]  /*1c7c0*/  FADD.FTZ R19, R16, R19 ;  /* 0x0000001310137221 */ /* 0x000fca0000010000 */
[----:B------:R-:W-:-:S07]  /*1c7d0*/  MOV R107, R19 ;  /* 0x00000013006b7202 */ /* 0x000fce0000000f00 */
[----:B------:R-:W-:Y:S05]  /*1c7e0*/  WARPSYNC.COLLECTIVE R102, `(.L_x_10312) ;  /* 0x0000000066087348 */ /* 0x000fea0003c00000 */
[----:B------:R0:W1:Y:S02]  /*1c7f0*/  SHFL.BFLY P1, R103, R107, R108, R109 ;  /* 0x0c00006c6b677389 */ /* 0x000064000002006d */
[----:B01----:R-:W-:Y:S05]  /*1c800*/  ENDCOLLECTIVE ;  /* 0x000000000000791b */ /* 0x003fea0003800000 */
.L_x_10312:
[----:B------:R-:W-:Y:S01]  /*1c810*/  HFMA2 R108, -RZ, RZ, 0, 9.5367431640625e-07 ;  /* 0x00000010ff6c7431 */ /* 0x000fe200000001ff */
[----:B------:R-:W-:-:S05]  /*1c820*/  MOV R18, R103 ;  /* 0x0000006700127202 */ /* 0x000fca0000000f00 */
[----:B------:R-:W-:-:S04]  /*1c830*/  FADD.FTZ R100, R19, R18 ;  /* 0x0000001213647221 */ /* 0x000fc80000010000 */
[----:B------:R-:W-:-:S07]  /*1c840*/  IMAD.MOV.U32 R107, RZ, RZ, R100 ;  /* 0x000000ffff6b7224 */ /* 0x000fce00078e0064 */
[----:B------:R-:W-:Y:S05]  /*1c850*/  WARPSYNC.COLLECTIVE R102, `(.L_x_10313) ;  /* 0x0000000066087348 */ /* 0x000fea0003c00000 */
[----:B------:R0:W1:Y:S02]  /*1c860*/  SHFL.BFLY P1, R103, R107, R108, R109 ;  /* 0x0c00006c6b677389 */ /* 0x000064000002006d */
[----:B01----:R-:W-:Y:S05]  /*1c870*/  ENDCOLLECTIVE ;  /* 0x000000000000791b */ /* 0x003fea0003800000 */
.L_x_10313:
[----:B------:R-:W-:Y:S05]  /*1c880*/  BRA `(.L_x_10314) ;  /* 0xffffffe800e07947 */ /* 0x000fea000383ffff */
.L_x_10315:
        /* <DEDUP_REMOVED lines=15> */
.L_x_45809:


//--------------------- .text._ZN10layer_norm13ln_fwd_kernelINS_13Kernel_traitsIf13__nv_bfloat16S2_S2_fjLj1280ELj1ELj4ELj1ELj16ENS_18Kernel_traits_baseILj1280EfS2_S2_S2_fjLj128EEEEELb1ELb0ELb1ELb0EEEvNS_9FwdParamsE --------------------------
	.section	.text._ZN10layer_norm13ln_fwd_kernelINS_13Kernel_traitsIf13__nv_bfloat16S2_S2_fjLj1280ELj1ELj4ELj1ELj16ENS_18Kernel_traits_baseILj1280EfS2_S2_S2_fjLj128EEEEELb1ELb0ELb1ELb0EEEvNS_9FwdParamsE,"ax",@progbits
	.align	128
        .global         _ZN10layer_norm13ln_fwd_kernelINS_13Kernel_traitsIf13__nv_bfloat16S2_S2_fjLj1280ELj1ELj4ELj1ELj16ENS_18Kernel_traits_baseILj1280EfS2_S2_S2_fjLj128EEEEELb1ELb0ELb1ELb0EEEvNS_9FwdParamsE
        .type           _ZN10layer_norm13ln_fwd_kernelINS_13Kernel_traitsIf13__nv_bfloat16S2_S2_fjLj1280ELj1ELj4ELj1ELj16ENS_18Kernel_traits_baseILj1280EfS2_S2_S2_fjLj128EEEEELb1ELb0ELb1ELb0EEEvNS_9FwdParamsE,@function
        .size           _ZN10layer_norm13ln_fwd_kernelINS_13Kernel_traitsIf13__nv_bfloat16S2_S2_fjLj1280ELj1ELj4ELj1ELj16ENS_18Kernel_traits_baseILj1280EfS2_S2_S2_fjLj128EEEEELb1ELb0ELb1ELb0EEEvNS_9FwdParamsE,(.L_x_45810 - _ZN10layer_norm13ln_fwd_kernelINS_13Kernel_traitsIf13__nv_bfloat16S2_S2_fjLj1280ELj1ELj4ELj1ELj16ENS_18Kernel_traits_baseILj1280EfS2_S2_S2_fjLj128EEEEELb1ELb0ELb1ELb0EEEvNS_9FwdParamsE)
        .other          _ZN10layer_norm13ln_fwd_kernelINS_13Kernel_traitsIf13__nv_bfloat16S2_S2_fjLj1280ELj1ELj4ELj1ELj16ENS_18Kernel_traits_baseILj1280EfS2_S2_S2_fjLj128EEEEELb1ELb0ELb1ELb0EEEvNS_9FwdParamsE,@"STO_CUDA_ENTRY STV_DEFAULT"
_ZN10layer_norm13ln_fwd_kernelINS_13Kernel_traitsIf13__nv_bfloat16S2_S2_fjLj1280ELj1ELj4ELj1ELj16ENS_18Kernel_traits_baseILj1280EfS2_S2_S2_fjLj128EEEEELb1ELb0ELb1ELb0EEEvNS_9FwdParamsE:
.text._ZN10layer_norm13ln_fwd_kernelINS_13Kernel_traitsIf13__nv_bfloat16S2_S2_fjLj1280ELj1ELj4ELj1ELj16ENS_18Kernel_traits_baseILj1280EfS2_S2_S2_fjLj128EEEEELb1ELb0ELb1ELb0EEEvNS_9FwdParamsE:
        /* <DEDUP_REMOVED lines=82> */
[----:B------:R2:W5:Y:S03]  /*0520*/  @P1 LD.E.128 R76, desc[UR6][R10.64] ;  /* 0x000000060a4c1980 */ /* 0x000566000c101d00 */
[----:B------:R-:W-:Y:S01]  /*0530*/  @P2 VIADD R21, R21, 0x20 ;  /* 0x0000002015152836 */ /* 0x000fe20000000000 */
[----:B------:R2:W5:Y:S03]  /*0540*/  @P1 LD.E.128 R72, desc[UR6][R10.64+0x10] ;  /* 0x000010060a481980 */ /* 0x000566000c101d00 */
[C---:B0-----:R-:W-:Y:S01]  /*0550*/  @P3 IMAD.WIDE.U32 R16, R21.reuse, 0x20, R16 ;  /* 0x0000002015103825 */ /* 0x041fe200078e0010 */
[----:B------:R2:W5:Y:S03]  /*0560*/  @P2 LDG.E.128 R68, desc[UR6][R12.64] ;  /* 0x000000060c442981 */ /* 0x000566000c1e1d00 */
[----:B------:R-:W-:Y:S01]  /*0570*/  @P3 IMAD.WIDE.U32 R18, R21, 0x20, R18 ;  /* 0x0000002015123825 */ /* 0x000fe200078e0012 */
[----:B------:R2:W5:Y:S04]  /*0580*/  @P2 LDG.E.128 R64, desc[UR6][R12.64+0x10] ;  /* 0x000010060c402981 */ /* 0x000568000c1e1d00 */
[----:B------:R2:W5:Y:S04]  /*0590*/  @P2 LD.E.128 R60, desc[UR6][R14.64] ;  /* 0x000000060e3c2980 */ /* 0x000568000c101d00 */
[----:B------:R2:W5:Y:S04]  /*05a0*/  @P2 LD.E.128 R56, desc[UR6][R14.64+0x10] ;  /* 0x000010060e382980 */ /* 0x000568000c101d00 */
[----:B------:R2:W5:Y:S04]  /*05b0*/  @P3 LDG.E.128 R52, desc[UR6][R16.64] ;  /* 0x0000000610343981 */ /* 0x000568000c1e1d00 */
[----:B------:R2:W5:Y:S04]  /*05c0*/  @P3 LDG.E.128 R48, desc[UR6][R16.64+0x10] ;  /* 0x0000100610303981 */ /* 0x000568000c1e1d00 */
[----:B------:R2:W5:Y:S04]  /*05d0*/  @P3 LD.E.128 R44, desc[UR6][R18.64] ;  /* 0x00000006122c3980 */ /* 0x000568000c101d00 */
[----:B------:R2:W5:Y:S01]  /*05e0*/  @P3 LD.E.128 R40, desc[UR6][R18.64+0x10] ;  /* 0x0000100612283980 */ /* 0x000562000c101d00 */
[----:B------:R-:W-:Y:S01]  /*05f0*/  ISETP.GE.U32.AND P0, PT, R3, 0xa0, PT ;  /* 0x000000a00300780c */ /* 0x000fe20003f06070 */
[----:B------:R-:W-:-:S12]  /*0600*/  @P3 VIADD R21, R21, 0x20 ;  /* 0x0000002015153836 */ /* 0x000fd80000000000 */
        /* <DEDUP_REMOVED lines=10> */
.L_x_10317:
        /* <DEDUP_REMOVED lines=17> */
[----:B--2---:R-:W-:-:S03]  /*07c0*/  @P2 IMAD.WIDE.U32 R10, R21, 0x20, R10 ;  /* 0x00000020150a2825 */ /* 0x004fc600078e000a */
[----:B------:R0:W5:Y:S01]  /*07d0*/  @P1 LDG.E.128 R80, desc[UR6][R8.64+0x10] ;  /* 0x0000100608501981 */ /* 0x000162000c1e1d00 */
[----:B------:R-:W-:-:S03]  /*07e0*/  @P2 VIADD R21, R21, 0x20 ;  /* 0x0000002015152836 */ /* 0x000fc60000000000 */
[----:B------:R0:W5:Y:S01]  /*07f0*/  @P2 LDG.E.128 R68, desc[UR6][R10.64] ;  /* 0x000000060a442981 */ /* 0x000162000c1e1d00 */
[----:B---3--:R-:W-:-:S03]  /*0800*/  @P3 IMAD.WIDE.U32 R12, R21, 0x20, R12 ;  /* 0x00000020150c3825 */ /* 0x008fc600078e000c */
[----:B------:R0:W5:Y:S01]  /*0810*/  @P2 LDG.E.128 R64, desc[UR6][R10.64+0x10] ;  /* 0x000010060a402981 */ /* 0x000162000c1e1d00 */
[----:B------:R-:W-:-:S03]  /*0820*/  @P3 VIADD R21, R21, 0x20 ;  /* 0x0000002015153836 */ /* 0x000fc60000000000 */
        /* <DEDUP_REMOVED lines=25> */
.L_x_10318:
[----:B------:R-:W-:Y:S05]  /*09c0*/  BSYNC.RECONVERGENT B0 ;  /* 0x0000000000007941 */ /* 0x000fea0003800200 */
.L_x_10316:
[----:B------:R-:W1:Y:S02]  /*09d0*/  LDCU UR8, c[0x0][0x384] ;  /* 0x00007080ff0877ac */ /* 0x000e640008000800 */
[----:B-1----:R-:W-:-:S13]  /*09e0*/  ISETP.GE.AND P0, PT, R116, UR8, PT ;  /* 0x0000000874007c0c */ /* 0x002fda000bf06270 */
[----:B------:R-:W-:Y:S05]  /*09f0*/  @P0 EXIT ;  /* 0x000000000000094d */ /* 0x000fea0003800000 */
[----:B0-----:R-:W-:Y:S01]  /*0a00*/  IMAD.HI.U32 R4, R114, -0x2daee0ad, RZ ;  /* 0xd2511f5372047827 */ /* 0x001fe200078e00ff */
        /* <DEDUP_REMOVED lines=63> */
[----:B------:R-:W-:Y:S02]  /*0e00*/  HFMA2 R0, -RZ, RZ, 0, 0 ;  /* 0x00000000ff007431 */ /* 0x000fe400000001ff */
[----:B------:R-:W-:Y:S01]  /*0e10*/  IMAD R148, R9, -0x2daee0ad, RZ ;  /* 0xd2511f5309947824 */ /* 0x000fe200078e02ff */
[----:B------:R-:W-:Y:S01]  /*0e20*/  LOP3.LUT R112, R5, UR28, R112, 0x96, !PT ;  /* 0x0000001c05707c12 */ /* 0x000fe2000f8e9670 */
[----:B01234-:R-:W-:-:S07]  /*0e30*/  IMAD R110, R4, -0x326172a9, RZ ;  /* 0xcd9e8d57046e7824 */ /* 0x01ffce00078e02ff */
.L_x_10929:
[----:B0-----:R-:W0:Y:S08]  /*0e40*/  LDC.64 R104, c[0x0][0x3f0] ;  /* 0x0000fc00ff687b82 */ /* 0x001e300000000a00 */
[----:B------:R-:W1:Y:S01]  /*0e50*/  LDC R149, c[0x0][0x388] ;  /* 0x0000e200ff957b82 */ /* 0x000e620000000800 */
[----:B0-----:R-:W-:-:S07]  /*0e60*/  IMAD.WIDE R106, R116, 0x4, R104 ;  /* 0x00000004746a7825 */ /* 0x001fce00078e0268 */
[----:B------:R-:W0:Y:S01]  /*0e70*/  LDC.64 R104, c[0x0][0x3f8] ;  /* 0x0000fe00ff687b82 */ /* 0x000e220000000a00 */
[----:B------:R-:W2:Y:S01]  /*0e80*/  LDG.E R153, desc[UR6][R106.64] ;  /* 0x000000066a997981 */ /* 0x000ea2000c1e1900 */
[----:B0-----:R-:W-:-:S05]  /*0e90*/  IMAD.WIDE R104, R116, 0x4, R104 ;  /* 0x0000000474687825 */ /* 0x001fca00078e0268 */
[----:B-----5:R0:W5:Y:S01]  /*0ea0*/  LDG.E R150, desc[UR6][R104.64] ;  /* 0x0000000668967981 */ /* 0x020162000c1e1900 */
[----:B------:R-:W-:Y:S01]  /*0eb0*/  ISETP.GE.U32.AND P0, PT, R3, 0x20, PT ;  /* 0x000000200300780c */ /* 0x000fe20003f06070 */
[----:B-1----:R-:W-:Y:S01]  /*0ec0*/  IMAD R151, R116, R149, RZ ;  /* 0x0000009574977224 */ /* 0x002fe200078e02ff */
[----:B------:R-:W-:Y:S01]  /*0ed0*/  BSSY.RECONVERGENT B1, `(.L_x_10320) ;  /* 0x000068f000017945 */ /* 0x000fe20003800200 */
[----:B--2---:R-:W-:-:S13]  /*0ee0*/  ISETP.GE.AND P1, PT, R153, 0x1, PT ;  /* 0x000000019900780c */ /* 0x004fda0003f26270 */
[----:B------:R-:W-:-:S04]  /*0ef0*/  @P1 VIADD R152, R153, 0xffffffff ;  /* 0xffffffff99981836 */ /* 0x000fc80000000000 */
[----:B------:R-:W-:Y:S01]  /*0f00*/  @P1 IMAD R154, R152, R149, RZ ;  /* 0x00000095989a1224 */ /* 0x000fe200078e02ff */
[----:B------:R-:W-:-:S04]  /*0f10*/  SHF.R.S32.HI R152, RZ, 0x1f, R151 ;  /* 0x0000001fff987819 */ /* 0x000fc80000011497 */
[----:B------:R-:W-:Y:S02]  /*0f20*/  @P1 SHF.R.S32.HI R155, RZ, 0x1f, R154 ;  /* 0x0000001fff9b1819 */ /* 0x000fe4000001149a */
[----:B------:R-:W-:Y:S01]  /*0f30*/  LEA.HI R152, R152, R151, RZ, 0x3 ;  /* 0x0000009798987211 */ /* 0x000fe200078f18ff */
[----:B------:R-:W-:Y:S01]  /*0f40*/  IMAD.MOV.U32 R151, RZ, RZ, RZ ;  /* 0x000000ffff977224 */ /* 0x000fe200078e00ff */
[----:B------:R-:W-:Y:S02]  /*0f50*/  @P1 LEA.HI R154, R155, R154, RZ, 0x3 ;  /* 0x0000009a9b9a1211 */ /* 0x000fe400078f18ff */
[-C--:B------:R-:W-:Y:S02]  /*0f60*/  LEA.HI.SX32 R152, R152, R117.reuse, 0x1d ;  /* 0x0000007598987211 */ /* 0x080fe400078feaff */
[----:B------:R-:W-:Y:S01]  /*0f70*/  @P1 LEA.HI.SX32 R151, R154, R117, 0x1d ;  /* 0x000000759a971211 */ /* 0x000fe200078feaff */
[----:B0-----:R-:W-:Y:S06]  /*0f80*/  @!P0 BRA `(.L_x_10321) ;  /* 0x00000068000c8947 */ /* 0x001fec0003800000 */
[----:B------:R-:W-:Y:S04]  /*0f90*/  BSSY.RECONVERGENT B2, `(.L_x_10322) ;  /* 0x0000005000027945 */ /* 0x000fe80003800200 */
[----:B------:R-:W-:Y:S05]  /*0fa0*/  @!P1 BRA `(.L_x_10323) ;  /* 0x00000000000c9947 */ /* 0x000fea0003800000 */
[----:B------:R-:W0:Y:S02]  /*0fb0*/  LDC.64 R20, c[0x0][0x390] ;  /* 0x0000e400ff147b82 */ /* 0x000e240000000a00 */
[----:B0-----:R-:W-:-:S06]  /*0fc0*/  IMAD.WIDE.U32 R20, R151, 0x10, R20 ;  /* 0x0000001097147825 */ /* 0x001fcc00078e0014 */
[----:B------:R-:W5:Y:S02]  /*0fd0*/  LDG.E.128 R20, desc[UR6][R20.64] ;  /* 0x0000000614147981 */ /* 0x000f64000c1e1d00 */
.L_x_10323:
[----:B------:R-:W-:Y:S05]  /*0fe0*/  BSYNC.RECONVERGENT B2 ;  /* 0x0000000000027941 */ /* 0x000fea0003800200 */
.L_x_10322:
        /* <DEDUP_REMOVED lines=28> */
.L_x_10329:
        /* <DEDUP_REMOVED lines=13> */
.L_x_10331:
[----:B------:R-:W-:Y:S05]  /*1280*/  BSYNC.RECONVERGENT B4 ;  /* 0x0000000000047941 */ /* 0x000fea0003800200 */
.L_x_10330:
        /* <DEDUP_REMOVED lines=19> */
[----:B------:R-:W-:-:S03]  /*13c0*/  UIADD3 UR21, UPT, UPT, UR4, 0x78dde6e4, URZ ;  /* 0x78dde6e404157890 */ /* 0x000fc6000fffe0ff */
        /* <DEDUP_REMOVED lines=10> */
[----:B------:R-:W-:-:S04]  /*1470*/  LOP3.LUT R119, R4, UR13, R111, 0x96, !PT ;  /* 0x0000000d04777c12 */ /* 0x000fc8000f8e966f */
[----:B------:R-:W-:Y:S01]  /*1480*/  LOP3.LUT R4, R118, UR21, R129, 0x96, !PT ;  /* 0x0000001576047c12 */ /* 0x000fe2000f8e9681 */
[----:B------:R-:W-:Y:S01]  /*1490*/  IMAD.WIDE.U32 R118, R119, -0x2daee0ad, RZ ;  /* 0xd2511f5377767825 */ /* 0x000fe200078e00ff */
[----:B------:R-:W-:-:S03]  /*14a0*/  UIADD3 UR21, UPT, UPT, UR4, -0x4ab325aa, URZ ;  /* 0xb54cda5604157890 */ /* 0x000fc6000fffe0ff */
[----:B------:R-:W-:Y:S01]  /*14b0*/  IMAD.WIDE.U32 R4, R4, -0x326172a9, RZ ;  /* 0xcd9e8d5704047825 */ /* 0x000fe200078e00ff */
[----:B------:R-:W-:-:S04]  /*14c0*/  LOP3.LUT R111, R128, UR14, R119, 0x96, !PT ;  /* 0x0000000e806f7c12 */ /* 0x000fc8000f8e9677 */
[----:B------:R-:W-:Y:S01]  /*14d0*/  LOP3.LUT R128, R110, UR21, R5, 0x96, !PT ;  /* 0x000000156e807c12 */ /* 0x000fe2000f8e9605 */
[----:B------:R-:W-:Y:S01]  /*14e0*/  UIADD3 UR21, UPT, UPT, UR5, 0x1fd5c5a3, URZ ;  /* 0x1fd5c5a305157890 */ /* 0x000fe2000fffe0ff */
[----:B------:R-:W-:-:S04]  /*14f0*/  IMAD.WIDE.U32 R110, R111, -0x326172a9, RZ ;  /* 0xcd9e8d576f6e7825 */ /* 0x000fc800078e00ff */
        /* <DEDUP_REMOVED lines=13> */
[----:B------:R-:W-:-:S07]  /*15d0*/  IMAD.MOV.U32 R4, RZ, RZ, R148 ;  /* 0x000000ffff047224 */ /* 0x000fce00078e0094 */
.L_x_10328:
[----:B------:R-:W-:Y:S05]  /*15e0*/  BSYNC.RECONVERGENT B3 ;  /* 0x0000000000037941 */ /* 0x000fea0003800200 */
.L_x_10327:
[----:B------:R-:W-:Y:S01]  /*15f0*/  HFMA2 R5, -RZ, RZ, 0.1171875, 0 ;  /* 0x2f800000ff057431 */ /* 0x000fe200000001ff */
[----:B------:R-:W-:Y:S01]  /*1600*/  I2FP.F32.U32 R2, R4 ;  /* 0x0000000400027245 */ /* 0x000fe20000201000 */
[----:B-----5:R-:W-:Y:S02]  /*1610*/  IMAD.U32 R4, R20, 0x10000, RZ ;  /* 0x0001000014047824 */ /* 0x020fe400078e00ff */
        /* <DEDUP_REMOVED lines=8> */
.L_x_10326:
[----:B------:R-:W-:Y:S05]  /*16a0*/  BSYNC.RECONVERGENT B2 ;  /* 0x0000000000027941 */ /* 0x000fea0003800200 */
.L_x_10325:
        /* <DEDUP_REMOVED lines=23> */
.L_x_10336:
        /* <DEDUP_REMOVED lines=13> */
.L_x_10338:
[----:B------:R-:W-:Y:S05]  /*18f0*/  BSYNC.RECONVERGENT B4 ;  /* 0x0000000000047941 */ /* 0x000fea0003800200 */
.L_x_10337:
        /* <DEDUP_REMOVED lines=54> */
.L_x_10335:
[----:B------:R-:W-:Y:S05]  /*1c60*/  BSYNC.RECONVERGENT B3 ;  /* 0x0000000000037941 */ /* 0x000fea0003800200 */
.L_x_10334:
[----:B-----5:R-:W-:Y:S01]  /*1c70*/  PRMT R7, R20, 0x7632, R7 ;  /* 0x0000763214077816 */ /* 0x020fe20000000007 */
[----:B------:R-:W-:Y:S01]  /*1c80*/  IMAD.MOV.U32 R129, RZ, RZ, 0x2f800000 ;  /* 0x2f800000ff817424 */ /* 0x000fe200078e00ff */
[----:B------:R-:W-:Y:S02]  /*1c90*/  I2FP.F32.U32 R6, R6 ;  /* 0x0000000600067245 */ /* 0x000fe40000201000 */
[----:B------:R-:W-:Y:S01]  /*1ca0*/  PRMT R104, R104, 0x7632, R104 ;  /* 0x0000763268687816 */ /* 0x000fe20000000068 */
        /* <DEDUP_REMOVED lines=8> */
[----:B------:R-:W-:-:S07]  /*1d30*/  FADD.FTZ R6, R129, R6 ;  /* 0x0000000681067221 */ /* 0x000fce0000010000 */
.L_x_10333:
[----:B------:R-:W-:Y:S05]  /*1d40*/  BSYNC.RECONVERGENT B2 ;  /* 0x0000000000027941 */ /* 0x000fea0003800200 */
.L_x_10332:
        /* <DEDUP_REMOVED lines=22> */
.L_x_10343:
        /* <DEDUP_REMOVED lines=13> */
.L_x_10345:
[----:B------:R-:W-:Y:S05]  /*1f80*/  BSYNC.RECONVERGENT B4 ;  /* 0x0000000000047941 */ /* 0x000fea0003800200 */
.L_x_10344:
        /* <DEDUP_REMOVED lines=38> */
[----:B------:R-:W-:Y:S01]  /*21f0*/  IMAD.WIDE.U32 R110, R111, -0x326172a9, RZ ;  /* 0xcd9e8d576f6e7825 */ /* 0x000fe200078e00ff */
[----:B------:R-:W-:-:S03]  /*2200*/  UIADD3 UR21, UPT, UPT, UR5, 0x1fd5c5a3, URZ ;  /* 0x1fd5c5a305157890 */ /* 0x000fc6000fffe0ff */
        /* <DEDUP_REMOVED lines=14> */
.L_x_10342:
[----:B------:R-:W-:Y:S05]  /*22f0*/  BSYNC.RECONVERGENT B3 ;  /* 0x0000000000037941 */ /* 0x000fea0003800200 */
.L_x_10341:
[----:B------:R-:W-:Y:S01]  /*2300*/  I2FP.F32.U32 R2, R8 ;  /* 0x0000000800027245 */ /* 0x000fe20000201000 */
[----:B------:R-:W-:Y:S01]  /*2310*/  IMAD.MOV.U32 R119, RZ, RZ, 0x2f800000 ;  /* 0x2f800000ff777424 */ /* 0x000fe200078e00ff */
[----:B-----5:R-:W-:-:S03]  /*2320*/  SHF.L.U32 R8, R21, 0x10, RZ ;  /* 0x0000001015087819 */ /* 0x020fc600000006ff */
[----:B------:R-:W-:Y:S01]  /*2330*/  FFMA.FTZ R2, R2, R119, 1.1641532182693481445e-10 ;  /* 0x2f00000002027423 */ /* 0x000fe20000010077 */
[----:B------:R-:W-:Y:S02]  /*2340*/  IMAD.U32 R119, R105, 0x10000, RZ ;  /* 0x0001000069777824 */ /* 0x000fe400078e00ff */
[----:B------:R-:W-:Y:S02]  /*2350*/  FMUL.FTZ R8, R8, UR9 ;  /* 0x0000000908087c20 */ /* 0x000fe40008410000 */
[----:B------:R-:W-:Y:S02]  /*2360*/  FSETP.GTU.FTZ.AND P3, PT, R2, UR18, PT ;  /* 0x0000001202007c0b */ /* 0x000fe4000bf7c000 */
[----:B------:R-:W-:-:S05]  /*2370*/  FMUL.FTZ R8, R8, UR8 ;  /* 0x0000000808087c20 */ /* 0x000fca0008410000 */
[----:B------:R-:W-:Y:S02]  /*2380*/  FSEL R118, R8, RZ, !P3 ;  /* 0x000000ff08767208 */ /* 0x000fe40005800000 */
[----:B------:R-:W-:-:S03]  /*2390*/  SEL R8, RZ, 0x1, P3 ;  /* 0x00000001ff087807 */ /* 0x000fc60001800000 */
[----:B------:R-:W-:-:S07]  /*23a0*/  FADD.FTZ R118, R119, R118 ;  /* 0x0000007677767221 */ /* 0x000fce0000010000 */
.L_x_10340:
[----:B------:R-:W-:Y:S05]  /*23b0*/  BSYNC.RECONVERGENT B2 ;  /* 0x0000000000027941 */ /* 0x000fea0003800200 */
.L_x_10339:
        /* <DEDUP_REMOVED lines=17> */
[----:B------:R-:W-:Y:S01]  /*24d0*/  @P3 IADD3 R129, PT, PT, R128, 0x1, RZ ;  /* 0x0000000180813810 */ /* 0x000fe20007ffe0ff */
[----:B------:R-:W-:Y:S01]  /*24e0*/  @!P3 IMAD.MOV.U32 R2, RZ, RZ, R104 ;  /* 0x000000ffff02b224 */ /* 0x000fe200078e0068 */
[----:B------:R-:W-:Y:S01]  /*24f0*/  @P3 MOV R2, R104 ;  /* 0x0000006800023202 */ /* 0x000fe20000000f00 */
[----:B------:R-:W-:Y:S02]  /*2500*/  @!P3 IMAD.MOV.U32 R9, RZ, RZ, R112 ;  /* 0x000000ffff09b224 */ /* 0x000fe400078e0070 */
[----:B------:R-:W-:Y:S01]  /*2510*/  @P3 IMAD.MOV.U32 R9, RZ, RZ, R111 ;  /* 0x000000ffff093224 */ /* 0x000fe200078e006f */
[----:B------:R-:W-:Y:S06]  /*2520*/  BRA `(.L_x_10349) ;  /* 0x0000000400107947 */ /* 0x000fec0003800000 */
.L_x_10350:
        /* <DEDUP_REMOVED lines=13> */
.L_x_10352:
[----:B------:R-:W-:Y:S05]  /*2600*/  BSYNC.RECONVERGENT B4 ;  /* 0x0000000000047941 */ /* 0x000fea0003800200 */
.L_x_10351:
[----:B------:R-:W-:Y:S01]  /*2610*/  LOP3.LUT R110, R0, UR5, R139, 0x96, !PT ;  /* 0x00000005006e7c12 */ /* 0x000fe2000f8e968b */
[----:B------:R-:W-:Y:S01]  /*2620*/  IMAD.WIDE.U32 R128, R115, -0x326172a9, RZ ;  /* 0xcd9e8d5773807825 */ /* 0x000fe200078e00ff */
[----:B------:R-:W-:-:S03]  /*2630*/  UIADD3 UR21, UPT, UPT, UR4, -0x61c88647, URZ ;  /* 0x9e3779b904157890 */ /* 0x000fc6000fffe0ff */
        /* <DEDUP_REMOVED lines=46> */
[----:B------:R-:W-:Y:S01]  /*2920*/  UIADD3 UR21, UPT, UPT, UR5, -0x695add53, URZ ;  /* 0x96a522ad05157890 */ /* 0x000fe2000fffe0ff */
[----:B------:R-:W-:-:S05]  /*2930*/  IMAD.WIDE.U32 R128, R129, -0x2daee0ad, RZ ;  /* 0xd2511f5381807825 */ /* 0x000fca00078e00ff */
[----:B------:R-:W-:Y:S01]  /*2940*/  LOP3.LUT R112, R138, UR21, R129, 0x96, !PT ;  /* 0x000000158a707c12 */ /* 0x000fe2000f8e9681 */
[----:B------:R-:W-:Y:S01]  /*2950*/  IMAD.MOV.U32 R129, RZ, RZ, RZ ;  /* 0x000000ffff817224 */ /* 0x000fe200078e00ff */
[----:B------:R-:W-:-:S07]  /*2960*/  MOV R2, R128 ;  /* 0x0000008000027202 */ /* 0x000fce0000000f00 */
.L_x_10349:
[----:B------:R-:W-:Y:S05]  /*2970*/  BSYNC.RECONVERGENT B3 ;  /* 0x0000000000037941 */ /* 0x000fea0003800200 */
.L_x_10348:
[----:B------:R-:W-:Y:S01]  /*2980*/  HFMA2 R128, -RZ, RZ, 0.1171875, 0 ;  /* 0x2f800000ff807431 */ /* 0x000fe200000001ff */
[----:B-----5:R-:W-:Y:S02]  /*2990*/  PRMT R104, R21, 0x7632, R104 ;  /* 0x0000763215687816 */ /* 0x020fe40000000068 */
[----:B------:R-:W-:Y:S02]  /*29a0*/  I2FP.F32.U32 R9, R9 ;  /* 0x0000000900097245 */ /* 0x000fe40000201000 */
[----:B------:R-:W-:Y:S01]  /*29b0*/  PRMT R105, R105, 0x7632, R105 ;  /* 0x0000763269697816 */ /* 0x000fe20000000069 */
        /* <DEDUP_REMOVED lines=9> */
.L_x_10347:
[----:B------:R-:W-:Y:S05]  /*2a50*/  BSYNC.RECONVERGENT B2 ;  /* 0x0000000000027941 */ /* 0x000fea0003800200 */
.L_x_10346:
        /* <DEDUP_REMOVED lines=17> */
[----:B------:R-:W-:Y:S01]  /*2b70*/  @!P3 MOV R10, R112 ;  /* 0x00000070000ab202 */ /* 0x000fe20000000f00 */
[----:B------:R-:W-:Y:S02]  /*2b80*/  @P3 VIADD R104, R129, 0x1 ;  /* 0x0000000181683836 */ /* 0x000fe40000000000 */
[----:B------:R-:W-:Y:S02]  /*2b90*/  @P3 IMAD.MOV.U32 R154, RZ, RZ, R2 ;  /* 0x000000ffff9a3224 */ /* 0x000fe400078e0002 */
[----:B------:R-:W-:Y:S01]  /*2ba0*/  @P3 IMAD.MOV.U32 R10, RZ, RZ, R111 ;  /* 0x000000ffff0a3224 */ /* 0x000fe200078e006f */
[----:B------:R-:W-:Y:S06]  /*2bb0*/  BRA `(.L_x_10356) ;  /* 0x00000004000c7947 */ /* 0x000fec0003800000 */
.L_x_10357:
        /* <DEDUP_REMOVED lines=13> */
.L_x_10359:
[----:B------:R-:W-:Y:S05]  /*2c90*/  BSYNC.RECONVERGENT B4 ;  /* 0x0000000000047941 */ /* 0x000fea0003800200 */
.L_x_10358:
        /* <DEDUP_REMOVED lines=47> */
[----:B------:R-:W-:-:S04]  /*2f90*/  IMAD.WIDE.U32 R110, R111, -0x326172a9, RZ ;  /* 0xcd9e8d576f6e7825 */ /* 0x000fc800078e00ff */
[----:B------:R-:W-:Y:S01]  /*2fa0*/  IMAD.WIDE.U32 R154, R154, -0x2daee0ad, RZ ;  /* 0xd2511f539a9a7825 */ /* 0x000fe200078e00ff */
[----:B------:R-:W-:Y:S01]  /*2fb0*/  LOP3.LUT R111, R128, UR21, R111, 0x96, !PT ;  /* 0x00000015806f7c12 */ /* 0x000fe2000f8e966f */
[----:B------:R-:W-:-:S06]  /*2fc0*/  UIADD3 UR21, UPT, UPT, UR5, -0x695add53, URZ ;  /* 0x96a522ad05157890 */ /* 0x000fcc000fffe0ff */
[----:B------:R-:W-:Y:S01]  /*2fd0*/  LOP3.LUT R112, R104, UR21, R155, 0x96, !PT ;  /* 0x0000001568707c12 */ /* 0x000fe2000f8e969b */
[----:B------:R-:W-:-:S07]  /*2fe0*/  IMAD.MOV.U32 R104, RZ, RZ, RZ ;  /* 0x000000ffff687224 */ /* 0x000fce00078e00ff */
.L_x_10356:
[----:B------:R-:W-:Y:S05]  /*2ff0*/  BSYNC.RECONVERGENT B3 ;  /* 0x0000000000037941 */ /* 0x000fea0003800200 */
.L_x_10355:
        /* <DEDUP_REMOVED lines=11> */
.L_x_10354:
[----:B------:R-:W-:Y:S05]  /*30b0*/  BSYNC.RECONVERGENT B2 ;  /* 0x0000000000027941 */ /* 0x000fea0003800200 */
.L_x_10353:
        /* <DEDUP_REMOVED lines=18> */
[----:B------:R-:W-:Y:S01]  /*31e0*/  @P3 MOV R2, R154 ;  /* 0x0000009a00023202 */ /* 0x000fe20000000f00 */
[----:B------:R-:W-:Y:S02]  /*31f0*/  @!P3 IMAD.MOV.U32 R11, RZ, RZ, R112 ;  /* 0x000000ffff0bb224 */ /* 0x000fe400078e0070 */
[----:B------:R-:W-:Y:S02]  /*3200*/  @P3 VIADD R105, R104, 0x1 ;  /* 0x0000000168693836 */ /* 0x000fe40000000000 */
[----:B------:R-:W-:Y:S01]  /*3210*/  @P3 IMAD.MOV.U32 R11, RZ, RZ, R111 ;  /* 0x000000ffff0b3224 */ /* 0x000fe200078e006f */
[----:B------:R-:W-:Y:S06]  /*3220*/  BRA `(.L_x_10363) ;  /* 0x0000000400107947 */ /* 0x000fec0003800000 */
.L_x_10364:
        /* <DEDUP_REMOVED lines=13> */
.L_x_10366:
[----:B------:R-:W-:Y:S05]  /*3300*/  BSYNC.RECONVERGENT B4 ;  /* 0x0000000000047941 */ /* 0x000fea0003800200 */
.L_x_10365:
        /* <DEDUP_REMOVED lines=50> */
[----:B------:R-:W-:-:S04]  /*3630*/  IMAD.WIDE.U32 R104, R105, -0x2daee0ad, RZ ;  /* 0xd2511f5369687825 */ /* 0x000fc800078e00ff */
[----:B------:R-:W-:Y:S01]  /*3640*/  IMAD.MOV.U32 R2, RZ, RZ, R104 ;  /* 0x000000ffff027224 */ /* 0x000fe200078e0068 */
[----:B------:R-:W-:Y:S01]  /*3650*/  LOP3.LUT R112, R138, UR21, R105, 0x96, !PT ;  /* 0x000000158a707c12 */ /* 0x000fe2000f8e9669 */
[----:B------:R-:W-:-:S07]  /*3660*/  HFMA2 R105, -RZ, RZ, 0, 0 ;  /* 0x00000000ff697431 */ /* 0x000fce00000001ff */
.L_x_10363:
[----:B------:R-:W-:Y:S05]  /*3670*/  BSYNC.RECONVERGENT B3 ;  /* 0x0000000000037941 */ /* 0x000fea0003800200 */
.L_x_10362:
[----:B------:R-:W-:Y:S01]  /*3680*/  I2FP.F32.U32 R11, R11 ;  /* 0x0000000b000b7245 */ /* 0x000fe20000201000 */
[----:B------:R-:W-:Y:S01]  /*3690*/  IMAD.MOV.U32 R104, RZ, RZ, 0x2f800000 ;  /* 0x2f800000ff687424 */ /* 0x000fe200078e00ff */
[----:B------:R-:W-:-:S03]  /*36a0*/  PRMT R106, R106, 0x7632, R106 ;  /* 0x000076326a6a7816 */ /* 0x000fc6000000006a */
[----:B------:R-:W-:Y:S01]  /*36b0*/  FFMA.FTZ R11, R11, R104, 1.1641532182693481445e-10 ;  /* 0x2f0000000b0b7423 */ /* 0x000fe20000010068 */
[----:B-----5:R-:W-:Y:S02]  /*36c0*/  PRMT R104, R22, 0x7632, R104 ;  /* 0x0000763216687816 */ /* 0x020fe40000000068 */
[----:B------:R-:W-:Y:S02]  /*36d0*/  SHF.L.U32 R129, R106, 0x10, RZ ;  /* 0x000000106a817819 */ /* 0x000fe400000006ff */
[----:B------:R-:W-:Y:S01]  /*36e0*/  FSETP.GTU.FTZ.AND P3, PT, R11, UR18, PT ;  /* 0x000000120b007c0b */ /* 0x000fe2000bf7c000 */
[----:B------:R-:W-:-:S03]  /*36f0*/  IMAD.U32 R104, R104, 0x10000, RZ ;  /* 0x0001000068687824 */ /* 0x000fc600078e00ff */
[----:B------:R-:W-:Y:S01]  /*3700*/  SEL R11, RZ, 0x1, P3 ;  /* 0x00000001ff0b7807 */ /* 0x000fe20001800000 */
[----:B------:R-:W-:-:S04]  /*3710*/  FMUL.FTZ R104, R104, UR9 ;  /* 0x0000000968687c20 */ /* 0x000fc80008410000 */
[----:B------:R-:W-:-:S05]  /*3720*/  FMUL.FTZ R104, R104, UR8 ;  /* 0x0000000868687c20 */ /* 0x000fca0008410000 */
[----:B------:R-:W-:-:S05]  /*3730*/  FSEL R104, R104, RZ, !P3 ;  /* 0x000000ff68687208 */ /* 0x000fca0005800000 */
[----:B------:R-:W-:-:S07]  /*3740*/  FADD.FTZ R129, R129, R104 ;  /* 0x0000006881817221 */ /* 0x000fce0000010000 */
.L_x_10361:
[----:B------:R-:W-:Y:S05]  /*3750*/  BSYNC.RECONVERGENT B2 ;  /* 0x0000000000027941 */ /* 0x000fea0003800200 */
.L_x_10360:
        /* <DEDUP_REMOVED lines=22> */
.L_x_10371:
        /* <DEDUP_REMOVED lines=13> */
.L_x_10373:
[----:B------:R-:W-:Y:S05]  /*3990*/  BSYNC.RECONVERGENT B4 ;  /* 0x0000000000047941 */ /* 0x000fea0003800200 */
.L_x_10372:
        /* <DEDUP_REMOVED lines=52> */
[----:B------:R-:W-:-:S07]  /*3ce0*/  HFMA2 R104, -RZ, RZ, 0, 0 ;  /* 0x00000000ff687431 */ /* 0x000fce00000001ff */
.L_x_10370:
[----:B------:R-:W-:Y:S05]  /*3cf0*/  BSYNC.RECONVERGENT B3 ;  /* 0x0000000000037941 */ /* 0x000fea0003800200 */
.L_x_10369:
[----:B------:R-:W-:Y:S01]  /*3d00*/  I2FP.F32.U32 R2, R12 ;  /* 0x0000000c00027245 */ /* 0x000fe20000201000 */
[----:B------:R-:W-:Y:S02]  /*3d10*/  IMAD.MOV.U32 R105, RZ, RZ, 0x2f800000 ;  /* 0x2f800000ff697424 */ /* 0x000fe400078e00ff */
[----:B-----5:R-:W-:Y:S02]  /*3d20*/  IMAD.U32 R12, R23, 0x10000, RZ ;  /* 0x00010000170c7824 */ /* 0x020fe400078e00ff */
[----:B------:R-:W-:Y:S01]  /*3d30*/  FFMA.FTZ R2, R2, R105, 1.1641532182693481445e-10 ;  /* 0x2f00000002027423 */ /* 0x000fe20000010069 */
[----:B------:R-:W-:Y:S01]  /*3d40*/  SHF.L.U32 R105, R107, 0x10, RZ ;  /* 0x000000106b697819 */ /* 0x000fe200000006ff */
[----:B------:R-:W-:-:S03]  /*3d50*/  FMUL.FTZ R12, R12, UR9 ;  /* 0x000000090c0c7c20 */ /* 0x000fc60008410000 */
[----:B------:R-:W-:Y:S01]  /*3d60*/  FSETP.GTU.FTZ.AND P3, PT, R2, UR18, PT ;  /* 0x0000001202007c0b */ /* 0x000fe2000bf7c000 */
[----:B------:R-:W-:-:S05]  /*3d70*/  FMUL.FTZ R12, R12, UR8 ;  /* 0x000000080c0c7c20 */ /* 0x000fca0008410000 */
[----:B------:R-:W-:-:S05]  /*3d80*/  FSEL R12, R12, RZ, !P3 ;  /* 0x000000ff0c0c7208 */ /* 0x000fca0005800000 */
[----:B------:R-:W-:Y:S01]  /*3d90*/  FADD.FTZ R138, R105, R12 ;  /* 0x0000000c698a7221 */ /* 0x000fe20000010000 */
[----:B------:R-:W-:-:S07]  /*3da0*/  SEL R12, RZ, 0x1, P3 ;  /* 0x00000001ff0c7807 */ /* 0x000fce0001800000 */
.L_x_10368:
[----:B------:R-:W-:Y:S05]  /*3db0*/  BSYNC.RECONVERGENT B2 ;  /* 0x0000000000027941 */ /* 0x000fea0003800200 */
.L_x_10367:
        /* <DEDUP_REMOVED lines=23> */
.L_x_10378:
        /* <DEDUP_REMOVED lines=13> */
.L_x_10380:
[----:B------:R-:W-:Y:S05]  /*4000*/  BSYNC.RECONVERGENT B4 ;  /* 0x0000000000047941 */ /* 0x000fea0003800200 */
.L_x_10379:
        /* <DEDUP_REMOVED lines=53> */
[----:B------:R-:W-:-:S07]  /*4360*/  IMAD.MOV.U32 R154, RZ, RZ, R104 ;  /* 0x000000ffff9a7224 */ /* 0x000fce00078e0068 */
.L_x_10377:
[----:B------:R-:W-:Y:S05]  /*4370*/  BSYNC.RECONVERGENT B3 ;  /* 0x0000000000037941 */ /* 0x000fea0003800200 */
.L_x_10376:
[----:B------:R-:W-:Y:S01]  /*4380*/  I2FP.F32.U32 R13, R13 ;  /* 0x0000000d000d7245 */ /* 0x000fe20000201000 */
[----:B------:R-:W-:Y:S01]  /*4390*/  IMAD.MOV.U32 R104, RZ, RZ, 0x2f800000 ;  /* 0x2f800000ff687424 */ /* 0x000fe200078e00ff */
[----:B------:R-:W-:-:S03]  /*43a0*/  PRMT R107, R107, 0x7632, R107 ;  /* 0x000076326b6b7816 */ /* 0x000fc6000000006b */
[----:B------:R-:W-:Y:S01]  /*43b0*/  FFMA.FTZ R13, R13, R104, 1.1641532182693481445e-10 ;  /* 0x2f0000000d0d7423 */ /* 0x000fe20000010068 */
[----:B-----5:R-:W-:Y:S01]  /*43c0*/  PRMT R104, R23, 0x7632, R104 ;  /* 0x0000763217687816 */ /* 0x020fe20000000068 */
[----:B------:R-:W-:-:S03]  /*43d0*/  IMAD.U32 R107, R107, 0x10000, RZ ;  /* 0x000100006b6b7824 */ /* 0x000fc600078e00ff */
[----:B------:R-:W-:Y:S02]  /*43e0*/  SHF.L.U32 R104, R104, 0x10, RZ ;  /* 0x0000001068687819 */ /* 0x000fe400000006ff */
[----:B------:R-:W-:-:S03]  /*43f0*/  FSETP.GTU.FTZ.AND P2, PT, R13, UR18, PT ;  /* 0x000000120d007c0b */ /* 0x000fc6000bf5c000 */
[----:B------:R-:W-:Y:S01]  /*4400*/  FMUL.FTZ R104, R104, UR9 ;  /* 0x0000000968687c20 */ /* 0x000fe20008410000 */
[----:B------:R-:W-:-:S03]  /*4410*/  SEL R13, RZ, 0x1, P2 ;  /* 0x00000001ff0d7807 */ /* 0x000fc60001000000 */
[----:B------:R-:W-:-:S05]  /*4420*/  FMUL.FTZ R104, R104, UR8 ;  /* 0x0000000868687c20 */ /* 0x000fca0008410000 */
[----:B------:R-:W-:-:S05]  /*4430*/  FSEL R104, R104, RZ, !P2 ;  /* 0x000000ff68687208 */ /* 0x000fca0005000000 */
[----:B------:R-:W-:-:S07]  /*4440*/  FADD.FTZ R139, R107, R104 ;  /* 0x000000686b8b7221 */ /* 0x000fce0000010000 */
.L_x_10375:
[----:B------:R-:W-:Y:S05]  /*4450*/  BSYNC.RECONVERGENT B2 ;  /* 0x0000000000027941 */ /* 0x000fea0003800200 */
.L_x_10374:
[----:B------:R-:W-:Y:S02]  /*4460*/  F2FP.BF16.F32.PACK_AB R107, RZ, R139 ;  /* 0x0000008bff6b723e */ /* 0x000fe400000010ff */
[----:B------:R-:W-:Y:S02]  /*4470*/  PRMT R106, R160, 0x5410, R106 ;  /* 0x00005410a06a7816 */ /* 0x000fe4000000006a */
[----:B------:R-:W-:Y:S02]  /*4480*/  PRMT R105, R157, 0x5410, R159 ;  /* 0x000054109d697816 */ /* 0x000fe4000000009f */
[----:B------:R-:W-:Y:S02]  /*4490*/  PRMT R104, R148, 0x5410, R156 ;  /* 0x0000541094687816 */ /* 0x000fe4000000009c */
[----:B------:R-:W-:Y:S01]  /*44a0*/  PRMT R107, R158, 0x5410, R107 ;  /* 0x000054109e6b7816 */ /* 0x000fe2000000006b */
[----:B------:R-:W-:Y:S06]  /*44b0*/  BRA `(.L_x_10381) ;  /* 0x00000030004c7947 */ /* 0x000fec0003800000 */
.L_x_10324:
        /* <DEDUP_REMOVED lines=21> */
.L_x_10386:
        /* <DEDUP_REMOVED lines=13> */
.L_x_10388:
[----:B------:R-:W-:Y:S05]  /*46e0*/  BSYNC.RECONVERGENT B4 ;  /* 0x0000000000047941 */ /* 0x000fea0003800200 */
.L_x_10387:
        /* <DEDUP_REMOVED lines=53> */
.L_x_10385:
[----:B------:R-:W-:Y:S05]  /*4a40*/  BSYNC.RECONVERGENT B3 ;  /* 0x0000000000037941 */ /* 0x000fea0003800200 */
.L_x_10384:
        /* <DEDUP_REMOVED lines=9> */
.L_x_10383:
[----:B------:R-:W-:Y:S05]  /*4ae0*/  BSYNC.RECONVERGENT B2 ;  /* 0x0000000000027941 */ /* 0x000fea0003800200 */
.L_x_10382:
        /* <DEDUP_REMOVED lines=18> */
.L_x_10393:
        /* <DEDUP_REMOVED lines=13> */
.L_x_10395:
[----:B------:R-:W-:Y:S05]  /*4ce0*/  BSYNC.RECONVERGENT B4 ;  /* 0x0000000000047941 */ /* 0x000fea0003800200 */
.L_x_10394:
        /* <DEDUP_REMOVED lines=54> */
.L_x_10392:
[----:B------:R-:W-:Y:S05]  /*5050*/  BSYNC.RECONVERGENT B3 ;  /* 0x0000000000037941 */ /* 0x000fea0003800200 */
.L_x_10391:
[----:B------:R-:W-:Y:S01]  /*5060*/  I2FP.F32.U32 R6, R7 ;  /* 0x0000000700067245 */ /* 0x000fe20000201000 */
[----:B------:R-:W-:Y:S01]  /*5070*/  IMAD.MOV.U32 R105, RZ, RZ, 0x2f800000 ;  /* 0x2f800000ff697424 */ /* 0x000fe200078e00ff */
[----:B-----5:R-:W-:-:S03]  /*5080*/  PRMT R7, R20, 0x7632, R7 ;  /* 0x0000763214077816 */ /* 0x020fc60000000007 */
[----:B------:R-:W-:Y:S02]  /*5090*/  FFMA.FTZ R6, R6, R105, 1.1641532182693481445e-10 ;  /* 0x2f00000006067423 */ /* 0x000fe40000010069 */
[----:B------:R-:W-:-:S03]  /*50a0*/  IMAD.U32 R7, R7, 0x10000, RZ ;  /* 0x0001000007077824 */ /* 0x000fc600078e00ff */
[----:B------:R-:W-:Y:S01]  /*50b0*/  FSETP.GTU.FTZ.AND P2, PT, R6, UR18, PT ;  /* 0x0000001206007c0b */ /* 0x000fe2000bf5c000 */
[----:B------:R-:W-:-:S04]  /*50c0*/  FMUL.FTZ R7, R7, UR9 ;  /* 0x0000000907077c20 */ /* 0x000fc80008410000 */
[----:B------:R-:W-:Y:S01]  /*50d0*/  FMUL.FTZ R6, R7, UR8 ;  /* 0x0000000807067c20 */ /* 0x000fe20008410000 */
[----:B------:R-:W-:-:S04]  /*50e0*/  SEL R7, RZ, 0x1, P2 ;  /* 0x00000001ff077807 */ /* 0x000fc80001000000 */
[----:B------:R-:W-:-:S07]  /*50f0*/  FSEL R6, R6, RZ, !P2 ;  /* 0x000000ff06067208 */ /* 0x000fce0005000000 */
.L_x_10390:
[----:B------:R-:W-:Y:S05]  /*5100*/  BSYNC.RECONVERGENT B2 ;  /* 0x0000000000027941 */ /* 0x000fea0003800200 */
.L_x_10389:
        /* <DEDUP_REMOVED lines=18> */
.L_x_10400:
        /* <DEDUP_REMOVED lines=13> */
.L_x_10402:
[----:B------:R-:W-:Y:S05]  /*5300*/  BSYNC.RECONVERGENT B4 ;  /* 0x0000000000047941 */ /* 0x000fea0003800200 */
.L_x_10401:
        /* <DEDUP_REMOVED lines=54> */
.L_x_10399:
[----:B------:R-:W-:Y:S05]  /*5670*/  BSYNC.RECONVERGENT B3 ;  /* 0x0000000000037941 */ /* 0x000fea0003800200 */
.L_x_10398:
        /* <DEDUP_REMOVED lines=9> */
.L_x_10397:
[----:B------:R-:W-:Y:S05]  /*5710*/  BSYNC.RECONVERGENT B2 ;  /* 0x0000000000027941 */ /* 0x000fea0003800200 */
.L_x_10396:
        /* <DEDUP_REMOVED lines=18> */
.L_x_10407:
        /* <DEDUP_REMOVED lines=13> */
.L_x_10409:
[----:B------:R-:W-:Y:S05]  /*5910*/  BSYNC.RECONVERGENT B4 ;  /* 0x0000000000047941 */ /* 0x000fea0003800200 */
.L_x_10408:
        /* <DEDUP_REMOVED lines=54> */
.L_x_10406:
[----:B------:R-:W-:Y:S05]  /*5c80*/  BSYNC.RECONVERGENT B3 ;  /* 0x0000000000037941 */ /* 0x000fea0003800200 */
.L_x_10405:
[----:B-----5:R-:W-:Y:S01]  /*5c90*/  PRMT R104, R21, 0x7632, R104 ;  /* 0x0000763215687816 */ /* 0x020fe20000000068 */
[----:B------:R-:W-:Y:S01]  /*5ca0*/  IMAD.MOV.U32 R106, RZ, RZ, 0x2f800000 ;  /* 0x2f800000ff6a7424 */ /* 0x000fe200078e00ff */
[----:B------:R-:W-:Y:S02]  /*5cb0*/  I2FP.F32.U32 R9, R9 ;  /* 0x0000000900097245 */ /* 0x000fe40000201000 */
[----:B------:R-:W-:-:S03]  /*5cc0*/  SHF.L.U32 R104, R104, 0x10, RZ ;  /* 0x0000001068687819 */ /* 0x000fc600000006ff */
[----:B------:R-:W-:Y:S02]  /*5cd0*/  FFMA.FTZ R9, R9, R106, 1.1641532182693481445e-10 ;  /* 0x2f00000009097423 */ /* 0x000fe4000001006a */
[----:B------:R-:W-:-:S03]  /*5ce0*/  FMUL.FTZ R104, R104, UR9 ;  /* 0x0000000968687c20 */ /* 0x000fc60008410000 */
[----:B------:R-:W-:Y:S01]  /*5cf0*/  FSETP.GTU.FTZ.AND P2, PT, R9, UR18, PT ;  /* 0x0000001209007c0b */ /* 0x000fe2000bf5c000 */
[----:B------:R-:W-:-:S03]  /*5d00*/  FMUL.FTZ R104, R104, UR8 ;  /* 0x0000000868687c20 */ /* 0x000fc60008410000 */
[----:B------:R-:W-:Y:S02]  /*5d10*/  SEL R9, RZ, 0x1, P2 ;  /* 0x00000001ff097807 */ /* 0x000fe40001000000 */
[----:B------:R-:W-:-:S07]  /*5d20*/  FSEL R119, R104, RZ, !P2 ;  /* 0x000000ff68777208 */ /* 0x000fce0005000000 */
.L_x_10404:
[----:B------:R-:W-:Y:S05]  /*5d30*/  BSYNC.RECONVERGENT B2 ;  /* 0x0000000000027941 */ /* 0x000fea0003800200 */
.L_x_10403:
        /* <DEDUP_REMOVED lines=18> */
.L_x_10414:
        /* <DEDUP_REMOVED lines=13> */
.L_x_10416:
[----:B------:R-:W-:Y:S05]  /*5f30*/  BSYNC.RECONVERGENT B4 ;  /* 0x0000000000047941 */ /* 0x000fea0003800200 */
.L_x_10415:
        /* <DEDUP_REMOVED lines=54> */
.L_x_10413:
[----:B------:R-:W-:Y:S05]  /*62a0*/  BSYNC.RECONVERGENT B3 ;  /* 0x0000000000037941 */ /* 0x000fea0003800200 */
.L_x_10412:
        /* <DEDUP_REMOVED lines=9> */
.L_x_10411:
[----:B------:R-:W-:Y:S05]  /*6340*/  BSYNC.RECONVERGENT B2 ;  /* 0x0000000000027941 */ /* 0x000fea0003800200 */
.L_x_10410:
        /* <DEDUP_REMOVED lines=18> */
.L_x_10421:
        /* <DEDUP_REMOVED lines=13> */
.L_x_10423:
[----:B------:R-:W-:Y:S05]  /*6540*/  BSYNC.RECONVERGENT B4 ;  /* 0x0000000000047941 */ /* 0x000fea0003800200 */
.L_x_10422:
        /* <DEDUP_REMOVED lines=53> */
[----:B------:R-:W-:-:S07]  /*68a0*/  LOP3.LUT R112, R106, UR21, R105, 0x96, !PT ;  /* 0x000000156a707c12 */ /* 0x000fce000f8e9669 */
.L_x_10420:
[----:B------:R-:W-:Y:S05]  /*68b0*/  BSYNC.RECONVERGENT B3 ;  /* 0x0000000000037941 */ /* 0x000fea0003800200 */
.L_x_10419:
[----:B------:R-:W-:Y:S01]  /*68c0*/  HFMA2 R106, -RZ, RZ, 0.1171875, 0 ;  /* 0x2f800000ff6a7431 */ /* 0x000fe200000001ff */
[----:B-----5:R-:W-:Y:S02]  /*68d0*/  PRMT R104, R22, 0x7632, R104 ;  /* 0x0000763216687816 */ /* 0x020fe40000000068 */
[----:B------:R-:W-:-:S03]  /*68e0*/  I2FP.F32.U32 R11, R11 ;  /* 0x0000000b000b7245 */ /* 0x000fc60000201000 */
[----:B------:R-:W-:Y:S02]  /*68f0*/  IMAD.U32 R104, R104, 0x10000, RZ ;  /* 0x0001000068687824 */ /* 0x000fe400078e00ff */
[----:B------:R-:W-:Y:S02]  /*6900*/  FFMA.FTZ R11, R11, R106, 1.1641532182693481445e-10 ;  /* 0x2f0000000b0b7423 */ /* 0x000fe4000001006a */
[----:B------:R-:W-:-:S04]  /*6910*/  FMUL.FTZ R104, R104, UR9 ;  /* 0x0000000968687c20 */ /* 0x000fc80008410000 */
[----:B------:R-:W-:Y:S01]  /*6920*/  FMUL.FTZ R104, R104, UR8 ;  /* 0x0000000868687c20 */ /* 0x000fe20008410000 */
[----:B------:R-:W-:-:S04]  /*6930*/  FSETP.GTU.FTZ.AND P2, PT, R11, UR18, PT ;  /* 0x000000120b007c0b */ /* 0x000fc8000bf5c000 */
[----:B------:R-:W-:Y:S02]  /*6940*/  SEL R11, RZ, 0x1, P2 ;  /* 0x00000001ff0b7807 */ /* 0x000fe40001000000 */
[----:B------:R-:W-:-:S07]  /*6950*/  FSEL R129, R104, RZ, !P2 ;  /* 0x000000ff68817208 */ /* 0x000fce0005000000 */
.L_x_10418:
[----:B------:R-:W-:Y:S05]  /*6960*/  BSYNC.RECONVERGENT B2 ;  /* 0x0000000000027941 */ /* 0x000fea0003800200 */
.L_x_10417:
        /* <DEDUP_REMOVED lines=18> */
.L_x_10428:
        /* <DEDUP_REMOVED lines=13> */
.L_x_10430:
[----:B------:R-:W-:Y:S05]  /*6b60*/  BSYNC.RECONVERGENT B4 ;  /* 0x0000000000047941 */ /* 0x000fea0003800200 */
.L_x_10429:
        /* <DEDUP_REMOVED lines=50> */
[----:B------:R-:W-:-:S03]  /*6e90*/  IMAD.WIDE.U32 R104, R105, -0x2daee0ad, RZ ;  /* 0xd2511f5369687825 */ /* 0x000fc600078e00ff */
[----:B------:R-:W-:Y:S01]  /*6ea0*/  MOV R154, R104 ;  /* 0x00000068009a7202 */ /* 0x000fe20000000f00 */
[----:B------:R-:W-:Y:S01]  /*6eb0*/  IMAD.MOV.U32 R104, RZ, RZ, RZ ;  /* 0x000000ffff687224 */ /* 0x000fe200078e00ff */
[----:B------:R-:W-:-:S07]  /*6ec0*/  LOP3.LUT R112, R106, UR21, R105, 0x96, !PT ;  /* 0x000000156a707c12 */ /* 0x000fce000f8e9669 */
.L_x_10427:
[----:B------:R-:W-:Y:S05]  /*6ed0*/  BSYNC.RECONVERGENT B3 ;  /* 0x0000000000037941 */ /* 0x000fea0003800200 */
.L_x_10426:
        /* <DEDUP_REMOVED lines=9> */
.L_x_10425:
[----:B------:R-:W-:Y:S05]  /*6f70*/  BSYNC.RECONVERGENT B2 ;  /* 0x0000000000027941 */ /* 0x000fea0003800200 */
.L_x_10424:
        /* <DEDUP_REMOVED lines=18> */
.L_x_10435:
        /* <DEDUP_REMOVED lines=13> */
.L_x_10437:
[----:B------:R-:W-:Y:S05]  /*7170*/  BSYNC.RECONVERGENT B4 ;  /* 0x0000000000047941 */ /* 0x000fea0003800200 */
.L_x_10436:
        /* <DEDUP_REMOVED lines=54> */
.L_x_10434:
[----:B------:R-:W-:Y:S05]  /*74e0*/  BSYNC.RECONVERGENT B3 ;  /* 0x0000000000037941 */ /* 0x000fea0003800200 */
.L_x_10433:
[----:B------:R-:W-:Y:S01]  /*74f0*/  I2FP.F32.U32 R13, R13 ;  /* 0x0000000d000d7245 */ /* 0x000fe20000201000 */
[----:B------:R-:W-:-:S04]  /*7500*/  IMAD.MOV.U32 R104, RZ, RZ, 0x2f800000 ;  /* 0x2f800000ff687424 */ /* 0x000fc800078e00ff */
[----:B------:R-:W-:Y:S01]  /*7510*/  FFMA.FTZ R13, R13, R104, 1.1641532182693481445e-10 ;  /* 0x2f0000000d0d7423 */ /* 0x000fe20000010068 */
[----:B-----5:R-:W-:-:S04]  /*7520*/  PRMT R104, R23, 0x7632, R104 ;  /* 0x0000763217687816 */ /* 0x020fc80000000068 */
[----:B------:R-:W-:Y:S01]  /*7530*/  FSETP.GTU.FTZ.AND P2, PT, R13, UR18, PT ;  /* 0x000000120d007c0b */ /* 0x000fe2000bf5c000 */
[----:B------:R-:W-:-:S03]  /*7540*/  IMAD.U32 R104, R104, 0x10000, RZ ;  /* 0x0001000068687824 */ /* 0x000fc600078e00ff */
[----:B------:R-:W-:Y:S01]  /*7550*/  SEL R13, RZ, 0x1, P2 ;  /* 0x00000001ff0d7807 */ /* 0x000fe20001000000 */
[----:B------:R-:W-:-:S04]  /*7560*/  FMUL.FTZ R104, R104, UR9 ;  /* 0x0000000968687c20 */ /* 0x000fc80008410000 */
[----:B------:R-:W-:-:S05]  /*7570*/  FMUL.FTZ R104, R104, UR8 ;  /* 0x0000000868687c20 */ /* 0x000fca0008410000 */
[----:B------:R-:W-:-:S07]  /*7580*/  FSEL R139, R104, RZ, !P2 ;  /* 0x000000ff688b7208 */ /* 0x000fce0005000000 */
.L_x_10432:
[----:B------:R-:W-:Y:S05]  /*7590*/  BSYNC.RECONVERGENT B2 ;  /* 0x0000000000027941 */ /* 0x000fea0003800200 */
.L_x_10431:
[----:B------:R-:W-:Y:S02]  /*75a0*/  F2FP.BF16.F32.PACK_AB R107, RZ, R139 ;  /* 0x0000008bff6b723e */ /* 0x000fe400000010ff */
[----:B------:R-:W-:Y:S02]  /*75b0*/  PRMT R106, R159, 0x5410, R160 ;  /* 0x000054109f6a7816 */ /* 0x000fe400000000a0 */
[----:B------:R-:W-:Y:S02]  /*75c0*/  PRMT R105, R157, 0x5410, R158 ;  /* 0x000054109d697816 */ /* 0x000fe4000000009e */
[----:B------:R-:W-:Y:S02]  /*75d0*/  PRMT R104, R156, 0x5410, R155 ;  /* 0x000054109c687816 */ /* 0x000fe4000000009b */
[----:B------:R-:W-:-:S07]  /*75e0*/  PRMT R107, R148, 0x5410, R107 ;  /* 0x00005410946b7816 */ /* 0x000fce000000006b */
.L_x_10381:
[----:B------:R-:W0:Y:S01]  /*75f0*/  LDC.64 R156, c[0x0][0x3a8] ;  /* 0x0000ea00ff9c7b82 */ /* 0x000e220000000a00 */
[----:B------:R-:W-:Y:S01]  /*7600*/  BSSY.RECONVERGENT B2, `(.L_x_10438) ;  /* 0x0000019000027945 */ /* 0x000fe20003800200 */
[----:B------:R-:W-:Y:S01]  /*7610*/  MOV R148, R154 ;  /* 0x0000009a00947202 */ /* 0x000fe20000000f00 */
[----:B0-----:R-:W-:-:S05]  /*7620*/  IMAD.WIDE.U32 R156, R152, 0x10, R156 ;  /* 0x00000010989c7825 */ /* 0x001fca00078e009c */
[----:B------:R0:W-:Y:S01]  /*7630*/  STG.E.128 desc[UR6][R156.64], R104 ;  /* 0x000000689c007986 */ /* 0x0001e2000c101d06 */
[----:B------:R-:W-:Y:S05]  /*7640*/  @!P1 BRA `(.L_x_10439) ;  /* 0x0000000000509947 */ /* 0x000fea0003800000 */
[----:B0-----:R-:W-:Y:S01]  /*7650*/  IMAD.U32 R104, R12, 0x10000, RZ ;  /* 0x000100000c687824 */ /* 0x001fe200078e00ff */
[----:B------:R-:W-:Y:S02]  /*7660*/  PRMT R106, R11, 0x7104, RZ ;  /* 0x000071040b6a7816 */ /* 0x000fe400000000ff */
[----:B------:R-:W-:Y:S02]  /*7670*/  LOP3.LUT R156, R9, 0xff, RZ, 0xc0, !PT ;  /* 0x000000ff099c7812 */ /* 0x000fe400078ec0ff */
[----:B------:R-:W-:Y:S02]  /*7680*/  LOP3.LUT R159, R104, 0xff0000, RZ, 0xc0, !PT ;  /* 0x00ff0000689f7812 */ /* 0x000fe400078ec0ff */
[----:B------:R-:W-:Y:S01]  /*7690*/  LOP3.LUT R104, R13, 0xffff, RZ, 0xc0, !PT ;  /* 0x0000ffff0d687812 */ /* 0x000fe200078ec0ff */
[----:B------:R-:W-:Y:S01]  /*76a0*/  IMAD.WIDE.U32 R156, R156, 0x1000000, RZ ;  /* 0x010000009c9c7825 */ /* 0x000fe200078e00ff */
[----:B------:R-:W-:Y:S02]  /*76b0*/  LOP3.LUT R154, R8, 0xff, RZ, 0xc0, !PT ;  /* 0x000000ff089a7812 */ /* 0x000fe400078ec0ff */
[----:B------:R-:W-:-:S02]  /*76c0*/  PRMT R159, R159, 0x4210, R104 ;  /* 0x000042109f9f7816 */ /* 0x000fc40000000068 */
[----:B------:R-:W0:Y:S01]  /*76d0*/  LDC.64 R104, c[0x0][0x3b0] ;  /* 0x0000ec00ff687b82 */ /* 0x000e220000000a00 */
[----:B------:R-:W-:Y:S01]  /*76e0*/  IMAD.WIDE.U32 R154, R154, 0x10000, RZ ;  /* 0x000100009a9a7825 */ /* 0x000fe200078e00ff */
[----:B------:R-:W-:Y:S02]  /*76f0*/  LOP3.LUT R159, R159, 0xff00, R106, 0xf8, !PT ;  /* 0x0000ff009f9f7812 */ /* 0x000fe400078ef86a */
[----:B------:R-:W-:Y:S02]  /*7700*/  LOP3.LUT R106, R7, 0xff, RZ, 0xc0, !PT ;  /* 0x000000ff076a7812 */ /* 0x000fe400078ec0ff */
        /* <DEDUP_REMOVED lines=8> */
.L_x_10439:
[----:B------:R-:W-:Y:S05]  /*7790*/  BSYNC.RECONVERGENT B2 ;  /* 0x0000000000027941 */ /* 0x000fea0003800200 */
.L_x_10438:
[----:B------:R-:W-:Y:S01]  /*77a0*/  VIADD R152, R152, 0x20 ;  /* 0x0000002098987836 */ /* 0x000fe20000000000 */
[----:B------:R-:W-:-:S07]  /*77b0*/  IADD3 R151, PT, PT, R151, 0x20, RZ ;  /* 0x0000002097977810 */ /* 0x000fce0007ffe0ff */
.L_x_10321:
[----:B------:R-:W-:Y:S05]  /*77c0*/  BSYNC.RECONVERGENT B1 ;  /* 0x0000000000017941 */ /* 0x000fea0003800200 */
.L_x_10320:
        /* <DEDUP_REMOVED lines=9> */
.L_x_10443:
[----:B------:R-:W-:Y:S05]  /*7860*/  BSYNC.RECONVERGENT B2 ;  /* 0x0000000000027941 */ /* 0x000fea0003800200 */
.L_x_10442:
        /* <DEDUP_REMOVED lines=28> */
.L_x_10449:
        /* <DEDUP_REMOVED lines=13> */
.L_x_10451:
[----:B------:R-:W-:Y:S05]  /*7b00*/  BSYNC.RECONVERGENT B4 ;  /* 0x0000000000047941 */ /* 0x000fea0003800200 */
.L_x_10450:
        /* <DEDUP_REMOVED lines=53> */
.L_x_10448:
[----:B------:R-:W-:Y:S05]  /*7e60*/  BSYNC.RECONVERGENT B3 ;  /* 0x0000000000037941 */ /* 0x000fea0003800200 */
.L_x_10447:
        /* <DEDUP_REMOVED lines=11> */
.L_x_10446:
[----:B------:R-:W-:Y:S05]  /*7f20*/  BSYNC.RECONVERGENT B2 ;  /* 0x0000000000027941 */ /* 0x000fea0003800200 */
.L_x_10445:
        /* <DEDUP_REMOVED lines=23> */
.L_x_10456:
        /* <DEDUP_REMOVED lines=13> */
.L_x_10458:
[----:B------:R-:W-:Y:S05]  /*8170*/  BSYNC.RECONVERGENT B4 ;  /* 0x0000000000047941 */ /* 0x000fea0003800200 */
.L_x_10457:
        /* <DEDUP_REMOVED lines=54> */
.L_x_10455:
[----:B------:R-:W-:Y:S05]  /*84e0*/  BSYNC.RECONVERGENT B3 ;  /* 0x0000000000037941 */ /* 0x000fea0003800200 */
.L_x_10454:
        /* <DEDUP_REMOVED lines=13> */
.L_x_10453:
[----:B------:R-:W-:Y:S05]  /*85c0*/  BSYNC.RECONVERGENT B2 ;  /* 0x0000000000027941 */ /* 0x000fea0003800200 */
.L_x_10452:
        /* <DEDUP_REMOVED lines=22> */
.L_x_10463:
        /* <DEDUP_REMOVED lines=13> */
.L_x_10465:
[----:B------:R-:W-:Y:S05]  /*8800*/  BSYNC.RECONVERGENT B4 ;  /* 0x0000000000047941 */ /* 0x000fea0003800200 */
.L_x_10464:
        /* <DEDUP_REMOVED lines=54> */
.L_x_10462:
[----:B------:R-:W-:Y:S05]  /*8b70*/  BSYNC.RECONVERGENT B3 ;  /* 0x0000000000037941 */ /* 0x000fea0003800200 */
.L_x_10461:
        /* <DEDUP_REMOVED lines=11> */
.L_x_10460:
[----:B------:R-:W-:Y:S05]  /*8c30*/  BSYNC.RECONVERGENT B2 ;  /* 0x0000000000027941 */ /* 0x000fea0003800200 */
.L_x_10459:
        /* <DEDUP_REMOVED lines=23> */
.L_x_10470:
        /* <DEDUP_REMOVED lines=13> */
.L_x_10472:
[----:B------:R-:W-:Y:S05]  /*8e80*/  BSYNC.RECONVERGENT B4 ;  /* 0x0000000000047941 */ /* 0x000fea0003800200 */
.L_x_10471:
        /* <DEDUP_REMOVED lines=54> */
.L_x_10469:
[----:B------:R-:W-:Y:S05]  /*91f0*/  BSYNC.RECONVERGENT B3 ;  /* 0x0000000000037941 */ /* 0x000fea0003800200 */
.L_x_10468:
        /* <DEDUP_REMOVED lines=13> */
.L_x_10467:
[----:B------:R-:W-:Y:S05]  /*92d0*/  BSYNC.RECONVERGENT B2 ;  /* 0x0000000000027941 */ /* 0x000fea0003800200 */
.L_x_10466:
        /* <DEDUP_REMOVED lines=22> */
.L_x_10477:
        /* <DEDUP_REMOVED lines=13> */
.L_x_10479:
[----:B------:R-:W-:Y:S05]  /*9510*/  BSYNC.RECONVERGENT B4 ;  /* 0x0000000000047941 */ /* 0x000fea0003800200 */
.L_x_10478:
        /* <DEDUP_REMOVED lines=53> */
.L_x_10476:
[----:B------:R-:W-:Y:S05]  /*9870*/  BSYNC.RECONVERGENT B3 ;  /* 0x0000000000037941 */ /* 0x000fea0003800200 */
.L_x_10475:
        /* <DEDUP_REMOVED lines=8> */
[----:B------:R-:W-:Y:S02]  /*9900*/  FSEL R130, R10, RZ, !P3 ;  /* 0x000000ff0a827208 */ /* 0x000fe40005800000 */
[----:B------:R-:W-:-:S03]  /*9910*/  SEL R10, RZ, 0x1, P3 ;  /* 0x00000001ff0a7807 */ /* 0x000fc60001800000 */
[----:B------:R-:W-:-:S07]  /*9920*/  FADD.FTZ R130, R105, R130 ;  /* 0x0000008269827221 */ /* 0x000fce0000010000 */
.L_x_10474:
[----:B------:R-:W-:Y:S05]  /*9930*/  BSYNC.RECONVERGENT B2 ;  /* 0x0000000000027941 */ /* 0x000fea0003800200 */
.L_x_10473:
        /* <DEDUP_REMOVED lines=23> */
.L_x_10484:
        /* <DEDUP_REMOVED lines=13> */
.L_x_10486:
[----:B------:R-:W-:Y:S05]  /*9b80*/  BSYNC.RECONVERGENT B4 ;  /* 0x0000000000047941 */ /* 0x000fea0003800200 */
.L_x_10485:
[----:B------:R-:W-:Y:S01]  /*9b90*/  LOP3.LUT R110, R0, UR5, R141, 0x96, !PT ;  /* 0x00000005006e7c12 */ /* 0x000fe2000f8e968d */
[----:B------:R-:W-:Y:S01]  /*9ba0*/  IMAD.WIDE.U32 R104, R115, -0x326172a9, RZ ;  /* 0xcd9e8d5773687825 */ /* 0x000fe200078e00ff */
[----:B------:R-:W-:Y:S01]  /*9bb0*/  UIADD3 UR21, UPT, UPT, UR4, -0x61c88647, URZ ;  /* 0x9e3779b904157890 */ /* 0x000fe2000fffe0ff */
[----:B------:R-:W-:Y:S02]  /*9bc0*/  MOV R11, R156 ;  /* 0x0000009c000b7202 */ /* 0x000fe40000000f00 */
[----:B------:R-:W-:Y:S01]  /*9bd0*/  IMAD.WIDE.U32 R110, R110, -0x326172a9, RZ ;  /* 0xcd9e8d576e6e7825 */ /* 0x000fe200078e00ff */
[----:B------:R-:W-:-:S04]  /*9be0*/  LOP3.LUT R105, R113, UR4, R105, 0x96, !PT ;  /* 0x0000000471697c12 */ /* 0x000fc8000f8e9669 */
        /* <DEDUP_REMOVED lines=47> */
[----:B------:R-:W-:-:S07]  /*9ee0*/  IMAD.MOV.U32 R105, RZ, RZ, RZ ;  /* 0x000000ffff697224 */ /* 0x000fce00078e00ff */
.L_x_10483:
[----:B------:R-:W-:Y:S05]  /*9ef0*/  BSYNC.RECONVERGENT B3 ;  /* 0x0000000000037941 */ /* 0x000fea0003800200 */
.L_x_10482:
        /* <DEDUP_REMOVED lines=13> */
.L_x_10481:
[----:B------:R-:W-:Y:S05]  /*9fd0*/  BSYNC.RECONVERGENT B2 ;  /* 0x0000000000027941 */ /* 0x000fea0003800200 */
.L_x_10480:
        /* <DEDUP_REMOVED lines=19> */
[----:B------:R-:W-:Y:S02]  /*a110*/  @P3 IMAD.MOV.U32 R162, RZ, RZ, R2 ;  /* 0x000000ffffa23224 */ /* 0x000fe400078e0002 */
[----:B------:R-:W-:Y:S01]  /*a120*/  @P3 IMAD.MOV.U32 R12, RZ, RZ, R111 ;  /* 0x000000ffff0c3224 */ /* 0x000fe200078e006f */
[----:B------:R-:W-:Y:S06]  /*a130*/  BRA `(.L_x_10490) ;  /* 0x00000004000c7947 */ /* 0x000fec0003800000 */
.L_x_10491:
        /* <DEDUP_REMOVED lines=13> */
.L_x_10493:
[----:B------:R-:W-:Y:S05]  /*a210*/  BSYNC.RECONVERGENT B4 ;  /* 0x0000000000047941 */ /* 0x000fea0003800200 */
.L_x_10492:
        /* <DEDUP_REMOVED lines=53> */
.L_x_10490:
[----:B------:R-:W-:Y:S05]  /*a570*/  BSYNC.RECONVERGENT B3 ;  /* 0x0000000000037941 */ /* 0x000fea0003800200 */
.L_x_10489:
        /* <DEDUP_REMOVED lines=11> */
.L_x_10488:
[----:B------:R-:W-:Y:S05]  /*a630*/  BSYNC.RECONVERGENT B2 ;  /* 0x0000000000027941 */ /* 0x000fea0003800200 */
.L_x_10487:
        /* <DEDUP_REMOVED lines=23> */
.L_x_10498:
        /* <DEDUP_REMOVED lines=13> */
.L_x_10500:
[----:B------:R-:W-:Y:S05]  /*a880*/  BSYNC.RECONVERGENT B4 ;  /* 0x0000000000047941 */ /* 0x000fea0003800200 */
.L_x_10499:
        /* <DEDUP_REMOVED lines=8> */
[----:B------:R-:W-:-:S04]  /*a910*/  IMAD.WIDE.U32 R104, R105, -0x2daee0ad, RZ ;  /* 0xd2511f5369687825 */ /* 0x000fc800078e00ff */
[----:B------:R-:W-:Y:S01]  /*a920*/  IMAD.MOV.U32 R2, RZ, RZ, RZ ;  /* 0x000000ffff027224 */ /* 0x000fe200078e00ff */
        /* <DEDUP_REMOVED lines=42> */
[----:B------:R-:W-:Y:S02]  /*abd0*/  LOP3.LUT R112, R156, UR21, R105, 0x96, !PT ;  /* 0x000000159c707c12 */ /* 0x000fe4000f8e9669 */
[----:B------:R-:W-:-:S07]  /*abe0*/  MOV R156, R104 ;  /* 0x00000068009c7202 */ /* 0x000fce0000000f00 */
.L_x_10497:
[----:B------:R-:W-:Y:S05]  /*abf0*/  BSYNC.RECONVERGENT B3 ;  /* 0x0000000000037941 */ /* 0x000fea0003800200 */
.L_x_10496:
[----:B------:R-:W-:Y:S01]  /*ac00*/  HFMA2 R104, -RZ, RZ, 0.1171875, 0 ;  /* 0x2f800000ff687431 */ /* 0x000fe200000001ff */
[----:B------:R-:W-:Y:S02]  /*ac10*/  I2FP.F32.U32 R13, R13 ;  /* 0x0000000d000d7245 */ /* 0x000fe40000201000 */
[----:B------:R-:W-:-:S05]  /*ac20*/  PRMT R107, R107, 0x7632, R107 ;  /* 0x000076326b6b7816 */ /* 0x000fca000000006b */
[----:B------:R-:W-:Y:S02]  /*ac30*/  IMAD.U32 R107, R107, 0x10000, RZ ;  /* 0x000100006b6b7824 */ /* 0x000fe400078e00ff */
[----:B------:R-:W-:Y:S01]  /*ac40*/  FFMA.FTZ R13, R13, R104, 1.1641532182693481445e-10 ;  /* 0x2f0000000d0d7423 */ /* 0x000fe20000010068 */
[----:B-----5:R-:W-:-:S04]  /*ac50*/  PRMT R104, R23, 0x7632, R104 ;  /* 0x0000763217687816 */ /* 0x020fc80000000068 */
[----:B------:R-:W-:Y:S01]  /*ac60*/  FSETP.GTU.FTZ.AND P2, PT, R13, UR18, PT ;  /* 0x000000120d007c0b */ /* 0x000fe2000bf5c000 */
[----:B------:R-:W-:-:S03]  /*ac70*/  IMAD.U32 R104, R104, 0x10000, RZ ;  /* 0x0001000068687824 */ /* 0x000fc600078e00ff */
[----:B------:R-:W-:Y:S01]  /*ac80*/  SEL R13, RZ, 0x1, P2 ;  /* 0x00000001ff0d7807 */ /* 0x000fe20001000000 */
[----:B------:R-:W-:-:S04]  /*ac90*/  FMUL.FTZ R104, R104, UR9 ;  /* 0x0000000968687c20 */ /* 0x000fc80008410000 */
[----:B------:R-:W-:-:S05]  /*aca0*/  FMUL.FTZ R104, R104, UR8 ;  /* 0x0000000868687c20 */ /* 0x000fca0008410000 */
[----:B------:R-:W-:-:S05]  /*acb0*/  FSEL R104, R104, RZ, !P2 ;  /* 0x000000ff68687208 */ /* 0x000fca0005000000 */
[----:B------:R-:W-:-:S07]  /*acc0*/  FADD.FTZ R141, R107, R104 ;  /* 0x000000686b8d7221 */ /* 0x000fce0000010000 */
.L_x_10495:
[----:B------:R-:W-:Y:S05]  /*acd0*/  BSYNC.RECONVERGENT B2 ;  /* 0x0000000000027941 */ /* 0x000fea0003800200 */
.L_x_10494:
[----:B------:R-:W-:Y:S02]  /*ace0*/  F2FP.BF16.F32.PACK_AB R107, RZ, R141 ;  /* 0x0000008dff6b723e */ /* 0x000fe400000010ff */
[----:B------:R-:W-:Y:S02]  /*acf0*/  PRMT R106, R161, 0x5410, R106 ;  /* 0x00005410a16a7816 */ /* 0x000fe4000000006a */
[----:B------:R-:W-:Y:S02]  /*ad00*/  PRMT R105, R158, 0x5410, R160 ;  /* 0x000054109e697816 */ /* 0x000fe400000000a0 */
[----:B------:R-:W-:Y:S02]  /*ad10*/  PRMT R104, R148, 0x5410, R155 ;  /* 0x0000541094687816 */ /* 0x000fe4000000009b */
[----:B------:R-:W-:Y:S01]  /*ad20*/  PRMT R107, R159, 0x5410, R107 ;  /* 0x000054109f6b7816 */ /* 0x000fe2000000006b */
[----:B------:R-:W-:Y:S06]  /*ad30*/  BRA `(.L_x_10501) ;  /* 0x00000030004c7947 */ /* 0x000fec0003800000 */
.L_x_10444:
[----:B------:R-:W-:Y:S01]  /*ad40*/  BSSY.RECONVERGENT B2, `(.L_x_10502) ;  /* 0x0000062000027945 */ /* 0x000fe20003800200 */
[----:B------:R-:W-:Y:S01]  /*ad50*/  MOV R14, RZ ;  /* 0x000000ff000e7202 */ /* 0x000fe20000000f00 */
[----:B0-----:R-:W-:Y:S02]  /*ad60*/  IMAD.MOV.U32 R156, RZ, RZ, R148 ;  /* 0x000000ffff9c7224 */ /* 0x001fe400078e0094 */
        /* <DEDUP_REMOVED lines=18> */
.L_x_10506:
        /* <DEDUP_REMOVED lines=13> */
.L_x_10508:
[----:B------:R-:W-:Y:S05]  /*af60*/  BSYNC.RECONVERGENT B4 ;  /* 0x0000000000047941 */ /* 0x000fea0003800200 */
.L_x_10507:
        /* <DEDUP_REMOVED lines=52> */
[----:B------:R-:W-:-:S07]  /*b2b0*/  LOP3.LUT R112, R14, UR22, R157, 0x96, !PT ;  /* 0x000000160e707c12 */ /* 0x000fce000f8e969d */
.L_x_10505:
[----:B------:R-:W-:Y:S05]  /*b2c0*/  BSYNC.RECONVERGENT B3 ;  /* 0x0000000000037941 */ /* 0x000fea0003800200 */
.L_x_10504:
        /* <DEDUP_REMOVED lines=9> */
.L_x_10503:
[----:B------:R-:W-:Y:S05]  /*b360*/  BSYNC.RECONVERGENT B2 ;  /* 0x0000000000027941 */ /* 0x000fea0003800200 */
.L_x_10502:
        /* <DEDUP_REMOVED lines=18> */
.L_x_10513:
        /* <DEDUP_REMOVED lines=13> */
.L_x_10515:
[----:B------:R-:W-:Y:S05]  /*b560*/  BSYNC.RECONVERGENT B4 ;  /* 0x0000000000047941 */ /* 0x000fea0003800200 */
.L_x_10514:
        /* <DEDUP_REMOVED lines=54> */
.L_x_10512:
[----:B------:R-:W-:Y:S05]  /*b8d0*/  BSYNC.RECONVERGENT B3 ;  /* 0x0000000000037941 */ /* 0x000fea0003800200 */
.L_x_10511:
        /* <DEDUP_REMOVED lines=10> */
.L_x_10510:
[----:B------:R-:W-:Y:S05]  /*b980*/  BSYNC.RECONVERGENT B2 ;  /* 0x0000000000027941 */ /* 0x000fea0003800200 */
.L_x_10509:
        /* <DEDUP_REMOVED lines=18> */
.L_x_10520:
        /* <DEDUP_REMOVED lines=13> */
.L_x_10522:
[----:B------:R-:W-:Y:S05]  /*bb80*/  BSYNC.RECONVERGENT B4 ;  /* 0x0000000000047941 */ /* 0x000fea0003800200 */
.L_x_10521:
        /* <DEDUP_REMOVED lines=54> */
.L_x_10519:
[----:B------:R-:W-:Y:S05]  /*bef0*/  BSYNC.RECONVERGENT B3 ;  /* 0x0000000000037941 */ /* 0x000fea0003800200 */
.L_x_10518:
        /* <DEDUP_REMOVED lines=9> */
.L_x_10517:
[----:B------:R-:W-:Y:S05]  /*bf90*/  BSYNC.RECONVERGENT B2 ;  /* 0x0000000000027941 */ /* 0x000fea0003800200 */
.L_x_10516:
        /* <DEDUP_REMOVED lines=18> */
.L_x_10527:
        /* <DEDUP_REMOVED lines=13> */
.L_x_10529:
[----:B------:R-:W-:Y:S05]  /*c190*/  BSYNC.RECONVERGENT B4 ;  /* 0x0000000000047941 */ /* 0x000fea0003800200 */
.L_x_10528:
        /* <DEDUP_REMOVED lines=54> */
.L_x_10526:
[----:B------:R-:W-:Y:S05]  /*c500*/  BSYNC.RECONVERGENT B3 ;  /* 0x0000000000037941 */ /* 0x000fea0003800200 */
.L_x_10525:
        /* <DEDUP_REMOVED lines=10> */
.L_x_10524:
[----:B------:R-:W-:Y:S05]  /*c5b0*/  BSYNC.RECONVERGENT B2 ;  /* 0x0000000000027941 */ /* 0x000fea0003800200 */
.L_x_10523:
        /* <DEDUP_REMOVED lines=18> */
.L_x_10534:
        /* <DEDUP_REMOVED lines=13> */
.L_x_10536:
[----:B------:R-:W-:Y:S05]  /*c7b0*/  BSYNC.RECONVERGENT B4 ;  /* 0x0000000000047941 */ /* 0x000fea0003800200 */
.L_x_10535:
        /* <DEDUP_REMOVED lines=54> */
.L_x_10533:
[----:B------:R-:W-:Y:S05]  /*cb20*/  BSYNC.RECONVERGENT B3 ;  /* 0x0000000000037941 */ /* 0x000fea0003800200 */
.L_x_10532:
        /* <DEDUP_REMOVED lines=9> */
.L_x_10531:
[----:B------:R-:W-:Y:S05]  /*cbc0*/  BSYNC.RECONVERGENT B2 ;  /* 0x0000000000027941 */ /* 0x000fea0003800200 */
.L_x_10530:
        /* <DEDUP_REMOVED lines=18> */
.L_x_10541:
        /* <DEDUP_REMOVED lines=13> */
.L_x_10543:
[----:B------:R-:W-:Y:S05]  /*cdc0*/  BSYNC.RECONVERGENT B4 ;  /* 0x0000000000047941 */ /* 0x000fea0003800200 */
.L_x_10542:
        /* <DEDUP_REMOVED lines=54> */
.L_x_10540:
[----:B------:R-:W-:Y:S05]  /*d130*/  BSYNC.RECONVERGENT B3 ;  /* 0x0000000000037941 */ /* 0x000fea0003800200 */
.L_x_10539:
[----:B-----5:R-:W-:Y:S01]  /*d140*/  PRMT R104, R22, 0x7632, R104 ;  /* 0x0000763216687816 */ /* 0x020fe20000000068 */
[----:B------:R-:W-:Y:S01]  /*d150*/  IMAD.MOV.U32 R106, RZ, RZ, 0x2f800000 ;  /* 0x2f800000ff6a7424 */ /* 0x000fe200078e00ff */
[----:B------:R-:W-:-:S03]  /*d160*/  I2FP.F32.U32 R11, R11 ;  /* 0x0000000b000b7245 */ /* 0x000fc60000201000 */
[----:B------:R-:W-:Y:S02]  /*d170*/  IMAD.U32 R104, R104, 0x10000, RZ ;  /* 0x0001000068687824 */ /* 0x000fe400078e00ff */
[----:B------:R-:W-:Y:S02]  /*d180*/  FFMA.FTZ R11, R11, R106, 1.1641532182693481445e-10 ;  /* 0x2f0000000b0b7423 */ /* 0x000fe4000001006a */
[----:B------:R-:W-:-:S03]  /*d190*/  FMUL.FTZ R104, R104, UR9 ;  /* 0x0000000968687c20 */ /* 0x000fc60008410000 */
[----:B------:R-:W-:Y:S01]  /*d1a0*/  FSETP.GTU.FTZ.AND P2, PT, R11, UR18, PT ;  /* 0x000000120b007c0b */ /* 0x000fe2000bf5c000 */
[----:B------:R-:W-:-:S03]  /*d1b0*/  FMUL.FTZ R104, R104, UR8 ;  /* 0x0000000868687c20 */ /* 0x000fc60008410000 */
[----:B------:R-:W-:Y:S02]  /*d1c0*/  SEL R11, RZ, 0x1, P2 ;  /* 0x00000001ff0b7807 */ /* 0x000fe40001000000 */
[----:B------:R-:W-:-:S07]  /*d1d0*/  FSEL R131, R104, RZ, !P2 ;  /* 0x000000ff68837208 */ /* 0x000fce0005000000 */
.L_x_10538:
[----:B------:R-:W-:Y:S05]  /*d1e0*/  BSYNC.RECONVERGENT B2 ;  /* 0x0000000000027941 */ /* 0x000fea0003800200 */
.L_x_10537:
        /* <DEDUP_REMOVED lines=18> */
.L_x_10548:
        /* <DEDUP_REMOVED lines=13> */
.L_x_10550:
[----:B------:R-:W-:Y:S05]  /*d3e0*/  BSYNC.RECONVERGENT B4 ;  /* 0x0000000000047941 */ /* 0x000fea0003800200 */
.L_x_10549:
        /* <DEDUP_REMOVED lines=54> */
.L_x_10547:
[----:B------:R-:W-:Y:S05]  /*d750*/  BSYNC.RECONVERGENT B3 ;  /* 0x0000000000037941 */ /* 0x000fea0003800200 */
.L_x_10546:
        /* <DEDUP_REMOVED lines=9> */
.L_x_10545:
[----:B------:R-:W-:Y:S05]  /*d7f0*/  BSYNC.RECONVERGENT B2 ;  /* 0x0000000000027941 */ /* 0x000fea0003800200 */
.L_x_10544:
        /* <DEDUP_REMOVED lines=18> */
.L_x_10555:
        /* <DEDUP_REMOVED lines=13> */
.L_x_10557:
[----:B------:R-:W-:Y:S05]  /*d9f0*/  BSYNC.RECONVERGENT B4 ;  /* 0x0000000000047941 */ /* 0x000fea0003800200 */
.L_x_10556:
        /* <DEDUP_REMOVED lines=54> */
.L_x_10554:
[----:B------:R-:W-:Y:S05]  /*dd60*/  BSYNC.RECONVERGENT B3 ;  /* 0x0000000000037941 */ /* 0x000fea0003800200 */
.L_x_10553:
[----:B------:R-:W-:Y:S01]  /*dd70*/  I2FP.F32.U32 R13, R13 ;  /* 0x0000000d000d7245 */ /* 0x000fe20000201000 */
[----:B------:R-:W-:-:S04]  /*dd80*/  IMAD.MOV.U32 R104, RZ, RZ, 0x2f800000 ;  /* 0x2f800000ff687424 */ /* 0x000fc800078e00ff */
[----:B------:R-:W-:Y:S01]  /*dd90*/  FFMA.FTZ R13, R13, R104, 1.1641532182693481445e-10 ;  /* 0x2f0000000d0d7423 */ /* 0x000fe20000010068 */
[----:B-----5:R-:W-:-:S04]  /*dda0*/  PRMT R104, R23, 0x7632, R104 ;  /* 0x0000763217687816 */ /* 0x020fc80000000068 */
[----:B------:R-:W-:Y:S02]  /*ddb0*/  SHF.L.U32 R104, R104, 0x10, RZ ;  /* 0x0000001068687819 */ /* 0x000fe400000006ff */
[----:B------:R-:W-:-:S03]  /*ddc0*/  FSETP.GTU.FTZ.AND P2, PT, R13, UR18, PT ;  /* 0x000000120d007c0b */ /* 0x000fc6000bf5c000 */
[----:B------:R-:W-:Y:S01]  /*ddd0*/  FMUL.FTZ R104, R104, UR9 ;  /* 0x0000000968687c20 */ /* 0x000fe20008410000 */
[----:B------:R-:W-:-:S03]  /*dde0*/  SEL R13, RZ, 0x1, P2 ;  /* 0x00000001ff0d7807 */ /* 0x000fc60001000000 */
[----:B------:R-:W-:-:S05]  /*ddf0*/  FMUL.FTZ R104, R104, UR8 ;  /* 0x0000000868687c20 */ /* 0x000fca0008410000 */
[----:B------:R-:W-:-:S07]  /*de00*/  FSEL R141, R104, RZ, !P2 ;  /* 0x000000ff688d7208 */ /* 0x000fce0005000000 */
.L_x_10552:
[----:B------:R-:W-:Y:S05]  /*de10*/  BSYNC.RECONVERGENT B2 ;  /* 0x0000000000027941 */ /* 0x000fea0003800200 */
.L_x_10551:
[----:B------:R-:W-:Y:S02]  /*de20*/  F2FP.BF16.F32.PACK_AB R107, RZ, R141 ;  /* 0x0000008dff6b723e */ /* 0x000fe400000010ff */
[----:B------:R-:W-:Y:S02]  /*de30*/  PRMT R106, R160, 0x5410, R161 ;  /* 0x00005410a06a7816 */ /* 0x000fe400000000a1 */
[----:B------:R-:W-:Y:S02]  /*de40*/  PRMT R105, R159, 0x5410, R158 ;  /* 0x000054109f697816 */ /* 0x000fe4000000009e */
[----:B------:R-:W-:Y:S02]  /*de50*/  PRMT R104, R157, 0x5410, R155 ;  /* 0x000054109d687816 */ /* 0x000fe4000000009b */
[----:B------:R-:W-:-:S07]  /*de60*/  PRMT R107, R148, 0x5410, R107 ;  /* 0x00005410946b7816 */ /* 0x000fce000000006b */
.L_x_10501:
[----:B------:R-:W0:Y:S01]  /*de70*/  LDC.64 R158, c[0x0][0x3a8] ;  /* 0x0000ea00ff9e7b82 */ /* 0x000e220000000a00 */
[----:B------:R-:W-:Y:S01]  /*de80*/  BSSY.RECONVERGENT B2, `(.L_x_10558) ;  /* 0x0000019000027945 */ /* 0x000fe20003800200 */
[----:B------:R-:W-:Y:S02]  /*de90*/  IMAD.MOV.U32 R148, RZ, RZ, R156 ;  /* 0x000000ffff947224 */ /* 0x000fe400078e009c */
        /* <DEDUP_REMOVED lines=23> */
.L_x_10559:
[----:B------:R-:W-:Y:S05]  /*e010*/  BSYNC.RECONVERGENT B2 ;  /* 0x0000000000027941 */ /* 0x000fea0003800200 */
.L_x_10558:
[----:B------:R-:W-:Y:S01]  /*e020*/  IADD3 R152, PT, PT, R152, 0x20, RZ ;  /* 0x0000002098987810 */ /* 0x000fe20007ffe0ff */
[----:B------:R-:W-:-:S07]  /*e030*/  VIADD R151, R151, 0x20 ;  /* 0x0000002097977836 */ /* 0x000fce0000000000 */
.L_x_10441:
[----:B------:R-:W-:Y:S05]  /*e040*/  BSYNC.RECONVERGENT B1 ;  /* 0x0000000000017941 */ /* 0x000fea0003800200 */
.L_x_10440:
        /* <DEDUP_REMOVED lines=9> */
.L_x_10563:
[----:B------:R-:W-:Y:S05]  /*e0e0*/  BSYNC.RECONVERGENT B2 ;  /* 0x0000000000027941 */ /* 0x000fea0003800200 */
.L_x_10562:
        /* <DEDUP_REMOVED lines=28> */
.L_x_10569:
        /* <DEDUP_REMOVED lines=13> */
.L_x_10571:
[----:B------:R-:W-:Y:S05]  /*e380*/  BSYNC.RECONVERGENT B4 ;  /* 0x0000000000047941 */ /* 0x000fea0003800200 */
.L_x_10570:
        /* <DEDUP_REMOVED lines=53> */
.L_x_10568:
[----:B------:R-:W-:Y:S05]  /*e6e0*/  BSYNC.RECONVERGENT B3 ;  /* 0x0000000000037941 */ /* 0x000fea0003800200 */
.L_x_10567:
        /* <DEDUP_REMOVED lines=11> */
.L_x_10566:
[----:B------:R-:W-:Y:S05]  /*e7a0*/  BSYNC.RECONVERGENT B2 ;  /* 0x0000000000027941 */ /* 0x000fea0003800200 */
.L_x_10565:
        /* <DEDUP_REMOVED lines=23> */
.L_x_10576:
        /* <DEDUP_REMOVED lines=13> */
.L_x_10578:
[----:B------:R-:W-:Y:S05]  /*e9f0*/  BSYNC.RECONVERGENT B4 ;  /* 0x0000000000047941 */ /* 0x000fea0003800200 */
.L_x_10577:
        /* <DEDUP_REMOVED lines=54> */
.L_x_10575:
[----:B------:R-:W-:Y:S05]  /*ed60*/  BSYNC.RECONVERGENT B3 ;  /* 0x0000000000037941 */ /* 0x000fea0003800200 */
.L_x_10574:
        /* <DEDUP_REMOVED lines=13> */
.L_x_10573:
[----:B------:R-:W-:Y:S05]  /*ee40*/  BSYNC.RECONVERGENT B2 ;  /* 0x0000000000027941 */ /* 0x000fea0003800200 */
.L_x_10572:
        /* <DEDUP_REMOVED lines=22> */
.L_x_10583:
        /* <DEDUP_REMOVED lines=13> */
.L_x_10585:
[----:B------:R-:W-:Y:S05]  /*f080*/  BSYNC.RECONVERGENT B4 ;  /* 0x0000000000047941 */ /* 0x000fea0003800200 */
.L_x_10584:
        /* <DEDUP_REMOVED lines=53> */
[----:B------:R-:W-:-:S07]  /*f3e0*/  HFMA2 R132, -RZ, RZ, 0, 0 ;  /* 0x00000000ff847431 */ /* 0x000fce00000001ff */
.L_x_10582:
[----:B------:R-:W-:Y:S05]  /*f3f0*/  BSYNC.RECONVERGENT B3 ;  /* 0x0000000000037941 */ /* 0x000fea0003800200 */
.L_x_10581:
        /* <DEDUP_REMOVED lines=11> */
.L_x_10580:
[----:B------:R-:W-:Y:S05]  /*f4b0*/  BSYNC.RECONVERGENT B2 ;  /* 0x0000000000027941 */ /* 0x000fea0003800200 */
.L_x_10579:
        /* <DEDUP_REMOVED lines=23> */
.L_x_10590:
        /* <DEDUP_REMOVED lines=13> */
.L_x_10592:
[----:B------:R-:W-:Y:S05]  /*f700*/  BSYNC.RECONVERGENT B4 ;  /* 0x0000000000047941 */ /* 0x000fea0003800200 */
.L_x_10591:
        /* <DEDUP_REMOVED lines=54> */
.L_x_10589:
[----:B------:R-:W-:Y:S05]  /*fa70*/  BSYNC.RECONVERGENT B3 ;  /* 0x0000000000037941 */ /* 0x000fea0003800200 */
.L_x_10588:
        /* <DEDUP_REMOVED lines=13> */
.L_x_10587:
[----:B------:R-:W-:Y:S05]  /*fb50*/  BSYNC.RECONVERGENT B2 ;  /* 0x0000000000027941 */ /* 0x000fea0003800200 */
.L_x_10586:
        /* <DEDUP_REMOVED lines=22> */
.L_x_10597:
        /* <DEDUP_REMOVED lines=13> */
.L_x_10599:
[----:B------:R-:W-:Y:S05]  /*fd90*/  BSYNC.RECONVERGENT B4 ;  /* 0x0000000000047941 */ /* 0x000fea0003800200 */
.L_x_10598:
        /* <DEDUP_REMOVED lines=53> */
.L_x_10596:
[----:B------:R-:W-:Y:S05]  /*100f0*/  BSYNC.RECONVERGENT B3 ;  /* 0x0000000000037941 */ /* 0x000fea0003800200 */
.L_x_10595:
        /* <DEDUP_REMOVED lines=11> */
.L_x_10594:
[----:B------:R-:W-:Y:S05]  /*101b0*/  BSYNC.RECONVERGENT B2 ;  /* 0x0000000000027941 */ /* 0x000fea0003800200 */
.L_x_10593:
        /* <DEDUP_REMOVED lines=23> */
.L_x_10604:
        /* <DEDUP_REMOVED lines=13> */
.L_x_10606:
[----:B------:R-:W-:Y:S05]  /*10400*/  BSYNC.RECONVERGENT B4 ;  /* 0x0000000000047941 */ /* 0x000fea0003800200 */
.L_x_10605:
        /* <DEDUP_REMOVED lines=54> */
.L_x_10603:
[----:B------:R-:W-:Y:S05]  /*10770*/  BSYNC.RECONVERGENT B3 ;  /* 0x0000000000037941 */ /* 0x000fea0003800200 */
.L_x_10602:
        /* <DEDUP_REMOVED lines=13> */
.L_x_10601:
[----:B------:R-:W-:Y:S05]  /*10850*/  BSYNC.RECONVERGENT B2 ;  /* 0x0000000000027941 */ /* 0x000fea0003800200 */
.L_x_10600:
        /* <DEDUP_REMOVED lines=22> */
.L_x_10611:
        /* <DEDUP_REMOVED lines=13> */
.L_x_10613:
[----:B------:R-:W-:Y:S05]  /*10a90*/  BSYNC.RECONVERGENT B4 ;  /* 0x0000000000047941 */ /* 0x000fea0003800200 */
.L_x_10612:
        /* <DEDUP_REMOVED lines=53> */
.L_x_10610:
[----:B------:R-:W-:Y:S05]  /*10df0*/  BSYNC.RECONVERGENT B3 ;  /* 0x0000000000037941 */ /* 0x000fea0003800200 */
.L_x_10609:
        /* <DEDUP_REMOVED lines=11> */
.L_x_10608:
[----:B------:R-:W-:Y:S05]  /*10eb0*/  BSYNC.RECONVERGENT B2 ;  /* 0x0000000000027941 */ /* 0x000fea0003800200 */
.L_x_10607:
        /* <DEDUP_REMOVED lines=23> */
.L_x_10618:
        /* <DEDUP_REMOVED lines=13> */
.L_x_10620:
[----:B------:R-:W-:Y:S05]  /*11100*/  BSYNC.RECONVERGENT B4 ;  /* 0x0000000000047941 */ /* 0x000fea0003800200 */
.L_x_10619:
        /* <DEDUP_REMOVED lines=54> */
.L_x_10617:
[----:B------:R-:W-:Y:S05]  /*11470*/  BSYNC.RECONVERGENT B3 ;  /* 0x0000000000037941 */ /* 0x000fea0003800200 */
.L_x_10616:
        /* <DEDUP_REMOVED lines=13> */
.L_x_10615:
[----:B------:R-:W-:Y:S05]  /*11550*/  BSYNC.RECONVERGENT B2 ;  /* 0x0000000000027941 */ /* 0x000fea0003800200 */
.L_x_10614:
[----:B------:R-:W-:Y:S02]  /*11560*/  F2FP.BF16.F32.PACK_AB R107, RZ, R143 ;  /* 0x0000008fff6b723e */ /* 0x000fe400000010ff */
[----:B------:R-:W-:Y:S02]  /*11570*/  PRMT R106, R162, 0x5410, R106 ;  /* 0x00005410a26a7816 */ /* 0x000fe4000000006a */
[----:B------:R-:W-:Y:S02]  /*11580*/  PRMT R105, R159, 0x5410, R161 ;  /* 0x000054109f697816 */ /* 0x000fe400000000a1 */
[----:B------:R-:W-:Y:S02]  /*11590*/  PRMT R104, R148, 0x5410, R158 ;  /* 0x0000541094687816 */ /* 0x000fe4000000009e */
[----:B------:R-:W-:Y:S01]  /*115a0*/  PRMT R107, R160, 0x5410, R107 ;  /* 0x00005410a06b7816 */ /* 0x000fe2000000006b */
[----:B------:R-:W-:Y:S06]  /*115b0*/  BRA `(.L_x_10621) ;  /* 0x00000030004c7947 */ /* 0x000fec0003800000 */
.L_x_10564:
        /* <DEDUP_REMOVED lines=21> */
.L_x_10626:
        /* <DEDUP_REMOVED lines=13> */
.L_x_10628:
[----:B------:R-:W-:Y:S05]  /*117e0*/  BSYNC.RECONVERGENT B4 ;  /* 0x0000000000047941 */ /* 0x000fea0003800200 */
.L_x_10627:
        /* <DEDUP_REMOVED lines=53> */
.L_x_10625:
[----:B------:R-:W-:Y:S05]  /*11b40*/  BSYNC.RECONVERGENT B3 ;  /* 0x0000000000037941 */ /* 0x000fea0003800200 */
.L_x_10624:
        /* <DEDUP_REMOVED lines=9> */
.L_x_10623:
[----:B------:R-:W-:Y:S05]  /*11be0*/  BSYNC.RECONVERGENT B2 ;  /* 0x0000000000027941 */ /* 0x000fea0003800200 */
.L_x_10622:
        /* <DEDUP_REMOVED lines=18> */
.L_x_10633:
        /* <DEDUP_REMOVED lines=13> */
.L_x_10635:
[----:B------:R-:W-:Y:S05]  /*11de0*/  BSYNC.RECONVERGENT B4 ;  /* 0x0000000000047941 */ /* 0x000fea0003800200 */
.L_x_10634:
        /* <DEDUP_REMOVED lines=54> */
.L_x_10632:
[----:B------:R-:W-:Y:S05]  /*12150*/  BSYNC.RECONVERGENT B3 ;  /* 0x0000000000037941 */ /* 0x000fea0003800200 */
.L_x_10631:
        /* <DEDUP_REMOVED lines=10> */
.L_x_10630:
[----:B------:R-:W-:Y:S05]  /*12200*/  BSYNC.RECONVERGENT B2 ;  /* 0x0000000000027941 */ /* 0x000fea0003800200 */
.L_x_10629:
        /* <DEDUP_REMOVED lines=18> */
.L_x_10640:
        /* <DEDUP_REMOVED lines=13> */
.L_x_10642:
[----:B------:R-:W-:Y:S05]  /*12400*/  BSYNC.RECONVERGENT B4 ;  /* 0x0000000000047941 */ /* 0x000fea0003800200 */
.L_x_10641:
        /* <DEDUP_REMOVED lines=54> */
.L_x_10639:
[----:B------:R-:W-:Y:S05]  /*12770*/  BSYNC.RECONVERGENT B3 ;  /* 0x0000000000037941 */ /* 0x000fea0003800200 */
.L_x_10638:
        /* <DEDUP_REMOVED lines=9> */
.L_x_10637:
[----:B------:R-:W-:Y:S05]  /*12810*/  BSYNC.RECONVERGENT B2 ;  /* 0x0000000000027941 */ /* 0x000fea0003800200 */
.L_x_10636:
        /* <DEDUP_REMOVED lines=18> */
.L_x_10647:
        /* <DEDUP_REMOVED lines=13> */
.L_x_10649:
[----:B------:R-:W-:Y:S05]  /*12a10*/  BSYNC.RECONVERGENT B4 ;  /* 0x0000000000047941 */ /* 0x000fea0003800200 */
.L_x_10648:
        /* <DEDUP_REMOVED lines=54> */
.L_x_10646:
[----:B------:R-:W-:Y:S05]  /*12d80*/  BSYNC.RECONVERGENT B3 ;  /* 0x0000000000037941 */ /* 0x000fea0003800200 */
.L_x_10645:
        /* <DEDUP_REMOVED lines=10> */
.L_x_10644:
[----:B------:R-:W-:Y:S05]  /*12e30*/  BSYNC.RECONVERGENT B2 ;  /* 0x0000000000027941 */ /* 0x000fea0003800200 */
.L_x_10643:
        /* <DEDUP_REMOVED lines=18> */
.L_x_10654:
        /* <DEDUP_REMOVED lines=13> */
.L_x_10656:
[----:B------:R-:W-:Y:S05]  /*13030*/  BSYNC.RECONVERGENT B4 ;  /* 0x0000000000047941 */ /* 0x000fea0003800200 */
.L_x_10655:
        /* <DEDUP_REMOVED lines=54> */
.L_x_10653:
[----:B------:R-:W-:Y:S05]  /*133a0*/  BSYNC.RECONVERGENT B3 ;  /* 0x0000000000037941 */ /* 0x000fea0003800200 */
.L_x_10652:
        /* <DEDUP_REMOVED lines=9> */
.L_x_10651:
[----:B------:R-:W-:Y:S05]  /*13440*/  BSYNC.RECONVERGENT B2 ;  /* 0x0000000000027941 */ /* 0x000fea0003800200 */
.L_x_10650:
        /* <DEDUP_REMOVED lines=18> */
.L_x_10661:
        /* <DEDUP_REMOVED lines=13> */
.L_x_10663:
[----:B------:R-:W-:Y:S05]  /*13640*/  BSYNC.RECONVERGENT B4 ;  /* 0x0000000000047941 */ /* 0x000fea0003800200 */
.L_x_10662:
        /* <DEDUP_REMOVED lines=54> */
.L_x_10660:
[----:B------:R-:W-:Y:S05]  /*139b0*/  BSYNC.RECONVERGENT B3 ;  /* 0x0000000000037941 */ /* 0x000fea0003800200 */
.L_x_10659:
        /* <DEDUP_REMOVED lines=10> */
.L_x_10658:
[----:B------:R-:W-:Y:S05]  /*13a60*/  BSYNC.RECONVERGENT B2 ;  /* 0x0000000000027941 */ /* 0x000fea0003800200 */
.L_x_10657:
        /* <DEDUP_REMOVED lines=18> */
.L_x_10668:
        /* <DEDUP_REMOVED lines=13> */
.L_x_10670:
[----:B------:R-:W-:Y:S05]  /*13c60*/  BSYNC.RECONVERGENT B4 ;  /* 0x0000000000047941 */ /* 0x000fea0003800200 */
.L_x_10669:
        /* <DEDUP_REMOVED lines=49> */
[----:B------:R-:W-:Y:S01]  /*13f80*/  IMAD.WIDE.U32 R104, R105, -0x2daee0ad, RZ ;  /* 0xd2511f5369687825 */ /* 0x000fe200078e00ff */
[----:B------:R-:W-:-:S03]  /*13f90*/  UIADD3 UR21, UPT, UPT, UR5, -0x695add53, URZ ;  /* 0x96a522ad05157890 */ /* 0x000fc6000fffe0ff */
[----:B------:R-:W-:Y:S02]  /*13fa0*/  IMAD.MOV.U32 R156, RZ, RZ, R104 ;  /* 0x000000ffff9c7224 */ /* 0x000fe400078e0068 */
[----:B------:R-:W-:Y:S01]  /*13fb0*/  HFMA2 R104, -RZ, RZ, 0, 0 ;  /* 0x00000000ff687431 */ /* 0x000fe200000001ff */
[----:B------:R-:W-:-:S07]  /*13fc0*/  LOP3.LUT R112, R106, UR21, R105, 0x96, !PT ;  /* 0x000000156a707c12 */ /* 0x000fce000f8e9669 */
.L_x_10667:
[----:B------:R-:W-:Y:S05]  /*13fd0*/  BSYNC.RECONVERGENT B3 ;  /* 0x0000000000037941 */ /* 0x000fea0003800200 */
.L_x_10666:
        /* <DEDUP_REMOVED lines=9> */
.L_x_10665:
[----:B------:R-:W-:Y:S05]  /*14070*/  BSYNC.RECONVERGENT B2 ;  /* 0x0000000000027941 */ /* 0x000fea0003800200 */
.L_x_10664:
        /* <DEDUP_REMOVED lines=18> */
.L_x_10675:
        /* <DEDUP_REMOVED lines=13> */
.L_x_10677:
[----:B------:R-:W-:Y:S05]  /*14270*/  BSYNC.RECONVERGENT B4 ;  /* 0x0000000000047941 */ /* 0x000fea0003800200 */
.L_x_10676:
        /* <DEDUP_REMOVED lines=54> */
.L_x_10674:
[----:B------:R-:W-:Y:S05]  /*145e0*/  BSYNC.RECONVERGENT B3 ;  /* 0x0000000000037941 */ /* 0x000fea0003800200 */
.L_x_10673:
[----:B------:R-:W-:Y:S01]  /*145f0*/  HFMA2 R104, -RZ, RZ, 0.1171875, 0 ;  /* 0x2f800000ff687431 */ /* 0x000fe200000001ff */
[----:B------:R-:W-:-:S05]  /*14600*/  I2FP.F32.U32 R13, R13 ;  /* 0x0000000d000d7245 */ /* 0x000fca0000201000 */
        /* <DEDUP_REMOVED lines=8> */
.L_x_10672:
[----:B------:R-:W-:Y:S05]  /*14690*/  BSYNC.RECONVERGENT B2 ;  /* 0x0000000000027941 */ /* 0x000fea0003800200 */
.L_x_10671:
[----:B------:R-:W-:Y:S02]  /*146a0*/  F2FP.BF16.F32.PACK_AB R107, RZ, R143 ;  /* 0x0000008fff6b723e */ /* 0x000fe400000010ff */
[----:B------:R-:W-:Y:S02]  /*146b0*/  PRMT R106, R161, 0x5410, R162 ;  /* 0x00005410a16a7816 */ /* 0x000fe400000000a2 */
[----:B------:R-:W-:Y:S02]  /*146c0*/  PRMT R105, R159, 0x5410, R160 ;  /* 0x000054109f697816 */ /* 0x000fe400000000a0 */
[----:B------:R-:W-:Y:S02]  /*146d0*/  PRMT R104, R158, 0x5410, R157 ;  /* 0x000054109e687816 */ /* 0x000fe4000000009d */
[----:B------:R-:W-:-:S07]  /*146e0*/  PRMT R107, R148, 0x5410, R107 ;  /* 0x00005410946b7816 */ /* 0x000fce000000006b */
.L_x_10621:
[----:B------:R-:W0:Y:S01]  /*146f0*/  LDC.64 R158, c[0x0][0x3a8] ;  /* 0x0000ea00ff9e7b82 */ /* 0x000e220000000a00 */
[----:B------:R-:W-:Y:S01]  /*14700*/  BSSY.RECONVERGENT B2, `(.L_x_10678) ;  /* 0x0000019000027945 */ /* 0x000fe20003800200 */
[----:B------:R-:W-:Y:S02]  /*14710*/  IMAD.MOV.U32 R148, RZ, RZ, R156 ;  /* 0x000000ffff947224 */ /* 0x000fe400078e009c */
[----:B0-----:R-:W-:-:S05]  /*14720*/  IMAD.WIDE.U32 R158, R152, 0x10, R158 ;  /* 0x00000010989e7825 */ /* 0x001fca00078e009e */
[----:B------:R0:W-:Y:S01]  /*14730*/  STG.E.128 desc[UR6][R158.64], R104 ;  /* 0x000000689e007986 */ /* 0x0001e2000c101d06 */
[----:B------:R-:W-:Y:S05]  /*14740*/  @!P1 BRA `(.L_x_10679) ;  /* 0x0000000000509947 */ /* 0x000fea0003800000 */
[----:B0-----:R-:W-:Y:S02]  /*14750*/  SHF.L.U32 R104, R12, 0x10, RZ ;  /* 0x000000100c687819 */ /* 0x001fe400000006ff */
[----:B------:R-:W-:Y:S02]  /*14760*/  PRMT R107, R11, 0x7104, RZ ;  /* 0x000071040b6b7816 */ /* 0x000fe400000000ff */
[----:B------:R-:W-:Y:S02]  /*14770*/  LOP3.LUT R105, R104, 0xff0000, RZ, 0xc0, !PT ;  /* 0x00ff000068697812 */ /* 0x000fe400078ec0ff */
[----:B------:R-:W-:Y:S02]  /*14780*/  LOP3.LUT R104, R13, 0xffff, RZ, 0xc0, !PT ;  /* 0x0000ffff0d687812 */ /* 0x000fe400078ec0ff */
[----:B------:R-:W-:Y:S02]  /*14790*/  LOP3.LUT R158, R9, 0xff, RZ, 0xc0, !PT ;  /* 0x000000ff099e7812 */ /* 0x000fe400078ec0ff */
[----:B------:R-:W-:-:S02]  /*147a0*/  PRMT R106, R105, 0x4210, R104 ;  /* 0x00004210696a7816 */ /* 0x000fc40000000068 */
[----:B------:R-:W0:Y:S01]  /*147b0*/  LDC.64 R104, c[0x0][0x3b0] ;  /* 0x0000ec00ff687b82 */ /* 0x000e220000000a00 */
        /* <DEDUP_REMOVED lines=13> */
.L_x_10679:
[----:B------:R-:W-:Y:S05]  /*14890*/  BSYNC.RECONVERGENT B2 ;  /* 0x0000000000027941 */ /* 0x000fea0003800200 */
.L_x_10678:
[----:B------:R-:W-:Y:S02]  /*148a0*/  VIADD R152, R152, 0x20 ;  /* 0x0000002098987836 */ /* 0x000fe40000000000 */
[----:B------:R-:W-:-:S07]  /*148b0*/  VIADD R151, R151, 0x20 ;  /* 0x0000002097977836 */ /* 0x000fce0000000000 */
.L_x_10561:
[----:B------:R-:W-:Y:S05]  /*148c0*/  BSYNC.RECONVERGENT B1 ;  /* 0x0000000000017941 */ /* 0x000fea0003800200 */
.L_x_10560:
        /* <DEDUP_REMOVED lines=9> */
.L_x_10683:
[----:B------:R-:W-:Y:S05]  /*14960*/  BSYNC.RECONVERGENT B2 ;  /* 0x0000000000027941 */ /* 0x000fea0003800200 */
.L_x_10682:
        /* <DEDUP_REMOVED lines=24> */
[--C-:B------:R-:W-:Y:S02]  /*14af0*/  @!P3 IMAD.MOV.U32 R158, RZ, RZ, R148.reuse ;  /* 0x000000ffff9eb224 */ /* 0x100fe400078e0094 */
[----:B------:R-:W-:Y:S02]  /*14b00*/  @P3 IMAD.MOV.U32 R5, RZ, RZ, R111 ;  /* 0x000000ffff053224 */ /* 0x000fe400078e006f */
[----:B------:R-:W-:Y:S01]  /*14b10*/  @P3 IMAD.MOV.U32 R158, RZ, RZ, R148 ;  /* 0x000000ffff9e3224 */ /* 0x000fe200078e0094 */
[----:B------:R-:W-:Y:S06]  /*14b20*/  BRA `(.L_x_10688) ;  /* 0x00000004000c7947 */ /* 0x000fec0003800000 */
.L_x_10689:
        /* <DEDUP_REMOVED lines=13> */
.L_x_10691:
[----:B------:R-:W-:Y:S05]  /*14c00*/  BSYNC.RECONVERGENT B4 ;  /* 0x0000000000047941 */ /* 0x000fea0003800200 */
.L_x_10690:
        /* <DEDUP_REMOVED lines=53> */
.L_x_10688:
[----:B------:R-:W-:Y:S05]  /*14f60*/  BSYNC.RECONVERGENT B3 ;  /* 0x0000000000037941 */ /* 0x000fea0003800200 */
.L_x_10687:
[----:B------:R-:W-:Y:S01]  /*14f70*/  I2FP.F32.U32 R2, R5 ;  /* 0x0000000500027245 */ /* 0x000fe20000201000 */
[----:B------:R-:W-:Y:S02]  /*14f80*/  HFMA2 R5, -RZ, RZ, 0.1171875, 0 ;  /* 0x2f800000ff057431 */ /* 0x000fe400000001ff */
[----:B-----5:R-:W-:Y:S02]  /*14f90*/  IMAD.U32 R18, R20, 0x10000, RZ ;  /* 0x0001000014127824 */ /* 0x020fe400078e00ff */
[----:B------:R-:W-:Y:S02]  /*14fa0*/  IMAD.U32 R19, R104, 0x10000, RZ ;  /* 0x0001000068137824 */ /* 0x000fe400078e00ff */
[----:B------:R-:W-:-:S04]  /*14fb0*/  FMUL.FTZ R18, R18, UR9 ;  /* 0x0000000912127c20 */ /* 0x000fc80008410000 */
[----:B------:R-:W-:Y:S01]  /*14fc0*/  FMUL.FTZ R18, R18, UR8 ;  /* 0x0000000812127c20 */ /* 0x000fe20008410000 */
[----:B------:R-:W-:-:S05]  /*14fd0*/  FFMA.FTZ R2, R2, R5, 1.1641532182693481445e-10 ;  /* 0x2f00000002027423 */ /* 0x000fca0000010005 */
[----:B------:R-:W-:-:S04]  /*14fe0*/  FSETP.GTU.FTZ.AND P3, PT, R2, UR18, PT ;  /* 0x0000001202007c0b */ /* 0x000fc8000bf7c000 */
[----:B------:R-:W-:Y:S02]  /*14ff0*/  FSEL R18, R18, RZ, !P3 ;  /* 0x000000ff12127208 */ /* 0x000fe40005800000 */
[----:B------:R-:W-:-:S03]  /*15000*/  SEL R5, RZ, 0x1, P3 ;  /* 0x00000001ff057807 */ /* 0x000fc60001800000 */
[----:B------:R-:W-:-:S07]  /*15010*/  FADD.FTZ R18, R19, R18 ;  /* 0x0000001213127221 */ /* 0x000fce0000010000 */
.L_x_10686:
[----:B------:R-:W-:Y:S05]  /*15020*/  BSYNC.RECONVERGENT B2 ;  /* 0x0000000000027941 */ /* 0x000fea0003800200 */
.L_x_10685:
        /* <DEDUP_REMOVED lines=23> */
.L_x_10696:
        /* <DEDUP_REMOVED lines=13> */
.L_x_10698:
[----:B------:R-:W-:Y:S05]  /*15270*/  BSYNC.RECONVERGENT B4 ;  /* 0x0000000000047941 */ /* 0x000fea0003800200 */
.L_x_10697:
        /* <DEDUP_REMOVED lines=54> */
.L_x_10695:
[----:B------:R-:W-:Y:S05]  /*155e0*/  BSYNC.RECONVERGENT B3 ;  /* 0x0000000000037941 */ /* 0x000fea0003800200 */
.L_x_10694:
        /* <DEDUP_REMOVED lines=13> */
.L_x_10693:
[----:B------:R-:W-:Y:S05]  /*156c0*/  BSYNC.RECONVERGENT B2 ;  /* 0x0000000000027941 */ /* 0x000fea0003800200 */
.L_x_10692:
        /* <DEDUP_REMOVED lines=22> */
.L_x_10703:
        /* <DEDUP_REMOVED lines=13> */
.L_x_10705:
[----:B------:R-:W-:Y:S05]  /*15900*/  BSYNC.RECONVERGENT B4 ;  /* 0x0000000000047941 */ /* 0x000fea0003800200 */
.L_x_10704:
        /* <DEDUP_REMOVED lines=54> */
.L_x_10702:
[----:B------:R-:W-:Y:S05]  /*15c70*/  BSYNC.RECONVERGENT B3 ;  /* 0x0000000000037941 */ /* 0x000fea0003800200 */
.L_x_10701:
        /* <DEDUP_REMOVED lines=11> */
.L_x_10700:
[----:B------:R-:W-:Y:S05]  /*15d30*/  BSYNC.RECONVERGENT B2 ;  /* 0x0000000000027941 */ /* 0x000fea0003800200 */
.L_x_10699:
        /* <DEDUP_REMOVED lines=20> */
[--C-:B------:R-:W-:Y:S02]  /*15e80*/  @!P3 IMAD.MOV.U32 R2, RZ, RZ, R104.reuse ;  /* 0x000000ffff02b224 */ /* 0x100fe400078e0068 */
[----:B------:R-:W-:Y:S01]  /*15e90*/  @P3 IMAD.MOV.U32 R2, RZ, RZ, R104 ;  /* 0x000000ffff023224 */ /* 0x000fe200078e0068 */
[----:B------:R-:W-:Y:S06]  /*15ea0*/  BRA `(.L_x_10709) ;  /* 0x0000000400107947 */ /* 0x000fec0003800000 */
.L_x_10710:
        /* <DEDUP_REMOVED lines=13> */
.L_x_10712:
[----:B------:R-:W-:Y:S05]  /*15f80*/  BSYNC.RECONVERGENT B4 ;  /* 0x0000000000047941 */ /* 0x000fea0003800200 */
.L_x_10711:
        /* <DEDUP_REMOVED lines=54> */
.L_x_10709:
[----:B------:R-:W-:Y:S05]  /*162f0*/  BSYNC.RECONVERGENT B3 ;  /* 0x0000000000037941 */ /* 0x000fea0003800200 */
.L_x_10708:
        /* <DEDUP_REMOVED lines=13> */
.L_x_10707:
[----:B------:R-:W-:Y:S05]  /*163d0*/  BSYNC.RECONVERGENT B2 ;  /* 0x0000000000027941 */ /* 0x000fea0003800200 */
.L_x_10706:
        /* <DEDUP_REMOVED lines=17> */
[----:B------:R-:W-:Y:S01]  /*164f0*/  @!P3 MOV R158, R2 ;  /* 0x00000002009eb202 */ /* 0x000fe20000000f00 */
[----:B------:R-:W-:Y:S02]  /*16500*/  @P3 VIADD R104, R135, 0x1 ;  /* 0x0000000187683836 */ /* 0x000fe40000000000 */
[----:B------:R-:W-:Y:S02]  /*16510*/  @P3 IMAD.MOV.U32 R10, RZ, RZ, R111 ;  /* 0x000000ffff0a3224 */ /* 0x000fe400078e006f */
[----:B------:R-:W-:Y:S01]  /*16520*/  @P3 IMAD.MOV.U32 R158, RZ, RZ, R2 ;  /* 0x000000ffff9e3224 */ /* 0x000fe200078e0002 */
[----:B------:R-:W-:Y:S06]  /*16530*/  BRA `(.L_x_10716) ;  /* 0x00000004000c7947 */ /* 0x000fec0003800000 */
.L_x_10717:
        /* <DEDUP_REMOVED lines=13> */
.L_x_10719:
[----:B------:R-:W-:Y:S05]  /*16610*/  BSYNC.RECONVERGENT B4 ;  /* 0x0000000000047941 */ /* 0x000fea0003800200 */
.L_x_10718:
        /* <DEDUP_REMOVED lines=53> */
.L_x_10716:
[----:B------:R-:W-:Y:S05]  /*16970*/  BSYNC.RECONVERGENT B3 ;  /* 0x0000000000037941 */ /* 0x000fea0003800200 */
.L_x_10715:
        /* <DEDUP_REMOVED lines=11> */
.L_x_10714:
[----:B------:R-:W-:Y:S05]  /*16a30*/  BSYNC.RECONVERGENT B2 ;  /* 0x0000000000027941 */ /* 0x000fea0003800200 */
.L_x_10713:
        /* <DEDUP_REMOVED lines=23> */
.L_x_10724:
        /* <DEDUP_REMOVED lines=13> */
.L_x_10726:
[----:B------:R-:W-:Y:S05]  /*16c80*/  BSYNC.RECONVERGENT B4 ;  /* 0x0000000000047941 */ /* 0x000fea0003800200 */
.L_x_10725:
        /* <DEDUP_REMOVED lines=54> */
.L_x_10723:
[----:B------:R-:W-:Y:S05]  /*16ff0*/  BSYNC.RECONVERGENT B3 ;  /* 0x0000000000037941 */ /* 0x000fea0003800200 */
.L_x_10722:
        /* <DEDUP_REMOVED lines=13> */
.L_x_10721:
[----:B------:R-:W-:Y:S05]  /*170d0*/  BSYNC.RECONVERGENT B2 ;  /* 0x0000000000027941 */ /* 0x000fea0003800200 */
.L_x_10720:
        /* <DEDUP_REMOVED lines=22> */
.L_x_10731:
        /* <DEDUP_REMOVED lines=13> */
.L_x_10733:
[----:B------:R-:W-:Y:S05]  /*17310*/  BSYNC.RECONVERGENT B4 ;  /* 0x0000000000047941 */ /* 0x000fea0003800200 */
.L_x_10732:
        /* <DEDUP_REMOVED lines=53> */
.L_x_10730:
[----:B------:R-:W-:Y:S05]  /*17670*/  BSYNC.RECONVERGENT B3 ;  /* 0x0000000000037941 */ /* 0x000fea0003800200 */
.L_x_10729:
        /* <DEDUP_REMOVED lines=11> */
.L_x_10728:
[----:B------:R-:W-:Y:S05]  /*17730*/  BSYNC.RECONVERGENT B2 ;  /* 0x0000000000027941 */ /* 0x000fea0003800200 */
.L_x_10727:
        /* <DEDUP_REMOVED lines=23> */
.L_x_10738:
        /* <DEDUP_REMOVED lines=13> */
.L_x_10740:
[----:B------:R-:W-:Y:S05]  /*17980*/  BSYNC.RECONVERGENT B4 ;  /* 0x0000000000047941 */ /* 0x000fea0003800200 */
.L_x_10739:
        /* <DEDUP_REMOVED lines=54> */
.L_x_10737:
[----:B------:R-:W-:Y:S05]  /*17cf0*/  BSYNC.RECONVERGENT B3 ;  /* 0x0000000000037941 */ /* 0x000fea0003800200 */
.L_x_10736:
        /* <DEDUP_REMOVED lines=13> */
.L_x_10735:
[----:B------:R-:W-:Y:S05]  /*17dd0*/  BSYNC.RECONVERGENT B2 ;  /* 0x0000000000027941 */ /* 0x000fea0003800200 */
.L_x_10734:
[----:B------:R-:W-:Y:S02]  /*17de0*/  F2FP.BF16.F32.PACK_AB R107, RZ, R145 ;  /* 0x00000091ff6b723e */ /* 0x000fe400000010ff */
[----:B------:R-:W-:Y:S02]  /*17df0*/  PRMT R106, R163, 0x5410, R106 ;  /* 0x00005410a36a7816 */ /* 0x000fe4000000006a */
[----:B------:R-:W-:Y:S02]  /*17e00*/  PRMT R105, R161, 0x5410, R162 ;  /* 0x00005410a1697816 */ /* 0x000fe400000000a2 */
[----:B------:R-:W-:Y:S02]  /*17e10*/  PRMT R104, R148, 0x5410, R157 ;  /* 0x0000541094687816 */ /* 0x000fe4000000009d */
[----:B------:R-:W-:Y:S01]  /*17e20*/  PRMT R107, R160, 0x5410, R107 ;  /* 0x00005410a06b7816 */ /* 0x000fe2000000006b */
[----:B------:R-:W-:Y:S06]  /*17e30*/  BRA `(.L_x_10741) ;  /* 0x00000030004c7947 */ /* 0x000fec0003800000 */
.L_x_10684:
[----:B------:R-:W-:Y:S01]  /*17e40*/  BSSY.RECONVERGENT B2, `(.L_x_10742) ;  /* 0x0000062000027945 */ /* 0x000fe20003800200 */
[----:B------:R-:W-:Y:S01]  /*17e50*/  IMAD.MOV.U32 R18, RZ, RZ, RZ ;  /* 0x000000ffff127224 */ /* 0x000fe200078e00ff */
[----:B------:R-:W-:Y:S01]  /*17e60*/  MOV R158, R148 ;  /* 0x00000094009e7202 */ /* 0x000fe20000000f00 */
[----:B-1----:R-:W-:Y:S01]  /*17e70*/  IMAD.MOV.U32 R104, RZ, RZ, R2 ;  /* 0x000000ffff687224 */ /* 0x002fe200078e0002 */
        /* <DEDUP_REMOVED lines=17> */
.L_x_10746:
        /* <DEDUP_REMOVED lines=13> */
.L_x_10748:
[----:B------:R-:W-:Y:S05]  /*18060*/  BSYNC.RECONVERGENT B4 ;  /* 0x0000000000047941 */ /* 0x000fea0003800200 */
.L_x_10747:
        /* <DEDUP_REMOVED lines=53> */
.L_x_10745:
[----:B------:R-:W-:Y:S05]  /*183c0*/  BSYNC.RECONVERGENT B3 ;  /* 0x0000000000037941 */ /* 0x000fea0003800200 */
.L_x_10744:
        /* <DEDUP_REMOVED lines=9> */
.L_x_10743:
[----:B------:R-:W-:Y:S05]  /*18460*/  BSYNC.RECONVERGENT B2 ;  /* 0x0000000000027941 */ /* 0x000fea0003800200 */
.L_x_10742:
        /* <DEDUP_REMOVED lines=18> */
.L_x_10753:
        /* <DEDUP_REMOVED lines=13> */
.L_x_10755:
[----:B------:R-:W-:Y:S05]  /*18660*/  BSYNC.RECONVERGENT B4 ;  /* 0x0000000000047941 */ /* 0x000fea0003800200 */
.L_x_10754:
        /* <DEDUP_REMOVED lines=54> */
.L_x_10752:
[----:B------:R-:W-:Y:S05]  /*189d0*/  BSYNC.RECONVERGENT B3 ;  /* 0x0000000000037941 */ /* 0x000fea0003800200 */
.L_x_10751:
        /* <DEDUP_REMOVED lines=10> */
.L_x_10750:
[----:B------:R-:W-:Y:S05]  /*18a80*/  BSYNC.RECONVERGENT B2 ;  /* 0x0000000000027941 */ /* 0x000fea0003800200 */
.L_x_10749:
        /* <DEDUP_REMOVED lines=18> */
.L_x_10760:
        /* <DEDUP_REMOVED lines=13> */
.L_x_10762:
[----:B------:R-:W-:Y:S05]  /*18c80*/  BSYNC.RECONVERGENT B4 ;  /* 0x0000000000047941 */ /* 0x000fea0003800200 */
.L_x_10761:
        /* <DEDUP_REMOVED lines=54> */
.L_x_10759:
[----:B------:R-:W-:Y:S05]  /*18ff0*/  BSYNC.RECONVERGENT B3 ;  /* 0x0000000000037941 */ /* 0x000fea0003800200 */
.L_x_10758:
        /* <DEDUP_REMOVED lines=9> */
.L_x_10757:
[----:B------:R-:W-:Y:S05]  /*19090*/  BSYNC.RECONVERGENT B2 ;  /* 0x0000000000027941 */ /* 0x000fea0003800200 */
.L_x_10756:
        /* <DEDUP_REMOVED lines=18> */
.L_x_10767:
        /* <DEDUP_REMOVED lines=13> */
.L_x_10769:
[----:B------:R-:W-:Y:S05]  /*19290*/  BSYNC.RECONVERGENT B4 ;  /* 0x0000000000047941 */ /* 0x000fea0003800200 */
.L_x_10768:
        /* <DEDUP_REMOVED lines=54> */
.L_x_10766:
[----:B------:R-:W-:Y:S05]  /*19600*/  BSYNC.RECONVERGENT B3 ;  /* 0x0000000000037941 */ /* 0x000fea0003800200 */
.L_x_10765:
        /* <DEDUP_REMOVED lines=10> */
.L_x_10764:
[----:B------:R-:W-:Y:S05]  /*196b0*/  BSYNC.RECONVERGENT B2 ;  /* 0x0000000000027941 */ /* 0x000fea0003800200 */
.L_x_10763:
        /* <DEDUP_REMOVED lines=18> */
.L_x_10774:
        /* <DEDUP_REMOVED lines=13> */
.L_x_10776:
[----:B------:R-:W-:Y:S05]  /*198b0*/  BSYNC.RECONVERGENT B4 ;  /* 0x0000000000047941 */ /* 0x000fea0003800200 */
.L_x_10775:
        /* <DEDUP_REMOVED lines=54> */
.L_x_10773:
[----:B------:R-:W-:Y:S05]  /*19c20*/  BSYNC.RECONVERGENT B3 ;  /* 0x0000000000037941 */ /* 0x000fea0003800200 */
.L_x_10772:
        /* <DEDUP_REMOVED lines=9> */
.L_x_10771:
[----:B------:R-:W-:Y:S05]  /*19cc0*/  BSYNC.RECONVERGENT B2 ;  /* 0x0000000000027941 */ /* 0x000fea0003800200 */
.L_x_10770:
        /* <DEDUP_REMOVED lines=18> */
.L_x_10781:
        /* <DEDUP_REMOVED lines=13> */
.L_x_10783:
[----:B------:R-:W-:Y:S05]  /*19ec0*/  BSYNC.RECONVERGENT B4 ;  /* 0x0000000000047941 */ /* 0x000fea0003800200 */
.L_x_10782:
        /* <DEDUP_REMOVED lines=54> */
.L_x_10780:
[----:B------:R-:W-:Y:S05]  /*1a230*/  BSYNC.RECONVERGENT B3 ;  /* 0x0000000000037941 */ /* 0x000fea0003800200 */
.L_x_10779:
        /* <DEDUP_REMOVED lines=10> */
.L_x_10778:
[----:B------:R-:W-:Y:S05]  /*1a2e0*/  BSYNC.RECONVERGENT B2 ;  /* 0x0000000000027941 */ /* 0x000fea0003800200 */
.L_x_10777:
        /* <DEDUP_REMOVED lines=18> */
.L_x_10788:
        /* <DEDUP_REMOVED lines=13> */
.L_x_10790:
[----:B------:R-:W-:Y:S05]  /*1a4e0*/  BSYNC.RECONVERGENT B4 ;  /* 0x0000000000047941 */ /* 0x000fea0003800200 */
.L_x_10789:
        /* <DEDUP_REMOVED lines=54> */
.L_x_10787:
[----:B------:R-:W-:Y:S05]  /*1a850*/  BSYNC.RECONVERGENT B3 ;  /* 0x0000000000037941 */ /* 0x000fea0003800200 */
.L_x_10786:
        /* <DEDUP_REMOVED lines=9> */
.L_x_10785:
[----:B------:R-:W-:Y:S05]  /*1a8f0*/  BSYNC.RECONVERGENT B2 ;  /* 0x0000000000027941 */ /* 0x000fea0003800200 */
.L_x_10784:
        /* <DEDUP_REMOVED lines=18> */
.L_x_10795:
        /* <DEDUP_REMOVED lines=13> */
.L_x_10797:
[----:B------:R-:W-:Y:S05]  /*1aaf0*/  BSYNC.RECONVERGENT B4 ;  /* 0x0000000000047941 */ /* 0x000fea0003800200 */
.L_x_10796:
        /* <DEDUP_REMOVED lines=54> */
.L_x_10794:
[----:B------:R-:W-:Y:S05]  /*1ae60*/  BSYNC.RECONVERGENT B3 ;  /* 0x0000000000037941 */ /* 0x000fea0003800200 */
.L_x_10793:
        /* <DEDUP_REMOVED lines=10> */
.L_x_10792:
[----:B------:R-:W-:Y:S05]  /*1af10*/  BSYNC.RECONVERGENT B2 ;  /* 0x0000000000027941 */ /* 0x000fea0003800200 */
.L_x_10791:
[----:B------:R-:W-:Y:S02]  /*1af20*/  F2FP.BF16.F32.PACK_AB R107, RZ, R145 ;  /* 0x00000091ff6b723e */ /* 0x000fe400000010ff */
[----:B------:R-:W-:Y:S02]  /*1af30*/  PRMT R106, R162, 0x5410, R163 ;  /* 0x00005410a26a7816 */ /* 0x000fe400000000a3 */
[----:B------:R-:W-:Y:S02]  /*1af40*/  PRMT R105, R161, 0x5410, R160 ;  /* 0x00005410a1697816 */ /* 0x000fe400000000a0 */
[----:B------:R-:W-:Y:S02]  /*1af50*/  PRMT R104, R159, 0x5410, R157 ;  /* 0x000054109f687816 */ /* 0x000fe4000000009d */
[----:B------:R-:W-:-:S07]  /*1af60*/  PRMT R107, R148, 0x5410, R107 ;  /* 0x00005410946b7816 */ /* 0x000fce000000006b */
.L_x_10741:
        /* <DEDUP_REMOVED lines=26> */
.L_x_10799:
[----:B------:R-:W-:Y:S05]  /*1b110*/  BSYNC.RECONVERGENT B2 ;  /* 0x0000000000027941 */ /* 0x000fea0003800200 */
.L_x_10798:
[----:B------:R-:W-:Y:S01]  /*1b120*/  IADD3 R152, PT, PT, R152, 0x20, RZ ;  /* 0x0000002098987810 */ /* 0x000fe20007ffe0ff */
[----:B------:R-:W-:-:S07]  /*1b130*/  VIADD R151, R151, 0x20 ;  /* 0x0000002097977836 */ /* 0x000fce0000000000 */
.L_x_10681:
[----:B------:R-:W-:Y:S05]  /*1b140*/  BSYNC.RECONVERGENT B1 ;  /* 0x0000000000017941 */ /* 0x000fea0003800200 */
.L_x_10680:
        /* <DEDUP_REMOVED lines=9> */
.L_x_10803:
[----:B------:R-:W-:Y:S05]  /*1b1e0*/  BSYNC.RECONVERGENT B2 ;  /* 0x0000000000027941 */ /* 0x000fea0003800200 */
.L_x_10802:
        /* <DEDUP_REMOVED lines=28> */
.L_x_10809:
        /* <DEDUP_REMOVED lines=13> */
.L_x_10811:
[----:B------:R-:W-:Y:S05]  /*1b480*/  BSYNC.RECONVERGENT B4 ;  /* 0x0000000000047941 */ /* 0x000fea0003800200 */
.L_x_10810:
        /* <DEDUP_REMOVED lines=53> */
.L_x_10808:
[----:B------:R-:W-:Y:S05]  /*1b7e0*/  BSYNC.RECONVERGENT B3 ;  /* 0x0000000000037941 */ /* 0x000fea0003800200 */
.L_x_10807:
        /* <DEDUP_REMOVED lines=11> */
.L_x_10806:
[----:B------:R-:W-:Y:S05]  /*1b8a0*/  BSYNC.RECONVERGENT B2 ;  /* 0x0000000000027941 */ /* 0x000fea0003800200 */
.L_x_10805:
        /* <DEDUP_REMOVED lines=23> */
.L_x_10816:
        /* <DEDUP_REMOVED lines=13> */
.L_x_10818:
[----:B------:R-:W-:Y:S05]  /*1baf0*/  BSYNC.RECONVERGENT B4 ;  /* 0x0000000000047941 */ /* 0x000fea0003800200 */
.L_x_10817:
        /* <DEDUP_REMOVED lines=54> */
.L_x_10815:
[----:B------:R-:W-:Y:S05]  /*1be60*/  BSYNC.RECONVERGENT B3 ;  /* 0x0000000000037941 */ /* 0x000fea0003800200 */
.L_x_10814:
        /* <DEDUP_REMOVED lines=13> */
.L_x_10813:
[----:B------:R-:W-:Y:S05]  /*1bf40*/  BSYNC.RECONVERGENT B2 ;  /* 0x0000000000027941 */ /* 0x000fea0003800200 */
.L_x_10812:
        /* <DEDUP_REMOVED lines=22> */
.L_x_10823:
        /* <DEDUP_REMOVED lines=13> */
.L_x_10825:
[----:B------:R-:W-:Y:S05]  /*1c180*/  BSYNC.RECONVERGENT B4 ;  /* 0x0000000000047941 */ /* 0x000fea0003800200 */
.L_x_10824:
        /* <DEDUP_REMOVED lines=53> */
[----:B------:R-:W-:-:S07]  /*1c4e0*/  MOV R104, R126 ;  /* 0x0000007e00687202 */ /* 0x000fce0000000f00 */
.L_x_10822:
[----:B------:R-:W-:Y:S05]  /*1c4f0*/  BSYNC.RECONVERGENT B3 ;  /* 0x0000000000037941 */ /* 0x000fea0003800200 */
.L_x_10821:
        /* <DEDUP_REMOVED lines=11> */
.L_x_10820:
[----:B------:R-:W-:Y:S05]  /*1c5b0*/  BSYNC.RECONVERGENT B2 ;  /* 0x0000000000027941 */ /* 0x000fea0003800200 */
.L_x_10819:
[----:B------:R-:W-:Y:S01]  /*1c5c0*/  @!P2 PRMT R127, R105, 0x7632, R127 ;  /* 0x00007632697fa816 */ /* 0x000fe2000000007f */
        /* <DEDUP_REMOVED lines=22> */
.L_x_10830:
        /* <DEDUP_REMOVED lines=13> */
.L_x_10832:
[----:B------:R-:W-:Y:S05]  /*1c800*/  BSYNC.RECONVERGENT B4 ;  /* 0x0000000000047941 */ /* 0x000fea0003800200 */
.L_x_10831:
        /* <DEDUP_REMOVED lines=54> */
.L_x_10829:
[----:B------:R-:W-:Y:S05]  /*1cb70*/  BSYNC.RECONVERGENT B3 ;  /* 0x0000000000037941 */ /* 0x000fea0003800200 */
.L_x_10828:
[----:B------:R-:W-:Y:S01]  /*1cb80*/  HFMA2 R136, -RZ, RZ, 0.1171875, 0 ;  /* 0x2f800000ff887431 */ /* 0x000fe200000001ff */
[----:B-----5:R-:W-:Y:S02]  /*1cb90*/  PRMT R104, R21, 0x7632, R104 ;  /* 0x0000763215687816 */ /* 0x020fe40000000068 */
        /* <DEDUP_REMOVED lines=10> */
[----:B------:R-:W-:-:S07]  /*1cc40*/  FADD.FTZ R127, R105, R104 ;  /* 0x00000068697f7221 */ /* 0x000fce0000010000 */
.L_x_10827:
[----:B------:R-:W-:Y:S05]  /*1cc50*/  BSYNC.RECONVERGENT B2 ;  /* 0x0000000000027941 */ /* 0x000fea0003800200 */
.L_x_10826:
        /* <DEDUP_REMOVED lines=22> */
.L_x_10837:
        /* <DEDUP_REMOVED lines=13> */
.L_x_10839:
[----:B------:R-:W-:Y:S05]  /*1ce90*/  BSYNC.RECONVERGENT B4 ;  /* 0x0000000000047941 */ /* 0x000fea0003800200 */
.L_x_10838:
        /* <DEDUP_REMOVED lines=52> */
[----:B------:R-:W-:Y:S01]  /*1d1e0*/  HFMA2 R104, -RZ, RZ, 0, 0 ;  /* 0x00000000ff687431 */ /* 0x000fe200000001ff */
[----:B------:R-:W-:-:S07]  /*1d1f0*/  LOP3.LUT R112, R136, UR22, R105, 0x96, !PT ;  /* 0x0000001688707c12 */ /* 0x000fce000f8e9669 */
.L_x_10836:
[----:B------:R-:W-:Y:S05]  /*1d200*/  BSYNC.RECONVERGENT B3 ;  /* 0x0000000000037941 */ /* 0x000fea0003800200 */
.L_x_10835:
        /* <DEDUP_REMOVED lines=11> */
.L_x_10834:
[----:B------:R-:W-:Y:S05]  /*1d2c0*/  BSYNC.RECONVERGENT B2 ;  /* 0x0000000000027941 */ /* 0x000fea0003800200 */
.L_x_10833:
        /* <DEDUP_REMOVED lines=20> */
[----:B------:R-:W-:Y:S01]  /*1d410*/  @!P3 MOV R11, R112 ;  /* 0x00000070000bb202 */ /* 0x000fe20000000f00 */
[----:B------:R-:W-:Y:S01]  /*1d420*/  @P3 IMAD.MOV.U32 R11, RZ, RZ, R111 ;  /* 0x000000ffff0b3224 */ /* 0x000fe200078e006f */
[----:B------:R-:W-:Y:S06]  /*1d430*/  BRA `(.L_x_10843) ;  /* 0x0000000400107947 */ /* 0x000fec0003800000 */
.L_x_10844:
        /* <DEDUP_REMOVED lines=13> */
.L_x_10846:
[----:B------:R-:W-:Y:S05]  /*1d510*/  BSYNC.RECONVERGENT B4 ;  /* 0x0000000000047941 */ /* 0x000fea0003800200 */
.L_x_10845:
        /* <DEDUP_REMOVED lines=54> */
.L_x_10843:
[----:B------:R-:W-:Y:S05]  /*1d880*/  BSYNC.RECONVERGENT B3 ;  /* 0x0000000000037941 */ /* 0x000fea0003800200 */
.L_x_10842:
[----:B-----5:R-:W-:Y:S01]  /*1d890*/  PRMT R104, R22, 0x7632, R104 ;  /* 0x0000763216687816 */ /* 0x020fe20000000068 */
        /* <DEDUP_REMOVED lines=11> */
[----:B------:R-:W-:-:S07]  /*1d950*/  FADD.FTZ R137, R137, R104 ;  /* 0x0000006889897221 */ /* 0x000fce0000010000 */
.L_x_10841:
[----:B------:R-:W-:Y:S05]  /*1d960*/  BSYNC.RECONVERGENT B2 ;  /* 0x0000000000027941 */ /* 0x000fea0003800200 */
.L_x_10840:
        /* <DEDUP_REMOVED lines=19> */
[----:B------:R-:W-:Y:S01]  /*1daa0*/  @!P3 IMAD.MOV.U32 R12, RZ, RZ, R112 ;  /* 0x000000ffff0cb224 */ /* 0x000fe200078e0070 */
[----:B------:R-:W-:Y:S01]  /*1dab0*/  @P3 MOV R12, R111 ;  /* 0x0000006f000c3202 */ /* 0x000fe20000000f00 */
[----:B------:R-:W-:Y:S06]  /*1dac0*/  BRA `(.L_x_10850) ;  /* 0x0000000400107947 */ /* 0x000fec0003800000 */
.L_x_10851:
        /* <DEDUP_REMOVED lines=13> */
.L_x_10853:
[----:B------:R-:W-:Y:S05]  /*1dba0*/  BSYNC.RECONVERGENT B4 ;  /* 0x0000000000047941 */ /* 0x000fea0003800200 */
.L_x_10852:
        /* <DEDUP_REMOVED lines=50> */
[----:B------:R-:W-:Y:S02]  /*1ded0*/  UIADD3 UR21, UPT, UPT, UR5, -0x695add53, URZ ;  /* 0x96a522ad05157890 */ /* 0x000fe4000fffe0ff */
[----:B------:R-:W-:Y:S01]  /*1dee0*/  MOV R106, R104 ;  /* 0x00000068006a7202 */ /* 0x000fe20000000f00 */
[----:B------:R-:W-:-:S03]  /*1def0*/  HFMA2 R104, -RZ, RZ, 0, 0 ;  /* 0x00000000ff687431 */ /* 0x000fc600000001ff */
[----:B------:R-:W-:-:S07]  /*1df00*/  LOP3.LUT R112, R146, UR21, R105, 0x96, !PT ;  /* 0x0000001592707c12 */ /* 0x000fce000f8e9669 */
.L_x_10850:
[----:B------:R-:W-:Y:S05]  /*1df10*/  BSYNC.RECONVERGENT B3 ;  /* 0x0000000000037941 */ /* 0x000fea0003800200 */
.L_x_10849:
        /* <DEDUP_REMOVED lines=11> */
.L_x_10848:
[----:B------:R-:W-:Y:S05]  /*1dfd0*/  BSYNC.RECONVERGENT B2 ;  /* 0x0000000000027941 */ /* 0x000fea0003800200 */
.L_x_10847:
        /* <DEDUP_REMOVED lines=17> */
[--C-:B------:R-:W-:Y:S01]  /*1e0f0*/  @!P2 IMAD.MOV.U32 R148, RZ, RZ, R106.reuse ;  /* 0x000000ffff94a224 */ /* 0x100fe200078e006a */
[----:B------:R-:W-:Y:S01]  /*1e100*/  @!P2 MOV R13, R112 ;  /* 0x00000070000da202 */ /* 0x000fe20000000f00 */
[----:B------:R-:W-:Y:S01]  /*1e110*/  @P2 VIADD R2, R104, 0x1 ;  /* 0x0000000168022836 */ /* 0x000fe20000000000 */
[----:B------:R-:W-:Y:S01]  /*1e120*/  @P2 MOV R13, R111 ;  /* 0x0000006f000d2202 */ /* 0x000fe20000000f00 */
[----:B------:R-:W-:Y:S01]  /*1e130*/  @P2 IMAD.MOV.U32 R148, RZ, RZ, R106 ;  /* 0x000000ffff942224 */ /* 0x000fe200078e006a */
[----:B------:R-:W-:Y:S06]  /*1e140*/  BRA `(.L_x_10857) ;  /* 0x0000000400107947 */ /* 0x000fec0003800000 */
.L_x_10858:
        /* <DEDUP_REMOVED lines=13> */
.L_x_10860:
[----:B------:R-:W-:Y:S05]  /*1e220*/  BSYNC.RECONVERGENT B4 ;  /* 0x0000000000047941 */ /* 0x000fea0003800200 */
.L_x_10859:
        /* <DEDUP_REMOVED lines=54> */
.L_x_10857:
[----:B------:R-:W-:Y:S05]  /*1e590*/  BSYNC.RECONVERGENT B3 ;  /* 0x0000000000037941 */ /* 0x000fea0003800200 */
.L_x_10856:
[----:B------:R-:W-:Y:S01]  /*1e5a0*/  HFMA2 R104, -RZ, RZ, 0.1171875, 0 ;  /* 0x2f800000ff687431 */ /* 0x000fe200000001ff */
[----:B------:R-:W-:Y:S02]  /*1e5b0*/  I2FP.F32.U32 R13, R13 ;  /* 0x0000000d000d7245 */ /* 0x000fe40000201000 */
[----:B------:R-:W-:-:S04]  /*1e5c0*/  PRMT R107, R107, 0x7632, R107 ;  /* 0x000076326b6b7816 */ /* 0x000fc8000000006b */
[----:B------:R-:W-:Y:S01]  /*1e5d0*/  SHF.L.U32 R107, R107, 0x10, RZ ;  /* 0x000000106b6b7819 */ /* 0x000fe200000006ff */
        /* <DEDUP_REMOVED lines=9> */
.L_x_10855:
[----:B------:R-:W-:Y:S05]  /*1e670*/  BSYNC.RECONVERGENT B2 ;  /* 0x0000000000027941 */ /* 0x000fea0003800200 */
.L_x_10854:
[----:B------:R-:W-:Y:S02]  /*1e680*/  F2FP.BF16.F32.PACK_AB R107, RZ, R147 ;  /* 0x00000093ff6b723e */ /* 0x000fe400000010ff */
[----:B------:R-:W-:Y:S02]  /*1e690*/  PRMT R106, R164, 0x5410, R165 ;  /* 0x00005410a46a7816 */ /* 0x000fe400000000a5 */
[----:B------:R-:W-:Y:S02]  /*1e6a0*/  PRMT R105, R161, 0x5410, R163 ;  /* 0x00005410a1697816 */ /* 0x000fe400000000a3 */
[----:B------:R-:W-:Y:S02]  /*1e6b0*/  PRMT R104, R153, 0x5410, R160 ;  /* 0x0000541099687816 */ /* 0x000fe400000000a0 */
[----:B------:R-:W-:Y:S01]  /*1e6c0*/  PRMT R107, R162, 0x5410, R107 ;  /* 0x00005410a26b7816 */ /* 0x000fe2000000006b */
[----:B------:R-:W-:Y:S06]  /*1e6d0*/  BRA `(.L_x_10861) ;  /* 0x0000003000507947 */ /* 0x000fec0003800000 */
.L_x_10804:
        /* <DEDUP_REMOVED lines=21> */
.L_x_10866:
        /* <DEDUP_REMOVED lines=13> */
.L_x_10868:
[----:B------:R-:W-:Y:S05]  /*1e900*/  BSYNC.RECONVERGENT B4 ;  /* 0x0000000000047941 */ /* 0x000fea0003800200 */
.L_x_10867:
        /* <DEDUP_REMOVED lines=52> */
[----:B------:R-:W-:-:S07]  /*1ec50*/  IMAD.MOV.U32 R104, RZ, RZ, RZ ;  /* 0x000000ffff687224 */ /* 0x000fce00078e00ff */
.L_x_10865:
[----:B------:R-:W-:Y:S05]  /*1ec60*/  BSYNC.RECONVERGENT B3 ;  /* 0x0000000000037941 */ /* 0x000fea0003800200 */
.L_x_10864:
[----:B------:R-:W-:Y:S01]  /*1ec70*/  I2FP.F32.U32 R2, R5 ;  /* 0x0000000500027245 */ /* 0x000fe20000201000 */
[----:B------:R-:W-:Y:S02]  /*1ec80*/  HFMA2 R5, -RZ, RZ, 0.1171875, 0 ;  /* 0x2f800000ff057431 */ /* 0x000fe400000001ff */
[----:B-----5:R-:W-:-:S04]  /*1ec90*/  IMAD.U32 R105, R20, 0x10000, RZ ;  /* 0x0001000014697824 */ /* 0x020fc800078e00ff */
[----:B------:R-:W-:-:S04]  /*1eca0*/  FMUL.FTZ R105, R105, UR9 ;  /* 0x0000000969697c20 */ /* 0x000fc80008410000 */
[----:B------:R-:W-:Y:S01]  /*1ecb0*/  FMUL.FTZ R105, R105, UR8 ;  /* 0x0000000869697c20 */ /* 0x000fe20008410000 */
[----:B------:R-:W-:-:S05]  /*1ecc0*/  FFMA.FTZ R2, R2, R5, 1.1641532182693481445e-10 ;  /* 0x2f00000002027423 */ /* 0x000fca0000010005 */
[----:B------:R-:W-:-:S04]  /*1ecd0*/  FSETP.GTU.FTZ.AND P2, PT, R2, UR18, PT ;  /* 0x0000001202007c0b */ /* 0x000fc8000bf5c000 */
[----:B------:R-:W-:Y:S02]  /*1ece0*/  FSEL R108, R105, RZ, !P2 ;  /* 0x000000ff696c7208 */ /* 0x000fe40005000000 */
[----:B------:R-:W-:-:S07]  /*1ecf0*/  SEL R5, RZ, 0x1, P2 ;  /* 0x00000001ff057807 */ /* 0x000fce0001000000 */
.L_x_10863:
[----:B------:R-:W-:Y:S05]  /*1ed00*/  BSYNC.RECONVERGENT B2 ;  /* 0x0000000000027941 */ /* 0x000fea0003800200 */
.L_x_10862:
        /* <DEDUP_REMOVED lines=18> */
.L_x_10873:
        /* <DEDUP_REMOVED lines=13> */
.L_x_10875:
[----:B------:R-:W-:Y:S05]  /*1ef00*/  BSYNC.RECONVERGENT B4 ;  /* 0x0000000000047941 */ /* 0x000fea0003800200 */
.L_x_10874:
        /* <DEDUP_REMOVED lines=54> */
.L_x_10872:
[----:B------:R-:W-:Y:S05]  /*1f270*/  BSYNC.RECONVERGENT B3 ;  /* 0x0000000000037941 */ /* 0x000fea0003800200 */
.L_x_10871:
        /* <DEDUP_REMOVED lines=8> */
[----:B------:R-:W-:Y:S02]  /*1f300*/  FSEL R109, R104, RZ, !P2 ;  /* 0x000000ff686d7208 */ /* 0x000fe40005000000 */
[----:B------:R-:W-:-:S07]  /*1f310*/  SEL R7, RZ, 0x1, P2 ;  /* 0x00000001ff077807 */ /* 0x000fce0001000000 */
.L_x_10870:
[----:B------:R-:W-:Y:S05]  /*1f320*/  BSYNC.RECONVERGENT B2 ;  /* 0x0000000000027941 */ /* 0x000fea0003800200 */
.L_x_10869:
        /* <DEDUP_REMOVED lines=18> */
.L_x_10880:
        /* <DEDUP_REMOVED lines=13> */
.L_x_10882:
[----:B------:R-:W-:Y:S05]  /*1f520*/  BSYNC.RECONVERGENT B4 ;  /* 0x0000000000047941 */ /* 0x000fea0003800200 */
.L_x_10881:
        /* <DEDUP_REMOVED lines=54> */
.L_x_10879:
[----:B------:R-:W-:Y:S05]  /*1f890*/  BSYNC.RECONVERGENT B3 ;  /* 0x0000000000037941 */ /* 0x000fea0003800200 */
.L_x_10878:
        /* <DEDUP_REMOVED lines=9> */
.L_x_10877:
[----:B------:R-:W-:Y:S05]  /*1f930*/  BSYNC.RECONVERGENT B2 ;  /* 0x0000000000027941 */ /* 0x000fea0003800200 */
.L_x_10876:
        /* <DEDUP_REMOVED lines=18> */
.L_x_10887:
        /* <DEDUP_REMOVED lines=13> */
.L_x_10889:
[----:B------:R-:W-:Y:S05]  /*1fb30*/  BSYNC.RECONVERGENT B4 ;  /* 0x0000000000047941 */ /* 0x000fea0003800200 */
.L_x_10888:
        /* <DEDUP_REMOVED lines=54> */
.L_x_10886:
[----:B------:R-:W-:Y:S05]  /*1fea0*/  BSYNC.RECONVERGENT B3 ;  /* 0x0000000000037941 */ /* 0x000fea0003800200 */
.L_x_10885:
        /* <DEDUP_REMOVED lines=10> */
.L_x_10884:
[----:B------:R-:W-:Y:S05]  /*1ff50*/  BSYNC.RECONVERGENT B2 ;  /* 0x0000000000027941 */ /* 0x000fea0003800200 */
.L_x_10883:
        /* <DEDUP_REMOVED lines=18> */
.L_x_10894:
        /* <DEDUP_REMOVED lines=13> */
.L_x_10896:
[----:B------:R-:W-:Y:S05]  /*20150*/  BSYNC.RECONVERGENT B4 ;  /* 0x0000000000047941 */ /* 0x000fea0003800200 */
.L_x_10895:
        /* <DEDUP_REMOVED lines=54> */
.L_x_10893:
[----:B------:R-:W-:Y:S05]  /*204c0*/  BSYNC.RECONVERGENT B3 ;  /* 0x0000000000037941 */ /* 0x000fea0003800200 */
.L_x_10892:
        /* <DEDUP_REMOVED lines=9> */
.L_x_10891:
[----:B------:R-:W-:Y:S05]  /*20560*/  BSYNC.RECONVERGENT B2 ;  /* 0x0000000000027941 */ /* 0x000fea0003800200 */
.L_x_10890:
        /* <DEDUP_REMOVED lines=18> */
.L_x_10901:
        /* <DEDUP_REMOVED lines=13> */
.L_x_10903:
[----:B------:R-:W-:Y:S05]  /*20760*/  BSYNC.RECONVERGENT B4 ;  /* 0x0000000000047941 */ /* 0x000fea0003800200 */
.L_x_10902:
        /* <DEDUP_REMOVED lines=54> */
.L_x_10900:
[----:B------:R-:W-:Y:S05]  /*20ad0*/  BSYNC.RECONVERGENT B3 ;  /* 0x0000000000037941 */ /* 0x000fea0003800200 */
.L_x_10899:
        /* <DEDUP_REMOVED lines=10> */
.L_x_10898:
[----:B------:R-:W-:Y:S05]  /*20b80*/  BSYNC.RECONVERGENT B2 ;  /* 0x0000000000027941 */ /* 0x000fea0003800200 */
.L_x_10897:
        /* <DEDUP_REMOVED lines=18> */
.L_x_10908:
        /* <DEDUP_REMOVED lines=13> */
.L_x_10910:
[----:B------:R-:W-:Y:S05]  /*20d80*/  BSYNC.RECONVERGENT B4 ;  /* 0x0000000000047941 */ /* 0x000fea0003800200 */
.L_x_10909:
        /* <DEDUP_REMOVED lines=54> */
.L_x_10907:
[----:B------:R-:W-:Y:S05]  /*210f0*/  BSYNC.RECONVERGENT B3 ;  /* 0x0000000000037941 */ /* 0x000fea0003800200 */
.L_x_10906:
        /* <DEDUP_REMOVED lines=9> */
.L_x_10905:
[----:B------:R-:W-:Y:S05]  /*21190*/  BSYNC.RECONVERGENT B2 ;  /* 0x0000000000027941 */ /* 0x000fea0003800200 */
.L_x_10904:
        /* <DEDUP_REMOVED lines=18> */
.L_x_10915:
        /* <DEDUP_REMOVED lines=13> */
.L_x_10917:
[----:B------:R-:W-:Y:S05]  /*21390*/  BSYNC.RECONVERGENT B4 ;  /* 0x0000000000047941 */ /* 0x000fea0003800200 */
.L_x_10916:
        /* <DEDUP_REMOVED lines=54> */
.L_x_10914:
[----:B------:R-:W-:Y:S05]  /*21700*/  BSYNC.RECONVERGENT B3 ;  /* 0x0000000000037941 */ /* 0x000fea0003800200 */
.L_x_10913:
        /* <DEDUP_REMOVED lines=10> */
.L_x_10912:
[----:B------:R-:W-:Y:S05]  /*217b0*/  BSYNC.RECONVERGENT B2 ;  /* 0x0000000000027941 */ /* 0x000fea0003800200 */
.L_x_10911:
[----:B------:R-:W-:Y:S02]  /*217c0*/  F2FP.BF16.F32.PACK_AB R107, RZ, R147 ;  /* 0x00000093ff6b723e */ /* 0x000fe400000010ff */
[----:B------:R-:W-:Y:S02]  /*217d0*/  MOV R148, R162 ;  /* 0x000000a200947202 */ /* 0x000fe40000000f00 */
[----:B------:R-:W-:Y:S02]  /*217e0*/  PRMT R106, R163, 0x5410, R164 ;  /* 0x00005410a36a7816 */ /* 0x000fe400000000a4 */
[----:B------:R-:W-:Y:S02]  /*217f0*/  PRMT R105, R160, 0x5410, R161 ;  /* 0x00005410a0697816 */ /* 0x000fe400000000a1 */
[----:B------:R-:W-:Y:S02]  /*21800*/  PRMT R104, R159, 0x5410, R158 ;  /* 0x000054109f687816 */ /* 0x000fe4000000009e */
[----:B------:R-:W-:-:S07]  /*21810*/  PRMT R107, R153, 0x5410, R107 ;  /* 0x00005410996b7816 */ /* 0x000fce000000006b */
.L_x_10861:
        /* <DEDUP_REMOVED lines=8> */
[----:B------:R-:W-:Y:S02]  /*218a0*/  LOP3.LUT R158, R9, 0xff, RZ, 0xc0, !PT ;  /* 0x000000ff099e7812 */ /* 0x000fe400078ec0ff */
[----:B------:R-:W-:Y:S02]  /*218b0*/  PRMT R106, R105, 0x4210, R104 ;  /* 0x00004210696a7816 */ /* 0x000fe40000000068 */
[----:B------:R-:W0:Y:S01]  /*218c0*/  LDC.64 R104, c[0x0][0x3b0] ;  /* 0x0000ec00ff687b82 */ /* 0x000e220000000a00 */
[----:B------:R-:W-:Y:S01]  /*218d0*/  LOP3.LUT R152, R8, 0xff, RZ, 0xc0, !PT ;  /* 0x000000ff08987812 */ /* 0x000fe200078ec0ff */
[----:B------:R-:W-:Y:S01]  /*218e0*/  IMAD.WIDE.U32 R158, R158, 0x1000000, RZ ;  /* 0x010000009e9e7825 */ /* 0x000fe200078e00ff */
[----:B------:R-:W-:-:S02]  /*218f0*/  LOP3.LUT R107, R106, 0xff00, R107, 0xf8, !PT ;  /* 0x0000ff006a6b7812 */ /* 0x000fc400078ef86b */
        /* <DEDUP_REMOVED lines=10> */
.L_x_10801:
[----:B------:R-:W-:Y:S05]  /*219a0*/  BSYNC.RECONVERGENT B1 ;  /* 0x0000000000017941 */ /* 0x000fea0003800200 */
.L_x_10800:
        /* <DEDUP_REMOVED lines=151> */
.L_x_10941:
[----:B-1----:R-:W-:Y:S01]  /*22320*/  FADD.FTZ R151, R162, R161 ;  /* 0x000000a1a2977221 */ /* 0x002fe20000010000 */
[----:B------:R-:W-:Y:S01]  /*22330*/  FMUL.FTZ R104, R153, R153 ;  /* 0x0000009999687220 */ /* 0x000fe20000410000 */
[----:B------:R-:W-:Y:S01]  /*22340*/  ISETP.NE.AND P1, PT, RZ, UR19, PT ;  /* 0x00000013ff007c0c */ /* 0x000fe2000bf25270 */
[----:B------:R-:W-:Y:S01]  /*22350*/  BSSY.RECONVERGENT B1, `(.L_x_10919) ;  /* 0x00000c3000017945 */ /* 0x000fe20003800200 */
[----:B------:R-:W-:Y:S01]  /*22360*/  FFMA.FTZ R151, R151, R106, UR20 ;  /* 0x0000001497977e23 */ /* 0x000fe2000801006a */
[----:B-----5:R-:W-:Y:S01]  /*22370*/  ISETP.GE.AND P2, PT, R150, 0x1, PT ;  /* 0x000000019600780c */ /* 0x020fe20003f46270 */
[----:B------:R-:W1:Y:S01]  /*22380*/  @!P5 LDC.64 R106, c[0x0][0x3c0] ;  /* 0x0000f000ff6adb82 */ /* 0x000e620000000a00 */
[----:B------:R-:W-:-:S05]  /*22390*/  FSEL R158, R104, RZ, P1 ;  /* 0x000000ff689e7208 */ /* 0x000fca0000800000 */
[----:B------:R-:W-:Y:S02]  /*223a0*/  FADD.FTZ R151, R151, R158 ;  /* 0x0000009e97977221 */ /* 0x000fe40000010000 */
[----:B------:R-:W2:Y:S04]  /*223b0*/  @!P5 LDC.64 R104, c[0x0][0x3c8] ;  /* 0x0000f200ff68db82 */ /* 0x000ea80000000a00 */
[----:B------:R-:W3:Y:S01]  /*223c0*/  MUFU.RSQ R151, R151 ;  /* 0x0000009700977308 */ /* 0x000ee20000001400 */
[----:B-1----:R-:W-:-:S05]  /*223d0*/  @!P5 IMAD.WIDE R106, R116, 0x4, R106 ;  /* 0x00000004746ad825 */ /* 0x002fca00078e026a */
[----:B------:R1:W-:Y:S01]  /*223e0*/  @!P5 STG.E desc[UR6][R106.64], R153 ;  /* 0x000000996a00d986 */ /* 0x0003e2000c101906 */
[----:B--2---:R-:W-:-:S05]  /*223f0*/  @!P5 IMAD.WIDE R104, R116, 0x4, R104 ;  /* 0x000000047468d825 */ /* 0x004fca00078e0268 */
[----:B---3--:R1:W-:Y:S01]  /*22400*/  @!P5 STG.E desc[UR6][R104.64], R151 ;  /* 0x000000976800d986 */ /* 0x0083e2000c101906 */
[----:B------:R-:W-:Y:S05]  /*22410*/  @!P2 BRA `(.L_x_10920) ;  /* 0x0000000800d8a947 */ /* 0x000fea0003800000 */
[----:B------:R-:W-:Y:S01]  /*22420*/  IADD3 R150, PT, PT, R150, -0x1, RZ ;  /* 0xffffffff96967810 */ /* 0x000fe20007ffe0ff */
[----:B------:R-:W-:Y:S01]  /*22430*/  BSSY.RECONVERGENT B2, `(.L_x_10921) ;  /* 0x0000027000027945 */ /* 0x000fe20003800200 */
[----:B-1----:R-:W-:-:S03]  /*22440*/  FSEL R153, R153, RZ, !P1 ;  /* 0x000000ff99997208 */ /* 0x002fc60004800000 */
[----:B------:R-:W-:-:S05]  /*22450*/  IMAD R150, R150, R149, RZ ;  /* 0x0000009596967224 */ /* 0x000fca00078e02ff */
[----:B------:R-:W-:-:S04]  /*22460*/  SHF.R.S32.HI R105, RZ, 0x1f, R150 ;  /* 0x0000001fff697819 */ /* 0x000fc80000011496 */
[----:B------:R-:W-:-:S04]  /*22470*/  LEA.HI R105, R105, R150, RZ, 0x3 ;  /* 0x0000009669697211 */ /* 0x000fc800078f18ff */
[----:B------:R-:W-:Y:S01]  /*22480*/  LEA.HI.SX32 R149, R105, R152, 0x1d ;  /* 0x0000009869957211 */ /* 0x000fe200078feaff */
[----:B------:R-:W-:Y:S06]  /*22490*/  @!P0 BRA `(.L_x_10922) ;  /* 0x0000000000808947 */ /* 0x000fec0003800000 */
[--C-:B------:R-:W-:Y:S01]  /*224a0*/  FADD.FTZ R104, R4, -R153.reuse ;  /* 0x8000009904687221 */ /* 0x100fe20000010000 */
[--C-:B------:R-:W-:Y:S01]  /*224b0*/  FADD.FTZ R106, R6, -R153.reuse ;  /* 0x80000099066a7221 */ /* 0x100fe20000010000 */
[----:B------:R-:W1:Y:S01]  /*224c0*/  LDC.64 R158, c[0x0][0x428] ;  /* 0x00010a00ff9e7b82 */ /* 0x000e620000000a00 */
[--C-:B------:R-:W-:Y:S01]  /*224d0*/  FADD.FTZ R150, R128, -R153.reuse ;  /* 0x8000009980967221 */ /* 0x100fe20000010000 */
[C---:B------:R-:W-:Y:S01]  /*224e0*/  FMUL.FTZ R105, R151.reuse, R104 ;  /* 0x0000006897697220 */ /* 0x040fe20000410000 */
[C---:B------:R-:W-:Y:S01]  /*224f0*/  FMUL.FTZ R106, R151.reuse, R106 ;  /* 0x0000006a976a7220 */ /* 0x040fe20000410000 */
[----:B------:R-:W-:Y:S01]  /*22500*/  FADD.FTZ R152, R138, -R153 ;  /* 0x800000998a987221 */ /* 0x000fe20000010000 */
[----:B------:R-:W-:Y:S01]  /*22510*/  FMUL.FTZ R107, R151, R150 ;  /* 0x00000096976b7220 */ /* 0x000fe20000410000 */
[----:B------:R-:W-:Y:S01]  /*22520*/  FFMA.FTZ R104, R105, R100, R92 ;  /* 0x0000006469687223 */ /* 0x000fe2000001005c */
[----:B------:R-:W-:Y:S01]  /*22530*/  FFMA.FTZ R105, R106, R101, R93 ;  /* 0x000000656a697223 */ /* 0x000fe2000001005d */
[--C-:B------:R-:W-:Y:S01]  /*22540*/  FADD.FTZ R106, R118, -R153.reuse ;  /* 0x80000099766a7221 */ /* 0x100fe20000010000 */
[--C-:B------:R-:W-:Y:S01]  /*22550*/  FADD.FTZ R150, R129, -R153.reuse ;  /* 0x8000009981967221 */ /* 0x100fe20000010000 */
[--C-:B------:R-:W-:Y:S01]  /*22560*/  FADD.FTZ R160, R139, -R153.reuse ;  /* 0x800000998ba07221 */ /* 0x100fe20000010000 */
[----:B------:R-:W-:Y:S01]  /*22570*/  FMUL.FTZ R161, R151, R152 ;  /* 0x0000009897a17220 */ /* 0x000fe20000410000 */
[----:B------:R-:W-:Y:S01]  /*22580*/  F2FP.BF16.F32.PACK_AB R104, R105, R104 ;  /* 0x000000686968723e */ /* 0x000fe200000010ff */
[----:B------:R-:W-:Y:S01]  /*22590*/  FMUL.FTZ R105, R151, R106 ;  /* 0x0000006a97697220 */ /* 0x000fe20000410000 */
[----:B------:R-:W-:Y:S01]  /*225a0*/  FADD.FTZ R106, R119, -R153 ;  /* 0x80000099776a7221 */ /* 0x000fe20000010000 */
[C---:B------:R-:W-:Y:S01]  /*225b0*/  FMUL.FTZ R150, R151.reuse, R150 ;  /* 0x0000009697967220 */ /* 0x040fe20000410000 */
        /* <DEDUP_REMOVED lines=8> */
[----:B-1----:R-:W-:-:S03]  /*22640*/  IMAD.WIDE.U32 R158, R149, 0x10, R158 ;  /* 0x00000010959e7825 */ /* 0x002fc600078e009e */
[----:B------:R-:W-:Y:S01]  /*22650*/  F2FP.BF16.F32.PACK_AB R105, R106, R105 ;  /* 0x000000696a69723e */ /* 0x000fe200000010ff */
[----:B------:R-:W-:Y:S01]  /*22660*/  VIADD R149, R149, 0x20 ;  /* 0x0000002095957836 */ /* 0x000fe20000000000 */
[----:B------:R-:W-:Y:S02]  /*22670*/  F2FP.BF16.F32.PACK_AB R106, R150, R107 ;  /* 0x0000006b966a723e */ /* 0x000fe400000010ff */
[----:B------:R-:W-:-:S05]  /*22680*/  F2FP.BF16.F32.PACK_AB R107, R160, R161 ;  /* 0x000000a1a06b723e */ /* 0x000fca00000010ff */
[----:B------:R1:W-:Y:S02]  /*22690*/  STG.E.128 desc[UR6][R158.64], R104 ;  /* 0x000000689e007986 */ /* 0x0003e4000c101d06 */
.L_x_10922:
[----:B------:R-:W-:Y:S05]  /*226a0*/  BSYNC.RECONVERGENT B2 ;  /* 0x0000000000027941 */ /* 0x000fea0003800200 */
.L_x_10921:
[----:B------:R-:W-:Y:S01]  /*226b0*/  ISETP.NE.AND P0, PT, R154, RZ, PT ;  /* 0x000000ff9a00720c */ /* 0x000fe20003f05270 */
[----:B------:R-:W-:-:S12]  /*226c0*/  BSSY.RECONVERGENT B2, `(.L_x_10923) ;  /* 0x0000022000027945 */ /* 0x000fd80003800200 */
[----:B------:R-:W-:Y:S05]  /*226d0*/  @!P0 BRA `(.L_x_10924) ;  /* 0x0000000000808947 */ /* 0x000fea0003800000 */
[--C-:B-1----:R-:W-:Y:S01]  /*226e0*/  FADD.FTZ R104, R14, -R153.reuse ;  /* 0x800000990e687221 */ /* 0x102fe20000010000 */
        /* <DEDUP_REMOVED lines=25> */
[C---:B-1----:R-:W-:Y:S01]  /*22880*/  IMAD.WIDE.U32 R158, R149.reuse, 0x10, R158 ;  /* 0x00000010959e7825 */ /* 0x042fe200078e009e */
[----:B------:R-:W-:-:S02]  /*22890*/  IADD3 R149, PT, PT, R149, 0x20, RZ ;  /* 0x0000002095957810 */ /* 0x000fc40007ffe0ff */
[----:B------:R-:W-:Y:S02]  /*228a0*/  F2FP.BF16.F32.PACK_AB R105, R106, R105 ;  /* 0x000000696a69723e */ /* 0x000fe400000010ff */
[----:B------:R-:W-:Y:S02]  /*228b0*/  F2FP.BF16.F32.PACK_AB R106, R150, R107 ;  /* 0x0000006b966a723e */ /* 0x000fe400000010ff */
[----:B------:R-:W-:-:S05]  /*228c0*/  F2FP.BF16.F32.PACK_AB R107, R154, R161 ;  /* 0x000000a19a6b723e */ /* 0x000fca00000010ff */
[----:B------:R2:W-:Y:S02]  /*228d0*/  STG.E.128 desc[UR6][R158.64], R104 ;  /* 0x000000689e007986 */ /* 0x0005e4000c101d06 */
.L_x_10924:
[----:B------:R-:W-:Y:S05]  /*228e0*/  BSYNC.RECONVERGENT B2 ;  /* 0x0000000000027941 */ /* 0x000fea0003800200 */
.L_x_10923:
[----:B------:R-:W-:Y:S01]  /*228f0*/  ISETP.NE.AND P0, PT, R155, RZ, PT ;  /* 0x000000ff9b00720c */ /* 0x000fe20003f05270 */
[----:B------:R-:W-:-:S12]  /*22900*/  BSSY.RECONVERGENT B2, `(.L_x_10925) ;  /* 0x0000022000027945 */ /* 0x000fd80003800200 */
[----:B------:R-:W-:Y:S05]  /*22910*/  @!P0 BRA `(.L_x_10926) ;  /* 0x0000000000808947 */ /* 0x000fea0003800000 */
[--C-:B-12---:R-:W-:Y:S01]  /*22920*/  FADD.FTZ R104, R16, -R153.reuse ;  /* 0x8000009910687221 */ /* 0x106fe20000010000 */
        /* <DEDUP_REMOVED lines=31> */
.L_x_10926:
[----:B------:R-:W-:Y:S05]  /*22b20*/  BSYNC.RECONVERGENT B2 ;  /* 0x0000000000027941 */ /* 0x000fea0003800200 */
.L_x_10925:
[----:B------:R-:W-:Y:S01]  /*22b30*/  ISETP.NE.AND P0, PT, R156, RZ, PT ;  /* 0x000000ff9c00720c */ /* 0x000fe20003f05270 */
[----:B------:R-:W-:-:S12]  /*22b40*/  BSSY.RECONVERGENT B2, `(.L_x_10927) ;  /* 0x0000022000027945 */ /* 0x000fd80003800200 */
[----:B------:R-:W-:Y:S05]  /*22b50*/  @!P0 BRA `(.L_x_10928) ;  /* 0x0000000000808947 */ /* 0x000fea0003800000 */
[--C-:B-123--:R-:W-:Y:S01]  /*22b60*/  FADD.FTZ R104, R18, -R153.reuse ;  /* 0x8000009912687221 */ /* 0x10efe20000010000 */
        /* <DEDUP_REMOVED lines=31> */
.L_x_10928:
[----:B------:R-:W-:Y:S05]  /*22d60*/  BSYNC.RECONVERGENT B2 ;  /* 0x0000000000027941 */ /* 0x000fea0003800200 */
.L_x_10927:
[----:B------:R-:W-:-:S13]  /*22d70*/  ISETP.NE.AND P0, PT, R157, RZ, PT ;  /* 0x000000ff9d00720c */ /* 0x000fda0003f05270 */
[----:B------:R-:W-:Y:S05]  /*22d80*/  @!P0 BRA `(.L_x_10920) ;  /* 0x00000000007c8947 */ /* 0x000fea0003800000 */
[--C-:B------:R-:W-:Y:S01]  /*22d90*/  FADD.FTZ R152, R146, -R153.reuse ;  /* 0x8000009992987221 */ /* 0x100fe20000010000 */
[--C-:B-1234-:R-:W-:Y:S01]  /*22da0*/  FADD.FTZ R104, R108, -R153.reuse ;  /* 0x800000996c687221 */ /* 0x11efe20000010000 */
        /* <DEDUP_REMOVED lines=8> */
[----:B------:R-:W1:Y:S01]  /*22e30*/  LDC.64 R152, c[0x0][0x428] ;  /* 0x00010a00ff987b82 */ /* 0x000e620000000a00 */
        /* <DEDUP_REMOVED lines=18> */
[----:B-1----:R-:W-:-:S05]  /*22f60*/  IMAD.WIDE.U32 R152, R149, 0x10, R152 ;  /* 0x0000001095987825 */ /* 0x002fca00078e0098 */
[----:B------:R1:W-:Y:S02]  /*22f70*/  STG.E.128 desc[UR6][R152.64], R104 ;  /* 0x0000006898007986 */ /* 0x0003e4000c101d06 */
.L_x_10920:
[----:B------:R-:W-:Y:S05]  /*22f80*/  BSYNC.RECONVERGENT B1 ;  /* 0x0000000000017941 */ /* 0x000fea0003800200 */
.L_x_10919:
[----:B-1234-:R-:W1:Y:S02]  /*22f90*/  LDC.64 R104, c[0x0][0x380] ;  /* 0x0000e000ff687b82 */ /* 0x01ee640000000a00 */
[----:B-1----:R-:W-:-:S05]  /*22fa0*/  IMAD R116, R104, 0x4, R116 ;  /* 0x0000000468747824 */ /* 0x002fca00078e0274 */
[----:B------:R-:W-:-:S13]  /*22fb0*/  ISETP.GE.AND P0, PT, R116, R105, PT ;  /* 0x000000697400720c */ /* 0x000fda0003f06270 */
[----:B------:R-:W-:Y:S05]  /*22fc0*/  @!P0 BRA `(.L_x_10929) ;  /* 0xfffffddc009c8947 */ /* 0x000fea000383ffff */
[----:B------:R-:W-:Y:S05]  /*22fd0*/  BSYNC B0 ;  /* 0x0000000000007941 */ /* 0x000fea0003800000 */
.L_x_10319:
[----:B------:R-:W-:Y:S05]  /*22fe0*/  EXIT ;  /* 0x000000000000794d */ /* 0x000fea0003800000 */
.L_x_10918:
        /* <DEDUP_REMOVED lines=8> */
.L_x_10931:
[----:B------:R-:W-:Y:S05]  /*23070*/  BSYNC B1 ;  /* 0x0000000000017941 */ /* 0x000fea0003800000 */
.L_x_10930:
        /* <DEDUP_REMOVED lines=10> */
.L_x_10932:
[----:B------:R-:W-:Y:S02]  /*23120*/  IMAD.MOV.U32 R151, RZ, RZ, 0x4 ;  /* 0x00000004ff977424 */ /* 0x000fe400078e00ff */
[----:B------:R-:W-:-:S04]  /*23130*/  IMAD.MOV.U32 R104, RZ, RZ, R163 ;  /* 0x000000ffff687224 */ /* 0x000fc800078e00a3 */
[----:B------:R-:W-:-:S05]  /*23140*/  FADD.FTZ R160, R159, R104 ;  /* 0x000000689fa07221 */ /* 0x000fca0000010000 */
[----:B------:R-:W-:-:S07]  /*23150*/  MOV R164, R160 ;  /* 0x000000a000a47202 */ /* 0x000fce0000000f00 */
[----:B------:R-:W-:Y:S05]  /*23160*/  WARPSYNC.COLLECTIVE R107, `(.L_x_10933) ;  /* 0x000000006b087348 */ /* 0x000fea0003c00000 */
[----:B------:R0:W1:Y:S02]  /*23170*/  SHFL.BFLY P6, R163, R164, R151, R158 ;  /* 0x0c000097a4a37389 */ /* 0x00006400000c009e */
[----:B01----:R-:W-:Y:S05]  /*23180*/  ENDCOLLECTIVE ;  /* 0x000000000000791b */ /* 0x003fea0003800000 */
.L_x_10933:
[----:B------:R-:W-:Y:S01]  /*23190*/  HFMA2 R151, -RZ, RZ, 0, 4.76837158203125e-07 ;  /* 0x00000008ff977431 */ /* 0x000fe200000001ff */
[----:B------:R-:W-:-:S05]  /*231a0*/  MOV R153, R163 ;  /* 0x000000a300997202 */ /* 0x000fca0000000f00 */
[----:B------:R-:W-:-:S04]  /*231b0*/  FADD.FTZ R161, R160, R153 ;  /* 0x00000099a0a17221 */ /* 0x000fc80000010000 */
[----:B------:R-:W-:-:S07]  /*231c0*/  IMAD.MOV.U32 R164, RZ, RZ, R161 ;  /* 0x000000ffffa47224 */ /* 0x000fce00078e00a1 */
[----:B------:R-:W-:Y:S05]  /*231d0*/  WARPSYNC.COLLECTIVE R107, `(.L_x_10934) ;  /* 0x000000006b087348 */ /* 0x000fea0003c00000 */
[----:B------:R0:W1:Y:S02]  /*231e0*/  SHFL.BFLY P6, R163, R164, R151, R158 ;  /* 0x0c000097a4a37389 */ /* 0x00006400000c009e */
[----:B01----:R-:W-:Y:S05]  /*231f0*/  ENDCOLLECTIVE ;  /* 0x000000000000791b */ /* 0x003fea0003800000 */
.L_x_10934:
[----:B------:R-:W-:Y:S02]  /*23200*/  IMAD.MOV.U32 R151, RZ, RZ, 0x10 ;  /* 0x00000010ff977424 */ /* 0x000fe400078e00ff */
[----:B------:R-:W-:-:S04]  /*23210*/  IMAD.MOV.U32 R104, RZ, RZ, R163 ;  /* 0x000000ffff687224 */ /* 0x000fc800078e00a3 */
[----:B------:R-:W-:-:S05]  /*23220*/  FADD.FTZ R162, R161, R104 ;  /* 0x00000068a1a27221 */ /* 0x000fca0000010000 */
[----:B------:R-:W-:-:S07]  /*23230*/  MOV R164, R162 ;  /* 0x000000a200a47202 */ /* 0x000fce0000000f00 */
[----:B------:R-:W-:Y:S05]  /*23240*/  WARPSYNC.COLLECTIVE R107, `(.L_x_10935) ;  /* 0x000000006b087348 */ /* 0x000fea0003c00000 */
[----:B------:R0:W1:Y:S02]  /*23250*/  SHFL.BFLY P6, R163, R164, R151, R158 ;  /* 0x0c000097a4a37389 */ /* 0x00006400000c009e */
[----:B01----:R-:W-:Y:S05]  /*23260*/  ENDCOLLECTIVE ;  /* 0x000000000000791b */ /* 0x003fea0003800000 */
.L_x_10935:
        /* <DEDUP_REMOVED lines=90> */
.L_x_10936:
[----:B------:R-:W-:Y:S01]  /*23810*/  HFMA2 R151, -RZ, RZ, 0, 1.1920928955078125e-07 ;  /* 0x00000002ff977431 */ /* 0x000fe200000001ff */
[----:B------:R-:W-:-:S05]  /*23820*/  MOV R105, R163 ;  /* 0x000000a300697202 */ /* 0x000fca0000000f00 */
[----:B------:R-:W-:-:S04]  /*23830*/  FADD.FTZ R105, R104, R105 ;  /* 0x0000006968697221 */ /* 0x000fc80000010000 */
[----:B------:R-:W-:-:S07]  /*23840*/  IMAD.MOV.U32 R164, RZ, RZ, R105 ;  /* 0x000000ffffa47224 */ /* 0x000fce00078e0069 */
[----:B------:R-:W-:Y:S05]  /*23850*/  WARPSYNC.COLLECTIVE R107, `(.L_x_10937) ;  /* 0x000000006b087348 */ /* 0x000fea0003c00000 */
[----:B------:R0:W1:Y:S02]  /*23860*/  SHFL.BFLY P6, R163, R164, R151, R158 ;  /* 0x0c000097a4a37389 */ /* 0x00006400000c009e */
[----:B01----:R-:W-:Y:S05]  /*23870*/  ENDCOLLECTIVE ;  /* 0x000000000000791b */ /* 0x003fea0003800000 */
.L_x_10937:
[----:B------:R-:W-:Y:S02]  /*23880*/  IMAD.MOV.U32 R151, RZ, RZ, 0x4 ;  /* 0x00000004ff977424 */ /* 0x000fe400078e00ff */
[----:B------:R-:W-:-:S04]  /*23890*/  IMAD.MOV.U32 R160, RZ, RZ, R163 ;  /* 0x000000ffffa07224 */ /* 0x000fc800078e00a3 */
[----:B------:R-:W-:-:S05]  /*238a0*/  FADD.FTZ R160, R105, R160 ;  /* 0x000000a069a07221 */ /* 0x000fca0000010000 */
[----:B------:R-:W-:-:S07]  /*238b0*/  MOV R164, R160 ;  /* 0x000000a000a47202 */ /* 0x000fce0000000f00 */
[----:B------:R-:W-:Y:S05]  /*238c0*/  WARPSYNC.COLLECTIVE R107, `(.L_x_10938) ;  /* 0x000000006b087348 */ /* 0x000fea0003c00000 */
[----:B------:R0:W1:Y:S02]  /*238d0*/  SHFL.BFLY P6, R163, R164, R151, R158 ;  /* 0x0c000097a4a37389 */ /* 0x00006400000c009e */
[----:B01----:R-:W-:Y:S05]  /*238e0*/  ENDCOLLECTIVE ;  /* 0x000000000000791b */ /* 0x003fea0003800000 */
.L_x_10938:
[----:B------:R-:W-:Y:S01]  /*238f0*/  HFMA2 R151, -RZ, RZ, 0, 4.76837158203125e-07 ;  /* 0x00000008ff977431 */ /* 0x000fe200000001ff */
[----:B------:R-:W-:-:S05]  /*23900*/  MOV R159, R163 ;  /* 0x000000a3009f7202 */ /* 0x000fca0000000f00 */
[----:B------:R-:W-:-:S04]  /*23910*/  FADD.FTZ R159, R160, R159 ;  /* 0x0000009fa09f7221 */ /* 0x000fc80000010000 */
[----:B------:R-:W-:-:S07]  /*23920*/  IMAD.MOV.U32 R164, RZ, RZ, R159 ;  /* 0x000000ffffa47224 */ /* 0x000fce00078e009f */
[----:B------:R-:W-:Y:S05]  /*23930*/  WARPSYNC.COLLECTIVE R107, `(.L_x_10939) ;  /* 0x000000006b087348 */ /* 0x000fea0003c00000 */
[----:B------:R0:W1:Y:S02]  /*23940*/  SHFL.BFLY P6, R163, R164, R151, R158 ;  /* 0x0c000097a4a37389 */ /* 0x00006400000c009e */
[----:B01----:R-:W-:Y:S05]  /*23950*/  ENDCOLLECTIVE ;  /* 0x000000000000791b */ /* 0x003fea0003800000 */
.L_x_10939:
[----:B------:R-:W-:Y:S02]  /*23960*/  IMAD.MOV.U32 R151, RZ, RZ, 0x10 ;  /* 0x00000010ff977424 */ /* 0x000fe400078e00ff */
[----:B------:R-:W-:-:S04]  /*23970*/  IMAD.MOV.U32 R162, RZ, RZ, R163 ;  /* 0x000000ffffa27224 */ /* 0x000fc800078e00a3 */
[----:B------:R-:W-:-:S05]  /*23980*/  FADD.FTZ R162, R159, R162 ;  /* 0x000000a29fa27221 */ /* 0x000fca0000010000 */
[----:B------:R-:W-:-:S07]  /*23990*/  MOV R164, R162 ;  /* 0x000000a200a47202 */ /* 0x000fce0000000f00 */
[----:B------:R-:W-:Y:S05]  /*239a0*/  WARPSYNC.COLLECTIVE R107, `(.L_x_10940) ;  /* 0x000000006b087348 */ /* 0x000fea0003c00000 */
[----:B------:R0:W1:Y:S02]  /*239b0*/  SHFL.BFLY P6, R163, R164, R151, R158 ;  /* 0x0c000097a4a37389 */ /* 0x00006400000c009e */
[----:B01----:R-:W-:Y:S05]  /*239c0*/  ENDCOLLECTIVE ;  /* 0x000000000000791b */ /* 0x003fea0003800000 */
.L_x_10940:
[----:B------:R-:W-:Y:S01]  /*239d0*/  MOV R161, R163 ;  /* 0x000000a300a17202 */ /* 0x000fe20000000f00 */
[----:B------:R-:W-:Y:S06]  /*239e0*/  BRA `(.L_x_10941) ;  /* 0xffffffe8004c7947 */ /* 0x000fec000383ffff */
.L_x_10942:
        /* <DEDUP_REMOVED lines=9> */
.L_x_45810:


//--------------------- .text._ZN10layer_norm13ln_fwd_kernelINS_13Kernel_traitsIf13__nv_bfloat16S2_S2_fjLj1280ELj1ELj4ELj1ELj16ENS_18Kernel_traits_baseILj1280EfS2_S2_S2_fjLj128EEEEELb1ELb0ELb1ELb1EEEvNS_9FwdParamsE --------------------------
	.section	.text._ZN10layer_norm13ln_fwd_kernelINS_13Kernel_traitsIf13__nv_bfloat16S2_S2_fjLj1280ELj1ELj4ELj1ELj16ENS_18Kernel_traits_baseILj1280EfS2_S2_S2_fjLj128EEEEELb1ELb0ELb1ELb1EEEvNS_9FwdParamsE,"ax",@progbits
	.align	128
        .global         _ZN10layer_norm13ln_fwd_kernelINS_13Kernel_traitsIf13__nv_bfloat16S2_S2_fjLj1280ELj1ELj4ELj1ELj16ENS_18Kernel_traits_baseILj1280EfS2_S2_S2_fjLj128EEEEELb1ELb0ELb1ELb1EEEvNS_9FwdParamsE
        .type           _ZN10layer_norm13ln_fwd_kernelINS_13Kernel_traitsIf13__nv_bfloat16S2_S2_fjLj1280ELj1ELj4ELj1ELj16ENS_18Kernel_traits_baseILj1280EfS2_S2_S2_fjLj128EEEEELb1ELb0ELb1ELb1EEEvNS_9FwdParamsE,@function
        .size           _ZN10layer_norm13ln_fwd_kernelINS_13Kernel_traitsIf13__nv_bfloat16S2_S2_fjLj1280ELj1ELj4ELj1ELj16ENS_18Kernel_traits_baseILj1280EfS2_S2_S2_fjLj128EEEEELb1ELb0ELb1ELb1EEEvNS_9FwdParamsE,(.L_x_45811 - _ZN10layer_norm13ln_fwd_kernelINS_13Kernel_traitsIf13__nv_bfloat16S2_S2_fjLj1280ELj1ELj4ELj1ELj16ENS_18Kernel_traits_baseILj1280EfS2_S2_S2_fjLj128EEEEELb1ELb0ELb1ELb1EEEvNS_9FwdParamsE)
        .other          _ZN10layer_norm13ln_fwd_kernelINS_13Kernel_traitsIf13__nv_bfloat16S2_S2_fjLj1280ELj1ELj4ELj1ELj16ENS_18Kernel_traits_baseILj1280EfS2_S2_S2_fjLj128EEEEELb1ELb0ELb1ELb1EEEvNS_9FwdParamsE,@"STO_CUDA_ENTRY STV_DEFAULT"
_ZN10layer_norm13ln_fwd_kernelINS_13Kernel_traitsIf13__nv_bfloat16S2_S2_fjLj1280ELj1ELj4ELj1ELj16ENS_18Kernel_traits_baseILj1280EfS2_S2_S2_fjLj128EEEEELb1ELb0ELb1ELb1EEEvNS_9FwdParamsE:
.text._ZN10layer_norm13ln_fwd_kernelINS_13Kernel_traitsIf13__nv_bfloat16S2_S2_fjLj1280ELj1ELj4ELj1ELj16ENS_18Kernel_traits_baseILj1280EfS2_S2_S2_fjLj128EEEEELb1ELb0ELb1ELb1EEEvNS_9FwdParamsE:
[----:B------:R-:W0:Y:S01]  /*0000*/  LDC R1, c[0x0][0x37c] ;  /* 0x0000df00ff017b82 */ /* 0x000e220000000800 */
[----:B------:R-:W1:Y:S07]  /*0010*/  LDCU.U8 UR4, c[0x0][0x464] ;  /* 0x00008c80ff0477ac */ /* 0x000e6e0008000000 */
[----:B------:R-:W2:Y:S01]  /*0020*/  LDC R100, c[0x0][0x458] ;  /* 0x00011600ff647b82 */ /* 0x000ea20000000800 */
[----:B0-----:R-:W-:Y:S01]  /*0030*/  VIADD R1, R1, 0xfffffff0 ;  /* 0xfffffff001017836 */ /* 0x001fe20000000000 */
[----:B------:R-:W0:Y:S01]  /*0040*/  LDCU.64 UR6, c[0x0][0x450] ;  /* 0x00008a00ff0677ac */ /* 0x000e220008000a00 */
[----:B------:R-:W3:Y:S05]  /*0050*/  LDCU.64 UR8, c[0x0][0x358] ;  /* 0x00006b00ff0877ac */ /* 0x000eea0008000a00 */
[----:B------:R-:W2:Y:S01]  /*0060*/  LDC R101, c[0x0][0x45c] ;  /* 0x00011700ff657b82 */ /* 0x000ea20000000800 */
[----:B------:R-:W4:Y:S01]  /*0070*/  LDCU.64 UR10, c[0x0][0x438] ;  /* 0x00008700ff0a77ac */ /* 0x000f220008000a00 */
[----:B-1----:R-:W-:Y:S01]  /*0080*/  ISETP.NE.AND P0, PT, RZ, UR4, PT ;  /* 0x00000004ff007c0c */ /* 0x002fe2000bf05270 */
[----:B0-----:R-:W-:Y:S01]  /*0090*/  IMAD.U32 R2, RZ, RZ, UR6 ;  /* 0x00000006ff027e24 */ /* 0x001fe2000f8e00ff */
[----:B------:R-:W-:-:S11]  /*00a0*/  MOV R3, UR7 ;  /* 0x0000000700037c02 */ /* 0x000fd60008000f00 */
[----:B---3--:R-:W3:Y:S01]  /*00b0*/  @P0 LDG.E.64 R2, desc[UR8][R2.64] ;  /* 0x0000000802020981 */ /* 0x008ee2000c1e1b00 */
[----:B------:R-:W0:Y:S03]  /*00c0*/  @P0 LDC R7, c[0x0][0x460] ;  /* 0x00011800ff070b82 */ /* 0x000e260000000800 */
[----:B--2---:R-:W0:Y:S01]  /*00d0*/  @P0 LDG.E.64 R4, desc[UR8][R100.64] ;  /* 0x0000000864040981 */ /* 0x004e22000c1e1b00 */
[----:B----4-:R-:W-:Y:S01]  /*00e0*/  UISETP.NE.U32.AND UP0, UPT, UR10, URZ, UPT ;  /* 0x000000ff0a00728c */ /* 0x010fe2000bf05070 */
[----:B------:R-:W1:Y:S03]  /*00f0*/  S2R R165, SR_TID.X ;  /* 0x0000000000a57919 */ /* 0x000e660000002100 */
[----:B------:R-:W2:Y:S01]  /*0100*/  S2UR UR5, SR_CTAID.X ;  /* 0x00000000000579c3 */ /* 0x000ea20000002500 */
[----:B------:R-:W-:-:S07]  /*0110*/  UISETP.NE.AND.EX UP0, UPT, UR11, URZ, UPT, UP0 ;  /* 0x000000ff0b00728c */ /* 0x000fce000bf05300 */
[----:B------:R-:W1:Y:S01]  /*0120*/  LDC R0, c[0x0][0x360] ;  /* 0x0000d800ff007b82 */ /* 0x000e620000000800 */
[----:B--2---:R-:W-:Y:S02]  /*0130*/  USHF.L.U32 UR4, UR5, 0x2, URZ ;  /* 0x0000000205047899 */ /* 0x004fe400080006ff */
[--C-:B-1----:R-:W-:Y:S01]  /*0140*/  IMAD R0, R0, UR5, R165.reuse ;  /* 0x0000000500007c24 */ /* 0x102fe2000f8e02a5 */
[----:B---3--:R-:W-:Y:S02]  /*0150*/  @P0 R2UR UR6, R2 ;  /* 0x00000000020602ca */ /* 0x008fe400000e0000 */
[----:B------:R-:W-:Y:S02]  /*0160*/  @P0 R2UR UR7, R3 ;  /* 0x00000000030702ca */ /* 0x000fe400000e0000 */
[----:B0-----:R-:W-:Y:S02]  /*0170*/  @P0 IADD3 R100, P1, PT, R4, R7, RZ ;  /* 0x0000000704640210 */ /* 0x001fe40007f3e0ff */
[----:B------:R-:W-:-:S02]  /*0180*/  SHF.R.U32.HI R2, RZ, 0x5, R165 ;  /* 0x00000005ff027819 */ /* 0x000fc400000116a5 */
[----:B------:R-:W-:Y:S01]  /*0190*/  LOP3.LUT R165, R165, 0x1f, RZ, 0xc0, !PT ;  /* 0x0000001fa5a57812 */ /* 0x000fe200078ec0ff */
[----:B------:R-:W-:Y:S01]  /*01a0*/  @P0 IMAD.X R101, RZ, RZ, R5, P1 ;  /* 0x000000ffff650224 */ /* 0x000fe200008e0605 */
[----:B------:R-:W-:-:S03]  /*01b0*/  LOP3.LUT R2, R2, UR4, RZ, 0xfc, !PT ;  /* 0x0000000402027c12 */ /* 0x000fc6000f8efcff */
        /* <DEDUP_REMOVED lines=24> */
[----:B------:R-:W2:Y:S01]  /*0340*/  LDG.E.128 R12, desc[UR8][R6.64] ;  /* 0x00000008060c7981 */ /* 0x000ea2000c1e1d00 */
        /* <DEDUP_REMOVED lines=20> */
[----:B--2---:R1:W-:Y:S04]  /*0490*/  STL.64 [R1], R12 ;  /* 0x0000000c01007387 */ /* 0x0043e80000100a00 */
[----:B------:R1:W-:Y:S01]  /*04a0*/  STL.64 [R1+0x8], R14 ;  /* 0x0000080e01007387 */ /* 0x0003e20000100a00 */
[----:B------:R-:W-:Y:S05]  /*04b0*/  BRA `(.L_x_10944) ;  /* 0x0000000000887947 */ /* 0x000fea0003800000 */
.L_x_10943:
[----:B------:R-:W0:Y:S02]  /*04c0*/  LDC.64 R6, c[0x0][0x3d0] ;  /* 0x0000f400ff067b82 */ /* 0x000e240000000a00 */
[----:B0-----:R-:W-:-:S05]  /*04d0*/  IMAD.WIDE.U32 R6, R165, 0x20, R6 ;  /* 0x00000020a5067825 */ /* 0x001fca00078e0006 */
[----:B------:R-:W2:Y:S04]  /*04e0*/  LDG.E.128 R8, desc[UR8][R6.64] ;  /* 0x0000000806087981 */ /* 0x000ea8000c1e1d00 */
        /* <DEDUP_REMOVED lines=28> */
[----:B------:R-:W-:Y:S01]  /*06b0*/  CS2R R60, SRZ ;  /* 0x00000000003c7805 */ /* 0x000fe2000001ff00 */
[----:B--2---:R0:W-:Y:S04]  /*06c0*/  STL.64 [R1], R8 ;  /* 0x0000000801007387 */ /* 0x0041e80000100a00 */
[----:B------:R0:W-:Y:S02]  /*06d0*/  STL.64 [R1+0x8], R10 ;  /* 0x0000080a01007387 */ /* 0x0001e40000100a00 */
.L_x_10944:
[----:B------:R-:W2:Y:S02]  /*06e0*/  LDCU UR4, c[0x0][0x384] ;  /* 0x00007080ff0477ac */ /* 0x000ea40008000800 */
[----:B--2---:R-:W-:-:S13]  /*06f0*/  ISETP.GE.AND P0, PT, R2, UR4, PT ;  /* 0x0000000402007c0c */ /* 0x004fda000bf06270 */
[----:B------:R-:W-:Y:S05]  /*0700*/  @P0 EXIT ;  /* 0x000000000000094d */ /* 0x000fea0003800000 */
[----:B------:R-:W-:Y:S01]  /*0710*/  IMAD.HI.U32 R5, R0, -0x326172a9, RZ ;  /* 0xcd9e8d5700057827 */ /* 0x000fe200078e00ff */
[----:B------:R-:W-:Y:S01]  /*0720*/  BSSY B0, `(.L_x_10945) ;  /* 0x0001ec6000007945 */ /* 0x000fe20003800000 */
[----:B------:R-:W-:Y:S01]  /*0730*/  LOP3.LUT R100, R100, 0x3, RZ, 0xc0, !PT ;  /* 0x0000000364647812 */ /* 0x000fe200078ec0ff */
[----:B------:R-:W2:Y:S01]  /*0740*/  LDCU.64 UR4, c[0x0][0x3a0] ;  /* 0x00007400ff0477ac */ /* 0x000ea20008000a00 */
[----:B01----:R-:W-:Y:S01]  /*0750*/  IMAD.HI.U32 R6, R3, -0x2daee0ad, RZ ;  /* 0xd2511f5303067827 */ /* 0x003fe200078e00ff */
[----:B------:R-:W-:-:S03]  /*0760*/  LOP3.LUT R5, R4, UR6, R5, 0x96, !PT ;  /* 0x0000000604057c12 */ /* 0x000fc6000f8e9605 */
[----:B------:R-:W-:Y:S01]  /*0770*/  IMAD R10, R3, -0x2daee0ad, RZ ;  /* 0xd2511f53030a7824 */ /* 0x000fe200078e02ff */
[----:B------:R-:W-:Y:S01]  /*0780*/  LOP3.LUT R6, R6, UR7, RZ, 0x3c, !PT ;  /* 0x0000000706067c12 */ /* 0x000fe2000f8e3cff */
        /* <DEDUP_REMOVED lines=8> */
[C---:B------:R-:W-:Y:S01]  /*0810*/  IMAD.HI.U32 R8, R7.reuse, -0x2daee0ad, RZ ;  /* 0xd2511f5307087827 */ /* 0x040fe200078e00ff */
[----:B------:R-:W-:Y:S01]  /*0820*/  LOP3.LUT R5, R6, UR10, R5, 0x96, !PT ;  /* 0x0000000a06057c12 */ /* 0x000fe2000f8e9605 */
[----:B------:R-:W0:Y:S02]  /*0830*/  LDCU UR10, c[0x0][0x404] ;  /* 0x00008080ff0a77ac */ /* 0x000e240008000800 */
[----:B------:R-:W-:Y:S01]  /*0840*/  IMAD R10, R7, -0x2daee0ad, RZ ;  /* 0xd2511f53070a7824 */ /* 0x000fe200078e02ff */
[----:B------:R-:W-:Y:S01]  /*0850*/  LOP3.LUT R8, R11, UR11, R8, 0x96, !PT ;  /* 0x0000000b0b087c12 */ /* 0x000fe2000f8e9608 */
[----:B------:R-:W-:Y:S01]  /*0860*/  IMAD.HI.U32 R7, R5, -0x2daee0ad, RZ ;  /* 0xd2511f5305077827 */ /* 0x000fe200078e00ff */
[----:B------:R-:W1:Y:S03]  /*0870*/  LDCU.U8 UR11, c[0x0][0x410] ;  /* 0x00008200ff0b77ac */ /* 0x000e660008000000 */
        /* <DEDUP_REMOVED lines=8> */
[----:B------:R-:W-:Y:S01]  /*0900*/  LOP3.LUT R5, R8, UR13, R5, 0x96, !PT ;  /* 0x0000000d08057c12 */ /* 0x000fe2000f8e9605 */
[----:B------:R-:W3:Y:S02]  /*0910*/  LDCU.64 UR12, c[0x0][0x408] ;  /* 0x00008100ff0c77ac */ /* 0x000ee40008000a00 */
        /* <DEDUP_REMOVED lines=9> */
[----:B------:R-:W4:Y:S01]  /*09b0*/  LDCU UR14, c[0x0][0x448] ;  /* 0x00008900ff0e77ac */ /* 0x000f220008000800 */
        /* <DEDUP_REMOVED lines=21> */
[----:B------:R-:W-:Y:S01]  /*0b10*/  IMAD.MOV.U32 R5, RZ, RZ, RZ ;  /* 0x000000ffff057224 */ /* 0x000fe200078e00ff */
[----:B------:R-:W-:Y:S01]  /*0b20*/  LOP3.LUT R99, R8, UR26, R99, 0x96, !PT ;  /* 0x0000001a08637c12 */ /* 0x000fe2000f8e9663 */
[----:B------:R-:W-:Y:S02]  /*0b30*/  IMAD R92, R10, -0x2daee0ad, RZ ;  /* 0xd2511f530a5c7824 */ /* 0x000fe400078e02ff */
[----:B01234-:R-:W-:-:S07]  /*0b40*/  IMAD R110, R7, -0x326172a9, RZ ;  /* 0xcd9e8d57076e7824 */ /* 0x01ffce00078e02ff */
.L_x_11537:
[----:B0-----:R-:W0:Y:S08]  /*0b50*/  LDC.64 R16, c[0x0][0x3f0] ;  /* 0x0000fc00ff107b82 */ /* 0x001e300000000a00 */
        /* <DEDUP_REMOVED lines=15> */
[----:B------:R-:W2:Y:S01]  /*0c50*/  @P1 LDG.E.128 R32, desc[UR8][R18.64] ;  /* 0x0000000812201981 */ /* 0x000ea2000c1e1d00 */
[----:B------:R-:W-:Y:S01]  /*0c60*/  ISETP.NE.U32.AND P0, PT, RZ, UR4, PT ;  /* 0x00000004ff007c0c */ /* 0x000fe2000bf05070 */
[----:B------:R-:W-:-:S03]  /*0c70*/  IMAD R6, R2, R8, RZ ;  /* 0x0000000802067224 */ /* 0x000fc600078e02ff */
[----:B------:R-:W-:Y:S02]  /*0c80*/  ISETP.NE.AND.EX P0, PT, RZ, UR5, PT, P0 ;  /* 0x00000005ff007c0c */ /* 0x000fe4000bf05300 */
[----:B------:R-:W-:Y:S01]  /*0c90*/  SHF.R.S32.HI R21, RZ, 0x1f, R6 ;  /* 0x0000001fff157819 */ /* 0x000fe20000011406 */
[----:B------:R-:W-:Y:S01]  /*0ca0*/  IMAD.U32 R20, RZ, RZ, UR6 ;  /* 0x00000006ff147e24 */ /* 0x000fe2000f8e00ff */
[----:B------:R-:W-:Y:S01]  /*0cb0*/  MOV R24, UR6 ;  /* 0x0000000600187c02 */ /* 0x000fe20008000f00 */
[----:B------:R-:W-:Y:S01]  /*0cc0*/  IMAD.U32 R23, RZ, RZ, UR6 ;  /* 0x00000006ff177e24 */ /* 0x000fe2000f8e00ff */
[----:B------:R-:W-:Y:S01]  /*0cd0*/  LEA.HI R6, R21, R6, RZ, 0x3 ;  /* 0x0000000615067211 */ /* 0x000fe200078f18ff */
[----:B------:R-:W-:Y:S01]  /*0ce0*/  IMAD.U32 R26, RZ, RZ, UR7 ;  /* 0x00000007ff1a7e24 */ /* 0x000fe2000f8e00ff */
[----:B------:R-:W-:Y:S01]  /*0cf0*/  MOV R21, UR7 ;  /* 0x0000000700157c02 */ /* 0x000fe20008000f00 */
[----:B------:R-:W-:Y:S01]  /*0d00*/  IMAD.U32 R29, RZ, RZ, UR6 ;  /* 0x00000006ff1d7e24 */ /* 0x000fe2000f8e00ff */
[----:B------:R-:W-:Y:S01]  /*0d10*/  MOV R27, UR6 ;  /* 0x00000006001b7c02 */ /* 0x000fe20008000f00 */
[----:B------:R-:W-:-:S02]  /*0d20*/  IMAD.U32 R22, RZ, RZ, UR7 ;  /* 0x00000007ff167e24 */ /* 0x000fc4000f8e00ff */
[----:B------:R-:W-:Y:S02]  /*0d30*/  IMAD.U32 R25, RZ, RZ, UR6 ;  /* 0x00000006ff197e24 */ /* 0x000fe4000f8e00ff */
[----:B------:R-:W-:Y:S01]  /*0d40*/  IMAD.U32 R28, RZ, RZ, UR7 ;  /* 0x00000007ff1c7e24 */ /* 0x000fe2000f8e00ff */
[----:B------:R-:W-:Y:S01]  /*0d50*/  IADD3 R20, PT, PT, R20, -0x4ab325aa, RZ ;  /* 0xb54cda5614147810 */ /* 0x000fe20007ffe0ff */
[----:B------:R-:W-:Y:S01]  /*0d60*/  VIADD R21, R21, 0x1fd5c5a3 ;  /* 0x1fd5c5a315157836 */ /* 0x000fe20000000000 */
[----:B------:R-:W-:Y:S01]  /*0d70*/  IADD3 R23, PT, PT, R23, 0x1715609d, RZ ;  /* 0x1715609d17177810 */ /* 0x000fe20007ffe0ff */
[----:B------:R-:W-:Y:S01]  /*0d80*/  VIADD R22, R22, 0x76cf5d0a ;  /* 0x76cf5d0a16167836 */ /* 0x000fe20000000000 */
[----:B------:R-:W-:Y:S01]  /*0d90*/  IADD3 R26, PT, PT, R26, 0x646e171e, RZ ;  /* 0x646e171e1a1a7810 */ /* 0x000fe20007ffe0ff */
[----:B------:R-:W-:Y:S01]  /*0da0*/  VIADD R24, R24, 0x78dde6e4 ;  /* 0x78dde6e418187836 */ /* 0x000fe20000000000 */
[----:B------:R-:W-:Y:S01]  /*0db0*/  IADD3 R29, PT, PT, R29, -0x700cb87f, RZ ;  /* 0x8ff347811d1d7810 */ /* 0x000fe20007ffe0ff */
[----:B------:R-:W-:Y:S01]  /*0dc0*/  VIADD R25, R25, 0xdaa66d2b ;  /* 0xdaa66d2b19197836 */ /* 0x000fe20000000000 */
[----:B------:R-:W-:Y:S01]  /*0dd0*/  LEA.HI.SX32 R95, R6, R165, 0x1d ;  /* 0x000000a5065f7211 */ /* 0x000fe200078feaff */
[----:B------:R-:W-:-:S02]  /*0de0*/  VIADD R27, R27, 0x3c6ef372 ;  /* 0x3c6ef3721b1b7836 */ /* 0x000fc40000000000 */
        /* <DEDUP_REMOVED lines=29> */
.L_x_10951:
        /* <DEDUP_REMOVED lines=13> */
.L_x_10953:
[----:B------:R-:W-:Y:S05]  /*1090*/  BSYNC.RECONVERGENT B3 ;  /* 0x0000000000037941 */ /* 0x000fea0003800200 */
.L_x_10952:
        /* <DEDUP_REMOVED lines=42> */
.L_x_10950:
[----:B------:R-:W-:Y:S05]  /*1340*/  BSYNC.RECONVERGENT B2 ;  /* 0x0000000000027941 */ /* 0x000fea0003800200 */
.L_x_10949:
[----:B------:R-:W-:Y:S01]  /*1350*/  I2FP.F32.U32 R6, R6 ;  /* 0x0000000600067245 */ /* 0x000fe20000201000 */
[----:B------:R-:W-:Y:S01]  /*1360*/  IMAD.MOV.U32 R17, RZ, RZ, 0x2f800000 ;  /* 0x2f800000ff117424 */ /* 0x000fe200078e00ff */
[----:B------:R-:W-:-:S03]  /*1370*/  SHF.L.U32 R7, R32, 0x10, RZ ;  /* 0x0000001020077819 */ /* 0x000fc600000006ff */
        /* <DEDUP_REMOVED lines=8> */
.L_x_10948:
[----:B------:R-:W-:Y:S05]  /*1400*/  BSYNC.RECONVERGENT B1 ;  /* 0x0000000000017941 */ /* 0x000fea0003800200 */
.L_x_10947:
        /* <DEDUP_REMOVED lines=23> */
.L_x_10958:
        /* <DEDUP_REMOVED lines=13> */
.L_x_10960:
[----:B------:R-:W-:Y:S05]  /*1650*/  BSYNC.RECONVERGENT B3 ;  /* 0x0000000000037941 */ /* 0x000fea0003800200 */
.L_x_10959:
        /* <DEDUP_REMOVED lines=33> */
[----:B------:R-:W-:-:S03]  /*1870*/  LOP3.LUT R110, R16, UR25, R99, 0x96, !PT ;  /* 0x00000019106e7c12 */ /* 0x000fc6000f8e9663 */
[----:B------:R-:W-:Y:S01]  /*1880*/  IMAD.MOV.U32 R17, RZ, RZ, RZ ;  /* 0x000000ffff117224 */ /* 0x000fe200078e00ff */
[----:B------:R-:W-:Y:S01]  /*1890*/  LOP3.LUT R8, R8, UR24, R19, 0x96, !PT ;  /* 0x0000001808087c12 */ /* 0x000fe2000f8e9613 */
[----:B------:R-:W-:-:S04]  /*18a0*/  IMAD.WIDE.U32 R110, R110, -0x326172a9, RZ ;  /* 0xcd9e8d576e6e7825 */ /* 0x000fc800078e00ff */
[----:B------:R-:W-:Y:S01]  /*18b0*/  IMAD.WIDE.U32 R8, R8, -0x2daee0ad, RZ ;  /* 0xd2511f5308087825 */ /* 0x000fe200078e00ff */
[----:B------:R-:W-:Y:S02]  /*18c0*/  LOP3.LUT R99, R29, R18, R111, 0x96, !PT ;  /* 0x000000121d637212 */ /* 0x000fe400078e966f */
[----:B------:R-:W-:Y:S01]  /*18d0*/  MOV R12, R8 ;  /* 0x00000008000c7202 */ /* 0x000fe20000000f00 */
[----:B------:R-:W-:Y:S01]  /*18e0*/  IMAD.MOV.U32 R8, RZ, RZ, R10 ;  /* 0x000000ffff087224 */ /* 0x000fe200078e000a */
[----:B------:R-:W-:-:S07]  /*18f0*/  LOP3.LUT R98, R28, R98, R9, 0x96, !PT ;  /* 0x000000621c627212 */ /* 0x000fce00078e9609 */
.L_x_10957:
[----:B------:R-:W-:Y:S05]  /*1900*/  BSYNC.RECONVERGENT B2 ;  /* 0x0000000000027941 */ /* 0x000fea0003800200 */
.L_x_10956:
[----:B------:R-:W-:Y:S01]  /*1910*/  HFMA2 R19, -RZ, RZ, 0.1171875, 0 ;  /* 0x2f800000ff137431 */ /* 0x000fe200000001ff */
[----:B------:R-:W-:Y:S02]  /*1920*/  PRMT R9, R32, 0x7632, R9 ;  /* 0x0000763220097816 */ /* 0x000fe40000000009 */
[----:B------:R-:W-:Y:S02]  /*1930*/  I2FP.F32.U32 R8, R8 ;  /* 0x0000000800087245 */ /* 0x000fe40000201000 */
[----:B------:R-:W-:Y:S01]  /*1940*/  PRMT R64, R64, 0x7632, R64 ;  /* 0x0000763240407816 */ /* 0x000fe20000000040 */
[----:B------:R-:W-:Y:S02]  /*1950*/  IMAD.U32 R9, R9, 0x10000, RZ ;  /* 0x0001000009097824 */ /* 0x000fe400078e00ff */
[----:B------:R-:W-:Y:S02]  /*1960*/  FFMA.FTZ R8, R8, R19, 1.1641532182693481445e-10 ;  /* 0x2f00000008087423 */ /* 0x000fe40000010013 */
[----:B------:R-:W-:Y:S01]  /*1970*/  FMUL.FTZ R9, R9, UR13 ;  /* 0x0000000d09097c20 */ /* 0x000fe20008410000 */
[----:B------:R-:W-:-:S02]  /*1980*/  IMAD.U32 R19, R64, 0x10000, RZ ;  /* 0x0001000040137824 */ /* 0x000fc400078e00ff */
[----:B------:R-:W-:Y:S01]  /*1990*/  FSETP.GTU.FTZ.AND P3, PT, R8, UR10, PT ;  /* 0x0000000a08007c0b */ /* 0x000fe2000bf7c000 */
[----:B------:R-:W-:-:S03]  /*19a0*/  FMUL.FTZ R8, R9, UR12 ;  /* 0x0000000c09087c20 */ /* 0x000fc60008410000 */
[----:B------:R-:W-:Y:S02]  /*19b0*/  SEL R9, RZ, 0x1, P3 ;  /* 0x00000001ff097807 */ /* 0x000fe40001800000 */
[----:B------:R-:W-:-:S05]  /*19c0*/  FSEL R8, R8, RZ, !P3 ;  /* 0x000000ff08087208 */ /* 0x000fca0005800000 */
[----:B------:R-:W-:-:S07]  /*19d0*/  FADD.FTZ R8, R19, R8 ;  /* 0x0000000813087221 */ /* 0x000fce0000010000 */
.L_x_10955:
[----:B------:R-:W-:Y:S05]  /*19e0*/  BSYNC.RECONVERGENT B1 ;  /* 0x0000000000017941 */ /* 0x000fea0003800200 */
.L_x_10954:
        /* <DEDUP_REMOVED lines=22> */
.L_x_10965:
        /* <DEDUP_REMOVED lines=13> */
.L_x_10967:
[----:B------:R-:W-:Y:S05]  /*1c20*/  BSYNC.RECONVERGENT B3 ;  /* 0x0000000000037941 */ /* 0x000fea0003800200 */
.L_x_10966:
        /* <DEDUP_REMOVED lines=38> */
[----:B------:R-:W-:-:S03]  /*1e90*/  LOP3.LUT R99, R29, R18, R111, 0x96, !PT ;  /* 0x000000121d637212 */ /* 0x000fc600078e966f */
[----:B------:R-:W-:Y:S01]  /*1ea0*/  IMAD.MOV.U32 R10, RZ, RZ, R12 ;  /* 0x000000ffff0a7224 */ /* 0x000fe200078e000c */
[----:B------:R-:W-:-:S07]  /*1eb0*/  LOP3.LUT R98, R28, R98, R75, 0x96, !PT ;  /* 0x000000621c627212 */ /* 0x000fce00078e964b */
.L_x_10964:
[----:B------:R-:W-:Y:S05]  /*1ec0*/  BSYNC.RECONVERGENT B2 ;  /* 0x0000000000027941 */ /* 0x000fea0003800200 */
.L_x_10963:
[----:B------:R-:W-:Y:S01]  /*1ed0*/  HFMA2 R17, -RZ, RZ, 0.1171875, 0 ;  /* 0x2f800000ff117431 */ /* 0x000fe200000001ff */
[----:B------:R-:W-:Y:S01]  /*1ee0*/  I2FP.F32.U32 R10, R10 ;  /* 0x0000000a000a7245 */ /* 0x000fe20000201000 */
[----:B------:R-:W-:-:S04]  /*1ef0*/  IMAD.U32 R11, R33, 0x10000, RZ ;  /* 0x00010000210b7824 */ /* 0x000fc800078e00ff */
        /* <DEDUP_REMOVED lines=8> */
.L_x_10962:
[----:B------:R-:W-:Y:S05]  /*1f80*/  BSYNC.RECONVERGENT B1 ;  /* 0x0000000000017941 */ /* 0x000fea0003800200 */
.L_x_10961:
        /* <DEDUP_REMOVED lines=23> */
.L_x_10972:
        /* <DEDUP_REMOVED lines=13> */
.L_x_10974:
[----:B------:R-:W-:Y:S05]  /*21d0*/  BSYNC.RECONVERGENT B3 ;  /* 0x0000000000037941 */ /* 0x000fea0003800200 */
.L_x_10973:
        /* <DEDUP_REMOVED lines=36> */
[----:B------:R-:W-:Y:S02]  /*2420*/  HFMA2 R19, -RZ, RZ, 0, 0 ;  /* 0x00000000ff137431 */ /* 0x000fe400000001ff */
[----:B------:R-:W-:Y:S01]  /*2430*/  IMAD.WIDE.U32 R12, R12, -0x2daee0ad, RZ ;  /* 0xd2511f530c0c7825 */ /* 0x000fe200078e00ff */
[----:B------:R-:W-:-:S03]  /*2440*/  LOP3.LUT R99, R29, R18, R111, 0x96, !PT ;  /* 0x000000121d637212 */ /* 0x000fc600078e966f */
[----:B------:R-:W-:Y:S01]  /*2450*/  IMAD.MOV.U32 R17, RZ, RZ, R12 ;  /* 0x000000ffff117224 */ /* 0x000fe200078e000c */
[----:B------:R-:W-:Y:S01]  /*2460*/  LOP3.LUT R98, R28, R98, R13, 0x96, !PT ;  /* 0x000000621c627212 */ /* 0x000fe200078e960d */
[----:B------:R-:W-:-:S07]  /*2470*/  IMAD.MOV.U32 R12, RZ, RZ, R74 ;  /* 0x000000ffff0c7224 */ /* 0x000fce00078e004a */
.L_x_10971:
[----:B------:R-:W-:Y:S05]  /*2480*/  BSYNC.RECONVERGENT B2 ;  /* 0x0000000000027941 */ /* 0x000fea0003800200 */
.L_x_10970:
[----:B------:R-:W-:Y:S01]  /*2490*/  PRMT R13, R33, 0x7632, R13 ;  /* 0x00007632210d7816 */ /* 0x000fe2000000000d */
        /* <DEDUP_REMOVED lines=12> */
.L_x_10969:
[----:B------:R-:W-:Y:S05]  /*2560*/  BSYNC.RECONVERGENT B1 ;  /* 0x0000000000017941 */ /* 0x000fea0003800200 */
.L_x_10968:
        /* <DEDUP_REMOVED lines=22> */
.L_x_10979:
        /* <DEDUP_REMOVED lines=13> */
.L_x_10981:
[----:B------:R-:W-:Y:S05]  /*27a0*/  BSYNC.RECONVERGENT B3 ;  /* 0x0000000000037941 */ /* 0x000fea0003800200 */
.L_x_10980:
        /* <DEDUP_REMOVED lines=40> */
[----:B------:R-:W-:-:S07]  /*2a30*/  LOP3.LUT R98, R28, R98, R19, 0x96, !PT ;  /* 0x000000621c627212 */ /* 0x000fce00078e9613 */
.L_x_10978:
[----:B------:R-:W-:Y:S05]  /*2a40*/  BSYNC.RECONVERGENT B2 ;  /* 0x0000000000027941 */ /* 0x000fea0003800200 */
.L_x_10977:
        /* <DEDUP_REMOVED lines=11> */
.L_x_10976:
[----:B------:R-:W-:Y:S05]  /*2b00*/  BSYNC.RECONVERGENT B1 ;  /* 0x0000000000017941 */ /* 0x000fea0003800200 */
.L_x_10975:
        /* <DEDUP_REMOVED lines=23> */
.L_x_10986:
        /* <DEDUP_REMOVED lines=13> */
.L_x_10988:
[----:B------:R-:W-:Y:S05]  /*2d50*/  BSYNC.RECONVERGENT B3 ;  /* 0x0000000000037941 */ /* 0x000fea0003800200 */
.L_x_10987:
        /* <DEDUP_REMOVED lines=40> */
[----:B------:R-:W-:Y:S01]  /*2fe0*/  MOV R19, R72 ;  /* 0x0000004800137202 */ /* 0x000fe20000000f00 */
[----:B------:R-:W-:Y:S01]  /*2ff0*/  IMAD.MOV.U32 R72, RZ, RZ, RZ ;  /* 0x000000ffff487224 */ /* 0x000fe200078e00ff */
[----:B------:R-:W-:-:S07]  /*3000*/  LOP3.LUT R98, R28, R74, R73, 0x96, !PT ;  /* 0x0000004a1c627212 */ /* 0x000fce00078e9649 */
.L_x_10985:
[----:B------:R-:W-:Y:S05]  /*3010*/  BSYNC.RECONVERGENT B2 ;  /* 0x0000000000027941 */ /* 0x000fea0003800200 */
.L_x_10984:
[----:B------:R-:W-:Y:S01]  /*3020*/  HFMA2 R70, -RZ, RZ, 0.1171875, 0 ;  /* 0x2f800000ff467431 */ /* 0x000fe200000001ff */
[----:B------:R-:W-:Y:S02]  /*3030*/  PRMT R18, R34, 0x7632, R18 ;  /* 0x0000763222127816 */ /* 0x000fe40000000012 */
[----:B------:R-:W-:Y:S02]  /*3040*/  I2FP.F32.U32 R17, R17 ;  /* 0x0000001100117245 */ /* 0x000fe40000201000 */
[----:B------:R-:W-:Y:S01]  /*3050*/  PRMT R66, R66, 0x7632, R66 ;  /* 0x0000763242427816 */ /* 0x000fe20000000042 */
[----:B------:R-:W-:Y:S02]  /*3060*/  IMAD.U32 R18, R18, 0x10000, RZ ;  /* 0x0001000012127824 */ /* 0x000fe400078e00ff */
        /* <DEDUP_REMOVED lines=8> */
.L_x_10983:
[----:B------:R-:W-:Y:S05]  /*30f0*/  BSYNC.RECONVERGENT B1 ;  /* 0x0000000000017941 */ /* 0x000fea0003800200 */
.L_x_10982:
        /* <DEDUP_REMOVED lines=22> */
.L_x_10993:
        /* <DEDUP_REMOVED lines=13> */
.L_x_10995:
[----:B------:R-:W-:Y:S05]  /*3330*/  BSYNC.RECONVERGENT B3 ;  /* 0x0000000000037941 */ /* 0x000fea0003800200 */
.L_x_10994:
        /* <DEDUP_REMOVED lines=41> */
[----:B------:R-:W-:Y:S02]  /*35d0*/  IMAD.MOV.U32 R80, RZ, RZ, R72 ;  /* 0x000000ffff507224 */ /* 0x000fe400078e0048 */
[----:B------:R-:W-:-:S07]  /*35e0*/  IMAD.MOV.U32 R73, RZ, RZ, RZ ;  /* 0x000000ffff497224 */ /* 0x000fce00078e00ff */
.L_x_10992:
[----:B------:R-:W-:Y:S05]  /*35f0*/  BSYNC.RECONVERGENT B2 ;  /* 0x0000000000027941 */ /* 0x000fea0003800200 */
.L_x_10991:
[----:B------:R-:W-:Y:S01]  /*3600*/  I2FP.F32.U32 R18, R18 ;  /* 0x0000001200127245 */ /* 0x000fe20000201000 */
[----:B------:R-:W-:Y:S01]  /*3610*/  IMAD.MOV.U32 R75, RZ, RZ, 0x2f800000 ;  /* 0x2f800000ff4b7424 */ /* 0x000fe200078e00ff */
        /* <DEDUP_REMOVED lines=9> */
.L_x_10990:
[----:B------:R-:W-:Y:S05]  /*36b0*/  BSYNC.RECONVERGENT B1 ;  /* 0x0000000000017941 */ /* 0x000fea0003800200 */
.L_x_10989:
        /* <DEDUP_REMOVED lines=23> */
.L_x_11000:
        /* <DEDUP_REMOVED lines=13> */
.L_x_11002:
[----:B------:R-:W-:Y:S05]  /*3900*/  BSYNC.RECONVERGENT B3 ;  /* 0x0000000000037941 */ /* 0x000fea0003800200 */
.L_x_11001:
        /* <DEDUP_REMOVED lines=40> */
[----:B------:R-:W-:Y:S01]  /*3b90*/  LOP3.LUT R98, R28, R74, R73, 0x96, !PT ;  /* 0x0000004a1c627212 */ /* 0x000fe200078e9649 */
[----:B------:R-:W-:-:S07]  /*3ba0*/  IMAD.MOV.U32 R74, RZ, RZ, RZ ;  /* 0x000000ffff4a7224 */ /* 0x000fce00078e00ff */
.L_x_10999:
[----:B------:R-:W-:Y:S05]  /*3bb0*/  BSYNC.RECONVERGENT B2 ;  /* 0x0000000000027941 */ /* 0x000fea0003800200 */
.L_x_10998:
        /* <DEDUP_REMOVED lines=13> */
.L_x_10997:
[----:B------:R-:W-:Y:S05]  /*3c90*/  BSYNC.RECONVERGENT B1 ;  /* 0x0000000000017941 */ /* 0x000fea0003800200 */
.L_x_10996:
[----:B------:R-:W-:Y:S02]  /*3ca0*/  F2FP.BF16.F32.PACK_AB R67, RZ, R19 ;  /* 0x00000013ff43723e */ /* 0x000fe400000010ff */
[----:B------:R-:W-:Y:S02]  /*3cb0*/  PRMT R65, R64, 0x5410, R65 ;  /* 0x0000541040417816 */ /* 0x000fe40000000041 */
[----:B------:R-:W-:Y:S02]  /*3cc0*/  PRMT R66, R71, 0x5410, R66 ;  /* 0x0000541047427816 */ /* 0x000fe40000000042 */
[----:B------:R-:W-:Y:S02]  /*3cd0*/  PRMT R64, R30, 0x5410, R31 ;  /* 0x000054101e407816 */ /* 0x000fe4000000001f */
[----:B------:R-:W-:Y:S01]  /*3ce0*/  PRMT R67, R70, 0x5410, R67 ;  /* 0x0000541046437816 */ /* 0x000fe20000000043 */
[----:B------:R-:W-:Y:S06]  /*3cf0*/  BRA `(.L_x_11003) ;  /* 0x0000002800cc7947 */ /* 0x000fec0003800000 */
.L_x_10946:
        /* <DEDUP_REMOVED lines=21> */
.L_x_11008:
        /* <DEDUP_REMOVED lines=13> */
.L_x_11010:
[----:B------:R-:W-:Y:S05]  /*3f20*/  BSYNC.RECONVERGENT B3 ;  /* 0x0000000000037941 */ /* 0x000fea0003800200 */
.L_x_11009:
        /* <DEDUP_REMOVED lines=40> */
[----:B------:R-:W-:-:S07]  /*41b0*/  LOP3.LUT R98, R28, R98, R73, 0x96, !PT ;  /* 0x000000621c627212 */ /* 0x000fce00078e9649 */
.L_x_11007:
[----:B------:R-:W-:Y:S05]  /*41c0*/  BSYNC.RECONVERGENT B2 ;  /* 0x0000000000027941 */ /* 0x000fea0003800200 */
.L_x_11006:
        /* <DEDUP_REMOVED lines=9> */
.L_x_11005:
[----:B------:R-:W-:Y:S05]  /*4260*/  BSYNC.RECONVERGENT B1 ;  /* 0x0000000000017941 */ /* 0x000fea0003800200 */
.L_x_11004:
        /* <DEDUP_REMOVED lines=18> */
.L_x_11015:
        /* <DEDUP_REMOVED lines=13> */
.L_x_11017:
[----:B------:R-:W-:Y:S05]  /*4460*/  BSYNC.RECONVERGENT B3 ;  /* 0x0000000000037941 */ /* 0x000fea0003800200 */
.L_x_11016:
        /* <DEDUP_REMOVED lines=40> */
[----:B------:R-:W-:Y:S01]  /*46f0*/  IMAD.MOV.U32 R9, RZ, RZ, R72 ;  /* 0x000000ffff097224 */ /* 0x000fe200078e0048 */
[----:B------:R-:W-:-:S07]  /*4700*/  MOV R72, R8 ;  /* 0x0000000800487202 */ /* 0x000fce0000000f00 */
.L_x_11014:
[----:B------:R-:W-:Y:S05]  /*4710*/  BSYNC.RECONVERGENT B2 ;  /* 0x0000000000027941 */ /* 0x000fea0003800200 */
.L_x_11013:
        /* <DEDUP_REMOVED lines=9> */
.L_x_11012:
[----:B------:R-:W-:Y:S05]  /*47b0*/  BSYNC.RECONVERGENT B1 ;  /* 0x0000000000017941 */ /* 0x000fea0003800200 */
.L_x_11011:
        /* <DEDUP_REMOVED lines=18> */
.L_x_11022:
        /* <DEDUP_REMOVED lines=13> */
.L_x_11024:
[----:B------:R-:W-:Y:S05]  /*49b0*/  BSYNC.RECONVERGENT B3 ;  /* 0x0000000000037941 */ /* 0x000fea0003800200 */
.L_x_11023:
        /* <DEDUP_REMOVED lines=32> */
[----:B------:R-:W-:Y:S02]  /*4bc0*/  HFMA2 R17, -RZ, RZ, 0, 0 ;  /* 0x00000000ff117431 */ /* 0x000fe400000001ff */
[----:B------:R-:W-:Y:S01]  /*4bd0*/  IMAD.WIDE.U32 R18, R18, -0x326172a9, RZ ;  /* 0xcd9e8d5712127825 */ /* 0x000fe200078e00ff */
[----:B------:R-:W-:-:S04]  /*4be0*/  LOP3.LUT R110, R16, UR25, R99, 0x96, !PT ;  /* 0x00000019106e7c12 */ /* 0x000fc8000f8e9663 */
[----:B------:R-:W-:Y:S01]  /*4bf0*/  LOP3.LUT R10, R10, UR24, R19, 0x96, !PT ;  /* 0x000000180a0a7c12 */ /* 0x000fe2000f8e9613 */
[----:B------:R-:W-:-:S04]  /*4c00*/  IMAD.WIDE.U32 R110, R110, -0x326172a9, RZ ;  /* 0xcd9e8d576e6e7825 */ /* 0x000fc800078e00ff */
[----:B------:R-:W-:Y:S01]  /*4c10*/  IMAD.WIDE.U32 R10, R10, -0x2daee0ad, RZ ;  /* 0xd2511f530a0a7825 */ /* 0x000fe200078e00ff */
[----:B------:R-:W-:-:S04]  /*4c20*/  LOP3.LUT R99, R29, R18, R111, 0x96, !PT ;  /* 0x000000121d637212 */ /* 0x000fc800078e966f */
[----:B------:R-:W-:Y:S01]  /*4c30*/  LOP3.LUT R98, R28, R98, R11, 0x96, !PT ;  /* 0x000000621c627212 */ /* 0x000fe200078e960b */
[----:B------:R-:W-:Y:S02]  /*4c40*/  IMAD.MOV.U32 R11, RZ, RZ, R72 ;  /* 0x000000ffff0b7224 */ /* 0x000fe400078e0048 */
[----:B------:R-:W-:-:S07]  /*4c50*/  IMAD.MOV.U32 R72, RZ, RZ, R10 ;  /* 0x000000ffff487224 */ /* 0x000fce00078e000a */
.L_x_11021:
[----:B------:R-:W-:Y:S05]  /*4c60*/  BSYNC.RECONVERGENT B2 ;  /* 0x0000000000027941 */ /* 0x000fea0003800200 */
.L_x_11020:
        /* <DEDUP_REMOVED lines=9> */
.L_x_11019:
[----:B------:R-:W-:Y:S05]  /*4d00*/  BSYNC.RECONVERGENT B1 ;  /* 0x0000000000017941 */ /* 0x000fea0003800200 */
.L_x_11018:
        /* <DEDUP_REMOVED lines=18> */
.L_x_11029:
        /* <DEDUP_REMOVED lines=13> */
.L_x_11031:
[----:B------:R-:W-:Y:S05]  /*4f00*/  BSYNC.RECONVERGENT B3 ;  /* 0x0000000000037941 */ /* 0x000fea0003800200 */
.L_x_11030:
        /* <DEDUP_REMOVED lines=39> */
[----:B------:R-:W-:Y:S02]  /*5180*/  LOP3.LUT R98, R28, R98, R13, 0x96, !PT ;  /* 0x000000621c627212 */ /* 0x000fe400078e960d */
[----:B------:R-:W-:Y:S01]  /*5190*/  MOV R13, R72 ;  /* 0x00000048000d7202 */ /* 0x000fe20000000f00 */
[----:B------:R-:W-:-:S07]  /*51a0*/  IMAD.MOV.U32 R72, RZ, RZ, R12 ;  /* 0x000000ffff487224 */ /* 0x000fce00078e000c */
.L_x_11028:
[----:B------:R-:W-:Y:S05]  /*51b0*/  BSYNC.RECONVERGENT B2 ;  /* 0x0000000000027941 */ /* 0x000fea0003800200 */
.L_x_11027:
        /* <DEDUP_REMOVED lines=9> */
.L_x_11026:
[----:B------:R-:W-:Y:S05]  /*5250*/  BSYNC.RECONVERGENT B1 ;  /* 0x0000000000017941 */ /* 0x000fea0003800200 */
.L_x_11025:
        /* <DEDUP_REMOVED lines=18> */
.L_x_11036:
        /* <DEDUP_REMOVED lines=13> */
.L_x_11038:
[----:B------:R-:W-:Y:S05]  /*5450*/  BSYNC.RECONVERGENT B3 ;  /* 0x0000000000037941 */ /* 0x000fea0003800200 */
.L_x_11037:
        /* <DEDUP_REMOVED lines=41> */
[----:B------:R-:W-:-:S07]  /*56f0*/  MOV R72, R16 ;  /* 0x0000001000487202 */ /* 0x000fce0000000f00 */
.L_x_11035:
[----:B------:R-:W-:Y:S05]  /*5700*/  BSYNC.RECONVERGENT B2 ;  /* 0x0000000000027941 */ /* 0x000fea0003800200 */
.L_x_11034:
        /* <DEDUP_REMOVED lines=9> */
.L_x_11033:
[----:B------:R-:W-:Y:S05]  /*57a0*/  BSYNC.RECONVERGENT B1 ;  /* 0x0000000000017941 */ /* 0x000fea0003800200 */
.L_x_11032:
        /* <DEDUP_REMOVED lines=18> */
.L_x_11043:
        /* <DEDUP_REMOVED lines=13> */
.L_x_11045:
[----:B------:R-:W-:Y:S05]  /*59a0*/  BSYNC.RECONVERGENT B3 ;  /* 0x0000000000037941 */ /* 0x000fea0003800200 */
.L_x_11044:
        /* <DEDUP_REMOVED lines=42> */
.L_x_11042:
[----:B------:R-:W-:Y:S05]  /*5c50*/  BSYNC.RECONVERGENT B2 ;  /* 0x0000000000027941 */ /* 0x000fea0003800200 */
.L_x_11041:
[----:B------:R-:W-:Y:S01]  /*5c60*/  PRMT R18, R34, 0x7632, R18 ;  /* 0x0000763222127816 */ /* 0x000fe20000000012 */
        /* <DEDUP_REMOVED lines=9> */
.L_x_11040:
[----:B------:R-:W-:Y:S05]  /*5d00*/  BSYNC.RECONVERGENT B1 ;  /* 0x0000000000017941 */ /* 0x000fea0003800200 */
.L_x_11039:
        /* <DEDUP_REMOVED lines=18> */
.L_x_11050:
        /* <DEDUP_REMOVED lines=13> */
.L_x_11052:
[----:B------:R-:W-:Y:S05]  /*5f00*/  BSYNC.RECONVERGENT B3 ;  /* 0x0000000000037941 */ /* 0x000fea0003800200 */
.L_x_11051:
        /* <DEDUP_REMOVED lines=43> */
.L_x_11049:
[----:B------:R-:W-:Y:S05]  /*61c0*/  BSYNC.RECONVERGENT B2 ;  /* 0x0000000000027941 */ /* 0x000fea0003800200 */
.L_x_11048:
        /* <DEDUP_REMOVED lines=9> */
.L_x_11047:
[----:B------:R-:W-:Y:S05]  /*6260*/  BSYNC.RECONVERGENT B1 ;  /* 0x0000000000017941 */ /* 0x000fea0003800200 */
.L_x_11046:
        /* <DEDUP_REMOVED lines=18> */
.L_x_11057:
        /* <DEDUP_REMOVED lines=13> */
.L_x_11059:
[----:B------:R-:W-:Y:S05]  /*6460*/  BSYNC.RECONVERGENT B3 ;  /* 0x0000000000037941 */ /* 0x000fea0003800200 */
.L_x_11058:
        /* <DEDUP_REMOVED lines=40> */
[----:B------:R-:W-:Y:S01]  /*66f0*/  IMAD.MOV.U32 R72, RZ, RZ, R70 ;  /* 0x000000ffff487224 */ /* 0x000fe200078e0046 */
[----:B------:R-:W-:Y:S01]  /*6700*/  LOP3.LUT R98, R28, R74, R71, 0x96, !PT ;  /* 0x0000004a1c627212 */ /* 0x000fe200078e9647 */
[----:B------:R-:W-:-:S07]  /*6710*/  HFMA2 R74, -RZ, RZ, 0, 0 ;  /* 0x00000000ff4a7431 */ /* 0x000fce00000001ff */
.L_x_11056:
[----:B------:R-:W-:Y:S05]  /*6720*/  BSYNC.RECONVERGENT B2 ;  /* 0x0000000000027941 */ /* 0x000fea0003800200 */
.L_x_11055:
        /* <DEDUP_REMOVED lines=10> */
.L_x_11054:
[----:B------:R-:W-:Y:S05]  /*67d0*/  BSYNC.RECONVERGENT B1 ;  /* 0x0000000000017941 */ /* 0x000fea0003800200 */
.L_x_11053:
[----:B------:R-:W-:Y:S02]  /*67e0*/  F2FP.BF16.F32.PACK_AB R70, RZ, R19 ;  /* 0x00000013ff46723e */ /* 0x000fe400000010ff */
[----:B------:R-:W-:Y:S02]  /*67f0*/  PRMT R65, R67, 0x5410, R65 ;  /* 0x0000541043417816 */ /* 0x000fe40000000041 */
[----:B------:R-:W-:Y:S02]  /*6800*/  PRMT R66, R66, 0x5410, R73 ;  /* 0x0000541042427816 */ /* 0x000fe40000000049 */
[----:B------:R-:W-:Y:S02]  /*6810*/  PRMT R64, R64, 0x5410, R31 ;  /* 0x0000541040407816 */ /* 0x000fe4000000001f */
[----:B------:R-:W-:-:S07]  /*6820*/  PRMT R67, R30, 0x5410, R70 ;  /* 0x000054101e437816 */ /* 0x000fce0000000046 */
.L_x_11003:
        /* <DEDUP_REMOVED lines=20> */
[----:B------:R-:W-:Y:S02]  /*6970*/  LOP3.LUT R31, R65, R73, R31, 0xfe, !PT ;  /* 0x00000049411f7212 */ /* 0x000fe400078efe1f */
[----:B------:R-:W-:Y:S01]  /*6980*/  LOP3.LUT R30, R66, R30, R64, 0xfe, !PT ;  /* 0x0000001e421e7212 */ /* 0x000fe200078efe40 */
[----:B0-----:R-:W-:Y:S01]  /*6990*/  IMAD.WIDE.U32 R64, R94, 0x8, R70 ;  /* 0x000000085e407825 */ /* 0x001fe200078e0046 */
[----:B------:R-:W-:Y:S02]  /*69a0*/  LOP3.LUT R31, R31, R67, RZ, 0xfc, !PT ;  /* 0x000000431f1f7212 */ /* 0x000fe400078efcff */
[----:B------:R-:W-:-:S05]  /*69b0*/  LOP3.LUT R30, R30, 0xff, R7, 0xf8, !PT ;  /* 0x000000ff1e1e7812 */ /* 0x000fca00078ef807 */
[----:B------:R1:W-:Y:S02]  /*69c0*/  STG.E.64 desc[UR8][R64.64], R30 ;  /* 0x0000001e40007986 */ /* 0x0003e4000c101b08 */
.L_x_11061:
[----:B------:R-:W-:Y:S05]  /*69d0*/  BSYNC.RECONVERGENT B1 ;  /* 0x0000000000017941 */ /* 0x000fea0003800200 */
.L_x_11060:
[----:B------:R-:W-:Y:S04]  /*69e0*/  BSSY.RECONVERGENT B1, `(.L_x_11062) ;  /* 0x0000005000017945 */ /* 0x000fe80003800200 */
[----:B------:R-:W-:Y:S05]  /*69f0*/  @!P1 BRA `(.L_x_11063) ;  /* 0x00000000000c9947 */ /* 0x000fea0003800000 */
[----:B01----:R-:W0:Y:S02]  /*6a00*/  LDC.64 R30, c[0x0][0x390] ;  /* 0x0000e400ff1e7b82 */ /* 0x003e240000000a00 */
[----:B0-----:R-:W-:-:S05]  /*6a10*/  IMAD.WIDE.U32 R30, R76, 0x10, R30 ;  /* 0x000000104c1e7825 */ /* 0x001fca00078e001e */
[----:B------:R2:W5:Y:S02]  /*6a20*/  LDG.E.128 R32, desc[UR8][R30.64] ;  /* 0x000000081e207981 */ /* 0x000564000c1e1d00 */
.L_x_11063:
[----:B------:R-:W-:Y:S05]  /*6a30*/  BSYNC.RECONVERGENT B1 ;  /* 0x0000000000017941 */ /* 0x000fea0003800200 */
.L_x_11062:
[----:B------:R-:W-:Y:S05]  /*6a40*/  @!P0 BRA `(.L_x_11064) ;  /* 0x0000002c00d88947 */ /* 0x000fea0003800000 */
[----:B01----:R-:W0:Y:S01]  /*6a50*/  LDC.64 R64, c[0x0][0x3a0] ;  /* 0x0000e800ff407b82 */ /* 0x003e220000000a00 */
[----:B--2---:R-:W-:-:S04]  /*6a60*/  VIADD R31, R95, 0x20 ;  /* 0x000000205f1f7836 */ /* 0x004fc80000000000 */
        /* <DEDUP_REMOVED lines=24> */
.L_x_11069:
        /* <DEDUP_REMOVED lines=13> */
.L_x_11071:
[----:B------:R-:W-:Y:S05]  /*6cc0*/  BSYNC.RECONVERGENT B3 ;  /* 0x0000000000037941 */ /* 0x000fea0003800200 */
.L_x_11070:
        /* <DEDUP_REMOVED lines=41> */
[----:B------:R-:W-:Y:S01]  /*6f60*/  LOP3.LUT R98, R28, R70, R31, 0x96, !PT ;  /* 0x000000461c627212 */ /* 0x000fe200078e961f */
[----:B------:R-:W-:-:S07]  /*6f70*/  IMAD.MOV.U32 R70, RZ, RZ, R30 ;  /* 0x000000ffff467224 */ /* 0x000fce00078e001e */
.L_x_11068:
[----:B------:R-:W-:Y:S05]  /*6f80*/  BSYNC.RECONVERGENT B2 ;  /* 0x0000000000027941 */ /* 0x000fea0003800200 */
.L_x_11067:
        /* <DEDUP_REMOVED lines=11> */
.L_x_11066:
[----:B------:R-:W-:Y:S05]  /*7040*/  BSYNC.RECONVERGENT B1 ;  /* 0x0000000000017941 */ /* 0x000fea0003800200 */
.L_x_11065:
        /* <DEDUP_REMOVED lines=23> */
.L_x_11076:
        /* <DEDUP_REMOVED lines=13> */
.L_x_11078:
[----:B------:R-:W-:Y:S05]  /*7290*/  BSYNC.RECONVERGENT B3 ;  /* 0x0000000000037941 */ /* 0x000fea0003800200 */
.L_x_11077:
        /* <DEDUP_REMOVED lines=43> */
.L_x_11075:
[----:B------:R-:W-:Y:S05]  /*7550*/  BSYNC.RECONVERGENT B2 ;  /* 0x0000000000027941 */ /* 0x000fea0003800200 */
.L_x_11074:
        /* <DEDUP_REMOVED lines=13> */
.L_x_11073:
[----:B------:R-:W-:Y:S05]  /*7630*/  BSYNC.RECONVERGENT B1 ;  /* 0x0000000000017941 */ /* 0x000fea0003800200 */
.L_x_11072:
        /* <DEDUP_REMOVED lines=22> */
.L_x_11083:
        /* <DEDUP_REMOVED lines=13> */
.L_x_11085:
[----:B------:R-:W-:Y:S05]  /*7870*/  BSYNC.RECONVERGENT B3 ;  /* 0x0000000000037941 */ /* 0x000fea0003800200 */
.L_x_11084:
        /* <DEDUP_REMOVED lines=41> */
[----:B------:R-:W-:Y:S02]  /*7b10*/  LOP3.LUT R98, R28, R72, R71, 0x96, !PT ;  /* 0x000000481c627212 */ /* 0x000fe400078e9647 */
[----:B------:R-:W-:-:S07]  /*7b20*/  MOV R84, R70 ;  /* 0x0000004600547202 */ /* 0x000fce0000000f00 */
.L_x_11082:
[----:B------:R-:W-:Y:S05]  /*7b30*/  BSYNC.RECONVERGENT B2 ;  /* 0x0000000000027941 */ /* 0x000fea0003800200 */
.L_x_11081:
        /* <DEDUP_REMOVED lines=11> */
.L_x_11080:
[----:B------:R-:W-:Y:S05]  /*7bf0*/  BSYNC.RECONVERGENT B1 ;  /* 0x0000000000017941 */ /* 0x000fea0003800200 */
.L_x_11079:
        /* <DEDUP_REMOVED lines=23> */
.L_x_11090:
        /* <DEDUP_REMOVED lines=13> */
.L_x_11092:
[----:B------:R-:W-:Y:S05]  /*7e40*/  BSYNC.RECONVERGENT B3 ;  /* 0x0000000000037941 */ /* 0x000fea0003800200 */
.L_x_11091:
        /* <DEDUP_REMOVED lines=43> */
.L_x_11089:
[----:B------:R-:W-:Y:S05]  /*8100*/  BSYNC.RECONVERGENT B2 ;  /* 0x0000000000027941 */ /* 0x000fea0003800200 */
.L_x_11088:
        /* <DEDUP_REMOVED lines=13> */
.L_x_11087:
[----:B------:R-:W-:Y:S05]  /*81e0*/  BSYNC.RECONVERGENT B1 ;  /* 0x0000000000017941 */ /* 0x000fea0003800200 */
.L_x_11086:
        /* <DEDUP_REMOVED lines=22> */
.L_x_11097:
        /* <DEDUP_REMOVED lines=13> */
.L_x_11099:
[----:B------:R-:W-:Y:S05]  /*8420*/  BSYNC.RECONVERGENT B3 ;  /* 0x0000000000037941 */ /* 0x000fea0003800200 */
.L_x_11098:
        /* <DEDUP_REMOVED lines=35> */
[----:B------:R-:W-:Y:S01]  /*8660*/  HFMA2 R75, -RZ, RZ, 0, 0 ;  /* 0x00000000ff4b7431 */ /* 0x000fe200000001ff */
[----:B------:R-:W-:Y:S01]  /*8670*/  LOP3.LUT R72, R72, UR24, R83, 0x96, !PT ;  /* 0x0000001848487c12 */ /* 0x000fe2000f8e9653 */
[----:B------:R-:W-:-:S04]  /*8680*/  IMAD.WIDE.U32 R80, R80, -0x326172a9, RZ ;  /* 0xcd9e8d5750507825 */ /* 0x000fc800078e00ff */
[----:B------:R-:W-:Y:S01]  /*8690*/  IMAD.WIDE.U32 R72, R72, -0x2daee0ad, RZ ;  /* 0xd2511f5348487825 */ /* 0x000fe200078e00ff */
[----:B------:R-:W-:Y:S02]  /*86a0*/  LOP3.LUT R99, R29, R82, R81, 0x96, !PT ;  /* 0x000000521d637212 */ /* 0x000fe400078e9651 */
[----:B------:R-:W-:Y:S01]  /*86b0*/  MOV R110, R80 ;  /* 0x00000050006e7202 */ /* 0x000fe20000000f00 */
[----:B------:R-:W-:Y:S01]  /*86c0*/  IMAD.MOV.U32 R81, RZ, RZ, R72 ;  /* 0x000000ffff517224 */ /* 0x000fe200078e0048 */
[----:B------:R-:W-:-:S07]  /*86d0*/  LOP3.LUT R98, R28, R74, R73, 0x96, !PT ;  /* 0x0000004a1c627212 */ /* 0x000fce00078e9649 */
.L_x_11096:
[----:B------:R-:W-:Y:S05]  /*86e0*/  BSYNC.RECONVERGENT B2 ;  /* 0x0000000000027941 */ /* 0x000fea0003800200 */
.L_x_11095:
        /* <DEDUP_REMOVED lines=11> */
.L_x_11094:
[----:B------:R-:W-:Y:S05]  /*87a0*/  BSYNC.RECONVERGENT B1 ;  /* 0x0000000000017941 */ /* 0x000fea0003800200 */
.L_x_11093:
        /* <DEDUP_REMOVED lines=23> */
.L_x_11104:
        /* <DEDUP_REMOVED lines=13> */
.L_x_11106:
[----:B------:R-:W-:Y:S05]  /*89f0*/  BSYNC.RECONVERGENT B3 ;  /* 0x0000000000037941 */ /* 0x000fea0003800200 */
.L_x_11105:
        /* <DEDUP_REMOVED lines=43> */
.L_x_11103:
[----:B------:R-:W-:Y:S05]  /*8cb0*/  BSYNC.RECONVERGENT B2 ;  /* 0x0000000000027941 */ /* 0x000fea0003800200 */
.L_x_11102:
        /* <DEDUP_REMOVED lines=13> */
.L_x_11101:
[----:B------:R-:W-:Y:S05]  /*8d90*/  BSYNC.RECONVERGENT B1 ;  /* 0x0000000000017941 */ /* 0x000fea0003800200 */
.L_x_11100:
        /* <DEDUP_REMOVED lines=22> */
.L_x_11111:
        /* <DEDUP_REMOVED lines=13> */
.L_x_11113:
[----:B------:R-:W-:Y:S05]  /*8fd0*/  BSYNC.RECONVERGENT B3 ;  /* 0x0000000000037941 */ /* 0x000fea0003800200 */
.L_x_11112:
        /* <DEDUP_REMOVED lines=43> */
.L_x_11110:
[----:B------:R-:W-:Y:S05]  /*9290*/  BSYNC.RECONVERGENT B2 ;  /* 0x0000000000027941 */ /* 0x000fea0003800200 */
.L_x_11109:
        /* <DEDUP_REMOVED lines=11> */
.L_x_11108:
[----:B------:R-:W-:Y:S05]  /*9350*/  BSYNC.RECONVERGENT B1 ;  /* 0x0000000000017941 */ /* 0x000fea0003800200 */
.L_x_11107:
        /* <DEDUP_REMOVED lines=23> */
.L_x_11118:
        /* <DEDUP_REMOVED lines=13> */
.L_x_11120:
[----:B------:R-:W-:Y:S05]  /*95a0*/  BSYNC.RECONVERGENT B3 ;  /* 0x0000000000037941 */ /* 0x000fea0003800200 */
.L_x_11119:
        /* <DEDUP_REMOVED lines=43> */
.L_x_11117:
[----:B------:R-:W-:Y:S05]  /*9860*/  BSYNC.RECONVERGENT B2 ;  /* 0x0000000000027941 */ /* 0x000fea0003800200 */
.L_x_11116:
        /* <DEDUP_REMOVED lines=13> */
.L_x_11115:
[----:B------:R-:W-:Y:S05]  /*9940*/  BSYNC.RECONVERGENT B1 ;  /* 0x0000000000017941 */ /* 0x000fea0003800200 */
.L_x_11114:
[----:B------:R-:W-:Y:S02]  /*9950*/  F2FP.BF16.F32.PACK_AB R67, RZ, R75 ;  /* 0x0000004bff43723e */ /* 0x000fe400000010ff */
[----:B------:R-:W-:Y:S02]  /*9960*/  PRMT R66, R80, 0x5410, R66 ;  /* 0x0000541050427816 */ /* 0x000fe40000000042 */
[----:B------:R-:W-:Y:S02]  /*9970*/  PRMT R65, R79, 0x5410, R65 ;  /* 0x000054104f417816 */ /* 0x000fe40000000041 */
[----:B------:R-:W-:Y:S02]  /*9980*/  PRMT R64, R78, 0x5410, R64 ;  /* 0x000054104e407816 */ /* 0x000fe40000000040 */
[----:B------:R-:W-:Y:S01]  /*9990*/  PRMT R67, R81, 0x5410, R67 ;  /* 0x0000541051437816 */ /* 0x000fe20000000043 */
[----:B------:R-:W-:Y:S06]  /*99a0*/  BRA `(.L_x_11121) ;  /* 0x0000002800ec7947 */ /* 0x000fec0003800000 */
.L_x_11064:
[----:B------:R-:W-:Y:S01]  /*99b0*/  BSSY.RECONVERGENT B1, `(.L_x_11122) ;  /* 0x0000057000017945 */ /* 0x000fe20003800200 */
[----:B012---:R-:W-:Y:S01]  /*99c0*/  IMAD.MOV.U32 R30, RZ, RZ, RZ ;  /* 0x000000ffff1e7224 */ /* 0x007fe200078e00ff */
        /* <DEDUP_REMOVED lines=19> */
.L_x_11126:
        /* <DEDUP_REMOVED lines=13> */
.L_x_11128:
[----:B------:R-:W-:Y:S05]  /*9bd0*/  BSYNC.RECONVERGENT B3 ;  /* 0x0000000000037941 */ /* 0x000fea0003800200 */
.L_x_11127:
        /* <DEDUP_REMOVED lines=41> */
[----:B------:R-:W-:-:S07]  /*9e70*/  IMAD.MOV.U32 R65, RZ, RZ, RZ ;  /* 0x000000ffff417224 */ /* 0x000fce00078e00ff */
.L_x_11125:
[----:B------:R-:W-:Y:S05]  /*9e80*/  BSYNC.RECONVERGENT B2 ;  /* 0x0000000000027941 */ /* 0x000fea0003800200 */
.L_x_11124:
        /* <DEDUP_REMOVED lines=9> */
.L_x_11123:
[----:B------:R-:W-:Y:S05]  /*9f20*/  BSYNC.RECONVERGENT B1 ;  /* 0x0000000000017941 */ /* 0x000fea0003800200 */
.L_x_11122:
        /* <DEDUP_REMOVED lines=18> */
.L_x_11133:
        /* <DEDUP_REMOVED lines=13> */
.L_x_11135:
[----:B------:R-:W-:Y:S05]  /*a120*/  BSYNC.RECONVERGENT B3 ;  /* 0x0000000000037941 */ /* 0x000fea0003800200 */
.L_x_11134:
        /* <DEDUP_REMOVED lines=43> */
.L_x_11132:
[----:B------:R-:W-:Y:S05]  /*a3e0*/  BSYNC.RECONVERGENT B2 ;  /* 0x0000000000027941 */ /* 0x000fea0003800200 */
.L_x_11131:
        /* <DEDUP_REMOVED lines=10> */
.L_x_11130:
[----:B------:R-:W-:Y:S05]  /*a490*/  BSYNC.RECONVERGENT B1 ;  /* 0x0000000000017941 */ /* 0x000fea0003800200 */
.L_x_11129:
        /* <DEDUP_REMOVED lines=18> */
.L_x_11140:
        /* <DEDUP_REMOVED lines=13> */
.L_x_11142:
[----:B------:R-:W-:Y:S05]  /*a690*/  BSYNC.RECONVERGENT B3 ;  /* 0x0000000000037941 */ /* 0x000fea0003800200 */
.L_x_11141:
        /* <DEDUP_REMOVED lines=43> */
.L_x_11139:
[----:B------:R-:W-:Y:S05]  /*a950*/  BSYNC.RECONVERGENT B2 ;  /* 0x0000000000027941 */ /* 0x000fea0003800200 */
.L_x_11138:
        /* <DEDUP_REMOVED lines=9> */
.L_x_11137:
[----:B------:R-:W-:Y:S05]  /*a9f0*/  BSYNC.RECONVERGENT B1 ;  /* 0x0000000000017941 */ /* 0x000fea0003800200 */
.L_x_11136:
        /* <DEDUP_REMOVED lines=18> */
.L_x_11147:
        /* <DEDUP_REMOVED lines=13> */
.L_x_11149:
[----:B------:R-:W-:Y:S05]  /*abf0*/  BSYNC.RECONVERGENT B3 ;  /* 0x0000000000037941 */ /* 0x000fea0003800200 */
.L_x_11148:
        /* <DEDUP_REMOVED lines=41> */
[----:B------:R-:W-:Y:S02]  /*ae90*/  LOP3.LUT R98, R28, R74, R73, 0x96, !PT ;  /* 0x0000004a1c627212 */ /* 0x000fe400078e9649 */
[----:B------:R-:W-:-:S07]  /*aea0*/  MOV R77, R72 ;  /* 0x00000048004d7202 */ /* 0x000fce0000000f00 */
.L_x_11146:
[----:B------:R-:W-:Y:S05]  /*aeb0*/  BSYNC.RECONVERGENT B2 ;  /* 0x0000000000027941 */ /* 0x000fea0003800200 */
.L_x_11145:
        /* <DEDUP_REMOVED lines=10> */
.L_x_11144:
[----:B------:R-:W-:Y:S05]  /*af60*/  BSYNC.RECONVERGENT B1 ;  /* 0x0000000000017941 */ /* 0x000fea0003800200 */
.L_x_11143:
        /* <DEDUP_REMOVED lines=18> */
.L_x_11154:
        /* <DEDUP_REMOVED lines=13> */
.L_x_11156:
[----:B------:R-:W-:Y:S05]  /*b160*/  BSYNC.RECONVERGENT B3 ;  /* 0x0000000000037941 */ /* 0x000fea0003800200 */
.L_x_11155:
        /* <DEDUP_REMOVED lines=43> */
.L_x_11153:
[----:B------:R-:W-:Y:S05]  /*b420*/  BSYNC.RECONVERGENT B2 ;  /* 0x0000000000027941 */ /* 0x000fea0003800200 */
.L_x_11152:
        /* <DEDUP_REMOVED lines=9> */
.L_x_11151:
[----:B------:R-:W-:Y:S05]  /*b4c0*/  BSYNC.RECONVERGENT B1 ;  /* 0x0000000000017941 */ /* 0x000fea0003800200 */
.L_x_11150:
        /* <DEDUP_REMOVED lines=18> */
.L_x_11161:
        /* <DEDUP_REMOVED lines=13> */
.L_x_11163:
[----:B------:R-:W-:Y:S05]  /*b6c0*/  BSYNC.RECONVERGENT B3 ;  /* 0x0000000000037941 */ /* 0x000fea0003800200 */
.L_x_11162:
        /* <DEDUP_REMOVED lines=43> */
.L_x_11160:
[----:B------:R-:W-:Y:S05]  /*b980*/  BSYNC.RECONVERGENT B2 ;  /* 0x0000000000027941 */ /* 0x000fea0003800200 */
.L_x_11159:
        /* <DEDUP_REMOVED lines=10> */
.L_x_11158:
[----:B------:R-:W-:Y:S05]  /*ba30*/  BSYNC.RECONVERGENT B1 ;  /* 0x0000000000017941 */ /* 0x000fea0003800200 */
.L_x_11157:
        /* <DEDUP_REMOVED lines=18> */
.L_x_11168:
        /* <DEDUP_REMOVED lines=13> */
.L_x_11170:
[----:B------:R-:W-:Y:S05]  /*bc30*/  BSYNC.RECONVERGENT B3 ;  /* 0x0000000000037941 */ /* 0x000fea0003800200 */
.L_x_11169:
        /* <DEDUP_REMOVED lines=43> */
.L_x_11167:
[----:B------:R-:W-:Y:S05]  /*bef0*/  BSYNC.RECONVERGENT B2 ;  /* 0x0000000000027941 */ /* 0x000fea0003800200 */
.L_x_11166:
        /* <DEDUP_REMOVED lines=9> */
.L_x_11165:
[----:B------:R-:W-:Y:S05]  /*bf90*/  BSYNC.RECONVERGENT B1 ;  /* 0x0000000000017941 */ /* 0x000fea0003800200 */
.L_x_11164:
        /* <DEDUP_REMOVED lines=18> */
.L_x_11175:
        /* <DEDUP_REMOVED lines=13> */
.L_x_11177:
[----:B------:R-:W-:Y:S05]  /*c190*/  BSYNC.RECONVERGENT B3 ;  /* 0x0000000000037941 */ /* 0x000fea0003800200 */
.L_x_11176:
        /* <DEDUP_REMOVED lines=43> */
.L_x_11174:
[----:B------:R-:W-:Y:S05]  /*c450*/  BSYNC.RECONVERGENT B2 ;  /* 0x0000000000027941 */ /* 0x000fea0003800200 */
.L_x_11173:
        /* <DEDUP_REMOVED lines=10> */
.L_x_11172:
[----:B------:R-:W-:Y:S05]  /*c500*/  BSYNC.RECONVERGENT B1 ;  /* 0x0000000000017941 */ /* 0x000fea0003800200 */
.L_x_11171:
[----:B------:R-:W-:Y:S02]  /*c510*/  F2FP.BF16.F32.PACK_AB R80, RZ, R75 ;  /* 0x0000004bff50723e */ /* 0x000fe400000010ff */
[----:B------:R-:W-:Y:S02]  /*c520*/  PRMT R64, R64, 0x5410, R67 ;  /* 0x0000541040407816 */ /* 0x000fe40000000043 */
[----:B------:R-:W-:Y:S02]  /*c530*/  PRMT R66, R66, 0x5410, R79 ;  /* 0x0000541042427816 */ /* 0x000fe4000000004f */
[----:B------:R-:W-:Y:S02]  /*c540*/  PRMT R65, R65, 0x5410, R78 ;  /* 0x0000541041417816 */ /* 0x000fe4000000004e */
[----:B------:R-:W-:-:S07]  /*c550*/  PRMT R67, R88, 0x5410, R80 ;  /* 0x0000541058437816 */ /* 0x000fce0000000050 */
.L_x_11121:
        /* <DEDUP_REMOVED lines=12> */
[----:B------:R-:W-:Y:S02]  /*c620*/  LOP3.LUT R65, R13, 0xff, RZ, 0xc0, !PT ;  /* 0x000000ff0d417812 */ /* 0x000fe400078ec0ff */
[----:B------:R-:W-:Y:S02]  /*c630*/  LOP3.LUT R78, R9, 0xff, RZ, 0xc0, !PT ;  /* 0x000000ff094e7812 */ /* 0x000fe400078ec0ff */
[----:B------:R-:W-:Y:S01]  /*c640*/  LOP3.LUT R83, R64, 0xff00, R67, 0xf8, !PT ;  /* 0x0000ff0040537812 */ /* 0x000fe200078ef843 */
[----:B------:R-:W-:-:S03]  /*c650*/  IMAD.WIDE.U32 R64, R65, 0x1000000, RZ ;  /* 0x0100000041407825 */ /* 0x000fc600078e00ff */
        /* <DEDUP_REMOVED lines=9> */
.L_x_11179:
[----:B------:R-:W-:Y:S05]  /*c6f0*/  BSYNC.RECONVERGENT B1 ;  /* 0x0000000000017941 */ /* 0x000fea0003800200 */
.L_x_11178:
[----:B------:R-:W-:Y:S04]  /*c700*/  BSSY.RECONVERGENT B1, `(.L_x_11180) ;  /* 0x0000006000017945 */ /* 0x000fe80003800200 */
[----:B------:R-:W-:Y:S05]  /*c710*/  @!P1 BRA `(.L_x_11181) ;  /* 0x0000000000109947 */ /* 0x000fea0003800000 */
[----:B-----5:R-:W2:Y:S01]  /*c720*/  LDC.64 R32, c[0x0][0x390] ;  /* 0x0000e400ff207b82 */ /* 0x020ea20000000a00 */
[----:B------:R-:W-:-:S05]  /*c730*/  IADD3 R35, PT, PT, R94, 0x40, RZ ;  /* 0x000000405e237810 */ /* 0x000fca0007ffe0ff */
[----:B--2---:R-:W-:-:S06]  /*c740*/  IMAD.WIDE.U32 R32, R35, 0x10, R32 ;  /* 0x0000001023207825 */ /* 0x004fcc00078e0020 */
[----:B------:R-:W5:Y:S02]  /*c750*/  LDG.E.128 R32, desc[UR8][R32.64] ;  /* 0x0000000820207981 */ /* 0x000f64000c1e1d00 */
.L_x_11181:
[----:B------:R-:W-:Y:S05]  /*c760*/  BSYNC.RECONVERGENT B1 ;  /* 0x0000000000017941 */ /* 0x000fea0003800200 */
.L_x_11180:
        /* <DEDUP_REMOVED lines=27> */
.L_x_11187:
        /* <DEDUP_REMOVED lines=13> */
.L_x_11189:
[----:B------:R-:W-:Y:S05]  /*c9f0*/  BSYNC.RECONVERGENT B3 ;  /* 0x0000000000037941 */ /* 0x000fea0003800200 */
.L_x_11188:
        /* <DEDUP_REMOVED lines=43> */
.L_x_11186:
[----:B------:R-:W-:Y:S05]  /*ccb0*/  BSYNC.RECONVERGENT B2 ;  /* 0x0000000000027941 */ /* 0x000fea0003800200 */
.L_x_11185:
        /* <DEDUP_REMOVED lines=11> */
.L_x_11184:
[----:B------:R-:W-:Y:S05]  /*cd70*/  BSYNC.RECONVERGENT B1 ;  /* 0x0000000000017941 */ /* 0x000fea0003800200 */
.L_x_11183:
        /* <DEDUP_REMOVED lines=23> */
.L_x_11194:
        /* <DEDUP_REMOVED lines=13> */
.L_x_11196:
[----:B------:R-:W-:Y:S05]  /*cfc0*/  BSYNC.RECONVERGENT B3 ;  /* 0x0000000000037941 */ /* 0x000fea0003800200 */
.L_x_11195:
        /* <DEDUP_REMOVED lines=43> */
.L_x_11193:
[----:B------:R-:W-:Y:S05]  /*d280*/  BSYNC.RECONVERGENT B2 ;  /* 0x0000000000027941 */ /* 0x000fea0003800200 */
.L_x_11192:
        /* <DEDUP_REMOVED lines=13> */
.L_x_11191:
[----:B------:R-:W-:Y:S05]  /*d360*/  BSYNC.RECONVERGENT B1 ;  /* 0x0000000000017941 */ /* 0x000fea0003800200 */
.L_x_11190:
        /* <DEDUP_REMOVED lines=22> */
.L_x_11201:
        /* <DEDUP_REMOVED lines=13> */
.L_x_11203:
[----:B------:R-:W-:Y:S05]  /*d5a0*/  BSYNC.RECONVERGENT B3 ;  /* 0x0000000000037941 */ /* 0x000fea0003800200 */
.L_x_11202:
        /* <DEDUP_REMOVED lines=43> */
.L_x_11200:
[----:B------:R-:W-:Y:S05]  /*d860*/  BSYNC.RECONVERGENT B2 ;  /* 0x0000000000027941 */ /* 0x000fea0003800200 */
.L_x_11199:
        /* <DEDUP_REMOVED lines=11> */
.L_x_11198:
[----:B------:R-:W-:Y:S05]  /*d920*/  BSYNC.RECONVERGENT B1 ;  /* 0x0000000000017941 */ /* 0x000fea0003800200 */
.L_x_11197:
        /* <DEDUP_REMOVED lines=23> */
.L_x_11208:
        /* <DEDUP_REMOVED lines=13> */
.L_x_11210:
[----:B------:R-:W-:Y:S05]  /*db70*/  BSYNC.RECONVERGENT B3 ;  /* 0x0000000000037941 */ /* 0x000fea0003800200 */
.L_x_11209:
        /* <DEDUP_REMOVED lines=43> */
.L_x_11207:
[----:B------:R-:W-:Y:S05]  /*de30*/  BSYNC.RECONVERGENT B2 ;  /* 0x0000000000027941 */ /* 0x000fea0003800200 */
.L_x_11206:
        /* <DEDUP_REMOVED lines=13> */
.L_x_11205:
[----:B------:R-:W-:Y:S05]  /*df10*/  BSYNC.RECONVERGENT B1 ;  /* 0x0000000000017941 */ /* 0x000fea0003800200 */
.L_x_11204:
        /* <DEDUP_REMOVED lines=22> */
.L_x_11215:
        /* <DEDUP_REMOVED lines=13> */
.L_x_11217:
[----:B------:R-:W-:Y:S05]  /*e150*/  BSYNC.RECONVERGENT B3 ;  /* 0x0000000000037941 */ /* 0x000fea0003800200 */
.L_x_11216:
        /* <DEDUP_REMOVED lines=43> */
.L_x_11214:
[----:B------:R-:W-:Y:S05]  /*e410*/  BSYNC.RECONVERGENT B2 ;  /* 0x0000000000027941 */ /* 0x000fea0003800200 */
.L_x_11213:
        /* <DEDUP_REMOVED lines=11> */
.L_x_11212:
[----:B------:R-:W-:Y:S05]  /*e4d0*/  BSYNC.RECONVERGENT B1 ;  /* 0x0000000000017941 */ /* 0x000fea0003800200 */
.L_x_11211:
        /* <DEDUP_REMOVED lines=23> */
.L_x_11222:
        /* <DEDUP_REMOVED lines=13> */
.L_x_11224:
[----:B------:R-:W-:Y:S05]  /*e720*/  BSYNC.RECONVERGENT B3 ;  /* 0x0000000000037941 */ /* 0x000fea0003800200 */
.L_x_11223:
        /* <DEDUP_REMOVED lines=43> */
.L_x_11221:
[----:B------:R-:W-:Y:S05]  /*e9e0*/  BSYNC.RECONVERGENT B2 ;  /* 0x0000000000027941 */ /* 0x000fea0003800200 */
.L_x_11220:
        /* <DEDUP_REMOVED lines=13> */
.L_x_11219:
[----:B------:R-:W-:Y:S05]  /*eac0*/  BSYNC.RECONVERGENT B1 ;  /* 0x0000000000017941 */ /* 0x000fea0003800200 */
.L_x_11218:
        /* <DEDUP_REMOVED lines=22> */
.L_x_11229:
        /* <DEDUP_REMOVED lines=13> */
.L_x_11231:
[----:B------:R-:W-:Y:S05]  /*ed00*/  BSYNC.RECONVERGENT B3 ;  /* 0x0000000000037941 */ /* 0x000fea0003800200 */
.L_x_11230:
        /* <DEDUP_REMOVED lines=43> */
.L_x_11228:
[----:B------:R-:W-:Y:S05]  /*efc0*/  BSYNC.RECONVERGENT B2 ;  /* 0x0000000000027941 */ /* 0x000fea0003800200 */
.L_x_11227:
        /* <DEDUP_REMOVED lines=11> */
.L_x_11226:
[----:B------:R-:W-:Y:S05]  /*f080*/  BSYNC.RECONVERGENT B1 ;  /* 0x0000000000017941 */ /* 0x000fea0003800200 */
.L_x_11225:
        /* <DEDUP_REMOVED lines=23> */
.L_x_11236:
        /* <DEDUP_REMOVED lines=13> */
.L_x_11238:
[----:B------:R-:W-:Y:S05]  /*f2d0*/  BSYNC.RECONVERGENT B3 ;  /* 0x0000000000037941 */ /* 0x000fea0003800200 */
.L_x_11237:
        /* <DEDUP_REMOVED lines=43> */
.L_x_11235:
[----:B------:R-:W-:Y:S05]  /*f590*/  BSYNC.RECONVERGENT B2 ;  /* 0x0000000000027941 */ /* 0x000fea0003800200 */
.L_x_11234:
        /* <DEDUP_REMOVED lines=13> */
.L_x_11233:
[----:B------:R-:W-:Y:S05]  /*f670*/  BSYNC.RECONVERGENT B1 ;  /* 0x0000000000017941 */ /* 0x000fea0003800200 */
.L_x_11232:
[----:B------:R-:W-:Y:S02]  /*f680*/  F2FP.BF16.F32.PACK_AB R67, RZ, R83 ;  /* 0x00000053ff43723e */ /* 0x000fe400000010ff */
[----:B------:R-:W-:Y:S02]  /*f690*/  PRMT R66, R86, 0x5410, R66 ;  /* 0x0000541056427816 */ /* 0x000fe40000000042 */
[----:B------:R-:W-:Y:S02]  /*f6a0*/  PRMT R65, R85, 0x5410, R65 ;  /* 0x0000541055417816 */ /* 0x000fe40000000041 */
[----:B------:R-:W-:Y:S02]  /*f6b0*/  PRMT R64, R84, 0x5410, R64 ;  /* 0x0000541054407816 */ /* 0x000fe40000000040 */
[----:B------:R-:W-:Y:S01]  /*f6c0*/  PRMT R67, R92, 0x5410, R67 ;  /* 0x000054105c437816 */ /* 0x000fe20000000043 */
[----:B------:R-:W-:Y:S06]  /*f6d0*/  BRA `(.L_x_11239) ;  /* 0x0000002800f07947 */ /* 0x000fec0003800000 */
.L_x_11182:
        /* <DEDUP_REMOVED lines=21> */
.L_x_11244:
        /* <DEDUP_REMOVED lines=13> */
.L_x_11246:
[----:B------:R-:W-:Y:S05]  /*f900*/  BSYNC.RECONVERGENT B3 ;  /* 0x0000000000037941 */ /* 0x000fea0003800200 */
.L_x_11245:
        /* <DEDUP_REMOVED lines=43> */
.L_x_11243:
[----:B------:R-:W-:Y:S05]  /*fbc0*/  BSYNC.RECONVERGENT B2 ;  /* 0x0000000000027941 */ /* 0x000fea0003800200 */
.L_x_11242:
        /* <DEDUP_REMOVED lines=9> */
.L_x_11241:
[----:B------:R-:W-:Y:S05]  /*fc60*/  BSYNC.RECONVERGENT B1 ;  /* 0x0000000000017941 */ /* 0x000fea0003800200 */
.L_x_11240:
        /* <DEDUP_REMOVED lines=18> */
.L_x_11251:
        /* <DEDUP_REMOVED lines=13> */
.L_x_11253:
[----:B------:R-:W-:Y:S05]  /*fe60*/  BSYNC.RECONVERGENT B3 ;  /* 0x0000000000037941 */ /* 0x000fea0003800200 */
.L_x_11252:
        /* <DEDUP_REMOVED lines=43> */
.L_x_11250:
[----:B------:R-:W-:Y:S05]  /*10120*/  BSYNC.RECONVERGENT B2 ;  /* 0x0000000000027941 */ /* 0x000fea0003800200 */
.L_x_11249:
        /* <DEDUP_REMOVED lines=10> */
.L_x_11248:
[----:B------:R-:W-:Y:S05]  /*101d0*/  BSYNC.RECONVERGENT B1 ;  /* 0x0000000000017941 */ /* 0x000fea0003800200 */
.L_x_11247:
        /* <DEDUP_REMOVED lines=18> */
.L_x_11258:
        /* <DEDUP_REMOVED lines=13> */
.L_x_11260:
[----:B------:R-:W-:Y:S05]  /*103d0*/  BSYNC.RECONVERGENT B3 ;  /* 0x0000000000037941 */ /* 0x000fea0003800200 */
.L_x_11259:
        /* <DEDUP_REMOVED lines=43> */
.L_x_11257:
[----:B------:R-:W-:Y:S05]  /*10690*/  BSYNC.RECONVERGENT B2 ;  /* 0x0000000000027941 */ /* 0x000fea0003800200 */
.L_x_11256:
        /* <DEDUP_REMOVED lines=9> */
.L_x_11255:
[----:B------:R-:W-:Y:S05]  /*10730*/  BSYNC.RECONVERGENT B1 ;  /* 0x0000000000017941 */ /* 0x000fea0003800200 */
.L_x_11254:
        /* <DEDUP_REMOVED lines=18> */
.L_x_11265:
        /* <DEDUP_REMOVED lines=13> */
.L_x_11267:
[----:B------:R-:W-:Y:S05]  /*10930*/  BSYNC.RECONVERGENT B3 ;  /* 0x0000000000037941 */ /* 0x000fea0003800200 */
.L_x_11266:
        /* <DEDUP_REMOVED lines=43> */
.L_x_11264:
[----:B------:R-:W-:Y:S05]  /*10bf0*/  BSYNC.RECONVERGENT B2 ;  /* 0x0000000000027941 */ /* 0x000fea0003800200 */
.L_x_11263:
        /* <DEDUP_REMOVED lines=10> */
.L_x_11262:
[----:B------:R-:W-:Y:S05]  /*10ca0*/  BSYNC.RECONVERGENT B1 ;  /* 0x0000000000017941 */ /* 0x000fea0003800200 */
.L_x_11261:
        /* <DEDUP_REMOVED lines=18> */
.L_x_11272:
        /* <DEDUP_REMOVED lines=13> */
.L_x_11274:
[----:B------:R-:W-:Y:S05]  /*10ea0*/  BSYNC.RECONVERGENT B3 ;  /* 0x0000000000037941 */ /* 0x000fea0003800200 */
.L_x_11273:
        /* <DEDUP_REMOVED lines=43> */
.L_x_11271:
[----:B------:R-:W-:Y:S05]  /*11160*/  BSYNC.RECONVERGENT B2 ;  /* 0x0000000000027941 */ /* 0x000fea0003800200 */
.L_x_11270:
        /* <DEDUP_REMOVED lines=9> */
.L_x_11269:
[----:B------:R-:W-:Y:S05]  /*11200*/  BSYNC.RECONVERGENT B1 ;  /* 0x0000000000017941 */ /* 0x000fea0003800200 */
.L_x_11268:
        /* <DEDUP_REMOVED lines=18> */
.L_x_11279:
        /* <DEDUP_REMOVED lines=13> */
.L_x_11281:
[----:B------:R-:W-:Y:S05]  /*11400*/  BSYNC.RECONVERGENT B3 ;  /* 0x0000000000037941 */ /* 0x000fea0003800200 */
.L_x_11280:
        /* <DEDUP_REMOVED lines=43> */
.L_x_11278:
[----:B------:R-:W-:Y:S05]  /*116c0*/  BSYNC.RECONVERGENT B2 ;  /* 0x0000000000027941 */ /* 0x000fea0003800200 */
.L_x_11277:
        /* <DEDUP_REMOVED lines=10> */
.L_x_11276:
[----:B------:R-:W-:Y:S05]  /*11770*/  BSYNC.RECONVERGENT B1 ;  /* 0x0000000000017941 */ /* 0x000fea0003800200 */
.L_x_11275:
        /* <DEDUP_REMOVED lines=18> */
.L_x_11286:
        /* <DEDUP_REMOVED lines=13> */
.L_x_11288:
[----:B------:R-:W-:Y:S05]  /*11970*/  BSYNC.RECONVERGENT B3 ;  /* 0x0000000000037941 */ /* 0x000fea0003800200 */
.L_x_11287:
        /* <DEDUP_REMOVED lines=43> */
.L_x_11285:
[----:B------:R-:W-:Y:S05]  /*11c30*/  BSYNC.RECONVERGENT B2 ;  /* 0x0000000000027941 */ /* 0x000fea0003800200 */
.L_x_11284:
        /* <DEDUP_REMOVED lines=9> */
.L_x_11283:
[----:B------:R-:W-:Y:S05]  /*11cd0*/  BSYNC.RECONVERGENT B1 ;  /* 0x0000000000017941 */ /* 0x000fea0003800200 */
.L_x_11282:
        /* <DEDUP_REMOVED lines=18> */
.L_x_11293:
        /* <DEDUP_REMOVED lines=13> */
.L_x_11295:
[----:B------:R-:W-:Y:S05]  /*11ed0*/  BSYNC.RECONVERGENT B3 ;  /* 0x0000000000037941 */ /* 0x000fea0003800200 */
.L_x_11294:
        /* <DEDUP_REMOVED lines=43> */
.L_x_11292:
[----:B------:R-:W-:Y:S05]  /*12190*/  BSYNC.RECONVERGENT B2 ;  /* 0x0000000000027941 */ /* 0x000fea0003800200 */
.L_x_11291:
        /* <DEDUP_REMOVED lines=10> */
.L_x_11290:
[----:B------:R-:W-:Y:S05]  /*12240*/  BSYNC.RECONVERGENT B1 ;  /* 0x0000000000017941 */ /* 0x000fea0003800200 */
.L_x_11289:
[----:B------:R-:W-:Y:S02]  /*12250*/  F2FP.BF16.F32.PACK_AB R89, RZ, R83 ;  /* 0x00000053ff59723e */ /* 0x000fe400000010ff */
[----:B------:R-:W-:Y:S02]  /*12260*/  PRMT R64, R64, 0x5410, R67 ;  /* 0x0000541040407816 */ /* 0x000fe40000000043 */
[----:B------:R-:W-:Y:S02]  /*12270*/  PRMT R66, R66, 0x5410, R85 ;  /* 0x0000541042427816 */ /* 0x000fe40000000055 */
[----:B------:R-:W-:Y:S02]  /*12280*/  PRMT R65, R65, 0x5410, R84 ;  /* 0x0000541041417816 */ /* 0x000fe40000000054 */
[----:B------:R-:W-:-:S07]  /*12290*/  PRMT R67, R86, 0x5410, R89 ;  /* 0x0000541056437816 */ /* 0x000fce0000000059 */
.L_x_11239:
        /* <DEDUP_REMOVED lines=20> */
[----:B------:R-:W-:Y:S02]  /*123e0*/  IADD3 R67, PT, PT, R94, 0x40, RZ ;  /* 0x000000405e437810 */ /* 0x000fe40007ffe0ff */
[----:B------:R-:W-:Y:S02]  /*123f0*/  LOP3.LUT R64, R84, R64, R66, 0xfe, !PT ;  /* 0x0000004054407212 */ /* 0x000fe400078efe42 */
[----:B------:R-:W-:Y:S01]  /*12400*/  LOP3.LUT R65, R65, R85, RZ, 0xfc, !PT ;  /* 0x0000005541417212 */ /* 0x000fe200078efcff */
[----:B0-----:R-:W-:Y:S01]  /*12410*/  IMAD.WIDE.U32 R66, R67, 0x8, R90 ;  /* 0x0000000843427825 */ /* 0x001fe200078e005a */
[----:B------:R-:W-:-:S05]  /*12420*/  LOP3.LUT R64, R64, 0xff, R7, 0xf8, !PT ;  /* 0x000000ff40407812 */ /* 0x000fca00078ef807 */
[----:B------:R1:W-:Y:S02]  /*12430*/  STG.E.64 desc[UR8][R66.64], R64 ;  /* 0x0000004042007986 */ /* 0x0003e4000c101b08 */
.L_x_11297:
[----:B------:R-:W-:Y:S05]  /*12440*/  BSYNC.RECONVERGENT B1 ;  /* 0x0000000000017941 */ /* 0x000fea0003800200 */
.L_x_11296:
[----:B------:R-:W-:Y:S04]  /*12450*/  BSSY.RECONVERGENT B1, `(.L_x_11298) ;  /* 0x0000006000017945 */ /* 0x000fe80003800200 */
[----:B------:R-:W-:Y:S05]  /*12460*/  @!P1 BRA `(.L_x_11299) ;  /* 0x0000000000109947 */ /* 0x000fea0003800000 */
[----:B-----5:R-:W2:Y:S01]  /*12470*/  LDC.64 R32, c[0x0][0x390] ;  /* 0x0000e400ff207b82 */ /* 0x020ea20000000a00 */
[----:B------:R-:W-:-:S04]  /*12480*/  VIADD R35, R94, 0x60 ;  /* 0x000000605e237836 */ /* 0x000fc80000000000 */
[----:B--2---:R-:W-:-:S06]  /*12490*/  IMAD.WIDE.U32 R32, R35, 0x10, R32 ;  /* 0x0000001023207825 */ /* 0x004fcc00078e0020 */
[----:B------:R-:W5:Y:S02]  /*124a0*/  LDG.E.128 R32, desc[UR8][R32.64] ;  /* 0x0000000820207981 */ /* 0x000f64000c1e1d00 */
.L_x_11299:
[----:B------:R-:W-:Y:S05]  /*124b0*/  BSYNC.RECONVERGENT B1 ;  /* 0x0000000000017941 */ /* 0x000fea0003800200 */
.L_x_11298:
        /* <DEDUP_REMOVED lines=27> */
.L_x_11305:
        /* <DEDUP_REMOVED lines=13> */
.L_x_11307:
[----:B------:R-:W-:Y:S05]  /*12740*/  BSYNC.RECONVERGENT B3 ;  /* 0x0000000000037941 */ /* 0x000fea0003800200 */
.L_x_11306:
        /* <DEDUP_REMOVED lines=42> */
[----:B------:R-:W-:-:S07]  /*129f0*/  IMAD.MOV.U32 R101, RZ, RZ, R84 ;  /* 0x000000ffff657224 */ /* 0x000fce00078e0054 */
.L_x_11304:
[----:B------:R-:W-:Y:S05]  /*12a00*/  BSYNC.RECONVERGENT B2 ;  /* 0x0000000000027941 */ /* 0x000fea0003800200 */
.L_x_11303:
        /* <DEDUP_REMOVED lines=11> */
.L_x_11302:
[----:B------:R-:W-:Y:S05]  /*12ac0*/  BSYNC.RECONVERGENT B1 ;  /* 0x0000000000017941 */ /* 0x000fea0003800200 */
.L_x_11301:
        /* <DEDUP_REMOVED lines=23> */
.L_x_11312:
        /* <DEDUP_REMOVED lines=13> */
.L_x_11314:
[----:B------:R-:W-:Y:S05]  /*12d10*/  BSYNC.RECONVERGENT B3 ;  /* 0x0000000000037941 */ /* 0x000fea0003800200 */
.L_x_11313:
        /* <DEDUP_REMOVED lines=43> */
.L_x_11311:
[----:B------:R-:W-:Y:S05]  /*12fd0*/  BSYNC.RECONVERGENT B2 ;  /* 0x0000000000027941 */ /* 0x000fea0003800200 */
.L_x_11310:
        /* <DEDUP_REMOVED lines=13> */
.L_x_11309:
[----:B------:R-:W-:Y:S05]  /*130b0*/  BSYNC.RECONVERGENT B1 ;  /* 0x0000000000017941 */ /* 0x000fea0003800200 */
.L_x_11308:
        /* <DEDUP_REMOVED lines=22> */
.L_x_11319:
        /* <DEDUP_REMOVED lines=13> */
.L_x_11321:
[----:B------:R-:W-:Y:S05]  /*132f0*/  BSYNC.RECONVERGENT B3 ;  /* 0x0000000000037941 */ /* 0x000fea0003800200 */
.L_x_11320:
        /* <DEDUP_REMOVED lines=43> */
.L_x_11318:
[----:B------:R-:W-:Y:S05]  /*135b0*/  BSYNC.RECONVERGENT B2 ;  /* 0x0000000000027941 */ /* 0x000fea0003800200 */
.L_x_11317:
        /* <DEDUP_REMOVED lines=11> */
.L_x_11316:
[----:B------:R-:W-:Y:S05]  /*13670*/  BSYNC.RECONVERGENT B1 ;  /* 0x0000000000017941 */ /* 0x000fea0003800200 */
.L_x_11315:
        /* <DEDUP_REMOVED lines=23> */
.L_x_11326:
        /* <DEDUP_REMOVED lines=13> */
.L_x_11328:
[----:B------:R-:W-:Y:S05]  /*138c0*/  BSYNC.RECONVERGENT B3 ;  /* 0x0000000000037941 */ /* 0x000fea0003800200 */
.L_x_11327:
        /* <DEDUP_REMOVED lines=43> */
.L_x_11325:
[----:B------:R-:W-:Y:S05]  /*13b80*/  BSYNC.RECONVERGENT B2 ;  /* 0x0000000000027941 */ /* 0x000fea0003800200 */
.L_x_11324:
        /* <DEDUP_REMOVED lines=13> */
.L_x_11323:
[----:B------:R-:W-:Y:S05]  /*13c60*/  BSYNC.RECONVERGENT B1 ;  /* 0x0000000000017941 */ /* 0x000fea0003800200 */
.L_x_11322:
        /* <DEDUP_REMOVED lines=22> */
.L_x_11333:
        /* <DEDUP_REMOVED lines=13> */
.L_x_11335:
[----:B------:R-:W-:Y:S05]  /*13ea0*/  BSYNC.RECONVERGENT B3 ;  /* 0x0000000000037941 */ /* 0x000fea0003800200 */
.L_x_11334:
        /* <DEDUP_REMOVED lines=38> */
[----:B------:R-:W-:Y:S02]  /*14110*/  MOV R110, R98 ;  /* 0x00000062006e7202 */ /* 0x000fe40000000f00 */
[----:B------:R-:W-:Y:S01]  /*14120*/  LOP3.LUT R99, R29, R100, R99, 0x96, !PT ;  /* 0x000000641d637212 */ /* 0x000fe200078e9663 */
[----:B------:R-:W-:Y:S01]  /*14130*/  IMAD.MOV.U32 R105, RZ, RZ, R88 ;  /* 0x000000ffff697224 */ /* 0x000fe200078e0058 */
[----:B------:R-:W-:Y:S01]  /*14140*/  LOP3.LUT R98, R28, R90, R89, 0x96, !PT ;  /* 0x0000005a1c627212 */ /* 0x000fe200078e9659 */
[----:B------:R-:W-:-:S07]  /*14150*/  HFMA2 R90, -RZ, RZ, 0, 0 ;  /* 0x00000000ff5a7431 */ /* 0x000fce00000001ff */
.L_x_11332:
[----:B------:R-:W-:Y:S05]  /*14160*/  BSYNC.RECONVERGENT B2 ;  /* 0x0000000000027941 */ /* 0x000fea0003800200 */
.L_x_11331:
        /* <DEDUP_REMOVED lines=11> */
.L_x_11330:
[----:B------:R-:W-:Y:S05]  /*14220*/  BSYNC.RECONVERGENT B1 ;  /* 0x0000000000017941 */ /* 0x000fea0003800200 */
.L_x_11329:
        /* <DEDUP_REMOVED lines=23> */
.L_x_11340:
        /* <DEDUP_REMOVED lines=13> */
.L_x_11342:
[----:B------:R-:W-:Y:S05]  /*14470*/  BSYNC.RECONVERGENT B3 ;  /* 0x0000000000037941 */ /* 0x000fea0003800200 */
.L_x_11341:
        /* <DEDUP_REMOVED lines=43> */
.L_x_11339:
[----:B------:R-:W-:Y:S05]  /*14730*/  BSYNC.RECONVERGENT B2 ;  /* 0x0000000000027941 */ /* 0x000fea0003800200 */
.L_x_11338:
        /* <DEDUP_REMOVED lines=13> */
.L_x_11337:
[----:B------:R-:W-:Y:S05]  /*14810*/  BSYNC.RECONVERGENT B1 ;  /* 0x0000000000017941 */ /* 0x000fea0003800200 */
.L_x_11336:
        /* <DEDUP_REMOVED lines=22> */
.L_x_11347:
        /* <DEDUP_REMOVED lines=13> */
.L_x_11349:
[----:B------:R-:W-:Y:S05]  /*14a50*/  BSYNC.RECONVERGENT B3 ;  /* 0x0000000000037941 */ /* 0x000fea0003800200 */
.L_x_11348:
        /* <DEDUP_REMOVED lines=39> */
[----:B------:R-:W-:Y:S02]  /*14cd0*/  HFMA2 R101, -RZ, RZ, 0, 0 ;  /* 0x00000000ff657431 */ /* 0x000fe400000001ff */
[----:B------:R-:W-:Y:S01]  /*14ce0*/  IMAD.MOV.U32 R110, RZ, RZ, R100 ;  /* 0x000000ffff6e7224 */ /* 0x000fe200078e0064 */
[----:B------:R-:W-:Y:S02]  /*14cf0*/  LOP3.LUT R98, R28, R98, R91, 0x96, !PT ;  /* 0x000000621c627212 */ /* 0x000fe400078e965b */
[----:B------:R-:W-:-:S07]  /*14d00*/  MOV R107, R90 ;  /* 0x0000005a006b7202 */ /* 0x000fce0000000f00 */
.L_x_11346:
[----:B------:R-:W-:Y:S05]  /*14d10*/  BSYNC.RECONVERGENT B2 ;  /* 0x0000000000027941 */ /* 0x000fea0003800200 */
.L_x_11345:
        /* <DEDUP_REMOVED lines=11> */
.L_x_11344:
[----:B------:R-:W-:Y:S05]  /*14dd0*/  BSYNC.RECONVERGENT B1 ;  /* 0x0000000000017941 */ /* 0x000fea0003800200 */
.L_x_11343:
        /* <DEDUP_REMOVED lines=23> */
.L_x_11354:
        /* <DEDUP_REMOVED lines=13> */
.L_x_11356:
[----:B------:R-:W-:Y:S05]  /*15020*/  BSYNC.RECONVERGENT B3 ;  /* 0x0000000000037941 */ /* 0x000fea0003800200 */
.L_x_11355:
        /* <DEDUP_REMOVED lines=42> */
.L_x_11353:
[----:B------:R-:W-:Y:S05]  /*152d0*/  BSYNC.RECONVERGENT B2 ;  /* 0x0000000000027941 */ /* 0x000fea0003800200 */
.L_x_11352:
        /* <DEDUP_REMOVED lines=13> */
.L_x_11351:
[----:B------:R-:W-:Y:S05]  /*153b0*/  BSYNC.RECONVERGENT B1 ;  /* 0x0000000000017941 */ /* 0x000fea0003800200 */
.L_x_11350:
[----:B------:R-:W-:Y:S02]  /*153c0*/  F2FP.BF16.F32.PACK_AB R67, RZ, R91 ;  /* 0x0000005bff43723e */ /* 0x000fe400000010ff */
[----:B------:R-:W-:Y:S02]  /*153d0*/  PRMT R66, R97, 0x5410, R66 ;  /* 0x0000541061427816 */ /* 0x000fe40000000042 */
[----:B------:R-:W-:Y:S02]  /*153e0*/  PRMT R65, R96, 0x5410, R65 ;  /* 0x0000541060417816 */ /* 0x000fe40000000041 */
[----:B------:R-:W-:Y:S02]  /*153f0*/  PRMT R64, R92, 0x5410, R64 ;  /* 0x000054105c407816 */ /* 0x000fe40000000040 */
[----:B------:R-:W-:Y:S01]  /*15400*/  PRMT R67, R106, 0x5410, R67 ;  /* 0x000054106a437816 */ /* 0x000fe20000000043 */
[----:B------:R-:W-:Y:S06]  /*15410*/  BRA `(.L_x_11357) ;  /* 0x0000002800f07947 */ /* 0x000fec0003800000 */
.L_x_11300:
[----:B------:R-:W-:Y:S01]  /*15420*/  BSSY.RECONVERGENT B1, `(.L_x_11358) ;  /* 0x0000058000017945 */ /* 0x000fe20003800200 */
[----:B0-----:R-:W-:Y:S01]  /*15430*/  IMAD.MOV.U32 R84, RZ, RZ, RZ ;  /* 0x000000ffff547224 */ /* 0x001fe200078e00ff */
        /* <DEDUP_REMOVED lines=19> */
.L_x_11362:
        /* <DEDUP_REMOVED lines=13> */
.L_x_11364:
[----:B------:R-:W-:Y:S05]  /*15640*/  BSYNC.RECONVERGENT B3 ;  /* 0x0000000000037941 */ /* 0x000fea0003800200 */
.L_x_11363:
        /* <DEDUP_REMOVED lines=43> */
.L_x_11361:
[----:B------:R-:W-:Y:S05]  /*15900*/  BSYNC.RECONVERGENT B2 ;  /* 0x0000000000027941 */ /* 0x000fea0003800200 */
.L_x_11360:
        /* <DEDUP_REMOVED lines=9> */
.L_x_11359:
[----:B------:R-:W-:Y:S05]  /*159a0*/  BSYNC.RECONVERGENT B1 ;  /* 0x0000000000017941 */ /* 0x000fea0003800200 */
.L_x_11358:
        /* <DEDUP_REMOVED lines=18> */
.L_x_11369:
        /* <DEDUP_REMOVED lines=13> */
.L_x_11371:
[----:B------:R-:W-:Y:S05]  /*15ba0*/  BSYNC.RECONVERGENT B3 ;  /* 0x0000000000037941 */ /* 0x000fea0003800200 */
.L_x_11370:
        /* <DEDUP_REMOVED lines=39> */
[----:B------:R-:W-:Y:S02]  /*15e20*/  IMAD.MOV.U32 R100, RZ, RZ, R66 ;  /* 0x000000ffff647224 */ /* 0x000fe400078e0042 */
[----:B------:R-:W-:Y:S02]  /*15e30*/  HFMA2 R66, -RZ, RZ, 0, 0 ;  /* 0x00000000ff427431 */ /* 0x000fe400000001ff */
[----:B------:R-:W-:Y:S01]  /*15e40*/  IMAD.MOV.U32 R110, RZ, RZ, R88 ;  /* 0x000000ffff6e7224 */ /* 0x000fe200078e0058 */
[----:B------:R-:W-:-:S07]  /*15e50*/  LOP3.LUT R98, R28, R86, R67, 0x96, !PT ;  /* 0x000000561c627212 */ /* 0x000fce00078e9643 */
.L_x_11368:
[----:B------:R-:W-:Y:S05]  /*15e60*/  BSYNC.RECONVERGENT B2 ;  /* 0x0000000000027941 */ /* 0x000fea0003800200 */
.L_x_11367:
        /* <DEDUP_REMOVED lines=10> */
.L_x_11366:
[----:B------:R-:W-:Y:S05]  /*15f10*/  BSYNC.RECONVERGENT B1 ;  /* 0x0000000000017941 */ /* 0x000fea0003800200 */
.L_x_11365:
        /* <DEDUP_REMOVED lines=18> */
.L_x_11376:
        /* <DEDUP_REMOVED lines=13> */
.L_x_11378:
[----:B------:R-:W-:Y:S05]  /*16110*/  BSYNC.RECONVERGENT B3 ;  /* 0x0000000000037941 */ /* 0x000fea0003800200 */
.L_x_11377:
        /* <DEDUP_REMOVED lines=43> */
.L_x_11375:
[----:B------:R-:W-:Y:S05]  /*163d0*/  BSYNC.RECONVERGENT B2 ;  /* 0x0000000000027941 */ /* 0x000fea0003800200 */
.L_x_11374:
        /* <DEDUP_REMOVED lines=9> */
.L_x_11373:
[----:B------:R-:W-:Y:S05]  /*16470*/  BSYNC.RECONVERGENT B1 ;  /* 0x0000000000017941 */ /* 0x000fea0003800200 */
.L_x_11372:
        /* <DEDUP_REMOVED lines=18> */
.L_x_11383:
        /* <DEDUP_REMOVED lines=13> */
.L_x_11385:
[----:B------:R-:W-:Y:S05]  /*16670*/  BSYNC.RECONVERGENT B3 ;  /* 0x0000000000037941 */ /* 0x000fea0003800200 */
.L_x_11384:
        /* <DEDUP_REMOVED lines=43> */
.L_x_11382:
[----:B------:R-:W-:Y:S05]  /*16930*/  BSYNC.RECONVERGENT B2 ;  /* 0x0000000000027941 */ /* 0x000fea0003800200 */
.L_x_11381:
        /* <DEDUP_REMOVED lines=10> */
.L_x_11380:
[----:B------:R-:W-:Y:S05]  /*169e0*/  BSYNC.RECONVERGENT B1 ;  /* 0x0000000000017941 */ /* 0x000fea0003800200 */
.L_x_11379:
        /* <DEDUP_REMOVED lines=18> */
.L_x_11390:
        /* <DEDUP_REMOVED lines=13> */
.L_x_11392:
[----:B------:R-:W-:Y:S05]  /*16be0*/  BSYNC.RECONVERGENT B3 ;  /* 0x0000000000037941 */ /* 0x000fea0003800200 */
.L_x_11391:
        /* <DEDUP_REMOVED lines=43> */
.L_x_11389:
[----:B------:R-:W-:Y:S05]  /*16ea0*/  BSYNC.RECONVERGENT B2 ;  /* 0x0000000000027941 */ /* 0x000fea0003800200 */
.L_x_11388:
        /* <DEDUP_REMOVED lines=9> */
.L_x_11387:
[----:B------:R-:W-:Y:S05]  /*16f40*/  BSYNC.RECONVERGENT B1 ;  /* 0x0000000000017941 */ /* 0x000fea0003800200 */
.L_x_11386:
        /* <DEDUP_REMOVED lines=18> */
.L_x_11397:
        /* <DEDUP_REMOVED lines=13> */
.L_x_11399:
[----:B------:R-:W-:Y:S05]  /*17140*/  BSYNC.RECONVERGENT B3 ;  /* 0x0000000000037941 */ /* 0x000fea0003800200 */
.L_x_11398:
        /* <DEDUP_REMOVED lines=43> */
.L_x_11396:
[----:B------:R-:W-:Y:S05]  /*17400*/  BSYNC.RECONVERGENT B2 ;  /* 0x0000000000027941 */ /* 0x000fea0003800200 */
.L_x_11395:
        /* <DEDUP_REMOVED lines=10> */
.L_x_11394:
[----:B------:R-:W-:Y:S05]  /*174b0*/  BSYNC.RECONVERGENT B1 ;  /* 0x0000000000017941 */ /* 0x000fea0003800200 */
.L_x_11393:
        /* <DEDUP_REMOVED lines=18> */
.L_x_11404:
        /* <DEDUP_REMOVED lines=13> */
.L_x_11406:
[----:B------:R-:W-:Y:S05]  /*176b0*/  BSYNC.RECONVERGENT B3 ;  /* 0x0000000000037941 */ /* 0x000fea0003800200 */
.L_x_11405:
        /* <DEDUP_REMOVED lines=40> */
[----:B------:R-:W-:Y:S01]  /*17940*/  IMAD.MOV.U32 R96, RZ, RZ, RZ ;  /* 0x000000ffff607224 */ /* 0x000fe200078e00ff */
[----:B------:R-:W-:Y:S02]  /*17950*/  LOP3.LUT R98, R28, R98, R91, 0x96, !PT ;  /* 0x000000621c627212 */ /* 0x000fe400078e965b */
[----:B------:R-:W-:-:S07]  /*17960*/  MOV R100, R90 ;  /* 0x0000005a00647202 */ /* 0x000fce0000000f00 */
.L_x_11403:
[----:B------:R-:W-:Y:S05]  /*17970*/  BSYNC.RECONVERGENT B2 ;  /* 0x0000000000027941 */ /* 0x000fea0003800200 */
.L_x_11402:
        /* <DEDUP_REMOVED lines=9> */
.L_x_11401:
[----:B------:R-:W-:Y:S05]  /*17a10*/  BSYNC.RECONVERGENT B1 ;  /* 0x0000000000017941 */ /* 0x000fea0003800200 */
.L_x_11400:
        /* <DEDUP_REMOVED lines=18> */
.L_x_11411:
        /* <DEDUP_REMOVED lines=13> */
.L_x_11413:
[----:B------:R-:W-:Y:S05]  /*17c10*/  BSYNC.RECONVERGENT B3 ;  /* 0x0000000000037941 */ /* 0x000fea0003800200 */
.L_x_11412:
        /* <DEDUP_REMOVED lines=43> */
.L_x_11410:
[----:B------:R-:W-:Y:S05]  /*17ed0*/  BSYNC.RECONVERGENT B2 ;  /* 0x0000000000027941 */ /* 0x000fea0003800200 */
.L_x_11409:
        /* <DEDUP_REMOVED lines=10> */
.L_x_11408:
[----:B------:R-:W-:Y:S05]  /*17f80*/  BSYNC.RECONVERGENT B1 ;  /* 0x0000000000017941 */ /* 0x000fea0003800200 */
.L_x_11407:
[----:B------:R-:W-:Y:S02]  /*17f90*/  F2FP.BF16.F32.PACK_AB R96, RZ, R91 ;  /* 0x0000005bff60723e */ /* 0x000fe400000010ff */
[----:B------:R-:W-:Y:S02]  /*17fa0*/  PRMT R64, R64, 0x5410, R67 ;  /* 0x0000541040407816 */ /* 0x000fe40000000043 */
[----:B------:R-:W-:Y:S02]  /*17fb0*/  PRMT R66, R66, 0x5410, R101 ;  /* 0x0000541042427816 */ /* 0x000fe40000000065 */
[----:B------:R-:W-:Y:S02]  /*17fc0*/  PRMT R65, R65, 0x5410, R92 ;  /* 0x0000541041417816 */ /* 0x000fe4000000005c */
[----:B------:R-:W-:-:S07]  /*17fd0*/  PRMT R67, R106, 0x5410, R96 ;  /* 0x000054106a437816 */ /* 0x000fce0000000060 */
.L_x_11357:
        /* <DEDUP_REMOVED lines=27> */
.L_x_11415:
[----:B------:R-:W-:Y:S05]  /*18190*/  BSYNC.RECONVERGENT B1 ;  /* 0x0000000000017941 */ /* 0x000fea0003800200 */
.L_x_11414:
[----:B------:R-:W-:Y:S04]  /*181a0*/  BSSY.RECONVERGENT B1, `(.L_x_11416) ;  /* 0x0000005000017945 */ /* 0x000fe80003800200 */
[----:B------:R-:W-:Y:S05]  /*181b0*/  @!P1 BRA `(.L_x_11417) ;  /* 0x00000000000c9947 */ /* 0x000fea0003800000 */
[----:B-----5:R-:W2:Y:S02]  /*181c0*/  LDC.64 R32, c[0x0][0x390] ;  /* 0x0000e400ff207b82 */ /* 0x020ea40000000a00 */
[----:B--2---:R-:W-:-:S06]  /*181d0*/  IMAD.WIDE.U32 R32, R114, 0x10, R32 ;  /* 0x0000001072207825 */ /* 0x004fcc00078e0020 */
[----:B------:R-:W5:Y:S02]  /*181e0*/  LDG.E.128 R32, desc[UR8][R32.64] ;  /* 0x0000000820207981 */ /* 0x000f64000c1e1d00 */
.L_x_11417:
[----:B------:R-:W-:Y:S05]  /*181f0*/  BSYNC.RECONVERGENT B1 ;  /* 0x0000000000017941 */ /* 0x000fea0003800200 */
.L_x_11416:
        /* <DEDUP_REMOVED lines=27> */
.L_x_11423:
        /* <DEDUP_REMOVED lines=13> */
.L_x_11425:
[----:B------:R-:W-:Y:S05]  /*18480*/  BSYNC.RECONVERGENT B3 ;  /* 0x0000000000037941 */ /* 0x000fea0003800200 */
.L_x_11424:
        /* <DEDUP_REMOVED lines=42> */
.L_x_11422:
[----:B------:R-:W-:Y:S05]  /*18730*/  BSYNC.RECONVERGENT B2 ;  /* 0x0000000000027941 */ /* 0x000fea0003800200 */
.L_x_11421:
        /* <DEDUP_REMOVED lines=11> */
.L_x_11420:
[----:B------:R-:W-:Y:S05]  /*187f0*/  BSYNC.RECONVERGENT B1 ;  /* 0x0000000000017941 */ /* 0x000fea0003800200 */
.L_x_11419:
        /* <DEDUP_REMOVED lines=23> */
.L_x_11430:
        /* <DEDUP_REMOVED lines=13> */
.L_x_11432:
[----:B------:R-:W-:Y:S05]  /*18a40*/  BSYNC.RECONVERGENT B3 ;  /* 0x0000000000037941 */ /* 0x000fea0003800200 */
.L_x_11431:
        /* <DEDUP_REMOVED lines=41> */
[----:B------:R-:W-:Y:S01]  /*18ce0*/  LOP3.LUT R98, R28, R98, R95, 0x96, !PT ;  /* 0x000000621c627212 */ /* 0x000fe200078e965f */
[----:B------:R-:W-:-:S07]  /*18cf0*/  IMAD.MOV.U32 R95, RZ, RZ, R94 ;  /* 0x000000ffff5f7224 */ /* 0x000fce00078e005e */
.L_x_11429:
[----:B------:R-:W-:Y:S05]  /*18d00*/  BSYNC.RECONVERGENT B2 ;  /* 0x0000000000027941 */ /* 0x000fea0003800200 */
.L_x_11428:
        /* <DEDUP_REMOVED lines=13> */
.L_x_11427:
[----:B------:R-:W-:Y:S05]  /*18de0*/  BSYNC.RECONVERGENT B1 ;  /* 0x0000000000017941 */ /* 0x000fea0003800200 */
.L_x_11426:
        /* <DEDUP_REMOVED lines=22> */
.L_x_11437:
        /* <DEDUP_REMOVED lines=13> */
.L_x_11439:
[----:B------:R-:W-:Y:S05]  /*19020*/  BSYNC.RECONVERGENT B3 ;  /* 0x0000000000037941 */ /* 0x000fea0003800200 */
.L_x_11438:
        /* <DEDUP_REMOVED lines=43> */
.L_x_11436:
[----:B------:R-:W-:Y:S05]  /*192e0*/  BSYNC.RECONVERGENT B2 ;  /* 0x0000000000027941 */ /* 0x000fea0003800200 */
.L_x_11435:
[----:B------:R-:W-:Y:S01]  /*192f0*/  HFMA2 R64, -RZ, RZ, 0.1171875, 0 ;  /* 0x2f800000ff407431 */ /* 0x000fe200000001ff */
[----:B------:R-:W-:Y:S01]  /*19300*/  I2FP.F32.U32 R11, R11 ;  /* 0x0000000b000b7245 */ /* 0x000fe20000201000 */
[----:B-----5:R-:W-:Y:S01]  /*19310*/  IMAD.U32 R92, R33, 0x10000, RZ ;  /* 0x00010000215c7824 */ /* 0x020fe200078e00ff */
[----:B------:R-:W-:-:S03]  /*19320*/  SHF.L.U32 R95, R65, 0x10, RZ ;  /* 0x00000010415f7819 */ /* 0x000fc600000006ff */
[----:B------:R-:W-:Y:S01]  /*19330*/  FMUL.FTZ R92, R92, UR13 ;  /* 0x0000000d5c5c7c20 */ /* 0x000fe20008410000 */
[----:B------:R-:W-:-:S03]  /*19340*/  FFMA.FTZ R11, R11, R64, 1.1641532182693481445e-10 ;  /* 0x2f0000000b0b7423 */ /* 0x000fc60000010040 */
[----:B------:R-:W-:Y:S02]  /*19350*/  FMUL.FTZ R64, R92, UR12 ;  /* 0x0000000c5c407c20 */ /* 0x000fe40008410000 */
[----:B------:R-:W-:-:S04]  /*19360*/  FSETP.GTU.FTZ.AND P2, PT, R11, UR10, PT ;  /* 0x0000000a0b007c0b */ /* 0x000fc8000bf5c000 */
[----:B------:R-:W-:Y:S02]  /*19370*/  FSEL R64, R64, RZ, !P2 ;  /* 0x000000ff40407208 */ /* 0x000fe40005000000 */
[----:B------:R-:W-:-:S03]  /*19380*/  SEL R11, RZ, 0x1, P2 ;  /* 0x00000001ff0b7807 */ /* 0x000fc60001000000 */
[----:B------:R-:W-:-:S07]  /*19390*/  FADD.FTZ R64, R95, R64 ;  /* 0x000000405f407221 */ /* 0x000fce0000010000 */
.L_x_11434:
[----:B------:R-:W-:Y:S05]  /*193a0*/  BSYNC.RECONVERGENT B1 ;  /* 0x0000000000017941 */ /* 0x000fea0003800200 */
.L_x_11433:
        /* <DEDUP_REMOVED lines=23> */
.L_x_11444:
        /* <DEDUP_REMOVED lines=13> */
.L_x_11446:
[----:B------:R-:W-:Y:S05]  /*195f0*/  BSYNC.RECONVERGENT B3 ;  /* 0x0000000000037941 */ /* 0x000fea0003800200 */
.L_x_11445:
        /* <DEDUP_REMOVED lines=43> */
.L_x_11443:
[----:B------:R-:W-:Y:S05]  /*198b0*/  BSYNC.RECONVERGENT B2 ;  /* 0x0000000000027941 */ /* 0x000fea0003800200 */
.L_x_11442:
        /* <DEDUP_REMOVED lines=13> */
.L_x_11441:
[----:B------:R-:W-:Y:S05]  /*19990*/  BSYNC.RECONVERGENT B1 ;  /* 0x0000000000017941 */ /* 0x000fea0003800200 */
.L_x_11440:
        /* <DEDUP_REMOVED lines=22> */
.L_x_11451:
        /* <DEDUP_REMOVED lines=13> */
.L_x_11453:
[----:B------:R-:W-:Y:S05]  /*19bd0*/  BSYNC.RECONVERGENT B3 ;  /* 0x0000000000037941 */ /* 0x000fea0003800200 */
.L_x_11452:
        /* <DEDUP_REMOVED lines=43> */
.L_x_11450:
[----:B------:R-:W-:Y:S05]  /*19e90*/  BSYNC.RECONVERGENT B2 ;  /* 0x0000000000027941 */ /* 0x000fea0003800200 */
.L_x_11449:
        /* <DEDUP_REMOVED lines=11> */
.L_x_11448:
[----:B------:R-:W-:Y:S05]  /*19f50*/  BSYNC.RECONVERGENT B1 ;  /* 0x0000000000017941 */ /* 0x000fea0003800200 */
.L_x_11447:
        /* <DEDUP_REMOVED lines=23> */
.L_x_11458:
        /* <DEDUP_REMOVED lines=13> */
.L_x_11460:
[----:B------:R-:W-:Y:S05]  /*1a1a0*/  BSYNC.RECONVERGENT B3 ;  /* 0x0000000000037941 */ /* 0x000fea0003800200 */
.L_x_11459:
        /* <DEDUP_REMOVED lines=43> */
.L_x_11457:
[----:B------:R-:W-:Y:S05]  /*1a460*/  BSYNC.RECONVERGENT B2 ;  /* 0x0000000000027941 */ /* 0x000fea0003800200 */
.L_x_11456:
[----:B------:R-:W-:Y:S01]  /*1a470*/  HFMA2 R102, -RZ, RZ, 0.1171875, 0 ;  /* 0x2f800000ff667431 */ /* 0x000fe200000001ff */
[----:B-----5:R-:W-:Y:S02]  /*1a480*/  PRMT R66, R34, 0x7632, R66 ;  /* 0x0000763222427816 */ /* 0x020fe40000000042 */
[----:B------:R-:W-:Y:S02]  /*1a490*/  I2FP.F32.U32 R101, R69 ;  /* 0x0000004500657245 */ /* 0x000fe40000201000 */
[C---:B------:R-:W-:Y:S01]  /*1a4a0*/  PRMT R105, R66.reuse, 0x7632, R105 ;  /* 0x0000763242697816 */ /* 0x040fe20000000069 */
        /* <DEDUP_REMOVED lines=9> */
.L_x_11455:
[----:B------:R-:W-:Y:S05]  /*1a540*/  BSYNC.RECONVERGENT B1 ;  /* 0x0000000000017941 */ /* 0x000fea0003800200 */
.L_x_11454:
        /* <DEDUP_REMOVED lines=22> */
.L_x_11465:
        /* <DEDUP_REMOVED lines=13> */
.L_x_11467:
[----:B------:R-:W-:Y:S05]  /*1a780*/  BSYNC.RECONVERGENT B3 ;  /* 0x0000000000037941 */ /* 0x000fea0003800200 */
.L_x_11466:
        /* <DEDUP_REMOVED lines=43> */
.L_x_11464:
[----:B------:R-:W-:Y:S05]  /*1aa40*/  BSYNC.RECONVERGENT B2 ;  /* 0x0000000000027941 */ /* 0x000fea0003800200 */
.L_x_11463:
[----:B------:R-:W-:Y:S01]  /*1aa50*/  HFMA2 R92, -RZ, RZ, 0.1171875, 0 ;  /* 0x2f800000ff5c7431 */ /* 0x000fe200000001ff */
[----:B------:R-:W-:Y:S01]  /*1aa60*/  I2FP.F32.U32 R68, R68 ;  /* 0x0000004400447245 */ /* 0x000fe20000201000 */
[----:B-----5:R-:W-:Y:S01]  /*1aa70*/  IMAD.U32 R100, R35, 0x10000, RZ ;  /* 0x0001000023647824 */ /* 0x020fe200078e00ff */
[----:B------:R-:W-:-:S03]  /*1aa80*/  SHF.L.U32 R111, R67, 0x10, RZ ;  /* 0x00000010436f7819 */ /* 0x000fc600000006ff */
[----:B------:R-:W-:Y:S01]  /*1aa90*/  FFMA.FTZ R68, R68, R92, 1.1641532182693481445e-10 ;  /* 0x2f00000044447423 */ /* 0x000fe2000001005c */
[----:B------:R-:W-:-:S04]  /*1aaa0*/  FMUL.FTZ R92, R100, UR13 ;  /* 0x0000000d645c7c20 */ /* 0x000fc80008410000 */
[----:B------:R-:W-:Y:S01]  /*1aab0*/  FMUL.FTZ R92, R92, UR12 ;  /* 0x0000000c5c5c7c20 */ /* 0x000fe20008410000 */
[----:B------:R-:W-:-:S04]  /*1aac0*/  FSETP.GTU.FTZ.AND P2, PT, R68, UR10, PT ;  /* 0x0000000a44007c0b */ /* 0x000fc8000bf5c000 */
[----:B------:R-:W-:Y:S02]  /*1aad0*/  FSEL R92, R92, RZ, !P2 ;  /* 0x000000ff5c5c7208 */ /* 0x000fe40005000000 */
[----:B------:R-:W-:-:S03]  /*1aae0*/  SEL R68, RZ, 0x1, P2 ;  /* 0x00000001ff447807 */ /* 0x000fc60001000000 */
[----:B------:R-:W-:-:S07]  /*1aaf0*/  FADD.FTZ R111, R111, R92 ;  /* 0x0000005c6f6f7221 */ /* 0x000fce0000010000 */
.L_x_11462:
[----:B------:R-:W-:Y:S05]  /*1ab00*/  BSYNC.RECONVERGENT B1 ;  /* 0x0000000000017941 */ /* 0x000fea0003800200 */
.L_x_11461:
        /* <DEDUP_REMOVED lines=23> */
.L_x_11472:
        /* <DEDUP_REMOVED lines=13> */
.L_x_11474:
[----:B------:R-:W-:Y:S05]  /*1ad50*/  BSYNC.RECONVERGENT B3 ;  /* 0x0000000000037941 */ /* 0x000fea0003800200 */
.L_x_11473:
        /* <DEDUP_REMOVED lines=30> */
[----:B------:R-:W-:-:S03]  /*1af40*/  LOP3.LUT R20, R100, UR22, R25, 0x96, !PT ;  /* 0x0000001664147c12 */ /* 0x000fc6000f8e9619 */
[----:B------:R-:W-:Y:S01]  /*1af50*/  IMAD.MOV.U32 R100, RZ, RZ, RZ ;  /* 0x000000ffff647224 */ /* 0x000fe200078e00ff */
        /* <DEDUP_REMOVED lines=10> */
[----:B------:R-:W-:-:S07]  /*1b000*/  LOP3.LUT R98, R28, R20, R23, 0x96, !PT ;  /* 0x000000141c627212 */ /* 0x000fce00078e9617 */
.L_x_11471:
[----:B------:R-:W-:Y:S05]  /*1b010*/  BSYNC.RECONVERGENT B2 ;  /* 0x0000000000027941 */ /* 0x000fea0003800200 */
.L_x_11470:
        /* <DEDUP_REMOVED lines=13> */
.L_x_11469:
[----:B------:R-:W-:Y:S05]  /*1b0f0*/  BSYNC.RECONVERGENT B1 ;  /* 0x0000000000017941 */ /* 0x000fea0003800200 */
.L_x_11468:
[----:B------:R-:W-:Y:S02]  /*1b100*/  F2FP.BF16.F32.PACK_AB R23, RZ, R101 ;  /* 0x00000065ff17723e */ /* 0x000fe400000010ff */
[----:B------:R-:W-:Y:S02]  /*1b110*/  PRMT R22, R97, 0x5410, R66 ;  /* 0x0000541061167816 */ /* 0x000fe40000000042 */
[----:B------:R-:W-:Y:S02]  /*1b120*/  PRMT R21, R108, 0x5410, R96 ;  /* 0x000054106c157816 */ /* 0x000fe40000000060 */
[----:B------:R-:W-:Y:S02]  /*1b130*/  PRMT R20, R112, 0x5410, R109 ;  /* 0x0000541070147816 */ /* 0x000fe4000000006d */
[----:B------:R-:W-:Y:S01]  /*1b140*/  PRMT R23, R104, 0x5410, R23 ;  /* 0x0000541068177816 */ /* 0x000fe20000000017 */
[----:B------:R-:W-:Y:S06]  /*1b150*/  BRA `(.L_x_11475) ;  /* 0x0000002800f07947 */ /* 0x000fec0003800000 */
.L_x_11418:
        /* <DEDUP_REMOVED lines=21> */
.L_x_11480:
        /* <DEDUP_REMOVED lines=13> */
.L_x_11482:
[----:B------:R-:W-:Y:S05]  /*1b380*/  BSYNC.RECONVERGENT B3 ;  /* 0x0000000000037941 */ /* 0x000fea0003800200 */
.L_x_11481:
        /* <DEDUP_REMOVED lines=42> */
[----:B------:R-:W-:-:S07]  /*1b630*/  IMAD.MOV.U32 R64, RZ, RZ, RZ ;  /* 0x000000ffff407224 */ /* 0x000fce00078e00ff */
.L_x_11479:
[----:B------:R-:W-:Y:S05]  /*1b640*/  BSYNC.RECONVERGENT B2 ;  /* 0x0000000000027941 */ /* 0x000fea0003800200 */
.L_x_11478:
        /* <DEDUP_REMOVED lines=9> */
.L_x_11477:
[----:B------:R-:W-:Y:S05]  /*1b6e0*/  BSYNC.RECONVERGENT B1 ;  /* 0x0000000000017941 */ /* 0x000fea0003800200 */
.L_x_11476:
        /* <DEDUP_REMOVED lines=18> */
.L_x_11487:
        /* <DEDUP_REMOVED lines=13> */
.L_x_11489:
[----:B------:R-:W-:Y:S05]  /*1b8e0*/  BSYNC.RECONVERGENT B3 ;  /* 0x0000000000037941 */ /* 0x000fea0003800200 */
.L_x_11488:
        /* <DEDUP_REMOVED lines=43> */
.L_x_11486:
[----:B------:R-:W-:Y:S05]  /*1bba0*/  BSYNC.RECONVERGENT B2 ;  /* 0x0000000000027941 */ /* 0x000fea0003800200 */
.L_x_11485:
        /* <DEDUP_REMOVED lines=10> */
.L_x_11484:
[----:B------:R-:W-:Y:S05]  /*1bc50*/  BSYNC.RECONVERGENT B1 ;  /* 0x0000000000017941 */ /* 0x000fea0003800200 */
.L_x_11483:
        /* <DEDUP_REMOVED lines=18> */
.L_x_11494:
        /* <DEDUP_REMOVED lines=13> */
.L_x_11496:
[----:B------:R-:W-:Y:S05]  /*1be50*/  BSYNC.RECONVERGENT B3 ;  /* 0x0000000000037941 */ /* 0x000fea0003800200 */
.L_x_11495:
        /* <DEDUP_REMOVED lines=43> */
.L_x_11493:
[----:B------:R-:W-:Y:S05]  /*1c110*/  BSYNC.RECONVERGENT B2 ;  /* 0x0000000000027941 */ /* 0x000fea0003800200 */
.L_x_11492:
        /* <DEDUP_REMOVED lines=9> */
.L_x_11491:
[----:B------:R-:W-:Y:S05]  /*1c1b0*/  BSYNC.RECONVERGENT B1 ;  /* 0x0000000000017941 */ /* 0x000fea0003800200 */
.L_x_11490:
        /* <DEDUP_REMOVED lines=18> */
.L_x_11501:
        /* <DEDUP_REMOVED lines=13> */
.L_x_11503:
[----:B------:R-:W-:Y:S05]  /*1c3b0*/  BSYNC.RECONVERGENT B3 ;  /* 0x0000000000037941 */ /* 0x000fea0003800200 */
.L_x_11502:
        /* <DEDUP_REMOVED lines=43> */
.L_x_11500:
[----:B------:R-:W-:Y:S05]  /*1c670*/  BSYNC.RECONVERGENT B2 ;  /* 0x0000000000027941 */ /* 0x000fea0003800200 */
.L_x_11499:
        /* <DEDUP_REMOVED lines=10> */
.L_x_11498:
[----:B------:R-:W-:Y:S05]  /*1c720*/  BSYNC.RECONVERGENT B1 ;  /* 0x0000000000017941 */ /* 0x000fea0003800200 */
.L_x_11497:
        /* <DEDUP_REMOVED lines=18> */
.L_x_11508:
        /* <DEDUP_REMOVED lines=13> */
.L_x_11510:
[----:B------:R-:W-:Y:S05]  /*1c920*/  BSYNC.RECONVERGENT B3 ;  /* 0x0000000000037941 */ /* 0x000fea0003800200 */
.L_x_11509:
        /* <DEDUP_REMOVED lines=39> */
[----:B------:R-:W-:Y:S02]  /*1cba0*/  LOP3.LUT R99, R29, R102, R99, 0x96, !PT ;  /* 0x000000661d637212 */ /* 0x000fe400078e9663 */
[----:B------:R-:W-:Y:S01]  /*1cbb0*/  LOP3.LUT R98, R28, R96, R101, 0x96, !PT ;  /* 0x000000601c627212 */ /* 0x000fe200078e9665 */
[----:B------:R-:W-:Y:S01]  /*1cbc0*/  IMAD.MOV.U32 R96, RZ, RZ, RZ ;  /* 0x000000ffff607224 */ /* 0x000fe200078e00ff */
[----:B------:R-:W-:-:S07]  /*1cbd0*/  MOV R92, R100 ;  /* 0x00000064005c7202 */ /* 0x000fce0000000f00 */
.L_x_11507:
[----:B------:R-:W-:Y:S05]  /*1cbe0*/  BSYNC.RECONVERGENT B2 ;  /* 0x0000000000027941 */ /* 0x000fea0003800200 */
.L_x_11506:
        /* <DEDUP_REMOVED lines=9> */
.L_x_11505:
[----:B------:R-:W-:Y:S05]  /*1cc80*/  BSYNC.RECONVERGENT B1 ;  /* 0x0000000000017941 */ /* 0x000fea0003800200 */
.L_x_11504:
        /* <DEDUP_REMOVED lines=18> */
.L_x_11515:
        /* <DEDUP_REMOVED lines=13> */
.L_x_11517:
[----:B------:R-:W-:Y:S05]  /*1ce80*/  BSYNC.RECONVERGENT B3 ;  /* 0x0000000000037941 */ /* 0x000fea0003800200 */
.L_x_11516:
        /* <DEDUP_REMOVED lines=43> */
.L_x_11514:
[----:B------:R-:W-:Y:S05]  /*1d140*/  BSYNC.RECONVERGENT B2 ;  /* 0x0000000000027941 */ /* 0x000fea0003800200 */
.L_x_11513:
        /* <DEDUP_REMOVED lines=10> */
.L_x_11512:
[----:B------:R-:W-:Y:S05]  /*1d1f0*/  BSYNC.RECONVERGENT B1 ;  /* 0x0000000000017941 */ /* 0x000fea0003800200 */
.L_x_11511:
        /* <DEDUP_REMOVED lines=18> */
.L_x_11522:
        /* <DEDUP_REMOVED lines=13> */
.L_x_11524:
[----:B------:R-:W-:Y:S05]  /*1d3f0*/  BSYNC.RECONVERGENT B3 ;  /* 0x0000000000037941 */ /* 0x000fea0003800200 */
.L_x_11523:
        /* <DEDUP_REMOVED lines=41> */
[----:B------:R-:W-:Y:S02]  /*1d690*/  LOP3.LUT R98, R28, R98, R103, 0x96, !PT ;  /* 0x000000621c627212 */ /* 0x000fe400078e9667 */
[----:B------:R-:W-:-:S07]  /*1d6a0*/  MOV R92, R102 ;  /* 0x00000066005c7202 */ /* 0x000fce0000000f00 */
.L_x_11521:
[----:B------:R-:W-:Y:S05]  /*1d6b0*/  BSYNC.RECONVERGENT B2 ;  /* 0x0000000000027941 */ /* 0x000fea0003800200 */
.L_x_11520:
        /* <DEDUP_REMOVED lines=9> */
.L_x_11519:
[----:B------:R-:W-:Y:S05]  /*1d750*/  BSYNC.RECONVERGENT B1 ;  /* 0x0000000000017941 */ /* 0x000fea0003800200 */
.L_x_11518:
        /* <DEDUP_REMOVED lines=18> */
.L_x_11529:
        /* <DEDUP_REMOVED lines=13> */
.L_x_11531:
[----:B------:R-:W-:Y:S05]  /*1d950*/  BSYNC.RECONVERGENT B3 ;  /* 0x0000000000037941 */ /* 0x000fea0003800200 */
.L_x_11530:
        /* <DEDUP_REMOVED lines=25> */
[----:B------:R-:W-:Y:S02]  /*1daf0*/  HFMA2 R100, -RZ, RZ, 0, 0 ;  /* 0x00000000ff647431 */ /* 0x000fe400000001ff */
        /* <DEDUP_REMOVED lines=17> */
.L_x_11528:
[----:B------:R-:W-:Y:S05]  /*1dc10*/  BSYNC.RECONVERGENT B2 ;  /* 0x0000000000027941 */ /* 0x000fea0003800200 */
.L_x_11527:
        /* <DEDUP_REMOVED lines=10> */
.L_x_11526:
[----:B------:R-:W-:Y:S05]  /*1dcc0*/  BSYNC.RECONVERGENT B1 ;  /* 0x0000000000017941 */ /* 0x000fea0003800200 */
.L_x_11525:
[----:B------:R-:W-:Y:S02]  /*1dcd0*/  F2FP.BF16.F32.PACK_AB R23, RZ, R101 ;  /* 0x00000065ff17723e */ /* 0x000fe400000010ff */
[----:B------:R-:W-:Y:S02]  /*1dce0*/  PRMT R22, R67, 0x5410, R107 ;  /* 0x0000541043167816 */ /* 0x000fe4000000006b */
[----:B------:R-:W-:Y:S02]  /*1dcf0*/  PRMT R21, R104, 0x5410, R66 ;  /* 0x0000541068157816 */ /* 0x000fe40000000042 */
[----:B------:R-:W-:Y:S02]  /*1dd00*/  PRMT R20, R108, 0x5410, R106 ;  /* 0x000054106c147816 */ /* 0x000fe4000000006a */
[----:B------:R-:W-:-:S07]  /*1dd10*/  PRMT R23, R109, 0x5410, R23 ;  /* 0x000054106d177816 */ /* 0x000fce0000000017 */
.L_x_11475:
[----:B------:R-:W-:Y:S01]  /*1dd20*/  FADD.FTZ R25, RZ, R6 ;  /* 0x00000006ff197221 */ /* 0x000fe20000010000 */
[----:B------:R-:W0:Y:S01]  /*1dd30*/  LDC.64 R28, c[0x0][0x3a8] ;  /* 0x0000ea00ff1c7b82 */ /* 0x000e220000000a00 */
[----:B------:R-:W1:Y:S01]  /*1dd40*/  S2R R27, SR_TID.X ;  /* 0x00000000001b7919 */ /* 0x000e620000002100 */
[----:B------:R-:W-:Y:S01]  /*1dd50*/  BSSY.RECONVERGENT B1, `(.L_x_11532) ;  /* 0x000003f000017945 */ /* 0x000fe20003800200 */
        /* <DEDUP_REMOVED lines=37> */
[----:B------:R-:W-:Y:S01]  /*1dfb0*/  FADD.FTZ R28, R26, R65 ;  /* 0x000000411a1c7221 */ /* 0x000fe20000010000 */
[----:B-1----:R-:W-:-:S03]  /*1dfc0*/  LOP3.LUT P0, R26, R27, 0x1f, RZ, 0xc0, !PT ;  /* 0x0000001f1b1a7812 */ /* 0x002fc6000780c0ff */
[----:B------:R-:W-:-:S04]  /*1dfd0*/  FADD.FTZ R28, R28, R105 ;  /* 0x000000691c1c7221 */ /* 0x000fc80000010000 */
[----:B------:R-:W-:Y:S01]  /*1dfe0*/  FADD.FTZ R66, R28, R111 ;  /* 0x0000006f1c427221 */ /* 0x000fe20000010000 */
[----:B------:R-:W-:Y:S06]  /*1dff0*/  @!P1 BRA `(.L_x_11533) ;  /* 0x0000000000509947 */ /* 0x000fec0003800000 */
        /* <DEDUP_REMOVED lines=20> */
.L_x_11533:
[----:B------:R-:W-:Y:S05]  /*1e140*/  BSYNC.RECONVERGENT B1 ;  /* 0x0000000000017941 */ /* 0x000fea0003800200 */
.L_x_11532:
[----:B------:R-:W-:Y:S01]  /*1e150*/  UMOV UR20, 0xffffffff ;  /* 0xffffffff00147882 */ /* 0x000fe20000000000 */
[----:B------:R-:W-:Y:S02]  /*1e160*/  FADD.FTZ R66, R66, R101 ;  /* 0x0000006542427221 */ /* 0x000fe40000010000 */
[----:B------:R-:W-:Y:S05]  /*1e170*/  BRA.DIV UR20, `(.L_x_11534) ;  /* 0x0000001214887947 */ /* 0x000fea000b800000 */
[----:B01----:R-:W0:Y:S01]  /*1e180*/  SHFL.BFLY PT, R21, R66, 0x1, 0x1f ;  /* 0x0c201f0042157f89 */ /* 0x003e2200000e0000 */
        /* <DEDUP_REMOVED lines=100> */
.L_x_11549:
        /* <DEDUP_REMOVED lines=16> */
[----:B------:R-:W2:Y:S01]  /*1e8d0*/  LDL R113, [R1] ;  /* 0x0000000001717983 */ /* 0x000ea20000100800 */
[----:B------:R-:W1:Y:S01]  /*1e8e0*/  LDC R66, c[0x0][0x388] ;  /* 0x0000e200ff427b82 */ /* 0x000e620000000800 */
[----:B------:R-:W-:Y:S02]  /*1e8f0*/  IADD3 R164, PT, PT, R164, -0x1, RZ ;  /* 0xffffffffa4a47810 */ /* 0x000fe40007ffe0ff */
[----:B------:R-:W3:Y:S04]  /*1e900*/  LDL R112, [R1+0x4] ;  /* 0x0000040001707983 */ /* 0x000ee80000100800 */
[----:B------:R-:W4:Y:S01]  /*1e910*/  LDL R109, [R1+0x8] ;  /* 0x00000800016d7983 */ /* 0x000f220000100800 */
[----:B------:R-:W5:Y:S03]  /*1e920*/  LDC.64 R106, c[0x0][0x428] ;  /* 0x00010a00ff6a7b82 */ /* 0x000f660000000a00 */
[----:B------:R-:W4:Y:S01]  /*1e930*/  LDL R108, [R1+0xc] ;  /* 0x00000c00016c7983 */ /* 0x000f220000100800 */
[----:B------:R-:W-:Y:S01]  /*1e940*/  FSEL R20, R25, RZ, !P1 ;  /* 0x000000ff19147208 */ /* 0x000fe20004800000 */
[----:B-1----:R-:W-:-:S04]  /*1e950*/  IMAD R164, R164, R66, RZ ;  /* 0x00000042a4a47224 */ /* 0x002fc800078e02ff */
[C---:B------:R-:W-:Y:S01]  /*1e960*/  FADD.FTZ R23, -R20.reuse, R31 ;  /* 0x0000001f14177221 */ /* 0x040fe20000010100 */
[----:B------:R-:W-:Y:S01]  /*1e970*/  SHF.R.S32.HI R21, RZ, 0x1f, R164 ;  /* 0x0000001fff157819 */ /* 0x000fe200000114a4 */
[C---:B------:R-:W-:Y:S01]  /*1e980*/  FADD.FTZ R18, -R20.reuse, R18 ;  /* 0x0000001214127221 */ /* 0x040fe20000010100 */
[C---:B------:R-:W-:Y:S01]  /*1e990*/  FADD.FTZ R19, -R20.reuse, R19 ;  /* 0x0000001314137221 */ /* 0x040fe20000010100 */
[C---:B------:R-:W-:Y:S01]  /*1e9a0*/  FADD.FTZ R31, -R20.reuse, R75 ;  /* 0x0000004b141f7221 */ /* 0x040fe20000010100 */
[----:B------:R-:W-:Y:S01]  /*1e9b0*/  LEA.HI R21, R21, R164, RZ, 0x3 ;  /* 0x000000a415157211 */ /* 0x000fe200078f18ff */
        /* <DEDUP_REMOVED lines=19> */
[----:B------:R-:W-:Y:S01]  /*1eaf0*/  LEA.HI.SX32 R91, R21, R26, 0x1d ;  /* 0x0000001a155b7211 */ /* 0x000fe200078feaff */
[C---:B------:R-:W-:Y:S01]  /*1eb00*/  FADD.FTZ R74, -R20.reuse, R82 ;  /* 0x00000052144a7221 */ /* 0x040fe20000010100 */
[----:B------:R-:W-:Y:S01]  /*1eb10*/  FADD.FTZ R85, -R20, R94 ;  /* 0x0000005e14557221 */ /* 0x000fe20000010100 */
[C---:B------:R-:W-:Y:S01]  /*1eb20*/  FMUL.FTZ R18, R24.reuse, R18 ;  /* 0x0000001218127220 */ /* 0x040fe20000410000 */
[----:B------:R-:W-:Y:S01]  /*1eb30*/  FMUL.FTZ R19, R24, R19 ;  /* 0x0000001318137220 */ /* 0x000fe20000410000 */
[C---:B------:R-:W-:Y:S01]  /*1eb40*/  FADD.FTZ R78, -R20.reuse, R86 ;  /* 0x00000056144e7221 */ /* 0x040fe20000010100 */
[C---:B------:R-:W-:Y:S01]  /*1eb50*/  FADD.FTZ R82, -R20.reuse, R90 ;  /* 0x0000005a14527221 */ /* 0x040fe20000010100 */
[----:B------:R-:W-:Y:S01]  /*1eb60*/  FADD.FTZ R89, -R20, R101 ;  /* 0x0000006514597221 */ /* 0x000fe20000010100 */
[C---:B------:R-:W-:Y:S01]  /*1eb70*/  FMUL.FTZ R16, R24.reuse, R16 ;  /* 0x0000001018107220 */ /* 0x040fe20000410000 */
[C---:B------:R-:W-:Y:S01]  /*1eb80*/  FMUL.FTZ R17, R24.reuse, R17 ;  /* 0x0000001118117220 */ /* 0x040fe20000410000 */
[C---:B------:R-:W-:Y:S01]  /*1eb90*/  FMUL.FTZ R21, R24.reuse, R23 ;  /* 0x0000001718157220 */ /* 0x040fe20000410000 */
[----:B------:R-:W-:Y:S01]  /*1eba0*/  FMUL.FTZ R26, R24, R28 ;  /* 0x0000001c181a7220 */ /* 0x000fe20000410000 */
[----:B------:R-:W-:Y:S01]  /*1ebb0*/  FADD.FTZ R86, -R20, R95 ;  /* 0x0000005f14567221 */ /* 0x000fe20000010100 */
[C---:B------:R-:W-:Y:S01]  /*1ebc0*/  FMUL.FTZ R6, R24.reuse, R6 ;  /* 0x0000000618067220 */ /* 0x040fe20000410000 */
        /* <DEDUP_REMOVED lines=11> */
[----:B------:R-:W-:Y:S01]  /*1ec80*/  FMUL.FTZ R103, R24, R81 ;  /* 0x0000005118677220 */ /* 0x000fe20000410000 */
[C---:B------:R-:W-:Y:S01]  /*1ec90*/  FADD.FTZ R66, -R20.reuse, R76 ;  /* 0x0000004c14427221 */ /* 0x040fe20000010100 */
[----:B------:R-:W-:Y:S01]  /*1eca0*/  FADD.FTZ R72, -R20, R80 ;  /* 0x0000005014487221 */ /* 0x000fe20000010100 */
[----:B------:R-:W-:Y:S01]  /*1ecb0*/  FMUL.FTZ R81, R24, R85 ;  /* 0x0000005518517220 */ /* 0x000fe20000410000 */
[C---:B------:R-:W-:Y:S01]  /*1ecc0*/  VIADD R73, R91.reuse, 0x20 ;  /* 0x000000205b497836 */ /* 0x040fe20000000000 */
[C---:B------:R-:W-:Y:S01]  /*1ecd0*/  IADD3 R75, PT, PT, R91.reuse, 0x40, RZ ;  /* 0x000000405b4b7810 */ /* 0x040fe20007ffe0ff */
[C---:B------:R-:W-:Y:S01]  /*1ece0*/  VIADD R77, R91.reuse, 0x60 ;  /* 0x000000605b4d7836 */ /* 0x040fe20000000000 */
[C---:B------:R-:W-:Y:S01]  /*1ecf0*/  IADD3 R79, PT, PT, R91.reuse, 0x80, RZ ;  /* 0x000000805b4f7810 */ /* 0x040fe20007ffe0ff */
[----:B-----5:R-:W-:-:S04]  /*1ed00*/  IMAD.WIDE.U32 R70, R91, 0x10, R106 ;  /* 0x000000105b467825 */ /* 0x020fc800078e006a */
[----:B------:R-:W-:Y:S01]  /*1ed10*/  FFMA.FTZ R18, R18, R162, R58 ;  /* 0x000000a212127223 */ /* 0x000fe2000001003a */
[----:B------:R-:W-:Y:S01]  /*1ed20*/  FFMA.FTZ R19, R19, R163, R59 ;  /* 0x000000a313137223 */ /* 0x000fe2000001003b */
[C---:B------:R-:W-:Y:S01]  /*1ed30*/  FADD.FTZ R76, -R20.reuse, R84 ;  /* 0x00000054144c7221 */ /* 0x040fe20000010100 */
[----:B------:R-:W-:Y:S01]  /*1ed40*/  FADD.FTZ R80, -R20, R88 ;  /* 0x0000005814507221 */ /* 0x000fe20000010100 */
[----:B------:R-:W-:Y:S01]  /*1ed50*/  FMUL.FTZ R85, R24, R89 ;  /* 0x0000005918557220 */ /* 0x000fe20000410000 */
[----:B------:R-:W-:Y:S01]  /*1ed60*/  FFMA.FTZ R16, R16, R160, R56 ;  /* 0x000000a010107223 */ /* 0x000fe20000010038 */
[----:B------:R-:W-:Y:S01]  /*1ed70*/  FFMA.FTZ R91, R17, R161, R57 ;  /* 0x000000a1115b7223 */ /* 0x000fe20000010039 */
        /* <DEDUP_REMOVED lines=8> */
[C---:B------:R-:W-:Y:S01]  /*1ee00*/  FMUL.FTZ R22, R24.reuse, R25 ;  /* 0x0000001918167220 */ /* 0x040fe20000410000 */
[C---:B------:R-:W-:Y:S01]  /*1ee10*/  FMUL.FTZ R27, R24.reuse, R27 ;  /* 0x0000001b181b7220 */ /* 0x040fe20000410000 */
[----:B------:R-:W-:Y:S01]  /*1ee20*/  F2FP.BF16.F32.PACK_AB R19, R19, R18 ;  /* 0x000000121313723e */ /* 0x000fe200000010ff */
[C---:B------:R-:W-:Y:S01]  /*1ee30*/  FMUL.FTZ R93, R24.reuse, R31 ;  /* 0x0000001f185d7220 */ /* 0x040fe20000410000 */
[----:B------:R-:W-:Y:S01]  /*1ee40*/  F2FP.BF16.F32.PACK_AB R18, R91, R16 ;  /* 0x000000105b12723e */ /* 0x000fe200000010ff */
[C---:B------:R-:W-:Y:S01]  /*1ee50*/  FMUL.FTZ R31, R24.reuse, R72 ;  /* 0x00000048181f7220 */ /* 0x040fe20000410000 */
[C---:B------:R-:W-:Y:S01]  /*1ee60*/  FMUL.FTZ R10, R24.reuse, R10 ;  /* 0x0000000a180a7220 */ /* 0x040fe20000410000 */
[C---:B------:R-:W-:Y:S01]  /*1ee70*/  FMUL.FTZ R25, R24.reuse, R66 ;  /* 0x0000004218197220 */ /* 0x040fe20000410000 */
[----:B------:R-:W-:Y:S01]  /*1ee80*/  FMUL.FTZ R66, R24, R76 ;  /* 0x0000004c18427220 */ /* 0x000fe20000410000 */
        /* <DEDUP_REMOVED lines=30> */
[----:B------:R-:W-:Y:S01]  /*1f070*/  IMAD.WIDE.U32 R72, R73, 0x10, R106 ;  /* 0x0000001049487825 */ /* 0x000fe200078e006a */
[----:B------:R-:W-:-:S02]  /*1f080*/  F2FP.BF16.F32.PACK_AB R25, R30, R25 ;  /* 0x000000191e19723e */ /* 0x000fc400000010ff */
[----:B------:R-:W-:Y:S01]  /*1f090*/  F2FP.BF16.F32.PACK_AB R29, R96, R29 ;  /* 0x0000001d601d723e */ /* 0x000fe200000010ff */
[----:B------:R-:W-:-:S04]  /*1f0a0*/  IMAD.WIDE.U32 R74, R75, 0x10, R106 ;  /* 0x000000104b4a7825 */ /* 0x000fc800078e006a */
[----:B------:R-:W-:-:S04]  /*1f0b0*/  IMAD.WIDE.U32 R76, R77, 0x10, R106 ;  /* 0x000000104d4c7825 */ /* 0x000fc800078e006a */
[----:B------:R-:W-:-:S04]  /*1f0c0*/  IMAD.WIDE.U32 R78, R79, 0x10, R106 ;  /* 0x000000104f4e7825 */ /* 0x000fc800078e006a */
[----:B--2---:R-:W-:Y:S01]  /*1f0d0*/  FFMA.FTZ R6, R6, R113, R60 ;  /* 0x0000007106067223 */ /* 0x004fe2000001003c */
[----:B---3--:R-:W-:-:S05]  /*1f0e0*/  FFMA.FTZ R89, R8, R112, R61 ;  /* 0x0000007008597223 */ /* 0x008fca000001003d */
[----:B------:R-:W-:Y:S01]  /*1f0f0*/  F2FP.BF16.F32.PACK_AB R16, R89, R6 ;  /* 0x000000065910723e */ /* 0x000fe200000010ff */
[----:B------:R-:W-:Y:S01]  /*1f100*/  FFMA.FTZ R89, R21, R157, R53 ;  /* 0x0000009d15597223 */ /* 0x000fe20000010035 */
[----:B------:R-:W-:Y:S01]  /*1f110*/  FFMA.FTZ R21, R22, R158, R54 ;  /* 0x0000009e16157223 */ /* 0x000fe20000010036 */
[----:B------:R-:W-:Y:S01]  /*1f120*/  FFMA.FTZ R6, R27, R159, R55 ;  /* 0x0000009f1b067223 */ /* 0x000fe20000010037 */
[----:B------:R-:W-:Y:S01]  /*1f130*/  FFMA.FTZ R22, R26, R152, R48 ;  /* 0x000000981a167223 */ /* 0x000fe20000010030 */
[----:B------:R-:W-:Y:S01]  /*1f140*/  FFMA.FTZ R26, R31, R144, R40 ;  /* 0x000000901f1a7223 */ /* 0x000fe20000010028 */
[----:B----4-:R-:W-:Y:S01]  /*1f150*/  FFMA.FTZ R10, R10, R109, R62 ;  /* 0x0000006d0a0a7223 */ /* 0x010fe2000001003e */
[----:B------:R-:W-:Y:S01]  /*1f160*/  FFMA.FTZ R17, R20, R108, R63 ;  /* 0x0000006c14117223 */ /* 0x000fe2000001003f */
[----:B------:R-:W-:Y:S01]  /*1f170*/  FFMA.FTZ R31, R28, R149, R45 ;  /* 0x000000951c1f7223 */ /* 0x000fe2000001002d */
[----:B------:R-:W-:Y:S01]  /*1f180*/  FFMA.FTZ R8, R93, R155, R51 ;  /* 0x0000009b5d087223 */ /* 0x000fe20000010033 */
[----:B------:R-:W-:Y:S01]  /*1f190*/  FFMA.FTZ R27, R90, R153, R49 ;  /* 0x000000995a1b7223 */ /* 0x000fe20000010031 */
[----:B------:R-:W-:Y:S01]  /*1f1a0*/  FFMA.FTZ R28, R66, R140, R36 ;  /* 0x0000008c421c7223 */ /* 0x000fe20000010024 */
[----:B------:R-:W-:Y:S01]  /*1f1b0*/  F2FP.BF16.F32.PACK_AB R21, R6, R21 ;  /* 0x000000150615723e */ /* 0x000fe200000010ff */
[----:B------:R-:W-:Y:S01]  /*1f1c0*/  FFMA.FTZ R66, R65, R128, R124 ;  /* 0x0000008041427223 */ /* 0x000fe2000001007c */
[----:B------:R-:W-:Y:S01]  /*1f1d0*/  F2FP.BF16.F32.PACK_AB R20, R89, R12 ;  /* 0x0000000c5914723e */ /* 0x000fe200000010ff */
[----:B------:R-:W-:Y:S01]  /*1f1e0*/  FFMA.FTZ R89, R104, R139, R119 ;  /* 0x0000008b68597223 */ /* 0x000fe20000010077 */
[----:B------:R-:W-:Y:S01]  /*1f1f0*/  FFMA.FTZ R6, R103, R137, R117 ;  /* 0x0000008967067223 */ /* 0x000fe20000010075 */
[----:B------:R-:W-:Y:S01]  /*1f200*/  FFMA.FTZ R65, R83, R135, R123 ;  /* 0x0000008753417223 */ /* 0x000fe2000001007b */
[----:B------:R-:W-:-:S02]  /*1f210*/  F2FP.BF16.F32.PACK_AB R17, R17, R10 ;  /* 0x0000000a1111723e */ /* 0x000fc400000010ff */
[----:B------:R-:W-:Y:S02]  /*1f220*/  F2FP.BF16.F32.PACK_AB R23, R8, R23 ;  /* 0x000000170817723e */ /* 0x000fe400000010ff */
[----:B------:R-:W-:Y:S02]  /*1f230*/  F2FP.BF16.F32.PACK_AB R22, R27, R22 ;  /* 0x000000161b16723e */ /* 0x000fe400000010ff */
[----:B------:R-:W-:Y:S02]  /*1f240*/  F2FP.BF16.F32.PACK_AB R27, R102, R97 ;  /* 0x00000061661b723e */ /* 0x000fe400000010ff */
[----:B------:R-:W-:Y:S02]  /*1f250*/  F2FP.BF16.F32.PACK_AB R26, R95, R26 ;  /* 0x0000001a5f1a723e */ /* 0x000fe400000010ff */
[----:B------:R-:W-:Y:S02]  /*1f260*/  F2FP.BF16.F32.PACK_AB R24, R31, R24 ;  /* 0x000000181f18723e */ /* 0x000fe400000010ff */
[----:B------:R-:W-:-:S02]  /*1f270*/  F2FP.BF16.F32.PACK_AB R31, R89, R82 ;  /* 0x00000052591f723e */ /* 0x000fc400000010ff */
[----:B------:R-:W-:Y:S02]  /*1f280*/  F2FP.BF16.F32.PACK_AB R30, R6, R101 ;  /* 0x00000065061e723e */ /* 0x000fe400000010ff */
[----:B------:R-:W-:Y:S02]  /*1f290*/  F2FP.BF16.F32.PACK_AB R28, R67, R28 ;  /* 0x0000001c431c723e */ /* 0x000fe400000010ff */
[----:B------:R-:W-:Y:S01]  /*1f2a0*/  F2FP.BF16.F32.PACK_AB R65, R65, R64 ;  /* 0x000000404141723e */ /* 0x000fe200000010ff */
[----:B------:R1:W-:Y:S01]  /*1f2b0*/  STG.E.128 desc[UR8][R70.64], R16 ;  /* 0x0000001046007986 */ /* 0x0003e2000c101d08 */
[----:B------:R-:W-:Y:S02]  /*1f2c0*/  F2FP.BF16.F32.PACK_AB R67, R85, R84 ;  /* 0x000000545543723e */ /* 0x000fe400000010ff */
[----:B------:R-:W-:Y:S02]  /*1f2d0*/  F2FP.BF16.F32.PACK_AB R66, R87, R66 ;  /* 0x000000425742723e */ /* 0x000fe400000010ff */
[----:B------:R-:W-:Y:S01]  /*1f2e0*/  F2FP.BF16.F32.PACK_AB R64, R81, R80 ;  /* 0x000000505140723e */ /* 0x000fe200000010ff */
[----:B------:R1:W-:Y:S04]  /*1f2f0*/  STG.E.128 desc[UR8][R72.64], R20 ;  /* 0x0000001448007986 */ /* 0x0003e8000c101d08 */
[----:B------:R1:W-:Y:S04]  /*1f300*/  STG.E.128 desc[UR8][R74.64], R24 ;  /* 0x000000184a007986 */ /* 0x0003e8000c101d08 */
[----:B------:R1:W-:Y:S04]  /*1f310*/  STG.E.128 desc[UR8][R76.64], R28 ;  /* 0x0000001c4c007986 */ /* 0x0003e8000c101d08 */
[----:B------:R1:W-:Y:S02]  /*1f320*/  STG.E.128 desc[UR8][R78.64], R64 ;  /* 0x000000404e007986 */ /* 0x0003e4000c101d08 */
.L_x_11536:
[----:B------:R-:W-:Y:S05]  /*1f330*/  BSYNC.RECONVERGENT B1 ;  /* 0x0000000000017941 */ /* 0x000fea0003800200 */
.L_x_11535:
[----:B-1----:R-:W1:Y:S02]  /*1f340*/  LDC.64 R16, c[0x0][0x380] ;  /* 0x0000e000ff107b82 */ /* 0x002e640000000a00 */
[----:B-1----:R-:W-:-:S05]  /*1f350*/  IMAD R2, R16, 0x4, R2 ;  /* 0x0000000410027824 */ /* 0x002fca00078e0202 */
[----:B------:R-:W-:-:S13]  /*1f360*/  ISETP.GE.AND P0, PT, R2, R17, PT ;  /* 0x000000110200720c */ /* 0x000fda0003f06270 */
[----:B------:R-:W-:Y:S05]  /*1f370*/  @!P0 BRA `(.L_x_11537) ;  /* 0xfffffe1400f48947 */ /* 0x000fea000383ffff */
[----:B------:R-:W-:Y:S05]  /*1f380*/  BSYNC B0 ;  /* 0x0000000000007941 */ /* 0x000fea0003800000 */
.L_x_10945:
[----:B------:R-:W-:Y:S05]  /*1f390*/  EXIT ;  /* 0x000000000000794d */ /* 0x000fea0003800000 */
.L_x_11534:
[----:B------:R-:W-:Y:S01]  /*1f3a0*/  HFMA2 R96, -RZ, RZ, 0, 5.9604644775390625e-08 ;  /* 0x00000001ff607431 */ /* 0x000fe200000001ff */
[----:B------:R-:W-:Y:S01]  /*1f3b0*/  BSSY B1, `(.L_x_11538) ;  /* 0x0000006000017945 */ /* 0x000fe20003800000 */
[----:B------:R-:W-:Y:S01]  /*1f3c0*/  IMAD.MOV.U32 R97, RZ, RZ, 0x1f ;  /* 0x0000001fff617424 */ /* 0x000fe200078e00ff */
[----:B------:R-:W-:-:S07]  /*1f3d0*/  MOV R29, 0xffffffff ;  /* 0xffffffff001d7802 */ /* 0x000fce0000000f00 */
[----:B01---5:R-:W-:Y:S05]  /*1f3e0*/  WARPSYNC.COLLECTIVE R29, `(.L_x_11539) ;  /* 0x000000001d087348 */ /* 0x023fea0003c00000 */
[----:B------:R2:W3:Y:S02]  /*1f3f0*/  SHFL.BFLY P1, R67, R66, R96, R97 ;  /* 0x0c00006042437389 */ /* 0x0004e40000020061 */
[----:B0123-5:R-:W-:Y:S05]  /*1f400*/  ENDCOLLECTIVE ;  /* 0x000000000000791b */ /* 0x02ffea0003800000 */
.L_x_11539:
[----:B------:R-:W-:Y:S05]  /*1f410*/  BSYNC B1 ;  /* 0x0000000000017941 */ /* 0x000fea0003800000 */
.L_x_11538:
        /* <DEDUP_REMOVED lines=10> */
.L_x_11540:
[----:B------:R-:W-:Y:S01]  /*1f4c0*/  HFMA2 R96, -RZ, RZ, 0, 2.384185791015625e-07 ;  /* 0x00000004ff607431 */ /* 0x000fe200000001ff */
[----:B------:R-:W-:-:S05]  /*1f4d0*/  MOV R20, R67 ;  /* 0x0000004300147202 */ /* 0x000fca0000000f00 */
[----:B------:R-:W-:-:S04]  /*1f4e0*/  FADD.FTZ R22, R21, R20 ;  /* 0x0000001415167221 */ /* 0x000fc80000010000 */
[----:B------:R-:W-:-:S07]  /*1f4f0*/  IMAD.MOV.U32 R66, RZ, RZ, R22 ;  /* 0x000000ffff427224 */ /* 0x000fce00078e0016 */
[----:B------:R-:W-:Y:S05]  /*1f500*/  WARPSYNC.COLLECTIVE R29, `(.L_x_11541) ;  /* 0x000000001d087348 */ /* 0x000fea0003c00000 */
[----:B------:R0:W1:Y:S02]  /*1f510*/  SHFL.BFLY P1, R67, R66, R96, R97 ;  /* 0x0c00006042437389 */ /* 0x0000640000020061 */
[----:B01----:R-:W-:Y:S05]  /*1f520*/  ENDCOLLECTIVE ;  /* 0x000000000000791b */ /* 0x003fea0003800000 */
.L_x_11541:
[----:B------:R-:W-:Y:S02]  /*1f530*/  IMAD.MOV.U32 R96, RZ, RZ, 0x8 ;  /* 0x00000008ff607424 */ /* 0x000fe400078e00ff */
[----:B------:R-:W-:-:S04]  /*1f540*/  IMAD.MOV.U32 R23, RZ, RZ, R67 ;  /* 0x000000ffff177224 */ /* 0x000fc800078e0043 */
[----:B------:R-:W-:-:S05]  /*1f550*/  FADD.FTZ R23, R22, R23 ;  /* 0x0000001716177221 */ /* 0x000fca0000010000 */
[----:B------:R-:W-:-:S07]  /*1f560*/  MOV R66, R23 ;  /* 0x0000001700427202 */ /* 0x000fce0000000f00 */
[----:B------:R-:W-:Y:S05]  /*1f570*/  WARPSYNC.COLLECTIVE R29, `(.L_x_11542) ;  /* 0x000000001d087348 */ /* 0x000fea0003c00000 */
[----:B------:R0:W1:Y:S02]  /*1f580*/  SHFL.BFLY P1, R67, R66, R96, R97 ;  /* 0x0c00006042437389 */ /* 0x0000640000020061 */
[----:B01----:R-:W-:Y:S05]  /*1f590*/  ENDCOLLECTIVE ;  /* 0x000000000000791b */ /* 0x003fea0003800000 */
.L_x_11542:
[----:B------:R-:W-:Y:S01]  /*1f5a0*/  HFMA2 R96, -RZ, RZ, 0, 9.5367431640625e-07 ;  /* 0x00000010ff607431 */ /* 0x000fe200000001ff */
[----:B------:R-:W-:-:S05]  /*1f5b0*/  MOV R20, R67 ;  /* 0x0000004300147202 */ /* 0x000fca0000000f00 */
[----:B------:R-:W-:-:S04]  /*1f5c0*/  FADD.FTZ R27, R23, R20 ;  /* 0x00000014171b7221 */ /* 0x000fc80000010000 */
[----:B------:R-:W-:-:S07]  /*1f5d0*/  IMAD.MOV.U32 R66, RZ, RZ, R27 ;  /* 0x000000ffff427224 */ /* 0x000fce00078e001b */
[----:B------:R-:W-:Y:S05]  /*1f5e0*/  WARPSYNC.COLLECTIVE R29, `(.L_x_11543) ;  /* 0x000000001d087348 */ /* 0x000fea0003c00000 */
[----:B------:R0:W1:Y:S02]  /*1f5f0*/  SHFL.BFLY P1, R67, R66, R96, R97 ;  /* 0x0c00006042437389 */ /* 0x0000640000020061 */
[----:B01----:R-:W-:Y:S05]  /*1f600*/  ENDCOLLECTIVE ;  /* 0x000000000000791b */ /* 0x003fea0003800000 */
.L_x_11543:
[----:B------:R-:W-:Y:S02]  /*1f610*/  IMAD.MOV.U32 R96, RZ, RZ, 0x1 ;  /* 0x00000001ff607424 */ /* 0x000fe400078e00ff */
[----:B------:R-:W-:-:S04]  /*1f620*/  IMAD.MOV.U32 R20, RZ, RZ, R67 ;  /* 0x000000ffff147224 */ /* 0x000fc800078e0043 */
        /* <DEDUP_REMOVED lines=86> */
.L_x_11544:
[----:B------:R-:W-:Y:S01]  /*1fb90*/  HFMA2 R96, -RZ, RZ, 0, 1.1920928955078125e-07 ;  /* 0x00000002ff607431 */ /* 0x000fe200000001ff */
[----:B------:R-:W-:-:S05]  /*1fba0*/  MOV R21, R67 ;  /* 0x0000004300157202 */ /* 0x000fca0000000f00 */
[----:B------:R-:W-:-:S04]  /*1fbb0*/  FADD.FTZ R21, R20, R21 ;  /* 0x0000001514157221 */ /* 0x000fc80000010000 */
[----:B------:R-:W-:-:S07]  /*1fbc0*/  IMAD.MOV.U32 R66, RZ, RZ, R21 ;  /* 0x000000ffff427224 */ /* 0x000fce00078e0015 */
[----:B------:R-:W-:Y:S05]  /*1fbd0*/  WARPSYNC.COLLECTIVE R29, `(.L_x_11545) ;  /* 0x000000001d087348 */ /* 0x000fea0003c00000 */
[----:B------:R0:W1:Y:S02]  /*1fbe0*/  SHFL.BFLY P1, R67, R66, R96, R97 ;  /* 0x0c00006042437389 */ /* 0x0000640000020061 */
[----:B01----:R-:W-:Y:S05]  /*1fbf0*/  ENDCOLLECTIVE ;  /* 0x000000000000791b */ /* 0x003fea0003800000 */
.L_x_11545:
[----:B------:R-:W-:Y:S02]  /*1fc00*/  IMAD.MOV.U32 R96, RZ, RZ, 0x4 ;  /* 0x00000004ff607424 */ /* 0x000fe400078e00ff */
[----:B------:R-:W-:-:S04]  /*1fc10*/  IMAD.MOV.U32 R22, RZ, RZ, R67 ;  /* 0x000000ffff167224 */ /* 0x000fc800078e0043 */
[----:B------:R-:W-:-:S05]  /*1fc20*/  FADD.FTZ R22, R21, R22 ;  /* 0x0000001615167221 */ /* 0x000fca0000010000 */
[----:B------:R-:W-:-:S07]  /*1fc30*/  MOV R66, R22 ;  /* 0x0000001600427202 */ /* 0x000fce0000000f00 */
[----:B------:R-:W-:Y:S05]  /*1fc40*/  WARPSYNC.COLLECTIVE R29, `(.L_x_11546) ;  /* 0x000000001d087348 */ /* 0x000fea0003c00000 */
[----:B------:R0:W1:Y:S02]  /*1fc50*/  SHFL.BFLY P1, R67, R66, R96, R97 ;  /* 0x0c00006042437389 */ /* 0x0000640000020061 */
[----:B01----:R-:W-:Y:S05]  /*1fc60*/  ENDCOLLECTIVE ;  /* 0x000000000000791b */ /* 0x003fea0003800000 */
.L_x_11546:
[----:B------:R-:W-:Y:S01]  /*1fc70*/  HFMA2 R96, -RZ, RZ, 0, 4.76837158203125e-07 ;  /* 0x00000008ff607431 */ /* 0x000fe200000001ff */
[----:B------:R-:W-:-:S05]  /*1fc80*/  MOV R23, R67 ;  /* 0x0000004300177202 */ /* 0x000fca0000000f00 */
[----:B------:R-:W-:-:S04]  /*1fc90*/  FADD.FTZ R23, R22, R23 ;  /* 0x0000001716177221 */ /* 0x000fc80000010000 */
[----:B------:R-:W-:-:S07]  /*1fca0*/  IMAD.MOV.U32 R66, RZ, RZ, R23 ;  /* 0x000000ffff427224 */ /* 0x000fce00078e0017 */
[----:B------:R-:W-:Y:S05]  /*1fcb0*/  WARPSYNC.COLLECTIVE R29, `(.L_x_11547) ;  /* 0x000000001d087348 */ /* 0x000fea0003c00000 */
[----:B------:R0:W1:Y:S02]  /*1fcc0*/  SHFL.BFLY P1, R67, R66, R96, R97 ;  /* 0x0c00006042437389 */ /* 0x0000640000020061 */
[----:B01----:R-:W-:Y:S05]  /*1fcd0*/  ENDCOLLECTIVE ;  /* 0x000000000000791b */ /* 0x003fea0003800000 */
.L_x_11547:
[----:B------:R-:W-:Y:S02]  /*1fce0*/  IMAD.MOV.U32 R96, RZ, RZ, 0x10 ;  /* 0x00000010ff607424 */ /* 0x000fe400078e00ff */
[----:B------:R-:W-:-:S04]  /*1fcf0*/  IMAD.MOV.U32 R28, RZ, RZ, R67 ;  /* 0x000000ffff1c7224 */ /* 0x000fc800078e0043 */
[----:B------:R-:W-:-:S05]  /*1fd00*/  FADD.FTZ R28, R23, R28 ;  /* 0x0000001c171c7221 */ /* 0x000fca0000010000 */
[----:B------:R-:W-:-:S07]  /*1fd10*/  MOV R66, R28 ;  /* 0x0000001c00427202 */ /* 0x000fce0000000f00 */
[----:B------:R-:W-:Y:S05]  /*1fd20*/  WARPSYNC.COLLECTIVE R29, `(.L_x_11548) ;  /* 0x000000001d087348 */ /* 0x000fea0003c00000 */
[----:B------:R0:W1:Y:S02]  /*1fd30*/  SHFL.BFLY P1, R67, R66, R96, R97 ;  /* 0x0c00006042437389 */ /* 0x0000640000020061 */
[----:B01----:R-:W-:Y:S05]  /*1fd40*/  ENDCOLLECTIVE ;  /* 0x000000000000791b */ /* 0x003fea0003800000 */
.L_x_11548:
[----:B------:R-:W-:Y:S01]  /*1fd50*/  MOV R27, R67 ;  /* 0x00000043001b7202 */ /* 0x000fe20000000f00 */
[----:B------:R-:W-:Y:S06]  /*1fd60*/  BRA `(.L_x_11549) ;  /* 0xffffffe800987947 */ /* 0x000fec000383ffff */
.L_x_11550:
        /* <DEDUP_REMOVED lines=9> */
.L_x_45811:


//--------------------- .text._ZN10layer_norm13ln_fwd_kernelINS_13Kernel_traitsIf13__nv_bfloat16S2_S2_fjLj1280ELj1ELj4ELj1ELj16ENS_18Kernel_traits_baseILj1280EfS2_S2_S2_fjLj128EEEEELb1ELb1ELb0ELb0EEEvNS_9FwdParamsE --------------------------
	.section	.text._ZN10layer_norm13ln_fwd_kernelINS_13Kernel_traitsIf13__nv_bfloat16S2_S2_fjLj1280ELj1ELj4ELj1ELj16ENS_18Kernel_traits_baseILj1280EfS2_S2_S2_fjLj128EEEEELb1ELb1ELb0ELb0EEEvNS_9FwdParamsE,"ax",@progbits
	.align	128
        .global         _ZN10layer_norm13ln_fwd_kernelINS_13Kernel_traitsIf13__nv_bfloat16S2_S2_fjLj1280ELj1ELj4ELj1ELj16ENS_18Kernel_traits_baseILj1280EfS2_S2_S2_fjLj128EEEEELb1ELb1ELb0ELb0EEEvNS_9FwdParamsE
        .type           _ZN10layer_norm13ln_fwd_kernelINS_13Kernel_traitsIf13__nv_bfloat16S2_S2_fjLj1280ELj1ELj4ELj1ELj16ENS_18Kernel_traits_baseILj1280EfS2_S2_S2_fjLj128EEEEELb1ELb1ELb0ELb0EEEvNS_9FwdParamsE,@function
        .size           _ZN10layer_norm13ln_fwd_kernelINS_13Kernel_traitsIf13__nv_bfloat16S2_S2_fjLj1280ELj1ELj4ELj1ELj16ENS_18Kernel_traits_baseILj1280EfS2_S2_S2_fjLj128EEEEELb1ELb1ELb0ELb0EEEvNS_9FwdParamsE,(.L_x_45812 - _ZN10layer_norm13ln_fwd_kernelINS_13Kernel_traitsIf13__nv_bfloat16S2_S2_fjLj1280ELj1ELj4ELj1ELj16ENS_18Kernel_traits_baseILj1280EfS2_S2_S2_fjLj128EEEEELb1ELb1ELb0ELb0EEEvNS_9FwdParamsE)
        .other          _ZN10layer_norm13ln_fwd_kernelINS_13Kernel_traitsIf13__nv_bfloat16S2_S2_fjLj1280ELj1ELj4ELj1ELj16ENS_18Kernel_traits_baseILj1280EfS2_S2_S2_fjLj128EEEEELb1ELb1ELb0ELb0EEEvNS_9FwdParamsE,@"STO_CUDA_ENTRY STV_DEFAULT"
_ZN10layer_norm13ln_fwd_kernelINS_13Kernel_traitsIf13__nv_bfloat16S2_S2_fjLj1280ELj1ELj4ELj1ELj16ENS_18Kernel_traits_baseILj1280EfS2_S2_S2_fjLj128EEEEELb1ELb1ELb0ELb0EEEvNS_9FwdParamsE:
.text._ZN10layer_norm13ln_fwd_kernelINS_13Kernel_traitsIf13__nv_bfloat16S2_S2_fjLj1280ELj1ELj4ELj1ELj16ENS_18Kernel_traits_baseILj1280EfS2_S2_S2_fjLj128EEEEELb1ELb1ELb0ELb0EEEvNS_9FwdParamsE:
        /* <DEDUP_REMOVED lines=22> */
[----:B------:R-:W-:Y:S02]  /*0160*/  UISETP.NE.AND.EX UP0, UPT, UR9, URZ, UPT, UP0 ;  /* 0x000000ff0900728c */ /* 0x000fe4000bf05300 */
[----:B0-----:R-:W-:Y:S01]  /*0170*/  USHF.L.U32 UR4, UR5, 0x2, URZ ;  /* 0x0000000205047899 */ /* 0x001fe200080006ff */
[----:B-1----:R-:W-:Y:S02]  /*0180*/  @P0 IADD3 R188, P1, PT, R2, R5, RZ ;  /* 0x0000000502bc0210 */ /* 0x002fe40007f3e0ff */
[----:B------:R-:W-:-:S02]  /*0190*/  LEA.HI R2, R0, R7, RZ, 0x3 ;  /* 0x0000000700027211 */ /* 0x000fc400078f18ff */
[----:B------:R-:W-:Y:S01]  /*01a0*/  LOP3.LUT R5, R31, 0x1f, RZ, 0x3c, !PT ;  /* 0x0000001f1f057812 */ /* 0x000fe200078e3cff */
[----:B------:R-:W-:Y:S01]  /*01b0*/  @P0 IMAD.X R189, RZ, RZ, R3, P1 ;  /* 0x000000ffffbd0224 */ /* 0x000fe200008e0603 */
[----:B------:R-:W-:Y:S02]  /*01c0*/  SHF.R.U32.HI R0, RZ, 0x5, R30 ;  /* 0x00000005ff007819 */ /* 0x000fe4000001161e */
[----:B------:R-:W-:Y:S02]  /*01d0*/  LEA.HI.SX32 R2, R2, R5, 0x1d ;  /* 0x0000000502027211 */ /* 0x000fe400078feaff */
[----:B------:R-:W-:Y:S02]  /*01e0*/  LOP3.LUT R3, R0, UR4, RZ, 0xfc, !PT ;  /* 0x0000000400037c12 */ /* 0x000fe4000f8efcff */
        /* <DEDUP_REMOVED lines=22> */
[----:B------:R-:W2:Y:S08]  /*0350*/  @P3 LDC.64 R24, c[0x0][0x3d0] ;  /* 0x0000f400ff183b82 */ /* 0x000eb00000000a00 */
[----:B------:R-:W2:Y:S08]  /*0360*/  @P3 LDC.64 R26, c[0x0][0x438] ;  /* 0x00010e00ff1a3b82 */ /* 0x000eb00000000a00 */
[----:B------:R-:W2:Y:S01]  /*0370*/  @P3 LDC.64 R28, c[0x0][0x3e8] ;  /* 0x0000fa00ff1c3b82 */ /* 0x000ea20000000a00 */
[----:B------:R-:W-:Y:S01]  /*0380*/  @P0 LOP3.LUT R31, R31, 0x20, RZ, 0xfc, !PT ;  /* 0x000000201f1f0812 */ /* 0x000fe200078efcff */
[----:B------:R0:W5:Y:S04]  /*0390*/  @P0 LD.E.128 R140, desc[UR6][R8.64+0x10] ;  /* 0x00001006088c0980 */ /* 0x000168000c101d00 */
        /* <DEDUP_REMOVED lines=12> */
[----:B------:R3:W5:Y:S03]  /*0460*/  @P1 LDG.E.128 R112, desc[UR6][R16.64] ;  /* 0x0000000610701981 */ /* 0x000766000c1e1d00 */
[----:B------:R-:W-:Y:S01]  /*0470*/  @P2 VIADD R31, R31, 0x20 ;  /* 0x000000201f1f2836 */ /* 0x000fe20000000000 */
[----:B------:R3:W5:Y:S03]  /*0480*/  @P1 LDG.E.128 R108, desc[UR6][R16.64+0x10] ;  /* 0x00001006106c1981 */ /* 0x000766000c1e1d00 */
[C---:B--2---:R-:W-:Y:S01]  /*0490*/  @P3 IMAD.WIDE.U32 R24, R31.reuse, 0x20, R24 ;  /* 0x000000201f183825 */ /* 0x044fe200078e0018 */
[----:B------:R3:W5:Y:S03]  /*04a0*/  @P2 LDG.E.128 R104, desc[UR6][R18.64] ;  /* 0x0000000612682981 */ /* 0x000766000c1e1d00 */
[C---:B------:R-:W-:Y:S01]  /*04b0*/  @P3 IMAD.WIDE.U32 R26, R31.reuse, 0x20, R26 ;  /* 0x000000201f1a3825 */ /* 0x040fe200078e001a */
[----:B------:R3:W5:Y:S03]  /*04c0*/  @P2 LDG.E.128 R100, desc[UR6][R18.64+0x10] ;  /* 0x0000100612642981 */ /* 0x000766000c1e1d00 */
[C---:B------:R-:W-:Y:S01]  /*04d0*/  @P3 IMAD.WIDE.U32 R28, R31.reuse, 0x20, R28 ;  /* 0x000000201f1c3825 */ /* 0x040fe200078e001c */
        /* <DEDUP_REMOVED lines=11> */
[----:B------:R-:W-:Y:S01]  /*0590*/  ISETP.GE.U32.AND P0, PT, R2, 0xa0, PT ;  /* 0x000000a00200780c */ /* 0x000fe20003f06070 */
[----:B------:R-:W-:-:S12]  /*05a0*/  @P3 VIADD R31, R31, 0x20 ;  /* 0x000000201f1f3836 */ /* 0x000fd80000000000 */
        /* <DEDUP_REMOVED lines=14> */
.L_x_11552:
        /* <DEDUP_REMOVED lines=15> */
[----:B------:R0:W5:Y:S01]  /*0780*/  @P0 LDG.E.128 R136, desc[UR6][R12.64] ;  /* 0x000000060c880981 */ /* 0x000162000c1e1d00 */
[----:B------:R-:W1:Y:S01]  /*0790*/  @P2 LDC.64 R20, c[0x0][0x3e8] ;  /* 0x0000fa00ff142b82 */ /* 0x000e620000000a00 */
[----:B--2---:R-:W-:-:S02]  /*07a0*/  @P1 IMAD.WIDE.U32 R14, R31, 0x20, R14 ;  /* 0x000000201f0e1825 */ /* 0x004fc400078e000e */
[----:B------:R0:W5:Y:S04]  /*07b0*/  @P0 LDG.E.128 R132, desc[UR6][R12.64+0x10] ;  /* 0x000010060c840981 */ /* 0x000168000c1e1d00 */
[----:B------:R0:W5:Y:S01]  /*07c0*/  @P1 LDG.E.128 R128, desc[UR6][R14.64] ;  /* 0x000000060e801981 */ /* 0x000162000c1e1d00 */
[----:B------:R-:W2:Y:S01]  /*07d0*/  @P3 LDC.64 R22, c[0x0][0x3d0] ;  /* 0x0000f400ff163b82 */ /* 0x000ea20000000a00 */
[C---:B---3--:R-:W-:Y:S01]  /*07e0*/  @P1 IMAD.WIDE.U32 R16, R31.reuse, 0x20, R16 ;  /* 0x000000201f101825 */ /* 0x048fe200078e0010 */
[----:B------:R-:W-:Y:S01]  /*07f0*/  @P1 IADD3 R31, PT, PT, R31, 0x20, RZ ;  /* 0x000000201f1f1810 */ /* 0x000fe20007ffe0ff */
[----:B------:R0:W5:Y:S04]  /*0800*/  @P1 LDG.E.128 R124, desc[UR6][R14.64+0x10] ;  /* 0x000010060e7c1981 */ /* 0x000168000c1e1d00 */
[----:B------:R0:W5:Y:S01]  /*0810*/  @P1 LDG.E.128 R112, desc[UR6][R16.64] ;  /* 0x0000000610701981 */ /* 0x000162000c1e1d00 */
[----:B------:R-:W3:Y:S01]  /*0820*/  @P3 LDC.64 R24, c[0x0][0x3e8] ;  /* 0x0000fa00ff183b82 */ /* 0x000ee20000000a00 */
[----:B----4-:R-:W-:-:S02]  /*0830*/  @P2 IMAD.WIDE.U32 R18, R31, 0x20, R18 ;  /* 0x000000201f122825 */ /* 0x010fc400078e0012 */
[----:B------:R0:W5:Y:S04]  /*0840*/  @P1 LDG.E.128 R108, desc[UR6][R16.64+0x10] ;  /* 0x00001006106c1981 */ /* 0x000168000c1e1d00 */
[----:B------:R0:W5:Y:S01]  /*0850*/  @P2 LDG.E.128 R104, desc[UR6][R18.64] ;  /* 0x0000000612682981 */ /* 0x000162000c1e1d00 */
[----:B------:R-:W4:Y:S01]  /*0860*/  @P4 LDC.64 R6, c[0x0][0x3d0] ;  /* 0x0000f400ff064b82 */ /* 0x000f220000000a00 */
[C---:B-1----:R-:W-:Y:S02]  /*0870*/  @P2 IMAD.WIDE.U32 R20, R31.reuse, 0x20, R20 ;  /* 0x000000201f142825 */ /* 0x042fe400078e0014 */
[----:B------:R0:W5:Y:S02]  /*0880*/  @P2 LDG.E.128 R100, desc[UR6][R18.64+0x10] ;  /* 0x0000100612642981 */ /* 0x000164000c1e1d00 */
[----:B------:R-:W-:-:S02]  /*0890*/  @P2 VIADD R31, R31, 0x20 ;  /* 0x000000201f1f2836 */ /* 0x000fc40000000000 */
[----:B------:R0:W5:Y:S01]  /*08a0*/  @P2 LDG.E.128 R88, desc[UR6][R20.64] ;  /* 0x0000000614582981 */ /* 0x000162000c1e1d00 */
[----:B------:R-:W1:Y:S01]  /*08b0*/  @P4 LDC.64 R8, c[0x0][0x3e8] ;  /* 0x0000fa00ff084b82 */ /* 0x000e620000000a00 */
[C---:B--2---:R-:W-:Y:S02]  /*08c0*/  @P3 IMAD.WIDE.U32 R22, R31.reuse, 0x20, R22 ;  /* 0x000000201f163825 */ /* 0x044fe400078e0016 */
[----:B------:R0:W5:Y:S04]  /*08d0*/  @P2 LDG.E.128 R84, desc[UR6][R20.64+0x10] ;  /* 0x0000100614542981 */ /* 0x000168000c1e1d00 */
[----:B------:R0:W5:Y:S01]  /*08e0*/  @P3 LDG.E.128 R80, desc[UR6][R22.64] ;  /* 0x0000000616503981 */ /* 0x000162000c1e1d00 */
[----:B---3--:R-:W-:-:S03]  /*08f0*/  @P3 IMAD.WIDE.U32 R24, R31, 0x20, R24 ;  /* 0x000000201f183825 */ /* 0x008fc600078e0018 */
[----:B------:R0:W5:Y:S01]  /*0900*/  @P3 LDG.E.128 R76, desc[UR6][R22.64+0x10] ;  /* 0x00001006164c3981 */ /* 0x000162000c1e1d00 */
[----:B------:R-:W-:-:S03]  /*0910*/  @P3 VIADD R31, R31, 0x20 ;  /* 0x000000201f1f3836 */ /* 0x000fc60000000000 */
[----:B------:R0:W5:Y:S01]  /*0920*/  @P3 LDG.E.128 R64, desc[UR6][R24.64] ;  /* 0x0000000618403981 */ /* 0x000162000c1e1d00 */
[----:B----4-:R-:W-:-:S03]  /*0930*/  @P4 IMAD.WIDE.U32 R6, R31, 0x20, R6 ;  /* 0x000000201f064825 */ /* 0x010fc600078e0006 */
[----:B------:R0:W5:Y:S04]  /*0940*/  @P3 LDG.E.128 R60, desc[UR6][R24.64+0x10] ;  /* 0x00001006183c3981 */ /* 0x000168000c1e1d00 */
[----:B------:R0:W5:Y:S01]  /*0950*/  @P4 LDG.E.128 R56, desc[UR6][R6.64] ;  /* 0x0000000606384981 */ /* 0x000162000c1e1d00 */
[----:B-1----:R-:W-:-:S03]  /*0960*/  @P4 IMAD.WIDE.U32 R8, R31, 0x20, R8 ;  /* 0x000000201f084825 */ /* 0x002fc600078e0008 */
        /* <DEDUP_REMOVED lines=23> */
.L_x_11553:
[----:B------:R-:W-:Y:S05]  /*0ae0*/  BSYNC.RECONVERGENT B0 ;  /* 0x0000000000007941 */ /* 0x000fea0003800200 */
.L_x_11551:
[----:B------:R-:W1:Y:S02]  /*0af0*/  LDCU UR4, c[0x0][0x384] ;  /* 0x00007080ff0477ac */ /* 0x000e640008000800 */
[----:B-1----:R-:W-:-:S13]  /*0b00*/  ISETP.GE.AND P0, PT, R3, UR4, PT ;  /* 0x0000000403007c0c */ /* 0x002fda000bf06270 */
[----:B------:R-:W-:Y:S05]  /*0b10*/  @P0 EXIT ;  /* 0x000000000000094d */ /* 0x000fea0003800000 */
[----:B0-----:R-:W0:Y:S01]  /*0b20*/  LDC R7, c[0x0][0x360] ;  /* 0x0000d800ff077b82 */ /* 0x001e220000000800 */
[----:B------:R-:W-:Y:S01]  /*0b30*/  IMAD R13, R4, -0x2daee0ad, RZ ;  /* 0xd2511f53040d7824 */ /* 0x000fe200078e02ff */
[----:B-----5:R-:W-:Y:S01]  /*0b40*/  IADD3 R11, PT, PT, R162, -0x61c88647, RZ ;  /* 0x9e3779b9a20b7810 */ /* 0x020fe20007ffe0ff */
[C---:B------:R-:W-:Y:S01]  /*0b50*/  VIADD R14, R163.reuse, 0xbb67ae85 ;  /* 0xbb67ae85a30e7836 */ /* 0x040fe20000000000 */
[----:B------:R-:W-:Y:S01]  /*0b60*/  LOP3.LUT R8, R8, 0xffffffbf, RZ, 0xc0, !PT ;  /* 0xffffffbf08087812 */ /* 0x000fe200078ec0ff */
[----:B------:R-:W-:Y:S01]  /*0b70*/  VIADD R15, R163, 0x646e171e ;  /* 0x646e171ea30f7836 */ /* 0x000fe20000000000 */
[----:B------:R-:W-:Y:S01]  /*0b80*/  LOP3.LUT R188, R188, 0x3, RZ, 0xc0, !PT ;  /* 0x00000003bcbc7812 */ /* 0x000fe200078ec0ff */
[----:B------:R-:W1:Y:S01]  /*0b90*/  LDCU UR12, c[0x0][0x388] ;  /* 0x00007100ff0c77ac */ /* 0x000e620008000800 */
[----:B------:R-:W2:Y:S01]  /*0ba0*/  LDCU.U8 UR10, c[0x0][0x410] ;  /* 0x00008200ff0a77ac */ /* 0x000ea20008000000 */
[----:B------:R-:W3:Y:S01]  /*0bb0*/  LDCU UR11, c[0x0][0x448] ;  /* 0x00008900ff0b77ac */ /* 0x000ee20008000800 */
[----:B------:R-:W4:Y:S01]  /*0bc0*/  LDCU.64 UR8, c[0x0][0x3a0] ;  /* 0x00007400ff0877ac */ /* 0x000f220008000a00 */
[----:B0-----:R-:W-:Y:S01]  /*0bd0*/  IMAD R6, R7, UR5, R30 ;  /* 0x0000000507067c24 */ /* 0x001fe2000f8e021e */
[----:B------:R-:W0:Y:S01]  /*0be0*/  LDCU.64 UR4, c[0x0][0x3e0] ;  /* 0x00007c00ff0477ac */ /* 0x000e220008000a00 */
[----:B------:R-:W-:-:S04]  /*0bf0*/  IMAD.HI.U32 R7, R4, -0x2daee0ad, RZ ;  /* 0xd2511f5304077827 */ /* 0x000fc800078e00ff */
[----:B------:R-:W-:Y:S01]  /*0c00*/  IMAD.HI.U32 R0, R6, -0x326172a9, RZ ;  /* 0xcd9e8d5706007827 */ /* 0x000fe200078e00ff */
[----:B------:R-:W-:-:S03]  /*0c10*/  LOP3.LUT R7, R7, R163, RZ, 0x3c, !PT ;  /* 0x000000a307077212 */ /* 0x000fc600078e3cff */
[----:B------:R-:W-:Y:S01]  /*0c20*/  IMAD R10, R6, -0x326172a9, RZ ;  /* 0xcd9e8d57060a7824 */ /* 0x000fe200078e02ff */
[----:B------:R-:W-:Y:S01]  /*0c30*/  LOP3.LUT R0, R5, R0, R162, 0x96, !PT ;  /* 0x0000000005007212 */ /* 0x000fe200078e96a2 */
[----:B------:R-:W-:-:S04]  /*0c40*/  IMAD.HI.U32 R9, R7, -0x326172a9, RZ ;  /* 0xcd9e8d5707097827 */ /* 0x000fc800078e00ff */
[----:B------:R-:W-:Y:S01]  /*0c50*/  IMAD.HI.U32 R12, R0, -0x2daee0ad, RZ ;  /* 0xd2511f53000c7827 */ /* 0x000fe200078e00ff */
[----:B------:R-:W-:Y:S02]  /*0c60*/  LOP3.LUT R9, R11, R10, R9, 0x96, !PT ;  /* 0x0000000a0b097212 */ /* 0x000fe400078e9609 */
[----:B------:R-:W-:Y:S01]  /*0c70*/  IADD3 R10, PT, PT, R162, 0x3c6ef372, RZ ;  /* 0x3c6ef372a20a7810 */ /* 0x000fe20007ffe0ff */
[----:B------:R-:W-:Y:S01]  /*0c80*/  IMAD R7, R7, -0x326172a9, RZ ;  /* 0xcd9e8d5707077824 */ /* 0x000fe200078e02ff */
[----:B------:R-:W-:Y:S01]  /*0c90*/  LOP3.LUT R12, R14, R13, R12, 0x96, !PT ;  /* 0x0000000d0e0c7212 */ /* 0x000fe200078e960c */
[----:B------:R-:W-:Y:S01]  /*0ca0*/  IMAD R14, R0, -0x2daee0ad, RZ ;  /* 0xd2511f53000e7824 */ /* 0x000fe200078e02ff */
[----:B0-----:R-:W-:Y:S01]  /*0cb0*/  ISETP.NE.U32.AND P0, PT, RZ, UR4, PT ;  /* 0x00000004ff007c0c */ /* 0x001fe2000bf05070 */
[----:B------:R-:W-:Y:S02]  /*0cc0*/  VIADD R13, R163, 0x76cf5d0a ;  /* 0x76cf5d0aa30d7836 */ /* 0x000fe40000000000 */
[----:B------:R-:W-:Y:S01]  /*0cd0*/  IMAD.HI.U32 R0, R12, -0x326172a9, RZ ;  /* 0xcd9e8d570c007827 */ /* 0x000fe200078e00ff */
[----:B------:R-:W-:-:S03]  /*0ce0*/  ISETP.NE.AND.EX P0, PT, RZ, UR5, PT, P0 ;  /* 0x00000005ff007c0c */ /* 0x000fc6000bf05300 */
[----:B------:R-:W-:Y:S01]  /*0cf0*/  IMAD.HI.U32 R11, R9, -0x2daee0ad, RZ ;  /* 0xd2511f53090b7827 */ /* 0x000fe200078e00ff */
[----:B------:R-:W-:-:S03]  /*0d00*/  LOP3.LUT R0, R10, R7, R0, 0x96, !PT ;  /* 0x000000070a007212 */ /* 0x000fc600078e9600 */
[----:B------:R-:W-:Y:S01]  /*0d10*/  VIADD R10, R162, 0xdaa66d2b ;  /* 0xdaa66d2ba20a7836 */ /* 0x000fe20000000000 */
[----:B------:R-:W-:Y:S01]  /*0d20*/  LOP3.LUT R11, R13, R14, R11, 0x96, !PT ;  /* 0x0000000e0d0b7212 */ /* 0x000fe200078e960b */
[----:B------:R-:W-:Y:S02]  /*0d30*/  IMAD R14, R9, -0x2daee0ad, RZ ;  /* 0xd2511f53090e7824 */ /* 0x000fe400078e02ff */
[----:B------:R-:W-:Y:S02]  /*0d40*/  IMAD.HI.U32 R9, R0, -0x2daee0ad, RZ ;  /* 0xd2511f5300097827 */ /* 0x000fe400078e00ff */
[----:B------:R-:W-:Y:S02]  /*0d50*/  @P0 LOP3.LUT R8, R8, 0x40, RZ, 0xfc, !PT ;  /* 0x0000004008080812 */ /* 0x000fe400078efcff */
[----:B------:R-:W-:Y:S02]  /*0d60*/  VIADD R13, R163, 0x32370b8f ;  /* 0x32370b8fa30d7836 */ /* 0x000fe40000000000 */
[----:B------:R-:W-:-:S02]  /*0d70*/  IMAD R12, R12, -0x326172a9, RZ ;  /* 0xcd9e8d570c0c7824 */ /* 0x000fc400078e02ff */
        /* <DEDUP_REMOVED lines=26> */
[----:B------:R-:W-:Y:S01]  /*0f20*/  VIADD R11, R163, 0x1fd5c5a3 ;  /* 0x1fd5c5a3a30b7836 */ /* 0x000fe20000000000 */
[----:B------:R-:W-:Y:S01]  /*0f30*/  LOP3.LUT R13, R15, R14, R13, 0x96, !PT ;  /* 0x0000000e0f0d7212 */ /* 0x000fe200078e960d */
[----:B------:R-:W-:Y:S02]  /*0f40*/  IMAD R14, R9, -0x2daee0ad, RZ ;  /* 0xd2511f53090e7824 */ /* 0x000fe400078e02ff */
[----:B------:R-:W-:-:S04]  /*0f50*/  IMAD.HI.U32 R9, R0, -0x2daee0ad, RZ ;  /* 0xd2511f5300097827 */ /* 0x000fc800078e00ff */
[----:B------:R-:W-:Y:S01]  /*0f60*/  IMAD R10, R7, -0x326172a9, RZ ;  /* 0xcd9e8d57070a7824 */ /* 0x000fe200078e02ff */
        /* <DEDUP_REMOVED lines=10> */
[----:B------:R-:W-:Y:S01]  /*1010*/  IMAD.HI.U32 R29, R10, -0x2daee0ad, RZ ;  /* 0xd2511f530a1d7827 */ /* 0x000fe200078e00ff */
[----:B------:R-:W-:-:S03]  /*1020*/  LOP3.LUT R11, R14, R12, R11, 0x96, !PT ;  /* 0x0000000c0e0b7212 */ /* 0x000fc600078e960b */
[----:B------:R-:W-:Y:S02]  /*1030*/  IMAD R12, R7, -0x2daee0ad, RZ ;  /* 0xd2511f53070c7824 */ /* 0x000fe400078e02ff */
[----:B------:R-:W-:Y:S02]  /*1040*/  VIADD R7, R163, 0x96a522ad ;  /* 0x96a522ada3077836 */ /* 0x000fe40000000000 */
[----:B------:R-:W-:Y:S02]  /*1050*/  VIADD R13, R162, 0x8ff34781 ;  /* 0x8ff34781a20d7836 */ /* 0x000fe40000000000 */
[----:B------:R-:W-:Y:S01]  /*1060*/  IMAD R9, R9, -0x326172a9, RZ ;  /* 0xcd9e8d5709097824 */ /* 0x000fe200078e02ff */
[----:B------:R-:W-:Y:S01]  /*1070*/  LOP3.LUT R29, R7, R12, R29, 0x96, !PT ;  /* 0x0000000c071d7212 */ /* 0x000fe200078e961d */
[----:B------:R-:W-:-:S04]  /*1080*/  IMAD.HI.U32 R0, R11, -0x326172a9, RZ ;  /* 0xcd9e8d570b007827 */ /* 0x000fc800078e00ff */
[----:B------:R-:W-:Y:S02]  /*1090*/  HFMA2 R7, -RZ, RZ, 0, 0 ;  /* 0x00000000ff077431 */ /* 0x000fe400000001ff */
[----:B------:R-:W-:Y:S01]  /*10a0*/  IMAD R30, R11, -0x326172a9, RZ ;  /* 0xcd9e8d570b1e7824 */ /* 0x000fe200078e02ff */
[----:B------:R-:W-:Y:S01]  /*10b0*/  LOP3.LUT R0, R13, R9, R0, 0x96, !PT ;  /* 0x000000090d007212 */ /* 0x000fe200078e9600 */
[----:B-1234-:R-:W-:-:S07]  /*10c0*/  IMAD R186, R10, -0x2daee0ad, RZ ;  /* 0xd2511f530aba7824 */ /* 0x01efce00078e02ff */
.L_x_11984:
[----:B------:R-:W-:-:S13]  /*10d0*/  LOP3.LUT P1, RZ, R8, 0x40, RZ, 0xc0, !PT ;  /* 0x0000004008ff7812 */ /* 0x000fda000782c0ff */
[----:B------:R-:W0:Y:S02]  /*10e0*/  @P1 LDC.64 R156, c[0x0][0x3e0] ;  /* 0x0000f800ff9c1b82 */ /* 0x000e240000000a00 */
[----:B0-----:R-:W-:-:S06]  /*10f0*/  @P1 IMAD.WIDE R156, R3, 0x2, R156 ;  /* 0x00000002039c1825 */ /* 0x001fcc00078e029c */
[----:B------:R-:W2:Y:S01]  /*1100*/  @P1 LDG.E.U16 R156, desc[UR6][R156.64] ;  /* 0x000000069c9c1981 */ /* 0x000ea2000c1e1500 */
[----:B------:R-:W-:Y:S01]  /*1110*/  IMAD R158, R3, UR12, RZ ;  /* 0x0000000c039e7c24 */ /* 0x000fe2000f8e02ff */
[----:B------:R-:W-:Y:S01]  /*1120*/  ISETP.GE.U32.AND P0, PT, R2, 0x20, PT ;  /* 0x000000200200780c */ /* 0x000fe20003f06070 */
[----:B------:R-:W-:Y:S01]  /*1130*/  BSSY.RECONVERGENT B0, `(.L_x_11554) ;  /* 0x0000677000007945 */ /* 0x000fe20003800200 */
[----:B------:R-:W0:Y:S01]  /*1140*/  S2R R181, SR_TID.X ;  /* 0x0000000000b57919 */ /* 0x000e220000002100 */
[----:B------:R-:W-:Y:S01]  /*1150*/  LOP3.LUT R8, R8, 0xfffffff7, RZ, 0xc0, !PT ;  /* 0xfffffff708087812 */ /* 0x000fe200078ec0ff */
[----:B------:R-:W-:Y:S01]  /*1160*/  IMAD.MOV.U32 R182, RZ, RZ, 0x3f800000 ;  /* 0x3f800000ffb67424 */ /* 0x000fe200078e00ff */
[----:B------:R-:W-:-:S04]  /*1170*/  SHF.R.S32.HI R159, RZ, 0x1f, R158 ;  /* 0x0000001fff9f7819 */ /* 0x000fc8000001149e */
[----:B------:R-:W-:-:S04]  /*1180*/  LEA.HI R159, R159, R158, RZ, 0x3 ;  /* 0x0000009e9f9f7211 */ /* 0x000fc800078f18ff */
[----:B------:R-:W-:Y:S02]  /*1190*/  @P0 LOP3.LUT R8, R8, 0x8, RZ, 0xfc, !PT ;  /* 0x0000000808080812 */ /* 0x000fe400078efcff */
[----:B0-----:R-:W-:-:S04]  /*11a0*/  LOP3.LUT R184, R181, 0x1f, RZ, 0xc0, !PT ;  /* 0x0000001fb5b87812 */ /* 0x001fc800078ec0ff */
[----:B------:R-:W-:-:S04]  /*11b0*/  LEA.HI.SX32 R171, R159, R184, 0x1d ;  /* 0x000000b89fab7211 */ /* 0x000fc800078feaff */
[----:B------:R-:W-:Y:S01]  /*11c0*/  MOV R183, R171 ;  /* 0x000000ab00b77202 */ /* 0x000fe20000000f00 */
        /* <DEDUP_REMOVED lines=22> */
.L_x_45648:
[----:B------:R-:W-:Y:S05]  /*1330*/  BRX R10 -0x1340                                        (*"BRANCH_TARGETS .L_x_45649,.L_x_45650,.L_x_45651"*) ;  /* 0xffffffec0a307949 */ /* 0x000fea000383ffff */
.L_x_45651:
[----:B------:R-:W-:Y:S01]  /*1340*/  IADD3 R10, PT, PT, R188, 0x1, RZ ;  /* 0x00000001bc0a7810 */ /* 0x000fe20007ffe0ff */
[----:B------:R-:W-:Y:S02]  /*1350*/  IMAD.MOV.U32 R184, RZ, RZ, R186 ;  /* 0x000000ffffb87224 */ /* 0x000fe400078e00ba */
[----:B------:R-:W-:Y:S01]  /*1360*/  IMAD.MOV.U32 R9, RZ, RZ, R0 ;  /* 0x000000ffff097224 */ /* 0x000fe200078e0000 */
[----:B------:R-:W-:Y:S06]  /*1370*/  BRA `(.L_x_11558) ;  /* 0x00000004003c7947 */ /* 0x000fec0003800000 */
.L_x_45649:
[----:B------:R-:W-:Y:S01]  /*1380*/  MOV R184, R186 ;  /* 0x000000ba00b87202 */ /* 0x000fe20000000f00 */
[----:B------:R-:W-:Y:S02]  /*1390*/  IMAD.MOV.U32 R10, RZ, RZ, 0x3 ;  /* 0x00000003ff0a7424 */ /* 0x000fe400078e00ff */
[----:B------:R-:W-:Y:S01]  /*13a0*/  IMAD.MOV.U32 R9, RZ, RZ, R29 ;  /* 0x000000ffff097224 */ /* 0x000fe200078e001d */
[----:B------:R-:W-:Y:S06]  /*13b0*/  BRA `(.L_x_11558) ;  /* 0x00000004002c7947 */ /* 0x000fec0003800000 */
.L_x_45650:
        /* <DEDUP_REMOVED lines=13> */
.L_x_11560:
[----:B------:R-:W-:Y:S05]  /*1490*/  BSYNC.RECONVERGENT B2 ;  /* 0x0000000000027941 */ /* 0x000fea0003800200 */
.L_x_11559:
        /* <DEDUP_REMOVED lines=52> */
[----:B------:R-:W-:-:S04]  /*17e0*/  IMAD.WIDE.U32 R188, R189, -0x326172a9, RZ ;  /* 0xcd9e8d57bdbc7825 */ /* 0x000fc800078e00ff */
        /* <DEDUP_REMOVED lines=8> */
.L_x_11558:
[----:B------:R-:W-:Y:S05]  /*1870*/  BSYNC.RECONVERGENT B1 ;  /* 0x0000000000017941 */ /* 0x000fea0003800200 */
.L_x_11557:
        /* <DEDUP_REMOVED lines=11> */
[----:B------:R-:W-:Y:S01]  /*1930*/  IMAD.MOV.U32 R160, RZ, RZ, 0x2 ;  /* 0x00000002ffa07424 */ /* 0x000fe200078e00ff */
[----:B------:R-:W-:Y:S01]  /*1940*/  MOV R11, R30 ;  /* 0x0000001e000b7202 */ /* 0x000fe20000000f00 */
[----:B0-----:R-:W-:Y:S01]  /*1950*/  FMUL.FTZ R9, R9, R186 ;  /* 0x000000ba09097220 */ /* 0x001fe20000410000 */
[----:B-1----:R-:W-:Y:S01]  /*1960*/  FSETP.GTU.FTZ.AND P0, PT, R12, R183, PT ;  /* 0x000000b70c00720b */ /* 0x002fe20003f1c000 */
[----:B------:R-:W-:-:S03]  /*1970*/  IMAD.U32 R12, R32, 0x10000, RZ ;  /* 0x00010000200c7824 */ /* 0x000fc600078e00ff */
[----:B------:R-:W-:Y:S02]  /*1980*/  FSEL R9, R9, RZ, !P0 ;  /* 0x000000ff09097208 */ /* 0x000fe40004000000 */
[----:B------:R-:W-:-:S03]  /*1990*/  PLOP3.LUT P0, PT, P0, PT, PT, 0x8, 0x80 ;  /* 0x000000000080781c */ /* 0x000fc6000070e170 */
[----:B------:R-:W-:-:S10]  /*19a0*/  FFMA.FTZ R9, R9, R136, R12 ;  /* 0x0000008809097223 */ /* 0x000fd4000001000c */
        /* <DEDUP_REMOVED lines=10> */
.L_x_11563:
        /* <DEDUP_REMOVED lines=13> */
.L_x_11565:
[----:B------:R-:W-:Y:S05]  /*1b20*/  BSYNC.RECONVERGENT B2 ;  /* 0x0000000000027941 */ /* 0x000fea0003800200 */
.L_x_11564:
        /* <DEDUP_REMOVED lines=18> */
[----:B------:R-:W-:Y:S02]  /*1c50*/  VIADD R29, R162, 0xdaa66d2b ;  /* 0xdaa66d2ba21d7836 */ /* 0x000fe40000000000 */
[----:B------:R-:W-:-:S03]  /*1c60*/  IMAD.WIDE.U32 R30, R30, -0x2daee0ad, RZ ;  /* 0xd2511f531e1e7825 */ /* 0x000fc600078e00ff */
[----:B------:R-:W-:Y:S01]  /*1c70*/  LOP3.LUT R29, R29, R190, R11, 0x96, !PT ;  /* 0x000000be1d1d7212 */ /* 0x000fe200078e960b */
[----:B------:R-:W-:Y:S01]  /*1c80*/  VIADD R11, R162, 0x78dde6e4 ;  /* 0x78dde6e4a20b7836 */ /* 0x000fe20000000000 */
[----:B------:R-:W-:-:S03]  /*1c90*/  LOP3.LUT R187, R187, R188, R31, 0x96, !PT ;  /* 0x000000bcbbbb7212 */ /* 0x000fc600078e961f */
        /* <DEDUP_REMOVED lines=37> */
.L_x_11562:
[----:B------:R-:W-:Y:S05]  /*1ef0*/  BSYNC.RECONVERGENT B1 ;  /* 0x0000000000017941 */ /* 0x000fea0003800200 */
.L_x_11561:
        /* <DEDUP_REMOVED lines=24> */
.L_x_11568:
        /* <DEDUP_REMOVED lines=13> */
.L_x_11570:
[----:B------:R-:W-:Y:S05]  /*2150*/  BSYNC.RECONVERGENT B2 ;  /* 0x0000000000027941 */ /* 0x000fea0003800200 */
.L_x_11569:
        /* <DEDUP_REMOVED lines=20> */
[----:B------:R-:W-:-:S03]  /*22a0*/  IMAD.MOV.U32 R156, RZ, RZ, RZ ;  /* 0x000000ffff9c7224 */ /* 0x000fc600078e00ff */
        /* <DEDUP_REMOVED lines=16> */
[----:B------:R-:W-:Y:S01]  /*23b0*/  LOP3.LUT R29, R29, R188, R191, 0x96, !PT ;  /* 0x000000bc1d1d7212 */ /* 0x000fe200078e96bf */
        /* <DEDUP_REMOVED lines=19> */
[----:B------:R-:W-:Y:S02]  /*24f0*/  LOP3.LUT R29, R11, R190, R189, 0x96, !PT ;  /* 0x000000be0b1d7212 */ /* 0x000fe400078e96bd */
[----:B------:R-:W-:Y:S01]  /*2500*/  MOV R11, R184 ;  /* 0x000000b8000b7202 */ /* 0x000fe20000000f00 */
[----:B------:R-:W-:-:S07]  /*2510*/  IMAD.MOV.U32 R184, RZ, RZ, R188 ;  /* 0x000000ffffb87224 */ /* 0x000fce00078e00bc */
.L_x_11567:
[----:B------:R-:W-:Y:S05]  /*2520*/  BSYNC.RECONVERGENT B1 ;  /* 0x0000000000017941 */ /* 0x000fea0003800200 */
.L_x_11566:
        /* <DEDUP_REMOVED lines=13> */
[--C-:B------:R-:W-:Y:S01]  /*2600*/  FFMA.FTZ R11, R11, R138, R12.reuse ;  /* 0x0000008a0b0b7223 */ /* 0x100fe2000001000c */
[----:B------:R-:W-:Y:S01]  /*2610*/  PRMT R12, R157, 0x7632, R12 ;  /* 0x000076329d0c7816 */ /* 0x000fe2000000000c */
        /* <DEDUP_REMOVED lines=9> */
.L_x_11573:
        /* <DEDUP_REMOVED lines=13> */
.L_x_11575:
[----:B------:R-:W-:Y:S05]  /*2780*/  BSYNC.RECONVERGENT B2 ;  /* 0x0000000000027941 */ /* 0x000fea0003800200 */
.L_x_11574:
        /* <DEDUP_REMOVED lines=21> */
[----:B------:R-:W-:-:S03]  /*28e0*/  IMAD.MOV.U32 R160, RZ, RZ, RZ ;  /* 0x000000ffffa07224 */ /* 0x000fc600078e00ff */
        /* <DEDUP_REMOVED lines=34> */
[----:B------:R-:W-:Y:S01]  /*2b10*/  MOV R31, R184 ;  /* 0x000000b8001f7202 */ /* 0x000fe20000000f00 */
[----:B------:R-:W-:Y:S02]  /*2b20*/  VIADD R29, R163, 0x96a522ad ;  /* 0x96a522ada31d7836 */ /* 0x000fe40000000000 */
[----:B------:R-:W-:-:S03]  /*2b30*/  IMAD.MOV.U32 R184, RZ, RZ, R188 ;  /* 0x000000ffffb87224 */ /* 0x000fc600078e00bc */
[----:B------:R-:W-:-:S07]  /*2b40*/  LOP3.LUT R29, R29, R156, R189, 0x96, !PT ;  /* 0x0000009c1d1d7212 */ /* 0x000fce00078e96bd */
.L_x_11572:
[----:B------:R-:W-:Y:S05]  /*2b50*/  BSYNC.RECONVERGENT B1 ;  /* 0x0000000000017941 */ /* 0x000fea0003800200 */
.L_x_11571:
        /* <DEDUP_REMOVED lines=24> */
.L_x_11578:
        /* <DEDUP_REMOVED lines=13> */
.L_x_11580:
[----:B------:R-:W-:Y:S05]  /*2db0*/  BSYNC.RECONVERGENT B2 ;  /* 0x0000000000027941 */ /* 0x000fea0003800200 */
.L_x_11579:
        /* <DEDUP_REMOVED lines=33> */
[----:B------:R-:W-:Y:S02]  /*2fd0*/  LOP3.LUT R29, R29, R188, R157, 0x96, !PT ;  /* 0x000000bc1d1d7212 */ /* 0x000fe400078e969d */
[----:B------:R-:W-:Y:S01]  /*2fe0*/  IADD3 R157, PT, PT, R162, 0x5384540f, RZ ;  /* 0x5384540fa29d7810 */ /* 0x000fe20007ffe0ff */
[----:B------:R-:W-:-:S04]  /*2ff0*/  IMAD.WIDE.U32 R188, R187, -0x2daee0ad, RZ ;  /* 0xd2511f53bbbc7825 */ /* 0x000fc800078e00ff */
[----:B------:R-:W-:Y:S01]  /*3000*/  IMAD.WIDE.U32 R190, R29, -0x326172a9, RZ ;  /* 0xcd9e8d571dbe7825 */ /* 0x000fe200078e00ff */
[----:B------:R-:W-:-:S03]  /*3010*/  LOP3.LUT R31, R31, R156, R189, 0x96, !PT ;  /* 0x0000009c1f1f7212 */ /* 0x000fc600078e96bd */
        /* <DEDUP_REMOVED lines=8> */
[----:B------:R-:W-:-:S04]  /*30a0*/  VIADD R31, R163, 0xdb3d7428 ;  /* 0xdb3d7428a31f7836 */ /* 0x000fc80000000000 */
        /* <DEDUP_REMOVED lines=13> */
.L_x_11577:
[----:B------:R-:W-:Y:S05]  /*3180*/  BSYNC.RECONVERGENT B1 ;  /* 0x0000000000017941 */ /* 0x000fea0003800200 */
.L_x_11576:
        /* <DEDUP_REMOVED lines=24> */
.L_x_11583:
        /* <DEDUP_REMOVED lines=13> */
.L_x_11585:
[----:B------:R-:W-:Y:S05]  /*33e0*/  BSYNC.RECONVERGENT B2 ;  /* 0x0000000000027941 */ /* 0x000fea0003800200 */
.L_x_11584:
        /* <DEDUP_REMOVED lines=55> */
[----:B------:R-:W-:-:S03]  /*3760*/  IMAD.WIDE.U32 R188, R188, -0x2daee0ad, RZ ;  /* 0xd2511f53bcbc7825 */ /* 0x000fc600078e00ff */
[----:B------:R-:W-:Y:S01]  /*3770*/  LOP3.LUT R0, R29, R190, R193, 0x96, !PT ;  /* 0x000000be1d007212 */ /* 0x000fe200078e96c1 */
[----:B------:R-:W-:-:S05]  /*3780*/  VIADD R157, R163, 0x96a522ad ;  /* 0x96a522ada39d7836 */ /* 0x000fca0000000000 */
[----:B------:R-:W-:Y:S01]  /*3790*/  LOP3.LUT R29, R157, R156, R189, 0x96, !PT ;  /* 0x0000009c9d1d7212 */ /* 0x000fe200078e96bd */
[----:B------:R-:W-:Y:S02]  /*37a0*/  IMAD.MOV.U32 R156, RZ, RZ, R184 ;  /* 0x000000ffff9c7224 */ /* 0x000fe400078e00b8 */
[----:B------:R-:W-:-:S07]  /*37b0*/  IMAD.MOV.U32 R184, RZ, RZ, R188 ;  /* 0x000000ffffb87224 */ /* 0x000fce00078e00bc */
.L_x_11582:
[----:B------:R-:W-:Y:S05]  /*37c0*/  BSYNC.RECONVERGENT B1 ;  /* 0x0000000000017941 */ /* 0x000fea0003800200 */
.L_x_11581:
[----:B------:R-:W-:Y:S01]  /*37d0*/  I2FP.F32.U32 R156, R156 ;  /* 0x0000009c009c7245 */ /* 0x000fe20000201000 */
[----:B------:R-:W-:Y:S01]  /*37e0*/  IMAD.U32 R157, R158, 0x10000, RZ ;  /* 0x000100009e9d7824 */ /* 0x000fe200078e00ff */
[----:B------:R-:W-:Y:S01]  /*37f0*/  ISETP.NE.AND P5, PT, R172, 0x1, PT ;  /* 0x00000001ac00780c */ /* 0x000fe20003fa5270 */
[----:B------:R-:W-:Y:S01]  /*3800*/  BSSY.RECONVERGENT B1, `(.L_x_11586) ;  /* 0x0000060000017945 */ /* 0x000fe20003800200 */
[----:B------:R-:W-:Y:S01]  /*3810*/  PRMT R158, R34, 0x7632, R158 ;  /* 0x00007632229e7816 */ /* 0x000fe2000000009e */
[----:B------:R-:W-:Y:S01]  /*3820*/  FFMA.FTZ R156, R156, R173, 1.1641532182693481445e-10 ;  /* 0x2f0000009c9c7423 */ /* 0x000fe200000100ad */
[----:B------:R-:W-:-:S03]  /*3830*/  FMUL.FTZ R157, R157, R182 ;  /* 0x000000b69d9d7220 */ /* 0x000fc60000410000 */
[----:B------:R-:W-:Y:S02]  /*3840*/  IMAD.U32 R187, R158, 0x10000, RZ ;  /* 0x000100009ebb7824 */ /* 0x000fe400078e00ff */
[----:B------:R-:W-:Y:S01]  /*3850*/  FMUL.FTZ R157, R157, R186 ;  /* 0x000000ba9d9d7220 */ /* 0x000fe20000410000 */
[----:B------:R-:W-:Y:S02]  /*3860*/  FSETP.GTU.FTZ.AND P4, PT, R156, R183, PT ;  /* 0x000000b79c00720b */ /* 0x000fe40003f9c000 */
[----:B------:R-:W-:Y:S02]  /*3870*/  MOV R158, 0x2 ;  /* 0x00000002009e7802 */ /* 0x000fe40000000f00 */
        /* <DEDUP_REMOVED lines=13> */
.L_x_11588:
        /* <DEDUP_REMOVED lines=13> */
.L_x_11590:
[----:B------:R-:W-:Y:S05]  /*3a20*/  BSYNC.RECONVERGENT B2 ;  /* 0x0000000000027941 */ /* 0x000fea0003800200 */
.L_x_11589:
        /* <DEDUP_REMOVED lines=36> */
[C---:B------:R-:W-:Y:S01]  /*3c70*/  IADD3 R29, PT, PT, R162.reuse, -0x4ab325aa, RZ ;  /* 0xb54cda56a21d7810 */ /* 0x040fe20007ffe0ff */
[----:B------:R-:W-:Y:S02]  /*3c80*/  VIADD R187, R162, 0x5384540f ;  /* 0x5384540fa2bb7836 */ /* 0x000fe40000000000 */
        /* <DEDUP_REMOVED lines=16> */
[----:B------:R-:W-:Y:S02]  /*3d90*/  VIADD R29, R162, 0x8ff34781 ;  /* 0x8ff34781a21d7836 */ /* 0x000fe40000000000 */
[----:B------:R-:W-:Y:S02]  /*3da0*/  IMAD.MOV.U32 R30, RZ, RZ, R190 ;  /* 0x000000ffff1e7224 */ /* 0x000fe400078e00be */
[----:B------:R-:W-:Y:S01]  /*3db0*/  IMAD.WIDE.U32 R156, R156, -0x2daee0ad, RZ ;  /* 0xd2511f539c9c7825 */ /* 0x000fe200078e00ff */
[----:B------:R-:W-:-:S04]  /*3dc0*/  LOP3.LUT R0, R29, R192, R191, 0x96, !PT ;  /* 0x000000c01d007212 */ /* 0x000fc800078e96bf */
[----:B------:R-:W-:Y:S01]  /*3dd0*/  LOP3.LUT R29, R187, R188, R157, 0x96, !PT ;  /* 0x000000bcbb1d7212 */ /* 0x000fe200078e969d */
[----:B------:R-:W-:Y:S01]  /*3de0*/  IMAD.MOV.U32 R157, RZ, RZ, R184 ;  /* 0x000000ffff9d7224 */ /* 0x000fe200078e00b8 */
[----:B------:R-:W-:-:S07]  /*3df0*/  MOV R184, R156 ;  /* 0x0000009c00b87202 */ /* 0x000fce0000000f00 */
.L_x_11587:
[----:B------:R-:W-:Y:S05]  /*3e00*/  BSYNC.RECONVERGENT B1 ;  /* 0x0000000000017941 */ /* 0x000fea0003800200 */
.L_x_11586:
        /* <DEDUP_REMOVED lines=24> */
.L_x_11593:
        /* <DEDUP_REMOVED lines=15> */
.L_x_11595:
[----:B------:R-:W-:Y:S05]  /*4080*/  BSYNC.RECONVERGENT B2 ;  /* 0x0000000000027941 */ /* 0x000fea0003800200 */
.L_x_11594:
        /* <DEDUP_REMOVED lines=48> */
[----:B------:R-:W-:-:S03]  /*4390*/  LOP3.LUT R188, R157, R188, R159, 0x96, !PT ;  /* 0x000000bc9dbc7212 */ /* 0x000fc600078e969f */
[----:B------:R-:W-:Y:S02]  /*43a0*/  VIADD R29, R162, 0xf1bbcdc8 ;  /* 0xf1bbcdc8a21d7836 */ /* 0x000fe40000000000 */
[----:B------:R-:W-:-:S03]  /*43b0*/  IMAD.WIDE.U32 R188, R188, -0x326172a9, RZ ;  /* 0xcd9e8d57bcbc7825 */ /* 0x000fc600078e00ff */
[----:B------:R-:W-:Y:S01]  /*43c0*/  LOP3.LUT R156, R29, R156, R191, 0x96, !PT ;  /* 0x0000009c1d9c7212 */ /* 0x000fe200078e96bf */
[----:B------:R-:W-:Y:S01]  /*43d0*/  VIADD R159, R163, 0x96a522ad ;  /* 0x96a522ada39f7836 */ /* 0x000fe20000000000 */
[----:B------:R-:W-:Y:S01]  /*43e0*/  IADD3 R29, PT, PT, R162, -0x700cb87f, RZ ;  /* 0x8ff34781a21d7810 */ /* 0x000fe20007ffe0ff */
[----:B------:R-:W-:Y:S02]  /*43f0*/  IMAD.MOV.U32 R30, RZ, RZ, R188 ;  /* 0x000000ffff1e7224 */ /* 0x000fe400078e00bc */
[----:B------:R-:W-:Y:S01]  /*4400*/  IMAD.WIDE.U32 R156, R156, -0x2daee0ad, RZ ;  /* 0xd2511f539c9c7825 */ /* 0x000fe200078e00ff */
[----:B------:R-:W-:-:S03]  /*4410*/  LOP3.LUT R0, R29, R190, R189, 0x96, !PT ;  /* 0x000000be1d007212 */ /* 0x000fc600078e96bd */
[----:B------:R-:W-:Y:S01]  /*4420*/  IMAD.MOV.U32 R188, RZ, RZ, RZ ;  /* 0x000000ffffbc7224 */ /* 0x000fe200078e00ff */
[----:B------:R-:W-:Y:S02]  /*4430*/  LOP3.LUT R29, R159, R158, R157, 0x96, !PT ;  /* 0x0000009e9f1d7212 */ /* 0x000fe400078e969d */
[----:B------:R-:W-:Y:S01]  /*4440*/  MOV R157, R184 ;  /* 0x000000b8009d7202 */ /* 0x000fe20000000f00 */
[----:B------:R-:W-:-:S07]  /*4450*/  IMAD.MOV.U32 R184, RZ, RZ, R156 ;  /* 0x000000ffffb87224 */ /* 0x000fce00078e009c */
.L_x_11592:
[----:B------:R-:W-:Y:S05]  /*4460*/  BSYNC.RECONVERGENT B1 ;  /* 0x0000000000017941 */ /* 0x000fea0003800200 */
.L_x_11591:
[----:B------:R-:W-:Y:S02]  /*4470*/  I2FP.F32.U32 R156, R157 ;  /* 0x0000009d009c7245 */ /* 0x000fe40000201000 */
[----:B------:R-:W-:Y:S02]  /*4480*/  SHF.L.U32 R187, R187, 0x10, RZ ;  /* 0x00000010bbbb7819 */ /* 0x000fe400000006ff */
[----:B------:R-:W-:Y:S01]  /*4490*/  PRMT R157, R35, 0x7632, R157 ;  /* 0x00007632239d7816 */ /* 0x000fe2000000009d */
[----:B------:R-:W-:Y:S01]  /*44a0*/  FFMA.FTZ R156, R156, R173, 1.1641532182693481445e-10 ;  /* 0x2f0000009c9c7423 */ /* 0x000fe200000100ad */
[----:B------:R-:W-:Y:S01]  /*44b0*/  F2FP.BF16.F32.PACK_AB R158, R160, R31 ;  /* 0x0000001fa09e723e */ /* 0x000fe200000010ff */
[----:B------:R-:W-:Y:S02]  /*44c0*/  FMUL.FTZ R187, R187, R182 ;  /* 0x000000b6bbbb7220 */ /* 0x000fe40000410000 */
[----:B------:R-:W-:Y:S01]  /*44d0*/  IMAD.U32 R157, R157, 0x10000, RZ ;  /* 0x000100009d9d7824 */ /* 0x000fe200078e00ff */
[----:B------:R-:W-:Y:S01]  /*44e0*/  FSETP.GTU.FTZ.AND P6, PT, R156, R183, PT ;  /* 0x000000b79c00720b */ /* 0x000fe20003fdc000 */
[----:B------:R-:W-:-:S05]  /*44f0*/  FMUL.FTZ R187, R187, R186 ;  /* 0x000000babbbb7220 */ /* 0x000fca0000410000 */
[----:B------:R-:W-:Y:S02]  /*4500*/  FSEL R156, R187, RZ, !P6 ;  /* 0x000000ffbb9c7208 */ /* 0x000fe40007000000 */
[----:B------:R-:W-:-:S03]  /*4510*/  PLOP3.LUT P6, PT, P6, PT, PT, 0x8, 0x80 ;  /* 0x000000000080781c */ /* 0x000fc600037ce170 */
[----:B------:R-:W-:Y:S01]  /*4520*/  FFMA.FTZ R173, R156, R135, R157 ;  /* 0x000000879cad7223 */ /* 0x000fe2000001009d */
[----:B------:R-:W-:Y:S02]  /*4530*/  F2FP.BF16.F32.PACK_AB R157, R12, R11 ;  /* 0x0000000b0c9d723e */ /* 0x000fe400000010ff */
[----:B------:R-:W-:Y:S02]  /*4540*/  F2FP.BF16.F32.PACK_AB R156, R10, R9 ;  /* 0x000000090a9c723e */ /* 0x000fe400000010ff */
[----:B------:R-:W-:Y:S01]  /*4550*/  F2FP.BF16.F32.PACK_AB R159, R173, R172 ;  /* 0x000000acad9f723e */ /* 0x000fe200000010ff */
[----:B------:R-:W-:Y:S06]  /*4560*/  BRA `(.L_x_11596) ;  /* 0x0000003000787947 */ /* 0x000fec0003800000 */
.L_x_11556:
        /* <DEDUP_REMOVED lines=16> */
.L_x_11599:
        /* <DEDUP_REMOVED lines=13> */
.L_x_11601:
[----:B------:R-:W-:Y:S05]  /*4740*/  BSYNC.RECONVERGENT B2 ;  /* 0x0000000000027941 */ /* 0x000fea0003800200 */
.L_x_11600:
        /* <DEDUP_REMOVED lines=61> */
.L_x_11598:
[----:B------:R-:W-:Y:S05]  /*4b20*/  BSYNC.RECONVERGENT B1 ;  /* 0x0000000000017941 */ /* 0x000fea0003800200 */
.L_x_11597:
        /* <DEDUP_REMOVED lines=10> */
[----:B------:R-:W-:Y:S01]  /*4bd0*/  HFMA2 R31, -RZ, RZ, 0, 1.1920928955078125e-07 ;  /* 0x00000002ff1f7431 */ /* 0x000fe200000001ff */
[----:B------:R-:W-:Y:S01]  /*4be0*/  PRMT R156, R156, 0x7632, R156 ;  /* 0x000076329c9c7816 */ /* 0x000fe2000000009c */
[----:B------:R-:W-:-:S02]  /*4bf0*/  IMAD.MOV.U32 R11, RZ, RZ, R30 ;  /* 0x000000ffff0b7224 */ /* 0x000fc400078e001e */
[----:B0-----:R-:W-:Y:S01]  /*4c00*/  FMUL.FTZ R9, R9, R186 ;  /* 0x000000ba09097220 */ /* 0x001fe20000410000 */
[----:B-1----:R-:W-:-:S04]  /*4c10*/  FSETP.GTU.FTZ.AND P0, PT, R10, R183, PT ;  /* 0x000000b70a00720b */ /* 0x002fc80003f1c000 */
        /* <DEDUP_REMOVED lines=13> */
.L_x_11604:
        /* <DEDUP_REMOVED lines=13> */
.L_x_11606:
[----:B------:R-:W-:Y:S05]  /*4dc0*/  BSYNC.RECONVERGENT B2 ;  /* 0x0000000000027941 */ /* 0x000fea0003800200 */
.L_x_11605:
        /* <DEDUP_REMOVED lines=58> */
[----:B------:R-:W-:Y:S02]  /*5170*/  IMAD.MOV.U32 R11, RZ, RZ, R184 ;  /* 0x000000ffff0b7224 */ /* 0x000fe400078e00b8 */
[----:B------:R-:W-:-:S07]  /*5180*/  IMAD.MOV.U32 R184, RZ, RZ, R10 ;  /* 0x000000ffffb87224 */ /* 0x000fce00078e000a */
.L_x_11603:
[----:B------:R-:W-:Y:S05]  /*5190*/  BSYNC.RECONVERGENT B1 ;  /* 0x0000000000017941 */ /* 0x000fea0003800200 */
.L_x_11602:
        /* <DEDUP_REMOVED lines=22> */
.L_x_11609:
        /* <DEDUP_REMOVED lines=13> */
.L_x_11611:
[----:B------:R-:W-:Y:S05]  /*53d0*/  BSYNC.RECONVERGENT B2 ;  /* 0x0000000000027941 */ /* 0x000fea0003800200 */
.L_x_11610:
        /* <DEDUP_REMOVED lines=60> */
.L_x_11608:
[----:B------:R-:W-:Y:S05]  /*57a0*/  BSYNC.RECONVERGENT B1 ;  /* 0x0000000000017941 */ /* 0x000fea0003800200 */
.L_x_11607:
[----:B------:R-:W-:Y:S01]  /*57b0*/  I2FP.F32.U32 R12, R11 ;  /* 0x0000000b000c7245 */ /* 0x000fe20000201000 */
[----:B------:R-:W-:Y:S01]  /*57c0*/  BSSY.RECONVERGENT B1, `(.L_x_11612) ;  /* 0x0000060000017945 */ /* 0x000fe20003800200 */
[----:B------:R-:W-:Y:S01]  /*57d0*/  SHF.L.U32 R11, R157, 0x10, RZ ;  /* 0x000000109d0b7819 */ /* 0x000fe200000006ff */
[----:B------:R-:W-:Y:S01]  /*57e0*/  IMAD.MOV.U32 R31, RZ, RZ, R30 ;  /* 0x000000ffff1f7224 */ /* 0x000fe200078e001e */
[----:B------:R-:W-:Y:S01]  /*57f0*/  ISETP.NE.AND P2, PT, R156, 0x1, PT ;  /* 0x000000019c00780c */ /* 0x000fe20003f45270 */
[----:B------:R-:W-:Y:S02]  /*5800*/  FFMA.FTZ R12, R12, R173, 1.1641532182693481445e-10 ;  /* 0x2f0000000c0c7423 */ /* 0x000fe400000100ad */
[----:B------:R-:W-:-:S03]  /*5810*/  FMUL.FTZ R11, R11, R182 ;  /* 0x000000b60b0b7220 */ /* 0x000fc60000410000 */
[----:B------:R-:W-:Y:S01]  /*5820*/  FSETP.GTU.FTZ.AND P1, PT, R12, R183, PT ;  /* 0x000000b70c00720b */ /* 0x000fe20003f3c000 */
[----:B------:R-:W-:Y:S01]  /*5830*/  FMUL.FTZ R11, R11, R186 ;  /* 0x000000ba0b0b7220 */ /* 0x000fe20000410000 */
[----:B------:R-:W-:Y:S01]  /*5840*/  PRMT R12, R157, 0x7632, R12 ;  /* 0x000076329d0c7816 */ /* 0x000fe2000000000c */
[----:B------:R-:W-:-:S03]  /*5850*/  IMAD.MOV.U32 R157, RZ, RZ, 0x2 ;  /* 0x00000002ff9d7424 */ /* 0x000fc600078e00ff */
        /* <DEDUP_REMOVED lines=12> */
.L_x_11614:
        /* <DEDUP_REMOVED lines=13> */
.L_x_11616:
[----:B------:R-:W-:Y:S05]  /*59f0*/  BSYNC.RECONVERGENT B2 ;  /* 0x0000000000027941 */ /* 0x000fea0003800200 */
.L_x_11615:
        /* <DEDUP_REMOVED lines=60> */
.L_x_11613:
[----:B------:R-:W-:Y:S05]  /*5dc0*/  BSYNC.RECONVERGENT B1 ;  /* 0x0000000000017941 */ /* 0x000fea0003800200 */
.L_x_11612:
        /* <DEDUP_REMOVED lines=22> */
.L_x_11619:
        /* <DEDUP_REMOVED lines=13> */
.L_x_11621:
[----:B------:R-:W-:Y:S05]  /*6000*/  BSYNC.RECONVERGENT B2 ;  /* 0x0000000000027941 */ /* 0x000fea0003800200 */
.L_x_11620:
[----:B------:R-:W-:Y:S01]  /*6010*/  IMAD.WIDE.U32 R190, R6, -0x326172a9, RZ ;  /* 0xcd9e8d5706be7825 */ /* 0x000fe200078e00ff */
[----:B------:R-:W-:-:S03]  /*6020*/  LOP3.LUT R30, R7, R189, R163, 0x96, !PT ;  /* 0x000000bd071e7212 */ /* 0x000fc600078e96a3 */
[----:B------:R-:W-:Y:S02]  /*6030*/  HFMA2 R160, -RZ, RZ, 0, 0 ;  /* 0x00000000ffa07431 */ /* 0x000fe400000001ff */
        /* <DEDUP_REMOVED lines=46> */
[----:B------:R-:W-:Y:S02]  /*6320*/  VIADD R157, R162, 0x8ff34781 ;  /* 0x8ff34781a29d7836 */ /* 0x000fe40000000000 */
[----:B------:R-:W-:-:S04]  /*6330*/  IMAD.WIDE.U32 R190, R29, -0x326172a9, RZ ;  /* 0xcd9e8d571dbe7825 */ /* 0x000fc800078e00ff */
[----:B------:R-:W-:-:S05]  /*6340*/  VIADD R29, R162, 0xf1bbcdc8 ;  /* 0xf1bbcdc8a21d7836 */ /* 0x000fca0000000000 */
[----:B------:R-:W-:Y:S01]  /*6350*/  LOP3.LUT R29, R29, R30, R191, 0x96, !PT ;  /* 0x0000001e1d1d7212 */ /* 0x000fe200078e96bf */
[----:B------:R-:W-:-:S04]  /*6360*/  IMAD.WIDE.U32 R30, R31, -0x326172a9, RZ ;  /* 0xcd9e8d571f1e7825 */ /* 0x000fc800078e00ff */
[----:B------:R-:W-:Y:S01]  /*6370*/  IMAD.WIDE.U32 R188, R29, -0x2daee0ad, RZ ;  /* 0xd2511f531dbc7825 */ /* 0x000fe200078e00ff */
[----:B------:R-:W-:Y:S02]  /*6380*/  IADD3 R29, PT, PT, R163, -0x695add53, RZ ;  /* 0x96a522ada31d7810 */ /* 0x000fe40007ffe0ff */
[----:B------:R-:W-:Y:S01]  /*6390*/  LOP3.LUT R0, R157, R190, R31, 0x96, !PT ;  /* 0x000000be9d007212 */ /* 0x000fe200078e961f */
[----:B------:R-:W-:Y:S01]  /*63a0*/  IMAD.MOV.U32 R31, RZ, RZ, R184 ;  /* 0x000000ffff1f7224 */ /* 0x000fe200078e00b8 */
[----:B------:R-:W-:Y:S01]  /*63b0*/  LOP3.LUT R29, R29, R156, R189, 0x96, !PT ;  /* 0x0000009c1d1d7212 */ /* 0x000fe200078e96bd */
[----:B------:R-:W-:-:S07]  /*63c0*/  IMAD.MOV.U32 R184, RZ, RZ, R188 ;  /* 0x000000ffffb87224 */ /* 0x000fce00078e00bc */
.L_x_11618:
[----:B------:R-:W-:Y:S05]  /*63d0*/  BSYNC.RECONVERGENT B1 ;  /* 0x0000000000017941 */ /* 0x000fea0003800200 */
.L_x_11617:
        /* <DEDUP_REMOVED lines=23> */
.L_x_11624:
        /* <DEDUP_REMOVED lines=13> */
.L_x_11626:
[----:B------:R-:W-:Y:S05]  /*6620*/  BSYNC.RECONVERGENT B2 ;  /* 0x0000000000027941 */ /* 0x000fea0003800200 */
.L_x_11625:
        /* <DEDUP_REMOVED lines=61> */
.L_x_11623:
[----:B------:R-:W-:Y:S05]  /*6a00*/  BSYNC.RECONVERGENT B1 ;  /* 0x0000000000017941 */ /* 0x000fea0003800200 */
.L_x_11622:
        /* <DEDUP_REMOVED lines=22> */
.L_x_11629:
        /* <DEDUP_REMOVED lines=13> */
.L_x_11631:
[----:B------:R-:W-:Y:S05]  /*6c40*/  BSYNC.RECONVERGENT B2 ;  /* 0x0000000000027941 */ /* 0x000fea0003800200 */
.L_x_11630:
        /* <DEDUP_REMOVED lines=34> */
[----:B------:R-:W-:Y:S01]  /*6e70*/  LOP3.LUT R192, R29, R192, R191, 0x96, !PT ;  /* 0x000000c01dc07212 */ /* 0x000fe200078e96bf */
[C---:B------:R-:W-:Y:S01]  /*6e80*/  VIADD R29, R162.reuse, 0xb54cda56 ;  /* 0xb54cda56a21d7836 */ /* 0x040fe20000000000 */
[----:B------:R-:W-:Y:S01]  /*6e90*/  IADD3 R187, PT, PT, R162, 0x5384540f, RZ ;  /* 0x5384540fa2bb7810 */ /* 0x000fe20007ffe0ff */
[----:B------:R-:W-:-:S04]  /*6ea0*/  IMAD.WIDE.U32 R188, R188, -0x2daee0ad, RZ ;  /* 0xd2511f53bcbc7825 */ /* 0x000fc800078e00ff */
[----:B------:R-:W-:Y:S01]  /*6eb0*/  IMAD.WIDE.U32 R192, R192, -0x326172a9, RZ ;  /* 0xcd9e8d57c0c07825 */ /* 0x000fe200078e00ff */
[----:B------:R-:W-:-:S04]  /*6ec0*/  LOP3.LUT R157, R157, R190, R189, 0x96, !PT ;  /* 0x000000be9d9d7212 */ /* 0x000fc800078e96bd */
        /* <DEDUP_REMOVED lines=19> */
[----:B------:R-:W-:Y:S02]  /*7000*/  IMAD.MOV.U32 R157, RZ, RZ, R184 ;  /* 0x000000ffff9d7224 */ /* 0x000fe400078e00b8 */
[----:B------:R-:W-:-:S07]  /*7010*/  IMAD.MOV.U32 R184, RZ, RZ, R156 ;  /* 0x000000ffffb87224 */ /* 0x000fce00078e009c */
.L_x_11628:
[----:B------:R-:W-:Y:S05]  /*7020*/  BSYNC.RECONVERGENT B1 ;  /* 0x0000000000017941 */ /* 0x000fea0003800200 */
.L_x_11627:
        /* <DEDUP_REMOVED lines=23> */
.L_x_11634:
        /* <DEDUP_REMOVED lines=15> */
.L_x_11636:
[----:B------:R-:W-:Y:S05]  /*7290*/  BSYNC.RECONVERGENT B2 ;  /* 0x0000000000027941 */ /* 0x000fea0003800200 */
.L_x_11635:
        /* <DEDUP_REMOVED lines=56> */
[----:B------:R-:W-:Y:S01]  /*7620*/  MOV R30, R188 ;  /* 0x000000bc001e7202 */ /* 0x000fe20000000f00 */
[----:B------:R-:W-:Y:S01]  /*7630*/  HFMA2 R188, -RZ, RZ, 0, 0 ;  /* 0x00000000ffbc7431 */ /* 0x000fe200000001ff */
[----:B------:R-:W-:Y:S01]  /*7640*/  LOP3.LUT R29, R159, R158, R157, 0x96, !PT ;  /* 0x0000009e9f1d7212 */ /* 0x000fe200078e969d */
[----:B------:R-:W-:Y:S02]  /*7650*/  IMAD.MOV.U32 R157, RZ, RZ, R184 ;  /* 0x000000ffff9d7224 */ /* 0x000fe400078e00b8 */
[----:B------:R-:W-:-:S07]  /*7660*/  IMAD.MOV.U32 R184, RZ, RZ, R156 ;  /* 0x000000ffffb87224 */ /* 0x000fce00078e009c */
.L_x_11633:
[----:B------:R-:W-:Y:S05]  /*7670*/  BSYNC.RECONVERGENT B1 ;  /* 0x0000000000017941 */ /* 0x000fea0003800200 */
.L_x_11632:
[----:B------:R-:W-:Y:S01]  /*7680*/  I2FP.F32.U32 R156, R157 ;  /* 0x0000009d009c7245 */ /* 0x000fe20000201000 */
[----:B------:R-:W-:Y:S01]  /*7690*/  IMAD.U32 R187, R187, 0x10000, RZ ;  /* 0x00010000bbbb7824 */ /* 0x000fe200078e00ff */
[----:B------:R-:W-:Y:S02]  /*76a0*/  F2FP.BF16.F32.PACK_AB R158, R160, R31 ;  /* 0x0000001fa09e723e */ /* 0x000fe400000010ff */
[----:B------:R-:W-:Y:S01]  /*76b0*/  F2FP.BF16.F32.PACK_AB R157, R12, R11 ;  /* 0x0000000b0c9d723e */ /* 0x000fe200000010ff */
[----:B------:R-:W-:Y:S01]  /*76c0*/  FFMA.FTZ R156, R156, R173, 1.1641532182693481445e-10 ;  /* 0x2f0000009c9c7423 */ /* 0x000fe200000100ad */
[----:B------:R-:W-:-:S04]  /*76d0*/  FMUL.FTZ R187, R187, R182 ;  /* 0x000000b6bbbb7220 */ /* 0x000fc80000410000 */
[----:B------:R-:W-:Y:S01]  /*76e0*/  FMUL.FTZ R187, R187, R186 ;  /* 0x000000babbbb7220 */ /* 0x000fe20000410000 */
[----:B------:R-:W-:-:S04]  /*76f0*/  FSETP.GTU.FTZ.AND P6, PT, R156, R183, PT ;  /* 0x000000b79c00720b */ /* 0x000fc80003fdc000 */
[----:B------:R-:W-:Y:S02]  /*7700*/  FSEL R156, R187, RZ, !P6 ;  /* 0x000000ffbb9c7208 */ /* 0x000fe40007000000 */
[----:B------:R-:W-:-:S03]  /*7710*/  PLOP3.LUT P6, PT, P6, PT, PT, 0x8, 0x80 ;  /* 0x000000000080781c */ /* 0x000fc600037ce170 */
[----:B------:R-:W-:Y:S01]  /*7720*/  FMUL.FTZ R173, R156, R135 ;  /* 0x000000879cad7220 */ /* 0x000fe20000410000 */
[----:B------:R-:W-:-:S04]  /*7730*/  F2FP.BF16.F32.PACK_AB R156, R10, R9 ;  /* 0x000000090a9c723e */ /* 0x000fc800000010ff */
[----:B------:R-:W-:-:S07]  /*7740*/  F2FP.BF16.F32.PACK_AB R159, R173, R172 ;  /* 0x000000acad9f723e */ /* 0x000fce00000010ff */
.L_x_11596:
        /* <DEDUP_REMOVED lines=21> */
.L_x_11555:
[----:B------:R-:W-:Y:S05]  /*78a0*/  BSYNC.RECONVERGENT B0 ;  /* 0x0000000000007941 */ /* 0x000fea0003800200 */
.L_x_11554:
        /* <DEDUP_REMOVED lines=30> */
.L_x_11642:
[----:B------:R-:W-:Y:S01]  /*7a90*/  VIADD R4, R4, 0x1 ;  /* 0x0000000104047836 */ /* 0x000fe20000000000 */
[----:B------:R-:W-:Y:S03]  /*7aa0*/  BSSY.RECONVERGENT B2, `(.L_x_11643) ;  /* 0x000000c000027945 */ /* 0x000fe60003800200 */
[C---:B0-----:R-:W-:Y:S01]  /*7ab0*/  IMAD.WIDE.U32 R14, R4.reuse, -0x2daee0ad, RZ ;  /* 0xd2511f53040e7825 */ /* 0x041fe200078e00ff */
        /* <DEDUP_REMOVED lines=10> */
.L_x_11644:
[----:B------:R-:W-:Y:S05]  /*7b60*/  BSYNC.RECONVERGENT B2 ;  /* 0x0000000000027941 */ /* 0x000fea0003800200 */
.L_x_11643:
        /* <DEDUP_REMOVED lines=57> */
[----:B------:R-:W-:Y:S01]  /*7f00*/  MOV R184, R188 ;  /* 0x000000bc00b87202 */ /* 0x000fe20000000f00 */
[----:B------:R-:W-:Y:S02]  /*7f10*/  IMAD.MOV.U32 R30, RZ, RZ, R190 ;  /* 0x000000ffff1e7224 */ /* 0x000fe400078e00be */
[----:B------:R-:W-:Y:S01]  /*7f20*/  IMAD.MOV.U32 R13, RZ, RZ, R186 ;  /* 0x000000ffff0d7224 */ /* 0x000fe200078e00ba */
[----:B------:R-:W-:-:S07]  /*7f30*/  LOP3.LUT R29, R29, R14, R189, 0x96, !PT ;  /* 0x0000000e1d1d7212 */ /* 0x000fce00078e96bd */
.L_x_11641:
[----:B------:R-:W-:Y:S05]  /*7f40*/  BSYNC.RECONVERGENT B1 ;  /* 0x0000000000017941 */ /* 0x000fea0003800200 */
.L_x_11640:
[----:B------:R-:W1:Y:S01]  /*7f50*/  LDC R187, c[0x0][0x408] ;  /* 0x00010200ffbb7b82 */ /* 0x000e620000000800 */
[----:B------:R-:W-:Y:S01]  /*7f60*/  HFMA2 R175, -RZ, RZ, 0.1171875, 0 ;  /* 0x2f800000ffaf7431 */ /* 0x000fe200000001ff */
[----:B0-----:R-:W-:Y:S01]  /*7f70*/  I2FP.F32.U32 R14, R13 ;  /* 0x0000000d000e7245 */ /* 0x001fe20000201000 */
[----:B-----5:R-:W-:Y:S01]  /*7f80*/  IMAD.U32 R15, R156, 0x10000, RZ ;  /* 0x000100009c0f7824 */ /* 0x020fe200078e00ff */
[----:B------:R-:W-:Y:S01]  /*7f90*/  ISETP.NE.AND P1, PT, R161, 0x1, PT ;  /* 0x00000001a100780c */ /* 0x000fe20003f25270 */
[----:B------:R-:W-:Y:S01]  /*7fa0*/  IMAD.U32 R16, R32, 0x10000, RZ ;  /* 0x0001000020107824 */ /* 0x000fe200078e00ff */
[----:B------:R-:W-:Y:S01]  /*7fb0*/  LOP3.LUT R8, R8, 0xfffffffd, RZ, 0xc0, !PT ;  /* 0xfffffffd08087812 */ /* 0x000fe200078ec0ff */
[----:B------:R-:W-:Y:S01]  /*7fc0*/  BSSY.RECONVERGENT B1, `(.L_x_11645) ;  /* 0x0000061000017945 */ /* 0x000fe20003800200 */
[----:B------:R-:W0:Y:S01]  /*7fd0*/  LDC R186, c[0x0][0x404] ;  /* 0x00010100ffba7b82 */ /* 0x000e220000000800 */
[----:B------:R-:W-:Y:S01]  /*7fe0*/  HFMA2 R164, -RZ, RZ, 0, 1.1920928955078125e-07 ;  /* 0x00000002ffa47431 */ /* 0x000fe200000001ff */
[----:B------:R-:W-:Y:S01]  /*7ff0*/  PRMT R156, R156, 0x7632, R156 ;  /* 0x000076329c9c7816 */ /* 0x000fe2000000009c */
[----:B------:R-:W-:Y:S01]  /*8000*/  FFMA.FTZ R13, R14, R175, 1.1641532182693481445e-10 ;  /* 0x2f0000000e0d7423 */ /* 0x000fe200000100af */
[----:B------:R-:W-:Y:S01]  /*8010*/  FMUL.FTZ R14, R15, R182 ;  /* 0x000000b60f0e7220 */ /* 0x000fe20000410000 */
[----:B------:R-:W-:-:S03]  /*8020*/  IMAD.MOV.U32 R15, RZ, RZ, R30 ;  /* 0x000000ffff0f7224 */ /* 0x000fc600078e001e */
[----:B-1----:R-:W-:Y:S01]  /*8030*/  FMUL.FTZ R14, R14, R187 ;  /* 0x000000bb0e0e7220 */ /* 0x002fe20000410000 */
[----:B0-----:R-:W-:-:S04]  /*8040*/  FSETP.GTU.FTZ.AND P0, PT, R13, R186, PT ;  /* 0x000000ba0d00720b */ /* 0x001fc80003f1c000 */
        /* <DEDUP_REMOVED lines=13> */
.L_x_11647:
        /* <DEDUP_REMOVED lines=13> */
.L_x_11649:
[----:B------:R-:W-:Y:S05]  /*81f0*/  BSYNC.RECONVERGENT B2 ;  /* 0x0000000000027941 */ /* 0x000fea0003800200 */
.L_x_11648:
        /* <DEDUP_REMOVED lines=59> */
[----:B------:R-:W-:Y:S01]  /*85b0*/  IMAD.MOV.U32 R15, RZ, RZ, R184 ;  /* 0x000000ffff0f7224 */ /* 0x000fe200078e00b8 */
[----:B------:R-:W-:-:S07]  /*85c0*/  MOV R184, R14 ;  /* 0x0000000e00b87202 */ /* 0x000fce0000000f00 */
.L_x_11646:
[----:B------:R-:W-:Y:S05]  /*85d0*/  BSYNC.RECONVERGENT B1 ;  /* 0x0000000000017941 */ /* 0x000fea0003800200 */
.L_x_11645:
        /* <DEDUP_REMOVED lines=24> */
.L_x_11652:
        /* <DEDUP_REMOVED lines=13> */
.L_x_11654:
[----:B------:R-:W-:Y:S05]  /*8830*/  BSYNC.RECONVERGENT B2 ;  /* 0x0000000000027941 */ /* 0x000fea0003800200 */
.L_x_11653:
        /* <DEDUP_REMOVED lines=50> */
[----:B------:R-:W-:Y:S02]  /*8b60*/  VIADD R15, R162, 0xf1bbcdc8 ;  /* 0xf1bbcdc8a20f7836 */ /* 0x000fe40000000000 */
[----:B------:R-:W-:Y:S02]  /*8b70*/  VIADD R29, R163, 0x96a522ad ;  /* 0x96a522ada31d7836 */ /* 0x000fe40000000000 */
[----:B------:R-:W-:Y:S01]  /*8b80*/  IMAD.WIDE.U32 R190, R190, -0x326172a9, RZ ;  /* 0xcd9e8d57bebe7825 */ /* 0x000fe200078e00ff */
[----:B------:R-:W-:Y:S02]  /*8b90*/  LOP3.LUT R188, R15, R188, R195, 0x96, !PT ;  /* 0x000000bc0fbc7212 */ /* 0x000fe400078e96c3 */
[----:B------:R-:W-:Y:S01]  /*8ba0*/  IADD3 R15, PT, PT, R162, -0x700cb87f, RZ ;  /* 0x8ff34781a20f7810 */ /* 0x000fe20007ffe0ff */
[----:B------:R-:W-:Y:S02]  /*8bb0*/  IMAD.MOV.U32 R30, RZ, RZ, R190 ;  /* 0x000000ffff1e7224 */ /* 0x000fe400078e00be */
[----:B------:R-:W-:Y:S01]  /*8bc0*/  IMAD.WIDE.U32 R188, R188, -0x2daee0ad, RZ ;  /* 0xd2511f53bcbc7825 */ /* 0x000fe200078e00ff */
[----:B------:R-:W-:-:S02]  /*8bd0*/  LOP3.LUT R0, R15, R194, R191, 0x96, !PT ;  /* 0x000000c20f007212 */ /* 0x000fc400078e96bf */
[----:B------:R-:W-:Y:S01]  /*8be0*/  MOV R15, R184 ;  /* 0x000000b8000f7202 */ /* 0x000fe20000000f00 */
[----:B------:R-:W-:Y:S01]  /*8bf0*/  IMAD.MOV.U32 R184, RZ, RZ, R188 ;  /* 0x000000ffffb87224 */ /* 0x000fe200078e00bc */
[----:B------:R-:W-:-:S07]  /*8c00*/  LOP3.LUT R29, R29, R192, R189, 0x96, !PT ;  /* 0x000000c01d1d7212 */ /* 0x000fce00078e96bd */
.L_x_11651:
[----:B------:R-:W-:Y:S05]  /*8c10*/  BSYNC.RECONVERGENT B1 ;  /* 0x0000000000017941 */ /* 0x000fea0003800200 */
.L_x_11650:
        /* <DEDUP_REMOVED lines=11> */
[----:B------:R-:W-:Y:S02]  /*8cd0*/  PLOP3.LUT P1, PT, P1, PT, PT, 0x8, 0x80 ;  /* 0x000000000080781c */ /* 0x000fe40000f2e170 */
[----:B------:R-:W-:Y:S01]  /*8ce0*/  PRMT R16, R157, 0x7632, R16 ;  /* 0x000076329d107816 */ /* 0x000fe20000000010 */
        /* <DEDUP_REMOVED lines=11> */
.L_x_11657:
        /* <DEDUP_REMOVED lines=13> */
.L_x_11659:
[----:B------:R-:W-:Y:S05]  /*8e70*/  BSYNC.RECONVERGENT B2 ;  /* 0x0000000000027941 */ /* 0x000fea0003800200 */
.L_x_11658:
        /* <DEDUP_REMOVED lines=61> */
.L_x_11656:
[----:B------:R-:W-:Y:S05]  /*9250*/  BSYNC.RECONVERGENT B1 ;  /* 0x0000000000017941 */ /* 0x000fea0003800200 */
.L_x_11655:
[----:B------:R-:W-:Y:S01]  /*9260*/  I2FP.F32.U32 R156, R156 ;  /* 0x0000009c009c7245 */ /* 0x000fe20000201000 */
[----:B------:R-:W-:Y:S01]  /*9270*/  IMAD.U32 R161, R16, 0x10000, RZ ;  /* 0x0001000010a17824 */ /* 0x000fe200078e00ff */
[----:B------:R-:W-:Y:S01]  /*9280*/  ISETP.NE.AND P3, PT, R164, 0x1, PT ;  /* 0x00000001a400780c */ /* 0x000fe20003f65270 */
[----:B------:R-:W-:Y:S01]  /*9290*/  BSSY.RECONVERGENT B1, `(.L_x_11660) ;  /* 0x0000060000017945 */ /* 0x000fe20003800200 */
[----:B------:R-:W-:Y:S01]  /*92a0*/  MOV R174, 0x2 ;  /* 0x0000000200ae7802 */ /* 0x000fe20000000f00 */
[----:B------:R-:W-:Y:S01]  /*92b0*/  FFMA.FTZ R157, R156, R175, 1.1641532182693481445e-10 ;  /* 0x2f0000009c9d7423 */ /* 0x000fe200000100af */
[----:B------:R-:W-:Y:S01]  /*92c0*/  FMUL.FTZ R16, R161, R182 ;  /* 0x000000b6a1107220 */ /* 0x000fe20000410000 */
[----:B------:R-:W-:-:S03]  /*92d0*/  PRMT R156, R33, 0x7632, R156 ;  /* 0x00007632219c7816 */ /* 0x000fc6000000009c */
[----:B------:R-:W-:Y:S01]  /*92e0*/  FMUL.FTZ R16, R16, R187 ;  /* 0x000000bb10107220 */ /* 0x000fe20000410000 */
[----:B------:R-:W-:Y:S01]  /*92f0*/  FSETP.GTU.FTZ.AND P2, PT, R157, R186, PT ;  /* 0x000000ba9d00720b */ /* 0x000fe20003f5c000 */
[----:B------:R-:W-:Y:S02]  /*9300*/  IMAD.U32 R157, R156, 0x10000, RZ ;  /* 0x000100009c9d7824 */ /* 0x000fe400078e00ff */
        /* <DEDUP_REMOVED lines=13> */
.L_x_11662:
        /* <DEDUP_REMOVED lines=13> */
.L_x_11664:
[----:B------:R-:W-:Y:S05]  /*94b0*/  BSYNC.RECONVERGENT B2 ;  /* 0x0000000000027941 */ /* 0x000fea0003800200 */
.L_x_11663:
        /* <DEDUP_REMOVED lines=59> */
[----:B------:R-:W-:Y:S01]  /*9870*/  IMAD.MOV.U32 R156, RZ, RZ, R184 ;  /* 0x000000ffff9c7224 */ /* 0x000fe200078e00b8 */
[----:B------:R-:W-:-:S07]  /*9880*/  MOV R184, R188 ;  /* 0x000000bc00b87202 */ /* 0x000fce0000000f00 */
.L_x_11661:
[----:B------:R-:W-:Y:S05]  /*9890*/  BSYNC.RECONVERGENT B1 ;  /* 0x0000000000017941 */ /* 0x000fea0003800200 */
.L_x_11660:
        /* <DEDUP_REMOVED lines=24> */
.L_x_11667:
        /* <DEDUP_REMOVED lines=13> */
.L_x_11669:
[----:B------:R-:W-:Y:S05]  /*9af0*/  BSYNC.RECONVERGENT B2 ;  /* 0x0000000000027941 */ /* 0x000fea0003800200 */
.L_x_11668:
        /* <DEDUP_REMOVED lines=56> */
[----:B------:R-:W-:-:S04]  /*9e80*/  LOP3.LUT R0, R29, R192, R191, 0x96, !PT ;  /* 0x000000c01d007212 */ /* 0x000fc800078e96bf */
[----:B------:R-:W-:Y:S01]  /*9e90*/  LOP3.LUT R29, R189, R188, R157, 0x96, !PT ;  /* 0x000000bcbd1d7212 */ /* 0x000fe200078e969d */
[----:B------:R-:W-:Y:S01]  /*9ea0*/  IMAD.MOV.U32 R188, RZ, RZ, RZ ;  /* 0x000000ffffbc7224 */ /* 0x000fe200078e00ff */
[----:B------:R-:W-:Y:S01]  /*9eb0*/  MOV R157, R184 ;  /* 0x000000b8009d7202 */ /* 0x000fe20000000f00 */
[----:B------:R-:W-:-:S07]  /*9ec0*/  IMAD.MOV.U32 R184, RZ, RZ, R156 ;  /* 0x000000ffffb87224 */ /* 0x000fce00078e009c */
.L_x_11666:
[----:B------:R-:W-:Y:S05]  /*9ed0*/  BSYNC.RECONVERGENT B1 ;  /* 0x0000000000017941 */ /* 0x000fea0003800200 */
.L_x_11665:
        /* <DEDUP_REMOVED lines=9> */
[----:B------:R-:W-:Y:S01]  /*9f70*/  IMAD.U32 R189, R158, 0x10000, RZ ;  /* 0x000100009ebd7824 */ /* 0x000fe200078e00ff */
[----:B------:R-:W-:Y:S01]  /*9f80*/  MOV R157, R30 ;  /* 0x0000001e009d7202 */ /* 0x000fe20000000f00 */
[----:B------:R-:W-:Y:S02]  /*9f90*/  IMAD.MOV.U32 R158, RZ, RZ, 0x2 ;  /* 0x00000002ff9e7424 */ /* 0x000fe400078e00ff */
        /* <DEDUP_REMOVED lines=12> */
.L_x_11672:
        /* <DEDUP_REMOVED lines=13> */
.L_x_11674:
[----:B------:R-:W-:Y:S05]  /*a130*/  BSYNC.RECONVERGENT B2 ;  /* 0x0000000000027941 */ /* 0x000fea0003800200 */
.L_x_11673:
        /* <DEDUP_REMOVED lines=19> */
[----:B------:R-:W-:Y:S01]  /*a270*/  LOP3.LUT R189, R189, R188, R157, 0x96, !PT ;  /* 0x000000bcbdbd7212 */ /* 0x000fe200078e969d */
[C---:B------:R-:W-:Y:S01]  /*a280*/  VIADD R29, R163.reuse, 0x32370b8f ;  /* 0x32370b8fa31d7836 */ /* 0x040fe20000000000 */
[----:B------:R-:W-:-:S04]  /*a290*/  IADD3 R157, PT, PT, R163, -0x126145ec, RZ ;  /* 0xed9eba14a39d7810 */ /* 0x000fc80007ffe0ff */
[----:B------:R-:W-:Y:S01]  /*a2a0*/  LOP3.LUT R29, R29, R192, R191, 0x96, !PT ;  /* 0x000000c01d1d7212 */ /* 0x000fe200078e96bf */
[----:B------:R-:W-:-:S04]  /*a2b0*/  IMAD.WIDE.U32 R192, R189, -0x2daee0ad, RZ ;  /* 0xd2511f53bdc07825 */ /* 0x000fc800078e00ff */
[----:B------:R-:W-:Y:S01]  /*a2c0*/  IMAD.WIDE.U32 R188, R29, -0x326172a9, RZ ;  /* 0xcd9e8d571dbc7825 */ /* 0x000fe200078e00ff */
[----:B------:R-:W-:-:S03]  /*a2d0*/  LOP3.LUT R157, R157, R190, R193, 0x96, !PT ;  /* 0x000000be9d9d7212 */ /* 0x000fc600078e96c1 */
[----:B------:R-:W-:-:S05]  /*a2e0*/  VIADD R29, R162, 0x78dde6e4 ;  /* 0x78dde6e4a21d7836 */ /* 0x000fca0000000000 */
[----:B------:R-:W-:Y:S01]  /*a2f0*/  LOP3.LUT R29, R29, R156, R189, 0x96, !PT ;  /* 0x0000009c1d1d7212 */ /* 0x000fe200078e96bd */
[----:B------:R-:W-:-:S04]  /*a300*/  IMAD.WIDE.U32 R156, R157, -0x326172a9, RZ ;  /* 0xcd9e8d579d9c7825 */ /* 0x000fc800078e00ff */
[C---:B------:R-:W-:Y:S02]  /*a310*/  VIADD R189, R162.reuse, 0x1715609d ;  /* 0x1715609da2bd7836 */ /* 0x040fe40000000000 */
        /* <DEDUP_REMOVED lines=31> */
.L_x_11671:
[----:B------:R-:W-:Y:S05]  /*a510*/  BSYNC.RECONVERGENT B1 ;  /* 0x0000000000017941 */ /* 0x000fea0003800200 */
.L_x_11670:
        /* <DEDUP_REMOVED lines=8> */
[----:B------:R-:W-:Y:S01]  /*a5a0*/  MOV R188, 0x2 ;  /* 0x0000000200bc7802 */ /* 0x000fe20000000f00 */
        /* <DEDUP_REMOVED lines=15> */
.L_x_11677:
        /* <DEDUP_REMOVED lines=15> */
.L_x_11679:
[----:B------:R-:W-:Y:S05]  /*a790*/  BSYNC.RECONVERGENT B2 ;  /* 0x0000000000027941 */ /* 0x000fea0003800200 */
.L_x_11678:
        /* <DEDUP_REMOVED lines=53> */
[----:B------:R-:W-:Y:S02]  /*aaf0*/  VIADD R29, R162, 0x8ff34781 ;  /* 0x8ff34781a21d7836 */ /* 0x000fe40000000000 */
[----:B------:R-:W-:Y:S02]  /*ab00*/  IMAD.MOV.U32 R30, RZ, RZ, R188 ;  /* 0x000000ffff1e7224 */ /* 0x000fe400078e00bc */
[----:B------:R-:W-:Y:S01]  /*ab10*/  IMAD.WIDE.U32 R156, R156, -0x2daee0ad, RZ ;  /* 0xd2511f539c9c7825 */ /* 0x000fe200078e00ff */
[----:B------:R-:W-:-:S03]  /*ab20*/  LOP3.LUT R0, R29, R190, R189, 0x96, !PT ;  /* 0x000000be1d007212 */ /* 0x000fc600078e96bd */
[----:B------:R-:W-:Y:S01]  /*ab30*/  IMAD.MOV.U32 R188, RZ, RZ, RZ ;  /* 0x000000ffffbc7224 */ /* 0x000fe200078e00ff */
[----:B------:R-:W-:Y:S01]  /*ab40*/  LOP3.LUT R29, R159, R158, R157, 0x96, !PT ;  /* 0x0000009e9f1d7212 */ /* 0x000fe200078e969d */
[----:B------:R-:W-:Y:S01]  /*ab50*/  IMAD.MOV.U32 R157, RZ, RZ, R184 ;  /* 0x000000ffff9d7224 */ /* 0x000fe200078e00b8 */
[----:B------:R-:W-:-:S07]  /*ab60*/  MOV R184, R156 ;  /* 0x0000009c00b87202 */ /* 0x000fce0000000f00 */
.L_x_11676:
[----:B------:R-:W-:Y:S05]  /*ab70*/  BSYNC.RECONVERGENT B1 ;  /* 0x0000000000017941 */ /* 0x000fea0003800200 */
.L_x_11675:
[----:B------:R-:W-:Y:S01]  /*ab80*/  I2FP.F32.U32 R156, R157 ;  /* 0x0000009d009c7245 */ /* 0x000fe20000201000 */
[----:B------:R-:W-:Y:S01]  /*ab90*/  IMAD.U32 R157, R192, 0x10000, RZ ;  /* 0x00010000c09d7824 */ /* 0x000fe200078e00ff */
[----:B------:R-:W-:-:S03]  /*aba0*/  PRMT R158, R35, 0x7632, R158 ;  /* 0x00007632239e7816 */ /* 0x000fc6000000009e */
[----:B------:R-:W-:Y:S01]  /*abb0*/  FFMA.FTZ R175, R156, R175, 1.1641532182693481445e-10 ;  /* 0x2f0000009caf7423 */ /* 0x000fe200000100af */
[----:B------:R-:W-:Y:S01]  /*abc0*/  FMUL.FTZ R156, R157, R182 ;  /* 0x000000b69d9c7220 */ /* 0x000fe20000410000 */
[----:B------:R-:W-:Y:S02]  /*abd0*/  SHF.L.U32 R157, R158, 0x10, RZ ;  /* 0x000000109e9d7819 */ /* 0x000fe400000006ff */
[----:B------:R-:W-:Y:S01]  /*abe0*/  F2FP.BF16.F32.PACK_AB R158, R164, R161 ;  /* 0x000000a1a49e723e */ /* 0x000fe200000010ff */
[----:B------:R-:W-:Y:S01]  /*abf0*/  FMUL.FTZ R156, R156, R187 ;  /* 0x000000bb9c9c7220 */ /* 0x000fe20000410000 */
        /* <DEDUP_REMOVED lines=8> */
.L_x_11639:
        /* <DEDUP_REMOVED lines=16> */
.L_x_11683:
        /* <DEDUP_REMOVED lines=13> */
.L_x_11685:
[----:B------:R-:W-:Y:S05]  /*ae50*/  BSYNC.RECONVERGENT B2 ;  /* 0x0000000000027941 */ /* 0x000fea0003800200 */
.L_x_11684:
        /* <DEDUP_REMOVED lines=61> */
.L_x_11682:
[----:B------:R-:W-:Y:S05]  /*b230*/  BSYNC.RECONVERGENT B1 ;  /* 0x0000000000017941 */ /* 0x000fea0003800200 */
.L_x_11681:
[----:B------:R-:W1:Y:S01]  /*b240*/  LDC R187, c[0x0][0x408] ;  /* 0x00010200ffbb7b82 */ /* 0x000e620000000800 */
[----:B------:R-:W-:Y:S01]  /*b250*/  HFMA2 R175, -RZ, RZ, 0.1171875, 0 ;  /* 0x2f800000ffaf7431 */ /* 0x000fe200000001ff */
[----:B0-----:R-:W-:Y:S01]  /*b260*/  I2FP.F32.U32 R14, R13 ;  /* 0x0000000d000e7245 */ /* 0x001fe20000201000 */
[----:B-----5:R-:W-:Y:S01]  /*b270*/  IMAD.U32 R15, R156, 0x10000, RZ ;  /* 0x000100009c0f7824 */ /* 0x020fe200078e00ff */
[----:B------:R-:W-:Y:S01]  /*b280*/  ISETP.NE.AND P1, PT, R16, 0x1, PT ;  /* 0x000000011000780c */ /* 0x000fe20003f25270 */
[----:B------:R-:W-:Y:S01]  /*b290*/  BSSY.RECONVERGENT B1, `(.L_x_11686) ;  /* 0x0000062000017945 */ /* 0x000fe20003800200 */
[----:B------:R-:W-:Y:S01]  /*b2a0*/  LOP3.LUT R8, R8, 0xfffffffd, RZ, 0xc0, !PT ;  /* 0xfffffffd08087812 */ /* 0x000fe200078ec0ff */
[----:B------:R-:W-:Y:S01]  /*b2b0*/  IMAD.MOV.U32 R164, RZ, RZ, 0x2 ;  /* 0x00000002ffa47424 */ /* 0x000fe200078e00ff */
[----:B------:R-:W0:Y:S01]  /*b2c0*/  LDC R186, c[0x0][0x404] ;  /* 0x00010100ffba7b82 */ /* 0x000e220000000800 */
[----:B------:R-:W-:Y:S01]  /*b2d0*/  PRMT R156, R156, 0x7632, R156 ;  /* 0x000076329c9c7816 */ /* 0x000fe2000000009c */
[----:B------:R-:W-:Y:S01]  /*b2e0*/  FFMA.FTZ R13, R14, R175, 1.1641532182693481445e-10 ;  /* 0x2f0000000e0d7423 */ /* 0x000fe200000100af */
[----:B------:R-:W-:Y:S01]  /*b2f0*/  FMUL.FTZ R14, R15, R182 ;  /* 0x000000b60f0e7220 */ /* 0x000fe20000410000 */
[----:B------:R-:W-:-:S03]  /*b300*/  MOV R15, R30 ;  /* 0x0000001e000f7202 */ /* 0x000fc60000000f00 */
[----:B-1----:R-:W-:Y:S01]  /*b310*/  FMUL.FTZ R14, R14, R187 ;  /* 0x000000bb0e0e7220 */ /* 0x002fe20000410000 */
[----:B0-----:R-:W-:-:S04]  /*b320*/  FSETP.GTU.FTZ.AND P0, PT, R13, R186, PT ;  /* 0x000000ba0d00720b */ /* 0x001fc80003f1c000 */
        /* <DEDUP_REMOVED lines=13> */
.L_x_11688:
        /* <DEDUP_REMOVED lines=13> */
.L_x_11690:
[----:B------:R-:W-:Y:S05]  /*b4d0*/  BSYNC.RECONVERGENT B2 ;  /* 0x0000000000027941 */ /* 0x000fea0003800200 */
.L_x_11689:
        /* <DEDUP_REMOVED lines=61> */
.L_x_11687:
[----:B------:R-:W-:Y:S05]  /*b8b0*/  BSYNC.RECONVERGENT B1 ;  /* 0x0000000000017941 */ /* 0x000fea0003800200 */
.L_x_11686:
        /* <DEDUP_REMOVED lines=22> */
.L_x_11693:
        /* <DEDUP_REMOVED lines=13> */
.L_x_11695:
[----:B------:R-:W-:Y:S05]  /*baf0*/  BSYNC.RECONVERGENT B2 ;  /* 0x0000000000027941 */ /* 0x000fea0003800200 */
.L_x_11694:
        /* <DEDUP_REMOVED lines=60> */
[----:B------:R-:W-:-:S07]  /*bec0*/  IMAD.MOV.U32 R184, RZ, RZ, R188 ;  /* 0x000000ffffb87224 */ /* 0x000fce00078e00bc */
.L_x_11692:
[----:B------:R-:W-:Y:S05]  /*bed0*/  BSYNC.RECONVERGENT B1 ;  /* 0x0000000000017941 */ /* 0x000fea0003800200 */
.L_x_11691:
        /* <DEDUP_REMOVED lines=11> */
[----:B------:R-:W-:Y:S02]  /*bf90*/  PLOP3.LUT P1, PT, P1, PT, PT, 0x8, 0x80 ;  /* 0x000000000080781c */ /* 0x000fe40000f2e170 */
[----:B------:R-:W-:Y:S01]  /*bfa0*/  PRMT R16, R157, 0x7632, R16 ;  /* 0x000076329d107816 */ /* 0x000fe20000000010 */
        /* <DEDUP_REMOVED lines=10> */
.L_x_11698:
        /* <DEDUP_REMOVED lines=13> */
.L_x_11700:
[----:B------:R-:W-:Y:S05]  /*c120*/  BSYNC.RECONVERGENT B2 ;  /* 0x0000000000027941 */ /* 0x000fea0003800200 */
.L_x_11699:
        /* <DEDUP_REMOVED lines=61> */
.L_x_11697:
[----:B------:R-:W-:Y:S05]  /*c500*/  BSYNC.RECONVERGENT B1 ;  /* 0x0000000000017941 */ /* 0x000fea0003800200 */
.L_x_11696:
        /* <DEDUP_REMOVED lines=22> */
.L_x_11703:
        /* <DEDUP_REMOVED lines=13> */
.L_x_11705:
[----:B------:R-:W-:Y:S05]  /*c740*/  BSYNC.RECONVERGENT B2 ;  /* 0x0000000000027941 */ /* 0x000fea0003800200 */
.L_x_11704:
        /* <DEDUP_REMOVED lines=48> */
[----:B------:R-:W-:Y:S01]  /*ca50*/  LOP3.LUT R161, R161, R194, R157, 0x96, !PT ;  /* 0x000000c2a1a17212 */ /* 0x000fe200078e969d */
[C---:B------:R-:W-:Y:S02]  /*ca60*/  VIADD R157, R162.reuse, 0x8ff34781 ;  /* 0x8ff34781a29d7836 */ /* 0x040fe40000000000 */
[----:B------:R-:W-:Y:S01]  /*ca70*/  IMAD.WIDE.U32 R190, R29, -0x326172a9, RZ ;  /* 0xcd9e8d571dbe7825 */ /* 0x000fe200078e00ff */
[----:B------:R-:W-:-:S04]  /*ca80*/  IADD3 R29, PT, PT, R162, -0xe443238, RZ ;  /* 0xf1bbcdc8a21d7810 */ /* 0x000fc80007ffe0ff */
[----:B------:R-:W-:Y:S01]  /*ca90*/  LOP3.LUT R29, R29, R192, R191, 0x96, !PT ;  /* 0x000000c01d1d7212 */ /* 0x000fe200078e96bf */
[----:B------:R-:W-:-:S04]  /*caa0*/  IMAD.WIDE.U32 R192, R161, -0x326172a9, RZ ;  /* 0xcd9e8d57a1c07825 */ /* 0x000fc800078e00ff */
[----:B------:R-:W-:Y:S01]  /*cab0*/  IMAD.WIDE.U32 R188, R29, -0x2daee0ad, RZ ;  /* 0xd2511f531dbc7825 */ /* 0x000fe200078e00ff */
[----:B------:R-:W-:Y:S02]  /*cac0*/  LOP3.LUT R0, R157, R190, R193, 0x96, !PT ;  /* 0x000000be9d007212 */ /* 0x000fe400078e96c1 */
[----:B------:R-:W-:Y:S01]  /*cad0*/  MOV R30, R192 ;  /* 0x000000c0001e7202 */ /* 0x000fe20000000f00 */
[----:B------:R-:W-:-:S05]  /*cae0*/  VIADD R29, R163, 0x96a522ad ;  /* 0x96a522ada31d7836 */ /* 0x000fca0000000000 */
[----:B------:R-:W-:Y:S01]  /*caf0*/  LOP3.LUT R29, R29, R156, R189, 0x96, !PT ;  /* 0x0000009c1d1d7212 */ /* 0x000fe200078e96bd */
[----:B------:R-:W-:Y:S02]  /*cb00*/  IMAD.MOV.U32 R156, RZ, RZ, R184 ;  /* 0x000000ffff9c7224 */ /* 0x000fe400078e00b8 */
[----:B------:R-:W-:-:S07]  /*cb10*/  IMAD.MOV.U32 R184, RZ, RZ, R188 ;  /* 0x000000ffffb87224 */ /* 0x000fce00078e00bc */
.L_x_11702:
[----:B------:R-:W-:Y:S05]  /*cb20*/  BSYNC.RECONVERGENT B1 ;  /* 0x0000000000017941 */ /* 0x000fea0003800200 */
.L_x_11701:
        /* <DEDUP_REMOVED lines=23> */
.L_x_11708:
        /* <DEDUP_REMOVED lines=13> */
.L_x_11710:
[----:B------:R-:W-:Y:S05]  /*cd70*/  BSYNC.RECONVERGENT B2 ;  /* 0x0000000000027941 */ /* 0x000fea0003800200 */
.L_x_11709:
        /* <DEDUP_REMOVED lines=61> */
.L_x_11707:
[----:B------:R-:W-:Y:S05]  /*d150*/  BSYNC.RECONVERGENT B1 ;  /* 0x0000000000017941 */ /* 0x000fea0003800200 */
.L_x_11706:
        /* <DEDUP_REMOVED lines=22> */
.L_x_11713:
        /* <DEDUP_REMOVED lines=13> */
.L_x_11715:
[----:B------:R-:W-:Y:S05]  /*d390*/  BSYNC.RECONVERGENT B2 ;  /* 0x0000000000027941 */ /* 0x000fea0003800200 */
.L_x_11714:
        /* <DEDUP_REMOVED lines=33> */
[----:B------:R-:W-:Y:S02]  /*d5b0*/  VIADD R29, R163, 0xa9066899 ;  /* 0xa9066899a31d7836 */ /* 0x000fe40000000000 */
[----:B------:R-:W-:-:S03]  /*d5c0*/  IMAD.WIDE.U32 R188, R189, -0x2daee0ad, RZ ;  /* 0xd2511f53bdbc7825 */ /* 0x000fc600078e00ff */
[----:B------:R-:W-:Y:S01]  /*d5d0*/  LOP3.LUT R192, R29, R192, R191, 0x96, !PT ;  /* 0x000000c01dc07212 */ /* 0x000fe200078e96bf */
[C---:B------:R-:W-:Y:S01]  /*d5e0*/  VIADD R29, R162.reuse, 0xb54cda56 ;  /* 0xb54cda56a21d7836 */ /* 0x040fe20000000000 */
[----:B------:R-:W-:Y:S02]  /*d5f0*/  LOP3.LUT R157, R157, R190, R189, 0x96, !PT ;  /* 0x000000be9d9d7212 */ /* 0x000fe400078e96bd */
[----:B------:R-:W-:Y:S01]  /*d600*/  IADD3 R189, PT, PT, R162, 0x5384540f, RZ ;  /* 0x5384540fa2bd7810 */ /* 0x000fe20007ffe0ff */
[----:B------:R-:W-:-:S05]  /*d610*/  IMAD.WIDE.U32 R192, R192, -0x326172a9, RZ ;  /* 0xcd9e8d57c0c07825 */ /* 0x000fca00078e00ff */
        /* <DEDUP_REMOVED lines=14> */
[----:B------:R-:W-:Y:S02]  /*d700*/  IADD3 R29, PT, PT, R162, -0x700cb87f, RZ ;  /* 0x8ff34781a21d7810 */ /* 0x000fe40007ffe0ff */
[----:B------:R-:W-:Y:S01]  /*d710*/  MOV R30, R190 ;  /* 0x000000be001e7202 */ /* 0x000fe20000000f00 */
[----:B------:R-:W-:Y:S01]  /*d720*/  IMAD.WIDE.U32 R156, R156, -0x2daee0ad, RZ ;  /* 0xd2511f539c9c7825 */ /* 0x000fe200078e00ff */
[----:B------:R-:W-:-:S04]  /*d730*/  LOP3.LUT R0, R29, R192, R191, 0x96, !PT ;  /* 0x000000c01d007212 */ /* 0x000fc800078e96bf */
[----:B------:R-:W-:Y:S01]  /*d740*/  LOP3.LUT R29, R189, R188, R157, 0x96, !PT ;  /* 0x000000bcbd1d7212 */ /* 0x000fe200078e969d */
[----:B------:R-:W-:Y:S01]  /*d750*/  IMAD.MOV.U32 R157, RZ, RZ, R184 ;  /* 0x000000ffff9d7224 */ /* 0x000fe200078e00b8 */
[----:B------:R-:W-:-:S07]  /*d760*/  MOV R184, R156 ;  /* 0x0000009c00b87202 */ /* 0x000fce0000000f00 */
.L_x_11712:
[----:B------:R-:W-:Y:S05]  /*d770*/  BSYNC.RECONVERGENT B1 ;  /* 0x0000000000017941 */ /* 0x000fea0003800200 */
.L_x_11711:
        /* <DEDUP_REMOVED lines=23> */
.L_x_11718:
        /* <DEDUP_REMOVED lines=15> */
.L_x_11720:
[----:B------:R-:W-:Y:S05]  /*d9e0*/  BSYNC.RECONVERGENT B2 ;  /* 0x0000000000027941 */ /* 0x000fea0003800200 */
.L_x_11719:
        /* <DEDUP_REMOVED lines=61> */
.L_x_11717:
[----:B------:R-:W-:Y:S05]  /*ddc0*/  BSYNC.RECONVERGENT B1 ;  /* 0x0000000000017941 */ /* 0x000fea0003800200 */
.L_x_11716:
[----:B------:R-:W-:Y:S02]  /*ddd0*/  I2FP.F32.U32 R156, R157 ;  /* 0x0000009d009c7245 */ /* 0x000fe40000201000 */
[----:B------:R-:W-:Y:S02]  /*dde0*/  SHF.L.U32 R157, R192, 0x10, RZ ;  /* 0x00000010c09d7819 */ /* 0x000fe400000006ff */
[----:B------:R-:W-:Y:S01]  /*ddf0*/  F2FP.BF16.F32.PACK_AB R158, R164, R161 ;  /* 0x000000a1a49e723e */ /* 0x000fe200000010ff */
[----:B------:R-:W-:Y:S02]  /*de00*/  FFMA.FTZ R175, R156, R175, 1.1641532182693481445e-10 ;  /* 0x2f0000009caf7423 */ /* 0x000fe400000100af */
[----:B------:R-:W-:Y:S01]  /*de10*/  FMUL.FTZ R156, R157, R182 ;  /* 0x000000b69d9c7220 */ /* 0x000fe20000410000 */
[----:B------:R-:W-:Y:S02]  /*de20*/  F2FP.BF16.F32.PACK_AB R157, R16, R15 ;  /* 0x0000000f109d723e */ /* 0x000fe400000010ff */
[----:B------:R-:W-:Y:S01]  /*de30*/  FSETP.GTU.FTZ.AND P6, PT, R175, R186, PT ;  /* 0x000000baaf00720b */ /* 0x000fe20003fdc000 */
[----:B------:R-:W-:-:S05]  /*de40*/  FMUL.FTZ R156, R156, R187 ;  /* 0x000000bb9c9c7220 */ /* 0x000fca0000410000 */
[----:B------:R-:W-:Y:S02]  /*de50*/  FSEL R156, R156, RZ, !P6 ;  /* 0x000000ff9c9c7208 */ /* 0x000fe40007000000 */
[----:B------:R-:W-:-:S03]  /*de60*/  PLOP3.LUT P6, PT, P6, PT, PT, 0x8, 0x80 ;  /* 0x000000000080781c */ /* 0x000fc600037ce170 */
[----:B------:R-:W-:Y:S01]  /*de70*/  FMUL.FTZ R175, R156, R111 ;  /* 0x0000006f9caf7220 */ /* 0x000fe20000410000 */
[----:B------:R-:W-:-:S04]  /*de80*/  F2FP.BF16.F32.PACK_AB R156, R14, R13 ;  /* 0x0000000d0e9c723e */ /* 0x000fc800000010ff */
[----:B------:R-:W-:-:S07]  /*de90*/  F2FP.BF16.F32.PACK_AB R159, R175, R174 ;  /* 0x000000aeaf9f723e */ /* 0x000fce00000010ff */
.L_x_11680:
        /* <DEDUP_REMOVED lines=21> */
.L_x_11638:
[----:B------:R-:W-:Y:S05]  /*dff0*/  BSYNC.RECONVERGENT B0 ;  /* 0x0000000000007941 */ /* 0x000fea0003800200 */
.L_x_11637:
[----:B------:R-:W-:Y:S01]  /*e000*/  ISETP.GE.U32.AND P0, PT, R2, 0x60, PT ;  /* 0x000000600200780c */ /* 0x000fe20003f06070 */
[----:B------:R-:W-:Y:S01]  /*e010*/  BSSY.RECONVERGENT B0, `(.L_x_11721) ;  /* 0x0000673000007945 */ /* 0x000fe20003800200 */
[----:B------:R-:W-:-:S11]  /*e020*/  LOP3.LUT R8, R8, 0xffffffdf, RZ, 0xc0, !PT ;  /* 0xffffffdf08087812 */ /* 0x000fd600078ec0ff */
[----:B------:R-:W-:Y:S01]  /*e030*/  @P0 LOP3.LUT R8, R8, 0x20, RZ, 0xfc, !PT ;  /* 0x0000002008080812 */ /* 0x000fe200078efcff */
[----:B------:R-:W-:Y:S06]  /*e040*/  @!P0 BRA `(.L_x_11722) ;  /* 0x0000006400bc8947 */ /* 0x000fec0003800000 */
[----:B------:R-:W-:Y:S01]  /*e050*/  ISETP.NE.U32.AND P0, PT, RZ, UR8, PT ;  /* 0x00000008ff007c0c */ /* 0x000fe2000bf05070 */
[----:B------:R-:W1:Y:S03]  /*e060*/  LDC.64 R18, c[0x0][0x390] ;  /* 0x0000e400ff127b82 */ /* 0x000e660000000a00 */
[----:B------:R-:W-:-:S13]  /*e070*/  ISETP.NE.AND.EX P0, PT, RZ, UR9, PT, P0 ;  /* 0x00000009ff007c0c */ /* 0x000fda000bf05300 */
[----:B0-2---:R-:W0:Y:S01]  /*e080*/  @P0 LDC.64 R156, c[0x0][0x3a0] ;  /* 0x0000e800ff9c0b82 */ /* 0x005e220000000a00 */
[----:B-1----:R-:W-:-:S04]  /*e090*/  IMAD.WIDE.U32 R18, R183, 0x10, R18 ;  /* 0x00000010b7127825 */ /* 0x002fc800078e0012 */
[----:B0-----:R-:W-:Y:S02]  /*e0a0*/  @P0 IMAD.WIDE.U32 R176, R183, 0x10, R156 ;  /* 0x00000010b7b00825 */ /* 0x001fe400078e009c */
[----:B------:R0:W5:Y:S04]  /*e0b0*/  LDG.E.128 R156, desc[UR6][R18.64] ;  /* 0x00000006129c7981 */ /* 0x000168000c1e1d00 */
        /* <DEDUP_REMOVED lines=18> */
.L_x_11726:
        /* <DEDUP_REMOVED lines=13> */
.L_x_11728:
[----:B------:R-:W-:Y:S05]  /*e2b0*/  BSYNC.RECONVERGENT B2 ;  /* 0x0000000000027941 */ /* 0x000fea0003800200 */
.L_x_11727:
        /* <DEDUP_REMOVED lines=53> */
[----:B------:R-:W-:Y:S01]  /*e610*/  IMAD.WIDE.U32 R190, R29, -0x326172a9, RZ ;  /* 0xcd9e8d571dbe7825 */ /* 0x000fe200078e00ff */
[----:B------:R-:W-:-:S03]  /*e620*/  IADD3 R29, PT, PT, R163, -0x695add53, RZ ;  /* 0x96a522ada31d7810 */ /* 0x000fc60007ffe0ff */
[----:B------:R-:W-:Y:S01]  /*e630*/  IMAD.WIDE.U32 R188, R17, -0x2daee0ad, RZ ;  /* 0xd2511f5311bc7825 */ /* 0x000fe200078e00ff */
[----:B------:R-:W-:-:S03]  /*e640*/  LOP3.LUT R0, R19, R176, R191, 0x96, !PT ;  /* 0x000000b013007212 */ /* 0x000fc600078e96bf */
[----:B------:R-:W-:Y:S01]  /*e650*/  IMAD.MOV.U32 R30, RZ, RZ, R190 ;  /* 0x000000ffff1e7224 */ /* 0x000fe200078e00be */
[----:B------:R-:W-:Y:S01]  /*e660*/  LOP3.LUT R29, R29, R18, R189, 0x96, !PT ;  /* 0x000000121d1d7212 */ /* 0x000fe200078e96bd */
[----:B------:R-:W-:Y:S01]  /*e670*/  IMAD.MOV.U32 R17, RZ, RZ, R186 ;  /* 0x000000ffff117224 */ /* 0x000fe200078e00ba */
[----:B------:R-:W-:-:S07]  /*e680*/  MOV R184, R188 ;  /* 0x000000bc00b87202 */ /* 0x000fce0000000f00 */
.L_x_11725:
[----:B------:R-:W-:Y:S05]  /*e690*/  BSYNC.RECONVERGENT B1 ;  /* 0x0000000000017941 */ /* 0x000fea0003800200 */
.L_x_11724:
[----:B------:R-:W1:Y:S01]  /*e6a0*/  LDC R187, c[0x0][0x408] ;  /* 0x00010200ffbb7b82 */ /* 0x000e620000000800 */
[----:B0-----:R-:W-:Y:S01]  /*e6b0*/  I2FP.F32.U32 R18, R17 ;  /* 0x0000001100127245 */ /* 0x001fe20000201000 */
[----:B------:R-:W-:Y:S01]  /*e6c0*/  IMAD.MOV.U32 R177, RZ, RZ, 0x2f800000 ;  /* 0x2f800000ffb17424 */ /* 0x000fe200078e00ff */
[----:B-----5:R-:W-:Y:S01]  /*e6d0*/  SHF.L.U32 R19, R156, 0x10, RZ ;  /* 0x000000109c137819 */ /* 0x020fe200000006ff */
[----:B------:R-:W-:Y:S01]  /*e6e0*/  IMAD.U32 R20, R32, 0x10000, RZ ;  /* 0x0001000020147824 */ /* 0x000fe200078e00ff */
[----:B------:R-:W-:Y:S01]  /*e6f0*/  ISETP.NE.AND P1, PT, R165, 0x1, PT ;  /* 0x00000001a500780c */ /* 0x000fe20003f25270 */
[----:B------:R-:W-:Y:S01]  /*e700*/  FFMA.FTZ R17, R18, R177, 1.1641532182693481445e-10 ;  /* 0x2f00000012117423 */ /* 0x000fe200000100b1 */
[----:B------:R-:W-:Y:S01]  /*e710*/  LOP3.LUT R8, R8, 0xfffffffd, RZ, 0xc0, !PT ;  /* 0xfffffffd08087812 */ /* 0x000fe200078ec0ff */
[----:B------:R-:W0:Y:S01]  /*e720*/  LDC R186, c[0x0][0x404] ;  /* 0x00010100ffba7b82 */ /* 0x000e220000000800 */
[----:B------:R-:W-:Y:S01]  /*e730*/  FMUL.FTZ R18, R19, R182 ;  /* 0x000000b613127220 */ /* 0x000fe20000410000 */
[----:B------:R-:W-:Y:S01]  /*e740*/  BSSY.RECONVERGENT B1, `(.L_x_11729) ;  /* 0x000005e000017945 */ /* 0x000fe20003800200 */
[----:B------:R-:W-:Y:S01]  /*e750*/  HFMA2 R166, -RZ, RZ, 0, 1.1920928955078125e-07 ;  /* 0x00000002ffa67431 */ /* 0x000fe200000001ff */
[----:B------:R-:W-:Y:S01]  /*e760*/  PRMT R156, R156, 0x7632, R156 ;  /* 0x000076329c9c7816 */ /* 0x000fe2000000009c */
[----:B------:R-:W-:-:S02]  /*e770*/  IMAD.MOV.U32 R19, RZ, RZ, R30 ;  /* 0x000000ffff137224 */ /* 0x000fc400078e001e */
        /* <DEDUP_REMOVED lines=15> */
.L_x_11731:
        /* <DEDUP_REMOVED lines=13> */
.L_x_11733:
[----:B------:R-:W-:Y:S05]  /*e940*/  BSYNC.RECONVERGENT B2 ;  /* 0x0000000000027941 */ /* 0x000fea0003800200 */
.L_x_11732:
        /* <DEDUP_REMOVED lines=59> */
[----:B------:R-:W-:Y:S01]  /*ed00*/  MOV R19, R184 ;  /* 0x000000b800137202 */ /* 0x000fe20000000f00 */
[----:B------:R-:W-:-:S07]  /*ed10*/  IMAD.MOV.U32 R184, RZ, RZ, R18 ;  /* 0x000000ffffb87224 */ /* 0x000fce00078e0012 */
.L_x_11730:
[----:B------:R-:W-:Y:S05]  /*ed20*/  BSYNC.RECONVERGENT B1 ;  /* 0x0000000000017941 */ /* 0x000fea0003800200 */
.L_x_11729:
        /* <DEDUP_REMOVED lines=24> */
.L_x_11736:
        /* <DEDUP_REMOVED lines=13> */
.L_x_11738:
[----:B------:R-:W-:Y:S05]  /*ef80*/  BSYNC.RECONVERGENT B2 ;  /* 0x0000000000027941 */ /* 0x000fea0003800200 */
.L_x_11737:
        /* <DEDUP_REMOVED lines=58> */
[----:B------:R-:W-:Y:S01]  /*f330*/  IMAD.MOV.U32 R19, RZ, RZ, R184 ;  /* 0x000000ffff137224 */ /* 0x000fe200078e00b8 */
[----:B------:R-:W-:Y:S02]  /*f340*/  LOP3.LUT R29, R29, R192, R189, 0x96, !PT ;  /* 0x000000c01d1d7212 */ /* 0x000fe400078e96bd */
[----:B------:R-:W-:-:S07]  /*f350*/  MOV R184, R188 ;  /* 0x000000bc00b87202 */ /* 0x000fce0000000f00 */
.L_x_11735:
[----:B------:R-:W-:Y:S05]  /*f360*/  BSYNC.RECONVERGENT B1 ;  /* 0x0000000000017941 */ /* 0x000fea0003800200 */
.L_x_11734:
        /* <DEDUP_REMOVED lines=9> */
[----:B------:R-:W-:-:S05]  /*f400*/  FMUL.FTZ R20, R20, R187 ;  /* 0x000000bb14147220 */ /* 0x000fca0000410000 */
[----:B------:R-:W-:Y:S02]  /*f410*/  FSEL R19, R20, RZ, !P1 ;  /* 0x000000ff14137208 */ /* 0x000fe40004800000 */
[----:B------:R-:W-:Y:S02]  /*f420*/  PRMT R20, R157, 0x7632, R20 ;  /* 0x000076329d147816 */ /* 0x000fe40000000014 */
[----:B------:R-:W-:Y:S01]  /*f430*/  PLOP3.LUT P1, PT, P1, PT, PT, 0x8, 0x80 ;  /* 0x000000000080781c */ /* 0x000fe20000f2e170 */
[----:B------:R-:W-:Y:S01]  /*f440*/  FFMA.FTZ R19, R19, R90, R156 ;  /* 0x0000005a13137223 */ /* 0x000fe2000001009c */
[----:B------:R-:W-:Y:S01]  /*f450*/  IMAD.MOV.U32 R156, RZ, RZ, R30 ;  /* 0x000000ffff9c7224 */ /* 0x000fe200078e001e */
        /* <DEDUP_REMOVED lines=9> */
.L_x_11741:
        /* <DEDUP_REMOVED lines=13> */
.L_x_11743:
[----:B------:R-:W-:Y:S05]  /*f5c0*/  BSYNC.RECONVERGENT B2 ;  /* 0x0000000000027941 */ /* 0x000fea0003800200 */
.L_x_11742:
        /* <DEDUP_REMOVED lines=57> */
[----:B------:R-:W-:Y:S02]  /*f960*/  LOP3.LUT R29, R157, R156, R189, 0x96, !PT ;  /* 0x0000009c9d1d7212 */ /* 0x000fe400078e96bd */
[----:B------:R-:W-:Y:S01]  /*f970*/  MOV R156, R184 ;  /* 0x000000b8009c7202 */ /* 0x000fe20000000f00 */
[----:B------:R-:W-:Y:S02]  /*f980*/  IMAD.MOV.U32 R184, RZ, RZ, R188 ;  /* 0x000000ffffb87224 */ /* 0x000fe400078e00bc */
[----:B------:R-:W-:-:S07]  /*f990*/  HFMA2 R188, -RZ, RZ, 0, 0 ;  /* 0x00000000ffbc7431 */ /* 0x000fce00000001ff */
.L_x_11740:
[----:B------:R-:W-:Y:S05]  /*f9a0*/  BSYNC.RECONVERGENT B1 ;  /* 0x0000000000017941 */ /* 0x000fea0003800200 */
.L_x_11739:
        /* <DEDUP_REMOVED lines=8> */
[----:B------:R-:W-:Y:S02]  /*fa30*/  SHF.L.U32 R165, R166, 0x10, RZ ;  /* 0x00000010a6a57819 */ /* 0x000fe400000006ff */
        /* <DEDUP_REMOVED lines=15> */
.L_x_11746:
        /* <DEDUP_REMOVED lines=13> */
.L_x_11748:
[----:B------:R-:W-:Y:S05]  /*fc00*/  BSYNC.RECONVERGENT B2 ;  /* 0x0000000000027941 */ /* 0x000fea0003800200 */
.L_x_11747:
        /* <DEDUP_REMOVED lines=51> */
[----:B------:R-:W-:-:S05]  /*ff40*/  VIADD R29, R162, 0xf1bbcdc8 ;  /* 0xf1bbcdc8a21d7836 */ /* 0x000fca0000000000 */
        /* <DEDUP_REMOVED lines=8> */
[----:B------:R-:W-:-:S07]  /*ffd0*/  MOV R184, R188 ;  /* 0x000000bc00b87202 */ /* 0x000fce0000000f00 */
.L_x_11745:
[----:B------:R-:W-:Y:S05]  /*ffe0*/  BSYNC.RECONVERGENT B1 ;  /* 0x0000000000017941 */ /* 0x000fea0003800200 */
.L_x_11744:
        /* <DEDUP_REMOVED lines=24> */
.L_x_11751:
        /* <DEDUP_REMOVED lines=13> */
.L_x_11753:
[----:B------:R-:W-:Y:S05]  /*10240*/  BSYNC.RECONVERGENT B2 ;  /* 0x0000000000027941 */ /* 0x000fea0003800200 */
.L_x_11752:
        /* <DEDUP_REMOVED lines=61> */
.L_x_11750:
[----:B------:R-:W-:Y:S05]  /*10620*/  BSYNC.RECONVERGENT B1 ;  /* 0x0000000000017941 */ /* 0x000fea0003800200 */
.L_x_11749:
[----:B------:R-:W-:Y:S01]  /*10630*/  I2FP.F32.U32 R156, R157 ;  /* 0x0000009d009c7245 */ /* 0x000fe20000201000 */
[----:B------:R-:W-:Y:S01]  /*10640*/  IMAD.U32 R189, R158, 0x10000, RZ ;  /* 0x000100009ebd7824 */ /* 0x000fe200078e00ff */
[----:B------:R-:W-:Y:S01]  /*10650*/  ISETP.NE.AND P5, PT, R188, 0x1, PT ;  /* 0x00000001bc00780c */ /* 0x000fe20003fa5270 */
[----:B------:R-:W-:Y:S01]  /*10660*/  BSSY.RECONVERGENT B1, `(.L_x_11754) ;  /* 0x0000060000017945 */ /* 0x000fe20003800200 */
[----:B------:R-:W-:Y:S01]  /*10670*/  PRMT R158, R34, 0x7632, R158 ;  /* 0x00007632229e7816 */ /* 0x000fe2000000009e */
[----:B------:R-:W-:Y:S01]  /*10680*/  FFMA.FTZ R157, R156, R177, 1.1641532182693481445e-10 ;  /* 0x2f0000009c9d7423 */ /* 0x000fe200000100b1 */
[----:B------:R-:W-:Y:S02]  /*10690*/  FMUL.FTZ R156, R189, R182 ;  /* 0x000000b6bd9c7220 */ /* 0x000fe40000410000 */
[----:B------:R-:W-:Y:S01]  /*106a0*/  SHF.L.U32 R189, R158, 0x10, RZ ;  /* 0x000000109ebd7819 */ /* 0x000fe200000006ff */
        /* <DEDUP_REMOVED lines=16> */
.L_x_11756:
        /* <DEDUP_REMOVED lines=13> */
.L_x_11758:
[----:B------:R-:W-:Y:S05]  /*10880*/  BSYNC.RECONVERGENT B2 ;  /* 0x0000000000027941 */ /* 0x000fea0003800200 */
.L_x_11757:
        /* <DEDUP_REMOVED lines=61> */
.L_x_11755:
[----:B------:R-:W-:Y:S05]  /*10c60*/  BSYNC.RECONVERGENT B1 ;  /* 0x0000000000017941 */ /* 0x000fea0003800200 */
.L_x_11754:
        /* <DEDUP_REMOVED lines=24> */
.L_x_11761:
        /* <DEDUP_REMOVED lines=15> */
.L_x_11763:
[----:B------:R-:W-:Y:S05]  /*10ee0*/  BSYNC.RECONVERGENT B2 ;  /* 0x0000000000027941 */ /* 0x000fea0003800200 */
.L_x_11762:
        /* <DEDUP_REMOVED lines=61> */
.L_x_11760:
[----:B------:R-:W-:Y:S05]  /*112c0*/  BSYNC.RECONVERGENT B1 ;  /* 0x0000000000017941 */ /* 0x000fea0003800200 */
.L_x_11759:
        /* <DEDUP_REMOVED lines=16> */
.L_x_11723:
        /* <DEDUP_REMOVED lines=16> */
.L_x_11767:
        /* <DEDUP_REMOVED lines=13> */
.L_x_11769:
[----:B------:R-:W-:Y:S05]  /*115a0*/  BSYNC.RECONVERGENT B2 ;  /* 0x0000000000027941 */ /* 0x000fea0003800200 */
.L_x_11768:
        /* <DEDUP_REMOVED lines=61> */
.L_x_11766:
[----:B------:R-:W-:Y:S05]  /*11980*/  BSYNC.RECONVERGENT B1 ;  /* 0x0000000000017941 */ /* 0x000fea0003800200 */
.L_x_11765:
[----:B------:R-:W1:Y:S01]  /*11990*/  LDC R187, c[0x0][0x408] ;  /* 0x00010200ffbb7b82 */ /* 0x000e620000000800 */
[----:B0-----:R-:W-:Y:S01]  /*119a0*/  I2FP.F32.U32 R18, R17 ;  /* 0x0000001100127245 */ /* 0x001fe20000201000 */
[----:B------:R-:W-:Y:S01]  /*119b0*/  IMAD.MOV.U32 R177, RZ, RZ, 0x2f800000 ;  /* 0x2f800000ffb17424 */ /* 0x000fe200078e00ff */
[----:B-----5:R-:W-:Y:S01]  /*119c0*/  SHF.L.U32 R19, R156, 0x10, RZ ;  /* 0x000000109c137819 */ /* 0x020fe200000006ff */
[----:B------:R-:W-:Y:S01]  /*119d0*/  BSSY.RECONVERGENT B1, `(.L_x_11770) ;  /* 0x0000063000017945 */ /* 0x000fe20003800200 */
[----:B------:R-:W-:Y:S01]  /*119e0*/  ISETP.NE.AND P1, PT, R20, 0x1, PT ;  /* 0x000000011400780c */ /* 0x000fe20003f25270 */
[----:B------:R-:W-:Y:S01]  /*119f0*/  FFMA.FTZ R17, R18, R177, 1.1641532182693481445e-10 ;  /* 0x2f00000012117423 */ /* 0x000fe200000100b1 */
[----:B------:R-:W-:Y:S01]  /*11a00*/  LOP3.LUT R8, R8, 0xfffffffd, RZ, 0xc0, !PT ;  /* 0xfffffffd08087812 */ /* 0x000fe200078ec0ff */
[----:B------:R-:W0:Y:S01]  /*11a10*/  LDC R186, c[0x0][0x404] ;  /* 0x00010100ffba7b82 */ /* 0x000e220000000800 */
[----:B------:R-:W-:Y:S01]  /*11a20*/  FMUL.FTZ R18, R19, R182 ;  /* 0x000000b613127220 */ /* 0x000fe20000410000 */
[----:B------:R-:W-:Y:S01]  /*11a30*/  PRMT R156, R156, 0x7632, R156 ;  /* 0x000076329c9c7816 */ /* 0x000fe2000000009c */
[----:B------:R-:W-:Y:S01]  /*11a40*/  IMAD.MOV.U32 R166, RZ, RZ, 0x2 ;  /* 0x00000002ffa67424 */ /* 0x000fe200078e00ff */
[----:B------:R-:W-:Y:S01]  /*11a50*/  MOV R19, R30 ;  /* 0x0000001e00137202 */ /* 0x000fe20000000f00 */
        /* <DEDUP_REMOVED lines=15> */
.L_x_11772:
        /* <DEDUP_REMOVED lines=13> */
.L_x_11774:
[----:B------:R-:W-:Y:S05]  /*11c20*/  BSYNC.RECONVERGENT B2 ;  /* 0x0000000000027941 */ /* 0x000fea0003800200 */
.L_x_11773:
        /* <DEDUP_REMOVED lines=61> */
.L_x_11771:
[----:B------:R-:W-:Y:S05]  /*12000*/  BSYNC.RECONVERGENT B1 ;  /* 0x0000000000017941 */ /* 0x000fea0003800200 */
.L_x_11770:
        /* <DEDUP_REMOVED lines=22> */
.L_x_11777:
        /* <DEDUP_REMOVED lines=13> */
.L_x_11779:
[----:B------:R-:W-:Y:S05]  /*12240*/  BSYNC.RECONVERGENT B2 ;  /* 0x0000000000027941 */ /* 0x000fea0003800200 */
.L_x_11778:
        /* <DEDUP_REMOVED lines=61> */
.L_x_11776:
[----:B------:R-:W-:Y:S05]  /*12620*/  BSYNC.RECONVERGENT B1 ;  /* 0x0000000000017941 */ /* 0x000fea0003800200 */
.L_x_11775:
        /* <DEDUP_REMOVED lines=11> */
[----:B------:R-:W-:Y:S02]  /*126e0*/  PRMT R20, R157, 0x7632, R20 ;  /* 0x000076329d147816 */ /* 0x000fe40000000014 */
        /* <DEDUP_REMOVED lines=11> */
.L_x_11782:
        /* <DEDUP_REMOVED lines=13> */
.L_x_11784:
[----:B------:R-:W-:Y:S05]  /*12870*/  BSYNC.RECONVERGENT B2 ;  /* 0x0000000000027941 */ /* 0x000fea0003800200 */
.L_x_11783:
        /* <DEDUP_REMOVED lines=61> */
.L_x_11781:
[----:B------:R-:W-:Y:S05]  /*12c50*/  BSYNC.RECONVERGENT B1 ;  /* 0x0000000000017941 */ /* 0x000fea0003800200 */
.L_x_11780:
        /* <DEDUP_REMOVED lines=22> */
.L_x_11787:
        /* <DEDUP_REMOVED lines=13> */
.L_x_11789:
[----:B------:R-:W-:Y:S05]  /*12e90*/  BSYNC.RECONVERGENT B2 ;  /* 0x0000000000027941 */ /* 0x000fea0003800200 */
.L_x_11788:
        /* <DEDUP_REMOVED lines=61> */
.L_x_11786:
[----:B------:R-:W-:Y:S05]  /*13270*/  BSYNC.RECONVERGENT B1 ;  /* 0x0000000000017941 */ /* 0x000fea0003800200 */
.L_x_11785:
        /* <DEDUP_REMOVED lines=23> */
.L_x_11792:
        /* <DEDUP_REMOVED lines=13> */
.L_x_11794:
[----:B------:R-:W-:Y:S05]  /*134c0*/  BSYNC.RECONVERGENT B2 ;  /* 0x0000000000027941 */ /* 0x000fea0003800200 */
.L_x_11793:
        /* <DEDUP_REMOVED lines=61> */
.L_x_11791:
[----:B------:R-:W-:Y:S05]  /*138a0*/  BSYNC.RECONVERGENT B1 ;  /* 0x0000000000017941 */ /* 0x000fea0003800200 */
.L_x_11790:
        /* <DEDUP_REMOVED lines=22> */
.L_x_11797:
        /* <DEDUP_REMOVED lines=13> */
.L_x_11799:
[----:B------:R-:W-:Y:S05]  /*13ae0*/  BSYNC.RECONVERGENT B2 ;  /* 0x0000000000027941 */ /* 0x000fea0003800200 */
.L_x_11798:
        /* <DEDUP_REMOVED lines=61> */
.L_x_11796:
[----:B------:R-:W-:Y:S05]  /*13ec0*/  BSYNC.RECONVERGENT B1 ;  /* 0x0000000000017941 */ /* 0x000fea0003800200 */
.L_x_11795:
        /* <DEDUP_REMOVED lines=23> */
.L_x_11802:
        /* <DEDUP_REMOVED lines=15> */
.L_x_11804:
[----:B------:R-:W-:Y:S05]  /*14130*/  BSYNC.RECONVERGENT B2 ;  /* 0x0000000000027941 */ /* 0x000fea0003800200 */
.L_x_11803:
        /* <DEDUP_REMOVED lines=61> */
.L_x_11801:
[----:B------:R-:W-:Y:S05]  /*14510*/  BSYNC.RECONVERGENT B1 ;  /* 0x0000000000017941 */ /* 0x000fea0003800200 */
.L_x_11800:
        /* <DEDUP_REMOVED lines=13> */
.L_x_11764:
        /* <DEDUP_REMOVED lines=21> */
.L_x_11722:
[----:B------:R-:W-:Y:S05]  /*14740*/  BSYNC.RECONVERGENT B0 ;  /* 0x0000000000007941 */ /* 0x000fea0003800200 */
.L_x_11721:
        /* <DEDUP_REMOVED lines=8> */
[----:B0-23--:R-:W0:Y:S01]  /*147d0*/  @P0 LDC.64 R156, c[0x0][0x3a0] ;  /* 0x0000e800ff9c0b82 */ /* 0x00de220000000a00 */
        /* <DEDUP_REMOVED lines=21> */
.L_x_11810:
        /* <DEDUP_REMOVED lines=13> */
.L_x_11812:
[----:B------:R-:W-:Y:S05]  /*14a00*/  BSYNC.RECONVERGENT B2 ;  /* 0x0000000000027941 */ /* 0x000fea0003800200 */
.L_x_11811:
        /* <DEDUP_REMOVED lines=61> */
.L_x_11809:
[----:B------:R-:W-:Y:S05]  /*14de0*/  BSYNC.RECONVERGENT B1 ;  /* 0x0000000000017941 */ /* 0x000fea0003800200 */
.L_x_11808:
        /* <DEDUP_REMOVED lines=29> */
.L_x_11815:
        /* <DEDUP_REMOVED lines=13> */
.L_x_11817:
[----:B------:R-:W-:Y:S05]  /*15090*/  BSYNC.RECONVERGENT B2 ;  /* 0x0000000000027941 */ /* 0x000fea0003800200 */
.L_x_11816:
        /* <DEDUP_REMOVED lines=61> */
.L_x_11814:
[----:B------:R-:W-:Y:S05]  /*15470*/  BSYNC.RECONVERGENT B1 ;  /* 0x0000000000017941 */ /* 0x000fea0003800200 */
.L_x_11813:
        /* <DEDUP_REMOVED lines=24> */
.L_x_11820:
        /* <DEDUP_REMOVED lines=13> */
.L_x_11822:
[----:B------:R-:W-:Y:S05]  /*156d0*/  BSYNC.RECONVERGENT B2 ;  /* 0x0000000000027941 */ /* 0x000fea0003800200 */
.L_x_11821:
        /* <DEDUP_REMOVED lines=61> */
.L_x_11819:
[----:B------:R-:W-:Y:S05]  /*15ab0*/  BSYNC.RECONVERGENT B1 ;  /* 0x0000000000017941 */ /* 0x000fea0003800200 */
.L_x_11818:
        /* <DEDUP_REMOVED lines=24> */
.L_x_11825:
        /* <DEDUP_REMOVED lines=13> */
.L_x_11827:
[----:B------:R-:W-:Y:S05]  /*15d10*/  BSYNC.RECONVERGENT B2 ;  /* 0x0000000000027941 */ /* 0x000fea0003800200 */
.L_x_11826:
        /* <DEDUP_REMOVED lines=61> */
.L_x_11824:
[----:B------:R-:W-:Y:S05]  /*160f0*/  BSYNC.RECONVERGENT B1 ;  /* 0x0000000000017941 */ /* 0x000fea0003800200 */
.L_x_11823:
        /* <DEDUP_REMOVED lines=24> */
.L_x_11830:
        /* <DEDUP_REMOVED lines=13> */
.L_x_11832:
[----:B------:R-:W-:Y:S05]  /*16350*/  BSYNC.RECONVERGENT B2 ;  /* 0x0000000000027941 */ /* 0x000fea0003800200 */
.L_x_11831:
        /* <DEDUP_REMOVED lines=61> */
.L_x_11829:
[----:B------:R-:W-:Y:S05]  /*16730*/  BSYNC.RECONVERGENT B1 ;  /* 0x0000000000017941 */ /* 0x000fea0003800200 */
.L_x_11828:
        /* <DEDUP_REMOVED lines=24> */
.L_x_11835:
        /* <DEDUP_REMOVED lines=13> */
.L_x_11837:
[----:B------:R-:W-:Y:S05]  /*16990*/  BSYNC.RECONVERGENT B2 ;  /* 0x0000000000027941 */ /* 0x000fea0003800200 */
.L_x_11836:
        /* <DEDUP_REMOVED lines=61> */
.L_x_11834:
[----:B------:R-:W-:Y:S05]  /*16d70*/  BSYNC.RECONVERGENT B1 ;  /* 0x0000000000017941 */ /* 0x000fea0003800200 */
.L_x_11833:
        /* <DEDUP_REMOVED lines=24> */
.L_x_11840:
        /* <DEDUP_REMOVED lines=13> */
.L_x_11842:
[----:B------:R-:W-:Y:S05]  /*16fd0*/  BSYNC.RECONVERGENT B2 ;  /* 0x0000000000027941 */ /* 0x000fea0003800200 */
.L_x_11841:
        /* <DEDUP_REMOVED lines=61> */
.L_x_11839:
[----:B------:R-:W-:Y:S05]  /*173b0*/  BSYNC.RECONVERGENT B1 ;  /* 0x0000000000017941 */ /* 0x000fea0003800200 */
.L_x_11838:
        /* <DEDUP_REMOVED lines=24> */
.L_x_11845:
        /* <DEDUP_REMOVED lines=15> */
.L_x_11847:
[----:B------:R-:W-:Y:S05]  /*17630*/  BSYNC.RECONVERGENT B2 ;  /* 0x0000000000027941 */ /* 0x000fea0003800200 */
.L_x_11846:
        /* <DEDUP_REMOVED lines=61> */
.L_x_11844:
[----:B------:R-:W-:Y:S05]  /*17a10*/  BSYNC.RECONVERGENT B1 ;  /* 0x0000000000017941 */ /* 0x000fea0003800200 */
.L_x_11843:
        /* <DEDUP_REMOVED lines=16> */
.L_x_11807:
        /* <DEDUP_REMOVED lines=16> */
.L_x_11851:
        /* <DEDUP_REMOVED lines=13> */
.L_x_11853:
[----:B------:R-:W-:Y:S05]  /*17cf0*/  BSYNC.RECONVERGENT B2 ;  /* 0x0000000000027941 */ /* 0x000fea0003800200 */
.L_x_11852:
        /* <DEDUP_REMOVED lines=61> */
.L_x_11850:
[----:B------:R-:W-:Y:S05]  /*180d0*/  BSYNC.RECONVERGENT B1 ;  /* 0x0000000000017941 */ /* 0x000fea0003800200 */
.L_x_11849:
        /* <DEDUP_REMOVED lines=28> */
.L_x_11856:
        /* <DEDUP_REMOVED lines=13> */
.L_x_11858:
[----:B------:R-:W-:Y:S05]  /*18370*/  BSYNC.RECONVERGENT B2 ;  /* 0x0000000000027941 */ /* 0x000fea0003800200 */
.L_x_11857:
        /* <DEDUP_REMOVED lines=61> */
.L_x_11855:
[----:B------:R-:W-:Y:S05]  /*18750*/  BSYNC.RECONVERGENT B1 ;  /* 0x0000000000017941 */ /* 0x000fea0003800200 */
.L_x_11854:
        /* <DEDUP_REMOVED lines=22> */
.L_x_11861:
        /* <DEDUP_REMOVED lines=13> */
.L_x_11863:
[----:B------:R-:W-:Y:S05]  /*18990*/  BSYNC.RECONVERGENT B2 ;  /* 0x0000000000027941 */ /* 0x000fea0003800200 */
.L_x_11862:
        /* <DEDUP_REMOVED lines=61> */
.L_x_11860:
[----:B------:R-:W-:Y:S05]  /*18d70*/  BSYNC.RECONVERGENT B1 ;  /* 0x0000000000017941 */ /* 0x000fea0003800200 */
.L_x_11859:
        /* <DEDUP_REMOVED lines=23> */
.L_x_11866:
        /* <DEDUP_REMOVED lines=13> */
.L_x_11868:
[----:B------:R-:W-:Y:S05]  /*18fc0*/  BSYNC.RECONVERGENT B2 ;  /* 0x0000000000027941 */ /* 0x000fea0003800200 */
.L_x_11867:
        /* <DEDUP_REMOVED lines=61> */
.L_x_11865:
[----:B------:R-:W-:Y:S05]  /*193a0*/  BSYNC.RECONVERGENT B1 ;  /* 0x0000000000017941 */ /* 0x000fea0003800200 */
.L_x_11864:
        /* <DEDUP_REMOVED lines=22> */
.L_x_11871:
        /* <DEDUP_REMOVED lines=13> */
.L_x_11873:
[----:B------:R-:W-:Y:S05]  /*195e0*/  BSYNC.RECONVERGENT B2 ;  /* 0x0000000000027941 */ /* 0x000fea0003800200 */
.L_x_11872:
        /* <DEDUP_REMOVED lines=61> */
.L_x_11870:
[----:B------:R-:W-:Y:S05]  /*199c0*/  BSYNC.RECONVERGENT B1 ;  /* 0x0000000000017941 */ /* 0x000fea0003800200 */
.L_x_11869:
        /* <DEDUP_REMOVED lines=23> */
.L_x_11876:
        /* <DEDUP_REMOVED lines=13> */
.L_x_11878:
[----:B------:R-:W-:Y:S05]  /*19c10*/  BSYNC.RECONVERGENT B2 ;  /* 0x0000000000027941 */ /* 0x000fea0003800200 */
.L_x_11877:
        /* <DEDUP_REMOVED lines=61> */
.L_x_11875:
[----:B------:R-:W-:Y:S05]  /*19ff0*/  BSYNC.RECONVERGENT B1 ;  /* 0x0000000000017941 */ /* 0x000fea0003800200 */
.L_x_11874:
        /* <DEDUP_REMOVED lines=22> */
.L_x_11881:
        /* <DEDUP_REMOVED lines=13> */
.L_x_11883:
[----:B------:R-:W-:Y:S05]  /*1a230*/  BSYNC.RECONVERGENT B2 ;  /* 0x0000000000027941 */ /* 0x000fea0003800200 */
.L_x_11882:
        /* <DEDUP_REMOVED lines=61> */
.L_x_11880:
[----:B------:R-:W-:Y:S05]  /*1a610*/  BSYNC.RECONVERGENT B1 ;  /* 0x0000000000017941 */ /* 0x000fea0003800200 */
.L_x_11879:
        /* <DEDUP_REMOVED lines=23> */
.L_x_11886:
        /* <DEDUP_REMOVED lines=15> */
.L_x_11888:
[----:B------:R-:W-:Y:S05]  /*1a880*/  BSYNC.RECONVERGENT B2 ;  /* 0x0000000000027941 */ /* 0x000fea0003800200 */
.L_x_11887:
        /* <DEDUP_REMOVED lines=61> */
.L_x_11885:
[----:B------:R-:W-:Y:S05]  /*1ac60*/  BSYNC.RECONVERGENT B1 ;  /* 0x0000000000017941 */ /* 0x000fea0003800200 */
.L_x_11884:
        /* <DEDUP_REMOVED lines=13> */
.L_x_11848:
        /* <DEDUP_REMOVED lines=21> */
.L_x_11806:
[----:B------:R-:W-:Y:S05]  /*1ae90*/  BSYNC.RECONVERGENT B0 ;  /* 0x0000000000007941 */ /* 0x000fea0003800200 */
.L_x_11805:
        /* <DEDUP_REMOVED lines=28> */
.L_x_11894:
        /* <DEDUP_REMOVED lines=13> */
.L_x_11896:
[----:B------:R-:W-:Y:S05]  /*1b130*/  BSYNC.RECONVERGENT B2 ;  /* 0x0000000000027941 */ /* 0x000fea0003800200 */
.L_x_11895:
        /* <DEDUP_REMOVED lines=60> */
.L_x_11893:
[----:B------:R-:W-:Y:S05]  /*1b500*/  BSYNC.RECONVERGENT B1 ;  /* 0x0000000000017941 */ /* 0x000fea0003800200 */
.L_x_11892:
[----:B------:R-:W1:Y:S01]  /*1b510*/  LDC R187, c[0x0][0x408] ;  /* 0x00010200ffbb7b82 */ /* 0x000e620000000800 */
[----:B------:R-:W-:Y:S01]  /*1b520*/  HFMA2 R185, -RZ, RZ, 0.1171875, 0 ;  /* 0x2f800000ffb97431 */ /* 0x000fe200000001ff */
[----:B0-----:R-:W-:Y:S01]  /*1b530*/  I2FP.F32.U32 R26, R25 ;  /* 0x00000019001a7245 */ /* 0x001fe20000201000 */
[----:B-----5:R-:W-:Y:S01]  /*1b540*/  IMAD.U32 R27, R156, 0x10000, RZ ;  /* 0x000100009c1b7824 */ /* 0x020fe200078e00ff */
[----:B------:R-:W-:Y:S01]  /*1b550*/  SHF.L.U32 R28, R32, 0x10, RZ ;  /* 0x00000010201c7819 */ /* 0x000fe200000006ff */
        /* <DEDUP_REMOVED lines=11> */
[----:B------:R-:W-:Y:S02]  /*1b610*/  PLOP3.LUT P2, PT, P1, PT, PT, 0x8, 0x80 ;  /* 0x000000000080781c */ /* 0x000fe40000f4e170 */
[----:B------:R-:W-:Y:S01]  /*1b620*/  ISETP.NE.AND P1, PT, R169, 0x1, PT ;  /* 0x00000001a900780c */ /* 0x000fe20003f25270 */
[----:B------:R-:W-:-:S10]  /*1b630*/  FFMA.FTZ R25, R25, R40, R28 ;  /* 0x0000002819197223 */ /* 0x000fd4000001001c */
        /* <DEDUP_REMOVED lines=10> */
.L_x_11899:
        /* <DEDUP_REMOVED lines=13> */
.L_x_11901:
[----:B------:R-:W-:Y:S05]  /*1b7b0*/  BSYNC.RECONVERGENT B2 ;  /* 0x0000000000027941 */ /* 0x000fea0003800200 */
.L_x_11900:
        /* <DEDUP_REMOVED lines=61> */
.L_x_11898:
[----:B------:R-:W-:Y:S05]  /*1bb90*/  BSYNC.RECONVERGENT B1 ;  /* 0x0000000000017941 */ /* 0x000fea0003800200 */
.L_x_11897:
[----:B------:R-:W-:Y:S01]  /*1bba0*/  I2FP.F32.U32 R26, R27 ;  /* 0x0000001b001a7245 */ /* 0x000fe20000201000 */
[----:B------:R-:W-:Y:S01]  /*1bbb0*/  BSSY.RECONVERGENT B1, `(.L_x_11902) ;  /* 0x0000064000017945 */ /* 0x000fe20003800200 */
[----:B------:R-:W-:Y:S01]  /*1bbc0*/  SHF.L.U32 R169, R156, 0x10, RZ ;  /* 0x000000109ca97819 */ /* 0x000fe200000006ff */
[----:B------:R-:W-:Y:S01]  /*1bbd0*/  HFMA2 R180, -RZ, RZ, 0, 1.1920928955078125e-07 ;  /* 0x00000002ffb47431 */ /* 0x000fe200000001ff */
[----:B------:R-:W-:Y:S01]  /*1bbe0*/  PRMT R28, R32, 0x7632, R28 ;  /* 0x00007632201c7816 */ /* 0x000fe2000000001c */
[----:B------:R-:W-:Y:S01]  /*1bbf0*/  FFMA.FTZ R27, R26, R185, 1.1641532182693481445e-10 ;  /* 0x2f0000001a1b7423 */ /* 0x000fe200000100b9 */
[----:B------:R-:W-:Y:S01]  /*1bc00*/  LOP3.LUT R8, R8, 0xfffffffd, RZ, 0xc0, !PT ;  /* 0xfffffffd08087812 */ /* 0x000fe200078ec0ff */
[----:B------:R-:W-:Y:S02]  /*1bc10*/  FMUL.FTZ R26, R169, R182 ;  /* 0x000000b6a91a7220 */ /* 0x000fe40000410000 */
[----:B------:R-:W-:Y:S01]  /*1bc20*/  IMAD.U32 R169, R28, 0x10000, RZ ;  /* 0x000100001ca97824 */ /* 0x000fe200078e00ff */
[----:B------:R-:W-:Y:S01]  /*1bc30*/  FSETP.GTU.FTZ.AND P1, PT, R27, R186, PT ;  /* 0x000000ba1b00720b */ /* 0x000fe20003f3c000 */
[----:B------:R-:W-:Y:S01]  /*1bc40*/  FMUL.FTZ R26, R26, R187 ;  /* 0x000000bb1a1a7220 */ /* 0x000fe20000410000 */
[----:B------:R-:W-:-:S02]  /*1bc50*/  IMAD.MOV.U32 R27, RZ, RZ, R30 ;  /* 0x000000ffff1b7224 */ /* 0x000fc400078e001e */
[----:B------:R-:W-:Y:S02]  /*1bc60*/  PLOP3.LUT P2, PT, P1, PT, PT, 0x8, 0x80 ;  /* 0x000000000080781c */ /* 0x000fe40000f4e170 */
[----:B------:R-:W-:Y:S02]  /*1bc70*/  FSEL R26, R26, RZ, !P1 ;  /* 0x000000ff1a1a7208 */ /* 0x000fe40004800000 */
[----:B------:R-:W-:-:S03]  /*1bc80*/  ISETP.NE.AND P1, PT, R170, 0x1, PT ;  /* 0x00000001aa00780c */ /* 0x000fc60003f25270 */
[----:B------:R-:W-:-:S06]  /*1bc90*/  FFMA.FTZ R26, R26, R41, R169 ;  /* 0x000000291a1a7223 */ /* 0x000fcc00000100a9 */
[----:B------:R-:W-:-:S04]  /*1bca0*/  @P2 LOP3.LUT R8, R8, 0x2, RZ, 0xfc, !PT ;  /* 0x0000000208082812 */ /* 0x000fc800078efcff */
        /* <DEDUP_REMOVED lines=9> */
.L_x_11904:
        /* <DEDUP_REMOVED lines=13> */
.L_x_11906:
[----:B------:R-:W-:Y:S05]  /*1be10*/  BSYNC.RECONVERGENT B2 ;  /* 0x0000000000027941 */ /* 0x000fea0003800200 */
.L_x_11905:
        /* <DEDUP_REMOVED lines=47> */
[----:B------:R-:W-:Y:S01]  /*1c110*/  IMAD.WIDE.U32 R190, R169, -0x2daee0ad, RZ ;  /* 0xd2511f53a9be7825 */ /* 0x000fe200078e00ff */
[----:B------:R-:W-:-:S03]  /*1c120*/  IADD3 R169, PT, PT, R163, -0x695add53, RZ ;  /* 0x96a522ada3a97810 */ /* 0x000fc60007ffe0ff */
[----:B------:R-:W-:Y:S01]  /*1c130*/  IMAD.WIDE.U32 R192, R27, -0x326172a9, RZ ;  /* 0xcd9e8d571bc07825 */ /* 0x000fe200078e00ff */
[C---:B------:R-:W-:Y:S02]  /*1c140*/  IADD3 R27, PT, PT, R162.reuse, -0xe443238, RZ ;  /* 0xf1bbcdc8a21b7810 */ /* 0x040fe40007ffe0ff */
[----:B------:R-:W-:Y:S02]  /*1c150*/  LOP3.LUT R188, R29, R188, R191, 0x96, !PT ;  /* 0x000000bc1dbc7212 */ /* 0x000fe400078e96bf */
        /* <DEDUP_REMOVED lines=9> */
.L_x_11903:
[----:B------:R-:W-:Y:S05]  /*1c1f0*/  BSYNC.RECONVERGENT B1 ;  /* 0x0000000000017941 */ /* 0x000fea0003800200 */
.L_x_11902:
        /* <DEDUP_REMOVED lines=12> */
[----:B------:R-:W-:Y:S02]  /*1c2c0*/  MOV R28, R30 ;  /* 0x0000001e001c7202 */ /* 0x000fe40000000f00 */
[----:B------:R-:W-:Y:S01]  /*1c2d0*/  PLOP3.LUT P1, PT, P1, PT, PT, 0x8, 0x80 ;  /* 0x000000000080781c */ /* 0x000fe20000f2e170 */
[----:B------:R-:W-:Y:S01]  /*1c2e0*/  FFMA.FTZ R27, R27, R42, R156 ;  /* 0x0000002a1b1b7223 */ /* 0x000fe2000001009c */
        /* <DEDUP_REMOVED lines=9> */
.L_x_11909:
        /* <DEDUP_REMOVED lines=13> */
.L_x_11911:
[----:B------:R-:W-:Y:S05]  /*1c450*/  BSYNC.RECONVERGENT B2 ;  /* 0x0000000000027941 */ /* 0x000fea0003800200 */
.L_x_11910:
        /* <DEDUP_REMOVED lines=61> */
.L_x_11908:
[----:B------:R-:W-:Y:S05]  /*1c830*/  BSYNC.RECONVERGENT B1 ;  /* 0x0000000000017941 */ /* 0x000fea0003800200 */
.L_x_11907:
        /* <DEDUP_REMOVED lines=11> */
[----:B------:R-:W-:Y:S02]  /*1c8f0*/  IMAD.MOV.U32 R156, RZ, RZ, R30 ;  /* 0x000000ffff9c7224 */ /* 0x000fe400078e001e */
        /* <DEDUP_REMOVED lines=12> */
.L_x_11914:
        /* <DEDUP_REMOVED lines=13> */
.L_x_11916:
[----:B------:R-:W-:Y:S05]  /*1ca90*/  BSYNC.RECONVERGENT B2 ;  /* 0x0000000000027941 */ /* 0x000fea0003800200 */
.L_x_11915:
        /* <DEDUP_REMOVED lines=56> */
[----:B------:R-:W-:Y:S01]  /*1ce20*/  LOP3.LUT R0, R157, R190, R193, 0x96, !PT ;  /* 0x000000be9d007212 */ /* 0x000fe200078e96c1 */
[----:B------:R-:W-:Y:S01]  /*1ce30*/  IMAD.MOV.U32 R30, RZ, RZ, R192 ;  /* 0x000000ffff1e7224 */ /* 0x000fe200078e00c0 */
[----:B------:R-:W-:Y:S02]  /*1ce40*/  LOP3.LUT R29, R29, R156, R189, 0x96, !PT ;  /* 0x0000009c1d1d7212 */ /* 0x000fe400078e96bd */
[----:B------:R-:W-:Y:S01]  /*1ce50*/  MOV R156, R184 ;  /* 0x000000b8009c7202 */ /* 0x000fe20000000f00 */
[----:B------:R-:W-:-:S07]  /*1ce60*/  IMAD.MOV.U32 R184, RZ, RZ, R188 ;  /* 0x000000ffffb87224 */ /* 0x000fce00078e00bc */
.L_x_11913:
[----:B------:R-:W-:Y:S05]  /*1ce70*/  BSYNC.RECONVERGENT B1 ;  /* 0x0000000000017941 */ /* 0x000fea0003800200 */
.L_x_11912:
        /* <DEDUP_REMOVED lines=24> */
.L_x_11919:
        /* <DEDUP_REMOVED lines=13> */
.L_x_11921:
[----:B------:R-:W-:Y:S05]  /*1d0d0*/  BSYNC.RECONVERGENT B2 ;  /* 0x0000000000027941 */ /* 0x000fea0003800200 */
.L_x_11920:
        /* <DEDUP_REMOVED lines=61> */
.L_x_11918:
[----:B------:R-:W-:Y:S05]  /*1d4b0*/  BSYNC.RECONVERGENT B1 ;  /* 0x0000000000017941 */ /* 0x000fea0003800200 */
.L_x_11917:
        /* <DEDUP_REMOVED lines=9> */
[----:B------:R-:W-:Y:S02]  /*1d550*/  IMAD.U32 R189, R158, 0x10000, RZ ;  /* 0x000100009ebd7824 */ /* 0x000fe400078e00ff */
[----:B------:R-:W-:Y:S02]  /*1d560*/  HFMA2 R158, -RZ, RZ, 0, 1.1920928955078125e-07 ;  /* 0x00000002ff9e7431 */ /* 0x000fe400000001ff */
        /* <DEDUP_REMOVED lines=13> */
.L_x_11924:
        /* <DEDUP_REMOVED lines=13> */
.L_x_11926:
[----:B------:R-:W-:Y:S05]  /*1d710*/  BSYNC.RECONVERGENT B2 ;  /* 0x0000000000027941 */ /* 0x000fea0003800200 */
.L_x_11925:
        /* <DEDUP_REMOVED lines=58> */
[----:B------:R-:W-:Y:S02]  /*1dac0*/  LOP3.LUT R29, R189, R188, R157, 0x96, !PT ;  /* 0x000000bcbd1d7212 */ /* 0x000fe400078e969d */
[----:B------:R-:W-:Y:S01]  /*1dad0*/  MOV R157, R184 ;  /* 0x000000b8009d7202 */ /* 0x000fe20000000f00 */
[----:B------:R-:W-:-:S07]  /*1dae0*/  IMAD.MOV.U32 R184, RZ, RZ, R156 ;  /* 0x000000ffffb87224 */ /* 0x000fce00078e009c */
.L_x_11923:
[----:B------:R-:W-:Y:S05]  /*1daf0*/  BSYNC.RECONVERGENT B1 ;  /* 0x0000000000017941 */ /* 0x000fea0003800200 */
.L_x_11922:
        /* <DEDUP_REMOVED lines=24> */
.L_x_11929:
        /* <DEDUP_REMOVED lines=15> */
.L_x_11931:
[----:B------:R-:W-:Y:S05]  /*1dd70*/  BSYNC.RECONVERGENT B2 ;  /* 0x0000000000027941 */ /* 0x000fea0003800200 */
.L_x_11930:
        /* <DEDUP_REMOVED lines=61> */
.L_x_11928:
[----:B------:R-:W-:Y:S05]  /*1e150*/  BSYNC.RECONVERGENT B1 ;  /* 0x0000000000017941 */ /* 0x000fea0003800200 */
.L_x_11927:
        /* <DEDUP_REMOVED lines=8> */
[----:B------:R-:W-:Y:S01]  /*1e1e0*/  FMUL.FTZ R182, R182, R187 ;  /* 0x000000bbb6b67220 */ /* 0x000fe20000410000 */
[----:B------:R-:W-:-:S04]  /*1e1f0*/  F2FP.BF16.F32.PACK_AB R158, R170, R169 ;  /* 0x000000a9aa9e723e */ /* 0x000fc800000010ff */
[----:B------:R-:W-:Y:S02]  /*1e200*/  FSEL R182, R182, RZ, !P6 ;  /* 0x000000ffb6b67208 */ /* 0x000fe40007000000 */
[----:B------:R-:W-:-:S03]  /*1e210*/  PLOP3.LUT P6, PT, P6, PT, PT, 0x8, 0x80 ;  /* 0x000000000080781c */ /* 0x000fc600037ce170 */
[----:B------:R-:W-:Y:S01]  /*1e220*/  FFMA.FTZ R185, R182, R39, R157 ;  /* 0x00000027b6b97223 */ /* 0x000fe2000001009d */
[----:B------:R-:W-:-:S04]  /*1e230*/  F2FP.BF16.F32.PACK_AB R157, R28, R27 ;  /* 0x0000001b1c9d723e */ /* 0x000fc800000010ff */
[----:B------:R-:W-:Y:S01]  /*1e240*/  F2FP.BF16.F32.PACK_AB R159, R185, R180 ;  /* 0x000000b4b99f723e */ /* 0x000fe200000010ff */
[----:B------:R-:W-:Y:S06]  /*1e250*/  BRA `(.L_x_11932) ;  /* 0x00000030008c7947 */ /* 0x000fec0003800000 */
.L_x_11891:
        /* <DEDUP_REMOVED lines=16> */
.L_x_11935:
        /* <DEDUP_REMOVED lines=13> */
.L_x_11937:
[----:B------:R-:W-:Y:S05]  /*1e430*/  BSYNC.RECONVERGENT B2 ;  /* 0x0000000000027941 */ /* 0x000fea0003800200 */
.L_x_11936:
        /* <DEDUP_REMOVED lines=55> */
[----:B------:R-:W-:Y:S01]  /*1e7b0*/  HFMA2 R28, -RZ, RZ, 0, 0 ;  /* 0x00000000ff1c7431 */ /* 0x000fe200000001ff */
[----:B------:R-:W-:Y:S01]  /*1e7c0*/  MOV R30, R188 ;  /* 0x000000bc001e7202 */ /* 0x000fe20000000f00 */
[----:B------:R-:W-:Y:S02]  /*1e7d0*/  VIADD R29, R163, 0x96a522ad ;  /* 0x96a522ada31d7836 */ /* 0x000fe40000000000 */
[----:B------:R-:W-:-:S03]  /*1e7e0*/  IMAD.MOV.U32 R25, RZ, RZ, R186 ;  /* 0x000000ffff197224 */ /* 0x000fc600078e00ba */
[----:B------:R-:W-:-:S07]  /*1e7f0*/  LOP3.LUT R29, R29, R26, R185, 0x96, !PT ;  /* 0x0000001a1d1d7212 */ /* 0x000fce00078e96b9 */
.L_x_11934:
[----:B------:R-:W-:Y:S05]  /*1e800*/  BSYNC.RECONVERGENT B1 ;  /* 0x0000000000017941 */ /* 0x000fea0003800200 */
.L_x_11933:
[----:B------:R-:W1:Y:S01]  /*1e810*/  LDC R185, c[0x0][0x408] ;  /* 0x00010200ffb97b82 */ /* 0x000e620000000800 */
[----:B0-----:R-:W-:Y:S01]  /*1e820*/  I2FP.F32.U32 R26, R25 ;  /* 0x00000019001a7245 */ /* 0x001fe20000201000 */
[----:B------:R-:W-:Y:S01]  /*1e830*/  IMAD.MOV.U32 R187, RZ, RZ, 0x2f800000 ;  /* 0x2f800000ffbb7424 */ /* 0x000fe200078e00ff */
[----:B-----5:R-:W-:Y:S01]  /*1e840*/  SHF.L.U32 R27, R156, 0x10, RZ ;  /* 0x000000109c1b7819 */ /* 0x020fe200000006ff */
[----:B------:R-:W-:Y:S01]  /*1e850*/  BSSY.RECONVERGENT B1, `(.L_x_11938) ;  /* 0x0000063000017945 */ /* 0x000fe20003800200 */
[----:B------:R-:W-:Y:S01]  /*1e860*/  LOP3.LUT R8, R8, 0xfffffffb, RZ, 0xc0, !PT ;  /* 0xfffffffb08087812 */ /* 0x000fe200078ec0ff */
[----:B------:R-:W-:Y:S01]  /*1e870*/  FFMA.FTZ R25, R26, R187, 1.1641532182693481445e-10 ;  /* 0x2f0000001a197423 */ /* 0x000fe200000100bb */
[----:B------:R-:W-:Y:S01]  /*1e880*/  PRMT R156, R156, 0x7632, R156 ;  /* 0x000076329c9c7816 */ /* 0x000fe2000000009c */
[----:B------:R-:W0:Y:S01]  /*1e890*/  LDC R186, c[0x0][0x404] ;  /* 0x00010100ffba7b82 */ /* 0x000e220000000800 */
[----:B------:R-:W-:Y:S01]  /*1e8a0*/  FMUL.FTZ R26, R27, R182 ;  /* 0x000000b61b1a7220 */ /* 0x000fe20000410000 */
[----:B------:R-:W-:Y:S01]  /*1e8b0*/  IMAD.MOV.U32 R170, RZ, RZ, 0x2 ;  /* 0x00000002ffaa7424 */ /* 0x000fe200078e00ff */
[----:B------:R-:W-:-:S02]  /*1e8c0*/  MOV R27, R30 ;  /* 0x0000001e001b7202 */ /* 0x000fc40000000f00 */
[----:B-1----:R-:W-:Y:S01]  /*1e8d0*/  FMUL.FTZ R26, R26, R185 ;  /* 0x000000b91a1a7220 */ /* 0x002fe20000410000 */
[----:B0-----:R-:W-:-:S04]  /*1e8e0*/  FSETP.GTU.FTZ.AND P1, PT, R25, R186, PT ;  /* 0x000000ba1900720b */ /* 0x001fc80003f3c000 */
[----:B------:R-:W-:Y:S02]  /*1e8f0*/  FSEL R25, R26, RZ, !P1 ;  /* 0x000000ff1a197208 */ /* 0x000fe40004800000 */
[----:B------:R-:W-:Y:S02]  /*1e900*/  PLOP3.LUT P2, PT, P1, PT, PT, 0x8, 0x80 ;  /* 0x000000000080781c */ /* 0x000fe40000f4e170 */
[----:B------:R-:W-:Y:S01]  /*1e910*/  ISETP.NE.AND P1, PT, R28, 0x1, PT ;  /* 0x000000011c00780c */ /* 0x000fe20003f25270 */
[----:B------:R-:W-:-:S10]  /*1e920*/  FMUL.FTZ R25, R25, R40 ;  /* 0x0000002819197220 */ /* 0x000fd40000410000 */
        /* <DEDUP_REMOVED lines=10> */
.L_x_11940:
        /* <DEDUP_REMOVED lines=13> */
.L_x_11942:
[----:B------:R-:W-:Y:S05]  /*1eaa0*/  BSYNC.RECONVERGENT B2 ;  /* 0x0000000000027941 */ /* 0x000fea0003800200 */
.L_x_11941:
        /* <DEDUP_REMOVED lines=61> */
.L_x_11939:
[----:B------:R-:W-:Y:S05]  /*1ee80*/  BSYNC.RECONVERGENT B1 ;  /* 0x0000000000017941 */ /* 0x000fea0003800200 */
.L_x_11938:
[----:B------:R-:W-:Y:S01]  /*1ee90*/  I2FP.F32.U32 R26, R27 ;  /* 0x0000001b001a7245 */ /* 0x000fe20000201000 */
[----:B------:R-:W-:Y:S01]  /*1eea0*/  BSSY.RECONVERGENT B1, `(.L_x_11943) ;  /* 0x0000062000017945 */ /* 0x000fe20003800200 */
[----:B------:R-:W-:Y:S01]  /*1eeb0*/  SHF.L.U32 R169, R156, 0x10, RZ ;  /* 0x000000109ca97819 */ /* 0x000fe200000006ff */
[----:B------:R-:W-:Y:S01]  /*1eec0*/  IMAD.MOV.U32 R156, RZ, RZ, 0x2 ;  /* 0x00000002ff9c7424 */ /* 0x000fe200078e00ff */
[----:B------:R-:W-:Y:S01]  /*1eed0*/  LOP3.LUT R8, R8, 0xfffffffd, RZ, 0xc0, !PT ;  /* 0xfffffffd08087812 */ /* 0x000fe200078ec0ff */
[----:B------:R-:W-:Y:S02]  /*1eee0*/  FFMA.FTZ R27, R26, R187, 1.1641532182693481445e-10 ;  /* 0x2f0000001a1b7423 */ /* 0x000fe400000100bb */
[----:B------:R-:W-:-:S03]  /*1eef0*/  FMUL.FTZ R26, R169, R182 ;  /* 0x000000b6a91a7220 */ /* 0x000fc60000410000 */
[----:B------:R-:W-:Y:S01]  /*1ef00*/  FSETP.GTU.FTZ.AND P1, PT, R27, R186, PT ;  /* 0x000000ba1b00720b */ /* 0x000fe20003f3c000 */
[----:B------:R-:W-:Y:S01]  /*1ef10*/  FMUL.FTZ R26, R26, R185 ;  /* 0x000000b91a1a7220 */ /* 0x000fe20000410000 */
[----:B------:R-:W-:Y:S02]  /*1ef20*/  MOV R27, R30 ;  /* 0x0000001e001b7202 */ /* 0x000fe40000000f00 */
[----:B------:R-:W-:Y:S02]  /*1ef30*/  PLOP3.LUT P2, PT, P1, PT, PT, 0x8, 0x80 ;  /* 0x000000000080781c */ /* 0x000fe40000f4e170 */
[----:B------:R-:W-:Y:S02]  /*1ef40*/  FSEL R26, R26, RZ, !P1 ;  /* 0x000000ff1a1a7208 */ /* 0x000fe40004800000 */
[----:B------:R-:W-:-:S03]  /*1ef50*/  ISETP.NE.AND P1, PT, R170, 0x1, PT ;  /* 0x00000001aa00780c */ /* 0x000fc60003f25270 */
[----:B------:R-:W-:-:S06]  /*1ef60*/  FMUL.FTZ R26, R26, R41 ;  /* 0x000000291a1a7220 */ /* 0x000fcc0000410000 */
[----:B------:R-:W-:-:S04]  /*1ef70*/  @P2 LOP3.LUT R8, R8, 0x2, RZ, 0xfc, !PT ;  /* 0x0000000208082812 */ /* 0x000fc800078efcff */
        /* <DEDUP_REMOVED lines=9> */
.L_x_11945:
        /* <DEDUP_REMOVED lines=13> */
.L_x_11947:
[----:B------:R-:W-:Y:S05]  /*1f0e0*/  BSYNC.RECONVERGENT B2 ;  /* 0x0000000000027941 */ /* 0x000fea0003800200 */
.L_x_11946:
        /* <DEDUP_REMOVED lines=61> */
.L_x_11944:
[----:B------:R-:W-:Y:S05]  /*1f4c0*/  BSYNC.RECONVERGENT B1 ;  /* 0x0000000000017941 */ /* 0x000fea0003800200 */
.L_x_11943:
[----:B------:R-:W-:Y:S01]  /*1f4d0*/  I2FP.F32.U32 R28, R27 ;  /* 0x0000001b001c7245 */ /* 0x000fe20000201000 */
[----:B------:R-:W-:Y:S01]  /*1f4e0*/  BSSY.RECONVERGENT B1, `(.L_x_11948) ;  /* 0x0000061000017945 */ /* 0x000fe20003800200 */
[----:B------:R-:W-:Y:S01]  /*1f4f0*/  SHF.L.U32 R169, R157, 0x10, RZ ;  /* 0x000000109da97819 */ /* 0x000fe200000006ff */
[----:B------:R-:W-:Y:S01]  /*1f500*/  IMAD.MOV.U32 R170, RZ, RZ, 0x2 ;  /* 0x00000002ffaa7424 */ /* 0x000fe200078e00ff */
[----:B------:R-:W-:Y:S01]  /*1f510*/  ISETP.NE.AND P2, PT, R156, 0x1, PT ;  /* 0x000000019c00780c */ /* 0x000fe20003f45270 */
[----:B------:R-:W-:Y:S02]  /*1f520*/  FFMA.FTZ R27, R28, R187, 1.1641532182693481445e-10 ;  /* 0x2f0000001c1b7423 */ /* 0x000fe400000100bb */
[----:B------:R-:W-:Y:S01]  /*1f530*/  FMUL.FTZ R28, R169, R182 ;  /* 0x000000b6a91c7220 */ /* 0x000fe20000410000 */
[----:B------:R-:W-:Y:S02]  /*1f540*/  PRMT R169, R157, 0x7632, R169 ;  /* 0x000076329da97816 */ /* 0x000fe400000000a9 */
[----:B------:R-:W-:Y:S01]  /*1f550*/  FSETP.GTU.FTZ.AND P1, PT, R27, R186, PT ;  /* 0x000000ba1b00720b */ /* 0x000fe20003f3c000 */
[----:B------:R-:W-:-:S05]  /*1f560*/  FMUL.FTZ R28, R28, R185 ;  /* 0x000000b91c1c7220 */ /* 0x000fca0000410000 */
        /* <DEDUP_REMOVED lines=13> */
.L_x_11950:
        /* <DEDUP_REMOVED lines=13> */
.L_x_11952:
[----:B------:R-:W-:Y:S05]  /*1f710*/  BSYNC.RECONVERGENT B2 ;  /* 0x0000000000027941 */ /* 0x000fea0003800200 */
.L_x_11951:
        /* <DEDUP_REMOVED lines=61> */
.L_x_11949:
[----:B------:R-:W-:Y:S05]  /*1faf0*/  BSYNC.RECONVERGENT B1 ;  /* 0x0000000000017941 */ /* 0x000fea0003800200 */
.L_x_11948:
        /* <DEDUP_REMOVED lines=22> */
.L_x_11955:
        /* <DEDUP_REMOVED lines=13> */
.L_x_11957:
[----:B------:R-:W-:Y:S05]  /*1fd30*/  BSYNC.RECONVERGENT B2 ;  /* 0x0000000000027941 */ /* 0x000fea0003800200 */
.L_x_11956:
        /* <DEDUP_REMOVED lines=61> */
.L_x_11954:
[----:B------:R-:W-:Y:S05]  /*20110*/  BSYNC.RECONVERGENT B1 ;  /* 0x0000000000017941 */ /* 0x000fea0003800200 */
.L_x_11953:
        /* <DEDUP_REMOVED lines=23> */
.L_x_11960:
        /* <DEDUP_REMOVED lines=13> */
.L_x_11962:
[----:B------:R-:W-:Y:S05]  /*20360*/  BSYNC.RECONVERGENT B2 ;  /* 0x0000000000027941 */ /* 0x000fea0003800200 */
.L_x_11961:
        /* <DEDUP_REMOVED lines=61> */
.L_x_11959:
[----:B------:R-:W-:Y:S05]  /*20740*/  BSYNC.RECONVERGENT B1 ;  /* 0x0000000000017941 */ /* 0x000fea0003800200 */
.L_x_11958:
        /* <DEDUP_REMOVED lines=22> */
.L_x_11965:
        /* <DEDUP_REMOVED lines=13> */
.L_x_11967:
[----:B------:R-:W-:Y:S05]  /*20980*/  BSYNC.RECONVERGENT B2 ;  /* 0x0000000000027941 */ /* 0x000fea0003800200 */
.L_x_11966:
        /* <DEDUP_REMOVED lines=61> */
.L_x_11964:
[----:B------:R-:W-:Y:S05]  /*20d60*/  BSYNC.RECONVERGENT B1 ;  /* 0x0000000000017941 */ /* 0x000fea0003800200 */
.L_x_11963:
        /* <DEDUP_REMOVED lines=23> */
.L_x_11970:
        /* <DEDUP_REMOVED lines=15> */
.L_x_11972:
[----:B------:R-:W-:Y:S05]  /*20fd0*/  BSYNC.RECONVERGENT B2 ;  /* 0x0000000000027941 */ /* 0x000fea0003800200 */
.L_x_11971:
        /* <DEDUP_REMOVED lines=61> */
.L_x_11969:
[----:B------:R-:W-:Y:S05]  /*213b0*/  BSYNC.RECONVERGENT B1 ;  /* 0x0000000000017941 */ /* 0x000fea0003800200 */
.L_x_11968:
        /* <DEDUP_REMOVED lines=11> */
[----:B------:R-:W-:-:S05]  /*21470*/  FMUL.FTZ R185, R182, R39 ;  /* 0x00000027b6b97220 */ /* 0x000fca0000410000 */
[----:B------:R-:W-:-:S07]  /*21480*/  F2FP.BF16.F32.PACK_AB R159, R185, R180 ;  /* 0x000000b4b99f723e */ /* 0x000fce00000010ff */
.L_x_11932:
        /* <DEDUP_REMOVED lines=12> */
[----:B------:R-:W-:Y:S02]  /*21550*/  SEL R191, RZ, 0x1, !P3 ;  /* 0x00000001ffbf7807 */ /* 0x000fe40005800000 */
[----:B------:R-:W-:Y:S01]  /*21560*/  LOP3.LUT R194, R194, R196, R195, 0xfe, !PT ;  /* 0x000000c4c2c27212 */ /* 0x000fe200078efec3 */
[----:B0-----:R-:W-:Y:S01]  /*21570*/  IMAD.WIDE.U32 R192, R183, 0x10, R192 ;  /* 0x00000010b7c07825 */ /* 0x001fe200078e00c0 */
[----:B------:R-:W-:-:S02]  /*21580*/  LOP3.LUT R190, R182, R189, RZ, 0xfc, !PT ;  /* 0x000000bdb6be7212 */ /* 0x000fc400078efcff */
[----:B------:R-:W-:Y:S02]  /*21590*/  LOP3.LUT R191, R194, R191, RZ, 0xfc, !PT ;  /* 0x000000bfc2bf7212 */ /* 0x000fe400078efcff */
[----:B------:R0:W-:Y:S01]  /*215a0*/  STG.E.128 desc[UR6][R192.64], R156 ;  /* 0x0000009cc0007986 */ /* 0x0001e2000c101d06 */
[----:B-1----:R-:W-:-:S04]  /*215b0*/  IMAD.WIDE.U32 R182, R183, 0x8, R186 ;  /* 0x00000008b7b67825 */ /* 0x002fc800078e00ba */
[----:B------:R-:W-:Y:S01]  /*215c0*/  IMAD.MOV.U32 R186, RZ, RZ, R184 ;  /* 0x000000ffffba7224 */ /* 0x000fe200078e00b8 */
[----:B------:R0:W-:Y:S06]  /*215d0*/  STG.E.64 desc[UR6][R182.64], R190 ;  /* 0x000000beb6007986 */ /* 0x0001ec000c101b06 */
.L_x_11890:
[----:B------:R-:W-:Y:S05]  /*215e0*/  BSYNC.RECONVERGENT B0 ;  /* 0x0000000000007941 */ /* 0x000fea0003800200 */
.L_x_11889:
[----:B0-234-:R-:W-:Y:S01]  /*215f0*/  FADD.FTZ R157, RZ, R9 ;  /* 0x00000009ff9d7221 */ /* 0x01dfe20000010000 */
[----:B------:R-:W-:Y:S01]  /*21600*/  LOP3.LUT P1, RZ, R8, 0x8, RZ, 0xc0, !PT ;  /* 0x0000000808ff7812 */ /* 0x000fe2000782c0ff */
        /* <DEDUP_REMOVED lines=150> */
.L_x_11996:
[----:B------:R-:W-:Y:S01]  /*21f70*/  FMUL.FTZ R156, R157, R157 ;  /* 0x0000009d9d9c7220 */ /* 0x000fe20000410000 */
[----:B------:R-:W-:Y:S01]  /*21f80*/  ISETP.NE.AND P1, PT, RZ, UR10, PT ;  /* 0x0000000aff007c0c */ /* 0x000fe2000bf25270 */
[----:B-1----:R-:W-:Y:S01]  /*21f90*/  FADD.FTZ R187, R184, R183 ;  /* 0x000000b7b8bb7221 */ /* 0x002fe20000010000 */
[----:B------:R-:W1:Y:S01]  /*21fa0*/  @!P5 LDC.64 R190, c[0x0][0x3c0] ;  /* 0x0000f000ffbedb82 */ /* 0x000e620000000a00 */
[----:B------:R-:W-:Y:S01]  /*21fb0*/  LOP3.LUT P2, RZ, R8, 0x8, RZ, 0xc0, !PT ;  /* 0x0000000808ff7812 */ /* 0x000fe2000784c0ff */
[----:B------:R-:W-:Y:S01]  /*21fc0*/  BSSY.RECONVERGENT B0, `(.L_x_11974) ;  /* 0x000002c000007945 */ /* 0x000fe20003800200 */
[----:B------:R-:W-:Y:S01]  /*21fd0*/  FSEL R159, R156, RZ, P1 ;  /* 0x000000ff9c9f7208 */ /* 0x000fe20000800000 */
[----:B------:R-:W-:Y:S01]  /*21fe0*/  FFMA.FTZ R158, R187, R158, UR11 ;  /* 0x0000000bbb9e7e23 */ /* 0x000fe2000801009e */
[----:B------:R-:W-:-:S03]  /*21ff0*/  FSEL R181, R157, RZ, !P1 ;  /* 0x000000ff9db57208 */ /* 0x000fc60004800000 */
[----:B------:R-:W2:Y:S01]  /*22000*/  @!P5 LDC.64 R182, c[0x0][0x3c8] ;  /* 0x0000f200ffb6db82 */ /* 0x000ea20000000a00 */
[----:B------:R-:W-:-:S04]  /*22010*/  FADD.FTZ R158, R158, R159 ;  /* 0x0000009f9e9e7221 */ /* 0x000fc80000010000 */
[----:B0-----:R-:W0:Y:S01]  /*22020*/  MUFU.RSQ R184, R158 ;  /* 0x0000009e00b87308 */ /* 0x001e220000001400 */
[----:B-1----:R-:W-:-:S05]  /*22030*/  @!P5 IMAD.WIDE R190, R3, 0x4, R190 ;  /* 0x0000000403bed825 */ /* 0x002fca00078e02be */
[----:B------:R1:W-:Y:S01]  /*22040*/  @!P5 STG.E desc[UR6][R190.64], R157 ;  /* 0x0000009dbe00d986 */ /* 0x0003e2000c101906 */
[----:B--2---:R-:W-:-:S05]  /*22050*/  @!P5 IMAD.WIDE R182, R3, 0x4, R182 ;  /* 0x0000000403b6d825 */ /* 0x004fca00078e02b6 */
[----:B0-----:R1:W-:Y:S01]  /*22060*/  @!P5 STG.E desc[UR6][R182.64], R184 ;  /* 0x000000b8b600d986 */ /* 0x0013e2000c101906 */
        /* <DEDUP_REMOVED lines=33> */
.L_x_11975:
[----:B------:R-:W-:Y:S05]  /*22280*/  BSYNC.RECONVERGENT B0 ;  /* 0x0000000000007941 */ /* 0x000fea0003800200 */
.L_x_11974:
[----:B------:R-:W-:Y:S01]  /*22290*/  LOP3.LUT P1, RZ, R8, 0x80, RZ, 0xc0, !PT ;  /* 0x0000008008ff7812 */ /* 0x000fe2000782c0ff */
        /* <DEDUP_REMOVED lines=34> */
.L_x_11977:
[----:B------:R-:W-:Y:S05]  /*224c0*/  BSYNC.RECONVERGENT B0 ;  /* 0x0000000000007941 */ /* 0x000fea0003800200 */
.L_x_11976:
[----:B------:R-:W-:Y:S01]  /*224d0*/  LOP3.LUT P1, RZ, R8, 0x20, RZ, 0xc0, !PT ;  /* 0x0000002008ff7812 */ /* 0x000fe2000782c0ff */
        /* <DEDUP_REMOVED lines=34> */
.L_x_11979:
[----:B------:R-:W-:Y:S05]  /*22700*/  BSYNC.RECONVERGENT B0 ;  /* 0x0000000000007941 */ /* 0x000fea0003800200 */
.L_x_11978:
[----:B------:R-:W-:Y:S01]  /*22710*/  LOP3.LUT P1, RZ, R8, 0x10, RZ, 0xc0, !PT ;  /* 0x0000001008ff7812 */ /* 0x000fe2000782c0ff */
        /* <DEDUP_REMOVED lines=34> */
.L_x_11981:
[----:B------:R-:W-:Y:S05]  /*22940*/  BSYNC.RECONVERGENT B0 ;  /* 0x0000000000007941 */ /* 0x000fea0003800200 */
.L_x_11980:
        /* <DEDUP_REMOVED lines=33> */
.L_x_11983:
[----:B------:R-:W-:Y:S05]  /*22b60*/  BSYNC.RECONVERGENT B0 ;  /* 0x0000000000007941 */ /* 0x000fea0003800200 */
.L_x_11982:
[----:B01234-:R-:W0:Y:S02]  /*22b70*/  LDC.64 R156, c[0x0][0x380] ;  /* 0x0000e000ff9c7b82 */ /* 0x01fe240000000a00 */
[----:B0-----:R-:W-:-:S04]  /*22b80*/  LEA R3, R156, R3, 0x2 ;  /* 0x000000039c037211 */ /* 0x001fc800078e10ff */
[----:B------:R-:W-:-:S13]  /*22b90*/  ISETP.GE.AND P0, PT, R3, R157, PT ;  /* 0x0000009d0300720c */ /* 0x000fda0003f06270 */
[----:B------:R-:W-:Y:S05]  /*22ba0*/  @!P0 BRA `(.L_x_11984) ;  /* 0xfffffde400488947 */ /* 0x000fea000383ffff */
[----:B------:R-:W-:Y:S05]  /*22bb0*/  EXIT ;  /* 0x000000000000794d */ /* 0x000fea0003800000 */
.L_x_11973:
        /* <DEDUP_REMOVED lines=8> */
.L_x_11986:
[----:B------:R-:W-:Y:S05]  /*22c40*/  BSYNC B0 ;  /* 0x0000000000007941 */ /* 0x000fea0003800000 */
.L_x_11985:
        /* <DEDUP_REMOVED lines=9> */
.L_x_11987:
[----:B------:R-:W-:Y:S01]  /*22ce0*/  HFMA2 R191, -RZ, RZ, 0, 2.384185791015625e-07 ;  /* 0x00000004ffbf7431 */ /* 0x000fe200000001ff */
[----:B------:R-:W-:-:S05]  /*22cf0*/  MOV R158, R189 ;  /* 0x000000bd009e7202 */ /* 0x000fca0000000f00 */
[----:B------:R-:W-:-:S04]  /*22d00*/  FADD.FTZ R181, R159, R158 ;  /* 0x0000009e9fb57221 */ /* 0x000fc80000010000 */
[----:B------:R-:W-:-:S07]  /*22d10*/  IMAD.MOV.U32 R190, RZ, RZ, R181 ;  /* 0x000000ffffbe7224 */ /* 0x000fce00078e00b5 */
[----:B------:R-:W-:Y:S05]  /*22d20*/  WARPSYNC.COLLECTIVE R187, `(.L_x_11988) ;  /* 0x00000000bb087348 */ /* 0x000fea0003c00000 */
[----:B------:R0:W1:Y:S02]  /*22d30*/  SHFL.BFLY P6, R189, R190, R191, R192 ;  /* 0x0c0000bfbebd7389 */ /* 0x00006400000c00c0 */
[----:B01----:R-:W-:Y:S05]  /*22d40*/  ENDCOLLECTIVE ;  /* 0x000000000000791b */ /* 0x003fea0003800000 */
.L_x_11988:
        /* <DEDUP_REMOVED lines=8> */
.L_x_11989:
[----:B------:R-:W-:Y:S01]  /*22dd0*/  HFMA2 R191, -RZ, RZ, 0, 9.5367431640625e-07 ;  /* 0x00000010ffbf7431 */ /* 0x000fe200000001ff */
[----:B------:R-:W-:-:S05]  /*22de0*/  MOV R157, R189 ;  /* 0x000000bd009d7202 */ /* 0x000fca0000000f00 */
[----:B------:R-:W-:-:S04]  /*22df0*/  FADD.FTZ R183, R182, R157 ;  /* 0x0000009db6b77221 */ /* 0x000fc80000010000 */
[----:B------:R-:W-:-:S07]  /*22e00*/  IMAD.MOV.U32 R190, RZ, RZ, R183 ;  /* 0x000000ffffbe7224 */ /* 0x000fce00078e00b7 */
[----:B------:R-:W-:Y:S05]  /*22e10*/  WARPSYNC.COLLECTIVE R187, `(.L_x_11990) ;  /* 0x00000000bb087348 */ /* 0x000fea0003c00000 */
[----:B------:R0:W1:Y:S02]  /*22e20*/  SHFL.BFLY P6, R189, R190, R191, R192 ;  /* 0x0c0000bfbebd7389 */ /* 0x00006400000c00c0 */
[----:B01----:R-:W-:Y:S05]  /*22e30*/  ENDCOLLECTIVE ;  /* 0x000000000000791b */ /* 0x003fea0003800000 */
.L_x_11990:
[----:B------:R-:W-:Y:S02]  /*22e40*/  IMAD.MOV.U32 R191, RZ, RZ, 0x1 ;  /* 0x00000001ffbf7424 */ /* 0x000fe400078e00ff */
[----:B------:R-:W-:Y:S01]  /*22e50*/  IMAD.MOV.U32 R184, RZ, RZ, R189 ;  /* 0x000000ffffb87224 */ /* 0x000fe200078e00bd */
        /* <DEDUP_REMOVED lines=88> */
.L_x_11991:
[----:B------:R-:W-:Y:S01]  /*233e0*/  HFMA2 R191, -RZ, RZ, 0, 1.1920928955078125e-07 ;  /* 0x00000002ffbf7431 */ /* 0x000fe200000001ff */
[----:B------:R-:W-:-:S05]  /*233f0*/  MOV R159, R189 ;  /* 0x000000bd009f7202 */ /* 0x000fca0000000f00 */
[----:B------:R-:W-:-:S04]  /*23400*/  FADD.FTZ R159, R156, R159 ;  /* 0x0000009f9c9f7221 */ /* 0x000fc80000010000 */
[----:B------:R-:W-:-:S07]  /*23410*/  IMAD.MOV.U32 R190, RZ, RZ, R159 ;  /* 0x000000ffffbe7224 */ /* 0x000fce00078e009f */
[----:B------:R-:W-:Y:S05]  /*23420*/  WARPSYNC.COLLECTIVE R187, `(.L_x_11992) ;  /* 0x00000000bb087348 */ /* 0x000fea0003c00000 */
[----:B------:R0:W1:Y:S02]  /*23430*/  SHFL.BFLY P6, R189, R190, R191, R192 ;  /* 0x0c0000bfbebd7389 */ /* 0x00006400000c00c0 */
[----:B01----:R-:W-:Y:S05]  /*23440*/  ENDCOLLECTIVE ;  /* 0x000000000000791b */ /* 0x003fea0003800000 */
.L_x_11992:
[----:B------:R-:W-:Y:S02]  /*23450*/  IMAD.MOV.U32 R191, RZ, RZ, 0x4 ;  /* 0x00000004ffbf7424 */ /* 0x000fe400078e00ff */
[----:B------:R-:W-:-:S04]  /*23460*/  IMAD.MOV.U32 R182, RZ, RZ, R189 ;  /* 0x000000ffffb67224 */ /* 0x000fc800078e00bd */
[----:B------:R-:W-:-:S05]  /*23470*/  FADD.FTZ R182, R159, R182 ;  /* 0x000000b69fb67221 */ /* 0x000fca0000010000 */
[----:B------:R-:W-:-:S07]  /*23480*/  MOV R190, R182 ;  /* 0x000000b600be7202 */ /* 0x000fce0000000f00 */
[----:B------:R-:W-:Y:S05]  /*23490*/  WARPSYNC.COLLECTIVE R187, `(.L_x_11993) ;  /* 0x00000000bb087348 */ /* 0x000fea0003c00000 */
[----:B------:R0:W1:Y:S02]  /*234a0*/  SHFL.BFLY P6, R189, R190, R191, R192 ;  /* 0x0c0000bfbebd7389 */ /* 0x00006400000c00c0 */
[----:B01----:R-:W-:Y:S05]  /*234b0*/  ENDCOLLECTIVE ;  /* 0x000000000000791b */ /* 0x003fea0003800000 */
.L_x_11993:
[----:B------:R-:W-:Y:S01]  /*234c0*/  HFMA2 R191, -RZ, RZ, 0, 4.76837158203125e-07 ;  /* 0x00000008ffbf7431 */ /* 0x000fe200000001ff */
[----:B------:R-:W-:-:S05]  /*234d0*/  MOV R181, R189 ;  /* 0x000000bd00b57202 */ /* 0x000fca0000000f00 */
[----:B------:R-:W-:-:S04]  /*234e0*/  FADD.FTZ R181, R182, R181 ;  /* 0x000000b5b6b57221 */ /* 0x000fc80000010000 */
[----:B------:R-:W-:-:S07]  /*234f0*/  IMAD.MOV.U32 R190, RZ, RZ, R181 ;  /* 0x000000ffffbe7224 */ /* 0x000fce00078e00b5 */
[----:B------:R-:W-:Y:S05]  /*23500*/  WARPSYNC.COLLECTIVE R187, `(.L_x_11994) ;  /* 0x00000000bb087348 */ /* 0x000fea0003c00000 */
[----:B------:R0:W1:Y:S02]  /*23510*/  SHFL.BFLY P6, R189, R190, R191, R192 ;  /* 0x0c0000bfbebd7389 */ /* 0x00006400000c00c0 */
[----:B01----:R-:W-:Y:S05]  /*23520*/  ENDCOLLECTIVE ;  /* 0x000000000000791b */ /* 0x003fea0003800000 */
.L_x_11994:
[----:B------:R-:W-:Y:S02]  /*23530*/  IMAD.MOV.U32 R191, RZ, RZ, 0x10 ;  /* 0x00000010ffbf7424 */ /* 0x000fe400078e00ff */
[----:B------:R-:W-:-:S04]  /*23540*/  IMAD.MOV.U32 R184, RZ, RZ, R189 ;  /* 0x000000ffffb87224 */ /* 0x000fc800078e00bd */
[----:B------:R-:W-:-:S05]  /*23550*/  FADD.FTZ R184, R181, R184 ;  /* 0x000000b8b5b87221 */ /* 0x000fca0000010000 */
[----:B------:R-:W-:-:S07]  /*23560*/  MOV R190, R184 ;  /* 0x000000b800be7202 */ /* 0x000fce0000000f00 */
[----:B------:R-:W-:Y:S05]  /*23570*/  WARPSYNC.COLLECTIVE R187, `(.L_x_11995) ;  /* 0x00000000bb087348 */ /* 0x000fea0003c00000 */
[----:B------:R0:W1:Y:S02]  /*23580*/  SHFL.BFLY P6, R189, R190, R191, R192 ;  /* 0x0c0000bfbebd7389 */ /* 0x00006400000c00c0 */
[----:B01----:R-:W-:Y:S05]  /*23590*/  ENDCOLLECTIVE ;  /* 0x000000000000791b */ /* 0x003fea0003800000 */
.L_x_11995:
[----:B------:R-:W-:Y:S01]  /*235a0*/  MOV R183, R189 ;  /* 0x000000bd00b77202 */ /* 0x000fe20000000f00 */
[----:B------:R-:W-:Y:S06]  /*235b0*/  BRA `(.L_x_11996) ;  /* 0xffffffe8006c7947 */ /* 0x000fec000383ffff */
.L_x_11997:
        /* <DEDUP_REMOVED lines=12> */
.L_x_45812:


//--------------------- .text._ZN10layer_norm13ln_fwd_kernelINS_13Kernel_traitsIf13__nv_bfloat16S2_S2_fjLj1280ELj1ELj4ELj1ELj16ENS_18Kernel_traits_baseILj1280EfS2_S2_S2_fjLj128EEEEELb1ELb1ELb0ELb1EEEvNS_9FwdParamsE --------------------------
	.section	.text._ZN10layer_norm13ln_fwd_kernelINS_13Kernel_traitsIf13__nv_bfloat16S2_S2_fjLj1280ELj1ELj4ELj1ELj16ENS_18Kernel_traits_baseILj1280EfS2_S2_S2_fjLj128EEEEELb1ELb1ELb0ELb1EEEvNS_9FwdParamsE,"ax",@progbits
	.align	128
        .global         _ZN10layer_norm13ln_fwd_kernelINS_13Kernel_traitsIf13__nv_bfloat16S2_S2_fjLj1280ELj1ELj4ELj1ELj16ENS_18Kernel_traits_baseILj1280EfS2_S2_S2_fjLj128EEEEELb1ELb1ELb0ELb1EEEvNS_9FwdParamsE
        .type           _ZN10layer_norm13ln_fwd_kernelINS_13Kernel_traitsIf13__nv_bfloat16S2_S2_fjLj1280ELj1ELj4ELj1ELj16ENS_18Kernel_traits_baseILj1280EfS2_S2_S2_fjLj128EEEEELb1ELb1ELb0ELb1EEEvNS_9FwdParamsE,@function
        .size           _ZN10layer_norm13ln_fwd_kernelINS_13Kernel_traitsIf13__nv_bfloat16S2_S2_fjLj1280ELj1ELj4ELj1ELj16ENS_18Kernel_traits_baseILj1280EfS2_S2_S2_fjLj128EEEEELb1ELb1ELb0ELb1EEEvNS_9FwdParamsE,(.L_x_45813 - _ZN10layer_norm13ln_fwd_kernelINS_13Kernel_traitsIf13__nv_bfloat16S2_S2_fjLj1280ELj1ELj4ELj1ELj16ENS_18Kernel_traits_baseILj1280EfS2_S2_S2_fjLj128EEEEELb1ELb1ELb0ELb1EEEvNS_9FwdParamsE)
        .other          _ZN10layer_norm13ln_fwd_kernelINS_13Kernel_traitsIf13__nv_bfloat16S2_S2_fjLj1280ELj1ELj4ELj1ELj16ENS_18Kernel_traits_baseILj1280EfS2_S2_S2_fjLj128EEEEELb1ELb1ELb0ELb1EEEvNS_9FwdParamsE,@"STO_CUDA_ENTRY STV_DEFAULT"
_ZN10layer_norm13ln_fwd_kernelINS_13Kernel_traitsIf13__nv_bfloat16S2_S2_fjLj1280ELj1ELj4ELj1ELj16ENS_18Kernel_traits_baseILj1280EfS2_S2_S2_fjLj128EEEEELb1ELb1ELb0ELb1EEEvNS_9FwdParamsE:
.text._ZN10layer_norm13ln_fwd_kernelINS_13Kernel_traitsIf13__nv_bfloat16S2_S2_fjLj1280ELj1ELj4ELj1ELj16ENS_18Kernel_traits_baseILj1280EfS2_S2_S2_fjLj128EEEEELb1ELb1ELb0ELb1EEEvNS_9FwdParamsE:
        /* <DEDUP_REMOVED lines=65> */
.L_x_11998:
        /* <DEDUP_REMOVED lines=44> */
.L_x_11999:
[----:B------:R-:W1:Y:S02]  /*06d0*/  LDCU UR4, c[0x0][0x384] ;  /* 0x00007080ff0477ac */ /* 0x000e640008000800 */
[----:B-1----:R-:W-:-:S13]  /*06e0*/  ISETP.GE.AND P0, PT, R0, UR4, PT ;  /* 0x0000000400007c0c */ /* 0x002fda000bf06270 */
[----:B------:R-:W-:Y:S05]  /*06f0*/  @P0 EXIT ;  /* 0x000000000000094d */ /* 0x000fea0003800000 */
[----:B0-----:R-:W0:Y:S01]  /*0700*/  LDC R5, c[0x0][0x360] ;  /* 0x0000d800ff057b82 */ /* 0x001e220000000800 */
[----:B------:R-:W-:Y:S01]  /*0710*/  IMAD.HI.U32 R7, R2, -0x2daee0ad, RZ ;  /* 0xd2511f5302077827 */ /* 0x000fe200078e00ff */
[----:B------:R-:W-:Y:S01]  /*0720*/  LOP3.LUT R6, R6, 0xfffffff7, RZ, 0xc0, !PT ;  /* 0xfffffff706067812 */ /* 0x000fe200078ec0ff */
[----:B------:R-:W1:Y:S01]  /*0730*/  LDCU UR13, c[0x0][0x404] ;  /* 0x00008080ff0d77ac */ /* 0x000e620008000800 */
[----:B------:R-:W-:Y:S01]  /*0740*/  LOP3.LUT R160, R160, 0x3, RZ, 0xc0, !PT ;  /* 0x00000003a0a07812 */ /* 0x000fe200078ec0ff */
[----:B------:R-:W-:Y:S01]  /*0750*/  IMAD R12, R2, -0x2daee0ad, RZ ;  /* 0xd2511f53020c7824 */ /* 0x000fe200078e02ff */
[----:B-----5:R-:W-:Y:S01]  /*0760*/  LOP3.LUT R7, R7, R183, RZ, 0x3c, !PT ;  /* 0x000000b707077212 */ /* 0x020fe200078e3cff */
[----:B------:R-:W-:Y:S01]  /*0770*/  VIADD R13, R183, 0xbb67ae85 ;  /* 0xbb67ae85b70d7836 */ /* 0x000fe20000000000 */
[----:B------:R-:W2:Y:S03]  /*0780*/  LDCU UR14, c[0x0][0x408] ;  /* 0x00008100ff0e77ac */ /* 0x000ea60008000800 */
[----:B------:R-:W-:Y:S01]  /*0790*/  IMAD.HI.U32 R8, R7, -0x326172a9, RZ ;  /* 0xcd9e8d5707087827 */ /* 0x000fe200078e00ff */
[----:B------:R-:W3:Y:S01]  /*07a0*/  LDCU UR10, c[0x0][0x388] ;  /* 0x00007100ff0a77ac */ /* 0x000ee20008000800 */
[----:B------:R-:W4:Y:S01]  /*07b0*/  LDCU.U8 UR12, c[0x0][0x410] ;  /* 0x00008200ff0c77ac */ /* 0x000f220008000000 */
[----:B------:R-:W0:Y:S02]  /*07c0*/  LDCU UR11, c[0x0][0x448] ;  /* 0x00008900ff0b77ac */ /* 0x000e240008000800 */
[----:B0-----:R-:W-:Y:S01]  /*07d0*/  IMAD R4, R5, UR5, R10 ;  /* 0x0000000505047c24 */ /* 0x001fe2000f8e020a */
[----:B------:R-:W-:Y:S01]  /*07e0*/  IADD3 R10, PT, PT, R182, -0x61c88647, RZ ;  /* 0x9e3779b9b60a7810 */ /* 0x000fe20007ffe0ff */
[----:B------:R-:W0:Y:S02]  /*07f0*/  LDCU.64 UR4, c[0x0][0x3e0] ;  /* 0x00007c00ff0477ac */ /* 0x000e240008000a00 */
        /* <DEDUP_REMOVED lines=15> */
[----:B------:R-:W-:-:S03]  /*08f0*/  LOP3.LUT R5, R7, R10, R5, 0x96, !PT ;  /* 0x0000000a07057212 */ /* 0x000fc600078e9605 */
[----:B------:R-:W-:Y:S01]  /*0900*/  IMAD R10, R11, -0x326172a9, RZ ;  /* 0xcd9e8d570b0a7824 */ /* 0x000fe200078e02ff */
[----:B------:R-:W-:Y:S01]  /*0910*/  LOP3.LUT R9, R13, R12, R9, 0x96, !PT ;  /* 0x0000000c0d097212 */ /* 0x000fe200078e9609 */
[----:B------:R-:W-:Y:S02]  /*0920*/  IMAD R11, R8, -0x2daee0ad, RZ ;  /* 0xd2511f53080b7824 */ /* 0x000fe400078e02ff */
[----:B------:R-:W-:-:S04]  /*0930*/  IMAD.HI.U32 R8, R5, -0x2daee0ad, RZ ;  /* 0xd2511f5305087827 */ /* 0x000fc800078e00ff */
[----:B------:R-:W-:Y:S01]  /*0940*/  VIADD R13, R183, 0x32370b8f ;  /* 0x32370b8fb70d7836 */ /* 0x000fe20000000000 */
[----:B------:R-:W-:Y:S01]  /*0950*/  @P0 LOP3.LUT R6, R6, 0x8, RZ, 0xfc, !PT ;  /* 0x0000000806060812 */ /* 0x000fe200078efcff */
[----:B------:R-:W-:Y:S02]  /*0960*/  VIADD R12, R182, 0xdaa66d2b ;  /* 0xdaa66d2bb60c7836 */ /* 0x000fe40000000000 */
[----:B------:R-:W-:Y:S01]  /*0970*/  IMAD.HI.U32 R7, R9, -0x326172a9, RZ ;  /* 0xcd9e8d5709077827 */ /* 0x000fe200078e00ff */
[----:B------:R-:W-:Y:S02]  /*0980*/  LOP3.LUT R8, R13, R11, R8, 0x96, !PT ;  /* 0x0000000b0d087212 */ /* 0x000fe400078e9608 */
[----:B------:R-:W-:Y:S02]  /*0990*/  IADD3 R13, PT, PT, R183, -0x126145ec, RZ ;  /* 0xed9eba14b70d7810 */ /* 0x000fe40007ffe0ff */
[----:B------:R-:W-:Y:S01]  /*09a0*/  LOP3.LUT R7, R12, R10, R7, 0x96, !PT ;  /* 0x0000000a0c077212 */ /* 0x000fe200078e9607 */
[----:B------:R-:W-:-:S02]  /*09b0*/  IMAD R12, R5, -0x2daee0ad, RZ ;  /* 0xd2511f53050c7824 */ /* 0x000fc400078e02ff */
        /* <DEDUP_REMOVED lines=15> */
[----:B------:R-:W-:Y:S02]  /*0ab0*/  IMAD R10, R11, -0x326172a9, RZ ;  /* 0xcd9e8d570b0a7824 */ /* 0x000fe400078e02ff */
[----:B------:R-:W-:-:S04]  /*0ac0*/  IMAD.HI.U32 R5, R7, -0x326172a9, RZ ;  /* 0xcd9e8d5707057827 */ /* 0x000fc800078e00ff */
[----:B------:R-:W-:Y:S02]  /*0ad0*/  VIADD R9, R182, 0xb54cda56 ;  /* 0xb54cda56b6097836 */ /* 0x000fe40000000000 */
[----:B------:R-:W-:Y:S02]  /*0ae0*/  VIADD R13, R183, 0x646e171e ;  /* 0x646e171eb70d7836 */ /* 0x000fe40000000000 */
[----:B------:R-:W-:Y:S01]  /*0af0*/  IMAD.HI.U32 R11, R8, -0x2daee0ad, RZ ;  /* 0xd2511f53080b7827 */ /* 0x000fe200078e00ff */
[----:B------:R-:W-:Y:S02]  /*0b00*/  LOP3.LUT R5, R9, R10, R5, 0x96, !PT ;  /* 0x0000000a09057212 */ /* 0x000fe400078e9605 */
[----:B------:R-:W-:Y:S02]  /*0b10*/  IADD3 R9, PT, PT, R182, 0x5384540f, RZ ;  /* 0x5384540fb6097810 */ /* 0x000fe40007ffe0ff */
[----:B------:R-:W-:Y:S01]  /*0b20*/  LOP3.LUT R11, R13, R12, R11, 0x96, !PT ;  /* 0x0000000c0d0b7212 */ /* 0x000fe200078e960b */
[----:B------:R-:W-:-:S02]  /*0b30*/  IMAD R13, R8, -0x2daee0ad, RZ ;  /* 0xd2511f53080d7824 */ /* 0x000fc400078e02ff */
[----:B------:R-:W-:-:S04]  /*0b40*/  IMAD.HI.U32 R10, R5, -0x2daee0ad, RZ ;  /* 0xd2511f53050a7827 */ /* 0x000fc800078e00ff */
[----:B------:R-:W-:Y:S02]  /*0b50*/  VIADD R12, R183, 0x1fd5c5a3 ;  /* 0x1fd5c5a3b70c7836 */ /* 0x000fe40000000000 */
[----:B------:R-:W-:Y:S02]  /*0b60*/  IMAD R8, R7, -0x326172a9, RZ ;  /* 0xcd9e8d5707087824 */ /* 0x000fe400078e02ff */
        /* <DEDUP_REMOVED lines=22> */
.L_x_12410:
[----:B------:R-:W-:Y:S01]  /*0cd0*/  LOP3.LUT P1, RZ, R6, 0x8, RZ, 0xc0, !PT ;  /* 0x0000000806ff7812 */ /* 0x000fe2000782c0ff */
[----:B------:R-:W0:Y:S01]  /*0ce0*/  S2R R7, SR_TID.X ;  /* 0x0000000000077919 */ /* 0x000e220000002100 */
[----:B-1----:R-:W1:Y:S01]  /*0cf0*/  LDC.64 R192, c[0x0][0x390] ;  /* 0x0000e400ffc07b82 */ /* 0x002e620000000a00 */
        /* <DEDUP_REMOVED lines=12> */
[C---:B------:R-:W-:Y:S01]  /*0dc0*/  IADD3 R23, PT, PT, R182.reuse, -0x255992d5, RZ ;  /* 0xdaa66d2bb6177810 */ /* 0x040fe20007ffe0ff */
[C---:B------:R-:W-:Y:S01]  /*0dd0*/  VIADD R24, R183.reuse, 0x96a522ad ;  /* 0x96a522adb7187836 */ /* 0x040fe20000000000 */
[----:B------:R-:W-:Y:S01]  /*0de0*/  ISETP.NE.AND.EX P0, PT, RZ, UR9, PT, P0 ;  /* 0x00000009ff007c0c */ /* 0x000fe2000bf05300 */
[----:B------:R-:W-:Y:S01]  /*0df0*/  VIADD R25, R182, 0x1715609d ;  /* 0x1715609db6197836 */ /* 0x000fe20000000000 */
        /* <DEDUP_REMOVED lines=18> */
.L_x_45652:
[----:B------:R-:W-:Y:S05]  /*0f20*/  BRX R10 -0xf30                                         (*"BRANCH_TARGETS .L_x_45653,.L_x_45654,.L_x_45655"*) ;  /* 0xfffffff00a347949 */ /* 0x000fea000383ffff */
.L_x_45655:
[----:B------:R-:W-:Y:S01]  /*0f30*/  VIADD R10, R160, 0x1 ;  /* 0x00000001a00a7836 */ /* 0x000fe20000000000 */
[----:B------:R-:W-:Y:S01]  /*0f40*/  MOV R9, R195 ;  /* 0x000000c300097202 */ /* 0x000fe20000000f00 */
[----:B------:R-:W-:Y:S01]  /*0f50*/  IMAD.MOV.U32 R18, RZ, RZ, R156 ;  /* 0x000000ffff127224 */ /* 0x000fe200078e009c */
[----:B------:R-:W-:Y:S06]  /*0f60*/  BRA `(.L_x_12002) ;  /* 0x0000000400247947 */ /* 0x000fec0003800000 */
.L_x_45653:
[----:B------:R-:W-:Y:S01]  /*0f70*/  IMAD.MOV.U32 R18, RZ, RZ, R156 ;  /* 0x000000ffff127224 */ /* 0x000fe200078e009c */
[----:B------:R-:W-:Y:S01]  /*0f80*/  MOV R9, R197 ;  /* 0x000000c500097202 */ /* 0x000fe20000000f00 */
[----:B------:R-:W-:Y:S01]  /*0f90*/  IMAD.MOV.U32 R10, RZ, RZ, 0x3 ;  /* 0x00000003ff0a7424 */ /* 0x000fe200078e00ff */
[----:B------:R-:W-:Y:S06]  /*0fa0*/  BRA `(.L_x_12002) ;  /* 0x0000000400147947 */ /* 0x000fec0003800000 */
.L_x_45654:
        /* <DEDUP_REMOVED lines=13> */
.L_x_12004:
[----:B------:R-:W-:Y:S05]  /*1080*/  BSYNC.RECONVERGENT B1 ;  /* 0x0000000000017941 */ /* 0x000fea0003800200 */
.L_x_12003:
        /* <DEDUP_REMOVED lines=46> */
[----:B------:R-:W-:-:S04]  /*1370*/  VIADD R9, R182, 0xf1bbcdc8 ;  /* 0xf1bbcdc8b6097836 */ /* 0x000fc80000000000 */
[----:B------:R-:W-:Y:S01]  /*1380*/  IMAD.WIDE.U32 R194, R194, -0x326172a9, RZ ;  /* 0xcd9e8d57c2c27825 */ /* 0x000fe200078e00ff */
[----:B------:R-:W-:Y:S02]  /*1390*/  LOP3.LUT R18, R9, R20, R17, 0x96, !PT ;  /* 0x0000001409127212 */ /* 0x000fe400078e9611 */
[----:B------:R-:W-:-:S03]  /*13a0*/  IADD3 R9, PT, PT, R182, -0x700cb87f, RZ ;  /* 0x8ff34781b6097810 */ /* 0x000fc60007ffe0ff */
[----:B------:R-:W-:Y:S01]  /*13b0*/  IMAD.WIDE.U32 R18, R18, -0x2daee0ad, RZ ;  /* 0xd2511f5312127825 */ /* 0x000fe200078e00ff */
[----:B------:R-:W-:-:S03]  /*13c0*/  LOP3.LUT R195, R9, R16, R195, 0x96, !PT ;  /* 0x0000001009c37212 */ /* 0x000fc600078e96c3 */
[----:B------:R-:W-:Y:S01]  /*13d0*/  IMAD.MOV.U32 R9, RZ, RZ, R156 ;  /* 0x000000ffff097224 */ /* 0x000fe200078e009c */
[----:B------:R-:W-:Y:S01]  /*13e0*/  LOP3.LUT R197, R24, R10, R19, 0x96, !PT ;  /* 0x0000000a18c57212 */ /* 0x000fe200078e9613 */
[----:B------:R-:W-:-:S07]  /*13f0*/  IMAD.MOV.U32 R10, RZ, RZ, RZ ;  /* 0x000000ffff0a7224 */ /* 0x000fce00078e00ff */
.L_x_12002:
[----:B------:R-:W-:Y:S05]  /*1400*/  BSYNC.RECONVERGENT B0 ;  /* 0x0000000000007941 */ /* 0x000fea0003800200 */
.L_x_12001:
[----:B------:R-:W-:Y:S01]  /*1410*/  I2FP.F32.U32 R16, R9 ;  /* 0x0000000900107245 */ /* 0x000fe20000201000 */
[----:B------:R-:W-:Y:S01]  /*1420*/  IMAD.U32 R28, RZ, RZ, UR14 ;  /* 0x0000000eff1c7e24 */ /* 0x000fe2000f8e00ff */
[----:B-----5:R-:W-:Y:S01]  /*1430*/  SHF.L.U32 R9, R12, 0x10, RZ ;  /* 0x000000100c097819 */ /* 0x020fe200000006ff */
[----:B------:R-:W-:Y:S01]  /*1440*/  IMAD.U32 R29, RZ, RZ, UR13 ;  /* 0x0000000dff1d7e24 */ /* 0x000fe2000f8e00ff */
[----:B------:R-:W-:Y:S01]  /*1450*/  ISETP.NE.AND P2, PT, R10, 0x1, PT ;  /* 0x000000010a00780c */ /* 0x000fe20003f45270 */
[----:B------:R-:W-:Y:S01]  /*1460*/  FFMA.FTZ R16, R16, R27, 1.1641532182693481445e-10 ;  /* 0x2f00000010107423 */ /* 0x000fe2000001001b */
[----:B------:R-:W-:Y:S01]  /*1470*/  LOP3.LUT R6, R6, 0xfffffffb, RZ, 0xc0, !PT ;  /* 0xfffffffb06067812 */ /* 0x000fe200078ec0ff */
[----:B------:R-:W-:Y:S01]  /*1480*/  FMUL.FTZ R9, R9, R22 ;  /* 0x0000001609097220 */ /* 0x000fe20000410000 */
[----:B------:R-:W-:Y:S01]  /*1490*/  BSSY.RECONVERGENT B0, `(.L_x_12005) ;  /* 0x000005a000007945 */ /* 0x000fe20003800200 */
[----:B------:R-:W-:Y:S01]  /*14a0*/  PRMT R12, R12, 0x7632, R12 ;  /* 0x000076320c0c7816 */ /* 0x000fe2000000000c */
[----:B------:R-:W-:-:S02]  /*14b0*/  IMAD.MOV.U32 R11, RZ, RZ, R194 ;  /* 0x000000ffff0b7224 */ /* 0x000fc400078e00c2 */
[----:B------:R-:W-:Y:S01]  /*14c0*/  FMUL.FTZ R9, R9, R28 ;  /* 0x0000001c09097220 */ /* 0x000fe20000410000 */
[----:B------:R-:W-:Y:S02]  /*14d0*/  FSETP.GTU.FTZ.AND P1, PT, R16, R29, PT ;  /* 0x0000001d1000720b */ /* 0x000fe40003f3c000 */
[----:B------:R-:W-:Y:S02]  /*14e0*/  SHF.L.U32 R16, R32, 0x10, RZ ;  /* 0x0000001020107819 */ /* 0x000fe400000006ff */
[----:B------:R-:W-:Y:S02]  /*14f0*/  FSEL R9, R9, RZ, !P1 ;  /* 0x000000ff09097208 */ /* 0x000fe40004800000 */
[----:B------:R-:W-:-:S03]  /*1500*/  PLOP3.LUT P1, PT, P1, PT, PT, 0x8, 0x80 ;  /* 0x000000000080781c */ /* 0x000fc60000f2e170 */
[----:B------:R-:W-:Y:S01]  /*1510*/  FFMA.FTZ R9, R9, R72, R16 ;  /* 0x0000004809097223 */ /* 0x000fe20000010010 */
[----:B------:R-:W-:-:S09]  /*1520*/  IMAD.MOV.U32 R16, RZ, RZ, 0x2 ;  /* 0x00000002ff107424 */ /* 0x000fd200078e00ff */
        /* <DEDUP_REMOVED lines=10> */
.L_x_12007:
        /* <DEDUP_REMOVED lines=13> */
.L_x_12009:
[----:B------:R-:W-:Y:S05]  /*16a0*/  BSYNC.RECONVERGENT B1 ;  /* 0x0000000000017941 */ /* 0x000fea0003800200 */
.L_x_12008:
        /* <DEDUP_REMOVED lines=55> */
[----:B------:R-:W-:-:S07]  /*1a20*/  IMAD.MOV.U32 R18, RZ, RZ, R20 ;  /* 0x000000ffff127224 */ /* 0x000fce00078e0014 */
.L_x_12006:
[----:B------:R-:W-:Y:S05]  /*1a30*/  BSYNC.RECONVERGENT B0 ;  /* 0x0000000000007941 */ /* 0x000fea0003800200 */
.L_x_12005:
        /* <DEDUP_REMOVED lines=10> */
[----:B------:R-:W-:-:S04]  /*1ae0*/  FSETP.GTU.FTZ.AND P1, PT, R10, R29, PT ;  /* 0x0000001d0a00720b */ /* 0x000fc80003f3c000 */
[----:B------:R-:W-:Y:S01]  /*1af0*/  FSEL R10, R11, RZ, !P1 ;  /* 0x000000ff0b0a7208 */ /* 0x000fe20004800000 */
[----:B------:R-:W-:Y:S01]  /*1b00*/  IMAD.MOV.U32 R11, RZ, RZ, R194 ;  /* 0x000000ffff0b7224 */ /* 0x000fe200078e00c2 */
        /* <DEDUP_REMOVED lines=13> */
.L_x_12012:
        /* <DEDUP_REMOVED lines=13> */
.L_x_12014:
[----:B------:R-:W-:Y:S05]  /*1cb0*/  BSYNC.RECONVERGENT B1 ;  /* 0x0000000000017941 */ /* 0x000fea0003800200 */
.L_x_12013:
        /* <DEDUP_REMOVED lines=51> */
[----:B------:R-:W-:Y:S02]  /*1ff0*/  LOP3.LUT R195, R17, R20, R195, 0x96, !PT ;  /* 0x0000001411c37212 */ /* 0x000fe400078e96c3 */
[----:B------:R-:W-:Y:S01]  /*2000*/  MOV R11, R18 ;  /* 0x00000012000b7202 */ /* 0x000fe20000000f00 */
[----:B------:R-:W-:Y:S01]  /*2010*/  IMAD.MOV.U32 R18, RZ, RZ, R30 ;  /* 0x000000ffff127224 */ /* 0x000fe200078e001e */
[----:B------:R-:W-:Y:S01]  /*2020*/  LOP3.LUT R197, R24, R16, R31, 0x96, !PT ;  /* 0x0000001018c57212 */ /* 0x000fe200078e961f */
[----:B------:R-:W-:-:S07]  /*2030*/  IMAD.MOV.U32 R17, RZ, RZ, RZ ;  /* 0x000000ffff117224 */ /* 0x000fce00078e00ff */
.L_x_12011:
[----:B------:R-:W-:Y:S05]  /*2040*/  BSYNC.RECONVERGENT B0 ;  /* 0x0000000000007941 */ /* 0x000fea0003800200 */
.L_x_12010:
        /* <DEDUP_REMOVED lines=24> */
.L_x_12017:
        /* <DEDUP_REMOVED lines=13> */
.L_x_12019:
[----:B------:R-:W-:Y:S05]  /*22a0*/  BSYNC.RECONVERGENT B1 ;  /* 0x0000000000017941 */ /* 0x000fea0003800200 */
.L_x_12018:
        /* <DEDUP_REMOVED lines=56> */
.L_x_12016:
[----:B------:R-:W-:Y:S05]  /*2630*/  BSYNC.RECONVERGENT B0 ;  /* 0x0000000000007941 */ /* 0x000fea0003800200 */
.L_x_12015:
        /* <DEDUP_REMOVED lines=24> */
.L_x_12022:
        /* <DEDUP_REMOVED lines=13> */
.L_x_12024:
[----:B------:R-:W-:Y:S05]  /*2890*/  BSYNC.RECONVERGENT B1 ;  /* 0x0000000000017941 */ /* 0x000fea0003800200 */
.L_x_12023:
        /* <DEDUP_REMOVED lines=52> */
[----:B------:R-:W-:-:S04]  /*2be0*/  IMAD.WIDE.U32 R30, R13, -0x2daee0ad, RZ ;  /* 0xd2511f530d1e7825 */ /* 0x000fc800078e00ff */
[----:B------:R-:W-:Y:S01]  /*2bf0*/  IMAD.MOV.U32 R13, RZ, RZ, R18 ;  /* 0x000000ffff0d7224 */ /* 0x000fe200078e0012 */
[----:B------:R-:W-:Y:S01]  /*2c00*/  LOP3.LUT R197, R24, R16, R31, 0x96, !PT ;  /* 0x0000001018c57212 */ /* 0x000fe200078e961f */
[----:B------:R-:W-:-:S07]  /*2c10*/  IMAD.MOV.U32 R18, RZ, RZ, R30 ;  /* 0x000000ffff127224 */ /* 0x000fce00078e001e */
.L_x_12021:
[----:B------:R-:W-:Y:S05]  /*2c20*/  BSYNC.RECONVERGENT B0 ;  /* 0x0000000000007941 */ /* 0x000fea0003800200 */
.L_x_12020:
[----:B------:R-:W-:Y:S01]  /*2c30*/  I2FP.F32.U32 R16, R13 ;  /* 0x0000000d00107245 */ /* 0x000fe20000201000 */
[C---:B------:R-:W-:Y:S01]  /*2c40*/  IMAD.U32 R13, R14.reuse, 0x10000, RZ ;  /* 0x000100000e0d7824 */ /* 0x040fe200078e00ff */
[----:B------:R-:W-:Y:S01]  /*2c50*/  ISETP.NE.AND P4, PT, R17, 0x1, PT ;  /* 0x000000011100780c */ /* 0x000fe20003f85270 */
[----:B------:R-:W-:Y:S01]  /*2c60*/  BSSY.RECONVERGENT B0, `(.L_x_12025) ;  /* 0x000005b000007945 */ /* 0x000fe20003800200 */
[----:B------:R-:W-:Y:S01]  /*2c70*/  PRMT R14, R14, 0x7632, R14 ;  /* 0x000076320e0e7816 */ /* 0x000fe2000000000e */
[----:B------:R-:W-:Y:S01]  /*2c80*/  FFMA.FTZ R16, R16, R27, 1.1641532182693481445e-10 ;  /* 0x2f00000010107423 */ /* 0x000fe2000001001b */
[----:B------:R-:W-:Y:S01]  /*2c90*/  FMUL.FTZ R13, R13, R22 ;  /* 0x000000160d0d7220 */ /* 0x000fe20000410000 */
[----:B------:R-:W-:-:S03]  /*2ca0*/  MOV R20, 0x2 ;  /* 0x0000000200147802 */ /* 0x000fc60000000f00 */
        /* <DEDUP_REMOVED lines=16> */
.L_x_12027:
        /* <DEDUP_REMOVED lines=13> */
.L_x_12029:
[----:B------:R-:W-:Y:S05]  /*2e80*/  BSYNC.RECONVERGENT B1 ;  /* 0x0000000000017941 */ /* 0x000fea0003800200 */
.L_x_12028:
        /* <DEDUP_REMOVED lines=49> */
[----:B------:R-:W-:-:S04]  /*31a0*/  VIADD R17, R182, 0x8ff34781 ;  /* 0x8ff34781b6117836 */ /* 0x000fc80000000000 */
[----:B------:R-:W-:Y:S01]  /*31b0*/  IMAD.WIDE.U32 R30, R19, -0x2daee0ad, RZ ;  /* 0xd2511f53131e7825 */ /* 0x000fe200078e00ff */
[----:B------:R-:W-:-:S03]  /*31c0*/  LOP3.LUT R195, R17, R20, R195, 0x96, !PT ;  /* 0x0000001411c37212 */ /* 0x000fc600078e96c3 */
[----:B------:R-:W-:Y:S01]  /*31d0*/  IMAD.MOV.U32 R20, RZ, RZ, RZ ;  /* 0x000000ffff147224 */ /* 0x000fe200078e00ff */
[----:B------:R-:W-:Y:S02]  /*31e0*/  LOP3.LUT R197, R24, R16, R31, 0x96, !PT ;  /* 0x0000001018c57212 */ /* 0x000fe400078e961f */
[----:B------:R-:W-:Y:S01]  /*31f0*/  MOV R16, R18 ;  /* 0x0000001200107202 */ /* 0x000fe20000000f00 */
[----:B------:R-:W-:-:S07]  /*3200*/  IMAD.MOV.U32 R18, RZ, RZ, R30 ;  /* 0x000000ffff127224 */ /* 0x000fce00078e001e */
.L_x_12026:
[----:B------:R-:W-:Y:S05]  /*3210*/  BSYNC.RECONVERGENT B0 ;  /* 0x0000000000007941 */ /* 0x000fea0003800200 */
.L_x_12025:
        /* <DEDUP_REMOVED lines=10> */
[----:B------:R-:W-:Y:S01]  /*32c0*/  IMAD.U32 R19, R14, 0x10000, RZ ;  /* 0x000100000e137824 */ /* 0x000fe200078e00ff */
[----:B------:R-:W-:-:S03]  /*32d0*/  MOV R16, R194 ;  /* 0x000000c200107202 */ /* 0x000fc60000000f00 */
        /* <DEDUP_REMOVED lines=12> */
.L_x_12032:
        /* <DEDUP_REMOVED lines=13> */
.L_x_12034:
[----:B------:R-:W-:Y:S05]  /*3470*/  BSYNC.RECONVERGENT B1 ;  /* 0x0000000000017941 */ /* 0x000fea0003800200 */
.L_x_12033:
        /* <DEDUP_REMOVED lines=56> */
.L_x_12031:
[----:B------:R-:W-:Y:S05]  /*3800*/  BSYNC.RECONVERGENT B0 ;  /* 0x0000000000007941 */ /* 0x000fea0003800200 */
.L_x_12030:
        /* <DEDUP_REMOVED lines=14> */
[----:B------:R-:W-:-:S05]  /*38f0*/  FFMA.FTZ R159, R17, R70, R20 ;  /* 0x00000046119f7223 */ /* 0x000fca0000010014 */
        /* <DEDUP_REMOVED lines=10> */
.L_x_12037:
        /* <DEDUP_REMOVED lines=15> */
.L_x_12039:
[----:B------:R-:W-:Y:S05]  /*3a90*/  BSYNC.RECONVERGENT B1 ;  /* 0x0000000000017941 */ /* 0x000fea0003800200 */
.L_x_12038:
        /* <DEDUP_REMOVED lines=56> */
.L_x_12036:
[----:B------:R-:W-:Y:S05]  /*3e20*/  BSYNC.RECONVERGENT B0 ;  /* 0x0000000000007941 */ /* 0x000fea0003800200 */
.L_x_12035:
[----:B------:R-:W-:Y:S01]  /*3e30*/  I2FP.F32.U32 R16, R16 ;  /* 0x0000001000107245 */ /* 0x000fe20000201000 */
[----:B------:R-:W-:Y:S01]  /*3e40*/  IMAD.U32 R19, R19, 0x10000, RZ ;  /* 0x0001000013137824 */ /* 0x000fe200078e00ff */
[----:B------:R-:W-:Y:S02]  /*3e50*/  PRMT R17, R35, 0x7632, R17 ;  /* 0x0000763223117816 */ /* 0x000fe40000000011 */
        /* <DEDUP_REMOVED lines=13> */
.L_x_12000:
        /* <DEDUP_REMOVED lines=16> */
.L_x_12043:
        /* <DEDUP_REMOVED lines=13> */
.L_x_12045:
[----:B------:R-:W-:Y:S05]  /*4100*/  BSYNC.RECONVERGENT B1 ;  /* 0x0000000000017941 */ /* 0x000fea0003800200 */
.L_x_12044:
        /* <DEDUP_REMOVED lines=52> */
[----:B------:R-:W-:-:S04]  /*4450*/  IMAD.WIDE.U32 R18, R9, -0x2daee0ad, RZ ;  /* 0xd2511f5309127825 */ /* 0x000fc800078e00ff */
[----:B------:R-:W-:Y:S01]  /*4460*/  IMAD.MOV.U32 R9, RZ, RZ, R156 ;  /* 0x000000ffff097224 */ /* 0x000fe200078e009c */
[----:B------:R-:W-:-:S07]  /*4470*/  LOP3.LUT R197, R24, R10, R19, 0x96, !PT ;  /* 0x0000000a18c57212 */ /* 0x000fce00078e9613 */
.L_x_12042:
[----:B------:R-:W-:Y:S05]  /*4480*/  BSYNC.RECONVERGENT B0 ;  /* 0x0000000000007941 */ /* 0x000fea0003800200 */
.L_x_12041:
        /* <DEDUP_REMOVED lines=9> */
[----:B------:R-:W-:Y:S01]  /*4520*/  HFMA2 R16, -RZ, RZ, 0, 1.1920928955078125e-07 ;  /* 0x00000002ff107431 */ /* 0x000fe200000001ff */
[----:B------:R-:W-:Y:S01]  /*4530*/  FSETP.GTU.FTZ.AND P1, PT, R10, R29, PT ;  /* 0x0000001d0a00720b */ /* 0x000fe20003f3c000 */
[----:B------:R-:W-:Y:S01]  /*4540*/  FMUL.FTZ R9, R9, R28 ;  /* 0x0000001c09097220 */ /* 0x000fe20000410000 */
[----:B------:R-:W-:Y:S01]  /*4550*/  PRMT R12, R12, 0x7632, R12 ;  /* 0x000076320c0c7816 */ /* 0x000fe2000000000c */
        /* <DEDUP_REMOVED lines=14> */
.L_x_12048:
        /* <DEDUP_REMOVED lines=13> */
.L_x_12050:
[----:B------:R-:W-:Y:S05]  /*4710*/  BSYNC.RECONVERGENT B1 ;  /* 0x0000000000017941 */ /* 0x000fea0003800200 */
.L_x_12049:
        /* <DEDUP_REMOVED lines=53> */
[----:B------:R-:W-:Y:S02]  /*4a70*/  LOP3.LUT R197, R24, R10, R21, 0x96, !PT ;  /* 0x0000000a18c57212 */ /* 0x000fe400078e9615 */
[----:B------:R-:W-:Y:S01]  /*4a80*/  MOV R10, R18 ;  /* 0x00000012000a7202 */ /* 0x000fe20000000f00 */
[----:B------:R-:W-:-:S07]  /*4a90*/  IMAD.MOV.U32 R18, RZ, RZ, R20 ;  /* 0x000000ffff127224 */ /* 0x000fce00078e0014 */
.L_x_12047:
[----:B------:R-:W-:Y:S05]  /*4aa0*/  BSYNC.RECONVERGENT B0 ;  /* 0x0000000000007941 */ /* 0x000fea0003800200 */
.L_x_12046:
[----:B------:R-:W-:Y:S01]  /*4ab0*/  I2FP.F32.U32 R10, R10 ;  /* 0x0000000a000a7245 */ /* 0x000fe20000201000 */
[----:B------:R-:W-:Y:S01]  /*4ac0*/  BSSY.RECONVERGENT B0, `(.L_x_12051) ;  /* 0x000005d000007945 */ /* 0x000fe20003800200 */
[----:B------:R-:W-:Y:S01]  /*4ad0*/  SHF.L.U32 R11, R12, 0x10, RZ ;  /* 0x000000100c0b7819 */ /* 0x000fe200000006ff */
[----:B------:R-:W-:Y:S01]  /*4ae0*/  IMAD.MOV.U32 R17, RZ, RZ, 0x2 ;  /* 0x00000002ff117424 */ /* 0x000fe200078e00ff */
[----:B------:R-:W-:Y:S01]  /*4af0*/  ISETP.NE.AND P2, PT, R16, 0x1, PT ;  /* 0x000000011000780c */ /* 0x000fe20003f45270 */
[----:B------:R-:W-:Y:S01]  /*4b00*/  FFMA.FTZ R10, R10, R27, 1.1641532182693481445e-10 ;  /* 0x2f0000000a0a7423 */ /* 0x000fe2000001001b */
[----:B------:R-:W-:Y:S01]  /*4b10*/  LOP3.LUT R6, R6, 0xfffffffd, RZ, 0xc0, !PT ;  /* 0xfffffffd06067812 */ /* 0x000fe200078ec0ff */
[----:B------:R-:W-:-:S03]  /*4b20*/  FMUL.FTZ R11, R11, R22 ;  /* 0x000000160b0b7220 */ /* 0x000fc60000410000 */
[----:B------:R-:W-:Y:S01]  /*4b30*/  FSETP.GTU.FTZ.AND P1, PT, R10, R29, PT ;  /* 0x0000001d0a00720b */ /* 0x000fe20003f3c000 */
[----:B------:R-:W-:-:S05]  /*4b40*/  FMUL.FTZ R11, R11, R28 ;  /* 0x0000001c0b0b7220 */ /* 0x000fca0000410000 */
[----:B------:R-:W-:Y:S01]  /*4b50*/  FSEL R10, R11, RZ, !P1 ;  /* 0x000000ff0b0a7208 */ /* 0x000fe20004800000 */
[----:B------:R-:W-:Y:S01]  /*4b60*/  IMAD.MOV.U32 R11, RZ, RZ, R194 ;  /* 0x000000ffff0b7224 */ /* 0x000fe200078e00c2 */
        /* <DEDUP_REMOVED lines=12> */
.L_x_12053:
        /* <DEDUP_REMOVED lines=13> */
.L_x_12055:
[----:B------:R-:W-:Y:S05]  /*4d00*/  BSYNC.RECONVERGENT B1 ;  /* 0x0000000000017941 */ /* 0x000fea0003800200 */
.L_x_12054:
        /* <DEDUP_REMOVED lines=56> */
.L_x_12052:
[----:B------:R-:W-:Y:S05]  /*5090*/  BSYNC.RECONVERGENT B0 ;  /* 0x0000000000007941 */ /* 0x000fea0003800200 */
.L_x_12051:
        /* <DEDUP_REMOVED lines=23> */
.L_x_12058:
        /* <DEDUP_REMOVED lines=13> */
.L_x_12060:
[----:B------:R-:W-:Y:S05]  /*52e0*/  BSYNC.RECONVERGENT B1 ;  /* 0x0000000000017941 */ /* 0x000fea0003800200 */
.L_x_12059:
        /* <DEDUP_REMOVED lines=56> */
.L_x_12057:
[----:B------:R-:W-:Y:S05]  /*5670*/  BSYNC.RECONVERGENT B0 ;  /* 0x0000000000007941 */ /* 0x000fea0003800200 */
.L_x_12056:
        /* <DEDUP_REMOVED lines=22> */
.L_x_12063:
        /* <DEDUP_REMOVED lines=13> */
.L_x_12065:
[----:B------:R-:W-:Y:S05]  /*58b0*/  BSYNC.RECONVERGENT B1 ;  /* 0x0000000000017941 */ /* 0x000fea0003800200 */
.L_x_12064:
        /* <DEDUP_REMOVED lines=56> */
.L_x_12062:
[----:B------:R-:W-:Y:S05]  /*5c40*/  BSYNC.RECONVERGENT B0 ;  /* 0x0000000000007941 */ /* 0x000fea0003800200 */
.L_x_12061:
        /* <DEDUP_REMOVED lines=23> */
.L_x_12068:
        /* <DEDUP_REMOVED lines=13> */
.L_x_12070:
[----:B------:R-:W-:Y:S05]  /*5e90*/  BSYNC.RECONVERGENT B1 ;  /* 0x0000000000017941 */ /* 0x000fea0003800200 */
.L_x_12069:
        /* <DEDUP_REMOVED lines=53> */
[----:B------:R-:W-:Y:S01]  /*61f0*/  LOP3.LUT R197, R24, R16, R31, 0x96, !PT ;  /* 0x0000001018c57212 */ /* 0x000fe200078e961f */
[----:B------:R-:W-:Y:S02]  /*6200*/  IMAD.MOV.U32 R16, RZ, RZ, R18 ;  /* 0x000000ffff107224 */ /* 0x000fe400078e0012 */
[----:B------:R-:W-:-:S07]  /*6210*/  IMAD.MOV.U32 R18, RZ, RZ, R30 ;  /* 0x000000ffff127224 */ /* 0x000fce00078e001e */
.L_x_12067:
[----:B------:R-:W-:Y:S05]  /*6220*/  BSYNC.RECONVERGENT B0 ;  /* 0x0000000000007941 */ /* 0x000fea0003800200 */
.L_x_12066:
        /* <DEDUP_REMOVED lines=22> */
.L_x_12073:
        /* <DEDUP_REMOVED lines=13> */
.L_x_12075:
[----:B------:R-:W-:Y:S05]  /*6460*/  BSYNC.RECONVERGENT B1 ;  /* 0x0000000000017941 */ /* 0x000fea0003800200 */
.L_x_12074:
        /* <DEDUP_REMOVED lines=54> */
[----:B------:R-:W-:Y:S01]  /*67d0*/  IMAD.MOV.U32 R16, RZ, RZ, R18 ;  /* 0x000000ffff107224 */ /* 0x000fe200078e0012 */
[----:B------:R-:W-:-:S07]  /*67e0*/  MOV R18, R30 ;  /* 0x0000001e00127202 */ /* 0x000fce0000000f00 */
.L_x_12072:
[----:B------:R-:W-:Y:S05]  /*67f0*/  BSYNC.RECONVERGENT B0 ;  /* 0x0000000000007941 */ /* 0x000fea0003800200 */
.L_x_12071:
        /* <DEDUP_REMOVED lines=12> */
[----:B------:R-:W-:-:S03]  /*68c0*/  PLOP3.LUT P5, PT, P5, PT, PT, 0x8, 0x80 ;  /* 0x000000000080781c */ /* 0x000fc60002fae170 */
[----:B------:R-:W-:-:S04]  /*68d0*/  FMUL.FTZ R159, R17, R70 ;  /* 0x00000046119f7220 */ /* 0x000fc80000410000 */
        /* <DEDUP_REMOVED lines=10> */
.L_x_12078:
        /* <DEDUP_REMOVED lines=15> */
.L_x_12080:
[----:B------:R-:W-:Y:S05]  /*6a70*/  BSYNC.RECONVERGENT B1 ;  /* 0x0000000000017941 */ /* 0x000fea0003800200 */
.L_x_12079:
        /* <DEDUP_REMOVED lines=54> */
[----:B------:R-:W-:Y:S02]  /*6de0*/  IMAD.MOV.U32 R16, RZ, RZ, R18 ;  /* 0x000000ffff107224 */ /* 0x000fe400078e0012 */
[----:B------:R-:W-:-:S07]  /*6df0*/  IMAD.MOV.U32 R18, RZ, RZ, R30 ;  /* 0x000000ffff127224 */ /* 0x000fce00078e001e */
.L_x_12077:
[----:B------:R-:W-:Y:S05]  /*6e00*/  BSYNC.RECONVERGENT B0 ;  /* 0x0000000000007941 */ /* 0x000fea0003800200 */
.L_x_12076:
        /* <DEDUP_REMOVED lines=11> */
[----:B------:R-:W-:-:S05]  /*6ec0*/  FMUL.FTZ R16, R16, R71 ;  /* 0x0000004710107220 */ /* 0x000fca0000410000 */
[----:B------:R-:W-:-:S07]  /*6ed0*/  F2FP.BF16.F32.PACK_AB R163, R16, R159 ;  /* 0x0000009f10a3723e */ /* 0x000fce00000010ff */
.L_x_12040:
[----:B------:R-:W0:Y:S01]  /*6ee0*/  LDC.64 R180, c[0x0][0x3a8] ;  /* 0x0000ea00ffb47b82 */ /* 0x000e220000000a00 */
[----:B------:R-:W-:Y:S02]  /*6ef0*/  SEL R30, RZ, 0x10000, !P5 ;  /* 0x00010000ff1e7807 */ /* 0x000fe40006800000 */
[C---:B------:R-:W-:Y:S02]  /*6f00*/  LOP3.LUT P5, RZ, R6.reuse, 0x2, RZ, 0xc0, !PT ;  /* 0x0000000206ff7812 */ /* 0x040fe400078ac0ff */
[----:B------:R-:W-:Y:S02]  /*6f10*/  SEL R21, RZ, 0x1000000, !P6 ;  /* 0x01000000ff157807 */ /* 0x000fe40007000000 */
[----:B------:R-:W-:Y:S01]  /*6f20*/  SEL R167, RZ, 0x100, !P4 ;  /* 0x00000100ffa77807 */ /* 0x000fe20006000000 */
[----:B------:R-:W1:Y:S01]  /*6f30*/  LDC.64 R178, c[0x0][0x3b0] ;  /* 0x0000ec00ffb27b82 */ /* 0x000e620000000a00 */
[----:B------:R-:W-:Y:S02]  /*6f40*/  LOP3.LUT P6, RZ, R6, 0x4, RZ, 0xc0, !PT ;  /* 0x0000000406ff7812 */ /* 0x000fe400078cc0ff */
        /* <DEDUP_REMOVED lines=36> */
.L_x_12084:
        /* <DEDUP_REMOVED lines=13> */
.L_x_12086:
[----:B------:R-:W-:Y:S05]  /*7260*/  BSYNC.RECONVERGENT B1 ;  /* 0x0000000000017941 */ /* 0x000fea0003800200 */
.L_x_12085:
        /* <DEDUP_REMOVED lines=52> */
[----:B------:R-:W-:Y:S02]  /*75b0*/  MOV R19, R18 ;  /* 0x0000001200137202 */ /* 0x000fe40000000f00 */
[----:B------:R-:W-:Y:S01]  /*75c0*/  LOP3.LUT R197, R24, R20, R169, 0x96, !PT ;  /* 0x0000001418c57212 */ /* 0x000fe200078e96a9 */
[----:B------:R-:W-:-:S07]  /*75d0*/  IMAD.MOV.U32 R20, RZ, RZ, RZ ;  /* 0x000000ffff147224 */ /* 0x000fce00078e00ff */
.L_x_12083:
[----:B------:R-:W-:Y:S05]  /*75e0*/  BSYNC.RECONVERGENT B0 ;  /* 0x0000000000007941 */ /* 0x000fea0003800200 */
.L_x_12082:
[----:B------:R-:W-:Y:S01]  /*75f0*/  I2FP.F32.U32 R18, R19 ;  /* 0x0000001300127245 */ /* 0x000fe20000201000 */
[----:B-----5:R-:W-:Y:S01]  /*7600*/  IMAD.U32 R19, R156, 0x10000, RZ ;  /* 0x000100009c137824 */ /* 0x020fe200078e00ff */
[----:B------:R-:W-:Y:S01]  /*7610*/  ISETP.NE.AND P2, PT, R20, 0x1, PT ;  /* 0x000000011400780c */ /* 0x000fe20003f45270 */
[----:B------:R-:W-:Y:S01]  /*7620*/  BSSY.RECONVERGENT B0, `(.L_x_12087) ;  /* 0x000005d000007945 */ /* 0x000fe20003800200 */
[----:B------:R-:W-:Y:S01]  /*7630*/  LOP3.LUT R6, R6, 0xfffffffb, RZ, 0xc0, !PT ;  /* 0xfffffffb06067812 */ /* 0x000fe200078ec0ff */
        /* <DEDUP_REMOVED lines=21> */
.L_x_12089:
        /* <DEDUP_REMOVED lines=13> */
.L_x_12091:
[----:B------:R-:W-:Y:S05]  /*7860*/  BSYNC.RECONVERGENT B1 ;  /* 0x0000000000017941 */ /* 0x000fea0003800200 */
.L_x_12090:
        /* <DEDUP_REMOVED lines=56> */
.L_x_12088:
[----:B------:R-:W-:Y:S05]  /*7bf0*/  BSYNC.RECONVERGENT B0 ;  /* 0x0000000000007941 */ /* 0x000fea0003800200 */
.L_x_12087:
        /* <DEDUP_REMOVED lines=8> */
[----:B------:R-:W-:Y:S02]  /*7c80*/  HFMA2 R31, -RZ, RZ, 0, 1.1920928955078125e-07 ;  /* 0x00000002ff1f7431 */ /* 0x000fe400000001ff */
[----:B------:R-:W-:-:S02]  /*7c90*/  IMAD.U32 R21, R21, 0x10000, RZ ;  /* 0x0001000015157824 */ /* 0x000fc400078e00ff */
[----:B------:R-:W-:Y:S01]  /*7ca0*/  FMUL.FTZ R19, R19, R28 ;  /* 0x0000001c13137220 */ /* 0x000fe20000410000 */
[----:B------:R-:W-:-:S04]  /*7cb0*/  FSETP.GTU.FTZ.AND P1, PT, R20, R29, PT ;  /* 0x0000001d1400720b */ /* 0x000fc80003f3c000 */
        /* <DEDUP_REMOVED lines=14> */
.L_x_12094:
        /* <DEDUP_REMOVED lines=13> */
.L_x_12096:
[----:B------:R-:W-:Y:S05]  /*7e70*/  BSYNC.RECONVERGENT B1 ;  /* 0x0000000000017941 */ /* 0x000fea0003800200 */
.L_x_12095:
        /* <DEDUP_REMOVED lines=56> */
.L_x_12093:
[----:B------:R-:W-:Y:S05]  /*8200*/  BSYNC.RECONVERGENT B0 ;  /* 0x0000000000007941 */ /* 0x000fea0003800200 */
.L_x_12092:
        /* <DEDUP_REMOVED lines=24> */
.L_x_12099:
        /* <DEDUP_REMOVED lines=13> */
.L_x_12101:
[----:B------:R-:W-:Y:S05]  /*8460*/  BSYNC.RECONVERGENT B1 ;  /* 0x0000000000017941 */ /* 0x000fea0003800200 */
.L_x_12100:
        /* <DEDUP_REMOVED lines=56> */
.L_x_12098:
[----:B------:R-:W-:Y:S05]  /*87f0*/  BSYNC.RECONVERGENT B0 ;  /* 0x0000000000007941 */ /* 0x000fea0003800200 */
.L_x_12097:
        /* <DEDUP_REMOVED lines=24> */
.L_x_12104:
        /* <DEDUP_REMOVED lines=13> */
.L_x_12106:
[----:B------:R-:W-:Y:S05]  /*8a50*/  BSYNC.RECONVERGENT B1 ;  /* 0x0000000000017941 */ /* 0x000fea0003800200 */
.L_x_12105:
        /* <DEDUP_REMOVED lines=53> */
[----:B------:R-:W-:Y:S01]  /*8db0*/  LOP3.LUT R197, R24, R30, R161, 0x96, !PT ;  /* 0x0000001e18c57212 */ /* 0x000fe200078e96a1 */
[----:B------:R-:W-:Y:S02]  /*8dc0*/  IMAD.MOV.U32 R30, RZ, RZ, R168 ;  /* 0x000000ffff1e7224 */ /* 0x000fe400078e00a8 */
[----:B------:R-:W-:-:S07]  /*8dd0*/  IMAD.MOV.U32 R168, RZ, RZ, R160 ;  /* 0x000000ffffa87224 */ /* 0x000fce00078e00a0 */
.L_x_12103:
[----:B------:R-:W-:Y:S05]  /*8de0*/  BSYNC.RECONVERGENT B0 ;  /* 0x0000000000007941 */ /* 0x000fea0003800200 */
.L_x_12102:
        /* <DEDUP_REMOVED lines=24> */
.L_x_12109:
        /* <DEDUP_REMOVED lines=13> */
.L_x_12111:
[----:B------:R-:W-:Y:S05]  /*9040*/  BSYNC.RECONVERGENT B1 ;  /* 0x0000000000017941 */ /* 0x000fea0003800200 */
.L_x_12110:
        /* <DEDUP_REMOVED lines=56> */
.L_x_12108:
[----:B------:R-:W-:Y:S05]  /*93d0*/  BSYNC.RECONVERGENT B0 ;  /* 0x0000000000007941 */ /* 0x000fea0003800200 */
.L_x_12107:
        /* <DEDUP_REMOVED lines=24> */
.L_x_12114:
        /* <DEDUP_REMOVED lines=13> */
.L_x_12116:
[----:B------:R-:W-:Y:S05]  /*9630*/  BSYNC.RECONVERGENT B1 ;  /* 0x0000000000017941 */ /* 0x000fea0003800200 */
.L_x_12115:
        /* <DEDUP_REMOVED lines=56> */
.L_x_12113:
[----:B------:R-:W-:Y:S05]  /*99c0*/  BSYNC.RECONVERGENT B0 ;  /* 0x0000000000007941 */ /* 0x000fea0003800200 */
.L_x_12112:
        /* <DEDUP_REMOVED lines=24> */
.L_x_12119:
        /* <DEDUP_REMOVED lines=15> */
.L_x_12121:
[----:B------:R-:W-:Y:S05]  /*9c40*/  BSYNC.RECONVERGENT B1 ;  /* 0x0000000000017941 */ /* 0x000fea0003800200 */
.L_x_12120:
        /* <DEDUP_REMOVED lines=25> */
[----:B------:R-:W-:Y:S02]  /*9de0*/  VIADD R161, R183, 0xa9066899 ;  /* 0xa9066899b7a17836 */ /* 0x000fe40000000000 */
        /* <DEDUP_REMOVED lines=15> */
[----:B------:R-:W-:Y:S02]  /*9ee0*/  HFMA2 R167, -RZ, RZ, 0, 0 ;  /* 0x00000000ffa77431 */ /* 0x000fe400000001ff */
        /* <DEDUP_REMOVED lines=14> */
.L_x_12118:
[----:B------:R-:W-:Y:S05]  /*9fd0*/  BSYNC.RECONVERGENT B0 ;  /* 0x0000000000007941 */ /* 0x000fea0003800200 */
.L_x_12117:
[----:B------:R-:W-:Y:S01]  /*9fe0*/  I2FP.F32.U32 R156, R156 ;  /* 0x0000009c009c7245 */ /* 0x000fe20000201000 */
[----:B------:R-:W-:Y:S01]  /*9ff0*/  IMAD.U32 R159, R159, 0x10000, RZ ;  /* 0x000100009f9f7824 */ /* 0x000fe200078e00ff */
[----:B------:R-:W-:Y:S02]  /*a000*/  PRMT R157, R35, 0x7632, R157 ;  /* 0x00007632239d7816 */ /* 0x000fe4000000009d */
[----:B------:R-:W-:Y:S01]  /*a010*/  F2FP.BF16.F32.PACK_AB R158, R31, R30 ;  /* 0x0000001e1f9e723e */ /* 0x000fe200000010ff */
[----:B------:R-:W-:Y:S01]  /*a020*/  FFMA.FTZ R156, R156, R27, 1.1641532182693481445e-10 ;  /* 0x2f0000009c9c7423 */ /* 0x000fe2000001001b */
[----:B------:R-:W-:Y:S01]  /*a030*/  FMUL.FTZ R159, R159, R22 ;  /* 0x000000169f9f7220 */ /* 0x000fe20000410000 */
[----:B------:R-:W-:-:S03]  /*a040*/  IMAD.U32 R157, R157, 0x10000, RZ ;  /* 0x000100009d9d7824 */ /* 0x000fc600078e00ff */
        /* <DEDUP_REMOVED lines=9> */
.L_x_12081:
        /* <DEDUP_REMOVED lines=16> */
.L_x_12125:
        /* <DEDUP_REMOVED lines=13> */
.L_x_12127:
[----:B------:R-:W-:Y:S05]  /*a2b0*/  BSYNC.RECONVERGENT B1 ;  /* 0x0000000000017941 */ /* 0x000fea0003800200 */
.L_x_12126:
        /* <DEDUP_REMOVED lines=55> */
.L_x_12124:
[----:B------:R-:W-:Y:S05]  /*a630*/  BSYNC.RECONVERGENT B0 ;  /* 0x0000000000007941 */ /* 0x000fea0003800200 */
.L_x_12123:
[----:B------:R-:W-:Y:S01]  /*a640*/  I2FP.F32.U32 R18, R19 ;  /* 0x0000001300127245 */ /* 0x000fe20000201000 */
[----:B-----5:R-:W-:Y:S01]  /*a650*/  IMAD.U32 R19, R156, 0x10000, RZ ;  /* 0x000100009c137824 */ /* 0x020fe200078e00ff */
[----:B------:R-:W-:Y:S01]  /*a660*/  ISETP.NE.AND P2, PT, R20, 0x1, PT ;  /* 0x000000011400780c */ /* 0x000fe20003f45270 */
[----:B------:R-:W-:Y:S01]  /*a670*/  BSSY.RECONVERGENT B0, `(.L_x_12128) ;  /* 0x000005c000007945 */ /* 0x000fe20003800200 */
[----:B------:R-:W-:Y:S01]  /*a680*/  LOP3.LUT R6, R6, 0xfffffffb, RZ, 0xc0, !PT ;  /* 0xfffffffb06067812 */ /* 0x000fe200078ec0ff */
[----:B------:R-:W-:Y:S01]  /*a690*/  FFMA.FTZ R18, R18, R27, 1.1641532182693481445e-10 ;  /* 0x2f00000012127423 */ /* 0x000fe2000001001b */
[----:B------:R-:W-:Y:S01]  /*a6a0*/  FMUL.FTZ R19, R19, R22 ;  /* 0x0000001613137220 */ /* 0x000fe20000410000 */
[----:B------:R-:W-:Y:S01]  /*a6b0*/  HFMA2 R21, -RZ, RZ, 0, 1.1920928955078125e-07 ;  /* 0x00000002ff157431 */ /* 0x000fe200000001ff */
[----:B------:R-:W-:Y:S02]  /*a6c0*/  PRMT R156, R156, 0x7632, R156 ;  /* 0x000076329c9c7816 */ /* 0x000fe4000000009c */
[----:B------:R-:W-:Y:S01]  /*a6d0*/  FMUL.FTZ R19, R19, R28 ;  /* 0x0000001c13137220 */ /* 0x000fe20000410000 */
[----:B------:R-:W-:-:S04]  /*a6e0*/  FSETP.GTU.FTZ.AND P1, PT, R18, R29, PT ;  /* 0x0000001d1200720b */ /* 0x000fc80003f3c000 */
        /* <DEDUP_REMOVED lines=14> */
.L_x_12130:
        /* <DEDUP_REMOVED lines=13> */
.L_x_12132:
[----:B------:R-:W-:Y:S05]  /*a8a0*/  BSYNC.RECONVERGENT B1 ;  /* 0x0000000000017941 */ /* 0x000fea0003800200 */
.L_x_12131:
        /* <DEDUP_REMOVED lines=56> */
.L_x_12129:
[----:B------:R-:W-:Y:S05]  /*ac30*/  BSYNC.RECONVERGENT B0 ;  /* 0x0000000000007941 */ /* 0x000fea0003800200 */
.L_x_12128:
        /* <DEDUP_REMOVED lines=24> */
.L_x_12135:
        /* <DEDUP_REMOVED lines=13> */
.L_x_12137:
[----:B------:R-:W-:Y:S05]  /*ae90*/  BSYNC.RECONVERGENT B1 ;  /* 0x0000000000017941 */ /* 0x000fea0003800200 */
.L_x_12136:
        /* <DEDUP_REMOVED lines=56> */
.L_x_12134:
[----:B------:R-:W-:Y:S05]  /*b220*/  BSYNC.RECONVERGENT B0 ;  /* 0x0000000000007941 */ /* 0x000fea0003800200 */
.L_x_12133:
        /* <DEDUP_REMOVED lines=23> */
.L_x_12140:
        /* <DEDUP_REMOVED lines=13> */
.L_x_12142:
[----:B------:R-:W-:Y:S05]  /*b470*/  BSYNC.RECONVERGENT B1 ;  /* 0x0000000000017941 */ /* 0x000fea0003800200 */
.L_x_12141:
        /* <DEDUP_REMOVED lines=56> */
.L_x_12139:
[----:B------:R-:W-:Y:S05]  /*b800*/  BSYNC.RECONVERGENT B0 ;  /* 0x0000000000007941 */ /* 0x000fea0003800200 */
.L_x_12138:
        /* <DEDUP_REMOVED lines=22> */
.L_x_12145:
        /* <DEDUP_REMOVED lines=13> */
.L_x_12147:
[----:B------:R-:W-:Y:S05]  /*ba40*/  BSYNC.RECONVERGENT B1 ;  /* 0x0000000000017941 */ /* 0x000fea0003800200 */
.L_x_12146:
        /* <DEDUP_REMOVED lines=56> */
.L_x_12144:
[----:B------:R-:W-:Y:S05]  /*bdd0*/  BSYNC.RECONVERGENT B0 ;  /* 0x0000000000007941 */ /* 0x000fea0003800200 */
.L_x_12143:
        /* <DEDUP_REMOVED lines=23> */
.L_x_12150:
        /* <DEDUP_REMOVED lines=13> */
.L_x_12152:
[----:B------:R-:W-:Y:S05]  /*c020*/  BSYNC.RECONVERGENT B1 ;  /* 0x0000000000017941 */ /* 0x000fea0003800200 */
.L_x_12151:
        /* <DEDUP_REMOVED lines=56> */
.L_x_12149:
[----:B------:R-:W-:Y:S05]  /*c3b0*/  BSYNC.RECONVERGENT B0 ;  /* 0x0000000000007941 */ /* 0x000fea0003800200 */
.L_x_12148:
        /* <DEDUP_REMOVED lines=22> */
.L_x_12155:
        /* <DEDUP_REMOVED lines=13> */
.L_x_12157:
[----:B------:R-:W-:Y:S05]  /*c5f0*/  BSYNC.RECONVERGENT B1 ;  /* 0x0000000000017941 */ /* 0x000fea0003800200 */
.L_x_12156:
        /* <DEDUP_REMOVED lines=56> */
.L_x_12154:
[----:B------:R-:W-:Y:S05]  /*c980*/  BSYNC.RECONVERGENT B0 ;  /* 0x0000000000007941 */ /* 0x000fea0003800200 */
.L_x_12153:
        /* <DEDUP_REMOVED lines=23> */
.L_x_12160:
        /* <DEDUP_REMOVED lines=15> */
.L_x_12162:
[----:B------:R-:W-:Y:S05]  /*cbf0*/  BSYNC.RECONVERGENT B1 ;  /* 0x0000000000017941 */ /* 0x000fea0003800200 */
.L_x_12161:
        /* <DEDUP_REMOVED lines=38> */
[----:B------:R-:W-:Y:S01]  /*ce60*/  IMAD.WIDE.U32 R166, R165, -0x326172a9, RZ ;  /* 0xcd9e8d57a5a67825 */ /* 0x000fe200078e00ff */
[----:B------:R-:W-:-:S03]  /*ce70*/  IADD3 R165, PT, PT, R183, -0x24c28bd8, RZ ;  /* 0xdb3d7428b7a57810 */ /* 0x000fc60007ffe0ff */
[----:B------:R-:W-:Y:S01]  /*ce80*/  IMAD.WIDE.U32 R162, R163, -0x2daee0ad, RZ ;  /* 0xd2511f53a3a27825 */ /* 0x000fe200078e00ff */
[----:B------:R-:W-:-:S03]  /*ce90*/  LOP3.LUT R157, R157, R160, R167, 0x96, !PT ;  /* 0x000000a09d9d7212 */ /* 0x000fc600078e96a7 */
[----:B------:R-:W-:Y:S01]  /*cea0*/  IMAD.MOV.U32 R167, RZ, RZ, RZ ;  /* 0x000000ffffa77224 */ /* 0x000fe200078e00ff */
        /* <DEDUP_REMOVED lines=13> */
.L_x_12159:
[----:B------:R-:W-:Y:S05]  /*cf80*/  BSYNC.RECONVERGENT B0 ;  /* 0x0000000000007941 */ /* 0x000fea0003800200 */
.L_x_12158:
[----:B------:R-:W-:Y:S02]  /*cf90*/  I2FP.F32.U32 R156, R156 ;  /* 0x0000009c009c7245 */ /* 0x000fe40000201000 */
        /* <DEDUP_REMOVED lines=9> */
[----:B------:R-:W-:Y:S01]  /*d030*/  FMUL.FTZ R165, R156, R63 ;  /* 0x0000003f9ca57220 */ /* 0x000fe20000410000 */
[----:B------:R-:W-:-:S04]  /*d040*/  F2FP.BF16.F32.PACK_AB R156, R19, R18 ;  /* 0x00000012139c723e */ /* 0x000fc800000010ff */
[----:B------:R-:W-:-:S07]  /*d050*/  F2FP.BF16.F32.PACK_AB R159, R165, R164 ;  /* 0x000000a4a59f723e */ /* 0x000fce00000010ff */
.L_x_12122:
        /* <DEDUP_REMOVED lines=12> */
[----:B------:R-:W-:Y:S01]  /*d120*/  LOP3.LUT R177, R177, R163, R166, 0xfe, !PT ;  /* 0x000000a3b1b17212 */ /* 0x000fe200078efea6 */
[----:B------:R-:W-:Y:S01]  /*d130*/  VIADD R166, R8, 0x40 ;  /* 0x0000004008a67836 */ /* 0x000fe20000000000 */
        /* <DEDUP_REMOVED lines=27> */
.L_x_12166:
        /* <DEDUP_REMOVED lines=13> */
.L_x_12168:
[----:B------:R-:W-:Y:S05]  /*d3c0*/  BSYNC.RECONVERGENT B1 ;  /* 0x0000000000017941 */ /* 0x000fea0003800200 */
.L_x_12167:
        /* <DEDUP_REMOVED lines=40> */
[----:B------:R-:W-:Y:S01]  /*d650*/  IADD3 R167, PT, PT, R182, -0xe443238, RZ ;  /* 0xf1bbcdc8b6a77810 */ /* 0x000fe20007ffe0ff */
        /* <DEDUP_REMOVED lines=14> */
.L_x_12165:
[----:B------:R-:W-:Y:S05]  /*d740*/  BSYNC.RECONVERGENT B0 ;  /* 0x0000000000007941 */ /* 0x000fea0003800200 */
.L_x_12164:
        /* <DEDUP_REMOVED lines=26> */
.L_x_12171:
        /* <DEDUP_REMOVED lines=13> */
.L_x_12173:
[----:B------:R-:W-:Y:S05]  /*d9c0*/  BSYNC.RECONVERGENT B1 ;  /* 0x0000000000017941 */ /* 0x000fea0003800200 */
.L_x_12172:
        /* <DEDUP_REMOVED lines=56> */
.L_x_12170:
[----:B------:R-:W-:Y:S05]  /*dd50*/  BSYNC.RECONVERGENT B0 ;  /* 0x0000000000007941 */ /* 0x000fea0003800200 */
.L_x_12169:
[----:B------:R-:W-:Y:S01]  /*dd60*/  I2FP.F32.U32 R156, R156 ;  /* 0x0000009c009c7245 */ /* 0x000fe20000201000 */
[----:B------:R-:W-:Y:S01]  /*dd70*/  BSSY.RECONVERGENT B0, `(.L_x_12174) ;  /* 0x000005f000007945 */ /* 0x000fe20003800200 */
[----:B------:R-:W-:Y:S02]  /*dd80*/  SHF.L.U32 R157, R160, 0x10, RZ ;  /* 0x00000010a09d7819 */ /* 0x000fe400000006ff */
[----:B------:R-:W-:Y:S01]  /*dd90*/  ISETP.NE.AND P2, PT, R169, 0x1, PT ;  /* 0x00000001a900780c */ /* 0x000fe20003f45270 */
[----:B------:R-:W-:Y:S01]  /*dda0*/  FFMA.FTZ R156, R156, R27, 1.1641532182693481445e-10 ;  /* 0x2f0000009c9c7423 */ /* 0x000fe2000001001b */
[----:B------:R-:W-:Y:S01]  /*ddb0*/  PRMT R158, R32, 0x7632, R158 ;  /* 0x00007632209e7816 */ /* 0x000fe2000000009e */
[----:B------:R-:W-:Y:S01]  /*ddc0*/  FMUL.FTZ R157, R157, R22 ;  /* 0x000000169d9d7220 */ /* 0x000fe20000410000 */
[----:B------:R-:W-:Y:S02]  /*ddd0*/  LOP3.LUT R6, R6, 0xfffffffd, RZ, 0xc0, !PT ;  /* 0xfffffffd06067812 */ /* 0x000fe400078ec0ff */
[----:B------:R-:W-:Y:S01]  /*dde0*/  FSETP.GTU.FTZ.AND P1, PT, R156, R29, PT ;  /* 0x0000001d9c00720b */ /* 0x000fe20003f3c000 */
[----:B------:R-:W-:Y:S01]  /*ddf0*/  FMUL.FTZ R157, R157, R28 ;  /* 0x0000001c9d9d7220 */ /* 0x000fe20000410000 */
[----:B------:R-:W-:-:S02]  /*de00*/  IMAD.U32 R159, R158, 0x10000, RZ ;  /* 0x000100009e9f7824 */ /* 0x000fc400078e00ff */
[----:B------:R-:W-:Y:S02]  /*de10*/  HFMA2 R158, -RZ, RZ, 0, 1.1920928955078125e-07 ;  /* 0x00000002ff9e7431 */ /* 0x000fe400000001ff */
[----:B------:R-:W-:Y:S01]  /*de20*/  IMAD.MOV.U32 R156, RZ, RZ, R194 ;  /* 0x000000ffff9c7224 */ /* 0x000fe200078e00c2 */
        /* <DEDUP_REMOVED lines=13> */
.L_x_12176:
        /* <DEDUP_REMOVED lines=13> */
.L_x_12178:
[----:B------:R-:W-:Y:S05]  /*dfd0*/  BSYNC.RECONVERGENT B1 ;  /* 0x0000000000017941 */ /* 0x000fea0003800200 */
.L_x_12177:
        /* <DEDUP_REMOVED lines=56> */
.L_x_12175:
[----:B------:R-:W-:Y:S05]  /*e360*/  BSYNC.RECONVERGENT B0 ;  /* 0x0000000000007941 */ /* 0x000fea0003800200 */
.L_x_12174:
[----:B------:R-:W-:Y:S01]  /*e370*/  I2FP.F32.U32 R156, R156 ;  /* 0x0000009c009c7245 */ /* 0x000fe20000201000 */
[----:B------:R-:W-:Y:S01]  /*e380*/  BSSY.RECONVERGENT B0, `(.L_x_12179) ;  /* 0x000005d000007945 */ /* 0x000fe20003800200 */
[C---:B------:R-:W-:Y:S01]  /*e390*/  SHF.L.U32 R157, R161.reuse, 0x10, RZ ;  /* 0x00000010a19d7819 */ /* 0x040fe200000006ff */
        /* <DEDUP_REMOVED lines=21> */
.L_x_12181:
        /* <DEDUP_REMOVED lines=13> */
.L_x_12183:
[----:B------:R-:W-:Y:S05]  /*e5c0*/  BSYNC.RECONVERGENT B1 ;  /* 0x0000000000017941 */ /* 0x000fea0003800200 */
.L_x_12182:
        /* <DEDUP_REMOVED lines=56> */
.L_x_12180:
[----:B------:R-:W-:Y:S05]  /*e950*/  BSYNC.RECONVERGENT B0 ;  /* 0x0000000000007941 */ /* 0x000fea0003800200 */
.L_x_12179:
        /* <DEDUP_REMOVED lines=24> */
.L_x_12186:
        /* <DEDUP_REMOVED lines=13> */
.L_x_12188:
[----:B------:R-:W-:Y:S05]  /*ebb0*/  BSYNC.RECONVERGENT B1 ;  /* 0x0000000000017941 */ /* 0x000fea0003800200 */
.L_x_12187:
        /* <DEDUP_REMOVED lines=56> */
.L_x_12185:
[----:B------:R-:W-:Y:S05]  /*ef40*/  BSYNC.RECONVERGENT B0 ;  /* 0x0000000000007941 */ /* 0x000fea0003800200 */
.L_x_12184:
        /* <DEDUP_REMOVED lines=24> */
.L_x_12191:
        /* <DEDUP_REMOVED lines=13> */
.L_x_12193:
[----:B------:R-:W-:Y:S05]  /*f1a0*/  BSYNC.RECONVERGENT B1 ;  /* 0x0000000000017941 */ /* 0x000fea0003800200 */
.L_x_12192:
        /* <DEDUP_REMOVED lines=56> */
.L_x_12190:
[----:B------:R-:W-:Y:S05]  /*f530*/  BSYNC.RECONVERGENT B0 ;  /* 0x0000000000007941 */ /* 0x000fea0003800200 */
.L_x_12189:
        /* <DEDUP_REMOVED lines=11> */
[----:B------:R-:W-:Y:S01]  /*f5f0*/  IMAD.MOV.U32 R157, RZ, RZ, R194 ;  /* 0x000000ffff9d7224 */ /* 0x000fe200078e00c2 */
        /* <DEDUP_REMOVED lines=12> */
.L_x_12196:
        /* <DEDUP_REMOVED lines=13> */
.L_x_12198:
[----:B------:R-:W-:Y:S05]  /*f790*/  BSYNC.RECONVERGENT B1 ;  /* 0x0000000000017941 */ /* 0x000fea0003800200 */
.L_x_12197:
        /* <DEDUP_REMOVED lines=56> */
.L_x_12195:
[----:B------:R-:W-:Y:S05]  /*fb20*/  BSYNC.RECONVERGENT B0 ;  /* 0x0000000000007941 */ /* 0x000fea0003800200 */
.L_x_12194:
        /* <DEDUP_REMOVED lines=24> */
.L_x_12201:
        /* <DEDUP_REMOVED lines=15> */
.L_x_12203:
[----:B------:R-:W-:Y:S05]  /*fda0*/  BSYNC.RECONVERGENT B1 ;  /* 0x0000000000017941 */ /* 0x000fea0003800200 */
.L_x_12202:
        /* <DEDUP_REMOVED lines=55> */
[----:B------:R-:W-:-:S07]  /*10120*/  MOV R176, R156 ;  /* 0x0000009c00b07202 */ /* 0x000fce0000000f00 */
.L_x_12200:
[----:B------:R-:W-:Y:S05]  /*10130*/  BSYNC.RECONVERGENT B0 ;  /* 0x0000000000007941 */ /* 0x000fea0003800200 */
.L_x_12199:
        /* <DEDUP_REMOVED lines=16> */
.L_x_12163:
        /* <DEDUP_REMOVED lines=16> */
.L_x_12207:
        /* <DEDUP_REMOVED lines=13> */
.L_x_12209:
[----:B------:R-:W-:Y:S05]  /*10410*/  BSYNC.RECONVERGENT B1 ;  /* 0x0000000000017941 */ /* 0x000fea0003800200 */
.L_x_12208:
[----:B------:R-:W-:Y:S01]  /*10420*/  IMAD.WIDE.U32 R158, R4, -0x326172a9, RZ ;  /* 0xcd9e8d57049e7825 */ /* 0x000fe200078e00ff */
[----:B------:R-:W-:Y:S02]  /*10430*/  LOP3.LUT R172, R5, R157, R183, 0x96, !PT ;  /* 0x0000009d05ac7212 */ /* 0x000fe400078e96b7 */
[C---:B------:R-:W-:Y:S01]  /*10440*/  IADD3 R157, PT, PT, R182.reuse, -0x61c88647, RZ ;  /* 0x9e3779b9b69d7810 */ /* 0x040fe20007ffe0ff */
        /* <DEDUP_REMOVED lines=52> */
.L_x_12206:
[----:B------:R-:W-:Y:S05]  /*10790*/  BSYNC.RECONVERGENT B0 ;  /* 0x0000000000007941 */ /* 0x000fea0003800200 */
.L_x_12205:
[----:B------:R-:W-:Y:S01]  /*107a0*/  I2FP.F32.U32 R156, R156 ;  /* 0x0000009c009c7245 */ /* 0x000fe20000201000 */
[----:B------:R-:W-:Y:S01]  /*107b0*/  BSSY.RECONVERGENT B0, `(.L_x_12210) ;  /* 0x000005e000007945 */ /* 0x000fe20003800200 */
[----:B-----5:R-:W-:Y:S01]  /*107c0*/  SHF.L.U32 R157, R160, 0x10, RZ ;  /* 0x00000010a09d7819 */ /* 0x020fe200000006ff */
[----:B------:R-:W-:Y:S01]  /*107d0*/  IMAD.MOV.U32 R159, RZ, RZ, 0x2 ;  /* 0x00000002ff9f7424 */ /* 0x000fe200078e00ff */
[----:B------:R-:W-:Y:S01]  /*107e0*/  ISETP.NE.AND P2, PT, R158, 0x1, PT ;  /* 0x000000019e00780c */ /* 0x000fe20003f45270 */
[----:B------:R-:W-:Y:S01]  /*107f0*/  FFMA.FTZ R156, R156, R27, 1.1641532182693481445e-10 ;  /* 0x2f0000009c9c7423 */ /* 0x000fe2000001001b */
[----:B------:R-:W-:Y:S01]  /*10800*/  LOP3.LUT R6, R6, 0xfffffffb, RZ, 0xc0, !PT ;  /* 0xfffffffb06067812 */ /* 0x000fe200078ec0ff */
[----:B------:R-:W-:Y:S01]  /*10810*/  FMUL.FTZ R157, R157, R22 ;  /* 0x000000169d9d7220 */ /* 0x000fe20000410000 */
[----:B------:R-:W-:Y:S02]  /*10820*/  PRMT R160, R160, 0x7632, R160 ;  /* 0x00007632a0a07816 */ /* 0x000fe400000000a0 */
[----:B------:R-:W-:Y:S01]  /*10830*/  FSETP.GTU.FTZ.AND P1, PT, R156, R29, PT ;  /* 0x0000001d9c00720b */ /* 0x000fe20003f3c000 */
[----:B------:R-:W-:Y:S01]  /*10840*/  FMUL.FTZ R157, R157, R28 ;  /* 0x0000001c9d9d7220 */ /* 0x000fe20000410000 */
[----:B------:R-:W-:-:S04]  /*10850*/  MOV R156, R194 ;  /* 0x000000c2009c7202 */ /* 0x000fc80000000f00 */
        /* <DEDUP_REMOVED lines=13> */
.L_x_12212:
        /* <DEDUP_REMOVED lines=13> */
.L_x_12214:
[----:B------:R-:W-:Y:S05]  /*10a00*/  BSYNC.RECONVERGENT B1 ;  /* 0x0000000000017941 */ /* 0x000fea0003800200 */
.L_x_12213:
        /* <DEDUP_REMOVED lines=56> */
.L_x_12211:
[----:B------:R-:W-:Y:S05]  /*10d90*/  BSYNC.RECONVERGENT B0 ;  /* 0x0000000000007941 */ /* 0x000fea0003800200 */
.L_x_12210:
[----:B------:R-:W-:Y:S01]  /*10da0*/  I2FP.F32.U32 R156, R156 ;  /* 0x0000009c009c7245 */ /* 0x000fe20000201000 */
[----:B------:R-:W-:Y:S01]  /*10db0*/  IMAD.U32 R157, R160, 0x10000, RZ ;  /* 0x00010000a09d7824 */ /* 0x000fe200078e00ff */
[----:B------:R-:W-:Y:S01]  /*10dc0*/  ISETP.NE.AND P2, PT, R159, 0x1, PT ;  /* 0x000000019f00780c */ /* 0x000fe20003f45270 */
[----:B------:R-:W-:Y:S01]  /*10dd0*/  BSSY.RECONVERGENT B0, `(.L_x_12215) ;  /* 0x000005b000007945 */ /* 0x000fe20003800200 */
[----:B------:R-:W-:Y:S01]  /*10de0*/  LOP3.LUT R6, R6, 0xfffffffd, RZ, 0xc0, !PT ;  /* 0xfffffffd06067812 */ /* 0x000fe200078ec0ff */
        /* <DEDUP_REMOVED lines=19> */
.L_x_12217:
        /* <DEDUP_REMOVED lines=13> */
.L_x_12219:
[----:B------:R-:W-:Y:S05]  /*10ff0*/  BSYNC.RECONVERGENT B1 ;  /* 0x0000000000017941 */ /* 0x000fea0003800200 */
.L_x_12218:
        /* <DEDUP_REMOVED lines=56> */
.L_x_12216:
[----:B------:R-:W-:Y:S05]  /*11380*/  BSYNC.RECONVERGENT B0 ;  /* 0x0000000000007941 */ /* 0x000fea0003800200 */
.L_x_12215:
[----:B------:R-:W-:Y:S01]  /*11390*/  I2FP.F32.U32 R156, R156 ;  /* 0x0000009c009c7245 */ /* 0x000fe20000201000 */
[----:B------:R-:W-:Y:S01]  /*113a0*/  BSSY.RECONVERGENT B0, `(.L_x_12220) ;  /* 0x000005c000007945 */ /* 0x000fe20003800200 */
[C---:B------:R-:W-:Y:S02]  /*113b0*/  SHF.L.U32 R157, R161.reuse, 0x10, RZ ;  /* 0x00000010a19d7819 */ /* 0x040fe400000006ff */
[----:B------:R-:W-:Y:S01]  /*113c0*/  ISETP.NE.AND P2, PT, R158, 0x1, PT ;  /* 0x000000019e00780c */ /* 0x000fe20003f45270 */
[----:B------:R-:W-:Y:S01]  /*113d0*/  FFMA.FTZ R156, R156, R27, 1.1641532182693481445e-10 ;  /* 0x2f0000009c9c7423 */ /* 0x000fe2000001001b */
[----:B------:R-:W-:Y:S01]  /*113e0*/  PRMT R161, R161, 0x7632, R161 ;  /* 0x00007632a1a17816 */ /* 0x000fe200000000a1 */
[----:B------:R-:W-:-:S03]  /*113f0*/  FMUL.FTZ R157, R157, R22 ;  /* 0x000000169d9d7220 */ /* 0x000fc60000410000 */
[----:B------:R-:W-:Y:S01]  /*11400*/  FSETP.GTU.FTZ.AND P1, PT, R156, R29, PT ;  /* 0x0000001d9c00720b */ /* 0x000fe20003f3c000 */
[----:B------:R-:W-:Y:S01]  /*11410*/  FMUL.FTZ R157, R157, R28 ;  /* 0x0000001c9d9d7220 */ /* 0x000fe20000410000 */
[----:B------:R-:W-:-:S04]  /*11420*/  MOV R156, R194 ;  /* 0x000000c2009c7202 */ /* 0x000fc80000000f00 */
        /* <DEDUP_REMOVED lines=13> */
.L_x_12222:
        /* <DEDUP_REMOVED lines=13> */
.L_x_12224:
[----:B------:R-:W-:Y:S05]  /*115d0*/  BSYNC.RECONVERGENT B1 ;  /* 0x0000000000017941 */ /* 0x000fea0003800200 */
.L_x_12223:
        /* <DEDUP_REMOVED lines=56> */
.L_x_12221:
[----:B------:R-:W-:Y:S05]  /*11960*/  BSYNC.RECONVERGENT B0 ;  /* 0x0000000000007941 */ /* 0x000fea0003800200 */
.L_x_12220:
        /* <DEDUP_REMOVED lines=22> */
.L_x_12227:
        /* <DEDUP_REMOVED lines=13> */
.L_x_12229:
[----:B------:R-:W-:Y:S05]  /*11ba0*/  BSYNC.RECONVERGENT B1 ;  /* 0x0000000000017941 */ /* 0x000fea0003800200 */
.L_x_12228:
        /* <DEDUP_REMOVED lines=56> */
.L_x_12226:
[----:B------:R-:W-:Y:S05]  /*11f30*/  BSYNC.RECONVERGENT B0 ;  /* 0x0000000000007941 */ /* 0x000fea0003800200 */
.L_x_12225:
        /* <DEDUP_REMOVED lines=23> */
.L_x_12232:
        /* <DEDUP_REMOVED lines=13> */
.L_x_12234:
[----:B------:R-:W-:Y:S05]  /*12180*/  BSYNC.RECONVERGENT B1 ;  /* 0x0000000000017941 */ /* 0x000fea0003800200 */
.L_x_12233:
        /* <DEDUP_REMOVED lines=56> */
.L_x_12231:
[----:B------:R-:W-:Y:S05]  /*12510*/  BSYNC.RECONVERGENT B0 ;  /* 0x0000000000007941 */ /* 0x000fea0003800200 */
.L_x_12230:
        /* <DEDUP_REMOVED lines=22> */
.L_x_12237:
        /* <DEDUP_REMOVED lines=13> */
.L_x_12239:
[----:B------:R-:W-:Y:S05]  /*12750*/  BSYNC.RECONVERGENT B1 ;  /* 0x0000000000017941 */ /* 0x000fea0003800200 */
.L_x_12238:
        /* <DEDUP_REMOVED lines=56> */
.L_x_12236:
[----:B------:R-:W-:Y:S05]  /*12ae0*/  BSYNC.RECONVERGENT B0 ;  /* 0x0000000000007941 */ /* 0x000fea0003800200 */
.L_x_12235:
        /* <DEDUP_REMOVED lines=23> */
.L_x_12242:
        /* <DEDUP_REMOVED lines=15> */
.L_x_12244:
[----:B------:R-:W-:Y:S05]  /*12d50*/  BSYNC.RECONVERGENT B1 ;  /* 0x0000000000017941 */ /* 0x000fea0003800200 */
.L_x_12243:
        /* <DEDUP_REMOVED lines=56> */
.L_x_12241:
[----:B------:R-:W-:Y:S05]  /*130e0*/  BSYNC.RECONVERGENT B0 ;  /* 0x0000000000007941 */ /* 0x000fea0003800200 */
.L_x_12240:
[----:B------:R-:W-:Y:S01]  /*130f0*/  I2FP.F32.U32 R156, R157 ;  /* 0x0000009d009c7245 */ /* 0x000fe20000201000 */
[----:B------:R-:W-:Y:S01]  /*13100*/  IMAD.U32 R177, R177, 0x10000, RZ ;  /* 0x00010000b1b17824 */ /* 0x000fe200078e00ff */
[----:B------:R-:W-:Y:S02]  /*13110*/  F2FP.BF16.F32.PACK_AB R158, R172, R171 ;  /* 0x000000abac9e723e */ /* 0x000fe400000010ff */
        /* <DEDUP_REMOVED lines=8> */
[----:B------:R-:W-:-:S05]  /*131a0*/  FMUL.FTZ R174, R174, R55 ;  /* 0x00000037aeae7220 */ /* 0x000fca0000410000 */
[----:B------:R-:W-:-:S07]  /*131b0*/  F2FP.BF16.F32.PACK_AB R159, R174, R173 ;  /* 0x000000adae9f723e */ /* 0x000fce00000010ff */
.L_x_12204:
[----:B------:R-:W0:Y:S01]  /*131c0*/  @P0 LDC.64 R160, c[0x0][0x3a0] ;  /* 0x0000e800ffa00b82 */ /* 0x000e220000000a00 */
[----:B------:R-:W-:Y:S01]  /*131d0*/  SEL R184, RZ, 0x10000, !P5 ;  /* 0x00010000ffb87807 */ /* 0x000fe20006800000 */
[----:B------:R-:W-:Y:S01]  /*131e0*/  IMAD.WIDE.U32 R186, R166, 0x8, R178 ;  /* 0x00000008a6ba7825 */ /* 0x000fe200078e00b2 */
[----:B------:R-:W-:Y:S02]  /*131f0*/  LOP3.LUT P5, RZ, R6, 0x2, RZ, 0xc0, !PT ;  /* 0x0000000206ff7812 */ /* 0x000fe400078ac0ff */
[----:B------:R-:W-:Y:S02]  /*13200*/  SEL R175, RZ, 0x1000000, !P2 ;  /* 0x01000000ffaf7807 */ /* 0x000fe40005000000 */
[----:B------:R-:W-:Y:S02]  /*13210*/  SEL R163, RZ, 0x10000, !P1 ;  /* 0x00010000ffa37807 */ /* 0x000fe40004800000 */
[----:B------:R-:W-:Y:S02]  /*13220*/  SEL R162, RZ, 0x100, !P5 ;  /* 0x00000100ffa27807 */ /* 0x000fe40006800000 */
[----:B------:R-:W-:-:S02]  /*13230*/  SEL R177, RZ, 0x1000000, !P6 ;  /* 0x01000000ffb17807 */ /* 0x000fc40007000000 */
[----:B------:R-:W-:Y:S02]  /*13240*/  SEL R191, RZ, 0x100, !P4 ;  /* 0x00000100ffbf7807 */ /* 0x000fe40006000000 */
[----:B------:R-:W-:Y:S02]  /*13250*/  LOP3.LUT P6, RZ, R6, 0x4, RZ, 0xc0, !PT ;  /* 0x0000000406ff7812 */ /* 0x000fe400078cc0ff */
[----:B------:R-:W-:Y:S02]  /*13260*/  LOP3.LUT R162, R162, R175, R163, 0xfe, !PT ;  /* 0x000000afa2a27212 */ /* 0x000fe400078efea3 */
[----:B------:R-:W-:Y:S02]  /*13270*/  IADD3 R175, PT, PT, R8, 0x60, RZ ;  /* 0x0000006008af7810 */ /* 0x000fe40007ffe0ff */
[----:B------:R-:W-:Y:S01]  /*13280*/  LOP3.LUT R191, R191, R177, R184, 0xfe, !PT ;  /* 0x000000b1bfbf7212 */ /* 0x000fe200078efeb8 */
[----:B------:R-:W-:Y:S01]  /*13290*/  IMAD.WIDE.U32 R184, R166, 0x10, R180 ;  /* 0x00000010a6b87825 */ /* 0x000fe200078e00b4 */
        /* <DEDUP_REMOVED lines=27> */
.L_x_12248:
        /* <DEDUP_REMOVED lines=13> */
.L_x_12250:
[----:B------:R-:W-:Y:S05]  /*13520*/  BSYNC.RECONVERGENT B1 ;  /* 0x0000000000017941 */ /* 0x000fea0003800200 */
.L_x_12249:
        /* <DEDUP_REMOVED lines=54> */
[----:B------:R-:W-:-:S07]  /*13890*/  IMAD.MOV.U32 R156, RZ, RZ, R176 ;  /* 0x000000ffff9c7224 */ /* 0x000fce00078e00b0 */
.L_x_12247:
[----:B------:R-:W-:Y:S05]  /*138a0*/  BSYNC.RECONVERGENT B0 ;  /* 0x0000000000007941 */ /* 0x000fea0003800200 */
.L_x_12246:
        /* <DEDUP_REMOVED lines=11> */
[----:B------:R-:W-:-:S04]  /*13960*/  FSETP.GTU.FTZ.AND P1, PT, R156, R29, PT ;  /* 0x0000001d9c00720b */ /* 0x000fc80003f3c000 */
        /* <DEDUP_REMOVED lines=14> */
.L_x_12253:
        /* <DEDUP_REMOVED lines=13> */
.L_x_12255:
[----:B------:R-:W-:Y:S05]  /*13b20*/  BSYNC.RECONVERGENT B1 ;  /* 0x0000000000017941 */ /* 0x000fea0003800200 */
.L_x_12254:
        /* <DEDUP_REMOVED lines=52> */
[----:B------:R-:W-:Y:S01]  /*13e70*/  HFMA2 R159, -RZ, RZ, 0, 0 ;  /* 0x00000000ff9f7431 */ /* 0x000fe200000001ff */
[----:B------:R-:W-:Y:S02]  /*13e80*/  LOP3.LUT R197, R24, R158, R157, 0x96, !PT ;  /* 0x0000009e18c57212 */ /* 0x000fe400078e969d */
[----:B------:R-:W-:Y:S01]  /*13e90*/  MOV R157, R190 ;  /* 0x000000be009d7202 */ /* 0x000fe20000000f00 */
[----:B------:R-:W-:-:S07]  /*13ea0*/  IMAD.MOV.U32 R190, RZ, RZ, R156 ;  /* 0x000000ffffbe7224 */ /* 0x000fce00078e009c */
.L_x_12252:
[----:B------:R-:W-:Y:S05]  /*13eb0*/  BSYNC.RECONVERGENT B0 ;  /* 0x0000000000007941 */ /* 0x000fea0003800200 */
.L_x_12251:
        /* <DEDUP_REMOVED lines=8> */
[----:B------:R-:W-:Y:S01]  /*13f40*/  SHF.L.U32 R177, R158, 0x10, RZ ;  /* 0x000000109eb17819 */ /* 0x000fe200000006ff */
[----:B------:R-:W-:Y:S01]  /*13f50*/  FMUL.FTZ R157, R157, R28 ;  /* 0x0000001c9d9d7220 */ /* 0x000fe20000410000 */
[----:B------:R-:W-:Y:S01]  /*13f60*/  FSETP.GTU.FTZ.AND P1, PT, R156, R29, PT ;  /* 0x0000001d9c00720b */ /* 0x000fe20003f3c000 */
[----:B------:R-:W-:-:S03]  /*13f70*/  IMAD.MOV.U32 R158, RZ, RZ, 0x2 ;  /* 0x00000002ff9e7424 */ /* 0x000fc600078e00ff */
[----:B------:R-:W-:Y:S02]  /*13f80*/  FSEL R156, R157, RZ, !P1 ;  /* 0x000000ff9d9c7208 */ /* 0x000fe40004800000 */
[----:B------:R-:W-:Y:S02]  /*13f90*/  PLOP3.LUT P1, PT, P1, PT, PT, 0x8, 0x80 ;  /* 0x000000000080781c */ /* 0x000fe40000f2e170 */
[----:B------:R-:W-:Y:S01]  /*13fa0*/  MOV R157, R194 ;  /* 0x000000c2009d7202 */ /* 0x000fe20000000f00 */
        /* <DEDUP_REMOVED lines=11> */
.L_x_12258:
        /* <DEDUP_REMOVED lines=13> */
.L_x_12260:
[----:B------:R-:W-:Y:S05]  /*14130*/  BSYNC.RECONVERGENT B1 ;  /* 0x0000000000017941 */ /* 0x000fea0003800200 */
.L_x_12259:
        /* <DEDUP_REMOVED lines=56> */
.L_x_12257:
[----:B------:R-:W-:Y:S05]  /*144c0*/  BSYNC.RECONVERGENT B0 ;  /* 0x0000000000007941 */ /* 0x000fea0003800200 */
.L_x_12256:
        /* <DEDUP_REMOVED lines=24> */
.L_x_12263:
        /* <DEDUP_REMOVED lines=13> */
.L_x_12265:
[----:B------:R-:W-:Y:S05]  /*14720*/  BSYNC.RECONVERGENT B1 ;  /* 0x0000000000017941 */ /* 0x000fea0003800200 */
.L_x_12264:
        /* <DEDUP_REMOVED lines=56> */
.L_x_12262:
[----:B------:R-:W-:Y:S05]  /*14ab0*/  BSYNC.RECONVERGENT B0 ;  /* 0x0000000000007941 */ /* 0x000fea0003800200 */
.L_x_12261:
        /* <DEDUP_REMOVED lines=24> */
.L_x_12268:
        /* <DEDUP_REMOVED lines=13> */
.L_x_12270:
[----:B------:R-:W-:Y:S05]  /*14d10*/  BSYNC.RECONVERGENT B1 ;  /* 0x0000000000017941 */ /* 0x000fea0003800200 */
.L_x_12269:
        /* <DEDUP_REMOVED lines=56> */
.L_x_12267:
[----:B------:R-:W-:Y:S05]  /*150a0*/  BSYNC.RECONVERGENT B0 ;  /* 0x0000000000007941 */ /* 0x000fea0003800200 */
.L_x_12266:
        /* <DEDUP_REMOVED lines=24> */
.L_x_12273:
        /* <DEDUP_REMOVED lines=13> */
.L_x_12275:
[----:B------:R-:W-:Y:S05]  /*15300*/  BSYNC.RECONVERGENT B1 ;  /* 0x0000000000017941 */ /* 0x000fea0003800200 */
.L_x_12274:
        /* <DEDUP_REMOVED lines=56> */
.L_x_12272:
[----:B------:R-:W-:Y:S05]  /*15690*/  BSYNC.RECONVERGENT B0 ;  /* 0x0000000000007941 */ /* 0x000fea0003800200 */
.L_x_12271:
        /* <DEDUP_REMOVED lines=24> */
.L_x_12278:
        /* <DEDUP_REMOVED lines=13> */
.L_x_12280:
[----:B------:R-:W-:Y:S05]  /*158f0*/  BSYNC.RECONVERGENT B1 ;  /* 0x0000000000017941 */ /* 0x000fea0003800200 */
.L_x_12279:
        /* <DEDUP_REMOVED lines=56> */
.L_x_12277:
[----:B------:R-:W-:Y:S05]  /*15c80*/  BSYNC.RECONVERGENT B0 ;  /* 0x0000000000007941 */ /* 0x000fea0003800200 */
.L_x_12276:
        /* <DEDUP_REMOVED lines=24> */
.L_x_12283:
        /* <DEDUP_REMOVED lines=15> */
.L_x_12285:
[----:B------:R-:W-:Y:S05]  /*15f00*/  BSYNC.RECONVERGENT B1 ;  /* 0x0000000000017941 */ /* 0x000fea0003800200 */
.L_x_12284:
        /* <DEDUP_REMOVED lines=56> */
.L_x_12282:
[----:B------:R-:W-:Y:S05]  /*16290*/  BSYNC.RECONVERGENT B0 ;  /* 0x0000000000007941 */ /* 0x000fea0003800200 */
.L_x_12281:
[----:B------:R-:W-:Y:S01]  /*162a0*/  I2FP.F32.U32 R156, R157 ;  /* 0x0000009d009c7245 */ /* 0x000fe20000201000 */
[----:B------:R-:W-:Y:S01]  /*162b0*/  IMAD.U32 R189, R189, 0x10000, RZ ;  /* 0x00010000bdbd7824 */ /* 0x000fe200078e00ff */
[----:B------:R-:W-:Y:S02]  /*162c0*/  PRMT R157, R35, 0x7632, R157 ;  /* 0x00007632239d7816 */ /* 0x000fe4000000009d */
[----:B------:R-:W-:Y:S01]  /*162d0*/  F2FP.BF16.F32.PACK_AB R158, R187, R186 ;  /* 0x000000babb9e723e */ /* 0x000fe200000010ff */
[----:B------:R-:W-:Y:S01]  /*162e0*/  FFMA.FTZ R156, R156, R27, 1.1641532182693481445e-10 ;  /* 0x2f0000009c9c7423 */ /* 0x000fe2000001001b */
[----:B------:R-:W-:Y:S01]  /*162f0*/  FMUL.FTZ R189, R189, R22 ;  /* 0x00000016bdbd7220 */ /* 0x000fe20000410000 */
[----:B------:R-:W-:-:S03]  /*16300*/  SHF.L.U32 R157, R157, 0x10, RZ ;  /* 0x000000109d9d7819 */ /* 0x000fc600000006ff */
        /* <DEDUP_REMOVED lines=9> */
.L_x_12245:
        /* <DEDUP_REMOVED lines=16> */
.L_x_12289:
        /* <DEDUP_REMOVED lines=13> */
.L_x_12291:
[----:B------:R-:W-:Y:S05]  /*16570*/  BSYNC.RECONVERGENT B1 ;  /* 0x0000000000017941 */ /* 0x000fea0003800200 */
.L_x_12290:
        /* <DEDUP_REMOVED lines=55> */
.L_x_12288:
[----:B------:R-:W-:Y:S05]  /*168f0*/  BSYNC.RECONVERGENT B0 ;  /* 0x0000000000007941 */ /* 0x000fea0003800200 */
.L_x_12287:
        /* <DEDUP_REMOVED lines=25> */
.L_x_12294:
        /* <DEDUP_REMOVED lines=13> */
.L_x_12296:
[----:B------:R-:W-:Y:S05]  /*16b60*/  BSYNC.RECONVERGENT B1 ;  /* 0x0000000000017941 */ /* 0x000fea0003800200 */
.L_x_12295:
        /* <DEDUP_REMOVED lines=56> */
.L_x_12293:
[----:B------:R-:W-:Y:S05]  /*16ef0*/  BSYNC.RECONVERGENT B0 ;  /* 0x0000000000007941 */ /* 0x000fea0003800200 */
.L_x_12292:
        /* <DEDUP_REMOVED lines=24> */
.L_x_12299:
        /* <DEDUP_REMOVED lines=13> */
.L_x_12301:
[----:B------:R-:W-:Y:S05]  /*17150*/  BSYNC.RECONVERGENT B1 ;  /* 0x0000000000017941 */ /* 0x000fea0003800200 */
.L_x_12300:
        /* <DEDUP_REMOVED lines=56> */
.L_x_12298:
[----:B------:R-:W-:Y:S05]  /*174e0*/  BSYNC.RECONVERGENT B0 ;  /* 0x0000000000007941 */ /* 0x000fea0003800200 */
.L_x_12297:
        /* <DEDUP_REMOVED lines=23> */
.L_x_12304:
        /* <DEDUP_REMOVED lines=13> */
.L_x_12306:
[----:B------:R-:W-:Y:S05]  /*17730*/  BSYNC.RECONVERGENT B1 ;  /* 0x0000000000017941 */ /* 0x000fea0003800200 */
.L_x_12305:
        /* <DEDUP_REMOVED lines=56> */
.L_x_12303:
[----:B------:R-:W-:Y:S05]  /*17ac0*/  BSYNC.RECONVERGENT B0 ;  /* 0x0000000000007941 */ /* 0x000fea0003800200 */
.L_x_12302:
        /* <DEDUP_REMOVED lines=22> */
.L_x_12309:
        /* <DEDUP_REMOVED lines=13> */
.L_x_12311:
[----:B------:R-:W-:Y:S05]  /*17d00*/  BSYNC.RECONVERGENT B1 ;  /* 0x0000000000017941 */ /* 0x000fea0003800200 */
.L_x_12310:
        /* <DEDUP_REMOVED lines=56> */
.L_x_12308:
[----:B------:R-:W-:Y:S05]  /*18090*/  BSYNC.RECONVERGENT B0 ;  /* 0x0000000000007941 */ /* 0x000fea0003800200 */
.L_x_12307:
[----:B------:R-:W-:Y:S01]  /*180a0*/  I2FP.F32.U32 R156, R156 ;  /* 0x0000009c009c7245 */ /* 0x000fe20000201000 */
[----:B------:R-:W-:Y:S01]  /*180b0*/  IMAD.U32 R157, R162, 0x10000, RZ ;  /* 0x00010000a29d7824 */ /* 0x000fe200078e00ff */
[----:B------:R-:W-:Y:S01]  /*180c0*/  ISETP.NE.AND P4, PT, R158, 0x1, PT ;  /* 0x000000019e00780c */ /* 0x000fe20003f85270 */
[----:B------:R-:W-:Y:S01]  /*180d0*/  BSSY.RECONVERGENT B0, `(.L_x_12312) ;  /* 0x000005a000007945 */ /* 0x000fe20003800200 */
[----:B------:R-:W-:Y:S01]  /*180e0*/  PRMT R162, R162, 0x7632, R162 ;  /* 0x00007632a2a27816 */ /* 0x000fe200000000a2 */
[----:B------:R-:W-:Y:S01]  /*180f0*/  FFMA.FTZ R156, R156, R27, 1.1641532182693481445e-10 ;  /* 0x2f0000009c9c7423 */ /* 0x000fe2000001001b */
[----:B------:R-:W-:Y:S01]  /*18100*/  FMUL.FTZ R157, R157, R22 ;  /* 0x000000169d9d7220 */ /* 0x000fe20000410000 */
[----:B------:R-:W-:-:S03]  /*18110*/  MOV R159, 0x2 ;  /* 0x00000002009f7802 */ /* 0x000fc60000000f00 */
        /* <DEDUP_REMOVED lines=15> */
.L_x_12314:
        /* <DEDUP_REMOVED lines=13> */
.L_x_12316:
[----:B------:R-:W-:Y:S05]  /*182e0*/  BSYNC.RECONVERGENT B1 ;  /* 0x0000000000017941 */ /* 0x000fea0003800200 */
.L_x_12315:
        /* <DEDUP_REMOVED lines=56> */
.L_x_12313:
[----:B------:R-:W-:Y:S05]  /*18670*/  BSYNC.RECONVERGENT B0 ;  /* 0x0000000000007941 */ /* 0x000fea0003800200 */
.L_x_12312:
        /* <DEDUP_REMOVED lines=22> */
.L_x_12319:
        /* <DEDUP_REMOVED lines=13> */
.L_x_12321:
[----:B------:R-:W-:Y:S05]  /*188b0*/  BSYNC.RECONVERGENT B1 ;  /* 0x0000000000017941 */ /* 0x000fea0003800200 */
.L_x_12320:
        /* <DEDUP_REMOVED lines=56> */
.L_x_12318:
[----:B------:R-:W-:Y:S05]  /*18c40*/  BSYNC.RECONVERGENT B0 ;  /* 0x0000000000007941 */ /* 0x000fea0003800200 */
.L_x_12317:
        /* <DEDUP_REMOVED lines=23> */
.L_x_12324:
        /* <DEDUP_REMOVED lines=15> */
.L_x_12326:
[----:B------:R-:W-:Y:S05]  /*18eb0*/  BSYNC.RECONVERGENT B1 ;  /* 0x0000000000017941 */ /* 0x000fea0003800200 */
.L_x_12325:
        /* <DEDUP_REMOVED lines=56> */
.L_x_12323:
[----:B------:R-:W-:Y:S05]  /*19240*/  BSYNC.RECONVERGENT B0 ;  /* 0x0000000000007941 */ /* 0x000fea0003800200 */
.L_x_12322:
        /* <DEDUP_REMOVED lines=13> */
.L_x_12286:
[----:B------:R-:W0:Y:S01]  /*19320*/  @P0 LDC.64 R160, c[0x0][0x3a0] ;  /* 0x0000e800ffa00b82 */ /* 0x000e220000000a00 */
[----:B------:R-:W-:Y:S01]  /*19330*/  SEL R198, RZ, 0x10000, !P5 ;  /* 0x00010000ffc67807 */ /* 0x000fe20006800000 */
[----:B------:R-:W-:Y:S01]  /*19340*/  IMAD.WIDE.U32 R202, R175, 0x10, R180 ;  /* 0x00000010afca7825 */ /* 0x000fe200078e00b4 */
[----:B------:R-:W-:Y:S02]  /*19350*/  LOP3.LUT P5, RZ, R6, 0x2, RZ, 0xc0, !PT ;  /* 0x0000000206ff7812 */ /* 0x000fe400078ac0ff */
[----:B------:R-:W-:Y:S02]  /*19360*/  SEL R200, RZ, 0x1000000, !P6 ;  /* 0x01000000ffc87807 */ /* 0x000fe40007000000 */
[----:B------:R-:W-:Y:S01]  /*19370*/  SEL R199, RZ, 0x100, !P4 ;  /* 0x00000100ffc77807 */ /* 0x000fe20006000000 */
[----:B------:R1:W-:Y:S01]  /*19380*/  STG.E.128 desc[UR6][R202.64], R156 ;  /* 0x0000009cca007986 */ /* 0x0003e2000c101d06 */
[----:B------:R-:W-:Y:S02]  /*19390*/  SEL R191, RZ, 0x1000000, !P2 ;  /* 0x01000000ffbf7807 */ /* 0x000fe40005000000 */
[----:B------:R-:W-:-:S02]  /*193a0*/  SEL R163, RZ, 0x10000, !P1 ;  /* 0x00010000ffa37807 */ /* 0x000fc40004800000 */
[----:B------:R-:W-:Y:S02]  /*193b0*/  SEL R162, RZ, 0x100, !P5 ;  /* 0x00000100ffa27807 */ /* 0x000fe40006800000 */
[----:B------:R-:W-:Y:S02]  /*193c0*/  LOP3.LUT P6, RZ, R6, 0x4, RZ, 0xc0, !PT ;  /* 0x0000000406ff7812 */ /* 0x000fe400078cc0ff */
[----:B------:R-:W-:Y:S01]  /*193d0*/  LOP3.LUT R199, R199, R200, R198, 0xfe, !PT ;  /* 0x000000c8c7c77212 */ /* 0x000fe200078efec6 */
[----:B------:R-:W-:Y:S01]  /*193e0*/  IMAD.WIDE.U32 R200, R175, 0x8, R178 ;  /* 0x00000008afc87825 */ /* 0x000fe200078e00b2 */
[----:B------:R-:W-:Y:S02]  /*193f0*/  LOP3.LUT R162, R162, R191, R163, 0xfe, !PT ;  /* 0x000000bfa2a27212 */ /* 0x000fe400078efea3 */
[----:B------:R-:W-:Y:S01]  /*19400*/  SEL R198, RZ, 0x1, !P3 ;  /* 0x00000001ffc67807 */ /* 0x000fe20005800000 */
[----:B------:R-:W-:Y:S01]  /*19410*/  VIADD R191, R8, 0x80 ;  /* 0x0000008008bf7836 */ /* 0x000fe20000000000 */
[----:B------:R-:W-:-:S02]  /*19420*/  SEL R163, RZ, 0x1, !P6 ;  /* 0x00000001ffa37807 */ /* 0x000fc40007000000 */
[----:B------:R-:W-:Y:S01]  /*19430*/  LOP3.LUT R199, R199, R198, RZ, 0xfc, !PT ;  /* 0x000000c6c7c77212 */ /* 0x000fe200078efcff */
[----:B0-----:R-:W-:Y:S01]  /*19440*/  @P0 IMAD.WIDE.U32 R204, R191, 0x10, R160 ;  /* 0x00000010bfcc0825 */ /* 0x001fe200078e00a0 */
[----:B------:R-:W-:-:S03]  /*19450*/  LOP3.LUT R198, R162, R163, RZ, 0xfc, !PT ;  /* 0x000000a3a2c67212 */ /* 0x000fc600078efcff */
[----:B------:R-:W-:Y:S02]  /*19460*/  IMAD.WIDE.U32 R160, R191, 0x10, R192 ;  /* 0x00000010bfa07825 */ /* 0x000fe400078e00c0 */
        /* <DEDUP_REMOVED lines=20> */
.L_x_12330:
        /* <DEDUP_REMOVED lines=13> */
.L_x_12332:
[----:B------:R-:W-:Y:S05]  /*19680*/  BSYNC.RECONVERGENT B1 ;  /* 0x0000000000017941 */ /* 0x000fea0003800200 */
.L_x_12331:
        /* <DEDUP_REMOVED lines=53> */
[----:B------:R-:W-:Y:S01]  /*199e0*/  LOP3.LUT R197, R24, R156, R159, 0x96, !PT ;  /* 0x0000009c18c57212 */ /* 0x000fe200078e969f */
[----:B------:R-:W-:Y:S01]  /*199f0*/  HFMA2 R159, -RZ, RZ, 0, 0 ;  /* 0x00000000ff9f7431 */ /* 0x000fe200000001ff */
[----:B------:R-:W-:-:S07]  /*19a00*/  MOV R156, R158 ;  /* 0x0000009e009c7202 */ /* 0x000fce0000000f00 */
.L_x_12329:
[----:B------:R-:W-:Y:S05]  /*19a10*/  BSYNC.RECONVERGENT B0 ;  /* 0x0000000000007941 */ /* 0x000fea0003800200 */
.L_x_12328:
        /* <DEDUP_REMOVED lines=26> */
.L_x_12335:
        /* <DEDUP_REMOVED lines=13> */
.L_x_12337:
[----:B------:R-:W-:Y:S05]  /*19c90*/  BSYNC.RECONVERGENT B1 ;  /* 0x0000000000017941 */ /* 0x000fea0003800200 */
.L_x_12336:
        /* <DEDUP_REMOVED lines=33> */
[----:B------:R-:W-:Y:S02]  /*19eb0*/  IADD3 R157, PT, PT, R182, -0x4ab325aa, RZ ;  /* 0xb54cda56b69d7810 */ /* 0x000fe40007ffe0ff */
[----:B------:R-:W-:Y:S02]  /*19ec0*/  LOP3.LUT R159, R159, R194, R199, 0x96, !PT ;  /* 0x000000c29f9f7212 */ /* 0x000fe400078e96c7 */
[----:B------:R-:W-:-:S03]  /*19ed0*/  LOP3.LUT R157, R157, R192, R197, 0x96, !PT ;  /* 0x000000c09d9d7212 */ /* 0x000fc600078e96c5 */
        /* <DEDUP_REMOVED lines=16> */
[----:B------:R-:W-:Y:S01]  /*19fe0*/  MOV R157, R156 ;  /* 0x0000009c009d7202 */ /* 0x000fe20000000f00 */
[----:B------:R-:W-:Y:S02]  /*19ff0*/  IMAD.MOV.U32 R156, RZ, RZ, R192 ;  /* 0x000000ffff9c7224 */ /* 0x000fe400078e00c0 */
[----:B------:R-:W-:Y:S01]  /*1a000*/  HFMA2 R192, -RZ, RZ, 0, 0 ;  /* 0x00000000ffc07431 */ /* 0x000fe200000001ff */
[----:B------:R-:W-:-:S07]  /*1a010*/  LOP3.LUT R197, R24, R196, R193, 0x96, !PT ;  /* 0x000000c418c57212 */ /* 0x000fce00078e96c1 */
.L_x_12334:
[----:B------:R-:W-:Y:S05]  /*1a020*/  BSYNC.RECONVERGENT B0 ;  /* 0x0000000000007941 */ /* 0x000fea0003800200 */
.L_x_12333:
        /* <DEDUP_REMOVED lines=24> */
.L_x_12340:
        /* <DEDUP_REMOVED lines=13> */
.L_x_12342:
[----:B------:R-:W-:Y:S05]  /*1a280*/  BSYNC.RECONVERGENT B1 ;  /* 0x0000000000017941 */ /* 0x000fea0003800200 */
.L_x_12341:
        /* <DEDUP_REMOVED lines=53> */
[----:B------:R-:W-:Y:S02]  /*1a5e0*/  LOP3.LUT R195, R159, R198, R195, 0x96, !PT ;  /* 0x000000c69fc37212 */ /* 0x000fe400078e96c3 */
[----:B------:R-:W-:Y:S01]  /*1a5f0*/  MOV R159, R156 ;  /* 0x0000009c009f7202 */ /* 0x000fe20000000f00 */
[----:B------:R-:W-:-:S07]  /*1a600*/  IMAD.MOV.U32 R156, RZ, RZ, R192 ;  /* 0x000000ffff9c7224 */ /* 0x000fce00078e00c0 */
.L_x_12339:
[----:B------:R-:W-:Y:S05]  /*1a610*/  BSYNC.RECONVERGENT B0 ;  /* 0x0000000000007941 */ /* 0x000fea0003800200 */
.L_x_12338:
        /* <DEDUP_REMOVED lines=24> */
.L_x_12345:
        /* <DEDUP_REMOVED lines=13> */
.L_x_12347:
[----:B------:R-:W-:Y:S05]  /*1a870*/  BSYNC.RECONVERGENT B1 ;  /* 0x0000000000017941 */ /* 0x000fea0003800200 */
.L_x_12346:
        /* <DEDUP_REMOVED lines=56> */
.L_x_12344:
[----:B------:R-:W-:Y:S05]  /*1ac00*/  BSYNC.RECONVERGENT B0 ;  /* 0x0000000000007941 */ /* 0x000fea0003800200 */
.L_x_12343:
        /* <DEDUP_REMOVED lines=24> */
.L_x_12350:
        /* <DEDUP_REMOVED lines=13> */
.L_x_12352:
[----:B------:R-:W-:Y:S05]  /*1ae60*/  BSYNC.RECONVERGENT B1 ;  /* 0x0000000000017941 */ /* 0x000fea0003800200 */
.L_x_12351:
        /* <DEDUP_REMOVED lines=56> */
.L_x_12349:
[----:B------:R-:W-:Y:S05]  /*1b1f0*/  BSYNC.RECONVERGENT B0 ;  /* 0x0000000000007941 */ /* 0x000fea0003800200 */
.L_x_12348:
        /* <DEDUP_REMOVED lines=24> */
.L_x_12355:
        /* <DEDUP_REMOVED lines=13> */
.L_x_12357:
[----:B------:R-:W-:Y:S05]  /*1b450*/  BSYNC.RECONVERGENT B1 ;  /* 0x0000000000017941 */ /* 0x000fea0003800200 */
.L_x_12356:
        /* <DEDUP_REMOVED lines=56> */
.L_x_12354:
[----:B------:R-:W-:Y:S05]  /*1b7e0*/  BSYNC.RECONVERGENT B0 ;  /* 0x0000000000007941 */ /* 0x000fea0003800200 */
.L_x_12353:
        /* <DEDUP_REMOVED lines=24> */
.L_x_12360:
        /* <DEDUP_REMOVED lines=13> */
.L_x_12362:
[----:B------:R-:W-:Y:S05]  /*1ba40*/  BSYNC.RECONVERGENT B1 ;  /* 0x0000000000017941 */ /* 0x000fea0003800200 */
.L_x_12361:
        /* <DEDUP_REMOVED lines=55> */
[----:B------:R-:W-:Y:S02]  /*1bdc0*/  LOP3.LUT R197, R24, R196, R193, 0x96, !PT ;  /* 0x000000c418c57212 */ /* 0x000fe400078e96c1 */
[----:B------:R-:W-:-:S07]  /*1bdd0*/  MOV R156, R192 ;  /* 0x000000c0009c7202 */ /* 0x000fce0000000f00 */
.L_x_12359:
[----:B------:R-:W-:Y:S05]  /*1bde0*/  BSYNC.RECONVERGENT B0 ;  /* 0x0000000000007941 */ /* 0x000fea0003800200 */
.L_x_12358:
[----:B------:R-:W-:Y:S01]  /*1bdf0*/  I2FP.F32.U32 R160, R160 ;  /* 0x000000a000a07245 */ /* 0x000fe20000201000 */
[----:B------:R-:W-:Y:S01]  /*1be00*/  IMAD.U32 R196, R35, 0x10000, RZ ;  /* 0x0001000023c47824 */ /* 0x000fe200078e00ff */
[C---:B------:R-:W-:Y:S01]  /*1be10*/  SHF.L.U32 R161, R163.reuse, 0x10, RZ ;  /* 0x00000010a3a17819 */ /* 0x040fe200000006ff */
[----:B------:R-:W-:Y:S01]  /*1be20*/  BSSY.RECONVERGENT B0, `(.L_x_12363) ;  /* 0x000005d000007945 */ /* 0x000fe20003800200 */
[----:B------:R-:W-:Y:S01]  /*1be30*/  ISETP.NE.AND P6, PT, R162, 0x1, PT ;  /* 0x00000001a200780c */ /* 0x000fe20003fc5270 */
[----:B------:R-:W-:Y:S01]  /*1be40*/  FFMA.FTZ R160, R160, R27, 1.1641532182693481445e-10 ;  /* 0x2f000000a0a07423 */ /* 0x000fe2000001001b */
[----:B------:R-:W-:Y:S01]  /*1be50*/  PRMT R202, R163, 0x7632, R202 ;  /* 0x00007632a3ca7816 */ /* 0x000fe200000000ca */
[----:B------:R-:W-:-:S03]  /*1be60*/  FMUL.FTZ R161, R161, R22 ;  /* 0x00000016a1a17220 */ /* 0x000fc60000410000 */
[----:B------:R-:W-:Y:S01]  /*1be70*/  FSETP.GTU.FTZ.AND P5, PT, R160, R29, PT ;  /* 0x0000001da000720b */ /* 0x000fe20003fbc000 */
[----:B------:R-:W-:Y:S01]  /*1be80*/  FMUL.FTZ R161, R161, R28 ;  /* 0x0000001ca1a17220 */ /* 0x000fe20000410000 */
[----:B------:R-:W-:-:S04]  /*1be90*/  HFMA2 R160, -RZ, RZ, 0, 1.1920928955078125e-07 ;  /* 0x00000002ffa07431 */ /* 0x000fc800000001ff */
        /* <DEDUP_REMOVED lines=13> */
.L_x_12365:
        /* <DEDUP_REMOVED lines=15> */
.L_x_12367:
[----:B------:R-:W-:Y:S05]  /*1c060*/  BSYNC.RECONVERGENT B1 ;  /* 0x0000000000017941 */ /* 0x000fea0003800200 */
.L_x_12366:
        /* <DEDUP_REMOVED lines=49> */
[----:B------:R-:W-:-:S03]  /*1c380*/  IADD3 R23, PT, PT, R182, -0x700cb87f, RZ ;  /* 0x8ff34781b6177810 */ /* 0x000fc60007ffe0ff */
[----:B------:R-:W-:Y:S01]  /*1c390*/  IMAD.WIDE.U32 R160, R160, -0x2daee0ad, RZ ;  /* 0xd2511f53a0a07825 */ /* 0x000fe200078e00ff */
[----:B------:R-:W-:-:S04]  /*1c3a0*/  LOP3.LUT R195, R23, R192, R195, 0x96, !PT ;  /* 0x000000c017c37212 */ /* 0x000fc800078e96c3 */
[----:B------:R-:W-:Y:S01]  /*1c3b0*/  LOP3.LUT R197, R24, R162, R161, 0x96, !PT ;  /* 0x000000a218c57212 */ /* 0x000fe200078e96a1 */
[----:B------:R-:W-:Y:S01]  /*1c3c0*/  IMAD.MOV.U32 R161, RZ, RZ, R156 ;  /* 0x000000ffffa17224 */ /* 0x000fe200078e009c */
[----:B------:R-:W-:Y:S01]  /*1c3d0*/  MOV R156, R160 ;  /* 0x000000a0009c7202 */ /* 0x000fe20000000f00 */
[----:B------:R-:W-:-:S07]  /*1c3e0*/  IMAD.MOV.U32 R160, RZ, RZ, RZ ;  /* 0x000000ffffa07224 */ /* 0x000fce00078e00ff */
.L_x_12364:
[----:B------:R-:W-:Y:S05]  /*1c3f0*/  BSYNC.RECONVERGENT B0 ;  /* 0x0000000000007941 */ /* 0x000fea0003800200 */
.L_x_12363:
        /* <DEDUP_REMOVED lines=16> */
.L_x_12327:
        /* <DEDUP_REMOVED lines=16> */
.L_x_12371:
        /* <DEDUP_REMOVED lines=13> */
.L_x_12373:
[----:B------:R-:W-:Y:S05]  /*1c6d0*/  BSYNC.RECONVERGENT B1 ;  /* 0x0000000000017941 */ /* 0x000fea0003800200 */
.L_x_12372:
        /* <DEDUP_REMOVED lines=56> */
.L_x_12370:
[----:B------:R-:W-:Y:S05]  /*1ca60*/  BSYNC.RECONVERGENT B0 ;  /* 0x0000000000007941 */ /* 0x000fea0003800200 */
.L_x_12369:
        /* <DEDUP_REMOVED lines=25> */
.L_x_12376:
        /* <DEDUP_REMOVED lines=13> */
.L_x_12378:
[----:B------:R-:W-:Y:S05]  /*1ccd0*/  BSYNC.RECONVERGENT B1 ;  /* 0x0000000000017941 */ /* 0x000fea0003800200 */
.L_x_12377:
        /* <DEDUP_REMOVED lines=54> */
[----:B------:R-:W-:Y:S01]  /*1d040*/  IMAD.MOV.U32 R192, RZ, RZ, RZ ;  /* 0x000000ffffc07224 */ /* 0x000fe200078e00ff */
[----:B------:R-:W-:-:S07]  /*1d050*/  LOP3.LUT R197, R24, R196, R193, 0x96, !PT ;  /* 0x000000c418c57212 */ /* 0x000fce00078e96c1 */
.L_x_12375:
[----:B------:R-:W-:Y:S05]  /*1d060*/  BSYNC.RECONVERGENT B0 ;  /* 0x0000000000007941 */ /* 0x000fea0003800200 */
.L_x_12374:
        /* <DEDUP_REMOVED lines=22> */
.L_x_12381:
        /* <DEDUP_REMOVED lines=13> */
.L_x_12383:
[----:B------:R-:W-:Y:S05]  /*1d2a0*/  BSYNC.RECONVERGENT B1 ;  /* 0x0000000000017941 */ /* 0x000fea0003800200 */
.L_x_12382:
        /* <DEDUP_REMOVED lines=56> */
.L_x_12380:
[----:B------:R-:W-:Y:S05]  /*1d630*/  BSYNC.RECONVERGENT B0 ;  /* 0x0000000000007941 */ /* 0x000fea0003800200 */
.L_x_12379:
        /* <DEDUP_REMOVED lines=23> */
.L_x_12386:
        /* <DEDUP_REMOVED lines=13> */
.L_x_12388:
[----:B------:R-:W-:Y:S05]  /*1d880*/  BSYNC.RECONVERGENT B1 ;  /* 0x0000000000017941 */ /* 0x000fea0003800200 */
.L_x_12387:
        /* <DEDUP_REMOVED lines=56> */
.L_x_12385:
[----:B------:R-:W-:Y:S05]  /*1dc10*/  BSYNC.RECONVERGENT B0 ;  /* 0x0000000000007941 */ /* 0x000fea0003800200 */
.L_x_12384:
        /* <DEDUP_REMOVED lines=22> */
.L_x_12391:
        /* <DEDUP_REMOVED lines=13> */
.L_x_12393:
[----:B------:R-:W-:Y:S05]  /*1de50*/  BSYNC.RECONVERGENT B1 ;  /* 0x0000000000017941 */ /* 0x000fea0003800200 */
.L_x_12392:
        /* <DEDUP_REMOVED lines=56> */
.L_x_12390:
[----:B------:R-:W-:Y:S05]  /*1e1e0*/  BSYNC.RECONVERGENT B0 ;  /* 0x0000000000007941 */ /* 0x000fea0003800200 */
.L_x_12389:
        /* <DEDUP_REMOVED lines=23> */
.L_x_12396:
        /* <DEDUP_REMOVED lines=13> */
.L_x_12398:
[----:B------:R-:W-:Y:S05]  /*1e430*/  BSYNC.RECONVERGENT B1 ;  /* 0x0000000000017941 */ /* 0x000fea0003800200 */
.L_x_12397:
        /* <DEDUP_REMOVED lines=56> */
.L_x_12395:
[----:B------:R-:W-:Y:S05]  /*1e7c0*/  BSYNC.RECONVERGENT B0 ;  /* 0x0000000000007941 */ /* 0x000fea0003800200 */
.L_x_12394:
        /* <DEDUP_REMOVED lines=22> */
.L_x_12401:
        /* <DEDUP_REMOVED lines=13> */
.L_x_12403:
[----:B------:R-:W-:Y:S05]  /*1ea00*/  BSYNC.RECONVERGENT B1 ;  /* 0x0000000000017941 */ /* 0x000fea0003800200 */
.L_x_12402:
        /* <DEDUP_REMOVED lines=53> */
[----:B------:R-:W-:Y:S02]  /*1ed60*/  LOP3.LUT R197, R24, R160, R197, 0x96, !PT ;  /* 0x000000a018c57212 */ /* 0x000fe400078e96c5 */
[----:B------:R-:W-:Y:S01]  /*1ed70*/  MOV R160, R156 ;  /* 0x0000009c00a07202 */ /* 0x000fe20000000f00 */
[----:B------:R-:W-:-:S07]  /*1ed80*/  IMAD.MOV.U32 R156, RZ, RZ, R196 ;  /* 0x000000ffff9c7224 */ /* 0x000fce00078e00c4 */
.L_x_12400:
[----:B------:R-:W-:Y:S05]  /*1ed90*/  BSYNC.RECONVERGENT B0 ;  /* 0x0000000000007941 */ /* 0x000fea0003800200 */
.L_x_12399:
        /* <DEDUP_REMOVED lines=8> */
[----:B------:R-:W-:Y:S02]  /*1ee20*/  FSETP.GTU.FTZ.AND P5, PT, R160, R29, PT ;  /* 0x0000001da000720b */ /* 0x000fe40003fbc000 */
[----:B------:R-:W-:Y:S02]  /*1ee30*/  MOV R160, 0x2 ;  /* 0x0000000200a07802 */ /* 0x000fe40000000f00 */
        /* <DEDUP_REMOVED lines=13> */
.L_x_12406:
        /* <DEDUP_REMOVED lines=15> */
.L_x_12408:
[----:B------:R-:W-:Y:S05]  /*1f000*/  BSYNC.RECONVERGENT B1 ;  /* 0x0000000000017941 */ /* 0x000fea0003800200 */
.L_x_12407:
        /* <DEDUP_REMOVED lines=53> */
[----:B------:R-:W-:Y:S02]  /*1f360*/  LOP3.LUT R197, R24, R192, R161, 0x96, !PT ;  /* 0x000000c018c57212 */ /* 0x000fe400078e96a1 */
[----:B------:R-:W-:Y:S01]  /*1f370*/  MOV R161, R156 ;  /* 0x0000009c00a17202 */ /* 0x000fe20000000f00 */
[----:B------:R-:W-:Y:S02]  /*1f380*/  IMAD.MOV.U32 R156, RZ, RZ, R160 ;  /* 0x000000ffff9c7224 */ /* 0x000fe400078e00a0 */
[----:B------:R-:W-:-:S07]  /*1f390*/  HFMA2 R160, -RZ, RZ, 0, 0 ;  /* 0x00000000ffa07431 */ /* 0x000fce00000001ff */
.L_x_12405:
[----:B------:R-:W-:Y:S05]  /*1f3a0*/  BSYNC.RECONVERGENT B0 ;  /* 0x0000000000007941 */ /* 0x000fea0003800200 */
.L_x_12404:
        /* <DEDUP_REMOVED lines=13> */
.L_x_12368:
[----:B------:R-:W-:Y:S01]  /*1f480*/  FADD.FTZ R23, RZ, R9 ;  /* 0x00000009ff177221 */ /* 0x000fe20000010000 */
[----:B------:R-:W-:Y:S01]  /*1f490*/  SEL R163, RZ, 0x1000000, !P6 ;  /* 0x01000000ffa37807 */ /* 0x000fe20007000000 */
[----:B------:R-:W-:Y:S01]  /*1f4a0*/  IMAD.WIDE.U32 R180, R191, 0x10, R180 ;  /* 0x00000010bfb47825 */ /* 0x000fe200078e00b4 */
[----:B------:R-:W-:-:S03]  /*1f4b0*/  SEL R192, RZ, 0x10000, !P5 ;  /* 0x00010000ffc07807 */ /* 0x000fc60006800000 */
[----:B------:R-:W-:Y:S01]  /*1f4c0*/  FADD.FTZ R22, R23, R10 ;  /* 0x0000000a17167221 */ /* 0x000fe20000010000 */
[----:B------:R-:W-:Y:S01]  /*1f4d0*/  SEL R193, RZ, 0x100, !P4 ;  /* 0x00000100ffc17807 */ /* 0x000fe20006000000 */
[----:B------:R-:W-:Y:S01]  /*1f4e0*/  IMAD.WIDE.U32 R178, R191, 0x8, R178 ;  /* 0x00000008bfb27825 */ /* 0x000fe200078e00b2 */
[----:B------:R-:W-:-:S03]  /*1f4f0*/  LOP3.LUT P6, RZ, R6, 0x2, RZ, 0xc0, !PT ;  /* 0x0000000206ff7812 */ /* 0x000fc600078cc0ff */
[----:B------:R-:W-:Y:S01]  /*1f500*/  FADD.FTZ R23, R22, R11 ;  /* 0x0000000b16177221 */ /* 0x000fe20000010000 */
[----:B------:R-:W-:Y:S01]  /*1f510*/  SEL R162, RZ, 0x1000000, !P2 ;  /* 0x01000000ffa27807 */ /* 0x000fe20005000000 */
[----:B------:R0:W-:Y:S01]  /*1f520*/  STG.E.128 desc[UR6][R180.64], R24 ;  /* 0x00000018b4007986 */ /* 0x0001e2000c101d06 */
[----:B------:R-:W-:Y:S01]  /*1f530*/  SEL R161, RZ, 0x10000, !P1 ;  /* 0x00010000ffa17807 */ /* 0x000fe20004800000 */
[----:B------:R-:W-:Y:S01]  /*1f540*/  FADD.FTZ R22, R23, R12 ;  /* 0x0000000c17167221 */ /* 0x000fe20000010000 */
[----:B------:R-:W-:Y:S01]  /*1f550*/  SEL R28, RZ, 0x100, !P0 ;  /* 0x00000100ff1c7807 */ /* 0x000fe20004000000 */
[----:B------:R-:W-:Y:S01]  /*1f560*/  UMOV UR4, 0xffffffff ;  /* 0xffffffff00047882 */ /* 0x000fe20000000000 */
[----:B------:R-:W-:Y:S01]  /*1f570*/  LOP3.LUT R193, R193, R163, R192, 0xfe, !PT ;  /* 0x000000a3c1c17212 */ /* 0x000fe200078efec0 */
[----:B------:R-:W-:Y:S01]  /*1f580*/  FADD.FTZ R23, R22, R13 ;  /* 0x0000000d16177221 */ /* 0x000fe20000010000 */
[----:B------:R-:W-:Y:S02]  /*1f590*/  SEL R192, RZ, 0x1, !P3 ;  /* 0x00000001ffc07807 */ /* 0x000fe40005800000 */
[----:B------:R-:W-:Y:S01]  /*1f5a0*/  LOP3.LUT R28, R28, R162, R161, 0xfe, !PT ;  /* 0x000000a21c1c7212 */ /* 0x000fe200078efea1 */
        /* <DEDUP_REMOVED lines=142> */
.L_x_12422:
[----:B------:R-:W-:Y:S01]  /*1fe90*/  FMUL.FTZ R7, R22, R22 ;  /* 0x0000001616077220 */ /* 0x000fe20000410000 */
[----:B------:R-:W-:Y:S01]  /*1fea0*/  ISETP.NE.AND P1, PT, RZ, UR12, PT ;  /* 0x0000000cff007c0c */ /* 0x000fe2000bf25270 */
[----:B------:R-:W2:Y:S01]  /*1feb0*/  @!P0 LDC.64 R24, c[0x0][0x3c0] ;  /* 0x0000f000ff188b82 */ /* 0x000ea20000000a00 */
[----:B-1----:R-:W-:Y:S02]  /*1fec0*/  FADD.FTZ R28, R27, R28 ;  /* 0x0000001c1b1c7221 */ /* 0x002fe40000010000 */
[----:B------:R-:W-:Y:S02]  /*1fed0*/  FSEL R26, R7, RZ, P1 ;  /* 0x000000ff071a7208 */ /* 0x000fe40000800000 */
[----:B------:R-:W-:Y:S01]  /*1fee0*/  FFMA.FTZ R23, R28, R23, UR11 ;  /* 0x0000000b1c177e23 */ /* 0x000fe20008010017 */
[----:B------:R-:W-:-:S03]  /*1fef0*/  FSEL R7, R22, RZ, !P1 ;  /* 0x000000ff16077208 */ /* 0x000fc60004800000 */
[----:B------:R-:W-:Y:S02]  /*1ff00*/  FADD.FTZ R23, R23, R26 ;  /* 0x0000001a17177221 */ /* 0x000fe40000010000 */
[C---:B------:R-:W-:Y:S01]  /*1ff10*/  FADD.FTZ R28, -R7.reuse, R10 ;  /* 0x0000000a071c7221 */ /* 0x040fe20000010100 */
[C---:B------:R-:W-:Y:S01]  /*1ff20*/  FADD.FTZ R161, -R7.reuse, R11 ;  /* 0x0000000b07a17221 */ /* 0x040fe20000010100 */
[----:B------:R-:W1:Y:S01]  /*1ff30*/  MUFU.RSQ R204, R23 ;  /* 0x0000001700cc7308 */ /* 0x000e620000001400 */
[----:B------:R-:W3:Y:S01]  /*1ff40*/  LDC.64 R10, c[0x0][0x428] ;  /* 0x00010a00ff0a7b82 */ /* 0x000ee20000000a00 */
[C---:B------:R-:W-:Y:S01]  /*1ff50*/  FADD.FTZ R18, -R7.reuse, R18 ;  /* 0x0000001207127221 */ /* 0x040fe20000010100 */
[C---:B------:R-:W-:Y:S01]  /*1ff60*/  FADD.FTZ R19, -R7.reuse, R19 ;  /* 0x0000001307137221 */ /* 0x040fe20000010100 */
[C---:B------:R-:W-:Y:S01]  /*1ff70*/  FADD.FTZ R162, -R7.reuse, R12 ;  /* 0x0000000c07a27221 */ /* 0x040fe20000010100 */
[C---:B------:R-:W-:Y:S01]  /*1ff80*/  FADD.FTZ R13, -R7.reuse, R13 ;  /* 0x0000000d070d7221 */ /* 0x040fe20000010100 */
[C---:B------:R-:W-:Y:S01]  /*1ff90*/  FADD.FTZ R178, -R7.reuse, R15 ;  /* 0x0000000f07b27221 */ /* 0x040fe20000010100 */
[C---:B------:R-:W-:Y:S01]  /*1ffa0*/  FADD.FTZ R16, -R7.reuse, R16 ;  /* 0x0000001007107221 */ /* 0x040fe20000010100 */
[C---:B------:R-:W-:Y:S01]  /*1ffb0*/  FADD.FTZ R181, -R7.reuse, R168 ;  /* 0x000000a807b57221 */ /* 0x040fe20000010100 */
[----:B0-----:R-:W0:Y:S01]  /*1ffc0*/  @!P0 LDC.64 R26, c[0x0][0x3c8] ;  /* 0x0000f200ff1a8b82 */ /* 0x001e220000000a00 */
[----:B------:R-:W-:Y:S01]  /*1ffd0*/  FADD.FTZ R163, -R7, R14 ;  /* 0x0000000e07a37221 */ /* 0x000fe20000010100 */
[----:B--2---:R-:W-:-:S04]  /*1ffe0*/  @!P0 IMAD.WIDE R24, R0, 0x4, R24 ;  /* 0x0000000400188825 */ /* 0x004fc800078e0218 */
[C---:B------:R-:W-:Y:S01]  /*1fff0*/  FADD.FTZ R188, -R7.reuse, R188 ;  /* 0x000000bc07bc7221 */ /* 0x040fe20000010100 */
[C---:B------:R-:W-:Y:S01]  /*20000*/  FADD.FTZ R20, -R7.reuse, R20 ;  /* 0x0000001407147221 */ /* 0x040fe20000010100 */
[C---:B------:R-:W-:Y:S01]  /*20010*/  FADD.FTZ R21, -R7.reuse, R21 ;  /* 0x0000001507157221 */ /* 0x040fe20000010100 */
[C---:B------:R-:W-:Y:S01]  /*20020*/  FADD.FTZ R167, -R7.reuse, R167 ;  /* 0x000000a707a77221 */ /* 0x040fe20000010100 */
[----:B------:R2:W-:Y:S01]  /*20030*/  @!P0 STG.E desc[UR6][R24.64], R22 ;  /* 0x0000001618008986 */ /* 0x0005e2000c101906 */
[C---:B-1----:R-:W-:Y:S01]  /*20040*/  FMUL.FTZ R12, R204.reuse, R28 ;  /* 0x0000001ccc0c7220 */ /* 0x042fe20000410000 */
[C---:B------:R-:W-:Y:S01]  /*20050*/  FADD.FTZ R23, -R7.reuse, R29 ;  /* 0x0000001d07177221 */ /* 0x040fe20000010100 */
[C---:B------:R-:W-:Y:S01]  /*20060*/  FADD.FTZ R200, -R7.reuse, R174 ;  /* 0x000000ae07c87221 */ /* 0x040fe20000010100 */
[C---:B------:R-:W-:Y:S01]  /*20070*/  FADD.FTZ R179, -R7.reuse, R30 ;  /* 0x0000001e07b37221 */ /* 0x040fe20000010100 */
[C---:B------:R-:W-:Y:S01]  /*20080*/  FADD.FTZ R169, -R7.reuse, R169 ;  /* 0x000000a907a97221 */ /* 0x040fe20000010100 */
[C---:B------:R-:W-:Y:S01]  /*20090*/  FMUL.FTZ R15, R204.reuse, R13 ;  /* 0x0000000dcc0f7220 */ /* 0x040fe20000410000 */
[C---:B------:R-:W-:Y:S01]  /*200a0*/  FMUL.FTZ R29, R204.reuse, R178 ;  /* 0x000000b2cc1d7220 */ /* 0x040fe20000410000 */
[C---:B------:R-:W-:Y:S01]  /*200b0*/  FMUL.FTZ R168, R204.reuse, R16 ;  /* 0x00000010cca87220 */ /* 0x040fe20000410000 */
[C---:B------:R-:W-:Y:S01]  /*200c0*/  FMUL.FTZ R174, R204.reuse, R181 ;  /* 0x000000b5ccae7220 */ /* 0x040fe20000410000 */
[C---:B------:R-:W-:Y:S01]  /*200d0*/  FADD.FTZ R180, -R7.reuse, R31 ;  /* 0x0000001f07b47221 */ /* 0x040fe20000010100 */
[----:B------:R-:W-:Y:S01]  /*200e0*/  FADD.FTZ R192, -R7, R170 ;  /* 0x000000aa07c07221 */ /* 0x000fe20000010100 */
[C---:B--2---:R-:W-:Y:S01]  /*200f0*/  FMUL.FTZ R25, R204.reuse, R18 ;  /* 0x00000012cc197220 */ /* 0x044fe20000410000 */
[C---:B------:R-:W-:Y:S01]  /*20100*/  FMUL.FTZ R24, R204.reuse, R19 ;  /* 0x00000013cc187220 */ /* 0x040fe20000410000 */
[C---:B------:R-:W-:Y:S01]  /*20110*/  FMUL.FTZ R30, R204.reuse, R163 ;  /* 0x000000a3cc1e7220 */ /* 0x040fe20000410000 */
[----:B------:R-:W-:Y:S01]  /*20120*/  FMUL.FTZ R181, R204, R188 ;  /* 0x000000bcccb57220 */ /* 0x000fe20000410000 */
[----:B------:R-:W-:Y:S01]  /*20130*/  FFMA.FTZ R13, R12, R153, R113 ;  /* 0x000000990c0d7223 */ /* 0x000fe20000010071 */
[C---:B------:R-:W-:Y:S01]  /*20140*/  FMUL.FTZ R31, R204.reuse, R20 ;  /* 0x00000014cc1f7220 */ /* 0x040fe20000410000 */
[C---:B------:R-:W-:Y:S01]  /*20150*/  FMUL.FTZ R170, R204.reuse, R21 ;  /* 0x00000015ccaa7220 */ /* 0x040fe20000410000 */
[C---:B------:R-:W-:Y:S01]  /*20160*/  FMUL.FTZ R163, R204.reuse, R167 ;  /* 0x000000a7cca37220 */ /* 0x040fe20000410000 */
[----:B------:R-:W-:Y:S01]  /*20170*/  FMUL.FTZ R188, R204, R23 ;  /* 0x00000017ccbc7220 */ /* 0x000fe20000410000 */
[----:B------:R-:W-:Y:S01]  /*20180*/  FFMA.FTZ R12, R25, R144, R104 ;  /* 0x00000090190c7223 */ /* 0x000fe20000010068 */
[----:B---3--:R-:W-:-:S04]  /*20190*/  IMAD.WIDE.U32 R18, R8, 0x10, R10 ;  /* 0x0000001008127825 */ /* 0x008fc800078e000a */
[----:B------:R-:W-:Y:S01]  /*201a0*/  FFMA.FTZ R25, R24, R145, R105 ;  /* 0x0000009118197223 */ /* 0x000fe20000010069 */
[----:B------:R-:W-:Y:S01]  /*201b0*/  FMUL.FTZ R169, R204, R169 ;  /* 0x000000a9cca97220 */ /* 0x000fe20000410000 */
[----:B------:R-:W-:Y:S01]  /*201c0*/  FFMA.FTZ R168, R168, R151, R111 ;  /* 0x00000097a8a87223 */ /* 0x000fe2000001006f */
[----:B------:R-:W-:-:S04]  /*201d0*/  IMAD.WIDE.U32 R16, R17, 0x10, R10 ;  /* 0x0000001011107825 */ /* 0x000fc800078e000a */
[C---:B------:R-:W-:Y:S01]  /*201e0*/  FADD.FTZ R9, -R7.reuse, R9 ;  /* 0x0000000907097221 */ /* 0x040fe20000010100 */
[C---:B------:R-:W-:Y:S01]  /*201f0*/  FADD.FTZ R171, -R7.reuse, R171 ;  /* 0x000000ab07ab7221 */ /* 0x040fe20000010100 */
[----:B------:R-:W-:Y:S01]  /*20200*/  FADD.FTZ R193, -R7, R172 ;  /* 0x000000ac07c17221 */ /* 0x000fe20000010100 */
[----:B------:R-:W-:-:S04]  /*20210*/  IMAD.WIDE.U32 R166, R166, 0x10, R10 ;  /* 0x00000010a6a67825 */ /* 0x000fc800078e000a */
[C---:B------:R-:W-:Y:S01]  /*20220*/  FADD.FTZ R164, -R7.reuse, R164 ;  /* 0x000000a407a47221 */ /* 0x040fe20000010100 */
[----:B------:R-:W-:Y:S01]  /*20230*/  FADD.FTZ R165, -R7, R165 ;  /* 0x000000a507a57221 */ /* 0x000fe20000010100 */
[----:B------:R-:W-:Y:S01]  /*20240*/  F2FP.BF16.F32.PACK_AB R12, R25, R12 ;  /* 0x0000000c190c723e */ /* 0x000fe200000010ff */
[----:B------:R-:W-:-:S04]  /*20250*/  IMAD.WIDE.U32 R20, R175, 0x10, R10 ;  /* 0x00000010af147825 */ /* 0x000fc800078e000a */
[----:B------:R-:W-:Y:S01]  /*20260*/  FMUL.FTZ R9, R204, R9 ;  /* 0x00000009cc097220 */ /* 0x000fe20000410000 */
[----:B------:R-:W-:Y:S01]  /*20270*/  FFMA.FTZ R25, R169, R138, R98 ;  /* 0x0000008aa9197223 */ /* 0x000fe20000010062 */
[----:B------:R-:W-:Y:S01]  /*20280*/  FADD.FTZ R201, -R7, R176 ;  /* 0x000000b007c97221 */ /* 0x000fe20000010100 */
[----:B------:R-:W-:-:S04]  /*20290*/  IMAD.WIDE.U32 R22, R191, 0x10, R10 ;  /* 0x00000010bf167825 */ /* 0x000fc800078e000a */
[----:B------:R-:W-:Y:S01]  /*202a0*/  FFMA.FTZ R11, R29, R150, R110 ;  /* 0x000000961d0b7223 */ /* 0x000fe2000001006e */
[C---:B------:R-:W-:Y:S01]  /*202b0*/  FMUL.FTZ R161, R204.reuse, R161 ;  /* 0x000000a1cca17220 */ /* 0x040fe20000410000 */
[----:B------:R-:W-:Y:S01]  /*202c0*/  FMUL.FTZ R14, R204, R162 ;  /* 0x000000a2cc0e7220 */ /* 0x000fe20000410000 */
[----:B0-----:R-:W-:-:S04]  /*202d0*/  @!P0 IMAD.WIDE R26, R0, 0x4, R26 ;  /* 0x00000004001a8825 */ /* 0x001fc800078e021a */
[C---:B------:R-:W-:Y:S01]  /*202e0*/  FADD.FTZ R203, -R7.reuse, R159 ;  /* 0x0000009f07cb7221 */ /* 0x040fe20000010100 */
[----:B------:R-:W-:Y:S01]  /*202f0*/  F2FP.BF16.F32.PACK_AB R11, R168, R11 ;  /* 0x0000000ba80b723e */ /* 0x000fe200000010ff */
[C---:B------:R-:W-:Y:S01]  /*20300*/  FMUL.FTZ R171, R204.reuse, R171 ;  /* 0x000000abccab7220 */ /* 0x040fe20000410000 */
[----:B------:R-:W0:Y:S01]  /*20310*/  LDC.64 R168, c[0x0][0x380] ;  /* 0x0000e000ffa87b82 */ /* 0x000e220000000a00 */
[C---:B------:R-:W-:Y:S01]  /*20320*/  FMUL.FTZ R176, R204.reuse, R193 ;  /* 0x000000c1ccb07220 */ /* 0x040fe20000410000 */
[C---:B------:R-:W-:Y:S01]  /*20330*/  FADD.FTZ R177, -R7.reuse, R177 ;  /* 0x000000b107b17221 */ /* 0x040fe20000010100 */
[C---:B------:R-:W-:Y:S01]  /*20340*/  FMUL.FTZ R159, R204.reuse, R164 ;  /* 0x000000a4cc9f7220 */ /* 0x040fe20000410000 */
[----:B------:R-:W-:Y:S01]  /*20350*/  FMUL.FTZ R172, R204, R165 ;  /* 0x000000a5ccac7220 */ /* 0x000fe20000410000 */
[C---:B------:R-:W-:Y:S01]  /*20360*/  FADD.FTZ R173, -R7.reuse, R173 ;  /* 0x000000ad07ad7221 */ /* 0x040fe20000010100 */
[C---:B------:R-:W-:Y:S01]  /*20370*/  FADD.FTZ R184, -R7.reuse, R184 ;  /* 0x000000b807b87221 */ /* 0x040fe20000010100 */
[----:B------:R-:W-:Y:S01]  /*20380*/  FADD.FTZ R186, -R7, R186 ;  /* 0x000000ba07ba7221 */ /* 0x000fe20000010100 */
[----:B------:R-:W-:Y:S01]  /*20390*/  FFMA.FTZ R8, R9, R152, R112 ;  /* 0x0000009809087223 */ /* 0x000fe20000010070 */
[C---:B------:R-:W-:Y:S01]  /*203a0*/  FADD.FTZ R185, -R7.reuse, R185 ;  /* 0x000000b907b97221 */ /* 0x040fe20000010100 */
[C---:B------:R-:W-:Y:S01]  /*203b0*/  FADD.FTZ R187, -R7.reuse, R187 ;  /* 0x000000bb07bb7221 */ /* 0x040fe20000010100 */
[C---:B------:R-:W-:Y:S01]  /*203c0*/  FADD.FTZ R189, -R7.reuse, R189 ;  /* 0x000000bd07bd7221 */ /* 0x040fe20000010100 */
[----:B------:R-:W-:Y:S01]  /*203d0*/  FADD.FTZ R158, -R7, R158 ;  /* 0x0000009e079e7221 */ /* 0x000fe20000010100 */
[----:B------:R1:W-:Y:S01]  /*203e0*/  @!P0 STG.E desc[UR6][R26.64], R204 ;  /* 0x000000cc1a008986 */ /* 0x0003e2000c101906 */
[----:B------:R-:W-:Y:S01]  /*203f0*/  FFMA.FTZ R9, R161, R154, R114 ;  /* 0x0000009aa1097223 */ /* 0x000fe20000010072 */
[----:B------:R-:W-:Y:S01]  /*20400*/  FFMA.FTZ R10, R15, R148, R108 ;  /* 0x000000940f0a7223 */ /* 0x000fe2000001006c */
[----:B------:R-:W-:Y:S01]  /*20410*/  FFMA.FTZ R14, R14, R155, R115 ;  /* 0x0000009b0e0e7223 */ /* 0x000fe20000010073 */
[C---:B------:R-:W-:Y:S01]  /*20420*/  FADD.FTZ R202, -R7.reuse, R157 ;  /* 0x0000009d07ca7221 */ /* 0x040fe20000010100 */
[C---:B------:R-:W-:Y:S01]  /*20430*/  FADD.FTZ R190, -R7.reuse, R190 ;  /* 0x000000be07be7221 */ /* 0x040fe20000010100 */
[C---:B------:R-:W-:Y:S01]  /*20440*/  FADD.FTZ R199, -R7.reuse, R199 ;  /* 0x000000c707c77221 */ /* 0x040fe20000010100 */
[C---:B------:R-:W-:Y:S01]  /*20450*/  FADD.FTZ R198, -R7.reuse, R198 ;  /* 0x000000c607c67221 */ /* 0x040fe20000010100 */
[----:B------:R-:W-:Y:S01]  /*20460*/  FADD.FTZ R196, -R7, R196 ;  /* 0x000000c407c47221 */ /* 0x000fe20000010100 */
[----:B------:R-:W-:Y:S01]  /*20470*/  FFMA.FTZ R15, R30, R149, R109 ;  /* 0x000000951e0f7223 */ /* 0x000fe2000001006d */
[----:B------:R-:W-:Y:S01]  /*20480*/  FFMA.FTZ R29, R176, R133, R93 ;  /* 0x00000085b01d7223 */ /* 0x000fe2000001005d */
[C---:B------:R-:W-:Y:S01]  /*20490*/  FMUL.FTZ R179, R204.reuse, R179 ;  /* 0x000000b3ccb37220 */ /* 0x040fe20000410000 */
[----:B-1----:R-:W-:Y:S01]  /*204a0*/  FFMA.FTZ R26, R171, R132, R92 ;  /* 0x00000084ab1a7223 */ /* 0x002fe2000001005c */
[C---:B------:R-:W-:Y:S01]  /*204b0*/  FMUL.FTZ R180, R204.reuse, R180 ;  /* 0x000000b4ccb47220 */ /* 0x040fe20000410000 */
        /* <DEDUP_REMOVED lines=70> */
[----:B------:R-:W-:Y:S05]  /*20920*/  EXIT ;  /* 0x000000000000794d */ /* 0x000fea0003800000 */
.L_x_12409:
        /* <DEDUP_REMOVED lines=8> */
.L_x_12412:
[----:B------:R-:W-:Y:S05]  /*209b0*/  BSYNC B0 ;  /* 0x0000000000007941 */ /* 0x000fea0003800000 */
.L_x_12411:
        /* <DEDUP_REMOVED lines=10> */
.L_x_12413:
[----:B------:R-:W-:Y:S01]  /*20a60*/  HFMA2 R163, -RZ, RZ, 0, 2.384185791015625e-07 ;  /* 0x00000004ffa37431 */ /* 0x000fe200000001ff */
[----:B------:R-:W-:-:S05]  /*20a70*/  MOV R7, R162 ;  /* 0x000000a200077202 */ /* 0x000fca0000000f00 */
[----:B------:R-:W-:-:S04]  /*20a80*/  FADD.FTZ R25, R24, R7 ;  /* 0x0000000718197221 */ /* 0x000fc80000010000 */
[----:B------:R-:W-:-:S07]  /*20a90*/  IMAD.MOV.U32 R178, RZ, RZ, R25 ;  /* 0x000000ffffb27224 */ /* 0x000fce00078e0019 */
[----:B------:R-:W-:Y:S05]  /*20aa0*/  WARPSYNC.COLLECTIVE R161, `(.L_x_12414) ;  /* 0x00000000a1087348 */ /* 0x000fea0003c00000 */
[----:B------:R0:W1:Y:S02]  /*20ab0*/  SHFL.BFLY P1, R162, R178, R163, R180 ;  /* 0x0c0000a3b2a27389 */ /* 0x00006400000200b4 */
[----:B01----:R-:W-:Y:S05]  /*20ac0*/  ENDCOLLECTIVE ;  /* 0x000000000000791b */ /* 0x003fea0003800000 */
.L_x_12414:
[----:B------:R-:W-:Y:S02]  /*20ad0*/  IMAD.MOV.U32 R163, RZ, RZ, 0x8 ;  /* 0x00000008ffa37424 */ /* 0x000fe400078e00ff */
[----:B------:R-:W-:-:S04]  /*20ae0*/  IMAD.MOV.U32 R22, RZ, RZ, R162 ;  /* 0x000000ffff167224 */ /* 0x000fc800078e00a2 */
[----:B------:R-:W-:-:S05]  /*20af0*/  FADD.FTZ R26, R25, R22 ;  /* 0x00000016191a7221 */ /* 0x000fca0000010000 */
[----:B------:R-:W-:-:S07]  /*20b00*/  MOV R178, R26 ;  /* 0x0000001a00b27202 */ /* 0x000fce0000000f00 */
[----:B------:R-:W-:Y:S05]  /*20b10*/  WARPSYNC.COLLECTIVE R161, `(.L_x_12415) ;  /* 0x00000000a1087348 */ /* 0x000fea0003c00000 */
[----:B------:R0:W1:Y:S02]  /*20b20*/  SHFL.BFLY P1, R162, R178, R163, R180 ;  /* 0x0c0000a3b2a27389 */ /* 0x00006400000200b4 */
[----:B01----:R-:W-:Y:S05]  /*20b30*/  ENDCOLLECTIVE ;  /* 0x000000000000791b */ /* 0x003fea0003800000 */
.L_x_12415:
[----:B------:R-:W-:Y:S01]  /*20b40*/  HFMA2 R163, -RZ, RZ, 0, 9.5367431640625e-07 ;  /* 0x00000010ffa37431 */ /* 0x000fe200000001ff */
[----:B------:R-:W-:-:S05]  /*20b50*/  MOV R7, R162 ;  /* 0x000000a200077202 */ /* 0x000fca0000000f00 */
[----:B------:R-:W-:-:S04]  /*20b60*/  FADD.FTZ R27, R26, R7 ;  /* 0x000000071a1b7221 */ /* 0x000fc80000010000 */
[----:B------:R-:W-:-:S07]  /*20b70*/  IMAD.MOV.U32 R178, RZ, RZ, R27 ;  /* 0x000000ffffb27224 */ /* 0x000fce00078e001b */
[----:B------:R-:W-:Y:S05]  /*20b80*/  WARPSYNC.COLLECTIVE R161, `(.L_x_12416) ;  /* 0x00000000a1087348 */ /* 0x000fea0003c00000 */
[----:B------:R0:W1:Y:S02]  /*20b90*/  SHFL.BFLY P1, R162, R178, R163, R180 ;  /* 0x0c0000a3b2a27389 */ /* 0x00006400000200b4 */
[----:B01----:R-:W-:Y:S05]  /*20ba0*/  ENDCOLLECTIVE ;  /* 0x000000000000791b */ /* 0x003fea0003800000 */
.L_x_12416:
        /* <DEDUP_REMOVED lines=88> */
.L_x_12417:
[----:B------:R-:W-:Y:S01]  /*21130*/  HFMA2 R163, -RZ, RZ, 0, 1.1920928955078125e-07 ;  /* 0x00000002ffa37431 */ /* 0x000fe200000001ff */
[----:B------:R-:W-:-:S05]  /*21140*/  MOV R24, R162 ;  /* 0x000000a200187202 */ /* 0x000fca0000000f00 */
[----:B------:R-:W-:-:S04]  /*21150*/  FADD.FTZ R24, R7, R24 ;  /* 0x0000001807187221 */ /* 0x000fc80000010000 */
[----:B------:R-:W-:-:S07]  /*21160*/  IMAD.MOV.U32 R178, RZ, RZ, R24 ;  /* 0x000000ffffb27224 */ /* 0x000fce00078e0018 */
[----:B------:R-:W-:Y:S05]  /*21170*/  WARPSYNC.COLLECTIVE R161, `(.L_x_12418) ;  /* 0x00000000a1087348 */ /* 0x000fea0003c00000 */
[----:B------:R0:W1:Y:S02]  /*21180*/  SHFL.BFLY P1, R162, R178, R163, R180 ;  /* 0x0c0000a3b2a27389 */ /* 0x00006400000200b4 */
[----:B01----:R-:W-:Y:S05]  /*21190*/  ENDCOLLECTIVE ;  /* 0x000000000000791b */ /* 0x003fea0003800000 */
.L_x_12418:
[----:B------:R-:W-:Y:S02]  /*211a0*/  IMAD.MOV.U32 R163, RZ, RZ, 0x4 ;  /* 0x00000004ffa37424 */ /* 0x000fe400078e00ff */
[----:B------:R-:W-:-:S04]  /*211b0*/  IMAD.MOV.U32 R25, RZ, RZ, R162 ;  /* 0x000000ffff197224 */ /* 0x000fc800078e00a2 */
[----:B------:R-:W-:-:S05]  /*211c0*/  FADD.FTZ R25, R24, R25 ;  /* 0x0000001918197221 */ /* 0x000fca0000010000 */
[----:B------:R-:W-:-:S07]  /*211d0*/  MOV R178, R25 ;  /* 0x0000001900b27202 */ /* 0x000fce0000000f00 */
[----:B------:R-:W-:Y:S05]  /*211e0*/  WARPSYNC.COLLECTIVE R161, `(.L_x_12419) ;  /* 0x00000000a1087348 */ /* 0x000fea0003c00000 */
[----:B------:R0:W1:Y:S02]  /*211f0*/  SHFL.BFLY P1, R162, R178, R163, R180 ;  /* 0x0c0000a3b2a27389 */ /* 0x00006400000200b4 */
[----:B01----:R-:W-:Y:S05]  /*21200*/  ENDCOLLECTIVE ;  /* 0x000000000000791b */ /* 0x003fea0003800000 */
.L_x_12419:
[----:B------:R-:W-:Y:S01]  /*21210*/  HFMA2 R163, -RZ, RZ, 0, 4.76837158203125e-07 ;  /* 0x00000008ffa37431 */ /* 0x000fe200000001ff */
[----:B------:R-:W-:-:S05]  /*21220*/  MOV R26, R162 ;  /* 0x000000a2001a7202 */ /* 0x000fca0000000f00 */
[----:B------:R-:W-:-:S04]  /*21230*/  FADD.FTZ R26, R25, R26 ;  /* 0x0000001a191a7221 */ /* 0x000fc80000010000 */
[----:B------:R-:W-:-:S07]  /*21240*/  IMAD.MOV.U32 R178, RZ, RZ, R26 ;  /* 0x000000ffffb27224 */ /* 0x000fce00078e001a */
[----:B------:R-:W-:Y:S05]  /*21250*/  WARPSYNC.COLLECTIVE R161, `(.L_x_12420) ;  /* 0x00000000a1087348 */ /* 0x000fea0003c00000 */
[----:B------:R0:W1:Y:S02]  /*21260*/  SHFL.BFLY P1, R162, R178, R163, R180 ;  /* 0x0c0000a3b2a27389 */ /* 0x00006400000200b4 */
[----:B01----:R-:W-:Y:S05]  /*21270*/  ENDCOLLECTIVE ;  /* 0x000000000000791b */ /* 0x003fea0003800000 */
.L_x_12420:
[----:B------:R-:W-:Y:S02]  /*21280*/  IMAD.MOV.U32 R163, RZ, RZ, 0x10 ;  /* 0x00000010ffa37424 */ /* 0x000fe400078e00ff */
[----:B------:R-:W-:-:S04]  /*21290*/  IMAD.MOV.U32 R27, RZ, RZ, R162 ;  /* 0x000000ffff1b7224 */ /* 0x000fc800078e00a2 */
[----:B------:R-:W-:-:S05]  /*212a0*/  FADD.FTZ R27, R26, R27 ;  /* 0x0000001b1a1b7221 */ /* 0x000fca0000010000 */
[----:B------:R-:W-:-:S07]  /*212b0*/  MOV R178, R27 ;  /* 0x0000001b00b27202 */ /* 0x000fce0000000f00 */
[----:B------:R-:W-:Y:S05]  /*212c0*/  WARPSYNC.COLLECTIVE R161, `(.L_x_12421) ;  /* 0x00000000a1087348 */ /* 0x000fea0003c00000 */
[----:B------:R0:W1:Y:S02]  /*212d0*/  SHFL.BFLY P1, R162, R178, R163, R180 ;  /* 0x0c0000a3b2a27389 */ /* 0x00006400000200b4 */
[----:B01----:R-:W-:Y:S05]  /*212e0*/  ENDCOLLECTIVE ;  /* 0x000000000000791b */ /* 0x003fea0003800000 */
.L_x_12421:
[----:B------:R-:W-:Y:S01]  /*212f0*/  MOV R28, R162 ;  /* 0x000000a2001c7202 */ /* 0x000fe20000000f00 */
[----:B------:R-:W-:Y:S06]  /*21300*/  BRA `(.L_x_12422) ;  /* 0xffffffe800e07947 */ /* 0x000fec000383ffff */
.L_x_12423:
        /* <DEDUP_REMOVED lines=15> */
.L_x_45813:


//--------------------- .text._ZN10layer_norm13ln_fwd_kernelINS_13Kernel_traitsIf13__nv_bfloat16S2_S2_fjLj1280ELj1ELj4ELj1ELj16ENS_18Kernel_traits_baseILj1280EfS2_S2_S2_fjLj128EEEEELb1ELb1ELb1ELb0EEEvNS_9FwdParamsE --------------------------
	.section	.text._ZN10layer_norm13ln_fwd_kernelINS_13Kernel_traitsIf13__nv_bfloat16S2_S2_fjLj1280ELj1ELj4ELj1ELj16ENS_18Kernel_traits_baseILj1280EfS2_S2_S2_fjLj128EEEEELb1ELb1ELb1ELb0EEEvNS_9FwdParamsE,"ax",@progbits
	.align	128
        .global         _ZN10layer_norm13ln_fwd_kernelINS_13Kernel_traitsIf13__nv_bfloat16S2_S2_fjLj1280ELj1ELj4ELj1ELj16ENS_18Kernel_traits_baseILj1280EfS2_S2_S2_fjLj128EEEEELb1ELb1ELb1ELb0EEEvNS_9FwdParamsE
        .type           _ZN10layer_norm13ln_fwd_kernelINS_13Kernel_traitsIf13__nv_bfloat16S2_S2_fjLj1280ELj1ELj4ELj1ELj16ENS_18Kernel_traits_baseILj1280EfS2_S2_S2_fjLj128EEEEELb1ELb1ELb1ELb0EEEvNS_9FwdParamsE,@function
        .size           _ZN10layer_norm13ln_fwd_kernelINS_13Kernel_traitsIf13__nv_bfloat16S2_S2_fjLj1280ELj1ELj4ELj1ELj16ENS_18Kernel_traits_baseILj1280EfS2_S2_S2_fjLj128EEEEELb1ELb1ELb1ELb0EEEvNS_9FwdParamsE,(.L_x_45814 - _ZN10layer_norm13ln_fwd_kernelINS_13Kernel_traitsIf13__nv_bfloat16S2_S2_fjLj1280ELj1ELj4ELj1ELj16ENS_18Kernel_traits_baseILj1280EfS2_S2_S2_fjLj128EEEEELb1ELb1ELb1ELb0EEEvNS_9FwdParamsE)
        .other          _ZN10layer_norm13ln_fwd_kernelINS_13Kernel_traitsIf13__nv_bfloat16S2_S2_fjLj1280ELj1ELj4ELj1ELj16ENS_18Kernel_traits_baseILj1280EfS2_S2_S2_fjLj128EEEEELb1ELb1ELb1ELb0EEEvNS_9FwdParamsE,@"STO_CUDA_ENTRY STV_DEFAULT"
_ZN10layer_norm13ln_fwd_kernelINS_13Kernel_traitsIf13__nv_bfloat16S2_S2_fjLj1280ELj1ELj4ELj1ELj16ENS_18Kernel_traits_baseILj1280EfS2_S2_S2_fjLj128EEEEELb1ELb1ELb1ELb0EEEvNS_9FwdParamsE:
.text._ZN10layer_norm13ln_fwd_kernelINS_13Kernel_traitsIf13__nv_bfloat16S2_S2_fjLj1280ELj1ELj4ELj1ELj16ENS_18Kernel_traits_baseILj1280EfS2_S2_S2_fjLj128EEEEELb1ELb1ELb1ELb0EEEvNS_9FwdParamsE:
        /* <DEDUP_REMOVED lines=52> */
[----:B------:R-:W0:Y:S08]  /*0340*/  @P2 LDC.64 R22, c[0x0][0x3e8] ;  /* 0x0000fa00ff162b82 */ /* 0x000e300000000a00 */
[----:B------:R-:W0:Y:S08]  /*0350*/  @P3 LDC.64 R24, c[0x0][0x3d0] ;  /* 0x0000f400ff183b82 */ /* 0x000e300000000a00 */
[----:B------:R-:W0:Y:S08]  /*0360*/  @P3 LDC.64 R26, c[0x0][0x438] ;  /* 0x00010e00ff1a3b82 */ /* 0x000e300000000a00 */
[----:B------:R-:W0:Y:S01]  /*0370*/  @P3 LDC.64 R28, c[0x0][0x3e8] ;  /* 0x0000fa00ff1c3b82 */ /* 0x000e220000000a00 */
[C---:B--2---:R-:W-:Y:S01]  /*0380*/  @P0 IMAD.WIDE.U32 R10, R31.reuse, 0x20, R10 ;  /* 0x000000201f0a0825 */ /* 0x044fe200078e000a */
[----:B------:R-:W-:Y:S01]  /*0390*/  @P0 LOP3.LUT R31, R31, 0x20, RZ, 0xfc, !PT ;  /* 0x000000201f1f0812 */ /* 0x000fe200078efcff */
[----:B------:R2:W5:Y:S04]  /*03a0*/  @P0 LD.E.128 R144, desc[UR6][R8.64+0x10] ;  /* 0x0000100608900980 */ /* 0x000568000c101d00 */
[C---:B---3--:R-:W-:Y:S01]  /*03b0*/  @P1 IMAD.WIDE.U32 R12, R31.reuse, 0x20, R12 ;  /* 0x000000201f0c1825 */ /* 0x048fe200078e000c */
[----:B------:R2:W5:Y:S03]  /*03c0*/  @P0 LDG.E.128 R140, desc[UR6][R10.64] ;  /* 0x000000060a8c0981 */ /* 0x000566000c1e1d00 */
[C---:B----4-:R-:W-:Y:S01]  /*03d0*/  @P1 IMAD.WIDE.U32 R14, R31.reuse, 0x20, R14 ;  /* 0x000000201f0e1825 */ /* 0x050fe200078e000e */
[----:B------:R2:W5:Y:S03]  /*03e0*/  @P1 LDG.E.128 R132, desc[UR6][R12.64] ;  /* 0x000000060c841981 */ /* 0x000566000c1e1d00 */
[C---:B-1----:R-:W-:Y:S01]  /*03f0*/  @P1 IMAD.WIDE.U32 R16, R31.reuse, 0x20, R16 ;  /* 0x000000201f101825 */ /* 0x042fe200078e0010 */
[----:B------:R2:W5:Y:S03]  /*0400*/  @P1 LDG.E.128 R128, desc[UR6][R12.64+0x10] ;  /* 0x000010060c801981 */ /* 0x000566000c1e1d00 */
[----:B------:R-:W-:Y:S01]  /*0410*/  @P1 VIADD R31, R31, 0x20 ;  /* 0x000000201f1f1836 */ /* 0x000fe20000000000 */
[----:B------:R2:W5:Y:S03]  /*0420*/  @P1 LD.E.128 R124, desc[UR6][R14.64] ;  /* 0x000000060e7c1980 */ /* 0x000566000c101d00 */
[C---:B0-----:R-:W-:Y:S01]  /*0430*/  @P2 IMAD.WIDE.U32 R18, R31.reuse, 0x20, R18 ;  /* 0x000000201f122825 */ /* 0x041fe200078e0012 */
[----:B------:R2:W5:Y:S03]  /*0440*/  @P1 LD.E.128 R120, desc[UR6][R14.64+0x10] ;  /* 0x000010060e781980 */ /* 0x000566000c101d00 */
[C---:B------:R-:W-:Y:S01]  /*0450*/  @P2 IMAD.WIDE.U32 R20, R31.reuse, 0x20, R20 ;  /* 0x000000201f142825 */ /* 0x040fe200078e0014 */
[----:B------:R2:W5:Y:S03]  /*0460*/  @P1 LDG.E.128 R116, desc[UR6][R16.64] ;  /* 0x0000000610741981 */ /* 0x000566000c1e1d00 */
[C---:B------:R-:W-:Y:S01]  /*0470*/  @P2 IMAD.WIDE.U32 R22, R31.reuse, 0x20, R22 ;  /* 0x000000201f162825 */ /* 0x040fe200078e0016 */
[----:B------:R2:W5:Y:S03]  /*0480*/  @P1 LDG.E.128 R112, desc[UR6][R16.64+0x10] ;  /* 0x0000100610701981 */ /* 0x000566000c1e1d00 */
[----:B------:R-:W-:Y:S01]  /*0490*/  @P2 VIADD R31, R31, 0x20 ;  /* 0x000000201f1f2836 */ /* 0x000fe20000000000 */
[----:B------:R2:W5:Y:S03]  /*04a0*/  @P2 LDG.E.128 R108, desc[UR6][R18.64] ;  /* 0x00000006126c2981 */ /* 0x000566000c1e1d00 */
[C---:B------:R-:W-:Y:S01]  /*04b0*/  @P3 IMAD.WIDE.U32 R24, R31.reuse, 0x20, R24 ;  /* 0x000000201f183825 */ /* 0x040fe200078e0018 */
[----:B------:R2:W5:Y:S03]  /*04c0*/  @P2 LDG.E.128 R104, desc[UR6][R18.64+0x10] ;  /* 0x0000100612682981 */ /* 0x000566000c1e1d00 */
[C---:B------:R-:W-:Y:S01]  /*04d0*/  @P3 IMAD.WIDE.U32 R26, R31.reuse, 0x20, R26 ;  /* 0x000000201f1a3825 */ /* 0x040fe200078e001a */
[----:B------:R2:W5:Y:S03]  /*04e0*/  @P2 LD.E.128 R100, desc[UR6][R20.64] ;  /* 0x0000000614642980 */ /* 0x000566000c101d00 */
[----:B------:R-:W-:Y:S01]  /*04f0*/  @P3 IMAD.WIDE.U32 R28, R31, 0x20, R28 ;  /* 0x000000201f1c3825 */ /* 0x000fe200078e001c */
        /* <DEDUP_REMOVED lines=12> */
[----:B--2---:R-:W-:Y:S05]  /*05c0*/  @!P0 BRA `(.L_x_12426) ;  /* 0x0000000400488947 */ /* 0x004fea0003800000 */
        /* <DEDUP_REMOVED lines=13> */
.L_x_12425:
        /* <DEDUP_REMOVED lines=21> */
[C---:B---3--:R-:W-:Y:S02]  /*07f0*/  @P1 IMAD.WIDE.U32 R16, R31.reuse, 0x20, R16 ;  /* 0x000000201f101825 */ /* 0x048fe400078e0010 */
[----:B------:R0:W5:Y:S02]  /*0800*/  @P1 LDG.E.128 R128, desc[UR6][R14.64+0x10] ;  /* 0x000010060e801981 */ /* 0x000164000c1e1d00 */
[----:B------:R-:W-:-:S02]  /*0810*/  @P1 VIADD R31, R31, 0x20 ;  /* 0x000000201f1f1836 */ /* 0x000fc40000000000 */
[----:B------:R0:W5:Y:S01]  /*0820*/  @P1 LDG.E.128 R116, desc[UR6][R16.64] ;  /* 0x0000000610741981 */ /* 0x000162000c1e1d00 */
[----:B------:R-:W3:Y:S01]  /*0830*/  @P3 LDC.64 R24, c[0x0][0x3e8] ;  /* 0x0000fa00ff183b82 */ /* 0x000ee20000000a00 */
[C---:B----4-:R-:W-:Y:S02]  /*0840*/  @P2 IMAD.WIDE.U32 R18, R31.reuse, 0x20, R18 ;  /* 0x000000201f122825 */ /* 0x050fe400078e0012 */
[----:B------:R0:W5:Y:S04]  /*0850*/  @P1 LDG.E.128 R112, desc[UR6][R16.64+0x10] ;  /* 0x0000100610701981 */ /* 0x000168000c1e1d00 */
[----:B------:R0:W5:Y:S01]  /*0860*/  @P2 LDG.E.128 R108, desc[UR6][R18.64] ;  /* 0x00000006126c2981 */ /* 0x000162000c1e1d00 */
[----:B------:R-:W4:Y:S01]  /*0870*/  @P4 LDC.64 R6, c[0x0][0x3d0] ;  /* 0x0000f400ff064b82 */ /* 0x000f220000000a00 */
[----:B-1----:R-:W-:-:S02]  /*0880*/  @P2 IMAD.WIDE.U32 R20, R31, 0x20, R20 ;  /* 0x000000201f142825 */ /* 0x002fc400078e0014 */
[----:B------:R0:W5:Y:S02]  /*0890*/  @P2 LDG.E.128 R104, desc[UR6][R18.64+0x10] ;  /* 0x0000100612682981 */ /* 0x000164000c1e1d00 */
[----:B------:R-:W-:Y:S02]  /*08a0*/  @P2 VIADD R31, R31, 0x20 ;  /* 0x000000201f1f2836 */ /* 0x000fe40000000000 */
[----:B------:R0:W5:Y:S01]  /*08b0*/  @P2 LDG.E.128 R92, desc[UR6][R20.64] ;  /* 0x00000006145c2981 */ /* 0x000162000c1e1d00 */
[----:B------:R-:W1:Y:S01]  /*08c0*/  @P4 LDC.64 R8, c[0x0][0x3e8] ;  /* 0x0000fa00ff084b82 */ /* 0x000e620000000a00 */
[C---:B--2---:R-:W-:Y:S02]  /*08d0*/  @P3 IMAD.WIDE.U32 R22, R31.reuse, 0x20, R22 ;  /* 0x000000201f163825 */ /* 0x044fe400078e0016 */
[----:B------:R0:W5:Y:S04]  /*08e0*/  @P2 LDG.E.128 R88, desc[UR6][R20.64+0x10] ;  /* 0x0000100614582981 */ /* 0x000168000c1e1d00 */
[----:B------:R0:W5:Y:S01]  /*08f0*/  @P3 LDG.E.128 R84, desc[UR6][R22.64] ;  /* 0x0000000616543981 */ /* 0x000162000c1e1d00 */
[C---:B---3--:R-:W-:Y:S01]  /*0900*/  @P3 IMAD.WIDE.U32 R24, R31.reuse, 0x20, R24 ;  /* 0x000000201f183825 */ /* 0x048fe200078e0018 */
[----:B------:R-:W-:-:S02]  /*0910*/  @P3 IADD3 R31, PT, PT, R31, 0x20, RZ ;  /* 0x000000201f1f3810 */ /* 0x000fc40007ffe0ff */
[----:B------:R0:W5:Y:S04]  /*0920*/  @P3 LDG.E.128 R80, desc[UR6][R22.64+0x10] ;  /* 0x0000100616503981 */ /* 0x000168000c1e1d00 */
        /* <DEDUP_REMOVED lines=28> */
.L_x_12426:
[----:B------:R-:W-:Y:S05]  /*0af0*/  BSYNC.RECONVERGENT B0 ;  /* 0x0000000000007941 */ /* 0x000fea0003800200 */
.L_x_12424:
[----:B------:R-:W1:Y:S02]  /*0b00*/  LDCU UR4, c[0x0][0x384] ;  /* 0x00007080ff0477ac */ /* 0x000e640008000800 */
[----:B-1----:R-:W-:-:S13]  /*0b10*/  ISETP.GE.AND P0, PT, R3, UR4, PT ;  /* 0x0000000403007c0c */ /* 0x002fda000bf06270 */
[----:B------:R-:W-:Y:S05]  /*0b20*/  @P0 EXIT ;  /* 0x000000000000094d */ /* 0x000fea0003800000 */
[----:B0-----:R-:W0:Y:S01]  /*0b30*/  LDC R7, c[0x0][0x360] ;  /* 0x0000d800ff077b82 */ /* 0x001e220000000800 */
[----:B------:R-:W-:Y:S01]  /*0b40*/  IMAD.HI.U32 R9, R4, -0x2daee0ad, RZ ;  /* 0xd2511f5304097827 */ /* 0x000fe200078e00ff */
[----:B------:R-:W-:Y:S01]  /*0b50*/  LOP3.LUT R206, R206, 0x3, RZ, 0xc0, !PT ;  /* 0x00000003cece7812 */ /* 0x000fe200078ec0ff */
[----:B------:R-:W1:Y:S02]  /*0b60*/  LDCU UR8, c[0x0][0x404] ;  /* 0x00008080ff0877ac */ /* 0x000e640008000800 */
[----:B------:R-:W-:Y:S01]  /*0b70*/  IMAD R13, R4, -0x2daee0ad, RZ ;  /* 0xd2511f53040d7824 */ /* 0x000fe200078e02ff */
[----:B-----5:R-:W-:Y:S01]  /*0b80*/  LOP3.LUT R9, R9, R175, RZ, 0x3c, !PT ;  /* 0x000000af09097212 */ /* 0x020fe200078e3cff */
[----:B------:R-:W-:Y:S01]  /*0b90*/  VIADD R14, R175, 0xbb67ae85 ;  /* 0xbb67ae85af0e7836 */ /* 0x000fe20000000000 */
        /* <DEDUP_REMOVED lines=20> */
[----:B------:R-:W-:Y:S01]  /*0ce0*/  VIADD R10, R174, 0xdaa66d2b ;  /* 0xdaa66d2bae0a7836 */ /* 0x000fe20000000000 */
[----:B------:R-:W-:Y:S01]  /*0cf0*/  LOP3.LUT R11, R13, R14, R11, 0x96, !PT ;  /* 0x0000000e0d0b7212 */ /* 0x000fe200078e960b */
[----:B------:R-:W-:Y:S01]  /*0d00*/  IMAD R13, R8, -0x2daee0ad, RZ ;  /* 0xd2511f53080d7824 */ /* 0x000fe200078e02ff */
[----:B------:R-:W-:Y:S01]  /*0d10*/  IADD3 R14, PT, PT, R175, 0x32370b8f, RZ ;  /* 0x32370b8faf0e7810 */ /* 0x000fe20007ffe0ff */
[----:B------:R-:W-:-:S04]  /*0d20*/  IMAD.HI.U32 R8, R7, -0x2daee0ad, RZ ;  /* 0xd2511f5307087827 */ /* 0x000fc800078e00ff */
[----:B------:R-:W-:Y:S01]  /*0d30*/  IMAD R12, R12, -0x326172a9, RZ ;  /* 0xcd9e8d570c0c7824 */ /* 0x000fe200078e02ff */
[----:B------:R-:W-:Y:S01]  /*0d40*/  LOP3.LUT R8, R14, R13, R8, 0x96, !PT ;  /* 0x0000000d0e087212 */ /* 0x000fe200078e9608 */
[----:B------:R-:W-:-:S04]  /*0d50*/  IMAD.HI.U32 R9, R11, -0x326172a9, RZ ;  /* 0xcd9e8d570b097827 */ /* 0x000fc800078e00ff */
[----:B------:R-:W-:Y:S01]  /*0d60*/  IMAD R13, R7, -0x2daee0ad, RZ ;  /* 0xd2511f53070d7824 */ /* 0x000fe200078e02ff */
[----:B------:R-:W-:Y:S01]  /*0d70*/  LOP3.LUT R9, R10, R12, R9, 0x96, !PT ;  /* 0x0000000c0a097212 */ /* 0x000fe200078e9609 */
[----:B------:R-:W-:Y:S02]  /*0d80*/  IMAD R10, R11, -0x326172a9, RZ ;  /* 0xcd9e8d570b0a7824 */ /* 0x000fe400078e02ff */
[----:B------:R-:W-:-:S04]  /*0d90*/  IMAD.HI.U32 R7, R8, -0x326172a9, RZ ;  /* 0xcd9e8d5708077827 */ /* 0x000fc800078e00ff */
[C---:B------:R-:W-:Y:S02]  /*0da0*/  VIADD R11, R174.reuse, 0x78dde6e4 ;  /* 0x78dde6e4ae0b7836 */ /* 0x040fe40000000000 */
[----:B------:R-:W-:Y:S02]  /*0db0*/  VIADD R14, R175, 0xed9eba14 ;  /* 0xed9eba14af0e7836 */ /* 0x000fe40000000000 */
[----:B------:R-:W-:Y:S01]  /*0dc0*/  IMAD.HI.U32 R12, R9, -0x2daee0ad, RZ ;  /* 0xd2511f53090c7827 */ /* 0x000fe200078e00ff */
[----:B------:R-:W-:Y:S02]  /*0dd0*/  LOP3.LUT R7, R11, R10, R7, 0x96, !PT ;  /* 0x0000000a0b077212 */ /* 0x000fe400078e9607 */
[----:B------:R-:W-:Y:S01]  /*0de0*/  IADD3 R10, PT, PT, R174, 0x1715609d, RZ ;  /* 0x1715609dae0a7810 */ /* 0x000fe20007ffe0ff */
[----:B------:R-:W-:Y:S01]  /*0df0*/  IMAD R11, R8, -0x326172a9, RZ ;  /* 0xcd9e8d57080b7824 */ /* 0x000fe200078e02ff */
[----:B------:R-:W-:Y:S01]  /*0e00*/  LOP3.LUT R12, R14, R13, R12, 0x96, !PT ;  /* 0x0000000d0e0c7212 */ /* 0x000fe200078e960c */
[----:B------:R-:W-:-:S02]  /*0e10*/  IMAD R14, R9, -0x2daee0ad, RZ ;  /* 0xd2511f53090e7824 */ /* 0x000fc400078e02ff */
        /* <DEDUP_REMOVED lines=19> */
[----:B------:R-:W-:Y:S01]  /*0f50*/  IMAD.HI.U32 R8, R11, -0x326172a9, RZ ;  /* 0xcd9e8d570b087827 */ /* 0x000fe200078e00ff */
[----:B------:R-:W-:-:S03]  /*0f60*/  IADD3 R13, PT, PT, R175, -0x24c28bd8, RZ ;  /* 0xdb3d7428af0d7810 */ /* 0x000fc60007ffe0ff */
        /* <DEDUP_REMOVED lines=15> */
[----:B------:R-:W-:Y:S01]  /*1060*/  IMAD.MOV.U32 R7, RZ, RZ, RZ ;  /* 0x000000ffff077224 */ /* 0x000fe200078e00ff */
[----:B------:R-:W-:Y:S01]  /*1070*/  LOP3.LUT R200, R10, R13, R200, 0x96, !PT ;  /* 0x0000000d0ac87212 */ /* 0x000fe200078e96c8 */
[----:B------:R-:W-:Y:S02]  /*1080*/  IMAD R202, R11, -0x326172a9, RZ ;  /* 0xcd9e8d570bca7824 */ /* 0x000fe400078e02ff */
[----:B01234-:R-:W-:-:S07]  /*1090*/  IMAD R208, R9, -0x2daee0ad, RZ ;  /* 0xd2511f5309d07824 */ /* 0x01ffce00078e02ff */
.L_x_13028:
        /* <DEDUP_REMOVED lines=9> */
[----:B------:R-:W-:Y:S01]  /*1130*/  HFMA2 R197, -RZ, RZ, 0, 0 ;  /* 0x00000000ffc57431 */ /* 0x000fe200000001ff */
[----:B------:R-:W-:Y:S02]  /*1140*/  BSSY.RECONVERGENT B0, `(.L_x_12427) ;  /* 0x00006fc000007945 */ /* 0x000fe40003800200 */
        /* <DEDUP_REMOVED lines=17> */
.L_x_12430:
[----:B------:R-:W-:Y:S05]  /*1260*/  BSYNC.RECONVERGENT B1 ;  /* 0x0000000000017941 */ /* 0x000fea0003800200 */
.L_x_12429:
        /* <DEDUP_REMOVED lines=28> */
.L_x_12436:
        /* <DEDUP_REMOVED lines=13> */
.L_x_12438:
[----:B------:R-:W-:Y:S05]  /*1500*/  BSYNC.RECONVERGENT B3 ;  /* 0x0000000000037941 */ /* 0x000fea0003800200 */
.L_x_12437:
        /* <DEDUP_REMOVED lines=58> */
[----:B------:R-:W-:Y:S02]  /*18b0*/  LOP3.LUT R203, R163, R160, R9, 0x96, !PT ;  /* 0x000000a0a3cb7212 */ /* 0x000fe400078e9609 */
[----:B------:R-:W-:-:S07]  /*18c0*/  MOV R8, R208 ;  /* 0x000000d000087202 */ /* 0x000fce0000000f00 */
.L_x_12435:
[----:B------:R-:W-:Y:S05]  /*18d0*/  BSYNC.RECONVERGENT B2 ;  /* 0x0000000000027941 */ /* 0x000fea0003800200 */
.L_x_12434:
        /* <DEDUP_REMOVED lines=10> */
[----:B------:R-:W-:-:S07]  /*1980*/  FFMA.FTZ R8, R161, R140, R8 ;  /* 0x0000008ca1087223 */ /* 0x000fce0000010008 */
.L_x_12433:
[----:B------:R-:W-:Y:S05]  /*1990*/  BSYNC.RECONVERGENT B1 ;  /* 0x0000000000017941 */ /* 0x000fea0003800200 */
.L_x_12432:
        /* <DEDUP_REMOVED lines=23> */
.L_x_12443:
        /* <DEDUP_REMOVED lines=13> */
.L_x_12445:
[----:B------:R-:W-:Y:S05]  /*1be0*/  BSYNC.RECONVERGENT B3 ;  /* 0x0000000000037941 */ /* 0x000fea0003800200 */
.L_x_12444:
        /* <DEDUP_REMOVED lines=57> */
[----:B------:R-:W-:-:S04]  /*1f80*/  MOV R14, R160 ;  /* 0x000000a0000e7202 */ /* 0x000fc80000000f00 */
[----:B------:R-:W-:Y:S01]  /*1f90*/  LOP3.LUT R203, R163, R10, R161, 0x96, !PT ;  /* 0x0000000aa3cb7212 */ /* 0x000fe200078e96a1 */
[----:B------:R-:W-:-:S07]  /*1fa0*/  IMAD.MOV.U32 R10, RZ, RZ, R12 ;  /* 0x000000ffff0a7224 */ /* 0x000fce00078e000c */
.L_x_12442:
[----:B------:R-:W-:Y:S05]  /*1fb0*/  BSYNC.RECONVERGENT B2 ;  /* 0x0000000000027941 */ /* 0x000fea0003800200 */
.L_x_12441:
[----:B------:R-:W-:Y:S01]  /*1fc0*/  HFMA2 R161, -RZ, RZ, 0.1171875, 0 ;  /* 0x2f800000ffa17431 */ /* 0x000fe200000001ff */
[----:B-----5:R-:W-:Y:S02]  /*1fd0*/  PRMT R11, R36, 0x7632, R11 ;  /* 0x00007632240b7816 */ /* 0x020fe4000000000b */
        /* <DEDUP_REMOVED lines=11> */
.L_x_12440:
[----:B------:R-:W-:Y:S05]  /*2090*/  BSYNC.RECONVERGENT B1 ;  /* 0x0000000000017941 */ /* 0x000fea0003800200 */
.L_x_12439:
        /* <DEDUP_REMOVED lines=22> */
.L_x_12450:
        /* <DEDUP_REMOVED lines=13> */
.L_x_12452:
[----:B------:R-:W-:Y:S05]  /*22d0*/  BSYNC.RECONVERGENT B3 ;  /* 0x0000000000037941 */ /* 0x000fea0003800200 */
.L_x_12451:
[----:B------:R-:W-:Y:S01]  /*22e0*/  IMAD.WIDE.U32 R192, R6, -0x326172a9, RZ ;  /* 0xcd9e8d5706c07825 */ /* 0x000fe200078e00ff */
[----:B------:R-:W-:-:S03]  /*22f0*/  LOP3.LUT R12, R7, R163, R175, 0x96, !PT ;  /* 0x000000a3070c7212 */ /* 0x000fc600078e96af */
[----:B------:R-:W-:Y:S02]  /*2300*/  HFMA2 R20, -RZ, RZ, 0, 0 ;  /* 0x00000000ff147431 */ /* 0x000fe400000001ff */
        /* <DEDUP_REMOVED lines=57> */
.L_x_12449:
[----:B------:R-:W-:Y:S05]  /*26a0*/  BSYNC.RECONVERGENT B2 ;  /* 0x0000000000027941 */ /* 0x000fea0003800200 */
.L_x_12448:
        /* <DEDUP_REMOVED lines=10> */
[----:B------:R-:W-:-:S07]  /*2750*/  FFMA.FTZ R12, R161, R142, R12 ;  /* 0x0000008ea10c7223 */ /* 0x000fce000001000c */
.L_x_12447:
[----:B------:R-:W-:Y:S05]  /*2760*/  BSYNC.RECONVERGENT B1 ;  /* 0x0000000000017941 */ /* 0x000fea0003800200 */
.L_x_12446:
        /* <DEDUP_REMOVED lines=23> */
.L_x_12457:
        /* <DEDUP_REMOVED lines=13> */
.L_x_12459:
[----:B------:R-:W-:Y:S05]  /*29b0*/  BSYNC.RECONVERGENT B3 ;  /* 0x0000000000037941 */ /* 0x000fea0003800200 */
.L_x_12458:
        /* <DEDUP_REMOVED lines=60> */
.L_x_12456:
[----:B------:R-:W-:Y:S05]  /*2d80*/  BSYNC.RECONVERGENT B2 ;  /* 0x0000000000027941 */ /* 0x000fea0003800200 */
.L_x_12455:
        /* <DEDUP_REMOVED lines=13> */
.L_x_12454:
[----:B------:R-:W-:Y:S05]  /*2e60*/  BSYNC.RECONVERGENT B1 ;  /* 0x0000000000017941 */ /* 0x000fea0003800200 */
.L_x_12453:
        /* <DEDUP_REMOVED lines=22> */
.L_x_12464:
        /* <DEDUP_REMOVED lines=13> */
.L_x_12466:
[----:B------:R-:W-:Y:S05]  /*30a0*/  BSYNC.RECONVERGENT B3 ;  /* 0x0000000000037941 */ /* 0x000fea0003800200 */
.L_x_12465:
        /* <DEDUP_REMOVED lines=60> */
.L_x_12463:
[----:B------:R-:W-:Y:S05]  /*3470*/  BSYNC.RECONVERGENT B2 ;  /* 0x0000000000027941 */ /* 0x000fea0003800200 */
.L_x_12462:
        /* <DEDUP_REMOVED lines=11> */
.L_x_12461:
[----:B------:R-:W-:Y:S05]  /*3530*/  BSYNC.RECONVERGENT B1 ;  /* 0x0000000000017941 */ /* 0x000fea0003800200 */
.L_x_12460:
        /* <DEDUP_REMOVED lines=23> */
.L_x_12471:
        /* <DEDUP_REMOVED lines=13> */
.L_x_12473:
[----:B------:R-:W-:Y:S05]  /*3780*/  BSYNC.RECONVERGENT B3 ;  /* 0x0000000000037941 */ /* 0x000fea0003800200 */
.L_x_12472:
        /* <DEDUP_REMOVED lines=60> */
.L_x_12470:
[----:B------:R-:W-:Y:S05]  /*3b50*/  BSYNC.RECONVERGENT B2 ;  /* 0x0000000000027941 */ /* 0x000fea0003800200 */
.L_x_12469:
        /* <DEDUP_REMOVED lines=12> */
[----:B------:R-:W-:-:S07]  /*3c20*/  FFMA.FTZ R18, R18, R137, R163 ;  /* 0x0000008912127223 */ /* 0x000fce00000100a3 */
.L_x_12468:
[----:B------:R-:W-:Y:S05]  /*3c30*/  BSYNC.RECONVERGENT B1 ;  /* 0x0000000000017941 */ /* 0x000fea0003800200 */
.L_x_12467:
        /* <DEDUP_REMOVED lines=22> */
.L_x_12478:
        /* <DEDUP_REMOVED lines=13> */
.L_x_12480:
[----:B------:R-:W-:Y:S05]  /*3e70*/  BSYNC.RECONVERGENT B3 ;  /* 0x0000000000037941 */ /* 0x000fea0003800200 */
.L_x_12479:
        /* <DEDUP_REMOVED lines=60> */
.L_x_12477:
[----:B------:R-:W-:Y:S05]  /*4240*/  BSYNC.RECONVERGENT B2 ;  /* 0x0000000000027941 */ /* 0x000fea0003800200 */
.L_x_12476:
        /* <DEDUP_REMOVED lines=11> */
.L_x_12475:
[----:B------:R-:W-:Y:S05]  /*4300*/  BSYNC.RECONVERGENT B1 ;  /* 0x0000000000017941 */ /* 0x000fea0003800200 */
.L_x_12474:
        /* <DEDUP_REMOVED lines=23> */
.L_x_12485:
        /* <DEDUP_REMOVED lines=13> */
.L_x_12487:
[----:B------:R-:W-:Y:S05]  /*4550*/  BSYNC.RECONVERGENT B3 ;  /* 0x0000000000037941 */ /* 0x000fea0003800200 */
.L_x_12486:
        /* <DEDUP_REMOVED lines=58> */
[----:B------:R-:W-:-:S04]  /*4900*/  MOV R188, R160 ;  /* 0x000000a000bc7202 */ /* 0x000fc80000000f00 */
[----:B------:R-:W-:-:S07]  /*4910*/  LOP3.LUT R203, R193, R162, R161, 0x96, !PT ;  /* 0x000000a2c1cb7212 */ /* 0x000fce00078e96a1 */
.L_x_12484:
[----:B------:R-:W-:Y:S05]  /*4920*/  BSYNC.RECONVERGENT B2 ;  /* 0x0000000000027941 */ /* 0x000fea0003800200 */
.L_x_12483:
[----:B------:R-:W-:Y:S01]  /*4930*/  HFMA2 R161, -RZ, RZ, 0.1171875, 0 ;  /* 0x2f800000ffa17431 */ /* 0x000fe200000001ff */
[----:B-----5:R-:W-:Y:S02]  /*4940*/  PRMT R160, R39, 0x7632, R160 ;  /* 0x0000763227a07816 */ /* 0x020fe400000000a0 */
[----:B------:R-:W-:-:S03]  /*4950*/  I2FP.F32.U32 R22, R22 ;  /* 0x0000001600167245 */ /* 0x000fc60000201000 */
        /* <DEDUP_REMOVED lines=10> */
.L_x_12482:
[----:B------:R-:W-:Y:S05]  /*4a00*/  BSYNC.RECONVERGENT B1 ;  /* 0x0000000000017941 */ /* 0x000fea0003800200 */
.L_x_12481:
[----:B------:R-:W-:Y:S02]  /*4a10*/  F2FP.BF16.F32.PACK_AB R163, RZ, R22 ;  /* 0x00000016ffa3723e */ /* 0x000fe400000010ff */
[----:B------:R-:W-:Y:S02]  /*4a20*/  PRMT R162, R208, 0x5410, R209 ;  /* 0x00005410d0a27816 */ /* 0x000fe400000000d1 */
[----:B------:R-:W-:Y:S02]  /*4a30*/  PRMT R161, R207, 0x5410, R204 ;  /* 0x00005410cfa17816 */ /* 0x000fe400000000cc */
[----:B------:R-:W-:Y:S02]  /*4a40*/  PRMT R160, R198, 0x5410, R196 ;  /* 0x00005410c6a07816 */ /* 0x000fe400000000c4 */
[----:B------:R-:W-:Y:S01]  /*4a50*/  PRMT R163, R211, 0x5410, R163 ;  /* 0x00005410d3a37816 */ /* 0x000fe200000000a3 */
[----:B------:R-:W-:Y:S06]  /*4a60*/  BRA `(.L_x_12488) ;  /* 0x0000003400307947 */ /* 0x000fec0003800000 */
.L_x_12431:
        /* <DEDUP_REMOVED lines=21> */
.L_x_12493:
        /* <DEDUP_REMOVED lines=13> */
.L_x_12495:
[----:B------:R-:W-:Y:S05]  /*4c90*/  BSYNC.RECONVERGENT B3 ;  /* 0x0000000000037941 */ /* 0x000fea0003800200 */
.L_x_12494:
        /* <DEDUP_REMOVED lines=60> */
.L_x_12492:
[----:B------:R-:W-:Y:S05]  /*5060*/  BSYNC.RECONVERGENT B2 ;  /* 0x0000000000027941 */ /* 0x000fea0003800200 */
.L_x_12491:
        /* <DEDUP_REMOVED lines=8> */
[----:B------:R-:W-:-:S05]  /*50f0*/  FSEL R161, R10, RZ, !P1 ;  /* 0x000000ff0aa17208 */ /* 0x000fca0004800000 */
[----:B------:R-:W-:-:S07]  /*5100*/  FMUL.FTZ R8, R161, R140 ;  /* 0x0000008ca1087220 */ /* 0x000fce0000410000 */
.L_x_12490:
[----:B------:R-:W-:Y:S05]  /*5110*/  BSYNC.RECONVERGENT B1 ;  /* 0x0000000000017941 */ /* 0x000fea0003800200 */
.L_x_12489:
        /* <DEDUP_REMOVED lines=18> */
.L_x_12500:
        /* <DEDUP_REMOVED lines=13> */
.L_x_12502:
[----:B------:R-:W-:Y:S05]  /*5310*/  BSYNC.RECONVERGENT B3 ;  /* 0x0000000000037941 */ /* 0x000fea0003800200 */
.L_x_12501:
        /* <DEDUP_REMOVED lines=60> */
.L_x_12499:
[----:B------:R-:W-:Y:S05]  /*56e0*/  BSYNC.RECONVERGENT B2 ;  /* 0x0000000000027941 */ /* 0x000fea0003800200 */
.L_x_12498:
[----:B------:R-:W-:Y:S01]  /*56f0*/  HFMA2 R161, -RZ, RZ, 0.1171875, 0 ;  /* 0x2f800000ffa17431 */ /* 0x000fe200000001ff */
[----:B-----5:R-:W-:Y:S02]  /*5700*/  PRMT R11, R36, 0x7632, R11 ;  /* 0x00007632240b7816 */ /* 0x020fe4000000000b */
[----:B------:R-:W-:-:S03]  /*5710*/  I2FP.F32.U32 R10, R10 ;  /* 0x0000000a000a7245 */ /* 0x000fc60000201000 */
        /* <DEDUP_REMOVED lines=8> */
.L_x_12497:
[----:B------:R-:W-:Y:S05]  /*57a0*/  BSYNC.RECONVERGENT B1 ;  /* 0x0000000000017941 */ /* 0x000fea0003800200 */
.L_x_12496:
        /* <DEDUP_REMOVED lines=18> */
.L_x_12507:
        /* <DEDUP_REMOVED lines=13> */
.L_x_12509:
[----:B------:R-:W-:Y:S05]  /*59a0*/  BSYNC.RECONVERGENT B3 ;  /* 0x0000000000037941 */ /* 0x000fea0003800200 */
.L_x_12508:
        /* <DEDUP_REMOVED lines=58> */
[----:B------:R-:W-:Y:S01]  /*5d50*/  IMAD.MOV.U32 R13, RZ, RZ, R188 ;  /* 0x000000ffff0d7224 */ /* 0x000fe200078e00bc */
[----:B------:R-:W-:-:S07]  /*5d60*/  MOV R188, R12 ;  /* 0x0000000c00bc7202 */ /* 0x000fce0000000f00 */
.L_x_12506:
[----:B------:R-:W-:Y:S05]  /*5d70*/  BSYNC.RECONVERGENT B2 ;  /* 0x0000000000027941 */ /* 0x000fea0003800200 */
.L_x_12505:
        /* <DEDUP_REMOVED lines=8> */
[----:B------:R-:W-:-:S05]  /*5e00*/  FSEL R161, R14, RZ, !P1 ;  /* 0x000000ff0ea17208 */ /* 0x000fca0004800000 */
[----:B------:R-:W-:-:S07]  /*5e10*/  FMUL.FTZ R12, R161, R142 ;  /* 0x0000008ea10c7220 */ /* 0x000fce0000410000 */
.L_x_12504:
[----:B------:R-:W-:Y:S05]  /*5e20*/  BSYNC.RECONVERGENT B1 ;  /* 0x0000000000017941 */ /* 0x000fea0003800200 */
.L_x_12503:
        /* <DEDUP_REMOVED lines=18> */
.L_x_12514:
        /* <DEDUP_REMOVED lines=13> */
.L_x_12516:
[----:B------:R-:W-:Y:S05]  /*6020*/  BSYNC.RECONVERGENT B3 ;  /* 0x0000000000037941 */ /* 0x000fea0003800200 */
.L_x_12515:
        /* <DEDUP_REMOVED lines=60> */
.L_x_12513:
[----:B------:R-:W-:Y:S05]  /*63f0*/  BSYNC.RECONVERGENT B2 ;  /* 0x0000000000027941 */ /* 0x000fea0003800200 */
.L_x_12512:
[----:B-----5:R-:W-:Y:S02]  /*6400*/  PRMT R16, R37, 0x7632, R16 ;  /* 0x0000763225107816 */ /* 0x020fe40000000010 */
        /* <DEDUP_REMOVED lines=10> */
.L_x_12511:
[----:B------:R-:W-:Y:S05]  /*64b0*/  BSYNC.RECONVERGENT B1 ;  /* 0x0000000000017941 */ /* 0x000fea0003800200 */
.L_x_12510:
        /* <DEDUP_REMOVED lines=18> */
.L_x_12521:
        /* <DEDUP_REMOVED lines=13> */
.L_x_12523:
[----:B------:R-:W-:Y:S05]  /*66b0*/  BSYNC.RECONVERGENT B3 ;  /* 0x0000000000037941 */ /* 0x000fea0003800200 */
.L_x_12522:
        /* <DEDUP_REMOVED lines=60> */
.L_x_12520:
[----:B------:R-:W-:Y:S05]  /*6a80*/  BSYNC.RECONVERGENT B2 ;  /* 0x0000000000027941 */ /* 0x000fea0003800200 */
.L_x_12519:
        /* <DEDUP_REMOVED lines=8> */
[----:B------:R-:W-:-:S03]  /*6b10*/  SEL R17, RZ, 0x1, P1 ;  /* 0x00000001ff117807 */ /* 0x000fc60000800000 */
[----:B------:R-:W-:-:S07]  /*6b20*/  FMUL.FTZ R16, R161, R136 ;  /* 0x00000088a1107220 */ /* 0x000fce0000410000 */
.L_x_12518:
[----:B------:R-:W-:Y:S05]  /*6b30*/  BSYNC.RECONVERGENT B1 ;  /* 0x0000000000017941 */ /* 0x000fea0003800200 */
.L_x_12517:
        /* <DEDUP_REMOVED lines=18> */
.L_x_12528:
        /* <DEDUP_REMOVED lines=13> */
.L_x_12530:
[----:B------:R-:W-:Y:S05]  /*6d30*/  BSYNC.RECONVERGENT B3 ;  /* 0x0000000000037941 */ /* 0x000fea0003800200 */
.L_x_12529:
        /* <DEDUP_REMOVED lines=60> */
.L_x_12527:
[----:B------:R-:W-:Y:S05]  /*7100*/  BSYNC.RECONVERGENT B2 ;  /* 0x0000000000027941 */ /* 0x000fea0003800200 */
.L_x_12526:
        /* <DEDUP_REMOVED lines=11> */
.L_x_12525:
[----:B------:R-:W-:Y:S05]  /*71c0*/  BSYNC.RECONVERGENT B1 ;  /* 0x0000000000017941 */ /* 0x000fea0003800200 */
.L_x_12524:
        /* <DEDUP_REMOVED lines=18> */
.L_x_12535:
        /* <DEDUP_REMOVED lines=13> */
.L_x_12537:
[----:B------:R-:W-:Y:S05]  /*73c0*/  BSYNC.RECONVERGENT B3 ;  /* 0x0000000000037941 */ /* 0x000fea0003800200 */
.L_x_12536:
        /* <DEDUP_REMOVED lines=60> */
.L_x_12534:
[----:B------:R-:W-:Y:S05]  /*7790*/  BSYNC.RECONVERGENT B2 ;  /* 0x0000000000027941 */ /* 0x000fea0003800200 */
.L_x_12533:
        /* <DEDUP_REMOVED lines=10> */
.L_x_12532:
[----:B------:R-:W-:Y:S05]  /*7840*/  BSYNC.RECONVERGENT B1 ;  /* 0x0000000000017941 */ /* 0x000fea0003800200 */
.L_x_12531:
        /* <DEDUP_REMOVED lines=18> */
.L_x_12542:
        /* <DEDUP_REMOVED lines=13> */
.L_x_12544:
[----:B------:R-:W-:Y:S05]  /*7a40*/  BSYNC.RECONVERGENT B3 ;  /* 0x0000000000037941 */ /* 0x000fea0003800200 */
.L_x_12543:
        /* <DEDUP_REMOVED lines=57> */
[----:B------:R-:W-:Y:S02]  /*7de0*/  VIADD R193, R175, 0x96a522ad ;  /* 0x96a522adafc17836 */ /* 0x000fe40000000000 */
[----:B------:R-:W-:-:S03]  /*7df0*/  IMAD.MOV.U32 R188, RZ, RZ, R160 ;  /* 0x000000ffffbc7224 */ /* 0x000fc600078e00a0 */
[----:B------:R-:W-:-:S07]  /*7e00*/  LOP3.LUT R203, R193, R162, R161, 0x96, !PT ;  /* 0x000000a2c1cb7212 */ /* 0x000fce00078e96a1 */
.L_x_12541:
[----:B------:R-:W-:Y:S05]  /*7e10*/  BSYNC.RECONVERGENT B2 ;  /* 0x0000000000027941 */ /* 0x000fea0003800200 */
.L_x_12540:
        /* <DEDUP_REMOVED lines=11> */
.L_x_12539:
[----:B------:R-:W-:Y:S05]  /*7ed0*/  BSYNC.RECONVERGENT B1 ;  /* 0x0000000000017941 */ /* 0x000fea0003800200 */
.L_x_12538:
[----:B------:R-:W-:Y:S02]  /*7ee0*/  F2FP.BF16.F32.PACK_AB R163, RZ, R22 ;  /* 0x00000016ffa3723e */ /* 0x000fe400000010ff */
[----:B------:R-:W-:Y:S02]  /*7ef0*/  PRMT R162, R208, 0x5410, R209 ;  /* 0x00005410d0a27816 */ /* 0x000fe400000000d1 */
[----:B------:R-:W-:Y:S02]  /*7f00*/  PRMT R161, R207, 0x5410, R204 ;  /* 0x00005410cfa17816 */ /* 0x000fe400000000cc */
[----:B------:R-:W-:Y:S02]  /*7f10*/  PRMT R160, R198, 0x5410, R196 ;  /* 0x00005410c6a07816 */ /* 0x000fe400000000c4 */
[----:B------:R-:W-:-:S07]  /*7f20*/  PRMT R163, R210, 0x5410, R163 ;  /* 0x00005410d2a37816 */ /* 0x000fce00000000a3 */
.L_x_12488:
        /* <DEDUP_REMOVED lines=26> */
.L_x_12546:
[----:B------:R-:W-:Y:S05]  /*80d0*/  BSYNC.RECONVERGENT B1 ;  /* 0x0000000000017941 */ /* 0x000fea0003800200 */
.L_x_12545:
[----:B------:R-:W-:Y:S02]  /*80e0*/  VIADD R191, R191, 0x20 ;  /* 0x00000020bfbf7836 */ /* 0x000fe40000000000 */
[----:B------:R-:W-:-:S07]  /*80f0*/  VIADD R197, R197, 0x20 ;  /* 0x00000020c5c57836 */ /* 0x000fce0000000000 */
.L_x_12428:
[----:B------:R-:W-:Y:S05]  /*8100*/  BSYNC.RECONVERGENT B0 ;  /* 0x0000000000007941 */ /* 0x000fea0003800200 */
.L_x_12427:
[----:B------:R-:W-:Y:S01]  /*8110*/  ISETP.GE.U32.AND P1, PT, R2, 0x40, PT ;  /* 0x000000400200780c */ /* 0x000fe20003f26070 */
[----:B------:R-:W-:Y:S03]  /*8120*/  BSSY.RECONVERGENT B0, `(.L_x_12547) ;  /* 0x00006ef000007945 */ /* 0x000fe60003800200 */
[----:B------:R-:W-:-:S09]  /*8130*/  P2R R198, PR, RZ, 0x2 ;  /* 0x00000002ffc67803 */ /* 0x000fd20000000000 */
[----:B------:R-:W-:Y:S05]  /*8140*/  @!P1 BRA `(.L_x_12548) ;  /* 0x0000006c00b09947 */ /* 0x000fea0003800000 */
[----:B------:R-:W-:Y:S01]  /*8150*/  ISETP.NE.U32.AND P1, PT, RZ, UR4, PT ;  /* 0x00000004ff007c0c */ /* 0x000fe2000bf25070 */
[----:B------:R-:W2:Y:S03]  /*8160*/  @P2 LDC.64 R26, c[0x0][0x390] ;  /* 0x0000e400ff1a2b82 */ /* 0x000ea60000000a00 */
[----:B------:R-:W-:-:S13]  /*8170*/  ISETP.NE.AND.EX P1, PT, RZ, UR5, PT, P1 ;  /* 0x00000005ff007c0c */ /* 0x000fda000bf25310 */
[----:B------:R-:W3:Y:S01]  /*8180*/  @P1 LDC.64 R24, c[0x0][0x3a0] ;  /* 0x0000e800ff181b82 */ /* 0x000ee20000000a00 */
[----:B--2---:R-:W-:-:S05]  /*8190*/  @P2 IMAD.WIDE.U32 R26, R197, 0x10, R26 ;  /* 0x00000010c51a2825 */ /* 0x004fca00078e001a */
[----:B-----5:R2:W5:Y:S01]  /*81a0*/  @P2 LDG.E.128 R36, desc[UR6][R26.64] ;  /* 0x000000061a242981 */ /* 0x020562000c1e1d00 */
[----:B---3--:R-:W-:-:S05]  /*81b0*/  @P1 IMAD.WIDE.U32 R24, R191, 0x10, R24 ;  /* 0x00000010bf181825 */ /* 0x008fca00078e0018 */
[----:B------:R2:W5:Y:S01]  /*81c0*/  @P1 LDG.E.128 R32, desc[UR6][R24.64] ;  /* 0x0000000618201981 */ /* 0x000562000c1e1d00 */
[----:B------:R-:W-:Y:S05]  /*81d0*/  @!P1 BRA `(.L_x_12549) ;  /* 0x0000003400e89947 */ /* 0x000fea0003800000 */
[----:B------:R-:W-:Y:S01]  /*81e0*/  ISETP.GT.AND P1, PT, R199, RZ, PT ;  /* 0x000000ffc700720c */ /* 0x000fe20003f24270 */
[----:B------:R-:W-:-:S12]  /*81f0*/  BSSY.RECONVERGENT B1, `(.L_x_12550) ;  /* 0x000006b000017945 */ /* 0x000fd80003800200 */
[----:B-----5:R-:W-:Y:S01]  /*8200*/  @!P1 SHF.L.U32 R23, R32, 0x10, RZ ;  /* 0x0000001020179819 */ /* 0x020fe200000006ff */
[----:B------:R-:W-:Y:S02]  /*8210*/  @!P1 IMAD.MOV.U32 R30, RZ, RZ, R208 ;  /* 0x000000ffff1e9224 */ /* 0x000fe400078e00d0 */
[----:B--2---:R-:W-:Y:S01]  /*8220*/  @!P1 IMAD.MOV.U32 R25, RZ, RZ, R206 ;  /* 0x000000ffff199224 */ /* 0x004fe200078e00ce */
        /* <DEDUP_REMOVED lines=17> */
.L_x_12554:
        /* <DEDUP_REMOVED lines=13> */
.L_x_12556:
[----:B------:R-:W-:Y:S05]  /*8410*/  BSYNC.RECONVERGENT B3 ;  /* 0x0000000000037941 */ /* 0x000fea0003800200 */
.L_x_12555:
[----:B01----:R-:W-:Y:S01]  /*8420*/  IMAD.WIDE.U32 R160, R6, -0x326172a9, RZ ;  /* 0xcd9e8d5706a07825 */ /* 0x003fe200078e00ff */
        /* <DEDUP_REMOVED lines=19> */
[----:B------:R-:W-:-:S03]  /*8560*/  LOP3.LUT R9, R9, R28, R27, 0x96, !PT ;  /* 0x0000001c09097212 */ /* 0x000fc600078e961b */
[----:B------:R-:W-:-:S04]  /*8570*/  IMAD.WIDE.U32 R28, R23, -0x2daee0ad, RZ ;  /* 0xd2511f53171c7825 */ /* 0x000fc800078e00ff */
[----:B------:R-:W-:-:S04]  /*8580*/  IMAD.WIDE.U32 R160, R9, -0x326172a9, RZ ;  /* 0xcd9e8d5709a07825 */ /* 0x000fc800078e00ff */
[----:B------:R-:W-:Y:S02]  /*8590*/  VIADD R23, R175, 0xed9eba14 ;  /* 0xed9eba14af177836 */ /* 0x000fe40000000000 */
[----:B------:R-:W-:-:S03]  /*85a0*/  VIADD R9, R174, 0x78dde6e4 ;  /* 0x78dde6e4ae097836 */ /* 0x000fc60000000000 */
[----:B------:R-:W-:Y:S02]  /*85b0*/  LOP3.LUT R23, R23, R26, R29, 0x96, !PT ;  /* 0x0000001a17177212 */ /* 0x000fe400078e961d */
        /* <DEDUP_REMOVED lines=18> */
[----:B------:R-:W-:Y:S01]  /*86e0*/  IMAD.WIDE.U32 R24, R23, -0x2daee0ad, RZ ;  /* 0xd2511f5317187825 */ /* 0x000fe200078e00ff */
[----:B------:R-:W-:Y:S02]  /*86f0*/  IADD3 R23, PT, PT, R175, -0x24c28bd8, RZ ;  /* 0xdb3d7428af177810 */ /* 0x000fe40007ffe0ff */
[----:B------:R-:W-:Y:S01]  /*8700*/  LOP3.LUT R28, R9, R28, R163, 0x96, !PT ;  /* 0x0000001c091c7212 */ /* 0x000fe200078e96a3 */
[----:B------:R-:W-:Y:S01]  /*8710*/  VIADD R9, R174, 0xf1bbcdc8 ;  /* 0xf1bbcdc8ae097836 */ /* 0x000fe20000000000 */
[----:B------:R-:W-:Y:S01]  /*8720*/  LOP3.LUT R23, R23, R162, R25, 0x96, !PT ;  /* 0x000000a217177212 */ /* 0x000fe200078e9619 */
[----:B------:R-:W-:Y:S02]  /*8730*/  HFMA2 R25, -RZ, RZ, 0, 0 ;  /* 0x00000000ff197431 */ /* 0x000fe400000001ff */
        /* <DEDUP_REMOVED lines=9> */
[----:B------:R-:W-:-:S07]  /*87d0*/  IMAD.MOV.U32 R9, RZ, RZ, R208 ;  /* 0x000000ffff097224 */ /* 0x000fce00078e00d0 */
.L_x_12553:
[----:B------:R-:W-:Y:S05]  /*87e0*/  BSYNC.RECONVERGENT B2 ;  /* 0x0000000000027941 */ /* 0x000fea0003800200 */
.L_x_12552:
        /* <DEDUP_REMOVED lines=11> */
.L_x_12551:
[----:B------:R-:W-:Y:S05]  /*88a0*/  BSYNC.RECONVERGENT B1 ;  /* 0x0000000000017941 */ /* 0x000fea0003800200 */
.L_x_12550:
        /* <DEDUP_REMOVED lines=23> */
.L_x_12561:
        /* <DEDUP_REMOVED lines=13> */
.L_x_12563:
[----:B------:R-:W-:Y:S05]  /*8af0*/  BSYNC.RECONVERGENT B3 ;  /* 0x0000000000037941 */ /* 0x000fea0003800200 */
.L_x_12562:
[----:B01----:R-:W-:Y:S01]  /*8b00*/  IMAD.WIDE.U32 R160, R6, -0x326172a9, RZ ;  /* 0xcd9e8d5706a07825 */ /* 0x003fe200078e00ff */
        /* <DEDUP_REMOVED lines=59> */
.L_x_12560:
[----:B------:R-:W-:Y:S05]  /*8ec0*/  BSYNC.RECONVERGENT B2 ;  /* 0x0000000000027941 */ /* 0x000fea0003800200 */
.L_x_12559:
[----:B------:R-:W-:Y:S01]  /*8ed0*/  PRMT R24, R36, 0x7632, R24 ;  /* 0x0000763224187816 */ /* 0x000fe20000000018 */
        /* <DEDUP_REMOVED lines=12> */
.L_x_12558:
[----:B------:R-:W-:Y:S05]  /*8fa0*/  BSYNC.RECONVERGENT B1 ;  /* 0x0000000000017941 */ /* 0x000fea0003800200 */
.L_x_12557:
[----:B------:R-:W-:Y:S01]  /*8fb0*/  BSSY.RECONVERGENT B1, `(.L_x_12564) ;  /* 0x000006c000017945 */ /* 0x000fe20003800200 */
[----:B------:R-:W-:Y:S01]  /*8fc0*/  F2FP.BF16.F32.PACK_AB R196, RZ, R24 ;  /* 0x00000018ffc4723e */ /* 0x000fe200000010ff */
[----:B------:R-:W-:Y:S01]  /*8fd0*/  @!P1 IMAD.U32 R25, R33, 0x10000, RZ ;  /* 0x0001000021199824 */ /* 0x000fe200078e00ff */
        /* <DEDUP_REMOVED lines=19> */
.L_x_12568:
        /* <DEDUP_REMOVED lines=13> */
.L_x_12570:
[----:B------:R-:W-:Y:S05]  /*91e0*/  BSYNC.RECONVERGENT B3 ;  /* 0x0000000000037941 */ /* 0x000fea0003800200 */
.L_x_12569:
        /* <DEDUP_REMOVED lines=49> */
[----:B------:R-:W-:Y:S02]  /*9500*/  LOP3.LUT R25, R25, R162, R29, 0x96, !PT ;  /* 0x000000a219197212 */ /* 0x000fe400078e961d */
[----:B------:R-:W-:Y:S01]  /*9510*/  LOP3.LUT R26, R13, R26, R161, 0x96, !PT ;  /* 0x0000001a0d1a7212 */ /* 0x000fe200078e96a1 */
[----:B------:R-:W-:Y:S02]  /*9520*/  VIADD R13, R174, 0x8ff34781 ;  /* 0x8ff34781ae0d7836 */ /* 0x000fe40000000000 */
[----:B------:R-:W-:-:S04]  /*9530*/  IMAD.WIDE.U32 R202, R25, -0x326172a9, RZ ;  /* 0xcd9e8d5719ca7825 */ /* 0x000fc800078e00ff */
[----:B------:R-:W-:Y:S01]  /*9540*/  IMAD.WIDE.U32 R26, R26, -0x2daee0ad, RZ ;  /* 0xd2511f531a1a7825 */ /* 0x000fe200078e00ff */
[----:B------:R-:W-:-:S03]  /*9550*/  LOP3.LUT R200, R13, R160, R203, 0x96, !PT ;  /* 0x000000a00dc87212 */ /* 0x000fc600078e96cb */
[----:B------:R-:W-:Y:S01]  /*9560*/  VIADD R25, R175, 0x96a522ad ;  /* 0x96a522adaf197836 */ /* 0x000fe20000000000 */
[----:B------:R-:W-:Y:S01]  /*9570*/  MOV R192, R26 ;  /* 0x0000001a00c07202 */ /* 0x000fe20000000f00 */
[----:B------:R-:W-:-:S03]  /*9580*/  IMAD.MOV.U32 R13, RZ, RZ, R188 ;  /* 0x000000ffff0d7224 */ /* 0x000fc600078e00bc */
[----:B------:R-:W-:Y:S01]  /*9590*/  LOP3.LUT R203, R25, R28, R27, 0x96, !PT ;  /* 0x0000001c19cb7212 */ /* 0x000fe200078e961b */
[----:B------:R-:W-:-:S07]  /*95a0*/  IMAD.MOV.U32 R27, RZ, RZ, RZ ;  /* 0x000000ffff1b7224 */ /* 0x000fce00078e00ff */
.L_x_12567:
[----:B------:R-:W-:Y:S05]  /*95b0*/  BSYNC.RECONVERGENT B2 ;  /* 0x0000000000027941 */ /* 0x000fea0003800200 */
.L_x_12566:
        /* <DEDUP_REMOVED lines=10> */
[----:B------:R-:W-:-:S07]  /*9660*/  FFMA.FTZ R25, R25, R118, R26 ;  /* 0x0000007619197223 */ /* 0x000fce000001001a */
.L_x_12565:
[----:B------:R-:W-:Y:S05]  /*9670*/  BSYNC.RECONVERGENT B1 ;  /* 0x0000000000017941 */ /* 0x000fea0003800200 */
.L_x_12564:
        /* <DEDUP_REMOVED lines=23> */
.L_x_12575:
[----:B------:R-:W-:Y:S01]  /*97f0*/  IADD3 R4, PT, PT, R4, 0x1, RZ ;  /* 0x0000000104047810 */ /* 0x000fe20007ffe0ff */
[----:B------:R-:W-:Y:S03]  /*9800*/  BSSY.RECONVERGENT B3, `(.L_x_12576) ;  /* 0x000000c000037945 */ /* 0x000fe60003800200 */
[C---:B------:R-:W-:Y:S01]  /*9810*/  ISETP.NE.AND P3, PT, R4.reuse, RZ, PT ;  /* 0x000000ff0400720c */ /* 0x040fe20003f65270 */
[----:B-1----:R-:W-:-:S12]  /*9820*/  IMAD.WIDE.U32 R160, R4, -0x2daee0ad, RZ ;  /* 0xd2511f5304a07825 */ /* 0x002fd800078e00ff */
        /* <DEDUP_REMOVED lines=9> */
.L_x_12577:
[----:B------:R-:W-:Y:S05]  /*98c0*/  BSYNC.RECONVERGENT B3 ;  /* 0x0000000000037941 */ /* 0x000fea0003800200 */
.L_x_12576:
        /* <DEDUP_REMOVED lines=54> */
[----:B------:R-:W-:-:S03]  /*9c30*/  IMAD.WIDE.U32 R26, R26, -0x2daee0ad, RZ ;  /* 0xd2511f531a1a7825 */ /* 0x000fc600078e00ff */
[----:B------:R-:W-:Y:S01]  /*9c40*/  LOP3.LUT R200, R15, R160, R203, 0x96, !PT ;  /* 0x000000a00fc87212 */ /* 0x000fe200078e96cb */
[----:B------:R-:W-:Y:S01]  /*9c50*/  IMAD.MOV.U32 R30, RZ, RZ, R26 ;  /* 0x000000ffff1e7224 */ /* 0x000fe200078e001a */
[----:B------:R-:W-:Y:S01]  /*9c60*/  LOP3.LUT R203, R29, R28, R27, 0x96, !PT ;  /* 0x0000001c1dcb7212 */ /* 0x000fe200078e961b */
[----:B------:R-:W-:Y:S02]  /*9c70*/  HFMA2 R28, -RZ, RZ, 0, 0 ;  /* 0x00000000ff1c7431 */ /* 0x000fe400000001ff */
[----:B------:R-:W-:-:S07]  /*9c80*/  IMAD.MOV.U32 R15, RZ, RZ, R192 ;  /* 0x000000ffff0f7224 */ /* 0x000fce00078e00c0 */
.L_x_12574:
[----:B------:R-:W-:Y:S05]  /*9c90*/  BSYNC.RECONVERGENT B2 ;  /* 0x0000000000027941 */ /* 0x000fea0003800200 */
.L_x_12573:
[----:B------:R-:W-:Y:S01]  /*9ca0*/  PRMT R26, R37, 0x7632, R26 ;  /* 0x00007632251a7816 */ /* 0x000fe2000000001a */
[----:B-1----:R-:W-:Y:S01]  /*9cb0*/  IMAD.MOV.U32 R160, RZ, RZ, 0x2f800000 ;  /* 0x2f800000ffa07424 */ /* 0x002fe200078e00ff */
        /* <DEDUP_REMOVED lines=11> */
.L_x_12572:
[----:B------:R-:W-:Y:S05]  /*9d70*/  BSYNC.RECONVERGENT B1 ;  /* 0x0000000000017941 */ /* 0x000fea0003800200 */
.L_x_12571:
        /* <DEDUP_REMOVED lines=22> */
.L_x_12582:
[----:B------:R-:W-:Y:S01]  /*9ee0*/  VIADD R4, R4, 0x1 ;  /* 0x0000000104047836 */ /* 0x000fe20000000000 */
[----:B------:R-:W-:Y:S03]  /*9ef0*/  BSSY.RECONVERGENT B3, `(.L_x_12583) ;  /* 0x000000c000037945 */ /* 0x000fe60003800200 */
[C---:B-1----:R-:W-:Y:S01]  /*9f00*/  IMAD.WIDE.U32 R162, R4.reuse, -0x2daee0ad, RZ ;  /* 0xd2511f5304a27825 */ /* 0x042fe200078e00ff */
        /* <DEDUP_REMOVED lines=10> */
.L_x_12584:
[----:B------:R-:W-:Y:S05]  /*9fb0*/  BSYNC.RECONVERGENT B3 ;  /* 0x0000000000037941 */ /* 0x000fea0003800200 */
.L_x_12583:
        /* <DEDUP_REMOVED lines=40> */
[C---:B------:R-:W-:Y:S02]  /*a240*/  VIADD R27, R174.reuse, 0x5384540f ;  /* 0x5384540fae1b7836 */ /* 0x040fe40000000000 */
        /* <DEDUP_REMOVED lines=18> */
[----:B------:R-:W-:-:S07]  /*a370*/  IMAD.MOV.U32 R29, RZ, RZ, RZ ;  /* 0x000000ffff1d7224 */ /* 0x000fce00078e00ff */
.L_x_12581:
[----:B------:R-:W-:Y:S05]  /*a380*/  BSYNC.RECONVERGENT B2 ;  /* 0x0000000000027941 */ /* 0x000fea0003800200 */
.L_x_12580:
        /* <DEDUP_REMOVED lines=10> */
[----:B------:R-:W-:-:S07]  /*a430*/  FFMA.FTZ R27, R27, R112, R28 ;  /* 0x000000701b1b7223 */ /* 0x000fce000001001c */
.L_x_12579:
[----:B------:R-:W-:Y:S05]  /*a440*/  BSYNC.RECONVERGENT B1 ;  /* 0x0000000000017941 */ /* 0x000fea0003800200 */
.L_x_12578:
[----:B------:R-:W-:Y:S01]  /*a450*/  @!P1 PRMT R28, R34, 0x7632, R28 ;  /* 0x00007632221c9816 */ /* 0x000fe2000000001c */
[----:B------:R-:W-:Y:S01]  /*a460*/  BSSY.RECONVERGENT B1, `(.L_x_12585) ;  /* 0x000006e000017945 */ /* 0x000fe20003800200 */
[----:B------:R-:W-:Y:S01]  /*a470*/  F2FP.BF16.F32.PACK_AB R209, RZ, R27 ;  /* 0x0000001bffd1723e */ /* 0x000fe200000010ff */
[----:B------:R-:W-:Y:S01]  /*a480*/  @!P1 IMAD.MOV.U32 R30, RZ, RZ, R188 ;  /* 0x000000ffff1e9224 */ /* 0x000fe200078e00bc */
[----:B-1----:R-:W-:Y:S01]  /*a490*/  @!P1 MOV R160, R29 ;  /* 0x0000001d00a09202 */ /* 0x002fe20000000f00 */
        /* <DEDUP_REMOVED lines=18> */
.L_x_12589:
        /* <DEDUP_REMOVED lines=13> */
.L_x_12591:
[----:B------:R-:W-:Y:S05]  /*a690*/  BSYNC.RECONVERGENT B3 ;  /* 0x0000000000037941 */ /* 0x000fea0003800200 */
.L_x_12590:
        /* <DEDUP_REMOVED lines=60> */
.L_x_12588:
[----:B------:R-:W-:Y:S05]  /*aa60*/  BSYNC.RECONVERGENT B2 ;  /* 0x0000000000027941 */ /* 0x000fea0003800200 */
.L_x_12587:
        /* <DEDUP_REMOVED lines=13> */
.L_x_12586:
[----:B------:R-:W-:Y:S05]  /*ab40*/  BSYNC.RECONVERGENT B1 ;  /* 0x0000000000017941 */ /* 0x000fea0003800200 */
.L_x_12585:
        /* <DEDUP_REMOVED lines=22> */
.L_x_12596:
        /* <DEDUP_REMOVED lines=13> */
.L_x_12598:
[----:B------:R-:W-:Y:S05]  /*ad80*/  BSYNC.RECONVERGENT B3 ;  /* 0x0000000000037941 */ /* 0x000fea0003800200 */
.L_x_12597:
        /* <DEDUP_REMOVED lines=43> */
[C---:B------:R-:W-:Y:S01]  /*b040*/  VIADD R21, R175.reuse, 0x1fd5c5a3 ;  /* 0x1fd5c5a3af157836 */ /* 0x040fe20000000000 */
        /* <DEDUP_REMOVED lines=14> */
[----:B------:R-:W-:Y:S02]  /*b130*/  HFMA2 R161, -RZ, RZ, 0, 0 ;  /* 0x00000000ffa17431 */ /* 0x000fe400000001ff */
[----:B------:R-:W-:-:S07]  /*b140*/  IMAD.MOV.U32 R21, RZ, RZ, R30 ;  /* 0x000000ffff157224 */ /* 0x000fce00078e001e */
.L_x_12595:
[----:B------:R-:W-:Y:S05]  /*b150*/  BSYNC.RECONVERGENT B2 ;  /* 0x0000000000027941 */ /* 0x000fea0003800200 */
.L_x_12594:
        /* <DEDUP_REMOVED lines=11> */
.L_x_12593:
[----:B------:R-:W-:Y:S05]  /*b210*/  BSYNC.RECONVERGENT B1 ;  /* 0x0000000000017941 */ /* 0x000fea0003800200 */
.L_x_12592:
        /* <DEDUP_REMOVED lines=23> */
.L_x_12603:
        /* <DEDUP_REMOVED lines=13> */
.L_x_12605:
[----:B------:R-:W-:Y:S05]  /*b460*/  BSYNC.RECONVERGENT B3 ;  /* 0x0000000000037941 */ /* 0x000fea0003800200 */
.L_x_12604:
[----:B------:R-:W-:Y:S01]  /*b470*/  IMAD.WIDE.U32 R162, R6, -0x326172a9, RZ ;  /* 0xcd9e8d5706a27825 */ /* 0x000fe200078e00ff */
[----:B------:R-:W-:Y:S02]  /*b480*/  LOP3.LUT R160, R7, R195, R175, 0x96, !PT ;  /* 0x000000c307a07212 */ /* 0x000fe400078e96af */
[----:B------:R-:W-:Y:S01]  /*b490*/  IADD3 R195, PT, PT, R175, -0x4498517b, RZ ;  /* 0xbb67ae85afc37810 */ /* 0x000fe20007ffe0ff */
[----:B------:R-:W-:Y:S01]  /*b4a0*/  IMAD.MOV.U32 R206, RZ, RZ, RZ ;  /* 0x000000ffffce7224 */ /* 0x000fe200078e00ff */
[----:B------:R-:W-:Y:S01]  /*b4b0*/  LOP3.LUT R192, R5, R163, R174, 0x96, !PT ;  /* 0x000000a305c07212 */ /* 0x000fe200078e96ae */
[----:B------:R-:W-:Y:S01]  /*b4c0*/  IMAD.WIDE.U32 R160, R160, -0x326172a9, RZ ;  /* 0xcd9e8d57a0a07825 */ /* 0x000fe200078e00ff */
[----:B------:R-:W-:-:S03]  /*b4d0*/  MOV R30, R211 ;  /* 0x000000d3001e7202 */ /* 0x000fc60000000f00 */
        /* <DEDUP_REMOVED lines=52> */
[----:B------:R-:W-:-:S07]  /*b820*/  LOP3.LUT R203, R193, R162, R161, 0x96, !PT ;  /* 0x000000a2c1cb7212 */ /* 0x000fce00078e96a1 */
.L_x_12602:
[----:B------:R-:W-:Y:S05]  /*b830*/  BSYNC.RECONVERGENT B2 ;  /* 0x0000000000027941 */ /* 0x000fea0003800200 */
.L_x_12601:
[----:B------:R-:W-:Y:S01]  /*b840*/  PRMT R160, R39, 0x7632, R160 ;  /* 0x0000763227a07816 */ /* 0x000fe200000000a0 */
        /* <DEDUP_REMOVED lines=11> */
[----:B------:R-:W-:-:S07]  /*b900*/  FFMA.FTZ R30, R160, R115, R161 ;  /* 0x00000073a01e7223 */ /* 0x000fce00000100a1 */
.L_x_12600:
[----:B------:R-:W-:Y:S05]  /*b910*/  BSYNC.RECONVERGENT B1 ;  /* 0x0000000000017941 */ /* 0x000fea0003800200 */
.L_x_12599:
[----:B------:R-:W-:Y:S02]  /*b920*/  F2FP.BF16.F32.PACK_AB R163, RZ, R30 ;  /* 0x0000001effa3723e */ /* 0x000fe400000010ff */
[----:B------:R-:W-:Y:S02]  /*b930*/  PRMT R162, R209, 0x5410, R210 ;  /* 0x00005410d1a27816 */ /* 0x000fe400000000d2 */
[----:B------:R-:W-:Y:S02]  /*b940*/  PRMT R161, R207, 0x5410, R208 ;  /* 0x00005410cfa17816 */ /* 0x000fe400000000d0 */
[----:B------:R-:W-:Y:S02]  /*b950*/  PRMT R160, R204, 0x5410, R196 ;  /* 0x00005410cca07816 */ /* 0x000fe400000000c4 */
[----:B------:R-:W-:Y:S01]  /*b960*/  PRMT R163, R212, 0x5410, R163 ;  /* 0x00005410d4a37816 */ /* 0x000fe200000000a3 */
[----:B------:R-:W-:Y:S06]  /*b970*/  BRA `(.L_x_12606) ;  /* 0x0000003400307947 */ /* 0x000fec0003800000 */
.L_x_12549:
[----:B------:R-:W-:Y:S01]  /*b980*/  BSSY.RECONVERGENT B1, `(.L_x_12607) ;  /* 0x000006a000017945 */ /* 0x000fe20003800200 */
[----:B------:R-:W-:Y:S01]  /*b990*/  IMAD.MOV.U32 R23, RZ, RZ, RZ ;  /* 0x000000ffff177224 */ /* 0x000fe200078e00ff */
[----:B------:R-:W-:Y:S01]  /*b9a0*/  MOV R188, R208 ;  /* 0x000000d000bc7202 */ /* 0x000fe20000000f00 */
[----:B--2---:R-:W-:Y:S01]  /*b9b0*/  IMAD.MOV.U32 R25, RZ, RZ, R206 ;  /* 0x000000ffff197224 */ /* 0x004fe200078e00ce */
        /* <DEDUP_REMOVED lines=17> */
.L_x_12611:
        /* <DEDUP_REMOVED lines=13> */
.L_x_12613:
[----:B------:R-:W-:Y:S05]  /*bba0*/  BSYNC.RECONVERGENT B3 ;  /* 0x0000000000037941 */ /* 0x000fea0003800200 */
.L_x_12612:
        /* <DEDUP_REMOVED lines=47> */
[----:B------:R-:W-:-:S03]  /*bea0*/  IADD3 R9, PT, PT, R174, -0xe443238, RZ ;  /* 0xf1bbcdc8ae097810 */ /* 0x000fc60007ffe0ff */
[----:B------:R-:W-:Y:S01]  /*beb0*/  IMAD.WIDE.U32 R28, R28, -0x326172a9, RZ ;  /* 0xcd9e8d571c1c7825 */ /* 0x000fe200078e00ff */
[----:B------:R-:W-:-:S03]  /*bec0*/  LOP3.LUT R23, R23, R162, R25, 0x96, !PT ;  /* 0x000000a217177212 */ /* 0x000fc600078e9619 */
[----:B------:R-:W-:Y:S01]  /*bed0*/  IMAD.MOV.U32 R25, RZ, RZ, RZ ;  /* 0x000000ffff197224 */ /* 0x000fe200078e00ff */
[----:B------:R-:W-:Y:S01]  /*bee0*/  LOP3.LUT R26, R9, R26, R29, 0x96, !PT ;  /* 0x0000001a091a7212 */ /* 0x000fe200078e961d */
[----:B------:R-:W-:-:S04]  /*bef0*/  IMAD.WIDE.U32 R202, R23, -0x326172a9, RZ ;  /* 0xcd9e8d5717ca7825 */ /* 0x000fc800078e00ff */
[----:B------:R-:W-:Y:S02]  /*bf00*/  VIADD R9, R174, 0x8ff34781 ;  /* 0x8ff34781ae097836 */ /* 0x000fe40000000000 */
[----:B------:R-:W-:-:S03]  /*bf10*/  IMAD.WIDE.U32 R26, R26, -0x2daee0ad, RZ ;  /* 0xd2511f531a1a7825 */ /* 0x000fc600078e00ff */
[----:B------:R-:W-:Y:S01]  /*bf20*/  LOP3.LUT R200, R9, R28, R203, 0x96, !PT ;  /* 0x0000001c09c87212 */ /* 0x000fe200078e96cb */
[----:B------:R-:W-:Y:S01]  /*bf30*/  VIADD R23, R175, 0x96a522ad ;  /* 0x96a522adaf177836 */ /* 0x000fe20000000000 */
[----:B------:R-:W-:Y:S01]  /*bf40*/  MOV R188, R26 ;  /* 0x0000001a00bc7202 */ /* 0x000fe20000000f00 */
[----:B------:R-:W-:-:S03]  /*bf50*/  IMAD.MOV.U32 R9, RZ, RZ, R208 ;  /* 0x000000ffff097224 */ /* 0x000fc600078e00d0 */
[----:B------:R-:W-:-:S07]  /*bf60*/  LOP3.LUT R203, R23, R24, R27, 0x96, !PT ;  /* 0x0000001817cb7212 */ /* 0x000fce00078e961b */
.L_x_12610:
[----:B------:R-:W-:Y:S05]  /*bf70*/  BSYNC.RECONVERGENT B2 ;  /* 0x0000000000027941 */ /* 0x000fea0003800200 */
.L_x_12609:
        /* <DEDUP_REMOVED lines=8> */
[----:B------:R-:W-:-:S03]  /*c000*/  SEL R9, RZ, 0x1, P1 ;  /* 0x00000001ff097807 */ /* 0x000fc60000800000 */
[----:B------:R-:W-:-:S07]  /*c010*/  FMUL.FTZ R23, R23, R116 ;  /* 0x0000007417177220 */ /* 0x000fce0000410000 */
.L_x_12608:
[----:B------:R-:W-:Y:S05]  /*c020*/  BSYNC.RECONVERGENT B1 ;  /* 0x0000000000017941 */ /* 0x000fea0003800200 */
.L_x_12607:
        /* <DEDUP_REMOVED lines=18> */
.L_x_12618:
        /* <DEDUP_REMOVED lines=13> */
.L_x_12620:
[----:B------:R-:W-:Y:S05]  /*c220*/  BSYNC.RECONVERGENT B3 ;  /* 0x0000000000037941 */ /* 0x000fea0003800200 */
.L_x_12619:
[----:B------:R-:W-:Y:S01]  /*c230*/  IMAD.WIDE.U32 R26, R6, -0x326172a9, RZ ;  /* 0xcd9e8d57061a7825 */ /* 0x000fe200078e00ff */
[----:B------:R-:W-:Y:S02]  /*c240*/  LOP3.LUT R28, R7, R25, R175, 0x96, !PT ;  /* 0x00000019071c7212 */ /* 0x000fe400078e96af */
[----:B------:R-:W-:Y:S01]  /*c250*/  IADD3 R25, PT, PT, R175, -0x4498517b, RZ ;  /* 0xbb67ae85af197810 */ /* 0x000fe20007ffe0ff */
[----:B------:R-:W-:Y:S01]  /*c260*/  VIADD R11, R174, 0x9e3779b9 ;  /* 0x9e3779b9ae0b7836 */ /* 0x000fe20000000000 */
[----:B01----:R-:W-:Y:S01]  /*c270*/  LOP3.LUT R160, R5, R27, R174, 0x96, !PT ;  /* 0x0000001b05a07212 */ /* 0x003fe200078e96ae */
        /* <DEDUP_REMOVED lines=50> */
[----:B------:R-:W-:-:S05]  /*c5a0*/  VIADD R11, R175, 0x96a522ad ;  /* 0x96a522adaf0b7836 */ /* 0x000fca0000000000 */
[----:B------:R-:W-:Y:S01]  /*c5b0*/  LOP3.LUT R203, R11, R24, R27, 0x96, !PT ;  /* 0x000000180bcb7212 */ /* 0x000fe200078e961b */
[----:B------:R-:W-:Y:S01]  /*c5c0*/  IMAD.MOV.U32 R11, RZ, RZ, R188 ;  /* 0x000000ffff0b7224 */ /* 0x000fe200078e00bc */
[----:B------:R-:W-:Y:S01]  /*c5d0*/  MOV R188, R26 ;  /* 0x0000001a00bc7202 */ /* 0x000fe20000000f00 */
[----:B------:R-:W-:-:S07]  /*c5e0*/  IMAD.MOV.U32 R26, RZ, RZ, RZ ;  /* 0x000000ffff1a7224 */ /* 0x000fce00078e00ff */
.L_x_12617:
[----:B------:R-:W-:Y:S05]  /*c5f0*/  BSYNC.RECONVERGENT B2 ;  /* 0x0000000000027941 */ /* 0x000fea0003800200 */
.L_x_12616:
        /* <DEDUP_REMOVED lines=11> */
.L_x_12615:
[----:B------:R-:W-:Y:S05]  /*c6b0*/  BSYNC.RECONVERGENT B1 ;  /* 0x0000000000017941 */ /* 0x000fea0003800200 */
.L_x_12614:
        /* <DEDUP_REMOVED lines=18> */
.L_x_12625:
[----:B------:R-:W-:Y:S01]  /*c7e0*/  IADD3 R4, PT, PT, R4, 0x1, RZ ;  /* 0x0000000104047810 */ /* 0x000fe20007ffe0ff */
[----:B------:R-:W-:Y:S03]  /*c7f0*/  BSSY.RECONVERGENT B3, `(.L_x_12626) ;  /* 0x000000c000037945 */ /* 0x000fe60003800200 */
[C---:B------:R-:W-:Y:S01]  /*c800*/  ISETP.NE.AND P1, PT, R4.reuse, RZ, PT ;  /* 0x000000ff0400720c */ /* 0x040fe20003f25270 */
[----:B01----:R-:W-:-:S12]  /*c810*/  IMAD.WIDE.U32 R160, R4, -0x2daee0ad, RZ ;  /* 0xd2511f5304a07825 */ /* 0x003fd800078e00ff */
        /* <DEDUP_REMOVED lines=9> */
.L_x_12627:
[----:B------:R-:W-:Y:S05]  /*c8b0*/  BSYNC.RECONVERGENT B3 ;  /* 0x0000000000037941 */ /* 0x000fea0003800200 */
.L_x_12626:
        /* <DEDUP_REMOVED lines=60> */
.L_x_12624:
[----:B------:R-:W-:Y:S05]  /*cc80*/  BSYNC.RECONVERGENT B2 ;  /* 0x0000000000027941 */ /* 0x000fea0003800200 */
.L_x_12623:
        /* <DEDUP_REMOVED lines=10> */
.L_x_12622:
[----:B------:R-:W-:Y:S05]  /*cd30*/  BSYNC.RECONVERGENT B1 ;  /* 0x0000000000017941 */ /* 0x000fea0003800200 */
.L_x_12621:
        /* <DEDUP_REMOVED lines=18> */
.L_x_12632:
[----:B------:R-:W-:Y:S01]  /*ce60*/  VIADD R4, R4, 0x1 ;  /* 0x0000000104047836 */ /* 0x000fe20000000000 */
[----:B------:R-:W-:Y:S03]  /*ce70*/  BSSY.RECONVERGENT B3, `(.L_x_12633) ;  /* 0x000000c000037945 */ /* 0x000fe60003800200 */
[C---:B01----:R-:W-:Y:S01]  /*ce80*/  IMAD.WIDE.U32 R160, R4.reuse, -0x2daee0ad, RZ ;  /* 0xd2511f5304a07825 */ /* 0x043fe200078e00ff */
        /* <DEDUP_REMOVED lines=10> */
.L_x_12634:
[----:B------:R-:W-:Y:S05]  /*cf30*/  BSYNC.RECONVERGENT B3 ;  /* 0x0000000000037941 */ /* 0x000fea0003800200 */
.L_x_12633:
        /* <DEDUP_REMOVED lines=57> */
[----:B------:R-:W-:Y:S01]  /*d2d0*/  IMAD.MOV.U32 R28, RZ, RZ, RZ ;  /* 0x000000ffff1c7224 */ /* 0x000fe200078e00ff */
[----:B------:R-:W-:Y:S01]  /*d2e0*/  MOV R15, R188 ;  /* 0x000000bc000f7202 */ /* 0x000fe20000000f00 */
[----:B------:R-:W-:-:S07]  /*d2f0*/  IMAD.MOV.U32 R188, RZ, RZ, R26 ;  /* 0x000000ffffbc7224 */ /* 0x000fce00078e001a */
.L_x_12631:
[----:B------:R-:W-:Y:S05]  /*d300*/  BSYNC.RECONVERGENT B2 ;  /* 0x0000000000027941 */ /* 0x000fea0003800200 */
.L_x_12630:
        /* <DEDUP_REMOVED lines=11> */
.L_x_12629:
[----:B------:R-:W-:Y:S05]  /*d3c0*/  BSYNC.RECONVERGENT B1 ;  /* 0x0000000000017941 */ /* 0x000fea0003800200 */
.L_x_12628:
        /* <DEDUP_REMOVED lines=18> */
.L_x_12639:
[----:B------:R-:W-:Y:S01]  /*d4f0*/  VIADD R4, R4, 0x1 ;  /* 0x0000000104047836 */ /* 0x000fe20000000000 */
[----:B------:R-:W-:Y:S03]  /*d500*/  BSSY.RECONVERGENT B3, `(.L_x_12640) ;  /* 0x000000c000037945 */ /* 0x000fe60003800200 */
[C---:B01----:R-:W-:Y:S01]  /*d510*/  IMAD.WIDE.U32 R162, R4.reuse, -0x2daee0ad, RZ ;  /* 0xd2511f5304a27825 */ /* 0x043fe200078e00ff */
        /* <DEDUP_REMOVED lines=10> */
.L_x_12641:
[----:B------:R-:W-:Y:S05]  /*d5c0*/  BSYNC.RECONVERGENT B3 ;  /* 0x0000000000037941 */ /* 0x000fea0003800200 */
.L_x_12640:
        /* <DEDUP_REMOVED lines=56> */
[----:B------:R-:W-:Y:S01]  /*d950*/  IMAD.MOV.U32 R17, RZ, RZ, R188 ;  /* 0x000000ffff117224 */ /* 0x000fe200078e00bc */
[----:B------:R-:W-:Y:S02]  /*d960*/  MOV R188, R28 ;  /* 0x0000001c00bc7202 */ /* 0x000fe40000000f00 */
[----:B------:R-:W-:Y:S01]  /*d970*/  LOP3.LUT R203, R27, R160, R29, 0x96, !PT ;  /* 0x000000a01bcb7212 */ /* 0x000fe200078e961d */
[----:B------:R-:W-:-:S07]  /*d980*/  IMAD.MOV.U32 R29, RZ, RZ, RZ ;  /* 0x000000ffff1d7224 */ /* 0x000fce00078e00ff */
.L_x_12638:
[----:B------:R-:W-:Y:S05]  /*d990*/  BSYNC.RECONVERGENT B2 ;  /* 0x0000000000027941 */ /* 0x000fea0003800200 */
.L_x_12637:
        /* <DEDUP_REMOVED lines=10> */
.L_x_12636:
[----:B------:R-:W-:Y:S05]  /*da40*/  BSYNC.RECONVERGENT B1 ;  /* 0x0000000000017941 */ /* 0x000fea0003800200 */
.L_x_12635:
        /* <DEDUP_REMOVED lines=18> */
.L_x_12646:
        /* <DEDUP_REMOVED lines=13> */
.L_x_12648:
[----:B------:R-:W-:Y:S05]  /*dc40*/  BSYNC.RECONVERGENT B3 ;  /* 0x0000000000037941 */ /* 0x000fea0003800200 */
.L_x_12647:
        /* <DEDUP_REMOVED lines=59> */
[----:B------:R-:W-:-:S07]  /*e000*/  IMAD.MOV.U32 R188, RZ, RZ, R28 ;  /* 0x000000ffffbc7224 */ /* 0x000fce00078e001c */
.L_x_12645:
[----:B------:R-:W-:Y:S05]  /*e010*/  BSYNC.RECONVERGENT B2 ;  /* 0x0000000000027941 */ /* 0x000fea0003800200 */
.L_x_12644:
[----:B-----5:R-:W-:Y:S01]  /*e020*/  PRMT R28, R38, 0x7632, R28 ;  /* 0x00007632261c7816 */ /* 0x020fe2000000001c */
[----:B01----:R-:W-:Y:S01]  /*e030*/  IMAD.MOV.U32 R160, RZ, RZ, 0x2f800000 ;  /* 0x2f800000ffa07424 */ /* 0x003fe200078e00ff */
        /* <DEDUP_REMOVED lines=9> */
.L_x_12643:
[----:B------:R-:W-:Y:S05]  /*e0d0*/  BSYNC.RECONVERGENT B1 ;  /* 0x0000000000017941 */ /* 0x000fea0003800200 */
.L_x_12642:
[----:B------:R-:W-:Y:S01]  /*e0e0*/  BSSY.RECONVERGENT B1, `(.L_x_12649) ;  /* 0x0000067000017945 */ /* 0x000fe20003800200 */
[----:B------:R-:W-:Y:S01]  /*e0f0*/  F2FP.BF16.F32.PACK_AB R210, RZ, R28 ;  /* 0x0000001cffd2723e */ /* 0x000fe200000010ff */
[----:B------:R-:W-:Y:S01]  /*e100*/  IMAD.MOV.U32 R29, RZ, RZ, RZ ;  /* 0x000000ffff1d7224 */ /* 0x000fe200078e00ff */
[----:B01----:R-:W-:Y:S01]  /*e110*/  MOV R160, R30 ;  /* 0x0000001e00a07202 */ /* 0x003fe20000000f00 */
        /* <DEDUP_REMOVED lines=14> */
.L_x_12653:
        /* <DEDUP_REMOVED lines=13> */
.L_x_12655:
[----:B------:R-:W-:Y:S05]  /*e2d0*/  BSYNC.RECONVERGENT B3 ;  /* 0x0000000000037941 */ /* 0x000fea0003800200 */
.L_x_12654:
        /* <DEDUP_REMOVED lines=57> */
[----:B------:R-:W-:-:S02]  /*e670*/  IMAD.MOV.U32 R188, RZ, RZ, R160 ;  /* 0x000000ffffbc7224 */ /* 0x000fc400078e00a0 */
[----:B------:R-:W-:Y:S01]  /*e680*/  HFMA2 R160, -RZ, RZ, 0, 0 ;  /* 0x00000000ffa07431 */ /* 0x000fe200000001ff */
[----:B------:R-:W-:-:S07]  /*e690*/  LOP3.LUT R203, R29, R162, R161, 0x96, !PT ;  /* 0x000000a21dcb7212 */ /* 0x000fce00078e96a1 */
.L_x_12652:
[----:B------:R-:W-:Y:S05]  /*e6a0*/  BSYNC.RECONVERGENT B2 ;  /* 0x0000000000027941 */ /* 0x000fea0003800200 */
.L_x_12651:
        /* <DEDUP_REMOVED lines=10> */
.L_x_12650:
[----:B------:R-:W-:Y:S05]  /*e750*/  BSYNC.RECONVERGENT B1 ;  /* 0x0000000000017941 */ /* 0x000fea0003800200 */
.L_x_12649:
        /* <DEDUP_REMOVED lines=18> */
.L_x_12660:
        /* <DEDUP_REMOVED lines=13> */
.L_x_12662:
[----:B------:R-:W-:Y:S05]  /*e950*/  BSYNC.RECONVERGENT B3 ;  /* 0x0000000000037941 */ /* 0x000fea0003800200 */
.L_x_12661:
[----:B------:R-:W-:Y:S01]  /*e960*/  IMAD.WIDE.U32 R162, R6, -0x326172a9, RZ ;  /* 0xcd9e8d5706a27825 */ /* 0x000fe200078e00ff */
[----:B------:R-:W-:-:S03]  /*e970*/  LOP3.LUT R160, R7, R195, R175, 0x96, !PT ;  /* 0x000000c307a07212 */ /* 0x000fc600078e96af */
[----:B------:R-:W-:Y:S01]  /*e980*/  HFMA2 R206, -RZ, RZ, 0, 0 ;  /* 0x00000000ffce7431 */ /* 0x000fe200000001ff */
        /* <DEDUP_REMOVED lines=57> */
.L_x_12659:
[----:B------:R-:W-:Y:S05]  /*ed20*/  BSYNC.RECONVERGENT B2 ;  /* 0x0000000000027941 */ /* 0x000fea0003800200 */
.L_x_12658:
        /* <DEDUP_REMOVED lines=11> */
.L_x_12657:
[----:B------:R-:W-:Y:S05]  /*ede0*/  BSYNC.RECONVERGENT B1 ;  /* 0x0000000000017941 */ /* 0x000fea0003800200 */
.L_x_12656:
[----:B------:R-:W-:Y:S02]  /*edf0*/  F2FP.BF16.F32.PACK_AB R163, RZ, R30 ;  /* 0x0000001effa3723e */ /* 0x000fe400000010ff */
[----:B------:R-:W-:Y:S02]  /*ee00*/  PRMT R162, R209, 0x5410, R210 ;  /* 0x00005410d1a27816 */ /* 0x000fe400000000d2 */
[----:B------:R-:W-:Y:S02]  /*ee10*/  PRMT R161, R207, 0x5410, R208 ;  /* 0x00005410cfa17816 */ /* 0x000fe400000000d0 */
[----:B------:R-:W-:Y:S02]  /*ee20*/  PRMT R160, R204, 0x5410, R196 ;  /* 0x00005410cca07816 */ /* 0x000fe400000000c4 */
[----:B------:R-:W-:-:S07]  /*ee30*/  PRMT R163, R211, 0x5410, R163 ;  /* 0x00005410d3a37816 */ /* 0x000fce00000000a3 */
.L_x_12606:
        /* <DEDUP_REMOVED lines=26> */
.L_x_12664:
[----:B------:R-:W-:Y:S05]  /*efe0*/  BSYNC.RECONVERGENT B1 ;  /* 0x0000000000017941 */ /* 0x000fea0003800200 */
.L_x_12663:
[----:B------:R-:W-:Y:S01]  /*eff0*/  VIADD R191, R191, 0x20 ;  /* 0x00000020bfbf7836 */ /* 0x000fe20000000000 */
[----:B------:R-:W-:-:S07]  /*f000*/  IADD3 R197, PT, PT, R197, 0x20, RZ ;  /* 0x00000020c5c57810 */ /* 0x000fce0007ffe0ff */
.L_x_12548:
[----:B------:R-:W-:Y:S05]  /*f010*/  BSYNC.RECONVERGENT B0 ;  /* 0x0000000000007941 */ /* 0x000fea0003800200 */
.L_x_12547:
        /* <DEDUP_REMOVED lines=35> */
.L_x_12672:
        /* <DEDUP_REMOVED lines=13> */
.L_x_12674:
[----:B------:R-:W-:Y:S05]  /*f320*/  BSYNC.RECONVERGENT B3 ;  /* 0x0000000000037941 */ /* 0x000fea0003800200 */
.L_x_12673:
        /* <DEDUP_REMOVED lines=44> */
[----:B------:R-:W-:Y:S01]  /*f5f0*/  IMAD.WIDE.U32 R160, R31, -0x2daee0ad, RZ ;  /* 0xd2511f531fa07825 */ /* 0x000fe200078e00ff */
[----:B------:R-:W-:Y:S02]  /*f600*/  IADD3 R31, PT, PT, R175, -0x24c28bd8, RZ ;  /* 0xdb3d7428af1f7810 */ /* 0x000fe40007ffe0ff */
[----:B------:R-:W-:Y:S02]  /*f610*/  LOP3.LUT R9, R9, R162, R169, 0x96, !PT ;  /* 0x000000a209097212 */ /* 0x000fe400078e96a9 */
[----:B------:R-:W-:-:S03]  /*f620*/  LOP3.LUT R31, R31, R168, R161, 0x96, !PT ;  /* 0x000000a81f1f7212 */ /* 0x000fc600078e96a1 */
[----:B------:R-:W-:-:S04]  /*f630*/  IMAD.WIDE.U32 R164, R9, -0x326172a9, RZ ;  /* 0xcd9e8d5709a47825 */ /* 0x000fc800078e00ff */
[C---:B------:R-:W-:Y:S02]  /*f640*/  VIADD R9, R174.reuse, 0xf1bbcdc8 ;  /* 0xf1bbcdc8ae097836 */ /* 0x040fe40000000000 */
[----:B------:R-:W-:Y:S01]  /*f650*/  IMAD.WIDE.U32 R202, R31, -0x326172a9, RZ ;  /* 0xcd9e8d571fca7825 */ /* 0x000fe200078e00ff */
[----:B------:R-:W-:Y:S02]  /*f660*/  IADD3 R31, PT, PT, R174, -0x700cb87f, RZ ;  /* 0x8ff34781ae1f7810 */ /* 0x000fe40007ffe0ff */
[----:B------:R-:W-:Y:S02]  /*f670*/  LOP3.LUT R9, R9, R166, R165, 0x96, !PT ;  /* 0x000000a609097212 */ /* 0x000fe400078e96a5 */
[----:B------:R-:W-:-:S03]  /*f680*/  LOP3.LUT R200, R31, R164, R203, 0x96, !PT ;  /* 0x000000a41fc87212 */ /* 0x000fc600078e96cb */
[----:B------:R-:W-:-:S04]  /*f690*/  IMAD.WIDE.U32 R162, R9, -0x2daee0ad, RZ ;  /* 0xd2511f5309a27825 */ /* 0x000fc800078e00ff */
[----:B------:R-:W-:Y:S01]  /*f6a0*/  VIADD R9, R175, 0x96a522ad ;  /* 0x96a522adaf097836 */ /* 0x000fe20000000000 */
[----:B------:R-:W-:-:S04]  /*f6b0*/  MOV R170, R162 ;  /* 0x000000a200aa7202 */ /* 0x000fc80000000f00 */
[----:B------:R-:W-:Y:S01]  /*f6c0*/  LOP3.LUT R203, R9, R160, R163, 0x96, !PT ;  /* 0x000000a009cb7212 */ /* 0x000fe200078e96a3 */
[----:B------:R-:W-:Y:S02]  /*f6d0*/  HFMA2 R160, -RZ, RZ, 0, 0 ;  /* 0x00000000ffa07431 */ /* 0x000fe400000001ff */
[----:B------:R-:W-:-:S07]  /*f6e0*/  IMAD.MOV.U32 R9, RZ, RZ, R208 ;  /* 0x000000ffff097224 */ /* 0x000fce00078e00d0 */
.L_x_12671:
[----:B------:R-:W-:Y:S05]  /*f6f0*/  BSYNC.RECONVERGENT B2 ;  /* 0x0000000000027941 */ /* 0x000fea0003800200 */
.L_x_12670:
        /* <DEDUP_REMOVED lines=11> */
.L_x_12669:
[----:B------:R-:W-:Y:S05]  /*f7b0*/  BSYNC.RECONVERGENT B1 ;  /* 0x0000000000017941 */ /* 0x000fea0003800200 */
.L_x_12668:
        /* <DEDUP_REMOVED lines=23> */
.L_x_12679:
        /* <DEDUP_REMOVED lines=13> */
.L_x_12681:
[----:B------:R-:W-:Y:S05]  /*fa00*/  BSYNC.RECONVERGENT B3 ;  /* 0x0000000000037941 */ /* 0x000fea0003800200 */
.L_x_12680:
        /* <DEDUP_REMOVED lines=60> */
.L_x_12678:
[----:B------:R-:W-:Y:S05]  /*fdd0*/  BSYNC.RECONVERGENT B2 ;  /* 0x0000000000027941 */ /* 0x000fea0003800200 */
.L_x_12677:
[----:B------:R-:W-:Y:S01]  /*fde0*/  HFMA2 R162, -RZ, RZ, 0.1171875, 0 ;  /* 0x2f800000ffa27431 */ /* 0x000fe200000001ff */
[----:B------:R-:W-:Y:S02]  /*fdf0*/  PRMT R160, R36, 0x7632, R160 ;  /* 0x0000763224a07816 */ /* 0x000fe400000000a0 */
[----:B------:R-:W-:-:S03]  /*fe00*/  I2FP.F32.U32 R11, R11 ;  /* 0x0000000b000b7245 */ /* 0x000fc60000201000 */
[----:B------:R-:W-:Y:S02]  /*fe10*/  IMAD.U32 R160, R160, 0x10000, RZ ;  /* 0x00010000a0a07824 */ /* 0x000fe400078e00ff */
[----:B------:R-:W-:Y:S02]  /*fe20*/  FFMA.FTZ R11, R11, R162, 1.1641532182693481445e-10 ;  /* 0x2f0000000b0b7423 */ /* 0x000fe400000100a2 */
[----:B------:R-:W-:Y:S01]  /*fe30*/  FMUL.FTZ R160, R160, UR11 ;  /* 0x0000000ba0a07c20 */ /* 0x000fe20008410000 */
[----:B------:R-:W-:-:S03]  /*fe40*/  PRMT R162, R32, 0x7632, R162 ;  /* 0x0000763220a27816 */ /* 0x000fc600000000a2 */
[----:B------:R-:W-:Y:S01]  /*fe50*/  FMUL.FTZ R160, R160, UR10 ;  /* 0x0000000aa0a07c20 */ /* 0x000fe20008410000 */
[----:B------:R-:W-:Y:S02]  /*fe60*/  FSETP.GTU.FTZ.AND P3, PT, R11, UR8, PT ;  /* 0x000000080b007c0b */ /* 0x000fe4000bf7c000 */
[----:B------:R-:W-:Y:S02]  /*fe70*/  SHF.L.U32 R163, R162, 0x10, RZ ;  /* 0x00000010a2a37819 */ /* 0x000fe400000006ff */
[----:B------:R-:W-:Y:S02]  /*fe80*/  FSEL R160, R160, RZ, !P3 ;  /* 0x000000ffa0a07208 */ /* 0x000fe40005800000 */
[----:B------:R-:W-:-:S03]  /*fe90*/  SEL R11, RZ, 0x1, P3 ;  /* 0x00000001ff0b7807 */ /* 0x000fc60001800000 */
[----:B------:R-:W-:-:S07]  /*fea0*/  FFMA.FTZ R164, R160, R93, R163 ;  /* 0x0000005da0a47223 */ /* 0x000fce00000100a3 */
.L_x_12676:
[----:B------:R-:W-:Y:S05]  /*feb0*/  BSYNC.RECONVERGENT B1 ;  /* 0x0000000000017941 */ /* 0x000fea0003800200 */
.L_x_12675:
        /* <DEDUP_REMOVED lines=22> */
.L_x_12686:
        /* <DEDUP_REMOVED lines=13> */
.L_x_12688:
[----:B------:R-:W-:Y:S05]  /*100f0*/  BSYNC.RECONVERGENT B3 ;  /* 0x0000000000037941 */ /* 0x000fea0003800200 */
.L_x_12687:
        /* <DEDUP_REMOVED lines=60> */
.L_x_12685:
[----:B------:R-:W-:Y:S05]  /*104c0*/  BSYNC.RECONVERGENT B2 ;  /* 0x0000000000027941 */ /* 0x000fea0003800200 */
.L_x_12684:
        /* <DEDUP_REMOVED lines=11> */
.L_x_12683:
[----:B------:R-:W-:Y:S05]  /*10580*/  BSYNC.RECONVERGENT B1 ;  /* 0x0000000000017941 */ /* 0x000fea0003800200 */
.L_x_12682:
        /* <DEDUP_REMOVED lines=23> */
.L_x_12693:
        /* <DEDUP_REMOVED lines=13> */
.L_x_12695:
[----:B------:R-:W-:Y:S05]  /*107d0*/  BSYNC.RECONVERGENT B3 ;  /* 0x0000000000037941 */ /* 0x000fea0003800200 */
.L_x_12694:
        /* <DEDUP_REMOVED lines=60> */
.L_x_12692:
[----:B------:R-:W-:Y:S05]  /*10ba0*/  BSYNC.RECONVERGENT B2 ;  /* 0x0000000000027941 */ /* 0x000fea0003800200 */
.L_x_12691:
        /* <DEDUP_REMOVED lines=13> */
.L_x_12690:
[----:B------:R-:W-:Y:S05]  /*10c80*/  BSYNC.RECONVERGENT B1 ;  /* 0x0000000000017941 */ /* 0x000fea0003800200 */
.L_x_12689:
        /* <DEDUP_REMOVED lines=22> */
.L_x_12700:
        /* <DEDUP_REMOVED lines=13> */
.L_x_12702:
[----:B------:R-:W-:Y:S05]  /*10ec0*/  BSYNC.RECONVERGENT B3 ;  /* 0x0000000000037941 */ /* 0x000fea0003800200 */
.L_x_12701:
        /* <DEDUP_REMOVED lines=60> */
.L_x_12699:
[----:B------:R-:W-:Y:S05]  /*11290*/  BSYNC.RECONVERGENT B2 ;  /* 0x0000000000027941 */ /* 0x000fea0003800200 */
.L_x_12698:
        /* <DEDUP_REMOVED lines=11> */
.L_x_12697:
[----:B------:R-:W-:Y:S05]  /*11350*/  BSYNC.RECONVERGENT B1 ;  /* 0x0000000000017941 */ /* 0x000fea0003800200 */
.L_x_12696:
        /* <DEDUP_REMOVED lines=23> */
.L_x_12707:
        /* <DEDUP_REMOVED lines=13> */
.L_x_12709:
[----:B------:R-:W-:Y:S05]  /*115a0*/  BSYNC.RECONVERGENT B3 ;  /* 0x0000000000037941 */ /* 0x000fea0003800200 */
.L_x_12708:
        /* <DEDUP_REMOVED lines=60> */
.L_x_12706:
[----:B------:R-:W-:Y:S05]  /*11970*/  BSYNC.RECONVERGENT B2 ;  /* 0x0000000000027941 */ /* 0x000fea0003800200 */
.L_x_12705:
        /* <DEDUP_REMOVED lines=13> */
.L_x_12704:
[----:B------:R-:W-:Y:S05]  /*11a50*/  BSYNC.RECONVERGENT B1 ;  /* 0x0000000000017941 */ /* 0x000fea0003800200 */
.L_x_12703:
        /* <DEDUP_REMOVED lines=22> */
.L_x_12714:
        /* <DEDUP_REMOVED lines=13> */
.L_x_12716:
[----:B------:R-:W-:Y:S05]  /*11c90*/  BSYNC.RECONVERGENT B3 ;  /* 0x0000000000037941 */ /* 0x000fea0003800200 */
.L_x_12715:
        /* <DEDUP_REMOVED lines=60> */
.L_x_12713:
[----:B------:R-:W-:Y:S05]  /*12060*/  BSYNC.RECONVERGENT B2 ;  /* 0x0000000000027941 */ /* 0x000fea0003800200 */
.L_x_12712:
        /* <DEDUP_REMOVED lines=11> */
.L_x_12711:
[----:B------:R-:W-:Y:S05]  /*12120*/  BSYNC.RECONVERGENT B1 ;  /* 0x0000000000017941 */ /* 0x000fea0003800200 */
.L_x_12710:
        /* <DEDUP_REMOVED lines=23> */
.L_x_12721:
        /* <DEDUP_REMOVED lines=13> */
.L_x_12723:
[----:B------:R-:W-:Y:S05]  /*12370*/  BSYNC.RECONVERGENT B3 ;  /* 0x0000000000037941 */ /* 0x000fea0003800200 */
.L_x_12722:
        /* <DEDUP_REMOVED lines=60> */
.L_x_12720:
[----:B------:R-:W-:Y:S05]  /*12740*/  BSYNC.RECONVERGENT B2 ;  /* 0x0000000000027941 */ /* 0x000fea0003800200 */
.L_x_12719:
[----:B------:R-:W-:Y:S01]  /*12750*/  I2FP.F32.U32 R160, R161 ;  /* 0x000000a100a07245 */ /* 0x000fe20000201000 */
[----:B------:R-:W-:Y:S01]  /*12760*/  HFMA2 R161, -RZ, RZ, 0.1171875, 0 ;  /* 0x2f800000ffa17431 */ /* 0x000fe200000001ff */
[----:B------:R-:W-:-:S05]  /*12770*/  PRMT R162, R39, 0x7632, R162 ;  /* 0x0000763227a27816 */ /* 0x000fca00000000a2 */
        /* <DEDUP_REMOVED lines=10> */
.L_x_12718:
[----:B------:R-:W-:Y:S05]  /*12820*/  BSYNC.RECONVERGENT B1 ;  /* 0x0000000000017941 */ /* 0x000fea0003800200 */
.L_x_12717:
[----:B------:R-:W-:Y:S02]  /*12830*/  F2FP.BF16.F32.PACK_AB R163, RZ, R170 ;  /* 0x000000aaffa3723e */ /* 0x000fe400000010ff */
[----:B------:R-:W-:Y:S02]  /*12840*/  PRMT R162, R210, 0x5410, R211 ;  /* 0x00005410d2a27816 */ /* 0x000fe400000000d3 */
[----:B------:R-:W-:Y:S02]  /*12850*/  PRMT R161, R209, 0x5410, R208 ;  /* 0x00005410d1a17816 */ /* 0x000fe400000000d0 */
[----:B------:R-:W-:Y:S02]  /*12860*/  PRMT R160, R207, 0x5410, R204 ;  /* 0x00005410cfa07816 */ /* 0x000fe400000000cc */
[----:B------:R-:W-:Y:S01]  /*12870*/  PRMT R163, R213, 0x5410, R163 ;  /* 0x00005410d5a37816 */ /* 0x000fe200000000a3 */
[----:B------:R-:W-:Y:S06]  /*12880*/  BRA `(.L_x_12724) ;  /* 0x0000003400307947 */ /* 0x000fec0003800000 */
.L_x_12667:
        /* <DEDUP_REMOVED lines=21> */
.L_x_12729:
        /* <DEDUP_REMOVED lines=13> */
.L_x_12731:
[----:B------:R-:W-:Y:S05]  /*12ab0*/  BSYNC.RECONVERGENT B3 ;  /* 0x0000000000037941 */ /* 0x000fea0003800200 */
.L_x_12730:
        /* <DEDUP_REMOVED lines=60> */
.L_x_12728:
[----:B------:R-:W-:Y:S05]  /*12e80*/  BSYNC.RECONVERGENT B2 ;  /* 0x0000000000027941 */ /* 0x000fea0003800200 */
.L_x_12727:
        /* <DEDUP_REMOVED lines=10> */
.L_x_12726:
[----:B------:R-:W-:Y:S05]  /*12f30*/  BSYNC.RECONVERGENT B1 ;  /* 0x0000000000017941 */ /* 0x000fea0003800200 */
.L_x_12725:
        /* <DEDUP_REMOVED lines=18> */
.L_x_12736:
        /* <DEDUP_REMOVED lines=13> */
.L_x_12738:
[----:B------:R-:W-:Y:S05]  /*13130*/  BSYNC.RECONVERGENT B3 ;  /* 0x0000000000037941 */ /* 0x000fea0003800200 */
.L_x_12737:
        /* <DEDUP_REMOVED lines=60> */
.L_x_12735:
[----:B------:R-:W-:Y:S05]  /*13500*/  BSYNC.RECONVERGENT B2 ;  /* 0x0000000000027941 */ /* 0x000fea0003800200 */
.L_x_12734:
        /* <DEDUP_REMOVED lines=11> */
.L_x_12733:
[----:B------:R-:W-:Y:S05]  /*135c0*/  BSYNC.RECONVERGENT B1 ;  /* 0x0000000000017941 */ /* 0x000fea0003800200 */
.L_x_12732:
        /* <DEDUP_REMOVED lines=18> */
.L_x_12743:
        /* <DEDUP_REMOVED lines=13> */
.L_x_12745:
[----:B------:R-:W-:Y:S05]  /*137c0*/  BSYNC.RECONVERGENT B3 ;  /* 0x0000000000037941 */ /* 0x000fea0003800200 */
.L_x_12744:
        /* <DEDUP_REMOVED lines=60> */
.L_x_12742:
[----:B------:R-:W-:Y:S05]  /*13b90*/  BSYNC.RECONVERGENT B2 ;  /* 0x0000000000027941 */ /* 0x000fea0003800200 */
.L_x_12741:
        /* <DEDUP_REMOVED lines=10> */
.L_x_12740:
[----:B------:R-:W-:Y:S05]  /*13c40*/  BSYNC.RECONVERGENT B1 ;  /* 0x0000000000017941 */ /* 0x000fea0003800200 */
.L_x_12739:
        /* <DEDUP_REMOVED lines=18> */
.L_x_12750:
        /* <DEDUP_REMOVED lines=13> */
.L_x_12752:
[----:B------:R-:W-:Y:S05]  /*13e40*/  BSYNC.RECONVERGENT B3 ;  /* 0x0000000000037941 */ /* 0x000fea0003800200 */
.L_x_12751:
        /* <DEDUP_REMOVED lines=58> */
[----:B------:R-:W-:Y:S01]  /*141f0*/  LOP3.LUT R203, R163, R162, R161, 0x96, !PT ;  /* 0x000000a2a3cb7212 */ /* 0x000fe200078e96a1 */
[----:B------:R-:W-:-:S07]  /*14200*/  HFMA2 R161, -RZ, RZ, 0, 0 ;  /* 0x00000000ffa17431 */ /* 0x000fce00000001ff */
.L_x_12749:
[----:B------:R-:W-:Y:S05]  /*14210*/  BSYNC.RECONVERGENT B2 ;  /* 0x0000000000027941 */ /* 0x000fea0003800200 */
.L_x_12748:
        /* <DEDUP_REMOVED lines=11> */
.L_x_12747:
[----:B------:R-:W-:Y:S05]  /*142d0*/  BSYNC.RECONVERGENT B1 ;  /* 0x0000000000017941 */ /* 0x000fea0003800200 */
.L_x_12746:
        /* <DEDUP_REMOVED lines=18> */
.L_x_12757:
        /* <DEDUP_REMOVED lines=13> */
.L_x_12759:
[----:B------:R-:W-:Y:S05]  /*144d0*/  BSYNC.RECONVERGENT B3 ;  /* 0x0000000000037941 */ /* 0x000fea0003800200 */
.L_x_12758:
        /* <DEDUP_REMOVED lines=60> */
.L_x_12756:
[----:B------:R-:W-:Y:S05]  /*148a0*/  BSYNC.RECONVERGENT B2 ;  /* 0x0000000000027941 */ /* 0x000fea0003800200 */
.L_x_12755:
        /* <DEDUP_REMOVED lines=10> */
.L_x_12754:
[----:B------:R-:W-:Y:S05]  /*14950*/  BSYNC.RECONVERGENT B1 ;  /* 0x0000000000017941 */ /* 0x000fea0003800200 */
.L_x_12753:
        /* <DEDUP_REMOVED lines=18> */
.L_x_12764:
        /* <DEDUP_REMOVED lines=13> */
.L_x_12766:
[----:B------:R-:W-:Y:S05]  /*14b50*/  BSYNC.RECONVERGENT B3 ;  /* 0x0000000000037941 */ /* 0x000fea0003800200 */
.L_x_12765:
        /* <DEDUP_REMOVED lines=60> */
.L_x_12763:
[----:B------:R-:W-:Y:S05]  /*14f20*/  BSYNC.RECONVERGENT B2 ;  /* 0x0000000000027941 */ /* 0x000fea0003800200 */
.L_x_12762:
        /* <DEDUP_REMOVED lines=11> */
.L_x_12761:
[----:B------:R-:W-:Y:S05]  /*14fe0*/  BSYNC.RECONVERGENT B1 ;  /* 0x0000000000017941 */ /* 0x000fea0003800200 */
.L_x_12760:
        /* <DEDUP_REMOVED lines=18> */
.L_x_12771:
        /* <DEDUP_REMOVED lines=13> */
.L_x_12773:
[----:B------:R-:W-:Y:S05]  /*151e0*/  BSYNC.RECONVERGENT B3 ;  /* 0x0000000000037941 */ /* 0x000fea0003800200 */
.L_x_12772:
        /* <DEDUP_REMOVED lines=60> */
.L_x_12770:
[----:B------:R-:W-:Y:S05]  /*155b0*/  BSYNC.RECONVERGENT B2 ;  /* 0x0000000000027941 */ /* 0x000fea0003800200 */
.L_x_12769:
        /* <DEDUP_REMOVED lines=10> */
.L_x_12768:
[----:B------:R-:W-:Y:S05]  /*15660*/  BSYNC.RECONVERGENT B1 ;  /* 0x0000000000017941 */ /* 0x000fea0003800200 */
.L_x_12767:
        /* <DEDUP_REMOVED lines=18> */
.L_x_12778:
        /* <DEDUP_REMOVED lines=13> */
.L_x_12780:
[----:B------:R-:W-:Y:S05]  /*15860*/  BSYNC.RECONVERGENT B3 ;  /* 0x0000000000037941 */ /* 0x000fea0003800200 */
.L_x_12779:
        /* <DEDUP_REMOVED lines=60> */
.L_x_12777:
[----:B------:R-:W-:Y:S05]  /*15c30*/  BSYNC.RECONVERGENT B2 ;  /* 0x0000000000027941 */ /* 0x000fea0003800200 */
.L_x_12776:
        /* <DEDUP_REMOVED lines=11> */
.L_x_12775:
[----:B------:R-:W-:Y:S05]  /*15cf0*/  BSYNC.RECONVERGENT B1 ;  /* 0x0000000000017941 */ /* 0x000fea0003800200 */
.L_x_12774:
[----:B------:R-:W-:Y:S02]  /*15d00*/  F2FP.BF16.F32.PACK_AB R163, RZ, R170 ;  /* 0x000000aaffa3723e */ /* 0x000fe400000010ff */
[----:B------:R-:W-:Y:S02]  /*15d10*/  PRMT R162, R210, 0x5410, R211 ;  /* 0x00005410d2a27816 */ /* 0x000fe400000000d3 */
[----:B------:R-:W-:Y:S02]  /*15d20*/  PRMT R161, R209, 0x5410, R208 ;  /* 0x00005410d1a17816 */ /* 0x000fe400000000d0 */
[----:B------:R-:W-:Y:S02]  /*15d30*/  PRMT R160, R207, 0x5410, R204 ;  /* 0x00005410cfa07816 */ /* 0x000fe400000000cc */
[----:B------:R-:W-:-:S07]  /*15d40*/  PRMT R163, R212, 0x5410, R163 ;  /* 0x00005410d4a37816 */ /* 0x000fce00000000a3 */
.L_x_12724:
        /* <DEDUP_REMOVED lines=26> */
.L_x_12782:
[----:B------:R-:W-:Y:S05]  /*15ef0*/  BSYNC.RECONVERGENT B1 ;  /* 0x0000000000017941 */ /* 0x000fea0003800200 */
.L_x_12781:
[----:B------:R-:W-:Y:S01]  /*15f00*/  VIADD R191, R191, 0x20 ;  /* 0x00000020bfbf7836 */ /* 0x000fe20000000000 */
[----:B------:R-:W-:-:S07]  /*15f10*/  IADD3 R197, PT, PT, R197, 0x20, RZ ;  /* 0x00000020c5c57810 */ /* 0x000fce0007ffe0ff */
.L_x_12666:
[----:B------:R-:W-:Y:S05]  /*15f20*/  BSYNC.RECONVERGENT B0 ;  /* 0x0000000000007941 */ /* 0x000fea0003800200 */
.L_x_12665:
        /* <DEDUP_REMOVED lines=35> */
.L_x_12790:
        /* <DEDUP_REMOVED lines=13> */
.L_x_12792:
[----:B------:R-:W-:Y:S05]  /*16230*/  BSYNC.RECONVERGENT B3 ;  /* 0x0000000000037941 */ /* 0x000fea0003800200 */
.L_x_12791:
        /* <DEDUP_REMOVED lines=60> */
.L_x_12789:
[----:B------:R-:W-:Y:S05]  /*16600*/  BSYNC.RECONVERGENT B2 ;  /* 0x0000000000027941 */ /* 0x000fea0003800200 */
.L_x_12788:
        /* <DEDUP_REMOVED lines=11> */
.L_x_12787:
[----:B------:R-:W-:Y:S05]  /*166c0*/  BSYNC.RECONVERGENT B1 ;  /* 0x0000000000017941 */ /* 0x000fea0003800200 */
.L_x_12786:
        /* <DEDUP_REMOVED lines=23> */
.L_x_12797:
        /* <DEDUP_REMOVED lines=13> */
.L_x_12799:
[----:B------:R-:W-:Y:S05]  /*16910*/  BSYNC.RECONVERGENT B3 ;  /* 0x0000000000037941 */ /* 0x000fea0003800200 */
.L_x_12798:
        /* <DEDUP_REMOVED lines=60> */
.L_x_12796:
[----:B------:R-:W-:Y:S05]  /*16ce0*/  BSYNC.RECONVERGENT B2 ;  /* 0x0000000000027941 */ /* 0x000fea0003800200 */
.L_x_12795:
        /* <DEDUP_REMOVED lines=13> */
.L_x_12794:
[----:B------:R-:W-:Y:S05]  /*16dc0*/  BSYNC.RECONVERGENT B1 ;  /* 0x0000000000017941 */ /* 0x000fea0003800200 */
.L_x_12793:
        /* <DEDUP_REMOVED lines=22> */
.L_x_12804:
        /* <DEDUP_REMOVED lines=13> */
.L_x_12806:
[----:B------:R-:W-:Y:S05]  /*17000*/  BSYNC.RECONVERGENT B3 ;  /* 0x0000000000037941 */ /* 0x000fea0003800200 */
.L_x_12805:
        /* <DEDUP_REMOVED lines=60> */
.L_x_12803:
[----:B------:R-:W-:Y:S05]  /*173d0*/  BSYNC.RECONVERGENT B2 ;  /* 0x0000000000027941 */ /* 0x000fea0003800200 */
.L_x_12802:
        /* <DEDUP_REMOVED lines=11> */
.L_x_12801:
[----:B------:R-:W-:Y:S05]  /*17490*/  BSYNC.RECONVERGENT B1 ;  /* 0x0000000000017941 */ /* 0x000fea0003800200 */
.L_x_12800:
        /* <DEDUP_REMOVED lines=23> */
.L_x_12811:
        /* <DEDUP_REMOVED lines=13> */
.L_x_12813:
[----:B------:R-:W-:Y:S05]  /*176e0*/  BSYNC.RECONVERGENT B3 ;  /* 0x0000000000037941 */ /* 0x000fea0003800200 */
.L_x_12812:
        /* <DEDUP_REMOVED lines=60> */
.L_x_12810:
[----:B------:R-:W-:Y:S05]  /*17ab0*/  BSYNC.RECONVERGENT B2 ;  /* 0x0000000000027941 */ /* 0x000fea0003800200 */
.L_x_12809:
        /* <DEDUP_REMOVED lines=13> */
.L_x_12808:
[----:B------:R-:W-:Y:S05]  /*17b90*/  BSYNC.RECONVERGENT B1 ;  /* 0x0000000000017941 */ /* 0x000fea0003800200 */
.L_x_12807:
        /* <DEDUP_REMOVED lines=22> */
.L_x_12818:
        /* <DEDUP_REMOVED lines=13> */
.L_x_12820:
[----:B------:R-:W-:Y:S05]  /*17dd0*/  BSYNC.RECONVERGENT B3 ;  /* 0x0000000000037941 */ /* 0x000fea0003800200 */
.L_x_12819:
        /* <DEDUP_REMOVED lines=60> */
.L_x_12817:
[----:B------:R-:W-:Y:S05]  /*181a0*/  BSYNC.RECONVERGENT B2 ;  /* 0x0000000000027941 */ /* 0x000fea0003800200 */
.L_x_12816:
        /* <DEDUP_REMOVED lines=11> */
.L_x_12815:
[----:B------:R-:W-:Y:S05]  /*18260*/  BSYNC.RECONVERGENT B1 ;  /* 0x0000000000017941 */ /* 0x000fea0003800200 */
.L_x_12814:
        /* <DEDUP_REMOVED lines=23> */
.L_x_12825:
        /* <DEDUP_REMOVED lines=13> */
.L_x_12827:
[----:B------:R-:W-:Y:S05]  /*184b0*/  BSYNC.RECONVERGENT B3 ;  /* 0x0000000000037941 */ /* 0x000fea0003800200 */
.L_x_12826:
        /* <DEDUP_REMOVED lines=60> */
.L_x_12824:
[----:B------:R-:W-:Y:S05]  /*18880*/  BSYNC.RECONVERGENT B2 ;  /* 0x0000000000027941 */ /* 0x000fea0003800200 */
.L_x_12823:
        /* <DEDUP_REMOVED lines=13> */
.L_x_12822:
[----:B------:R-:W-:Y:S05]  /*18960*/  BSYNC.RECONVERGENT B1 ;  /* 0x0000000000017941 */ /* 0x000fea0003800200 */
.L_x_12821:
        /* <DEDUP_REMOVED lines=22> */
.L_x_12832:
        /* <DEDUP_REMOVED lines=13> */
.L_x_12834:
[----:B------:R-:W-:Y:S05]  /*18ba0*/  BSYNC.RECONVERGENT B3 ;  /* 0x0000000000037941 */ /* 0x000fea0003800200 */
.L_x_12833:
        /* <DEDUP_REMOVED lines=60> */
.L_x_12831:
[----:B------:R-:W-:Y:S05]  /*18f70*/  BSYNC.RECONVERGENT B2 ;  /* 0x0000000000027941 */ /* 0x000fea0003800200 */
.L_x_12830:
        /* <DEDUP_REMOVED lines=11> */
.L_x_12829:
[----:B------:R-:W-:Y:S05]  /*19030*/  BSYNC.RECONVERGENT B1 ;  /* 0x0000000000017941 */ /* 0x000fea0003800200 */
.L_x_12828:
        /* <DEDUP_REMOVED lines=23> */
.L_x_12839:
        /* <DEDUP_REMOVED lines=13> */
.L_x_12841:
[----:B------:R-:W-:Y:S05]  /*19280*/  BSYNC.RECONVERGENT B3 ;  /* 0x0000000000037941 */ /* 0x000fea0003800200 */
.L_x_12840:
        /* <DEDUP_REMOVED lines=59> */
.L_x_12838:
[----:B------:R-:W-:Y:S05]  /*19640*/  BSYNC.RECONVERGENT B2 ;  /* 0x0000000000027941 */ /* 0x000fea0003800200 */
.L_x_12837:
[----:B------:R-:W-:Y:S02]  /*19650*/  PRMT R162, R39, 0x7632, R162 ;  /* 0x0000763227a27816 */ /* 0x000fe400000000a2 */
        /* <DEDUP_REMOVED lines=12> */
.L_x_12836:
[----:B------:R-:W-:Y:S05]  /*19720*/  BSYNC.RECONVERGENT B1 ;  /* 0x0000000000017941 */ /* 0x000fea0003800200 */
.L_x_12835:
[----:B------:R-:W-:Y:S02]  /*19730*/  F2FP.BF16.F32.PACK_AB R163, RZ, R205 ;  /* 0x000000cdffa3723e */ /* 0x000fe400000010ff */
[----:B------:R-:W-:Y:S02]  /*19740*/  PRMT R162, R211, 0x5410, R212 ;  /* 0x00005410d3a27816 */ /* 0x000fe400000000d4 */
[----:B------:R-:W-:Y:S02]  /*19750*/  PRMT R161, R209, 0x5410, R210 ;  /* 0x00005410d1a17816 */ /* 0x000fe400000000d2 */
[----:B------:R-:W-:Y:S02]  /*19760*/  PRMT R160, R208, 0x5410, R207 ;  /* 0x00005410d0a07816 */ /* 0x000fe400000000cf */
[----:B------:R-:W-:Y:S01]  /*19770*/  PRMT R163, R214, 0x5410, R163 ;  /* 0x00005410d6a37816 */ /* 0x000fe200000000a3 */
[----:B------:R-:W-:Y:S06]  /*19780*/  BRA `(.L_x_12842) ;  /* 0x0000003400307947 */ /* 0x000fec0003800000 */
.L_x_12785:
        /* <DEDUP_REMOVED lines=21> */
.L_x_12847:
        /* <DEDUP_REMOVED lines=13> */
.L_x_12849:
[----:B------:R-:W-:Y:S05]  /*199b0*/  BSYNC.RECONVERGENT B3 ;  /* 0x0000000000037941 */ /* 0x000fea0003800200 */
.L_x_12848:
        /* <DEDUP_REMOVED lines=59> */
.L_x_12846:
[----:B------:R-:W-:Y:S05]  /*19d70*/  BSYNC.RECONVERGENT B2 ;  /* 0x0000000000027941 */ /* 0x000fea0003800200 */
.L_x_12845:
        /* <DEDUP_REMOVED lines=10> */
.L_x_12844:
[----:B------:R-:W-:Y:S05]  /*19e20*/  BSYNC.RECONVERGENT B1 ;  /* 0x0000000000017941 */ /* 0x000fea0003800200 */
.L_x_12843:
        /* <DEDUP_REMOVED lines=18> */
.L_x_12854:
        /* <DEDUP_REMOVED lines=13> */
.L_x_12856:
[----:B------:R-:W-:Y:S05]  /*1a020*/  BSYNC.RECONVERGENT B3 ;  /* 0x0000000000037941 */ /* 0x000fea0003800200 */
.L_x_12855:
        /* <DEDUP_REMOVED lines=60> */
.L_x_12853:
[----:B------:R-:W-:Y:S05]  /*1a3f0*/  BSYNC.RECONVERGENT B2 ;  /* 0x0000000000027941 */ /* 0x000fea0003800200 */
.L_x_12852:
        /* <DEDUP_REMOVED lines=11> */
.L_x_12851:
[----:B------:R-:W-:Y:S05]  /*1a4b0*/  BSYNC.RECONVERGENT B1 ;  /* 0x0000000000017941 */ /* 0x000fea0003800200 */
.L_x_12850:
        /* <DEDUP_REMOVED lines=18> */
.L_x_12861:
        /* <DEDUP_REMOVED lines=13> */
.L_x_12863:
[----:B------:R-:W-:Y:S05]  /*1a6b0*/  BSYNC.RECONVERGENT B3 ;  /* 0x0000000000037941 */ /* 0x000fea0003800200 */
.L_x_12862:
        /* <DEDUP_REMOVED lines=60> */
.L_x_12860:
[----:B------:R-:W-:Y:S05]  /*1aa80*/  BSYNC.RECONVERGENT B2 ;  /* 0x0000000000027941 */ /* 0x000fea0003800200 */
.L_x_12859:
        /* <DEDUP_REMOVED lines=10> */
.L_x_12858:
[----:B------:R-:W-:Y:S05]  /*1ab30*/  BSYNC.RECONVERGENT B1 ;  /* 0x0000000000017941 */ /* 0x000fea0003800200 */
.L_x_12857:
        /* <DEDUP_REMOVED lines=18> */
.L_x_12868:
        /* <DEDUP_REMOVED lines=13> */
.L_x_12870:
[----:B------:R-:W-:Y:S05]  /*1ad30*/  BSYNC.RECONVERGENT B3 ;  /* 0x0000000000037941 */ /* 0x000fea0003800200 */
.L_x_12869:
        /* <DEDUP_REMOVED lines=60> */
.L_x_12867:
[----:B------:R-:W-:Y:S05]  /*1b100*/  BSYNC.RECONVERGENT B2 ;  /* 0x0000000000027941 */ /* 0x000fea0003800200 */
.L_x_12866:
        /* <DEDUP_REMOVED lines=11> */
.L_x_12865:
[----:B------:R-:W-:Y:S05]  /*1b1c0*/  BSYNC.RECONVERGENT B1 ;  /* 0x0000000000017941 */ /* 0x000fea0003800200 */
.L_x_12864:
        /* <DEDUP_REMOVED lines=18> */
.L_x_12875:
        /* <DEDUP_REMOVED lines=13> */
.L_x_12877:
[----:B------:R-:W-:Y:S05]  /*1b3c0*/  BSYNC.RECONVERGENT B3 ;  /* 0x0000000000037941 */ /* 0x000fea0003800200 */
.L_x_12876:
        /* <DEDUP_REMOVED lines=60> */
.L_x_12874:
[----:B------:R-:W-:Y:S05]  /*1b790*/  BSYNC.RECONVERGENT B2 ;  /* 0x0000000000027941 */ /* 0x000fea0003800200 */
.L_x_12873:
        /* <DEDUP_REMOVED lines=10> */
.L_x_12872:
[----:B------:R-:W-:Y:S05]  /*1b840*/  BSYNC.RECONVERGENT B1 ;  /* 0x0000000000017941 */ /* 0x000fea0003800200 */
.L_x_12871:
        /* <DEDUP_REMOVED lines=18> */
.L_x_12882:
        /* <DEDUP_REMOVED lines=13> */
.L_x_12884:
[----:B------:R-:W-:Y:S05]  /*1ba40*/  BSYNC.RECONVERGENT B3 ;  /* 0x0000000000037941 */ /* 0x000fea0003800200 */
.L_x_12883:
        /* <DEDUP_REMOVED lines=60> */
.L_x_12881:
[----:B------:R-:W-:Y:S05]  /*1be10*/  BSYNC.RECONVERGENT B2 ;  /* 0x0000000000027941 */ /* 0x000fea0003800200 */
.L_x_12880:
        /* <DEDUP_REMOVED lines=11> */
.L_x_12879:
[----:B------:R-:W-:Y:S05]  /*1bed0*/  BSYNC.RECONVERGENT B1 ;  /* 0x0000000000017941 */ /* 0x000fea0003800200 */
.L_x_12878:
        /* <DEDUP_REMOVED lines=18> */
.L_x_12889:
        /* <DEDUP_REMOVED lines=13> */
.L_x_12891:
[----:B------:R-:W-:Y:S05]  /*1c0d0*/  BSYNC.RECONVERGENT B3 ;  /* 0x0000000000037941 */ /* 0x000fea0003800200 */
.L_x_12890:
        /* <DEDUP_REMOVED lines=60> */
.L_x_12888:
[----:B------:R-:W-:Y:S05]  /*1c4a0*/  BSYNC.RECONVERGENT B2 ;  /* 0x0000000000027941 */ /* 0x000fea0003800200 */
.L_x_12887:
        /* <DEDUP_REMOVED lines=10> */
.L_x_12886:
[----:B------:R-:W-:Y:S05]  /*1c550*/  BSYNC.RECONVERGENT B1 ;  /* 0x0000000000017941 */ /* 0x000fea0003800200 */
.L_x_12885:
        /* <DEDUP_REMOVED lines=18> */
.L_x_12896:
        /* <DEDUP_REMOVED lines=13> */
.L_x_12898:
[----:B------:R-:W-:Y:S05]  /*1c750*/  BSYNC.RECONVERGENT B3 ;  /* 0x0000000000037941 */ /* 0x000fea0003800200 */
.L_x_12897:
        /* <DEDUP_REMOVED lines=61> */
.L_x_12895:
[----:B------:R-:W-:Y:S05]  /*1cb30*/  BSYNC.RECONVERGENT B2 ;  /* 0x0000000000027941 */ /* 0x000fea0003800200 */
.L_x_12894:
        /* <DEDUP_REMOVED lines=11> */
.L_x_12893:
[----:B------:R-:W-:Y:S05]  /*1cbf0*/  BSYNC.RECONVERGENT B1 ;  /* 0x0000000000017941 */ /* 0x000fea0003800200 */
.L_x_12892:
[----:B------:R-:W-:Y:S02]  /*1cc00*/  F2FP.BF16.F32.PACK_AB R163, RZ, R205 ;  /* 0x000000cdffa3723e */ /* 0x000fe400000010ff */
[----:B------:R-:W-:Y:S02]  /*1cc10*/  PRMT R162, R211, 0x5410, R212 ;  /* 0x00005410d3a27816 */ /* 0x000fe400000000d4 */
[----:B------:R-:W-:Y:S02]  /*1cc20*/  PRMT R161, R209, 0x5410, R210 ;  /* 0x00005410d1a17816 */ /* 0x000fe400000000d2 */
[----:B------:R-:W-:Y:S02]  /*1cc30*/  PRMT R160, R208, 0x5410, R207 ;  /* 0x00005410d0a07816 */ /* 0x000fe400000000cf */
[----:B------:R-:W-:-:S07]  /*1cc40*/  PRMT R163, R213, 0x5410, R163 ;  /* 0x00005410d5a37816 */ /* 0x000fce00000000a3 */
.L_x_12842:
        /* <DEDUP_REMOVED lines=26> */
.L_x_12900:
[----:B------:R-:W-:Y:S05]  /*1cdf0*/  BSYNC.RECONVERGENT B1 ;  /* 0x0000000000017941 */ /* 0x000fea0003800200 */
.L_x_12899:
[----:B------:R-:W-:Y:S01]  /*1ce00*/  IADD3 R191, PT, PT, R191, 0x20, RZ ;  /* 0x00000020bfbf7810 */ /* 0x000fe20007ffe0ff */
[----:B------:R-:W-:-:S07]  /*1ce10*/  VIADD R197, R197, 0x20 ;  /* 0x00000020c5c57836 */ /* 0x000fce0000000000 */
.L_x_12784:
[----:B------:R-:W-:Y:S05]  /*1ce20*/  BSYNC.RECONVERGENT B0 ;  /* 0x0000000000007941 */ /* 0x000fea0003800200 */
.L_x_12783:
        /* <DEDUP_REMOVED lines=34> */
.L_x_12908:
        /* <DEDUP_REMOVED lines=13> */
.L_x_12910:
[----:B------:R-:W-:Y:S05]  /*1d120*/  BSYNC.RECONVERGENT B3 ;  /* 0x0000000000037941 */ /* 0x000fea0003800200 */
.L_x_12909:
        /* <DEDUP_REMOVED lines=60> */
.L_x_12907:
[----:B------:R-:W-:Y:S05]  /*1d4f0*/  BSYNC.RECONVERGENT B2 ;  /* 0x0000000000027941 */ /* 0x000fea0003800200 */
.L_x_12906:
[----:B------:R-:W-:Y:S01]  /*1d500*/  HFMA2 R162, -RZ, RZ, 0.1171875, 0 ;  /* 0x2f800000ffa27431 */ /* 0x000fe200000001ff */
[----:B------:R-:W-:Y:S01]  /*1d510*/  I2FP.F32.U32 R9, R9 ;  /* 0x0000000900097245 */ /* 0x000fe20000201000 */
[----:B------:R-:W-:Y:S01]  /*1d520*/  IMAD.U32 R161, R36, 0x10000, RZ ;  /* 0x0001000024a17824 */ /* 0x000fe200078e00ff */
[----:B------:R-:W-:-:S03]  /*1d530*/  SHF.L.U32 R180, R32, 0x10, RZ ;  /* 0x0000001020b47819 */ /* 0x000fc600000006ff */
[----:B------:R-:W-:Y:S01]  /*1d540*/  FMUL.FTZ R161, R161, UR11 ;  /* 0x0000000ba1a17c20 */ /* 0x000fe20008410000 */
[----:B------:R-:W-:-:S03]  /*1d550*/  FFMA.FTZ R9, R9, R162, 1.1641532182693481445e-10 ;  /* 0x2f00000009097423 */ /* 0x000fc600000100a2 */
[----:B------:R-:W-:Y:S02]  /*1d560*/  FMUL.FTZ R161, R161, UR10 ;  /* 0x0000000aa1a17c20 */ /* 0x000fe40008410000 */
[----:B------:R-:W-:-:S04]  /*1d570*/  FSETP.GTU.FTZ.AND P4, PT, R9, UR8, PT ;  /* 0x0000000809007c0b */ /* 0x000fc8000bf9c000 */
[----:B------:R-:W-:Y:S02]  /*1d580*/  FSEL R161, R161, RZ, !P4 ;  /* 0x000000ffa1a17208 */ /* 0x000fe40006000000 */
[----:B------:R-:W-:-:S03]  /*1d590*/  SEL R9, RZ, 0x1, P4 ;  /* 0x00000001ff097807 */ /* 0x000fc60002000000 */
[----:B------:R-:W-:-:S07]  /*1d5a0*/  FFMA.FTZ R180, R161, R44, R180 ;  /* 0x0000002ca1b47223 */ /* 0x000fce00000100b4 */
.L_x_12905:
[----:B------:R-:W-:Y:S05]  /*1d5b0*/  BSYNC.RECONVERGENT B1 ;  /* 0x0000000000017941 */ /* 0x000fea0003800200 */
.L_x_12904:
        /* <DEDUP_REMOVED lines=23> */
.L_x_12915:
        /* <DEDUP_REMOVED lines=13> */
.L_x_12917:
[----:B------:R-:W-:Y:S05]  /*1d800*/  BSYNC.RECONVERGENT B3 ;  /* 0x0000000000037941 */ /* 0x000fea0003800200 */
.L_x_12916:
        /* <DEDUP_REMOVED lines=40> */
[----:B------:R-:W-:Y:S02]  /*1da90*/  LOP3.LUT R11, R11, R160, R185, 0x96, !PT ;  /* 0x000000a00b0b7212 */ /* 0x000fe400078e96b9 */
[----:B------:R-:W-:Y:S02]  /*1daa0*/  LOP3.LUT R161, R161, R184, R163, 0x96, !PT ;  /* 0x000000b8a1a17212 */ /* 0x000fe400078e96a3 */
[----:B------:R-:W-:Y:S01]  /*1dab0*/  IADD3 R163, PT, PT, R175, -0x24c28bd8, RZ ;  /* 0xdb3d7428afa37810 */ /* 0x000fe20007ffe0ff */
        /* <DEDUP_REMOVED lines=14> */
[----:B------:R-:W-:Y:S01]  /*1dba0*/  LOP3.LUT R203, R161, R160, R163, 0x96, !PT ;  /* 0x000000a0a1cb7212 */ /* 0x000fe200078e96a3 */
[----:B------:R-:W-:Y:S01]  /*1dbb0*/  HFMA2 R161, -RZ, RZ, 0, 0 ;  /* 0x00000000ffa17431 */ /* 0x000fe200000001ff */
[----:B------:R-:W-:-:S07]  /*1dbc0*/  MOV R186, R162 ;  /* 0x000000a200ba7202 */ /* 0x000fce0000000f00 */
.L_x_12914:
[----:B------:R-:W-:Y:S05]  /*1dbd0*/  BSYNC.RECONVERGENT B2 ;  /* 0x0000000000027941 */ /* 0x000fea0003800200 */
.L_x_12913:
        /* <DEDUP_REMOVED lines=13> */
.L_x_12912:
[----:B------:R-:W-:Y:S05]  /*1dcb0*/  BSYNC.RECONVERGENT B1 ;  /* 0x0000000000017941 */ /* 0x000fea0003800200 */
.L_x_12911:
        /* <DEDUP_REMOVED lines=22> */
.L_x_12922:
        /* <DEDUP_REMOVED lines=13> */
.L_x_12924:
[----:B------:R-:W-:Y:S05]  /*1def0*/  BSYNC.RECONVERGENT B3 ;  /* 0x0000000000037941 */ /* 0x000fea0003800200 */
.L_x_12923:
        /* <DEDUP_REMOVED lines=60> */
.L_x_12921:
[----:B------:R-:W-:Y:S05]  /*1e2c0*/  BSYNC.RECONVERGENT B2 ;  /* 0x0000000000027941 */ /* 0x000fea0003800200 */
.L_x_12920:
        /* <DEDUP_REMOVED lines=11> */
.L_x_12919:
[----:B------:R-:W-:Y:S05]  /*1e380*/  BSYNC.RECONVERGENT B1 ;  /* 0x0000000000017941 */ /* 0x000fea0003800200 */
.L_x_12918:
        /* <DEDUP_REMOVED lines=23> */
.L_x_12929:
        /* <DEDUP_REMOVED lines=13> */
.L_x_12931:
[----:B------:R-:W-:Y:S05]  /*1e5d0*/  BSYNC.RECONVERGENT B3 ;  /* 0x0000000000037941 */ /* 0x000fea0003800200 */
.L_x_12930:
        /* <DEDUP_REMOVED lines=60> */
.L_x_12928:
[----:B------:R-:W-:Y:S05]  /*1e9a0*/  BSYNC.RECONVERGENT B2 ;  /* 0x0000000000027941 */ /* 0x000fea0003800200 */
.L_x_12927:
        /* <DEDUP_REMOVED lines=13> */
.L_x_12926:
[----:B------:R-:W-:Y:S05]  /*1ea80*/  BSYNC.RECONVERGENT B1 ;  /* 0x0000000000017941 */ /* 0x000fea0003800200 */
.L_x_12925:
        /* <DEDUP_REMOVED lines=22> */
.L_x_12936:
        /* <DEDUP_REMOVED lines=13> */
.L_x_12938:
[----:B------:R-:W-:Y:S05]  /*1ecc0*/  BSYNC.RECONVERGENT B3 ;  /* 0x0000000000037941 */ /* 0x000fea0003800200 */
.L_x_12937:
        /* <DEDUP_REMOVED lines=60> */
.L_x_12935:
[----:B------:R-:W-:Y:S05]  /*1f090*/  BSYNC.RECONVERGENT B2 ;  /* 0x0000000000027941 */ /* 0x000fea0003800200 */
.L_x_12934:
        /* <DEDUP_REMOVED lines=11> */
.L_x_12933:
[----:B------:R-:W-:Y:S05]  /*1f150*/  BSYNC.RECONVERGENT B1 ;  /* 0x0000000000017941 */ /* 0x000fea0003800200 */
.L_x_12932:
        /* <DEDUP_REMOVED lines=23> */
.L_x_12943:
        /* <DEDUP_REMOVED lines=13> */
.L_x_12945:
[----:B------:R-:W-:Y:S05]  /*1f3a0*/  BSYNC.RECONVERGENT B3 ;  /* 0x0000000000037941 */ /* 0x000fea0003800200 */
.L_x_12944:
        /* <DEDUP_REMOVED lines=60> */
.L_x_12942:
[----:B------:R-:W-:Y:S05]  /*1f770*/  BSYNC.RECONVERGENT B2 ;  /* 0x0000000000027941 */ /* 0x000fea0003800200 */
.L_x_12941:
        /* <DEDUP_REMOVED lines=13> */
.L_x_12940:
[----:B------:R-:W-:Y:S05]  /*1f850*/  BSYNC.RECONVERGENT B1 ;  /* 0x0000000000017941 */ /* 0x000fea0003800200 */
.L_x_12939:
        /* <DEDUP_REMOVED lines=22> */
.L_x_12950:
        /* <DEDUP_REMOVED lines=13> */
.L_x_12952:
[----:B------:R-:W-:Y:S05]  /*1fa90*/  BSYNC.RECONVERGENT B3 ;  /* 0x0000000000037941 */ /* 0x000fea0003800200 */
.L_x_12951:
        /* <DEDUP_REMOVED lines=60> */
.L_x_12949:
[----:B------:R-:W-:Y:S05]  /*1fe60*/  BSYNC.RECONVERGENT B2 ;  /* 0x0000000000027941 */ /* 0x000fea0003800200 */
.L_x_12948:
        /* <DEDUP_REMOVED lines=11> */
.L_x_12947:
[----:B------:R-:W-:Y:S05]  /*1ff20*/  BSYNC.RECONVERGENT B1 ;  /* 0x0000000000017941 */ /* 0x000fea0003800200 */
.L_x_12946:
        /* <DEDUP_REMOVED lines=23> */
.L_x_12957:
        /* <DEDUP_REMOVED lines=13> */
.L_x_12959:
[----:B------:R-:W-:Y:S05]  /*20170*/  BSYNC.RECONVERGENT B3 ;  /* 0x0000000000037941 */ /* 0x000fea0003800200 */
.L_x_12958:
        /* <DEDUP_REMOVED lines=58> */
[----:B------:R-:W-:-:S07]  /*20520*/  LOP3.LUT R203, R163, R160, R209, 0x96, !PT ;  /* 0x000000a0a3cb7212 */ /* 0x000fce00078e96d1 */
.L_x_12956:
[----:B------:R-:W-:Y:S05]  /*20530*/  BSYNC.RECONVERGENT B2 ;  /* 0x0000000000027941 */ /* 0x000fea0003800200 */
.L_x_12955:
        /* <DEDUP_REMOVED lines=13> */
.L_x_12954:
[----:B------:R-:W-:Y:S05]  /*20610*/  BSYNC.RECONVERGENT B1 ;  /* 0x0000000000017941 */ /* 0x000fea0003800200 */
.L_x_12953:
[----:B------:R-:W-:Y:S02]  /*20620*/  F2FP.BF16.F32.PACK_AB R163, RZ, R187 ;  /* 0x000000bbffa3723e */ /* 0x000fe400000010ff */
[----:B------:R-:W-:Y:S02]  /*20630*/  PRMT R162, R211, 0x5410, R212 ;  /* 0x00005410d3a27816 */ /* 0x000fe400000000d4 */
[----:B------:R-:W-:Y:S02]  /*20640*/  PRMT R161, R210, 0x5410, R207 ;  /* 0x00005410d2a17816 */ /* 0x000fe400000000cf */
[----:B------:R-:W-:Y:S02]  /*20650*/  PRMT R160, R204, 0x5410, R199 ;  /* 0x00005410cca07816 */ /* 0x000fe400000000c7 */
[----:B------:R-:W-:Y:S01]  /*20660*/  PRMT R163, R214, 0x5410, R163 ;  /* 0x00005410d6a37816 */ /* 0x000fe200000000a3 */
[----:B------:R-:W-:Y:S06]  /*20670*/  BRA `(.L_x_12960) ;  /* 0x0000003400307947 */ /* 0x000fec0003800000 */
.L_x_12903:
        /* <DEDUP_REMOVED lines=21> */
.L_x_12965:
        /* <DEDUP_REMOVED lines=13> */
.L_x_12967:
[----:B------:R-:W-:Y:S05]  /*208a0*/  BSYNC.RECONVERGENT B3 ;  /* 0x0000000000037941 */ /* 0x000fea0003800200 */
.L_x_12966:
        /* <DEDUP_REMOVED lines=47> */
[C---:B------:R-:W-:Y:S01]  /*20ba0*/  VIADD R9, R174.reuse, 0xf1bbcdc8 ;  /* 0xf1bbcdc8ae097836 */ /* 0x040fe20000000000 */
[----:B------:R-:W-:Y:S02]  /*20bb0*/  LOP3.LUT R181, R181, R184, R161, 0x96, !PT ;  /* 0x000000b8b5b57212 */ /* 0x000fe400078e96a1 */
[----:B------:R-:W-:Y:S01]  /*20bc0*/  IADD3 R161, PT, PT, R174, -0x700cb87f, RZ ;  /* 0x8ff34781aea17810 */ /* 0x000fe20007ffe0ff */
[----:B------:R-:W-:-:S04]  /*20bd0*/  IMAD.WIDE.U32 R162, R162, -0x326172a9, RZ ;  /* 0xcd9e8d57a2a27825 */ /* 0x000fc800078e00ff */
[----:B------:R-:W-:Y:S01]  /*20be0*/  IMAD.WIDE.U32 R202, R181, -0x326172a9, RZ ;  /* 0xcd9e8d57b5ca7825 */ /* 0x000fe200078e00ff */
[----:B------:R-:W-:-:S04]  /*20bf0*/  LOP3.LUT R9, R9, R182, R163, 0x96, !PT ;  /* 0x000000b609097212 */ /* 0x000fc800078e96a3 */
[----:B------:R-:W-:Y:S01]  /*20c00*/  LOP3.LUT R200, R161, R162, R203, 0x96, !PT ;  /* 0x000000a2a1c87212 */ /* 0x000fe200078e96cb */
[----:B------:R-:W-:-:S04]  /*20c10*/  IMAD.WIDE.U32 R212, R9, -0x2daee0ad, RZ ;  /* 0xd2511f5309d47825 */ /* 0x000fc800078e00ff */
[----:B------:R-:W-:-:S05]  /*20c20*/  VIADD R9, R175, 0x96a522ad ;  /* 0x96a522adaf097836 */ /* 0x000fca0000000000 */
[----:B------:R-:W-:Y:S01]  /*20c30*/  LOP3.LUT R203, R9, R160, R213, 0x96, !PT ;  /* 0x000000a009cb7212 */ /* 0x000fe200078e96d5 */
[----:B------:R-:W-:Y:S01]  /*20c40*/  IMAD.MOV.U32 R160, RZ, RZ, RZ ;  /* 0x000000ffffa07224 */ /* 0x000fe200078e00ff */
[----:B------:R-:W-:-:S07]  /*20c50*/  MOV R9, R208 ;  /* 0x000000d000097202 */ /* 0x000fce0000000f00 */
.L_x_12964:
[----:B------:R-:W-:Y:S05]  /*20c60*/  BSYNC.RECONVERGENT B2 ;  /* 0x0000000000027941 */ /* 0x000fea0003800200 */
.L_x_12963:
        /* <DEDUP_REMOVED lines=10> */
.L_x_12962:
[----:B------:R-:W-:Y:S05]  /*20d10*/  BSYNC.RECONVERGENT B1 ;  /* 0x0000000000017941 */ /* 0x000fea0003800200 */
.L_x_12961:
        /* <DEDUP_REMOVED lines=18> */
.L_x_12972:
        /* <DEDUP_REMOVED lines=13> */
.L_x_12974:
[----:B------:R-:W-:Y:S05]  /*20f10*/  BSYNC.RECONVERGENT B3 ;  /* 0x0000000000037941 */ /* 0x000fea0003800200 */
.L_x_12973:
        /* <DEDUP_REMOVED lines=60> */
.L_x_12971:
[----:B------:R-:W-:Y:S05]  /*212e0*/  BSYNC.RECONVERGENT B2 ;  /* 0x0000000000027941 */ /* 0x000fea0003800200 */
.L_x_12970:
        /* <DEDUP_REMOVED lines=11> */
.L_x_12969:
[----:B------:R-:W-:Y:S05]  /*213a0*/  BSYNC.RECONVERGENT B1 ;  /* 0x0000000000017941 */ /* 0x000fea0003800200 */
.L_x_12968:
        /* <DEDUP_REMOVED lines=18> */
.L_x_12979:
        /* <DEDUP_REMOVED lines=13> */
.L_x_12981:
[----:B------:R-:W-:Y:S05]  /*215a0*/  BSYNC.RECONVERGENT B3 ;  /* 0x0000000000037941 */ /* 0x000fea0003800200 */
.L_x_12980:
        /* <DEDUP_REMOVED lines=60> */
.L_x_12978:
[----:B------:R-:W-:Y:S05]  /*21970*/  BSYNC.RECONVERGENT B2 ;  /* 0x0000000000027941 */ /* 0x000fea0003800200 */
.L_x_12977:
        /* <DEDUP_REMOVED lines=10> */
.L_x_12976:
[----:B------:R-:W-:Y:S05]  /*21a20*/  BSYNC.RECONVERGENT B1 ;  /* 0x0000000000017941 */ /* 0x000fea0003800200 */
.L_x_12975:
        /* <DEDUP_REMOVED lines=18> */
.L_x_12986:
        /* <DEDUP_REMOVED lines=13> */
.L_x_12988:
[----:B------:R-:W-:Y:S05]  /*21c20*/  BSYNC.RECONVERGENT B3 ;  /* 0x0000000000037941 */ /* 0x000fea0003800200 */
.L_x_12987:
        /* <DEDUP_REMOVED lines=60> */
.L_x_12985:
[----:B------:R-:W-:Y:S05]  /*21ff0*/  BSYNC.RECONVERGENT B2 ;  /* 0x0000000000027941 */ /* 0x000fea0003800200 */
.L_x_12984:
        /* <DEDUP_REMOVED lines=11> */
.L_x_12983:
[----:B------:R-:W-:Y:S05]  /*220b0*/  BSYNC.RECONVERGENT B1 ;  /* 0x0000000000017941 */ /* 0x000fea0003800200 */
.L_x_12982:
        /* <DEDUP_REMOVED lines=18> */
.L_x_12993:
        /* <DEDUP_REMOVED lines=13> */
.L_x_12995:
[----:B------:R-:W-:Y:S05]  /*222b0*/  BSYNC.RECONVERGENT B3 ;  /* 0x0000000000037941 */ /* 0x000fea0003800200 */
.L_x_12994:
        /* <DEDUP_REMOVED lines=60> */
.L_x_12992:
[----:B------:R-:W-:Y:S05]  /*22680*/  BSYNC.RECONVERGENT B2 ;  /* 0x0000000000027941 */ /* 0x000fea0003800200 */
.L_x_12991:
        /* <DEDUP_REMOVED lines=10> */
.L_x_12990:
[----:B------:R-:W-:Y:S05]  /*22730*/  BSYNC.RECONVERGENT B1 ;  /* 0x0000000000017941 */ /* 0x000fea0003800200 */
.L_x_12989:
        /* <DEDUP_REMOVED lines=18> */
.L_x_13000:
        /* <DEDUP_REMOVED lines=13> */
.L_x_13002:
[----:B------:R-:W-:Y:S05]  /*22930*/  BSYNC.RECONVERGENT B3 ;  /* 0x0000000000037941 */ /* 0x000fea0003800200 */
.L_x_13001:
        /* <DEDUP_REMOVED lines=60> */
.L_x_12999:
[----:B------:R-:W-:Y:S05]  /*22d00*/  BSYNC.RECONVERGENT B2 ;  /* 0x0000000000027941 */ /* 0x000fea0003800200 */
.L_x_12998:
        /* <DEDUP_REMOVED lines=11> */
.L_x_12997:
[----:B------:R-:W-:Y:S05]  /*22dc0*/  BSYNC.RECONVERGENT B1 ;  /* 0x0000000000017941 */ /* 0x000fea0003800200 */
.L_x_12996:
        /* <DEDUP_REMOVED lines=18> */
.L_x_13007:
        /* <DEDUP_REMOVED lines=13> */
.L_x_13009:
[----:B------:R-:W-:Y:S05]  /*22fc0*/  BSYNC.RECONVERGENT B3 ;  /* 0x0000000000037941 */ /* 0x000fea0003800200 */
.L_x_13008:
        /* <DEDUP_REMOVED lines=60> */
.L_x_13006:
[----:B------:R-:W-:Y:S05]  /*23390*/  BSYNC.RECONVERGENT B2 ;  /* 0x0000000000027941 */ /* 0x000fea0003800200 */
.L_x_13005:
        /* <DEDUP_REMOVED lines=10> */
.L_x_13004:
[----:B------:R-:W-:Y:S05]  /*23440*/  BSYNC.RECONVERGENT B1 ;  /* 0x0000000000017941 */ /* 0x000fea0003800200 */
.L_x_13003:
        /* <DEDUP_REMOVED lines=18> */
.L_x_13014:
        /* <DEDUP_REMOVED lines=13> */
.L_x_13016:
[----:B------:R-:W-:Y:S05]  /*23640*/  BSYNC.RECONVERGENT B3 ;  /* 0x0000000000037941 */ /* 0x000fea0003800200 */
.L_x_13015:
        /* <DEDUP_REMOVED lines=60> */
.L_x_13013:
[----:B------:R-:W-:Y:S05]  /*23a10*/  BSYNC.RECONVERGENT B2 ;  /* 0x0000000000027941 */ /* 0x000fea0003800200 */
.L_x_13012:
        /* <DEDUP_REMOVED lines=11> */
.L_x_13011:
[----:B------:R-:W-:Y:S05]  /*23ad0*/  BSYNC.RECONVERGENT B1 ;  /* 0x0000000000017941 */ /* 0x000fea0003800200 */
.L_x_13010:
[----:B------:R-:W-:Y:S02]  /*23ae0*/  F2FP.BF16.F32.PACK_AB R163, RZ, R187 ;  /* 0x000000bbffa3723e */ /* 0x000fe400000010ff */
[----:B------:R-:W-:Y:S02]  /*23af0*/  MOV R208, R212 ;  /* 0x000000d400d07202 */ /* 0x000fe40000000f00 */
[----:B------:R-:W-:Y:S02]  /*23b00*/  PRMT R162, R210, 0x5410, R211 ;  /* 0x00005410d2a27816 */ /* 0x000fe400000000d3 */
[----:B------:R-:W-:Y:S02]  /*23b10*/  PRMT R161, R209, 0x5410, R207 ;  /* 0x00005410d1a17816 */ /* 0x000fe400000000cf */
[----:B------:R-:W-:Y:S02]  /*23b20*/  PRMT R160, R204, 0x5410, R199 ;  /* 0x00005410cca07816 */ /* 0x000fe400000000c7 */
[----:B------:R-:W-:-:S07]  /*23b30*/  PRMT R163, R213, 0x5410, R163 ;  /* 0x00005410d5a37816 */ /* 0x000fce00000000a3 */
.L_x_12960:
        /* <DEDUP_REMOVED lines=24> */
.L_x_12902:
[----:B------:R-:W-:Y:S05]  /*23cc0*/  BSYNC.RECONVERGENT B0 ;  /* 0x0000000000007941 */ /* 0x000fea0003800200 */
.L_x_12901:
        /* <DEDUP_REMOVED lines=152> */
.L_x_13040:
        /* <DEDUP_REMOVED lines=58> */
.L_x_13021:
[----:B------:R-:W-:Y:S05]  /*249f0*/  BSYNC.RECONVERGENT B1 ;  /* 0x0000000000017941 */ /* 0x000fea0003800200 */
.L_x_13020:
        /* <DEDUP_REMOVED lines=35> */
.L_x_13023:
[----:B------:R-:W-:Y:S05]  /*24c30*/  BSYNC.RECONVERGENT B1 ;  /* 0x0000000000017941 */ /* 0x000fea0003800200 */
.L_x_13022:
        /* <DEDUP_REMOVED lines=35> */
.L_x_13025:
[----:B------:R-:W-:Y:S05]  /*24e70*/  BSYNC.RECONVERGENT B1 ;  /* 0x0000000000017941 */ /* 0x000fea0003800200 */
.L_x_13024:
[----:B------:R-:W-:Y:S01]  /*24e80*/  ISETP.NE.AND P0, PT, R188, RZ, PT ;  /* 0x000000ffbc00720c */ /* 0x000fe20003f05270 */
[----:B------:R-:W-:-:S12]  /*24e90*/  BSSY.RECONVERGENT B1, `(.L_x_13026) ;  /* 0x0000022000017945 */ /* 0x000fd80003800200 */
[----:B------:R-:W-:Y:S05]  /*24ea0*/  @!P0 BRA `(.L_x_13027) ;  /* 0x0000000000808947 */ /* 0x000fea0003800000 */
[----:B------:R-:W3:Y:S01]  /*24eb0*/  LDC.64 R188, c[0x0][0x428] ;  /* 0x00010a00ffbc7b82 */ /* 0x000ee20000000a00 */
[--C-:B012---:R-:W-:Y:S01]  /*24ec0*/  FADD.FTZ R160, R171, -R193.reuse ;  /* 0x800000c1aba07221 */ /* 0x107fe20000010000 */
        /* <DEDUP_REMOVED lines=24> */
[----:B---3--:R-:W-:Y:S01]  /*25050*/  IMAD.WIDE.U32 R188, R197, 0x10, R188 ;  /* 0x00000010c5bc7825 */ /* 0x008fe200078e00bc */
[----:B------:R-:W-:-:S02]  /*25060*/  F2FP.BF16.F32.PACK_AB R161, R192, R163 ;  /* 0x000000a3c0a1723e */ /* 0x000fc400000010ff */
[----:B------:R-:W-:Y:S02]  /*25070*/  F2FP.BF16.F32.PACK_AB R162, R191, R162 ;  /* 0x000000a2bfa2723e */ /* 0x000fe400000010ff */
[----:B------:R-:W-:Y:S02]  /*25080*/  F2FP.BF16.F32.PACK_AB R163, R204, R199 ;  /* 0x000000c7cca3723e */ /* 0x000fe400000010ff */
[----:B------:R-:W-:-:S03]  /*25090*/  IADD3 R197, PT, PT, R197, 0x20, RZ ;  /* 0x00000020c5c57810 */ /* 0x000fc60007ffe0ff */
[----:B------:R3:W-:Y:S04]  /*250a0*/  STG.E.128 desc[UR6][R188.64], R160 ;  /* 0x000000a0bc007986 */ /* 0x0007e8000c101d06 */
.L_x_13027:
[----:B------:R-:W-:Y:S05]  /*250b0*/  BSYNC.RECONVERGENT B1 ;  /* 0x0000000000017941 */ /* 0x000fea0003800200 */
.L_x_13026:
[----:B------:R-:W-:Y:S05]  /*250c0*/  @!P1 BRA `(.L_x_13019) ;  /* 0x00000000007c9947 */ /* 0x000fea0003800000 */
[----:B---3--:R-:W3:Y:S01]  /*250d0*/  LDC.64 R188, c[0x0][0x428] ;  /* 0x00010a00ffbc7b82 */ /* 0x008ee20000000a00 */
        /* <DEDUP_REMOVED lines=24> */
[----:B---3--:R-:W-:Y:S01]  /*25260*/  IMAD.WIDE.U32 R188, R197, 0x10, R188 ;  /* 0x00000010c5bc7825 */ /* 0x008fe200078e00bc */
[----:B------:R-:W-:-:S02]  /*25270*/  F2FP.BF16.F32.PACK_AB R163, R204, R163 ;  /* 0x000000a3cca3723e */ /* 0x000fc400000010ff */
[----:B------:R-:W-:Y:S02]  /*25280*/  F2FP.BF16.F32.PACK_AB R162, R193, R190 ;  /* 0x000000bec1a2723e */ /* 0x000fe400000010ff */
[----:B------:R-:W-:Y:S02]  /*25290*/  F2FP.BF16.F32.PACK_AB R161, R192, R161 ;  /* 0x000000a1c0a1723e */ /* 0x000fe400000010ff */
[----:B------:R-:W-:-:S05]  /*252a0*/  F2FP.BF16.F32.PACK_AB R160, R191, R160 ;  /* 0x000000a0bfa0723e */ /* 0x000fca00000010ff */
[----:B------:R4:W-:Y:S02]  /*252b0*/  STG.E.128 desc[UR6][R188.64], R160 ;  /* 0x000000a0bc007986 */ /* 0x0009e4000c101d06 */
.L_x_13019:
[----:B------:R-:W-:Y:S05]  /*252c0*/  BSYNC.RECONVERGENT B0 ;  /* 0x0000000000007941 */ /* 0x000fea0003800200 */
.L_x_13018:
[----:B01234-:R-:W0:Y:S02]  /*252d0*/  LDC.64 R160, c[0x0][0x380] ;  /* 0x0000e000ffa07b82 */ /* 0x01fe240000000a00 */
[----:B0-----:R-:W-:-:S05]  /*252e0*/  IMAD R3, R160, 0x4, R3 ;  /* 0x00000004a0037824 */ /* 0x001fca00078e0203 */
[----:B------:R-:W-:-:S13]  /*252f0*/  ISETP.GE.AND P0, PT, R3, R161, PT ;  /* 0x000000a10300720c */ /* 0x000fda0003f06270 */
[----:B------:R-:W-:Y:S05]  /*25300*/  @!P0 BRA `(.L_x_13028) ;  /* 0xfffffdbc00648947 */ /* 0x000fea000383ffff */
[----:B------:R-:W-:Y:S05]  /*25310*/  EXIT ;  /* 0x000000000000794d */ /* 0x000fea0003800000 */
.L_x_13017:
        /* <DEDUP_REMOVED lines=8> */
.L_x_13030:
[----:B------:R-:W-:Y:S05]  /*253a0*/  BSYNC B0 ;  /* 0x0000000000007941 */ /* 0x000fea0003800000 */
.L_x_13029:
        /* <DEDUP_REMOVED lines=9> */
.L_x_13031:
[----:B------:R-:W-:Y:S02]  /*25440*/  IMAD.MOV.U32 R199, RZ, RZ, 0x4 ;  /* 0x00000004ffc77424 */ /* 0x000fe400078e00ff */
[----:B------:R-:W-:-:S04]  /*25450*/  IMAD.MOV.U32 R162, RZ, RZ, R195 ;  /* 0x000000ffffa27224 */ /* 0x000fc800078e00c3 */
[----:B------:R-:W-:-:S05]  /*25460*/  FADD.FTZ R162, R161, R162 ;  /* 0x000000a2a1a27221 */ /* 0x000fca0000010000 */
[----:B------:R-:W-:-:S07]  /*25470*/  MOV R204, R162 ;  /* 0x000000a200cc7202 */ /* 0x000fce0000000f00 */
[----:B------:R-:W-:Y:S05]  /*25480*/  WARPSYNC.COLLECTIVE R197, `(.L_x_13032) ;  /* 0x00000000c5087348 */ /* 0x000fea0003c00000 */
[----:B------:R0:W1:Y:S02]  /*25490*/  SHFL.BFLY P6, R195, R204, R199, R210 ;  /* 0x0c0000c7ccc37389 */ /* 0x00006400000c00d2 */
[----:B01----:R-:W-:Y:S05]  /*254a0*/  ENDCOLLECTIVE ;  /* 0x000000000000791b */ /* 0x003fea0003800000 */
.L_x_13032:
[----:B------:R-:W-:Y:S01]  /*254b0*/  HFMA2 R199, -RZ, RZ, 0, 4.76837158203125e-07 ;  /* 0x00000008ffc77431 */ /* 0x000fe200000001ff */
[----:B------:R-:W-:-:S05]  /*254c0*/  MOV R163, R195 ;  /* 0x000000c300a37202 */ /* 0x000fca0000000f00 */
[----:B------:R-:W-:-:S04]  /*254d0*/  FADD.FTZ R163, R162, R163 ;  /* 0x000000a3a2a37221 */ /* 0x000fc80000010000 */
[----:B------:R-:W-:-:S07]  /*254e0*/  IMAD.MOV.U32 R204, RZ, RZ, R163 ;  /* 0x000000ffffcc7224 */ /* 0x000fce00078e00a3 */
[----:B------:R-:W-:Y:S05]  /*254f0*/  WARPSYNC.COLLECTIVE R197, `(.L_x_13033) ;  /* 0x00000000c5087348 */ /* 0x000fea0003c00000 */
[----:B------:R0:W1:Y:S02]  /*25500*/  SHFL.BFLY P6, R195, R204, R199, R210 ;  /* 0x0c0000c7ccc37389 */ /* 0x00006400000c00d2 */
[----:B01----:R-:W-:Y:S05]  /*25510*/  ENDCOLLECTIVE ;  /* 0x000000000000791b */ /* 0x003fea0003800000 */
.L_x_13033:
        /* <DEDUP_REMOVED lines=8> */
.L_x_13034:
[----:B------:R-:W-:Y:S01]  /*255a0*/  HFMA2 R199, -RZ, RZ, 0, 5.9604644775390625e-08 ;  /* 0x00000001ffc77431 */ /* 0x000fe200000001ff */
[----:B------:R-:W-:-:S05]  /*255b0*/  MOV R193, R195 ;  /* 0x000000c300c17202 */ /* 0x000fca0000000f00 */
        /* <DEDUP_REMOVED lines=87> */
.L_x_13035:
[----:B------:R-:W-:Y:S02]  /*25b30*/  IMAD.MOV.U32 R199, RZ, RZ, 0x2 ;  /* 0x00000002ffc77424 */ /* 0x000fe400078e00ff */
[----:B------:R-:W-:-:S04]  /*25b40*/  IMAD.MOV.U32 R161, RZ, RZ, R195 ;  /* 0x000000ffffa17224 */ /* 0x000fc800078e00c3 */
[----:B------:R-:W-:-:S05]  /*25b50*/  FADD.FTZ R161, R160, R161 ;  /* 0x000000a1a0a17221 */ /* 0x000fca0000010000 */
[----:B------:R-:W-:-:S07]  /*25b60*/  MOV R204, R161 ;  /* 0x000000a100cc7202 */ /* 0x000fce0000000f00 */
[----:B------:R-:W-:Y:S05]  /*25b70*/  WARPSYNC.COLLECTIVE R197, `(.L_x_13036) ;  /* 0x00000000c5087348 */ /* 0x000fea0003c00000 */
[----:B------:R0:W1:Y:S02]  /*25b80*/  SHFL.BFLY P6, R195, R204, R199, R210 ;  /* 0x0c0000c7ccc37389 */ /* 0x00006400000c00d2 */
[----:B01----:R-:W-:Y:S05]  /*25b90*/  ENDCOLLECTIVE ;  /* 0x000000000000791b */ /* 0x003fea0003800000 */
.L_x_13036:
[----:B------:R-:W-:Y:S01]  /*25ba0*/  HFMA2 R199, -RZ, RZ, 0, 2.384185791015625e-07 ;  /* 0x00000004ffc77431 */ /* 0x000fe200000001ff */
[----:B------:R-:W-:-:S05]  /*25bb0*/  MOV R162, R195 ;  /* 0x000000c300a27202 */ /* 0x000fca0000000f00 */
[----:B------:R-:W-:-:S04]  /*25bc0*/  FADD.FTZ R162, R161, R162 ;  /* 0x000000a2a1a27221 */ /* 0x000fc80000010000 */
[----:B------:R-:W-:-:S07]  /*25bd0*/  IMAD.MOV.U32 R204, RZ, RZ, R162 ;  /* 0x000000ffffcc7224 */ /* 0x000fce00078e00a2 */
[----:B------:R-:W-:Y:S05]  /*25be0*/  WARPSYNC.COLLECTIVE R197, `(.L_x_13037) ;  /* 0x00000000c5087348 */ /* 0x000fea0003c00000 */
[----:B------:R0:W1:Y:S02]  /*25bf0*/  SHFL.BFLY P6, R195, R204, R199, R210 ;  /* 0x0c0000c7ccc37389 */ /* 0x00006400000c00d2 */
[----:B01----:R-:W-:Y:S05]  /*25c00*/  ENDCOLLECTIVE ;  /* 0x000000000000791b */ /* 0x003fea0003800000 */
.L_x_13037:
[----:B------:R-:W-:Y:S02]  /*25c10*/  IMAD.MOV.U32 R199, RZ, RZ, 0x8 ;  /* 0x00000008ffc77424 */ /* 0x000fe400078e00ff */
[----:B------:R-:W-:-:S04]  /*25c20*/  IMAD.MOV.U32 R163, RZ, RZ, R195 ;  /* 0x000000ffffa37224 */ /* 0x000fc800078e00c3 */
[----:B------:R-:W-:-:S05]  /*25c30*/  FADD.FTZ R163, R162, R163 ;  /* 0x000000a3a2a37221 */ /* 0x000fca0000010000 */
[----:B------:R-:W-:-:S07]  /*25c40*/  MOV R204, R163 ;  /* 0x000000a300cc7202 */ /* 0x000fce0000000f00 */
[----:B------:R-:W-:Y:S05]  /*25c50*/  WARPSYNC.COLLECTIVE R197, `(.L_x_13038) ;  /* 0x00000000c5087348 */ /* 0x000fea0003c00000 */
[----:B------:R0:W1:Y:S02]  /*25c60*/  SHFL.BFLY P6, R195, R204, R199, R210 ;  /* 0x0c0000c7ccc37389 */ /* 0x00006400000c00d2 */
[----:B01----:R-:W-:Y:S05]  /*25c70*/  ENDCOLLECTIVE ;  /* 0x000000000000791b */ /* 0x003fea0003800000 */
.L_x_13038:
[----:B------:R-:W-:Y:S01]  /*25c80*/  HFMA2 R199, -RZ, RZ, 0, 9.5367431640625e-07 ;  /* 0x00000010ffc77431 */ /* 0x000fe200000001ff */
[----:B------:R-:W-:-:S05]  /*25c90*/  MOV R194, R195 ;  /* 0x000000c300c27202 */ /* 0x000fca0000000f00 */
[----:B------:R-:W-:-:S04]  /*25ca0*/  FADD.FTZ R194, R163, R194 ;  /* 0x000000c2a3c27221 */ /* 0x000fc80000010000 */
[----:B------:R-:W-:-:S07]  /*25cb0*/  IMAD.MOV.U32 R204, RZ, RZ, R194 ;  /* 0x000000ffffcc7224 */ /* 0x000fce00078e00c2 */
[----:B------:R-:W-:Y:S05]  /*25cc0*/  WARPSYNC.COLLECTIVE R197, `(.L_x_13039) ;  /* 0x00000000c5087348 */ /* 0x000fea0003c00000 */
[----:B------:R0:W1:Y:S02]  /*25cd0*/  SHFL.BFLY P6, R195, R204, R199, R210 ;  /* 0x0c0000c7ccc37389 */ /* 0x00006400000c00d2 */
[----:B01----:R-:W-:Y:S05]  /*25ce0*/  ENDCOLLECTIVE ;  /* 0x000000000000791b */ /* 0x003fea0003800000 */
.L_x_13039:
[----:B------:R-:W-:Y:S05]  /*25cf0*/  BRA `(.L_x_13040) ;  /* 0xffffffe800547947 */ /* 0x000fea000383ffff */
.L_x_13041:
        /* <DEDUP_REMOVED lines=16> */
.L_x_45814:


//--------------------- .text._ZN10layer_norm13ln_fwd_kernelINS_13Kernel_traitsIf13__nv_bfloat16S2_S2_fjLj1280ELj1ELj4ELj1ELj16ENS_18Kernel_traits_baseILj1280EfS2_S2_S2_fjLj128EEEEELb1ELb1ELb1ELb1EEEvNS_9FwdParamsE --------------------------
	.section	.text._ZN10layer_norm13ln_fwd_kernelINS_13Kernel_traitsIf13__nv_bfloat16S2_S2_fjLj1280ELj1ELj4ELj1ELj16ENS_18Kernel_traits_baseILj1280EfS2_S2_S2_fjLj128EEEEELb1ELb1ELb1ELb1EEEvNS_9FwdParamsE,"ax",@progbits
	.align	128
        .global         _ZN10layer_norm13ln_fwd_kernelINS_13Kernel_traitsIf13__nv_bfloat16S2_S2_fjLj1280ELj1ELj4ELj1ELj16ENS_18Kernel_traits_baseILj1280EfS2_S2_S2_fjLj128EEEEELb1ELb1ELb1ELb1EEEvNS_9FwdParamsE
        .type           _ZN10layer_norm13ln_fwd_kernelINS_13Kernel_traitsIf13__nv_bfloat16S2_S2_fjLj1280ELj1ELj4ELj1ELj16ENS_18Kernel_traits_baseILj1280EfS2_S2_S2_fjLj128EEEEELb1ELb1ELb1ELb1EEEvNS_9FwdParamsE,@function
        .size           _ZN10layer_norm13ln_fwd_kernelINS_13Kernel_traitsIf13__nv_bfloat16S2_S2_fjLj1280ELj1ELj4ELj1ELj16ENS_18Kernel_traits_baseILj1280EfS2_S2_S2_fjLj128EEEEELb1ELb1ELb1ELb1EEEvNS_9FwdParamsE,(.L_x_45815 - _ZN10layer_norm13ln_fwd_kernelINS_13Kernel_traitsIf13__nv_bfloat16S2_S2_fjLj1280ELj1ELj4ELj1ELj16ENS_18Kernel_traits_baseILj1280EfS2_S2_S2_fjLj128EEEEELb1ELb1ELb1ELb1EEEvNS_9FwdParamsE)
        .other          _ZN10layer_norm13ln_fwd_kernelINS_13Kernel_traitsIf13__nv_bfloat16S2_S2_fjLj1280ELj1ELj4ELj1ELj16ENS_18Kernel_traits_baseILj1280EfS2_S2_S2_fjLj128EEEEELb1ELb1ELb1ELb1EEEvNS_9FwdParamsE,@"STO_CUDA_ENTRY STV_DEFAULT"
_ZN10layer_norm13ln_fwd_kernelINS_13Kernel_traitsIf13__nv_bfloat16S2_S2_fjLj1280ELj1ELj4ELj1ELj16ENS_18Kernel_traits_baseILj1280EfS2_S2_S2_fjLj128EEEEELb1ELb1ELb1ELb1EEEvNS_9FwdParamsE:
.text._ZN10layer_norm13ln_fwd_kernelINS_13Kernel_traitsIf13__nv_bfloat16S2_S2_fjLj1280ELj1ELj4ELj1ELj16ENS_18Kernel_traits_baseILj1280EfS2_S2_S2_fjLj128EEEEELb1ELb1ELb1ELb1EEEvNS_9FwdParamsE:
        /* <DEDUP_REMOVED lines=65> */
.L_x_13042:
        /* <DEDUP_REMOVED lines=44> */
.L_x_13043:
[----:B------:R-:W1:Y:S02]  /*06d0*/  LDCU UR4, c[0x0][0x384] ;  /* 0x00007080ff0477ac */ /* 0x000e640008000800 */
[----:B-1----:R-:W-:-:S13]  /*06e0*/  ISETP.GE.AND P0, PT, R29, UR4, PT ;  /* 0x000000041d007c0c */ /* 0x002fda000bf06270 */
[----:B------:R-:W-:Y:S05]  /*06f0*/  @P0 EXIT ;  /* 0x000000000000094d */ /* 0x000fea0003800000 */
[----:B0-----:R-:W0:Y:S01]  /*0700*/  LDC R3, c[0x0][0x360] ;  /* 0x0000d800ff037b82 */ /* 0x001e220000000800 */
[----:B------:R-:W-:Y:S01]  /*0710*/  IMAD R7, R28, -0x2daee0ad, RZ ;  /* 0xd2511f531c077824 */ /* 0x000fe200078e02ff */
[----:B-----5:R-:W-:Y:S01]  /*0720*/  IADD3 R4, PT, PT, R186, -0x61c88647, RZ ;  /* 0x9e3779b9ba047810 */ /* 0x020fe20007ffe0ff */
[C---:B------:R-:W-:Y:S02]  /*0730*/  VIADD R8, R187.reuse, 0xbb67ae85 ;  /* 0xbb67ae85bb087836 */ /* 0x040fe40000000000 */
[----:B------:R-:W-:Y:S02]  /*0740*/  HFMA2 R25, -RZ, RZ, 0, 0 ;  /* 0x00000000ff197431 */ /* 0x000fe400000001ff */
        /* <DEDUP_REMOVED lines=19> */
[----:B------:R-:W-:Y:S02]  /*0880*/  IMAD R8, R0, -0x2daee0ad, RZ ;  /* 0xd2511f5300087824 */ /* 0x000fe400078e02ff */
[----:B------:R-:W-:Y:S02]  /*0890*/  VIADD R7, R187, 0x76cf5d0a ;  /* 0x76cf5d0abb077836 */ /* 0x000fe40000000000 */
[----:B------:R-:W-:-:S04]  /*08a0*/  IMAD.HI.U32 R5, R2, -0x2daee0ad, RZ ;  /* 0xd2511f5302057827 */ /* 0x000fc800078e00ff */
[----:B------:R-:W-:Y:S01]  /*08b0*/  IMAD.HI.U32 R0, R6, -0x326172a9, RZ ;  /* 0xcd9e8d5706007827 */ /* 0x000fe200078e00ff */
[----:B------:R-:W-:-:S03]  /*08c0*/  LOP3.LUT R5, R7, R8, R5, 0x96, !PT ;  /* 0x0000000807057212 */ /* 0x000fc600078e9605 */
[----:B------:R-:W-:Y:S01]  /*08d0*/  IMAD R7, R2, -0x2daee0ad, RZ ;  /* 0xd2511f5302077824 */ /* 0x000fe200078e02ff */
[----:B------:R-:W-:Y:S01]  /*08e0*/  LOP3.LUT R0, R4, R3, R0, 0x96, !PT ;  /* 0x0000000304007212 */ /* 0x000fe200078e9600 */
[----:B------:R-:W-:Y:S02]  /*08f0*/  VIADD R4, R186, 0xdaa66d2b ;  /* 0xdaa66d2bba047836 */ /* 0x000fe40000000000 */
[----:B------:R-:W-:Y:S02]  /*0900*/  IMAD R6, R6, -0x326172a9, RZ ;  /* 0xcd9e8d5706067824 */ /* 0x000fe400078e02ff */
[----:B------:R-:W-:-:S04]  /*0910*/  IMAD.HI.U32 R3, R5, -0x326172a9, RZ ;  /* 0xcd9e8d5705037827 */ /* 0x000fc800078e00ff */
[----:B------:R-:W-:Y:S01]  /*0920*/  IMAD.HI.U32 R2, R0, -0x2daee0ad, RZ ;  /* 0xd2511f5300027827 */ /* 0x000fe200078e00ff */
[----:B------:R-:W-:-:S03]  /*0930*/  LOP3.LUT R3, R4, R6, R3, 0x96, !PT ;  /* 0x0000000604037212 */ /* 0x000fc600078e9603 */
[----:B------:R-:W-:Y:S02]  /*0940*/  VIADD R8, R187, 0x32370b8f ;  /* 0x32370b8fbb087836 */ /* 0x000fe40000000000 */
[----:B------:R-:W-:-:S03]  /*0950*/  IMAD.HI.U32 R6, R3, -0x2daee0ad, RZ ;  /* 0xd2511f5303067827 */ /* 0x000fc600078e00ff */
[----:B------:R-:W-:Y:S01]  /*0960*/  LOP3.LUT R2, R8, R7, R2, 0x96, !PT ;  /* 0x0000000708027212 */ /* 0x000fe200078e9602 */
[----:B------:R-:W-:Y:S01]  /*0970*/  IMAD R7, R0, -0x2daee0ad, RZ ;  /* 0xd2511f5300077824 */ /* 0x000fe200078e02ff */
[----:B------:R-:W-:Y:S01]  /*0980*/  IADD3 R8, PT, PT, R187, -0x126145ec, RZ ;  /* 0xed9eba14bb087810 */ /* 0x000fe20007ffe0ff */
[----:B------:R-:W-:Y:S02]  /*0990*/  IMAD R5, R5, -0x326172a9, RZ ;  /* 0xcd9e8d5705057824 */ /* 0x000fe400078e02ff */
[----:B------:R-:W-:Y:S01]  /*09a0*/  IMAD.HI.U32 R0, R2, -0x326172a9, RZ ;  /* 0xcd9e8d5702007827 */ /* 0x000fe200078e00ff */
[----:B------:R-:W-:Y:S02]  /*09b0*/  LOP3.LUT R6, R8, R7, R6, 0x96, !PT ;  /* 0x0000000708067212 */ /* 0x000fe400078e9606 */
[----:B------:R-:W-:Y:S01]  /*09c0*/  IADD3 R7, PT, PT, R187, -0x56f99767, RZ ;  /* 0xa9066899bb077810 */ /* 0x000fe20007ffe0ff */
[----:B------:R-:W-:Y:S02]  /*09d0*/  VIADD R4, R186, 0x78dde6e4 ;  /* 0x78dde6e4ba047836 */ /* 0x000fe40000000000 */
[----:B------:R-:W-:-:S03]  /*09e0*/  IMAD R8, R3, -0x2daee0ad, RZ ;  /* 0xd2511f5303087824 */ /* 0x000fc600078e02ff */
        /* <DEDUP_REMOVED lines=8> */
[----:B------:R-:W-:Y:S02]  /*0a70*/  IMAD R8, R0, -0x2daee0ad, RZ ;  /* 0xd2511f5300087824 */ /* 0x000fe400078e02ff */
[----:B------:R-:W-:-:S04]  /*0a80*/  IMAD.HI.U32 R7, R2, -0x2daee0ad, RZ ;  /* 0xd2511f5302077827 */ /* 0x000fc800078e00ff */
[----:B------:R-:W-:Y:S01]  /*0a90*/  IMAD.HI.U32 R0, R3, -0x326172a9, RZ ;  /* 0xcd9e8d5703007827 */ /* 0x000fe200078e00ff */
[----:B------:R-:W-:-:S03]  /*0aa0*/  LOP3.LUT R7, R9, R8, R7, 0x96, !PT ;  /* 0x0000000809077212 */ /* 0x000fc600078e9607 */
[----:B------:R-:W-:Y:S02]  /*0ab0*/  VIADD R4, R186, 0xb54cda56 ;  /* 0xb54cda56ba047836 */ /* 0x000fe40000000000 */
[----:B------:R-:W-:Y:S02]  /*0ac0*/  IMAD R6, R2, -0x2daee0ad, RZ ;  /* 0xd2511f5302067824 */ /* 0x000fe400078e02ff */
[----:B------:R-:W-:Y:S01]  /*0ad0*/  IMAD R3, R3, -0x326172a9, RZ ;  /* 0xcd9e8d5703037824 */ /* 0x000fe200078e02ff */
[----:B------:R-:W-:Y:S01]  /*0ae0*/  LOP3.LUT R0, R4, R5, R0, 0x96, !PT ;  /* 0x0000000504007212 */ /* 0x000fe200078e9600 */
[----:B------:R-:W-:Y:S01]  /*0af0*/  IMAD.HI.U32 R2, R7, -0x326172a9, RZ ;  /* 0xcd9e8d5707027827 */ /* 0x000fe200078e00ff */
[----:B------:R-:W-:-:S03]  /*0b00*/  IADD3 R4, PT, PT, R186, 0x5384540f, RZ ;  /* 0x5384540fba047810 */ /* 0x000fc60007ffe0ff */
[----:B------:R-:W-:Y:S01]  /*0b10*/  IMAD.HI.U32 R5, R0, -0x2daee0ad, RZ ;  /* 0xd2511f5300057827 */ /* 0x000fe200078e00ff */
[----:B------:R-:W-:Y:S02]  /*0b20*/  LOP3.LUT R2, R4, R3, R2, 0x96, !PT ;  /* 0x0000000304027212 */ /* 0x000fe400078e9602 */
[----:B------:R-:W-:Y:S01]  /*0b30*/  IADD3 R3, PT, PT, R186, -0xe443238, RZ ;  /* 0xf1bbcdc8ba037810 */ /* 0x000fe20007ffe0ff */
[----:B------:R-:W-:Y:S02]  /*0b40*/  VIADD R8, R187, 0x1fd5c5a3 ;  /* 0x1fd5c5a3bb087836 */ /* 0x000fe40000000000 */
[----:B------:R-:W-:Y:S02]  /*0b50*/  IMAD R9, R0, -0x2daee0ad, RZ ;  /* 0xd2511f5300097824 */ /* 0x000fe400078e02ff */
[----:B------:R-:W-:Y:S01]  /*0b60*/  IMAD R7, R7, -0x326172a9, RZ ;  /* 0xcd9e8d5707077824 */ /* 0x000fe200078e02ff */
[----:B------:R-:W-:Y:S01]  /*0b70*/  LOP3.LUT R5, R8, R6, R5, 0x96, !PT ;  /* 0x0000000608057212 */ /* 0x000fe200078e9605 */
[----:B------:R-:W-:-:S02]  /*0b80*/  VIADD R6, R187, 0xdb3d7428 ;  /* 0xdb3d7428bb067836 */ /* 0x000fc40000000000 */
        /* <DEDUP_REMOVED lines=11> */
[----:B------:R-:W-:Y:S02]  /*0c40*/  IMAD R206, R4, -0x326172a9, RZ ;  /* 0xcd9e8d5704ce7824 */ /* 0x000fe400078e02ff */
[----:B------:R-:W-:Y:S01]  /*0c50*/  IMAD R192, R0, -0x2daee0ad, RZ ;  /* 0xd2511f5300c07824 */ /* 0x000fe200078e02ff */
[----:B01234-:R-:W-:-:S07]  /*0c60*/  LOP3.LUT R207, R3, R2, R207, 0x96, !PT ;  /* 0x0000000203cf7212 */ /* 0x01ffce00078e96cf */
.L_x_13627:
        /* <DEDUP_REMOVED lines=49> */
.L_x_13049:
        /* <DEDUP_REMOVED lines=13> */
.L_x_13051:
[----:B------:R-:W-:Y:S05]  /*1050*/  BSYNC.RECONVERGENT B2 ;  /* 0x0000000000027941 */ /* 0x000fea0003800200 */
.L_x_13050:
        /* <DEDUP_REMOVED lines=9> */
[----:B------:R-:W-:Y:S02]  /*10f0*/  VIADD R205, R186, 0x8ff34781 ;  /* 0x8ff34781bacd7836 */ /* 0x000fe40000000000 */
[----:B------:R-:W-:Y:S01]  /*1100*/  IMAD.MOV.U32 R0, RZ, RZ, R192 ;  /* 0x000000ffff007224 */ /* 0x000fe200078e00c0 */
        /* <DEDUP_REMOVED lines=43> */
[----:B------:R-:W-:Y:S02]  /*13c0*/  LOP3.LUT R6, R7, R8, R5, 0x96, !PT ;  /* 0x0000000807067212 */ /* 0x000fe400078e9605 */
[----:B------:R-:W-:-:S03]  /*13d0*/  LOP3.LUT R205, R205, R4, R207, 0x96, !PT ;  /* 0x00000004cdcd7212 */ /* 0x000fc600078e96cf */
[----:B------:R-:W-:-:S04]  /*13e0*/  IMAD.WIDE.U32 R6, R6, -0x2daee0ad, RZ ;  /* 0xd2511f5306067825 */ /* 0x000fc800078e00ff */
[----:B------:R-:W-:Y:S01]  /*13f0*/  IMAD.MOV.U32 R5, RZ, RZ, R6 ;  /* 0x000000ffff057224 */ /* 0x000fe200078e0006 */
[----:B------:R-:W-:Y:S01]  /*1400*/  LOP3.LUT R207, R3, R2, R7, 0x96, !PT ;  /* 0x0000000203cf7212 */ /* 0x000fe200078e9607 */
[----:B------:R-:W-:-:S07]  /*1410*/  HFMA2 R2, -RZ, RZ, 0, 0 ;  /* 0x00000000ff027431 */ /* 0x000fce00000001ff */
.L_x_13048:
[----:B------:R-:W-:Y:S05]  /*1420*/  BSYNC.RECONVERGENT B1 ;  /* 0x0000000000017941 */ /* 0x000fea0003800200 */
.L_x_13047:
        /* <DEDUP_REMOVED lines=10> */
[----:B------:R-:W-:-:S07]  /*14d0*/  FFMA.FTZ R22, R3, R76, R22 ;  /* 0x0000004c03167223 */ /* 0x000fce0000010016 */
.L_x_13046:
[----:B------:R-:W-:Y:S05]  /*14e0*/  BSYNC.RECONVERGENT B0 ;  /* 0x0000000000007941 */ /* 0x000fea0003800200 */
.L_x_13045:
        /* <DEDUP_REMOVED lines=23> */
.L_x_13056:
        /* <DEDUP_REMOVED lines=13> */
.L_x_13058:
[----:B------:R-:W-:Y:S05]  /*1730*/  BSYNC.RECONVERGENT B2 ;  /* 0x0000000000027941 */ /* 0x000fea0003800200 */
.L_x_13057:
[----:B------:R-:W-:Y:S01]  /*1740*/  IMAD.WIDE.U32 R6, R26, -0x326172a9, RZ ;  /* 0xcd9e8d571a067825 */ /* 0x000fe200078e00ff */
[----:B------:R-:W-:Y:S02]  /*1750*/  LOP3.LUT R18, R25, R3, R187, 0x96, !PT ;  /* 0x0000000319127212 */ /* 0x000fe400078e96bb */
[C---:B------:R-:W-:Y:S01]  /*1760*/  IADD3 R205, PT, PT, R186.reuse, -0x700cb87f, RZ ;  /* 0x8ff34781bacd7810 */ /* 0x040fe20007ffe0ff */
        /* <DEDUP_REMOVED lines=51> */
[----:B------:R-:W-:Y:S02]  /*1aa0*/  LOP3.LUT R205, R205, R6, R207, 0x96, !PT ;  /* 0x00000006cdcd7212 */ /* 0x000fe400078e96cf */
[----:B------:R-:W-:Y:S01]  /*1ab0*/  MOV R6, R5 ;  /* 0x0000000500067202 */ /* 0x000fe20000000f00 */
[----:B------:R-:W-:-:S04]  /*1ac0*/  IMAD.WIDE.U32 R8, R9, -0x2daee0ad, RZ ;  /* 0xd2511f5309087825 */ /* 0x000fc800078e00ff */
[----:B------:R-:W-:Y:S01]  /*1ad0*/  IMAD.MOV.U32 R0, RZ, RZ, R8 ;  /* 0x000000ffff007224 */ /* 0x000fe200078e0008 */
[----:B------:R-:W-:Y:S01]  /*1ae0*/  LOP3.LUT R207, R3, R2, R9, 0x96, !PT ;  /* 0x0000000203cf7212 */ /* 0x000fe200078e9609 */
[----:B------:R-:W-:-:S07]  /*1af0*/  IMAD.MOV.U32 R3, RZ, RZ, RZ ;  /* 0x000000ffff037224 */ /* 0x000fce00078e00ff */
.L_x_13055:
[----:B------:R-:W-:Y:S05]  /*1b00*/  BSYNC.RECONVERGENT B1 ;  /* 0x0000000000017941 */ /* 0x000fea0003800200 */
.L_x_13054:
        /* <DEDUP_REMOVED lines=13> */
.L_x_13053:
[----:B------:R-:W-:Y:S05]  /*1be0*/  BSYNC.RECONVERGENT B0 ;  /* 0x0000000000007941 */ /* 0x000fea0003800200 */
.L_x_13052:
        /* <DEDUP_REMOVED lines=22> */
.L_x_13063:
        /* <DEDUP_REMOVED lines=13> */
.L_x_13065:
[----:B------:R-:W-:Y:S05]  /*1e20*/  BSYNC.RECONVERGENT B2 ;  /* 0x0000000000027941 */ /* 0x000fea0003800200 */
.L_x_13064:
        /* <DEDUP_REMOVED lines=51> */
[----:B------:R-:W-:Y:S01]  /*2160*/  IMAD.MOV.U32 R7, RZ, RZ, RZ ;  /* 0x000000ffff077224 */ /* 0x000fe200078e00ff */
[----:B------:R-:W-:-:S03]  /*2170*/  LOP3.LUT R3, R3, R160, R9, 0x96, !PT ;  /* 0x000000a003037212 */ /* 0x000fc600078e9609 */
[----:B------:R-:W-:-:S04]  /*2180*/  IMAD.WIDE.U32 R206, R5, -0x326172a9, RZ ;  /* 0xcd9e8d5705ce7825 */ /* 0x000fc800078e00ff */
[----:B------:R-:W-:Y:S01]  /*2190*/  IMAD.WIDE.U32 R16, R3, -0x2daee0ad, RZ ;  /* 0xd2511f5303107825 */ /* 0x000fe200078e00ff */
[----:B------:R-:W-:-:S03]  /*21a0*/  LOP3.LUT R205, R205, R8, R207, 0x96, !PT ;  /* 0x00000008cdcd7212 */ /* 0x000fc600078e96cf */
[----:B------:R-:W-:Y:S02]  /*21b0*/  VIADD R3, R187, 0x96a522ad ;  /* 0x96a522adbb037836 */ /* 0x000fe40000000000 */
[----:B------:R-:W-:-:S03]  /*21c0*/  IMAD.MOV.U32 R5, RZ, RZ, R0 ;  /* 0x000000ffff057224 */ /* 0x000fc600078e0000 */
[----:B------:R-:W-:Y:S02]  /*21d0*/  LOP3.LUT R207, R3, R6, R17, 0x96, !PT ;  /* 0x0000000603cf7212 */ /* 0x000fe400078e9611 */
[----:B------:R-:W-:-:S07]  /*21e0*/  MOV R6, R16 ;  /* 0x0000001000067202 */ /* 0x000fce0000000f00 */
.L_x_13062:
[----:B------:R-:W-:Y:S05]  /*21f0*/  BSYNC.RECONVERGENT B1 ;  /* 0x0000000000017941 */ /* 0x000fea0003800200 */
.L_x_13061:
        /* <DEDUP_REMOVED lines=10> */
[----:B------:R-:W-:-:S07]  /*22a0*/  FFMA.FTZ R18, R3, R78, R18 ;  /* 0x0000004e03127223 */ /* 0x000fce0000010012 */
.L_x_13060:
[----:B------:R-:W-:Y:S05]  /*22b0*/  BSYNC.RECONVERGENT B0 ;  /* 0x0000000000007941 */ /* 0x000fea0003800200 */
.L_x_13059:
        /* <DEDUP_REMOVED lines=23> */
.L_x_13070:
        /* <DEDUP_REMOVED lines=13> */
.L_x_13072:
[----:B------:R-:W-:Y:S05]  /*2500*/  BSYNC.RECONVERGENT B2 ;  /* 0x0000000000027941 */ /* 0x000fea0003800200 */
.L_x_13071:
        /* <DEDUP_REMOVED lines=48> */
[----:B------:R-:W-:-:S03]  /*2810*/  IADD3 R7, PT, PT, R187, -0x24c28bd8, RZ ;  /* 0xdb3d7428bb077810 */ /* 0x000fc60007ffe0ff */
[----:B------:R-:W-:Y:S01]  /*2820*/  IMAD.WIDE.U32 R14, R3, -0x326172a9, RZ ;  /* 0xcd9e8d57030e7825 */ /* 0x000fe200078e00ff */
[----:B------:R-:W-:-:S03]  /*2830*/  LOP3.LUT R7, R7, R160, R9, 0x96, !PT ;  /* 0x000000a007077212 */ /* 0x000fc600078e9609 */
[----:B------:R-:W-:Y:S02]  /*2840*/  VIADD R3, R186, 0xf1bbcdc8 ;  /* 0xf1bbcdc8ba037836 */ /* 0x000fe40000000000 */
[----:B------:R-:W-:-:S03]  /*2850*/  IMAD.WIDE.U32 R206, R7, -0x326172a9, RZ ;  /* 0xcd9e8d5707ce7825 */ /* 0x000fc600078e00ff */
[----:B------:R-:W-:Y:S02]  /*2860*/  LOP3.LUT R3, R3, R162, R15, 0x96, !PT ;  /* 0x000000a203037212 */ /* 0x000fe400078e960f */
[----:B------:R-:W-:-:S03]  /*2870*/  LOP3.LUT R205, R205, R14, R207, 0x96, !PT ;  /* 0x0000000ecdcd7212 */ /* 0x000fc600078e96cf */
[----:B------:R-:W-:Y:S01]  /*2880*/  IMAD.WIDE.U32 R160, R3, -0x2daee0ad, RZ ;  /* 0xd2511f5303a07825 */ /* 0x000fe200078e00ff */
[----:B------:R-:W-:-:S04]  /*2890*/  IADD3 R3, PT, PT, R187, -0x695add53, RZ ;  /* 0x96a522adbb037810 */ /* 0x000fc80007ffe0ff */
[----:B------:R-:W-:Y:S01]  /*28a0*/  LOP3.LUT R207, R3, R8, R161, 0x96, !PT ;  /* 0x0000000803cf7212 */ /* 0x000fe200078e96a1 */
[----:B------:R-:W-:Y:S02]  /*28b0*/  HFMA2 R3, -RZ, RZ, 0, 0 ;  /* 0x00000000ff037431 */ /* 0x000fe400000001ff */
[----:B------:R-:W-:-:S07]  /*28c0*/  IMAD.MOV.U32 R8, RZ, RZ, R160 ;  /* 0x000000ffff087224 */ /* 0x000fce00078e00a0 */
.L_x_13069:
[----:B------:R-:W-:Y:S05]  /*28d0*/  BSYNC.RECONVERGENT B1 ;  /* 0x0000000000017941 */ /* 0x000fea0003800200 */
.L_x_13068:
[----:B-----5:R-:W-:Y:S01]  /*28e0*/  PRMT R6, R37, 0x7632, R6 ;  /* 0x0000763225067816 */ /* 0x020fe20000000006 */
[----:B------:R-:W-:Y:S01]  /*28f0*/  IMAD.MOV.U32 R7, RZ, RZ, 0x2f800000 ;  /* 0x2f800000ff077424 */ /* 0x000fe200078e00ff */
[----:B------:R-:W-:-:S03]  /*2900*/  I2FP.F32.U32 R0, R0 ;  /* 0x0000000000007245 */ /* 0x000fc60000201000 */
[----:B------:R-:W-:Y:S02]  /*2910*/  IMAD.U32 R6, R6, 0x10000, RZ ;  /* 0x0001000006067824 */ /* 0x000fe400078e00ff */
        /* <DEDUP_REMOVED lines=9> */
.L_x_13067:
[----:B------:R-:W-:Y:S05]  /*29b0*/  BSYNC.RECONVERGENT B0 ;  /* 0x0000000000007941 */ /* 0x000fea0003800200 */
.L_x_13066:
        /* <DEDUP_REMOVED lines=22> */
.L_x_13077:
        /* <DEDUP_REMOVED lines=13> */
.L_x_13079:
[----:B------:R-:W-:Y:S05]  /*2bf0*/  BSYNC.RECONVERGENT B2 ;  /* 0x0000000000027941 */ /* 0x000fea0003800200 */
.L_x_13078:
        /* <DEDUP_REMOVED lines=53> */
[----:B------:R-:W-:Y:S01]  /*2f50*/  IMAD.MOV.U32 R7, RZ, RZ, RZ ;  /* 0x000000ffff077224 */ /* 0x000fe200078e00ff */
[----:B------:R-:W-:-:S03]  /*2f60*/  LOP3.LUT R205, R205, R12, R207, 0x96, !PT ;  /* 0x0000000ccdcd7212 */ /* 0x000fc600078e96cf */
[----:B------:R-:W-:-:S04]  /*2f70*/  IMAD.WIDE.U32 R160, R3, -0x2daee0ad, RZ ;  /* 0xd2511f5303a07825 */ /* 0x000fc800078e00ff */
[----:B------:R-:W-:Y:S02]  /*2f80*/  VIADD R3, R187, 0x96a522ad ;  /* 0x96a522adbb037836 */ /* 0x000fe40000000000 */
[----:B------:R-:W-:-:S03]  /*2f90*/  IMAD.MOV.U32 R10, RZ, RZ, R160 ;  /* 0x000000ffff0a7224 */ /* 0x000fc600078e00a0 */
[----:B------:R-:W-:Y:S02]  /*2fa0*/  LOP3.LUT R207, R3, R6, R161, 0x96, !PT ;  /* 0x0000000603cf7212 */ /* 0x000fe400078e96a1 */
[----:B------:R-:W-:-:S07]  /*2fb0*/  MOV R6, R8 ;  /* 0x0000000800067202 */ /* 0x000fce0000000f00 */
.L_x_13076:
[----:B------:R-:W-:Y:S05]  /*2fc0*/  BSYNC.RECONVERGENT B1 ;  /* 0x0000000000017941 */ /* 0x000fea0003800200 */
.L_x_13075:
        /* <DEDUP_REMOVED lines=10> */
[----:B------:R-:W-:-:S07]  /*3070*/  FFMA.FTZ R14, R3, R72, R14 ;  /* 0x00000048030e7223 */ /* 0x000fce000001000e */
.L_x_13074:
[----:B------:R-:W-:Y:S05]  /*3080*/  BSYNC.RECONVERGENT B0 ;  /* 0x0000000000007941 */ /* 0x000fea0003800200 */
.L_x_13073:
        /* <DEDUP_REMOVED lines=23> */
.L_x_13084:
        /* <DEDUP_REMOVED lines=13> */
.L_x_13086:
[----:B------:R-:W-:Y:S05]  /*32d0*/  BSYNC.RECONVERGENT B2 ;  /* 0x0000000000027941 */ /* 0x000fea0003800200 */
.L_x_13085:
        /* <DEDUP_REMOVED lines=60> */
.L_x_13083:
[----:B------:R-:W-:Y:S05]  /*36a0*/  BSYNC.RECONVERGENT B1 ;  /* 0x0000000000017941 */ /* 0x000fea0003800200 */
.L_x_13082:
        /* <DEDUP_REMOVED lines=13> */
.L_x_13081:
[----:B------:R-:W-:Y:S05]  /*3780*/  BSYNC.RECONVERGENT B0 ;  /* 0x0000000000007941 */ /* 0x000fea0003800200 */
.L_x_13080:
        /* <DEDUP_REMOVED lines=22> */
.L_x_13091:
        /* <DEDUP_REMOVED lines=13> */
.L_x_13093:
[----:B------:R-:W-:Y:S05]  /*39c0*/  BSYNC.RECONVERGENT B2 ;  /* 0x0000000000027941 */ /* 0x000fea0003800200 */
.L_x_13092:
        /* <DEDUP_REMOVED lines=50> */
[----:B------:R-:W-:Y:S02]  /*3cf0*/  HFMA2 R161, -RZ, RZ, 0, 0 ;  /* 0x00000000ffa17431 */ /* 0x000fe400000001ff */
[----:B------:R-:W-:Y:S02]  /*3d00*/  VIADD R7, R186, 0xf1bbcdc8 ;  /* 0xf1bbcdc8ba077836 */ /* 0x000fe40000000000 */
[----:B------:R-:W-:-:S03]  /*3d10*/  IMAD.WIDE.U32 R206, R9, -0x326172a9, RZ ;  /* 0xcd9e8d5709ce7825 */ /* 0x000fc600078e00ff */
[----:B------:R-:W-:Y:S02]  /*3d20*/  LOP3.LUT R7, R7, R166, R163, 0x96, !PT ;  /* 0x000000a607077212 */ /* 0x000fe400078e96a3 */
[----:B------:R-:W-:-:S03]  /*3d30*/  LOP3.LUT R205, R205, R162, R207, 0x96, !PT ;  /* 0x000000a2cdcd7212 */ /* 0x000fc600078e96cf */
[----:B------:R-:W-:Y:S01]  /*3d40*/  IMAD.WIDE.U32 R164, R7, -0x2daee0ad, RZ ;  /* 0xd2511f5307a47825 */ /* 0x000fe200078e00ff */
[----:B------:R-:W-:-:S03]  /*3d50*/  IADD3 R7, PT, PT, R187, -0x695add53, RZ ;  /* 0x96a522adbb077810 */ /* 0x000fc60007ffe0ff */
[----:B------:R-:W-:Y:S01]  /*3d60*/  IMAD.MOV.U32 R162, RZ, RZ, R164 ;  /* 0x000000ffffa27224 */ /* 0x000fe200078e00a4 */
[----:B------:R-:W-:Y:S01]  /*3d70*/  LOP3.LUT R207, R7, R160, R165, 0x96, !PT ;  /* 0x000000a007cf7212 */ /* 0x000fe200078e96a5 */
[----:B------:R-:W-:-:S07]  /*3d80*/  IMAD.MOV.U32 R7, RZ, RZ, R8 ;  /* 0x000000ffff077224 */ /* 0x000fce00078e0008 */
.L_x_13090:
[----:B------:R-:W-:Y:S05]  /*3d90*/  BSYNC.RECONVERGENT B1 ;  /* 0x0000000000017941 */ /* 0x000fea0003800200 */
.L_x_13089:
        /* <DEDUP_REMOVED lines=11> */
.L_x_13088:
[----:B------:R-:W-:Y:S05]  /*3e50*/  BSYNC.RECONVERGENT B0 ;  /* 0x0000000000007941 */ /* 0x000fea0003800200 */
.L_x_13087:
        /* <DEDUP_REMOVED lines=23> */
.L_x_13098:
        /* <DEDUP_REMOVED lines=13> */
.L_x_13100:
[----:B------:R-:W-:Y:S05]  /*40a0*/  BSYNC.RECONVERGENT B2 ;  /* 0x0000000000027941 */ /* 0x000fea0003800200 */
.L_x_13099:
        /* <DEDUP_REMOVED lines=56> */
[----:B------:R-:W-:Y:S01]  /*4430*/  IMAD.MOV.U32 R160, RZ, RZ, R164 ;  /* 0x000000ffffa07224 */ /* 0x000fe200078e00a4 */
[----:B------:R-:W-:Y:S01]  /*4440*/  LOP3.LUT R207, R9, R8, R165, 0x96, !PT ;  /* 0x0000000809cf7212 */ /* 0x000fe200078e96a5 */
[----:B------:R-:W-:Y:S01]  /*4450*/  IMAD.MOV.U32 R31, RZ, RZ, RZ ;  /* 0x000000ffff1f7224 */ /* 0x000fe200078e00ff */
[----:B------:R-:W-:-:S07]  /*4460*/  MOV R8, R162 ;  /* 0x000000a200087202 */ /* 0x000fce0000000f00 */
.L_x_13097:
[----:B------:R-:W-:Y:S05]  /*4470*/  BSYNC.RECONVERGENT B1 ;  /* 0x0000000000017941 */ /* 0x000fea0003800200 */
.L_x_13096:
        /* <DEDUP_REMOVED lines=13> */
.L_x_13095:
[----:B------:R-:W-:Y:S05]  /*4550*/  BSYNC.RECONVERGENT B0 ;  /* 0x0000000000007941 */ /* 0x000fea0003800200 */
.L_x_13094:
[----:B------:R-:W-:Y:S02]  /*4560*/  F2FP.BF16.F32.PACK_AB R8, RZ, R9 ;  /* 0x00000009ff08723e */ /* 0x000fe400000010ff */
[----:B------:R-:W-:Y:S02]  /*4570*/  PRMT R6, R6, 0x5410, R3 ;  /* 0x0000541006067816 */ /* 0x000fe40000000003 */
[----:B------:R-:W-:Y:S02]  /*4580*/  PRMT R5, R5, 0x5410, R0 ;  /* 0x0000541005057816 */ /* 0x000fe40000000000 */
[----:B------:R-:W-:Y:S02]  /*4590*/  PRMT R4, R4, 0x5410, R2 ;  /* 0x0000541004047816 */ /* 0x000fe40000000002 */
[----:B------:R-:W-:Y:S01]  /*45a0*/  PRMT R7, R7, 0x5410, R8 ;  /* 0x0000541007077816 */ /* 0x000fe20000000008 */
[----:B------:R-:W-:Y:S06]  /*45b0*/  BRA `(.L_x_13101) ;  /* 0x00000034002c7947 */ /* 0x000fec0003800000 */
.L_x_13044:
        /* <DEDUP_REMOVED lines=21> */
.L_x_13106:
        /* <DEDUP_REMOVED lines=13> */
.L_x_13108:
[----:B------:R-:W-:Y:S05]  /*47e0*/  BSYNC.RECONVERGENT B2 ;  /* 0x0000000000027941 */ /* 0x000fea0003800200 */
.L_x_13107:
        /* <DEDUP_REMOVED lines=9> */
[----:B------:R-:W-:Y:S02]  /*4880*/  VIADD R9, R187, 0x76cf5d0a ;  /* 0x76cf5d0abb097836 */ /* 0x000fe40000000000 */
[----:B------:R-:W-:Y:S01]  /*4890*/  IMAD.MOV.U32 R0, RZ, RZ, RZ ;  /* 0x000000ffff007224 */ /* 0x000fe200078e00ff */
        /* <DEDUP_REMOVED lines=47> */
[----:B------:R-:W-:-:S07]  /*4b90*/  MOV R2, R192 ;  /* 0x000000c000027202 */ /* 0x000fce0000000f00 */
.L_x_13105:
[----:B------:R-:W-:Y:S05]  /*4ba0*/  BSYNC.RECONVERGENT B1 ;  /* 0x0000000000017941 */ /* 0x000fea0003800200 */
.L_x_13104:
        /* <DEDUP_REMOVED lines=10> */
.L_x_13103:
[----:B------:R-:W-:Y:S05]  /*4c50*/  BSYNC.RECONVERGENT B0 ;  /* 0x0000000000007941 */ /* 0x000fea0003800200 */
.L_x_13102:
        /* <DEDUP_REMOVED lines=18> */
.L_x_13113:
        /* <DEDUP_REMOVED lines=13> */
.L_x_13115:
[----:B------:R-:W-:Y:S05]  /*4e50*/  BSYNC.RECONVERGENT B2 ;  /* 0x0000000000027941 */ /* 0x000fea0003800200 */
.L_x_13114:
        /* <DEDUP_REMOVED lines=50> */
[----:B------:R-:W-:Y:S01]  /*5180*/  IADD3 R3, PT, PT, R187, -0x695add53, RZ ;  /* 0x96a522adbb037810 */ /* 0x000fe20007ffe0ff */
[----:B------:R-:W-:Y:S02]  /*5190*/  VIADD R5, R186, 0xf1bbcdc8 ;  /* 0xf1bbcdc8ba057836 */ /* 0x000fe40000000000 */
[----:B------:R-:W-:-:S03]  /*51a0*/  IMAD.WIDE.U32 R206, R9, -0x326172a9, RZ ;  /* 0xcd9e8d5709ce7825 */ /* 0x000fc600078e00ff */
[----:B------:R-:W-:Y:S02]  /*51b0*/  LOP3.LUT R5, R5, R18, R7, 0x96, !PT ;  /* 0x0000001205057212 */ /* 0x000fe400078e9607 */
[----:B------:R-:W-:-:S03]  /*51c0*/  LOP3.LUT R205, R205, R6, R207, 0x96, !PT ;  /* 0x00000006cdcd7212 */ /* 0x000fc600078e96cf */
[----:B------:R-:W-:-:S05]  /*51d0*/  IMAD.WIDE.U32 R8, R5, -0x2daee0ad, RZ ;  /* 0xd2511f5305087825 */ /* 0x000fca00078e00ff */
[----:B------:R-:W-:Y:S01]  /*51e0*/  LOP3.LUT R207, R3, R2, R9, 0x96, !PT ;  /* 0x0000000203cf7212 */ /* 0x000fe200078e9609 */
[----:B------:R-:W-:Y:S02]  /*51f0*/  HFMA2 R3, -RZ, RZ, 0, 0 ;  /* 0x00000000ff037431 */ /* 0x000fe400000001ff */
[----:B------:R-:W-:Y:S02]  /*5200*/  IMAD.MOV.U32 R2, RZ, RZ, R160 ;  /* 0x000000ffff027224 */ /* 0x000fe400078e00a0 */
[----:B------:R-:W-:-:S07]  /*5210*/  IMAD.MOV.U32 R160, RZ, RZ, R8 ;  /* 0x000000ffffa07224 */ /* 0x000fce00078e0008 */
.L_x_13112:
[----:B------:R-:W-:Y:S05]  /*5220*/  BSYNC.RECONVERGENT B1 ;  /* 0x0000000000017941 */ /* 0x000fea0003800200 */
.L_x_13111:
        /* <DEDUP_REMOVED lines=11> */
.L_x_13110:
[----:B------:R-:W-:Y:S05]  /*52e0*/  BSYNC.RECONVERGENT B0 ;  /* 0x0000000000007941 */ /* 0x000fea0003800200 */
.L_x_13109:
        /* <DEDUP_REMOVED lines=18> */
.L_x_13120:
        /* <DEDUP_REMOVED lines=13> */
.L_x_13122:
[----:B------:R-:W-:Y:S05]  /*54e0*/  BSYNC.RECONVERGENT B2 ;  /* 0x0000000000027941 */ /* 0x000fea0003800200 */
.L_x_13121:
        /* <DEDUP_REMOVED lines=54> */
[----:B------:R-:W-:-:S03]  /*5850*/  MOV R5, R160 ;  /* 0x000000a000057202 */ /* 0x000fc60000000f00 */
[----:B------:R-:W-:Y:S01]  /*5860*/  IMAD.WIDE.U32 R16, R3, -0x2daee0ad, RZ ;  /* 0xd2511f5303107825 */ /* 0x000fe200078e00ff */
[----:B------:R-:W-:-:S03]  /*5870*/  LOP3.LUT R205, R205, R8, R207, 0x96, !PT ;  /* 0x00000008cdcd7212 */ /* 0x000fc600078e96cf */
[----:B------:R-:W-:Y:S02]  /*5880*/  VIADD R3, R187, 0x96a522ad ;  /* 0x96a522adbb037836 */ /* 0x000fe40000000000 */
[----:B------:R-:W-:-:S03]  /*5890*/  IMAD.MOV.U32 R160, RZ, RZ, R16 ;  /* 0x000000ffffa07224 */ /* 0x000fc600078e0010 */
[----:B------:R-:W-:-:S07]  /*58a0*/  LOP3.LUT R207, R3, R6, R17, 0x96, !PT ;  /* 0x0000000603cf7212 */ /* 0x000fce00078e9611 */
.L_x_13119:
[----:B------:R-:W-:Y:S05]  /*58b0*/  BSYNC.RECONVERGENT B1 ;  /* 0x0000000000017941 */ /* 0x000fea0003800200 */
.L_x_13118:
        /* <DEDUP_REMOVED lines=10> */
.L_x_13117:
[----:B------:R-:W-:Y:S05]  /*5960*/  BSYNC.RECONVERGENT B0 ;  /* 0x0000000000007941 */ /* 0x000fea0003800200 */
.L_x_13116:
        /* <DEDUP_REMOVED lines=18> */
.L_x_13127:
        /* <DEDUP_REMOVED lines=13> */
.L_x_13129:
[----:B------:R-:W-:Y:S05]  /*5b60*/  BSYNC.RECONVERGENT B2 ;  /* 0x0000000000027941 */ /* 0x000fea0003800200 */
.L_x_13128:
        /* <DEDUP_REMOVED lines=25> */
[C---:B------:R-:W-:Y:S02]  /*5d00*/  IADD3 R3, PT, PT, R186.reuse, 0x78dde6e4, RZ ;  /* 0x78dde6e4ba037810 */ /* 0x040fe40007ffe0ff */
        /* <DEDUP_REMOVED lines=23> */
[----:B------:R-:W-:-:S03]  /*5e80*/  LOP3.LUT R15, R15, R14, R7, 0x96, !PT ;  /* 0x0000000e0f0f7212 */ /* 0x000fc600078e9607 */
        /* <DEDUP_REMOVED lines=10> */
.L_x_13126:
[----:B------:R-:W-:Y:S05]  /*5f30*/  BSYNC.RECONVERGENT B1 ;  /* 0x0000000000017941 */ /* 0x000fea0003800200 */
.L_x_13125:
        /* <DEDUP_REMOVED lines=11> */
.L_x_13124:
[----:B------:R-:W-:Y:S05]  /*5ff0*/  BSYNC.RECONVERGENT B0 ;  /* 0x0000000000007941 */ /* 0x000fea0003800200 */
.L_x_13123:
        /* <DEDUP_REMOVED lines=18> */
.L_x_13134:
        /* <DEDUP_REMOVED lines=13> */
.L_x_13136:
[----:B------:R-:W-:Y:S05]  /*61f0*/  BSYNC.RECONVERGENT B2 ;  /* 0x0000000000027941 */ /* 0x000fea0003800200 */
.L_x_13135:
        /* <DEDUP_REMOVED lines=56> */
[----:B------:R-:W-:-:S04]  /*6580*/  IADD3 R3, PT, PT, R187, -0x695add53, RZ ;  /* 0x96a522adbb037810 */ /* 0x000fc80007ffe0ff */
[----:B------:R-:W-:Y:S01]  /*6590*/  LOP3.LUT R207, R3, R6, R13, 0x96, !PT ;  /* 0x0000000603cf7212 */ /* 0x000fe200078e960d */
[----:B------:R-:W-:Y:S02]  /*65a0*/  IMAD.MOV.U32 R6, RZ, RZ, R160 ;  /* 0x000000ffff067224 */ /* 0x000fe400078e00a0 */
[----:B------:R-:W-:-:S07]  /*65b0*/  IMAD.MOV.U32 R160, RZ, RZ, R12 ;  /* 0x000000ffffa07224 */ /* 0x000fce00078e000c */
.L_x_13133:
[----:B------:R-:W-:Y:S05]  /*65c0*/  BSYNC.RECONVERGENT B1 ;  /* 0x0000000000017941 */ /* 0x000fea0003800200 */
.L_x_13132:
        /* <DEDUP_REMOVED lines=10> */
.L_x_13131:
[----:B------:R-:W-:Y:S05]  /*6670*/  BSYNC.RECONVERGENT B0 ;  /* 0x0000000000007941 */ /* 0x000fea0003800200 */
.L_x_13130:
        /* <DEDUP_REMOVED lines=18> */
.L_x_13141:
        /* <DEDUP_REMOVED lines=13> */
.L_x_13143:
[----:B------:R-:W-:Y:S05]  /*6870*/  BSYNC.RECONVERGENT B2 ;  /* 0x0000000000027941 */ /* 0x000fea0003800200 */
.L_x_13142:
        /* <DEDUP_REMOVED lines=57> */
[----:B------:R-:W-:Y:S01]  /*6c10*/  IMAD.MOV.U32 R8, RZ, RZ, RZ ;  /* 0x000000ffff087224 */ /* 0x000fe200078e00ff */
[----:B------:R-:W-:Y:S01]  /*6c20*/  MOV R3, R160 ;  /* 0x000000a000037202 */ /* 0x000fe20000000f00 */
[----:B------:R-:W-:-:S07]  /*6c30*/  IMAD.MOV.U32 R160, RZ, RZ, R162 ;  /* 0x000000ffffa07224 */ /* 0x000fce00078e00a2 */
.L_x_13140:
[----:B------:R-:W-:Y:S05]  /*6c40*/  BSYNC.RECONVERGENT B1 ;  /* 0x0000000000017941 */ /* 0x000fea0003800200 */
.L_x_13139:
        /* <DEDUP_REMOVED lines=11> */
.L_x_13138:
[----:B------:R-:W-:Y:S05]  /*6d00*/  BSYNC.RECONVERGENT B0 ;  /* 0x0000000000007941 */ /* 0x000fea0003800200 */
.L_x_13137:
        /* <DEDUP_REMOVED lines=18> */
.L_x_13148:
        /* <DEDUP_REMOVED lines=13> */
.L_x_13150:
[----:B------:R-:W-:Y:S05]  /*6f00*/  BSYNC.RECONVERGENT B2 ;  /* 0x0000000000027941 */ /* 0x000fea0003800200 */
.L_x_13149:
        /* <DEDUP_REMOVED lines=59> */
[----:B------:R-:W-:-:S07]  /*72c0*/  MOV R160, R164 ;  /* 0x000000a400a07202 */ /* 0x000fce0000000f00 */
.L_x_13147:
[----:B------:R-:W-:Y:S05]  /*72d0*/  BSYNC.RECONVERGENT B1 ;  /* 0x0000000000017941 */ /* 0x000fea0003800200 */
.L_x_13146:
        /* <DEDUP_REMOVED lines=10> */
.L_x_13145:
[----:B------:R-:W-:Y:S05]  /*7380*/  BSYNC.RECONVERGENT B0 ;  /* 0x0000000000007941 */ /* 0x000fea0003800200 */
.L_x_13144:
        /* <DEDUP_REMOVED lines=18> */
.L_x_13155:
        /* <DEDUP_REMOVED lines=13> */
.L_x_13157:
[----:B------:R-:W-:Y:S05]  /*7580*/  BSYNC.RECONVERGENT B2 ;  /* 0x0000000000027941 */ /* 0x000fea0003800200 */
.L_x_13156:
[----:B------:R-:W-:Y:S01]  /*7590*/  IMAD.WIDE.U32 R162, R26, -0x326172a9, RZ ;  /* 0xcd9e8d571aa27825 */ /* 0x000fe200078e00ff */
[----:B------:R-:W-:Y:S02]  /*75a0*/  LOP3.LUT R166, R25, R9, R187, 0x96, !PT ;  /* 0x0000000919a67212 */ /* 0x000fe400078e96bb */
[C---:B------:R-:W-:Y:S01]  /*75b0*/  IADD3 R161, PT, PT, R187.reuse, 0x76cf5d0a, RZ ;  /* 0x76cf5d0abba17810 */ /* 0x040fe20007ffe0ff */
[----:B------:R-:W-:Y:S01]  /*75c0*/  VIADD R31, R187, 0xbb67ae85 ;  /* 0xbb67ae85bb1f7836 */ /* 0x000fe20000000000 */
[----:B------:R-:W-:Y:S01]  /*75d0*/  LOP3.LUT R164, R27, R163, R186, 0x96, !PT ;  /* 0x000000a31ba47212 */ /* 0x000fe200078e96ba */
[----:B------:R-:W-:-:S04]  /*75e0*/  IMAD.WIDE.U32 R166, R166, -0x326172a9, RZ ;  /* 0xcd9e8d57a6a67825 */ /* 0x000fc800078e00ff */
[----:B------:R-:W-:-:S04]  /*75f0*/  IMAD.WIDE.U32 R164, R164, -0x2daee0ad, RZ ;  /* 0xd2511f53a4a47825 */ /* 0x000fc800078e00ff */
[C---:B------:R-:W-:Y:S01]  /*7600*/  VIADD R9, R186.reuse, 0x9e3779b9 ;  /* 0x9e3779b9ba097836 */ /* 0x040fe20000000000 */
[----:B------:R-:W-:Y:S01]  /*7610*/  LOP3.LUT R31, R31, R8, R165, 0x96, !PT ;  /* 0x000000081f1f7212 */ /* 0x000fe200078e96a5 */
[----:B------:R-:W-:-:S03]  /*7620*/  VIADD R205, R186, 0x8ff34781 ;  /* 0x8ff34781bacd7836 */ /* 0x000fc60000000000 */
[----:B------:R-:W-:Y:S01]  /*7630*/  LOP3.LUT R9, R9, R162, R167, 0x96, !PT ;  /* 0x000000a209097212 */ /* 0x000fe200078e96a7 */
[----:B------:R-:W-:-:S04]  /*7640*/  IMAD.WIDE.U32 R162, R31, -0x326172a9, RZ ;  /* 0xcd9e8d571fa27825 */ /* 0x000fc800078e00ff */
[----:B------:R-:W-:Y:S02]  /*7650*/  VIADD R31, R186, 0x3c6ef372 ;  /* 0x3c6ef372ba1f7836 */ /* 0x000fe40000000000 */
[----:B------:R-:W-:-:S03]  /*7660*/  IMAD.WIDE.U32 R8, R9, -0x2daee0ad, RZ ;  /* 0xd2511f5309087825 */ /* 0x000fc600078e00ff */
[----:B------:R-:W-:Y:S02]  /*7670*/  LOP3.LUT R31, R31, R166, R163, 0x96, !PT ;  /* 0x000000a61f1f7212 */ /* 0x000fe400078e96a3 */
[----:B------:R-:W-:Y:S01]  /*7680*/  LOP3.LUT R161, R161, R164, R9, 0x96, !PT ;  /* 0x000000a4a1a17212 */ /* 0x000fe200078e9609 */
[----:B------:R-:W-:Y:S02]  /*7690*/  VIADD R9, R186, 0xdaa66d2b ;  /* 0xdaa66d2bba097836 */ /* 0x000fe40000000000 */
        /* <DEDUP_REMOVED lines=21> */
[----:B------:R-:W-:-:S04]  /*77f0*/  LOP3.LUT R31, R31, R166, R163, 0x96, !PT ;  /* 0x000000a61f1f7212 */ /* 0x000fc800078e96a3 */
[----:B------:R-:W-:Y:S01]  /*7800*/  LOP3.LUT R161, R161, R164, R9, 0x96, !PT ;  /* 0x000000a4a1a17212 */ /* 0x000fe200078e9609 */
[----:B------:R-:W-:-:S04]  /*7810*/  IMAD.WIDE.U32 R164, R31, -0x2daee0ad, RZ ;  /* 0xd2511f531fa47825 */ /* 0x000fc800078e00ff */
[----:B------:R-:W-:Y:S01]  /*7820*/  IMAD.WIDE.U32 R166, R161, -0x326172a9, RZ ;  /* 0xcd9e8d57a1a67825 */ /* 0x000fe200078e00ff */
[----:B------:R-:W-:-:S03]  /*7830*/  IADD3 R161, PT, PT, R187, -0x24c28bd8, RZ ;  /* 0xdb3d7428bba17810 */ /* 0x000fc60007ffe0ff */
[----:B------:R-:W-:Y:S02]  /*7840*/  VIADD R9, R186, 0x5384540f ;  /* 0x5384540fba097836 */ /* 0x000fe40000000000 */
[----:B------:R-:W-:-:S03]  /*7850*/  VIADD R31, R187, 0x1fd5c5a3 ;  /* 0x1fd5c5a3bb1f7836 */ /* 0x000fc60000000000 */
[----:B------:R-:W-:Y:S02]  /*7860*/  LOP3.LUT R9, R9, R162, R167, 0x96, !PT ;  /* 0x000000a209097212 */ /* 0x000fe400078e96a7 */
[----:B------:R-:W-:-:S03]  /*7870*/  LOP3.LUT R31, R31, R8, R165, 0x96, !PT ;  /* 0x000000081f1f7212 */ /* 0x000fc600078e96a5 */
        /* <DEDUP_REMOVED lines=13> */
.L_x_13154:
[----:B------:R-:W-:Y:S05]  /*7950*/  BSYNC.RECONVERGENT B1 ;  /* 0x0000000000017941 */ /* 0x000fea0003800200 */
.L_x_13153:
        /* <DEDUP_REMOVED lines=11> */
.L_x_13152:
[----:B------:R-:W-:Y:S05]  /*7a10*/  BSYNC.RECONVERGENT B0 ;  /* 0x0000000000007941 */ /* 0x000fea0003800200 */
.L_x_13151:
[----:B------:R-:W-:Y:S02]  /*7a20*/  F2FP.BF16.F32.PACK_AB R8, RZ, R9 ;  /* 0x00000009ff08723e */ /* 0x000fe400000010ff */
[----:B------:R-:W-:Y:S02]  /*7a30*/  PRMT R6, R6, 0x5410, R3 ;  /* 0x0000541006067816 */ /* 0x000fe40000000003 */
[----:B------:R-:W-:Y:S02]  /*7a40*/  PRMT R5, R5, 0x5410, R0 ;  /* 0x0000541005057816 */ /* 0x000fe40000000000 */
[----:B------:R-:W-:Y:S02]  /*7a50*/  PRMT R4, R4, 0x5410, R2 ;  /* 0x0000541004047816 */ /* 0x000fe40000000002 */
[----:B------:R-:W-:-:S07]  /*7a60*/  PRMT R7, R7, 0x5410, R8 ;  /* 0x0000541007077816 */ /* 0x000fce0000000008 */
.L_x_13101:
[----:B------:R-:W0:Y:S01]  /*7a70*/  LDC.64 R184, c[0x0][0x3a8] ;  /* 0x0000ea00ffb87b82 */ /* 0x000e220000000a00 */
[----:B------:R-:W-:Y:S01]  /*7a80*/  @P1 IADD3 R161, PT, PT, R194, 0x20, RZ ;  /* 0x00000020c2a11810 */ /* 0x000fe20007ffe0ff */
[C---:B------:R-:W-:Y:S01]  /*7a90*/  @P0 VIADD R167, R191.reuse, 0x20 ;  /* 0x00000020bfa70836 */ /* 0x040fe20000000000 */
        /* <DEDUP_REMOVED lines=28> */
.L_x_13159:
[----:B------:R-:W-:Y:S05]  /*7c60*/  BSYNC.RECONVERGENT B0 ;  /* 0x0000000000007941 */ /* 0x000fea0003800200 */
.L_x_13158:
[----:B-----5:R2:W5:Y:S04]  /*7c70*/  @P1 LDG.E.128 R36, desc[UR6][R162.64] ;  /* 0x00000006a2241981 */ /* 0x020568000c1e1d00 */
[----:B------:R2:W5:Y:S01]  /*7c80*/  @P0 LDG.E.128 R32, desc[UR6][R164.64] ;  /* 0x00000006a4200981 */ /* 0x000562000c1e1d00 */
[----:B------:R-:W-:Y:S05]  /*7c90*/  @!P0 BRA `(.L_x_13160) ;  /* 0x0000003400e48947 */ /* 0x000fea0003800000 */
[----:B------:R-:W-:Y:S01]  /*7ca0*/  ISETP.GT.AND P2, PT, R181, RZ, PT ;  /* 0x000000ffb500720c */ /* 0x000fe20003f44270 */
[----:B------:R-:W-:-:S12]  /*7cb0*/  BSSY.RECONVERGENT B0, `(.L_x_13161) ;  /* 0x000006b000007945 */ /* 0x000fd80003800200 */
[----:B-----5:R-:W-:Y:S01]  /*7cc0*/  @!P2 SHF.L.U32 R8, R32, 0x10, RZ ;  /* 0x000000102008a819 */ /* 0x020fe200000006ff */
[----:B------:R-:W-:Y:S02]  /*7cd0*/  @!P2 IMAD.MOV.U32 R0, RZ, RZ, R160 ;  /* 0x000000ffff00a224 */ /* 0x000fe400078e00a0 */
[----:B01----:R-:W-:Y:S01]  /*7ce0*/  @!P2 IMAD.MOV.U32 R3, RZ, RZ, R31 ;  /* 0x000000ffff03a224 */ /* 0x003fe200078e001f */
        /* <DEDUP_REMOVED lines=17> */
.L_x_13165:
        /* <DEDUP_REMOVED lines=13> */
.L_x_13167:
[----:B------:R-:W-:Y:S05]  /*7ed0*/  BSYNC.RECONVERGENT B2 ;  /* 0x0000000000027941 */ /* 0x000fea0003800200 */
.L_x_13166:
[----:B------:R-:W-:Y:S01]  /*7ee0*/  IMAD.WIDE.U32 R4, R26, -0x326172a9, RZ ;  /* 0xcd9e8d571a047825 */ /* 0x000fe200078e00ff */
[----:B--2---:R-:W-:Y:S02]  /*7ef0*/  LOP3.LUT R162, R25, R3, R187, 0x96, !PT ;  /* 0x0000000319a27212 */ /* 0x004fe400078e96bb */
        /* <DEDUP_REMOVED lines=56> */
[----:B------:R-:W-:Y:S02]  /*8280*/  HFMA2 R3, -RZ, RZ, 0, 0 ;  /* 0x00000000ff037431 */ /* 0x000fe400000001ff */
[----:B------:R-:W-:-:S07]  /*8290*/  IMAD.MOV.U32 R2, RZ, RZ, R160 ;  /* 0x000000ffff027224 */ /* 0x000fce00078e00a0 */
.L_x_13164:
[----:B------:R-:W-:Y:S05]  /*82a0*/  BSYNC.RECONVERGENT B1 ;  /* 0x0000000000017941 */ /* 0x000fea0003800200 */
.L_x_13163:
        /* <DEDUP_REMOVED lines=11> */
.L_x_13162:
[----:B------:R-:W-:Y:S05]  /*8360*/  BSYNC.RECONVERGENT B0 ;  /* 0x0000000000007941 */ /* 0x000fea0003800200 */
.L_x_13161:
        /* <DEDUP_REMOVED lines=23> */
.L_x_13172:
        /* <DEDUP_REMOVED lines=13> */
.L_x_13174:
[----:B------:R-:W-:Y:S05]  /*85b0*/  BSYNC.RECONVERGENT B2 ;  /* 0x0000000000027941 */ /* 0x000fea0003800200 */
.L_x_13173:
[----:B------:R-:W-:Y:S01]  /*85c0*/  IMAD.WIDE.U32 R4, R26, -0x326172a9, RZ ;  /* 0xcd9e8d571a047825 */ /* 0x000fe200078e00ff */
[----:B--2---:R-:W-:Y:S02]  /*85d0*/  LOP3.LUT R162, R25, R3, R187, 0x96, !PT ;  /* 0x0000000319a27212 */ /* 0x004fe400078e96bb */
        /* <DEDUP_REMOVED lines=53> */
[----:B------:R-:W-:Y:S01]  /*8930*/  IMAD.MOV.U32 R4, RZ, RZ, RZ ;  /* 0x000000ffff047224 */ /* 0x000fe200078e00ff */
[----:B------:R-:W-:Y:S01]  /*8940*/  MOV R5, R0 ;  /* 0x0000000000057202 */ /* 0x000fe20000000f00 */
[----:B------:R-:W-:-:S05]  /*8950*/  IMAD.WIDE.U32 R6, R7, -0x2daee0ad, RZ ;  /* 0xd2511f5307067825 */ /* 0x000fca00078e00ff */
[----:B------:R-:W-:Y:S01]  /*8960*/  LOP3.LUT R207, R3, R2, R7, 0x96, !PT ;  /* 0x0000000203cf7212 */ /* 0x000fe200078e9607 */
[----:B------:R-:W-:-:S07]  /*8970*/  IMAD.MOV.U32 R2, RZ, RZ, R6 ;  /* 0x000000ffff027224 */ /* 0x000fce00078e0006 */
.L_x_13171:
[----:B------:R-:W-:Y:S05]  /*8980*/  BSYNC.RECONVERGENT B1 ;  /* 0x0000000000017941 */ /* 0x000fea0003800200 */
.L_x_13170:
        /* <DEDUP_REMOVED lines=13> */
.L_x_13169:
[----:B------:R-:W-:Y:S05]  /*8a60*/  BSYNC.RECONVERGENT B0 ;  /* 0x0000000000007941 */ /* 0x000fea0003800200 */
.L_x_13168:
        /* <DEDUP_REMOVED lines=22> */
.L_x_13179:
        /* <DEDUP_REMOVED lines=13> */
.L_x_13181:
[----:B------:R-:W-:Y:S05]  /*8ca0*/  BSYNC.RECONVERGENT B2 ;  /* 0x0000000000027941 */ /* 0x000fea0003800200 */
.L_x_13180:
[----:B--2---:R-:W-:Y:S01]  /*8cb0*/  IMAD.WIDE.U32 R162, R26, -0x326172a9, RZ ;  /* 0xcd9e8d571aa27825 */ /* 0x004fe200078e00ff */
        /* <DEDUP_REMOVED lines=50> */
[----:B------:R-:W-:Y:S01]  /*8fe0*/  IMAD.MOV.U32 R5, RZ, RZ, R2 ;  /* 0x000000ffff057224 */ /* 0x000fe200078e0002 */
[----:B------:R-:W-:-:S03]  /*8ff0*/  LOP3.LUT R3, R3, R166, R163, 0x96, !PT ;  /* 0x000000a603037212 */ /* 0x000fc600078e96a3 */
[----:B------:R-:W-:-:S04]  /*9000*/  IMAD.WIDE.U32 R206, R17, -0x326172a9, RZ ;  /* 0xcd9e8d5711ce7825 */ /* 0x000fc800078e00ff */
[----:B------:R-:W-:Y:S01]  /*9010*/  IMAD.WIDE.U32 R164, R3, -0x2daee0ad, RZ ;  /* 0xd2511f5303a47825 */ /* 0x000fe200078e00ff */
[----:B------:R-:W-:-:S03]  /*9020*/  LOP3.LUT R205, R205, R162, R207, 0x96, !PT ;  /* 0x000000a2cdcd7212 */ /* 0x000fc600078e96cf */
[----:B------:R-:W-:Y:S01]  /*9030*/  VIADD R3, R187, 0x96a522ad ;  /* 0x96a522adbb037836 */ /* 0x000fe20000000000 */
[----:B------:R-:W-:-:S04]  /*9040*/  MOV R0, R164 ;  /* 0x000000a400007202 */ /* 0x000fc80000000f00 */
[----:B------:R-:W-:Y:S01]  /*9050*/  LOP3.LUT R207, R3, R4, R165, 0x96, !PT ;  /* 0x0000000403cf7212 */ /* 0x000fe200078e96a5 */
[----:B------:R-:W-:-:S07]  /*9060*/  IMAD.MOV.U32 R3, RZ, RZ, RZ ;  /* 0x000000ffff037224 */ /* 0x000fce00078e00ff */
.L_x_13178:
[----:B------:R-:W-:Y:S05]  /*9070*/  BSYNC.RECONVERGENT B1 ;  /* 0x0000000000017941 */ /* 0x000fea0003800200 */
.L_x_13177:
[----:B------:R-:W-:Y:S01]  /*9080*/  I2FP.F32.U32 R2, R5 ;  /* 0x0000000500027245 */ /* 0x000fe20000201000 */
[----:B------:R-:W-:Y:S02]  /*9090*/  HFMA2 R5, -RZ, RZ, 0.1171875, 0 ;  /* 0x2f800000ff057431 */ /* 0x000fe400000001ff */
[----:B------:R-:W-:Y:S02]  /*90a0*/  IMAD.U32 R4, R37, 0x10000, RZ ;  /* 0x0001000025047824 */ /* 0x000fe400078e00ff */
        /* <DEDUP_REMOVED lines=8> */
.L_x_13176:
[----:B------:R-:W-:Y:S05]  /*9130*/  BSYNC.RECONVERGENT B0 ;  /* 0x0000000000007941 */ /* 0x000fea0003800200 */
.L_x_13175:
[----:B------:R-:W-:Y:S01]  /*9140*/  @!P2 PRMT R5, R33, 0x7632, R5 ;  /* 0x000076322105a816 */ /* 0x000fe20000000005 */
[----:B------:R-:W-:Y:S01]  /*9150*/  BSSY.RECONVERGENT B0, `(.L_x_13182) ;  /* 0x000006e000007945 */ /* 0x000fe20003800200 */
[----:B------:R-:W-:Y:S01]  /*9160*/  F2FP.BF16.F32.PACK_AB R161, RZ, R6 ;  /* 0x00000006ffa1723e */ /* 0x000fe200000010ff */
[----:B--2---:R-:W-:Y:S01]  /*9170*/  @!P2 IMAD.MOV.U32 R162, RZ, RZ, R3 ;  /* 0x000000ffffa2a224 */ /* 0x004fe200078e0003 */
        /* <DEDUP_REMOVED lines=19> */
.L_x_13186:
        /* <DEDUP_REMOVED lines=13> */
.L_x_13188:
[----:B------:R-:W-:Y:S05]  /*9380*/  BSYNC.RECONVERGENT B2 ;  /* 0x0000000000027941 */ /* 0x000fea0003800200 */
.L_x_13187:
        /* <DEDUP_REMOVED lines=58> */
[----:B------:R-:W-:Y:S02]  /*9730*/  IMAD.MOV.U32 R2, RZ, RZ, R162 ;  /* 0x000000ffff027224 */ /* 0x000fe400078e00a2 */
[----:B------:R-:W-:-:S07]  /*9740*/  HFMA2 R162, -RZ, RZ, 0, 0 ;  /* 0x00000000ffa27431 */ /* 0x000fce00000001ff */
.L_x_13185:
[----:B------:R-:W-:Y:S05]  /*9750*/  BSYNC.RECONVERGENT B1 ;  /* 0x0000000000017941 */ /* 0x000fea0003800200 */
.L_x_13184:
        /* <DEDUP_REMOVED lines=13> */
.L_x_13183:
[----:B------:R-:W-:Y:S05]  /*9830*/  BSYNC.RECONVERGENT B0 ;  /* 0x0000000000007941 */ /* 0x000fea0003800200 */
.L_x_13182:
        /* <DEDUP_REMOVED lines=22> */
.L_x_13193:
        /* <DEDUP_REMOVED lines=13> */
.L_x_13195:
[----:B------:R-:W-:Y:S05]  /*9a70*/  BSYNC.RECONVERGENT B2 ;  /* 0x0000000000027941 */ /* 0x000fea0003800200 */
.L_x_13194:
        /* <DEDUP_REMOVED lines=12> */
[----:B------:R-:W-:Y:S01]  /*9b40*/  IMAD.WIDE.U32 R166, R13, -0x326172a9, RZ ;  /* 0xcd9e8d570da67825 */ /* 0x000fe200078e00ff */
[C---:B------:R-:W-:Y:S02]  /*9b50*/  IADD3 R13, PT, PT, R186.reuse, -0x255992d5, RZ ;  /* 0xdaa66d2bba0d7810 */ /* 0x040fe40007ffe0ff */
[----:B------:R-:W-:Y:S01]  /*9b60*/  LOP3.LUT R169, R169, R168, R165, 0x96, !PT ;  /* 0x000000a8a9a97212 */ /* 0x000fe200078e96a5 */
        /* <DEDUP_REMOVED lines=37> */
[----:B------:R-:W-:-:S04]  /*9dc0*/  IMAD.WIDE.U32 R206, R13, -0x326172a9, RZ ;  /* 0xcd9e8d570dce7825 */ /* 0x000fc800078e00ff */
[----:B------:R-:W-:Y:S01]  /*9dd0*/  IMAD.WIDE.U32 R168, R3, -0x2daee0ad, RZ ;  /* 0xd2511f5303a87825 */ /* 0x000fe200078e00ff */
[----:B------:R-:W-:-:S03]  /*9de0*/  LOP3.LUT R205, R205, R166, R207, 0x96, !PT ;  /* 0x000000a6cdcd7212 */ /* 0x000fc600078e96cf */
[----:B------:R-:W-:Y:S02]  /*9df0*/  VIADD R3, R187, 0x96a522ad ;  /* 0x96a522adbb037836 */ /* 0x000fe40000000000 */
[----:B------:R-:W-:-:S03]  /*9e00*/  IMAD.MOV.U32 R0, RZ, RZ, R168 ;  /* 0x000000ffff007224 */ /* 0x000fc600078e00a8 */
[----:B------:R-:W-:Y:S01]  /*9e10*/  LOP3.LUT R207, R3, R164, R169, 0x96, !PT ;  /* 0x000000a403cf7212 */ /* 0x000fe200078e96a9 */
[----:B------:R-:W-:Y:S01]  /*9e20*/  IMAD.MOV.U32 R164, RZ, RZ, RZ ;  /* 0x000000ffffa47224 */ /* 0x000fe200078e00ff */
[----:B------:R-:W-:-:S07]  /*9e30*/  MOV R3, R2 ;  /* 0x0000000200037202 */ /* 0x000fce0000000f00 */
.L_x_13192:
[----:B------:R-:W-:Y:S05]  /*9e40*/  BSYNC.RECONVERGENT B1 ;  /* 0x0000000000017941 */ /* 0x000fea0003800200 */
.L_x_13191:
        /* <DEDUP_REMOVED lines=11> */
.L_x_13190:
[----:B------:R-:W-:Y:S05]  /*9f00*/  BSYNC.RECONVERGENT B0 ;  /* 0x0000000000007941 */ /* 0x000fea0003800200 */
.L_x_13189:
        /* <DEDUP_REMOVED lines=23> */
.L_x_13200:
        /* <DEDUP_REMOVED lines=13> */
.L_x_13202:
[----:B------:R-:W-:Y:S05]  /*a150*/  BSYNC.RECONVERGENT B2 ;  /* 0x0000000000027941 */ /* 0x000fea0003800200 */
.L_x_13201:
        /* <DEDUP_REMOVED lines=52> */
[----:B------:R-:W-:Y:S01]  /*a4a0*/  LOP3.LUT R11, R11, R168, R165, 0x96, !PT ;  /* 0x000000a80b0b7212 */ /* 0x000fe200078e96a5 */
[----:B------:R-:W-:Y:S02]  /*a4b0*/  IMAD.MOV.U32 R165, RZ, RZ, RZ ;  /* 0x000000ffffa57224 */ /* 0x000fe400078e00ff */
[----:B------:R-:W-:-:S04]  /*a4c0*/  IMAD.WIDE.U32 R206, R167, -0x326172a9, RZ ;  /* 0xcd9e8d57a7ce7825 */ /* 0x000fc800078e00ff */
[----:B------:R-:W-:Y:S01]  /*a4d0*/  IMAD.WIDE.U32 R166, R11, -0x2daee0ad, RZ ;  /* 0xd2511f530ba67825 */ /* 0x000fe200078e00ff */
[----:B------:R-:W-:-:S04]  /*a4e0*/  LOP3.LUT R205, R205, R164, R207, 0x96, !PT ;  /* 0x000000a4cdcd7212 */ /* 0x000fc800078e96cf */
[----:B------:R-:W-:Y:S02]  /*a4f0*/  LOP3.LUT R207, R3, R2, R167, 0x96, !PT ;  /* 0x0000000203cf7212 */ /* 0x000fe400078e96a7 */
[----:B------:R-:W-:-:S07]  /*a500*/  MOV R2, R0 ;  /* 0x0000000000027202 */ /* 0x000fce0000000f00 */
.L_x_13199:
[----:B------:R-:W-:Y:S05]  /*a510*/  BSYNC.RECONVERGENT B1 ;  /* 0x0000000000017941 */ /* 0x000fea0003800200 */
.L_x_13198:
        /* <DEDUP_REMOVED lines=13> */
.L_x_13197:
[----:B------:R-:W-:Y:S05]  /*a5f0*/  BSYNC.RECONVERGENT B0 ;  /* 0x0000000000007941 */ /* 0x000fea0003800200 */
.L_x_13196:
        /* <DEDUP_REMOVED lines=22> */
.L_x_13207:
        /* <DEDUP_REMOVED lines=13> */
.L_x_13209:
[----:B------:R-:W-:Y:S05]  /*a830*/  BSYNC.RECONVERGENT B2 ;  /* 0x0000000000027941 */ /* 0x000fea0003800200 */
.L_x_13208:
        /* <DEDUP_REMOVED lines=17> */
[----:B------:R-:W-:Y:S02]  /*a950*/  IMAD.MOV.U32 R0, RZ, RZ, R166 ;  /* 0x000000ffff007224 */ /* 0x000fe400078e00a6 */
        /* <DEDUP_REMOVED lines=40> */
[----:B------:R-:W-:Y:S02]  /*abe0*/  LOP3.LUT R207, R165, R168, R173, 0x96, !PT ;  /* 0x000000a8a5cf7212 */ /* 0x000fe400078e96ad */
[----:B------:R-:W-:-:S07]  /*abf0*/  MOV R168, R172 ;  /* 0x000000ac00a87202 */ /* 0x000fce0000000f00 */
.L_x_13206:
[----:B------:R-:W-:Y:S05]  /*ac00*/  BSYNC.RECONVERGENT B1 ;  /* 0x0000000000017941 */ /* 0x000fea0003800200 */
.L_x_13205:
[----:B------:R-:W-:Y:S01]  /*ac10*/  HFMA2 R165, -RZ, RZ, 0.1171875, 0 ;  /* 0x2f800000ffa57431 */ /* 0x000fe200000001ff */
[----:B------:R-:W-:Y:S01]  /*ac20*/  I2FP.F32.U32 R0, R0 ;  /* 0x0000000000007245 */ /* 0x000fe20000201000 */
[----:B------:R-:W-:-:S04]  /*ac30*/  IMAD.U32 R2, R39, 0x10000, RZ ;  /* 0x0001000027027824 */ /* 0x000fc800078e00ff */
        /* <DEDUP_REMOVED lines=8> */
.L_x_13204:
[----:B------:R-:W-:Y:S05]  /*acc0*/  BSYNC.RECONVERGENT B0 ;  /* 0x0000000000007941 */ /* 0x000fea0003800200 */
.L_x_13203:
        /* <DEDUP_REMOVED lines=23> */
.L_x_13214:
        /* <DEDUP_REMOVED lines=13> */
.L_x_13216:
[----:B------:R-:W-:Y:S05]  /*af10*/  BSYNC.RECONVERGENT B2 ;  /* 0x0000000000027941 */ /* 0x000fea0003800200 */
.L_x_13215:
        /* <DEDUP_REMOVED lines=59> */
[----:B------:R-:W-:-:S07]  /*b2d0*/  IMAD.MOV.U32 R166, RZ, RZ, R172 ;  /* 0x000000ffffa67224 */ /* 0x000fce00078e00ac */
.L_x_13213:
[----:B------:R-:W-:Y:S05]  /*b2e0*/  BSYNC.RECONVERGENT B1 ;  /* 0x0000000000017941 */ /* 0x000fea0003800200 */
.L_x_13212:
[----:B------:R-:W-:Y:S01]  /*b2f0*/  PRMT R168, R39, 0x7632, R168 ;  /* 0x0000763227a87816 */ /* 0x000fe200000000a8 */
        /* <DEDUP_REMOVED lines=12> */
.L_x_13211:
[----:B------:R-:W-:Y:S05]  /*b3c0*/  BSYNC.RECONVERGENT B0 ;  /* 0x0000000000007941 */ /* 0x000fea0003800200 */
.L_x_13210:
[----:B------:R-:W-:Y:S02]  /*b3d0*/  F2FP.BF16.F32.PACK_AB R168, RZ, R0 ;  /* 0x00000000ffa8723e */ /* 0x000fe400000010ff */
[----:B------:R-:W-:Y:S02]  /*b3e0*/  PRMT R161, R161, 0x5410, R163 ;  /* 0x00005410a1a17816 */ /* 0x000fe400000000a3 */
[----:B------:R-:W-:Y:S02]  /*b3f0*/  PRMT R162, R162, 0x5410, R164 ;  /* 0x00005410a2a27816 */ /* 0x000fe400000000a4 */
[----:B------:R-:W-:Y:S02]  /*b400*/  PRMT R160, R160, 0x5410, R31 ;  /* 0x00005410a0a07816 */ /* 0x000fe4000000001f */
[----:B------:R-:W-:Y:S01]  /*b410*/  PRMT R163, R165, 0x5410, R168 ;  /* 0x00005410a5a37816 */ /* 0x000fe200000000a8 */
[----:B------:R-:W-:Y:S06]  /*b420*/  BRA `(.L_x_13217) ;  /* 0x00000034002c7947 */ /* 0x000fec0003800000 */
.L_x_13160:
        /* <DEDUP_REMOVED lines=9> */
[----:B01----:R-:W-:-:S09]  /*b4c0*/  IMAD.MOV.U32 R2, RZ, RZ, R206 ;  /* 0x000000ffff027224 */ /* 0x003fd200078e00ce */
        /* <DEDUP_REMOVED lines=11> */
.L_x_13222:
        /* <DEDUP_REMOVED lines=13> */
.L_x_13224:
[----:B------:R-:W-:Y:S05]  /*b650*/  BSYNC.RECONVERGENT B2 ;  /* 0x0000000000027941 */ /* 0x000fea0003800200 */
.L_x_13223:
[----:B------:R-:W-:Y:S01]  /*b660*/  IMAD.WIDE.U32 R4, R26, -0x326172a9, RZ ;  /* 0xcd9e8d571a047825 */ /* 0x000fe200078e00ff */
[----:B--2---:R-:W-:-:S03]  /*b670*/  LOP3.LUT R162, R25, R3, R187, 0x96, !PT ;  /* 0x0000000319a27212 */ /* 0x004fc600078e96bb */
[----:B------:R-:W-:Y:S01]  /*b680*/  HFMA2 R0, -RZ, RZ, 0, 0 ;  /* 0x00000000ff007431 */ /* 0x000fe200000001ff */
        /* <DEDUP_REMOVED lines=55> */
[----:B------:R-:W-:-:S07]  /*ba00*/  IMAD.MOV.U32 R2, RZ, RZ, R160 ;  /* 0x000000ffff027224 */ /* 0x000fce00078e00a0 */
.L_x_13221:
[----:B------:R-:W-:Y:S05]  /*ba10*/  BSYNC.RECONVERGENT B1 ;  /* 0x0000000000017941 */ /* 0x000fea0003800200 */
.L_x_13220:
        /* <DEDUP_REMOVED lines=10> */
.L_x_13219:
[----:B------:R-:W-:Y:S05]  /*bac0*/  BSYNC.RECONVERGENT B0 ;  /* 0x0000000000007941 */ /* 0x000fea0003800200 */
.L_x_13218:
[----:B------:R-:W-:Y:S01]  /*bad0*/  BSSY.RECONVERGENT B0, `(.L_x_13225) ;  /* 0x0000068000007945 */ /* 0x000fe20003800200 */
[----:B------:R-:W-:Y:S01]  /*bae0*/  F2FP.BF16.F32.PACK_AB R160, RZ, R8 ;  /* 0x00000008ffa0723e */ /* 0x000fe200000010ff */
[----:B01----:R-:W-:Y:S01]  /*baf0*/  IMAD.MOV.U32 R2, RZ, RZ, R0 ;  /* 0x000000ffff027224 */ /* 0x003fe200078e0000 */
        /* <DEDUP_REMOVED lines=15> */
.L_x_13229:
        /* <DEDUP_REMOVED lines=13> */
.L_x_13231:
[----:B------:R-:W-:Y:S05]  /*bcc0*/  BSYNC.RECONVERGENT B2 ;  /* 0x0000000000027941 */ /* 0x000fea0003800200 */
.L_x_13230:
[----:B------:R-:W-:Y:S01]  /*bcd0*/  IMAD.WIDE.U32 R4, R26, -0x326172a9, RZ ;  /* 0xcd9e8d571a047825 */ /* 0x000fe200078e00ff */
[----:B--2---:R-:W-:Y:S02]  /*bce0*/  LOP3.LUT R162, R25, R3, R187, 0x96, !PT ;  /* 0x0000000319a27212 */ /* 0x004fe400078e96bb */
        /* <DEDUP_REMOVED lines=56> */
[----:B------:R-:W-:Y:S01]  /*c070*/  MOV R3, R166 ;  /* 0x000000a600037202 */ /* 0x000fe20000000f00 */
[----:B------:R-:W-:-:S07]  /*c080*/  IMAD.MOV.U32 R166, RZ, RZ, R6 ;  /* 0x000000ffffa67224 */ /* 0x000fce00078e0006 */
.L_x_13228:
[----:B------:R-:W-:Y:S05]  /*c090*/  BSYNC.RECONVERGENT B1 ;  /* 0x0000000000017941 */ /* 0x000fea0003800200 */
.L_x_13227:
        /* <DEDUP_REMOVED lines=11> */
.L_x_13226:
[----:B------:R-:W-:Y:S05]  /*c150*/  BSYNC.RECONVERGENT B0 ;  /* 0x0000000000007941 */ /* 0x000fea0003800200 */
.L_x_13225:
        /* <DEDUP_REMOVED lines=18> */
.L_x_13236:
        /* <DEDUP_REMOVED lines=13> */
.L_x_13238:
[----:B------:R-:W-:Y:S05]  /*c350*/  BSYNC.RECONVERGENT B2 ;  /* 0x0000000000027941 */ /* 0x000fea0003800200 */
.L_x_13237:
        /* <DEDUP_REMOVED lines=20> */
[----:B------:R-:W-:Y:S02]  /*c4a0*/  LOP3.LUT R3, R3, R4, R165, 0x96, !PT ;  /* 0x0000000403037212 */ /* 0x000fe400078e96a5 */
[----:B------:R-:W-:Y:S01]  /*c4b0*/  IADD3 R17, PT, PT, R186, 0x78dde6e4, RZ ;  /* 0x78dde6e4ba117810 */ /* 0x000fe20007ffe0ff */
        /* <DEDUP_REMOVED lines=37> */
[----:B------:R-:W-:-:S07]  /*c710*/  MOV R166, R162 ;  /* 0x000000a200a67202 */ /* 0x000fce0000000f00 */
.L_x_13235:
[----:B------:R-:W-:Y:S05]  /*c720*/  BSYNC.RECONVERGENT B1 ;  /* 0x0000000000017941 */ /* 0x000fea0003800200 */
.L_x_13234:
        /* <DEDUP_REMOVED lines=10> */
.L_x_13233:
[----:B------:R-:W-:Y:S05]  /*c7d0*/  BSYNC.RECONVERGENT B0 ;  /* 0x0000000000007941 */ /* 0x000fea0003800200 */
.L_x_13232:
        /* <DEDUP_REMOVED lines=18> */
.L_x_13243:
        /* <DEDUP_REMOVED lines=13> */
.L_x_13245:
[----:B------:R-:W-:Y:S05]  /*c9d0*/  BSYNC.RECONVERGENT B2 ;  /* 0x0000000000027941 */ /* 0x000fea0003800200 */
.L_x_13244:
[----:B------:R-:W-:Y:S01]  /*c9e0*/  IMAD.WIDE.U32 R4, R26, -0x326172a9, RZ ;  /* 0xcd9e8d571a047825 */ /* 0x000fe200078e00ff */
[----:B--2---:R-:W-:-:S03]  /*c9f0*/  LOP3.LUT R164, R25, R3, R187, 0x96, !PT ;  /* 0x0000000319a47212 */ /* 0x004fc600078e96bb */
        /* <DEDUP_REMOVED lines=55> */
[----:B------:R-:W-:Y:S02]  /*cd70*/  HFMA2 R2, -RZ, RZ, 0, 0 ;  /* 0x00000000ff027431 */ /* 0x000fe400000001ff */
[----:B------:R-:W-:Y:S02]  /*cd80*/  IMAD.MOV.U32 R3, RZ, RZ, R166 ;  /* 0x000000ffff037224 */ /* 0x000fe400078e00a6 */
[----:B------:R-:W-:-:S07]  /*cd90*/  IMAD.MOV.U32 R166, RZ, RZ, R162 ;  /* 0x000000ffffa67224 */ /* 0x000fce00078e00a2 */
.L_x_13242:
[----:B------:R-:W-:Y:S05]  /*cda0*/  BSYNC.RECONVERGENT B1 ;  /* 0x0000000000017941 */ /* 0x000fea0003800200 */
.L_x_13241:
        /* <DEDUP_REMOVED lines=11> */
.L_x_13240:
[----:B------:R-:W-:Y:S05]  /*ce60*/  BSYNC.RECONVERGENT B0 ;  /* 0x0000000000007941 */ /* 0x000fea0003800200 */
.L_x_13239:
[----:B------:R-:W-:Y:S01]  /*ce70*/  BSSY.RECONVERGENT B0, `(.L_x_13246) ;  /* 0x0000067000007945 */ /* 0x000fe20003800200 */
[----:B--2---:R-:W-:Y:S01]  /*ce80*/  F2FP.BF16.F32.PACK_AB R163, RZ, R5 ;  /* 0x00000005ffa3723e */ /* 0x004fe200000010ff */
        /* <DEDUP_REMOVED lines=16> */
.L_x_13250:
        /* <DEDUP_REMOVED lines=13> */
.L_x_13252:
[----:B------:R-:W-:Y:S05]  /*d060*/  BSYNC.RECONVERGENT B2 ;  /* 0x0000000000027941 */ /* 0x000fea0003800200 */
.L_x_13251:
        /* <DEDUP_REMOVED lines=12> */
[C---:B------:R-:W-:Y:S02]  /*d130*/  IADD3 R13, PT, PT, R186.reuse, 0x3c6ef372, RZ ;  /* 0x3c6ef372ba0d7810 */ /* 0x040fe40007ffe0ff */
[----:B------:R-:W-:Y:S01]  /*d140*/  LOP3.LUT R167, R167, R168, R3, 0x96, !PT ;  /* 0x000000a8a7a77212 */ /* 0x000fe200078e9603 */
[C---:B------:R-:W-:Y:S01]  /*d150*/  VIADD R3, R186.reuse, 0xdaa66d2b ;  /* 0xdaa66d2bba037836 */ /* 0x040fe20000000000 */
[----:B------:R-:W-:Y:S01]  /*d160*/  LOP3.LUT R13, R13, R170, R165, 0x96, !PT ;  /* 0x000000aa0d0d7212 */ /* 0x000fe200078e96a5 */
[----:B------:R-:W-:Y:S02]  /*d170*/  VIADD R205, R186, 0x8ff34781 ;  /* 0x8ff34781bacd7836 */ /* 0x000fe40000000000 */
[----:B------:R-:W-:-:S04]  /*d180*/  IMAD.WIDE.U32 R170, R167, -0x326172a9, RZ ;  /* 0xcd9e8d57a7aa7825 */ /* 0x000fc800078e00ff */
[----:B------:R-:W-:Y:S01]  /*d190*/  IMAD.WIDE.U32 R168, R13, -0x2daee0ad, RZ ;  /* 0xd2511f530da87825 */ /* 0x000fe200078e00ff */
[----:B------:R-:W-:Y:S02]  /*d1a0*/  IADD3 R13, PT, PT, R187, 0x32370b8f, RZ ;  /* 0x32370b8fbb0d7810 */ /* 0x000fe40007ffe0ff */
[----:B------:R-:W-:Y:S01]  /*d1b0*/  LOP3.LUT R3, R3, R164, R171, 0x96, !PT ;  /* 0x000000a403037212 */ /* 0x000fe200078e96ab */
[----:B------:R-:W-:Y:S01]  /*d1c0*/  VIADD R167, R187, 0xed9eba14 ;  /* 0xed9eba14bba77836 */ /* 0x000fe20000000000 */
[----:B------:R-:W-:Y:S01]  /*d1d0*/  LOP3.LUT R13, R13, R2, R169, 0x96, !PT ;  /* 0x000000020d0d7212 */ /* 0x000fe200078e96a9 */
[----:B------:R-:W-:Y:S02]  /*d1e0*/  IMAD.MOV.U32 R0, RZ, RZ, RZ ;  /* 0x000000ffff007224 */ /* 0x000fe400078e00ff */
        /* <DEDUP_REMOVED lines=26> */
[----:B------:R-:W-:Y:S02]  /*d390*/  IADD3 R13, PT, PT, R186, -0xe443238, RZ ;  /* 0xf1bbcdc8ba0d7810 */ /* 0x000fe40007ffe0ff */
[----:B------:R-:W-:Y:S02]  /*d3a0*/  LOP3.LUT R167, R167, R168, R3, 0x96, !PT ;  /* 0x000000a8a7a77212 */ /* 0x000fe400078e9603 */
[----:B------:R-:W-:Y:S02]  /*d3b0*/  LOP3.LUT R13, R13, R170, R165, 0x96, !PT ;  /* 0x000000aa0d0d7212 */ /* 0x000fe400078e96a5 */
[----:B------:R-:W-:Y:S01]  /*d3c0*/  IADD3 R3, PT, PT, R187, -0x695add53, RZ ;  /* 0x96a522adbb037810 */ /* 0x000fe20007ffe0ff */
[----:B------:R-:W-:-:S04]  /*d3d0*/  IMAD.WIDE.U32 R206, R167, -0x326172a9, RZ ;  /* 0xcd9e8d57a7ce7825 */ /* 0x000fc800078e00ff */
[----:B------:R-:W-:Y:S01]  /*d3e0*/  IMAD.WIDE.U32 R168, R13, -0x2daee0ad, RZ ;  /* 0xd2511f530da87825 */ /* 0x000fe200078e00ff */
[----:B------:R-:W-:-:S04]  /*d3f0*/  LOP3.LUT R205, R205, R164, R207, 0x96, !PT ;  /* 0x000000a4cdcd7212 */ /* 0x000fc800078e96cf */
[----:B------:R-:W-:Y:S01]  /*d400*/  LOP3.LUT R207, R3, R2, R169, 0x96, !PT ;  /* 0x0000000203cf7212 */ /* 0x000fe200078e96a9 */
[----:B------:R-:W-:Y:S01]  /*d410*/  IMAD.MOV.U32 R3, RZ, RZ, R166 ;  /* 0x000000ffff037224 */ /* 0x000fe200078e00a6 */
[----:B------:R-:W-:-:S07]  /*d420*/  MOV R166, R168 ;  /* 0x000000a800a67202 */ /* 0x000fce0000000f00 */
.L_x_13249:
[----:B------:R-:W-:Y:S05]  /*d430*/  BSYNC.RECONVERGENT B1 ;  /* 0x0000000000017941 */ /* 0x000fea0003800200 */
.L_x_13248:
[----:B------:R-:W-:Y:S01]  /*d440*/  I2FP.F32.U32 R2, R3 ;  /* 0x0000000300027245 */ /* 0x000fe20000201000 */
[----:B------:R-:W-:Y:S02]  /*d450*/  HFMA2 R3, -RZ, RZ, 0.1171875, 0 ;  /* 0x2f800000ff037431 */ /* 0x000fe400000001ff */
        /* <DEDUP_REMOVED lines=8> */
.L_x_13247:
[----:B------:R-:W-:Y:S05]  /*d4e0*/  BSYNC.RECONVERGENT B0 ;  /* 0x0000000000007941 */ /* 0x000fea0003800200 */
.L_x_13246:
        /* <DEDUP_REMOVED lines=18> */
.L_x_13257:
        /* <DEDUP_REMOVED lines=13> */
.L_x_13259:
[----:B------:R-:W-:Y:S05]  /*d6e0*/  BSYNC.RECONVERGENT B2 ;  /* 0x0000000000027941 */ /* 0x000fea0003800200 */
.L_x_13258:
        /* <DEDUP_REMOVED lines=52> */
[----:B------:R-:W-:Y:S01]  /*da30*/  IMAD.MOV.U32 R165, RZ, RZ, RZ ;  /* 0x000000ffffa57224 */ /* 0x000fe200078e00ff */
[----:B------:R-:W-:Y:S01]  /*da40*/  IADD3 R3, PT, PT, R187, -0x695add53, RZ ;  /* 0x96a522adbb037810 */ /* 0x000fe20007ffe0ff */
[----:B------:R-:W-:-:S04]  /*da50*/  IMAD.WIDE.U32 R206, R167, -0x326172a9, RZ ;  /* 0xcd9e8d57a7ce7825 */ /* 0x000fc800078e00ff */
[----:B------:R-:W-:Y:S01]  /*da60*/  IMAD.WIDE.U32 R168, R11, -0x2daee0ad, RZ ;  /* 0xd2511f530ba87825 */ /* 0x000fe200078e00ff */
[----:B------:R-:W-:-:S04]  /*da70*/  LOP3.LUT R205, R205, R164, R207, 0x96, !PT ;  /* 0x000000a4cdcd7212 */ /* 0x000fc800078e96cf */
[----:B------:R-:W-:Y:S01]  /*da80*/  LOP3.LUT R207, R3, R2, R169, 0x96, !PT ;  /* 0x0000000203cf7212 */ /* 0x000fe200078e96a9 */
[----:B------:R-:W-:Y:S01]  /*da90*/  IMAD.MOV.U32 R2, RZ, RZ, R166 ;  /* 0x000000ffff027224 */ /* 0x000fe200078e00a6 */
[----:B------:R-:W-:-:S07]  /*daa0*/  MOV R166, R168 ;  /* 0x000000a800a67202 */ /* 0x000fce0000000f00 */
.L_x_13256:
[----:B------:R-:W-:Y:S05]  /*dab0*/  BSYNC.RECONVERGENT B1 ;  /* 0x0000000000017941 */ /* 0x000fea0003800200 */
.L_x_13255:
        /* <DEDUP_REMOVED lines=11> */
.L_x_13254:
[----:B------:R-:W-:Y:S05]  /*db70*/  BSYNC.RECONVERGENT B0 ;  /* 0x0000000000007941 */ /* 0x000fea0003800200 */
.L_x_13253:
        /* <DEDUP_REMOVED lines=18> */
.L_x_13264:
        /* <DEDUP_REMOVED lines=13> */
.L_x_13266:
[----:B------:R-:W-:Y:S05]  /*dd70*/  BSYNC.RECONVERGENT B2 ;  /* 0x0000000000027941 */ /* 0x000fea0003800200 */
.L_x_13265:
        /* <DEDUP_REMOVED lines=20> */
[----:B------:R-:W-:Y:S02]  /*dec0*/  IADD3 R165, PT, PT, R187, 0x32370b8f, RZ ;  /* 0x32370b8fbba57810 */ /* 0x000fe40007ffe0ff */
[----:B------:R-:W-:Y:S02]  /*ded0*/  LOP3.LUT R167, R167, R170, R175, 0x96, !PT ;  /* 0x000000aaa7a77212 */ /* 0x000fe400078e96af */
[----:B------:R-:W-:-:S03]  /*dee0*/  LOP3.LUT R165, R165, R168, R173, 0x96, !PT ;  /* 0x000000a8a5a57212 */ /* 0x000fc600078e96ad */
        /* <DEDUP_REMOVED lines=32> */
[----:B------:R-:W-:Y:S02]  /*e0f0*/  IADD3 R165, PT, PT, R187, -0x695add53, RZ ;  /* 0x96a522adbba57810 */ /* 0x000fe40007ffe0ff */
[----:B------:R-:W-:Y:S02]  /*e100*/  LOP3.LUT R205, R205, R170, R207, 0x96, !PT ;  /* 0x000000aacdcd7212 */ /* 0x000fe400078e96cf */
[----:B------:R-:W-:Y:S01]  /*e110*/  LOP3.LUT R207, R165, R168, R173, 0x96, !PT ;  /* 0x000000a8a5cf7212 */ /* 0x000fe200078e96ad */
[----:B------:R-:W-:Y:S01]  /*e120*/  IMAD.MOV.U32 R168, RZ, RZ, RZ ;  /* 0x000000ffffa87224 */ /* 0x000fe200078e00ff */
[----:B------:R-:W-:-:S07]  /*e130*/  MOV R166, R172 ;  /* 0x000000ac00a67202 */ /* 0x000fce0000000f00 */
.L_x_13263:
[----:B------:R-:W-:Y:S05]  /*e140*/  BSYNC.RECONVERGENT B1 ;  /* 0x0000000000017941 */ /* 0x000fea0003800200 */
.L_x_13262:
        /* <DEDUP_REMOVED lines=10> */
.L_x_13261:
[----:B------:R-:W-:Y:S05]  /*e1f0*/  BSYNC.RECONVERGENT B0 ;  /* 0x0000000000007941 */ /* 0x000fea0003800200 */
.L_x_13260:
        /* <DEDUP_REMOVED lines=18> */
.L_x_13271:
        /* <DEDUP_REMOVED lines=13> */
.L_x_13273:
[----:B------:R-:W-:Y:S05]  /*e3f0*/  BSYNC.RECONVERGENT B2 ;  /* 0x0000000000027941 */ /* 0x000fea0003800200 */
.L_x_13272:
        /* <DEDUP_REMOVED lines=60> */
.L_x_13270:
[----:B------:R-:W-:Y:S05]  /*e7c0*/  BSYNC.RECONVERGENT B1 ;  /* 0x0000000000017941 */ /* 0x000fea0003800200 */
.L_x_13269:
        /* <DEDUP_REMOVED lines=11> */
.L_x_13268:
[----:B------:R-:W-:Y:S05]  /*e880*/  BSYNC.RECONVERGENT B0 ;  /* 0x0000000000007941 */ /* 0x000fea0003800200 */
.L_x_13267:
[----:B------:R-:W-:Y:S02]  /*e890*/  F2FP.BF16.F32.PACK_AB R168, RZ, R0 ;  /* 0x00000000ffa8723e */ /* 0x000fe400000010ff */
[----:B------:R-:W-:Y:S02]  /*e8a0*/  PRMT R161, R161, 0x5410, R163 ;  /* 0x00005410a1a17816 */ /* 0x000fe400000000a3 */
[----:B------:R-:W-:Y:S02]  /*e8b0*/  PRMT R162, R162, 0x5410, R164 ;  /* 0x00005410a2a27816 */ /* 0x000fe400000000a4 */
[----:B------:R-:W-:Y:S02]  /*e8c0*/  PRMT R160, R160, 0x5410, R31 ;  /* 0x00005410a0a07816 */ /* 0x000fe4000000001f */
[----:B------:R-:W-:-:S07]  /*e8d0*/  PRMT R163, R165, 0x5410, R168 ;  /* 0x00005410a5a37816 */ /* 0x000fce00000000a8 */
.L_x_13217:
        /* <DEDUP_REMOVED lines=32> */
.L_x_13275:
[----:B------:R-:W-:Y:S05]  /*eae0*/  BSYNC.RECONVERGENT B0 ;  /* 0x0000000000007941 */ /* 0x000fea0003800200 */
.L_x_13274:
        /* <DEDUP_REMOVED lines=25> */
.L_x_13281:
        /* <DEDUP_REMOVED lines=13> */
.L_x_13283:
[----:B------:R-:W-:Y:S05]  /*ed50*/  BSYNC.RECONVERGENT B2 ;  /* 0x0000000000027941 */ /* 0x000fea0003800200 */
.L_x_13282:
[----:B------:R-:W-:Y:S01]  /*ed60*/  IMAD.WIDE.U32 R162, R26, -0x326172a9, RZ ;  /* 0xcd9e8d571aa27825 */ /* 0x000fe200078e00ff */
[----:B-1----:R-:W-:Y:S02]  /*ed70*/  LOP3.LUT R168, R25, R161, R187, 0x96, !PT ;  /* 0x000000a119a87212 */ /* 0x002fe400078e96bb */
        /* <DEDUP_REMOVED lines=57> */
[----:B------:R-:W-:-:S07]  /*f110*/  IMAD.MOV.U32 R21, RZ, RZ, R166 ;  /* 0x000000ffff157224 */ /* 0x000fce00078e00a6 */
.L_x_13280:
[----:B------:R-:W-:Y:S05]  /*f120*/  BSYNC.RECONVERGENT B1 ;  /* 0x0000000000017941 */ /* 0x000fea0003800200 */
.L_x_13279:
        /* <DEDUP_REMOVED lines=11> */
.L_x_13278:
[----:B------:R-:W-:Y:S05]  /*f1e0*/  BSYNC.RECONVERGENT B0 ;  /* 0x0000000000007941 */ /* 0x000fea0003800200 */
.L_x_13277:
        /* <DEDUP_REMOVED lines=23> */
.L_x_13288:
        /* <DEDUP_REMOVED lines=13> */
.L_x_13290:
[----:B------:R-:W-:Y:S05]  /*f430*/  BSYNC.RECONVERGENT B2 ;  /* 0x0000000000027941 */ /* 0x000fea0003800200 */
.L_x_13289:
        /* <DEDUP_REMOVED lines=51> */
[----:B------:R-:W-:Y:S01]  /*f770*/  LOP3.LUT R19, R19, R170, R167, 0x96, !PT ;  /* 0x000000aa13137212 */ /* 0x000fe200078e96a7 */
[----:B------:R-:W-:Y:S02]  /*f780*/  IMAD.MOV.U32 R167, RZ, RZ, RZ ;  /* 0x000000ffffa77224 */ /* 0x000fe400078e00ff */
[----:B------:R-:W-:-:S04]  /*f790*/  IMAD.WIDE.U32 R206, R161, -0x326172a9, RZ ;  /* 0xcd9e8d57a1ce7825 */ /* 0x000fc800078e00ff */
[----:B------:R-:W-:Y:S01]  /*f7a0*/  IMAD.WIDE.U32 R168, R19, -0x2daee0ad, RZ ;  /* 0xd2511f5313a87825 */ /* 0x000fe200078e00ff */
[----:B------:R-:W-:Y:S02]  /*f7b0*/  IADD3 R19, PT, PT, R187, -0x695add53, RZ ;  /* 0x96a522adbb137810 */ /* 0x000fe40007ffe0ff */
[----:B------:R-:W-:Y:S01]  /*f7c0*/  LOP3.LUT R205, R205, R166, R207, 0x96, !PT ;  /* 0x000000a6cdcd7212 */ /* 0x000fe200078e96cf */
[----:B------:R-:W-:Y:S01]  /*f7d0*/  IMAD.MOV.U32 R166, RZ, RZ, R168 ;  /* 0x000000ffffa67224 */ /* 0x000fe200078e00a8 */
[----:B------:R-:W-:Y:S02]  /*f7e0*/  LOP3.LUT R207, R19, R164, R169, 0x96, !PT ;  /* 0x000000a413cf7212 */ /* 0x000fe400078e96a9 */
[----:B------:R-:W-:-:S07]  /*f7f0*/  MOV R19, R162 ;  /* 0x000000a200137202 */ /* 0x000fce0000000f00 */
.L_x_13287:
[----:B------:R-:W-:Y:S05]  /*f800*/  BSYNC.RECONVERGENT B1 ;  /* 0x0000000000017941 */ /* 0x000fea0003800200 */
.L_x_13286:
        /* <DEDUP_REMOVED lines=13> */
.L_x_13285:
[----:B------:R-:W-:Y:S05]  /*f8e0*/  BSYNC.RECONVERGENT B0 ;  /* 0x0000000000007941 */ /* 0x000fea0003800200 */
.L_x_13284:
        /* <DEDUP_REMOVED lines=22> */
.L_x_13295:
        /* <DEDUP_REMOVED lines=13> */
.L_x_13297:
[----:B------:R-:W-:Y:S05]  /*fb20*/  BSYNC.RECONVERGENT B2 ;  /* 0x0000000000027941 */ /* 0x000fea0003800200 */
.L_x_13296:
[----:B------:R-:W-:Y:S01]  /*fb30*/  IMAD.WIDE.U32 R170, R26, -0x326172a9, RZ ;  /* 0xcd9e8d571aaa7825 */ /* 0x000fe200078e00ff */
[----:B------:R-:W-:Y:S02]  /*fb40*/  LOP3.LUT R174, R25, R169, R187, 0x96, !PT ;  /* 0x000000a919ae7212 */ /* 0x000fe400078e96bb */
[----:B------:R-:W-:Y:S01]  /*fb50*/  IADD3 R17, PT, PT, R186, -0x61c88647, RZ ;  /* 0x9e3779b9ba117810 */ /* 0x000fe20007ffe0ff */
[----:B------:R-:W-:Y:S01]  /*fb60*/  VIADD R161, R187, 0xbb67ae85 ;  /* 0xbb67ae85bba17836 */ /* 0x000fe20000000000 */
[----:B------:R-:W-:Y:S01]  /*fb70*/  LOP3.LUT R172, R27, R171, R186, 0x96, !PT ;  /* 0x000000ab1bac7212 */ /* 0x000fe200078e96ba */
[----:B------:R-:W-:Y:S01]  /*fb80*/  IMAD.WIDE.U32 R174, R174, -0x326172a9, RZ ;  /* 0xcd9e8d57aeae7825 */ /* 0x000fe200078e00ff */
[----:B------:R-:W-:Y:S02]  /*fb90*/  IADD3 R165, PT, PT, R187, 0x76cf5d0a, RZ ;  /* 0x76cf5d0abba57810 */ /* 0x000fe40007ffe0ff */
[----:B------:R-:W-:Y:S01]  /*fba0*/  IADD3 R205, PT, PT, R186, -0x700cb87f, RZ ;  /* 0x8ff34781bacd7810 */ /* 0x000fe20007ffe0ff */
        /* <DEDUP_REMOVED lines=52> */
.L_x_13294:
[----:B------:R-:W-:Y:S05]  /*fef0*/  BSYNC.RECONVERGENT B1 ;  /* 0x0000000000017941 */ /* 0x000fea0003800200 */
.L_x_13293:
        /* <DEDUP_REMOVED lines=11> */
.L_x_13292:
[----:B------:R-:W-:Y:S05]  /*ffb0*/  BSYNC.RECONVERGENT B0 ;  /* 0x0000000000007941 */ /* 0x000fea0003800200 */
.L_x_13291:
        /* <DEDUP_REMOVED lines=23> */
.L_x_13302:
        /* <DEDUP_REMOVED lines=13> */
.L_x_13304:
[----:B------:R-:W-:Y:S05]  /*10200*/  BSYNC.RECONVERGENT B2 ;  /* 0x0000000000027941 */ /* 0x000fea0003800200 */
.L_x_13303:
        /* <DEDUP_REMOVED lines=60> */
.L_x_13301:
[----:B------:R-:W-:Y:S05]  /*105d0*/  BSYNC.RECONVERGENT B1 ;  /* 0x0000000000017941 */ /* 0x000fea0003800200 */
.L_x_13300:
        /* <DEDUP_REMOVED lines=13> */
.L_x_13299:
[----:B------:R-:W-:Y:S05]  /*106b0*/  BSYNC.RECONVERGENT B0 ;  /* 0x0000000000007941 */ /* 0x000fea0003800200 */
.L_x_13298:
        /* <DEDUP_REMOVED lines=22> */
.L_x_13309:
        /* <DEDUP_REMOVED lines=13> */
.L_x_13311:
[----:B------:R-:W-:Y:S05]  /*108f0*/  BSYNC.RECONVERGENT B2 ;  /* 0x0000000000027941 */ /* 0x000fea0003800200 */
.L_x_13310:
        /* <DEDUP_REMOVED lines=18> */
[----:B------:R-:W-:Y:S02]  /*10a20*/  HFMA2 R169, -RZ, RZ, 0, 0 ;  /* 0x00000000ffa97431 */ /* 0x000fe400000001ff */
        /* <DEDUP_REMOVED lines=41> */
.L_x_13308:
[----:B------:R-:W-:Y:S05]  /*10cc0*/  BSYNC.RECONVERGENT B1 ;  /* 0x0000000000017941 */ /* 0x000fea0003800200 */
.L_x_13307:
        /* <DEDUP_REMOVED lines=11> */
.L_x_13306:
[----:B------:R-:W-:Y:S05]  /*10d80*/  BSYNC.RECONVERGENT B0 ;  /* 0x0000000000007941 */ /* 0x000fea0003800200 */
.L_x_13305:
        /* <DEDUP_REMOVED lines=23> */
.L_x_13316:
        /* <DEDUP_REMOVED lines=13> */
.L_x_13318:
[----:B------:R-:W-:Y:S05]  /*10fd0*/  BSYNC.RECONVERGENT B2 ;  /* 0x0000000000027941 */ /* 0x000fea0003800200 */
.L_x_13317:
        /* <DEDUP_REMOVED lines=60> */
.L_x_13315:
[----:B------:R-:W-:Y:S05]  /*113a0*/  BSYNC.RECONVERGENT B1 ;  /* 0x0000000000017941 */ /* 0x000fea0003800200 */
.L_x_13314:
[----:B------:R-:W-:Y:S01]  /*113b0*/  HFMA2 R170, -RZ, RZ, 0.1171875, 0 ;  /* 0x2f800000ffaa7431 */ /* 0x000fe200000001ff */
        /* <DEDUP_REMOVED lines=12> */
.L_x_13313:
[----:B------:R-:W-:Y:S05]  /*11480*/  BSYNC.RECONVERGENT B0 ;  /* 0x0000000000007941 */ /* 0x000fea0003800200 */
.L_x_13312:
        /* <DEDUP_REMOVED lines=22> */
.L_x_13323:
        /* <DEDUP_REMOVED lines=13> */
.L_x_13325:
[----:B------:R-:W-:Y:S05]  /*116c0*/  BSYNC.RECONVERGENT B2 ;  /* 0x0000000000027941 */ /* 0x000fea0003800200 */
.L_x_13324:
        /* <DEDUP_REMOVED lines=57> */
[----:B------:R-:W-:Y:S01]  /*11a60*/  HFMA2 R175, -RZ, RZ, 0, 0 ;  /* 0x00000000ffaf7431 */ /* 0x000fe200000001ff */
[----:B------:R-:W-:Y:S01]  /*11a70*/  MOV R180, R174 ;  /* 0x000000ae00b47202 */ /* 0x000fe20000000f00 */
[----:B------:R-:W-:-:S07]  /*11a80*/  IMAD.MOV.U32 R169, RZ, RZ, R172 ;  /* 0x000000ffffa97224 */ /* 0x000fce00078e00ac */
.L_x_13322:
[----:B------:R-:W-:Y:S05]  /*11a90*/  BSYNC.RECONVERGENT B1 ;  /* 0x0000000000017941 */ /* 0x000fea0003800200 */
.L_x_13321:
        /* <DEDUP_REMOVED lines=11> */
.L_x_13320:
[----:B------:R-:W-:Y:S05]  /*11b50*/  BSYNC.RECONVERGENT B0 ;  /* 0x0000000000007941 */ /* 0x000fea0003800200 */
.L_x_13319:
        /* <DEDUP_REMOVED lines=23> */
.L_x_13330:
        /* <DEDUP_REMOVED lines=13> */
.L_x_13332:
[----:B------:R-:W-:Y:S05]  /*11da0*/  BSYNC.RECONVERGENT B2 ;  /* 0x0000000000027941 */ /* 0x000fea0003800200 */
.L_x_13331:
        /* <DEDUP_REMOVED lines=9> */
[C---:B------:R-:W-:Y:S01]  /*11e40*/  IADD3 R175, PT, PT, R186.reuse, 0x3c6ef372, RZ ;  /* 0x3c6ef372baaf7810 */ /* 0x040fe20007ffe0ff */
        /* <DEDUP_REMOVED lines=8> */
[----:B------:R-:W-:Y:S01]  /*11ed0*/  IMAD.MOV.U32 R176, RZ, RZ, RZ ;  /* 0x000000ffffb07224 */ /* 0x000fe200078e00ff */
        /* <DEDUP_REMOVED lines=34> */
[----:B------:R-:W-:-:S03]  /*12100*/  LOP3.LUT R175, R175, R174, R189, 0x96, !PT ;  /* 0x000000aeafaf7212 */ /* 0x000fc600078e96bd */
[----:B------:R-:W-:Y:S01]  /*12110*/  IMAD.WIDE.U32 R206, R179, -0x326172a9, RZ ;  /* 0xcd9e8d57b3ce7825 */ /* 0x000fe200078e00ff */
[----:B------:R-:W-:-:S03]  /*12120*/  IADD3 R179, PT, PT, R187, -0x695add53, RZ ;  /* 0x96a522adbbb37810 */ /* 0x000fc60007ffe0ff */
[----:B------:R-:W-:Y:S01]  /*12130*/  IMAD.WIDE.U32 R174, R175, -0x2daee0ad, RZ ;  /* 0xd2511f53afae7825 */ /* 0x000fe200078e00ff */
[----:B------:R-:W-:-:S03]  /*12140*/  LOP3.LUT R205, R205, R188, R207, 0x96, !PT ;  /* 0x000000bccdcd7212 */ /* 0x000fc600078e96cf */
[----:B------:R-:W-:Y:S01]  /*12150*/  IMAD.MOV.U32 R172, RZ, RZ, R174 ;  /* 0x000000ffffac7224 */ /* 0x000fe200078e00ae */
[----:B------:R-:W-:-:S07]  /*12160*/  LOP3.LUT R207, R179, R182, R175, 0x96, !PT ;  /* 0x000000b6b3cf7212 */ /* 0x000fce00078e96af */
.L_x_13329:
[----:B------:R-:W-:Y:S05]  /*12170*/  BSYNC.RECONVERGENT B1 ;  /* 0x0000000000017941 */ /* 0x000fea0003800200 */
.L_x_13328:
        /* <DEDUP_REMOVED lines=13> */
.L_x_13327:
[----:B------:R-:W-:Y:S05]  /*12250*/  BSYNC.RECONVERGENT B0 ;  /* 0x0000000000007941 */ /* 0x000fea0003800200 */
.L_x_13326:
[----:B------:R-:W-:Y:S02]  /*12260*/  F2FP.BF16.F32.PACK_AB R174, RZ, R170 ;  /* 0x000000aaffae723e */ /* 0x000fe400000010ff */
[----:B------:R-:W-:Y:S02]  /*12270*/  PRMT R160, R160, 0x5410, R163 ;  /* 0x00005410a0a07816 */ /* 0x000fe400000000a3 */
[----:B------:R-:W-:Y:S02]  /*12280*/  PRMT R162, R162, 0x5410, R173 ;  /* 0x00005410a2a27816 */ /* 0x000fe400000000ad */
[----:B------:R-:W-:Y:S02]  /*12290*/  PRMT R161, R161, 0x5410, R171 ;  /* 0x00005410a1a17816 */ /* 0x000fe400000000ab */
[----:B------:R-:W-:Y:S01]  /*122a0*/  PRMT R163, R177, 0x5410, R174 ;  /* 0x00005410b1a37816 */ /* 0x000fe200000000ae */
[----:B------:R-:W-:Y:S06]  /*122b0*/  BRA `(.L_x_13333) ;  /* 0x00000034002c7947 */ /* 0x000fec0003800000 */
.L_x_13276:
[----:B------:R-:W-:Y:S01]  /*122c0*/  BSSY.RECONVERGENT B0, `(.L_x_13334) ;  /* 0x0000069000007945 */ /* 0x000fe20003800200 */
[----:B------:R-:W-:Y:S01]  /*122d0*/  IMAD.MOV.U32 R31, RZ, RZ, RZ ;  /* 0x000000ffff1f7224 */ /* 0x000fe200078e00ff */
[----:B0-----:R-:W-:Y:S01]  /*122e0*/  MOV R172, R166 ;  /* 0x000000a600ac7202 */ /* 0x001fe20000000f00 */
[----:B------:R-:W-:Y:S01]  /*122f0*/  IMAD.MOV.U32 R161, RZ, RZ, R167 ;  /* 0x000000ffffa17224 */ /* 0x000fe200078e00a7 */
        /* <DEDUP_REMOVED lines=17> */
.L_x_13338:
        /* <DEDUP_REMOVED lines=13> */
.L_x_13340:
[----:B------:R-:W-:Y:S05]  /*124e0*/  BSYNC.RECONVERGENT B2 ;  /* 0x0000000000027941 */ /* 0x000fea0003800200 */
.L_x_13339:
        /* <DEDUP_REMOVED lines=56> */
[----:B------:R-:W-:-:S05]  /*12870*/  VIADD R21, R187, 0x96a522ad ;  /* 0x96a522adbb157836 */ /* 0x000fca0000000000 */
[----:B------:R-:W-:Y:S02]  /*12880*/  LOP3.LUT R207, R21, R160, R173, 0x96, !PT ;  /* 0x000000a015cf7212 */ /* 0x000fe400078e96ad */
[----:B------:R-:W-:-:S07]  /*12890*/  MOV R21, R166 ;  /* 0x000000a600157202 */ /* 0x000fce0000000f00 */
.L_x_13337:
[----:B------:R-:W-:Y:S05]  /*128a0*/  BSYNC.RECONVERGENT B1 ;  /* 0x0000000000017941 */ /* 0x000fea0003800200 */
.L_x_13336:
        /* <DEDUP_REMOVED lines=10> */
.L_x_13335:
[----:B------:R-:W-:Y:S05]  /*12950*/  BSYNC.RECONVERGENT B0 ;  /* 0x0000000000007941 */ /* 0x000fea0003800200 */
.L_x_13334:
[----:B------:R-:W-:Y:S01]  /*12960*/  BSSY.RECONVERGENT B0, `(.L_x_13341) ;  /* 0x0000068000007945 */ /* 0x000fe20003800200 */
[----:B------:R-:W-:Y:S01]  /*12970*/  F2FP.BF16.F32.PACK_AB R160, RZ, R31 ;  /* 0x0000001fffa0723e */ /* 0x000fe200000010ff */
        /* <DEDUP_REMOVED lines=16> */
.L_x_13345:
        /* <DEDUP_REMOVED lines=13> */
.L_x_13347:
[----:B------:R-:W-:Y:S05]  /*12b50*/  BSYNC.RECONVERGENT B2 ;  /* 0x0000000000027941 */ /* 0x000fea0003800200 */
.L_x_13346:
        /* <DEDUP_REMOVED lines=57> */
[----:B------:R-:W-:Y:S01]  /*12ef0*/  IMAD.MOV.U32 R19, RZ, RZ, R172 ;  /* 0x000000ffff137224 */ /* 0x000fe200078e00ac */
[----:B------:R-:W-:Y:S01]  /*12f00*/  MOV R172, R166 ;  /* 0x000000a600ac7202 */ /* 0x000fe20000000f00 */
[----:B------:R-:W-:-:S07]  /*12f10*/  IMAD.MOV.U32 R162, RZ, RZ, RZ ;  /* 0x000000ffffa27224 */ /* 0x000fce00078e00ff */
.L_x_13344:
[----:B------:R-:W-:Y:S05]  /*12f20*/  BSYNC.RECONVERGENT B1 ;  /* 0x0000000000017941 */ /* 0x000fea0003800200 */
.L_x_13343:
        /* <DEDUP_REMOVED lines=11> */
.L_x_13342:
[----:B------:R-:W-:Y:S05]  /*12fe0*/  BSYNC.RECONVERGENT B0 ;  /* 0x0000000000007941 */ /* 0x000fea0003800200 */
.L_x_13341:
        /* <DEDUP_REMOVED lines=18> */
.L_x_13352:
        /* <DEDUP_REMOVED lines=13> */
.L_x_13354:
[----:B------:R-:W-:Y:S05]  /*131e0*/  BSYNC.RECONVERGENT B2 ;  /* 0x0000000000027941 */ /* 0x000fea0003800200 */
.L_x_13353:
        /* <DEDUP_REMOVED lines=55> */
[----:B------:R-:W-:Y:S02]  /*13560*/  IADD3 R17, PT, PT, R187, -0x695add53, RZ ;  /* 0x96a522adbb117810 */ /* 0x000fe40007ffe0ff */
[----:B------:R-:W-:Y:S02]  /*13570*/  LOP3.LUT R205, R205, R168, R207, 0x96, !PT ;  /* 0x000000a8cdcd7212 */ /* 0x000fe400078e96cf */
[----:B------:R-:W-:Y:S01]  /*13580*/  LOP3.LUT R207, R17, R166, R171, 0x96, !PT ;  /* 0x000000a611cf7212 */ /* 0x000fe200078e96ab */
[----:B------:R-:W-:Y:S01]  /*13590*/  IMAD.MOV.U32 R17, RZ, RZ, R172 ;  /* 0x000000ffff117224 */ /* 0x000fe200078e00ac */
[----:B------:R-:W-:-:S07]  /*135a0*/  MOV R172, R170 ;  /* 0x000000aa00ac7202 */ /* 0x000fce0000000f00 */
.L_x_13351:
[----:B------:R-:W-:Y:S05]  /*135b0*/  BSYNC.RECONVERGENT B1 ;  /* 0x0000000000017941 */ /* 0x000fea0003800200 */
.L_x_13350:
        /* <DEDUP_REMOVED lines=10> */
.L_x_13349:
[----:B------:R-:W-:Y:S05]  /*13660*/  BSYNC.RECONVERGENT B0 ;  /* 0x0000000000007941 */ /* 0x000fea0003800200 */
.L_x_13348:
        /* <DEDUP_REMOVED lines=18> */
.L_x_13359:
        /* <DEDUP_REMOVED lines=13> */
.L_x_13361:
[----:B------:R-:W-:Y:S05]  /*13860*/  BSYNC.RECONVERGENT B2 ;  /* 0x0000000000027941 */ /* 0x000fea0003800200 */
.L_x_13360:
        /* <DEDUP_REMOVED lines=60> */
.L_x_13358:
[----:B------:R-:W-:Y:S05]  /*13c30*/  BSYNC.RECONVERGENT B1 ;  /* 0x0000000000017941 */ /* 0x000fea0003800200 */
.L_x_13357:
        /* <DEDUP_REMOVED lines=11> */
.L_x_13356:
[----:B------:R-:W-:Y:S05]  /*13cf0*/  BSYNC.RECONVERGENT B0 ;  /* 0x0000000000007941 */ /* 0x000fea0003800200 */
.L_x_13355:
        /* <DEDUP_REMOVED lines=18> */
.L_x_13366:
        /* <DEDUP_REMOVED lines=13> */
.L_x_13368:
[----:B------:R-:W-:Y:S05]  /*13ef0*/  BSYNC.RECONVERGENT B2 ;  /* 0x0000000000027941 */ /* 0x000fea0003800200 */
.L_x_13367:
        /* <DEDUP_REMOVED lines=60> */
.L_x_13365:
[----:B------:R-:W-:Y:S05]  /*142c0*/  BSYNC.RECONVERGENT B1 ;  /* 0x0000000000017941 */ /* 0x000fea0003800200 */
.L_x_13364:
        /* <DEDUP_REMOVED lines=10> */
.L_x_13363:
[----:B------:R-:W-:Y:S05]  /*14370*/  BSYNC.RECONVERGENT B0 ;  /* 0x0000000000007941 */ /* 0x000fea0003800200 */
.L_x_13362:
        /* <DEDUP_REMOVED lines=18> */
.L_x_13373:
        /* <DEDUP_REMOVED lines=13> */
.L_x_13375:
[----:B------:R-:W-:Y:S05]  /*14570*/  BSYNC.RECONVERGENT B2 ;  /* 0x0000000000027941 */ /* 0x000fea0003800200 */
.L_x_13374:
        /* <DEDUP_REMOVED lines=25> */
[C---:B------:R-:W-:Y:S02]  /*14710*/  IADD3 R11, PT, PT, R186.reuse, 0x78dde6e4, RZ ;  /* 0x78dde6e4ba0b7810 */ /* 0x040fe40007ffe0ff */
[----:B------:R-:W-:Y:S01]  /*14720*/  LOP3.LUT R173, R173, R176, R169, 0x96, !PT ;  /* 0x000000b0adad7212 */ /* 0x000fe200078e96a9 */
[----:B------:R-:W-:Y:S01]  /*14730*/  VIADD R169, R186, 0x1715609d ;  /* 0x1715609dbaa97836 */ /* 0x000fe20000000000 */
[----:B------:R-:W-:Y:S01]  /*14740*/  LOP3.LUT R11, R11, R178, R175, 0x96, !PT ;  /* 0x000000b20b0b7212 */ /* 0x000fe200078e96af */
[----:B------:R-:W-:Y:S02]  /*14750*/  IMAD.MOV.U32 R170, RZ, RZ, RZ ;  /* 0x000000ffffaa7224 */ /* 0x000fe400078e00ff */
        /* <DEDUP_REMOVED lines=30> */
.L_x_13372:
[----:B------:R-:W-:Y:S05]  /*14940*/  BSYNC.RECONVERGENT B1 ;  /* 0x0000000000017941 */ /* 0x000fea0003800200 */
.L_x_13371:
        /* <DEDUP_REMOVED lines=11> */
.L_x_13370:
[----:B------:R-:W-:Y:S05]  /*14a00*/  BSYNC.RECONVERGENT B0 ;  /* 0x0000000000007941 */ /* 0x000fea0003800200 */
.L_x_13369:
        /* <DEDUP_REMOVED lines=18> */
.L_x_13380:
        /* <DEDUP_REMOVED lines=13> */
.L_x_13382:
[----:B------:R-:W-:Y:S05]  /*14c00*/  BSYNC.RECONVERGENT B2 ;  /* 0x0000000000027941 */ /* 0x000fea0003800200 */
.L_x_13381:
        /* <DEDUP_REMOVED lines=58> */
[----:B------:R-:W-:Y:S01]  /*14fb0*/  MOV R172, R174 ;  /* 0x000000ae00ac7202 */ /* 0x000fe20000000f00 */
[----:B------:R-:W-:-:S07]  /*14fc0*/  IMAD.MOV.U32 R174, RZ, RZ, RZ ;  /* 0x000000ffffae7224 */ /* 0x000fce00078e00ff */
.L_x_13379:
[----:B------:R-:W-:Y:S05]  /*14fd0*/  BSYNC.RECONVERGENT B1 ;  /* 0x0000000000017941 */ /* 0x000fea0003800200 */
.L_x_13378:
        /* <DEDUP_REMOVED lines=10> */
.L_x_13377:
[----:B------:R-:W-:Y:S05]  /*15080*/  BSYNC.RECONVERGENT B0 ;  /* 0x0000000000007941 */ /* 0x000fea0003800200 */
.L_x_13376:
        /* <DEDUP_REMOVED lines=18> */
.L_x_13387:
        /* <DEDUP_REMOVED lines=13> */
.L_x_13389:
[----:B------:R-:W-:Y:S05]  /*15280*/  BSYNC.RECONVERGENT B2 ;  /* 0x0000000000027941 */ /* 0x000fea0003800200 */
.L_x_13388:
        /* <DEDUP_REMOVED lines=17> */
[----:B------:R-:W-:Y:S01]  /*153a0*/  IMAD.MOV.U32 R170, RZ, RZ, R172 ;  /* 0x000000ffffaa7224 */ /* 0x000fe200078e00ac */
        /* <DEDUP_REMOVED lines=34> */
[----:B------:R-:W-:Y:S01]  /*155d0*/  IMAD.MOV.U32 R176, RZ, RZ, RZ ;  /* 0x000000ffffb07224 */ /* 0x000fe200078e00ff */
[----:B------:R-:W-:-:S03]  /*155e0*/  LOP3.LUT R175, R175, R174, R183, 0x96, !PT ;  /* 0x000000aeafaf7212 */ /* 0x000fc600078e96b7 */
[----:B------:R-:W-:Y:S01]  /*155f0*/  IMAD.WIDE.U32 R206, R177, -0x326172a9, RZ ;  /* 0xcd9e8d57b1ce7825 */ /* 0x000fe200078e00ff */
[----:B------:R-:W-:-:S03]  /*15600*/  IADD3 R177, PT, PT, R187, -0x695add53, RZ ;  /* 0x96a522adbbb17810 */ /* 0x000fc60007ffe0ff */
[----:B------:R-:W-:Y:S01]  /*15610*/  IMAD.WIDE.U32 R174, R175, -0x2daee0ad, RZ ;  /* 0xd2511f53afae7825 */ /* 0x000fe200078e00ff */
[----:B------:R-:W-:-:S04]  /*15620*/  LOP3.LUT R205, R205, R182, R207, 0x96, !PT ;  /* 0x000000b6cdcd7212 */ /* 0x000fc800078e96cf */
[----:B------:R-:W-:Y:S02]  /*15630*/  LOP3.LUT R207, R177, R178, R175, 0x96, !PT ;  /* 0x000000b2b1cf7212 */ /* 0x000fe400078e96af */
[----:B------:R-:W-:-:S07]  /*15640*/  MOV R172, R174 ;  /* 0x000000ae00ac7202 */ /* 0x000fce0000000f00 */
.L_x_13386:
[----:B------:R-:W-:Y:S05]  /*15650*/  BSYNC.RECONVERGENT B1 ;  /* 0x0000000000017941 */ /* 0x000fea0003800200 */
.L_x_13385:
        /* <DEDUP_REMOVED lines=11> */
.L_x_13384:
[----:B------:R-:W-:Y:S05]  /*15710*/  BSYNC.RECONVERGENT B0 ;  /* 0x0000000000007941 */ /* 0x000fea0003800200 */
.L_x_13383:
[----:B------:R-:W-:Y:S02]  /*15720*/  F2FP.BF16.F32.PACK_AB R174, RZ, R170 ;  /* 0x000000aaffae723e */ /* 0x000fe400000010ff */
[----:B------:R-:W-:Y:S02]  /*15730*/  PRMT R160, R160, 0x5410, R163 ;  /* 0x00005410a0a07816 */ /* 0x000fe400000000a3 */
[----:B------:R-:W-:Y:S02]  /*15740*/  PRMT R162, R162, 0x5410, R173 ;  /* 0x00005410a2a27816 */ /* 0x000fe400000000ad */
[----:B------:R-:W-:Y:S02]  /*15750*/  PRMT R161, R161, 0x5410, R171 ;  /* 0x00005410a1a17816 */ /* 0x000fe400000000ab */
[----:B------:R-:W-:-:S07]  /*15760*/  PRMT R163, R180, 0x5410, R174 ;  /* 0x00005410b4a37816 */ /* 0x000fce00000000ae */
.L_x_13333:
        /* <DEDUP_REMOVED lines=32> */
.L_x_13391:
[----:B------:R-:W-:Y:S05]  /*15970*/  BSYNC.RECONVERGENT B0 ;  /* 0x0000000000007941 */ /* 0x000fea0003800200 */
.L_x_13390:
[----:B-----5:R1:W5:Y:S04]  /*15980*/  @P1 LDG.E.128 R36, desc[UR6][R174.64] ;  /* 0x00000006ae241981 */ /* 0x020368000c1e1d00 */
[----:B------:R1:W5:Y:S01]  /*15990*/  @P0 LDG.E.128 R32, desc[UR6][R178.64] ;  /* 0x00000006b2200981 */ /* 0x000362000c1e1d00 */
[----:B------:R-:W-:Y:S05]  /*159a0*/  @!P0 BRA `(.L_x_13392) ;  /* 0x0000003400e48947 */ /* 0x000fea0003800000 */
[----:B------:R-:W-:Y:S01]  /*159b0*/  ISETP.GT.AND P2, PT, R181, RZ, PT ;  /* 0x000000ffb500720c */ /* 0x000fe20003f44270 */
[----:B------:R-:W-:-:S12]  /*159c0*/  BSSY.RECONVERGENT B0, `(.L_x_13393) ;  /* 0x000006b000007945 */ /* 0x000fd80003800200 */
[----:B-----5:R-:W-:Y:S01]  /*159d0*/  @!P2 IMAD.U32 R171, R32, 0x10000, RZ ;  /* 0x0001000020aba824 */ /* 0x020fe200078e00ff */
        /* <DEDUP_REMOVED lines=19> */
.L_x_13397:
        /* <DEDUP_REMOVED lines=13> */
.L_x_13399:
[----:B------:R-:W-:Y:S05]  /*15be0*/  BSYNC.RECONVERGENT B2 ;  /* 0x0000000000027941 */ /* 0x000fea0003800200 */
.L_x_13398:
[----:B------:R-:W-:Y:S01]  /*15bf0*/  IMAD.WIDE.U32 R162, R26, -0x326172a9, RZ ;  /* 0xcd9e8d571aa27825 */ /* 0x000fe200078e00ff */
[----:B------:R-:W-:Y:S02]  /*15c00*/  LOP3.LUT R176, R25, R161, R187, 0x96, !PT ;  /* 0x000000a119b07212 */ /* 0x000fe400078e96bb */
[----:B------:R-:W-:Y:S01]  /*15c10*/  IADD3 R21, PT, PT, R186, -0x61c88647, RZ ;  /* 0x9e3779b9ba157810 */ /* 0x000fe20007ffe0ff */
[----:B------:R-:W-:Y:S01]  /*15c20*/  VIADD R161, R187, 0xbb67ae85 ;  /* 0xbb67ae85bba17836 */ /* 0x000fe20000000000 */
[----:B-1----:R-:W-:Y:S01]  /*15c30*/  LOP3.LUT R174, R27, R163, R186, 0x96, !PT ;  /* 0x000000a31bae7212 */ /* 0x002fe200078e96ba */
        /* <DEDUP_REMOVED lines=55> */
.L_x_13396:
[----:B------:R-:W-:Y:S05]  /*15fb0*/  BSYNC.RECONVERGENT B1 ;  /* 0x0000000000017941 */ /* 0x000fea0003800200 */
.L_x_13395:
        /* <DEDUP_REMOVED lines=11> */
.L_x_13394:
[----:B------:R-:W-:Y:S05]  /*16070*/  BSYNC.RECONVERGENT B0 ;  /* 0x0000000000007941 */ /* 0x000fea0003800200 */
.L_x_13393:
        /* <DEDUP_REMOVED lines=23> */
.L_x_13404:
        /* <DEDUP_REMOVED lines=13> */
.L_x_13406:
[----:B------:R-:W-:Y:S05]  /*162c0*/  BSYNC.RECONVERGENT B2 ;  /* 0x0000000000027941 */ /* 0x000fea0003800200 */
.L_x_13405:
[----:B------:R-:W-:Y:S01]  /*162d0*/  IMAD.WIDE.U32 R172, R26, -0x326172a9, RZ ;  /* 0xcd9e8d571aac7825 */ /* 0x000fe200078e00ff */
[----:B------:R-:W-:Y:S02]  /*162e0*/  LOP3.LUT R176, R25, R163, R187, 0x96, !PT ;  /* 0x000000a319b07212 */ /* 0x000fe400078e96bb */
[----:B------:R-:W-:Y:S01]  /*162f0*/  IADD3 R161, PT, PT, R187, -0x4498517b, RZ ;  /* 0xbb67ae85bba17810 */ /* 0x000fe20007ffe0ff */
[----:B------:R-:W-:Y:S01]  /*16300*/  VIADD R19, R186, 0x9e3779b9 ;  /* 0x9e3779b9ba137836 */ /* 0x000fe20000000000 */
[----:B-1----:R-:W-:Y:S01]  /*16310*/  LOP3.LUT R174, R27, R173, R186, 0x96, !PT ;  /* 0x000000ad1bae7212 */ /* 0x002fe200078e96ba */
        /* <DEDUP_REMOVED lines=55> */
.L_x_13403:
[----:B------:R-:W-:Y:S05]  /*16690*/  BSYNC.RECONVERGENT B1 ;  /* 0x0000000000017941 */ /* 0x000fea0003800200 */
.L_x_13402:
        /* <DEDUP_REMOVED lines=13> */
.L_x_13401:
[----:B------:R-:W-:Y:S05]  /*16770*/  BSYNC.RECONVERGENT B0 ;  /* 0x0000000000007941 */ /* 0x000fea0003800200 */
.L_x_13400:
        /* <DEDUP_REMOVED lines=22> */
.L_x_13411:
        /* <DEDUP_REMOVED lines=13> */
.L_x_13413:
[----:B------:R-:W-:Y:S05]  /*169b0*/  BSYNC.RECONVERGENT B2 ;  /* 0x0000000000027941 */ /* 0x000fea0003800200 */
.L_x_13412:
        /* <DEDUP_REMOVED lines=55> */
[----:B------:R-:W-:-:S03]  /*16d30*/  IMAD.WIDE.U32 R160, R160, -0x2daee0ad, RZ ;  /* 0xd2511f53a0a07825 */ /* 0x000fc600078e00ff */
[----:B------:R-:W-:Y:S01]  /*16d40*/  MOV R176, R160 ;  /* 0x000000a000b07202 */ /* 0x000fe20000000f00 */
[----:B------:R-:W-:Y:S01]  /*16d50*/  HFMA2 R160, -RZ, RZ, 0, 0 ;  /* 0x00000000ffa07431 */ /* 0x000fe200000001ff */
[----:B------:R-:W-:Y:S01]  /*16d60*/  LOP3.LUT R207, R17, R174, R161, 0x96, !PT ;  /* 0x000000ae11cf7212 */ /* 0x000fe200078e96a1 */
[----:B------:R-:W-:-:S07]  /*16d70*/  IMAD.MOV.U32 R17, RZ, RZ, R162 ;  /* 0x000000ffff117224 */ /* 0x000fce00078e00a2 */
.L_x_13410:
[----:B------:R-:W-:Y:S05]  /*16d80*/  BSYNC.RECONVERGENT B1 ;  /* 0x0000000000017941 */ /* 0x000fea0003800200 */
.L_x_13409:
        /* <DEDUP_REMOVED lines=11> */
.L_x_13408:
[----:B------:R-:W-:Y:S05]  /*16e40*/  BSYNC.RECONVERGENT B0 ;  /* 0x0000000000007941 */ /* 0x000fea0003800200 */
.L_x_13407:
        /* <DEDUP_REMOVED lines=23> */
.L_x_13418:
        /* <DEDUP_REMOVED lines=13> */
.L_x_13420:
[----:B------:R-:W-:Y:S05]  /*17090*/  BSYNC.RECONVERGENT B2 ;  /* 0x0000000000027941 */ /* 0x000fea0003800200 */
.L_x_13419:
        /* <DEDUP_REMOVED lines=60> */
.L_x_13417:
[----:B------:R-:W-:Y:S05]  /*17460*/  BSYNC.RECONVERGENT B1 ;  /* 0x0000000000017941 */ /* 0x000fea0003800200 */
.L_x_13416:
        /* <DEDUP_REMOVED lines=13> */
.L_x_13415:
[----:B------:R-:W-:Y:S05]  /*17540*/  BSYNC.RECONVERGENT B0 ;  /* 0x0000000000007941 */ /* 0x000fea0003800200 */
.L_x_13414:
        /* <DEDUP_REMOVED lines=22> */
.L_x_13425:
        /* <DEDUP_REMOVED lines=13> */
.L_x_13427:
[----:B------:R-:W-:Y:S05]  /*17780*/  BSYNC.RECONVERGENT B2 ;  /* 0x0000000000027941 */ /* 0x000fea0003800200 */
.L_x_13426:
        /* <DEDUP_REMOVED lines=60> */
.L_x_13424:
[----:B------:R-:W-:Y:S05]  /*17b50*/  BSYNC.RECONVERGENT B1 ;  /* 0x0000000000017941 */ /* 0x000fea0003800200 */
.L_x_13423:
        /* <DEDUP_REMOVED lines=11> */
.L_x_13422:
[----:B------:R-:W-:Y:S05]  /*17c10*/  BSYNC.RECONVERGENT B0 ;  /* 0x0000000000007941 */ /* 0x000fea0003800200 */
.L_x_13421:
        /* <DEDUP_REMOVED lines=23> */
.L_x_13432:
        /* <DEDUP_REMOVED lines=13> */
.L_x_13434:
[----:B------:R-:W-:Y:S05]  /*17e60*/  BSYNC.RECONVERGENT B2 ;  /* 0x0000000000027941 */ /* 0x000fea0003800200 */
.L_x_13433:
        /* <DEDUP_REMOVED lines=56> */
[----:B------:R-:W-:Y:S01]  /*181f0*/  LOP3.LUT R205, R205, R176, R207, 0x96, !PT ;  /* 0x000000b0cdcd7212 */ /* 0x000fe200078e96cf */
[----:B------:R-:W-:Y:S01]  /*18200*/  IMAD.MOV.U32 R196, RZ, RZ, R162 ;  /* 0x000000ffffc47224 */ /* 0x000fe200078e00a2 */
[----:B------:R-:W-:Y:S02]  /*18210*/  LOP3.LUT R207, R11, R160, R163, 0x96, !PT ;  /* 0x000000a00bcf7212 */ /* 0x000fe400078e96a3 */
[----:B------:R-:W-:-:S07]  /*18220*/  MOV R11, R182 ;  /* 0x000000b6000b7202 */ /* 0x000fce0000000f00 */
.L_x_13431:
[----:B------:R-:W-:Y:S05]  /*18230*/  BSYNC.RECONVERGENT B1 ;  /* 0x0000000000017941 */ /* 0x000fea0003800200 */
.L_x_13430:
        /* <DEDUP_REMOVED lines=13> */
.L_x_13429:
[----:B------:R-:W-:Y:S05]  /*18310*/  BSYNC.RECONVERGENT B0 ;  /* 0x0000000000007941 */ /* 0x000fea0003800200 */
.L_x_13428:
        /* <DEDUP_REMOVED lines=22> */
.L_x_13439:
        /* <DEDUP_REMOVED lines=13> */
.L_x_13441:
[----:B------:R-:W-:Y:S05]  /*18550*/  BSYNC.RECONVERGENT B2 ;  /* 0x0000000000027941 */ /* 0x000fea0003800200 */
.L_x_13440:
        /* <DEDUP_REMOVED lines=60> */
.L_x_13438:
[----:B------:R-:W-:Y:S05]  /*18920*/  BSYNC.RECONVERGENT B1 ;  /* 0x0000000000017941 */ /* 0x000fea0003800200 */
.L_x_13437:
        /* <DEDUP_REMOVED lines=11> */
.L_x_13436:
[----:B------:R-:W-:Y:S05]  /*189e0*/  BSYNC.RECONVERGENT B0 ;  /* 0x0000000000007941 */ /* 0x000fea0003800200 */
.L_x_13435:
        /* <DEDUP_REMOVED lines=23> */
.L_x_13446:
        /* <DEDUP_REMOVED lines=13> */
.L_x_13448:
[----:B------:R-:W-:Y:S05]  /*18c30*/  BSYNC.RECONVERGENT B2 ;  /* 0x0000000000027941 */ /* 0x000fea0003800200 */
.L_x_13447:
        /* <DEDUP_REMOVED lines=58> */
[----:B------:R-:W-:-:S07]  /*18fe0*/  IMAD.MOV.U32 R161, RZ, RZ, R201 ;  /* 0x000000ffffa17224 */ /* 0x000fce00078e00c9 */
.L_x_13445:
[----:B------:R-:W-:Y:S05]  /*18ff0*/  BSYNC.RECONVERGENT B1 ;  /* 0x0000000000017941 */ /* 0x000fea0003800200 */
.L_x_13444:
        /* <DEDUP_REMOVED lines=13> */
.L_x_13443:
[----:B------:R-:W-:Y:S05]  /*190d0*/  BSYNC.RECONVERGENT B0 ;  /* 0x0000000000007941 */ /* 0x000fea0003800200 */
.L_x_13442:
[----:B------:R-:W-:Y:S02]  /*190e0*/  F2FP.BF16.F32.PACK_AB R163, RZ, R178 ;  /* 0x000000b2ffa3723e */ /* 0x000fe400000010ff */
[----:B------:R-:W-:Y:S02]  /*190f0*/  PRMT R162, R195, 0x5410, R198 ;  /* 0x00005410c3a27816 */ /* 0x000fe400000000c6 */
[----:B------:R-:W-:Y:S02]  /*19100*/  PRMT R161, R192, 0x5410, R193 ;  /* 0x00005410c0a17816 */ /* 0x000fe400000000c1 */
[----:B------:R-:W-:Y:S02]  /*19110*/  PRMT R160, R180, 0x5410, R190 ;  /* 0x00005410b4a07816 */ /* 0x000fe400000000be */
[----:B------:R-:W-:Y:S01]  /*19120*/  PRMT R163, R199, 0x5410, R163 ;  /* 0x00005410c7a37816 */ /* 0x000fe200000000a3 */
[----:B------:R-:W-:Y:S06]  /*19130*/  BRA `(.L_x_13449) ;  /* 0x00000034002c7947 */ /* 0x000fec0003800000 */
.L_x_13392:
        /* <DEDUP_REMOVED lines=21> */
.L_x_13454:
        /* <DEDUP_REMOVED lines=13> */
.L_x_13456:
[----:B------:R-:W-:Y:S05]  /*19360*/  BSYNC.RECONVERGENT B2 ;  /* 0x0000000000027941 */ /* 0x000fea0003800200 */
.L_x_13455:
        /* <DEDUP_REMOVED lines=59> */
.L_x_13453:
[----:B------:R-:W-:Y:S05]  /*19720*/  BSYNC.RECONVERGENT B1 ;  /* 0x0000000000017941 */ /* 0x000fea0003800200 */
.L_x_13452:
        /* <DEDUP_REMOVED lines=10> */
.L_x_13451:
[----:B------:R-:W-:Y:S05]  /*197d0*/  BSYNC.RECONVERGENT B0 ;  /* 0x0000000000007941 */ /* 0x000fea0003800200 */
.L_x_13450:
        /* <DEDUP_REMOVED lines=18> */
.L_x_13461:
        /* <DEDUP_REMOVED lines=13> */
.L_x_13463:
[----:B------:R-:W-:Y:S05]  /*199d0*/  BSYNC.RECONVERGENT B2 ;  /* 0x0000000000027941 */ /* 0x000fea0003800200 */
.L_x_13462:
        /* <DEDUP_REMOVED lines=57> */
[----:B------:R-:W-:Y:S02]  /*19d70*/  LOP3.LUT R207, R19, R160, R173, 0x96, !PT ;  /* 0x000000a013cf7212 */ /* 0x000fe400078e96ad */
[----:B------:R-:W-:Y:S01]  /*19d80*/  MOV R19, R196 ;  /* 0x000000c400137202 */ /* 0x000fe20000000f00 */
[----:B------:R-:W-:-:S07]  /*19d90*/  IMAD.MOV.U32 R196, RZ, RZ, R172 ;  /* 0x000000ffffc47224 */ /* 0x000fce00078e00ac */
.L_x_13460:
[----:B------:R-:W-:Y:S05]  /*19da0*/  BSYNC.RECONVERGENT B1 ;  /* 0x0000000000017941 */ /* 0x000fea0003800200 */
.L_x_13459:
        /* <DEDUP_REMOVED lines=11> */
.L_x_13458:
[----:B------:R-:W-:Y:S05]  /*19e60*/  BSYNC.RECONVERGENT B0 ;  /* 0x0000000000007941 */ /* 0x000fea0003800200 */
.L_x_13457:
        /* <DEDUP_REMOVED lines=18> */
.L_x_13468:
        /* <DEDUP_REMOVED lines=13> */
.L_x_13470:
[----:B------:R-:W-:Y:S05]  /*1a060*/  BSYNC.RECONVERGENT B2 ;  /* 0x0000000000027941 */ /* 0x000fea0003800200 */
.L_x_13469:
[----:B-1----:R-:W-:Y:S01]  /*1a070*/  IMAD.WIDE.U32 R174, R26, -0x326172a9, RZ ;  /* 0xcd9e8d571aae7825 */ /* 0x002fe200078e00ff */
        /* <DEDUP_REMOVED lines=55> */
[----:B------:R-:W-:Y:S02]  /*1a3f0*/  LOP3.LUT R207, R17, R162, R161, 0x96, !PT ;  /* 0x000000a211cf7212 */ /* 0x000fe400078e96a1 */
[----:B------:R-:W-:Y:S01]  /*1a400*/  MOV R17, R196 ;  /* 0x000000c400117202 */ /* 0x000fe20000000f00 */
[----:B------:R-:W-:Y:S02]  /*1a410*/  IMAD.MOV.U32 R196, RZ, RZ, R160 ;  /* 0x000000ffffc47224 */ /* 0x000fe400078e00a0 */
[----:B------:R-:W-:-:S07]  /*1a420*/  HFMA2 R160, -RZ, RZ, 0, 0 ;  /* 0x00000000ffa07431 */ /* 0x000fce00000001ff */
.L_x_13467:
[----:B------:R-:W-:Y:S05]  /*1a430*/  BSYNC.RECONVERGENT B1 ;  /* 0x0000000000017941 */ /* 0x000fea0003800200 */
.L_x_13466:
        /* <DEDUP_REMOVED lines=10> */
.L_x_13465:
[----:B------:R-:W-:Y:S05]  /*1a4e0*/  BSYNC.RECONVERGENT B0 ;  /* 0x0000000000007941 */ /* 0x000fea0003800200 */
.L_x_13464:
        /* <DEDUP_REMOVED lines=18> */
.L_x_13475:
        /* <DEDUP_REMOVED lines=13> */
.L_x_13477:
[----:B------:R-:W-:Y:S05]  /*1a6e0*/  BSYNC.RECONVERGENT B2 ;  /* 0x0000000000027941 */ /* 0x000fea0003800200 */
.L_x_13476:
        /* <DEDUP_REMOVED lines=60> */
.L_x_13474:
[----:B------:R-:W-:Y:S05]  /*1aab0*/  BSYNC.RECONVERGENT B1 ;  /* 0x0000000000017941 */ /* 0x000fea0003800200 */
.L_x_13473:
        /* <DEDUP_REMOVED lines=11> */
.L_x_13472:
[----:B------:R-:W-:Y:S05]  /*1ab70*/  BSYNC.RECONVERGENT B0 ;  /* 0x0000000000007941 */ /* 0x000fea0003800200 */
.L_x_13471:
        /* <DEDUP_REMOVED lines=18> */
.L_x_13482:
        /* <DEDUP_REMOVED lines=13> */
.L_x_13484:
[----:B------:R-:W-:Y:S05]  /*1ad70*/  BSYNC.RECONVERGENT B2 ;  /* 0x0000000000027941 */ /* 0x000fea0003800200 */
.L_x_13483:
        /* <DEDUP_REMOVED lines=60> */
.L_x_13481:
[----:B------:R-:W-:Y:S05]  /*1b140*/  BSYNC.RECONVERGENT B1 ;  /* 0x0000000000017941 */ /* 0x000fea0003800200 */
.L_x_13480:
        /* <DEDUP_REMOVED lines=10> */
.L_x_13479:
[----:B------:R-:W-:Y:S05]  /*1b1f0*/  BSYNC.RECONVERGENT B0 ;  /* 0x0000000000007941 */ /* 0x000fea0003800200 */
.L_x_13478:
        /* <DEDUP_REMOVED lines=18> */
.L_x_13489:
        /* <DEDUP_REMOVED lines=13> */
.L_x_13491:
[----:B------:R-:W-:Y:S05]  /*1b3f0*/  BSYNC.RECONVERGENT B2 ;  /* 0x0000000000027941 */ /* 0x000fea0003800200 */
.L_x_13490:
        /* <DEDUP_REMOVED lines=39> */
[----:B------:R-:W-:Y:S01]  /*1b670*/  VIADD R11, R186, 0xb54cda56 ;  /* 0xb54cda56ba0b7836 */ /* 0x000fe20000000000 */
[----:B------:R-:W-:Y:S01]  /*1b680*/  IADD3 R163, PT, PT, R187, -0x24c28bd8, RZ ;  /* 0xdb3d7428bba37810 */ /* 0x000fe20007ffe0ff */
[----:B------:R-:W-:-:S03]  /*1b690*/  IMAD.WIDE.U32 R178, R178, -0x326172a9, RZ ;  /* 0xcd9e8d57b2b27825 */ /* 0x000fc600078e00ff */
[----:B------:R-:W-:Y:S02]  /*1b6a0*/  LOP3.LUT R11, R11, R160, R177, 0x96, !PT ;  /* 0x000000a00b0b7212 */ /* 0x000fe400078e96b1 */
[----:B------:R-:W-:-:S03]  /*1b6b0*/  LOP3.LUT R161, R161, R176, R179, 0x96, !PT ;  /* 0x000000b0a1a17212 */ /* 0x000fc600078e96b3 */
[----:B------:R-:W-:-:S04]  /*1b6c0*/  IMAD.WIDE.U32 R182, R11, -0x2daee0ad, RZ ;  /* 0xd2511f530bb67825 */ /* 0x000fc800078e00ff */
[----:B------:R-:W-:Y:S02]  /*1b6d0*/  VIADD R11, R187, 0x1fd5c5a3 ;  /* 0x1fd5c5a3bb0b7836 */ /* 0x000fe40000000000 */
[----:B------:R-:W-:-:S03]  /*1b6e0*/  IMAD.WIDE.U32 R160, R161, -0x2daee0ad, RZ ;  /* 0xd2511f53a1a07825 */ /* 0x000fc600078e00ff */
[----:B------:R-:W-:Y:S02]  /*1b6f0*/  LOP3.LUT R11, R11, R162, R183, 0x96, !PT ;  /* 0x000000a20b0b7212 */ /* 0x000fe400078e96b7 */
[----:B------:R-:W-:Y:S01]  /*1b700*/  LOP3.LUT R163, R163, R182, R161, 0x96, !PT ;  /* 0x000000b6a3a37212 */ /* 0x000fe200078e96a1 */
[----:B------:R-:W-:Y:S02]  /*1b710*/  HFMA2 R161, -RZ, RZ, 0, 0 ;  /* 0x00000000ffa17431 */ /* 0x000fe400000001ff */
[----:B------:R-:W-:-:S04]  /*1b720*/  IMAD.WIDE.U32 R176, R11, -0x326172a9, RZ ;  /* 0xcd9e8d570bb07825 */ /* 0x000fc800078e00ff */
        /* <DEDUP_REMOVED lines=9> */
.L_x_13488:
[----:B------:R-:W-:Y:S05]  /*1b7c0*/  BSYNC.RECONVERGENT B1 ;  /* 0x0000000000017941 */ /* 0x000fea0003800200 */
.L_x_13487:
        /* <DEDUP_REMOVED lines=11> */
.L_x_13486:
[----:B------:R-:W-:Y:S05]  /*1b880*/  BSYNC.RECONVERGENT B0 ;  /* 0x0000000000007941 */ /* 0x000fea0003800200 */
.L_x_13485:
        /* <DEDUP_REMOVED lines=18> */
.L_x_13496:
        /* <DEDUP_REMOVED lines=13> */
.L_x_13498:
[----:B------:R-:W-:Y:S05]  /*1ba80*/  BSYNC.RECONVERGENT B2 ;  /* 0x0000000000027941 */ /* 0x000fea0003800200 */
.L_x_13497:
        /* <DEDUP_REMOVED lines=60> */
.L_x_13495:
[----:B------:R-:W-:Y:S05]  /*1be50*/  BSYNC.RECONVERGENT B1 ;  /* 0x0000000000017941 */ /* 0x000fea0003800200 */
.L_x_13494:
        /* <DEDUP_REMOVED lines=10> */
.L_x_13493:
[----:B------:R-:W-:Y:S05]  /*1bf00*/  BSYNC.RECONVERGENT B0 ;  /* 0x0000000000007941 */ /* 0x000fea0003800200 */
.L_x_13492:
        /* <DEDUP_REMOVED lines=18> */
.L_x_13503:
        /* <DEDUP_REMOVED lines=13> */
.L_x_13505:
[----:B------:R-:W-:Y:S05]  /*1c100*/  BSYNC.RECONVERGENT B2 ;  /* 0x0000000000027941 */ /* 0x000fea0003800200 */
.L_x_13504:
[----:B------:R-:W-:Y:S01]  /*1c110*/  IMAD.WIDE.U32 R182, R26, -0x326172a9, RZ ;  /* 0xcd9e8d571ab67825 */ /* 0x000fe200078e00ff */
[----:B------:R-:W-:-:S03]  /*1c120*/  LOP3.LUT R160, R25, R179, R187, 0x96, !PT ;  /* 0x000000b319a07212 */ /* 0x000fc600078e96bb */
[----:B------:R-:W-:Y:S01]  /*1c130*/  HFMA2 R200, -RZ, RZ, 0, 0 ;  /* 0x00000000ffc87431 */ /* 0x000fe200000001ff */
        /* <DEDUP_REMOVED lines=57> */
.L_x_13502:
[----:B------:R-:W-:Y:S05]  /*1c4d0*/  BSYNC.RECONVERGENT B1 ;  /* 0x0000000000017941 */ /* 0x000fea0003800200 */
.L_x_13501:
        /* <DEDUP_REMOVED lines=11> */
.L_x_13500:
[----:B------:R-:W-:Y:S05]  /*1c590*/  BSYNC.RECONVERGENT B0 ;  /* 0x0000000000007941 */ /* 0x000fea0003800200 */
.L_x_13499:
[----:B------:R-:W-:Y:S02]  /*1c5a0*/  F2FP.BF16.F32.PACK_AB R163, RZ, R178 ;  /* 0x000000b2ffa3723e */ /* 0x000fe400000010ff */
[----:B------:R-:W-:Y:S02]  /*1c5b0*/  PRMT R162, R195, 0x5410, R197 ;  /* 0x00005410c3a27816 */ /* 0x000fe400000000c5 */
[----:B------:R-:W-:Y:S02]  /*1c5c0*/  PRMT R161, R192, 0x5410, R193 ;  /* 0x00005410c0a17816 */ /* 0x000fe400000000c1 */
[----:B------:R-:W-:Y:S02]  /*1c5d0*/  PRMT R160, R180, 0x5410, R190 ;  /* 0x00005410b4a07816 */ /* 0x000fe400000000be */
[----:B------:R-:W-:-:S07]  /*1c5e0*/  PRMT R163, R198, 0x5410, R163 ;  /* 0x00005410c6a37816 */ /* 0x000fce00000000a3 */
.L_x_13449:
[C---:B------:R-:W-:Y:S01]  /*1c5f0*/  VIADD R193, R191.reuse, 0x60 ;  /* 0x00000060bfc17836 */ /* 0x040fe20000000000 */
[----:B------:R-:W0:Y:S01]  /*1c600*/  @P1 LDC.64 R182, c[0x0][0x390] ;  /* 0x0000e400ffb61b82 */ /* 0x000e220000000a00 */
[----:B------:R-:W-:Y:S01]  /*1c610*/  VIADD R180, R191, 0x80 ;  /* 0x00000080bfb47836 */ /* 0x000fe20000000000 */
[----:B------:R-:W-:Y:S01]  /*1c620*/  IADD3 R179, PT, PT, R194, 0x80, RZ ;  /* 0x00000080c2b37810 */ /* 0x000fe20007ffe0ff */
[----:B------:R-:W-:Y:S01]  /*1c630*/  IMAD.WIDE.U32 R190, R193, 0x10, R184 ;  /* 0x00000010c1be7825 */ /* 0x000fe200078e00b8 */
[----:B------:R-:W-:Y:S04]  /*1c640*/  BSSY.RECONVERGENT B0, `(.L_x_13506) ;  /* 0x000001b000007945 */ /* 0x000fe80003800200 */
        /* <DEDUP_REMOVED lines=26> */
.L_x_13507:
[----:B------:R-:W-:Y:S05]  /*1c7f0*/  BSYNC.RECONVERGENT B0 ;  /* 0x0000000000007941 */ /* 0x000fea0003800200 */
.L_x_13506:
[----:B-----5:R1:W5:Y:S04]  /*1c800*/  @P1 LDG.E.128 R36, desc[UR6][R182.64] ;  /* 0x00000006b6241981 */ /* 0x020368000c1e1d00 */
[----:B------:R1:W5:Y:S01]  /*1c810*/  @P0 LDG.E.128 R32, desc[UR6][R188.64] ;  /* 0x00000006bc200981 */ /* 0x000362000c1e1d00 */
[----:B------:R-:W-:Y:S05]  /*1c820*/  @!P0 BRA `(.L_x_13508) ;  /* 0x0000003400f08947 */ /* 0x000fea0003800000 */
[----:B------:R-:W-:Y:S01]  /*1c830*/  ISETP.GT.AND P0, PT, R181, RZ, PT ;  /* 0x000000ffb500720c */ /* 0x000fe20003f04270 */
[----:B------:R-:W-:-:S12]  /*1c840*/  BSSY.RECONVERGENT B0, `(.L_x_13509) ;  /* 0x000006a000007945 */ /* 0x000fd80003800200 */
[----:B-----5:R-:W-:Y:S01]  /*1c850*/  @!P0 SHF.L.U32 R190, R32, 0x10, RZ ;  /* 0x0000001020be8819 */ /* 0x020fe200000006ff */
[----:B0-----:R-:W-:Y:S01]  /*1c860*/  @!P0 IMAD.MOV.U32 R192, RZ, RZ, R196 ;  /* 0x000000ffffc08224 */ /* 0x001fe200078e00c4 */
        /* <DEDUP_REMOVED lines=18> */
.L_x_13513:
        /* <DEDUP_REMOVED lines=13> */
.L_x_13515:
[----:B------:R-:W-:Y:S05]  /*1ca60*/  BSYNC.RECONVERGENT B2 ;  /* 0x0000000000027941 */ /* 0x000fea0003800200 */
.L_x_13514:
        /* <DEDUP_REMOVED lines=53> */
[----:B------:R-:W-:-:S04]  /*1cdc0*/  IMAD.WIDE.U32 R206, R161, -0x326172a9, RZ ;  /* 0xcd9e8d57a1ce7825 */ /* 0x000fc800078e00ff */
[----:B------:R-:W-:Y:S01]  /*1cdd0*/  IMAD.WIDE.U32 R192, R21, -0x2daee0ad, RZ ;  /* 0xd2511f5315c07825 */ /* 0x000fe200078e00ff */
[----:B------:R-:W-:Y:S02]  /*1cde0*/  IADD3 R21, PT, PT, R187, -0x695add53, RZ ;  /* 0x96a522adbb157810 */ /* 0x000fe40007ffe0ff */
[----:B------:R-:W-:Y:S02]  /*1cdf0*/  LOP3.LUT R205, R205, R188, R207, 0x96, !PT ;  /* 0x000000bccdcd7212 */ /* 0x000fe400078e96cf */
[----:B------:R-:W-:Y:S01]  /*1ce00*/  LOP3.LUT R207, R21, R182, R193, 0x96, !PT ;  /* 0x000000b615cf7212 */ /* 0x000fe200078e96c1 */
[----:B------:R-:W-:-:S07]  /*1ce10*/  IMAD.MOV.U32 R21, RZ, RZ, R196 ;  /* 0x000000ffff157224 */ /* 0x000fce00078e00c4 */
.L_x_13512:
[----:B------:R-:W-:Y:S05]  /*1ce20*/  BSYNC.RECONVERGENT B1 ;  /* 0x0000000000017941 */ /* 0x000fea0003800200 */
.L_x_13511:
        /* <DEDUP_REMOVED lines=11> */
.L_x_13510:
[----:B------:R-:W-:Y:S05]  /*1cee0*/  BSYNC.RECONVERGENT B0 ;  /* 0x0000000000007941 */ /* 0x000fea0003800200 */
.L_x_13509:
        /* <DEDUP_REMOVED lines=23> */
.L_x_13520:
        /* <DEDUP_REMOVED lines=13> */
.L_x_13522:
[----:B------:R-:W-:Y:S05]  /*1d130*/  BSYNC.RECONVERGENT B2 ;  /* 0x0000000000027941 */ /* 0x000fea0003800200 */
.L_x_13521:
        /* <DEDUP_REMOVED lines=60> */
.L_x_13519:
[----:B------:R-:W-:Y:S05]  /*1d500*/  BSYNC.RECONVERGENT B1 ;  /* 0x0000000000017941 */ /* 0x000fea0003800200 */
.L_x_13518:
        /* <DEDUP_REMOVED lines=13> */
.L_x_13517:
[----:B------:R-:W-:Y:S05]  /*1d5e0*/  BSYNC.RECONVERGENT B0 ;  /* 0x0000000000007941 */ /* 0x000fea0003800200 */
.L_x_13516:
        /* <DEDUP_REMOVED lines=22> */
.L_x_13527:
        /* <DEDUP_REMOVED lines=13> */
.L_x_13529:
[----:B------:R-:W-:Y:S05]  /*1d820*/  BSYNC.RECONVERGENT B2 ;  /* 0x0000000000027941 */ /* 0x000fea0003800200 */
.L_x_13528:
        /* <DEDUP_REMOVED lines=60> */
.L_x_13526:
[----:B------:R-:W-:Y:S05]  /*1dbf0*/  BSYNC.RECONVERGENT B1 ;  /* 0x0000000000017941 */ /* 0x000fea0003800200 */
.L_x_13525:
        /* <DEDUP_REMOVED lines=11> */
.L_x_13524:
[----:B------:R-:W-:Y:S05]  /*1dcb0*/  BSYNC.RECONVERGENT B0 ;  /* 0x0000000000007941 */ /* 0x000fea0003800200 */
.L_x_13523:
        /* <DEDUP_REMOVED lines=23> */
.L_x_13534:
        /* <DEDUP_REMOVED lines=13> */
.L_x_13536:
[----:B------:R-:W-:Y:S05]  /*1df00*/  BSYNC.RECONVERGENT B2 ;  /* 0x0000000000027941 */ /* 0x000fea0003800200 */
.L_x_13535:
        /* <DEDUP_REMOVED lines=60> */
.L_x_13533:
[----:B------:R-:W-:Y:S05]  /*1e2d0*/  BSYNC.RECONVERGENT B1 ;  /* 0x0000000000017941 */ /* 0x000fea0003800200 */
.L_x_13532:
        /* <DEDUP_REMOVED lines=13> */
.L_x_13531:
[----:B------:R-:W-:Y:S05]  /*1e3b0*/  BSYNC.RECONVERGENT B0 ;  /* 0x0000000000007941 */ /* 0x000fea0003800200 */
.L_x_13530:
        /* <DEDUP_REMOVED lines=22> */
.L_x_13541:
        /* <DEDUP_REMOVED lines=13> */
.L_x_13543:
[----:B------:R-:W-:Y:S05]  /*1e5f0*/  BSYNC.RECONVERGENT B2 ;  /* 0x0000000000027941 */ /* 0x000fea0003800200 */
.L_x_13542:
        /* <DEDUP_REMOVED lines=55> */
[----:B------:R-:W-:-:S03]  /*1e970*/  IMAD.WIDE.U32 R160, R160, -0x2daee0ad, RZ ;  /* 0xd2511f53a0a07825 */ /* 0x000fc600078e00ff */
[----:B------:R-:W-:Y:S01]  /*1e980*/  MOV R200, R160 ;  /* 0x000000a000c87202 */ /* 0x000fe20000000f00 */
[----:B------:R-:W-:Y:S01]  /*1e990*/  HFMA2 R160, -RZ, RZ, 0, 0 ;  /* 0x00000000ffa07431 */ /* 0x000fe200000001ff */
[----:B------:R-:W-:Y:S01]  /*1e9a0*/  LOP3.LUT R207, R13, R162, R161, 0x96, !PT ;  /* 0x000000a20dcf7212 */ /* 0x000fe200078e96a1 */
[----:B------:R-:W-:-:S07]  /*1e9b0*/  IMAD.MOV.U32 R13, RZ, RZ, R181 ;  /* 0x000000ffff0d7224 */ /* 0x000fce00078e00b5 */
.L_x_13540:
[----:B------:R-:W-:Y:S05]  /*1e9c0*/  BSYNC.RECONVERGENT B1 ;  /* 0x0000000000017941 */ /* 0x000fea0003800200 */
.L_x_13539:
        /* <DEDUP_REMOVED lines=11> */
.L_x_13538:
[----:B------:R-:W-:Y:S05]  /*1ea80*/  BSYNC.RECONVERGENT B0 ;  /* 0x0000000000007941 */ /* 0x000fea0003800200 */
.L_x_13537:
        /* <DEDUP_REMOVED lines=23> */
.L_x_13548:
        /* <DEDUP_REMOVED lines=13> */
.L_x_13550:
[----:B------:R-:W-:Y:S05]  /*1ecd0*/  BSYNC.RECONVERGENT B2 ;  /* 0x0000000000027941 */ /* 0x000fea0003800200 */
.L_x_13549:
        /* <DEDUP_REMOVED lines=61> */
.L_x_13547:
[----:B------:R-:W-:Y:S05]  /*1f0b0*/  BSYNC.RECONVERGENT B1 ;  /* 0x0000000000017941 */ /* 0x000fea0003800200 */
.L_x_13546:
        /* <DEDUP_REMOVED lines=13> */
.L_x_13545:
[----:B------:R-:W-:Y:S05]  /*1f190*/  BSYNC.RECONVERGENT B0 ;  /* 0x0000000000007941 */ /* 0x000fea0003800200 */
.L_x_13544:
        /* <DEDUP_REMOVED lines=22> */
.L_x_13555:
        /* <DEDUP_REMOVED lines=13> */
.L_x_13557:
[----:B------:R-:W-:Y:S05]  /*1f3d0*/  BSYNC.RECONVERGENT B2 ;  /* 0x0000000000027941 */ /* 0x000fea0003800200 */
.L_x_13556:
[----:B------:R-:W-:Y:S01]  /*1f3e0*/  IMAD.WIDE.U32 R160, R26, -0x326172a9, RZ ;  /* 0xcd9e8d571aa07825 */ /* 0x000fe200078e00ff */
[----:B------:R-:W-:Y:S02]  /*1f3f0*/  LOP3.LUT R192, R25, R163, R187, 0x96, !PT ;  /* 0x000000a319c07212 */ /* 0x000fe400078e96bb */
[----:B------:R-:W-:Y:S01]  /*1f400*/  IADD3 R163, PT, PT, R187, -0x4498517b, RZ ;  /* 0xbb67ae85bba37810 */ /* 0x000fe20007ffe0ff */
[----:B------:R-:W-:Y:S01]  /*1f410*/  VIADD R205, R186, 0x8ff34781 ;  /* 0x8ff34781bacd7836 */ /* 0x000fe20000000000 */
        /* <DEDUP_REMOVED lines=57> */
.L_x_13554:
[----:B------:R-:W-:Y:S05]  /*1f7b0*/  BSYNC.RECONVERGENT B1 ;  /* 0x0000000000017941 */ /* 0x000fea0003800200 */
.L_x_13553:
        /* <DEDUP_REMOVED lines=11> */
.L_x_13552:
[----:B------:R-:W-:Y:S05]  /*1f870*/  BSYNC.RECONVERGENT B0 ;  /* 0x0000000000007941 */ /* 0x000fea0003800200 */
.L_x_13551:
        /* <DEDUP_REMOVED lines=23> */
.L_x_13562:
        /* <DEDUP_REMOVED lines=13> */
.L_x_13564:
[----:B------:R-:W-:Y:S05]  /*1fac0*/  BSYNC.RECONVERGENT B2 ;  /* 0x0000000000027941 */ /* 0x000fea0003800200 */
.L_x_13563:
        /* <DEDUP_REMOVED lines=55> */
[----:B------:R-:W-:-:S04]  /*1fe40*/  IMAD.WIDE.U32 R192, R195, -0x326172a9, RZ ;  /* 0xcd9e8d57c3c07825 */ /* 0x000fc800078e00ff */
[----:B------:R-:W-:Y:S01]  /*1fe50*/  IMAD.WIDE.U32 R194, R194, -0x2daee0ad, RZ ;  /* 0xd2511f53c2c27825 */ /* 0x000fe200078e00ff */
[----:B------:R-:W-:-:S03]  /*1fe60*/  LOP3.LUT R205, R205, R162, R193, 0x96, !PT ;  /* 0x000000a2cdcd7212 */ /* 0x000fc600078e96c1 */
[----:B------:R-:W-:Y:S01]  /*1fe70*/  IMAD.MOV.U32 R206, RZ, RZ, R192 ;  /* 0x000000ffffce7224 */ /* 0x000fe200078e00c0 */
[----:B------:R-:W-:Y:S02]  /*1fe80*/  LOP3.LUT R207, R207, R160, R195, 0x96, !PT ;  /* 0x000000a0cfcf7212 */ /* 0x000fe400078e96c3 */
[----:B------:R-:W-:-:S07]  /*1fe90*/  MOV R192, R194 ;  /* 0x000000c200c07202 */ /* 0x000fce0000000f00 */
.L_x_13561:
[----:B------:R-:W-:Y:S05]  /*1fea0*/  BSYNC.RECONVERGENT B1 ;  /* 0x0000000000017941 */ /* 0x000fea0003800200 */
.L_x_13560:
        /* <DEDUP_REMOVED lines=13> */
.L_x_13559:
[----:B------:R-:W-:Y:S05]  /*1ff80*/  BSYNC.RECONVERGENT B0 ;  /* 0x0000000000007941 */ /* 0x000fea0003800200 */
.L_x_13558:
[----:B------:R-:W-:Y:S02]  /*1ff90*/  F2FP.BF16.F32.PACK_AB R163, RZ, R210 ;  /* 0x000000d2ffa3723e */ /* 0x000fe400000010ff */
[----:B------:R-:W-:Y:S02]  /*1ffa0*/  PRMT R162, R199, 0x5410, R200 ;  /* 0x00005410c7a27816 */ /* 0x000fe400000000c8 */
[----:B------:R-:W-:Y:S02]  /*1ffb0*/  PRMT R161, R197, 0x5410, R198 ;  /* 0x00005410c5a17816 */ /* 0x000fe400000000c6 */
[----:B------:R-:W-:Y:S02]  /*1ffc0*/  PRMT R160, R196, 0x5410, R191 ;  /* 0x00005410c4a07816 */ /* 0x000fe400000000bf */
[----:B------:R-:W-:Y:S01]  /*1ffd0*/  PRMT R163, R201, 0x5410, R163 ;  /* 0x00005410c9a37816 */ /* 0x000fe200000000a3 */
[----:B------:R-:W-:Y:S06]  /*1ffe0*/  BRA `(.L_x_13565) ;  /* 0x0000003400387947 */ /* 0x000fec0003800000 */
.L_x_13508:
[----:B------:R-:W-:Y:S01]  /*1fff0*/  BSSY.RECONVERGENT B0, `(.L_x_13566) ;  /* 0x0000069000007945 */ /* 0x000fe20003800200 */
[----:B------:R-:W-:Y:S01]  /*20000*/  MOV R190, RZ ;  /* 0x000000ff00be7202 */ /* 0x000fe20000000f00 */
[----:B0-----:R-:W-:Y:S01]  /*20010*/  IMAD.MOV.U32 R192, RZ, RZ, R196 ;  /* 0x000000ffffc07224 */ /* 0x001fe200078e00c4 */
        /* <DEDUP_REMOVED lines=18> */
.L_x_13570:
        /* <DEDUP_REMOVED lines=13> */
.L_x_13572:
[----:B------:R-:W-:Y:S05]  /*20210*/  BSYNC.RECONVERGENT B2 ;  /* 0x0000000000027941 */ /* 0x000fea0003800200 */
.L_x_13571:
        /* <DEDUP_REMOVED lines=59> */
.L_x_13569:
[----:B------:R-:W-:Y:S05]  /*205d0*/  BSYNC.RECONVERGENT B1 ;  /* 0x0000000000017941 */ /* 0x000fea0003800200 */
.L_x_13568:
        /* <DEDUP_REMOVED lines=10> */
.L_x_13567:
[----:B------:R-:W-:Y:S05]  /*20680*/  BSYNC.RECONVERGENT B0 ;  /* 0x0000000000007941 */ /* 0x000fea0003800200 */
.L_x_13566:
        /* <DEDUP_REMOVED lines=18> */
.L_x_13577:
        /* <DEDUP_REMOVED lines=13> */
.L_x_13579:
[----:B------:R-:W-:Y:S05]  /*20880*/  BSYNC.RECONVERGENT B2 ;  /* 0x0000000000027941 */ /* 0x000fea0003800200 */
.L_x_13578:
        /* <DEDUP_REMOVED lines=50> */
[----:B------:R-:W-:Y:S02]  /*20bb0*/  HFMA2 R161, -RZ, RZ, 0, 0 ;  /* 0x00000000ffa17431 */ /* 0x000fe400000001ff */
[----:B------:R-:W-:-:S04]  /*20bc0*/  IMAD.WIDE.U32 R182, R182, -0x326172a9, RZ ;  /* 0xcd9e8d57b6b67825 */ /* 0x000fc800078e00ff */
[----:B------:R-:W-:Y:S01]  /*20bd0*/  IMAD.WIDE.U32 R206, R163, -0x326172a9, RZ ;  /* 0xcd9e8d57a3ce7825 */ /* 0x000fe200078e00ff */
[----:B------:R-:W-:-:S03]  /*20be0*/  LOP3.LUT R162, R19, R162, R183, 0x96, !PT ;  /* 0x000000a213a27212 */ /* 0x000fc600078e96b7 */
[----:B------:R-:W-:Y:S01]  /*20bf0*/  VIADD R19, R187, 0x96a522ad ;  /* 0x96a522adbb137836 */ /* 0x000fe20000000000 */
[----:B------:R-:W-:Y:S01]  /*20c00*/  LOP3.LUT R205, R205, R182, R207, 0x96, !PT ;  /* 0x000000b6cdcd7212 */ /* 0x000fe200078e96cf */
[----:B------:R-:W-:-:S05]  /*20c10*/  IMAD.WIDE.U32 R162, R162, -0x2daee0ad, RZ ;  /* 0xd2511f53a2a27825 */ /* 0x000fca00078e00ff */
[----:B------:R-:W-:Y:S02]  /*20c20*/  LOP3.LUT R207, R19, R160, R163, 0x96, !PT ;  /* 0x000000a013cf7212 */ /* 0x000fe400078e96a3 */
[----:B------:R-:W-:Y:S01]  /*20c30*/  MOV R19, R192 ;  /* 0x000000c000137202 */ /* 0x000fe20000000f00 */
[----:B------:R-:W-:-:S07]  /*20c40*/  IMAD.MOV.U32 R192, RZ, RZ, R162 ;  /* 0x000000ffffc07224 */ /* 0x000fce00078e00a2 */
.L_x_13576:
[----:B------:R-:W-:Y:S05]  /*20c50*/  BSYNC.RECONVERGENT B1 ;  /* 0x0000000000017941 */ /* 0x000fea0003800200 */
.L_x_13575:
        /* <DEDUP_REMOVED lines=11> */
.L_x_13574:
[----:B------:R-:W-:Y:S05]  /*20d10*/  BSYNC.RECONVERGENT B0 ;  /* 0x0000000000007941 */ /* 0x000fea0003800200 */
.L_x_13573:
        /* <DEDUP_REMOVED lines=18> */
.L_x_13584:
        /* <DEDUP_REMOVED lines=13> */
.L_x_13586:
[----:B------:R-:W-:Y:S05]  /*20f10*/  BSYNC.RECONVERGENT B2 ;  /* 0x0000000000027941 */ /* 0x000fea0003800200 */
.L_x_13585:
        /* <DEDUP_REMOVED lines=57> */
[----:B------:R-:W-:Y:S01]  /*212b0*/  HFMA2 R160, -RZ, RZ, 0, 0 ;  /* 0x00000000ffa07431 */ /* 0x000fe200000001ff */
[----:B------:R-:W-:Y:S01]  /*212c0*/  MOV R17, R192 ;  /* 0x000000c000117202 */ /* 0x000fe20000000f00 */
[----:B------:R-:W-:-:S07]  /*212d0*/  IMAD.MOV.U32 R192, RZ, RZ, R162 ;  /* 0x000000ffffc07224 */ /* 0x000fce00078e00a2 */
.L_x_13583:
[----:B------:R-:W-:Y:S05]  /*212e0*/  BSYNC.RECONVERGENT B1 ;  /* 0x0000000000017941 */ /* 0x000fea0003800200 */
.L_x_13582:
        /* <DEDUP_REMOVED lines=10> */
.L_x_13581:
[----:B------:R-:W-:Y:S05]  /*21390*/  BSYNC.RECONVERGENT B0 ;  /* 0x0000000000007941 */ /* 0x000fea0003800200 */
.L_x_13580:
        /* <DEDUP_REMOVED lines=18> */
.L_x_13591:
        /* <DEDUP_REMOVED lines=13> */
.L_x_13593:
[----:B------:R-:W-:Y:S05]  /*21590*/  BSYNC.RECONVERGENT B2 ;  /* 0x0000000000027941 */ /* 0x000fea0003800200 */
.L_x_13592:
        /* <DEDUP_REMOVED lines=60> */
.L_x_13590:
[----:B------:R-:W-:Y:S05]  /*21960*/  BSYNC.RECONVERGENT B1 ;  /* 0x0000000000017941 */ /* 0x000fea0003800200 */
.L_x_13589:
        /* <DEDUP_REMOVED lines=11> */
.L_x_13588:
[----:B------:R-:W-:Y:S05]  /*21a20*/  BSYNC.RECONVERGENT B0 ;  /* 0x0000000000007941 */ /* 0x000fea0003800200 */
.L_x_13587:
        /* <DEDUP_REMOVED lines=18> */
.L_x_13598:
        /* <DEDUP_REMOVED lines=13> */
.L_x_13600:
[----:B------:R-:W-:Y:S05]  /*21c20*/  BSYNC.RECONVERGENT B2 ;  /* 0x0000000000027941 */ /* 0x000fea0003800200 */
.L_x_13599:
        /* <DEDUP_REMOVED lines=58> */
[----:B------:R-:W-:Y:S02]  /*21fd0*/  IMAD.MOV.U32 R192, RZ, RZ, R160 ;  /* 0x000000ffffc07224 */ /* 0x000fe400078e00a0 */
[----:B------:R-:W-:-:S07]  /*21fe0*/  HFMA2 R160, -RZ, RZ, 0, 0 ;  /* 0x00000000ffa07431 */ /* 0x000fce00000001ff */
.L_x_13597:
[----:B------:R-:W-:Y:S05]  /*21ff0*/  BSYNC.RECONVERGENT B1 ;  /* 0x0000000000017941 */ /* 0x000fea0003800200 */
.L_x_13596:
        /* <DEDUP_REMOVED lines=10> */
.L_x_13595:
[----:B------:R-:W-:Y:S05]  /*220a0*/  BSYNC.RECONVERGENT B0 ;  /* 0x0000000000007941 */ /* 0x000fea0003800200 */
.L_x_13594:
        /* <DEDUP_REMOVED lines=18> */
.L_x_13605:
        /* <DEDUP_REMOVED lines=13> */
.L_x_13607:
[----:B------:R-:W-:Y:S05]  /*222a0*/  BSYNC.RECONVERGENT B2 ;  /* 0x0000000000027941 */ /* 0x000fea0003800200 */
.L_x_13606:
        /* <DEDUP_REMOVED lines=61> */
.L_x_13604:
[----:B------:R-:W-:Y:S05]  /*22680*/  BSYNC.RECONVERGENT B1 ;  /* 0x0000000000017941 */ /* 0x000fea0003800200 */
.L_x_13603:
        /* <DEDUP_REMOVED lines=11> */
.L_x_13602:
[----:B------:R-:W-:Y:S05]  /*22740*/  BSYNC.RECONVERGENT B0 ;  /* 0x0000000000007941 */ /* 0x000fea0003800200 */
.L_x_13601:
        /* <DEDUP_REMOVED lines=18> */
.L_x_13612:
        /* <DEDUP_REMOVED lines=13> */
.L_x_13614:
[----:B------:R-:W-:Y:S05]  /*22940*/  BSYNC.RECONVERGENT B2 ;  /* 0x0000000000027941 */ /* 0x000fea0003800200 */
.L_x_13613:
        /* <DEDUP_REMOVED lines=61> */
.L_x_13611:
[----:B------:R-:W-:Y:S05]  /*22d20*/  BSYNC.RECONVERGENT B1 ;  /* 0x0000000000017941 */ /* 0x000fea0003800200 */
.L_x_13610:
        /* <DEDUP_REMOVED lines=10> */
.L_x_13609:
[----:B------:R-:W-:Y:S05]  /*22dd0*/  BSYNC.RECONVERGENT B0 ;  /* 0x0000000000007941 */ /* 0x000fea0003800200 */
.L_x_13608:
        /* <DEDUP_REMOVED lines=18> */
.L_x_13619:
        /* <DEDUP_REMOVED lines=13> */
.L_x_13621:
[----:B------:R-:W-:Y:S05]  /*22fd0*/  BSYNC.RECONVERGENT B2 ;  /* 0x0000000000027941 */ /* 0x000fea0003800200 */
.L_x_13620:
        /* <DEDUP_REMOVED lines=57> */
[----:B------:R-:W-:Y:S02]  /*23370*/  LOP3.LUT R205, R205, R162, R195, 0x96, !PT ;  /* 0x000000a2cdcd7212 */ /* 0x000fe400078e96c3 */
[----:B------:R-:W-:Y:S02]  /*23380*/  MOV R206, R194 ;  /* 0x000000c200ce7202 */ /* 0x000fe40000000f00 */
[----:B------:R-:W-:Y:S02]  /*23390*/  LOP3.LUT R207, R207, R160, R197, 0x96, !PT ;  /* 0x000000a0cfcf7212 */ /* 0x000fe400078e96c5 */
[----:B------:R-:W-:-:S07]  /*233a0*/  MOV R192, R196 ;  /* 0x000000c400c07202 */ /* 0x000fce0000000f00 */
.L_x_13618:
[----:B------:R-:W-:Y:S05]  /*233b0*/  BSYNC.RECONVERGENT B1 ;  /* 0x0000000000017941 */ /* 0x000fea0003800200 */
.L_x_13617:
        /* <DEDUP_REMOVED lines=11> */
.L_x_13616:
[----:B------:R-:W-:Y:S05]  /*23470*/  BSYNC.RECONVERGENT B0 ;  /* 0x0000000000007941 */ /* 0x000fea0003800200 */
.L_x_13615:
[----:B------:R-:W-:Y:S02]  /*23480*/  F2FP.BF16.F32.PACK_AB R163, RZ, R210 ;  /* 0x000000d2ffa3723e */ /* 0x000fe400000010ff */
[----:B------:R-:W-:Y:S02]  /*23490*/  PRMT R162, R200, 0x5410, R201 ;  /* 0x00005410c8a27816 */ /* 0x000fe400000000c9 */
[----:B------:R-:W-:Y:S02]  /*234a0*/  PRMT R161, R199, 0x5410, R198 ;  /* 0x00005410c7a17816 */ /* 0x000fe400000000c6 */
[----:B------:R-:W-:Y:S02]  /*234b0*/  PRMT R160, R193, 0x5410, R191 ;  /* 0x00005410c1a07816 */ /* 0x000fe400000000bf */
[----:B------:R-:W-:-:S07]  /*234c0*/  PRMT R163, R209, 0x5410, R163 ;  /* 0x00005410d1a37816 */ /* 0x000fce00000000a3 */
.L_x_13565:
[----:B------:R-:W-:Y:S01]  /*234d0*/  FADD.FTZ R191, RZ, R22 ;  /* 0x00000016ffbf7221 */ /* 0x000fe20000010000 */
        /* <DEDUP_REMOVED lines=42> */
[----:B------:R-:W-:Y:S01]  /*23780*/  FADD.FTZ R193, R180, R203 ;  /* 0x000000cbb4c17221 */ /* 0x000fe20000010000 */
[----:B0-----:R-:W-:Y:S06]  /*23790*/  @!P1 BRA `(.L_x_13623) ;  /* 0x0000000000509947 */ /* 0x001fec0003800000 */
        /* <DEDUP_REMOVED lines=20> */
.L_x_13623:
[----:B------:R-:W-:Y:S05]  /*238e0*/  BSYNC.RECONVERGENT B0 ;  /* 0x0000000000007941 */ /* 0x000fea0003800200 */
.L_x_13622:
        /* <DEDUP_REMOVED lines=104> */
.L_x_13639:
        /* <DEDUP_REMOVED lines=18> */
[----:B------:R-:W-:-:S03]  /*24090*/  LOP3.LUT R30, R191, 0x1f, RZ, 0xc0, !PT ;  /* 0x0000001fbf1e7812 */ /* 0x000fc600078ec0ff */
[C---:B------:R-:W-:Y:S01]  /*240a0*/  FADD.FTZ R222, -R179.reuse, R174 ;  /* 0x000000aeb3de7221 */ /* 0x040fe20000010100 */
[----:B------:R-:W-:Y:S01]  /*240b0*/  FADD.FTZ R224, -R179, R175 ;  /* 0x000000afb3e07221 */ /* 0x000fe20000010100 */
[----:B------:R-:W-:Y:S01]  /*240c0*/  IMAD R23, R23, R24, RZ ;  /* 0x0000001817177224 */ /* 0x000fe200078e02ff */
[----:B------:R-:W0:Y:S01]  /*240d0*/  LDC.64 R174, c[0x0][0x428] ;  /* 0x00010a00ffae7b82 */ /* 0x000e220000000a00 */
[C---:B------:R-:W-:Y:S01]  /*240e0*/  FADD.FTZ R194, -R179.reuse, R0 ;  /* 0x00000000b3c27221 */ /* 0x040fe20000010100 */
[C---:B------:R-:W-:Y:S01]  /*240f0*/  FADD.FTZ R162, -R179.reuse, R6 ;  /* 0x00000006b3a27221 */ /* 0x040fe20000010100 */
        /* <DEDUP_REMOVED lines=10> */
[C---:B------:R-:W-:Y:S01]  /*241a0*/  FADD.FTZ R164, -R179.reuse, R164 ;  /* 0x000000a4b3a47221 */ /* 0x040fe20000010100 */
[----:B------:R-:W-:Y:S01]  /*241b0*/  FADD.FTZ R168, -R179, R168 ;  /* 0x000000a8b3a87221 */ /* 0x000fe20000010100 */
        /* <DEDUP_REMOVED lines=39> */
[----:B------:R-:W-:Y:S01]  /*24430*/  FMUL.FTZ R5, R185, R22 ;  /* 0x00000016b9057220 */ /* 0x000fe20000410000 */
[----:B------:R-:W-:Y:S01]  /*24440*/  IADD3 R173, PT, PT, R23, 0x60, RZ ;  /* 0x0000006017ad7810 */ /* 0x000fe20007ffe0ff */
        /* <DEDUP_REMOVED lines=28> */
[----:B------:R-:W-:-:S02]  /*24610*/  VIADD R163, R23, 0x40 ;  /* 0x0000004017a37836 */ /* 0x000fc40000000000 */
[----:B------:R-:W-:Y:S01]  /*24620*/  FFMA.FTZ R4, R5, R156, R116 ;  /* 0x0000009c05047223 */ /* 0x000fe20000010074 */
[----:B------:R-:W-:Y:S02]  /*24630*/  VIADD R185, R23, 0x80 ;  /* 0x0000008017b97836 */ /* 0x000fe40000000000 */
[----:B------:R-:W-:Y:S01]  /*24640*/  FFMA.FTZ R5, R7, R158, R118 ;  /* 0x0000009e07057223 */ /* 0x000fe20000010076 */
[----:B0-----:R-:W-:-:S04]  /*24650*/  IMAD.WIDE.U32 R2, R23, 0x10, R174 ;  /* 0x0000001017027825 */ /* 0x001fc800078e00ae */
        /* <DEDUP_REMOVED lines=62> */
[----:B------:R-:W-:Y:S01]  /*24a40*/  F2FP.BF16.F32.PACK_AB R178, R183, R178 ;  /* 0x000000b2b7b2723e */ /* 0x000fe200000010ff */
[----:B------:R0:W-:Y:S01]  /*24a50*/  STG.E.128 desc[UR6][R172.64], R168 ;  /* 0x000000a8ac007986 */ /* 0x0001e2000c101d06 */
[----:B------:R-:W-:Y:S02]  /*24a60*/  F2FP.BF16.F32.PACK_AB R177, R12, R177 ;  /* 0x000000b10cb1723e */ /* 0x000fe400000010ff */
[----:B------:R-:W-:-:S05]  /*24a70*/  F2FP.BF16.F32.PACK_AB R176, R181, R176 ;  /* 0x000000b0b5b0723e */ /* 0x000fca00000010ff */
[----:B------:R0:W-:Y:S02]  /*24a80*/  STG.E.128 desc[UR6][R174.64], R176 ;  /* 0x000000b0ae007986 */ /* 0x0001e4000c101d06 */
.L_x_13626:
[----:B------:R-:W-:Y:S05]  /*24a90*/  BSYNC.RECONVERGENT B0 ;  /* 0x0000000000007941 */ /* 0x000fea0003800200 */
.L_x_13625:
[----:B0-----:R-:W0:Y:S02]  /*24aa0*/  LDC.64 R2, c[0x0][0x380] ;  /* 0x0000e000ff027b82 */ /* 0x001e240000000a00 */
[----:B0-----:R-:W-:-:S04]  /*24ab0*/  LEA R29, R2, R29, 0x2 ;  /* 0x0000001d021d7211 */ /* 0x001fc800078e10ff */
[----:B------:R-:W-:-:S13]  /*24ac0*/  ISETP.GE.AND P0, PT, R29, R3, PT ;  /* 0x000000031d00720c */ /* 0x000fda0003f06270 */
[----:B------:R-:W-:Y:S05]  /*24ad0*/  @!P0 BRA `(.L_x_13627) ;  /* 0xfffffdc000648947 */ /* 0x000fea000383ffff */
[----:B------:R-:W-:Y:S05]  /*24ae0*/  EXIT ;  /* 0x000000000000794d */ /* 0x000fea0003800000 */
.L_x_13624:
[----:B------:R-:W-:Y:S01]  /*24af0*/  HFMA2 R196, -RZ, RZ, 0, 1.847743988037109375e-06 ;  /* 0x0000001fffc47431 */ /* 0x000fe200000001ff */
[----:B------:R-:W-:Y:S01]  /*24b00*/  BSSY B0, `(.L_x_13628) ;  /* 0x0000006000007945 */ /* 0x000fe20003800000 */
[----:B------:R-:W-:Y:S02]  /*24b10*/  IMAD.MOV.U32 R195, RZ, RZ, 0x1 ;  /* 0x00000001ffc37424 */ /* 0x000fe400078e00ff */
[----:B------:R-:W-:-:S07]  /*24b20*/  IMAD.MOV.U32 R194, RZ, RZ, -0x1 ;  /* 0xffffffffffc27424 */ /* 0x000fce00078e00ff */
[----:B0----5:R-:W-:Y:S05]  /*24b30*/  WARPSYNC.COLLECTIVE R194, `(.L_x_13629) ;  /* 0x00000000c2087348 */ /* 0x021fea0003c00000 */
[----:B------:R1:W2:Y:S02]  /*24b40*/  SHFL.BFLY P1, R185, R193, R195, R196 ;  /* 0x0c0000c3c1b97389 */ /* 0x0002a400000200c4 */
[----:B012--5:R-:W-:Y:S05]  /*24b50*/  ENDCOLLECTIVE ;  /* 0x000000000000791b */ /* 0x027fea0003800000 */
.L_x_13629:
[----:B------:R-:W-:Y:S05]  /*24b60*/  BSYNC B0 ;  /* 0x0000000000007941 */ /* 0x000fea0003800000 */
.L_x_13628:
        /* <DEDUP_REMOVED lines=10> */
.L_x_13630:
[----:B------:R-:W-:Y:S02]  /*24c10*/  IMAD.MOV.U32 R195, RZ, RZ, 0x4 ;  /* 0x00000004ffc37424 */ /* 0x000fe400078e00ff */
[----:B------:R-:W-:-:S04]  /*24c20*/  IMAD.MOV.U32 R160, RZ, RZ, R185 ;  /* 0x000000ffffa07224 */ /* 0x000fc800078e00b9 */
[----:B------:R-:W-:-:S05]  /*24c30*/  FADD.FTZ R162, R161, R160 ;  /* 0x000000a0a1a27221 */ /* 0x000fca0000010000 */
[----:B------:R-:W-:-:S07]  /*24c40*/  MOV R193, R162 ;  /* 0x000000a200c17202 */ /* 0x000fce0000000f00 */
[----:B------:R-:W-:Y:S05]  /*24c50*/  WARPSYNC.COLLECTIVE R194, `(.L_x_13631) ;  /* 0x00000000c2087348 */ /* 0x000fea0003c00000 */
[----:B------:R0:W1:Y:S02]  /*24c60*/  SHFL.BFLY P1, R185, R193, R195, R196 ;  /* 0x0c0000c3c1b97389 */ /* 0x00006400000200c4 */
[----:B01----:R-:W-:Y:S05]  /*24c70*/  ENDCOLLECTIVE ;  /* 0x000000000000791b */ /* 0x003fea0003800000 */
.L_x_13631:
[----:B------:R-:W-:Y:S01]  /*24c80*/  HFMA2 R195, -RZ, RZ, 0, 4.76837158203125e-07 ;  /* 0x00000008ffc37431 */ /* 0x000fe200000001ff */
[----:B------:R-:W-:-:S05]  /*24c90*/  MOV R163, R185 ;  /* 0x000000b900a37202 */ /* 0x000fca0000000f00 */
[----:B------:R-:W-:-:S04]  /*24ca0*/  FADD.FTZ R163, R162, R163 ;  /* 0x000000a3a2a37221 */ /* 0x000fc80000010000 */
[----:B------:R-:W-:-:S07]  /*24cb0*/  IMAD.MOV.U32 R193, RZ, RZ, R163 ;  /* 0x000000ffffc17224 */ /* 0x000fce00078e00a3 */
[----:B------:R-:W-:Y:S05]  /*24cc0*/  WARPSYNC.COLLECTIVE R194, `(.L_x_13632) ;  /* 0x00000000c2087348 */ /* 0x000fea0003c00000 */
[----:B------:R0:W1:Y:S02]  /*24cd0*/  SHFL.BFLY P1, R185, R193, R195, R196 ;  /* 0x0c0000c3c1b97389 */ /* 0x00006400000200c4 */
[----:B01----:R-:W-:Y:S05]  /*24ce0*/  ENDCOLLECTIVE ;  /* 0x000000000000791b */ /* 0x003fea0003800000 */
.L_x_13632:
[----:B------:R-:W-:Y:S02]  /*24cf0*/  IMAD.MOV.U32 R195, RZ, RZ, 0x10 ;  /* 0x00000010ffc37424 */ /* 0x000fe400078e00ff */
[----:B------:R-:W-:-:S04]  /*24d00*/  IMAD.MOV.U32 R160, RZ, RZ, R185 ;  /* 0x000000ffffa07224 */ /* 0x000fc800078e00b9 */
[----:B------:R-:W-:-:S05]  /*24d10*/  FADD.FTZ R184, R163, R160 ;  /* 0x000000a0a3b87221 */ /* 0x000fca0000010000 */
[----:B------:R-:W-:-:S07]  /*24d20*/  MOV R193, R184 ;  /* 0x000000b800c17202 */ /* 0x000fce0000000f00 */
[----:B------:R-:W-:Y:S05]  /*24d30*/  WARPSYNC.COLLECTIVE R194, `(.L_x_13633) ;  /* 0x00000000c2087348 */ /* 0x000fea0003c00000 */
[----:B------:R0:W1:Y:S02]  /*24d40*/  SHFL.BFLY P1, R185, R193, R195, R196 ;  /* 0x0c0000c3c1b97389 */ /* 0x00006400000200c4 */
[----:B01----:R-:W-:Y:S05]  /*24d50*/  ENDCOLLECTIVE ;  /* 0x000000000000791b */ /* 0x003fea0003800000 */
.L_x_13633:
        /* <DEDUP_REMOVED lines=88> */
.L_x_13634:
[----:B------:R-:W-:Y:S02]  /*252e0*/  IMAD.MOV.U32 R195, RZ, RZ, 0x2 ;  /* 0x00000002ffc37424 */ /* 0x000fe400078e00ff */
[----:B------:R-:W-:-:S04]  /*252f0*/  IMAD.MOV.U32 R161, RZ, RZ, R185 ;  /* 0x000000ffffa17224 */ /* 0x000fc800078e00b9 */
[----:B------:R-:W-:-:S05]  /*25300*/  FADD.FTZ R161, R160, R161 ;  /* 0x000000a1a0a17221 */ /* 0x000fca0000010000 */
[----:B------:R-:W-:-:S07]  /*25310*/  MOV R193, R161 ;  /* 0x000000a100c17202 */ /* 0x000fce0000000f00 */
[----:B------:R-:W-:Y:S05]  /*25320*/  WARPSYNC.COLLECTIVE R194, `(.L_x_13635) ;  /* 0x00000000c2087348 */ /* 0x000fea0003c00000 */
[----:B------:R0:W1:Y:S02]  /*25330*/  SHFL.BFLY P1, R185, R193, R195, R196 ;  /* 0x0c0000c3c1b97389 */ /* 0x00006400000200c4 */
[----:B01----:R-:W-:Y:S05]  /*25340*/  ENDCOLLECTIVE ;  /* 0x000000000000791b */ /* 0x003fea0003800000 */
.L_x_13635:
[----:B------:R-:W-:Y:S01]  /*25350*/  HFMA2 R195, -RZ, RZ, 0, 2.384185791015625e-07 ;  /* 0x00000004ffc37431 */ /* 0x000fe200000001ff */
[----:B------:R-:W-:-:S05]  /*25360*/  MOV R162, R185 ;  /* 0x000000b900a27202 */ /* 0x000fca0000000f00 */
[----:B------:R-:W-:-:S04]  /*25370*/  FADD.FTZ R162, R161, R162 ;  /* 0x000000a2a1a27221 */ /* 0x000fc80000010000 */
[----:B------:R-:W-:-:S07]  /*25380*/  IMAD.MOV.U32 R193, RZ, RZ, R162 ;  /* 0x000000ffffc17224 */ /* 0x000fce00078e00a2 */
[----:B------:R-:W-:Y:S05]  /*25390*/  WARPSYNC.COLLECTIVE R194, `(.L_x_13636) ;  /* 0x00000000c2087348 */ /* 0x000fea0003c00000 */
[----:B------:R0:W1:Y:S02]  /*253a0*/  SHFL.BFLY P1, R185, R193, R195, R196 ;  /* 0x0c0000c3c1b97389 */ /* 0x00006400000200c4 */
[----:B01----:R-:W-:Y:S05]  /*253b0*/  ENDCOLLECTIVE ;  /* 0x000000000000791b */ /* 0x003fea0003800000 */
.L_x_13636:
[----:B------:R-:W-:Y:S02]  /*253c0*/  IMAD.MOV.U32 R195, RZ, RZ, 0x8 ;  /* 0x00000008ffc37424 */ /* 0x000fe400078e00ff */
[----:B------:R-:W-:-:S04]  /*253d0*/  IMAD.MOV.U32 R163, RZ, RZ, R185 ;  /* 0x000000ffffa37224 */ /* 0x000fc800078e00b9 */
[----:B------:R-:W-:-:S05]  /*253e0*/  FADD.FTZ R163, R162, R163 ;  /* 0x000000a3a2a37221 */ /* 0x000fca0000010000 */
[----:B------:R-:W-:-:S07]  /*253f0*/  MOV R193, R163 ;  /* 0x000000a300c17202 */ /* 0x000fce0000000f00 */
[----:B------:R-:W-:Y:S05]  /*25400*/  WARPSYNC.COLLECTIVE R194, `(.L_x_13637) ;  /* 0x00000000c2087348 */ /* 0x000fea0003c00000 */
[----:B------:R0:W1:Y:S02]  /*25410*/  SHFL.BFLY P1, R185, R193, R195, R196 ;  /* 0x0c0000c3c1b97389 */ /* 0x00006400000200c4 */
[----:B01----:R-:W-:Y:S05]  /*25420*/  ENDCOLLECTIVE ;  /* 0x000000000000791b */ /* 0x003fea0003800000 */
.L_x_13637:
[----:B------:R-:W-:Y:S01]  /*25430*/  HFMA2 R195, -RZ, RZ, 0, 9.5367431640625e-07 ;  /* 0x00000010ffc37431 */ /* 0x000fe200000001ff */
[----:B------:R-:W-:-:S05]  /*25440*/  MOV R184, R185 ;  /* 0x000000b900b87202 */ /* 0x000fca0000000f00 */
[----:B------:R-:W-:-:S04]  /*25450*/  FADD.FTZ R184, R163, R184 ;  /* 0x000000b8a3b87221 */ /* 0x000fc80000010000 */
[----:B------:R-:W-:-:S07]  /*25460*/  IMAD.MOV.U32 R193, RZ, RZ, R184 ;  /* 0x000000ffffc17224 */ /* 0x000fce00078e00b8 */
[----:B------:R-:W-:Y:S05]  /*25470*/  WARPSYNC.COLLECTIVE R194, `(.L_x_13638) ;  /* 0x00000000c2087348 */ /* 0x000fea0003c00000 */
[----:B------:R0:W1:Y:S02]  /*25480*/  SHFL.BFLY P1, R185, R193, R195, R196 ;  /* 0x0c0000c3c1b97389 */ /* 0x00006400000200c4 */
[----:B01----:R-:W-:Y:S05]  /*25490*/  ENDCOLLECTIVE ;  /* 0x000000000000791b */ /* 0x003fea0003800000 */
.L_x_13638:
[----:B------:R-:W-:Y:S05]  /*254a0*/  BRA `(.L_x_13639) ;  /* 0xffffffe800b07947 */ /* 0x000fea000383ffff */
.L_x_13640:
        /* <DEDUP_REMOVED lines=13> */
.L_x_45815:


//--------------------- .text._ZN10layer_norm13ln_fwd_kernelINS_13Kernel_traitsI13__nv_bfloat16S2_fS2_fjLj1280ELj1ELj4ELj1ELj16ENS_18Kernel_traits_baseILj1280ES2_S2_fS2_fjLj128EEEEELb0ELb0ELb0ELb0EEEvNS_9FwdParamsE --------------------------
	.section	.text._ZN10layer_norm13ln_fwd_kernelINS_13Kernel_traitsI13__nv_bfloat16S2_fS2_fjLj1280ELj1ELj4ELj1ELj16ENS_18Kernel_traits_baseILj1280ES2_S2_fS2_fjLj128EEEEELb0ELb0ELb0ELb0EEEvNS_9FwdParamsE,"ax",@progbits
	.align	128
        .global         _ZN10layer_norm13ln_fwd_kernelINS_13Kernel_traitsI13__nv_bfloat16S2_fS2_fjLj1280ELj1ELj4ELj1ELj16ENS_18Kernel_traits_baseILj1280ES2_S2_fS2_fjLj128EEEEELb0ELb0ELb0ELb0EEEvNS_9FwdParamsE
        .type           _ZN10layer_norm13ln_fwd_kernelINS_13Kernel_traitsI13__nv_bfloat16S2_fS2_fjLj1280ELj1ELj4ELj1ELj16ENS_18Kernel_traits_baseILj1280ES2_S2_fS2_fjLj128EEEEELb0ELb0ELb0ELb0EEEvNS_9FwdParamsE,@function
        .size           _ZN10layer_norm13ln_fwd_kernelINS_13Kernel_traitsI13__nv_bfloat16S2_fS2_fjLj1280ELj1ELj4ELj1ELj16ENS_18Kernel_traits_baseILj1280ES2_S2_fS2_fjLj128EEEEELb0ELb0ELb0ELb0EEEvNS_9FwdParamsE,(.L_x_45816 - _ZN10layer_norm13ln_fwd_kernelINS_13Kernel_traitsI13__nv_bfloat16S2_fS2_fjLj1280ELj1ELj4ELj1ELj16ENS_18Kernel_traits_baseILj1280ES2_S2_fS2_fjLj128EEEEELb0ELb0ELb0ELb0EEEvNS_9FwdParamsE)
        .other          _ZN10layer_norm13ln_fwd_kernelINS_13Kernel_traitsI13__nv_bfloat16S2_fS2_fjLj1280ELj1ELj4ELj1ELj16ENS_18Kernel_traits_baseILj1280ES2_S2_fS2_fjLj128EEEEELb0ELb0ELb0ELb0EEEvNS_9FwdParamsE,@"STO_CUDA_ENTRY STV_DEFAULT"
_ZN10layer_norm13ln_fwd_kernelINS_13Kernel_traitsI13__nv_bfloat16S2_fS2_fjLj1280ELj1ELj4ELj1ELj16ENS_18Kernel_traits_baseILj1280ES2_S2_fS2_fjLj128EEEEELb0ELb0ELb0ELb0EEEvNS_9FwdParamsE:
.text._ZN10layer_norm13ln_fwd_kernelINS_13Kernel_traitsI13__nv_bfloat16S2_fS2_fjLj1280ELj1ELj4ELj1ELj16ENS_18Kernel_traits_baseILj1280ES2_S2_fS2_fjLj128EEEEELb0ELb0ELb0ELb0EEEvNS_9FwdParamsE:
        /* <DEDUP_REMOVED lines=14> */
[----:B------:R-:W-:Y:S02]  /*00e0*/  LOP3.LUT R127, R127, 0x1f, RZ, 0xc0, !PT ;  /* 0x0000001f7f7f7812 */ /* 0x000fe400078ec0ff */
[----:B------:R-:W-:Y:S02]  /*00f0*/  LEA.HI.SX32 R126, R0, R3, 0x1d ;  /* 0x00000003007e7211 */ /* 0x000fe400078feaff */
[----:B------:R-:W-:-:S02]  /*0100*/  LOP3.LUT R125, R125, UR4, RZ, 0xfc, !PT ;  /* 0x000000047d7d7c12 */ /* 0x000fc4000f8efcff */
[----:B------:R-:W-:Y:S01]  /*0110*/  MOV R19, R127 ;  /* 0x0000007f00137202 */ /* 0x000fe20000000f00 */
        /* <DEDUP_REMOVED lines=42> */
.L_x_13642:
        /* <DEDUP_REMOVED lines=38> */
.L_x_13643:
[----:B------:R-:W-:Y:S05]  /*0620*/  BSYNC.RECONVERGENT B0 ;  /* 0x0000000000007941 */ /* 0x000fea0003800200 */
.L_x_13641:
        /* <DEDUP_REMOVED lines=48> */
[----:B------:R-:W-:Y:S01]  /*0930*/  ISETP.NE.AND.EX P1, PT, RZ, UR5, PT, P1 ;  /* 0x00000005ff007c0c */ /* 0x000fe2000bf25310 */
[----:B-123--:R-:W0:-:S12]  /*0940*/  LDCU.64 UR4, c[0x0][0x3a0] ;  /* 0x00007400ff0477ac */ /* 0x00ee180008000a00 */
.L_x_13675:
[----:B------:R-:W1:Y:S02]  /*0950*/  @P1 LDC.64 R96, c[0x0][0x3e0] ;  /* 0x0000f800ff601b82 */ /* 0x000e640000000a00 */
[----:B-1----:R-:W-:-:S06]  /*0960*/  @P1 IMAD.WIDE R96, R125, 0x2, R96 ;  /* 0x000000027d601825 */ /* 0x002fcc00078e0260 */
[----:B------:R-:W2:Y:S01]  /*0970*/  @P1 LDG.E.U16 R96, desc[UR6][R96.64] ;  /* 0x0000000660601981 */ /* 0x000ea2000c1e1500 */
[----:B------:R-:W-:Y:S01]  /*0980*/  IMAD R98, R125, UR10, RZ ;  /* 0x0000000a7d627c24 */ /* 0x000fe2000f8e02ff */
[----:B------:R-:W-:Y:S01]  /*0990*/  ISETP.GE.U32.AND P0, PT, R126, 0x20, PT ;  /* 0x000000207e00780c */ /* 0x000fe20003f06070 */
[----:B------:R-:W-:Y:S01]  /*09a0*/  HFMA2 R129, -RZ, RZ, 1.875, 0 ;  /* 0x3f800000ff817431 */ /* 0x000fe200000001ff */
[----:B------:R-:W-:Y:S02]  /*09b0*/  BSSY.RECONVERGENT B0, `(.L_x_13644) ;  /* 0x000003f000007945 */ /* 0x000fe40003800200 */
[----:B------:R-:W-:-:S04]  /*09c0*/  SHF.R.S32.HI R99, RZ, 0x1f, R98 ;  /* 0x0000001fff637819 */ /* 0x000fc80000011462 */
[----:B------:R-:W-:-:S04]  /*09d0*/  LEA.HI R98, R99, R98, RZ, 0x3 ;  /* 0x0000006263627211 */ /* 0x000fc800078f18ff */
        /* <DEDUP_REMOVED lines=11> */
[----:B0-----:R-:W-:-:S05]  /*0a90*/  IMAD.WIDE.U32 R130, R128, 0x20, R130 ;  /* 0x0000002080827825 */ /* 0x001fca00078e0082 */
[----:B------:R-:W2:Y:S04]  /*0aa0*/  LDG.E.128 R100, desc[UR6][R130.64] ;  /* 0x0000000682647981 */ /* 0x000ea8000c1e1d00 */
[----:B------:R-:W3:Y:S01]  /*0ab0*/  LDG.E.128 R92, desc[UR6][R130.64+0x10] ;  /* 0x00001006825c7981 */ /* 0x000ee2000c1e1d00 */
[C---:B-----5:R-:W-:Y:S02]  /*0ac0*/  PRMT R132, R96.reuse, 0x7632, R132 ;  /* 0x0000763260847816 */ /* 0x060fe40000000084 */
[----:B------:R-:W-:Y:S02]  /*0ad0*/  SHF.L.U32 R133, R96, 0x10, RZ ;  /* 0x0000001060857819 */ /* 0x000fe400000006ff */
[C---:B------:R-:W-:Y:S02]  /*0ae0*/  PRMT R134, R98.reuse, 0x7632, R134 ;  /* 0x0000763262867816 */ /* 0x040fe40000000086 */
[----:B------:R-:W-:-:S02]  /*0af0*/  SHF.L.U32 R135, R98, 0x10, RZ ;  /* 0x0000001062877819 */ /* 0x000fc400000006ff */
[----:B------:R-:W-:Y:S02]  /*0b00*/  PRMT R96, R97, 0x7632, R96 ;  /* 0x0000763261607816 */ /* 0x000fe40000000060 */
[----:B------:R-:W-:Y:S02]  /*0b10*/  PRMT R98, R99, 0x7632, R98 ;  /* 0x0000763263627816 */ /* 0x000fe40000000062 */
[----:B------:R-:W-:Y:S02]  /*0b20*/  SHF.L.U32 R97, R97, 0x10, RZ ;  /* 0x0000001061617819 */ /* 0x000fe400000006ff */
[----:B------:R-:W-:Y:S02]  /*0b30*/  SHF.L.U32 R132, R132, 0x10, RZ ;  /* 0x0000001084847819 */ /* 0x000fe400000006ff */
[----:B------:R-:W-:Y:S02]  /*0b40*/  SHF.L.U32 R99, R99, 0x10, RZ ;  /* 0x0000001063637819 */ /* 0x000fe400000006ff */
[----:B------:R-:W-:-:S02]  /*0b50*/  SHF.L.U32 R96, R96, 0x10, RZ ;  /* 0x0000001060607819 */ /* 0x000fc400000006ff */
[----:B------:R-:W-:Y:S02]  /*0b60*/  SHF.L.U32 R134, R134, 0x10, RZ ;  /* 0x0000001086867819 */ /* 0x000fe400000006ff */
[----:B------:R-:W-:Y:S01]  /*0b70*/  SHF.L.U32 R98, R98, 0x10, RZ ;  /* 0x0000001062627819 */ /* 0x000fe200000006ff */
[-C--:B--2---:R-:W-:Y:S01]  /*0b80*/  FFMA.FTZ R100, R133, R129.reuse, R100 ;  /* 0x0000008185647223 */ /* 0x084fe20000010064 */
[-C--:B------:R-:W-:Y:S01]  /*0b90*/  FFMA.FTZ R101, R132, R129.reuse, R101 ;  /* 0x0000008184657223 */ /* 0x080fe20000010065 */
[-C--:B------:R-:W-:Y:S01]  /*0ba0*/  FFMA.FTZ R102, R97, R129.reuse, R102 ;  /* 0x0000008161667223 */ /* 0x080fe20000010066 */
[-C--:B------:R-:W-:Y:S01]  /*0bb0*/  FFMA.FTZ R103, R96, R129.reuse, R103 ;  /* 0x0000008160677223 */ /* 0x080fe20000010067 */
[-C--:B---3--:R-:W-:Y:S01]  /*0bc0*/  FFMA.FTZ R92, R135, R129.reuse, R92 ;  /* 0x00000081875c7223 */ /* 0x088fe2000001005c */
[-C--:B------:R-:W-:Y:S01]  /*0bd0*/  FFMA.FTZ R93, R134, R129.reuse, R93 ;  /* 0x00000081865d7223 */ /* 0x080fe2000001005d */
[-C--:B------:R-:W-:Y:S01]  /*0be0*/  FFMA.FTZ R94, R99, R129.reuse, R94 ;  /* 0x00000081635e7223 */ /* 0x080fe2000001005e */
[----:B------:R-:W-:Y:S01]  /*0bf0*/  FFMA.FTZ R95, R98, R129, R95 ;  /* 0x00000081625f7223 */ /* 0x000fe2000001005f */
[----:B------:R-:W-:Y:S06]  /*0c00*/  BRA `(.L_x_13647) ;  /* 0x0000000000507947 */ /* 0x000fec0003800000 */
.L_x_13646:
[----:B-----5:R-:W-:Y:S02]  /*0c10*/  PRMT R92, R96, 0x7632, R92 ;  /* 0x00007632605c7816 */ /* 0x020fe4000000005c */
[----:B------:R-:W-:Y:S02]  /*0c20*/  PRMT R93, R97, 0x7632, R93 ;  /* 0x00007632615d7816 */ /* 0x000fe4000000005d */
[C---:B------:R-:W-:Y:S02]  /*0c30*/  PRMT R94, R98.reuse, 0x7632, R94 ;  /* 0x00007632625e7816 */ /* 0x040fe4000000005e */
[----:B------:R-:W-:Y:S02]  /*0c40*/  PRMT R95, R99, 0x7632, R95 ;  /* 0x00007632635f7816 */ /* 0x000fe4000000005f */
[----:B------:R-:W-:Y:S02]  /*0c50*/  SHF.L.U32 R132, R98, 0x10, RZ ;  /* 0x0000001062847819 */ /* 0x000fe400000006ff */
        /* <DEDUP_REMOVED lines=14> */
[----:B------:R-:W-:-:S07]  /*0d40*/  FMUL.FTZ R95, R138, R129 ;  /* 0x000000818a5f7220 */ /* 0x000fce0000410000 */
.L_x_13647:
[----:B------:R-:W0:Y:S01]  /*0d50*/  LDC.64 R96, c[0x0][0x3a8] ;  /* 0x0000ea00ff607b82 */ /* 0x000e220000000a00 */
[C---:B------:R-:W-:Y:S01]  /*0d60*/  IADD3 R130, PT, PT, R128.reuse, 0x20, RZ ;  /* 0x0000002080827810 */ /* 0x040fe20007ffe0ff */
[----:B0-----:R-:W-:-:S05]  /*0d70*/  IMAD.WIDE.U32 R96, R128, 0x20, R96 ;  /* 0x0000002080607825 */ /* 0x001fca00078e0060 */
[----:B------:R1:W-:Y:S04]  /*0d80*/  STG.E.128 desc[UR6][R96.64], R100 ;  /* 0x0000006460007986 */ /* 0x0003e8000c101d06 */
[----:B------:R1:W-:Y:S02]  /*0d90*/  STG.E.128 desc[UR6][R96.64+0x10], R92 ;  /* 0x0000105c60007986 */ /* 0x0003e4000c101d06 */
.L_x_13645:
[----:B0-----:R-:W-:Y:S05]  /*0da0*/  BSYNC.RECONVERGENT B0 ;  /* 0x0000000000007941 */ /* 0x001fea0003800200 */
.L_x_13644:
        /* <DEDUP_REMOVED lines=18> */
[----:B------:R-:W-:Y:S02]  /*0ed0*/  SHF.L.U32 R62, R131, 0x10, RZ ;  /* 0x00000010833e7819 */ /* 0x000fe400000006ff */
[----:B------:R-:W-:Y:S02]  /*0ee0*/  PRMT R134, R61, 0x7632, R134 ;  /* 0x000076323d867816 */ /* 0x000fe40000000086 */
[----:B------:R-:W-:Y:S02]  /*0ef0*/  PRMT R131, R63, 0x7632, R131 ;  /* 0x000076323f837816 */ /* 0x000fe40000000083 */
[----:B------:R-:W-:Y:S02]  /*0f00*/  SHF.L.U32 R137, R61, 0x10, RZ ;  /* 0x000000103d897819 */ /* 0x000fe400000006ff */
[----:B------:R-:W-:Y:S02]  /*0f10*/  SHF.L.U32 R141, R63, 0x10, RZ ;  /* 0x000000103f8d7819 */ /* 0x000fe400000006ff */
[----:B------:R-:W-:-:S02]  /*0f20*/  SHF.L.U32 R134, R134, 0x10, RZ ;  /* 0x0000001086867819 */ /* 0x000fc400000006ff */
[----:B------:R-:W-:Y:S01]  /*0f30*/  SHF.L.U32 R136, R136, 0x10, RZ ;  /* 0x0000001088887819 */ /* 0x000fe200000006ff */
[-C--:B--2---:R-:W-:Y:S01]  /*0f40*/  FFMA.FTZ R60, R135, R129.reuse, R96 ;  /* 0x00000081873c7223 */ /* 0x084fe20000010060 */
[----:B------:R-:W-:Y:S01]  /*0f50*/  SHF.L.U32 R96, R131, 0x10, RZ ;  /* 0x0000001083607819 */ /* 0x000fe200000006ff */
        /* <DEDUP_REMOVED lines=8> */
.L_x_13650:
[C---:B-----5:R-:W-:Y:S02]  /*0fe0*/  PRMT R65, R61.reuse, 0x7632, R65 ;  /* 0x000076323d417816 */ /* 0x060fe40000000041 */
[----:B------:R-:W-:Y:S02]  /*0ff0*/  SHF.L.U32 R66, R61, 0x10, RZ ;  /* 0x000000103d427819 */ /* 0x000fe400000006ff */
[C---:B------:R-:W-:Y:S02]  /*1000*/  PRMT R61, R62.reuse, 0x7632, R61 ;  /* 0x000076323e3d7816 */ /* 0x040fe4000000003d */
[----:B------:R-:W-:Y:S02]  /*1010*/  SHF.L.U32 R132, R62, 0x10, RZ ;  /* 0x000000103e847819 */ /* 0x000fe400000006ff */
[----:B------:R-:W-:Y:S02]  /*1020*/  PRMT R64, R60, 0x7632, R64 ;  /* 0x000076323c407816 */ /* 0x000fe40000000040 */
        /* <DEDUP_REMOVED lines=13> */
[-C--:B------:R-:W-:Y:S01]  /*1100*/  FMUL.FTZ R65, R134, R129.reuse ;  /* 0x0000008186417220 */ /* 0x080fe20000410000 */
[----:B------:R-:W-:-:S07]  /*1110*/  FMUL.FTZ R67, R138, R129 ;  /* 0x000000818a437220 */ /* 0x000fce0000410000 */
.L_x_13651:
[----:B------:R-:W0:Y:S02]  /*1120*/  LDC.64 R96, c[0x0][0x3a8] ;  /* 0x0000ea00ff607b82 */ /* 0x000e240000000a00 */
[C---:B0-----:R-:W-:Y:S01]  /*1130*/  IMAD.WIDE.U32 R96, R130.reuse, 0x20, R96 ;  /* 0x0000002082607825 */ /* 0x041fe200078e0060 */
[----:B------:R-:W-:-:S04]  /*1140*/  IADD3 R130, PT, PT, R130, 0x20, RZ ;  /* 0x0000002082827810 */ /* 0x000fc80007ffe0ff */
[----:B------:R0:W-:Y:S04]  /*1150*/  STG.E.128 desc[UR6][R96.64], R60 ;  /* 0x0000003c60007986 */ /* 0x0001e8000c101d06 */
[----:B------:R0:W-:Y:S02]  /*1160*/  STG.E.128 desc[UR6][R96.64+0x10], R64 ;  /* 0x0000104060007986 */ /* 0x0001e4000c101d06 */
.L_x_13649:
[----:B------:R-:W-:Y:S05]  /*1170*/  BSYNC.RECONVERGENT B0 ;  /* 0x0000000000007941 */ /* 0x000fea0003800200 */
.L_x_13648:
        /* <DEDUP_REMOVED lines=35> */
.L_x_13654:
        /* <DEDUP_REMOVED lines=20> */
.L_x_13655:
[----:B------:R-:W0:Y:S02]  /*14f0*/  LDC.64 R96, c[0x0][0x3a8] ;  /* 0x0000ea00ff607b82 */ /* 0x000e240000000a00 */
[C---:B0-----:R-:W-:Y:S01]  /*1500*/  IMAD.WIDE.U32 R96, R130.reuse, 0x20, R96 ;  /* 0x0000002082607825 */ /* 0x041fe200078e0060 */
[----:B------:R-:W-:-:S04]  /*1510*/  IADD3 R130, PT, PT, R130, 0x20, RZ ;  /* 0x0000002082827810 */ /* 0x000fc80007ffe0ff */
[----:B------:R0:W-:Y:S04]  /*1520*/  STG.E.128 desc[UR6][R96.64], R68 ;  /* 0x0000004460007986 */ /* 0x0001e8000c101d06 */
[----:B------:R0:W-:Y:S02]  /*1530*/  STG.E.128 desc[UR6][R96.64+0x10], R72 ;  /* 0x0000104860007986 */ /* 0x0001e4000c101d06 */
.L_x_13653:
[----:B------:R-:W-:Y:S05]  /*1540*/  BSYNC.RECONVERGENT B0 ;  /* 0x0000000000007941 */ /* 0x000fea0003800200 */
.L_x_13652:
        /* <DEDUP_REMOVED lines=35> */
.L_x_13658:
        /* <DEDUP_REMOVED lines=20> */
.L_x_13659:
[----:B------:R-:W0:Y:S02]  /*18c0*/  LDC.64 R96, c[0x0][0x3a8] ;  /* 0x0000ea00ff607b82 */ /* 0x000e240000000a00 */
[C---:B0-----:R-:W-:Y:S01]  /*18d0*/  IMAD.WIDE.U32 R96, R130.reuse, 0x20, R96 ;  /* 0x0000002082607825 */ /* 0x041fe200078e0060 */
[----:B------:R-:W-:-:S04]  /*18e0*/  IADD3 R130, PT, PT, R130, 0x20, RZ ;  /* 0x0000002082827810 */ /* 0x000fc80007ffe0ff */
[----:B------:R0:W-:Y:S04]  /*18f0*/  STG.E.128 desc[UR6][R96.64], R76 ;  /* 0x0000004c60007986 */ /* 0x0001e8000c101d06 */
[----:B------:R0:W-:Y:S02]  /*1900*/  STG.E.128 desc[UR6][R96.64+0x10], R80 ;  /* 0x0000105060007986 */ /* 0x0001e4000c101d06 */
.L_x_13657:
[----:B------:R-:W-:Y:S05]  /*1910*/  BSYNC.RECONVERGENT B0 ;  /* 0x0000000000007941 */ /* 0x000fea0003800200 */
.L_x_13656:
        /* <DEDUP_REMOVED lines=35> */
.L_x_13662:
[C---:B-----5:R-:W-:Y:S02]  /*1b50*/  PRMT R89, R87.reuse, 0x7632, R89 ;  /* 0x0000763257597816 */ /* 0x060fe40000000059 */
[----:B------:R-:W-:Y:S02]  /*1b60*/  SHF.L.U32 R90, R87, 0x10, RZ ;  /* 0x00000010575a7819 */ /* 0x000fe400000006ff */
[C---:B------:R-:W-:Y:S02]  /*1b70*/  PRMT R88, R85.reuse, 0x7632, R88 ;  /* 0x0000763255587816 */ /* 0x040fe40000000058 */
[----:B------:R-:W-:Y:S01]  /*1b80*/  SHF.L.U32 R98, R85, 0x10, RZ ;  /* 0x0000001055627819 */ /* 0x000fe200000006ff */
[----:B------:R-:W-:Y:S01]  /*1b90*/  FMUL.FTZ R90, R90, R129 ;  /* 0x000000815a5a7220 */ /* 0x000fe20000410000 */
[----:B------:R-:W-:Y:S02]  /*1ba0*/  PRMT R87, R84, 0x7632, R87 ;  /* 0x0000763254577816 */ /* 0x000fe40000000057 */
[----:B------:R-:W-:-:S02]  /*1bb0*/  PRMT R85, R86, 0x7632, R85 ;  /* 0x0000763256557816 */ /* 0x000fc40000000055 */
[----:B------:R-:W-:Y:S02]  /*1bc0*/  SHF.L.U32 R84, R84, 0x10, RZ ;  /* 0x0000001054547819 */ /* 0x000fe400000006ff */
[----:B------:R-:W-:Y:S01]  /*1bd0*/  SHF.L.U32 R134, R86, 0x10, RZ ;  /* 0x0000001056867819 */ /* 0x000fe200000006ff */
        /* <DEDUP_REMOVED lines=8> */
[-C--:B------:R-:W-:Y:S01]  /*1c60*/  FMUL.FTZ R85, R96, R129.reuse ;  /* 0x0000008160557220 */ /* 0x080fe20000410000 */
[----:B------:R-:W-:-:S02]  /*1c70*/  FMUL.FTZ R87, R132, R129 ;  /* 0x0000008184577220 */ /* 0x000fc40000410000 */
[----:B------:R-:W-:-:S07]  /*1c80*/  FMUL.FTZ R89, R136, R129 ;  /* 0x0000008188597220 */ /* 0x000fce0000410000 */
.L_x_13663:
[----:B------:R-:W0:Y:S02]  /*1c90*/  LDC.64 R96, c[0x0][0x3a8] ;  /* 0x0000ea00ff607b82 */ /* 0x000e240000000a00 */
[----:B0-----:R-:W-:-:S05]  /*1ca0*/  IMAD.WIDE.U32 R96, R130, 0x20, R96 ;  /* 0x0000002082607825 */ /* 0x001fca00078e0060 */
[----:B------:R0:W-:Y:S04]  /*1cb0*/  STG.E.128 desc[UR6][R96.64], R84 ;  /* 0x0000005460007986 */ /* 0x0001e8000c101d06 */
[----:B------:R0:W-:Y:S02]  /*1cc0*/  STG.E.128 desc[UR6][R96.64+0x10], R88 ;  /* 0x0000105860007986 */ /* 0x0001e4000c101d06 */
.L_x_13661:
[----:B------:R-:W-:Y:S05]  /*1cd0*/  BSYNC.RECONVERGENT B0 ;  /* 0x0000000000007941 */ /* 0x000fea0003800200 */
.L_x_13660:
[----:B0-----:R-:W-:Y:S01]  /*1ce0*/  FADD.FTZ R96, RZ, R100 ;  /* 0x00000064ff607221 */ /* 0x001fe20000010000 */
        /* <DEDUP_REMOVED lines=151> */
.L_x_13687:
        /* <DEDUP_REMOVED lines=10> */
[----:B0-----:R-:W0:Y:S06]  /*2700*/  MUFU.RSQ R132, R130 ;  /* 0x0000008200847308 */ /* 0x001e2c0000001400 */
[----:B------:R-:W2:Y:S01]  /*2710*/  @!P3 LDC.64 R96, c[0x0][0x3c8] ;  /* 0x0000f200ff60bb82 */ /* 0x000ea20000000a00 */
[----:B-1----:R-:W-:-:S05]  /*2720*/  @!P3 IMAD.WIDE R98, R125, 0x4, R98 ;  /* 0x000000047d62b825 */ /* 0x002fca00078e0262 */
[----:B------:R1:W-:Y:S01]  /*2730*/  @!P3 STG.E desc[UR6][R98.64], R131 ;  /* 0x000000836200b986 */ /* 0x0003e2000c101906 */
[----:B--2---:R-:W-:-:S05]  /*2740*/  @!P3 IMAD.WIDE R96, R125, 0x4, R96 ;  /* 0x000000047d60b825 */ /* 0x004fca00078e0260 */
[----:B0-----:R1:W-:Y:S01]  /*2750*/  @!P3 STG.E desc[UR6][R96.64], R132 ;  /* 0x000000846000b986 */ /* 0x0013e2000c101906 */
[----:B------:R-:W-:Y:S05]  /*2760*/  @!P0 BRA `(.L_x_13666) ;  /* 0x0000000000c08947 */ /* 0x000fea0003800000 */
[--C-:B-1----:R-:W-:Y:S01]  /*2770*/  FADD.FTZ R131, R92, -R129.reuse ;  /* 0x800000815c837221 */ /* 0x102fe20000010000 */
[--C-:B------:R-:W-:Y:S01]  /*2780*/  FADD.FTZ R99, R102, -R129.reuse ;  /* 0x8000008166637221 */ /* 0x100fe20000010000 */
[----:B------:R-:W-:Y:S01]  /*2790*/  SHF.L.U32 R130, R57, 0x10, RZ ;  /* 0x0000001039827819 */ /* 0x000fe200000006ff */
[--C-:B------:R-:W-:Y:S01]  /*27a0*/  FADD.FTZ R133, R94, -R129.reuse ;  /* 0x800000815e857221 */ /* 0x100fe20000010000 */
[----:B------:R-:W-:Y:S01]  /*27b0*/  SHF.L.U32 R134, R53, 0x10, RZ ;  /* 0x0000001035867819 */ /* 0x000fe200000006ff */
[----:B------:R-:W-:Y:S01]  /*27c0*/  FMUL.FTZ R131, R132, R131 ;  /* 0x0000008384837220 */ /* 0x000fe20000410000 */
[----:B------:R-:W-:Y:S01]  /*27d0*/  SHF.L.U32 R136, R58, 0x10, RZ ;  /* 0x000000103a887819 */ /* 0x000fe200000006ff */
[----:B------:R-:W-:Y:S01]  /*27e0*/  FMUL.FTZ R99, R132, R99 ;  /* 0x0000006384637220 */ /* 0x000fe20000410000 */
[----:B------:R-:W-:Y:S01]  /*27f0*/  SHF.L.U32 R138, R54, 0x10, RZ ;  /* 0x00000010368a7819 */ /* 0x000fe200000006ff */
[--C-:B------:R-:W-:Y:S01]  /*2800*/  FADD.FTZ R97, R100, -R129.reuse ;  /* 0x8000008164617221 */ /* 0x100fe20000010000 */
[----:B------:R-:W-:Y:S01]  /*2810*/  SHF.L.U32 R140, R59, 0x10, RZ ;  /* 0x000000103b8c7819 */ /* 0x000fe200000006ff */
[----:B------:R-:W-:Y:S01]  /*2820*/  FFMA.FTZ R135, R99, R130, R134 ;  /* 0x0000008263877223 */ /* 0x000fe20000010086 */
[----:B------:R-:W-:Y:S01]  /*2830*/  SHF.L.U32 R142, R55, 0x10, RZ ;  /* 0x00000010378e7819 */ /* 0x000fe200000006ff */
[----:B------:R-:W-:Y:S01]  /*2840*/  FFMA.FTZ R137, R131, R136, R138 ;  /* 0x0000008883897223 */ /* 0x000fe2000001008a */
[----:B------:R-:W-:Y:S01]  /*2850*/  SHF.L.U32 R96, R56, 0x10, RZ ;  /* 0x0000001038607819 */ /* 0x000fe200000006ff */
[----:B------:R-:W0:Y:S01]  /*2860*/  LDC.64 R130, c[0x0][0x428] ;  /* 0x00010a00ff827b82 */ /* 0x000e220000000a00 */
[----:B------:R-:W-:Y:S01]  /*2870*/  SHF.L.U32 R98, R52, 0x10, RZ ;  /* 0x0000001034627819 */ /* 0x000fe200000006ff */
[C---:B------:R-:W-:Y:S01]  /*2880*/  FMUL.FTZ R133, R132.reuse, R133 ;  /* 0x0000008584857220 */ /* 0x040fe20000410000 */
[C---:B------:R-:W-:Y:S01]  /*2890*/  FMUL.FTZ R97, R132.reuse, R97 ;  /* 0x0000006184617220 */ /* 0x040fe20000410000 */
[--C-:B------:R-:W-:Y:S01]  /*28a0*/  FADD.FTZ R99, R103, -R129.reuse ;  /* 0x8000008167637221 */ /* 0x100fe20000010000 */
[--C-:B------:R-:W-:Y:S01]  /*28b0*/  FADD.FTZ R141, R95, -R129.reuse ;  /* 0x800000815f8d7221 */ /* 0x100fe20000010000 */
[----:B------:R-:W-:Y:S01]  /*28c0*/  FFMA.FTZ R139, R133, R140, R142 ;  /* 0x0000008c858b7223 */ /* 0x000fe2000001008e */
[----:B------:R-:W-:Y:S01]  /*28d0*/  FFMA.FTZ R96, R97, R96, R98 ;  /* 0x0000006061607223 */ /* 0x000fe20000010062 */
[--C-:B------:R-:W-:Y:S01]  /*28e0*/  FADD.FTZ R133, R93, -R129.reuse ;  /* 0x800000815d857221 */ /* 0x100fe20000010000 */
[----:B------:R-:W-:Y:S01]  /*28f0*/  FADD.FTZ R97, R101, -R129 ;  /* 0x8000008165617221 */ /* 0x000fe20000010000 */
[----:B------:R-:W-:Y:S01]  /*2900*/  SHF.L.U32 R140, R15, 0x10, RZ ;  /* 0x000000100f8c7819 */ /* 0x000fe200000006ff */
[----:B------:R-:W-:Y:S01]  /*2910*/  FMUL.FTZ R141, R132, R141 ;  /* 0x0000008d848d7220 */ /* 0x000fe20000410000 */
        /* <DEDUP_REMOVED lines=21> */
.L_x_13666:
[----:B------:R-:W-:Y:S05]  /*2a70*/  BSYNC.RECONVERGENT B0 ;  /* 0x0000000000007941 */ /* 0x000fea0003800200 */
.L_x_13665:
[----:B------:R-:W-:Y:S01]  /*2a80*/  ISETP.GE.U32.AND P0, PT, R126, 0x40, PT ;  /* 0x000000407e00780c */ /* 0x000fe20003f06070 */
        /* <DEDUP_REMOVED lines=50> */
.L_x_13668:
[----:B------:R-:W-:Y:S05]  /*2db0*/  BSYNC.RECONVERGENT B0 ;  /* 0x0000000000007941 */ /* 0x000fea0003800200 */
.L_x_13667:
[----:B------:R-:W-:Y:S01]  /*2dc0*/  ISETP.GE.U32.AND P0, PT, R126, 0x60, PT ;  /* 0x000000607e00780c */ /* 0x000fe20003f06070 */
        /* <DEDUP_REMOVED lines=50> */
.L_x_13670:
[----:B------:R-:W-:Y:S05]  /*30f0*/  BSYNC.RECONVERGENT B0 ;  /* 0x0000000000007941 */ /* 0x000fea0003800200 */
.L_x_13669:
[----:B------:R-:W-:Y:S01]  /*3100*/  ISETP.GE.U32.AND P0, PT, R126, 0x80, PT ;  /* 0x000000807e00780c */ /* 0x000fe20003f06070 */
[----:B------:R-:W-:-:S12]  /*3110*/  BSSY.RECONVERGENT B0, `(.L_x_13671) ;  /* 0x0000032000007945 */ /* 0x000fd80003800200 */
[----:B------:R-:W-:Y:S05]  /*3120*/  @!P0 BRA `(.L_x_13672) ;  /* 0x0000000000c08947 */ /* 0x000fea0003800000 */
[--C-:B0123--:R-:W-:Y:S01]  /*3130*/  FADD.FTZ R131, R80, -R129.reuse ;  /* 0x8000008150837221 */ /* 0x10ffe20000010000 */
        /* <DEDUP_REMOVED lines=47> */
.L_x_13672:
[----:B------:R-:W-:Y:S05]  /*3430*/  BSYNC.RECONVERGENT B0 ;  /* 0x0000000000007941 */ /* 0x000fea0003800200 */
.L_x_13671:
        /* <DEDUP_REMOVED lines=48> */
[----:B------:R-:W-:-:S05]  /*3740*/  F2FP.BF16.F32.PACK_AB R96, R131, R130 ;  /* 0x000000828360723e */ /* 0x000fca00000010ff */
[----:B------:R0:W-:Y:S02]  /*3750*/  STG.E.128 desc[UR6][R128.64], R96 ;  /* 0x0000006080007986 */ /* 0x0001e4000c101d06 */
.L_x_13674:
[----:B------:R-:W-:Y:S05]  /*3760*/  BSYNC.RECONVERGENT B0 ;  /* 0x0000000000007941 */ /* 0x000fea0003800200 */
.L_x_13673:
[----:B01234-:R-:W0:Y:S02]  /*3770*/  LDC.64 R96, c[0x0][0x380] ;  /* 0x0000e000ff607b82 */ /* 0x01fe240000000a00 */
[----:B0-----:R-:W-:-:S04]  /*3780*/  LEA R125, R96, R125, 0x2 ;  /* 0x0000007d607d7211 */ /* 0x001fc800078e10ff */
[----:B------:R-:W-:-:S13]  /*3790*/  ISETP.GE.AND P0, PT, R125, R97, PT ;  /* 0x000000617d00720c */ /* 0x000fda0003f06270 */
[----:B------:R-:W-:Y:S05]  /*37a0*/  @!P0 BRA `(.L_x_13675) ;  /* 0xffffffd000688947 */ /* 0x000fea000383ffff */
[----:B------:R-:W-:Y:S05]  /*37b0*/  EXIT ;  /* 0x000000000000794d */ /* 0x000fea0003800000 */
.L_x_13664:
        /* <DEDUP_REMOVED lines=8> */
.L_x_13677:
[----:B------:R-:W-:Y:S05]  /*3840*/  BSYNC B0 ;  /* 0x0000000000007941 */ /* 0x000fea0003800000 */
.L_x_13676:
        /* <DEDUP_REMOVED lines=10> */
.L_x_13678:
[----:B------:R-:W-:Y:S01]  /*38f0*/  HFMA2 R136, -RZ, RZ, 0, 2.384185791015625e-07 ;  /* 0x00000004ff887431 */ /* 0x000fe200000001ff */
[----:B------:R-:W-:-:S05]  /*3900*/  MOV R99, R135 ;  /* 0x0000008700637202 */ /* 0x000fca0000000f00 */
[----:B------:R-:W-:-:S05]  /*3910*/  FADD.FTZ R99, R98, R99 ;  /* 0x0000006362637221 */ /* 0x000fca0000010000 */
[----:B------:R-:W-:-:S07]  /*3920*/  MOV R137, R99 ;  /* 0x0000006300897202 */ /* 0x000fce0000000f00 */
[----:B------:R-:W-:Y:S05]  /*3930*/  WARPSYNC.COLLECTIVE R134, `(.L_x_13679) ;  /* 0x0000000086087348 */ /* 0x000fea0003c00000 */
[----:B------:R0:W1:Y:S02]  /*3940*/  SHFL.BFLY P6, R135, R137, R136, R139 ;  /* 0x0c00008889877389 */ /* 0x00006400000c008b */
[----:B01----:R-:W-:Y:S05]  /*3950*/  ENDCOLLECTIVE ;  /* 0x000000000000791b */ /* 0x003fea0003800000 */
.L_x_13679:
[----:B------:R-:W-:Y:S01]  /*3960*/  HFMA2 R136, -RZ, RZ, 0, 4.76837158203125e-07 ;  /* 0x00000008ff887431 */ /* 0x000fe200000001ff */
[----:B------:R-:W-:-:S05]  /*3970*/  MOV R96, R135 ;  /* 0x0000008700607202 */ /* 0x000fca0000000f00 */
[----:B------:R-:W-:-:S05]  /*3980*/  FADD.FTZ R129, R99, R96 ;  /* 0x0000006063817221 */ /* 0x000fca0000010000 */
[----:B------:R-:W-:-:S07]  /*3990*/  MOV R137, R129 ;  /* 0x0000008100897202 */ /* 0x000fce0000000f00 */
[----:B------:R-:W-:Y:S05]  /*39a0*/  WARPSYNC.COLLECTIVE R134, `(.L_x_13680) ;  /* 0x0000000086087348 */ /* 0x000fea0003c00000 */
[----:B------:R0:W1:Y:S02]  /*39b0*/  SHFL.BFLY P6, R135, R137, R136, R139 ;  /* 0x0c00008889877389 */ /* 0x00006400000c008b */
[----:B01----:R-:W-:Y:S05]  /*39c0*/  ENDCOLLECTIVE ;  /* 0x000000000000791b */ /* 0x003fea0003800000 */
.L_x_13680:
[----:B------:R-:W-:Y:S01]  /*39d0*/  HFMA2 R136, -RZ, RZ, 0, 9.5367431640625e-07 ;  /* 0x00000010ff887431 */ /* 0x000fe200000001ff */
[----:B------:R-:W-:-:S05]  /*39e0*/  MOV R96, R135 ;  /* 0x0000008700607202 */ /* 0x000fca0000000f00 */
[----:B------:R-:W-:-:S05]  /*39f0*/  FADD.FTZ R132, R129, R96 ;  /* 0x0000006081847221 */ /* 0x000fca0000010000 */
[----:B------:R-:W-:-:S07]  /*3a00*/  MOV R137, R132 ;  /* 0x0000008400897202 */ /* 0x000fce0000000f00 */
[----:B------:R-:W-:Y:S05]  /*3a10*/  WARPSYNC.COLLECTIVE R134, `(.L_x_13681) ;  /* 0x0000000086087348 */ /* 0x000fea0003c00000 */
[----:B------:R0:W1:Y:S02]  /*3a20*/  SHFL.BFLY P6, R135, R137, R136, R139 ;  /* 0x0c00008889877389 */ /* 0x00006400000c008b */
[----:B01----:R-:W-:Y:S05]  /*3a30*/  ENDCOLLECTIVE ;  /* 0x000000000000791b */ /* 0x003fea0003800000 */
.L_x_13681:
        /* <DEDUP_REMOVED lines=89> */
.L_x_13682:
[----:B------:R-:W-:Y:S01]  /*3fd0*/  HFMA2 R136, -RZ, RZ, 0, 1.1920928955078125e-07 ;  /* 0x00000002ff887431 */ /* 0x000fe200000001ff */
[----:B------:R-:W-:-:S05]  /*3fe0*/  MOV R97, R135 ;  /* 0x0000008700617202 */ /* 0x000fca0000000f00 */
[----:B------:R-:W-:-:S05]  /*3ff0*/  FADD.FTZ R97, R96, R97 ;  /* 0x0000006160617221 */ /* 0x000fca0000010000 */
[----:B------:R-:W-:-:S07]  /*4000*/  MOV R137, R97 ;  /* 0x0000006100897202 */ /* 0x000fce0000000f00 */
[----:B------:R-:W-:Y:S05]  /*4010*/  WARPSYNC.COLLECTIVE R134, `(.L_x_13683) ;  /* 0x0000000086087348 */ /* 0x000fea0003c00000 */
[----:B------:R0:W1:Y:S02]  /*4020*/  SHFL.BFLY P6, R135, R137, R136, R139 ;  /* 0x0c00008889877389 */ /* 0x00006400000c008b */
[----:B01----:R-:W-:Y:S05]  /*4030*/  ENDCOLLECTIVE ;  /* 0x000000000000791b */ /* 0x003fea0003800000 */
.L_x_13683:
[----:B------:R-:W-:Y:S01]  /*4040*/  HFMA2 R136, -RZ, RZ, 0, 2.384185791015625e-07 ;  /* 0x00000004ff887431 */ /* 0x000fe200000001ff */
[----:B------:R-:W-:-:S05]  /*4050*/  MOV R98, R135 ;  /* 0x0000008700627202 */ /* 0x000fca0000000f00 */
[----:B------:R-:W-:-:S05]  /*4060*/  FADD.FTZ R98, R97, R98 ;  /* 0x0000006261627221 */ /* 0x000fca0000010000 */
[----:B------:R-:W-:-:S07]  /*4070*/  MOV R137, R98 ;  /* 0x0000006200897202 */ /* 0x000fce0000000f00 */
[----:B------:R-:W-:Y:S05]  /*4080*/  WARPSYNC.COLLECTIVE R134, `(.L_x_13684) ;  /* 0x0000000086087348 */ /* 0x000fea0003c00000 */
[----:B------:R0:W1:Y:S02]  /*4090*/  SHFL.BFLY P6, R135, R137, R136, R139 ;  /* 0x0c00008889877389 */ /* 0x00006400000c008b */
[----:B01----:R-:W-:Y:S05]  /*40a0*/  ENDCOLLECTIVE ;  /* 0x000000000000791b */ /* 0x003fea0003800000 */
.L_x_13684:
[----:B------:R-:W-:Y:S01]  /*40b0*/  HFMA2 R136, -RZ, RZ, 0, 4.76837158203125e-07 ;  /* 0x00000008ff887431 */ /* 0x000fe200000001ff */
[----:B------:R-:W-:-:S05]  /*40c0*/  MOV R99, R135 ;  /* 0x0000008700637202 */ /* 0x000fca0000000f00 */
[----:B------:R-:W-:-:S05]  /*40d0*/  FADD.FTZ R99, R98, R99 ;  /* 0x0000006362637221 */ /* 0x000fca0000010000 */
[----:B------:R-:W-:-:S07]  /*40e0*/  MOV R137, R99 ;  /* 0x0000006300897202 */ /* 0x000fce0000000f00 */
[----:B------:R-:W-:Y:S05]  /*40f0*/  WARPSYNC.COLLECTIVE R134, `(.L_x_13685) ;  /* 0x0000000086087348 */ /* 0x000fea0003c00000 */
[----:B------:R0:W1:Y:S02]  /*4100*/  SHFL.BFLY P6, R135, R137, R136, R139 ;  /* 0x0c00008889877389 */ /* 0x00006400000c008b */
[----:B01----:R-:W-:Y:S05]  /*4110*/  ENDCOLLECTIVE ;  /* 0x000000000000791b */ /* 0x003fea0003800000 */
.L_x_13685:
[----:B------:R-:W-:Y:S01]  /*4120*/  HFMA2 R136, -RZ, RZ, 0, 9.5367431640625e-07 ;  /* 0x00000010ff887431 */ /* 0x000fe200000001ff */
[----:B------:R-:W-:-:S05]  /*4130*/  MOV R132, R135 ;  /* 0x0000008700847202 */ /* 0x000fca0000000f00 */
[----:B------:R-:W-:-:S05]  /*4140*/  FADD.FTZ R132, R99, R132 ;  /* 0x0000008463847221 */ /* 0x000fca0000010000 */
[----:B------:R-:W-:-:S07]  /*4150*/  MOV R137, R132 ;  /* 0x0000008400897202 */ /* 0x000fce0000000f00 */
[----:B------:R-:W-:Y:S05]  /*4160*/  WARPSYNC.COLLECTIVE R134, `(.L_x_13686) ;  /* 0x0000000086087348 */ /* 0x000fea0003c00000 */
[----:B------:R0:W1:Y:S02]  /*4170*/  SHFL.BFLY P6, R135, R137, R136, R139 ;  /* 0x0c00008889877389 */ /* 0x00006400000c008b */
[----:B01----:R-:W-:Y:S05]  /*4180*/  ENDCOLLECTIVE ;  /* 0x000000000000791b */ /* 0x003fea0003800000 */
.L_x_13686:
[----:B------:R-:W-:Y:S05]  /*4190*/  BRA `(.L_x_13687) ;  /* 0xffffffe400307947 */ /* 0x000fea000383ffff */
.L_x_13688:
        /* <DEDUP_REMOVED lines=14> */
.L_x_45816:


//--------------------- .text._ZN10layer_norm13ln_fwd_kernelINS_13Kernel_traitsI13__nv_bfloat16S2_fS2_fjLj1280ELj1ELj4ELj1ELj16ENS_18Kernel_traits_baseILj1280ES2_S2_fS2_fjLj128EEEEELb0ELb0ELb0ELb1EEEvNS_9FwdParamsE --------------------------
	.section	.text._ZN10layer_norm13ln_fwd_kernelINS_13Kernel_traitsI13__nv_bfloat16S2_fS2_fjLj1280ELj1ELj4ELj1ELj16ENS_18Kernel_traits_baseILj1280ES2_S2_fS2_fjLj128EEEEELb0ELb0ELb0ELb1EEEvNS_9FwdParamsE,"ax",@progbits
	.align	128
        .global         _ZN10layer_norm13ln_fwd_kernelINS_13Kernel_traitsI13__nv_bfloat16S2_fS2_fjLj1280ELj1ELj4ELj1ELj16ENS_18Kernel_traits_baseILj1280ES2_S2_fS2_fjLj128EEEEELb0ELb0ELb0ELb1EEEvNS_9FwdParamsE
        .type           _ZN10layer_norm13ln_fwd_kernelINS_13Kernel_traitsI13__nv_bfloat16S2_fS2_fjLj1280ELj1ELj4ELj1ELj16ENS_18Kernel_traits_baseILj1280ES2_S2_fS2_fjLj128EEEEELb0ELb0ELb0ELb1EEEvNS_9FwdParamsE,@function
        .size           _ZN10layer_norm13ln_fwd_kernelINS_13Kernel_traitsI13__nv_bfloat16S2_fS2_fjLj1280ELj1ELj4ELj1ELj16ENS_18Kernel_traits_baseILj1280ES2_S2_fS2_fjLj128EEEEELb0ELb0ELb0ELb1EEEvNS_9FwdParamsE,(.L_x_45817 - _ZN10layer_norm13ln_fwd_kernelINS_13Kernel_traitsI13__nv_bfloat16S2_fS2_fjLj1280ELj1ELj4ELj1ELj16ENS_18Kernel_traits_baseILj1280ES2_S2_fS2_fjLj128EEEEELb0ELb0ELb0ELb1EEEvNS_9FwdParamsE)
        .other          _ZN10layer_norm13ln_fwd_kernelINS_13Kernel_traitsI13__nv_bfloat16S2_fS2_fjLj1280ELj1ELj4ELj1ELj16ENS_18Kernel_traits_baseILj1280ES2_S2_fS2_fjLj128EEEEELb0ELb0ELb0ELb1EEEvNS_9FwdParamsE,@"STO_CUDA_ENTRY STV_DEFAULT"
_ZN10layer_norm13ln_fwd_kernelINS_13Kernel_traitsI13__nv_bfloat16S2_fS2_fjLj1280ELj1ELj4ELj1ELj16ENS_18Kernel_traits_baseILj1280ES2_S2_fS2_fjLj128EEEEELb0ELb0ELb0ELb1EEEvNS_9FwdParamsE:
.text._ZN10layer_norm13ln_fwd_kernelINS_13Kernel_traitsI13__nv_bfloat16S2_fS2_fjLj1280ELj1ELj4ELj1ELj16ENS_18Kernel_traits_baseILj1280ES2_S2_fS2_fjLj128EEEEELb0ELb0ELb0ELb1EEEvNS_9FwdParamsE:
[----:B------:R-:W-:Y:S01]  /*0000*/  LDC R1, c[0x0][0x37c] ;  /* 0x0000df00ff017b82 */ /* 0x000fe20000000800 */
[----:B------:R-:W0:Y:S01]  /*0010*/  LDCU.64 UR4, c[0x0][0x438] ;  /* 0x00008700ff0477ac */ /* 0x000e220008000a00 */
[----:B------:R-:W1:Y:S06]  /*0020*/  S2R R0, SR_TID.X ;  /* 0x0000000000007919 */ /* 0x000e6c0000002100 */
[----:B------:R-:W2:Y:S01]  /*0030*/  LDC.64 R2, c[0x0][0x3d0] ;  /* 0x0000f400ff027b82 */ /* 0x000ea20000000a00 */
[----:B------:R-:W3:Y:S01]  /*0040*/  LDCU.64 UR6, c[0x0][0x358] ;  /* 0x00006b00ff0677ac */ /* 0x000ee20008000a00 */
[----:B0-----:R-:W-:-:S04]  /*0050*/  ISETP.NE.U32.AND P0, PT, RZ, UR4, PT ;  /* 0x00000004ff007c0c */ /* 0x001fc8000bf05070 */
[----:B------:R-:W-:Y:S02]  /*0060*/  ISETP.NE.AND.EX P0, PT, RZ, UR5, PT, P0 ;  /* 0x00000005ff007c0c */ /* 0x000fe4000bf05300 */
[----:B-1----:R-:W-:Y:S01]  /*0070*/  LOP3.LUT R115, R0, 0x1f, RZ, 0xc0, !PT ;  /* 0x0000001f00737812 */ /* 0x002fe200078ec0ff */
[----:B------:R-:W0:Y:S01]  /*0080*/  S2UR UR4, SR_CTAID.X ;  /* 0x00000000000479c3 */ /* 0x000e220000002500 */
[----:B------:R-:W1:Y:S03]  /*0090*/  LDCU UR5, c[0x0][0x384] ;  /* 0x00007080ff0577ac */ /* 0x000e660008000800 */
[----:B--2---:R-:W-:-:S06]  /*00a0*/  IMAD.WIDE.U32 R2, R115, 0x10, R2 ;  /* 0x0000001073027825 */ /* 0x004fcc00078e0002 */
[----:B------:R-:W2:Y:S01]  /*00b0*/  @P0 LDC.64 R8, c[0x0][0x438] ;  /* 0x00010e00ff080b82 */ /* 0x000ea20000000a00 */
[----:B---3--:R-:W3:Y:S04]  /*00c0*/  LDG.E.128 R12, desc[UR6][R2.64] ;  /* 0x00000006020c7981 */ /* 0x008ee8000c1e1d00 */
[----:B------:R-:W4:Y:S04]  /*00d0*/  LDG.E.128 R36, desc[UR6][R2.64+0x200] ;  /* 0x0002000602247981 */ /* 0x000f28000c1e1d00 */
[----:B------:R-:W4:Y:S04]  /*00e0*/  LDG.E.128 R40, desc[UR6][R2.64+0x400] ;  /* 0x0004000602287981 */ /* 0x000f28000c1e1d00 */
[----:B------:R0:W5:Y:S04]  /*00f0*/  LDG.E.128 R4, desc[UR6][R2.64+0x600] ;  /* 0x0006000602047981 */ /* 0x000168000c1e1d00 */
[----:B------:R0:W5:Y:S01]  /*0100*/  LDG.E.128 R92, desc[UR6][R2.64+0x800] ;  /* 0x00080006025c7981 */ /* 0x000162000c1e1d00 */
[----:B--2---:R-:W-:-:S05]  /*0110*/  @P0 IMAD.WIDE.U32 R8, R115, 0x10, R8 ;  /* 0x0000001073080825 */ /* 0x004fca00078e0008 */
[----:B------:R2:W5:Y:S04]  /*0120*/  @P0 LDG.E.128 R16, desc[UR6][R8.64] ;  /* 0x0000000608100981 */ /* 0x000568000c1e1d00 */
[----:B------:R2:W5:Y:S04]  /*0130*/  @P0 LDG.E.128 R20, desc[UR6][R8.64+0x200] ;  /* 0x0002000608140981 */ /* 0x000568000c1e1d00 */
[----:B------:R2:W5:Y:S04]  /*0140*/  @P0 LDG.E.128 R24, desc[UR6][R8.64+0x400] ;  /* 0x0004000608180981 */ /* 0x000568000c1e1d00 */
[----:B------:R2:W5:Y:S04]  /*0150*/  @P0 LDG.E.128 R28, desc[UR6][R8.64+0x600] ;  /* 0x00060006081c0981 */ /* 0x000568000c1e1d00 */
[----:B------:R2:W5:Y:S01]  /*0160*/  @P0 LDG.E.128 R32, desc[UR6][R8.64+0x800] ;  /* 0x0008000608200981 */ /* 0x000562000c1e1d00 */
[----:B0-----:R-:W-:Y:S01]  /*0170*/  USHF.L.U32 UR4, UR4, 0x2, URZ ;  /* 0x0000000204047899 */ /* 0x001fe200080006ff */
[----:B------:R-:W-:-:S05]  /*0180*/  SHF.R.U32.HI R0, RZ, 0x5, R0 ;  /* 0x00000005ff007819 */ /* 0x000fca0000011600 */
[----:B------:R-:W-:-:S04]  /*0190*/  LOP3.LUT R0, R0, UR4, RZ, 0xfc, !PT ;  /* 0x0000000400007c12 */ /* 0x000fc8000f8efcff */
[----:B-1----:R-:W-:Y:S02]  /*01a0*/  ISETP.GE.AND P1, PT, R0, UR5, PT ;  /* 0x0000000500007c0c */ /* 0x002fe4000bf26270 */
[----:B---3--:R-:W-:Y:S02]  /*01b0*/  @P0 MOV R114, R12 ;  /* 0x0000000c00720202 */ /* 0x008fe40000000f00 */
[----:B------:R-:W-:Y:S02]  /*01c0*/  @P0 MOV R113, R13 ;  /* 0x0000000d00710202 */ /* 0x000fe40000000f00 */
[----:B------:R-:W-:Y:S02]  /*01d0*/  @P0 MOV R112, R14 ;  /* 0x0000000e00700202 */ /* 0x000fe40000000f00 */
[----:B------:R-:W-:Y:S02]  /*01e0*/  @P0 MOV R111, R15 ;  /* 0x0000000f006f0202 */ /* 0x000fe40000000f00 */
[----:B----4-:R-:W-:-:S02]  /*01f0*/  @P0 MOV R110, R36 ;  /* 0x00000024006e0202 */ /* 0x010fc40000000f00 */
[----:B------:R-:W-:Y:S02]  /*0200*/  @P0 MOV R109, R37 ;  /* 0x00000025006d0202 */ /* 0x000fe40000000f00 */
[----:B------:R-:W-:Y:S02]  /*0210*/  @P0 MOV R108, R38 ;  /* 0x00000026006c0202 */ /* 0x000fe40000000f00 */
[----:B------:R-:W-:Y:S02]  /*0220*/  @P0 MOV R107, R39 ;  /* 0x00000027006b0202 */ /* 0x000fe40000000f00 */
[----:B------:R-:W-:Y:S02]  /*0230*/  @P0 MOV R106, R40 ;  /* 0x00000028006a0202 */ /* 0x000fe40000000f00 */
        /* <DEDUP_REMOVED lines=11> */
[----:B--2---:R-:W-:Y:S06]  /*02f0*/  @P1 EXIT ;  /* 0x000000000000194d */ /* 0x004fec0003800000 */
[----:B------:R-:W0:Y:S01]  /*0300*/  LDCU.64 UR4, c[0x0][0x3e0] ;  /* 0x00007c00ff0477ac */ /* 0x000e220008000a00 */
[----:B-----5:R-:W-:Y:S02]  /*0310*/  @!P0 CS2R R18, SRZ ;  /* 0x0000000000128805 */ /* 0x020fe4000001ff00 */
[----:B------:R-:W-:Y:S02]  /*0320*/  @!P0 CS2R R16, SRZ ;  /* 0x0000000000108805 */ /* 0x000fe4000001ff00 */
[----:B------:R-:W-:Y:S02]  /*0330*/  @!P0 CS2R R22, SRZ ;  /* 0x0000000000168805 */ /* 0x000fe4000001ff00 */
[----:B------:R-:W-:Y:S02]  /*0340*/  @!P0 CS2R R20, SRZ ;  /* 0x0000000000148805 */ /* 0x000fe4000001ff00 */
[----:B------:R-:W-:Y:S02]  /*0350*/  @!P0 CS2R R26, SRZ ;  /* 0x00000000001a8805 */ /* 0x000fe4000001ff00 */
[----:B------:R-:W-:-:S02]  /*0360*/  @!P0 CS2R R24, SRZ ;  /* 0x0000000000188805 */ /* 0x000fc4000001ff00 */
[----:B------:R-:W-:Y:S02]  /*0370*/  @!P0 CS2R R30, SRZ ;  /* 0x00000000001e8805 */ /* 0x000fe4000001ff00 */
[----:B------:R-:W-:Y:S02]  /*0380*/  @!P0 CS2R R28, SRZ ;  /* 0x00000000001c8805 */ /* 0x000fe4000001ff00 */
[----:B------:R-:W-:Y:S02]  /*0390*/  @P0 MOV R103, R43 ;  /* 0x0000002b00670202 */ /* 0x000fe40000000f00 */
[----:B------:R-:W-:Y:S02]  /*03a0*/  @!P0 CS2R R34, SRZ ;  /* 0x0000000000228805 */ /* 0x000fe4000001ff00 */
[----:B------:R-:W-:Y:S02]  /*03b0*/  @P0 MOV R102, R4 ;  /* 0x0000000400660202 */ /* 0x000fe40000000f00 */
[----:B------:R-:W-:-:S02]  /*03c0*/  @!P0 CS2R R32, SRZ ;  /* 0x0000000000208805 */ /* 0x000fc4000001ff00 */
[----:B------:R-:W-:Y:S02]  /*03d0*/  @P0 MOV R101, R5 ;  /* 0x0000000500650202 */ /* 0x000fe40000000f00 */
[----:B------:R-:W-:Y:S02]  /*03e0*/  @P0 MOV R100, R6 ;  /* 0x0000000600640202 */ /* 0x000fe40000000f00 */
[----:B------:R-:W-:Y:S01]  /*03f0*/  @!P0 MOV R105, R41 ;  /* 0x0000002900698202 */ /* 0x000fe20000000f00 */
[----:B0-----:R-:W-:Y:S01]  /*0400*/  UISETP.NE.U32.AND UP0, UPT, UR4, URZ, UPT ;  /* 0x000000ff0400728c */ /* 0x001fe2000bf05070 */
[----:B------:R-:W-:Y:S01]  /*0410*/  @!P0 MOV R104, R42 ;  /* 0x0000002a00688202 */ /* 0x000fe20000000f00 */
[----:B------:R-:W0:Y:S01]  /*0420*/  LDCU.U8 UR4, c[0x0][0x410] ;  /* 0x00008200ff0477ac */ /* 0x000e220008000000 */
[----:B------:R-:W-:Y:S02]  /*0430*/  @!P0 MOV R103, R43 ;  /* 0x0000002b00678202 */ /* 0x000fe40000000f00 */
[----:B------:R-:W-:Y:S01]  /*0440*/  @!P0 MOV R102, R4 ;  /* 0x0000000400668202 */ /* 0x000fe20000000f00 */
[----:B------:R-:W-:Y:S01]  /*0450*/  UISETP.NE.AND.EX UP0, UPT, UR5, URZ, UPT, UP0 ;  /* 0x000000ff0500728c */ /* 0x000fe2000bf05300 */
[----:B------:R-:W-:-:S02]  /*0460*/  @!P0 MOV R101, R5 ;  /* 0x0000000500658202 */ /* 0x000fc40000000f00 */
[----:B------:R-:W-:Y:S02]  /*0470*/  @!P0 MOV R100, R6 ;  /* 0x0000000600648202 */ /* 0x000fe40000000f00 */
        /* <DEDUP_REMOVED lines=38> */
[----:B0-----:R-:W-:Y:S06]  /*06e0*/  BRA.U UP0, `(.L_x_13689) ;  /* 0x0000002500ec7547 */ /* 0x001fec000b800000 */
[----:B------:R-:W0:Y:S01]  /*06f0*/  LDCU.64 UR8, c[0x0][0x3a0] ;  /* 0x00007400ff0877ac */ /* 0x000e220008000a00 */
[----:B------:R-:W1:Y:S01]  /*0700*/  LDCU UR5, c[0x0][0x388] ;  /* 0x00007100ff0577ac */ /* 0x000e620008000800 */
[----:B------:R-:W2:Y:S01]  /*0710*/  LDCU UR10, c[0x0][0x448] ;  /* 0x00008900ff0a77ac */ /* 0x000ea20008000800 */
[----:B0-----:R-:W-:-:S04]  /*0720*/  UISETP.NE.U32.AND UP0, UPT, UR8, URZ, UPT ;  /* 0x000000ff0800728c */ /* 0x001fc8000bf05070 */
[----:B-12---:R-:W-:-:S11]  /*0730*/  UISETP.NE.AND.EX UP0, UPT, UR9, URZ, UPT, UP0 ;  /* 0x000000ff0900728c */ /* 0x006fd6000bf05300 */
.L_x_13701:
[----:B------:R-:W0:Y:S01]  /*0740*/  LDC.64 R72, c[0x0][0x390] ;  /* 0x0000e400ff487b82 */ /* 0x000e220000000a00 */
[----:B-1----:R-:W-:-:S05]  /*0750*/  IMAD R36, R0, UR5, RZ ;  /* 0x0000000500247c24 */ /* 0x002fca000f8e02ff */
[----:B------:R-:W-:-:S04]  /*0760*/  SHF.R.S32.HI R37, RZ, 0x1f, R36 ;  /* 0x0000001fff257819 */ /* 0x000fc80000011424 */
[----:B------:R-:W-:-:S04]  /*0770*/  LEA.HI R36, R37, R36, RZ, 0x3 ;  /* 0x0000002425247211 */ /* 0x000fc800078f18ff */
[----:B------:R-:W-:-:S05]  /*0780*/  LEA.HI.SX32 R117, R36, R115, 0x1d ;  /* 0x0000007324757211 */ /* 0x000fca00078feaff */
[----:B0-----:R-:W-:-:S06]  /*0790*/  IMAD.WIDE.U32 R36, R117, 0x10, R72 ;  /* 0x0000001075247825 */ /* 0x001fcc00078e0048 */
[----:B------:R-:W5:Y:S01]  /*07a0*/  LDG.E.128 R36, desc[UR6][R36.64] ;  /* 0x0000000624247981 */ /* 0x000f62000c1e1d00 */
        /* <DEDUP_REMOVED lines=17> */
[----:B--2---:R-:W-:Y:S01]  /*08c0*/  FADD.FTZ R40, R40, R51 ;  /* 0x0000003328287221 */ /* 0x004fe20000010000 */
[----:B------:R-:W-:Y:S01]  /*08d0*/  FADD.FTZ R41, R41, R50 ;  /* 0x0000003229297221 */ /* 0x000fe20000010000 */
[----:B------:R-:W-:Y:S01]  /*08e0*/  FADD.FTZ R42, R42, R37 ;  /* 0x000000252a2a7221 */ /* 0x000fe20000010000 */
[----:B------:R-:W-:Y:S01]  /*08f0*/  FADD.FTZ R43, R43, R36 ;  /* 0x000000242b2b7221 */ /* 0x000fe20000010000 */
[----:B---3--:R-:W-:Y:S01]  /*0900*/  FADD.FTZ R44, R44, R53 ;  /* 0x000000352c2c7221 */ /* 0x008fe20000010000 */
[----:B------:R-:W-:Y:S01]  /*0910*/  FADD.FTZ R45, R45, R52 ;  /* 0x000000342d2d7221 */ /* 0x000fe20000010000 */
[----:B------:R-:W-:Y:S01]  /*0920*/  FADD.FTZ R46, R46, R39 ;  /* 0x000000272e2e7221 */ /* 0x000fe20000010000 */
[----:B------:R-:W-:Y:S01]  /*0930*/  FADD.FTZ R47, R47, R38 ;  /* 0x000000262f2f7221 */ /* 0x000fe20000010000 */
[----:B------:R-:W-:Y:S06]  /*0940*/  BRA `(.L_x_13691) ;  /* 0x0000000000307947 */ /* 0x000fec0003800000 */
.L_x_13690:
[----:B-----5:R-:W-:Y:S02]  /*0950*/  PRMT R41, R36, 0x7632, R41 ;  /* 0x0000763224297816 */ /* 0x020fe40000000029 */
        /* <DEDUP_REMOVED lines=10> */
[----:B------:R-:W-:-:S07]  /*0a00*/  SHF.L.U32 R47, R47, 0x10, RZ ;  /* 0x000000102f2f7819 */ /* 0x000fce00000006ff */
.L_x_13691:
[----:B------:R-:W0:Y:S01]  /*0a10*/  LDC.64 R124, c[0x0][0x3a8] ;  /* 0x0000ea00ff7c7b82 */ /* 0x000e220000000a00 */
[----:B------:R-:W-:-:S05]  /*0a20*/  IADD3 R118, PT, PT, R117, 0x20, RZ ;  /* 0x0000002075767810 */ /* 0x000fca0007ffe0ff */
[----:B------:R-:W-:-:S04]  /*0a30*/  IMAD.WIDE.U32 R36, R118, 0x10, R72 ;  /* 0x0000001076247825 */ /* 0x000fc800078e0048 */
[----:B0-----:R-:W-:-:S05]  /*0a40*/  IMAD.WIDE.U32 R48, R117, 0x20, R124 ;  /* 0x0000002075307825 */ /* 0x001fca00078e007c */
[----:B------:R0:W-:Y:S04]  /*0a50*/  STG.E.128 desc[UR6][R48.64], R40 ;  /* 0x0000002830007986 */ /* 0x0001e8000c101d06 */
[----:B------:R0:W-:Y:S04]  /*0a60*/  STG.E.128 desc[UR6][R48.64+0x10], R44 ;  /* 0x0000102c30007986 */ /* 0x0001e8000c101d06 */
[----:B------:R-:W5:Y:S01]  /*0a70*/  LDG.E.128 R36, desc[UR6][R36.64] ;  /* 0x0000000624247981 */ /* 0x000f62000c1e1d00 */
[----:B------:R-:W-:Y:S05]  /*0a80*/  BRA.U !UP0, `(.L_x_13692) ;  /* 0x0000000108647547 */ /* 0x000fea000b800000 */
[----:B------:R-:W1:Y:S02]  /*0a90*/  LDC.64 R56, c[0x0][0x3a0] ;  /* 0x0000e800ff387b82 */ /* 0x000e640000000a00 */
[----:B-1----:R-:W-:-:S05]  /*0aa0*/  IMAD.WIDE.U32 R56, R118, 0x20, R56 ;  /* 0x0000002076387825 */ /* 0x002fca00078e0038 */
[----:B0-----:R-:W2:Y:S04]  /*0ab0*/  LDG.E.128 R48, desc[UR6][R56.64] ;  /* 0x0000000638307981 */ /* 0x001ea8000c1e1d00 */
        /* <DEDUP_REMOVED lines=22> */
.L_x_13692:
[----:B0----5:R-:W-:Y:S02]  /*0c20*/  PRMT R49, R36, 0x7632, R49 ;  /* 0x0000763224317816 */ /* 0x021fe40000000031 */
        /* <DEDUP_REMOVED lines=11> */
.L_x_13693:
[----:B------:R-:W-:Y:S01]  /*0ce0*/  IADD3 R120, PT, PT, R117, 0x40, RZ ;  /* 0x0000004075787810 */ /* 0x000fe20007ffe0ff */
[----:B------:R-:W-:-:S04]  /*0cf0*/  IMAD.WIDE.U32 R56, R118, 0x20, R124 ;  /* 0x0000002076387825 */ /* 0x000fc800078e007c */
[----:B------:R-:W-:Y:S01]  /*0d00*/  IMAD.WIDE.U32 R36, R120, 0x10, R72 ;  /* 0x0000001078247825 */ /* 0x000fe200078e0048 */
        /* <DEDUP_REMOVED lines=29> */
.L_x_13694:
        /* <DEDUP_REMOVED lines=12> */
.L_x_13695:
        /* <DEDUP_REMOVED lines=15> */
[----:B------:R-:W-:Y:S02]  /*1090*/  SHF.L.U32 R36, R36, 0x10, RZ ;  /* 0x0000001024247819 */ /* 0x000fe400000006ff */
[----:B------:R-:W-:Y:S01]  /*10a0*/  SHF.L.U32 R76, R76, 0x10, RZ ;  /* 0x000000104c4c7819 */ /* 0x000fe200000006ff */
[----:B--2---:R-:W-:Y:S02]  /*10b0*/  FADD.FTZ R66, R66, R37 ;  /* 0x0000002542427221 */ /* 0x004fe40000010000 */
[--C-:B------:R-:W-:Y:S01]  /*10c0*/  FADD.FTZ R67, R67, R36.reuse ;  /* 0x0000002443437221 */ /* 0x100fe20000010000 */
[----:B------:R-:W-:Y:S01]  /*10d0*/  PRMT R36, R38, 0x7632, R36 ;  /* 0x0000763226247816 */ /* 0x000fe20000000024 */
[----:B------:R-:W-:Y:S01]  /*10e0*/  FADD.FTZ R64, R64, R77 ;  /* 0x0000004d40407221 */ /* 0x000fe20000010000 */
[----:B------:R-:W-:Y:S01]  /*10f0*/  SHF.L.U32 R37, R38, 0x10, RZ ;  /* 0x0000001026257819 */ /* 0x000fe200000006ff */
[----:B------:R-:W-:Y:S01]  /*1100*/  FADD.FTZ R65, R65, R76 ;  /* 0x0000004c41417221 */ /* 0x000fe20000010000 */
[----:B------:R-:W-:-:S02]  /*1110*/  PRMT R38, R39, 0x7632, R38 ;  /* 0x0000763227267816 */ /* 0x000fc40000000026 */
[----:B------:R-:W-:Y:S01]  /*1120*/  SHF.L.U32 R36, R36, 0x10, RZ ;  /* 0x0000001024247819 */ /* 0x000fe200000006ff */
[----:B---3--:R-:W-:Y:S01]  /*1130*/  FADD.FTZ R68, R68, R37 ;  /* 0x0000002544447221 */ /* 0x008fe20000010000 */
[----:B------:R-:W-:Y:S02]  /*1140*/  SHF.L.U32 R39, R39, 0x10, RZ ;  /* 0x0000001027277819 */ /* 0x000fe400000006ff */
[----:B------:R-:W-:Y:S01]  /*1150*/  SHF.L.U32 R38, R38, 0x10, RZ ;  /* 0x0000001026267819 */ /* 0x000fe200000006ff */
[----:B------:R-:W-:Y:S02]  /*1160*/  FADD.FTZ R69, R69, R36 ;  /* 0x0000002445457221 */ /* 0x000fe40000010000 */
[----:B------:R-:W-:Y:S02]  /*1170*/  FADD.FTZ R70, R70, R39 ;  /* 0x0000002746467221 */ /* 0x000fe40000010000 */
[----:B------:R-:W-:Y:S01]  /*1180*/  FADD.FTZ R71, R71, R38 ;  /* 0x0000002647477221 */ /* 0x000fe20000010000 */
[----:B------:R-:W-:Y:S06]  /*1190*/  BRA `(.L_x_13697) ;  /* 0x0000000000307947 */ /* 0x000fec0003800000 */
.L_x_13696:
        /* <DEDUP_REMOVED lines=12> */
.L_x_13697:
        /* <DEDUP_REMOVED lines=9> */
[----:B------:R-:W2:Y:S01]  /*12f0*/  LDG.E.128 R76, desc[UR6][R126.64] ;  /* 0x000000067e4c7981 */ /* 0x000ea2000c1e1d00 */
[C---:B0----5:R-:W-:Y:S02]  /*1300*/  SHF.L.U32 R37, R72.reuse, 0x10, RZ ;  /* 0x0000001048257819 */ /* 0x061fe400000006ff */
[----:B------:R-:W-:Y:S02]  /*1310*/  PRMT R72, R72, 0x7632, R72 ;  /* 0x0000763248487816 */ /* 0x000fe40000000048 */
[C---:B------:R-:W-:Y:S02]  /*1320*/  SHF.L.U32 R119, R73.reuse, 0x10, RZ ;  /* 0x0000001049777819 */ /* 0x040fe400000006ff */
[----:B------:R-:W-:Y:S02]  /*1330*/  SHF.L.U32 R72, R72, 0x10, RZ ;  /* 0x0000001048487819 */ /* 0x000fe400000006ff */
[----:B------:R-:W-:Y:S01]  /*1340*/  PRMT R73, R73, 0x7632, R73 ;  /* 0x0000763249497816 */ /* 0x000fe20000000049 */
[----:B--2---:R-:W-:-:S02]  /*1350*/  FADD.FTZ R76, R76, R37 ;  /* 0x000000254c4c7221 */ /* 0x004fc40000010000 */
[----:B------:R-:W2:Y:S01]  /*1360*/  LDG.E.128 R36, desc[UR6][R126.64+0x10] ;  /* 0x000010067e247981 */ /* 0x000ea2000c1e1d00 */
[----:B------:R-:W-:Y:S01]  /*1370*/  FADD.FTZ R77, R77, R72 ;  /* 0x000000484d4d7221 */ /* 0x000fe20000010000 */
[----:B------:R-:W-:Y:S01]  /*1380*/  SHF.L.U32 R72, R73, 0x10, RZ ;  /* 0x0000001049487819 */ /* 0x000fe200000006ff */
[--C-:B------:R-:W-:Y:S01]  /*1390*/  FADD.FTZ R78, R78, R119.reuse ;  /* 0x000000774e4e7221 */ /* 0x100fe20000010000 */
[----:B------:R-:W-:Y:S02]  /*13a0*/  PRMT R119, R75, 0x7632, R119 ;  /* 0x000076324b777816 */ /* 0x000fe40000000077 */
[C---:B------:R-:W-:Y:S01]  /*13b0*/  SHF.L.U32 R73, R74.reuse, 0x10, RZ ;  /* 0x000000104a497819 */ /* 0x040fe200000006ff */
[--C-:B------:R-:W-:Y:S01]  /*13c0*/  FADD.FTZ R79, R79, R72.reuse ;  /* 0x000000484f4f7221 */ /* 0x100fe20000010000 */
[----:B------:R-:W-:Y:S02]  /*13d0*/  PRMT R72, R74, 0x7632, R72 ;  /* 0x000076324a487816 */ /* 0x000fe40000000048 */
[----:B------:R-:W-:-:S02]  /*13e0*/  SHF.L.U32 R75, R75, 0x10, RZ ;  /* 0x000000104b4b7819 */ /* 0x000fc400000006ff */
[----:B------:R-:W-:Y:S02]  /*13f0*/  SHF.L.U32 R74, R72, 0x10, RZ ;  /* 0x00000010484a7819 */ /* 0x000fe400000006ff */
[----:B------:R-:W-:Y:S01]  /*1400*/  SHF.L.U32 R72, R119, 0x10, RZ ;  /* 0x0000001077487819 */ /* 0x000fe200000006ff */
[----:B--2---:R-:W-:Y:S02]  /*1410*/  FADD.FTZ R36, R36, R73 ;  /* 0x0000004924247221 */ /* 0x004fe40000010000 */
[----:B------:R-:W-:Y:S01]  /*1420*/  FADD.FTZ R37, R37, R74 ;  /* 0x0000004a25257221 */ /* 0x000fe20000010000 */
[----:B------:R-:W-:Y:S01]  /*1430*/  FADD.FTZ R38, R38, R75 ;  /* 0x0000004b26267221 */ /* 0x000fe20000010000 */
[----:B------:R-:W-:Y:S01]  /*1440*/  FADD.FTZ R39, R39, R72 ;  /* 0x0000004827277221 */ /* 0x000fe20000010000 */
[----:B------:R-:W-:Y:S06]  /*1450*/  BRA `(.L_x_13699) ;  /* 0x0000000000307947 */ /* 0x000fec0003800000 */
.L_x_13698:
[----:B-----5:R-:W-:Y:S02]  /*1460*/  PRMT R77, R72, 0x7632, R77 ;  /* 0x00007632484d7816 */ /* 0x020fe4000000004d */
[----:B------:R-:W-:Y:S02]  /*1470*/  PRMT R79, R73, 0x7632, R79 ;  /* 0x00007632494f7816 */ /* 0x000fe4000000004f */
[----:B0-----:R-:W-:Y:S02]  /*1480*/  PRMT R37, R74, 0x7632, R37 ;  /* 0x000076324a257816 */ /* 0x001fe40000000025 */
        /* <DEDUP_REMOVED lines=9> */
.L_x_13699:
[----:B------:R-:W-:Y:S01]  /*1520*/  FADD.FTZ R72, RZ, R40 ;  /* 0x00000028ff487221 */ /* 0x000fe20000010000 */
[----:B------:R-:W-:Y:S01]  /*1530*/  IMAD.WIDE.U32 R124, R122, 0x20, R124 ;  /* 0x000000207a7c7825 */ /* 0x000fe200078e007c */
[----:B------:R-:W-:Y:S01]  /*1540*/  UMOV UR8, 0xffffffff ;  /* 0xffffffff00087882 */ /* 0x000fe20000000000 */
[----:B------:R-:W-:Y:S02]  /*1550*/  ISETP.NE.AND P1, PT, R115, RZ, PT ;  /* 0x000000ff7300720c */ /* 0x000fe40003f25270 */
[----:B------:R-:W-:Y:S01]  /*1560*/  FADD.FTZ R73, R72, R41 ;  /* 0x0000002948497221 */ /* 0x000fe20000010000 */
[----:B------:R0:W-:Y:S03]  /*1570*/  STG.E.128 desc[UR6][R124.64], R76 ;  /* 0x0000004c7c007986 */ /* 0x0001e6000c101d06 */
        /* <DEDUP_REMOVED lines=141> */
.L_x_13725:
[----:B------:R-:W-:Y:S01]  /*1e50*/  FMUL.FTZ R72, R123, R123 ;  /* 0x0000007b7b487220 */ /* 0x000fe20000410000 */
[----:B------:R-:W-:Y:S01]  /*1e60*/  ISETP.NE.AND P0, PT, RZ, UR4, PT ;  /* 0x00000004ff007c0c */ /* 0x000fe2000bf05270 */
[----:B-1----:R-:W-:Y:S01]  /*1e70*/  FADD.FTZ R119, R128, R119 ;  /* 0x0000007780777221 */ /* 0x002fe20000010000 */
[----:B------:R-:W-:Y:S02]  /*1e80*/  PRMT R125, R31, 0x7632, R125 ;  /* 0x000076321f7d7816 */ /* 0x000fe4000000007d */
[----:B------:R-:W-:Y:S01]  /*1e90*/  FSEL R73, R72, RZ, P0 ;  /* 0x000000ff48497208 */ /* 0x000fe20000000000 */
[----:B------:R-:W-:Y:S01]  /*1ea0*/  FFMA.FTZ R124, R119, R124, UR10 ;  /* 0x0000000a777c7e23 */ /* 0x000fe2000801007c */
[----:B------:R-:W-:Y:S02]  /*1eb0*/  FSEL R119, R123, RZ, !P0 ;  /* 0x000000ff7b777208 */ /* 0x000fe40004000000 */
[----:B------:R-:W-:Y:S01]  /*1ec0*/  ISETP.NE.AND P0, PT, R115, RZ, PT ;  /* 0x000000ff7300720c */ /* 0x000fe20003f05270 */
[----:B------:R-:W-:Y:S01]  /*1ed0*/  FADD.FTZ R75, R124, R73 ;  /* 0x000000497c4b7221 */ /* 0x000fe20000010000 */
[----:B------:R-:W-:Y:S01]  /*1ee0*/  SHF.L.U32 R125, R125, 0x10, RZ ;  /* 0x000000107d7d7819 */ /* 0x000fe200000006ff */
[----:B------:R-:W1:Y:S01]  /*1ef0*/  @!P1 LDC.64 R72, c[0x0][0x3c0] ;  /* 0x0000f000ff489b82 */ /* 0x000e620000000a00 */
[--C-:B------:R-:W-:Y:S01]  /*1f00*/  FADD.FTZ R74, -R119, R71.reuse ;  /* 0x00000047774a7221 */ /* 0x100fe20000010100 */
[----:B------:R-:W-:Y:S01]  /*1f10*/  PRMT R71, R99, 0x7632, R71 ;  /* 0x0000763263477816 */ /* 0x000fe20000000047 */
[C---:B------:R-:W-:Y:S01]  /*1f20*/  FADD.FTZ R40, -R119.reuse, R40 ;  /* 0x0000002877287221 */ /* 0x040fe20000010100 */
[----:B------:R-:W2:Y:S01]  /*1f30*/  MUFU.RSQ R75, R75 ;  /* 0x0000004b004b7308 */ /* 0x000ea20000001400 */
[----:B------:R-:W-:Y:S01]  /*1f40*/  PRMT R124, R98, 0x7632, R124 ;  /* 0x00007632627c7816 */ /* 0x000fe2000000007c */
[----:B------:R-:W-:Y:S01]  /*1f50*/  FADD.FTZ R42, -R119, R42 ;  /* 0x0000002a772a7221 */ /* 0x000fe20000010100 */
[----:B------:R-:W-:Y:S01]  /*1f60*/  SHF.L.U32 R71, R71, 0x10, RZ ;  /* 0x0000001047477819 */ /* 0x000fe200000006ff */
[C---:B------:R-:W-:Y:S01]  /*1f70*/  FADD.FTZ R44, -R119.reuse, R44 ;  /* 0x0000002c772c7221 */ /* 0x040fe20000010100 */
[----:B------:R-:W-:Y:S01]  /*1f80*/  PRMT R126, R32, 0x7632, R126 ;  /* 0x00007632207e7816 */ /* 0x000fe2000000007e */
[C---:B------:R-:W-:Y:S01]  /*1f90*/  FADD.FTZ R46, -R119.reuse, R46 ;  /* 0x0000002e772e7221 */ /* 0x040fe20000010100 */
[----:B------:R-:W-:Y:S01]  /*1fa0*/  SHF.L.U32 R124, R124, 0x10, RZ ;  /* 0x000000107c7c7819 */ /* 0x000fe200000006ff */
[C---:B------:R-:W-:Y:S01]  /*1fb0*/  FADD.FTZ R48, -R119.reuse, R48 ;  /* 0x0000003077307221 */ /* 0x040fe20000010100 */
[----:B------:R-:W-:Y:S01]  /*1fc0*/  SHF.L.U32 R126, R126, 0x10, RZ ;  /* 0x000000107e7e7819 */ /* 0x000fe200000006ff */
[C---:B------:R-:W-:Y:S01]  /*1fd0*/  FADD.FTZ R50, -R119.reuse, R50 ;  /* 0x0000003277327221 */ /* 0x040fe20000010100 */
[C---:B------:R-:W-:Y:S01]  /*1fe0*/  FADD.FTZ R52, -R119.reuse, R52 ;  /* 0x0000003477347221 */ /* 0x040fe20000010100 */
[----:B0-----:R-:W-:Y:S01]  /*1ff0*/  PRMT R128, R96, 0x7632, R128 ;  /* 0x0000763260807816 */ /* 0x001fe20000000080 */
[C---:B------:R-:W-:Y:S01]  /*2000*/  FADD.FTZ R54, -R119.reuse, R54 ;  /* 0x0000003677367221 */ /* 0x040fe20000010100 */
[----:B------:R-:W-:Y:S01]  /*2010*/  PRMT R130, R34, 0x7632, R130 ;  /* 0x0000763222827816 */ /* 0x000fe20000000082 */
[----:B------:R-:W-:Y:S01]  /*2020*/  FADD.FTZ R56, -R119, R56 ;  /* 0x0000003877387221 */ /* 0x000fe20000010100 */
[----:B------:R-:W-:Y:S01]  /*2030*/  SHF.L.U32 R128, R128, 0x10, RZ ;  /* 0x0000001080807819 */ /* 0x000fe200000006ff */
[C---:B--2---:R-:W-:Y:S01]  /*2040*/  FMUL.FTZ R74, R75.reuse, R74 ;  /* 0x0000004a4b4a7220 */ /* 0x044fe20000410000 */
[C---:B------:R-:W-:Y:S01]  /*2050*/  FMUL.FTZ R40, R75.reuse, R40 ;  /* 0x000000284b287220 */ /* 0x040fe20000410000 */
[----:B------:R-:W-:Y:S01]  /*2060*/  FMUL.FTZ R46, R75, R46 ;  /* 0x0000002e4b2e7220 */ /* 0x000fe20000410000 */
[----:B-1----:R-:W-:-:S04]  /*2070*/  @!P1 IMAD.WIDE R72, R0, 0x4, R72 ;  /* 0x0000000400489825 */ /* 0x002fc800078e0248 */
[----:B------:R-:W-:Y:S01]  /*2080*/  FFMA.FTZ R74, R74, R71, R125 ;  /* 0x000000474a4a7223 */ /* 0x000fe2000001007d */
[C---:B------:R-:W-:Y:S01]  /*2090*/  FMUL.FTZ R52, R75.reuse, R52 ;  /* 0x000000344b347220 */ /* 0x040fe20000410000 */
[----:B------:R-:W-:Y:S01]  /*20a0*/  SHF.L.U32 R130, R130, 0x10, RZ ;  /* 0x0000001082827819 */ /* 0x000fe200000006ff */
[----:B------:R-:W-:Y:S01]  /*20b0*/  FMUL.FTZ R54, R75, R54 ;  /* 0x000000364b367220 */ /* 0x000fe20000410000 */
[----:B------:R0:W-:Y:S01]  /*20c0*/  @!P1 STG.E desc[UR6][R72.64], R123 ;  /* 0x0000007b48009986 */ /* 0x0001e2000c101906 */
[----:B------:R-:W-:Y:S01]  /*20d0*/  SHF.L.U32 R127, R80, 0x10, RZ ;  /* 0x00000010507f7819 */ /* 0x000fe200000006ff */
[C---:B------:R-:W-:Y:S01]  /*20e0*/  FADD.FTZ R58, -R119.reuse, R58 ;  /* 0x0000003a773a7221 */ /* 0x040fe20000010100 */
[C---:B------:R-:W-:Y:S01]  /*20f0*/  FADD.FTZ R60, -R119.reuse, R60 ;  /* 0x0000003c773c7221 */ /* 0x040fe20000010100 */
[C---:B------:R-:W-:Y:S01]  /*2100*/  FADD.FTZ R62, -R119.reuse, R62 ;  /* 0x0000003e773e7221 */ /* 0x040fe20000010100 */
[C---:B------:R-:W-:Y:S01]  /*2110*/  FADD.FTZ R64, -R119.reuse, R64 ;  /* 0x0000004077407221 */ /* 0x040fe20000010100 */
[C---:B------:R-:W-:Y:S01]  /*2120*/  FADD.FTZ R66, -R119.reuse, R66 ;  /* 0x0000004277427221 */ /* 0x040fe20000010100 */
[----:B------:R-:W-:Y:S01]  /*2130*/  FADD.FTZ R68, -R119, R68 ;  /* 0x0000004477447221 */ /* 0x000fe20000010100 */
[----:B------:R-:W-:Y:S01]  /*2140*/  FMUL.FTZ R62, R75, R62 ;  /* 0x0000003e4b3e7220 */ /* 0x000fe20000410000 */
[C---:B------:R-:W-:Y:S01]  /*2150*/  FADD.FTZ R70, -R119.reuse, R70 ;  /* 0x0000004677467221 */ /* 0x040fe20000010100 */
[C---:B------:R-:W-:Y:S01]  /*2160*/  FADD.FTZ R76, -R119.reuse, R76 ;  /* 0x0000004c774c7221 */ /* 0x040fe20000010100 */
[C---:B------:R-:W-:Y:S01]  /*2170*/  FADD.FTZ R78, -R119.reuse, R78 ;  /* 0x0000004e774e7221 */ /* 0x040fe20000010100 */
[----:B0-----:R-:W-:Y:S01]  /*2180*/  FADD.FTZ R72, -R119, R77 ;  /* 0x0000004d77487221 */ /* 0x001fe20000010100 */
[----:B------:R-:W-:Y:S01]  /*2190*/  PRMT R73, R97, 0x7632, R73 ;  /* 0x0000763261497816 */ /* 0x000fe20000000049 */
[----:B------:R-:W-:Y:S01]  /*21a0*/  FADD.FTZ R36, -R119, R36 ;  /* 0x0000002477247221 */ /* 0x000fe20000010100 */
[----:B------:R-:W-:Y:S01]  /*21b0*/  PRMT R77, R33, 0x7632, R77 ;  /* 0x00007632214d7816 */ /* 0x000fe2000000004d */
[----:B------:R-:W-:Y:S01]  /*21c0*/  FMUL.FTZ R71, R75, R72 ;  /* 0x000000484b477220 */ /* 0x000fe20000410000 */
[----:B------:R-:W-:Y:S01]  /*21d0*/  FADD.FTZ R72, -R119, R79 ;  /* 0x0000004f77487221 */ /* 0x000fe20000010100 */
[----:B------:R-:W-:Y:S01]  /*21e0*/  SHF.L.U32 R73, R73, 0x10, RZ ;  /* 0x0000001049497819 */ /* 0x000fe200000006ff */
[----:B------:R-:W-:Y:S01]  /*21f0*/  FMUL.FTZ R36, R75, R36 ;  /* 0x000000244b247220 */ /* 0x000fe20000410000 */
[----:B------:R-:W-:Y:S01]  /*2200*/  FFMA.FTZ R71, R71, R124, R126 ;  /* 0x0000007c47477223 */ /* 0x000fe2000001007e */
[----:B------:R-:W-:Y:S01]  /*2210*/  SHF.L.U32 R77, R77, 0x10, RZ ;  /* 0x000000104d4d7819 */ /* 0x000fe200000006ff */
[----:B------:R-:W0:Y:S01]  /*2220*/  @!P0 LDC.64 R124, c[0x0][0x3c8] ;  /* 0x0000f200ff7c8b82 */ /* 0x000e220000000a00 */
[----:B------:R-:W-:Y:S01]  /*2230*/  FMUL.FTZ R72, R75, R72 ;  /* 0x000000484b487220 */ /* 0x000fe20000410000 */
[C---:B------:R-:W-:Y:S01]  /*2240*/  FADD.FTZ R126, -R119.reuse, R37 ;  /* 0x00000025777e7221 */ /* 0x040fe20000010100 */
[----:B------:R-:W-:Y:S01]  /*2250*/  SHF.L.U32 R37, R114, 0x10, RZ ;  /* 0x0000001072257819 */ /* 0x000fe200000006ff */
[----:B------:R-:W-:Y:S01]  /*2260*/  FADD.FTZ R38, -R119, R38 ;  /* 0x0000002677267221 */ /* 0x000fe20000010100 */
[----:B------:R-:W-:Y:S01]  /*2270*/  FFMA.FTZ R72, R72, R73, R77 ;  /* 0x0000004948487223 */ /* 0x000fe2000001004d */
[----:B------:R-:W-:Y:S01]  /*2280*/  SHF.L.U32 R77, R16, 0x10, RZ ;  /* 0x00000010104d7819 */ /* 0x000fe200000006ff */
[----:B------:R-:W-:Y:S01]  /*2290*/  FMUL.FTZ R73, R75, R126 ;  /* 0x0000007e4b497220 */ /* 0x000fe20000410000 */
[----:B------:R-:W-:Y:S01]  /*22a0*/  SHF.L.U32 R123, R8, 0x10, RZ ;  /* 0x00000010087b7819 */ /* 0x000fe200000006ff */
[----:B------:R-:W-:Y:S01]  /*22b0*/  FADD.FTZ R126, -R119, R41 ;  /* 0x00000029777e7221 */ /* 0x000fe20000010100 */
[----:B------:R-:W-:Y:S01]  /*22c0*/  SHF.L.U32 R79, R108, 0x10, RZ ;  /* 0x000000106c4f7819 */ /* 0x000fe200000006ff */
[----:B------:R-:W-:Y:S01]  /*22d0*/  FFMA.FTZ R40, R40, R37, R77 ;  /* 0x0000002528287223 */ /* 0x000fe2000001004d */
[----:B------:R-:W-:Y:S01]  /*22e0*/  FMUL.FTZ R37, R75, R42 ;  /* 0x0000002a4b257220 */ /* 0x000fe20000410000 */
[----:B------:R-:W-:Y:S01]  /*22f0*/  SHF.L.U32 R42, R113, 0x10, RZ ;  /* 0x00000010712a7819 */ /* 0x000fe200000006ff */
[----:B------:R-:W-:Y:S01]  /*2300*/  FFMA.FTZ R73, R73, R128, R130 ;  /* 0x0000008049497223 */ /* 0x000fe20000010082 */
[----:B------:R-:W-:Y:S01]  /*2310*/  SHF.L.U32 R77, R11, 0x10, RZ ;  /* 0x000000100b4d7819 */ /* 0x000fe200000006ff */
[----:B------:R-:W-:Y:S01]  /*2320*/  FMUL.FTZ R41, R75, R126 ;  /* 0x0000007e4b297220 */ /* 0x000fe20000410000 */
[----:B------:R-:W-:Y:S01]  /*2330*/  SHF.L.U32 R126, R14, 0x10, RZ ;  /* 0x000000100e7e7819 */ /* 0x000fe200000006ff */
[----:B------:R-:W1:Y:S01]  /*2340*/  LDC.64 R130, c[0x0][0x428] ;  /* 0x00010a00ff827b82 */ /* 0x000e620000000a00 */
[----:B------:R-:W-:Y:S01]  /*2350*/  SHF.L.U32 R128, R13, 0x10, RZ ;  /* 0x000000100d807819 */ /* 0x000fe200000006ff */
[----:B------:R-:W-:Y:S01]  /*2360*/  FMUL.FTZ R38, R75, R38 ;  /* 0x000000264b267220 */ /* 0x000fe20000410000 */
[----:B0-----:R-:W-:-:S04]  /*2370*/  @!P0 IMAD.WIDE R124, R0, 0x4, R124 ;  /* 0x00000004007c8825 */ /* 0x001fc800078e027c */
[----:B------:R-:W-:Y:S01]  /*2380*/  FFMA.FTZ R41, R41, R126, R128 ;  /* 0x0000007e29297223 */ /* 0x000fe20000010080 */
[----:B------:R0:W-:Y:S02]  /*2390*/  @!P0 STG.E desc[UR6][R124.64], R75 ;  /* 0x0000004b7c008986 */ /* 0x0001e4000c101906 */
[----:B0-----:R-:W-:Y:S02]  /*23a0*/  SHF.L.U32 R124, R17, 0x10, RZ ;  /* 0x00000010117c7819 */ /* 0x001fe400000006ff */
        /* <DEDUP_REMOVED lines=8> */
[----:B------:R-:W-:Y:S02]  /*2430*/  SHF.L.U32 R44, R112, 0x10, RZ ;  /* 0x00000010702c7819 */ /* 0x000fe400000006ff */
[----:B------:R-:W-:Y:S02]  /*2440*/  SHF.L.U32 R77, R9, 0x10, RZ ;  /* 0x00000010094d7819 */ /* 0x000fe400000006ff */
[----:B------:R-:W-:Y:S01]  /*2450*/  F2FP.BF16.F32.PACK_AB R37, R42, R37 ;  /* 0x000000252a25723e */ /* 0x000fe200000010ff */
[----:B------:R-:W-:Y:S01]  /*2460*/  FFMA.FTZ R43, R43, R44, R124 ;  /* 0x0000002c2b2b7223 */ /* 0x000fe2000001007c */
[----:B------:R-:W-:Y:S01]  /*2470*/  FADD.FTZ R44, -R119, R45 ;  /* 0x0000002d772c7221 */ /* 0x000fe20000010100 */
[----:B------:R-:W-:-:S03]  /*2480*/  SHF.L.U32 R45, R10, 0x10, RZ ;  /* 0x000000100a2d7819 */ /* 0x000fc600000006ff */
[----:B------:R-:W-:-:S04]  /*2490*/  FMUL.FTZ R44, R75, R44 ;  /* 0x0000002c4b2c7220 */ /* 0x000fc80000410000 */
[----:B------:R-:W-:Y:S01]  /*24a0*/  FFMA.FTZ R124, R44, R45, R77 ;  /* 0x0000002d2c7c7223 */ /* 0x000fe2000001004d */
[----:B------:R-:W-:Y:S01]  /*24b0*/  SHF.L.U32 R77, R111, 0x10, RZ ;  /* 0x000000106f4d7819 */ /* 0x000fe200000006ff */
[----:B------:R-:W-:Y:S01]  /*24c0*/  FADD.FTZ R44, -R119, R47 ;  /* 0x0000002f772c7221 */ /* 0x000fe20000010100 */
[----:B------:R-:W-:Y:S02]  /*24d0*/  SHF.L.U32 R45, R19, 0x10, RZ ;  /* 0x00000010132d7819 */ /* 0x000fe400000006ff */
[----:B------:R-:W-:Y:S01]  /*24e0*/  SHF.L.U32 R47, R20, 0x10, RZ ;  /* 0x00000010142f7819 */ /* 0x000fe200000006ff */
[----:B------:R-:W-:Y:S02]  /*24f0*/  FMUL.FTZ R44, R75, R44 ;  /* 0x0000002c4b2c7220 */ /* 0x000fe40000410000 */
[----:B------:R-:W-:Y:S01]  /*2500*/  FFMA.FTZ R77, R46, R77, R45 ;  /* 0x0000004d2e4d7223 */ /* 0x000fe2000001002d */
[----:B------:R-:W-:Y:S01]  /*2510*/  SHF.L.U32 R45, R7, 0x10, RZ ;  /* 0x00000010072d7819 */ /* 0x000fe200000006ff */
[----:B------:R-:W-:Y:S01]  /*2520*/  FADD.FTZ R46, -R119, R49 ;  /* 0x00000031772e7221 */ /* 0x000fe20000010100 */
[----:B------:R-:W-:-:S03]  /*2530*/  SHF.L.U32 R49, R21, 0x10, RZ ;  /* 0x0000001015317819 */ /* 0x000fc600000006ff */
        /* <DEDUP_REMOVED lines=13> */
[----:B------:R-:W-:Y:S01]  /*2610*/  FMUL.FTZ R47, R75, R48 ;  /* 0x000000304b2f7220 */ /* 0x000fe20000410000 */
[----:B------:R-:W-:Y:S02]  /*2620*/  SHF.L.U32 R48, R4, 0x10, RZ ;  /* 0x0000001004307819 */ /* 0x000fe400000006ff */
[----:B------:R-:W-:Y:S02]  /*2630*/  SHF.L.U32 R49, R22, 0x10, RZ ;  /* 0x0000001016317819 */ /* 0x000fe400000006ff */
[----:B------:R-:W-:Y:S01]  /*2640*/  SHF.L.U32 R51, R23, 0x10, RZ ;  /* 0x0000001017337819 */ /* 0x000fe200000006ff */
[----:B------:R-:W-:Y:S01]  /*2650*/  FFMA.FTZ R47, R47, R48, R50 ;  /* 0x000000302f2f7223 */ /* 0x000fe20000010032 */
[----:B------:R-:W-:Y:S01]  /*2660*/  FADD.FTZ R48, -R119, R53 ;  /* 0x0000003577307221 */ /* 0x000fe20000010100 */
[----:B------:R-:W-:Y:S01]  /*2670*/  FFMA.FTZ R79, R52, R79, R49 ;  /* 0x0000004f344f7223 */ /* 0x000fe20000010031 */
[----:B------:R-:W-:Y:S01]  /*2680*/  SHF.L.U32 R49, R15, 0x10, RZ ;  /* 0x000000100f317819 */ /* 0x000fe200000006ff */
[----:B------:R-:W-:Y:S01]  /*2690*/  FADD.FTZ R50, -R119, R57 ;  /* 0x0000003977327221 */ /* 0x000fe20000010100 */
[----:B------:R-:W-:Y:S01]  /*26a0*/  FMUL.FTZ R48, R75, R48 ;  /* 0x000000304b307220 */ /* 0x000fe20000410000 */
[----:B------:R-:W-:-:S02]  /*26b0*/  SHF.L.U32 R52, R83, 0x10, RZ ;  /* 0x0000001053347819 */ /* 0x000fc400000006ff */
[----:B------:R-:W-:Y:S01]  /*26c0*/  SHF.L.U32 R53, R25, 0x10, RZ ;  /* 0x0000001019357819 */ /* 0x000fe200000006ff */
[----:B------:R-:W-:Y:S01]  /*26d0*/  FFMA.FTZ R125, R48, R125, R49 ;  /* 0x0000007d307d7223 */ /* 0x000fe20000010031 */
[----:B------:R-:W-:Y:S01]  /*26e0*/  SHF.L.U32 R49, R107, 0x10, RZ ;  /* 0x000000106b317819 */ /* 0x000fe200000006ff */
[----:B------:R-:W-:Y:S01]  /*26f0*/  FADD.FTZ R48, -R119, R55 ;  /* 0x0000003777307221 */ /* 0x000fe20000010100 */
        /* <DEDUP_REMOVED lines=8> */
[----:B------:R-:W-:Y:S01]  /*2780*/  SHF.L.U32 R49, R106, 0x10, RZ ;  /* 0x000000106a317819 */ /* 0x000fe200000006ff */
[C---:B------:R-:W-:Y:S01]  /*2790*/  FMUL.FTZ R48, R75.reuse, R56 ;  /* 0x000000384b307220 */ /* 0x040fe20000410000 */
[----:B------:R-:W-:Y:S01]  /*27a0*/  FMUL.FTZ R56, R75, R60 ;  /* 0x0000003c4b387220 */ /* 0x000fe20000410000 */
[----:B------:R-:W-:Y:S02]  /*27b0*/  SHF.L.U32 R60, R93, 0x10, RZ ;  /* 0x000000105d3c7819 */ /* 0x000fe400000006ff */
[----:B------:R-:W-:Y:S01]  /*27c0*/  FFMA.FTZ R48, R48, R49, R51 ;  /* 0x0000003130307223 */ /* 0x000fe20000010033 */
[----:B------:R-:W-:Y:S01]  /*27d0*/  FMUL.FTZ R49, R75, R50 ;  /* 0x000000324b317220 */ /* 0x000fe20000410000 */
[----:B------:R-:W-:Y:S02]  /*27e0*/  SHF.L.U32 R50, R82, 0x10, RZ ;  /* 0x0000001052327819 */ /* 0x000fe400000006ff */
[----:B------:R-:W-:-:S02]  /*27f0*/  SHF.L.U32 R51, R105, 0x10, RZ ;  /* 0x0000001069337819 */ /* 0x000fc400000006ff */
[----:B------:R-:W-:Y:S01]  /*2800*/  F2FP.BF16.F32.PACK_AB R42, R125, R79 ;  /* 0x0000004f7d2a723e */ /* 0x000fe200000010ff */
[----:B------:R-:W-:Y:S01]  /*2810*/  FFMA.FTZ R49, R49, R50, R52 ;  /* 0x0000003231317223 */ /* 0x000fe20000010034 */
[----:B------:R-:W-:Y:S01]  /*2820*/  FMUL.FTZ R50, R75, R58 ;  /* 0x0000003a4b327220 */ /* 0x000fe20000410000 */
[----:B------:R-:W-:Y:S01]  /*2830*/  FADD.FTZ R52, -R119, R59 ;  /* 0x0000003b77347221 */ /* 0x000fe20000010100 */
[----:B------:R-:W-:Y:S02]  /*2840*/  SHF.L.U32 R58, R91, 0x10, RZ ;  /* 0x000000105b3a7819 */ /* 0x000fe400000006ff */
[----:B------:R-:W-:Y:S01]  /*2850*/  FFMA.FTZ R50, R50, R51, R53 ;  /* 0x0000003332327223 */ /* 0x000fe20000010035 */
[----:B------:R-:W-:Y:S01]  /*2860*/  FMUL.FTZ R51, R75, R52 ;  /* 0x000000344b337220 */ /* 0x000fe20000410000 */
[----:B------:R-:W-:Y:S02]  /*2870*/  SHF.L.U32 R52, R84, 0x10, RZ ;  /* 0x0000001054347819 */ /* 0x000fe400000006ff */
[----:B------:R-:W-:-:S02]  /*2880*/  SHF.L.U32 R53, R104, 0x10, RZ ;  /* 0x0000001068357819 */ /* 0x000fc400000006ff */
[----:B------:R-:W-:Y:S01]  /*2890*/  SHF.L.U32 R59, R29, 0x10, RZ ;  /* 0x000000101d3b7819 */ /* 0x000fe200000006ff */
[----:B------:R-:W-:Y:S01]  /*28a0*/  FFMA.FTZ R51, R51, R52, R54 ;  /* 0x0000003433337223 */ /* 0x000fe20000010036 */
[----:B------:R-:W-:Y:S01]  /*28b0*/  FADD.FTZ R52, -R119, R61 ;  /* 0x0000003d77347221 */ /* 0x000fe20000010100 */
[----:B------:R-:W-:Y:S01]  /*28c0*/  FFMA.FTZ R56, R56, R53, R55 ;  /* 0x0000003538387223 */ /* 0x000fe20000010037 */
[----:B------:R-:W-:Y:S01]  /*28d0*/  SHF.L.U32 R53, R87, 0x10, RZ ;  /* 0x0000001057357819 */ /* 0x000fe200000006ff */
[----:B------:R-:W-:Y:S01]  /*28e0*/  FADD.FTZ R54, -R119, R65 ;  /* 0x0000004177367221 */ /* 0x000fe20000010100 */
[----:B------:R-:W-:Y:S01]  /*28f0*/  FMUL.FTZ R52, R75, R52 ;  /* 0x000000344b347220 */ /* 0x000fe20000410000 */
[----:B------:R-:W-:Y:S01]  /*2900*/  SHF.L.U32 R55, R27, 0x10, RZ ;  /* 0x000000101b377819 */ /* 0x000fe200000006ff */
[----:B------:R-:W-:Y:S01]  /*2910*/  FMUL.FTZ R65, R75, R70 ;  /* 0x000000464b417220 */ /* 0x000fe20000410000 */
[----:B------:R-:W-:Y:S01]  /*2920*/  SHF.L.U32 R61, R30, 0x10, RZ ;  /* 0x000000101e3d7819 */ /* 0x000fe200000006ff */
[----:B------:R-:W-:Y:S01]  /*2930*/  FFMA.FTZ R57, R52, R57, R53 ;  /* 0x0000003934397223 */ /* 0x000fe20000010035 */
[----:B------:R-:W-:Y:S01]  /*2940*/  SHF.L.U32 R53, R103, 0x10, RZ ;  /* 0x0000001067357819 */ /* 0x000fe200000006ff */
[----:B------:R-:W-:Y:S01]  /*2950*/  FADD.FTZ R52, -R119, R63 ;  /* 0x0000003f77347221 */ /* 0x000fe20000010100 */
[----:B------:R-:W-:-:S03]  /*2960*/  SHF.L.U32 R63, R88, 0x10, RZ ;  /* 0x00000010583f7819 */ /* 0x000fc600000006ff */
[----:B------:R-:W-:Y:S01]  /*2970*/  FFMA.FTZ R128, R62, R53, R55 ;  /* 0x000000353e807223 */ /* 0x000fe20000010037 */
[----:B------:R-:W-:Y:S01]  /*2980*/  SHF.L.U32 R53, R89, 0x10, RZ ;  /* 0x0000001059357819 */ /* 0x000fe200000006ff */
[----:B------:R-:W-:Y:S01]  /*2990*/  FMUL.FTZ R52, R75, R52 ;  /* 0x000000344b347220 */ /* 0x000fe20000410000 */
[----:B------:R-:W-:Y:S02]  /*29a0*/  SHF.L.U32 R55, R28, 0x10, RZ ;  /* 0x000000101c377819 */ /* 0x000fe400000006ff */
        /* <DEDUP_REMOVED lines=24> */
[----:B------:R-:W-:-:S05]  /*2b30*/  SHF.L.U32 R59, R116, 0x10, RZ ;  /* 0x00000010743b7819 */ /* 0x000fca00000006ff */
[----:B------:R-:W-:Y:S01]  /*2b40*/  FFMA.FTZ R61, R58, R61, R59 ;  /* 0x0000003d3a3d7223 */ /* 0x000fe2000001003b */
[----:B------:R-:W-:Y:S02]  /*2b50*/  SHF.L.U32 R58, R99, 0x10, RZ ;  /* 0x00000010633a7819 */ /* 0x000fe400000006ff */
[----:B------:R-:W-:-:S03]  /*2b60*/  SHF.L.U32 R59, R98, 0x10, RZ ;  /* 0x00000010623b7819 */ /* 0x000fc600000006ff */
[----:B------:R-:W-:Y:S01]  /*2b70*/  FFMA.FTZ R65, R65, R58, R62 ;  /* 0x0000003a41417223 */ /* 0x000fe2000001003e */
[----:B------:R-:W-:Y:S01]  /*2b80*/  FMUL.FTZ R58, R75, R76 ;  /* 0x0000004c4b3a7220 */ /* 0x000fe20000410000 */
[----:B------:R-:W-:-:S03]  /*2b90*/  SHF.L.U32 R62, R97, 0x10, RZ ;  /* 0x00000010613e7819 */ /* 0x000fc600000006ff */
[----:B------:R-:W-:Y:S01]  /*2ba0*/  FFMA.FTZ R58, R58, R59, R67 ;  /* 0x0000003b3a3a7223 */ /* 0x000fe20000010043 */
[----:B------:R-:W-:Y:S01]  /*2bb0*/  FMUL.FTZ R59, R75, R78 ;  /* 0x0000004e4b3b7220 */ /* 0x000fe20000410000 */
[----:B------:R-:W-:-:S03]  /*2bc0*/  SHF.L.U32 R67, R96, 0x10, RZ ;  /* 0x0000001060437819 */ /* 0x000fc600000006ff */
[----:B------:R-:W-:Y:S02]  /*2bd0*/  FFMA.FTZ R59, R59, R62, R64 ;  /* 0x0000003e3b3b7223 */ /* 0x000fe40000010040 */
[----:B------:R-:W-:Y:S01]  /*2be0*/  FFMA.FTZ R62, R36, R67, R69 ;  /* 0x00000043243e7223 */ /* 0x000fe20000010045 */
[--C-:B------:R-:W-:Y:S01]  /*2bf0*/  FADD.FTZ R36, -R119, R39.reuse ;  /* 0x0000002777247221 */ /* 0x100fe20000010100 */
[----:B------:R-:W-:Y:S01]  /*2c00*/  PRMT R39, R95, 0x7632, R39 ;  /* 0x000076325f277816 */ /* 0x000fe20000000027 */
[----:B-1----:R-:W-:Y:S01]  /*2c10*/  IMAD.WIDE.U32 R68, R117, 0x10, R130 ;  /* 0x0000001075447825 */ /* 0x002fe200078e0082 */
[----:B------:R-:W-:-:S03]  /*2c20*/  PRMT R67, R35, 0x7632, R67 ;  /* 0x0000763223437816 */ /* 0x000fc60000000043 */
[----:B------:R-:W-:Y:S01]  /*2c30*/  FMUL.FTZ R36, R75, R36 ;  /* 0x000000244b247220 */ /* 0x000fe20000410000 */
[----:B------:R-:W-:Y:S01]  /*2c40*/  SHF.L.U32 R39, R39, 0x10, RZ ;  /* 0x0000001027277819 */ /* 0x000fe200000006ff */
[----:B------:R-:W-:Y:S01]  /*2c50*/  IMAD.WIDE.U32 R118, R118, 0x10, R130 ;  /* 0x0000001076767825 */ /* 0x000fe200078e0082 */
[----:B------:R-:W-:-:S05]  /*2c60*/  SHF.L.U32 R67, R67, 0x10, RZ ;  /* 0x0000001043437819 */ /* 0x000fca00000006ff */
[----:B------:R-:W-:Y:S01]  /*2c70*/  FFMA.FTZ R64, R36, R39, R67 ;  /* 0x0000002724407223 */ /* 0x000fe20000010043 */
[----:B------:R-:W-:Y:S02]  /*2c80*/  F2FP.BF16.F32.PACK_AB R36, R41, R40 ;  /* 0x000000282924723e */ /* 0x000fe400000010ff */
[----:B------:R-:W-:Y:S02]  /*2c90*/  F2FP.BF16.F32.PACK_AB R41, R47, R46 ;  /* 0x0000002e2f29723e */ /* 0x000fe400000010ff */
[----:B------:R-:W-:Y:S02]  /*2ca0*/  F2FP.BF16.F32.PACK_AB R46, R57, R56 ;  /* 0x00000038392e723e */ /* 0x000fe400000010ff */
[----:B------:R-:W0:Y:S01]  /*2cb0*/  LDC.64 R56, c[0x0][0x380] ;  /* 0x0000e000ff387b82 */ /* 0x000e220000000a00 */
[----:B------:R-:W-:Y:S02]  /*2cc0*/  SHF.L.U32 R67, R95, 0x10, RZ ;  /* 0x000000105f437819 */ /* 0x000fe400000006ff */
[----:B------:R-:W-:-:S02]  /*2cd0*/  SHF.L.U32 R39, R35, 0x10, RZ ;  /* 0x0000001023277819 */ /* 0x000fc400000006ff */
[----:B------:R-:W-:Y:S02]  /*2ce0*/  F2FP.BF16.F32.PACK_AB R40, R45, R44 ;  /* 0x0000002c2d28723e */ /* 0x000fe400000010ff */
[----:B------:R-:W-:Y:S01]  /*2cf0*/  F2FP.BF16.F32.PACK_AB R47, R63, R128 ;  /* 0x000000803f2f723e */ /* 0x000fe200000010ff */
[----:B------:R-:W-:Y:S01]  /*2d00*/  FFMA.FTZ R67, R38, R67, R39 ;  /* 0x0000004326437223 */ /* 0x000fe20000010027 */
        /* <DEDUP_REMOVED lines=19> */
[----:B------:R-:W-:-:S02]  /*2e40*/  F2FP.BF16.F32.PACK_AB R52, R71, R58 ;  /* 0x0000003a4734723e */ /* 0x000fc400000010ff */
[----:B0-----:R-:W-:-:S03]  /*2e50*/  LEA R0, R56, R0, 0x2 ;  /* 0x0000000038007211 */ /* 0x001fc600078e10ff */
[----:B------:R1:W-:Y:S01]  /*2e60*/  STG.E.128 desc[UR6][R122.64], R52 ;  /* 0x000000347a007986 */ /* 0x0003e2000c101d06 */
[----:B------:R-:W-:-:S13]  /*2e70*/  ISETP.GE.AND P0, PT, R0, R57, PT ;  /* 0x000000390000720c */ /* 0x000fda0003f06270 */
[----:B------:R-:W-:Y:S05]  /*2e80*/  @!P0 BRA `(.L_x_13701) ;  /* 0xffffffd8002c8947 */ /* 0x000fea000383ffff */
[----:B------:R-:W-:Y:S05]  /*2e90*/  EXIT ;  /* 0x000000000000794d */ /* 0x000fea0003800000 */
.L_x_13689:
[----:B------:R-:W0:Y:S01]  /*2ea0*/  LDCU.64 UR8, c[0x0][0x3a0] ;  /* 0x00007400ff0877ac */ /* 0x000e220008000a00 */
[----:B------:R-:W1:Y:S01]  /*2eb0*/  LDCU UR5, c[0x0][0x388] ;  /* 0x00007100ff0577ac */ /* 0x000e620008000800 */
[----:B------:R-:W2:Y:S01]  /*2ec0*/  LDCU UR10, c[0x0][0x448] ;  /* 0x00008900ff0a77ac */ /* 0x000ea20008000800 */
[----:B0-----:R-:W-:-:S04]  /*2ed0*/  UISETP.NE.U32.AND UP0, UPT, UR8, URZ, UPT ;  /* 0x000000ff0800728c */ /* 0x001fc8000bf05070 */
[----:B-12---:R-:W-:-:S11]  /*2ee0*/  UISETP.NE.AND.EX UP0, UPT, UR9, URZ, UPT, UP0 ;  /* 0x000000ff0900728c */ /* 0x006fd6000bf05300 */
.L_x_13713:
[----:B0-2---:R-:W0:Y:S01]  /*2ef0*/  LDC.64 R40, c[0x0][0x3e0] ;  /* 0x0000f800ff287b82 */ /* 0x005e220000000a00 */
[----:B------:R-:W-:-:S05]  /*2f00*/  IMAD R36, R0, UR5, RZ ;  /* 0x0000000500247c24 */ /* 0x000fca000f8e02ff */
[----:B------:R-:W-:Y:S02]  /*2f10*/  SHF.R.S32.HI R37, RZ, 0x1f, R36 ;  /* 0x0000001fff257819 */ /* 0x000fe40000011424 */
[----:B------:R-:W1:Y:S02]  /*2f20*/  LDC.64 R72, c[0x0][0x390] ;  /* 0x0000e400ff487b82 */ /* 0x000e640000000a00 */
[----:B------:R-:W-:-:S04]  /*2f30*/  LEA.HI R116, R37, R36, RZ, 0x3 ;  /* 0x0000002425747211 */ /* 0x000fc800078f18ff */
[----:B------:R-:W-:Y:S01]  /*2f40*/  LEA.HI.SX32 R116, R116, R115, 0x1d ;  /* 0x0000007374747211 */ /* 0x000fe200078feaff */
[----:B0-----:R-:W-:-:S06]  /*2f50*/  IMAD.WIDE R40, R0, 0x2, R40 ;  /* 0x0000000200287825 */ /* 0x001fcc00078e0228 */
[----:B------:R-:W2:Y:S01]  /*2f60*/  LDG.E.U16 R40, desc[UR6][R40.64] ;  /* 0x0000000628287981 */ /* 0x000ea2000c1e1500 */
[----:B-1----:R-:W-:-:S06]  /*2f70*/  IMAD.WIDE.U32 R36, R116, 0x10, R72 ;  /* 0x0000001074247825 */ /* 0x002fcc00078e0048 */
[----:B------:R-:W5:Y:S01]  /*2f80*/  LDG.E.128 R36, desc[UR6][R36.64] ;  /* 0x0000000624247981 */ /* 0x000f62000c1e1d00 */
[----:B--2---:R-:W-:Y:S01]  /*2f90*/  SHF.L.U32 R117, R40, 0x10, RZ ;  /* 0x0000001028757819 */ /* 0x004fe200000006ff */
[----:B------:R-:W-:Y:S06]  /*2fa0*/  BRA.U !UP0, `(.L_x_13702) ;  /* 0x0000000108647547 */ /* 0x000fec000b800000 */
        /* <DEDUP_REMOVED lines=14> */
[----:B------:R-:W-:Y:S01]  /*3090*/  SHF.L.U32 R38, R38, 0x10, RZ ;  /* 0x0000001026267819 */ /* 0x000fe200000006ff */
[----:B--2---:R-:W-:Y:S01]  /*30a0*/  FFMA.FTZ R40, R117, R36, R40 ;  /* 0x0000002475287223 */ /* 0x004fe20000010028 */
[----:B------:R-:W-:Y:S01]  /*30b0*/  SHF.L.U32 R36, R51, 0x10, RZ ;  /* 0x0000001033247819 */ /* 0x000fe200000006ff */
[C---:B------:R-:W-:Y:S01]  /*30c0*/  FFMA.FTZ R41, R117.reuse, R50, R41 ;  /* 0x0000003275297223 */ /* 0x040fe20000010029 */
[C---:B------:R-:W-:Y:S01]  /*30d0*/  FFMA.FTZ R42, R117.reuse, R37, R42 ;  /* 0x00000025752a7223 */ /* 0x040fe2000001002a */
[C---:B---3--:R-:W-:Y:S01]  /*30e0*/  FFMA.FTZ R44, R117.reuse, R53, R44 ;  /* 0x00000035752c7223 */ /* 0x048fe2000001002c */
[C---:B------:R-:W-:Y:S01]  /*30f0*/  FFMA.FTZ R45, R117.reuse, R52, R45 ;  /* 0x00000034752d7223 */ /* 0x040fe2000001002d */
[C---:B------:R-:W-:Y:S01]  /*3100*/  FFMA.FTZ R43, R117.reuse, R36, R43 ;  /* 0x00000024752b7223 */ /* 0x040fe2000001002b */
[C---:B------:R-:W-:Y:S01]  /*3110*/  FFMA.FTZ R46, R117.reuse, R39, R46 ;  /* 0x00000027752e7223 */ /* 0x040fe2000001002e */
[----:B------:R-:W-:Y:S01]  /*3120*/  FFMA.FTZ R47, R117, R38, R47 ;  /* 0x00000026752f7223 */ /* 0x000fe2000001002f */
[----:B------:R-:W-:Y:S06]  /*3130*/  BRA `(.L_x_13703) ;  /* 0x0000000000507947 */ /* 0x000fec0003800000 */
.L_x_13702:
[C---:B-----5:R-:W-:Y:S02]  /*3140*/  PRMT R41, R37.reuse, 0x7632, R41 ;  /* 0x0000763225297816 */ /* 0x060fe40000000029 */
[----:B------:R-:W-:Y:S02]  /*3150*/  SHF.L.U32 R42, R37, 0x10, RZ ;  /* 0x00000010252a7819 */ /* 0x000fe400000006ff */
[----:B------:R-:W-:Y:S02]  /*3160*/  PRMT R40, R36, 0x7632, R40 ;  /* 0x0000763224287816 */ /* 0x000fe40000000028 */
[C---:B------:R-:W-:Y:S01]  /*3170*/  PRMT R37, R38.reuse, 0x7632, R37 ;  /* 0x0000763226257816 */ /* 0x040fe20000000025 */
[----:B------:R-:W-:Y:S01]  /*3180*/  FMUL.FTZ R42, R117, R42 ;  /* 0x0000002a752a7220 */ /* 0x000fe20000410000 */
[----:B------:R-:W-:Y:S02]  /*3190*/  PRMT R43, R39, 0x7632, R43 ;  /* 0x00007632272b7816 */ /* 0x000fe4000000002b */
[----:B------:R-:W-:-:S02]  /*31a0*/  SHF.L.U32 R44, R38, 0x10, RZ ;  /* 0x00000010262c7819 */ /* 0x000fc400000006ff */
[----:B------:R-:W-:Y:S02]  /*31b0*/  SHF.L.U32 R36, R36, 0x10, RZ ;  /* 0x0000001024247819 */ /* 0x000fe400000006ff */
        /* <DEDUP_REMOVED lines=10> */
[C---:B------:R-:W-:Y:S02]  /*3260*/  FMUL.FTZ R45, R117.reuse, R50 ;  /* 0x00000032752d7220 */ /* 0x040fe40000410000 */
[----:B------:R-:W-:-:S07]  /*3270*/  FMUL.FTZ R47, R117, R52 ;  /* 0x00000034752f7220 */ /* 0x000fce0000410000 */
.L_x_13703:
        /* <DEDUP_REMOVED lines=33> */
.L_x_13704:
[C---:B0----5:R-:W-:Y:S02]  /*3490*/  PRMT R49, R37.reuse, 0x7632, R49 ;  /* 0x0000763225317816 */ /* 0x061fe40000000031 */
        /* <DEDUP_REMOVED lines=19> */
.L_x_13705:
        /* <DEDUP_REMOVED lines=32> */
.L_x_13706:
        /* <DEDUP_REMOVED lines=20> */
.L_x_13707:
        /* <DEDUP_REMOVED lines=12> */
[C---:B------:R-:W-:Y:S02]  /*39d0*/  PRMT R77, R37.reuse, 0x7632, R77 ;  /* 0x00007632254d7816 */ /* 0x040fe4000000004d */
[----:B------:R-:W-:Y:S02]  /*39e0*/  SHF.L.U32 R36, R36, 0x10, RZ ;  /* 0x0000001024247819 */ /* 0x000fe400000006ff */
[----:B------:R-:W-:-:S02]  /*39f0*/  SHF.L.U32 R37, R37, 0x10, RZ ;  /* 0x0000001025257819 */ /* 0x000fc400000006ff */
[----:B------:R-:W-:Y:S02]  /*3a00*/  SHF.L.U32 R76, R76, 0x10, RZ ;  /* 0x000000104c4c7819 */ /* 0x000fe400000006ff */
[----:B------:R-:W-:Y:S01]  /*3a10*/  SHF.L.U32 R78, R77, 0x10, RZ ;  /* 0x000000104d4e7819 */ /* 0x000fe200000006ff */
[C---:B--2---:R-:W-:Y:S01]  /*3a20*/  FFMA.FTZ R64, R117.reuse, R36, R64 ;  /* 0x0000002475407223 */ /* 0x044fe20000010040 */
[C---:B------:R-:W-:Y:S01]  /*3a30*/  FFMA.FTZ R66, R117.reuse, R37, R66 ;  /* 0x0000002575427223 */ /* 0x040fe20000010042 */
[C---:B------:R-:W-:Y:S01]  /*3a40*/  PRMT R36, R38.reuse, 0x7632, R36 ;  /* 0x0000763226247816 */ /* 0x040fe20000000024 */
[----:B------:R-:W-:Y:S01]  /*3a50*/  FFMA.FTZ R65, R117, R76, R65 ;  /* 0x0000004c75417223 */ /* 0x000fe20000010041 */
[----:B------:R-:W-:Y:S01]  /*3a60*/  PRMT R37, R39, 0x7632, R37 ;  /* 0x0000763227257816 */ /* 0x000fe20000000025 */
[----:B------:R-:W-:Y:S01]  /*3a70*/  FFMA.FTZ R67, R117, R78, R67 ;  /* 0x0000004e75437223 */ /* 0x000fe20000010043 */
[----:B------:R-:W-:Y:S02]  /*3a80*/  SHF.L.U32 R38, R38, 0x10, RZ ;  /* 0x0000001026267819 */ /* 0x000fe400000006ff */
[----:B------:R-:W-:-:S02]  /*3a90*/  SHF.L.U32 R36, R36, 0x10, RZ ;  /* 0x0000001024247819 */ /* 0x000fc400000006ff */
[----:B------:R-:W-:Y:S01]  /*3aa0*/  SHF.L.U32 R39, R39, 0x10, RZ ;  /* 0x0000001027277819 */ /* 0x000fe200000006ff */
[----:B---3--:R-:W-:Y:S01]  /*3ab0*/  FFMA.FTZ R68, R117, R38, R68 ;  /* 0x0000002675447223 */ /* 0x008fe20000010044 */
[----:B------:R-:W-:Y:S01]  /*3ac0*/  SHF.L.U32 R74, R37, 0x10, RZ ;  /* 0x00000010254a7819 */ /* 0x000fe200000006ff */
[C---:B------:R-:W-:Y:S02]  /*3ad0*/  FFMA.FTZ R69, R117.reuse, R36, R69 ;  /* 0x0000002475457223 */ /* 0x040fe40000010045 */
[C---:B------:R-:W-:Y:S02]  /*3ae0*/  FFMA.FTZ R70, R117.reuse, R39, R70 ;  /* 0x0000002775467223 */ /* 0x040fe40000010046 */
[----:B------:R-:W-:Y:S01]  /*3af0*/  FFMA.FTZ R71, R117, R74, R71 ;  /* 0x0000004a75477223 */ /* 0x000fe20000010047 */
[----:B------:R-:W-:Y:S06]  /*3b00*/  BRA `(.L_x_13709) ;  /* 0x0000000000507947 */ /* 0x000fec0003800000 */
.L_x_13708:
        /* <DEDUP_REMOVED lines=20> */
.L_x_13709:
        /* <DEDUP_REMOVED lines=15> */
[----:B--2---:R-:W-:-:S02]  /*3d40*/  FFMA.FTZ R76, R117, R36, R76 ;  /* 0x00000024754c7223 */ /* 0x004fc4000001004c */
[----:B------:R0:W2:Y:S01]  /*3d50*/  LDG.E.128 R36, desc[UR6][R126.64+0x10] ;  /* 0x000010067e247981 */ /* 0x0000a2000c1e1d00 */
[----:B------:R-:W-:Y:S01]  /*3d60*/  FFMA.FTZ R77, R117, R72, R77 ;  /* 0x00000048754d7223 */ /* 0x000fe2000001004d */
[----:B------:R-:W-:Y:S01]  /*3d70*/  SHF.L.U32 R72, R73, 0x10, RZ ;  /* 0x0000001049487819 */ /* 0x000fe200000006ff */
[----:B------:R-:W-:Y:S01]  /*3d80*/  FFMA.FTZ R78, R117, R119, R78 ;  /* 0x00000077754e7223 */ /* 0x000fe2000001004e */
[C---:B------:R-:W-:Y:S02]  /*3d90*/  PRMT R73, R75.reuse, 0x7632, R73 ;  /* 0x000076324b497816 */ /* 0x040fe40000000049 */
[----:B------:R-:W-:Y:S01]  /*3da0*/  SHF.L.U32 R75, R75, 0x10, RZ ;  /* 0x000000104b4b7819 */ /* 0x000fe200000006ff */
[----:B------:R-:W-:Y:S01]  /*3db0*/  FFMA.FTZ R79, R117, R72, R79 ;  /* 0x00000048754f7223 */ /* 0x000fe2000001004f */
[C---:B------:R-:W-:Y:S02]  /*3dc0*/  PRMT R72, R74.reuse, 0x7632, R72 ;  /* 0x000076324a487816 */ /* 0x040fe40000000048 */
[----:B------:R-:W-:-:S02]  /*3dd0*/  SHF.L.U32 R74, R74, 0x10, RZ ;  /* 0x000000104a4a7819 */ /* 0x000fc400000006ff */
[----:B0-----:R-:W-:Y:S02]  /*3de0*/  SHF.L.U32 R126, R72, 0x10, RZ ;  /* 0x00000010487e7819 */ /* 0x001fe400000006ff */
[----:B------:R-:W-:Y:S01]  /*3df0*/  SHF.L.U32 R72, R73, 0x10, RZ ;  /* 0x0000001049487819 */ /* 0x000fe200000006ff */
[C---:B--2---:R-:W-:Y:S02]  /*3e00*/  FFMA.FTZ R36, R117.reuse, R74, R36 ;  /* 0x0000004a75247223 */ /* 0x044fe40000010024 */
[C---:B------:R-:W-:Y:S01]  /*3e10*/  FFMA.FTZ R37, R117.reuse, R126, R37 ;  /* 0x0000007e75257223 */ /* 0x040fe20000010025 */
[C---:B------:R-:W-:Y:S01]  /*3e20*/  FFMA.FTZ R38, R117.reuse, R75, R38 ;  /* 0x0000004b75267223 */ /* 0x040fe20000010026 */
[----:B------:R-:W-:Y:S01]  /*3e30*/  FFMA.FTZ R39, R117, R72, R39 ;  /* 0x0000004875277223 */ /* 0x000fe20000010027 */
[----:B------:R-:W-:Y:S06]  /*3e40*/  BRA `(.L_x_13711) ;  /* 0x0000000000507947 */ /* 0x000fec0003800000 */
.L_x_13710:
[C---:B-----5:R-:W-:Y:S02]  /*3e50*/  PRMT R126, R72.reuse, 0x7632, R126 ;  /* 0x00007632487e7816 */ /* 0x060fe4000000007e */
[----:B------:R-:W-:Y:S02]  /*3e60*/  SHF.L.U32 R76, R72, 0x10, RZ ;  /* 0x00000010484c7819 */ /* 0x000fe400000006ff */
[----:B0-----:R-:W-:Y:S02]  /*3e70*/  PRMT R37, R75, 0x7632, R37 ;  /* 0x000076324b257816 */ /* 0x001fe40000000025 */
[----:B------:R-:W-:Y:S01]  /*3e80*/  PRMT R128, R73, 0x7632, R128 ;  /* 0x0000763249807816 */ /* 0x000fe20000000080 */
[----:B------:R-:W-:Y:S01]  /*3e90*/  FMUL.FTZ R76, R117, R76 ;  /* 0x0000004c754c7220 */ /* 0x000fe20000410000 */
[C---:B------:R-:W-:Y:S02]  /*3ea0*/  PRMT R72, R74.reuse, 0x7632, R72 ;  /* 0x000076324a487816 */ /* 0x040fe40000000048 */
        /* <DEDUP_REMOVED lines=9> */
[C---:B------:R-:W-:Y:S01]  /*3f40*/  FMUL.FTZ R39, R117.reuse, R74 ;  /* 0x0000004a75277220 */ /* 0x040fe20000410000 */
[----:B------:R-:W-:Y:S01]  /*3f50*/  SHF.L.U32 R72, R72, 0x10, RZ ;  /* 0x0000001048487819 */ /* 0x000fe200000006ff */
[----:B------:R-:W-:-:S02]  /*3f60*/  FMUL.FTZ R77, R117, R126 ;  /* 0x0000007e754d7220 */ /* 0x000fc40000410000 */
[C---:B------:R-:W-:Y:S02]  /*3f70*/  FMUL.FTZ R79, R117.reuse, R128 ;  /* 0x00000080754f7220 */ /* 0x040fe40000410000 */
[----:B------:R-:W-:-:S07]  /*3f80*/  FMUL.FTZ R37, R117, R72 ;  /* 0x0000004875257220 */ /* 0x000fce0000410000 */
.L_x_13711:
        /* <DEDUP_REMOVED lines=147> */
.L_x_13737:
[----:B-1----:R-:W-:Y:S01]  /*48c0*/  FADD.FTZ R72, R127, R119 ;  /* 0x000000777f487221 */ /* 0x002fe20000010000 */
[----:B------:R-:W-:Y:S01]  /*48d0*/  ISETP.NE.AND P0, PT, RZ, UR4, PT ;  /* 0x00000004ff007c0c */ /* 0x000fe2000bf05270 */
[----:B------:R-:W1:Y:S01]  /*48e0*/  @!P1 LDC.64 R74, c[0x0][0x3c0] ;  /* 0x0000f000ff4a9b82 */ /* 0x000e620000000a00 */
[----:B------:R-:W-:Y:S01]  /*48f0*/  PRMT R126, R35, 0x7632, R126 ;  /* 0x00007632237e7816 */ /* 0x000fe2000000007e */
[----:B------:R-:W-:Y:S01]  /*4900*/  FFMA.FTZ R117, R72, R117, UR10 ;  /* 0x0000000a48757e23 */ /* 0x000fe20008010075 */
[----:B------:R-:W-:Y:S01]  /*4910*/  FMUL.FTZ R72, R123, R123 ;  /* 0x0000007b7b487220 */ /* 0x000fe20000410000 */
[----:B------:R-:W-:Y:S02]  /*4920*/  SHF.L.U32 R128, R15, 0x10, RZ ;  /* 0x000000100f807819 */ /* 0x000fe400000006ff */
[----:B------:R-:W-:Y:S02]  /*4930*/  SHF.L.U32 R126, R126, 0x10, RZ ;  /* 0x000000107e7e7819 */ /* 0x000fe400000006ff */
[----:B------:R-:W-:Y:S01]  /*4940*/  FSEL R72, R72, RZ, P0 ;  /* 0x000000ff48487208 */ /* 0x000fe20000000000 */
[----:B------:R-:W2:Y:S01]  /*4950*/  LDC.64 R134, c[0x0][0x428] ;  /* 0x00010a00ff867b82 */ /* 0x000ea20000000a00 */
[----:B------:R-:W-:-:S03]  /*4960*/  SHF.L.U32 R130, R81, 0x10, RZ ;  /* 0x0000001051827819 */ /* 0x000fc600000006ff */
[----:B------:R-:W-:Y:S01]  /*4970*/  FADD.FTZ R72, R117, R72 ;  /* 0x0000004875487221 */ /* 0x000fe20000010000 */
[----:B------:R-:W-:-:S03]  /*4980*/  FSEL R117, R123, RZ, !P0 ;  /* 0x000000ff7b757208 */ /* 0x000fc60004000000 */
[----:B------:R-:W3:Y:S02]  /*4990*/  MUFU.RSQ R119, R72 ;  /* 0x0000004800777308 */ /* 0x000ee40000001400 */
[C-C-:B------:R-:W-:Y:S01]  /*49a0*/  FADD.FTZ R124, -R117.reuse, R69.reuse ;  /* 0x00000045757c7221 */ /* 0x140fe20000010100 */
[----:B------:R-:W-:Y:S01]  /*49b0*/  PRMT R69, R30, 0x7632, R69 ;  /* 0x000076321e457816 */ /* 0x000fe20000000045 */
[C---:B------:R-:W-:Y:S01]  /*49c0*/  FADD.FTZ R40, -R117.reuse, R40 ;  /* 0x0000002875287221 */ /* 0x040fe20000010100 */
[C---:B------:R-:W-:Y:S01]  /*49d0*/  FADD.FTZ R42, -R117.reuse, R42 ;  /* 0x0000002a752a7221 */ /* 0x040fe20000010100 */
[----:B------:R-:W-:Y:S01]  /*49e0*/  FADD.FTZ R44, -R117, R44 ;  /* 0x0000002c752c7221 */ /* 0x000fe20000010100 */
[----:B------:R-:W-:Y:S01]  /*49f0*/  SHF.L.U32 R69, R69, 0x10, RZ ;  /* 0x0000001045457819 */ /* 0x000fe200000006ff */
        /* <DEDUP_REMOVED lines=9> */
[C---:B---3--:R-:W-:Y:S01]  /*4a90*/  FMUL.FTZ R73, R119.reuse, R124 ;  /* 0x0000007c77497220 */ /* 0x048fe20000410000 */
[----:B------:R-:W-:Y:S01]  /*4aa0*/  SHF.L.U32 R124, R94, 0x10, RZ ;  /* 0x000000105e7c7819 */ /* 0x000fe200000006ff */
[C---:B------:R-:W-:Y:S01]  /*4ab0*/  FMUL.FTZ R40, R119.reuse, R40 ;  /* 0x0000002877287220 */ /* 0x040fe20000410000 */
[C---:B------:R-:W-:Y:S01]  /*4ac0*/  FMUL.FTZ R52, R119.reuse, R52 ;  /* 0x0000003477347220 */ /* 0x040fe20000410000 */
[----:B------:R-:W-:Y:S01]  /*4ad0*/  FMUL.FTZ R54, R119, R54 ;  /* 0x0000003677367220 */ /* 0x000fe20000410000 */
[C---:B------:R-:W-:Y:S01]  /*4ae0*/  FADD.FTZ R60, -R117.reuse, R60 ;  /* 0x0000003c753c7221 */ /* 0x040fe20000010100 */
[----:B------:R-:W-:Y:S01]  /*4af0*/  FFMA.FTZ R73, R124, R73, R69 ;  /* 0x000000497c497223 */ /* 0x000fe20000010045 */
[--C-:B------:R-:W-:Y:S01]  /*4b00*/  FADD.FTZ R124, -R117, R71.reuse ;  /* 0x00000047757c7221 */ /* 0x100fe20000010100 */
[----:B------:R-:W-:Y:S01]  /*4b10*/  PRMT R71, R99, 0x7632, R71 ;  /* 0x0000763263477816 */ /* 0x000fe20000000047 */
[----:B------:R-:W-:Y:S01]  /*4b20*/  FADD.FTZ R62, -R117, R62 ;  /* 0x0000003e753e7221 */ /* 0x000fe20000010100 */
[----:B------:R-:W-:Y:S01]  /*4b30*/  PRMT R69, R31, 0x7632, R69 ;  /* 0x000076321f457816 */ /* 0x000fe20000000045 */
[----:B-1----:R-:W-:Y:S01]  /*4b40*/  FMUL.FTZ R75, R119, R124 ;  /* 0x0000007c774b7220 */ /* 0x002fe20000410000 */
[----:B------:R-:W-:Y:S01]  /*4b50*/  SHF.L.U32 R72, R71, 0x10, RZ ;  /* 0x0000001047487819 */ /* 0x000fe200000006ff */
[----:B------:R-:W1:Y:S01]  /*4b60*/  @!P1 LDC.64 R124, c[0x0][0x3c8] ;  /* 0x0000f200ff7c9b82 */ /* 0x000e620000000a00 */
[----:B------:R-:W-:Y:S01]  /*4b70*/  SHF.L.U32 R69, R69, 0x10, RZ ;  /* 0x0000001045457819 */ /* 0x000fe200000006ff */
[C---:B------:R-:W-:Y:S01]  /*4b80*/  FADD.FTZ R64, -R117.reuse, R64 ;  /* 0x0000004075407221 */ /* 0x040fe20000010100 */
[----:B------:R-:W-:Y:S01]  /*4b90*/  PRMT R74, R98, 0x7632, R74 ;  /* 0x00007632624a7816 */ /* 0x000fe2000000004a */
[C---:B------:R-:W-:Y:S01]  /*4ba0*/  FADD.FTZ R66, -R117.reuse, R66 ;  /* 0x0000004275427221 */ /* 0x040fe20000010100 */
[----:B------:R-:W-:Y:S01]  /*4bb0*/  PRMT R71, R32, 0x7632, R71 ;  /* 0x0000763220477816 */ /* 0x000fe20000000047 */
[----:B------:R-:W-:Y:S01]  /*4bc0*/  FFMA.FTZ R75, R72, R75, R69 ;  /* 0x0000004b484b7223 */ /* 0x000fe20000010045 */
[C-C-:B------:R-:W-:Y:S01]  /*4bd0*/  FADD.FTZ R72, -R117.reuse, R77.reuse ;  /* 0x0000004d75487221 */ /* 0x140fe20000010100 */
[----:B------:R-:W-:Y:S01]  /*4be0*/  SHF.L.U32 R74, R74, 0x10, RZ ;  /* 0x000000104a4a7819 */ /* 0x000fe200000006ff */
[----:B------:R-:W-:Y:S01]  /*4bf0*/  FADD.FTZ R68, -R117, R68 ;  /* 0x0000004475447221 */ /* 0x000fe20000010100 */
[----:B------:R-:W-:Y:S01]  /*4c00*/  SHF.L.U32 R71, R71, 0x10, RZ ;  /* 0x0000001047477819 */ /* 0x000fe200000006ff */
[----:B------:R-:W-:Y:S01]  /*4c10*/  FMUL.FTZ R69, R119, R72 ;  /* 0x0000004877457220 */ /* 0x000fe20000410000 */
[----:B------:R-:W-:Y:S01]  /*4c20*/  PRMT R77, R33, 0x7632, R77 ;  /* 0x00007632214d7816 */ /* 0x000fe2000000004d */
[----:B------:R-:W-:Y:S01]  /*4c30*/  FADD.FTZ R72, -R117, R79 ;  /* 0x0000004f75487221 */ /* 0x000fe20000010100 */
[----:B------:R-:W-:Y:S01]  /*4c40*/  SHF.L.U32 R79, R107, 0x10, RZ ;  /* 0x000000106b4f7819 */ /* 0x000fe200000006ff */
[----:B------:R-:W-:Y:S01]  /*4c50*/  FFMA.FTZ R69, R74, R69, R71 ;  /* 0x000000454a457223 */ /* 0x000fe20000010047 */
[----:B------:R-:W-:Y:S01]  /*4c60*/  PRMT R74, R97, 0x7632, R74 ;  /* 0x00007632614a7816 */ /* 0x000fe2000000004a */
[----:B------:R-:W-:Y:S01]  /*4c70*/  FMUL.FTZ R71, R119, R72 ;  /* 0x0000004877477220 */ /* 0x000fe20000410000 */
[----:B------:R-:W-:Y:S01]  /*4c80*/  SHF.L.U32 R77, R77, 0x10, RZ ;  /* 0x000000104d4d7819 */ /* 0x000fe200000006ff */
[C-C-:B------:R-:W-:Y:S01]  /*4c90*/  FADD.FTZ R72, -R117.reuse, R37.reuse ;  /* 0x0000002575487221 */ /* 0x140fe20000010100 */
[----:B------:R-:W-:Y:S01]  /*4ca0*/  SHF.L.U32 R74, R74, 0x10, RZ ;  /* 0x000000104a4a7819 */ /* 0x000fe200000006ff */
[----:B------:R-:W-:Y:S01]  /*4cb0*/  FADD.FTZ R70, -R117, R70 ;  /* 0x0000004675467221 */ /* 0x000fe20000010100 */
[----:B------:R-:W-:Y:S01]  /*4cc0*/  PRMT R37, R96, 0x7632, R37 ;  /* 0x0000763260257816 */ /* 0x000fe20000000025 */
[----:B------:R-:W-:Y:S01]  /*4cd0*/  FMUL.FTZ R72, R119, R72 ;  /* 0x0000004877487220 */ /* 0x000fe20000410000 */
[----:B-1----:R-:W-:-:S04]  /*4ce0*/  @!P1 IMAD.WIDE R124, R0, 0x4, R124 ;  /* 0x00000004007c9825 */ /* 0x002fc800078e027c */
[----:B------:R-:W-:Y:S01]  /*4cf0*/  FFMA.FTZ R71, R74, R71, R77 ;  /* 0x000000474a477223 */ /* 0x000fe2000001004d */
[----:B------:R-:W-:Y:S01]  /*4d00*/  PRMT R74, R34, 0x7632, R74 ;  /* 0x00007632224a7816 */ /* 0x000fe2000000004a */
[----:B------:R-:W-:Y:S01]  /*4d10*/  FADD.FTZ R76, -R117, R76 ;  /* 0x0000004c754c7221 */ /* 0x000fe20000010100 */
[----:B------:R-:W-:Y:S01]  /*4d20*/  SHF.L.U32 R37, R37, 0x10, RZ ;  /* 0x0000001025257819 */ /* 0x000fe200000006ff */
[----:B------:R1:W-:Y:S01]  /*4d30*/  @!P1 STG.E desc[UR6][R124.64], R119 ;  /* 0x000000777c009986 */ /* 0x0003e2000c101906 */
[----:B------:R-:W-:Y:S01]  /*4d40*/  SHF.L.U32 R74, R74, 0x10, RZ ;  /* 0x000000104a4a7819 */ /* 0x000fe200000006ff */
[C---:B------:R-:W-:Y:S01]  /*4d50*/  FADD.FTZ R78, -R117.reuse, R78 ;  /* 0x0000004e754e7221 */ /* 0x040fe20000010100 */
[----:B------:R-:W-:Y:S01]  /*4d60*/  SHF.L.U32 R77, R108, 0x10, RZ ;  /* 0x000000106c4d7819 */ /* 0x000fe200000006ff */
[C---:B------:R-:W-:Y:S01]  /*4d70*/  FADD.FTZ R36, -R117.reuse, R36 ;  /* 0x0000002475247221 */ /* 0x040fe20000010100 */
[----:B------:R-:W-:Y:S01]  /*4d80*/  FADD.FTZ R38, -R117, R38 ;  /* 0x0000002675267221 */ /* 0x000fe20000010100 */
[----:B------:R-:W-:Y:S01]  /*4d90*/  FFMA.FTZ R72, R37, R72, R74 ;  /* 0x0000004825487223 */ /* 0x000fe2000001004a */
[----:B------:R-:W-:Y:S01]  /*4da0*/  PRMT R37, R95, 0x7632, R37 ;  /* 0x000076325f257816 */ /* 0x000fe20000000025 */
[----:B------:R-:W-:Y:S01]  /*4db0*/  FADD.FTZ R74, -R117, R39 ;  /* 0x00000027754a7221 */ /* 0x000fe20000010100 */
[----:B------:R-:W-:Y:S01]  /*4dc0*/  SHF.L.U32 R39, R17, 0x10, RZ ;  /* 0x0000001011277819 */ /* 0x000fe200000006ff */
[----:B------:R-:W-:Y:S01]  /*4dd0*/  FMUL.FTZ R36, R119, R36 ;  /* 0x0000002477247220 */ /* 0x000fe20000410000 */
[----:B------:R-:W-:Y:S01]  /*4de0*/  SHF.L.U32 R37, R37, 0x10, RZ ;  /* 0x0000001025257819 */ /* 0x000fe200000006ff */
[----:B------:R-:W-:Y:S01]  /*4df0*/  FMUL.FTZ R74, R119, R74 ;  /* 0x0000004a774a7220 */ /* 0x000fe20000410000 */
[----:B-1----:R-:W-:Y:S01]  /*4e00*/  SHF.L.U32 R124, R11, 0x10, RZ ;  /* 0x000000100b7c7819 */ /* 0x002fe200000006ff */
[----:B------:R-:W-:Y:S01]  /*4e10*/  FMUL.FTZ R38, R119, R38 ;  /* 0x0000002677267220 */ /* 0x000fe20000410000 */
[----:B--2---:R-:W-:-:S04]  /*4e20*/  IMAD.WIDE.U32 R132, R120, 0x10, R134 ;  /* 0x0000001078847825 */ /* 0x004fc800078e0086 */
[----:B------:R-:W-:Y:S01]  /*4e30*/  FFMA.FTZ R74, R37, R74, R126 ;  /* 0x0000004a254a7223 */ /* 0x000fe2000001007e */
[----:B------:R-:W-:Y:S02]  /*4e40*/  SHF.L.U32 R37, R114, 0x10, RZ ;  /* 0x0000001072257819 */ /* 0x000fe400000006ff */
[----:B------:R-:W-:Y:S01]  /*4e50*/  SHF.L.U32 R126, R16, 0x10, RZ ;  /* 0x00000010107e7819 */ /* 0x000fe200000006ff */
[----:B------:R-:W-:-:S04]  /*4e60*/  IMAD.WIDE.U32 R120, R121, 0x10, R134 ;  /* 0x0000001079787825 */ /* 0x000fc800078e0086 */
[----:B------:R-:W-:Y:S01]  /*4e70*/  FFMA.FTZ R40, R37, R40, R126 ;  /* 0x0000002825287223 */ /* 0x000fe2000001007e */
[----:B------:R-:W-:Y:S01]  /*4e80*/  FADD.FTZ R126, -R117, R41 ;  /* 0x00000029757e7221 */ /* 0x000fe20000010100 */
[----:B------:R-:W-:Y:S01]  /*4e90*/  SHF.L.U32 R37, R13, 0x10, RZ ;  /* 0x000000100d257819 */ /* 0x000fe200000006ff */
[----:B------:R-:W-:-:S04]  /*4ea0*/  IMAD.WIDE.U32 R122, R122, 0x10, R134 ;  /* 0x000000107a7a7825 */ /* 0x000fc800078e0086 */
[----:B------:R-:W-:Y:S01]  /*4eb0*/  FMUL.FTZ R41, R119, R126 ;  /* 0x0000007e77297220 */ /* 0x000fe20000410000 */
[----:B------:R-:W-:-:S05]  /*4ec0*/  SHF.L.U32 R126, R14, 0x10, RZ ;  /* 0x000000100e7e7819 */ /* 0x000fca00000006ff */
[----:B------:R-:W-:Y:S01]  /*4ed0*/  FFMA.FTZ R41, R126, R41, R37 ;  /* 0x000000297e297223 */ /* 0x000fe20000010025 */
[----:B------:R-:W-:Y:S01]  /*4ee0*/  FMUL.FTZ R37, R119, R42 ;  /* 0x0000002a77257220 */ /* 0x000fe20000410000 */
[----:B------:R-:W-:Y:S02]  /*4ef0*/  SHF.L.U32 R42, R113, 0x10, RZ ;  /* 0x00000010712a7819 */ /* 0x000fe400000006ff */
[----:B------:R-:W-:-:S03]  /*4f00*/  SHF.L.U32 R126, R7, 0x10, RZ ;  /* 0x00000010077e7819 */ /* 0x000fc600000006ff */
[----:B------:R-:W-:Y:S01]  /*4f10*/  FFMA.FTZ R37, R42, R37, R39 ;  /* 0x000000252a257223 */ /* 0x000fe20000010027 */
[----:B------:R-:W-:Y:S01]  /*4f20*/  FADD.FTZ R42, -R117, R43 ;  /* 0x0000002b752a7221 */ /* 0x000fe20000010100 */
[----:B------:R-:W-:Y:S01]  /*4f30*/  SHF.L.U32 R39, R12, 0x10, RZ ;  /* 0x000000100c277819 */ /* 0x000fe200000006ff */
[C---:B------:R-:W-:Y:S01]  /*4f40*/  FMUL.FTZ R43, R119.reuse, R44 ;  /* 0x0000002c772b7220 */ /* 0x040fe20000410000 */
[----:B------:R-:W-:Y:S01]  /*4f50*/  SHF.L.U32 R44, R112, 0x10, RZ ;  /* 0x00000010702c7819 */ /* 0x000fe200000006ff */
[----:B------:R-:W-:-:S04]  /*4f60*/  FMUL.FTZ R42, R119, R42 ;  /* 0x0000002a772a7220 */ /* 0x000fc80000410000 */
[----:B------:R-:W-:Y:S01]  /*4f70*/  FFMA.FTZ R42, R39, R42, R124 ;  /* 0x0000002a272a7223 */ /* 0x000fe2000001007c */
[----:B------:R-:W-:Y:S02]  /*4f80*/  SHF.L.U32 R39, R18, 0x10, RZ ;  /* 0x0000001012277819 */ /* 0x000fe400000006ff */
[----:B------:R-:W-:Y:S02]  /*4f90*/  SHF.L.U32 R124, R9, 0x10, RZ ;  /* 0x00000010097c7819 */ /* 0x000fe400000006ff */
[----:B------:R-:W-:Y:S01]  /*4fa0*/  F2FP.BF16.F32.PACK_AB R37, R42, R37 ;  /* 0x000000252a25723e */ /* 0x000fe200000010ff */
[----:B------:R-:W-:Y:S01]  /*4fb0*/  FFMA.FTZ R43, R44, R43, R39 ;  /* 0x0000002b2c2b7223 */ /* 0x000fe20000010027 */
[----:B------:R-:W-:Y:S01]  /*4fc0*/  FADD.FTZ R44, -R117, R45 ;  /* 0x0000002d752c7221 */ /* 0x000fe20000010100 */
[----:B------:R-:W-:Y:S02]  /*4fd0*/  SHF.L.U32 R39, R10, 0x10, RZ ;  /* 0x000000100a277819 */ /* 0x000fe400000006ff */
[----:B------:R-:W-:Y:S01]  /*4fe0*/  SHF.L.U32 R45, R19, 0x10, RZ ;  /* 0x00000010132d7819 */ /* 0x000fe200000006ff */
[----:B------:R-:W-:-:S04]  /*4ff0*/  FMUL.FTZ R44, R119, R44 ;  /* 0x0000002c772c7220 */ /* 0x000fc80000410000 */
[----:B------:R-:W-:Y:S01]  /*5000*/  FFMA.FTZ R124, R39, R44, R124 ;  /* 0x0000002c277c7223 */ /* 0x000fe2000001007c */
[----:B------:R-:W-:Y:S01]  /*5010*/  SHF.L.U32 R44, R111, 0x10, RZ ;  /* 0x000000106f2c7819 */ /* 0x000fe200000006ff */
[----:B------:R-:W-:Y:S01]  /*5020*/  FMUL.FTZ R39, R119, R46 ;  /* 0x0000002e77277220 */ /* 0x000fe20000410000 */
[----:B------:R-:W-:-:S03]  /*5030*/  SHF.L.U32 R46, R20, 0x10, RZ ;  /* 0x00000010142e7819 */ /* 0x000fc600000006ff */
        /* <DEDUP_REMOVED lines=8> */
[----:B------:R-:W-:Y:S02]  /*50c0*/  SHF.L.U32 R48, R21, 0x10, RZ ;  /* 0x0000001015307819 */ /* 0x000fe400000006ff */
[----:B------:R-:W-:Y:S01]  /*50d0*/  F2FP.BF16.F32.PACK_AB R39, R126, R39 ;  /* 0x000000277e27723e */ /* 0x000fe200000010ff */
[----:B------:R-:W-:Y:S01]  /*50e0*/  FFMA.FTZ R44, R45, R44, R46 ;  /* 0x0000002c2d2c7223 */ /* 0x000fe2000001002e */
[----:B------:R-:W-:Y:S01]  /*50f0*/  FADD.FTZ R46, -R117, R49 ;  /* 0x00000031752e7221 */ /* 0x000fe20000010100 */
[----:B------:R-:W-:-:S03]  /*5100*/  SHF.L.U32 R49, R3, 0x10, RZ ;  /* 0x0000001003317819 */ /* 0x000fc600000006ff */
[----:B------:R-:W-:Y:S01]  /*5110*/  FMUL.FTZ R45, R119, R46 ;  /* 0x0000002e772d7220 */ /* 0x000fe20000410000 */
[----:B------:R-:W-:-:S05]  /*5120*/  SHF.L.U32 R46, R6, 0x10, RZ ;  /* 0x00000010062e7819 */ /* 0x000fca00000006ff */
[----:B------:R-:W-:Y:S01]  /*5130*/  FFMA.FTZ R45, R46, R45, R47 ;  /* 0x0000002d2e2d7223 */ /* 0x000fe2000001002f */
[----:B------:R-:W-:Y:S01]  /*5140*/  SHF.L.U32 R47, R109, 0x10, RZ ;  /* 0x000000106d2f7819 */ /* 0x000fe200000006ff */
[----:B------:R-:W-:Y:S01]  /*5150*/  FMUL.FTZ R46, R119, R50 ;  /* 0x00000032772e7220 */ /* 0x000fe20000410000 */
[----:B------:R-:W-:-:S03]  /*5160*/  SHF.L.U32 R50, R24, 0x10, RZ ;  /* 0x0000001018327819 */ /* 0x000fc600000006ff */
[----:B------:R-:W-:Y:S01]  /*5170*/  FFMA.FTZ R46, R47, R46, R48 ;  /* 0x0000002e2f2e7223 */ /* 0x000fe20000010030 */
[----:B------:R-:W-:Y:S01]  /*5180*/  FADD.FTZ R48, -R117, R51 ;  /* 0x0000003375307221 */ /* 0x000fe20000010100 */
[----:B------:R-:W-:-:S03]  /*5190*/  SHF.L.U32 R51, R83, 0x10, RZ ;  /* 0x0000001053337819 */ /* 0x000fc600000006ff */
[----:B------:R-:W-:Y:S01]  /*51a0*/  FMUL.FTZ R47, R119, R48 ;  /* 0x00000030772f7220 */ /* 0x000fe20000410000 */
[----:B------:R-:W-:-:S05]  /*51b0*/  SHF.L.U32 R48, R4, 0x10, RZ ;  /* 0x0000001004307819 */ /* 0x000fca00000006ff */
        /* <DEDUP_REMOVED lines=14> */
[----:B------:R-:W-:Y:S01]  /*52a0*/  FMUL.FTZ R54, R119, R60 ;  /* 0x0000003c77367220 */ /* 0x000fe20000410000 */
[----:B------:R-:W-:Y:S02]  /*52b0*/  SHF.L.U32 R55, R91, 0x10, RZ ;  /* 0x000000105b377819 */ /* 0x000fe400000006ff */
[----:B------:R-:W-:Y:S01]  /*52c0*/  FMUL.FTZ R48, R119, R48 ;  /* 0x0000003077307220 */ /* 0x000fe20000410000 */
[----:B------:R-:W-:-:S03]  /*52d0*/  SHF.L.U32 R60, R32, 0x10, RZ ;  /* 0x00000010203c7819 */ /* 0x000fc600000006ff */
        /* <DEDUP_REMOVED lines=20> */
[----:B------:R-:W-:-:S05]  /*5420*/  SHF.L.U32 R52, R26, 0x10, RZ ;  /* 0x000000101a347819 */ /* 0x000fca00000006ff */
        /* <DEDUP_REMOVED lines=16> */
[C---:B------:R-:W-:Y:S01]  /*5530*/  FMUL.FTZ R52, R119.reuse, R64 ;  /* 0x0000004077347220 */ /* 0x040fe20000410000 */
[----:B------:R-:W-:Y:S01]  /*5540*/  FMUL.FTZ R64, R119, R68 ;  /* 0x0000004477407220 */ /* 0x000fe20000410000 */
[----:B------:R-:W-:Y:S02]  /*5550*/  SHF.L.U32 R68, R33, 0x10, RZ ;  /* 0x0000001021447819 */ /* 0x000fe400000006ff */
[----:B------:R-:W-:Y:S01]  /*5560*/  FFMA.FTZ R52, R53, R52, R58 ;  /* 0x0000003435347223 */ /* 0x000fe2000001003a */
[----:B------:R-:W-:-:S04]  /*5570*/  FADD.FTZ R58, -R117, R65 ;  /* 0x00000041753a7221 */ /* 0x000fc80000010100 */
[----:B------:R-:W-:Y:S01]  /*5580*/  FMUL.FTZ R53, R119, R58 ;  /* 0x0000003a77357220 */ /* 0x000fe20000410000 */
[----:B------:R-:W-:-:S05]  /*5590*/  SHF.L.U32 R58, R90, 0x10, RZ ;  /* 0x000000105a3a7819 */ /* 0x000fca00000006ff */
[----:B------:R-:W-:Y:S01]  /*55a0*/  FFMA.FTZ R53, R58, R53, R55 ;  /* 0x000000353a357223 */ /* 0x000fe20000010037 */
[----:B------:R-:W-:Y:S01]  /*55b0*/  SHF.L.U32 R58, R101, 0x10, RZ ;  /* 0x00000010653a7819 */ /* 0x000fe200000006ff */
[C---:B------:R-:W-:Y:S01]  /*55c0*/  FMUL.FTZ R55, R119.reuse, R66 ;  /* 0x0000004277377220 */ /* 0x040fe20000410000 */
[----:B------:R-:W-:-:S03]  /*55d0*/  FMUL.FTZ R66, R119, R70 ;  /* 0x0000004677427220 */ /* 0x000fc60000410000 */
[----:B------:R-:W-:Y:S01]  /*55e0*/  FFMA.FTZ R55, R58, R55, R61 ;  /* 0x000000373a377223 */ /* 0x000fe2000001003d */
[----:B------:R-:W-:Y:S01]  /*55f0*/  FADD.FTZ R58, -R117, R67 ;  /* 0x00000043753a7221 */ /* 0x000fe20000010100 */
[----:B------:R-:W-:Y:S01]  /*5600*/  SHF.L.U32 R61, R92, 0x10, RZ ;  /* 0x000000105c3d7819 */ /* 0x000fe200000006ff */
[----:B------:R-:W-:-:S04]  /*5610*/  IMAD.WIDE.U32 R116, R116, 0x10, R134 ;  /* 0x0000001074747825 */ /* 0x000fc800078e0086 */
[----:B------:R-:W-:-:S04]  /*5620*/  FMUL.FTZ R58, R119, R58 ;  /* 0x0000003a773a7220 */ /* 0x000fc80000410000 */
[----:B------:R-:W-:Y:S01]  /*5630*/  FFMA.FTZ R62, R61, R58, R62 ;  /* 0x0000003a3d3e7223 */ /* 0x000fe2000001003e */
[----:B------:R-:W-:Y:S02]  /*5640*/  SHF.L.U32 R61, R100, 0x10, RZ ;  /* 0x00000010643d7819 */ /* 0x000fe400000006ff */
[----:B------:R-:W-:-:S05]  /*5650*/  SHF.L.U32 R58, R30, 0x10, RZ ;  /* 0x000000101e3a7819 */ /* 0x000fca00000006ff */
[----:B------:R-:W-:Y:S01]  /*5660*/  FFMA.FTZ R64, R61, R64, R58 ;  /* 0x000000403d407223 */ /* 0x000fe2000001003a */
[----:B------:R-:W-:Y:S02]  /*5670*/  SHF.L.U32 R61, R99, 0x10, RZ ;  /* 0x00000010633d7819 */ /* 0x000fe400000006ff */
[----:B------:R-:W-:-:S05]  /*5680*/  SHF.L.U32 R58, R31, 0x10, RZ ;  /* 0x000000101f3a7819 */ /* 0x000fca00000006ff */
[----:B------:R-:W-:Y:S01]  /*5690*/  FFMA.FTZ R66, R61, R66, R58 ;  /* 0x000000423d427223 */ /* 0x000fe2000001003a */
[----:B------:R-:W-:Y:S01]  /*56a0*/  SHF.L.U32 R61, R98, 0x10, RZ ;  /* 0x00000010623d7819 */ /* 0x000fe200000006ff */
[----:B------:R-:W-:-:S04]  /*56b0*/  FMUL.FTZ R58, R119, R76 ;  /* 0x0000004c773a7220 */ /* 0x000fc80000410000 */
[----:B------:R-:W-:Y:S01]  /*56c0*/  FFMA.FTZ R58, R61, R58, R60 ;  /* 0x0000003a3d3a7223 */ /* 0x000fe2000001003c */
[----:B------:R-:W-:Y:S01]  /*56d0*/  SHF.L.U32 R61, R97, 0x10, RZ ;  /* 0x00000010613d7819 */ /* 0x000fe200000006ff */
[----:B------:R-:W-:Y:S01]  /*56e0*/  FMUL.FTZ R60, R119, R78 ;  /* 0x0000004e773c7220 */ /* 0x000fe20000410000 */
[----:B------:R-:W-:-:S04]  /*56f0*/  IMAD.WIDE.U32 R118, R118, 0x10, R134 ;  /* 0x0000001076767825 */ /* 0x000fc800078e0086 */
[----:B------:R-:W-:Y:S01]  /*5700*/  FFMA.FTZ R60, R61, R60, R68 ;  /* 0x0000003c3d3c7223 */ /* 0x000fe20000010044 */
[----:B------:R-:W-:Y:S02]  /*5710*/  SHF.L.U32 R61, R96, 0x10, RZ ;  /* 0x00000010603d7819 */ /* 0x000fe400000006ff */
[----:B------:R-:W-:-:S05]  /*5720*/  SHF.L.U32 R68, R34, 0x10, RZ ;  /* 0x0000001022447819 */ /* 0x000fca00000006ff */
[----:B------:R-:W-:Y:S01]  /*5730*/  FFMA.FTZ R61, R61, R36, R68 ;  /* 0x000000243d3d7223 */ /* 0x000fe20000010044 */
[----:B------:R-:W-:-:S05]  /*5740*/  SHF.L.U32 R36, R35, 0x10, RZ ;  /* 0x0000001023247819 */ /* 0x000fca00000006ff */
[----:B------:R-:W-:Y:S01]  /*5750*/  FFMA.FTZ R63, R63, R38, R36 ;  /* 0x000000263f3f7223 */ /* 0x000fe20000010024 */
[----:B------:R-:W-:Y:S02]  /*5760*/  F2FP.BF16.F32.PACK_AB R36, R41, R40 ;  /* 0x000000282924723e */ /* 0x000fe400000010ff */
[----:B------:R-:W-:Y:S02]  /*5770*/  F2FP.BF16.F32.PACK_AB R41, R47, R46 ;  /* 0x0000002e2f29723e */ /* 0x000fe400000010ff */
[----:B------:R-:W-:Y:S02]  /*5780*/  F2FP.BF16.F32.PACK_AB R47, R57, R56 ;  /* 0x00000038392f723e */ /* 0x000fe400000010ff */
[----:B------:R-:W1:Y:S01]  /*5790*/  LDC.64 R56, c[0x0][0x380] ;  /* 0x0000e000ff387b82 */ /* 0x000e620000000a00 */
[----:B------:R-:W-:Y:S02]  /*57a0*/  F2FP.BF16.F32.PACK_AB R38, R124, R43 ;  /* 0x0000002b7c26723e */ /* 0x000fe400000010ff */
[----:B------:R-:W-:-:S02]  /*57b0*/  F2FP.BF16.F32.PACK_AB R43, R130, R79 ;  /* 0x0000004f822b723e */ /* 0x000fc400000010ff */
[----:B------:R-:W-:Y:S01]  /*57c0*/  F2FP.BF16.F32.PACK_AB R40, R45, R44 ;  /* 0x0000002c2d28723e */ /* 0x000fe200000010ff */
[----:B------:R2:W-:Y:S01]  /*57d0*/  STG.E.128 desc[UR6][R116.64], R36 ;  /* 0x0000002474007986 */ /* 0x0005e2000c101d06 */
        /* <DEDUP_REMOVED lines=14> */
[----:B-1----:R-:W-:-:S03]  /*58c0*/  LEA R0, R56, R0, 0x2 ;  /* 0x0000000038007211 */ /* 0x002fc600078e10ff */
[----:B------:R2:W-:Y:S01]  /*58d0*/  STG.E.128 desc[UR6][R122.64], R52 ;  /* 0x000000347a007986 */ /* 0x0005e2000c101d06 */
[----:B------:R-:W-:-:S13]  /*58e0*/  ISETP.GE.AND P0, PT, R0, R57, PT ;  /* 0x000000390000720c */ /* 0x000fda0003f06270 */
[----:B------:R-:W-:Y:S05]  /*58f0*/  @!P0 BRA `(.L_x_13713) ;  /* 0xffffffd4007c8947 */ /* 0x000fea000383ffff */
[----:B------:R-:W-:Y:S05]  /*5900*/  EXIT ;  /* 0x000000000000794d */ /* 0x000fea0003800000 */
.L_x_13700:
[----:B------:R-:W-:Y:S01]  /*5910*/  HFMA2 R73, -RZ, RZ, 0, 5.9604644775390625e-08 ;  /* 0x00000001ff497431 */ /* 0x000fe200000001ff */
[----:B------:R-:W-:Y:S01]  /*5920*/  BSSY B0, `(.L_x_13714) ;  /* 0x0000006000007945 */ /* 0x000fe20003800000 */
[----:B------:R-:W-:Y:S02]  /*5930*/  MOV R72, 0x1f ;  /* 0x0000001f00487802 */ /* 0x000fe40000000f00 */
[----:B------:R-:W-:-:S07]  /*5940*/  MOV R75, 0xffffffff ;  /* 0xffffffff004b7802 */ /* 0x000fce0000000f00 */
[----:B------:R-:W-:Y:S05]  /*5950*/  WARPSYNC.COLLECTIVE R75, `(.L_x_13715) ;  /* 0x000000004b087348 */ /* 0x000fea0003c00000 */
[----:B------:R0:W1:Y:S02]  /*5960*/  SHFL.BFLY P0, R119, R74, R73, R72 ;  /* 0x0c0000494a777389 */ /* 0x0000640000000048 */
[----:B01----:R-:W-:Y:S05]  /*5970*/  ENDCOLLECTIVE ;  /* 0x000000000000791b */ /* 0x003fea0003800000 */
.L_x_13715:
[----:B------:R-:W-:Y:S05]  /*5980*/  BSYNC B0 ;  /* 0x0000000000007941 */ /* 0x000fea0003800000 */
.L_x_13714:
        /* <DEDUP_REMOVED lines=8> */
.L_x_13716:
[----:B------:R-:W-:Y:S02]  /*5a10*/  HFMA2 R73, -RZ, RZ, 0, 2.384185791015625e-07 ;  /* 0x00000004ff497431 */ /* 0x000fe400000001ff */
[----:B------:R-:W-:-:S05]  /*5a20*/  FADD.FTZ R125, R74, R119 ;  /* 0x000000774a7d7221 */ /* 0x000fca0000010000 */
[----:B------:R-:W-:-:S07]  /*5a30*/  MOV R74, R125 ;  /* 0x0000007d004a7202 */ /* 0x000fce0000000f00 */
[----:B------:R-:W-:Y:S05]  /*5a40*/  WARPSYNC.COLLECTIVE R75, `(.L_x_13717) ;  /* 0x000000004b087348 */ /* 0x000fea0003c00000 */
[----:B------:R0:W1:Y:S02]  /*5a50*/  SHFL.BFLY P0, R119, R74, R73, R72 ;  /* 0x0c0000494a777389 */ /* 0x0000640000000048 */
[----:B01----:R-:W-:Y:S05]  /*5a60*/  ENDCOLLECTIVE ;  /* 0x000000000000791b */ /* 0x003fea0003800000 */
.L_x_13717:
[----:B------:R-:W-:Y:S02]  /*5a70*/  HFMA2 R73, -RZ, RZ, 0, 4.76837158203125e-07 ;  /* 0x00000008ff497431 */ /* 0x000fe400000001ff */
[----:B------:R-:W-:-:S05]  /*5a80*/  FADD.FTZ R126, R125, R119 ;  /* 0x000000777d7e7221 */ /* 0x000fca0000010000 */
[----:B------:R-:W-:-:S07]  /*5a90*/  MOV R74, R126 ;  /* 0x0000007e004a7202 */ /* 0x000fce0000000f00 */
[----:B------:R-:W-:Y:S05]  /*5aa0*/  WARPSYNC.COLLECTIVE R75, `(.L_x_13718) ;  /* 0x000000004b087348 */ /* 0x000fea0003c00000 */
[----:B------:R0:W1:Y:S02]  /*5ab0*/  SHFL.BFLY P0, R119, R74, R73, R72 ;  /* 0x0c0000494a777389 */ /* 0x0000640000000048 */
[----:B01----:R-:W-:Y:S05]  /*5ac0*/  ENDCOLLECTIVE ;  /* 0x000000000000791b */ /* 0x003fea0003800000 */
.L_x_13718:
[----:B------:R-:W-:Y:S02]  /*5ad0*/  HFMA2 R73, -RZ, RZ, 0, 9.5367431640625e-07 ;  /* 0x00000010ff497431 */ /* 0x000fe400000001ff */
[----:B------:R-:W-:-:S05]  /*5ae0*/  FADD.FTZ R127, R126, R119 ;  /* 0x000000777e7f7221 */ /* 0x000fca0000010000 */
[----:B------:R-:W-:-:S07]  /*5af0*/  MOV R74, R127 ;  /* 0x0000007f004a7202 */ /* 0x000fce0000000f00 */
[----:B------:R-:W-:Y:S05]  /*5b00*/  WARPSYNC.COLLECTIVE R75, `(.L_x_13719) ;  /* 0x000000004b087348 */ /* 0x000fea0003c00000 */
[----:B------:R0:W1:Y:S02]  /*5b10*/  SHFL.BFLY P0, R119, R74, R73, R72 ;  /* 0x0c0000494a777389 */ /* 0x0000640000000048 */
[----:B01----:R-:W-:Y:S05]  /*5b20*/  ENDCOLLECTIVE ;  /* 0x000000000000791b */ /* 0x003fea0003800000 */
.L_x_13719:
[----:B------:R-:W-:Y:S01]  /*5b30*/  MOV R73, 0x1 ;  /* 0x0000000100497802 */ /* 0x000fe20000000f00 */
[----:B------:R-:W-:-:S04]  /*5b40*/  FADD.FTZ R119, R127, R119 ;  /* 0x000000777f777221 */ /* 0x000fc80000010000 */
[----:B------:R-:W-:-:S04]  /*5b50*/  FMUL.FTZ R123, R119, R124 ;  /* 0x0000007c777b7220 */ /* 0x000fc80000410000 */
[C---:B------:R-:W-:Y:S01]  /*5b60*/  FADD.FTZ R119, -R123.reuse, R40 ;  /* 0x000000287b777221 */ /* 0x040fe20000010100 */
[C---:B------:R-:W-:Y:S01]  /*5b70*/  FADD.FTZ R126, -R123.reuse, R41 ;  /* 0x000000297b7e7221 */ /* 0x040fe20000010100 */
[C---:B------:R-:W-:Y:S01]  /*5b80*/  FADD.FTZ R72, -R123.reuse, R43 ;  /* 0x0000002b7b487221 */ /* 0x040fe20000010100 */
[----:B------:R-:W-:Y:S01]  /*5b90*/  FADD.FTZ R74, -R123, R39 ;  /* 0x000000277b4a7221 */ /* 0x000fe20000010100 */
        /* <DEDUP_REMOVED lines=75> */
[----:B------:R-:W-:-:S03]  /*6050*/  HFMA2 R72, -RZ, RZ, 0, 1.847743988037109375e-06 ;  /* 0x0000001fff487431 */ /* 0x000fc600000001ff */
[----:B------:R-:W-:-:S07]  /*6060*/  FFMA.FTZ R74, R74, R74, R119 ;  /* 0x0000004a4a4a7223 */ /* 0x000fce0000010077 */
[----:B------:R-:W-:Y:S05]  /*6070*/  WARPSYNC.COLLECTIVE R75, `(.L_x_13720) ;  /* 0x000000004b087348 */ /* 0x000fea0003c00000 */
[----:B------:R0:W1:Y:S02]  /*6080*/  SHFL.BFLY P0, R119, R74, R73, R72 ;  /* 0x0c0000494a777389 */ /* 0x0000640000000048 */
[----:B01----:R-:W-:Y:S05]  /*6090*/  ENDCOLLECTIVE ;  /* 0x000000000000791b */ /* 0x003fea0003800000 */
.L_x_13720:
[----:B------:R-:W-:Y:S02]  /*60a0*/  HFMA2 R73, -RZ, RZ, 0, 1.1920928955078125e-07 ;  /* 0x00000002ff497431 */ /* 0x000fe400000001ff */
[----:B------:R-:W-:-:S05]  /*60b0*/  FADD.FTZ R125, R74, R119 ;  /* 0x000000774a7d7221 */ /* 0x000fca0000010000 */
[----:B------:R-:W-:-:S07]  /*60c0*/  MOV R74, R125 ;  /* 0x0000007d004a7202 */ /* 0x000fce0000000f00 */
[----:B------:R-:W-:Y:S05]  /*60d0*/  WARPSYNC.COLLECTIVE R75, `(.L_x_13721) ;  /* 0x000000004b087348 */ /* 0x000fea0003c00000 */
[----:B------:R0:W1:Y:S02]  /*60e0*/  SHFL.BFLY P0, R119, R74, R73, R72 ;  /* 0x0c0000494a777389 */ /* 0x0000640000000048 */
[----:B01----:R-:W-:Y:S05]  /*60f0*/  ENDCOLLECTIVE ;  /* 0x000000000000791b */ /* 0x003fea0003800000 */
.L_x_13721:
[----:B------:R-:W-:Y:S02]  /*6100*/  HFMA2 R73, -RZ, RZ, 0, 2.384185791015625e-07 ;  /* 0x00000004ff497431 */ /* 0x000fe400000001ff */
[----:B------:R-:W-:-:S05]  /*6110*/  FADD.FTZ R126, R125, R119 ;  /* 0x000000777d7e7221 */ /* 0x000fca0000010000 */
[----:B------:R-:W-:-:S07]  /*6120*/  MOV R74, R126 ;  /* 0x0000007e004a7202 */ /* 0x000fce0000000f00 */
[----:B------:R-:W-:Y:S05]  /*6130*/  WARPSYNC.COLLECTIVE R75, `(.L_x_13722) ;  /* 0x000000004b087348 */ /* 0x000fea0003c00000 */
[----:B------:R0:W1:Y:S02]  /*6140*/  SHFL.BFLY P0, R119, R74, R73, R72 ;  /* 0x0c0000494a777389 */ /* 0x0000640000000048 */
[----:B01----:R-:W-:Y:S05]  /*6150*/  ENDCOLLECTIVE ;  /* 0x000000000000791b */ /* 0x003fea0003800000 */
.L_x_13722:
[----:B------:R-:W-:Y:S02]  /*6160*/  HFMA2 R73, -RZ, RZ, 0, 4.76837158203125e-07 ;  /* 0x00000008ff497431 */ /* 0x000fe400000001ff */
[----:B------:R-:W-:-:S05]  /*6170*/  FADD.FTZ R127, R126, R119 ;  /* 0x000000777e7f7221 */ /* 0x000fca0000010000 */
[----:B------:R-:W-:-:S07]  /*6180*/  MOV R74, R127 ;  /* 0x0000007f004a7202 */ /* 0x000fce0000000f00 */
[----:B------:R-:W-:Y:S05]  /*6190*/  WARPSYNC.COLLECTIVE R75, `(.L_x_13723) ;  /* 0x000000004b087348 */ /* 0x000fea0003c00000 */
[----:B------:R0:W1:Y:S02]  /*61a0*/  SHFL.BFLY P0, R119, R74, R73, R72 ;  /* 0x0c0000494a777389 */ /* 0x0000640000000048 */
[----:B01----:R-:W-:Y:S05]  /*61b0*/  ENDCOLLECTIVE ;  /* 0x000000000000791b */ /* 0x003fea0003800000 */
.L_x_13723:
[----:B------:R-:W-:Y:S02]  /*61c0*/  HFMA2 R73, -RZ, RZ, 0, 9.5367431640625e-07 ;  /* 0x00000010ff497431 */ /* 0x000fe400000001ff */
[----:B------:R-:W-:-:S05]  /*61d0*/  FADD.FTZ R128, R127, R119 ;  /* 0x000000777f807221 */ /* 0x000fca0000010000 */
[----:B------:R-:W-:-:S07]  /*61e0*/  MOV R74, R128 ;  /* 0x00000080004a7202 */ /* 0x000fce0000000f00 */
[----:B------:R-:W-:Y:S05]  /*61f0*/  WARPSYNC.COLLECTIVE R75, `(.L_x_13724) ;  /* 0x000000004b087348 */ /* 0x000fea0003c00000 */
[----:B------:R0:W1:Y:S02]  /*6200*/  SHFL.BFLY P0, R119, R74, R73, R72 ;  /* 0x0c0000494a777389 */ /* 0x0000640000000048 */
[----:B01----:R-:W-:Y:S05]  /*6210*/  ENDCOLLECTIVE ;  /* 0x000000000000791b */ /* 0x003fea0003800000 */
.L_x_13724:
[----:B------:R-:W-:Y:S05]  /*6220*/  BRA `(.L_x_13725) ;  /* 0xffffffbc00087947 */ /* 0x000fea000383ffff */
.L_x_13712:
[----:B------:R-:W-:Y:S01]  /*6230*/  HFMA2 R72, -RZ, RZ, 0, 1.847743988037109375e-06 ;  /* 0x0000001fff487431 */ /* 0x000fe200000001ff */
[----:B------:R-:W-:Y:S01]  /*6240*/  BSSY B0, `(.L_x_13726) ;  /* 0x0000006000007945 */ /* 0x000fe20003800000 */
[----:B------:R-:W-:Y:S02]  /*6250*/  MOV R73, 0x1 ;  /* 0x0000000100497802 */ /* 0x000fe40000000f00 */
[----:B------:R-:W-:-:S07]  /*6260*/  MOV R75, 0xffffffff ;  /* 0xffffffff004b7802 */ /* 0x000fce0000000f00 */
[----:B------:R-:W-:Y:S05]  /*6270*/  WARPSYNC.COLLECTIVE R75, `(.L_x_13727) ;  /* 0x000000004b087348 */ /* 0x000fea0003c00000 */
[----:B------:R0:W1:Y:S02]  /*6280*/  SHFL.BFLY P0, R119, R74, R73, R72 ;  /* 0x0c0000494a777389 */ /* 0x0000640000000048 */
[----:B01----:R-:W-:Y:S05]  /*6290*/  ENDCOLLECTIVE ;  /* 0x000000000000791b */ /* 0x003fea0003800000 */
.L_x_13727:
[----:B------:R-:W-:Y:S05]  /*62a0*/  BSYNC B0 ;  /* 0x0000000000007941 */ /* 0x000fea0003800000 */
.L_x_13726:
        /* <DEDUP_REMOVED lines=8> */
.L_x_13728:
[----:B------:R-:W-:Y:S02]  /*6330*/  HFMA2 R73, -RZ, RZ, 0, 2.384185791015625e-07 ;  /* 0x00000004ff497431 */ /* 0x000fe400000001ff */
[----:B------:R-:W-:-:S05]  /*6340*/  FADD.FTZ R124, R74, R119 ;  /* 0x000000774a7c7221 */ /* 0x000fca0000010000 */
[----:B------:R-:W-:-:S07]  /*6350*/  MOV R74, R124 ;  /* 0x0000007c004a7202 */ /* 0x000fce0000000f00 */
[----:B------:R-:W-:Y:S05]  /*6360*/  WARPSYNC.COLLECTIVE R75, `(.L_x_13729) ;  /* 0x000000004b087348 */ /* 0x000fea0003c00000 */
[----:B------:R0:W1:Y:S02]  /*6370*/  SHFL.BFLY P0, R119, R74, R73, R72 ;  /* 0x0c0000494a777389 */ /* 0x0000640000000048 */
[----:B01----:R-:W-:Y:S05]  /*6380*/  ENDCOLLECTIVE ;  /* 0x000000000000791b */ /* 0x003fea0003800000 */
.L_x_13729:
[----:B------:R-:W-:Y:S02]  /*6390*/  HFMA2 R73, -RZ, RZ, 0, 4.76837158203125e-07 ;  /* 0x00000008ff497431 */ /* 0x000fe400000001ff */
[----:B------:R-:W-:-:S05]  /*63a0*/  FADD.FTZ R125, R124, R119 ;  /* 0x000000777c7d7221 */ /* 0x000fca0000010000 */
[----:B------:R-:W-:-:S07]  /*63b0*/  MOV R74, R125 ;  /* 0x0000007d004a7202 */ /* 0x000fce0000000f00 */
[----:B------:R-:W-:Y:S05]  /*63c0*/  WARPSYNC.COLLECTIVE R75, `(.L_x_13730) ;  /* 0x000000004b087348 */ /* 0x000fea0003c00000 */
[----:B------:R0:W1:Y:S02]  /*63d0*/  SHFL.BFLY P0, R119, R74, R73, R72 ;  /* 0x0c0000494a777389 */ /* 0x0000640000000048 */
[----:B01----:R-:W-:Y:S05]  /*63e0*/  ENDCOLLECTIVE ;  /* 0x000000000000791b */ /* 0x003fea0003800000 */
.L_x_13730:
[----:B------:R-:W-:Y:S02]  /*63f0*/  HFMA2 R73, -RZ, RZ, 0, 9.5367431640625e-07 ;  /* 0x00000010ff497431 */ /* 0x000fe400000001ff */
[----:B------:R-:W-:-:S05]  /*6400*/  FADD.FTZ R126, R125, R119 ;  /* 0x000000777d7e7221 */ /* 0x000fca0000010000 */
[----:B------:R-:W-:-:S07]  /*6410*/  MOV R74, R126 ;  /* 0x0000007e004a7202 */ /* 0x000fce0000000f00 */
[----:B------:R-:W-:Y:S05]  /*6420*/  WARPSYNC.COLLECTIVE R75, `(.L_x_13731) ;  /* 0x000000004b087348 */ /* 0x000fea0003c00000 */
[----:B------:R0:W1:Y:S02]  /*6430*/  SHFL.BFLY P0, R119, R74, R73, R72 ;  /* 0x0c0000494a777389 */ /* 0x0000640000000048 */
[----:B01----:R-:W-:Y:S05]  /*6440*/  ENDCOLLECTIVE ;  /* 0x000000000000791b */ /* 0x003fea0003800000 */
.L_x_13731:
        /* <DEDUP_REMOVED lines=87> */
.L_x_13732:
[----:B------:R-:W-:Y:S02]  /*69c0*/  HFMA2 R73, -RZ, RZ, 0, 1.1920928955078125e-07 ;  /* 0x00000002ff497431 */ /* 0x000fe400000001ff */
[----:B------:R-:W-:-:S05]  /*69d0*/  FADD.FTZ R124, R74, R119 ;  /* 0x000000774a7c7221 */ /* 0x000fca0000010000 */
[----:B------:R-:W-:-:S07]  /*69e0*/  MOV R74, R124 ;  /* 0x0000007c004a7202 */ /* 0x000fce0000000f00 */
[----:B------:R-:W-:Y:S05]  /*69f0*/  WARPSYNC.COLLECTIVE R75, `(.L_x_13733) ;  /* 0x000000004b087348 */ /* 0x000fea0003c00000 */
[----:B------:R0:W1:Y:S02]  /*6a00*/  SHFL.BFLY P0, R119, R74, R73, R72 ;  /* 0x0c0000494a777389 */ /* 0x0000640000000048 */
[----:B01----:R-:W-:Y:S05]  /*6a10*/  ENDCOLLECTIVE ;  /* 0x000000000000791b */ /* 0x003fea0003800000 */
.L_x_13733:
[----:B------:R-:W-:Y:S02]  /*6a20*/  HFMA2 R73, -RZ, RZ, 0, 2.384185791015625e-07 ;  /* 0x00000004ff497431 */ /* 0x000fe400000001ff */
[----:B------:R-:W-:-:S05]  /*6a30*/  FADD.FTZ R125, R124, R119 ;  /* 0x000000777c7d7221 */ /* 0x000fca0000010000 */
[----:B------:R-:W-:-:S07]  /*6a40*/  MOV R74, R125 ;  /* 0x0000007d004a7202 */ /* 0x000fce0000000f00 */
[----:B------:R-:W-:Y:S05]  /*6a50*/  WARPSYNC.COLLECTIVE R75, `(.L_x_13734) ;  /* 0x000000004b087348 */ /* 0x000fea0003c00000 */
[----:B------:R0:W1:Y:S02]  /*6a60*/  SHFL.BFLY P0, R119, R74, R73, R72 ;  /* 0x0c0000494a777389 */ /* 0x0000640000000048 */
[----:B01----:R-:W-:Y:S05]  /*6a70*/  ENDCOLLECTIVE ;  /* 0x000000000000791b */ /* 0x003fea0003800000 */
.L_x_13734:
[----:B------:R-:W-:Y:S02]  /*6a80*/  HFMA2 R73, -RZ, RZ, 0, 4.76837158203125e-07 ;  /* 0x00000008ff497431 */ /* 0x000fe400000001ff */
[----:B------:R-:W-:-:S05]  /*6a90*/  FADD.FTZ R126, R125, R119 ;  /* 0x000000777d7e7221 */ /* 0x000fca0000010000 */
[----:B------:R-:W-:-:S07]  /*6aa0*/  MOV R74, R126 ;  /* 0x0000007e004a7202 */ /* 0x000fce0000000f00 */
[----:B------:R-:W-:Y:S05]  /*6ab0*/  WARPSYNC.COLLECTIVE R75, `(.L_x_13735) ;  /* 0x000000004b087348 */ /* 0x000fea0003c00000 */
[----:B------:R0:W1:Y:S02]  /*6ac0*/  SHFL.BFLY P0, R119, R74, R73, R72 ;  /* 0x0c0000494a777389 */ /* 0x0000640000000048 */
[----:B01----:R-:W-:Y:S05]  /*6ad0*/  ENDCOLLECTIVE ;  /* 0x000000000000791b */ /* 0x003fea0003800000 */
.L_x_13735:
[----:B------:R-:W-:Y:S02]  /*6ae0*/  HFMA2 R73, -RZ, RZ, 0, 9.5367431640625e-07 ;  /* 0x00000010ff497431 */ /* 0x000fe400000001ff */
[----:B------:R-:W-:-:S05]  /*6af0*/  FADD.FTZ R127, R126, R119 ;  /* 0x000000777e7f7221 */ /* 0x000fca0000010000 */
[----:B------:R-:W-:-:S07]  /*6b00*/  MOV R74, R127 ;  /* 0x0000007f004a7202 */ /* 0x000fce0000000f00 */
[----:B------:R-:W-:Y:S05]  /*6b10*/  WARPSYNC.COLLECTIVE R75, `(.L_x_13736) ;  /* 0x000000004b087348 */ /* 0x000fea0003c00000 */
[----:B------:R0:W1:Y:S02]  /*6b20*/  SHFL.BFLY P0, R119, R74, R73, R72 ;  /* 0x0c0000494a777389 */ /* 0x0000640000000048 */
[----:B01----:R-:W-:Y:S05]  /*6b30*/  ENDCOLLECTIVE ;  /* 0x000000000000791b */ /* 0x003fea0003800000 */
.L_x_13736:
[----:B------:R-:W-:Y:S05]  /*6b40*/  BRA `(.L_x_13737) ;  /* 0xffffffdc005c7947 */ /* 0x000fea000383ffff */
.L_x_13738:
        /* <DEDUP_REMOVED lines=11> */
.L_x_45817:


//--------------------- .text._ZN10layer_norm13ln_fwd_kernelINS_13Kernel_traitsI13__nv_bfloat16S2_fS2_fjLj1280ELj1ELj4ELj1ELj16ENS_18Kernel_traits_baseILj1280ES2_S2_fS2_fjLj128EEEEELb0ELb0ELb1ELb0EEEvNS_9FwdParamsE --------------------------
	.section	.text._ZN10layer_norm13ln_fwd_kernelINS_13Kernel_traitsI13__nv_bfloat16S2_fS2_fjLj1280ELj1ELj4ELj1ELj16ENS_18Kernel_traits_baseILj1280ES2_S2_fS2_fjLj128EEEEELb0ELb0ELb1ELb0EEEvNS_9FwdParamsE,"ax",@progbits
	.align	128
        .global         _ZN10layer_norm13ln_fwd_kernelINS_13Kernel_traitsI13__nv_bfloat16S2_fS2_fjLj1280ELj1ELj4ELj1ELj16ENS_18Kernel_traits_baseILj1280ES2_S2_fS2_fjLj128EEEEELb0ELb0ELb1ELb0EEEvNS_9FwdParamsE
        .type           _ZN10layer_norm13ln_fwd_kernelINS_13Kernel_traitsI13__nv_bfloat16S2_fS2_fjLj1280ELj1ELj4ELj1ELj16ENS_18Kernel_traits_baseILj1280ES2_S2_fS2_fjLj128EEEEELb0ELb0ELb1ELb0EEEvNS_9FwdParamsE,@function
        .size           _ZN10layer_norm13ln_fwd_kernelINS_13Kernel_traitsI13__nv_bfloat16S2_fS2_fjLj1280ELj1ELj4ELj1ELj16ENS_18Kernel_traits_baseILj1280ES2_S2_fS2_fjLj128EEEEELb0ELb0ELb1ELb0EEEvNS_9FwdParamsE,(.L_x_45818 - _ZN10layer_norm13ln_fwd_kernelINS_13Kernel_traitsI13__nv_bfloat16S2_fS2_fjLj1280ELj1ELj4ELj1ELj16ENS_18Kernel_traits_baseILj1280ES2_S2_fS2_fjLj128EEEEELb0ELb0ELb1ELb0EEEvNS_9FwdParamsE)
        .other          _ZN10layer_norm13ln_fwd_kernelINS_13Kernel_traitsI13__nv_bfloat16S2_fS2_fjLj1280ELj1ELj4ELj1ELj16ENS_18Kernel_traits_baseILj1280ES2_S2_fS2_fjLj128EEEEELb0ELb0ELb1ELb0EEEvNS_9FwdParamsE,@"STO_CUDA_ENTRY STV_DEFAULT"
_ZN10layer_norm13ln_fwd_kernelINS_13Kernel_traitsI13__nv_bfloat16S2_fS2_fjLj1280ELj1ELj4ELj1ELj16ENS_18Kernel_traits_baseILj1280ES2_S2_fS2_fjLj128EEEEELb0ELb0ELb1ELb0EEEvNS_9FwdParamsE:
.text._ZN10layer_norm13ln_fwd_kernelINS_13Kernel_traitsI13__nv_bfloat16S2_fS2_fjLj1280ELj1ELj4ELj1ELj16ENS_18Kernel_traits_baseILj1280ES2_S2_fS2_fjLj128EEEEELb0ELb0ELb1ELb0EEEvNS_9FwdParamsE:
        /* <DEDUP_REMOVED lines=60> */
.L_x_13740:
        /* <DEDUP_REMOVED lines=38> */
.L_x_13741:
[----:B------:R-:W-:Y:S05]  /*0620*/  BSYNC.RECONVERGENT B0 ;  /* 0x0000000000007941 */ /* 0x000fea0003800200 */
.L_x_13739:
        /* <DEDUP_REMOVED lines=46> */
.L_x_13783:
[----:B------:R-:W0:Y:S02]  /*0910*/  LDC.64 R104, c[0x0][0x3f0] ;  /* 0x0000fc00ff687b82 */ /* 0x000e240000000a00 */
[----:B0-----:R-:W-:-:S06]  /*0920*/  IMAD.WIDE R106, R129, 0x4, R104 ;  /* 0x00000004816a7825 */ /* 0x001fcc00078e0268 */
[----:B------:R-:W0:Y:S01]  /*0930*/  LDC.64 R104, c[0x0][0x3f8] ;  /* 0x0000fe00ff687b82 */ /* 0x000e220000000a00 */
[----:B------:R-:W2:Y:S01]  /*0940*/  LDG.E R106, desc[UR6][R106.64] ;  /* 0x000000066a6a7981 */ /* 0x000ea2000c1e1900 */
[----:B0-----:R-:W-:-:S06]  /*0950*/  IMAD.WIDE R132, R129, 0x4, R104 ;  /* 0x0000000481847825 */ /* 0x001fcc00078e0268 */
[----:B------:R-:W0:Y:S01]  /*0960*/  LDC R104, c[0x0][0x388] ;  /* 0x0000e200ff687b82 */ /* 0x000e220000000800 */
[----:B------:R-:W-:Y:S01]  /*0970*/  ISETP.GE.U32.AND P0, PT, R130, 0x20, PT ;  /* 0x000000208200780c */ /* 0x000fe20003f06070 */
[----:B------:R1:W5:Y:S01]  /*0980*/  LDG.E R105, desc[UR6][R132.64] ;  /* 0x0000000684697981 */ /* 0x000362000c1e1900 */
[----:B------:R-:W-:Y:S01]  /*0990*/  BSSY.RECONVERGENT B0, `(.L_x_13742) ;  /* 0x0000063000007945 */ /* 0x000fe20003800200 */
[----:B-1----:R-:W-:Y:S02]  /*09a0*/  HFMA2 R133, -RZ, RZ, 0, 0 ;  /* 0x00000000ff857431 */ /* 0x002fe400000001ff */
[----:B0-----:R-:W-:-:S05]  /*09b0*/  IMAD R134, R129, R104, RZ ;  /* 0x0000006881867224 */ /* 0x001fca00078e02ff */
[----:B------:R-:W-:-:S04]  /*09c0*/  SHF.R.S32.HI R135, RZ, 0x1f, R134 ;  /* 0x0000001fff877819 */ /* 0x000fc80000011486 */
[----:B------:R-:W-:-:S04]  /*09d0*/  LEA.HI R134, R135, R134, RZ, 0x3 ;  /* 0x0000008687867211 */ /* 0x000fc800078f18ff */
[----:B------:R-:W-:Y:S02]  /*09e0*/  LEA.HI.SX32 R107, R134, R131, 0x1d ;  /* 0x00000083866b7211 */ /* 0x000fe400078feaff */
[----:B--2---:R-:W-:-:S13]  /*09f0*/  ISETP.GE.AND P2, PT, R106, 0x1, PT ;  /* 0x000000016a00780c */ /* 0x004fda0003f46270 */
[----:B------:R-:W0:Y:S01]  /*0a00*/  @P2 S2R R138, SR_TID.X ;  /* 0x00000000008a2919 */ /* 0x000e220000002100 */
[----:B------:R-:W-:-:S05]  /*0a10*/  @P2 IADD3 R137, PT, PT, R106, -0x1, RZ ;  /* 0xffffffff6a892810 */ /* 0x000fca0007ffe0ff */
[----:B------:R-:W-:-:S05]  /*0a20*/  @P2 IMAD R137, R137, R104, RZ ;  /* 0x0000006889892224 */ /* 0x000fca00078e02ff */
[----:B------:R-:W-:-:S04]  /*0a30*/  @P2 SHF.R.S32.HI R136, RZ, 0x1f, R137 ;  /* 0x0000001fff882819 */ /* 0x000fc80000011489 */
[----:B------:R-:W-:Y:S02]  /*0a40*/  @P2 LEA.HI R136, R136, R137, RZ, 0x3 ;  /* 0x0000008988882211 */ /* 0x000fe400078f18ff */
[----:B0-----:R-:W-:-:S04]  /*0a50*/  @P2 LOP3.LUT R131, R138, 0x1f, RZ, 0xc0, !PT ;  /* 0x0000001f8a832812 */ /* 0x001fc800078ec0ff */
[----:B------:R-:W-:Y:S01]  /*0a60*/  @P2 LEA.HI.SX32 R133, R136, R131, 0x1d ;  /* 0x0000008388852211 */ /* 0x000fe200078feaff */
[----:B------:R-:W-:Y:S06]  /*0a70*/  @!P0 BRA `(.L_x_13743) ;  /* 0x0000000400508947 */ /* 0x000fec0003800000 */
[----:B------:R-:W-:Y:S04]  /*0a80*/  BSSY.RECONVERGENT B1, `(.L_x_13744) ;  /* 0x0000005000017945 */ /* 0x000fe80003800200 */
[----:B------:R-:W-:Y:S05]  /*0a90*/  @!P2 BRA `(.L_x_13745) ;  /* 0x00000000000ca947 */ /* 0x000fea0003800000 */
[----:B------:R-:W0:Y:S02]  /*0aa0*/  LDC.64 R60, c[0x0][0x390] ;  /* 0x0000e400ff3c7b82 */ /* 0x000e240000000a00 */
[----:B0-----:R-:W-:-:S06]  /*0ab0*/  IMAD.WIDE.U32 R60, R133, 0x10, R60 ;  /* 0x00000010853c7825 */ /* 0x001fcc00078e003c */
[----:B------:R-:W5:Y:S02]  /*0ac0*/  LDG.E.128 R60, desc[UR6][R60.64] ;  /* 0x000000063c3c7981 */ /* 0x000f64000c1e1d00 */
.L_x_13745:
[----:B------:R-:W-:Y:S05]  /*0ad0*/  BSYNC.RECONVERGENT B1 ;  /* 0x0000000000017941 */ /* 0x000fea0003800200 */
.L_x_13744:
[----:B------:R-:W-:-:S04]  /*0ae0*/  UISETP.NE.U32.AND UP0, UPT, UR4, URZ, UPT ;  /* 0x000000ff0400728c */ /* 0x000fc8000bf05070 */
[----:B------:R-:W-:-:S09]  /*0af0*/  UISETP.NE.AND.EX UP0, UPT, UR5, URZ, UPT, UP0 ;  /* 0x000000ff0500728c */ /* 0x000fd2000bf05300 */
[----:B------:R-:W-:Y:S05]  /*0b00*/  BRA.U !UP0, `(.L_x_13746) ;  /* 0x0000000108887547 */ /* 0x000fea000b800000 */
[----:B------:R-:W0:Y:S02]  /*0b10*/  LDC.64 R134, c[0x0][0x3a0] ;  /* 0x0000e800ff867b82 */ /* 0x000e240000000a00 */
[----:B0-----:R-:W-:-:S05]  /*0b20*/  IMAD.WIDE.U32 R134, R107, 0x20, R134 ;  /* 0x000000206b867825 */ /* 0x001fca00078e0086 */
[----:B------:R-:W2:Y:S04]  /*0b30*/  LDG.E.128 R96, desc[UR6][R134.64] ;  /* 0x0000000686607981 */ /* 0x000ea8000c1e1d00 */
[----:B------:R0:W3:Y:S01]  /*0b40*/  LDG.E.128 R100, desc[UR6][R134.64+0x10] ;  /* 0x0000100686647981 */ /* 0x0000e2000c1e1d00 */
[----:B------:R-:W-:-:S13]  /*0b50*/  ISETP.GT.AND P1, PT, R106, RZ, PT ;  /* 0x000000ff6a00720c */ /* 0x000fda0003f24270 */
[----:B------:R-:W2:Y:S01]  /*0b60*/  @P1 LDC R136, c[0x0][0x40c] ;  /* 0x00010300ff881b82 */ /* 0x000ea20000000800 */
[C---:B-----5:R-:W-:Y:S02]  /*0b70*/  @P1 PRMT R132, R60.reuse, 0x7632, R132 ;  /* 0x000076323c841816 */ /* 0x060fe40000000084 */
[----:B------:R-:W-:Y:S02]  /*0b80*/  @P1 SHF.L.U32 R137, R60, 0x10, RZ ;  /* 0x000000103c891819 */ /* 0x000fe400000006ff */
[----:B------:R-:W-:Y:S02]  /*0b90*/  @P1 SHF.L.U32 R132, R132, 0x10, RZ ;  /* 0x0000001084841819 */ /* 0x000fe400000006ff */
[C---:B0-----:R-:W-:Y:S01]  /*0ba0*/  @P1 PRMT R134, R62.reuse, 0x7632, R134 ;  /* 0x000076323e861816 */ /* 0x041fe20000000086 */
[----:B------:R-:W0:Y:S01]  /*0bb0*/  @P1 LDC R138, c[0x0][0x40c] ;  /* 0x00010300ff8a1b82 */ /* 0x000e220000000800 */
[----:B------:R-:W-:Y:S02]  /*0bc0*/  @P1 SHF.L.U32 R139, R61, 0x10, RZ ;  /* 0x000000103d8b1819 */ /* 0x000fe400000006ff */
[----:B------:R-:W-:-:S02]  /*0bd0*/  @P1 SHF.L.U32 R135, R62, 0x10, RZ ;  /* 0x000000103e871819 */ /* 0x000fc400000006ff */
[----:B------:R-:W-:-:S03]  /*0be0*/  @P1 SHF.L.U32 R134, R134, 0x10, RZ ;  /* 0x0000001086861819 */ /* 0x000fc600000006ff */
[----:B------:R-:W1:Y:S08]  /*0bf0*/  @P1 LDC R140, c[0x0][0x40c] ;  /* 0x00010300ff8c1b82 */ /* 0x000e700000000800 */
[----:B------:R-:W4:Y:S08]  /*0c00*/  @P1 LDC R141, c[0x0][0x40c] ;  /* 0x00010300ff8d1b82 */ /* 0x000f300000000800 */
[----:B------:R-:W3:Y:S08]  /*0c10*/  @P1 LDC R142, c[0x0][0x40c] ;  /* 0x00010300ff8e1b82 */ /* 0x000ef00000000800 */
[----:B------:R-:W4:Y:S08]  /*0c20*/  @P1 LDC R143, c[0x0][0x40c] ;  /* 0x00010300ff8f1b82 */ /* 0x000f300000000800 */
[----:B------:R-:W4:Y:S08]  /*0c30*/  @P1 LDC R144, c[0x0][0x40c] ;  /* 0x00010300ff901b82 */ /* 0x000f300000000800 */
[----:B------:R-:W4:Y:S01]  /*0c40*/  @P1 LDC R145, c[0x0][0x40c] ;  /* 0x00010300ff911b82 */ /* 0x000f220000000800 */
[----:B--2---:R-:W-:Y:S01]  /*0c50*/  @P1 FFMA.FTZ R96, R137, R136, R96 ;  /* 0x0000008889601223 */ /* 0x004fe20000010060 */
[----:B0-----:R-:W-:Y:S01]  /*0c60*/  @P1 FFMA.FTZ R97, R132, R138, R97 ;  /* 0x0000008a84611223 */ /* 0x001fe20000010061 */
[----:B------:R-:W-:Y:S01]  /*0c70*/  @P1 PRMT R132, R61, 0x7632, R132 ;  /* 0x000076323d841816 */ /* 0x000fe20000000084 */
[----:B-1----:R-:W-:Y:S01]  /*0c80*/  @P1 FFMA.FTZ R98, R139, R140, R98 ;  /* 0x0000008c8b621223 */ /* 0x002fe20000010062 */
[----:B------:R-:W-:Y:S01]  /*0c90*/  @P1 PRMT R136, R63, 0x7632, R136 ;  /* 0x000076323f881816 */ /* 0x000fe20000000088 */
[----:B---3--:R-:W-:Y:S01]  /*0ca0*/  @P1 FFMA.FTZ R100, R135, R142, R100 ;  /* 0x0000008e87641223 */ /* 0x008fe20000010064 */
[----:B------:R-:W-:Y:S01]  /*0cb0*/  @P1 SHF.L.U32 R137, R63, 0x10, RZ ;  /* 0x000000103f891819 */ /* 0x000fe200000006ff */
[----:B----4-:R-:W-:Y:S01]  /*0cc0*/  @P1 FFMA.FTZ R101, R134, R143, R101 ;  /* 0x0000008f86651223 */ /* 0x010fe20000010065 */
[----:B------:R-:W-:-:S02]  /*0cd0*/  @P1 SHF.L.U32 R132, R132, 0x10, RZ ;  /* 0x0000001084841819 */ /* 0x000fc400000006ff */
[----:B------:R-:W-:Y:S01]  /*0ce0*/  @P1 SHF.L.U32 R136, R136, 0x10, RZ ;  /* 0x0000001088881819 */ /* 0x000fe200000006ff */
[----:B------:R-:W-:Y:S02]  /*0cf0*/  @P1 FFMA.FTZ R102, R137, R144, R102 ;  /* 0x0000009089661223 */ /* 0x000fe40000010066 */
[----:B------:R-:W-:Y:S02]  /*0d00*/  @P1 FFMA.FTZ R99, R132, R141, R99 ;  /* 0x0000008d84631223 */ /* 0x000fe40000010063 */
[----:B------:R-:W-:Y:S01]  /*0d10*/  @P1 FFMA.FTZ R103, R136, R145, R103 ;  /* 0x0000009188671223 */ /* 0x000fe20000010067 */
[----:B------:R-:W-:Y:S06]  /*0d20*/  BRA `(.L_x_13747) ;  /* 0x00000000008c7947 */ /* 0x000fec0003800000 */
.L_x_13746:
[----:B------:R-:W0:Y:S01]  /*0d30*/  @P2 LDC R103, c[0x0][0x40c] ;  /* 0x00010300ff672b82 */ /* 0x000e220000000800 */
[----:B-----5:R-:W-:Y:S01]  /*0d40*/  @P2 PRMT R96, R60, 0x7632, R96 ;  /* 0x000076323c602816 */ /* 0x020fe20000000060 */
[----:B------:R-:W-:Y:S01]  /*0d50*/  HFMA2 R99, -RZ, RZ, 0, 0 ;  /* 0x00000000ff637431 */ /* 0x000fe200000001ff */
[----:B------:R-:W-:Y:S02]  /*0d60*/  @P2 PRMT R100, R62, 0x7632, R100 ;  /* 0x000076323e642816 */ /* 0x000fe40000000064 */
[----:B------:R-:W-:Y:S02]  /*0d70*/  @P2 SHF.L.U32 R96, R96, 0x10, RZ ;  /* 0x0000001060602819 */ /* 0x000fe400000006ff */
[----:B------:R-:W-:Y:S01]  /*0d80*/  @P2 PRMT R98, R61, 0x7632, R98 ;  /* 0x000076323d622816 */ /* 0x000fe20000000062 */
[----:B------:R-:W1:Y:S01]  /*0d90*/  @P2 LDC R143, c[0x0][0x40c] ;  /* 0x00010300ff8f2b82 */ /* 0x000e620000000800 */
[----:B------:R-:W-:Y:S02]  /*0da0*/  MOV R97, RZ ;  /* 0x000000ff00617202 */ /* 0x000fe40000000f00 */
[----:B------:R-:W-:-:S02]  /*0db0*/  @P2 SHF.L.U32 R100, R100, 0x10, RZ ;  /* 0x0000001064642819 */ /* 0x000fc400000006ff */
[----:B------:R-:W-:Y:S02]  /*0dc0*/  @P2 SHF.L.U32 R98, R98, 0x10, RZ ;  /* 0x0000001062622819 */ /* 0x000fe400000006ff */
[----:B------:R-:W-:Y:S01]  /*0dd0*/  MOV R101, RZ ;  /* 0x000000ff00657202 */ /* 0x000fe20000000f00 */
[----:B------:R-:W2:Y:S01]  /*0de0*/  @P2 LDC R139, c[0x0][0x40c] ;  /* 0x00010300ff8b2b82 */ /* 0x000ea20000000800 */
[----:B------:R-:W-:Y:S02]  /*0df0*/  @P2 SHF.L.U32 R134, R60, 0x10, RZ ;  /* 0x000000103c862819 */ /* 0x000fe400000006ff */
[----:B------:R-:W-:Y:S02]  /*0e00*/  @P2 SHF.L.U32 R136, R61, 0x10, RZ ;  /* 0x000000103d882819 */ /* 0x000fe400000006ff */
[----:B------:R-:W-:-:S03]  /*0e10*/  @P2 SHF.L.U32 R138, R62, 0x10, RZ ;  /* 0x000000103e8a2819 */ /* 0x000fc600000006ff */
[----:B------:R-:W3:Y:S01]  /*0e20*/  @P2 LDC R145, c[0x0][0x40c] ;  /* 0x00010300ff912b82 */ /* 0x000ee20000000800 */
[----:B0-----:R-:W-:Y:S01]  /*0e30*/  @P2 FMUL.FTZ R97, R96, R103 ;  /* 0x0000006760612220 */ /* 0x001fe20000410000 */
[----:B------:R-:W-:Y:S02]  /*0e40*/  @P2 PRMT R96, R63, 0x7632, R96 ;  /* 0x000076323f602816 */ /* 0x000fe40000000060 */
[----:B------:R-:W-:Y:S02]  /*0e50*/  CS2R R102, SRZ ;  /* 0x0000000000667805 */ /* 0x000fe4000001ff00 */
[----:B------:R-:W-:Y:S01]  /*0e60*/  @P2 SHF.L.U32 R132, R96, 0x10, RZ ;  /* 0x0000001060842819 */ /* 0x000fe200000006ff */
[----:B------:R-:W-:Y:S01]  /*0e70*/  HFMA2 R96, -RZ, RZ, 0, 0 ;  /* 0x00000000ff607431 */ /* 0x000fe200000001ff */
[----:B------:R-:W0:Y:S01]  /*0e80*/  @P2 LDC R135, c[0x0][0x40c] ;  /* 0x00010300ff872b82 */ /* 0x000e220000000800 */
[----:B-1----:R-:W-:Y:S01]  /*0e90*/  @P2 FMUL.FTZ R101, R100, R143 ;  /* 0x0000008f64652220 */ /* 0x002fe20000410000 */
[----:B------:R-:W-:-:S06]  /*0ea0*/  HFMA2 R100, -RZ, RZ, 0, 0 ;  /* 0x00000000ff647431 */ /* 0x000fcc00000001ff */
[----:B------:R-:W1:Y:S01]  /*0eb0*/  @P2 LDC R137, c[0x0][0x40c] ;  /* 0x00010300ff892b82 */ /* 0x000e620000000800 */
[----:B--2---:R-:W-:Y:S01]  /*0ec0*/  @P2 FMUL.FTZ R99, R98, R139 ;  /* 0x0000008b62632220 */ /* 0x004fe20000410000 */
[----:B------:R-:W-:Y:S02]  /*0ed0*/  @P2 SHF.L.U32 R139, R63, 0x10, RZ ;  /* 0x000000103f8b2819 */ /* 0x000fe400000006ff */
[----:B------:R-:W-:-:S04]  /*0ee0*/  MOV R98, RZ ;  /* 0x000000ff00627202 */ /* 0x000fc80000000f00 */
[----:B------:R-:W2:Y:S01]  /*0ef0*/  @P2 LDC R141, c[0x0][0x40c] ;  /* 0x00010300ff8d2b82 */ /* 0x000ea20000000800 */
[----:B---3--:R-:W-:-:S07]  /*0f00*/  @P2 FMUL.FTZ R103, R132, R145 ;  /* 0x0000009184672220 */ /* 0x008fce0000410000 */
[----:B------:R-:W3:Y:S01]  /*0f10*/  @P2 LDC R140, c[0x0][0x40c] ;  /* 0x00010300ff8c2b82 */ /* 0x000ee20000000800 */
[----:B0-----:R-:W-:Y:S01]  /*0f20*/  @P2 FMUL.FTZ R96, R134, R135 ;  /* 0x0000008786602220 */ /* 0x001fe20000410000 */
[----:B-1----:R-:W-:Y:S01]  /*0f30*/  @P2 FMUL.FTZ R98, R136, R137 ;  /* 0x0000008988622220 */ /* 0x002fe20000410000 */
[----:B--2---:R-:W-:Y:S01]  /*0f40*/  @P2 FMUL.FTZ R100, R138, R141 ;  /* 0x0000008d8a642220 */ /* 0x004fe20000410000 */
[----:B---3--:R-:W-:-:S07]  /*0f50*/  @P2 FMUL.FTZ R102, R139, R140 ;  /* 0x0000008c8b662220 */ /* 0x008fce0000410000 */
.L_x_13747:
[----:B------:R-:W0:Y:S01]  /*0f60*/  LDC.64 R134, c[0x0][0x3a8] ;  /* 0x0000ea00ff867b82 */ /* 0x000e220000000a00 */
[----:B------:R-:W-:Y:S01]  /*0f70*/  IADD3 R133, PT, PT, R133, 0x20, RZ ;  /* 0x0000002085857810 */ /* 0x000fe20007ffe0ff */
[C---:B0-----:R-:W-:Y:S01]  /*0f80*/  IMAD.WIDE.U32 R134, R107.reuse, 0x20, R134 ;  /* 0x000000206b867825 */ /* 0x041fe200078e0086 */
[----:B------:R-:W-:-:S04]  /*0f90*/  IADD3 R107, PT, PT, R107, 0x20, RZ ;  /* 0x000000206b6b7810 */ /* 0x000fc80007ffe0ff */
[----:B------:R0:W-:Y:S04]  /*0fa0*/  STG.E.128 desc[UR6][R134.64], R96 ;  /* 0x0000006086007986 */ /* 0x0001e8000c101d06 */
[----:B------:R0:W-:Y:S02]  /*0fb0*/  STG.E.128 desc[UR6][R134.64+0x10], R100 ;  /* 0x0000106486007986 */ /* 0x0001e4000c101d06 */
.L_x_13743:
[----:B------:R-:W-:Y:S05]  /*0fc0*/  BSYNC.RECONVERGENT B0 ;  /* 0x0000000000007941 */ /* 0x000fea0003800200 */
.L_x_13742:
        /* <DEDUP_REMOVED lines=9> */
.L_x_13751:
[----:B------:R-:W-:Y:S05]  /*1060*/  BSYNC.RECONVERGENT B1 ;  /* 0x0000000000017941 */ /* 0x000fea0003800200 */
.L_x_13750:
[----:B------:R-:W-:-:S04]  /*1070*/  UISETP.NE.U32.AND UP0, UPT, UR4, URZ, UPT ;  /* 0x000000ff0400728c */ /* 0x000fc8000bf05070 */
[----:B------:R-:W-:-:S09]  /*1080*/  UISETP.NE.AND.EX UP0, UPT, UR5, URZ, UPT, UP0 ;  /* 0x000000ff0500728c */ /* 0x000fd2000bf05300 */
[----:B------:R-:W-:Y:S05]  /*1090*/  BRA.U !UP0, `(.L_x_13752) ;  /* 0x0000000108887547 */ /* 0x000fea000b800000 */
[----:B0-----:R-:W0:Y:S02]  /*10a0*/  LDC.64 R134, c[0x0][0x3a0] ;  /* 0x0000e800ff867b82 */ /* 0x001e240000000a00 */
[----:B0-----:R-:W-:-:S05]  /*10b0*/  IMAD.WIDE.U32 R134, R107, 0x20, R134 ;  /* 0x000000206b867825 */ /* 0x001fca00078e0086 */
[----:B------:R-:W2:Y:S04]  /*10c0*/  LDG.E.128 R64, desc[UR6][R134.64] ;  /* 0x0000000686407981 */ /* 0x000ea8000c1e1d00 */
[----:B------:R0:W3:Y:S01]  /*10d0*/  LDG.E.128 R68, desc[UR6][R134.64+0x10] ;  /* 0x0000100686447981 */ /* 0x0000e2000c1e1d00 */
[----:B------:R-:W-:-:S13]  /*10e0*/  ISETP.GT.AND P1, PT, R106, RZ, PT ;  /* 0x000000ff6a00720c */ /* 0x000fda0003f24270 */
[----:B------:R-:W2:Y:S01]  /*10f0*/  @P1 LDC R138, c[0x0][0x40c] ;  /* 0x00010300ff8a1b82 */ /* 0x000ea20000000800 */
[C---:B-----5:R-:W-:Y:S02]  /*1100*/  @P1 SHF.L.U32 R137, R60.reuse, 0x10, RZ ;  /* 0x000000103c891819 */ /* 0x060fe400000006ff */
[----:B------:R-:W-:Y:S02]  /*1110*/  @P1 PRMT R136, R60, 0x7632, R136 ;  /* 0x000076323c881816 */ /* 0x000fe40000000088 */
[C---:B------:R-:W-:Y:S02]  /*1120*/  @P1 SHF.L.U32 R141, R61.reuse, 0x10, RZ ;  /* 0x000000103d8d1819 */ /* 0x040fe400000006ff */
[----:B------:R-:W-:Y:S01]  /*1130*/  @P1 SHF.L.U32 R136, R136, 0x10, RZ ;  /* 0x0000001088881819 */ /* 0x000fe200000006ff */
[----:B------:R-:W1:Y:S01]  /*1140*/  @P1 LDC R139, c[0x0][0x40c] ;  /* 0x00010300ff8b1b82 */ /* 0x000e620000000800 */
[----:B0-----:R-:W-:Y:S02]  /*1150*/  @P1 PRMT R134, R61, 0x7632, R134 ;  /* 0x000076323d861816 */ /* 0x001fe40000000086 */
[----:B------:R-:W-:-:S02]  /*1160*/  @P1 PRMT R135, R62, 0x7632, R135 ;  /* 0x000076323e871816 */ /* 0x000fc40000000087 */
[----:B------:R-:W-:-:S03]  /*1170*/  @P1 SHF.L.U32 R134, R134, 0x10, RZ ;  /* 0x0000001086861819 */ /* 0x000fc600000006ff */
[----:B------:R-:W0:Y:S08]  /*1180*/  @P1 LDC R140, c[0x0][0x40c] ;  /* 0x00010300ff8c1b82 */ /* 0x000e300000000800 */
[----:B------:R-:W4:Y:S08]  /*1190*/  @P1 LDC R142, c[0x0][0x40c] ;  /* 0x00010300ff8e1b82 */ /* 0x000f300000000800 */
[----:B------:R-:W3:Y:S08]  /*11a0*/  @P1 LDC R143, c[0x0][0x40c] ;  /* 0x00010300ff8f1b82 */ /* 0x000ef00000000800 */
[----:B------:R-:W3:Y:S08]  /*11b0*/  @P1 LDC R144, c[0x0][0x40c] ;  /* 0x00010300ff901b82 */ /* 0x000ef00000000800 */
[----:B------:R-:W3:Y:S08]  /*11c0*/  @P1 LDC R145, c[0x0][0x40c] ;  /* 0x00010300ff911b82 */ /* 0x000ef00000000800 */
[----:B------:R-:W3:Y:S01]  /*11d0*/  @P1 LDC R146, c[0x0][0x40c] ;  /* 0x00010300ff921b82 */ /* 0x000ee20000000800 */
[----:B--2---:R-:W-:Y:S01]  /*11e0*/  @P1 FFMA.FTZ R64, R137, R138, R64 ;  /* 0x0000008a89401223 */ /* 0x004fe20000010040 */
[----:B------:R-:W-:Y:S01]  /*11f0*/  @P1 PRMT R137, R63, 0x7632, R137 ;  /* 0x000076323f891816 */ /* 0x000fe20000000089 */
[----:B-1----:R-:W-:Y:S01]  /*1200*/  @P1 FFMA.FTZ R65, R136, R139, R65 ;  /* 0x0000008b88411223 */ /* 0x002fe20000010041 */
[----:B0-----:R-:W-:Y:S01]  /*1210*/  @P1 FFMA.FTZ R66, R141, R140, R66 ;  /* 0x0000008c8d421223 */ /* 0x001fe20000010042 */
[----:B------:R-:W-:Y:S01]  /*1220*/  @P1 SHF.L.U32 R139, R62, 0x10, RZ ;  /* 0x000000103e8b1819 */ /* 0x000fe200000006ff */
[----:B----4-:R-:W-:Y:S01]  /*1230*/  @P1 FFMA.FTZ R67, R134, R142, R67 ;  /* 0x0000008e86431223 */ /* 0x010fe20000010043 */
[----:B------:R-:W-:-:S02]  /*1240*/  @P1 SHF.L.U32 R141, R63, 0x10, RZ ;  /* 0x000000103f8d1819 */ /* 0x000fc400000006ff */
[----:B------:R-:W-:Y:S01]  /*1250*/  @P1 SHF.L.U32 R136, R135, 0x10, RZ ;  /* 0x0000001087881819 */ /* 0x000fe200000006ff */
[----:B---3--:R-:W-:Y:S01]  /*1260*/  @P1 FFMA.FTZ R68, R139, R143, R68 ;  /* 0x0000008f8b441223 */ /* 0x008fe20000010044 */
[----:B------:R-:W-:Y:S01]  /*1270*/  @P1 SHF.L.U32 R138, R137, 0x10, RZ ;  /* 0x00000010898a1819 */ /* 0x000fe200000006ff */
[----:B------:R-:W-:Y:S02]  /*1280*/  @P1 FFMA.FTZ R70, R141, R145, R70 ;  /* 0x000000918d461223 */ /* 0x000fe40000010046 */
[----:B------:R-:W-:Y:S02]  /*1290*/  @P1 FFMA.FTZ R69, R136, R144, R69 ;  /* 0x0000009088451223 */ /* 0x000fe40000010045 */
[----:B------:R-:W-:Y:S01]  /*12a0*/  @P1 FFMA.FTZ R71, R138, R146, R71 ;  /* 0x000000928a471223 */ /* 0x000fe20000010047 */
[----:B------:R-:W-:Y:S06]  /*12b0*/  BRA `(.L_x_13753) ;  /* 0x00000000008c7947 */ /* 0x000fec0003800000 */
.L_x_13752:
[----:B------:R-:W1:Y:S01]  /*12c0*/  @P2 LDC R71, c[0x0][0x40c] ;  /* 0x00010300ff472b82 */ /* 0x000e620000000800 */
[----:B-----5:R-:W-:Y:S01]  /*12d0*/  @P2 PRMT R64, R60, 0x7632, R64 ;  /* 0x000076323c402816 */ /* 0x020fe20000000040 */
[----:B------:R-:W-:Y:S01]  /*12e0*/  HFMA2 R67, -RZ, RZ, 0, 0 ;  /* 0x00000000ff437431 */ /* 0x000fe200000001ff */
[----:B------:R-:W-:Y:S02]  /*12f0*/  @P2 PRMT R68, R62, 0x7632, R68 ;  /* 0x000076323e442816 */ /* 0x000fe40000000044 */
[----:B------:R-:W-:Y:S02]  /*1300*/  @P2 SHF.L.U32 R64, R64, 0x10, RZ ;  /* 0x0000001040402819 */ /* 0x000fe400000006ff */
[----:B------:R-:W-:Y:S01]  /*1310*/  @P2 PRMT R66, R61, 0x7632, R66 ;  /* 0x000076323d422816 */ /* 0x000fe20000000042 */
[----:B------:R-:W2:Y:S01]  /*1320*/  @P2 LDC R137, c[0x0][0x40c] ;  /* 0x00010300ff892b82 */ /* 0x000ea20000000800 */
[----:B------:R-:W-:Y:S02]  /*1330*/  MOV R65, RZ ;  /* 0x000000ff00417202 */ /* 0x000fe40000000f00 */
[----:B------:R-:W-:-:S02]  /*1340*/  @P2 SHF.L.U32 R68, R68, 0x10, RZ ;  /* 0x0000001044442819 */ /* 0x000fc400000006ff */
[----:B------:R-:W-:Y:S02]  /*1350*/  @P2 SHF.L.U32 R66, R66, 0x10, RZ ;  /* 0x0000001042422819 */ /* 0x000fe400000006ff */
[----:B------:R-:W-:Y:S01]  /*1360*/  MOV R69, RZ ;  /* 0x000000ff00457202 */ /* 0x000fe20000000f00 */
[----:B0-----:R-:W0:Y:S01]  /*1370*/  @P2 LDC R135, c[0x0][0x40c] ;  /* 0x00010300ff872b82 */ /* 0x001e220000000800 */
[----:B------:R-:W-:Y:S02]  /*1380*/  @P2 SHF.L.U32 R139, R62, 0x10, RZ ;  /* 0x000000103e8b2819 */ /* 0x000fe400000006ff */
[----:B------:R-:W-:-:S05]  /*1390*/  @P2 SHF.L.U32 R141, R63, 0x10, RZ ;  /* 0x000000103f8d2819 */ /* 0x000fca00000006ff */
[----:B------:R-:W3:Y:S01]  /*13a0*/  @P2 LDC R143, c[0x0][0x40c] ;  /* 0x00010300ff8f2b82 */ /* 0x000ee20000000800 */
[----:B-1----:R-:W-:Y:S01]  /*13b0*/  @P2 FMUL.FTZ R65, R64, R71 ;  /* 0x0000004740412220 */ /* 0x002fe20000410000 */
[----:B------:R-:W-:Y:S02]  /*13c0*/  @P2 PRMT R64, R63, 0x7632, R64 ;  /* 0x000076323f402816 */ /* 0x000fe40000000040 */
[----:B------:R-:W-:Y:S02]  /*13d0*/  CS2R R70, SRZ ;  /* 0x0000000000467805 */ /* 0x000fe4000001ff00 */
[----:B------:R-:W-:Y:S01]  /*13e0*/  @P2 SHF.L.U32 R134, R64, 0x10, RZ ;  /* 0x0000001040862819 */ /* 0x000fe200000006ff */
[----:B------:R-:W-:Y:S01]  /*13f0*/  HFMA2 R64, -RZ, RZ, 0, 0 ;  /* 0x00000000ff407431 */ /* 0x000fe200000001ff */
[----:B------:R-:W1:Y:S01]  /*1400*/  @P2 LDC R136, c[0x0][0x40c] ;  /* 0x00010300ff882b82 */ /* 0x000e620000000800 */
[----:B--2---:R-:W-:Y:S01]  /*1410*/  @P2 FMUL.FTZ R69, R68, R137 ;  /* 0x0000008944452220 */ /* 0x004fe20000410000 */
[----:B------:R-:W-:Y:S01]  /*1420*/  HFMA2 R68, -RZ, RZ, 0, 0 ;  /* 0x00000000ff447431 */ /* 0x000fe200000001ff */
[----:B------:R-:W-:-:S05]  /*1430*/  @P2 SHF.L.U32 R137, R61, 0x10, RZ ;  /* 0x000000103d892819 */ /* 0x000fca00000006ff */
[----:B------:R-:W2:Y:S01]  /*1440*/  @P2 LDC R138, c[0x0][0x40c] ;  /* 0x00010300ff8a2b82 */ /* 0x000ea20000000800 */
[----:B0-----:R-:W-:Y:S01]  /*1450*/  @P2 FMUL.FTZ R67, R66, R135 ;  /* 0x0000008742432220 */ /* 0x001fe20000410000 */
[----:B------:R-:W-:Y:S02]  /*1460*/  @P2 SHF.L.U32 R135, R60, 0x10, RZ ;  /* 0x000000103c872819 */ /* 0x000fe400000006ff */
[----:B------:R-:W-:-:S04]  /*1470*/  MOV R66, RZ ;  /* 0x000000ff00427202 */ /* 0x000fc80000000f00 */
[----:B------:R-:W0:Y:S01]  /*1480*/  @P2 LDC R140, c[0x0][0x40c] ;  /* 0x00010300ff8c2b82 */ /* 0x000e220000000800 */
[----:B---3--:R-:W-:-:S07]  /*1490*/  @P2 FMUL.FTZ R71, R134, R143 ;  /* 0x0000008f86472220 */ /* 0x008fce0000410000 */
[----:B------:R-:W3:Y:S01]  /*14a0*/  @P2 LDC R142, c[0x0][0x40c] ;  /* 0x00010300ff8e2b82 */ /* 0x000ee20000000800 */
[----:B-1----:R-:W-:Y:S01]  /*14b0*/  @P2 FMUL.FTZ R64, R135, R136 ;  /* 0x0000008887402220 */ /* 0x002fe20000410000 */
[----:B--2---:R-:W-:Y:S01]  /*14c0*/  @P2 FMUL.FTZ R66, R137, R138 ;  /* 0x0000008a89422220 */ /* 0x004fe20000410000 */
[----:B0-----:R-:W-:Y:S01]  /*14d0*/  @P2 FMUL.FTZ R68, R139, R140 ;  /* 0x0000008c8b442220 */ /* 0x001fe20000410000 */
[----:B---3--:R-:W-:-:S07]  /*14e0*/  @P2 FMUL.FTZ R70, R141, R142 ;  /* 0x0000008e8d462220 */ /* 0x008fce0000410000 */
.L_x_13753:
[----:B------:R-:W0:Y:S01]  /*14f0*/  LDC.64 R134, c[0x0][0x3a8] ;  /* 0x0000ea00ff867b82 */ /* 0x000e220000000a00 */
[----:B------:R-:W-:Y:S01]  /*1500*/  IADD3 R133, PT, PT, R133, 0x20, RZ ;  /* 0x0000002085857810 */ /* 0x000fe20007ffe0ff */
[C---:B0-----:R-:W-:Y:S01]  /*1510*/  IMAD.WIDE.U32 R134, R107.reuse, 0x20, R134 ;  /* 0x000000206b867825 */ /* 0x041fe200078e0086 */
[----:B------:R-:W-:-:S04]  /*1520*/  IADD3 R107, PT, PT, R107, 0x20, RZ ;  /* 0x000000206b6b7810 */ /* 0x000fc80007ffe0ff */
[----:B------:R1:W-:Y:S04]  /*1530*/  STG.E.128 desc[UR6][R134.64], R64 ;  /* 0x0000004086007986 */ /* 0x0003e8000c101d06 */
[----:B------:R1:W-:Y:S02]  /*1540*/  STG.E.128 desc[UR6][R134.64+0x10], R68 ;  /* 0x0000104486007986 */ /* 0x0003e4000c101d06 */
.L_x_13749:
[----:B------:R-:W-:Y:S05]  /*1550*/  BSYNC.RECONVERGENT B0 ;  /* 0x0000000000007941 */ /* 0x000fea0003800200 */
.L_x_13748:
        /* <DEDUP_REMOVED lines=9> */
.L_x_13757:
[----:B------:R-:W-:Y:S05]  /*15f0*/  BSYNC.RECONVERGENT B1 ;  /* 0x0000000000017941 */ /* 0x000fea0003800200 */
.L_x_13756:
        /* <DEDUP_REMOVED lines=9> */
[C---:B-----5:R-:W-:Y:S02]  /*1690*/  @P1 SHF.L.U32 R139, R60.reuse, 0x10, RZ ;  /* 0x000000103c8b1819 */ /* 0x060fe400000006ff */
[----:B------:R-:W-:Y:S02]  /*16a0*/  @P1 PRMT R135, R60, 0x7632, R135 ;  /* 0x000076323c871816 */ /* 0x000fe40000000087 */
[----:B------:R-:W-:Y:S02]  /*16b0*/  @P1 SHF.L.U32 R141, R61, 0x10, RZ ;  /* 0x000000103d8d1819 */ /* 0x000fe400000006ff */
[----:B0-----:R-:W-:Y:S01]  /*16c0*/  @P1 SHF.L.U32 R136, R135, 0x10, RZ ;  /* 0x0000001087881819 */ /* 0x001fe200000006ff */
[----:B------:R-:W0:Y:S01]  /*16d0*/  @P1 LDC R140, c[0x0][0x40c] ;  /* 0x00010300ff8c1b82 */ /* 0x000e220000000800 */
[----:B------:R-:W-:Y:S02]  /*16e0*/  @P1 PRMT R135, R61, 0x7632, R135 ;  /* 0x000076323d871816 */ /* 0x000fe40000000087 */
[----:B------:R-:W-:-:S02]  /*16f0*/  @P1 PRMT R137, R62, 0x7632, R137 ;  /* 0x000076323e891816 */ /* 0x000fc40000000089 */
[----:B------:R-:W-:-:S03]  /*1700*/  @P1 SHF.L.U32 R147, R63, 0x10, RZ ;  /* 0x000000103f931819 */ /* 0x000fc600000006ff */
[----:B------:R-:W1:Y:S08]  /*1710*/  @P1 LDC R142, c[0x0][0x40c] ;  /* 0x00010300ff8e1b82 */ /* 0x000e700000000800 */
[----:B------:R-:W4:Y:S08]  /*1720*/  @P1 LDC R143, c[0x0][0x40c] ;  /* 0x00010300ff8f1b82 */ /* 0x000f300000000800 */
[----:B------:R-:W4:Y:S08]  /*1730*/  @P1 LDC R144, c[0x0][0x40c] ;  /* 0x00010300ff901b82 */ /* 0x000f300000000800 */
[----:B------:R-:W4:Y:S08]  /*1740*/  @P1 LDC R145, c[0x0][0x40c] ;  /* 0x00010300ff911b82 */ /* 0x000f300000000800 */
[----:B------:R-:W3:Y:S08]  /*1750*/  @P1 LDC R146, c[0x0][0x40c] ;  /* 0x00010300ff921b82 */ /* 0x000ef00000000800 */
[----:B------:R-:W4:Y:S01]  /*1760*/  @P1 LDC R148, c[0x0][0x40c] ;  /* 0x00010300ff941b82 */ /* 0x000f220000000800 */
[----:B--2---:R-:W-:Y:S01]  /*1770*/  @P1 FFMA.FTZ R72, R139, R138, R72 ;  /* 0x0000008a8b481223 */ /* 0x004fe20000010048 */
[----:B------:R-:W-:Y:S01]  /*1780*/  @P1 PRMT R139, R63, 0x7632, R139 ;  /* 0x000076323f8b1816 */ /* 0x000fe2000000008b */
[----:B0-----:R-:W-:Y:S01]  /*1790*/  @P1 FFMA.FTZ R73, R136, R140, R73 ;  /* 0x0000008c88491223 */ /* 0x001fe20000010049 */
[----:B-1----:R-:W-:Y:S01]  /*17a0*/  @P1 FFMA.FTZ R74, R141, R142, R74 ;  /* 0x0000008e8d4a1223 */ /* 0x002fe2000001004a */
[----:B------:R-:W-:Y:S01]  /*17b0*/  @P1 SHF.L.U32 R141, R62, 0x10, RZ ;  /* 0x000000103e8d1819 */ /* 0x000fe200000006ff */
[----:B---3--:R-:W-:Y:S01]  /*17c0*/  @P1 FFMA.FTZ R78, R147, R146, R78 ;  /* 0x00000092934e1223 */ /* 0x008fe2000001004e */
[----:B------:R-:W-:-:S02]  /*17d0*/  @P1 SHF.L.U32 R136, R135, 0x10, RZ ;  /* 0x0000001087881819 */ /* 0x000fc400000006ff */
[----:B------:R-:W-:Y:S01]  /*17e0*/  @P1 SHF.L.U32 R138, R137, 0x10, RZ ;  /* 0x00000010898a1819 */ /* 0x000fe200000006ff */
[----:B----4-:R-:W-:Y:S01]  /*17f0*/  @P1 FFMA.FTZ R76, R141, R144, R76 ;  /* 0x000000908d4c1223 */ /* 0x010fe2000001004c */
[----:B------:R-:W-:Y:S01]  /*1800*/  @P1 SHF.L.U32 R140, R139, 0x10, RZ ;  /* 0x000000108b8c1819 */ /* 0x000fe200000006ff */
[----:B------:R-:W-:Y:S02]  /*1810*/  @P1 FFMA.FTZ R75, R136, R143, R75 ;  /* 0x0000008f884b1223 */ /* 0x000fe4000001004b */
[----:B------:R-:W-:Y:S02]  /*1820*/  @P1 FFMA.FTZ R77, R138, R145, R77 ;  /* 0x000000918a4d1223 */ /* 0x000fe4000001004d */
[----:B------:R-:W-:Y:S01]  /*1830*/  @P1 FFMA.FTZ R79, R140, R148, R79 ;  /* 0x000000948c4f1223 */ /* 0x000fe2000001004f */
[----:B------:R-:W-:Y:S06]  /*1840*/  BRA `(.L_x_13759) ;  /* 0x00000000008c7947 */ /* 0x000fec0003800000 */
.L_x_13758:
        /* <DEDUP_REMOVED lines=14> */
[----:B------:R-:W-:Y:S02]  /*1930*/  @P2 SHF.L.U32 R140, R62, 0x10, RZ ;  /* 0x000000103e8c2819 */ /* 0x000fe400000006ff */
[C---:B------:R-:W-:Y:S01]  /*1940*/  @P2 SHF.L.U32 R142, R63.reuse, 0x10, RZ ;  /* 0x000000103f8e2819 */ /* 0x040fe200000006ff */
[----:B------:R-:W3:Y:S01]  /*1950*/  @P2 LDC R144, c[0x0][0x40c] ;  /* 0x00010300ff902b82 */ /* 0x000ee20000000800 */
[----:B0-----:R-:W-:Y:S01]  /*1960*/  @P2 FMUL.FTZ R73, R72, R79 ;  /* 0x0000004f48492220 */ /* 0x001fe20000410000 */
[----:B------:R-:W-:-:S02]  /*1970*/  @P2 PRMT R72, R63, 0x7632, R72 ;  /* 0x000076323f482816 */ /* 0x000fc40000000048 */
[----:B------:R-:W-:-:S04]  /*1980*/  CS2R R78, SRZ ;  /* 0x00000000004e7805 */ /* 0x000fc8000001ff00 */
[----:B------:R-:W0:Y:S01]  /*1990*/  @P2 LDC R137, c[0x0][0x40c] ;  /* 0x00010300ff892b82 */ /* 0x000e220000000800 */
[----:B-1----:R-:W-:Y:S01]  /*19a0*/  @P2 FMUL.FTZ R75, R74, R135 ;  /* 0x000000874a4b2220 */ /* 0x002fe20000410000 */
[----:B------:R-:W-:Y:S01]  /*19b0*/  @P2 SHF.L.U32 R135, R72, 0x10, RZ ;  /* 0x0000001048872819 */ /* 0x000fe200000006ff */
[----:B------:R-:W-:Y:S01]  /*19c0*/  HFMA2 R72, -RZ, RZ, 0, 0 ;  /* 0x00000000ff487431 */ /* 0x000fe200000001ff */
[----:B------:R-:W-:-:S04]  /*19d0*/  MOV R74, RZ ;  /* 0x000000ff004a7202 */ /* 0x000fc80000000f00 */
[----:B------:R-:W1:Y:S01]  /*19e0*/  @P2 LDC R139, c[0x0][0x40c] ;  /* 0x00010300ff8b2b82 */ /* 0x000e620000000800 */
[----:B--2---:R-:W-:Y:S01]  /*19f0*/  @P2 FMUL.FTZ R77, R76, R143 ;  /* 0x0000008f4c4d2220 */ /* 0x004fe20000410000 */
[----:B------:R-:W-:-:S06]  /*1a00*/  HFMA2 R76, -RZ, RZ, 0, 0 ;  /* 0x00000000ff4c7431 */ /* 0x000fcc00000001ff */
[----:B------:R-:W2:Y:S01]  /*1a10*/  @P2 LDC R141, c[0x0][0x40c] ;  /* 0x00010300ff8d2b82 */ /* 0x000ea20000000800 */
[----:B---3--:R-:W-:-:S07]  /*1a20*/  @P2 FMUL.FTZ R79, R135, R144 ;  /* 0x00000090874f2220 */ /* 0x008fce0000410000 */
[----:B------:R-:W3:Y:S01]  /*1a30*/  @P2 LDC R145, c[0x0][0x40c] ;  /* 0x00010300ff912b82 */ /* 0x000ee20000000800 */
[----:B0-----:R-:W-:Y:S01]  /*1a40*/  @P2 FMUL.FTZ R72, R136, R137 ;  /* 0x0000008988482220 */ /* 0x001fe20000410000 */
[----:B-1----:R-:W-:Y:S01]  /*1a50*/  @P2 FMUL.FTZ R74, R138, R139 ;  /* 0x0000008b8a4a2220 */ /* 0x002fe20000410000 */
[----:B--2---:R-:W-:Y:S01]  /*1a60*/  @P2 FMUL.FTZ R76, R140, R141 ;  /* 0x0000008d8c4c2220 */ /* 0x004fe20000410000 */
[----:B---3--:R-:W-:-:S07]  /*1a70*/  @P2 FMUL.FTZ R78, R142, R145 ;  /* 0x000000918e4e2220 */ /* 0x008fce0000410000 */
.L_x_13759:
[----:B------:R-:W0:Y:S01]  /*1a80*/  LDC.64 R136, c[0x0][0x3a8] ;  /* 0x0000ea00ff887b82 */ /* 0x000e220000000a00 */
[----:B------:R-:W-:Y:S01]  /*1a90*/  IADD3 R133, PT, PT, R133, 0x20, RZ ;  /* 0x0000002085857810 */ /* 0x000fe20007ffe0ff */
[C---:B0-----:R-:W-:Y:S01]  /*1aa0*/  IMAD.WIDE.U32 R136, R107.reuse, 0x20, R136 ;  /* 0x000000206b887825 */ /* 0x041fe200078e0088 */
[----:B------:R-:W-:-:S04]  /*1ab0*/  IADD3 R107, PT, PT, R107, 0x20, RZ ;  /* 0x000000206b6b7810 */ /* 0x000fc80007ffe0ff */
[----:B------:R0:W-:Y:S04]  /*1ac0*/  STG.E.128 desc[UR6][R136.64], R72 ;  /* 0x0000004888007986 */ /* 0x0001e8000c101d06 */
[----:B------:R0:W-:Y:S02]  /*1ad0*/  STG.E.128 desc[UR6][R136.64+0x10], R76 ;  /* 0x0000104c88007986 */ /* 0x0001e4000c101d06 */
.L_x_13755:
[----:B------:R-:W-:Y:S05]  /*1ae0*/  BSYNC.RECONVERGENT B0 ;  /* 0x0000000000007941 */ /* 0x000fea0003800200 */
.L_x_13754:
        /* <DEDUP_REMOVED lines=9> */
.L_x_13763:
[----:B------:R-:W-:Y:S05]  /*1b80*/  BSYNC.RECONVERGENT B1 ;  /* 0x0000000000017941 */ /* 0x000fea0003800200 */
.L_x_13762:
        /* <DEDUP_REMOVED lines=37> */
.L_x_13764:
        /* <DEDUP_REMOVED lines=35> */
.L_x_13765:
[----:B------:R-:W0:Y:S01]  /*2010*/  LDC.64 R136, c[0x0][0x3a8] ;  /* 0x0000ea00ff887b82 */ /* 0x000e220000000a00 */
[----:B------:R-:W-:Y:S01]  /*2020*/  IADD3 R133, PT, PT, R133, 0x20, RZ ;  /* 0x0000002085857810 */ /* 0x000fe20007ffe0ff */
[C---:B0-----:R-:W-:Y:S01]  /*2030*/  IMAD.WIDE.U32 R136, R107.reuse, 0x20, R136 ;  /* 0x000000206b887825 */ /* 0x041fe200078e0088 */
[----:B------:R-:W-:-:S04]  /*2040*/  IADD3 R107, PT, PT, R107, 0x20, RZ ;  /* 0x000000206b6b7810 */ /* 0x000fc80007ffe0ff */
[----:B------:R1:W-:Y:S04]  /*2050*/  STG.E.128 desc[UR6][R136.64], R80 ;  /* 0x0000005088007986 */ /* 0x0003e8000c101d06 */
[----:B------:R1:W-:Y:S02]  /*2060*/  STG.E.128 desc[UR6][R136.64+0x10], R84 ;  /* 0x0000105488007986 */ /* 0x0003e4000c101d06 */
.L_x_13761:
[----:B------:R-:W-:Y:S05]  /*2070*/  BSYNC.RECONVERGENT B0 ;  /* 0x0000000000007941 */ /* 0x000fea0003800200 */
.L_x_13760:
        /* <DEDUP_REMOVED lines=8> */
.L_x_13769:
[----:B------:R-:W-:Y:S05]  /*2100*/  BSYNC.RECONVERGENT B1 ;  /* 0x0000000000017941 */ /* 0x000fea0003800200 */
.L_x_13768:
[----:B------:R-:W-:-:S04]  /*2110*/  UISETP.NE.U32.AND UP0, UPT, UR4, URZ, UPT ;  /* 0x000000ff0400728c */ /* 0x000fc8000bf05070 */
[----:B------:R-:W-:-:S09]  /*2120*/  UISETP.NE.AND.EX UP0, UPT, UR5, URZ, UPT, UP0 ;  /* 0x000000ff0500728c */ /* 0x000fd2000bf05300 */
[----:B------:R-:W-:Y:S05]  /*2130*/  BRA.U !UP0, `(.L_x_13770) ;  /* 0x0000000108887547 */ /* 0x000fea000b800000 */
[----:B01----:R-:W0:Y:S02]  /*2140*/  LDC.64 R136, c[0x0][0x3a0] ;  /* 0x0000e800ff887b82 */ /* 0x003e240000000a00 */
        /* <DEDUP_REMOVED lines=8> */
[----:B------:R-:W-:Y:S01]  /*21d0*/  @P2 SHF.L.U32 R141, R61, 0x10, RZ ;  /* 0x000000103d8d2819 */ /* 0x000fe200000006ff */
[----:B------:R-:W1:Y:S01]  /*21e0*/  @P2 LDC R139, c[0x0][0x40c] ;  /* 0x00010300ff8b2b82 */ /* 0x000e620000000800 */
[----:B0-----:R-:W-:-:S07]  /*21f0*/  @P2 PRMT R137, R63, 0x7632, R137 ;  /* 0x000076323f892816 */ /* 0x001fce0000000089 */
[----:B------:R-:W0:Y:S08]  /*2200*/  @P2 LDC R140, c[0x0][0x40c] ;  /* 0x00010300ff8c2b82 */ /* 0x000e300000000800 */
[----:B------:R-:W4:Y:S08]  /*2210*/  @P2 LDC R142, c[0x0][0x40c] ;  /* 0x00010300ff8e2b82 */ /* 0x000f300000000800 */
[----:B------:R-:W3:Y:S08]  /*2220*/  @P2 LDC R143, c[0x0][0x40c] ;  /* 0x00010300ff8f2b82 */ /* 0x000ef00000000800 */
[----:B------:R-:W4:Y:S08]  /*2230*/  @P2 LDC R144, c[0x0][0x40c] ;  /* 0x00010300ff902b82 */ /* 0x000f300000000800 */
[----:B------:R-:W4:Y:S08]  /*2240*/  @P2 LDC R145, c[0x0][0x40c] ;  /* 0x00010300ff912b82 */ /* 0x000f300000000800 */
[----:B------:R-:W4:Y:S01]  /*2250*/  @P2 LDC R146, c[0x0][0x40c] ;  /* 0x00010300ff922b82 */ /* 0x000f220000000800 */
[----:B--2---:R-:W-:Y:S01]  /*2260*/  @P2 FFMA.FTZ R88, R133, R138, R88 ;  /* 0x0000008a85582223 */ /* 0x004fe20000010058 */
[----:B-1----:R-:W-:Y:S01]  /*2270*/  @P2 FFMA.FTZ R89, R106, R139, R89 ;  /* 0x0000008b6a592223 */ /* 0x002fe20000010059 */
[----:B------:R-:W-:Y:S01]  /*2280*/  @P2 PRMT R106, R61, 0x7632, R106 ;  /* 0x000076323d6a2816 */ /* 0x000fe2000000006a */
[----:B0-----:R-:W-:Y:S01]  /*2290*/  @P2 FFMA.FTZ R90, R141, R140, R90 ;  /* 0x0000008c8d5a2223 */ /* 0x001fe2000001005a */
[----:B------:R-:W-:-:S02]  /*22a0*/  @P2 PRMT R133, R62, 0x7632, R133 ;  /* 0x000076323e852816 */ /* 0x000fc40000000085 */
[----:B------:R-:W-:Y:S02]  /*22b0*/  @P2 SHF.L.U32 R139, R62, 0x10, RZ ;  /* 0x000000103e8b2819 */ /* 0x000fe400000006ff */
[----:B------:R-:W-:Y:S02]  /*22c0*/  @P2 SHF.L.U32 R141, R63, 0x10, RZ ;  /* 0x000000103f8d2819 */ /* 0x000fe400000006ff */
[----:B------:R-:W-:Y:S01]  /*22d0*/  @P2 SHF.L.U32 R106, R106, 0x10, RZ ;  /* 0x000000106a6a2819 */ /* 0x000fe200000006ff */
[----:B---3--:R-:W-:Y:S01]  /*22e0*/  @P2 FFMA.FTZ R92, R139, R143, R92 ;  /* 0x0000008f8b5c2223 */ /* 0x008fe2000001005c */
[----:B------:R-:W-:Y:S01]  /*22f0*/  @P2 SHF.L.U32 R136, R133, 0x10, RZ ;  /* 0x0000001085882819 */ /* 0x000fe200000006ff */
[----:B----4-:R-:W-:Y:S01]  /*2300*/  @P2 FFMA.FTZ R94, R141, R145, R94 ;  /* 0x000000918d5e2223 */ /* 0x010fe2000001005e */
[----:B------:R-:W-:Y:S01]  /*2310*/  @P2 SHF.L.U32 R138, R137, 0x10, RZ ;  /* 0x00000010898a2819 */ /* 0x000fe200000006ff */
[----:B------:R-:W-:Y:S02]  /*2320*/  @P2 FFMA.FTZ R91, R106, R142, R91 ;  /* 0x0000008e6a5b2223 */ /* 0x000fe4000001005b */
[----:B------:R-:W-:-:S02]  /*2330*/  @P2 FFMA.FTZ R93, R136, R144, R93 ;  /* 0x00000090885d2223 */ /* 0x000fc4000001005d */
[----:B------:R-:W-:Y:S01]  /*2340*/  @P2 FFMA.FTZ R95, R138, R146, R95 ;  /* 0x000000928a5f2223 */ /* 0x000fe2000001005f */
[----:B------:R-:W-:Y:S06]  /*2350*/  BRA `(.L_x_13771) ;  /* 0x00000000008c7947 */ /* 0x000fec0003800000 */
.L_x_13770:
[----:B------:R-:W2:Y:S01]  /*2360*/  @P2 LDC R95, c[0x0][0x40c] ;  /* 0x00010300ff5f2b82 */ /* 0x000ea20000000800 */
[----:B-----5:R-:W-:Y:S01]  /*2370*/  @P2 PRMT R88, R60, 0x7632, R88 ;  /* 0x000076323c582816 */ /* 0x020fe20000000058 */
[----:B------:R-:W-:Y:S01]  /*2380*/  HFMA2 R91, -RZ, RZ, 0, 0 ;  /* 0x00000000ff5b7431 */ /* 0x000fe200000001ff */
[----:B------:R-:W-:Y:S02]  /*2390*/  @P2 PRMT R92, R62, 0x7632, R92 ;  /* 0x000076323e5c2816 */ /* 0x000fe4000000005c */
[----:B------:R-:W-:Y:S02]  /*23a0*/  @P2 SHF.L.U32 R88, R88, 0x10, RZ ;  /* 0x0000001058582819 */ /* 0x000fe400000006ff */
[----:B------:R-:W-:Y:S01]  /*23b0*/  @P2 PRMT R90, R61, 0x7632, R90 ;  /* 0x000076323d5a2816 */ /* 0x000fe2000000005a */
[----:B01----:R-:W0:Y:S01]  /*23c0*/  @P2 LDC R137, c[0x0][0x40c] ;  /* 0x00010300ff892b82 */ /* 0x003e220000000800 */
[----:B------:R-:W-:Y:S02]  /*23d0*/  MOV R89, RZ ;  /* 0x000000ff00597202 */ /* 0x000fe40000000f00 */
[----:B------:R-:W-:-:S02]  /*23e0*/  @P2 SHF.L.U32 R92, R92, 0x10, RZ ;  /* 0x000000105c5c2819 */ /* 0x000fc400000006ff */
[----:B------:R-:W-:Y:S02]  /*23f0*/  @P2 SHF.L.U32 R90, R90, 0x10, RZ ;  /* 0x000000105a5a2819 */ /* 0x000fe400000006ff */
[----:B------:R-:W-:Y:S01]  /*2400*/  MOV R93, RZ ;  /* 0x000000ff005d7202 */ /* 0x000fe20000000f00 */
[----:B------:R-:W1:Y:S01]  /*2410*/  @P2 LDC R133, c[0x0][0x40c] ;  /* 0x00010300ff852b82 */ /* 0x000e620000000800 */
[----:B------:R-:W-:Y:S02]  /*2420*/  @P2 SHF.L.U32 R139, R62, 0x10, RZ ;  /* 0x000000103e8b2819 */ /* 0x000fe400000006ff */
[----:B------:R-:W-:-:S05]  /*2430*/  @P2 SHF.L.U32 R141, R63, 0x10, RZ ;  /* 0x000000103f8d2819 */ /* 0x000fca00000006ff */
[----:B------:R-:W3:Y:S01]  /*2440*/  @P2 LDC R143, c[0x0][0x40c] ;  /* 0x00010300ff8f2b82 */ /* 0x000ee20000000800 */
[----:B--2---:R-:W-:Y:S01]  /*2450*/  @P2 FMUL.FTZ R89, R88, R95 ;  /* 0x0000005f58592220 */ /* 0x004fe20000410000 */
[----:B------:R-:W-:Y:S02]  /*2460*/  @P2 PRMT R88, R63, 0x7632, R88 ;  /* 0x000076323f582816 */ /* 0x000fe40000000058 */
[----:B------:R-:W-:Y:S02]  /*2470*/  CS2R R94, SRZ ;  /* 0x00000000005e7805 */ /* 0x000fe4000001ff00 */
[----:B------:R-:W-:Y:S01]  /*2480*/  @P2 SHF.L.U32 R106, R88, 0x10, RZ ;  /* 0x00000010586a2819 */ /* 0x000fe200000006ff */
[----:B------:R-:W-:Y:S01]  /*2490*/  HFMA2 R88, -RZ, RZ, 0, 0 ;  /* 0x00000000ff587431 */ /* 0x000fe200000001ff */
[----:B------:R-:W2:Y:S01]  /*24a0*/  @P2 LDC R136, c[0x0][0x40c] ;  /* 0x00010300ff882b82 */ /* 0x000ea20000000800 */
[----:B0-----:R-:W-:Y:S01]  /*24b0*/  @P2 FMUL.FTZ R93, R92, R137 ;  /* 0x000000895c5d2220 */ /* 0x001fe20000410000 */
[----:B------:R-:W-:Y:S01]  /*24c0*/  HFMA2 R92, -RZ, RZ, 0, 0 ;  /* 0x00000000ff5c7431 */ /* 0x000fe200000001ff */
[----:B------:R-:W-:-:S05]  /*24d0*/  @P2 SHF.L.U32 R137, R61, 0x10, RZ ;  /* 0x000000103d892819 */ /* 0x000fca00000006ff */
[----:B------:R-:W0:Y:S01]  /*24e0*/  @P2 LDC R138, c[0x0][0x40c] ;  /* 0x00010300ff8a2b82 */ /* 0x000e220000000800 */
[----:B-1----:R-:W-:Y:S01]  /*24f0*/  @P2 FMUL.FTZ R91, R90, R133 ;  /* 0x000000855a5b2220 */ /* 0x002fe20000410000 */
[----:B------:R-:W-:Y:S02]  /*2500*/  @P2 SHF.L.U32 R133, R60, 0x10, RZ ;  /* 0x000000103c852819 */ /* 0x000fe400000006ff */
[----:B------:R-:W-:-:S04]  /*2510*/  MOV R90, RZ ;  /* 0x000000ff005a7202 */ /* 0x000fc80000000f00 */
[----:B------:R-:W1:Y:S01]  /*2520*/  @P2 LDC R140, c[0x0][0x40c] ;  /* 0x00010300ff8c2b82 */ /* 0x000e620000000800 */
[----:B---3--:R-:W-:-:S07]  /*2530*/  @P2 FMUL.FTZ R95, R106, R143 ;  /* 0x0000008f6a5f2220 */ /* 0x008fce0000410000 */
[----:B------:R-:W3:Y:S01]  /*2540*/  @P2 LDC R142, c[0x0][0x40c] ;  /* 0x00010300ff8e2b82 */ /* 0x000ee20000000800 */
[----:B--2---:R-:W-:Y:S01]  /*2550*/  @P2 FMUL.FTZ R88, R133, R136 ;  /* 0x0000008885582220 */ /* 0x004fe20000410000 */
[----:B0-----:R-:W-:Y:S01]  /*2560*/  @P2 FMUL.FTZ R90, R137, R138 ;  /* 0x0000008a895a2220 */ /* 0x001fe20000410000 */
[----:B-1----:R-:W-:Y:S01]  /*2570*/  @P2 FMUL.FTZ R92, R139, R140 ;  /* 0x0000008c8b5c2220 */ /* 0x002fe20000410000 */
[----:B---3--:R-:W-:-:S07]  /*2580*/  @P2 FMUL.FTZ R94, R141, R142 ;  /* 0x0000008e8d5e2220 */ /* 0x008fce0000410000 */
.L_x_13771:
[----:B------:R-:W0:Y:S02]  /*2590*/  LDC.64 R136, c[0x0][0x3a8] ;  /* 0x0000ea00ff887b82 */ /* 0x000e240000000a00 */
[----:B0-----:R-:W-:-:S05]  /*25a0*/  IMAD.WIDE.U32 R136, R107, 0x20, R136 ;  /* 0x000000206b887825 */ /* 0x001fca00078e0088 */
[----:B------:R2:W-:Y:S04]  /*25b0*/  STG.E.128 desc[UR6][R136.64], R88 ;  /* 0x0000005888007986 */ /* 0x0005e8000c101d06 */
[----:B------:R2:W-:Y:S02]  /*25c0*/  STG.E.128 desc[UR6][R136.64+0x10], R92 ;  /* 0x0000105c88007986 */ /* 0x0005e4000c101d06 */
.L_x_13767:
[----:B------:R-:W-:Y:S05]  /*25d0*/  BSYNC.RECONVERGENT B0 ;  /* 0x0000000000007941 */ /* 0x000fea0003800200 */
.L_x_13766:
[----:B------:R-:W-:Y:S01]  /*25e0*/  FADD.FTZ R106, RZ, R96 ;  /* 0x00000060ff6a7221 */ /* 0x000fe20000010000 */
[C---:B------:R-:W-:Y:S01]  /*25f0*/  ISETP.GT.U32.AND P2, PT, R130.reuse, 0x3f, PT ;  /* 0x0000003f8200780c */ /* 0x040fe20003f44070 */
[----:B------:R-:W-:Y:S01]  /*2600*/  UMOV UR10, 0xffffffff ;  /* 0xffffffff000a7882 */ /* 0x000fe20000000000 */
[C---:B------:R-:W-:Y:S01]  /*2610*/  ISETP.GT.U32.AND P3, PT, R130.reuse, 0x5f, PT ;  /* 0x0000005f8200780c */ /* 0x040fe20003f64070 */
        /* <DEDUP_REMOVED lines=32> */
[----:B------:R-:W-:Y:S02]  /*2820*/  FADD.FTZ R106, R86, R133 ;  /* 0x00000085566a7221 */ /* 0x000fe40000010000 */
[----:B------:R-:W3:Y:S02]  /*2830*/  S2R R133, SR_TID.X ;  /* 0x0000000000857919 */ /* 0x000ee40000002100 */
[----:B------:R-:W-:-:S04]  /*2840*/  @P4 FADD.FTZ R107, R87, R106 ;  /* 0x0000006a576b4221 */ /* 0x000fc80000010000 */
[----:B------:R-:W-:-:S04]  /*2850*/  FADD.FTZ R106, R88, R107 ;  /* 0x0000006b586a7221 */ /* 0x000fc80000010000 */
[----:B012---:R-:W-:-:S04]  /*2860*/  FADD.FTZ R137, R89, R106 ;  /* 0x0000006a59897221 */ /* 0x007fc80000010000 */
[----:B------:R-:W-:-:S04]  /*2870*/  FADD.FTZ R106, R90, R137 ;  /* 0x000000895a6a7221 */ /* 0x000fc80000010000 */
[----:B------:R-:W-:-:S04]  /*2880*/  FADD.FTZ R137, R91, R106 ;  /* 0x0000006a5b897221 */ /* 0x000fc80000010000 */
[----:B------:R-:W-:-:S04]  /*2890*/  FADD.FTZ R106, R92, R137 ;  /* 0x000000895c6a7221 */ /* 0x000fc80000010000 */
[----:B------:R-:W-:-:S04]  /*28a0*/  FADD.FTZ R137, R93, R106 ;  /* 0x0000006a5d897221 */ /* 0x000fc80000010000 */
[----:B------:R-:W-:Y:S01]  /*28b0*/  FADD.FTZ R106, R94, R137 ;  /* 0x000000895e6a7221 */ /* 0x000fe20000010000 */
[----:B---3--:R-:W-:-:S03]  /*28c0*/  LOP3.LUT P6, RZ, R133, 0x1f, RZ, 0xc0, !PT ;  /* 0x0000001f85ff7812 */ /* 0x008fc600078cc0ff */
[----:B------:R-:W-:Y:S01]  /*28d0*/  @P5 FADD.FTZ R107, R95, R106 ;  /* 0x0000006a5f6b5221 */ /* 0x000fe20000010000 */
[----:B------:R-:W-:Y:S01]  /*28e0*/  P2R R106, PR, RZ, 0x40 ;  /* 0x00000040ff6a7803 */ /* 0x000fe20000000000 */
[----:B------:R-:W-:Y:S08]  /*28f0*/  BRA.DIV UR10, `(.L_x_13772) ;  /* 0x0000001a0a0c7947 */ /* 0x000ff0000b800000 */
        /* <DEDUP_REMOVED lines=102> */
.L_x_13795:
        /* <DEDUP_REMOVED lines=28> */
[--C-:B------:R-:W-:Y:S01]  /*3120*/  FADD.FTZ R106, R98, -R138.reuse ;  /* 0x8000008a626a7221 */ /* 0x100fe20000010000 */
        /* <DEDUP_REMOVED lines=9> */
[--C-:B0-----:R-:W-:Y:S01]  /*31c0*/  FADD.FTZ R140, R102, -R138.reuse ;  /* 0x8000008a668c7221 */ /* 0x101fe20000010000 */
[----:B------:R-:W-:Y:S01]  /*31d0*/  SHF.L.U32 R145, R26, 0x10, RZ ;  /* 0x000000101a917819 */ /* 0x000fe200000006ff */
[----:B------:R-:W-:Y:S01]  /*31e0*/  FFMA.FTZ R105, R106, R133, R137 ;  /* 0x000000856a697223 */ /* 0x000fe20000010089 */
[----:B------:R-:W-:Y:S01]  /*31f0*/  SHF.L.U32 R147, R23, 0x10, RZ ;  /* 0x0000001017937819 */ /* 0x000fe200000006ff */
[----:B------:R-:W-:Y:S01]  /*3200*/  FMUL.FTZ R140, R139, R140 ;  /* 0x0000008c8b8c7220 */ /* 0x000fe20000410000 */
[----:B------:R-:W-:Y:S01]  /*3210*/  SHF.L.U32 R149, R27, 0x10, RZ ;  /* 0x000000101b957819 */ /* 0x000fe200000006ff */
[----:B------:R-:W-:Y:S01]  /*3220*/  FFMA.FTZ R142, R136, R143, R145 ;  /* 0x0000008f888e7223 */ /* 0x000fe20000010091 */
[--C-:B------:R-:W-:Y:S01]  /*3230*/  FADD.FTZ R106, R97, -R138.reuse ;  /* 0x8000008a616a7221 */ /* 0x100fe20000010000 */
[----:B------:R-:W0:Y:S01]  /*3240*/  LDC.64 R136, c[0x0][0x428] ;  /* 0x00010a00ff887b82 */ /* 0x000e220000000a00 */
[--C-:B------:R-:W-:Y:S01]  /*3250*/  FADD.FTZ R144, R101, -R138.reuse ;  /* 0x8000008a65907221 */ /* 0x100fe20000010000 */
[----:B------:R-:W-:Y:S01]  /*3260*/  FFMA.FTZ R146, R140, R147, R149 ;  /* 0x000000938c927223 */ /* 0x000fe20000010095 */
[--C-:B------:R-:W-:Y:S01]  /*3270*/  FADD.FTZ R140, R99, -R138.reuse ;  /* 0x8000008a638c7221 */ /* 0x100fe20000010000 */
[----:B------:R-:W-:Y:S01]  /*3280*/  FADD.FTZ R148, R103, -R138 ;  /* 0x8000008a67947221 */ /* 0x000fe20000010000 */
        /* <DEDUP_REMOVED lines=8> */
[----:B------:R-:W-:-:S02]  /*3310*/  SHF.L.U32 R147, R17, 0x10, RZ ;  /* 0x0000001011937819 */ /* 0x000fc400000006ff */
[----:B------:R-:W-:Y:S01]  /*3320*/  SHF.L.U32 R149, R16, 0x10, RZ ;  /* 0x0000001010957819 */ /* 0x000fe200000006ff */
[----:B------:R-:W-:Y:S01]  /*3330*/  FFMA.FTZ R140, R140, R143, R145 ;  /* 0x0000008f8c8c7223 */ /* 0x000fe20000010091 */
[----:B------:R-:W-:Y:S01]  /*3340*/  SHF.L.U32 R151, R15, 0x10, RZ ;  /* 0x000000100f977819 */ /* 0x000fe200000006ff */
[----:B------:R-:W-:Y:S01]  /*3350*/  FFMA.FTZ R133, R106, R107, R133 ;  /* 0x0000006b6a857223 */ /* 0x000fe20000010085 */
[----:B------:R-:W-:Y:S01]  /*3360*/  SHF.L.U32 R153, R14, 0x10, RZ ;  /* 0x000000100e997819 */ /* 0x000fe200000006ff */
[----:B------:R-:W-:Y:S01]  /*3370*/  FFMA.FTZ R147, R144, R147, R149 ;  /* 0x0000009390937223 */ /* 0x000fe20000010095 */
[----:B------:R-:W-:Y:S02]  /*3380*/  F2FP.BF16.F32.PACK_AB R105, R140, R105 ;  /* 0x000000698c69723e */ /* 0x000fe400000010ff */
[----:B------:R-:W-:Y:S01]  /*3390*/  F2FP.BF16.F32.PACK_AB R104, R133, R104 ;  /* 0x000000688568723e */ /* 0x000fe200000010ff */
[----:B------:R-:W-:Y:S01]  /*33a0*/  FFMA.FTZ R151, R148, R151, R153 ;  /* 0x0000009794977223 */ /* 0x000fe20000010099 */
[----:B------:R-:W-:Y:S01]  /*33b0*/  F2FP.BF16.F32.PACK_AB R106, R147, R142 ;  /* 0x0000008e936a723e */ /* 0x000fe200000010ff */
[C---:B0-----:R-:W-:Y:S01]  /*33c0*/  IMAD.WIDE.U32 R136, R141.reuse, 0x10, R136 ;  /* 0x000000108d887825 */ /* 0x041fe200078e0088 */
[----:B------:R-:W-:-:S02]  /*33d0*/  IADD3 R141, PT, PT, R141, 0x20, RZ ;  /* 0x000000208d8d7810 */ /* 0x000fc40007ffe0ff */
[----:B------:R-:W-:-:S05]  /*33e0*/  F2FP.BF16.F32.PACK_AB R107, R151, R146 ;  /* 0x00000092976b723e */ /* 0x000fca00000010ff */
[----:B------:R1:W-:Y:S02]  /*33f0*/  STG.E.128 desc[UR6][R136.64], R104 ;  /* 0x0000006888007986 */ /* 0x0003e4000c101d06 */
.L_x_13776:
[----:B------:R-:W-:Y:S05]  /*3400*/  BSYNC.RECONVERGENT B1 ;  /* 0x0000000000017941 */ /* 0x000fea0003800200 */
.L_x_13775:
[----:B------:R-:W-:Y:S01]  /*3410*/  ISETP.NE.AND P0, PT, R132, RZ, PT ;  /* 0x000000ff8400720c */ /* 0x000fe20003f05270 */
[----:B------:R-:W-:-:S12]  /*3420*/  BSSY.RECONVERGENT B1, `(.L_x_13777) ;  /* 0x0000032000017945 */ /* 0x000fd80003800200 */
[----:B------:R-:W-:Y:S05]  /*3430*/  @!P0 BRA `(.L_x_13778) ;  /* 0x0000000000c08947 */ /* 0x000fea0003800000 */
[--C-:B-1----:R-:W-:Y:S01]  /*3440*/  FADD.FTZ R104, R64, -R138.reuse ;  /* 0x8000008a40687221 */ /* 0x102fe20000010000 */
        /* <DEDUP_REMOVED lines=11> */
[--C-:B------:R-:W-:Y:S01]  /*3500*/  FADD.FTZ R136, R70, -R138.reuse ;  /* 0x8000008a46887221 */ /* 0x100fe20000010000 */
[----:B------:R-:W-:Y:S01]  /*3510*/  SHF.L.U32 R145, R34, 0x10, RZ ;  /* 0x0000001022917819 */ /* 0x000fe200000006ff */
[----:B------:R-:W-:Y:S01]  /*3520*/  FFMA.FTZ R105, R106, R133, R137 ;  /* 0x000000856a697223 */ /* 0x000fe20000010089 */
[----:B------:R-:W-:Y:S01]  /*3530*/  SHF.L.U32 R147, R31, 0x10, RZ ;  /* 0x000000101f937819 */ /* 0x000fe200000006ff */
[----:B------:R-:W-:Y:S01]  /*3540*/  FMUL.FTZ R136, R139, R136 ;  /* 0x000000888b887220 */ /* 0x000fe20000410000 */
[----:B------:R-:W-:Y:S01]  /*3550*/  SHF.L.U32 R149, R35, 0x10, RZ ;  /* 0x0000001023957819 */ /* 0x000fe200000006ff */
[----:B0-----:R-:W-:Y:S01]  /*3560*/  FFMA.FTZ R140, R132, R143, R145 ;  /* 0x0000008f848c7223 */ /* 0x001fe20000010091 */
        /* <DEDUP_REMOVED lines=29> */
.L_x_13778:
[----:B------:R-:W-:Y:S05]  /*3740*/  BSYNC.RECONVERGENT B1 ;  /* 0x0000000000017941 */ /* 0x000fea0003800200 */
.L_x_13777:
[----:B------:R-:W-:Y:S01]  /*3750*/  ISETP.NE.AND P0, PT, R134, RZ, PT ;  /* 0x000000ff8600720c */ /* 0x000fe20003f05270 */
[----:B------:R-:W-:-:S12]  /*3760*/  BSSY.RECONVERGENT B1, `(.L_x_13779) ;  /* 0x0000032000017945 */ /* 0x000fd80003800200 */
[----:B------:R-:W-:Y:S05]  /*3770*/  @!P0 BRA `(.L_x_13780) ;  /* 0x0000000000c08947 */ /* 0x000fea0003800000 */
[--C-:B--2---:R-:W-:Y:S01]  /*3780*/  FADD.FTZ R132, R76, -R138.reuse ;  /* 0x8000008a4c847221 */ /* 0x104fe20000010000 */
[--C-:B-1----:R-:W-:Y:S01]  /*3790*/  FADD.FTZ R106, R74, -R138.reuse ;  /* 0x8000008a4a6a7221 */ /* 0x102fe20000010000 */
        /* <DEDUP_REMOVED lines=13> */
[----:B------:R-:W1:Y:S01]  /*3870*/  LDC.64 R132, c[0x0][0x428] ;  /* 0x00010a00ff847b82 */ /* 0x000e620000000a00 */
[----:B------:R-:W-:Y:S01]  /*3880*/  SHF.L.U32 R105, R36, 0x10, RZ ;  /* 0x0000001024697819 */ /* 0x000fe200000006ff */
[----:B------:R-:W-:Y:S01]  /*3890*/  FFMA.FTZ R142, R136, R147, R149 ;  /* 0x00000093888e7223 */ /* 0x000fe20000010095 */
[----:B------:R-:W-:Y:S01]  /*38a0*/  SHF.L.U32 R107, R40, 0x10, RZ ;  /* 0x00000010286b7819 */ /* 0x000fe200000006ff */
[----:B------:R-:W-:Y:S01]  /*38b0*/  FMUL.FTZ R104, R139, R104 ;  /* 0x000000688b687220 */ /* 0x000fe20000410000 */
[--C-:B------:R-:W-:Y:S01]  /*38c0*/  FADD.FTZ R136, R75, -R138.reuse ;  /* 0x8000008a4b887221 */ /* 0x100fe20000010000 */
[--C-:B------:R-:W-:Y:S01]  /*38d0*/  FADD.FTZ R106, R73, -R138.reuse ;  /* 0x8000008a496a7221 */ /* 0x100fe20000010000 */
[--C-:B0-----:R-:W-:Y:S01]  /*38e0*/  FADD.FTZ R140, R77, -R138.reuse ;  /* 0x8000008a4d8c7221 */ /* 0x101fe20000010000 */
        /* <DEDUP_REMOVED lines=18> */
[----:B-1----:R-:W-:Y:S01]  /*3a10*/  IMAD.WIDE.U32 R132, R141, 0x10, R132 ;  /* 0x000000108d847825 */ /* 0x002fe200078e0084 */
[----:B------:R-:W-:-:S03]  /*3a20*/  F2FP.BF16.F32.PACK_AB R104, R137, R104 ;  /* 0x000000688968723e */ /* 0x000fc600000010ff */
[----:B------:R-:W-:Y:S01]  /*3a30*/  FFMA.FTZ R151, R144, R151, R153 ;  /* 0x0000009790977223 */ /* 0x000fe20000010099 */
[----:B------:R-:W-:Y:S02]  /*3a40*/  F2FP.BF16.F32.PACK_AB R106, R140, R145 ;  /* 0x000000918c6a723e */ /* 0x000fe400000010ff */
[----:B------:R-:W-:Y:S02]  /*3a50*/  IADD3 R141, PT, PT, R141, 0x20, RZ ;  /* 0x000000208d8d7810 */ /* 0x000fe40007ffe0ff */
[----:B------:R-:W-:-:S05]  /*3a60*/  F2FP.BF16.F32.PACK_AB R107, R151, R142 ;  /* 0x0000008e976b723e */ /* 0x000fca00000010ff */
[----:B------:R3:W-:Y:S02]  /*3a70*/  STG.E.128 desc[UR6][R132.64], R104 ;  /* 0x0000006884007986 */ /* 0x0007e4000c101d06 */
.L_x_13780:
[----:B------:R-:W-:Y:S05]  /*3a80*/  BSYNC.RECONVERGENT B1 ;  /* 0x0000000000017941 */ /* 0x000fea0003800200 */
.L_x_13779:
[----:B------:R-:W-:Y:S01]  /*3a90*/  ISETP.NE.AND P0, PT, R135, RZ, PT ;  /* 0x000000ff8700720c */ /* 0x000fe20003f05270 */
[----:B------:R-:W-:-:S12]  /*3aa0*/  BSSY.RECONVERGENT B1, `(.L_x_13781) ;  /* 0x0000032000017945 */ /* 0x000fd80003800200 */
[----:B------:R-:W-:Y:S05]  /*3ab0*/  @!P0 BRA `(.L_x_13782) ;  /* 0x0000000000c08947 */ /* 0x000fea0003800000 */
[--C-:B--23--:R-:W-:Y:S01]  /*3ac0*/  FADD.FTZ R132, R84, -R138.reuse ;  /* 0x8000008a54847221 */ /* 0x10cfe20000010000 */
        /* <DEDUP_REMOVED lines=47> */
.L_x_13782:
[----:B------:R-:W-:Y:S05]  /*3dc0*/  BSYNC.RECONVERGENT B1 ;  /* 0x0000000000017941 */ /* 0x000fea0003800200 */
.L_x_13781:
[----:B------:R-:W-:Y:S05]  /*3dd0*/  @!P1 BRA `(.L_x_13774) ;  /* 0x0000000000bc9947 */ /* 0x000fea0003800000 */
[----:B-1234-:R-:W1:Y:S01]  /*3de0*/  LDC.64 R104, c[0x0][0x428] ;  /* 0x00010a00ff687b82 */ /* 0x01ee620000000a00 */
[--C-:B0-----:R-:W-:Y:S01]  /*3df0*/  FADD.FTZ R140, R90, -R138.reuse ;  /* 0x8000008a5a8c7221 */ /* 0x101fe20000010000 */
[--C-:B------:R-:W-:Y:S01]  /*3e00*/  FADD.FTZ R144, R92, -R138.reuse ;  /* 0x8000008a5c907221 */ /* 0x100fe20000010000 */
[--C-:B------:R-:W-:Y:S01]  /*3e10*/  FADD.FTZ R106, R88, -R138.reuse ;  /* 0x8000008a586a7221 */ /* 0x100fe20000010000 */
[----:B------:R-:W-:Y:S01]  /*3e20*/  SHF.L.U32 R133, R53, 0x10, RZ ;  /* 0x0000001035857819 */ /* 0x000fe200000006ff */
        /* <DEDUP_REMOVED lines=8> */
[C---:B------:R-:W-:Y:S01]  /*3eb0*/  FMUL.FTZ R140, R139.reuse, R140 ;  /* 0x0000008c8b8c7220 */ /* 0x040fe20000410000 */
[----:B------:R-:W-:Y:S01]  /*3ec0*/  SHF.L.U32 R134, R56, 0x10, RZ ;  /* 0x0000001038867819 */ /* 0x000fe200000006ff */
[----:B------:R-:W-:Y:S01]  /*3ed0*/  FMUL.FTZ R144, R139, R144 ;  /* 0x000000908b907220 */ /* 0x000fe20000410000 */
[----:B------:R-:W-:Y:S01]  /*3ee0*/  FADD.FTZ R138, R95, -R138 ;  /* 0x8000008a5f8a7221 */ /* 0x000fe20000010000 */
[C---:B------:R-:W-:Y:S01]  /*3ef0*/  FMUL.FTZ R107, R139.reuse, R106 ;  /* 0x0000006a8b6b7220 */ /* 0x040fe20000410000 */
[----:B------:R-:W-:Y:S01]  /*3f00*/  FFMA.FTZ R140, R140, R133, R135 ;  /* 0x000000858c8c7223 */ /* 0x000fe20000010087 */
[----:B------:R-:W-:Y:S01]  /*3f10*/  FFMA.FTZ R143, R144, R137, R143 ;  /* 0x00000089908f7223 */ /* 0x000fe2000001008f */
[C---:B------:R-:W-:Y:S01]  /*3f20*/  FMUL.FTZ R106, R139.reuse, R136 ;  /* 0x000000888b6a7220 */ /* 0x040fe20000410000 */
[C---:B------:R-:W-:Y:S01]  /*3f30*/  FMUL.FTZ R142, R139.reuse, R142 ;  /* 0x0000008e8b8e7220 */ /* 0x040fe20000410000 */
[C---:B------:R-:W-:Y:S01]  /*3f40*/  FMUL.FTZ R146, R139.reuse, R146 ;  /* 0x000000928b927220 */ /* 0x040fe20000410000 */
[C---:B------:R-:W-:Y:S01]  /*3f50*/  FMUL.FTZ R148, R139.reuse, R148 ;  /* 0x000000948b947220 */ /* 0x040fe20000410000 */
[----:B------:R-:W-:Y:S01]  /*3f60*/  FMUL.FTZ R138, R139, R138 ;  /* 0x0000008a8b8a7220 */ /* 0x000fe20000410000 */
        /* <DEDUP_REMOVED lines=16> */
[----:B-1----:R-:W-:Y:S01]  /*4070*/  IMAD.WIDE.U32 R132, R141, 0x10, R104 ;  /* 0x000000108d847825 */ /* 0x002fe200078e0068 */
[----:B------:R-:W-:-:S02]  /*4080*/  F2FP.BF16.F32.PACK_AB R107, R138, R147 ;  /* 0x000000938a6b723e */ /* 0x000fc400000010ff */
[----:B------:R-:W-:Y:S02]  /*4090*/  F2FP.BF16.F32.PACK_AB R106, R146, R143 ;  /* 0x0000008f926a723e */ /* 0x000fe400000010ff */
[----:B------:R-:W-:Y:S02]  /*40a0*/  F2FP.BF16.F32.PACK_AB R105, R137, R140 ;  /* 0x0000008c8969723e */ /* 0x000fe400000010ff */
[----:B------:R-:W-:-:S05]  /*40b0*/  F2FP.BF16.F32.PACK_AB R104, R135, R134 ;  /* 0x000000868768723e */ /* 0x000fca00000010ff */
[----:B------:R0:W-:Y:S02]  /*40c0*/  STG.E.128 desc[UR6][R132.64], R104 ;  /* 0x0000006884007986 */ /* 0x0001e4000c101d06 */
.L_x_13774:
[----:B------:R-:W-:Y:S05]  /*40d0*/  BSYNC.RECONVERGENT B0 ;  /* 0x0000000000007941 */ /* 0x000fea0003800200 */
.L_x_13773:
[----:B01234-:R-:W0:Y:S02]  /*40e0*/  LDC.64 R104, c[0x0][0x380] ;  /* 0x0000e000ff687b82 */ /* 0x01fe240000000a00 */
[----:B0-----:R-:W-:-:S04]  /*40f0*/  LEA R129, R104, R129, 0x2 ;  /* 0x0000008168817211 */ /* 0x001fc800078e10ff */
[----:B------:R-:W-:-:S13]  /*4100*/  ISETP.GE.AND P0, PT, R129, R105, PT ;  /* 0x000000698100720c */ /* 0x000fda0003f06270 */
[----:B------:R-:W-:Y:S05]  /*4110*/  @!P0 BRA `(.L_x_13783) ;  /* 0xffffffc400fc8947 */ /* 0x000fea000383ffff */
[----:B------:R-:W-:Y:S05]  /*4120*/  EXIT ;  /* 0x000000000000794d */ /* 0x000fea0003800000 */
.L_x_13772:
        /* <DEDUP_REMOVED lines=8> */
.L_x_13785:
[----:B------:R-:W-:Y:S05]  /*41b0*/  BSYNC B0 ;  /* 0x0000000000007941 */ /* 0x000fea0003800000 */
.L_x_13784:
        /* <DEDUP_REMOVED lines=10> */
.L_x_13786:
[----:B------:R-:W-:Y:S01]  /*4260*/  HFMA2 R144, -RZ, RZ, 0, 2.384185791015625e-07 ;  /* 0x00000004ff907431 */ /* 0x000fe200000001ff */
[----:B------:R-:W-:-:S05]  /*4270*/  MOV R137, R143 ;  /* 0x0000008f00897202 */ /* 0x000fca0000000f00 */
[----:B------:R-:W-:-:S05]  /*4280*/  FADD.FTZ R137, R136, R137 ;  /* 0x0000008988897221 */ /* 0x000fca0000010000 */
[----:B------:R-:W-:-:S07]  /*4290*/  MOV R145, R137 ;  /* 0x0000008900917202 */ /* 0x000fce0000000f00 */
[----:B------:R-:W-:Y:S05]  /*42a0*/  WARPSYNC.COLLECTIVE R142, `(.L_x_13787) ;  /* 0x000000008e087348 */ /* 0x000fea0003c00000 */
[----:B------:R0:W1:Y:S02]  /*42b0*/  SHFL.BFLY P6, R143, R145, R144, R147 ;  /* 0x0c000090918f7389 */ /* 0x00006400000c0093 */
[----:B01----:R-:W-:Y:S05]  /*42c0*/  ENDCOLLECTIVE ;  /* 0x000000000000791b */ /* 0x003fea0003800000 */
.L_x_13787:
[----:B------:R-:W-:Y:S01]  /*42d0*/  HFMA2 R144, -RZ, RZ, 0, 4.76837158203125e-07 ;  /* 0x00000008ff907431 */ /* 0x000fe200000001ff */
[----:B------:R-:W-:-:S05]  /*42e0*/  MOV R106, R143 ;  /* 0x0000008f006a7202 */ /* 0x000fca0000000f00 */
[----:B------:R-:W-:-:S05]  /*42f0*/  FADD.FTZ R139, R137, R106 ;  /* 0x0000006a898b7221 */ /* 0x000fca0000010000 */
[----:B------:R-:W-:-:S07]  /*4300*/  MOV R145, R139 ;  /* 0x0000008b00917202 */ /* 0x000fce0000000f00 */
[----:B------:R-:W-:Y:S05]  /*4310*/  WARPSYNC.COLLECTIVE R142, `(.L_x_13788) ;  /* 0x000000008e087348 */ /* 0x000fea0003c00000 */
[----:B------:R0:W1:Y:S02]  /*4320*/  SHFL.BFLY P6, R143, R145, R144, R147 ;  /* 0x0c000090918f7389 */ /* 0x00006400000c0093 */
[----:B01----:R-:W-:Y:S05]  /*4330*/  ENDCOLLECTIVE ;  /* 0x000000000000791b */ /* 0x003fea0003800000 */
.L_x_13788:
[----:B------:R-:W-:Y:S01]  /*4340*/  HFMA2 R144, -RZ, RZ, 0, 9.5367431640625e-07 ;  /* 0x00000010ff907431 */ /* 0x000fe200000001ff */
[----:B------:R-:W-:-:S05]  /*4350*/  MOV R106, R143 ;  /* 0x0000008f006a7202 */ /* 0x000fca0000000f00 */
[----:B------:R-:W-:-:S05]  /*4360*/  FADD.FTZ R140, R139, R106 ;  /* 0x0000006a8b8c7221 */ /* 0x000fca0000010000 */
[----:B------:R-:W-:-:S07]  /*4370*/  MOV R145, R140 ;  /* 0x0000008c00917202 */ /* 0x000fce0000000f00 */
[----:B------:R-:W-:Y:S05]  /*4380*/  WARPSYNC.COLLECTIVE R142, `(.L_x_13789) ;  /* 0x000000008e087348 */ /* 0x000fea0003c00000 */
[----:B------:R0:W1:Y:S02]  /*4390*/  SHFL.BFLY P6, R143, R145, R144, R147 ;  /* 0x0c000090918f7389 */ /* 0x00006400000c0093 */
[----:B01----:R-:W-:Y:S05]  /*43a0*/  ENDCOLLECTIVE ;  /* 0x000000000000791b */ /* 0x003fea0003800000 */
.L_x_13789:
        /* <DEDUP_REMOVED lines=89> */
.L_x_13790:
[----:B------:R-:W-:Y:S01]  /*4940*/  HFMA2 R144, -RZ, RZ, 0, 1.1920928955078125e-07 ;  /* 0x00000002ff907431 */ /* 0x000fe200000001ff */
[----:B------:R-:W-:-:S05]  /*4950*/  MOV R107, R143 ;  /* 0x0000008f006b7202 */ /* 0x000fca0000000f00 */
[----:B------:R-:W-:-:S05]  /*4960*/  FADD.FTZ R107, R106, R107 ;  /* 0x0000006b6a6b7221 */ /* 0x000fca0000010000 */
[----:B------:R-:W-:-:S07]  /*4970*/  MOV R145, R107 ;  /* 0x0000006b00917202 */ /* 0x000fce0000000f00 */
[----:B------:R-:W-:Y:S05]  /*4980*/  WARPSYNC.COLLECTIVE R142, `(.L_x_13791) ;  /* 0x000000008e087348 */ /* 0x000fea0003c00000 */
[----:B------:R0:W1:Y:S02]  /*4990*/  SHFL.BFLY P6, R143, R145, R144, R147 ;  /* 0x0c000090918f7389 */ /* 0x00006400000c0093 */
[----:B01----:R-:W-:Y:S05]  /*49a0*/  ENDCOLLECTIVE ;  /* 0x000000000000791b */ /* 0x003fea0003800000 */
.L_x_13791:
[----:B------:R-:W-:Y:S01]  /*49b0*/  HFMA2 R144, -RZ, RZ, 0, 2.384185791015625e-07 ;  /* 0x00000004ff907431 */ /* 0x000fe200000001ff */
[----:B------:R-:W-:-:S05]  /*49c0*/  MOV R136, R143 ;  /* 0x0000008f00887202 */ /* 0x000fca0000000f00 */
[----:B------:R-:W-:-:S05]  /*49d0*/  FADD.FTZ R136, R107, R136 ;  /* 0x000000886b887221 */ /* 0x000fca0000010000 */
[----:B------:R-:W-:-:S07]  /*49e0*/  MOV R145, R136 ;  /* 0x0000008800917202 */ /* 0x000fce0000000f00 */
[----:B------:R-:W-:Y:S05]  /*49f0*/  WARPSYNC.COLLECTIVE R142, `(.L_x_13792) ;  /* 0x000000008e087348 */ /* 0x000fea0003c00000 */
[----:B------:R0:W1:Y:S02]  /*4a00*/  SHFL.BFLY P6, R143, R145, R144, R147 ;  /* 0x0c000090918f7389 */ /* 0x00006400000c0093 */
[----:B01----:R-:W-:Y:S05]  /*4a10*/  ENDCOLLECTIVE ;  /* 0x000000000000791b */ /* 0x003fea0003800000 */
.L_x_13792:
[----:B------:R-:W-:Y:S01]  /*4a20*/  HFMA2 R144, -RZ, RZ, 0, 4.76837158203125e-07 ;  /* 0x00000008ff907431 */ /* 0x000fe200000001ff */
[----:B------:R-:W-:-:S05]  /*4a30*/  MOV R137, R143 ;  /* 0x0000008f00897202 */ /* 0x000fca0000000f00 */
[----:B------:R-:W-:-:S05]  /*4a40*/  FADD.FTZ R137, R136, R137 ;  /* 0x0000008988897221 */ /* 0x000fca0000010000 */
[----:B------:R-:W-:-:S07]  /*4a50*/  MOV R145, R137 ;  /* 0x0000008900917202 */ /* 0x000fce0000000f00 */
[----:B------:R-:W-:Y:S05]  /*4a60*/  WARPSYNC.COLLECTIVE R142, `(.L_x_13793) ;  /* 0x000000008e087348 */ /* 0x000fea0003c00000 */
[----:B------:R0:W1:Y:S02]  /*4a70*/  SHFL.BFLY P6, R143, R145, R144, R147 ;  /* 0x0c000090918f7389 */ /* 0x00006400000c0093 */
[----:B01----:R-:W-:Y:S05]  /*4a80*/  ENDCOLLECTIVE ;  /* 0x000000000000791b */ /* 0x003fea0003800000 */
.L_x_13793:
[----:B------:R-:W-:Y:S01]  /*4a90*/  HFMA2 R144, -RZ, RZ, 0, 9.5367431640625e-07 ;  /* 0x00000010ff907431 */ /* 0x000fe200000001ff */
[----:B------:R-:W-:-:S05]  /*4aa0*/  MOV R140, R143 ;  /* 0x0000008f008c7202 */ /* 0x000fca0000000f00 */
[----:B------:R-:W-:-:S05]  /*4ab0*/  FADD.FTZ R140, R137, R140 ;  /* 0x0000008c898c7221 */ /* 0x000fca0000010000 */
[----:B------:R-:W-:-:S07]  /*4ac0*/  MOV R145, R140 ;  /* 0x0000008c00917202 */ /* 0x000fce0000000f00 */
[----:B------:R-:W-:Y:S05]  /*4ad0*/  WARPSYNC.COLLECTIVE R142, `(.L_x_13794) ;  /* 0x000000008e087348 */ /* 0x000fea0003c00000 */
[----:B------:R0:W1:Y:S02]  /*4ae0*/  SHFL.BFLY P6, R143, R145, R144, R147 ;  /* 0x0c000090918f7389 */ /* 0x00006400000c0093 */
[----:B01----:R-:W-:Y:S05]  /*4af0*/  ENDCOLLECTIVE ;  /* 0x000000000000791b */ /* 0x003fea0003800000 */
.L_x_13794:
[----:B------:R-:W-:Y:S01]  /*4b00*/  MOV R139, R143 ;  /* 0x0000008f008b7202 */ /* 0x000fe20000000f00 */
[----:B------:R-:W-:Y:S06]  /*4b10*/  BRA `(.L_x_13795) ;  /* 0xffffffe400107947 */ /* 0x000fec000383ffff */
.L_x_13796:
        /* <DEDUP_REMOVED lines=14> */
.L_x_45818:


//--------------------- .text._ZN10layer_norm13ln_fwd_kernelINS_13Kernel_traitsI13__nv_bfloat16S2_fS2_fjLj1280ELj1ELj4ELj1ELj16ENS_18Kernel_traits_baseILj1280ES2_S2_fS2_fjLj128EEEEELb0ELb0ELb1ELb1EEEvNS_9FwdParamsE --------------------------
	.section	.text._ZN10layer_norm13ln_fwd_kernelINS_13Kernel_traitsI13__nv_bfloat16S2_fS2_fjLj1280ELj1ELj4ELj1ELj16ENS_18Kernel_traits_baseILj1280ES2_S2_fS2_fjLj128EEEEELb0ELb0ELb1ELb1EEEvNS_9FwdParamsE,"ax",@progbits
	.align	128
        .global         _ZN10layer_norm13ln_fwd_kernelINS_13Kernel_traitsI13__nv_bfloat16S2_fS2_fjLj1280ELj1ELj4ELj1ELj16ENS_18Kernel_traits_baseILj1280ES2_S2_fS2_fjLj128EEEEELb0ELb0ELb1ELb1EEEvNS_9FwdParamsE
        .type           _ZN10layer_norm13ln_fwd_kernelINS_13Kernel_traitsI13__nv_bfloat16S2_fS2_fjLj1280ELj1ELj4ELj1ELj16ENS_18Kernel_traits_baseILj1280ES2_S2_fS2_fjLj128EEEEELb0ELb0ELb1ELb1EEEvNS_9FwdParamsE,@function
        .size           _ZN10layer_norm13ln_fwd_kernelINS_13Kernel_traitsI13__nv_bfloat16S2_fS2_fjLj1280ELj1ELj4ELj1ELj16ENS_18Kernel_traits_baseILj1280ES2_S2_fS2_fjLj128EEEEELb0ELb0ELb1ELb1EEEvNS_9FwdParamsE,(.L_x_45819 - _ZN10layer_norm13ln_fwd_kernelINS_13Kernel_traitsI13__nv_bfloat16S2_fS2_fjLj1280ELj1ELj4ELj1ELj16ENS_18Kernel_traits_baseILj1280ES2_S2_fS2_fjLj128EEEEELb0ELb0ELb1ELb1EEEvNS_9FwdParamsE)
        .other          _ZN10layer_norm13ln_fwd_kernelINS_13Kernel_traitsI13__nv_bfloat16S2_fS2_fjLj1280ELj1ELj4ELj1ELj16ENS_18Kernel_traits_baseILj1280ES2_S2_fS2_fjLj128EEEEELb0ELb0ELb1ELb1EEEvNS_9FwdParamsE,@"STO_CUDA_ENTRY STV_DEFAULT"
_ZN10layer_norm13ln_fwd_kernelINS_13Kernel_traitsI13__nv_bfloat16S2_fS2_fjLj1280ELj1ELj4ELj1ELj16ENS_18Kernel_traits_baseILj1280ES2_S2_fS2_fjLj128EEEEELb0ELb0ELb1ELb1EEEvNS_9FwdParamsE:
.text._ZN10layer_norm13ln_fwd_kernelINS_13Kernel_traitsI13__nv_bfloat16S2_fS2_fjLj1280ELj1ELj4ELj1ELj16ENS_18Kernel_traits_baseILj1280ES2_S2_fS2_fjLj128EEEEELb0ELb0ELb1ELb1EEEvNS_9FwdParamsE:
        /* <DEDUP_REMOVED lines=42> */
[----:B---3--:R-:W-:Y:S06]  /*02a0*/  @P1 EXIT ;  /* 0x000000000000194d */ /* 0x008fec0003800000 */
        /* <DEDUP_REMOVED lines=35> */
.L_x_13816:
[----:B------:R-:W0:Y:S08]  /*04e0*/  LDC.64 R100, c[0x0][0x3f0] ;  /* 0x0000fc00ff647b82 */ /* 0x000e300000000a00 */
        /* <DEDUP_REMOVED lines=16> */
[----:B------:R-:W-:Y:S01]  /*05f0*/  ISETP.NE.U32.AND P0, PT, RZ, UR4, PT ;  /* 0x00000004ff007c0c */ /* 0x000fe2000bf05070 */
[----:B------:R-:W-:-:S03]  /*0600*/  IMAD R68, R115, R120, RZ ;  /* 0x0000007873447224 */ /* 0x000fc600078e02ff */
[----:B------:R-:W-:Y:S02]  /*0610*/  ISETP.NE.AND.EX P0, PT, RZ, UR5, PT, P0 ;  /* 0x00000005ff007c0c */ /* 0x000fe4000bf05300 */
[----:B------:R-:W-:-:S04]  /*0620*/  SHF.R.S32.HI R69, RZ, 0x1f, R68 ;  /* 0x0000001fff457819 */ /* 0x000fc80000011444 */
[----:B------:R-:W-:-:S04]  /*0630*/  LEA.HI R69, R69, R68, RZ, 0x3 ;  /* 0x0000004445457211 */ /* 0x000fc800078f18ff */
[----:B------:R-:W-:Y:S02]  /*0640*/  LEA.HI.SX32 R97, R69, R116, 0x1d ;  /* 0x0000007445617211 */ /* 0x000fe400078feaff */
[----:B--2---:R-:W-:Y:S02]  /*0650*/  PRMT R68, R63, 0x7632, R68 ;  /* 0x000076323f447816 */ /* 0x004fe40000000044 */
[----:B------:R-:W-:Y:S02]  /*0660*/  PRMT R69, R62, 0x7632, R69 ;  /* 0x000076323e457816 */ /* 0x000fe40000000045 */
[----:B------:R-:W-:Y:S02]  /*0670*/  PRMT R66, R61, 0x7632, R66 ;  /* 0x000076323d427816 */ /* 0x000fe40000000042 */
[----:B------:R-:W-:Y:S01]  /*0680*/  PRMT R67, R60, 0x7632, R67 ;  /* 0x000076323c437816 */ /* 0x000fe20000000043 */
[----:B0-----:R-:W-:Y:S06]  /*0690*/  @!P0 BRA `(.L_x_13797) ;  /* 0x0000000000888947 */ /* 0x001fec0003800000 */
[----:B------:R-:W0:Y:S02]  /*06a0*/  LDC.64 R72, c[0x0][0x3a0] ;  /* 0x0000e800ff487b82 */ /* 0x000e240000000a00 */
[----:B0-----:R-:W-:-:S05]  /*06b0*/  IMAD.WIDE.U32 R72, R97, 0x20, R72 ;  /* 0x0000002061487825 */ /* 0x001fca00078e0048 */
[----:B------:R-:W2:Y:S04]  /*06c0*/  LDG.E.128 R64, desc[UR6][R72.64] ;  /* 0x0000000648407981 */ /* 0x000ea8000c1e1d00 */
[----:B------:R0:W3:Y:S01]  /*06d0*/  LDG.E.128 R68, desc[UR6][R72.64+0x10] ;  /* 0x0000100648447981 */ /* 0x0000e2000c1e1d00 */
[----:B------:R-:W-:-:S13]  /*06e0*/  ISETP.GT.AND P2, PT, R100, RZ, PT ;  /* 0x000000ff6400720c */ /* 0x000fda0003f44270 */
[----:B------:R-:W2:Y:S01]  /*06f0*/  @P2 LDC R76, c[0x0][0x40c] ;  /* 0x00010300ff4c2b82 */ /* 0x000ea20000000800 */
[C---:B------:R-:W-:Y:S02]  /*0700*/  @P2 PRMT R74, R60.reuse, 0x7632, R74 ;  /* 0x000076323c4a2816 */ /* 0x040fe4000000004a */
        /* <DEDUP_REMOVED lines=10> */
[----:B------:R-:W3:Y:S08]  /*07b0*/  @P2 LDC R82, c[0x0][0x40c] ;  /* 0x00010300ff522b82 */ /* 0x000ef00000000800 */
[----:B------:R-:W3:Y:S08]  /*07c0*/  @P2 LDC R83, c[0x0][0x40c] ;  /* 0x00010300ff532b82 */ /* 0x000ef00000000800 */
[----:B------:R-:W3:Y:S01]  /*07d0*/  @P2 LDC R84, c[0x0][0x40c] ;  /* 0x00010300ff542b82 */ /* 0x000ee20000000800 */
[----:B--2---:R-:W-:Y:S01]  /*07e0*/  @P2 FFMA.FTZ R64, R75, R76, R64 ;  /* 0x0000004c4b402223 */ /* 0x004fe20000010040 */
[----:B0-----:R-:W-:Y:S01]  /*07f0*/  @P2 FFMA.FTZ R65, R74, R78, R65 ;  /* 0x0000004e4a412223 */ /* 0x001fe20000010041 */
[----:B------:R-:W-:Y:S01]  /*0800*/  @P2 PRMT R74, R62, 0x7632, R74 ;  /* 0x000076323e4a2816 */ /* 0x000fe2000000004a */
[----:B-1----:R-:W-:Y:S01]  /*0810*/  @P2 FFMA.FTZ R66, R77, R79, R66 ;  /* 0x0000004f4d422223 */ /* 0x002fe20000010042 */
[C---:B------:R-:W-:Y:S01]  /*0820*/  @P2 PRMT R76, R63.reuse, 0x7632, R76 ;  /* 0x000076323f4c2816 */ /* 0x040fe2000000004c */
[----:B----4-:R-:W-:Y:S01]  /*0830*/  @P2 FFMA.FTZ R67, R72, R80, R67 ;  /* 0x0000005048432223 */ /* 0x010fe20000010043 */
[----:B------:R-:W-:Y:S01]  /*0840*/  @P2 SHF.L.U32 R75, R63, 0x10, RZ ;  /* 0x000000103f4b2819 */ /* 0x000fe200000006ff */
[----:B---3--:R-:W-:Y:S01]  /*0850*/  @P2 FFMA.FTZ R68, R73, R81, R68 ;  /* 0x0000005149442223 */ /* 0x008fe20000010044 */
[----:B------:R-:W-:-:S02]  /*0860*/  @P2 SHF.L.U32 R74, R74, 0x10, RZ ;  /* 0x000000104a4a2819 */ /* 0x000fc400000006ff */
[----:B------:R-:W-:Y:S01]  /*0870*/  @P2 SHF.L.U32 R76, R76, 0x10, RZ ;  /* 0x000000104c4c2819 */ /* 0x000fe200000006ff */
[----:B------:R-:W-:Y:S02]  /*0880*/  @P2 FFMA.FTZ R70, R75, R83, R70 ;  /* 0x000000534b462223 */ /* 0x000fe40000010046 */
[----:B------:R-:W-:Y:S02]  /*0890*/  @P2 FFMA.FTZ R69, R74, R82, R69 ;  /* 0x000000524a452223 */ /* 0x000fe40000010045 */
[----:B------:R-:W-:Y:S01]  /*08a0*/  @P2 FFMA.FTZ R71, R76, R84, R71 ;  /* 0x000000544c472223 */ /* 0x000fe20000010047 */
[----:B------:R-:W-:Y:S06]  /*08b0*/  BRA `(.L_x_13798) ;  /* 0x00000000007c7947 */ /* 0x000fec0003800000 */
.L_x_13797:
[----:B------:R-:W0:Y:S01]  /*08c0*/  @P1 LDC R73, c[0x0][0x40c] ;  /* 0x00010300ff491b82 */ /* 0x000e220000000800 */
[----:B------:R-:W-:Y:S02]  /*08d0*/  @P1 SHF.L.U32 R66, R66, 0x10, RZ ;  /* 0x0000001042421819 */ /* 0x000fe400000006ff */
[----:B------:R-:W-:Y:S02]  /*08e0*/  @P1 SHF.L.U32 R70, R69, 0x10, RZ ;  /* 0x0000001045461819 */ /* 0x000fe400000006ff */
[----:B------:R-:W-:Y:S02]  /*08f0*/  @P1 SHF.L.U32 R64, R67, 0x10, RZ ;  /* 0x0000001043401819 */ /* 0x000fe400000006ff */
[----:B------:R-:W-:Y:S01]  /*0900*/  MOV R67, RZ ;  /* 0x000000ff00437202 */ /* 0x000fe20000000f00 */
[----:B------:R-:W1:Y:S01]  /*0910*/  @P1 LDC R75, c[0x0][0x40c] ;  /* 0x00010300ff4b1b82 */ /* 0x000e620000000800 */
[----:B------:R-:W-:Y:S02]  /*0920*/  MOV R69, RZ ;  /* 0x000000ff00457202 */ /* 0x000fe40000000f00 */
[----:B------:R-:W-:-:S02]  /*0930*/  @P1 SHF.L.U32 R72, R68, 0x10, RZ ;  /* 0x0000001044481819 */ /* 0x000fc400000006ff */
[----:B------:R-:W-:Y:S02]  /*0940*/  @P1 SHF.L.U32 R77, R62, 0x10, RZ ;  /* 0x000000103e4d1819 */ /* 0x000fe400000006ff */
[----:B------:R-:W-:Y:S01]  /*0950*/  @P1 SHF.L.U32 R79, R63, 0x10, RZ ;  /* 0x000000103f4f1819 */ /* 0x000fe200000006ff */
[----:B------:R-:W2:Y:S01]  /*0960*/  @P1 LDC R71, c[0x0][0x40c] ;  /* 0x00010300ff471b82 */ /* 0x000ea20000000800 */
[----:B------:R-:W-:Y:S02]  /*0970*/  MOV R65, RZ ;  /* 0x000000ff00417202 */ /* 0x000fe40000000f00 */
[----:B------:R-:W-:-:S05]  /*0980*/  MOV R68, RZ ;  /* 0x000000ff00447202 */ /* 0x000fca0000000f00 */
[----:B------:R-:W3:Y:S01]  /*0990*/  @P1 LDC R81, c[0x0][0x40c] ;  /* 0x00010300ff511b82 */ /* 0x000ee20000000800 */
[----:B0-----:R-:W-:Y:S01]  /*09a0*/  @P1 FMUL.FTZ R67, R66, R73 ;  /* 0x0000004942431220 */ /* 0x001fe20000410000 */
[----:B------:R-:W-:Y:S02]  /*09b0*/  @P1 SHF.L.U32 R73, R60, 0x10, RZ ;  /* 0x000000103c491819 */ /* 0x000fe400000006ff */
[----:B------:R-:W-:-:S04]  /*09c0*/  MOV R66, RZ ;  /* 0x000000ff00427202 */ /* 0x000fc80000000f00 */
[----:B------:R-:W0:Y:S01]  /*09d0*/  @P1 LDC R74, c[0x0][0x40c] ;  /* 0x00010300ff4a1b82 */ /* 0x000e220000000800 */
[----:B-1----:R-:W-:Y:S01]  /*09e0*/  @P1 FMUL.FTZ R69, R70, R75 ;  /* 0x0000004b46451220 */ /* 0x002fe20000410000 */
[----:B------:R-:W-:-:S06]  /*09f0*/  @P1 SHF.L.U32 R75, R61, 0x10, RZ ;  /* 0x000000103d4b1819 */ /* 0x000fcc00000006ff */
[----:B------:R-:W1:Y:S01]  /*0a00*/  @P1 LDC R76, c[0x0][0x40c] ;  /* 0x00010300ff4c1b82 */ /* 0x000e620000000800 */
[----:B--2---:R-:W-:Y:S01]  /*0a10*/  @P1 FMUL.FTZ R65, R64, R71 ;  /* 0x0000004740411220 */ /* 0x004fe20000410000 */
[----:B------:R-:W-:Y:S02]  /*0a20*/  CS2R R70, SRZ ;  /* 0x0000000000467805 */ /* 0x000fe4000001ff00 */
        /* <DEDUP_REMOVED lines=8> */
.L_x_13798:
[----:B------:R-:W0:Y:S01]  /*0ab0*/  LDC.64 R118, c[0x0][0x3a8] ;  /* 0x0000ea00ff767b82 */ /* 0x000e220000000a00 */
[----:B------:R-:W-:Y:S01]  /*0ac0*/  BSSY.RECONVERGENT B0, `(.L_x_13799) ;  /* 0x0000009000007945 */ /* 0x000fe20003800200 */
[----:B0-----:R-:W-:-:S05]  /*0ad0*/  IMAD.WIDE.U32 R72, R97, 0x20, R118 ;  /* 0x0000002061487825 */ /* 0x001fca00078e0076 */
[----:B------:R0:W-:Y:S04]  /*0ae0*/  STG.E.128 desc[UR6][R72.64], R64 ;  /* 0x0000004048007986 */ /* 0x0001e8000c101d06 */
[----:B------:R0:W-:Y:S01]  /*0af0*/  STG.E.128 desc[UR6][R72.64+0x10], R68 ;  /* 0x0000104448007986 */ /* 0x0001e2000c101d06 */
[----:B------:R-:W-:Y:S05]  /*0b00*/  @!P1 BRA `(.L_x_13800) ;  /* 0x0000000000109947 */ /* 0x000fea0003800000 */
[----:B------:R-:W1:Y:S01]  /*0b10*/  LDC.64 R60, c[0x0][0x390] ;  /* 0x0000e400ff3c7b82 */ /* 0x000e620000000a00 */
[----:B------:R-:W-:-:S05]  /*0b20*/  IADD3 R63, PT, PT, R96, 0x20, RZ ;  /* 0x00000020603f7810 */ /* 0x000fca0007ffe0ff */
[----:B-1----:R-:W-:-:S06]  /*0b30*/  IMAD.WIDE.U32 R60, R63, 0x10, R60 ;  /* 0x000000103f3c7825 */ /* 0x002fcc00078e003c */
[----:B------:R-:W5:Y:S02]  /*0b40*/  LDG.E.128 R60, desc[UR6][R60.64] ;  /* 0x000000063c3c7981 */ /* 0x000f64000c1e1d00 */
.L_x_13800:
[----:B------:R-:W-:Y:S05]  /*0b50*/  BSYNC.RECONVERGENT B0 ;  /* 0x0000000000007941 */ /* 0x000fea0003800200 */
.L_x_13799:
[----:B------:R-:W-:Y:S05]  /*0b60*/  @!P0 BRA `(.L_x_13801) ;  /* 0x00000000008c8947 */ /* 0x000fea0003800000 */
[----:B------:R-:W1:Y:S01]  /*0b70*/  LDC.64 R80, c[0x0][0x3a0] ;  /* 0x0000e800ff507b82 */ /* 0x000e620000000a00 */
[----:B0-----:R-:W-:-:S05]  /*0b80*/  IADD3 R73, PT, PT, R97, 0x20, RZ ;  /* 0x0000002061497810 */ /* 0x001fca0007ffe0ff */
[----:B-1----:R-:W-:-:S05]  /*0b90*/  IMAD.WIDE.U32 R80, R73, 0x20, R80 ;  /* 0x0000002049507825 */ /* 0x002fca00078e0050 */
[----:B------:R-:W2:Y:S04]  /*0ba0*/  LDG.E.128 R72, desc[UR6][R80.64] ;  /* 0x0000000650487981 */ /* 0x000ea8000c1e1d00 */
[----:B------:R0:W3:Y:S01]  /*0bb0*/  LDG.E.128 R76, desc[UR6][R80.64+0x10] ;  /* 0x00001006504c7981 */ /* 0x0000e2000c1e1d00 */
[----:B------:R-:W-:-:S13]  /*0bc0*/  ISETP.GT.AND P2, PT, R100, RZ, PT ;  /* 0x000000ff6400720c */ /* 0x000fda0003f44270 */
[----:B------:R-:W2:Y:S01]  /*0bd0*/  @P2 LDC R82, c[0x0][0x40c] ;  /* 0x00010300ff522b82 */ /* 0x000ea20000000800 */
[----:B-----5:R-:W-:Y:S02]  /*0be0*/  @P2 SHF.L.U32 R83, R60, 0x10, RZ ;  /* 0x000000103c532819 */ /* 0x020fe400000006ff */
[----:B0-----:R-:W-:Y:S02]  /*0bf0*/  @P2 PRMT R80, R61, 0x7632, R80 ;  /* 0x000076323d502816 */ /* 0x001fe40000000050 */
[----:B------:R-:W-:Y:S02]  /*0c00*/  @P2 PRMT R81, R63, 0x7632, R81 ;  /* 0x000076323f512816 */ /* 0x000fe40000000051 */
[----:B------:R-:W-:Y:S01]  /*0c10*/  @P2 SHF.L.U32 R80, R80, 0x10, RZ ;  /* 0x0000001050502819 */ /* 0x000fe200000006ff */
[----:B------:R-:W0:Y:S08]  /*0c20*/  @P2 LDC R86, c[0x0][0x40c] ;  /* 0x00010300ff562b82 */ /* 0x000e300000000800 */
[----:B------:R-:W1:Y:S08]  /*0c30*/  @P2 LDC R84, c[0x0][0x40c] ;  /* 0x00010300ff542b82 */ /* 0x000e700000000800 */
[----:B------:R-:W4:Y:S08]  /*0c40*/  @P2 LDC R85, c[0x0][0x40c] ;  /* 0x00010300ff552b82 */ /* 0x000f300000000800 */
[----:B------:R-:W3:Y:S08]  /*0c50*/  @P2 LDC R87, c[0x0][0x40c] ;  /* 0x00010300ff572b82 */ /* 0x000ef00000000800 */
[----:B------:R-:W3:Y:S08]  /*0c60*/  @P2 LDC R88, c[0x0][0x40c] ;  /* 0x00010300ff582b82 */ /* 0x000ef00000000800 */
[----:B------:R-:W3:Y:S08]  /*0c70*/  @P2 LDC R89, c[0x0][0x40c] ;  /* 0x00010300ff592b82 */ /* 0x000ef00000000800 */
[----:B------:R-:W3:Y:S01]  /*0c80*/  @P2 LDC R90, c[0x0][0x40c] ;  /* 0x00010300ff5a2b82 */ /* 0x000ee20000000800 */
[----:B--2---:R-:W-:Y:S01]  /*0c90*/  @P2 FFMA.FTZ R72, R83, R82, R72 ;  /* 0x0000005253482223 */ /* 0x004fe20000010048 */
[----:B------:R-:W-:Y:S01]  /*0ca0*/  @P2 PRMT R82, R60, 0x7632, R82 ;  /* 0x000076323c522816 */ /* 0x000fe20000000052 */
[----:B0-----:R-:W-:Y:S01]  /*0cb0*/  @P2 FFMA.FTZ R75, R80, R86, R75 ;  /* 0x00000056504b2223 */ /* 0x001fe2000001004b */
[----:B------:R-:W-:-:S02]  /*0cc0*/  @P2 SHF.L.U32 R83, R61, 0x10, RZ ;  /* 0x000000103d532819 */ /* 0x000fc400000006ff */
[----:B------:R-:W-:Y:S02]  /*0cd0*/  @P2 SHF.L.U32 R82, R82, 0x10, RZ ;  /* 0x0000001052522819 */ /* 0x000fe400000006ff */
[C---:B------:R-:W-:Y:S01]  /*0ce0*/  @P2 PRMT R80, R62.reuse, 0x7632, R80 ;  /* 0x000076323e502816 */ /* 0x040fe20000000050 */
[----:B----4-:R-:W-:Y:S01]  /*0cf0*/  @P2 FFMA.FTZ R74, R83, R85, R74 ;  /* 0x00000055534a2223 */ /* 0x010fe2000001004a */
[----:B------:R-:W-:Y:S01]  /*0d00*/  @P2 SHF.L.U32 R83, R62, 0x10, RZ ;  /* 0x000000103e532819 */ /* 0x000fe200000006ff */
[----:B-1----:R-:W-:Y:S01]  /*0d10*/  @P2 FFMA.FTZ R73, R82, R84, R73 ;  /* 0x0000005452492223 */ /* 0x002fe20000010049 */
[----:B------:R-:W-:Y:S02]  /*0d20*/  @P2 SHF.L.U32 R85, R63, 0x10, RZ ;  /* 0x000000103f552819 */ /* 0x000fe400000006ff */
[----:B------:R-:W-:Y:S01]  /*0d30*/  @P2 SHF.L.U32 R80, R80, 0x10, RZ ;  /* 0x0000001050502819 */ /* 0x000fe200000006ff */
[----:B---3--:R-:W-:Y:S01]  /*0d40*/  @P2 FFMA.FTZ R76, R83, R87, R76 ;  /* 0x00000057534c2223 */ /* 0x008fe2000001004c */
[----:B------:R-:W-:Y:S01]  /*0d50*/  @P2 SHF.L.U32 R82, R81, 0x10, RZ ;  /* 0x0000001051522819 */ /* 0x000fe200000006ff */
[----:B------:R-:W-:-:S02]  /*0d60*/  @P2 FFMA.FTZ R78, R85, R89, R78 ;  /* 0x00000059554e2223 */ /* 0x000fc4000001004e */
[----:B------:R-:W-:Y:S02]  /*0d70*/  @P2 FFMA.FTZ R77, R80, R88, R77 ;  /* 0x00000058504d2223 */ /* 0x000fe4000001004d */
[----:B------:R-:W-:Y:S01]  /*0d80*/  @P2 FFMA.FTZ R79, R82, R90, R79 ;  /* 0x0000005a524f2223 */ /* 0x000fe2000001004f */
[----:B------:R-:W-:Y:S06]  /*0d90*/  BRA `(.L_x_13802) ;  /* 0x00000000008c7947 */ /* 0x000fec0003800000 */
.L_x_13801:
[----:B------:R-:W1:Y:S01]  /*0da0*/  @P1 LDC R79, c[0x0][0x40c] ;  /* 0x00010300ff4f1b82 */ /* 0x000e620000000800 */
[----:B0----5:R-:W-:Y:S01]  /*0db0*/  @P1 PRMT R72, R60, 0x7632, R72 ;  /* 0x000076323c481816 */ /* 0x021fe20000000048 */
[----:B------:R-:W-:Y:S01]  /*0dc0*/  HFMA2 R75, -RZ, RZ, 0, 0 ;  /* 0x00000000ff4b7431 */ /* 0x000fe200000001ff */
[----:B------:R-:W-:Y:S02]  /*0dd0*/  @P1 PRMT R76, R62, 0x7632, R76 ;  /* 0x000076323e4c1816 */ /* 0x000fe4000000004c */
[----:B------:R-:W-:Y:S02]  /*0de0*/  @P1 SHF.L.U32 R72, R72, 0x10, RZ ;  /* 0x0000001048481819 */ /* 0x000fe400000006ff */
[----:B------:R-:W-:Y:S01]  /*0df0*/  @P1 PRMT R74, R61, 0x7632, R74 ;  /* 0x000076323d4a1816 */ /* 0x000fe2000000004a */
[----:B------:R-:W0:Y:S01]  /*0e00*/  @P1 LDC R83, c[0x0][0x40c] ;  /* 0x00010300ff531b82 */ /* 0x000e220000000800 */
[----:B------:R-:W-:Y:S02]  /*0e10*/  MOV R73, RZ ;  /* 0x000000ff00497202 */ /* 0x000fe40000000f00 */
[----:B------:R-:W-:-:S02]  /*0e20*/  @P1 SHF.L.U32 R76, R76, 0x10, RZ ;  /* 0x000000104c4c1819 */ /* 0x000fc400000006ff */
[----:B------:R-:W-:Y:S02]  /*0e30*/  @P1 SHF.L.U32 R74, R74, 0x10, RZ ;  /* 0x000000104a4a1819 */ /* 0x000fe400000006ff */
[----:B------:R-:W-:Y:S01]  /*0e40*/  MOV R77, RZ ;  /* 0x000000ff004d7202 */ /* 0x000fe20000000f00 */
[----:B------:R-:W2:Y:S01]  /*0e50*/  @P1 LDC R81, c[0x0][0x40c] ;  /* 0x00010300ff511b82 */ /* 0x000ea20000000800 */
        /* <DEDUP_REMOVED lines=9> */
[----:B0-----:R-:W-:Y:S01]  /*0ef0*/  @P1 FMUL.FTZ R77, R76, R83 ;  /* 0x000000534c4d1220 */ /* 0x001fe20000410000 */
[----:B------:R-:W-:Y:S01]  /*0f00*/  HFMA2 R76, -RZ, RZ, 0, 0 ;  /* 0x00000000ff4c7431 */ /* 0x000fe200000001ff */
[----:B------:R-:W-:-:S05]  /*0f10*/  @P1 SHF.L.U32 R83, R61, 0x10, RZ ;  /* 0x000000103d531819 */ /* 0x000fca00000006ff */
[----:B------:R-:W0:Y:S01]  /*0f20*/  @P1 LDC R84, c[0x0][0x40c] ;  /* 0x00010300ff541b82 */ /* 0x000e220000000800 */
[----:B--2---:R-:W-:Y:S01]  /*0f30*/  @P1 FMUL.FTZ R75, R74, R81 ;  /* 0x000000514a4b1220 */ /* 0x004fe20000410000 */
[----:B------:R-:W-:Y:S02]  /*0f40*/  @P1 SHF.L.U32 R81, R60, 0x10, RZ ;  /* 0x000000103c511819 */ /* 0x000fe400000006ff */
[----:B------:R-:W-:-:S04]  /*0f50*/  MOV R74, RZ ;  /* 0x000000ff004a7202 */ /* 0x000fc80000000f00 */
[----:B------:R-:W2:Y:S01]  /*0f60*/  @P1 LDC R86, c[0x0][0x40c] ;  /* 0x00010300ff561b82 */ /* 0x000ea20000000800 */
[----:B---3--:R-:W-:-:S07]  /*0f70*/  @P1 FMUL.FTZ R79, R80, R89 ;  /* 0x00000059504f1220 */ /* 0x008fce0000410000 */
[----:B------:R-:W3:Y:S01]  /*0f80*/  @P1 LDC R88, c[0x0][0x40c] ;  /* 0x00010300ff581b82 */ /* 0x000ee20000000800 */
[----:B-1----:R-:W-:Y:S01]  /*0f90*/  @P1 FMUL.FTZ R72, R81, R82 ;  /* 0x0000005251481220 */ /* 0x002fe20000410000 */
[----:B0-----:R-:W-:Y:S01]  /*0fa0*/  @P1 FMUL.FTZ R74, R83, R84 ;  /* 0x00000054534a1220 */ /* 0x001fe20000410000 */
[----:B--2---:R-:W-:Y:S01]  /*0fb0*/  @P1 FMUL.FTZ R76, R85, R86 ;  /* 0x00000056554c1220 */ /* 0x004fe20000410000 */
[----:B---3--:R-:W-:-:S07]  /*0fc0*/  @P1 FMUL.FTZ R78, R87, R88 ;  /* 0x00000058574e1220 */ /* 0x008fce0000410000 */
.L_x_13802:
[----:B------:R-:W0:Y:S01]  /*0fd0*/  @P1 LDC.64 R82, c[0x0][0x390] ;  /* 0x0000e400ff521b82 */ /* 0x000e220000000a00 */
[----:B------:R-:W-:Y:S02]  /*0fe0*/  IADD3 R81, PT, PT, R97, 0x20, RZ ;  /* 0x0000002061517810 */ /* 0x000fe40007ffe0ff */
[----:B------:R-:W-:-:S03]  /*0ff0*/  @P1 IADD3 R85, PT, PT, R96, 0x40, RZ ;  /* 0x0000004060551810 */ /* 0x000fc60007ffe0ff */
[----:B------:R-:W-:-:S05]  /*1000*/  IMAD.WIDE.U32 R80, R81, 0x20, R118 ;  /* 0x0000002051507825 */ /* 0x000fca00078e0076 */
[----:B------:R1:W-:Y:S04]  /*1010*/  STG.E.128 desc[UR6][R80.64], R72 ;  /* 0x0000004850007986 */ /* 0x0003e8000c101d06 */
[----:B------:R1:W-:Y:S01]  /*1020*/  STG.E.128 desc[UR6][R80.64+0x10], R76 ;  /* 0x0000104c50007986 */ /* 0x0003e2000c101d06 */
[----:B0-----:R-:W-:-:S05]  /*1030*/  @P1 IMAD.WIDE.U32 R82, R85, 0x10, R82 ;  /* 0x0000001055521825 */ /* 0x001fca00078e0052 */
[----:B------:R1:W5:Y:S01]  /*1040*/  @P1 LDG.E.128 R60, desc[UR6][R82.64] ;  /* 0x00000006523c1981 */ /* 0x000362000c1e1d00 */
[----:B------:R-:W-:Y:S05]  /*1050*/  @!P0 BRA `(.L_x_13803) ;  /* 0x00000000008c8947 */ /* 0x000fea0003800000 */
[----:B------:R-:W0:Y:S01]  /*1060*/  LDC.64 R88, c[0x0][0x3a0] ;  /* 0x0000e800ff587b82 */ /* 0x000e220000000a00 */
[----:B-1----:R-:W-:-:S05]  /*1070*/  IADD3 R81, PT, PT, R97, 0x40, RZ ;  /* 0x0000004061517810 */ /* 0x002fca0007ffe0ff */
[----:B0-----:R-:W-:-:S05]  /*1080*/  IMAD.WIDE.U32 R88, R81, 0x20, R88 ;  /* 0x0000002051587825 */ /* 0x001fca00078e0058 */
[----:B------:R-:W2:Y:S04]  /*1090*/  LDG.E.128 R80, desc[UR6][R88.64] ;  /* 0x0000000658507981 */ /* 0x000ea8000c1e1d00 */
[----:B------:R0:W3:Y:S01]  /*10a0*/  LDG.E.128 R84, desc[UR6][R88.64+0x10] ;  /* 0x0000100658547981 */ /* 0x0000e2000c1e1d00 */
[----:B------:R-:W-:-:S13]  /*10b0*/  ISETP.GT.AND P2, PT, R100, RZ, PT ;  /* 0x000000ff6400720c */ /* 0x000fda0003f44270 */
[----:B------:R-:W2:Y:S01]  /*10c0*/  @P2 LDC R92, c[0x0][0x40c] ;  /* 0x00010300ff5c2b82 */ /* 0x000ea20000000800 */
[C---:B-----5:R-:W-:Y:S02]  /*10d0*/  @P2 SHF.L.U32 R91, R60.reuse, 0x10, RZ ;  /* 0x000000103c5b2819 */ /* 0x060fe400000006ff */
[----:B------:R-:W-:Y:S02]  /*10e0*/  @P2 PRMT R90, R60, 0x7632, R90 ;  /* 0x000076323c5a2816 */ /* 0x000fe4000000005a */
[C---:B0-----:R-:W-:Y:S02]  /*10f0*/  @P2 PRMT R88, R61.reuse, 0x7632, R88 ;  /* 0x000076323d582816 */ /* 0x041fe40000000058 */
[----:B------:R-:W-:Y:S01]  /*1100*/  @P2 SHF.L.U32 R90, R90, 0x10, RZ ;  /* 0x000000105a5a2819 */ /* 0x000fe200000006ff */
[----:B------:R-:W0:Y:S01]  /*1110*/  @P2 LDC R93, c[0x0][0x40c] ;  /* 0x00010300ff5d2b82 */ /* 0x000e220000000800 */
[----:B------:R-:W-:Y:S02]  /*1120*/  @P2 SHF.L.U32 R89, R61, 0x10, RZ ;  /* 0x000000103d592819 */ /* 0x000fe400000006ff */
[----:B------:R-:W-:-:S05]  /*1130*/  @P2 SHF.L.U32 R88, R88, 0x10, RZ ;  /* 0x0000001058582819 */ /* 0x000fca00000006ff */
[----:B------:R-:W1:Y:S08]  /*1140*/  @P2 LDC R94, c[0x0][0x40c] ;  /* 0x00010300ff5e2b82 */ /* 0x000e700000000800 */
[----:B------:R-:W4:Y:S01]  /*1150*/  @P2 LDC R95, c[0x0][0x40c] ;  /* 0x00010300ff5f2b82 */ /* 0x000f220000000800 */
[----:B--2---:R-:W-:Y:S01]  /*1160*/  @P2 FFMA.FTZ R80, R91, R92, R80 ;  /* 0x0000005c5b502223 */ /* 0x004fe20000010050 */
[----:B0-----:R-:W-:-:S06]  /*1170*/  @P2 FFMA.FTZ R81, R90, R93, R81 ;  /* 0x0000005d5a512223 */ /* 0x001fcc0000010051 */
[----:B------:R-:W3:Y:S01]  /*1180*/  @P2 LDC R91, c[0x0][0x40c] ;  /* 0x00010300ff5b2b82 */ /* 0x000ee20000000800 */
[----:B-1----:R-:W-:Y:S01]  /*1190*/  @P2 FFMA.FTZ R82, R89, R94, R82 ;  /* 0x0000005e59522223 */ /* 0x002fe20000010052 */
[----:B----4-:R-:W-:Y:S01]  /*11a0*/  @P2 FFMA.FTZ R83, R88, R95, R83 ;  /* 0x0000005f58532223 */ /* 0x010fe20000010053 */
[C---:B------:R-:W-:Y:S02]  /*11b0*/  @P2 SHF.L.U32 R89, R62.reuse, 0x10, RZ ;  /* 0x000000103e592819 */ /* 0x040fe400000006ff */
[----:B------:R-:W-:-:S03]  /*11c0*/  @P2 PRMT R88, R62, 0x7632, R88 ;  /* 0x000076323e582816 */ /* 0x000fc60000000058 */
[----:B------:R-:W0:Y:S01]  /*11d0*/  @P2 LDC R90, c[0x0][0x40c] ;  /* 0x00010300ff5a2b82 */ /* 0x000e220000000800 */
[----:B------:R-:W-:-:S07]  /*11e0*/  @P2 SHF.L.U32 R88, R88, 0x10, RZ ;  /* 0x0000001058582819 */ /* 0x000fce00000006ff */
[----:B------:R-:W1:Y:S08]  /*11f0*/  @P2 LDC R92, c[0x0][0x40c] ;  /* 0x00010300ff5c2b82 */ /* 0x000e700000000800 */
[----:B------:R-:W2:Y:S01]  /*1200*/  @P2 LDC R93, c[0x0][0x40c] ;  /* 0x00010300ff5d2b82 */ /* 0x000ea20000000800 */
[----:B---3--:R-:W-:Y:S01]  /*1210*/  @P2 FFMA.FTZ R84, R89, R91, R84 ;  /* 0x0000005b59542223 */ /* 0x008fe20000010054 */
[----:B------:R-:W-:-:S02]  /*1220*/  @P2 PRMT R89, R63, 0x7632, R89 ;  /* 0x000076323f592816 */ /* 0x000fc40000000059 */
[----:B------:R-:W-:Y:S01]  /*1230*/  @P2 SHF.L.U32 R91, R63, 0x10, RZ ;  /* 0x000000103f5b2819 */ /* 0x000fe200000006ff */
[----:B0-----:R-:W-:Y:S01]  /*1240*/  @P2 FFMA.FTZ R85, R88, R90, R85 ;  /* 0x0000005a58552223 */ /* 0x001fe20000010055 */
[----:B------:R-:W-:-:S03]  /*1250*/  @P2 SHF.L.U32 R88, R89, 0x10, RZ ;  /* 0x0000001059582819 */ /* 0x000fc600000006ff */
[----:B-1----:R-:W-:Y:S02]  /*1260*/  @P2 FFMA.FTZ R86, R91, R92, R86 ;  /* 0x0000005c5b562223 */ /* 0x002fe40000010056 */
[----:B--2---:R-:W-:Y:S01]  /*1270*/  @P2 FFMA.FTZ R87, R88, R93, R87 ;  /* 0x0000005d58572223 */ /* 0x004fe20000010057 */
[----:B------:R-:W-:Y:S06]  /*1280*/  BRA `(.L_x_13804) ;  /* 0x0000000000907947 */ /* 0x000fec0003800000 */
.L_x_13803:
[----:B------:R-:W0:Y:S01]  /*1290*/  @P1 LDC R85, c[0x0][0x40c] ;  /* 0x00010300ff551b82 */ /* 0x000e220000000800 */
[----:B-1---5:R-:W-:Y:S01]  /*12a0*/  @P1 PRMT R80, R60, 0x7632, R80 ;  /* 0x000076323c501816 */ /* 0x022fe20000000050 */
[----:B------:R-:W-:Y:S01]  /*12b0*/  HFMA2 R83, -RZ, RZ, 0, 0 ;  /* 0x00000000ff537431 */ /* 0x000fe200000001ff */
[----:B------:R-:W-:Y:S02]  /*12c0*/  @P1 PRMT R82, R61, 0x7632, R82 ;  /* 0x000076323d521816 */ /* 0x000fe40000000052 */
[----:B------:R-:W-:Y:S02]  /*12d0*/  @P1 SHF.L.U32 R80, R80, 0x10, RZ ;  /* 0x0000001050501819 */ /* 0x000fe400000006ff */
[----:B------:R-:W-:Y:S01]  /*12e0*/  MOV R81, RZ ;  /* 0x000000ff00517202 */ /* 0x000fe20000000f00 */
[----:B------:R-:W1:Y:S01]  /*12f0*/  @P1 LDC R87, c[0x0][0x40c] ;  /* 0x00010300ff571b82 */ /* 0x000e620000000800 */
[----:B------:R-:W-:Y:S02]  /*1300*/  @P1 SHF.L.U32 R82, R82, 0x10, RZ ;  /* 0x0000001052521819 */ /* 0x000fe400000006ff */
[----:B------:R-:W-:-:S02]  /*1310*/  @P1 SHF.L.U32 R86, R60, 0x10, RZ ;  /* 0x000000103c561819 */ /* 0x000fc400000006ff */
[----:B------:R-:W-:Y:S02]  /*1320*/  @P1 PRMT R84, R63, 0x7632, R84 ;  /* 0x000076323f541816 */ /* 0x000fe40000000054 */
[----:B------:R-:W-:Y:S01]  /*1330*/  @P1 SHF.L.U32 R88, R61, 0x10, RZ ;  /* 0x000000103d581819 */ /* 0x000fe200000006ff */
[----:B------:R-:W2:Y:S01]  /*1340*/  @P1 LDC R93, c[0x0][0x40c] ;  /* 0x00010300ff5d1b82 */ /* 0x000ea20000000800 */
[----:B------:R-:W-:Y:S02]  /*1350*/  @P1 SHF.L.U32 R84, R84, 0x10, RZ ;  /* 0x0000001054541819 */ /* 0x000fe400000006ff */
[----:B------:R-:W-:-:S05]  /*1360*/  @P1 SHF.L.U32 R92, R63, 0x10, RZ ;  /* 0x000000103f5c1819 */ /* 0x000fca00000006ff */
[----:B------:R-:W3:Y:S01]  /*1370*/  @P1 LDC R89, c[0x0][0x40c] ;  /* 0x00010300ff591b82 */ /* 0x000ee20000000800 */
[----:B0-----:R-:W-:Y:S01]  /*1380*/  @P1 FMUL.FTZ R81, R80, R85 ;  /* 0x0000005550511220 */ /* 0x001fe20000410000 */
[----:B------:R-:W-:Y:S02]  /*1390*/  @P1 PRMT R80, R62, 0x7632, R80 ;  /* 0x000076323e501816 */ /* 0x000fe40000000050 */
[----:B------:R-:W-:-:S04]  /*13a0*/  MOV R85, RZ ;  /* 0x000000ff00557202 */ /* 0x000fc80000000f00 */
        /* <DEDUP_REMOVED lines=9> */
[----:B---3--:R-:W-:Y:S01]  /*1440*/  @P1 FMUL.FTZ R80, R86, R89 ;  /* 0x0000005956501220 */ /* 0x008fe20000410000 */
[----:B------:R-:W-:Y:S01]  /*1450*/  HFMA2 R86, -RZ, RZ, 0, 0 ;  /* 0x00000000ff567431 */ /* 0x000fe200000001ff */
[----:B------:R-:W-:-:S05]  /*1460*/  @P1 SHF.L.U32 R89, R62, 0x10, RZ ;  /* 0x000000103e591819 */ /* 0x000fca00000006ff */
[----:B------:R-:W3:Y:S01]  /*1470*/  @P1 LDC R95, c[0x0][0x40c] ;  /* 0x00010300ff5f1b82 */ /* 0x000ee20000000800 */
[----:B0-----:R-:W-:Y:S01]  /*1480*/  @P1 FMUL.FTZ R87, R84, R99 ;  /* 0x0000006354571220 */ /* 0x001fe20000410000 */
[----:B------:R-:W-:Y:S01]  /*1490*/  MOV R84, RZ ;  /* 0x000000ff00547202 */ /* 0x000fe20000000f00 */
[----:B-1----:R-:W-:Y:S01]  /*14a0*/  @P1 FMUL.FTZ R82, R88, R91 ;  /* 0x0000005b58521220 */ /* 0x002fe20000410000 */
[----:B--2---:R-:W-:Y:S01]  /*14b0*/  @P1 FMUL.FTZ R84, R89, R90 ;  /* 0x0000005a59541220 */ /* 0x004fe20000410000 */
[----:B---3--:R-:W-:-:S07]  /*14c0*/  @P1 FMUL.FTZ R86, R92, R95 ;  /* 0x0000005f5c561220 */ /* 0x008fce0000410000 */
.L_x_13804:
[----:B------:R-:W-:Y:S01]  /*14d0*/  IADD3 R89, PT, PT, R97, 0x40, RZ ;  /* 0x0000004061597810 */ /* 0x000fe20007ffe0ff */
[----:B------:R-:W-:Y:S04]  /*14e0*/  BSSY.RECONVERGENT B0, `(.L_x_13805) ;  /* 0x0000009000007945 */ /* 0x000fe80003800200 */
[----:B------:R-:W-:-:S05]  /*14f0*/  IMAD.WIDE.U32 R88, R89, 0x20, R118 ;  /* 0x0000002059587825 */ /* 0x000fca00078e0076 */
[----:B------:R0:W-:Y:S04]  /*1500*/  STG.E.128 desc[UR6][R88.64], R80 ;  /* 0x0000005058007986 */ /* 0x0001e8000c101d06 */
[----:B------:R0:W-:Y:S01]  /*1510*/  STG.E.128 desc[UR6][R88.64+0x10], R84 ;  /* 0x0000105458007986 */ /* 0x0001e2000c101d06 */
[----:B------:R-:W-:Y:S05]  /*1520*/  @!P1 BRA `(.L_x_13806) ;  /* 0x0000000000109947 */ /* 0x000fea0003800000 */
[----:B------:R-:W1:Y:S01]  /*1530*/  LDC.64 R60, c[0x0][0x390] ;  /* 0x0000e400ff3c7b82 */ /* 0x000e620000000a00 */
[----:B------:R-:W-:-:S05]  /*1540*/  IADD3 R63, PT, PT, R96, 0x60, RZ ;  /* 0x00000060603f7810 */ /* 0x000fca0007ffe0ff */
[----:B-1----:R-:W-:-:S06]  /*1550*/  IMAD.WIDE.U32 R60, R63, 0x10, R60 ;  /* 0x000000103f3c7825 */ /* 0x002fcc00078e003c */
[----:B------:R-:W5:Y:S02]  /*1560*/  LDG.E.128 R60, desc[UR6][R60.64] ;  /* 0x000000063c3c7981 */ /* 0x000f64000c1e1d00 */
.L_x_13806:
[----:B------:R-:W-:Y:S05]  /*1570*/  BSYNC.RECONVERGENT B0 ;  /* 0x0000000000007941 */ /* 0x000fea0003800200 */
.L_x_13805:
        /* <DEDUP_REMOVED lines=9> */
[C---:B0-----:R-:W-:Y:S02]  /*1610*/  @P2 PRMT R98, R61.reuse, 0x7632, R98 ;  /* 0x000076323d622816 */ /* 0x041fe40000000062 */
[----:B------:R-:W-:Y:S02]  /*1620*/  @P2 SHF.L.U32 R99, R61, 0x10, RZ ;  /* 0x000000103d632819 */ /* 0x000fe400000006ff */
[----:B------:R-:W-:Y:S01]  /*1630*/  @P2 SHF.L.U32 R98, R98, 0x10, RZ ;  /* 0x0000001062622819 */ /* 0x000fe200000006ff */
[----:B------:R-:W0:Y:S08]  /*1640*/  @P2 LDC R103, c[0x0][0x40c] ;  /* 0x00010300ff672b82 */ /* 0x000e300000000800 */
[----:B------:R-:W1:Y:S01]  /*1650*/  @P2 LDC R117, c[0x0][0x40c] ;  /* 0x00010300ff752b82 */ /* 0x000e620000000800 */
[----:B--2---:R-:W-:Y:S01]  /*1660*/  @P2 FFMA.FTZ R88, R101, R102, R88 ;  /* 0x0000006665582223 */ /* 0x004fe20000010058 */
[----:B------:R-:W-:Y:S01]  /*1670*/  @P2 PRMT R101, R60, 0x7632, R101 ;  /* 0x000076323c652816 */ /* 0x000fe20000000065 */
[----:B-1----:R-:W-:Y:S01]  /*1680*/  @P2 FFMA.FTZ R90, R99, R117, R90 ;  /* 0x00000075635a2223 */ /* 0x002fe2000001005a */
[----:B------:R-:W-:-:S02]  /*1690*/  @P2 SHF.L.U32 R99, R62, 0x10, RZ ;  /* 0x000000103e632819 */ /* 0x000fc400000006ff */
[----:B------:R-:W-:Y:S02]  /*16a0*/  @P2 SHF.L.U32 R102, R101, 0x10, RZ ;  /* 0x0000001065662819 */ /* 0x000fe400000006ff */
[----:B------:R-:W1:Y:S03]  /*16b0*/  @P2 LDC R101, c[0x0][0x40c] ;  /* 0x00010300ff652b82 */ /* 0x000e660000000800 */
[----:B0-----:R-:W-:-:S05]  /*16c0*/  @P2 FFMA.FTZ R89, R102, R103, R89 ;  /* 0x0000006766592223 */ /* 0x001fca0000010059 */
[----:B------:R-:W3:Y:S01]  /*16d0*/  @P2 LDC R102, c[0x0][0x40c] ;  /* 0x00010300ff662b82 */ /* 0x000ee20000000800 */
[----:B-1----:R-:W-:Y:S01]  /*16e0*/  @P2 FFMA.FTZ R91, R98, R101, R91 ;  /* 0x00000065625b2223 */ /* 0x002fe2000001005b */
[----:B------:R-:W-:-:S06]  /*16f0*/  @P2 PRMT R98, R62, 0x7632, R98 ;  /* 0x000076323e622816 */ /* 0x000fcc0000000062 */
[----:B------:R-:W0:Y:S01]  /*1700*/  @P2 LDC R101, c[0x0][0x40c] ;  /* 0x00010300ff652b82 */ /* 0x000e220000000800 */
[----:B------:R-:W-:Y:S01]  /*1710*/  @P2 SHF.L.U32 R98, R98, 0x10, RZ ;  /* 0x0000001062622819 */ /* 0x000fe200000006ff */
[----:B---3--:R-:W-:Y:S01]  /*1720*/  @P2 FFMA.FTZ R92, R99, R102, R92 ;  /* 0x00000066635c2223 */ /* 0x008fe2000001005c */
[----:B------:R-:W-:-:S05]  /*1730*/  @P2 SHF.L.U32 R99, R63, 0x10, RZ ;  /* 0x000000103f632819 */ /* 0x000fca00000006ff */
[----:B------:R-:W1:Y:S01]  /*1740*/  @P2 LDC R102, c[0x0][0x40c] ;  /* 0x00010300ff662b82 */ /* 0x000e620000000800 */
[----:B0-----:R-:W-:Y:S01]  /*1750*/  @P2 FFMA.FTZ R93, R98, R101, R93 ;  /* 0x00000065625d2223 */ /* 0x001fe2000001005d */
[----:B------:R-:W-:-:S06]  /*1760*/  @P2 PRMT R98, R63, 0x7632, R98 ;  /* 0x000076323f622816 */ /* 0x000fcc0000000062 */
[----:B------:R-:W0:Y:S01]  /*1770*/  @P2 LDC R101, c[0x0][0x40c] ;  /* 0x00010300ff652b82 */ /* 0x000e220000000800 */
[----:B------:R-:W-:Y:S01]  /*1780*/  @P2 SHF.L.U32 R98, R98, 0x10, RZ ;  /* 0x0000001062622819 */ /* 0x000fe200000006ff */
[----:B-1----:R-:W-:-:S04]  /*1790*/  @P2 FFMA.FTZ R94, R99, R102, R94 ;  /* 0x00000066635e2223 */ /* 0x002fc8000001005e */
[----:B0-----:R-:W-:Y:S01]  /*17a0*/  @P2 FFMA.FTZ R95, R98, R101, R95 ;  /* 0x00000065625f2223 */ /* 0x001fe2000001005f */
[----:B------:R-:W-:Y:S06]  /*17b0*/  BRA `(.L_x_13808) ;  /* 0x0000000000907947 */ /* 0x000fec0003800000 */
.L_x_13807:
[----:B------:R-:W1:Y:S01]  /*17c0*/  @P1 LDC R91, c[0x0][0x40c] ;  /* 0x00010300ff5b1b82 */ /* 0x000e620000000800 */
[----:B0----5:R-:W-:Y:S02]  /*17d0*/  @P1 PRMT R88, R60, 0x7632, R88 ;  /* 0x000076323c581816 */ /* 0x021fe40000000058 */
[----:B------:R-:W-:Y:S02]  /*17e0*/  MOV R89, RZ ;  /* 0x000000ff00597202 */ /* 0x000fe40000000f00 */
[----:B------:R-:W-:Y:S02]  /*17f0*/  @P1 SHF.L.U32 R88, R88, 0x10, RZ ;  /* 0x0000001058581819 */ /* 0x000fe400000006ff */
[C---:B------:R-:W-:Y:S01]  /*1800*/  @P1 PRMT R90, R61.reuse, 0x7632, R90 ;  /* 0x000076323d5a1816 */ /* 0x040fe2000000005a */
[----:B------:R-:W0:Y:S01]  /*1810*/  @P1 LDC R93, c[0x0][0x40c] ;  /* 0x00010300ff5d1b82 */ /* 0x000e220000000800 */
[----:B------:R-:W-:Y:S02]  /*1820*/  @P1 SHF.L.U32 R92, R61, 0x10, RZ ;  /* 0x000000103d5c1819 */ /* 0x000fe400000006ff */
[----:B------:R-:W-:-:S02]  /*1830*/  @P1 SHF.L.U32 R90, R90, 0x10, RZ ;  /* 0x000000105a5a1819 */ /* 0x000fc400000006ff */
[----:B------:R-:W-:Y:S02]  /*1840*/  @P1 SHF.L.U32 R94, R62, 0x10, RZ ;  /* 0x000000103e5e1819 */ /* 0x000fe400000006ff */
[----:B------:R-:W-:Y:S01]  /*1850*/  @P1 SHF.L.U32 R98, R63, 0x10, RZ ;  /* 0x000000103f621819 */ /* 0x000fe200000006ff */
[----:B------:R-:W2:Y:S08]  /*1860*/  @P1 LDC R95, c[0x0][0x40c] ;  /* 0x00010300ff5f1b82 */ /* 0x000eb00000000800 */
[----:B------:R-:W3:Y:S01]  /*1870*/  @P1 LDC R103, c[0x0][0x40c] ;  /* 0x00010300ff671b82 */ /* 0x000ee20000000800 */
[----:B-1----:R-:W-:Y:S01]  /*1880*/  @P1 FMUL.FTZ R89, R88, R91 ;  /* 0x0000005b58591220 */ /* 0x002fe20000410000 */
[----:B------:R-:W-:Y:S01]  /*1890*/  @P1 PRMT R88, R62, 0x7632, R88 ;  /* 0x000076323e581816 */ /* 0x000fe20000000058 */
[----:B------:R-:W-:-:S03]  /*18a0*/  HFMA2 R91, -RZ, RZ, 0, 0 ;  /* 0x00000000ff5b7431 */ /* 0x000fc600000001ff */
[----:B------:R-:W-:Y:S02]  /*18b0*/  @P1 SHF.L.U32 R88, R88, 0x10, RZ ;  /* 0x0000001058581819 */ /* 0x000fe400000006ff */
[----:B------:R-:W1:Y:S01]  /*18c0*/  @P1 LDC R99, c[0x0][0x40c] ;  /* 0x00010300ff631b82 */ /* 0x000e620000000800 */
[----:B0-----:R-:W-:Y:S01]  /*18d0*/  @P1 FMUL.FTZ R91, R90, R93 ;  /* 0x0000005d5a5b1220 */ /* 0x001fe20000410000 */
[----:B------:R-:W-:Y:S02]  /*18e0*/  MOV R93, RZ ;  /* 0x000000ff005d7202 */ /* 0x000fe40000000f00 */
[----:B------:R-:W-:Y:S01]  /*18f0*/  @P1 SHF.L.U32 R90, R60, 0x10, RZ ;  /* 0x000000103c5a1819 */ /* 0x000fe200000006ff */
[----:B--2---:R-:W-:Y:S01]  /*1900*/  @P1 FMUL.FTZ R93, R88, R95 ;  /* 0x0000005f585d1220 */ /* 0x004fe20000410000 */
[----:B------:R-:W-:Y:S01]  /*1910*/  @P1 PRMT R88, R63, 0x7632, R88 ;  /* 0x000076323f581816 */ /* 0x000fe20000000058 */
[----:B------:R-:W-:Y:S01]  /*1920*/  HFMA2 R95, -RZ, RZ, 0, 0 ;  /* 0x00000000ff5f7431 */ /* 0x000fe200000001ff */
[----:B------:R-:W0:Y:S02]  /*1930*/  @P1 LDC R101, c[0x0][0x40c] ;  /* 0x00010300ff651b82 */ /* 0x000e240000000800 */
[----:B------:R-:W-:-:S05]  /*1940*/  @P1 SHF.L.U32 R88, R88, 0x10, RZ ;  /* 0x0000001058581819 */ /* 0x000fca00000006ff */
[----:B---3--:R-:W-:Y:S01]  /*1950*/  @P1 FMUL.FTZ R95, R88, R103 ;  /* 0x00000067585f1220 */ /* 0x008fe20000410000 */
[----:B------:R-:W-:Y:S01]  /*1960*/  MOV R88, RZ ;  /* 0x000000ff00587202 */ /* 0x000fe20000000f00 */
[----:B------:R-:W2:Y:S01]  /*1970*/  @P1 LDC R103, c[0x0][0x40c] ;  /* 0x00010300ff671b82 */ /* 0x000ea20000000800 */
[----:B-1----:R-:W-:Y:S01]  /*1980*/  @P1 FMUL.FTZ R88, R90, R99 ;  /* 0x000000635a581220 */ /* 0x002fe20000410000 */
[----:B------:R-:W-:-:S06]  /*1990*/  HFMA2 R90, -RZ, RZ, 0, 0 ;  /* 0x00000000ff5a7431 */ /* 0x000fcc00000001ff */
[----:B------:R-:W1:Y:S01]  /*19a0*/  @P1 LDC R99, c[0x0][0x40c] ;  /* 0x00010300ff631b82 */ /* 0x000e620000000800 */
[----:B0-----:R-:W-:Y:S01]  /*19b0*/  @P1 FMUL.FTZ R90, R92, R101 ;  /* 0x000000655c5a1220 */ /* 0x001fe20000410000 */
[----:B------:R-:W-:Y:S01]  /*19c0*/  MOV R92, RZ ;  /* 0x000000ff005c7202 */ /* 0x000fe20000000f00 */
[----:B--2---:R-:W-:Y:S01]  /*19d0*/  @P1 FMUL.FTZ R92, R94, R103 ;  /* 0x000000675e5c1220 */ /* 0x004fe20000410000 */
[----:B------:R-:W-:Y:S02]  /*19e0*/  HFMA2 R94, -RZ, RZ, 0, 0 ;  /* 0x00000000ff5e7431 */ /* 0x000fe400000001ff */
[----:B-1----:R-:W-:-:S07]  /*19f0*/  @P1 FMUL.FTZ R94, R98, R99 ;  /* 0x00000063625e1220 */ /* 0x002fce0000410000 */
.L_x_13808:
        /* <DEDUP_REMOVED lines=10> */
.L_x_13810:
[----:B------:R-:W-:Y:S05]  /*1aa0*/  BSYNC.RECONVERGENT B0 ;  /* 0x0000000000007941 */ /* 0x000fea0003800200 */
.L_x_13809:
[----:B------:R-:W-:Y:S01]  /*1ab0*/  IADD3 R117, PT, PT, R97, 0x80, RZ ;  /* 0x0000008061757810 */ /* 0x000fe20007ffe0ff */
[----:B------:R-:W-:Y:S06]  /*1ac0*/  @!P0 BRA `(.L_x_13811) ;  /* 0x0000000000888947 */ /* 0x000fec0003800000 */
[----:B------:R-:W1:Y:S02]  /*1ad0*/  LDC.64 R102, c[0x0][0x3a0] ;  /* 0x0000e800ff667b82 */ /* 0x000e640000000a00 */
[----:B-1----:R-:W-:-:S05]  /*1ae0*/  IMAD.WIDE.U32 R102, R117, 0x20, R102 ;  /* 0x0000002075667825 */ /* 0x002fca00078e0066 */
[----:B0-----:R-:W2:Y:S01]  /*1af0*/  LDG.E.128 R96, desc[UR6][R102.64] ;  /* 0x0000000666607981 */ /* 0x001ea2000c1e1d00 */
[----:B------:R-:W-:-:S13]  /*1b00*/  ISETP.GT.AND P0, PT, R100, RZ, PT ;  /* 0x000000ff6400720c */ /* 0x000fda0003f04270 */
[----:B------:R-:W2:Y:S01]  /*1b10*/  @P0 LDC R100, c[0x0][0x40c] ;  /* 0x00010300ff640b82 */ /* 0x000ea20000000800 */
[----:B-----5:R-:W-:-:S07]  /*1b20*/  @P0 SHF.L.U32 R101, R60, 0x10, RZ ;  /* 0x000000103c650819 */ /* 0x020fce00000006ff */
[----:B------:R-:W0:Y:S01]  /*1b30*/  @P0 LDC R122, c[0x0][0x40c] ;  /* 0x00010300ff7a0b82 */ /* 0x000e220000000800 */
[----:B--2---:R-:W-:Y:S01]  /*1b40*/  @P0 FFMA.FTZ R96, R101, R100, R96 ;  /* 0x0000006465600223 */ /* 0x004fe20000010060 */
[----:B------:R-:W-:-:S06]  /*1b50*/  @P0 PRMT R100, R60, 0x7632, R100 ;  /* 0x000076323c640816 */ /* 0x000fcc0000000064 */
[----:B------:R-:W1:Y:S01]  /*1b60*/  @P0 LDC R101, c[0x0][0x40c] ;  /* 0x00010300ff650b82 */ /* 0x000e620000000800 */
[----:B------:R-:W-:-:S05]  /*1b70*/  @P0 SHF.L.U32 R100, R100, 0x10, RZ ;  /* 0x0000001064640819 */ /* 0x000fca00000006ff */
[----:B-1----:R-:W-:Y:S01]  /*1b80*/  @P0 FFMA.FTZ R97, R100, R101, R97 ;  /* 0x0000006564610223 */ /* 0x002fe20000010061 */
[----:B------:R-:W-:Y:S01]  /*1b90*/  @P0 SHF.L.U32 R101, R61, 0x10, RZ ;  /* 0x000000103d650819 */ /* 0x000fe200000006ff */
[----:B------:R-:W1:Y:S04]  /*1ba0*/  @P0 LDC R100, c[0x0][0x40c] ;  /* 0x00010300ff640b82 */ /* 0x000e680000000800 */
[----:B-1----:R-:W-:Y:S01]  /*1bb0*/  @P0 FFMA.FTZ R98, R101, R100, R98 ;  /* 0x0000006465620223 */ /* 0x002fe20000010062 */
[----:B------:R-:W-:-:S03]  /*1bc0*/  @P0 PRMT R100, R61, 0x7632, R100 ;  /* 0x000076323d640816 */ /* 0x000fc60000000064 */
[----:B------:R-:W1:Y:S01]  /*1bd0*/  @P0 LDC R101, c[0x0][0x40c] ;  /* 0x00010300ff650b82 */ /* 0x000e620000000800 */
[----:B------:R-:W-:-:S05]  /*1be0*/  @P0 SHF.L.U32 R100, R100, 0x10, RZ ;  /* 0x0000001064640819 */ /* 0x000fca00000006ff */
[----:B-1----:R-:W-:Y:S02]  /*1bf0*/  @P0 FFMA.FTZ R99, R100, R101, R99 ;  /* 0x0000006564630223 */ /* 0x002fe40000010063 */
[----:B------:R-:W0:Y:S01]  /*1c00*/  LDG.E.128 R100, desc[UR6][R102.64+0x10] ;  /* 0x0000100666647981 */ /* 0x000e22000c1e1d00 */
[----:B------:R-:W-:-:S05]  /*1c10*/  @P0 SHF.L.U32 R123, R62, 0x10, RZ ;  /* 0x000000103e7b0819 */ /* 0x000fca00000006ff */
[----:B0-----:R-:W-:Y:S01]  /*1c20*/  @P0 FFMA.FTZ R100, R123, R122, R100 ;  /* 0x0000007a7b640223 */ /* 0x001fe20000010064 */
[----:B------:R-:W-:Y:S01]  /*1c30*/  @P0 PRMT R122, R62, 0x7632, R122 ;  /* 0x000076323e7a0816 */ /* 0x000fe2000000007a */
[----:B------:R-:W0:Y:S03]  /*1c40*/  @P0 LDC R123, c[0x0][0x40c] ;  /* 0x00010300ff7b0b82 */ /* 0x000e260000000800 */
[----:B------:R-:W-:-:S05]  /*1c50*/  @P0 SHF.L.U32 R122, R122, 0x10, RZ ;  /* 0x000000107a7a0819 */ /* 0x000fca00000006ff */
[----:B0-----:R-:W-:Y:S01]  /*1c60*/  @P0 FFMA.FTZ R101, R122, R123, R101 ;  /* 0x0000007b7a650223 */ /* 0x001fe20000010065 */
[----:B------:R-:W-:Y:S01]  /*1c70*/  @P0 SHF.L.U32 R123, R63, 0x10, RZ ;  /* 0x000000103f7b0819 */ /* 0x000fe200000006ff */
[----:B------:R-:W0:Y:S04]  /*1c80*/  @P0 LDC R122, c[0x0][0x40c] ;  /* 0x00010300ff7a0b82 */ /* 0x000e280000000800 */
[----:B0-----:R-:W-:Y:S01]  /*1c90*/  @P0 FFMA.FTZ R102, R123, R122, R102 ;  /* 0x0000007a7b660223 */ /* 0x001fe20000010066 */
[----:B------:R-:W-:-:S03]  /*1ca0*/  @P0 PRMT R122, R63, 0x7632, R122 ;  /* 0x000076323f7a0816 */ /* 0x000fc6000000007a */
[----:B------:R-:W0:Y:S01]  /*1cb0*/  @P0 LDC R123, c[0x0][0x40c] ;  /* 0x00010300ff7b0b82 */ /* 0x000e220000000800 */
[----:B------:R-:W-:-:S05]  /*1cc0*/  @P0 SHF.L.U32 R122, R122, 0x10, RZ ;  /* 0x000000107a7a0819 */ /* 0x000fca00000006ff */
[----:B0-----:R-:W-:Y:S01]  /*1cd0*/  @P0 FFMA.FTZ R103, R122, R123, R103 ;  /* 0x0000007b7a670223 */ /* 0x001fe20000010067 */
[----:B------:R-:W-:Y:S06]  /*1ce0*/  BRA `(.L_x_13812) ;  /* 0x0000000000907947 */ /* 0x000fec0003800000 */
.L_x_13811:
[----:B0-----:R-:W0:Y:S01]  /*1cf0*/  @P1 LDC R99, c[0x0][0x40c] ;  /* 0x00010300ff631b82 */ /* 0x001e220000000800 */
[----:B-----5:R-:W-:Y:S02]  /*1d00*/  @P1 PRMT R96, R60, 0x7632, R96 ;  /* 0x000076323c601816 */ /* 0x020fe40000000060 */
[----:B------:R-:W-:Y:S02]  /*1d10*/  MOV R97, RZ ;  /* 0x000000ff00617202 */ /* 0x000fe40000000f00 */
[----:B------:R-:W-:Y:S02]  /*1d20*/  @P1 SHF.L.U32 R96, R96, 0x10, RZ ;  /* 0x0000001060601819 */ /* 0x000fe400000006ff */
[----:B------:R-:W-:Y:S01]  /*1d30*/  @P1 SHF.L.U32 R98, R60, 0x10, RZ ;  /* 0x000000103c621819 */ /* 0x000fe200000006ff */
[----:B------:R-:W1:Y:S01]  /*1d40*/  @P1 LDC R101, c[0x0][0x40c] ;  /* 0x00010300ff651b82 */ /* 0x000e620000000800 */
[----:B------:R-:W-:Y:S02]  /*1d50*/  @P1 SHF.L.U32 R100, R61, 0x10, RZ ;  /* 0x000000103d641819 */ /* 0x000fe400000006ff */
[----:B------:R-:W-:-:S02]  /*1d60*/  @P1 SHF.L.U32 R102, R62, 0x10, RZ ;  /* 0x000000103e661819 */ /* 0x000fc400000006ff */
[----:B------:R-:W-:-:S03]  /*1d70*/  @P1 SHF.L.U32 R122, R63, 0x10, RZ ;  /* 0x000000103f7a1819 */ /* 0x000fc600000006ff */
[----:B------:R-:W2:Y:S01]  /*1d80*/  @P1 LDC R103, c[0x0][0x40c] ;  /* 0x00010300ff671b82 */ /* 0x000ea20000000800 */
[----:B0-----:R-:W-:Y:S01]  /*1d90*/  @P1 FMUL.FTZ R97, R96, R99 ;  /* 0x0000006360611220 */ /* 0x001fe20000410000 */
[----:B------:R-:W-:Y:S01]  /*1da0*/  @P1 PRMT R96, R61, 0x7632, R96 ;  /* 0x000076323d601816 */ /* 0x000fe20000000060 */
[----:B------:R-:W-:-:S05]  /*1db0*/  HFMA2 R99, -RZ, RZ, 0, 0 ;  /* 0x00000000ff637431 */ /* 0x000fca00000001ff */
[----:B------:R-:W0:Y:S01]  /*1dc0*/  @P1 LDC R127, c[0x0][0x40c] ;  /* 0x00010300ff7f1b82 */ /* 0x000e220000000800 */
[----:B------:R-:W-:-:S05]  /*1dd0*/  @P1 SHF.L.U32 R96, R96, 0x10, RZ ;  /* 0x0000001060601819 */ /* 0x000fca00000006ff */
[----:B-1----:R-:W-:Y:S02]  /*1de0*/  @P1 FMUL.FTZ R99, R96, R101 ;  /* 0x0000006560631220 */ /* 0x002fe40000410000 */
[----:B------:R-:W1:Y:S01]  /*1df0*/  @P1 LDC R123, c[0x0][0x40c] ;  /* 0x00010300ff7b1b82 */ /* 0x000e620000000800 */
[----:B------:R-:W-:Y:S02]  /*1e00*/  @P1 PRMT R96, R62, 0x7632, R96 ;  /* 0x000076323e601816 */ /* 0x000fe40000000060 */
[----:B------:R-:W-:Y:S02]  /*1e10*/  MOV R101, RZ ;  /* 0x000000ff00657202 */ /* 0x000fe40000000f00 */
[----:B------:R-:W-:-:S03]  /*1e20*/  @P1 SHF.L.U32 R96, R96, 0x10, RZ ;  /* 0x0000001060601819 */ /* 0x000fc600000006ff */
[----:B------:R-:W3:Y:S02]  /*1e30*/  @P1 LDC R125, c[0x0][0x40c] ;  /* 0x00010300ff7d1b82 */ /* 0x000ee40000000800 */
[----:B--2---:R-:W-:Y:S01]  /*1e40*/  @P1 FMUL.FTZ R101, R96, R103 ;  /* 0x0000006760651220 */ /* 0x004fe20000410000 */
[----:B------:R-:W-:Y:S01]  /*1e50*/  @P1 PRMT R96, R63, 0x7632, R96 ;  /* 0x000076323f601816 */ /* 0x000fe20000000060 */
[----:B------:R-:W-:-:S03]  /*1e60*/  HFMA2 R103, -RZ, RZ, 0, 0 ;  /* 0x00000000ff677431 */ /* 0x000fc600000001ff */
[----:B------:R-:W-:-:S05]  /*1e70*/  @P1 SHF.L.U32 R96, R96, 0x10, RZ ;  /* 0x0000001060601819 */ /* 0x000fca00000006ff */
[----:B0-----:R-:W-:Y:S01]  /*1e80*/  @P1 FMUL.FTZ R103, R96, R127 ;  /* 0x0000007f60671220 */ /* 0x001fe20000410000 */
[----:B------:R-:W-:Y:S01]  /*1e90*/  MOV R96, RZ ;  /* 0x000000ff00607202 */ /* 0x000fe20000000f00 */
[----:B-1----:R-:W-:Y:S01]  /*1ea0*/  @P1 FMUL.FTZ R96, R98, R123 ;  /* 0x0000007b62601220 */ /* 0x002fe20000410000 */
[----:B------:R-:W-:Y:S01]  /*1eb0*/  HFMA2 R98, -RZ, RZ, 0, 0 ;  /* 0x00000000ff627431 */ /* 0x000fe200000001ff */
[----:B------:R-:W0:Y:S01]  /*1ec0*/  @P1 LDC R123, c[0x0][0x40c] ;  /* 0x00010300ff7b1b82 */ /* 0x000e220000000800 */
[----:B---3--:R-:W-:Y:S01]  /*1ed0*/  @P1 FMUL.FTZ R98, R100, R125 ;  /* 0x0000007d64621220 */ /* 0x008fe20000410000 */
[----:B------:R-:W-:Y:S01]  /*1ee0*/  MOV R100, RZ ;  /* 0x000000ff00647202 */ /* 0x000fe20000000f00 */
[----:B0-----:R-:W-:Y:S01]  /*1ef0*/  @P1 FMUL.FTZ R100, R102, R123 ;  /* 0x0000007b66641220 */ /* 0x001fe20000410000 */
[----:B------:R-:W-:-:S04]  /*1f00*/  HFMA2 R102, -RZ, RZ, 0, 0 ;  /* 0x00000000ff667431 */ /* 0x000fc800000001ff */
[----:B------:R-:W0:Y:S02]  /*1f10*/  @P1 LDC R123, c[0x0][0x40c] ;  /* 0x00010300ff7b1b82 */ /* 0x000e240000000800 */
[----:B0-----:R-:W-:-:S07]  /*1f20*/  @P1 FMUL.FTZ R102, R122, R123 ;  /* 0x0000007b7a661220 */ /* 0x001fce0000410000 */
.L_x_13812:
[----:B------:R-:W-:Y:S01]  /*1f30*/  FADD.FTZ R122, RZ, R64 ;  /* 0x00000040ff7a7221 */ /* 0x000fe20000010000 */
[----:B------:R-:W-:Y:S01]  /*1f40*/  IMAD.WIDE.U32 R118, R117, 0x20, R118 ;  /* 0x0000002075767825 */ /* 0x000fe200078e0076 */
[----:B------:R-:W-:-:S03]  /*1f50*/  UMOV UR10, 0xffffffff ;  /* 0xffffffff000a7882 */ /* 0x000fc60000000000 */
[----:B------:R-:W-:Y:S01]  /*1f60*/  FADD.FTZ R117, R122, R65 ;  /* 0x000000417a757221 */ /* 0x000fe20000010000 */
[----:B------:R-:W-:Y:S03]  /*1f70*/  STG.E.128 desc[UR6][R118.64], R96 ;  /* 0x0000006076007986 */ /* 0x000fe6000c101d06 */
        /* <DEDUP_REMOVED lines=56> */
[----:B------:R-:W-:Y:S02]  /*2300*/  FADD.FTZ R124, -R119, R66 ;  /* 0x00000042777c7221 */ /* 0x000fe40000010100 */
[----:B------:R-:W-:-:S04]  /*2310*/  FFMA.FTZ R117, R117, R117, RZ ;  /* 0x0000007575757223 */ /* 0x000fc800000100ff */
        /* <DEDUP_REMOVED lines=85> */
.L_x_13828:
[----:B01----:R-:W-:Y:S01]  /*2870*/  FADD.FTZ R125, R125, R128 ;  /* 0x000000807d7d7221 */ /* 0x003fe20000010000 */
[----:B------:R-:W-:Y:S01]  /*2880*/  FMUL.FTZ R117, R119, R119 ;  /* 0x0000007777757220 */ /* 0x000fe20000410000 */
        /* <DEDUP_REMOVED lines=8> */
[----:B0-----:R-:W-:-:S04]  /*2910*/  @!P0 IMAD.WIDE R126, R115, 0x4, R126 ;  /* 0x00000004737e8825 */ /* 0x001fc800078e027e */
[----:B-1----:R-:W-:-:S05]  /*2920*/  @!P0 IMAD.WIDE R124, R115, 0x4, R124 ;  /* 0x00000004737c8825 */ /* 0x002fca00078e027c */
[----:B------:R0:W-:Y:S04]  /*2930*/  @!P0 STG.E desc[UR6][R124.64], R119 ;  /* 0x000000777c008986 */ /* 0x0001e8000c101906 */
[----:B--2---:R0:W-:Y:S01]  /*2940*/  @!P0 STG.E desc[UR6][R126.64], R122 ;  /* 0x0000007a7e008986 */ /* 0x0041e2000c101906 */
[----:B------:R-:W-:-:S13]  /*2950*/  ISETP.GE.AND P0, PT, R121, 0x1, PT ;  /* 0x000000017900780c */ /* 0x000fda0003f06270 */
[----:B0-----:R-:W-:Y:S05]  /*2960*/  @!P0 BRA `(.L_x_13815) ;  /* 0x0000000c00f08947 */ /* 0x001fea0003800000 */
[----:B------:R-:W-:Y:S02]  /*2970*/  FSEL R119, R119, RZ, !P1 ;  /* 0x000000ff77777208 */ /* 0x000fe40004800000 */
[----:B------:R-:W-:Y:S02]  /*2980*/  PRMT R116, R23, 0x7632, R116 ;  /* 0x0000763217747816 */ /* 0x000fe40000000074 */
[----:B------:R-:W-:Y:S01]  /*2990*/  PRMT R124, R55, 0x7632, R124 ;  /* 0x00007632377c7816 */ /* 0x000fe2000000007c */
[C---:B------:R-:W-:Y:S01]  /*29a0*/  FADD.FTZ R95, -R119.reuse, R95 ;  /* 0x0000005f775f7221 */ /* 0x040fe20000010100 */
[----:B------:R-:W-:Y:S01]  /*29b0*/  SHF.L.U32 R116, R116, 0x10, RZ ;  /* 0x0000001074747819 */ /* 0x000fe200000006ff */
[C---:B------:R-:W-:Y:S01]  /*29c0*/  FADD.FTZ R97, -R119.reuse, R97 ;  /* 0x0000006177617221 */ /* 0x040fe20000010100 */
[----:B------:R-:W-:Y:S01]  /*29d0*/  SHF.L.U32 R124, R124, 0x10, RZ ;  /* 0x000000107c7c7819 */ /* 0x000fe200000006ff */
[----:B------:R-:W-:Y:S01]  /*29e0*/  FMUL.FTZ R95, R122, R95 ;  /* 0x0000005f7a5f7220 */ /* 0x000fe20000410000 */
[C---:B------:R-:W-:Y:S01]  /*29f0*/  FADD.FTZ R99, -R119.reuse, R99 ;  /* 0x0000006377637221 */ /* 0x040fe20000010100 */
[C---:B------:R-:W-:Y:S01]  /*2a00*/  FADD.FTZ R101, -R119.reuse, R101 ;  /* 0x0000006577657221 */ /* 0x040fe20000010100 */
[----:B------:R-:W-:Y:S01]  /*2a10*/  FADD.FTZ R103, -R119, R103 ;  /* 0x0000006777677221 */ /* 0x000fe20000010100 */
[----:B------:R-:W-:Y:S01]  /*2a20*/  FFMA.FTZ R117, R95, R116, R124 ;  /* 0x000000745f757223 */ /* 0x000fe2000001007c */
[----:B------:R-:W-:Y:S01]  /*2a30*/  PRMT R116, R36, 0x7632, R116 ;  /* 0x0000763224747816 */ /* 0x000fe20000000074 */
[----:B------:R-:W-:Y:S01]  /*2a40*/  FMUL.FTZ R95, R122, R97 ;  /* 0x000000617a5f7220 */ /* 0x000fe20000410000 */
[----:B------:R-:W-:Y:S01]  /*2a50*/  PRMT R124, R56, 0x7632, R124 ;  /* 0x00007632387c7816 */ /* 0x000fe2000000007c */
[----:B------:R-:W-:Y:S01]  /*2a60*/  FMUL.FTZ R97, R122, R99 ;  /* 0x000000637a617220 */ /* 0x000fe20000410000 */
[----:B------:R-:W-:Y:S01]  /*2a70*/  SHF.L.U32 R116, R116, 0x10, RZ ;  /* 0x0000001074747819 */ /* 0x000fe200000006ff */
[----:B------:R-:W-:Y:S01]  /*2a80*/  FMUL.FTZ R99, R122, R101 ;  /* 0x000000657a637220 */ /* 0x000fe20000410000 */
[----:B------:R-:W-:Y:S01]  /*2a90*/  SHF.L.U32 R124, R124, 0x10, RZ ;  /* 0x000000107c7c7819 */ /* 0x000fe200000006ff */
[C---:B------:R-:W-:Y:S01]  /*2aa0*/  FMUL.FTZ R101, R122.reuse, R103 ;  /* 0x000000677a657220 */ /* 0x040fe20000410000 */
[----:B------:R-:W-:Y:S01]  /*2ab0*/  IADD3 R121, PT, PT, R121, -0x1, RZ ;  /* 0xffffffff79797810 */ /* 0x000fe20007ffe0ff */
[C---:B------:R-:W-:Y:S01]  /*2ac0*/  FADD.FTZ R103, -R119.reuse, R64 ;  /* 0x0000004077677221 */ /* 0x040fe20000010100 */
[----:B------:R-:W-:Y:S01]  /*2ad0*/  FADD.FTZ R65, -R119, R65 ;  /* 0x0000004177417221 */ /* 0x000fe20000010100 */
[----:B------:R-:W-:Y:S01]  /*2ae0*/  FFMA.FTZ R95, R95, R116, R124 ;  /* 0x000000745f5f7223 */ /* 0x000fe2000001007c */
[----:B------:R-:W-:Y:S01]  /*2af0*/  PRMT R116, R37, 0x7632, R116 ;  /* 0x0000763225747816 */ /* 0x000fe20000000074 */
[----:B------:R-:W-:Y:S01]  /*2b00*/  IMAD R120, R121, R120, RZ ;  /* 0x0000007879787224 */ /* 0x000fe200078e02ff */
[----:B------:R-:W-:Y:S01]  /*2b10*/  PRMT R124, R57, 0x7632, R124 ;  /* 0x00007632397c7816 */ /* 0x000fe2000000007c */
[----:B------:R-:W-:Y:S01]  /*2b20*/  FMUL.FTZ R64, R122, R103 ;  /* 0x000000677a407220 */ /* 0x000fe20000410000 */
[----:B------:R-:W-:Y:S01]  /*2b30*/  SHF.L.U32 R116, R116, 0x10, RZ ;  /* 0x0000001074747819 */ /* 0x000fe200000006ff */
[----:B------:R-:W-:Y:S01]  /*2b40*/  FMUL.FTZ R65, R122, R65 ;  /* 0x000000417a417220 */ /* 0x000fe20000410000 */
[----:B------:R-:W-:Y:S01]  /*2b50*/  SHF.L.U32 R124, R124, 0x10, RZ ;  /* 0x000000107c7c7819 */ /* 0x000fe200000006ff */
[C---:B------:R-:W-:Y:S01]  /*2b60*/  FADD.FTZ R67, -R119.reuse, R67 ;  /* 0x0000004377437221 */ /* 0x040fe20000010100 */
[----:B------:R-:W-:Y:S01]  /*2b70*/  SHF.L.U32 R103, R32, 0x10, RZ ;  /* 0x0000001020677819 */ /* 0x000fe200000006ff */
[----:B------:R-:W-:Y:S01]  /*2b80*/  FADD.FTZ R69, -R119, R69 ;  /* 0x0000004577457221 */ /* 0x000fe20000010100 */
[----:B------:R-:W-:Y:S01]  /*2b90*/  SHF.L.U32 R121, R40, 0x10, RZ ;  /* 0x0000001028797819 */ /* 0x000fe200000006ff */
[----:B------:R-:W-:Y:S01]  /*2ba0*/  FFMA.FTZ R97, R97, R116, R124 ;  /* 0x0000007461617223 */ /* 0x000fe2000001007c */
[----:B------:R-:W-:Y:S01]  /*2bb0*/  PRMT R116, R38, 0x7632, R116 ;  /* 0x0000763226747816 */ /* 0x000fe20000000074 */
[----:B------:R-:W-:Y:S01]  /*2bc0*/  FMUL.FTZ R67, R122, R67 ;  /* 0x000000437a437220 */ /* 0x000fe20000410000 */
[----:B------:R-:W-:Y:S01]  /*2bd0*/  PRMT R124, R58, 0x7632, R124 ;  /* 0x000076323a7c7816 */ /* 0x000fe2000000007c */
[----:B------:R-:W-:Y:S01]  /*2be0*/  FFMA.FTZ R64, R64, R103, R121 ;  /* 0x0000006740407223 */ /* 0x000fe20000010079 */
[----:B------:R-:W-:Y:S01]  /*2bf0*/  SHF.L.U32 R116, R116, 0x10, RZ ;  /* 0x0000001074747819 */ /* 0x000fe200000006ff */
[----:B------:R-:W-:Y:S01]  /*2c00*/  FMUL.FTZ R69, R122, R69 ;  /* 0x000000457a457220 */ /* 0x000fe20000410000 */
[----:B------:R-:W-:Y:S01]  /*2c10*/  SHF.L.U32 R124, R124, 0x10, RZ ;  /* 0x000000107c7c7819 */ /* 0x000fe200000006ff */
[C---:B------:R-:W-:Y:S01]  /*2c20*/  FADD.FTZ R71, -R119.reuse, R71 ;  /* 0x0000004777477221 */ /* 0x040fe20000010100 */
[----:B------:R-:W-:Y:S01]  /*2c30*/  SHF.L.U32 R121, R42, 0x10, RZ ;  /* 0x000000102a797819 */ /* 0x000fe200000006ff */
[C---:B------:R-:W-:Y:S01]  /*2c40*/  FADD.FTZ R73, -R119.reuse, R73 ;  /* 0x0000004977497221 */ /* 0x040fe20000010100 */
[----:B------:R-:W-:Y:S01]  /*2c50*/  FADD.FTZ R75, -R119, R75 ;  /* 0x0000004b774b7221 */ /* 0x000fe20000010100 */
[----:B------:R-:W-:Y:S01]  /*2c60*/  FFMA.FTZ R99, R99, R116, R124 ;  /* 0x0000007463637223 */ /* 0x000fe2000001007c */
[----:B------:R-:W-:Y:S01]  /*2c70*/  PRMT R116, R39, 0x7632, R116 ;  /* 0x0000763227747816 */ /* 0x000fe20000000074 */
[C---:B------:R-:W-:Y:S01]  /*2c80*/  FMUL.FTZ R73, R122.reuse, R73 ;  /* 0x000000497a497220 */ /* 0x040fe20000410000 */
[----:B------:R-:W-:Y:S01]  /*2c90*/  PRMT R124, R59, 0x7632, R124 ;  /* 0x000076323b7c7816 */ /* 0x000fe2000000007c */
[----:B------:R-:W-:Y:S01]  /*2ca0*/  FMUL.FTZ R75, R122, R75 ;  /* 0x0000004b7a4b7220 */ /* 0x000fe20000410000 */
[----:B------:R-:W-:Y:S01]  /*2cb0*/  SHF.L.U32 R116, R116, 0x10, RZ ;  /* 0x0000001074747819 */ /* 0x000fe200000006ff */
[C---:B------:R-:W-:Y:S01]  /*2cc0*/  FADD.FTZ R77, -R119.reuse, R77 ;  /* 0x0000004d774d7221 */ /* 0x040fe20000010100 */
[----:B------:R-:W-:Y:S01]  /*2cd0*/  SHF.L.U32 R124, R124, 0x10, RZ ;  /* 0x000000107c7c7819 */ /* 0x000fe200000006ff */
[C---:B------:R-:W-:Y:S01]  /*2ce0*/  FADD.FTZ R79, -R119.reuse, R79 ;  /* 0x0000004f774f7221 */ /* 0x040fe20000010100 */
[C---:B------:R-:W-:Y:S01]  /*2cf0*/  FADD.FTZ R81, -R119.reuse, R81 ;  /* 0x0000005177517221 */ /* 0x040fe20000010100 */
[----:B------:R-:W-:Y:S01]  /*2d00*/  FMUL.FTZ R77, R122, R77 ;  /* 0x0000004d7a4d7220 */ /* 0x000fe20000410000 */
[----:B------:R-:W-:Y:S01]  /*2d10*/  FADD.FTZ R83, -R119, R83 ;  /* 0x0000005377537221 */ /* 0x000fe20000010100 */
[----:B------:R-:W-:Y:S01]  /*2d20*/  FFMA.FTZ R101, R101, R116, R124 ;  /* 0x0000007465657223 */ /* 0x000fe2000001007c */
[----:B------:R-:W-:Y:S01]  /*2d30*/  SHF.L.U32 R116, R110, 0x10, RZ ;  /* 0x000000106e747819 */ /* 0x000fe200000006ff */
[----:B------:R-:W-:Y:S01]  /*2d40*/  FMUL.FTZ R79, R122, R79 ;  /* 0x0000004f7a4f7220 */ /* 0x000fe20000410000 */
[----:B------:R-:W-:Y:S01]  /*2d50*/  SHF.L.U32 R124, R109, 0x10, RZ ;  /* 0x000000106d7c7819 */ /* 0x000fe200000006ff */
[C---:B------:R-:W-:Y:S01]  /*2d60*/  FADD.FTZ R85, -R119.reuse, R85 ;  /* 0x0000005577557221 */ /* 0x040fe20000010100 */
[C---:B------:R-:W-:Y:S01]  /*2d70*/  FADD.FTZ R87, -R119.reuse, R87 ;  /* 0x0000005777577221 */ /* 0x040fe20000010100 */
[----:B------:R-:W-:Y:S01]  /*2d80*/  FADD.FTZ R89, -R119, R89 ;  /* 0x0000005977597221 */ /* 0x000fe20000010100 */
[----:B------:R-:W-:Y:S01]  /*2d90*/  SHF.L.U32 R126, R2, 0x10, RZ ;  /* 0x00000010027e7819 */ /* 0x000fe200000006ff */
[----:B------:R-:W-:Y:S01]  /*2da0*/  FFMA.FTZ R103, R65, R116, R124 ;  /* 0x0000007441677223 */ /* 0x000fe2000001007c */
[----:B------:R-:W-:Y:S01]  /*2db0*/  FADD.FTZ R65, -R119, R66 ;  /* 0x0000004277417221 */ /* 0x000fe20000010100 */
[----:B------:R-:W-:Y:S01]  /*2dc0*/  SHF.L.U32 R66, R33, 0x10, RZ ;  /* 0x0000001021427819 */ /* 0x000fe200000006ff */
[C---:B------:R-:W-:Y:S01]  /*2dd0*/  FMUL.FTZ R87, R122.reuse, R87 ;  /* 0x000000577a577220 */ /* 0x040fe20000410000 */
[----:B------:R-:W-:Y:S01]  /*2de0*/  SHF.L.U32 R116, R41, 0x10, RZ ;  /* 0x0000001029747819 */ /* 0x000fe200000006ff */
[C---:B------:R-:W-:Y:S01]  /*2df0*/  FMUL.FTZ R65, R122.reuse, R65 ;  /* 0x000000417a417220 */ /* 0x040fe20000410000 */
[----:B------:R-:W-:Y:S01]  /*2e00*/  SHF.L.U32 R124, R105, 0x10, RZ ;  /* 0x00000010697c7819 */ /* 0x000fe200000006ff */
[----:B------:R-:W-:Y:S01]  /*2e10*/  FMUL.FTZ R89, R122, R89 ;  /* 0x000000597a597220 */ /* 0x000fe20000410000 */
[----:B------:R-:W-:Y:S01]  /*2e20*/  FADD.FTZ R91, -R119, R91 ;  /* 0x0000005b775b7221 */ /* 0x000fe20000010100 */
[----:B------:R-:W-:Y:S01]  /*2e30*/  FFMA.FTZ R65, R65, R66, R116 ;  /* 0x0000004241417223 */ /* 0x000fe20000010074 */
[----:B------:R-:W-:Y:S01]  /*2e40*/  SHF.L.U32 R116, R108, 0x10, RZ ;  /* 0x000000106c747819 */ /* 0x000fe200000006ff */
[----:B------:R-:W-:Y:S01]  /*2e50*/  FADD.FTZ R93, -R119, R93 ;  /* 0x0000005d775d7221 */ /* 0x000fe20000010100 */
[----:B------:R-:W-:Y:S01]  /*2e60*/  SHF.L.U32 R66, R107, 0x10, RZ ;  /* 0x000000106b427819 */ /* 0x000fe200000006ff */
[C---:B------:R-:W-:Y:S01]  /*2e70*/  FMUL.FTZ R91, R122.reuse, R91 ;  /* 0x0000005b7a5b7220 */ /* 0x040fe20000410000 */
[----:B------:R-:W-:Y:S01]  /*2e80*/  SHF.L.U32 R128, R111, 0x10, RZ ;  /* 0x000000106f807819 */ /* 0x000fe200000006ff */
[----:B------:R-:W-:Y:S01]  /*2e90*/  FMUL.FTZ R93, R122, R93 ;  /* 0x0000005d7a5d7220 */ /* 0x000fe20000410000 */
[----:B------:R-:W-:Y:S01]  /*2ea0*/  SHF.L.U32 R130, R113, 0x10, RZ ;  /* 0x0000001071827819 */ /* 0x000fe200000006ff */
[----:B------:R-:W-:Y:S01]  /*2eb0*/  FFMA.FTZ R116, R67, R116, R66 ;  /* 0x0000007443747223 */ /* 0x000fe20000010042 */
[----:B------:R-:W-:Y:S01]  /*2ec0*/  FADD.FTZ R67, -R119, R68 ;  /* 0x0000004477437221 */ /* 0x000fe20000010100 */
[----:B------:R-:W-:-:S02]  /*2ed0*/  SHF.L.U32 R68, R106, 0x10, RZ ;  /* 0x000000106a447819 */ /* 0x000fc400000006ff */
[----:B------:R-:W-:Y:S01]  /*2ee0*/  SHF.L.U32 R132, R23, 0x10, RZ ;  /* 0x0000001017847819 */ /* 0x000fe200000006ff */
[----:B------:R-:W-:Y:S01]  /*2ef0*/  FMUL.FTZ R66, R122, R67 ;  /* 0x000000437a427220 */ /* 0x000fe20000410000 */
[----:B------:R-:W-:Y:S01]  /*2f00*/  SHF.L.U32 R67, R34, 0x10, RZ ;  /* 0x0000001022437819 */ /* 0x000fe200000006ff */
[----:B------:R-:W-:Y:S01]  /*2f10*/  FFMA.FTZ R69, R69, R68, R124 ;  /* 0x0000004445457223 */ /* 0x000fe2000001007c */
[----:B------:R-:W-:Y:S02]  /*2f20*/  SHF.L.U32 R68, R35, 0x10, RZ ;  /* 0x0000001023447819 */ /* 0x000fe400000006ff */
[----:B------:R-:W-:Y:S01]  /*2f30*/  SHF.L.U32 R124, R17, 0x10, RZ ;  /* 0x00000010117c7819 */ /* 0x000fe200000006ff */
[----:B------:R-:W-:Y:S01]  /*2f40*/  FFMA.FTZ R66, R66, R67, R121 ;  /* 0x0000004342427223 */ /* 0x000fe20000010079 */
[----:B------:R-:W-:Y:S01]  /*2f50*/  FADD.FTZ R67, -R119, R70 ;  /* 0x0000004677437221 */ /* 0x000fe20000010100 */
[----:B------:R-:W-:Y:S02]  /*2f60*/  SHF.L.U32 R70, R43, 0x10, RZ ;  /* 0x000000102b467819 */ /* 0x000fe400000006ff */
[----:B------:R-:W-:Y:S01]  /*2f70*/  SHF.L.U32 R121, R19, 0x10, RZ ;  /* 0x0000001013797819 */ /* 0x000fe200000006ff */
[----:B------:R-:W-:Y:S01]  /*2f80*/  FMUL.FTZ R67, R122, R67 ;  /* 0x000000437a437220 */ /* 0x000fe20000410000 */
[----:B------:R-:W-:-:S02]  /*2f90*/  F2FP.BF16.F32.PACK_AB R66, R69, R66 ;  /* 0x000000424542723e */ /* 0x000fc400000010ff */
[----:B------:R-:W-:Y:S01]  /*2fa0*/  SHF.R.S32.HI R69, RZ, 0x1f, R120 ;  /* 0x0000001fff457819 */ /* 0x000fe20000011478 */
[----:B------:R-:W-:Y:S01]  /*2fb0*/  FFMA.FTZ R67, R67, R68, R70 ;  /* 0x0000004443437223 */ /* 0x000fe20000010046 */
[----:B------:R-:W-:Y:S01]  /*2fc0*/  FMUL.FTZ R70, R122, R71 ;  /* 0x000000477a467220 */ /* 0x000fe20000410000 */
[----:B------:R-:W-:Y:S02]  /*2fd0*/  SHF.L.U32 R71, R104, 0x10, RZ ;  /* 0x0000001068477819 */ /* 0x000fe400000006ff */
[----:B------:R-:W-:Y:S02]  /*2fe0*/  F2FP.BF16.F32.PACK_AB R65, R116, R65 ;  /* 0x000000417441723e */ /* 0x000fe400000010ff */
[----:B------:R-:W-:Y:S01]  /*2ff0*/  LEA.HI R69, R69, R120, RZ, 0x3 ;  /* 0x0000007845457211 */ /* 0x000fe200078f18ff */
[----:B------:R-:W-:Y:S01]  /*3000*/  FFMA.FTZ R70, R70, R71, R121 ;  /* 0x0000004746467223 */ /* 0x000fe20000010079 */
[----:B------:R-:W-:Y:S01]  /*3010*/  FADD.FTZ R71, -R119, R72 ;  /* 0x0000004877477221 */ /* 0x000fe20000010100 */
[----:B------:R-:W-:-:S02]  /*3020*/  SHF.L.U32 R121, R44, 0x10, RZ ;  /* 0x000000102c797819 */ /* 0x000fc400000006ff */
[----:B------:R-:W-:Y:S01]  /*3030*/  SHF.L.U32 R72, R18, 0x10, RZ ;  /* 0x0000001012487819 */ /* 0x000fe200000006ff */
[----:B------:R-:W-:Y:S01]  /*3040*/  FMUL.FTZ R68, R122, R71 ;  /* 0x000000477a447220 */ /* 0x000fe20000410000 */
[----:B------:R-:W-:Y:S02]  /*3050*/  SHF.L.U32 R71, R28, 0x10, RZ ;  /* 0x000000101c477819 */ /* 0x000fe400000006ff */
[----:B------:R-:W-:Y:S01]  /*3060*/  LOP3.LUT R116, R118, 0x1f, RZ, 0xc0, !PT ;  /* 0x0000001f76747812 */ /* 0x000fe200078ec0ff */
[----:B------:R-:W-:Y:S01]  /*3070*/  FFMA.FTZ R73, R73, R72, R124 ;  /* 0x0000004849497223 */ /* 0x000fe2000001007c */
[----:B------:R-:W-:Y:S01]  /*3080*/  SHF.L.U32 R72, R29, 0x10, RZ ;  /* 0x000000101d487819 */ /* 0x000fe200000006ff */
[----:B------:R-:W-:Y:S01]  /*3090*/  FFMA.FTZ R68, R68, R71, R121 ;  /* 0x0000004744447223 */ /* 0x000fe20000010079 */
[----:B------:R-:W-:Y:S01]  /*30a0*/  FADD.FTZ R71, -R119, R74 ;  /* 0x0000004a77477221 */ /* 0x000fe20000010100 */
[----:B------:R-:W-:Y:S02]  /*30b0*/  SHF.L.U32 R74, R45, 0x10, RZ ;  /* 0x000000102d4a7819 */ /* 0x000fe400000006ff */
[----:B------:R-:W-:Y:S01]  /*30c0*/  SHF.L.U32 R124, R15, 0x10, RZ ;  /* 0x000000100f7c7819 */ /* 0x000fe200000006ff */
[----:B------:R-:W-:Y:S01]  /*30d0*/  FMUL.FTZ R71, R122, R71 ;  /* 0x000000477a477220 */ /* 0x000fe20000410000 */
[----:B------:R-:W-:-:S02]  /*30e0*/  SHF.L.U32 R121, R48, 0x10, RZ ;  /* 0x0000001030797819 */ /* 0x000fc400000006ff */
[----:B------:R-:W-:Y:S01]  /*30f0*/  LEA.HI.SX32 R69, R69, R116, 0x1d ;  /* 0x0000007445457211 */ /* 0x000fe200078feaff */
[----:B------:R-:W-:Y:S01]  /*3100*/  FFMA.FTZ R72, R71, R72, R74 ;  /* 0x0000004847487223 */ /* 0x000fe2000001004a */
[----:B------:R-:W-:Y:S01]  /*3110*/  SHF.L.U32 R74, R16, 0x10, RZ ;  /* 0x00000010104a7819 */ /* 0x000fe200000006ff */
[----:B------:R-:W-:Y:S01]  /*3120*/  FADD.FTZ R71, -R119, R76 ;  /* 0x0000004c77477221 */ /* 0x000fe20000010100 */
[----:B------:R-:W-:Y:S02]  /*3130*/  SHF.L.U32 R76, R46, 0x10, RZ ;  /* 0x000000102e4c7819 */ /* 0x000fe400000006ff */
[----:B------:R-:W-:Y:S01]  /*3140*/  F2FP.BF16.F32.PACK_AB R64, R103, R64 ;  /* 0x000000406740723e */ /* 0x000fe200000010ff */
[----:B------:R-:W-:Y:S01]  /*3150*/  FFMA.FTZ R75, R75, R74, R124 ;  /* 0x0000004a4b4b7223 */ /* 0x000fe2000001007c */
[----:B------:R-:W-:Y:S01]  /*3160*/  SHF.L.U32 R74, R30, 0x10, RZ ;  /* 0x000000101e4a7819 */ /* 0x000fe200000006ff */
[----:B------:R-:W-:Y:S01]  /*3170*/  FMUL.FTZ R71, R122, R71 ;  /* 0x000000477a477220 */ /* 0x000fe20000410000 */
[----:B------:R-:W-:-:S02]  /*3180*/  SHF.L.U32 R124, R13, 0x10, RZ ;  /* 0x000000100d7c7819 */ /* 0x000fc400000006ff */
[----:B------:R-:W-:Y:S01]  /*3190*/  IADD3 R103, PT, PT, R69, 0x80, RZ ;  /* 0x0000008045677810 */ /* 0x000fe20007ffe0ff */
        /* <DEDUP_REMOVED lines=9> */
[----:B------:R-:W-:Y:S01]  /*3230*/  F2FP.BF16.F32.PACK_AB R70, R77, R74 ;  /* 0x0000004a4d46723e */ /* 0x000fe200000010ff */
[----:B------:R-:W-:Y:S01]  /*3240*/  FFMA.FTZ R71, R71, R76, R78 ;  /* 0x0000004c47477223 */ /* 0x000fe2000001004e */
[----:B------:R-:W-:Y:S02]  /*3250*/  SHF.L.U32 R76, R11, 0x10, RZ ;  /* 0x000000100b4c7819 */ /* 0x000fe400000006ff */
[----:B------:R-:W-:Y:S02]  /*3260*/  SHF.L.U32 R78, R10, 0x10, RZ ;  /* 0x000000100a4e7819 */ /* 0x000fe400000006ff */
[----:B------:R-:W-:Y:S01]  /*3270*/  F2FP.BF16.F32.PACK_AB R68, R73, R68 ;  /* 0x000000444944723e */ /* 0x000fe200000010ff */
[----:B------:R-:W-:Y:S01]  /*3280*/  FFMA.FTZ R124, R79, R124, R76 ;  /* 0x0000007c4f7c7223 */ /* 0x000fe2000001004c */
[----:B------:R-:W-:Y:S01]  /*3290*/  FADD.FTZ R79, -R119, R80 ;  /* 0x00000050774f7221 */ /* 0x000fe20000010100 */
[----:B------:R-:W-:-:S03]  /*32a0*/  SHF.L.U32 R80, R9, 0x10, RZ ;  /* 0x0000001009507819 */ /* 0x000fc600000006ff */
[----:B------:R-:W-:Y:S01]  /*32b0*/  FMUL.FTZ R76, R122, R79 ;  /* 0x0000004f7a4c7220 */ /* 0x000fe20000410000 */
[----:B------:R-:W-:Y:S02]  /*32c0*/  SHF.L.U32 R79, R24, 0x10, RZ ;  /* 0x00000010184f7819 */ /* 0x000fe400000006ff */
[----:B------:R-:W-:-:S03]  /*32d0*/  F2FP.BF16.F32.PACK_AB R71, R124, R71 ;  /* 0x000000477c47723e */ /* 0x000fc600000010ff */
[----:B------:R-:W-:Y:S01]  /*32e0*/  FFMA.FTZ R76, R76, R79, R121 ;  /* 0x0000004f4c4c7223 */ /* 0x000fe20000010079 */
[C---:B------:R-:W-:Y:S01]  /*32f0*/  FMUL.FTZ R79, R122.reuse, R81 ;  /* 0x000000517a4f7220 */ /* 0x040fe20000410000 */
        /* <DEDUP_REMOVED lines=8> */
[----:B------:R-:W-:Y:S01]  /*3380*/  FMUL.FTZ R81, R122, R83 ;  /* 0x000000537a517220 */ /* 0x000fe20000410000 */
[----:B------:R-:W-:Y:S01]  /*3390*/  FADD.FTZ R83, -R119, R84 ;  /* 0x0000005477537221 */ /* 0x000fe20000010100 */
[----:B------:R-:W-:-:S02]  /*33a0*/  SHF.L.U32 R121, R50, 0x10, RZ ;  /* 0x0000001032797819 */ /* 0x000fc400000006ff */
        /* <DEDUP_REMOVED lines=15> */
[----:B------:R-:W-:Y:S01]  /*34a0*/  FADD.FTZ R85, -R119, R88 ;  /* 0x0000005877557221 */ /* 0x000fe20000010100 */
[----:B------:R-:W-:Y:S02]  /*34b0*/  F2FP.BF16.F32.PACK_AB R74, R83, R80 ;  /* 0x00000050534a723e */ /* 0x000fe400000010ff */
[----:B------:R-:W-:Y:S01]  /*34c0*/  FFMA.FTZ R123, R87, R84, R86 ;  /* 0x00000054577b7223 */ /* 0x000fe20000010056 */
[----:B------:R-:W-:Y:S01]  /*34d0*/  SHF.L.U32 R84, R20, 0x10, RZ ;  /* 0x0000001014547819 */ /* 0x000fe200000006ff */
[----:B------:R-:W-:Y:S01]  /*34e0*/  FMUL.FTZ R85, R122, R85 ;  /* 0x000000557a557220 */ /* 0x000fe20000410000 */
[----:B------:R-:W-:-:S02]  /*34f0*/  SHF.L.U32 R86, R52, 0x10, RZ ;  /* 0x0000001034567819 */ /* 0x000fc400000006ff */
[----:B------:R-:W-:Y:S02]  /*3500*/  IADD3 R87, PT, PT, R69, 0x20, RZ ;  /* 0x0000002045577810 */ /* 0x000fe40007ffe0ff */
[----:B------:R-:W-:Y:S01]  /*3510*/  F2FP.BF16.F32.PACK_AB R73, R81, R78 ;  /* 0x0000004e5149723e */ /* 0x000fe200000010ff */
[----:B------:R-:W-:Y:S01]  /*3520*/  FFMA.FTZ R121, R85, R84, R86 ;  /* 0x0000005455797223 */ /* 0x000fe20000010056 */
[----:B------:R-:W-:Y:S01]  /*3530*/  SHF.L.U32 R84, R0, 0x10, RZ ;  /* 0x0000001000547819 */ /* 0x000fe200000006ff */
[----:B------:R-:W-:Y:S01]  /*3540*/  FADD.FTZ R85, -R119, R90 ;  /* 0x0000005a77557221 */ /* 0x000fe20000010100 */
[----:B------:R-:W-:-:S03]  /*3550*/  SHF.L.U32 R86, R53, 0x10, RZ ;  /* 0x0000001035567819 */ /* 0x000fc600000006ff */
[----:B------:R-:W-:Y:S01]  /*3560*/  FFMA.FTZ R126, R89, R126, R84 ;  /* 0x0000007e597e7223 */ /* 0x000fe20000010054 */
[----:B------:R-:W-:Y:S01]  /*3570*/  SHF.L.U32 R84, R21, 0x10, RZ ;  /* 0x0000001015547819 */ /* 0x000fe200000006ff */
[----:B------:R-:W-:Y:S01]  /*3580*/  FMUL.FTZ R85, R122, R85 ;  /* 0x000000557a557220 */ /* 0x000fe20000410000 */
[----:B------:R-:W-:-:S03]  /*3590*/  IADD3 R89, PT, PT, R69, 0x40, RZ ;  /* 0x0000004045597810 */ /* 0x000fc60007ffe0ff */
[----:B------:R-:W-:Y:S01]  /*35a0*/  FFMA.FTZ R125, R85, R84, R86 ;  /* 0x00000054557d7223 */ /* 0x000fe20000010056 */
[----:B------:R-:W-:Y:S01]  /*35b0*/  SHF.L.U32 R84, R112, 0x10, RZ ;  /* 0x0000001070547819 */ /* 0x000fe200000006ff */
[----:B------:R-:W-:Y:S01]  /*35c0*/  FADD.FTZ R85, -R119, R92 ;  /* 0x0000005c77557221 */ /* 0x000fe20000010100 */
[----:B------:R-:W-:-:S03]  /*35d0*/  SHF.L.U32 R86, R54, 0x10, RZ ;  /* 0x0000001036567819 */ /* 0x000fc600000006ff */
[----:B------:R-:W-:Y:S01]  /*35e0*/  FFMA.FTZ R128, R91, R128, R84 ;  /* 0x000000805b807223 */ /* 0x000fe20000010054 */
[----:B------:R-:W-:Y:S01]  /*35f0*/  SHF.L.U32 R84, R22, 0x10, RZ ;  /* 0x0000001016547819 */ /* 0x000fe200000006ff */
[----:B------:R-:W-:Y:S01]  /*3600*/  FMUL.FTZ R85, R122, R85 ;  /* 0x000000557a557220 */ /* 0x000fe20000410000 */
[----:B------:R-:W-:Y:S02]  /*3610*/  IADD3 R91, PT, PT, R69, 0x60, RZ ;  /* 0x00000060455b7810 */ /* 0x000fe40007ffe0ff */
        /* <DEDUP_REMOVED lines=9> */
[----:B------:R-:W0:Y:S02]  /*36b0*/  LDC.64 R92, c[0x0][0x428] ;  /* 0x00010a00ff5c7b82 */ /* 0x000e240000000a00 */
[----:B------:R-:W-:Y:S01]  /*36c0*/  F2FP.BF16.F32.PACK_AB R78, R130, R127 ;  /* 0x0000007f824e723e */ /* 0x000fe200000010ff */
[----:B------:R-:W-:Y:S01]  /*36d0*/  FFMA.FTZ R132, R85, R132, R84 ;  /* 0x0000008455847223 */ /* 0x000fe20000010054 */
[----:B------:R-:W-:Y:S01]  /*36e0*/  FADD.FTZ R85, -R119, R96 ;  /* 0x0000006077557221 */ /* 0x000fe20000010100 */
[----:B------:R-:W-:-:S02]  /*36f0*/  SHF.L.U32 R84, R56, 0x10, RZ ;  /* 0x0000001038547819 */ /* 0x000fc400000006ff */
[----:B------:R-:W-:Y:S01]  /*3700*/  SHF.L.U32 R96, R37, 0x10, RZ ;  /* 0x0000001025607819 */ /* 0x000fe200000006ff */
[----:B------:R-:W-:-:S04]  /*3710*/  FMUL.FTZ R85, R122, R85 ;  /* 0x000000557a557220 */ /* 0x000fc80000410000 */
[----:B------:R-:W-:Y:S01]  /*3720*/  FFMA.FTZ R94, R85, R94, R84 ;  /* 0x0000005e555e7223 */ /* 0x000fe20000010054 */
[----:B------:R-:W-:Y:S01]  /*3730*/  FADD.FTZ R85, -R119, R98 ;  /* 0x0000006277557221 */ /* 0x000fe20000010100 */
[----:B------:R-:W-:-:S03]  /*3740*/  SHF.L.U32 R84, R57, 0x10, RZ ;  /* 0x0000001039547819 */ /* 0x000fc600000006ff */
[----:B------:R-:W-:Y:S01]  /*3750*/  FMUL.FTZ R85, R122, R85 ;  /* 0x000000557a557220 */ /* 0x000fe20000410000 */
[----:B------:R-:W-:-:S03]  /*3760*/  F2FP.BF16.F32.PACK_AB R80, R95, R94 ;  /* 0x0000005e5f50723e */ /* 0x000fc600000010ff */
[----:B------:R-:W-:Y:S01]  /*3770*/  FFMA.FTZ R96, R85, R96, R84 ;  /* 0x0000006055607223 */ /* 0x000fe20000010054 */
[C---:B------:R-:W-:Y:S01]  /*3780*/  FADD.FTZ R85, -R119.reuse, R100 ;  /* 0x0000006477557221 */ /* 0x040fe20000010100 */
[----:B------:R-:W-:Y:S01]  /*3790*/  SHF.L.U32 R84, R38, 0x10, RZ ;  /* 0x0000001026547819 */ /* 0x000fe200000006ff */
[----:B------:R-:W-:Y:S01]  /*37a0*/  FADD.FTZ R119, -R119, R102 ;  /* 0x0000006677777221 */ /* 0x000fe20000010100 */
[----:B0-----:R-:W-:-:S04]  /*37b0*/  IMAD.WIDE.U32 R88, R89, 0x10, R92 ;  /* 0x0000001059587825 */ /* 0x001fc800078e005c */
[C---:B------:R-:W-:Y:S01]  /*37c0*/  FMUL.FTZ R85, R122.reuse, R85 ;  /* 0x000000557a557220 */ /* 0x040fe20000410000 */
[----:B------:R-:W-:Y:S01]  /*37d0*/  F2FP.BF16.F32.PACK_AB R81, R97, R96 ;  /* 0x000000606151723e */ /* 0x000fe200000010ff */
[----:B------:R-:W-:Y:S01]  /*37e0*/  FMUL.FTZ R119, R122, R119 ;  /* 0x000000777a777220 */ /* 0x000fe20000410000 */
[----:B------:R-:W-:-:S04]  /*37f0*/  IMAD.WIDE.U32 R90, R91, 0x10, R92 ;  /* 0x000000105b5a7825 */ /* 0x000fc800078e005c */
[----:B------:R-:W-:Y:S01]  /*3800*/  FFMA.FTZ R98, R85, R84, R86 ;  /* 0x0000005455627223 */ /* 0x000fe20000010056 */
[----:B------:R-:W-:Y:S02]  /*3810*/  SHF.L.U32 R84, R39, 0x10, RZ ;  /* 0x0000001027547819 */ /* 0x000fe400000006ff */
[----:B------:R-:W-:-:S05]  /*3820*/  SHF.L.U32 R86, R59, 0x10, RZ ;  /* 0x000000103b567819 */ /* 0x000fca00000006ff */
[----:B------:R-:W-:Y:S01]  /*3830*/  FFMA.FTZ R100, R119, R84, R86 ;  /* 0x0000005477647223 */ /* 0x000fe20000010056 */
        /* <DEDUP_REMOVED lines=12> */
[----:B------:R0:W-:Y:S04]  /*3900*/  STG.E.128 desc[UR6][R88.64], R72 ;  /* 0x0000004858007986 */ /* 0x0001e8000c101d06 */
[----:B------:R0:W-:Y:S04]  /*3910*/  STG.E.128 desc[UR6][R90.64], R76 ;  /* 0x0000004c5a007986 */ /* 0x0001e8000c101d06 */
[----:B------:R0:W-:Y:S02]  /*3920*/  STG.E.128 desc[UR6][R92.64], R80 ;  /* 0x000000505c007986 */ /* 0x0001e4000c101d06 */
.L_x_13815:
[----:B------:R-:W-:Y:S05]  /*3930*/  BSYNC.RECONVERGENT B0 ;  /* 0x0000000000007941 */ /* 0x000fea0003800200 */
.L_x_13814:
[----:B0-----:R-:W0:Y:S02]  /*3940*/  LDC.64 R64, c[0x0][0x380] ;  /* 0x0000e000ff407b82 */ /* 0x001e240000000a00 */
[----:B0-----:R-:W-:-:S04]  /*3950*/  LEA R115, R64, R115, 0x2 ;  /* 0x0000007340737211 */ /* 0x001fc800078e10ff */
[----:B------:R-:W-:-:S13]  /*3960*/  ISETP.GE.AND P0, PT, R115, R65, PT ;  /* 0x000000417300720c */ /* 0x000fda0003f06270 */
[----:B------:R-:W-:Y:S05]  /*3970*/  @!P0 BRA `(.L_x_13816) ;  /* 0xffffffc800d88947 */ /* 0x000fea000383ffff */
[----:B------:R-:W-:Y:S05]  /*3980*/  EXIT ;  /* 0x000000000000794d */ /* 0x000fea0003800000 */
.L_x_13813:
        /* <DEDUP_REMOVED lines=8> */
.L_x_13818:
[----:B------:R-:W-:Y:S05]  /*3a10*/  BSYNC B0 ;  /* 0x0000000000007941 */ /* 0x000fea0003800000 */
.L_x_13817:
        /* <DEDUP_REMOVED lines=9> */
.L_x_13819:
[----:B------:R-:W-:Y:S01]  /*3ab0*/  HFMA2 R129, -RZ, RZ, 0, 2.384185791015625e-07 ;  /* 0x00000004ff817431 */ /* 0x000fe200000001ff */
[----:B------:R-:W-:-:S05]  /*3ac0*/  MOV R122, R128 ;  /* 0x00000080007a7202 */ /* 0x000fca0000000f00 */
[----:B------:R-:W-:-:S05]  /*3ad0*/  FADD.FTZ R124, R123, R122 ;  /* 0x0000007a7b7c7221 */ /* 0x000fca0000010000 */
[----:B------:R-:W-:-:S07]  /*3ae0*/  MOV R130, R124 ;  /* 0x0000007c00827202 */ /* 0x000fce0000000f00 */
[----:B------:R-:W-:Y:S05]  /*3af0*/  WARPSYNC.COLLECTIVE R127, `(.L_x_13820) ;  /* 0x000000007f087348 */ /* 0x000fea0003c00000 */
[----:B------:R0:W1:Y:S02]  /*3b00*/  SHFL.BFLY P1, R128, R130, R129, R132 ;  /* 0x0c00008182807389 */ /* 0x0000640000020084 */
[----:B01----:R-:W-:Y:S05]  /*3b10*/  ENDCOLLECTIVE ;  /* 0x000000000000791b */ /* 0x003fea0003800000 */
.L_x_13820:
[----:B------:R-:W-:Y:S01]  /*3b20*/  HFMA2 R129, -RZ, RZ, 0, 4.76837158203125e-07 ;  /* 0x00000008ff817431 */ /* 0x000fe200000001ff */
[----:B------:R-:W-:-:S05]  /*3b30*/  MOV R119, R128 ;  /* 0x0000008000777202 */ /* 0x000fca0000000f00 */
[----:B------:R-:W-:-:S05]  /*3b40*/  FADD.FTZ R125, R124, R119 ;  /* 0x000000777c7d7221 */ /* 0x000fca0000010000 */
[----:B------:R-:W-:-:S07]  /*3b50*/  MOV R130, R125 ;  /* 0x0000007d00827202 */ /* 0x000fce0000000f00 */
[----:B------:R-:W-:Y:S05]  /*3b60*/  WARPSYNC.COLLECTIVE R127, `(.L_x_13821) ;  /* 0x000000007f087348 */ /* 0x000fea0003c00000 */
[----:B------:R0:W1:Y:S02]  /*3b70*/  SHFL.BFLY P1, R128, R130, R129, R132 ;  /* 0x0c00008182807389 */ /* 0x0000640000020084 */
[----:B01----:R-:W-:Y:S05]  /*3b80*/  ENDCOLLECTIVE ;  /* 0x000000000000791b */ /* 0x003fea0003800000 */
.L_x_13821:
        /* <DEDUP_REMOVED lines=8> */
.L_x_13822:
        /* <DEDUP_REMOVED lines=88> */
.L_x_13823:
[----:B------:R-:W-:Y:S01]  /*4190*/  HFMA2 R129, -RZ, RZ, 0, 1.1920928955078125e-07 ;  /* 0x00000002ff817431 */ /* 0x000fe200000001ff */
[----:B------:R-:W-:-:S05]  /*41a0*/  MOV R124, R128 ;  /* 0x00000080007c7202 */ /* 0x000fca0000000f00 */
[----:B------:R-:W-:-:S05]  /*41b0*/  FADD.FTZ R124, R117, R124 ;  /* 0x0000007c757c7221 */ /* 0x000fca0000010000 */
[----:B------:R-:W-:-:S07]  /*41c0*/  MOV R130, R124 ;  /* 0x0000007c00827202 */ /* 0x000fce0000000f00 */
[----:B------:R-:W-:Y:S05]  /*41d0*/  WARPSYNC.COLLECTIVE R127, `(.L_x_13824) ;  /* 0x000000007f087348 */ /* 0x000fea0003c00000 */
[----:B------:R0:W1:Y:S02]  /*41e0*/  SHFL.BFLY P1, R128, R130, R129, R132 ;  /* 0x0c00008182807389 */ /* 0x0000640000020084 */
[----:B01----:R-:W-:Y:S05]  /*41f0*/  ENDCOLLECTIVE ;  /* 0x000000000000791b */ /* 0x003fea0003800000 */
.L_x_13824:
[----:B------:R-:W-:Y:S01]  /*4200*/  HFMA2 R129, -RZ, RZ, 0, 2.384185791015625e-07 ;  /* 0x00000004ff817431 */ /* 0x000fe200000001ff */
[----:B------:R-:W-:-:S05]  /*4210*/  MOV R123, R128 ;  /* 0x00000080007b7202 */ /* 0x000fca0000000f00 */
[----:B------:R-:W-:-:S05]  /*4220*/  FADD.FTZ R123, R124, R123 ;  /* 0x0000007b7c7b7221 */ /* 0x000fca0000010000 */
[----:B------:R-:W-:-:S07]  /*4230*/  MOV R130, R123 ;  /* 0x0000007b00827202 */ /* 0x000fce0000000f00 */
[----:B------:R-:W-:Y:S05]  /*4240*/  WARPSYNC.COLLECTIVE R127, `(.L_x_13825) ;  /* 0x000000007f087348 */ /* 0x000fea0003c00000 */
[----:B------:R0:W1:Y:S02]  /*4250*/  SHFL.BFLY P1, R128, R130, R129, R132 ;  /* 0x0c00008182807389 */ /* 0x0000640000020084 */
[----:B01----:R-:W-:Y:S05]  /*4260*/  ENDCOLLECTIVE ;  /* 0x000000000000791b */ /* 0x003fea0003800000 */
.L_x_13825:
[----:B------:R-:W-:Y:S01]  /*4270*/  HFMA2 R129, -RZ, RZ, 0, 4.76837158203125e-07 ;  /* 0x00000008ff817431 */ /* 0x000fe200000001ff */
[----:B------:R-:W-:-:S05]  /*4280*/  MOV R126, R128 ;  /* 0x00000080007e7202 */ /* 0x000fca0000000f00 */
[----:B------:R-:W-:-:S05]  /*4290*/  FADD.FTZ R126, R123, R126 ;  /* 0x0000007e7b7e7221 */ /* 0x000fca0000010000 */
[----:B------:R-:W-:-:S07]  /*42a0*/  MOV R130, R126 ;  /* 0x0000007e00827202 */ /* 0x000fce0000000f00 */
[----:B------:R-:W-:Y:S05]  /*42b0*/  WARPSYNC.COLLECTIVE R127, `(.L_x_13826) ;  /* 0x000000007f087348 */ /* 0x000fea0003c00000 */
[----:B------:R0:W1:Y:S02]  /*42c0*/  SHFL.BFLY P1, R128, R130, R129, R132 ;  /* 0x0c00008182807389 */ /* 0x0000640000020084 */
[----:B01----:R-:W-:Y:S05]  /*42d0*/  ENDCOLLECTIVE ;  /* 0x000000000000791b */ /* 0x003fea0003800000 */
.L_x_13826:
[----:B------:R-:W-:Y:S01]  /*42e0*/  HFMA2 R129, -RZ, RZ, 0, 9.5367431640625e-07 ;  /* 0x00000010ff817431 */ /* 0x000fe200000001ff */
[----:B------:R-:W-:-:S05]  /*42f0*/  MOV R125, R128 ;  /* 0x00000080007d7202 */ /* 0x000fca0000000f00 */
[----:B------:R-:W-:-:S05]  /*4300*/  FADD.FTZ R125, R126, R125 ;  /* 0x0000007d7e7d7221 */ /* 0x000fca0000010000 */
[----:B------:R-:W-:-:S07]  /*4310*/  MOV R130, R125 ;  /* 0x0000007d00827202 */ /* 0x000fce0000000f00 */
[----:B------:R-:W-:Y:S05]  /*4320*/  WARPSYNC.COLLECTIVE R127, `(.L_x_13827) ;  /* 0x000000007f087348 */ /* 0x000fea0003c00000 */
[----:B------:R0:W1:Y:S02]  /*4330*/  SHFL.BFLY P1, R128, R130, R129, R132 ;  /* 0x0c00008182807389 */ /* 0x0000640000020084 */
[----:B01----:R-:W-:Y:S05]  /*4340*/  ENDCOLLECTIVE ;  /* 0x000000000000791b */ /* 0x003fea0003800000 */
.L_x_13827:
[----:B------:R-:W-:Y:S05]  /*4350*/  BRA `(.L_x_13828) ;  /* 0xffffffe400447947 */ /* 0x000fea000383ffff */
.L_x_13829:
        /* <DEDUP_REMOVED lines=10> */
.L_x_45819:


//--------------------- .text._ZN10layer_norm13ln_fwd_kernelINS_13Kernel_traitsI13__nv_bfloat16S2_fS2_fjLj1280ELj1ELj4ELj1ELj16ENS_18Kernel_traits_baseILj1280ES2_S2_fS2_fjLj128EEEEELb0ELb1ELb0ELb0EEEvNS_9FwdParamsE --------------------------
	.section	.text._ZN10layer_norm13ln_fwd_kernelINS_13Kernel_traitsI13__nv_bfloat16S2_fS2_fjLj1280ELj1ELj4ELj1ELj16ENS_18Kernel_traits_baseILj1280ES2_S2_fS2_fjLj128EEEEELb0ELb1ELb0ELb0EEEvNS_9FwdParamsE,"ax",@progbits
	.align	128
        .global         _ZN10layer_norm13ln_fwd_kernelINS_13Kernel_traitsI13__nv_bfloat16S2_fS2_fjLj1280ELj1ELj4ELj1ELj16ENS_18Kernel_traits_baseILj1280ES2_S2_fS2_fjLj128EEEEELb0ELb1ELb0ELb0EEEvNS_9FwdParamsE
        .type           _ZN10layer_norm13ln_fwd_kernelINS_13Kernel_traitsI13__nv_bfloat16S2_fS2_fjLj1280ELj1ELj4ELj1ELj16ENS_18Kernel_traits_baseILj1280ES2_S2_fS2_fjLj128EEEEELb0ELb1ELb0ELb0EEEvNS_9FwdParamsE,@function
        .size           _ZN10layer_norm13ln_fwd_kernelINS_13Kernel_traitsI13__nv_bfloat16S2_fS2_fjLj1280ELj1ELj4ELj1ELj16ENS_18Kernel_traits_baseILj1280ES2_S2_fS2_fjLj128EEEEELb0ELb1ELb0ELb0EEEvNS_9FwdParamsE,(.L_x_45820 - _ZN10layer_norm13ln_fwd_kernelINS_13Kernel_traitsI13__nv_bfloat16S2_fS2_fjLj1280ELj1ELj4ELj1ELj16ENS_18Kernel_traits_baseILj1280ES2_S2_fS2_fjLj128EEEEELb0ELb1ELb0ELb0EEEvNS_9FwdParamsE)
        .other          _ZN10layer_norm13ln_fwd_kernelINS_13Kernel_traitsI13__nv_bfloat16S2_fS2_fjLj1280ELj1ELj4ELj1ELj16ENS_18Kernel_traits_baseILj1280ES2_S2_fS2_fjLj128EEEEELb0ELb1ELb0ELb0EEEvNS_9FwdParamsE,@"STO_CUDA_ENTRY STV_DEFAULT"
_ZN10layer_norm13ln_fwd_kernelINS_13Kernel_traitsI13__nv_bfloat16S2_fS2_fjLj1280ELj1ELj4ELj1ELj16ENS_18Kernel_traits_baseILj1280ES2_S2_fS2_fjLj128EEEEELb0ELb1ELb0ELb0EEEvNS_9FwdParamsE:
.text._ZN10layer_norm13ln_fwd_kernelINS_13Kernel_traitsI13__nv_bfloat16S2_fS2_fjLj1280ELj1ELj4ELj1ELj16ENS_18Kernel_traits_baseILj1280ES2_S2_fS2_fjLj128EEEEELb0ELb1ELb0ELb0EEEvNS_9FwdParamsE:
        /* <DEDUP_REMOVED lines=75> */
.L_x_13831:
        /* <DEDUP_REMOVED lines=12> */
[----:B------:R-:W-:-:S03]  /*0570*/  @P0 LOP3.LUT R77, R77, 0x20, RZ, 0xfc, !PT ;  /* 0x000000204d4d0812 */ /* 0x000fc600078efcff */
[----:B------:R-:W-:Y:S01]  /*0580*/  HFMA2 R42, -RZ, RZ, 0, 0 ;  /* 0x00000000ff2a7431 */ /* 0x000fe200000001ff */
[----:B------:R-:W5:Y:S02]  /*0590*/  @P0 LDG.E.128 R120, desc[UR6][R16.64] ;  /* 0x0000000610780981 */ /* 0x000f64000c1e1d00 */
[----:B------:R-:W1:Y:S01]  /*05a0*/  @P2 LDC.64 R68, c[0x0][0x3e8] ;  /* 0x0000fa00ff442b82 */ /* 0x000e620000000a00 */
[----:B--2---:R-:W-:-:S04]  /*05b0*/  @P1 IMAD.WIDE.U32 R62, R77, 0x10, R40 ;  /* 0x000000104d3e1825 */ /* 0x004fc800078e0028 */
[----:B------:R-:W-:Y:S01]  /*05c0*/  HFMA2 R18, -RZ, RZ, 0, 0 ;  /* 0x00000000ff127431 */ /* 0x000fe200000001ff */
[----:B------:R2:W5:Y:S04]  /*05d0*/  @P0 LDG.E.128 R8, desc[UR6][R28.64] ;  /* 0x000000061c080981 */ /* 0x000568000c1e1d00 */
[----:B------:R-:W5:Y:S01]  /*05e0*/  @P1 LDG.E.128 R12, desc[UR6][R62.64] ;  /* 0x000000063e0c1981 */ /* 0x000f62000c1e1d00 */
[----:B------:R-:W4:Y:S01]  /*05f0*/  @P3 LDC.64 R70, c[0x0][0x3d0] ;  /* 0x0000f400ff463b82 */ /* 0x000f220000000a00 */
        /* <DEDUP_REMOVED lines=9> */
[----:B------:R-:W5:Y:S01]  /*0690*/  @P2 LDG.E.128 R32, desc[UR6][R68.64] ;  /* 0x0000000644202981 */ /* 0x000f62000c1e1d00 */
[C---:B----4-:R-:W-:Y:S01]  /*06a0*/  @P3 IMAD.WIDE.U32 R70, R77.reuse, 0x10, R70 ;  /* 0x000000104d463825 */ /* 0x050fe200078e0046 */
[----:B------:R-:W1:Y:S04]  /*06b0*/  @P4 LDC.64 R4, c[0x0][0x3d0] ;  /* 0x0000f400ff044b82 */ /* 0x000e680000000a00 */
[----:B------:R-:W5:Y:S01]  /*06c0*/  @P3 LDG.E.128 R36, desc[UR6][R70.64] ;  /* 0x0000000646243981 */ /* 0x000f62000c1e1d00 */
[C---:B---3--:R-:W-:Y:S01]  /*06d0*/  @P3 IMAD.WIDE.U32 R72, R77.reuse, 0x10, R72 ;  /* 0x000000104d483825 */ /* 0x048fe200078e0048 */
[----:B------:R-:W-:-:S04]  /*06e0*/  @P3 IADD3 R77, PT, PT, R77, 0x20, RZ ;  /* 0x000000204d4d3810 */ /* 0x000fc80007ffe0ff */
[----:B------:R-:W5:Y:S01]  /*06f0*/  @P3 LDG.E.128 R44, desc[UR6][R72.64] ;  /* 0x00000006482c3981 */ /* 0x000f62000c1e1d00 */
[----:B0-----:R-:W-:-:S05]  /*0700*/  @P4 IMAD.WIDE.U32 R60, R77, 0x10, R74 ;  /* 0x000000104d3c4825 */ /* 0x001fca00078e004a */
[----:B------:R-:W5:Y:S01]  /*0710*/  @P4 LDG.E.128 R56, desc[UR6][R60.64] ;  /* 0x000000063c384981 */ /* 0x000f62000c1e1d00 */
[----:B-1----:R-:W-:Y:S01]  /*0720*/  @P4 IMAD.WIDE.U32 R4, R77, 0x10, R4 ;  /* 0x000000104d044825 */ /* 0x002fe200078e0004 */
[----:B------:R-:W-:Y:S02]  /*0730*/  CS2R R40, SRZ ;  /* 0x0000000000287805 */ /* 0x000fe4000001ff00 */
[----:B------:R-:W-:Y:S02]  /*0740*/  MOV R30, RZ ;  /* 0x000000ff001e7202 */ /* 0x000fe40000000f00 */
[----:B--2---:R-:W-:Y:S02]  /*0750*/  CS2R R28, SRZ ;  /* 0x00000000001c7805 */ /* 0x004fe4000001ff00 */
[----:B------:R-:W-:Y:S01]  /*0760*/  CS2R R16, SRZ ;  /* 0x0000000000107805 */ /* 0x000fe2000001ff00 */
[----:B------:R0:W5:Y:S01]  /*0770*/  @P4 LDG.E.128 R48, desc[UR6][R4.64] ;  /* 0x0000000604304981 */ /* 0x000162000c1e1d00 */
[----:B------:R-:W-:-:S02]  /*0780*/  MOV R6, RZ ;  /* 0x000000ff00067202 */ /* 0x000fc40000000f00 */
[----:B------:R-:W-:Y:S02]  /*0790*/  @P4 CS2R R54, SRZ ;  /* 0x0000000000364805 */ /* 0x000fe4000001ff00 */
[----:B------:R-:W-:Y:S02]  /*07a0*/  @P4 CS2R R52, SRZ ;  /* 0x0000000000344805 */ /* 0x000fe4000001ff00 */
[----:B------:R-:W-:Y:S02]  /*07b0*/  @P0 MOV R7, RZ ;  /* 0x000000ff00070202 */ /* 0x000fe40000000f00 */
[----:B------:R-:W-:Y:S02]  /*07c0*/  @P1 MOV R19, RZ ;  /* 0x000000ff00131202 */ /* 0x000fe40000000f00 */
[----:B------:R-:W-:Y:S02]  /*07d0*/  @P2 MOV R31, RZ ;  /* 0x000000ff001f2202 */ /* 0x000fe40000000f00 */
[----:B0-----:R-:W-:-:S02]  /*07e0*/  CS2R R4, SRZ ;  /* 0x0000000000047805 */ /* 0x001fc4000001ff00 */
[----:B------:R-:W-:-:S07]  /*07f0*/  @P3 MOV R43, RZ ;  /* 0x000000ff002b3202 */ /* 0x000fce0000000f00 */
.L_x_13832:
[----:B------:R-:W-:Y:S05]  /*0800*/  BSYNC.RECONVERGENT B0 ;  /* 0x0000000000007941 */ /* 0x000fea0003800200 */
.L_x_13830:
        /* <DEDUP_REMOVED lines=70> */
.L_x_13864:
[----:B------:R-:W1:Y:S02]  /*0c70*/  @P1 LDC.64 R110, c[0x0][0x3e0] ;  /* 0x0000f800ff6e1b82 */ /* 0x000e640000000a00 */
[----:B-1----:R-:W-:-:S06]  /*0c80*/  @P1 IMAD.WIDE R110, R112, 0x2, R110 ;  /* 0x00000002706e1825 */ /* 0x002fcc00078e026e */
[----:B------:R-:W2:Y:S01]  /*0c90*/  @P1 LDG.E.U16 R110, desc[UR6][R110.64] ;  /* 0x000000066e6e1981 */ /* 0x000ea2000c1e1500 */
[----:B------:R-:W-:Y:S01]  /*0ca0*/  IMAD R0, R112, UR10, RZ ;  /* 0x0000000a70007c24 */ /* 0x000fe2000f8e02ff */
[----:B------:R-:W-:Y:S01]  /*0cb0*/  ISETP.GE.U32.AND P0, PT, R3, 0x20, PT ;  /* 0x000000200300780c */ /* 0x000fe20003f06070 */
[----:B------:R-:W-:Y:S03]  /*0cc0*/  BSSY.RECONVERGENT B0, `(.L_x_13833) ;  /* 0x0000060000007945 */ /* 0x000fe60003800200 */
[----:B------:R-:W-:-:S04]  /*0cd0*/  SHF.R.S32.HI R109, RZ, 0x1f, R0 ;  /* 0x0000001fff6d7819 */ /* 0x000fc80000011400 */
[----:B------:R-:W-:Y:S01]  /*0ce0*/  LEA.HI R109, R109, R0, RZ, 0x3 ;  /* 0x000000006d6d7211 */ /* 0x000fe200078f18ff */
[----:B------:R-:W-:-:S03]  /*0cf0*/  HFMA2 R0, -RZ, RZ, 1.875, 0 ;  /* 0x3f800000ff007431 */ /* 0x000fc600000001ff */
        /* <DEDUP_REMOVED lines=13> */
[----:B------:R0:W3:Y:S01]  /*0dd0*/  LDG.E.128 R64, desc[UR6][R96.64+0x10] ;  /* 0x0000100660407981 */ /* 0x0000e2000c1e1d00 */
[----:B-----5:R-:W-:Y:S02]  /*0de0*/  PRMT R98, R92, 0x7632, R98 ;  /* 0x000076325c627816 */ /* 0x020fe40000000062 */
[C---:B------:R-:W-:Y:S02]  /*0df0*/  PRMT R108, R93.reuse, 0x7632, R108 ;  /* 0x000076325d6c7816 */ /* 0x040fe4000000006c */
[----:B------:R-:W-:Y:S02]  /*0e00*/  SHF.L.U32 R109, R93, 0x10, RZ ;  /* 0x000000105d6d7819 */ /* 0x000fe400000006ff */
[----:B------:R-:W-:-:S02]  /*0e10*/  SHF.L.U32 R93, R98, 0x10, RZ ;  /* 0x00000010625d7819 */ /* 0x000fc400000006ff */
[----:B------:R-:W-:Y:S01]  /*0e20*/  PRMT R114, R95, 0x7632, R114 ;  /* 0x000076325f727816 */ /* 0x000fe20000000072 */
[-C--:B------:R-:W-:Y:S01]  /*0e30*/  FMUL.FTZ R109, R109, R0.reuse ;  /* 0x000000006d6d7220 */ /* 0x080fe20000410000 */
[----:B------:R-:W-:Y:S02]  /*0e40*/  SHF.L.U32 R115, R95, 0x10, RZ ;  /* 0x000000105f737819 */ /* 0x000fe400000006ff */
[----:B------:R-:W-:Y:S02]  /*0e50*/  SHF.L.U32 R99, R92, 0x10, RZ ;  /* 0x000000105c637819 */ /* 0x000fe400000006ff */
[C---:B------:R-:W-:Y:S01]  /*0e60*/  PRMT R110, R94.reuse, 0x7632, R110 ;  /* 0x000076325e6e7816 */ /* 0x040fe2000000006e */
[-C--:B------:R-:W-:Y:S01]  /*0e70*/  FMUL.FTZ R115, R115, R0.reuse ;  /* 0x0000000073737220 */ /* 0x080fe20000410000 */
[----:B------:R-:W-:Y:S01]  /*0e80*/  SHF.L.U32 R111, R94, 0x10, RZ ;  /* 0x000000105e6f7819 */ /* 0x000fe200000006ff */
[-C--:B------:R-:W-:Y:S01]  /*0e90*/  FMUL.FTZ R94, R93, R0.reuse ;  /* 0x000000005d5e7220 */ /* 0x080fe20000410000 */
[----:B------:R-:W-:Y:S01]  /*0ea0*/  SHF.L.U32 R95, R180, 0x10, RZ ;  /* 0x00000010b45f7819 */ /* 0x000fe200000006ff */
[-C--:B------:R-:W-:Y:S01]  /*0eb0*/  FMUL.FTZ R99, R99, R0.reuse ;  /* 0x0000000063637220 */ /* 0x080fe20000410000 */
[----:B0-----:R-:W-:Y:S01]  /*0ec0*/  SHF.L.U32 R97, R108, 0x10, RZ ;  /* 0x000000106c617819 */ /* 0x001fe200000006ff */
[----:B------:R-:W-:Y:S01]  /*0ed0*/  FMUL.FTZ R111, R111, R0 ;  /* 0x000000006f6f7220 */ /* 0x000fe20000410000 */
[----:B------:R-:W-:-:S02]  /*0ee0*/  SHF.L.U32 R96, R9, 0x10, RZ ;  /* 0x0000001009607819 */ /* 0x000fc400000006ff */
[----:B------:R-:W-:Y:S01]  /*0ef0*/  SHF.L.U32 R92, R8, 0x10, RZ ;  /* 0x00000010085c7819 */ /* 0x000fe200000006ff */
[----:B------:R-:W-:Y:S01]  /*0f00*/  FMUL.FTZ R98, R97, R0 ;  /* 0x0000000061627220 */ /* 0x000fe20000410000 */
[----:B------:R-:W-:Y:S02]  /*0f10*/  SHF.L.U32 R108, R179, 0x10, RZ ;  /* 0x00000010b36c7819 */ /* 0x000fe400000006ff */
[----:B------:R-:W-:Y:S01]  /*0f20*/  SHF.L.U32 R97, R110, 0x10, RZ ;  /* 0x000000106e617819 */ /* 0x000fe200000006ff */
[----:B--2---:R-:W-:Y:S01]  /*0f30*/  FFMA.FTZ R93, R94, R95, R61 ;  /* 0x0000005f5e5d7223 */ /* 0x004fe2000001003d */
[----:B------:R-:W-:Y:S01]  /*0f40*/  FFMA.FTZ R94, R109, R96, R62 ;  /* 0x000000606d5e7223 */ /* 0x000fe2000001003e */
[----:B------:R-:W-:Y:S01]  /*0f50*/  SHF.L.U32 R109, R114, 0x10, RZ ;  /* 0x00000010726d7819 */ /* 0x000fe200000006ff */
[----:B------:R-:W-:Y:S01]  /*0f60*/  FFMA.FTZ R92, R99, R92, R60 ;  /* 0x0000005c635c7223 */ /* 0x000fe2000001003c */
[----:B------:R-:W-:Y:S01]  /*0f70*/  FFMA.FTZ R95, R98, R108, R63 ;  /* 0x0000006c625f7223 */ /* 0x000fe2000001003f */
[----:B------:R-:W-:Y:S01]  /*0f80*/  SHF.L.U32 R99, R178, 0x10, RZ ;  /* 0x00000010b2637819 */ /* 0x000fe200000006ff */
[-C--:B------:R-:W-:Y:S01]  /*0f90*/  FMUL.FTZ R98, R97, R0.reuse ;  /* 0x0000000061627220 */ /* 0x080fe20000410000 */
[----:B------:R-:W-:Y:S01]  /*0fa0*/  SHF.L.U32 R96, R10, 0x10, RZ ;  /* 0x000000100a607819 */ /* 0x000fe200000006ff */
[----:B------:R-:W-:Y:S01]  /*0fb0*/  FMUL.FTZ R110, R109, R0 ;  /* 0x000000006d6e7220 */ /* 0x000fe20000410000 */
[----:B------:R-:W-:Y:S01]  /*0fc0*/  SHF.L.U32 R108, R11, 0x10, RZ ;  /* 0x000000100b6c7819 */ /* 0x000fe200000006ff */
[----:B---3--:R-:W-:Y:S01]  /*0fd0*/  FFMA.FTZ R97, R98, R99, R65 ;  /* 0x0000006362617223 */ /* 0x008fe20000010041 */
[----:B------:R-:W-:Y:S01]  /*0fe0*/  SHF.L.U32 R114, R177, 0x10, RZ ;  /* 0x00000010b1727819 */ /* 0x000fe200000006ff */
[----:B------:R-:W-:-:S02]  /*0ff0*/  FFMA.FTZ R96, R111, R96, R64 ;  /* 0x000000606f607223 */ /* 0x000fc40000010040 */
[----:B------:R-:W-:Y:S02]  /*1000*/  FFMA.FTZ R98, R115, R108, R66 ;  /* 0x0000006c73627223 */ /* 0x000fe40000010042 */
[----:B------:R-:W-:Y:S01]  /*1010*/  FFMA.FTZ R99, R110, R114, R67 ;  /* 0x000000726e637223 */ /* 0x000fe20000010043 */
[----:B------:R-:W-:Y:S06]  /*1020*/  BRA `(.L_x_13836) ;  /* 0x0000000000907947 */ /* 0x000fec0003800000 */
.L_x_13835:
[C---:B-----5:R-:W-:Y:S02]  /*1030*/  PRMT R109, R93.reuse, 0x7632, R109 ;  /* 0x000076325d6d7816 */ /* 0x060fe4000000006d */
[----:B------:R-:W-:Y:S02]  /*1040*/  SHF.L.U32 R93, R93, 0x10, RZ ;  /* 0x000000105d5d7819 */ /* 0x000fe400000006ff */
[C---:B------:R-:W-:Y:S02]  /*1050*/  PRMT R111, R94.reuse, 0x7632, R111 ;  /* 0x000076325e6f7816 */ /* 0x040fe4000000006f */
[----:B------:R-:W-:Y:S01]  /*1060*/  SHF.L.U32 R115, R94, 0x10, RZ ;  /* 0x000000105e737819 */ /* 0x000fe200000006ff */
[-C--:B------:R-:W-:Y:S01]  /*1070*/  FMUL.FTZ R93, R93, R0.reuse ;  /* 0x000000005d5d7220 */ /* 0x080fe20000410000 */
[----:B------:R-:W-:Y:S02]  /*1080*/  SHF.L.U32 R94, R9, 0x10, RZ ;  /* 0x00000010095e7819 */ /* 0x000fe400000006ff */
[C---:B------:R-:W-:Y:S01]  /*1090*/  PRMT R97, R92.reuse, 0x7632, R97 ;  /* 0x000076325c617816 */ /* 0x040fe20000000061 */
[----:B------:R-:W-:Y:S01]  /*10a0*/  FMUL.FTZ R115, R115, R0 ;  /* 0x0000000073737220 */ /* 0x000fe20000410000 */
[----:B------:R-:W-:Y:S01]  /*10b0*/  SHF.L.U32 R99, R92, 0x10, RZ ;  /* 0x000000105c637819 */ /* 0x000fe200000006ff */
[----:B------:R-:W-:Y:S01]  /*10c0*/  FMUL.FTZ R94, R93, R94 ;  /* 0x0000005e5d5e7220 */ /* 0x000fe20000410000 */
[----:B------:R-:W-:-:S02]  /*10d0*/  PRMT R116, R95, 0x7632, R116 ;  /* 0x000076325f747816 */ /* 0x000fc40000000074 */
[----:B------:R-:W-:Y:S01]  /*10e0*/  SHF.L.U32 R95, R95, 0x10, RZ ;  /* 0x000000105f5f7819 */ /* 0x000fe200000006ff */
[-C--:B------:R-:W-:Y:S01]  /*10f0*/  FMUL.FTZ R99, R99, R0.reuse ;  /* 0x0000000063637220 */ /* 0x080fe20000410000 */
[----:B------:R-:W-:Y:S02]  /*1100*/  SHF.L.U32 R92, R8, 0x10, RZ ;  /* 0x00000010085c7819 */ /* 0x000fe400000006ff */
        /* <DEDUP_REMOVED lines=21> */
[----:B------:R-:W-:-:S07]  /*1260*/  FMUL.FTZ R99, R99, R116 ;  /* 0x0000007463637220 */ /* 0x000fce0000410000 */
.L_x_13836:
[----:B------:R-:W0:Y:S01]  /*1270*/  LDC.64 R110, c[0x0][0x3a8] ;  /* 0x0000ea00ff6e7b82 */ /* 0x000e220000000a00 */
[C---:B------:R-:W-:Y:S01]  /*1280*/  IADD3 R108, PT, PT, R113.reuse, 0x20, RZ ;  /* 0x00000020716c7810 */ /* 0x040fe20007ffe0ff */
[----:B0-----:R-:W-:-:S05]  /*1290*/  IMAD.WIDE.U32 R110, R113, 0x20, R110 ;  /* 0x00000020716e7825 */ /* 0x001fca00078e006e */
[----:B------:R1:W-:Y:S04]  /*12a0*/  STG.E.128 desc[UR6][R110.64], R92 ;  /* 0x0000005c6e007986 */ /* 0x0003e8000c101d06 */
[----:B------:R1:W-:Y:S02]  /*12b0*/  STG.E.128 desc[UR6][R110.64+0x10], R96 ;  /* 0x000010606e007986 */ /* 0x0003e4000c101d06 */
.L_x_13834:
[----:B0-----:R-:W-:Y:S05]  /*12c0*/  BSYNC.RECONVERGENT B0 ;  /* 0x0000000000007941 */ /* 0x001fea0003800200 */
.L_x_13833:
[----:B------:R-:W-:Y:S01]  /*12d0*/  ISETP.GE.U32.AND P2, PT, R3, 0x40, PT ;  /* 0x000000400300780c */ /* 0x000fe20003f46070 */
[----:B------:R-:W-:Y:S03]  /*12e0*/  BSSY.RECONVERGENT B0, `(.L_x_13837) ;  /* 0x000005b000007945 */ /* 0x000fe60003800200 */
[----:B------:R-:W-:-:S09]  /*12f0*/  P2R R109, PR, RZ, 0x4 ;  /* 0x00000004ff6d7803 */ /* 0x000fd20000000000 */
[----:B------:R-:W-:Y:S05]  /*1300*/  @!P2 BRA `(.L_x_13838) ;  /* 0x000000040060a947 */ /* 0x000fea0003800000 */
[----:B------:R-:W-:Y:S01]  /*1310*/  ISETP.NE.U32.AND P2, PT, RZ, UR4, PT ;  /* 0x00000004ff007c0c */ /* 0x000fe2000bf45070 */
[----:B------:R-:W0:Y:S03]  /*1320*/  LDC.64 R100, c[0x0][0x390] ;  /* 0x0000e400ff647b82 */ /* 0x000e260000000a00 */
[----:B------:R-:W-:-:S13]  /*1330*/  ISETP.NE.AND.EX P2, PT, RZ, UR5, PT, P2 ;  /* 0x00000005ff007c0c */ /* 0x000fda000bf45320 */
[----:B------:R-:W2:Y:S01]  /*1340*/  @P2 LDC.64 R104, c[0x0][0x3a0] ;  /* 0x0000e800ff682b82 */ /* 0x000ea20000000a00 */
[----:B0-----:R-:W-:-:S06]  /*1350*/  IMAD.WIDE.U32 R100, R108, 0x10, R100 ;  /* 0x000000106c647825 */ /* 0x001fcc00078e0064 */
[----:B------:R-:W5:Y:S01]  /*1360*/  LDG.E.128 R100, desc[UR6][R100.64] ;  /* 0x0000000664647981 */ /* 0x000f62000c1e1d00 */
[----:B--2---:R-:W-:-:S05]  /*1370*/  @P2 IMAD.WIDE.U32 R104, R108, 0x20, R104 ;  /* 0x000000206c682825 */ /* 0x004fca00078e0068 */
[----:B------:R0:W5:Y:S04]  /*1380*/  @P2 LDG.E.128 R60, desc[UR6][R104.64] ;  /* 0x00000006683c2981 */ /* 0x000168000c1e1d00 */
[----:B------:R0:W5:Y:S01]  /*1390*/  @P2 LDG.E.128 R64, desc[UR6][R104.64+0x10] ;  /* 0x0000100668402981 */ /* 0x000162000c1e1d00 */
[----:B------:R-:W-:Y:S05]  /*13a0*/  @!P2 BRA `(.L_x_13839) ;  /* 0x000000000094a947 */ /* 0x000fea0003800000 */
[C---:B-----5:R-:W-:Y:S02]  /*13b0*/  SHF.L.U32 R107, R100.reuse, 0x10, RZ ;  /* 0x00000010646b7819 */ /* 0x060fe400000006ff */
[----:B0-----:R-:W-:Y:S02]  /*13c0*/  PRMT R105, R100, 0x7632, R105 ;  /* 0x0000763264697816 */ /* 0x001fe40000000069 */
[----:B------:R-:W-:Y:S01]  /*13d0*/  PRMT R109, R101, 0x7632, R109 ;  /* 0x00007632656d7816 */ /* 0x000fe2000000006d */
[----:B------:R-:W-:Y:S01]  /*13e0*/  FMUL.FTZ R107, R107, R0 ;  /* 0x000000006b6b7220 */ /* 0x000fe20000410000 */
[----:B------:R-:W-:Y:S02]  /*13f0*/  PRMT R114, R103, 0x7632, R114 ;  /* 0x0000763267727816 */ /* 0x000fe40000000072 */
[----:B------:R-:W-:Y:S02]  /*1400*/  SHF.L.U32 R101, R101, 0x10, RZ ;  /* 0x0000001065657819 */ /* 0x000fe400000006ff */
[----:B-1----:R-:W-:-:S02]  /*1410*/  SHF.L.U32 R111, R102, 0x10, RZ ;  /* 0x00000010666f7819 */ /* 0x002fc400000006ff */
[----:B------:R-:W-:Y:S01]  /*1420*/  SHF.L.U32 R103, R103, 0x10, RZ ;  /* 0x0000001067677819 */ /* 0x000fe200000006ff */
[-C--:B------:R-:W-:Y:S01]  /*1430*/  FMUL.FTZ R101, R101, R0.reuse ;  /* 0x0000000065657220 */ /* 0x080fe20000410000 */
[----:B------:R-:W-:Y:S01]  /*1440*/  SHF.L.U32 R100, R20, 0x10, RZ ;  /* 0x0000001014647819 */ /* 0x000fe200000006ff */
[-C--:B------:R-:W-:Y:S01]  /*1450*/  FMUL.FTZ R111, R111, R0.reuse ;  /* 0x000000006f6f7220 */ /* 0x080fe20000410000 */
[----:B------:R-:W-:Y:S01]  /*1460*/  PRMT R110, R102, 0x7632, R110 ;  /* 0x00007632666e7816 */ /* 0x000fe2000000006e */
[----:B------:R-:W-:Y:S01]  /*1470*/  FMUL.FTZ R103, R103, R0 ;  /* 0x0000000067677220 */ /* 0x000fe20000410000 */
[----:B------:R-:W-:Y:S01]  /*1480*/  SHF.L.U32 R102, R21, 0x10, RZ ;  /* 0x0000001015667819 */ /* 0x000fe200000006ff */
[----:B------:R-:W-:Y:S01]  /*1490*/  FFMA.FTZ R100, R107, R100, R60 ;  /* 0x000000646b647223 */ /* 0x000fe2000001003c */
        /* <DEDUP_REMOVED lines=18> */
[----:B------:R-:W-:-:S02]  /*15c0*/  FFMA.FTZ R103, R114, R103, R63 ;  /* 0x0000006772677223 */ /* 0x000fc4000001003f */
[----:B------:R-:W-:Y:S02]  /*15d0*/  FFMA.FTZ R105, R116, R111, R65 ;  /* 0x0000006f74697223 */ /* 0x000fe40000010041 */
[----:B------:R-:W-:Y:S01]  /*15e0*/  FFMA.FTZ R107, R182, R181, R67 ;  /* 0x000000b5b66b7223 */ /* 0x000fe20000010043 */
[----:B------:R-:W-:Y:S06]  /*15f0*/  BRA `(.L_x_13840) ;  /* 0x0000000000907947 */ /* 0x000fec0003800000 */
.L_x_13839:
[----:B0----5:R-:W-:Y:S02]  /*1600*/  PRMT R105, R100, 0x7632, R105 ;  /* 0x0000763264697816 */ /* 0x021fe40000000069 */
[----:B------:R-:W-:Y:S02]  /*1610*/  PRMT R109, R101, 0x7632, R109 ;  /* 0x00007632656d7816 */ /* 0x000fe4000000006d */
[----:B-1----:R-:W-:Y:S02]  /*1620*/  PRMT R111, R102, 0x7632, R111 ;  /* 0x00007632666f7816 */ /* 0x002fe4000000006f */
        /* <DEDUP_REMOVED lines=33> */
.L_x_13840:
[----:B------:R-:W0:Y:S02]  /*1840*/  LDC.64 R110, c[0x0][0x3a8] ;  /* 0x0000ea00ff6e7b82 */ /* 0x000e240000000a00 */
[C---:B0-----:R-:W-:Y:S01]  /*1850*/  IMAD.WIDE.U32 R110, R108.reuse, 0x20, R110 ;  /* 0x000000206c6e7825 */ /* 0x041fe200078e006e */
[----:B------:R-:W-:-:S04]  /*1860*/  IADD3 R108, PT, PT, R108, 0x20, RZ ;  /* 0x000000206c6c7810 */ /* 0x000fc80007ffe0ff */
[----:B------:R0:W-:Y:S04]  /*1870*/  STG.E.128 desc[UR6][R110.64], R100 ;  /* 0x000000646e007986 */ /* 0x0001e8000c101d06 */
[----:B------:R0:W-:Y:S02]  /*1880*/  STG.E.128 desc[UR6][R110.64+0x10], R104 ;  /* 0x000010686e007986 */ /* 0x0001e4000c101d06 */
.L_x_13838:
[----:B------:R-:W-:Y:S05]  /*1890*/  BSYNC.RECONVERGENT B0 ;  /* 0x0000000000007941 */ /* 0x000fea0003800200 */
.L_x_13837:
[----:B------:R-:W-:Y:S01]  /*18a0*/  ISETP.GE.U32.AND P2, PT, R3, 0x60, PT ;  /* 0x000000600300780c */ /* 0x000fe20003f46070 */
[----:B------:R-:W-:Y:S03]  /*18b0*/  BSSY.RECONVERGENT B0, `(.L_x_13841) ;  /* 0x000005b000007945 */ /* 0x000fe60003800200 */
[----:B------:R-:W-:-:S09]  /*18c0*/  P2R R109, PR, RZ, 0x4 ;  /* 0x00000004ff6d7803 */ /* 0x000fd20000000000 */
[----:B------:R-:W-:Y:S05]  /*18d0*/  @!P2 BRA `(.L_x_13842) ;  /* 0x000000040060a947 */ /* 0x000fea0003800000 */
[----:B------:R-:W-:Y:S01]  /*18e0*/  ISETP.NE.U32.AND P2, PT, RZ, UR4, PT ;  /* 0x00000004ff007c0c */ /* 0x000fe2000bf45070 */
[----:B------:R-:W2:Y:S03]  /*18f0*/  LDC.64 R68, c[0x0][0x390] ;  /* 0x0000e400ff447b82 */ /* 0x000ea60000000a00 */
[----:B------:R-:W-:-:S13]  /*1900*/  ISETP.NE.AND.EX P2, PT, RZ, UR5, PT, P2 ;  /* 0x00000005ff007c0c */ /* 0x000fda000bf45320 */
[----:B------:R-:W3:Y:S01]  /*1910*/  @P2 LDC.64 R70, c[0x0][0x3a0] ;  /* 0x0000e800ff462b82 */ /* 0x000ee20000000a00 */
[----:B--2---:R-:W-:-:S04]  /*1920*/  IMAD.WIDE.U32 R68, R108, 0x10, R68 ;  /* 0x000000106c447825 */ /* 0x004fc800078e0044 */
[----:B---3--:R-:W-:Y:S02]  /*1930*/  @P2 IMAD.WIDE.U32 R72, R108, 0x20, R70 ;  /* 0x000000206c482825 */ /* 0x008fe400078e0046 */
[----:B------:R-:W5:Y:S04]  /*1940*/  LDG.E.128 R68, desc[UR6][R68.64] ;  /* 0x0000000644447981 */ /* 0x000f68000c1e1d00 */
[----:B------:R2:W5:Y:S04]  /*1950*/  @P2 LDG.E.128 R60, desc[UR6][R72.64] ;  /* 0x00000006483c2981 */ /* 0x000568000c1e1d00 */
[----:B------:R2:W5:Y:S01]  /*1960*/  @P2 LDG.E.128 R64, desc[UR6][R72.64+0x10] ;  /* 0x0000100648402981 */ /* 0x000562000c1e1d00 */
[----:B------:R-:W-:Y:S05]  /*1970*/  @!P2 BRA `(.L_x_13843) ;  /* 0x000000000094a947 */ /* 0x000fea0003800000 */
[C---:B-----5:R-:W-:Y:S02]  /*1980*/  SHF.L.U32 R75, R68.reuse, 0x10, RZ ;  /* 0x00000010444b7819 */ /* 0x060fe400000006ff */
[----:B--2---:R-:W-:Y:S02]  /*1990*/  PRMT R73, R68, 0x7632, R73 ;  /* 0x0000763244497816 */ /* 0x004fe40000000049 */
[----:B------:R-:W-:Y:S01]  /*19a0*/  PRMT R109, R69, 0x7632, R109 ;  /* 0x00007632456d7816 */ /* 0x000fe2000000006d */
[----:B------:R-:W-:Y:S01]  /*19b0*/  FMUL.FTZ R75, R75, R0 ;  /* 0x000000004b4b7220 */ /* 0x000fe20000410000 */
[----:B------:R-:W-:Y:S02]  /*19c0*/  PRMT R114, R71, 0x7632, R114 ;  /* 0x0000763247727816 */ /* 0x000fe40000000072 */
[----:B------:R-:W-:Y:S02]  /*19d0*/  SHF.L.U32 R69, R69, 0x10, RZ ;  /* 0x0000001045457819 */ /* 0x000fe400000006ff */
[----:B01----:R-:W-:-:S02]  /*19e0*/  SHF.L.U32 R111, R70, 0x10, RZ ;  /* 0x00000010466f7819 */ /* 0x003fc400000006ff */
        /* <DEDUP_REMOVED lines=30> */
.L_x_13843:
[----:B--2--5:R-:W-:Y:S02]  /*1bd0*/  PRMT R73, R68, 0x7632, R73 ;  /* 0x0000763244497816 */ /* 0x024fe40000000049 */
[----:B------:R-:W-:Y:S02]  /*1be0*/  PRMT R109, R69, 0x7632, R109 ;  /* 0x00007632456d7816 */ /* 0x000fe4000000006d */
[----:B01----:R-:W-:Y:S02]  /*1bf0*/  PRMT R111, R70, 0x7632, R111 ;  /* 0x00007632466f7816 */ /* 0x003fe4000000006f */
        /* <DEDUP_REMOVED lines=33> */
.L_x_13844:
[----:B------:R-:W0:Y:S02]  /*1e10*/  LDC.64 R110, c[0x0][0x3a8] ;  /* 0x0000ea00ff6e7b82 */ /* 0x000e240000000a00 */
[C---:B0-----:R-:W-:Y:S01]  /*1e20*/  IMAD.WIDE.U32 R110, R108.reuse, 0x20, R110 ;  /* 0x000000206c6e7825 */ /* 0x041fe200078e006e */
[----:B------:R-:W-:-:S04]  /*1e30*/  IADD3 R108, PT, PT, R108, 0x20, RZ ;  /* 0x000000206c6c7810 */ /* 0x000fc80007ffe0ff */
[----:B------:R2:W-:Y:S04]  /*1e40*/  STG.E.128 desc[UR6][R110.64], R68 ;  /* 0x000000446e007986 */ /* 0x0005e8000c101d06 */
[----:B------:R2:W-:Y:S02]  /*1e50*/  STG.E.128 desc[UR6][R110.64+0x10], R72 ;  /* 0x000010486e007986 */ /* 0x0005e4000c101d06 */
.L_x_13842:
[----:B------:R-:W-:Y:S05]  /*1e60*/  BSYNC.RECONVERGENT B0 ;  /* 0x0000000000007941 */ /* 0x000fea0003800200 */
.L_x_13841:
[----:B------:R-:W-:Y:S01]  /*1e70*/  ISETP.GE.U32.AND P2, PT, R3, 0x80, PT ;  /* 0x000000800300780c */ /* 0x000fe20003f46070 */
[----:B------:R-:W-:Y:S03]  /*1e80*/  BSSY.RECONVERGENT B0, `(.L_x_13845) ;  /* 0x000005b000007945 */ /* 0x000fe60003800200 */
[----:B------:R-:W-:-:S09]  /*1e90*/  P2R R109, PR, RZ, 0x4 ;  /* 0x00000004ff6d7803 */ /* 0x000fd20000000000 */
[----:B------:R-:W-:Y:S05]  /*1ea0*/  @!P2 BRA `(.L_x_13846) ;  /* 0x000000040060a947 */ /* 0x000fea0003800000 */
[----:B------:R-:W-:Y:S01]  /*1eb0*/  ISETP.NE.U32.AND P2, PT, RZ, UR4, PT ;  /* 0x00000004ff007c0c */ /* 0x000fe2000bf45070 */
[----:B------:R-:W3:Y:S03]  /*1ec0*/  LDC.64 R76, c[0x0][0x390] ;  /* 0x0000e400ff4c7b82 */ /* 0x000ee60000000a00 */
[----:B------:R-:W-:-:S13]  /*1ed0*/  ISETP.NE.AND.EX P2, PT, RZ, UR5, PT, P2 ;  /* 0x00000005ff007c0c */ /* 0x000fda000bf45320 */
[----:B------:R-:W4:Y:S01]  /*1ee0*/  @P2 LDC.64 R78, c[0x0][0x3a0] ;  /* 0x0000e800ff4e2b82 */ /* 0x000f220000000a00 */
[----:B---3--:R-:W-:-:S04]  /*1ef0*/  IMAD.WIDE.U32 R76, R108, 0x10, R76 ;  /* 0x000000106c4c7825 */ /* 0x008fc800078e004c */
[----:B----4-:R-:W-:Y:S02]  /*1f00*/  @P2 IMAD.WIDE.U32 R80, R108, 0x20, R78 ;  /* 0x000000206c502825 */ /* 0x010fe400078e004e */
[----:B------:R-:W5:Y:S04]  /*1f10*/  LDG.E.128 R76, desc[UR6][R76.64] ;  /* 0x000000064c4c7981 */ /* 0x000f68000c1e1d00 */
[----:B------:R3:W5:Y:S04]  /*1f20*/  @P2 LDG.E.128 R60, desc[UR6][R80.64] ;  /* 0x00000006503c2981 */ /* 0x000768000c1e1d00 */
[----:B------:R3:W5:Y:S01]  /*1f30*/  @P2 LDG.E.128 R64, desc[UR6][R80.64+0x10] ;  /* 0x0000100650402981 */ /* 0x000762000c1e1d00 */
[----:B------:R-:W-:Y:S05]  /*1f40*/  @!P2 BRA `(.L_x_13847) ;  /* 0x000000000094a947 */ /* 0x000fea0003800000 */
[C---:B-----5:R-:W-:Y:S02]  /*1f50*/  SHF.L.U32 R83, R76.reuse, 0x10, RZ ;  /* 0x000000104c537819 */ /* 0x060fe400000006ff */
[----:B---3--:R-:W-:Y:S02]  /*1f60*/  PRMT R81, R76, 0x7632, R81 ;  /* 0x000076324c517816 */ /* 0x008fe40000000051 */
[----:B------:R-:W-:Y:S01]  /*1f70*/  PRMT R109, R77, 0x7632, R109 ;  /* 0x000076324d6d7816 */ /* 0x000fe2000000006d */
[----:B------:R-:W-:Y:S01]  /*1f80*/  FMUL.FTZ R83, R83, R0 ;  /* 0x0000000053537220 */ /* 0x000fe20000410000 */
[----:B------:R-:W-:Y:S02]  /*1f90*/  PRMT R114, R79, 0x7632, R114 ;  /* 0x000076324f727816 */ /* 0x000fe40000000072 */
[----:B------:R-:W-:Y:S02]  /*1fa0*/  SHF.L.U32 R77, R77, 0x10, RZ ;  /* 0x000000104d4d7819 */ /* 0x000fe400000006ff */
[----:B012---:R-:W-:-:S02]  /*1fb0*/  SHF.L.U32 R111, R78, 0x10, RZ ;  /* 0x000000104e6f7819 */ /* 0x007fc400000006ff */
        /* <DEDUP_REMOVED lines=30> */
.L_x_13847:
[----:B---3-5:R-:W-:Y:S02]  /*21a0*/  PRMT R81, R76, 0x7632, R81 ;  /* 0x000076324c517816 */ /* 0x028fe40000000051 */
[----:B------:R-:W-:Y:S02]  /*21b0*/  PRMT R109, R77, 0x7632, R109 ;  /* 0x000076324d6d7816 */ /* 0x000fe4000000006d */
[----:B012---:R-:W-:Y:S02]  /*21c0*/  PRMT R111, R78, 0x7632, R111 ;  /* 0x000076324e6f7816 */ /* 0x007fe4000000006f */
        /* <DEDUP_REMOVED lines=33> */
.L_x_13848:
[----:B------:R-:W0:Y:S02]  /*23e0*/  LDC.64 R110, c[0x0][0x3a8] ;  /* 0x0000ea00ff6e7b82 */ /* 0x000e240000000a00 */
[C---:B0-----:R-:W-:Y:S01]  /*23f0*/  IMAD.WIDE.U32 R110, R108.reuse, 0x20, R110 ;  /* 0x000000206c6e7825 */ /* 0x041fe200078e006e */
[----:B------:R-:W-:-:S04]  /*2400*/  IADD3 R108, PT, PT, R108, 0x20, RZ ;  /* 0x000000206c6c7810 */ /* 0x000fc80007ffe0ff */
[----:B------:R3:W-:Y:S04]  /*2410*/  STG.E.128 desc[UR6][R110.64], R76 ;  /* 0x0000004c6e007986 */ /* 0x0007e8000c101d06 */
[----:B------:R3:W-:Y:S02]  /*2420*/  STG.E.128 desc[UR6][R110.64+0x10], R80 ;  /* 0x000010506e007986 */ /* 0x0007e4000c101d06 */
.L_x_13846:
[----:B------:R-:W-:Y:S05]  /*2430*/  BSYNC.RECONVERGENT B0 ;  /* 0x0000000000007941 */ /* 0x000fea0003800200 */
.L_x_13845:
[----:B------:R-:W-:Y:S01]  /*2440*/  ISETP.GE.U32.AND P2, PT, R3, 0xa0, PT ;  /* 0x000000a00300780c */ /* 0x000fe20003f46070 */
[----:B------:R-:W-:Y:S03]  /*2450*/  BSSY.RECONVERGENT B0, `(.L_x_13849) ;  /* 0x000005a000007945 */ /* 0x000fe60003800200 */
[----:B------:R-:W-:-:S09]  /*2460*/  P2R R109, PR, RZ, 0x4 ;  /* 0x00000004ff6d7803 */ /* 0x000fd20000000000 */
[----:B------:R-:W-:Y:S05]  /*2470*/  @!P2 BRA `(.L_x_13850) ;  /* 0x00000004005ca947 */ /* 0x000fea0003800000 */
[----:B------:R-:W-:Y:S01]  /*2480*/  ISETP.NE.U32.AND P2, PT, RZ, UR4, PT ;  /* 0x00000004ff007c0c */ /* 0x000fe2000bf45070 */
[----:B------:R-:W4:Y:S03]  /*2490*/  LDC.64 R84, c[0x0][0x390] ;  /* 0x0000e400ff547b82 */ /* 0x000f260000000a00 */
[----:B------:R-:W-:-:S13]  /*24a0*/  ISETP.NE.AND.EX P2, PT, RZ, UR5, PT, P2 ;  /* 0x00000005ff007c0c */ /* 0x000fda000bf45320 */
[----:B------:R-:W0:Y:S01]  /*24b0*/  @P2 LDC.64 R88, c[0x0][0x3a0] ;  /* 0x0000e800ff582b82 */ /* 0x000e220000000a00 */
[----:B----4-:R-:W-:-:S06]  /*24c0*/  IMAD.WIDE.U32 R84, R108, 0x10, R84 ;  /* 0x000000106c547825 */ /* 0x010fcc00078e0054 */
[----:B------:R-:W5:Y:S01]  /*24d0*/  LDG.E.128 R84, desc[UR6][R84.64] ;  /* 0x0000000654547981 */ /* 0x000f62000c1e1d00 */
[----:B0-----:R-:W-:-:S05]  /*24e0*/  @P2 IMAD.WIDE.U32 R88, R108, 0x20, R88 ;  /* 0x000000206c582825 */ /* 0x001fca00078e0058 */
[----:B------:R0:W5:Y:S04]  /*24f0*/  @P2 LDG.E.128 R60, desc[UR6][R88.64] ;  /* 0x00000006583c2981 */ /* 0x000168000c1e1d00 */
[----:B------:R0:W5:Y:S01]  /*2500*/  @P2 LDG.E.128 R64, desc[UR6][R88.64+0x10] ;  /* 0x0000100658402981 */ /* 0x000162000c1e1d00 */
[----:B------:R-:W-:Y:S05]  /*2510*/  @!P2 BRA `(.L_x_13851) ;  /* 0x000000000094a947 */ /* 0x000fea0003800000 */
[C---:B0----5:R-:W-:Y:S02]  /*2520*/  PRMT R88, R84.reuse, 0x7632, R88 ;  /* 0x0000763254587816 */ /* 0x061fe40000000058 */
[----:B------:R-:W-:Y:S02]  /*2530*/  SHF.L.U32 R89, R84, 0x10, RZ ;  /* 0x0000001054597819 */ /* 0x000fe400000006ff */
[C---:B------:R-:W-:Y:S02]  /*2540*/  PRMT R90, R85.reuse, 0x7632, R90 ;  /* 0x00007632555a7816 */ /* 0x040fe4000000005a */
[----:B------:R-:W-:Y:S01]  /*2550*/  SHF.L.U32 R91, R85, 0x10, RZ ;  /* 0x00000010555b7819 */ /* 0x000fe200000006ff */
[-C--:B------:R-:W-:Y:S01]  /*2560*/  FMUL.FTZ R89, R89, R0.reuse ;  /* 0x0000000059597220 */ /* 0x080fe20000410000 */
[C---:B------:R-:W-:Y:S02]  /*2570*/  PRMT R109, R86.reuse, 0x7632, R109 ;  /* 0x00007632566d7816 */ /* 0x040fe4000000006d */
[----:B-123--:R-:W-:Y:S01]  /*2580*/  PRMT R110, R87, 0x7632, R110 ;  /* 0x00007632576e7816 */ /* 0x00efe2000000006e */
[----:B------:R-:W-:Y:S01]  /*2590*/  FMUL.FTZ R91, R91, R0 ;  /* 0x000000005b5b7220 */ /* 0x000fe20000410000 */
[----:B------:R-:W-:-:S02]  /*25a0*/  SHF.L.U32 R111, R86, 0x10, RZ ;  /* 0x00000010566f7819 */ /* 0x000fc400000006ff */
[----:B------:R-:W-:Y:S02]  /*25b0*/  SHF.L.U32 R181, R87, 0x10, RZ ;  /* 0x0000001057b57819 */ /* 0x000fe400000006ff */
        /* <DEDUP_REMOVED lines=10> */
[-C--:B------:R-:W-:Y:S01]  /*2660*/  FMUL.FTZ R110, R85, R0.reuse ;  /* 0x00000000556e7220 */ /* 0x080fe20000410000 */
        /* <DEDUP_REMOVED lines=11> */
[----:B------:R-:W-:Y:S01]  /*2720*/  SHF.L.U32 R87, R161, 0x10, RZ ;  /* 0x00000010a1577819 */ /* 0x000fe200000006ff */
[----:B------:R-:W-:-:S02]  /*2730*/  FFMA.FTZ R91, R114, R91, R63 ;  /* 0x0000005b725b7223 */ /* 0x000fc4000001003f */
[----:B------:R-:W-:Y:S02]  /*2740*/  FFMA.FTZ R85, R116, R85, R65 ;  /* 0x0000005574557223 */ /* 0x000fe40000010041 */
[----:B------:R-:W-:Y:S01]  /*2750*/  FFMA.FTZ R87, R0, R87, R67 ;  /* 0x0000005700577223 */ /* 0x000fe20000010043 */
[----:B------:R-:W-:Y:S06]  /*2760*/  BRA `(.L_x_13852) ;  /* 0x0000000000907947 */ /* 0x000fec0003800000 */
.L_x_13851:
[C---:B0----5:R-:W-:Y:S02]  /*2770*/  SHF.L.U32 R89, R84.reuse, 0x10, RZ ;  /* 0x0000001054597819 */ /* 0x061fe400000006ff */
[----:B------:R-:W-:Y:S02]  /*2780*/  PRMT R88, R84, 0x7632, R88 ;  /* 0x0000763254587816 */ /* 0x000fe40000000058 */
[----:B------:R-:W-:Y:S01]  /*2790*/  PRMT R90, R85, 0x7632, R90 ;  /* 0x00007632555a7816 */ /* 0x000fe2000000005a */
[----:B------:R-:W-:Y:S01]  /*27a0*/  FMUL.FTZ R89, R89, R0 ;  /* 0x0000000059597220 */ /* 0x000fe20000410000 */
[C---:B------:R-:W-:Y:S02]  /*27b0*/  PRMT R109, R86.reuse, 0x7632, R109 ;  /* 0x00007632566d7816 */ /* 0x040fe4000000006d */
[----:B-123--:R-:W-:Y:S02]  /*27c0*/  SHF.L.U32 R111, R86, 0x10, RZ ;  /* 0x00000010566f7819 */ /* 0x00efe400000006ff */
[----:B------:R-:W-:-:S02]  /*27d0*/  PRMT R114, R87, 0x7632, R114 ;  /* 0x0000763257727816 */ /* 0x000fc40000000072 */
[----:B------:R-:W-:Y:S01]  /*27e0*/  SHF.L.U32 R91, R85, 0x10, RZ ;  /* 0x00000010555b7819 */ /* 0x000fe200000006ff */
[-C--:B------:R-:W-:Y:S01]  /*27f0*/  FMUL.FTZ R111, R111, R0.reuse ;  /* 0x000000006f6f7220 */ /* 0x080fe20000410000 */
[----:B------:R-:W-:Y:S02]  /*2800*/  SHF.L.U32 R115, R87, 0x10, RZ ;  /* 0x0000001057737819 */ /* 0x000fe400000006ff */
        /* <DEDUP_REMOVED lines=26> */
.L_x_13852:
[----:B------:R-:W0:Y:S02]  /*29b0*/  LDC.64 R110, c[0x0][0x3a8] ;  /* 0x0000ea00ff6e7b82 */ /* 0x000e240000000a00 */
[----:B0-----:R-:W-:-:S05]  /*29c0*/  IMAD.WIDE.U32 R108, R108, 0x20, R110 ;  /* 0x000000206c6c7825 */ /* 0x001fca00078e006e */
[----:B------:R4:W-:Y:S04]  /*29d0*/  STG.E.128 desc[UR6][R108.64], R88 ;  /* 0x000000586c007986 */ /* 0x0009e8000c101d06 */
[----:B------:R4:W-:Y:S02]  /*29e0*/  STG.E.128 desc[UR6][R108.64+0x10], R84 ;  /* 0x000010546c007986 */ /* 0x0009e4000c101d06 */
.L_x_13850:
[----:B------:R-:W-:Y:S05]  /*29f0*/  BSYNC.RECONVERGENT B0 ;  /* 0x0000000000007941 */ /* 0x000fea0003800200 */
.L_x_13849:
[----:B------:R-:W-:Y:S01]  /*2a00*/  FADD.FTZ R0, RZ, R92 ;  /* 0x0000005cff007221 */ /* 0x000fe20000010000 */
[C---:B------:R-:W-:Y:S01]  /*2a10*/  ISETP.GT.U32.AND P2, PT, R3.reuse, 0x3f, PT ;  /* 0x0000003f0300780c */ /* 0x040fe20003f44070 */
[----:B------:R-:W5:Y:S01]  /*2a20*/  S2R R182, SR_TID.X ;  /* 0x0000000000b67919 */ /* 0x000f620000002100 */
[----:B------:R-:W-:Y:S01]  /*2a30*/  ISETP.GT.U32.AND P3, PT, R3, 0x5f, PT ;  /* 0x0000005f0300780c */ /* 0x000fe20003f64070 */
[----:B----4-:R-:W-:Y:S01]  /*2a40*/  FADD.FTZ R109, R93, R0 ;  /* 0x000000005d6d7221 */ /* 0x010fe20000010000 */
        /* <DEDUP_REMOVED lines=9> */
[----:B0123--:R-:W-:Y:S02]  /*2ae0*/  FSEL R111, R0, RZ, P0 ;  /* 0x000000ff006f7208 */ /* 0x00ffe40000000000 */
[----:B-----5:R-:W-:-:S03]  /*2af0*/  LOP3.LUT P6, RZ, R182, 0x1f, RZ, 0xc0, !PT ;  /* 0x0000001fb6ff7812 */ /* 0x020fc600078cc0ff */
        /* <DEDUP_REMOVED lines=136> */
.L_x_13876:
        /* <DEDUP_REMOVED lines=26> */
[----:B------:R-:W-:Y:S01]  /*3520*/  FADD.FTZ R109, R92, -R0 ;  /* 0x800000005c6d7221 */ /* 0x000fe20000010000 */
        /* <DEDUP_REMOVED lines=8> */
[----:B------:R-:W-:Y:S01]  /*35b0*/  FMUL.FTZ R109, R116, R109 ;  /* 0x0000006d746d7220 */ /* 0x000fe20000410000 */
[--C-:B------:R-:W-:Y:S01]  /*35c0*/  FADD.FTZ R111, R95, -R0.reuse ;  /* 0x800000005f6f7221 */ /* 0x100fe20000010000 */
[----:B------:R-:W-:Y:S01]  /*35d0*/  FADD.FTZ R189, R99, -R0 ;  /* 0x8000000063bd7221 */ /* 0x000fe20000010000 */
[----:B------:R-:W-:Y:S01]  /*35e0*/  FFMA.FTZ R187, R181, R188, R190 ;  /* 0x000000bcb5bb7223 */ /* 0x000fe200000100be */
        /* <DEDUP_REMOVED lines=26> */
.L_x_13855:
[----:B------:R-:W-:Y:S05]  /*3790*/  BSYNC.RECONVERGENT B0 ;  /* 0x0000000000007941 */ /* 0x000fea0003800200 */
.L_x_13854:
        /* <DEDUP_REMOVED lines=51> */
.L_x_13857:
[----:B------:R-:W-:Y:S05]  /*3ad0*/  BSYNC.RECONVERGENT B0 ;  /* 0x0000000000007941 */ /* 0x000fea0003800200 */
.L_x_13856:
        /* <DEDUP_REMOVED lines=51> */
.L_x_13859:
[----:B------:R-:W-:Y:S05]  /*3e10*/  BSYNC.RECONVERGENT B0 ;  /* 0x0000000000007941 */ /* 0x000fea0003800200 */
.L_x_13858:
        /* <DEDUP_REMOVED lines=51> */
.L_x_13861:
[----:B------:R-:W-:Y:S05]  /*4150*/  BSYNC.RECONVERGENT B0 ;  /* 0x0000000000007941 */ /* 0x000fea0003800200 */
.L_x_13860:
        /* <DEDUP_REMOVED lines=41> */
[----:B------:R-:W-:Y:S02]  /*43f0*/  FFMA.FTZ R186, R187, R186, R188 ;  /* 0x000000babbba7223 */ /* 0x000fe400000100bc */
[----:B------:R-:W-:Y:S01]  /*4400*/  FFMA.FTZ R183, R183, R116, R184 ;  /* 0x00000074b7b77223 */ /* 0x000fe200000100b8 */
[----:B------:R-:W-:Y:S01]  /*4410*/  F2FP.BF16.F32.PACK_AB R111, R194, R111 ;  /* 0x0000006fc26f723e */ /* 0x000fe200000010ff */
[----:B------:R-:W-:Y:S01]  /*4420*/  FFMA.FTZ R181, R115, R110, R114 ;  /* 0x0000006e73b57223 */ /* 0x000fe20000010072 */
[----:B0-----:R-:W-:Y:S01]  /*4430*/  IMAD.WIDE.U32 R114, R113, 0x10, R108 ;  /* 0x0000001071727825 */ /* 0x001fe200078e006c */
[----:B------:R-:W-:Y:S02]  /*4440*/  F2FP.BF16.F32.PACK_AB R110, R186, R185 ;  /* 0x000000b9ba6e723e */ /* 0x000fe400000010ff */
[----:B------:R-:W-:-:S02]  /*4450*/  F2FP.BF16.F32.PACK_AB R109, R183, R182 ;  /* 0x000000b6b76d723e */ /* 0x000fc400000010ff */
[----:B------:R-:W-:-:S05]  /*4460*/  F2FP.BF16.F32.PACK_AB R108, R181, R0 ;  /* 0x00000000b56c723e */ /* 0x000fca00000010ff */
[----:B------:R0:W-:Y:S02]  /*4470*/  STG.E.128 desc[UR6][R114.64], R108 ;  /* 0x0000006c72007986 */ /* 0x0001e4000c101d06 */
.L_x_13863:
[----:B------:R-:W-:Y:S05]  /*4480*/  BSYNC.RECONVERGENT B0 ;  /* 0x0000000000007941 */ /* 0x000fea0003800200 */
.L_x_13862:
[----:B01234-:R-:W0:Y:S02]  /*4490*/  LDC.64 R108, c[0x0][0x380] ;  /* 0x0000e000ff6c7b82 */ /* 0x01fe240000000a00 */
[----:B0-----:R-:W-:-:S04]  /*44a0*/  LEA R112, R108, R112, 0x2 ;  /* 0x000000706c707211 */ /* 0x001fc800078e10ff */
[----:B------:R-:W-:-:S13]  /*44b0*/  ISETP.GE.AND P0, PT, R112, R109, PT ;  /* 0x0000006d7000720c */ /* 0x000fda0003f06270 */
[----:B------:R-:W-:Y:S05]  /*44c0*/  @!P0 BRA `(.L_x_13864) ;  /* 0xffffffc400e88947 */ /* 0x000fea000383ffff */
[----:B------:R-:W-:Y:S05]  /*44d0*/  EXIT ;  /* 0x000000000000794d */ /* 0x000fea0003800000 */
.L_x_13853:
        /* <DEDUP_REMOVED lines=8> */
.L_x_13866:
[----:B------:R-:W-:Y:S05]  /*4560*/  BSYNC B0 ;  /* 0x0000000000007941 */ /* 0x000fea0003800000 */
.L_x_13865:
        /* <DEDUP_REMOVED lines=9> */
.L_x_13867:
[----:B------:R-:W-:Y:S01]  /*4600*/  HFMA2 R185, -RZ, RZ, 0, 2.384185791015625e-07 ;  /* 0x00000004ffb97431 */ /* 0x000fe200000001ff */
[----:B------:R-:W-:-:S05]  /*4610*/  MOV R109, R181 ;  /* 0x000000b5006d7202 */ /* 0x000fca0000000f00 */
[----:B------:R-:W-:-:S05]  /*4620*/  FADD.FTZ R114, R110, R109 ;  /* 0x0000006d6e727221 */ /* 0x000fca0000010000 */
[----:B------:R-:W-:-:S07]  /*4630*/  MOV R184, R114 ;  /* 0x0000007200b87202 */ /* 0x000fce0000000f00 */
[----:B------:R-:W-:Y:S05]  /*4640*/  WARPSYNC.COLLECTIVE R183, `(.L_x_13868) ;  /* 0x00000000b7087348 */ /* 0x000fea0003c00000 */
[----:B------:R0:W1:Y:S02]  /*4650*/  SHFL.BFLY P6, R181, R184, R185, R186 ;  /* 0x0c0000b9b8b57389 */ /* 0x00006400000c00ba */
[----:B01----:R-:W-:Y:S05]  /*4660*/  ENDCOLLECTIVE ;  /* 0x000000000000791b */ /* 0x003fea0003800000 */
.L_x_13868:
[----:B------:R-:W-:Y:S01]  /*4670*/  HFMA2 R185, -RZ, RZ, 0, 4.76837158203125e-07 ;  /* 0x00000008ffb97431 */ /* 0x000fe200000001ff */
[----:B------:R-:W-:-:S05]  /*4680*/  MOV R109, R181 ;  /* 0x000000b5006d7202 */ /* 0x000fca0000000f00 */
[----:B------:R-:W-:Y:S02]  /*4690*/  FADD.FTZ R115, R114, R109 ;  /* 0x0000006d72737221 */ /* 0x000fe40000010000 */
[----:B------:R-:W0:Y:S03]  /*46a0*/  LDC R109, c[0x0][0x400] ;  /* 0x00010000ff6d7b82 */ /* 0x000e260000000800 */
[----:B------:R-:W-:-:S07]  /*46b0*/  MOV R184, R115 ;  /* 0x0000007300b87202 */ /* 0x000fce0000000f00 */
[----:B0-----:R-:W-:Y:S05]  /*46c0*/  WARPSYNC.COLLECTIVE R183, `(.L_x_13869) ;  /* 0x00000000b7087348 */ /* 0x001fea0003c00000 */
[----:B------:R1:W2:Y:S02]  /*46d0*/  SHFL.BFLY P6, R181, R184, R185, R186 ;  /* 0x0c0000b9b8b57389 */ /* 0x0002a400000c00ba */
[----:B012---:R-:W-:Y:S05]  /*46e0*/  ENDCOLLECTIVE ;  /* 0x000000000000791b */ /* 0x007fea0003800000 */
.L_x_13869:
[----:B------:R-:W-:Y:S01]  /*46f0*/  HFMA2 R185, -RZ, RZ, 0, 9.5367431640625e-07 ;  /* 0x00000010ffb97431 */ /* 0x000fe200000001ff */
[----:B------:R-:W-:-:S05]  /*4700*/  MOV R0, R181 ;  /* 0x000000b500007202 */ /* 0x000fca0000000f00 */
[----:B------:R-:W-:-:S05]  /*4710*/  FADD.FTZ R116, R115, R0 ;  /* 0x0000000073747221 */ /* 0x000fca0000010000 */
[----:B------:R-:W-:-:S07]  /*4720*/  MOV R184, R116 ;  /* 0x0000007400b87202 */ /* 0x000fce0000000f00 */
[----:B------:R-:W-:Y:S05]  /*4730*/  WARPSYNC.COLLECTIVE R183, `(.L_x_13870) ;  /* 0x00000000b7087348 */ /* 0x000fea0003c00000 */
[----:B------:R0:W1:Y:S02]  /*4740*/  SHFL.BFLY P6, R181, R184, R185, R186 ;  /* 0x0c0000b9b8b57389 */ /* 0x00006400000c00ba */
[----:B01----:R-:W-:Y:S05]  /*4750*/  ENDCOLLECTIVE ;  /* 0x000000000000791b */ /* 0x003fea0003800000 */
.L_x_13870:
        /* <DEDUP_REMOVED lines=88> */
.L_x_13871:
[----:B------:R-:W-:Y:S01]  /*4ce0*/  HFMA2 R185, -RZ, RZ, 0, 1.1920928955078125e-07 ;  /* 0x00000002ffb97431 */ /* 0x000fe200000001ff */
[----:B------:R-:W-:-:S05]  /*4cf0*/  MOV R111, R181 ;  /* 0x000000b5006f7202 */ /* 0x000fca0000000f00 */
[----:B------:R-:W-:-:S05]  /*4d00*/  FADD.FTZ R111, R0, R111 ;  /* 0x0000006f006f7221 */ /* 0x000fca0000010000 */
[----:B------:R-:W-:-:S07]  /*4d10*/  MOV R184, R111 ;  /* 0x0000006f00b87202 */ /* 0x000fce0000000f00 */
[----:B------:R-:W-:Y:S05]  /*4d20*/  WARPSYNC.COLLECTIVE R183, `(.L_x_13872) ;  /* 0x00000000b7087348 */ /* 0x000fea0003c00000 */
[----:B------:R0:W1:Y:S02]  /*4d30*/  SHFL.BFLY P6, R181, R184, R185, R186 ;  /* 0x0c0000b9b8b57389 */ /* 0x00006400000c00ba */
[----:B01----:R-:W-:Y:S05]  /*4d40*/  ENDCOLLECTIVE ;  /* 0x000000000000791b */ /* 0x003fea0003800000 */
.L_x_13872:
[----:B------:R-:W-:Y:S01]  /*4d50*/  HFMA2 R185, -RZ, RZ, 0, 2.384185791015625e-07 ;  /* 0x00000004ffb97431 */ /* 0x000fe200000001ff */
[----:B------:R-:W-:-:S05]  /*4d60*/  MOV R110, R181 ;  /* 0x000000b5006e7202 */ /* 0x000fca0000000f00 */
[----:B------:R-:W-:-:S05]  /*4d70*/  FADD.FTZ R110, R111, R110 ;  /* 0x0000006e6f6e7221 */ /* 0x000fca0000010000 */
[----:B------:R-:W-:-:S07]  /*4d80*/  MOV R184, R110 ;  /* 0x0000006e00b87202 */ /* 0x000fce0000000f00 */
[----:B------:R-:W-:Y:S05]  /*4d90*/  WARPSYNC.COLLECTIVE R183, `(.L_x_13873) ;  /* 0x00000000b7087348 */ /* 0x000fea0003c00000 */
[----:B------:R0:W1:Y:S02]  /*4da0*/  SHFL.BFLY P6, R181, R184, R185, R186 ;  /* 0x0c0000b9b8b57389 */ /* 0x00006400000c00ba */
[----:B01----:R-:W-:Y:S05]  /*4db0*/  ENDCOLLECTIVE ;  /* 0x000000000000791b */ /* 0x003fea0003800000 */
.L_x_13873:
[----:B------:R-:W-:Y:S01]  /*4dc0*/  HFMA2 R185, -RZ, RZ, 0, 4.76837158203125e-07 ;  /* 0x00000008ffb97431 */ /* 0x000fe200000001ff */
[----:B------:R-:W-:-:S05]  /*4dd0*/  MOV R115, R181 ;  /* 0x000000b500737202 */ /* 0x000fca0000000f00 */
[----:B------:R-:W-:-:S05]  /*4de0*/  FADD.FTZ R115, R110, R115 ;  /* 0x000000736e737221 */ /* 0x000fca0000010000 */
[----:B------:R-:W-:-:S07]  /*4df0*/  MOV R184, R115 ;  /* 0x0000007300b87202 */ /* 0x000fce0000000f00 */
[----:B------:R-:W-:Y:S05]  /*4e00*/  WARPSYNC.COLLECTIVE R183, `(.L_x_13874) ;  /* 0x00000000b7087348 */ /* 0x000fea0003c00000 */
[----:B------:R0:W1:Y:S02]  /*4e10*/  SHFL.BFLY P6, R181, R184, R185, R186 ;  /* 0x0c0000b9b8b57389 */ /* 0x00006400000c00ba */
[----:B01----:R-:W-:Y:S05]  /*4e20*/  ENDCOLLECTIVE ;  /* 0x000000000000791b */ /* 0x003fea0003800000 */
.L_x_13874:
[----:B------:R-:W-:Y:S01]  /*4e30*/  HFMA2 R185, -RZ, RZ, 0, 9.5367431640625e-07 ;  /* 0x00000010ffb97431 */ /* 0x000fe200000001ff */
[----:B------:R-:W-:-:S05]  /*4e40*/  MOV R114, R181 ;  /* 0x000000b500727202 */ /* 0x000fca0000000f00 */
[----:B------:R-:W-:-:S05]  /*4e50*/  FADD.FTZ R114, R115, R114 ;  /* 0x0000007273727221 */ /* 0x000fca0000010000 */
[----:B------:R-:W-:-:S07]  /*4e60*/  MOV R184, R114 ;  /* 0x0000007200b87202 */ /* 0x000fce0000000f00 */
[----:B------:R-:W-:Y:S05]  /*4e70*/  WARPSYNC.COLLECTIVE R183, `(.L_x_13875) ;  /* 0x00000000b7087348 */ /* 0x000fea0003c00000 */
[----:B------:R0:W1:Y:S02]  /*4e80*/  SHFL.BFLY P6, R181, R184, R185, R186 ;  /* 0x0c0000b9b8b57389 */ /* 0x00006400000c00ba */
[----:B01----:R-:W-:Y:S05]  /*4e90*/  ENDCOLLECTIVE ;  /* 0x000000000000791b */ /* 0x003fea0003800000 */
.L_x_13875:
[----:B------:R-:W-:Y:S05]  /*4ea0*/  BRA `(.L_x_13876) ;  /* 0xffffffe400347947 */ /* 0x000fea000383ffff */
.L_x_13877:
        /* <DEDUP_REMOVED lines=13> */
.L_x_45820:


//--------------------- .text._ZN10layer_norm13ln_fwd_kernelINS_13Kernel_traitsI13__nv_bfloat16S2_fS2_fjLj1280ELj1ELj4ELj1ELj16ENS_18Kernel_traits_baseILj1280ES2_S2_fS2_fjLj128EEEEELb0ELb1ELb0ELb1EEEvNS_9FwdParamsE --------------------------
	.section	.text._ZN10layer_norm13ln_fwd_kernelINS_13Kernel_traitsI13__nv_bfloat16S2_fS2_fjLj1280ELj1ELj4ELj1ELj16ENS_18Kernel_traits_baseILj1280ES2_S2_fS2_fjLj128EEEEELb0ELb1ELb0ELb1EEEvNS_9FwdParamsE,"ax",@progbits
	.align	128
        .global         _ZN10layer_norm13ln_fwd_kernelINS_13Kernel_traitsI13__nv_bfloat16S2_fS2_fjLj1280ELj1ELj4ELj1ELj16ENS_18Kernel_traits_baseILj1280ES2_S2_fS2_fjLj128EEEEELb0ELb1ELb0ELb1EEEvNS_9FwdParamsE
        .type           _ZN10layer_norm13ln_fwd_kernelINS_13Kernel_traitsI13__nv_bfloat16S2_fS2_fjLj1280ELj1ELj4ELj1ELj16ENS_18Kernel_traits_baseILj1280ES2_S2_fS2_fjLj128EEEEELb0ELb1ELb0ELb1EEEvNS_9FwdParamsE,@function
        .size           _ZN10layer_norm13ln_fwd_kernelINS_13Kernel_traitsI13__nv_bfloat16S2_fS2_fjLj1280ELj1ELj4ELj1ELj16ENS_18Kernel_traits_baseILj1280ES2_S2_fS2_fjLj128EEEEELb0ELb1ELb0ELb1EEEvNS_9FwdParamsE,(.L_x_45821 - _ZN10layer_norm13ln_fwd_kernelINS_13Kernel_traitsI13__nv_bfloat16S2_fS2_fjLj1280ELj1ELj4ELj1ELj16ENS_18Kernel_traits_baseILj1280ES2_S2_fS2_fjLj128EEEEELb0ELb1ELb0ELb1EEEvNS_9FwdParamsE)
        .other          _ZN10layer_norm13ln_fwd_kernelINS_13Kernel_traitsI13__nv_bfloat16S2_fS2_fjLj1280ELj1ELj4ELj1ELj16ENS_18Kernel_traits_baseILj1280ES2_S2_fS2_fjLj128EEEEELb0ELb1ELb0ELb1EEEvNS_9FwdParamsE,@"STO_CUDA_ENTRY STV_DEFAULT"
_ZN10layer_norm13ln_fwd_kernelINS_13Kernel_traitsI13__nv_bfloat16S2_fS2_fjLj1280ELj1ELj4ELj1ELj16ENS_18Kernel_traits_baseILj1280ES2_S2_fS2_fjLj128EEEEELb0ELb1ELb0ELb1EEEvNS_9FwdParamsE:
.text._ZN10layer_norm13ln_fwd_kernelINS_13Kernel_traitsI13__nv_bfloat16S2_fS2_fjLj1280ELj1ELj4ELj1ELj16ENS_18Kernel_traits_baseILj1280ES2_S2_fS2_fjLj128EEEEELb0ELb1ELb0ELb1EEEvNS_9FwdParamsE:
        /* <DEDUP_REMOVED lines=34> */
.L_x_13878:
        /* <DEDUP_REMOVED lines=24> */
.L_x_13879:
[----:B------:R-:W1:Y:S02]  /*03a0*/  LDCU UR4, c[0x0][0x384] ;  /* 0x00007080ff0477ac */ /* 0x000e640008000800 */
[----:B-1----:R-:W-:-:S13]  /*03b0*/  ISETP.GE.AND P0, PT, R151, UR4, PT ;  /* 0x0000000497007c0c */ /* 0x002fda000bf06270 */
[----:B------:R-:W-:Y:S05]  /*03c0*/  @P0 EXIT ;  /* 0x000000000000094d */ /* 0x000fea0003800000 */
[----:B------:R-:W1:Y:S01]  /*03d0*/  LDCU.64 UR4, c[0x0][0x3e0] ;  /* 0x00007c00ff0477ac */ /* 0x000e620008000a00 */
[----:B-----5:R-:W-:Y:S02]  /*03e0*/  PRMT R150, R90, 0x7632, R150 ;  /* 0x000076325a967816 */ /* 0x020fe40000000096 */
[----:B------:R-:W-:Y:S01]  /*03f0*/  PRMT R149, R110, 0x7632, R149 ;  /* 0x000076326e957816 */ /* 0x000fe20000000095 */
[----:B------:R-:W2:Y:S01]  /*0400*/  LDCU UR8, c[0x0][0x388] ;  /* 0x00007100ff0877ac */ /* 0x000ea20008000800 */
[----:B------:R-:W-:Y:S02]  /*0410*/  PRMT R148, R89, 0x7632, R148 ;  /* 0x0000763259947816 */ /* 0x000fe40000000094 */
[----:B------:R-:W-:Y:S01]  /*0420*/  PRMT R147, R109, 0x7632, R147 ;  /* 0x000076326d937816 */ /* 0x000fe20000000093 */
[----:B------:R-:W3:Y:S01]  /*0430*/  LDCU.U8 UR9, c[0x0][0x410] ;  /* 0x00008200ff0977ac */ /* 0x000ee20008000000 */
[----:B------:R-:W-:Y:S02]  /*0440*/  PRMT R146, R88, 0x7632, R146 ;  /* 0x0000763258927816 */ /* 0x000fe40000000092 */
[----:B------:R-:W-:Y:S01]  /*0450*/  PRMT R145, R108, 0x7632, R145 ;  /* 0x000076326c917816 */ /* 0x000fe20000000091 */
[----:B------:R-:W4:Y:S01]  /*0460*/  LDCU UR10, c[0x0][0x448] ;  /* 0x00008900ff0a77ac */ /* 0x000f220008000800 */
[----:B------:R-:W-:-:S02]  /*0470*/  PRMT R144, R95, 0x7632, R144 ;  /* 0x000076325f907816 */ /* 0x000fc40000000090 */
[----:B------:R-:W-:Y:S02]  /*0480*/  PRMT R143, R115, 0x7632, R143 ;  /* 0x00007632738f7816 */ /* 0x000fe4000000008f */
[----:B------:R-:W-:Y:S02]  /*0490*/  PRMT R142, R94, 0x7632, R142 ;  /* 0x000076325e8e7816 */ /* 0x000fe4000000008e */
[----:B-1----:R-:W-:Y:S02]  /*04a0*/  ISETP.NE.U32.AND P0, PT, RZ, UR4, PT ;  /* 0x00000004ff007c0c */ /* 0x002fe4000bf05070 */
        /* <DEDUP_REMOVED lines=13> */
[----:B0-----:R-:W-:Y:S02]  /*0580*/  PRMT R2, R63, 0x7632, R2 ;  /* 0x000076323f027816 */ /* 0x001fe40000000002 */
        /* <DEDUP_REMOVED lines=20> */
[----:B--234-:R-:W0:-:S12]  /*06d0*/  LDCU.64 UR4, c[0x0][0x3a0] ;  /* 0x00007400ff0477ac */ /* 0x01ce180008000a00 */
.L_x_13891:
[----:B-1----:R-:W1:Y:S01]  /*06e0*/  @P0 LDC.64 R16, c[0x0][0x3e0] ;  /* 0x0000f800ff100b82 */ /* 0x002e620000000a00 */
[----:B------:R-:W-:-:S05]  /*06f0*/  IMAD R18, R151, UR8, RZ ;  /* 0x0000000897127c24 */ /* 0x000fca000f8e02ff */
[----:B------:R-:W-:Y:S02]  /*0700*/  SHF.R.S32.HI R19, RZ, 0x1f, R18 ;  /* 0x0000001fff137819 */ /* 0x000fe40000011412 */
[----:B------:R-:W2:Y:S02]  /*0710*/  LDC.64 R120, c[0x0][0x390] ;  /* 0x0000e400ff787b82 */ /* 0x000ea40000000a00 */
[----:B------:R-:W-:-:S04]  /*0720*/  LEA.HI R19, R19, R18, RZ, 0x3 ;  /* 0x0000001213137211 */ /* 0x000fc800078f18ff */
[----:B------:R-:W-:Y:S01]  /*0730*/  LEA.HI.SX32 R153, R19, R152, 0x1d ;  /* 0x0000009813997211 */ /* 0x000fe200078feaff */
[----:B-1----:R-:W-:-:S06]  /*0740*/  @P0 IMAD.WIDE R20, R151, 0x2, R16 ;  /* 0x0000000297140825 */ /* 0x002fcc00078e0210 */
[----:B------:R-:W3:Y:S01]  /*0750*/  @P0 LDG.E.U16 R20, desc[UR6][R20.64] ;  /* 0x0000000614140981 */ /* 0x000ee2000c1e1500 */
[----:B--2---:R-:W-:-:S06]  /*0760*/  IMAD.WIDE.U32 R16, R153, 0x10, R120 ;  /* 0x0000001099107825 */ /* 0x004fcc00078e0078 */
[----:B------:R-:W5:Y:S01]  /*0770*/  LDG.E.128 R16, desc[UR6][R16.64] ;  /* 0x0000000610107981 */ /* 0x000f62000c1e1d00 */
[----:B0-----:R-:W-:Y:S01]  /*0780*/  ISETP.NE.U32.AND P1, PT, RZ, UR4, PT ;  /* 0x00000004ff007c0c */ /* 0x001fe2000bf25070 */
[----:B------:R-:W-:-:S03]  /*0790*/  HFMA2 R158, -RZ, RZ, 1.875, 0 ;  /* 0x3f800000ff9e7431 */ /* 0x000fc600000001ff */
[----:B------:R-:W-:Y:S02]  /*07a0*/  ISETP.NE.AND.EX P1, PT, RZ, UR5, PT, P1 ;  /* 0x00000005ff007c0c */ /* 0x000fe4000bf25310 */
[----:B---3--:R-:W-:-:S11]  /*07b0*/  @P0 SHF.L.U32 R158, R20, 0x10, RZ ;  /* 0x00000010149e0819 */ /* 0x008fd600000006ff */
[----:B------:R-:W-:Y:S05]  /*07c0*/  @!P1 BRA `(.L_x_13880) ;  /* 0x0000000000a49947 */ /* 0x000fea0003800000 */
[----:B------:R-:W0:Y:S02]  /*07d0*/  LDC.64 R20, c[0x0][0x3a0] ;  /* 0x0000e800ff147b82 */ /* 0x000e240000000a00 */
[----:B0-----:R-:W-:-:S05]  /*07e0*/  IMAD.WIDE.U32 R20, R153, 0x20, R20 ;  /* 0x0000002099147825 */ /* 0x001fca00078e0014 */
[----:B------:R-:W2:Y:S04]  /*07f0*/  LDG.E.128 R56, desc[UR6][R20.64] ;  /* 0x0000000614387981 */ /* 0x000ea8000c1e1d00 */
[----:B------:R-:W3:Y:S01]  /*0800*/  LDG.E.128 R52, desc[UR6][R20.64+0x10] ;  /* 0x0000100614347981 */ /* 0x000ee2000c1e1d00 */
[C---:B-----5:R-:W-:Y:S02]  /*0810*/  PRMT R22, R16.reuse, 0x7632, R22 ;  /* 0x0000763210167816 */ /* 0x060fe40000000016 */
[----:B------:R-:W-:Y:S02]  /*0820*/  SHF.L.U32 R23, R16, 0x10, RZ ;  /* 0x0000001010177819 */ /* 0x000fe400000006ff */
[C---:B------:R-:W-:Y:S02]  /*0830*/  PRMT R16, R17.reuse, 0x7632, R16 ;  /* 0x0000763211107816 */ /* 0x040fe40000000010 */
[----:B------:R-:W-:Y:S01]  /*0840*/  SHF.L.U32 R25, R17, 0x10, RZ ;  /* 0x0000001011197819 */ /* 0x000fe200000006ff */
[----:B------:R-:W-:Y:S01]  /*0850*/  FMUL.FTZ R23, R23, R158 ;  /* 0x0000009e17177220 */ /* 0x000fe20000410000 */
[----:B------:R-:W-:-:S02]  /*0860*/  PRMT R26, R19, 0x7632, R26 ;  /* 0x00007632131a7816 */ /* 0x000fc4000000001a */
[----:B------:R-:W-:Y:S01]  /*0870*/  SHF.L.U32 R29, R19, 0x10, RZ ;  /* 0x00000010131d7819 */ /* 0x000fe200000006ff */
[-C--:B------:R-:W-:Y:S01]  /*0880*/  FMUL.FTZ R25, R25, R158.reuse ;  /* 0x0000009e19197220 */ /* 0x080fe20000410000 */
[----:B------:R-:W-:Y:S02]  /*0890*/  SHF.L.U32 R17, R22, 0x10, RZ ;  /* 0x0000001016117819 */ /* 0x000fe400000006ff */
        /* <DEDUP_REMOVED lines=8> */
[----:B------:R-:W-:Y:S01]  /*0920*/  FMUL.FTZ R27, R27, R158 ;  /* 0x0000009e1b1b7220 */ /* 0x000fe20000410000 */
[----:B------:R-:W-:Y:S02]  /*0930*/  SHF.L.U32 R17, R24, 0x10, RZ ;  /* 0x0000001018117819 */ /* 0x000fe400000006ff */
[----:B------:R-:W-:Y:S02]  /*0940*/  SHF.L.U32 R19, R26, 0x10, RZ ;  /* 0x000000101a137819 */ /* 0x000fe400000006ff */
[----:B------:R-:W-:Y:S02]  /*0950*/  SHF.L.U32 R48, R76, 0x10, RZ ;  /* 0x000000104c307819 */ /* 0x000fe400000006ff */
[----:B------:R-:W-:Y:S02]  /*0960*/  SHF.L.U32 R50, R77, 0x10, RZ ;  /* 0x000000104d327819 */ /* 0x000fe400000006ff */
[----:B------:R-:W-:-:S02]  /*0970*/  SHF.L.U32 R44, R78, 0x10, RZ ;  /* 0x000000104e2c7819 */ /* 0x000fc400000006ff */
[----:B------:R-:W-:Y:S02]  /*0980*/  SHF.L.U32 R45, R127, 0x10, RZ ;  /* 0x000000107f2d7819 */ /* 0x000fe400000006ff */
[----:B------:R-:W-:Y:S02]  /*0990*/  SHF.L.U32 R46, R79, 0x10, RZ ;  /* 0x000000104f2e7819 */ /* 0x000fe400000006ff */
[----:B------:R-:W-:Y:S01]  /*09a0*/  SHF.L.U32 R47, R126, 0x10, RZ ;  /* 0x000000107e2f7819 */ /* 0x000fe200000006ff */
[----:B--2---:R-:W-:Y:S01]  /*09b0*/  FFMA.FTZ R49, R16, R49, R57 ;  /* 0x0000003110317223 */ /* 0x004fe20000010039 */
[----:B------:R-:W-:Y:S01]  /*09c0*/  FFMA.FTZ R51, R18, R51, R59 ;  /* 0x0000003312337223 */ /* 0x000fe2000001003b */
[-C--:B------:R-:W-:Y:S01]  /*09d0*/  FMUL.FTZ R16, R17, R158.reuse ;  /* 0x0000009e11107220 */ /* 0x080fe20000410000 */
[----:B------:R-:W-:Y:S01]  /*09e0*/  FMUL.FTZ R18, R19, R158 ;  /* 0x0000009e13127220 */ /* 0x000fe20000410000 */
[----:B------:R-:W-:Y:S01]  /*09f0*/  FFMA.FTZ R48, R23, R48, R56 ;  /* 0x0000003017307223 */ /* 0x000fe20000010038 */
[----:B------:R-:W-:Y:S01]  /*0a00*/  FFMA.FTZ R50, R25, R50, R58 ;  /* 0x0000003219327223 */ /* 0x000fe2000001003a */
[----:B---3--:R-:W-:Y:S01]  /*0a10*/  FFMA.FTZ R44, R27, R44, R52 ;  /* 0x0000002c1b2c7223 */ /* 0x008fe20000010034 */
[----:B------:R-:W-:Y:S01]  /*0a20*/  FFMA.FTZ R45, R16, R45, R53 ;  /* 0x0000002d102d7223 */ /* 0x000fe20000010035 */
[----:B------:R-:W-:Y:S01]  /*0a30*/  FFMA.FTZ R46, R29, R46, R54 ;  /* 0x0000002e1d2e7223 */ /* 0x000fe20000010036 */
[----:B------:R-:W-:Y:S01]  /*0a40*/  FFMA.FTZ R47, R18, R47, R55 ;  /* 0x0000002f122f7223 */ /* 0x000fe20000010037 */
[----:B------:R-:W-:Y:S06]  /*0a50*/  BRA `(.L_x_13881) ;  /* 0x0000000000907947 */ /* 0x000fec0003800000 */
.L_x_13880:
[----:B-----5:R-:W-:Y:S02]  /*0a60*/  PRMT R22, R17, 0x7632, R22 ;  /* 0x0000763211167816 */ /* 0x020fe40000000016 */
        /* <DEDUP_REMOVED lines=11> */
[----:B------:R-:W-:Y:S01]  /*0b20*/  PRMT R20, R16, 0x7632, R20 ;  /* 0x0000763210147816 */ /* 0x000fe20000000014 */
[----:B------:R-:W-:Y:S01]  /*0b30*/  FMUL.FTZ R50, R17, R50 ;  /* 0x0000003211327220 */ /* 0x000fe20000410000 */
[C---:B------:R-:W-:Y:S01]  /*0b40*/  PRMT R23, R18.reuse, 0x7632, R23 ;  /* 0x0000763212177816 */ /* 0x040fe20000000017 */
        /* <DEDUP_REMOVED lines=21> */
.L_x_13881:
[----:B------:R-:W0:Y:S01]  /*0ca0*/  LDC.64 R160, c[0x0][0x3a8] ;  /* 0x0000ea00ffa07b82 */ /* 0x000e220000000a00 */
[----:B------:R-:W-:-:S05]  /*0cb0*/  IADD3 R154, PT, PT, R153, 0x20, RZ ;  /* 0x00000020999a7810 */ /* 0x000fca0007ffe0ff */
[----:B------:R-:W-:Y:S02]  /*0cc0*/  IMAD.WIDE.U32 R16, R154, 0x10, R120 ;  /* 0x000000109a107825 */ /* 0x000fe400078e0078 */
[----:B------:R-:W1:Y:S02]  /*0cd0*/  @P1 LDC.64 R20, c[0x0][0x3a0] ;  /* 0x0000e800ff141b82 */ /* 0x000e640000000a00 */
[----:B0-----:R-:W-:-:S05]  /*0ce0*/  IMAD.WIDE.U32 R22, R153, 0x20, R160 ;  /* 0x0000002099167825 */ /* 0x001fca00078e00a0 */
[----:B------:R0:W-:Y:S01]  /*0cf0*/  STG.E.128 desc[UR6][R22.64], R48 ;  /* 0x0000003016007986 */ /* 0x0001e2000c101d06 */
[----:B-1----:R-:W-:-:S03]  /*0d00*/  @P1 IMAD.WIDE.U32 R20, R154, 0x20, R20 ;  /* 0x000000209a141825 */ /* 0x002fc600078e0014 */
[----:B------:R0:W-:Y:S04]  /*0d10*/  STG.E.128 desc[UR6][R22.64+0x10], R44 ;  /* 0x0000102c16007986 */ /* 0x0001e8000c101d06 */
[----:B------:R0:W5:Y:S04]  /*0d20*/  @P1 LDG.E.128 R56, desc[UR6][R20.64] ;  /* 0x0000000614381981 */ /* 0x000168000c1e1d00 */
[----:B------:R0:W5:Y:S04]  /*0d30*/  @P1 LDG.E.128 R52, desc[UR6][R20.64+0x10] ;  /* 0x0000100614341981 */ /* 0x000168000c1e1d00 */
[----:B------:R-:W5:Y:S01]  /*0d40*/  LDG.E.128 R16, desc[UR6][R16.64] ;  /* 0x0000000610107981 */ /* 0x000f62000c1e1d00 */
[----:B------:R-:W-:Y:S05]  /*0d50*/  @!P1 BRA `(.L_x_13882) ;  /* 0x0000000000949947 */ /* 0x000fea0003800000 */
        /* <DEDUP_REMOVED lines=37> */
.L_x_13882:
[----:B0----5:R-:W-:Y:S02]  /*0fb0*/  PRMT R22, R17, 0x7632, R22 ;  /* 0x0000763211167816 */ /* 0x021fe40000000016 */
        /* <DEDUP_REMOVED lines=35> */
.L_x_13883:
[----:B------:R-:W0:Y:S01]  /*11f0*/  @P1 LDC.64 R20, c[0x0][0x3a0] ;  /* 0x0000e800ff141b82 */ /* 0x000e220000000a00 */
[----:B------:R-:W-:Y:S01]  /*1200*/  IADD3 R155, PT, PT, R153, 0x40, RZ ;  /* 0x00000040999b7810 */ /* 0x000fe20007ffe0ff */
[----:B------:R-:W-:-:S04]  /*1210*/  IMAD.WIDE.U32 R22, R154, 0x20, R160 ;  /* 0x000000209a167825 */ /* 0x000fc800078e00a0 */
[C---:B------:R-:W-:Y:S01]  /*1220*/  IMAD.WIDE.U32 R16, R155.reuse, 0x10, R120 ;  /* 0x000000109b107825 */ /* 0x040fe200078e0078 */
[----:B------:R1:W-:Y:S04]  /*1230*/  STG.E.128 desc[UR6][R22.64], R40 ;  /* 0x0000002816007986 */ /* 0x0003e8000c101d06 */
[----:B------:R1:W-:Y:S04]  /*1240*/  STG.E.128 desc[UR6][R22.64+0x10], R36 ;  /* 0x0000102416007986 */ /* 0x0003e8000c101d06 */
[----:B------:R-:W5:Y:S01]  /*1250*/  LDG.E.128 R16, desc[UR6][R16.64] ;  /* 0x0000000610107981 */ /* 0x000f62000c1e1d00 */
[----:B0-----:R-:W-:-:S05]  /*1260*/  @P1 IMAD.WIDE.U32 R20, R155, 0x20, R20 ;  /* 0x000000209b141825 */ /* 0x001fca00078e0014 */
[----:B------:R1:W5:Y:S04]  /*1270*/  @P1 LDG.E.128 R56, desc[UR6][R20.64] ;  /* 0x0000000614381981 */ /* 0x000368000c1e1d00 */
[----:B------:R1:W5:Y:S01]  /*1280*/  @P1 LDG.E.128 R52, desc[UR6][R20.64+0x10] ;  /* 0x0000100614341981 */ /* 0x000362000c1e1d00 */
[----:B------:R-:W-:Y:S05]  /*1290*/  @!P1 BRA `(.L_x_13884) ;  /* 0x0000000000949947 */ /* 0x000fea0003800000 */
[C---:B-1---5:R-:W-:Y:S02]  /*12a0*/  PRMT R20, R16.reuse, 0x7632, R20 ;  /* 0x0000763210147816 */ /* 0x062fe40000000014 */
        /* <DEDUP_REMOVED lines=36> */
.L_x_13884:
[----:B-1---5:R-:W-:Y:S02]  /*14f0*/  PRMT R22, R17, 0x7632, R22 ;  /* 0x0000763211167816 */ /* 0x022fe40000000016 */
        /* <DEDUP_REMOVED lines=35> */
.L_x_13885:
[----:B------:R-:W0:Y:S01]  /*1730*/  @P1 LDC.64 R16, c[0x0][0x3a0] ;  /* 0x0000e800ff101b82 */ /* 0x000e220000000a00 */
[----:B------:R-:W-:Y:S01]  /*1740*/  IADD3 R156, PT, PT, R153, 0x60, RZ ;  /* 0x00000060999c7810 */ /* 0x000fe20007ffe0ff */
[----:B------:R-:W-:-:S05]  /*1750*/  IMAD.WIDE.U32 R20, R155, 0x20, R160 ;  /* 0x000000209b147825 */ /* 0x000fca00078e00a0 */
[----:B------:R1:W-:Y:S04]  /*1760*/  STG.E.128 desc[UR6][R20.64], R32 ;  /* 0x0000002014007986 */ /* 0x0003e8000c101d06 */
[----:B------:R1:W-:Y:S01]  /*1770*/  STG.E.128 desc[UR6][R20.64+0x10], R28 ;  /* 0x0000101c14007986 */ /* 0x0003e2000c101d06 */
[----:B0-----:R-:W-:-:S04]  /*1780*/  @P1 IMAD.WIDE.U32 R22, R156, 0x20, R16 ;  /* 0x000000209c161825 */ /* 0x001fc800078e0010 */
[----:B------:R-:W-:Y:S01]  /*1790*/  IMAD.WIDE.U32 R16, R156, 0x10, R120 ;  /* 0x000000109c107825 */ /* 0x000fe200078e0078 */
[----:B------:R1:W5:Y:S04]  /*17a0*/  @P1 LDG.E.128 R56, desc[UR6][R22.64] ;  /* 0x0000000616381981 */ /* 0x000368000c1e1d00 */
[----:B------:R1:W5:Y:S04]  /*17b0*/  @P1 LDG.E.128 R52, desc[UR6][R22.64+0x10] ;  /* 0x0000100616341981 */ /* 0x000368000c1e1d00 */
[----:B------:R-:W5:Y:S01]  /*17c0*/  LDG.E.128 R16, desc[UR6][R16.64] ;  /* 0x0000000610107981 */ /* 0x000f62000c1e1d00 */
[----:B------:R-:W-:Y:S05]  /*17d0*/  @!P1 BRA `(.L_x_13886) ;  /* 0x0000000000949947 */ /* 0x000fea0003800000 */
[----:B-1---5:R-:W-:Y:S02]  /*17e0*/  SHF.L.U32 R21, R16, 0x10, RZ ;  /* 0x0000001010157819 */ /* 0x022fe400000006ff */
        /* <DEDUP_REMOVED lines=10> */
[----:B------:R-:W-:Y:S01]  /*1890*/  PRMT R18, R17, 0x7632, R18 ;  /* 0x0000763211127816 */ /* 0x000fe20000000012 */
[-C--:B------:R-:W-:Y:S01]  /*18a0*/  FMUL.FTZ R21, R21, R158.reuse ;  /* 0x0000009e15157220 */ /* 0x080fe20000410000 */
[----:B------:R-:W-:Y:S01]  /*18b0*/  SHF.L.U32 R22, R67, 0x10, RZ ;  /* 0x0000001043167819 */ /* 0x000fe200000006ff */
[----:B------:R-:W-:Y:S01]  /*18c0*/  FMUL.FTZ R23, R23, R158 ;  /* 0x0000009e17177220 */ /* 0x000fe20000410000 */
[----:B------:R-:W-:Y:S01]  /*18d0*/  PRMT R19, R18, 0x7632, R19 ;  /* 0x0000763212137816 */ /* 0x000fe20000000013 */
[----:B------:R-:W-:Y:S01]  /*18e0*/  FFMA.FTZ R20, R21, R20, R52 ;  /* 0x0000001415147223 */ /* 0x000fe20000010034 */
[----:B------:R-:W-:Y:S01]  /*18f0*/  PRMT R16, R16, 0x7632, R16 ;  /* 0x0000763210107816 */ /* 0x000fe20000000010 */
[----:B------:R-:W-:Y:S01]  /*1900*/  FFMA.FTZ R22, R23, R22, R54 ;  /* 0x0000001617167223 */ /* 0x000fe20000010036 */
[----:B------:R-:W-:Y:S02]  /*1910*/  SHF.L.U32 R21, R18, 0x10, RZ ;  /* 0x0000001012157819 */ /* 0x000fe400000006ff */
[----:B------:R-:W-:-:S02]  /*1920*/  PRMT R23, R19, 0x7632, R23 ;  /* 0x0000763213177816 */ /* 0x000fc40000000017 */
[----:B------:R-:W-:Y:S01]  /*1930*/  SHF.L.U32 R17, R16, 0x10, RZ ;  /* 0x0000001010117819 */ /* 0x000fe200000006ff */
[-C--:B------:R-:W-:Y:S01]  /*1940*/  FMUL.FTZ R18, R21, R158.reuse ;  /* 0x0000009e15127220 */ /* 0x080fe20000410000 */
[----:B------:R-:W-:Y:S02]  /*1950*/  SHF.L.U32 R27, R8, 0x10, RZ ;  /* 0x00000010081b7819 */ /* 0x000fe400000006ff */
[----:B------:R-:W-:Y:S01]  /*1960*/  SHF.L.U32 R23, R23, 0x10, RZ ;  /* 0x0000001017177819 */ /* 0x000fe200000006ff */
[-C--:B------:R-:W-:Y:S01]  /*1970*/  FMUL.FTZ R16, R17, R158.reuse ;  /* 0x0000009e11107220 */ /* 0x080fe20000410000 */
[----:B------:R-:W-:Y:S01]  /*1980*/  SHF.L.U32 R25, R9, 0x10, RZ ;  /* 0x0000001009197819 */ /* 0x000fe200000006ff */
[----:B------:R-:W-:Y:S01]  /*1990*/  FFMA.FTZ R27, R18, R27, R59 ;  /* 0x0000001b121b7223 */ /* 0x000fe2000001003b */
[----:B------:R-:W-:Y:S01]  /*19a0*/  SHF.L.U32 R19, R19, 0x10, RZ ;  /* 0x0000001013137819 */ /* 0x000fe200000006ff */
[-C--:B------:R-:W-:Y:S01]  /*19b0*/  FMUL.FTZ R18, R23, R158.reuse ;  /* 0x0000009e17127220 */ /* 0x080fe20000410000 */
[----:B------:R-:W-:Y:S01]  /*19c0*/  SHF.L.U32 R21, R7, 0x10, RZ ;  /* 0x0000001007157819 */ /* 0x000fe200000006ff */
[----:B------:R-:W-:Y:S01]  /*19d0*/  FFMA.FTZ R25, R16, R25, R57 ;  /* 0x0000001910197223 */ /* 0x000fe20000010039 */
[----:B------:R-:W-:Y:S01]  /*19e0*/  SHF.L.U32 R23, R6, 0x10, RZ ;  /* 0x0000001006177819 */ /* 0x000fe200000006ff */
[----:B------:R-:W-:-:S04]  /*19f0*/  FMUL.FTZ R16, R19, R158 ;  /* 0x0000009e13107220 */ /* 0x000fc80000410000 */
[----:B------:R-:W-:Y:S01]  /*1a00*/  FFMA.FTZ R21, R16, R21, R53 ;  /* 0x0000001510157223 */ /* 0x000fe20000010035 */
[----:B------:R-:W-:Y:S01]  /*1a10*/  FFMA.FTZ R23, R18, R23, R55 ;  /* 0x0000001712177223 */ /* 0x000fe20000010037 */
[----:B------:R-:W-:Y:S06]  /*1a20*/  BRA `(.L_x_13887) ;  /* 0x0000000000907947 */ /* 0x000fec0003800000 */
.L_x_13886:
[----:B-1---5:R-:W-:Y:S02]  /*1a30*/  SHF.L.U32 R21, R16, 0x10, RZ ;  /* 0x0000001010157819 */ /* 0x022fe400000006ff */
        /* <DEDUP_REMOVED lines=9> */
[----:B------:R-:W-:-:S02]  /*1ad0*/  SHF.L.U32 R23, R19, 0x10, RZ ;  /* 0x0000001013177819 */ /* 0x000fc400000006ff */
[----:B------:R-:W-:Y:S01]  /*1ae0*/  PRMT R18, R17, 0x7632, R18 ;  /* 0x0000763211127816 */ /* 0x000fe20000000012 */
[-C--:B------:R-:W-:Y:S01]  /*1af0*/  FMUL.FTZ R21, R21, R158.reuse ;  /* 0x0000009e15157220 */ /* 0x080fe20000410000 */
[----:B------:R-:W-:Y:S01]  /*1b00*/  SHF.L.U32 R22, R67, 0x10, RZ ;  /* 0x0000001043167819 */ /* 0x000fe200000006ff */
[----:B------:R-:W-:Y:S01]  /*1b10*/  FMUL.FTZ R23, R23, R158 ;  /* 0x0000009e17177220 */ /* 0x000fe20000410000 */
[----:B------:R-:W-:Y:S01]  /*1b20*/  PRMT R16, R16, 0x7632, R16 ;  /* 0x0000763210107816 */ /* 0x000fe20000000010 */
[----:B------:R-:W-:Y:S01]  /*1b30*/  FMUL.FTZ R20, R21, R20 ;  /* 0x0000001415147220 */ /* 0x000fe20000410000 */
[----:B------:R-:W-:Y:S01]  /*1b40*/  PRMT R19, R18, 0x7632, R19 ;  /* 0x0000763212137816 */ /* 0x000fe20000000013 */
[----:B------:R-:W-:Y:S01]  /*1b50*/  FMUL.FTZ R22, R23, R22 ;  /* 0x0000001617167220 */ /* 0x000fe20000410000 */
[----:B------:R-:W-:Y:S02]  /*1b60*/  SHF.L.U32 R17, R16, 0x10, RZ ;  /* 0x0000001010117819 */ /* 0x000fe400000006ff */
[----:B------:R-:W-:-:S02]  /*1b70*/  SHF.L.U32 R21, R18, 0x10, RZ ;  /* 0x0000001012157819 */ /* 0x000fc400000006ff */
[----:B------:R-:W-:Y:S01]  /*1b80*/  PRMT R23, R19, 0x7632, R23 ;  /* 0x0000763213177816 */ /* 0x000fe20000000017 */
[-C--:B------:R-:W-:Y:S01]  /*1b90*/  FMUL.FTZ R17, R17, R158.reuse ;  /* 0x0000009e11117220 */ /* 0x080fe20000410000 */
        /* <DEDUP_REMOVED lines=10> */
[----:B------:R-:W-:-:S02]  /*1c40*/  FMUL.FTZ R23, R23, R158 ;  /* 0x0000009e17177220 */ /* 0x000fc40000410000 */
[----:B------:R-:W-:Y:S02]  /*1c50*/  FMUL.FTZ R21, R19, R16 ;  /* 0x0000001013157220 */ /* 0x000fe40000410000 */
[----:B------:R-:W-:-:S07]  /*1c60*/  FMUL.FTZ R23, R23, R18 ;  /* 0x0000001217177220 */ /* 0x000fce0000410000 */
.L_x_13887:
        /* <DEDUP_REMOVED lines=11> */
[C---:B-1---5:R-:W-:Y:S02]  /*1d20*/  SHF.L.U32 R17, R120.reuse, 0x10, RZ ;  /* 0x0000001078117819 */ /* 0x062fe400000006ff */
[----:B------:R-:W-:Y:S02]  /*1d30*/  PRMT R120, R120, 0x7632, R120 ;  /* 0x0000763278787816 */ /* 0x000fe40000000078 */
[----:B------:R-:W-:Y:S01]  /*1d40*/  SHF.L.U32 R16, R60, 0x10, RZ ;  /* 0x000000103c107819 */ /* 0x000fe200000006ff */
[----:B------:R-:W-:Y:S01]  /*1d50*/  FMUL.FTZ R17, R17, R158 ;  /* 0x0000009e11117220 */ /* 0x000fe20000410000 */
[----:B------:R-:W-:Y:S02]  /*1d60*/  SHF.L.U32 R159, R121, 0x10, RZ ;  /* 0x00000010799f7819 */ /* 0x000fe400000006ff */
[----:B------:R-:W-:Y:S01]  /*1d70*/  SHF.L.U32 R19, R120, 0x10, RZ ;  /* 0x0000001078137819 */ /* 0x000fe200000006ff */
[----:B------:R-:W-:Y:S01]  /*1d80*/  FFMA.FTZ R16, R17, R16, R56 ;  /* 0x0000001011107223 */ /* 0x000fe20000010038 */
[----:B------:R-:W-:Y:S01]  /*1d90*/  PRMT R121, R121, 0x7632, R121 ;  /* 0x0000763279797816 */ /* 0x000fe20000000079 */
[-C--:B------:R-:W-:Y:S01]  /*1da0*/  FMUL.FTZ R159, R159, R158.reuse ;  /* 0x0000009e9f9f7220 */ /* 0x080fe20000410000 */
[----:B------:R-:W-:Y:S01]  /*1db0*/  SHF.L.U32 R17, R5, 0x10, RZ ;  /* 0x0000001005117819 */ /* 0x000fe200000006ff */
[----:B------:R-:W-:Y:S01]  /*1dc0*/  FMUL.FTZ R120, R19, R158 ;  /* 0x0000009e13787220 */ /* 0x000fe20000410000 */
[----:B------:R-:W-:-:S02]  /*1dd0*/  SHF.L.U32 R121, R121, 0x10, RZ ;  /* 0x0000001079797819 */ /* 0x000fc400000006ff */
[----:B------:R-:W-:Y:S01]  /*1de0*/  SHF.L.U32 R19, R4, 0x10, RZ ;  /* 0x0000001004137819 */ /* 0x000fe200000006ff */
[----:B------:R-:W-:Y:S01]  /*1df0*/  FFMA.FTZ R17, R120, R17, R57 ;  /* 0x0000001178117223 */ /* 0x000fe20000010039 */
[----:B------:R-:W-:Y:S01]  /*1e00*/  SHF.L.U32 R18, R61, 0x10, RZ ;  /* 0x000000103d127819 */ /* 0x000fe200000006ff */
[----:B------:R-:W-:Y:S01]  /*1e10*/  FMUL.FTZ R120, R121, R158 ;  /* 0x0000009e79787220 */ /* 0x000fe20000410000 */
[C---:B------:R-:W-:Y:S02]  /*1e20*/  SHF.L.U32 R121, R122.reuse, 0x10, RZ ;  /* 0x000000107a797819 */ /* 0x040fe400000006ff */
[----:B------:R-:W-:Y:S01]  /*1e30*/  PRMT R122, R122, 0x7632, R122 ;  /* 0x000076327a7a7816 */ /* 0x000fe2000000007a */
[----:B------:R-:W-:Y:S01]  /*1e40*/  FFMA.FTZ R19, R120, R19, R59 ;  /* 0x0000001378137223 */ /* 0x000fe2000001003b */
[----:B------:R-:W-:Y:S01]  /*1e50*/  SHF.L.U32 R120, R62, 0x10, RZ ;  /* 0x000000103e787819 */ /* 0x000fe200000006ff */
[----:B------:R-:W-:Y:S01]  /*1e60*/  FFMA.FTZ R18, R159, R18, R58 ;  /* 0x000000129f127223 */ /* 0x000fe2000001003a */
[----:B------:R-:W-:Y:S01]  /*1e70*/  FMUL.FTZ R121, R121, R158 ;  /* 0x0000009e79797220 */ /* 0x000fe20000410000 */
[----:B------:R-:W-:-:S03]  /*1e80*/  SHF.L.U32 R159, R122, 0x10, RZ ;  /* 0x000000107a9f7819 */ /* 0x000fc600000006ff */
[----:B------:R-:W-:Y:S01]  /*1e90*/  FFMA.FTZ R120, R121, R120, R52 ;  /* 0x0000007879787223 */ /* 0x000fe20000010034 */
[----:B------:R-:W-:Y:S01]  /*1ea0*/  SHF.L.U32 R121, R3, 0x10, RZ ;  /* 0x0000001003797819 */ /* 0x000fe200000006ff */
[----:B------:R-:W-:-:S04]  /*1eb0*/  FMUL.FTZ R122, R159, R158 ;  /* 0x0000009e9f7a7220 */ /* 0x000fc80000410000 */
[----:B------:R-:W-:Y:S01]  /*1ec0*/  FFMA.FTZ R121, R122, R121, R53 ;  /* 0x000000797a797223 */ /* 0x000fe20000010035 */
[C---:B------:R-:W-:Y:S02]  /*1ed0*/  PRMT R122, R123.reuse, 0x7632, R122 ;  /* 0x000076327b7a7816 */ /* 0x040fe4000000007a */
[----:B------:R-:W-:Y:S02]  /*1ee0*/  SHF.L.U32 R123, R123, 0x10, RZ ;  /* 0x000000107b7b7819 */ /* 0x000fe400000006ff */
[----:B------:R-:W-:Y:S02]  /*1ef0*/  SHF.L.U32 R159, R122, 0x10, RZ ;  /* 0x000000107a9f7819 */ /* 0x000fe400000006ff */
[----:B------:R-:W-:Y:S01]  /*1f00*/  SHF.L.U32 R122, R63, 0x10, RZ ;  /* 0x000000103f7a7819 */ /* 0x000fe200000006ff */
[-C--:B------:R-:W-:Y:S02]  /*1f10*/  FMUL.FTZ R123, R123, R158.reuse ;  /* 0x0000009e7b7b7220 */ /* 0x080fe40000410000 */
[----:B------:R-:W-:-:S02]  /*1f20*/  FMUL.FTZ R158, R159, R158 ;  /* 0x0000009e9f9e7220 */ /* 0x000fc40000410000 */
[----:B------:R-:W-:Y:S01]  /*1f30*/  FFMA.FTZ R122, R123, R122, R54 ;  /* 0x0000007a7b7a7223 */ /* 0x000fe20000010036 */
[----:B------:R-:W-:-:S05]  /*1f40*/  SHF.L.U32 R123, R2, 0x10, RZ ;  /* 0x00000010027b7819 */ /* 0x000fca00000006ff */
[----:B------:R-:W-:Y:S01]  /*1f50*/  FFMA.FTZ R123, R158, R123, R55 ;  /* 0x0000007b9e7b7223 */ /* 0x000fe20000010037 */
[----:B------:R-:W-:Y:S06]  /*1f60*/  BRA `(.L_x_13889) ;  /* 0x0000000000907947 */ /* 0x000fec0003800000 */
.L_x_13888:
[C---:B-1---5:R-:W-:Y:S02]  /*1f70*/  SHF.L.U32 R17, R120.reuse, 0x10, RZ ;  /* 0x0000001078117819 */ /* 0x062fe400000006ff */
[----:B------:R-:W-:Y:S02]  /*1f80*/  PRMT R120, R120, 0x7632, R120 ;  /* 0x0000763278787816 */ /* 0x000fe40000000078 */
[----:B------:R-:W-:Y:S01]  /*1f90*/  SHF.L.U32 R159, R121, 0x10, RZ ;  /* 0x00000010799f7819 */ /* 0x000fe200000006ff */
[-C--:B------:R-:W-:Y:S01]  /*1fa0*/  FMUL.FTZ R17, R17, R158.reuse ;  /* 0x0000009e11117220 */ /* 0x080fe20000410000 */
[----:B------:R-:W-:Y:S02]  /*1fb0*/  SHF.L.U32 R19, R120, 0x10, RZ ;  /* 0x0000001078137819 */ /* 0x000fe400000006ff */
[----:B------:R-:W-:Y:S01]  /*1fc0*/  PRMT R121, R121, 0x7632, R121 ;  /* 0x0000763279797816 */ /* 0x000fe20000000079 */
[-C--:B------:R-:W-:Y:S01]  /*1fd0*/  FMUL.FTZ R159, R159, R158.reuse ;  /* 0x0000009e9f9f7220 */ /* 0x080fe20000410000 */
        /* <DEDUP_REMOVED lines=9> */
[C---:B------:R-:W-:Y:S01]  /*2070*/  SHF.L.U32 R159, R122.reuse, 0x10, RZ ;  /* 0x000000107a9f7819 */ /* 0x040fe200000006ff */
[----:B------:R-:W-:Y:S01]  /*2080*/  FMUL.FTZ R121, R121, R158 ;  /* 0x0000009e79797220 */ /* 0x000fe20000410000 */
[----:B------:R-:W-:-:S03]  /*2090*/  PRMT R122, R122, 0x7632, R122 ;  /* 0x000076327a7a7816 */ /* 0x000fc6000000007a */
[----:B------:R-:W-:Y:S01]  /*20a0*/  FMUL.FTZ R19, R121, R120 ;  /* 0x0000007879137220 */ /* 0x000fe20000410000 */
[----:B------:R-:W-:Y:S01]  /*20b0*/  SHF.L.U32 R121, R122, 0x10, RZ ;  /* 0x000000107a797819 */ /* 0x000fe200000006ff */
[-C--:B------:R-:W-:Y:S01]  /*20c0*/  FMUL.FTZ R159, R159, R158.reuse ;  /* 0x0000009e9f9f7220 */ /* 0x080fe20000410000 */
[----:B------:R-:W-:Y:S02]  /*20d0*/  SHF.L.U32 R122, R3, 0x10, RZ ;  /* 0x00000010037a7819 */ /* 0x000fe400000006ff */
[----:B------:R-:W-:Y:S01]  /*20e0*/  SHF.L.U32 R120, R62, 0x10, RZ ;  /* 0x000000103e787819 */ /* 0x000fe200000006ff */
[----:B------:R-:W-:-:S04]  /*20f0*/  FMUL.FTZ R121, R121, R158 ;  /* 0x0000009e79797220 */ /* 0x000fc80000410000 */
[----:B------:R-:W-:Y:S01]  /*2100*/  FMUL.FTZ R121, R121, R122 ;  /* 0x0000007a79797220 */ /* 0x000fe20000410000 */
[----:B------:R-:W-:Y:S01]  /*2110*/  PRMT R122, R123, 0x7632, R122 ;  /* 0x000076327b7a7816 */ /* 0x000fe2000000007a */
[----:B------:R-:W-:Y:S01]  /*2120*/  FMUL.FTZ R120, R159, R120 ;  /* 0x000000789f787220 */ /* 0x000fe20000410000 */
[----:B------:R-:W-:Y:S02]  /*2130*/  SHF.L.U32 R123, R123, 0x10, RZ ;  /* 0x000000107b7b7819 */ /* 0x000fe400000006ff */
[----:B------:R-:W-:Y:S02]  /*2140*/  SHF.L.U32 R159, R122, 0x10, RZ ;  /* 0x000000107a9f7819 */ /* 0x000fe400000006ff */
[----:B------:R-:W-:Y:S01]  /*2150*/  SHF.L.U32 R122, R63, 0x10, RZ ;  /* 0x000000103f7a7819 */ /* 0x000fe200000006ff */
[-C--:B------:R-:W-:Y:S02]  /*2160*/  FMUL.FTZ R123, R123, R158.reuse ;  /* 0x0000009e7b7b7220 */ /* 0x080fe40000410000 */
[----:B------:R-:W-:Y:S01]  /*2170*/  FMUL.FTZ R159, R159, R158 ;  /* 0x0000009e9f9f7220 */ /* 0x000fe20000410000 */
[----:B------:R-:W-:Y:S01]  /*2180*/  SHF.L.U32 R158, R2, 0x10, RZ ;  /* 0x00000010029e7819 */ /* 0x000fe200000006ff */
[----:B------:R-:W-:-:S04]  /*2190*/  FMUL.FTZ R122, R123, R122 ;  /* 0x0000007a7b7a7220 */ /* 0x000fc80000410000 */
[----:B------:R-:W-:-:S07]  /*21a0*/  FMUL.FTZ R123, R159, R158 ;  /* 0x0000009e9f7b7220 */ /* 0x000fce0000410000 */
.L_x_13889:
        /* <DEDUP_REMOVED lines=11> */
[----:B------:R-:W-:Y:S01]  /*2260*/  FADD.FTZ R159, R158, R47 ;  /* 0x0000002f9e9f7221 */ /* 0x000fe20000010000 */
[----:B0-----:R-:W0:Y:S03]  /*2270*/  S2R R160, SR_TID.X ;  /* 0x0000000000a07919 */ /* 0x001e260000002100 */
        /* <DEDUP_REMOVED lines=135> */
.L_x_13903:
[----:B-1----:R-:W-:Y:S01]  /*2af0*/  FADD.FTZ R158, R168, R158 ;  /* 0x0000009ea89e7221 */ /* 0x002fe20000010000 */
[----:B------:R-:W-:Y:S02]  /*2b00*/  ISETP.NE.AND P2, PT, RZ, UR9, PT ;  /* 0x00000009ff007c0c */ /* 0x000fe4000bf45270 */
[----:B------:R-:W-:Y:S01]  /*2b10*/  SHF.L.U32 R162, R0, 0x10, RZ ;  /* 0x0000001000a27819 */ /* 0x000fe200000006ff */
[----:B------:R-:W-:Y:S01]  /*2b20*/  FFMA.FTZ R163, R158, R163, UR10 ;  /* 0x0000000a9ea37e23 */ /* 0x000fe200080100a3 */
[C---:B------:R-:W-:Y:S01]  /*2b30*/  FMUL.FTZ R158, R160.reuse, R160 ;  /* 0x000000a0a09e7220 */ /* 0x040fe20000410000 */
[----:B------:R-:W-:Y:S02]  /*2b40*/  FSEL R159, R160, RZ, !P2 ;  /* 0x000000ffa09f7208 */ /* 0x000fe40005000000 */
[----:B------:R-:W-:Y:S02]  /*2b50*/  SHF.L.U32 R164, R130, 0x10, RZ ;  /* 0x0000001082a47819 */ /* 0x000fe400000006ff */
[----:B------:R-:W-:Y:S01]  /*2b60*/  FSEL R158, R158, RZ, P2 ;  /* 0x000000ff9e9e7208 */ /* 0x000fe20001000000 */
[C---:B------:R-:W-:Y:S01]  /*2b70*/  FADD.FTZ R161, -R159.reuse, R48 ;  /* 0x000000309fa17221 */ /* 0x040fe20000010100 */
[C---:B------:R-:W-:Y:S01]  /*2b80*/  FADD.FTZ R49, -R159.reuse, R49 ;  /* 0x000000319f317221 */ /* 0x040fe20000010100 */
[C---:B------:R-:W-:Y:S01]  /*2b90*/  FADD.FTZ R51, -R159.reuse, R51 ;  /* 0x000000339f337221 */ /* 0x040fe20000010100 */
[----:B------:R-:W-:Y:S01]  /*2ba0*/  FADD.FTZ R45, -R159, R45 ;  /* 0x0000002d9f2d7221 */ /* 0x000fe20000010100 */
[----:B------:R-:W-:Y:S01]  /*2bb0*/  FADD.FTZ R158, R163, R158 ;  /* 0x0000009ea39e7221 */ /* 0x000fe20000010000 */
[----:B------:R-:W-:Y:S01]  /*2bc0*/  SHF.L.U32 R163, R96, 0x10, RZ ;  /* 0x0000001060a37819 */ /* 0x000fe200000006ff */
[C---:B------:R-:W-:Y:S01]  /*2bd0*/  FADD.FTZ R47, -R159.reuse, R47 ;  /* 0x0000002f9f2f7221 */ /* 0x040fe20000010100 */
        /* <DEDUP_REMOVED lines=13> */
[----:B------:R-:W-:Y:S01]  /*2cb0*/  FADD.FTZ R21, -R159, R21 ;  /* 0x000000159f157221 */ /* 0x000fe20000010100 */
[----:B------:R-:W-:Y:S01]  /*2cc0*/  SHF.L.U32 R170, R107, 0x10, RZ ;  /* 0x000000106baa7819 */ /* 0x000fe200000006ff */
[C---:B------:R-:W-:Y:S01]  /*2cd0*/  FADD.FTZ R23, -R159.reuse, R23 ;  /* 0x000000179f177221 */ /* 0x040fe20000010100 */
[----:B------:R-:W-:Y:S01]  /*2ce0*/  FADD.FTZ R17, -R159, R17 ;  /* 0x000000119f117221 */ /* 0x000fe20000010100 */
[----:B------:R-:W-:Y:S01]  /*2cf0*/  SHF.L.U32 R166, R101, 0x10, RZ ;  /* 0x0000001065a67819 */ /* 0x000fe200000006ff */
[C---:B------:R-:W-:Y:S01]  /*2d00*/  FADD.FTZ R19, -R159.reuse, R19 ;  /* 0x000000139f137221 */ /* 0x040fe20000010100 */
[C---:B------:R-:W-:Y:S01]  /*2d10*/  FADD.FTZ R121, -R159.reuse, R121 ;  /* 0x000000799f797221 */ /* 0x040fe20000010100 */
[----:B-1----:R-:W-:Y:S01]  /*2d20*/  FMUL.FTZ R48, R158, R161 ;  /* 0x000000a19e307220 */ /* 0x002fe20000410000 */
[----:B------:R-:W-:Y:S01]  /*2d30*/  SHF.L.U32 R161, R116, 0x10, RZ ;  /* 0x0000001074a17819 */ /* 0x000fe200000006ff */
[C---:B------:R-:W-:Y:S01]  /*2d40*/  FMUL.FTZ R49, R158.reuse, R49 ;  /* 0x000000319e317220 */ /* 0x040fe20000410000 */
[C---:B------:R-:W-:Y:S01]  /*2d50*/  FMUL.FTZ R51, R158.reuse, R51 ;  /* 0x000000339e337220 */ /* 0x040fe20000410000 */
[C---:B------:R-:W-:Y:S01]  /*2d60*/  FMUL.FTZ R45, R158.reuse, R45 ;  /* 0x0000002d9e2d7220 */ /* 0x040fe20000410000 */
[----:B------:R-:W-:Y:S01]  /*2d70*/  FMUL.FTZ R47, R158, R47 ;  /* 0x0000002f9e2f7220 */ /* 0x000fe20000410000 */
[----:B------:R-:W-:Y:S01]  /*2d80*/  FFMA.FTZ R48, R48, R161, R163 ;  /* 0x000000a130307223 */ /* 0x000fe200000100a3 */
[----:B------:R-:W-:Y:S01]  /*2d90*/  FADD.FTZ R161, -R159, R50 ;  /* 0x000000329fa17221 */ /* 0x000fe20000010100 */
[----:B------:R-:W-:Y:S01]  /*2da0*/  SHF.L.U32 R163, R97, 0x10, RZ ;  /* 0x0000001061a37819 */ /* 0x000fe200000006ff */
[----:B------:R-:W-:Y:S01]  /*2db0*/  FFMA.FTZ R49, R49, R162, R164 ;  /* 0x000000a231317223 */ /* 0x000fe200000100a4 */
[----:B------:R-:W-:Y:S01]  /*2dc0*/  SHF.L.U32 R162, R131, 0x10, RZ ;  /* 0x0000001083a27819 */ /* 0x000fe200000006ff */
[C---:B------:R-:W-:Y:S01]  /*2dd0*/  FMUL.FTZ R50, R158.reuse, R161 ;  /* 0x000000a19e327220 */ /* 0x040fe20000410000 */
[----:B------:R-:W-:Y:S01]  /*2de0*/  SHF.L.U32 R161, R117, 0x10, RZ ;  /* 0x0000001075a17819 */ /* 0x000fe200000006ff */
[----:B------:R-:W-:Y:S01]  /*2df0*/  FMUL.FTZ R41, R158, R41 ;  /* 0x000000299e297220 */ /* 0x000fe20000410000 */
[----:B------:R-:W-:Y:S01]  /*2e00*/  SHF.L.U32 R164, R132, 0x10, RZ ;  /* 0x0000001084a47819 */ /* 0x000fe200000006ff */
[C---:B------:R-:W-:Y:S01]  /*2e10*/  FMUL.FTZ R43, R158.reuse, R43 ;  /* 0x0000002b9e2b7220 */ /* 0x040fe20000410000 */
[----:B------:R-:W-:Y:S01]  /*2e20*/  FMUL.FTZ R37, R158, R37 ;  /* 0x000000259e257220 */ /* 0x000fe20000410000 */
[----:B------:R-:W-:Y:S01]  /*2e30*/  FFMA.FTZ R50, R50, R161, R163 ;  /* 0x000000a132327223 */ /* 0x000fe200000100a3 */
[----:B------:R-:W-:Y:S01]  /*2e40*/  FADD.FTZ R161, -R159, R44 ;  /* 0x0000002c9fa17221 */ /* 0x000fe20000010100 */
[----:B------:R-:W-:Y:S01]  /*2e50*/  SHF.L.U32 R163, R98, 0x10, RZ ;  /* 0x0000001062a37819 */ /* 0x000fe200000006ff */
[----:B------:R-:W-:Y:S01]  /*2e60*/  FFMA.FTZ R51, R51, R162, R164 ;  /* 0x000000a233337223 */ /* 0x000fe200000100a4 */
[----:B------:R-:W-:Y:S01]  /*2e70*/  SHF.L.U32 R162, R133, 0x10, RZ ;  /* 0x0000001085a27819 */ /* 0x000fe200000006ff */
[----:B------:R-:W-:Y:S01]  /*2e80*/  FMUL.FTZ R44, R158, R161 ;  /* 0x000000a19e2c7220 */ /* 0x000fe20000410000 */
[----:B------:R-:W-:Y:S01]  /*2e90*/  SHF.L.U32 R161, R118, 0x10, RZ ;  /* 0x0000001076a17819 */ /* 0x000fe200000006ff */
[----:B------:R-:W-:Y:S01]  /*2ea0*/  FMUL.FTZ R39, R158, R39 ;  /* 0x000000279e277220 */ /* 0x000fe20000410000 */
[----:B------:R-:W-:Y:S01]  /*2eb0*/  SHF.L.U32 R164, R134, 0x10, RZ ;  /* 0x0000001086a47819 */ /* 0x000fe200000006ff */
[C---:B------:R-:W-:Y:S01]  /*2ec0*/  FMUL.FTZ R33, R158.reuse, R33 ;  /* 0x000000219e217220 */ /* 0x040fe20000410000 */
[----:B------:R-:W-:Y:S01]  /*2ed0*/  FMUL.FTZ R35, R158, R35 ;  /* 0x000000239e237220 */ /* 0x000fe20000410000 */
[----:B------:R-:W-:Y:S01]  /*2ee0*/  FFMA.FTZ R44, R44, R161, R163 ;  /* 0x000000a12c2c7223 */ /* 0x000fe200000100a3 */
[----:B------:R-:W-:Y:S01]  /*2ef0*/  FADD.FTZ R161, -R159, R46 ;  /* 0x0000002e9fa17221 */ /* 0x000fe20000010100 */
[----:B------:R-:W-:Y:S01]  /*2f00*/  FFMA.FTZ R45, R45, R162, R164 ;  /* 0x000000a22d2d7223 */ /* 0x000fe200000100a4 */
[----:B------:R-:W-:Y:S01]  /*2f10*/  SHF.L.U32 R163, R99, 0x10, RZ ;  /* 0x0000001063a37819 */ /* 0x000fe200000006ff */
[C---:B------:R-:W-:Y:S01]  /*2f20*/  FMUL.FTZ R29, R158.reuse, R29 ;  /* 0x0000001d9e1d7220 */ /* 0x040fe20000410000 */
[C---:B------:R-:W-:Y:S01]  /*2f30*/  FMUL.FTZ R46, R158.reuse, R161 ;  /* 0x000000a19e2e7220 */ /* 0x040fe20000410000 */
[----:B------:R-:W-:Y:S01]  /*2f40*/  SHF.L.U32 R161, R119, 0x10, RZ ;  /* 0x0000001077a17819 */ /* 0x000fe200000006ff */
[C---:B------:R-:W-:Y:S01]  /*2f50*/  FMUL.FTZ R31, R158.reuse, R31 ;  /* 0x0000001f9e1f7220 */ /* 0x040fe20000410000 */
[----:B------:R-:W-:Y:S01]  /*2f60*/  SHF.L.U32 R162, R135, 0x10, RZ ;  /* 0x0000001087a27819 */ /* 0x000fe200000006ff */
[----:B------:R-:W-:Y:S01]  /*2f70*/  FMUL.FTZ R25, R158, R25 ;  /* 0x000000199e197220 */ /* 0x000fe20000410000 */
[----:B------:R-:W-:Y:S01]  /*2f80*/  SHF.L.U32 R164, R136, 0x10, RZ ;  /* 0x0000001088a47819 */ /* 0x000fe200000006ff */
[----:B------:R-:W-:Y:S01]  /*2f90*/  FFMA.FTZ R46, R46, R161, R163 ;  /* 0x000000a12e2e7223 */ /* 0x000fe200000100a3 */
[----:B------:R-:W-:Y:S01]  /*2fa0*/  FADD.FTZ R161, -R159, R40 ;  /* 0x000000289fa17221 */ /* 0x000fe20000010100 */
[C---:B------:R-:W-:Y:S01]  /*2fb0*/  FMUL.FTZ R27, R158.reuse, R27 ;  /* 0x0000001b9e1b7220 */ /* 0x040fe20000410000 */
[C---:B------:R-:W-:Y:S01]  /*2fc0*/  FMUL.FTZ R21, R158.reuse, R21 ;  /* 0x000000159e157220 */ /* 0x040fe20000410000 */
[----:B------:R-:W-:Y:S01]  /*2fd0*/  FFMA.FTZ R47, R47, R162, R164 ;  /* 0x000000a22f2f7223 */ /* 0x000fe200000100a4 */
[----:B------:R-:W-:Y:S01]  /*2fe0*/  FMUL.FTZ R40, R158, R161 ;  /* 0x000000a19e287220 */ /* 0x000fe20000410000 */
[----:B------:R-:W0:Y:S01]  /*2ff0*/  @!P1 LDC.64 R162, c[0x0][0x3c0] ;  /* 0x0000f000ffa29b82 */ /* 0x000e220000000a00 */
[----:B------:R-:W-:Y:S01]  /*3000*/  SHF.L.U32 R161, R112, 0x10, RZ ;  /* 0x0000001070a17819 */ /* 0x000fe200000006ff */
[C---:B------:R-:W-:Y:S01]  /*3010*/  FMUL.FTZ R23, R158.reuse, R23 ;  /* 0x000000179e177220 */ /* 0x040fe20000410000 */
[C---:B------:R-:W-:Y:S01]  /*3020*/  FMUL.FTZ R17, R158.reuse, R17 ;  /* 0x000000119e117220 */ /* 0x040fe20000410000 */
[C---:B------:R-:W-:Y:S01]  /*3030*/  FMUL.FTZ R19, R158.reuse, R19 ;  /* 0x000000139e137220 */ /* 0x040fe20000410000 */
[----:B------:R-:W-:Y:S01]  /*3040*/  FMUL.FTZ R121, R158, R121 ;  /* 0x000000799e797220 */ /* 0x000fe20000410000 */
[----:B------:R-:W-:Y:S01]  /*3050*/  FFMA.FTZ R40, R40, R161, R167 ;  /* 0x000000a128287223 */ /* 0x000fe200000100a7 */
[C---:B------:R-:W-:Y:S01]  /*3060*/  FADD.FTZ R161, -R159.reuse, R42 ;  /* 0x0000002a9fa17221 */ /* 0x040fe20000010100 */
[----:B------:R-:W1:Y:S01]  /*3070*/  @!P1 LDC.64 R164, c[0x0][0x3c8] ;  /* 0x0000f200ffa49b82 */ /* 0x000e620000000a00 */
[----:B------:R-:W-:-:S02]  /*3080*/  FADD.FTZ R123, -R159, R123 ;  /* 0x0000007b9f7b7221 */ /* 0x000fc40000010100 */
[C---:B------:R-:W-:Y:S01]  /*3090*/  FMUL.FTZ R42, R158.reuse, R161 ;  /* 0x000000a19e2a7220 */ /* 0x040fe20000410000 */
[----:B------:R-:W-:Y:S01]  /*30a0*/  SHF.L.U32 R161, R113, 0x10, RZ ;  /* 0x0000001071a17819 */ /* 0x000fe200000006ff */
[----:B------:R-:W-:Y:S01]  /*30b0*/  FMUL.FTZ R123, R158, R123 ;  /* 0x0000007b9e7b7220 */ /* 0x000fe20000410000 */
[----:B0-----:R-:W-:-:S05]  /*30c0*/  @!P1 IMAD.WIDE R162, R151, 0x4, R162 ;  /* 0x0000000497a29825 */ /* 0x001fca00078e02a2 */
[----:B------:R0:W-:Y:S01]  /*30d0*/  @!P1 STG.E desc[UR6][R162.64], R160 ;  /* 0x000000a0a2009986 */ /* 0x0001e2000c101906 */
[----:B-1----:R-:W-:-:S05]  /*30e0*/  @!P1 IMAD.WIDE R164, R151, 0x4, R164 ;  /* 0x0000000497a49825 */ /* 0x002fca00078e02a4 */
[----:B------:R1:W-:Y:S01]  /*30f0*/  @!P1 STG.E desc[UR6][R164.64], R158 ;  /* 0x0000009ea4009986 */ /* 0x0003e2000c101906 */
[----:B0-----:R-:W-:Y:S02]  /*3100*/  SHF.L.U32 R163, R93, 0x10, RZ ;  /* 0x000000105da37819 */ /* 0x001fe400000006ff */
[----:B------:R-:W-:Y:S02]  /*3110*/  SHF.L.U32 R160, R137, 0x10, RZ ;  /* 0x0000001089a07819 */ /* 0x000fe400000006ff */
[----:B------:R-:W-:Y:S01]  /*3120*/  SHF.L.U32 R162, R138, 0x10, RZ ;  /* 0x000000108aa27819 */ /* 0x000fe200000006ff */
[----:B------:R-:W-:Y:S01]  /*3130*/  FFMA.FTZ R42, R42, R161, R163 ;  /* 0x000000a12a2a7223 */ /* 0x000fe200000100a3 */
[----:B------:R-:W-:Y:S01]  /*3140*/  FADD.FTZ R161, -R159, R36 ;  /* 0x000000249fa17221 */ /* 0x000fe20000010100 */
[----:B------:R-:W-:Y:S02]  /*3150*/  SHF.L.U32 R163, R94, 0x10, RZ ;  /* 0x000000105ea37819 */ /* 0x000fe400000006ff */
[----:B------:R-:W-:Y:S01]  /*3160*/  FFMA.FTZ R41, R41, R160, R162 ;  /* 0x000000a029297223 */ /* 0x000fe200000100a2 */
[----:B------:R-:W-:Y:S01]  /*3170*/  FMUL.FTZ R36, R158, R161 ;  /* 0x000000a19e247220 */ /* 0x000fe20000410000 */
[----:B------:R-:W-:-:S02]  /*3180*/  SHF.L.U32 R160, R139, 0x10, RZ ;  /* 0x000000108ba07819 */ /* 0x000fc400000006ff */
[----:B------:R-:W-:Y:S02]  /*3190*/  SHF.L.U32 R162, R140, 0x10, RZ ;  /* 0x000000108ca27819 */ /* 0x000fe400000006ff */
[----:B------:R-:W-:Y:S02]  /*31a0*/  SHF.L.U32 R161, R114, 0x10, RZ ;  /* 0x0000001072a17819 */ /* 0x000fe400000006ff */
[----:B-1----:R-:W-:Y:S01]  /*31b0*/  SHF.L.U32 R164, R149, 0x10, RZ ;  /* 0x0000001095a47819 */ /* 0x002fe200000006ff */
[----:B------:R-:W-:Y:S01]  /*31c0*/  FFMA.FTZ R43, R43, R160, R162 ;  /* 0x000000a02b2b7223 */ /* 0x000fe200000100a2 */
[----:B------:R-:W-:Y:S01]  /*31d0*/  SHF.L.U32 R160, R141, 0x10, RZ ;  /* 0x000000108da07819 */ /* 0x000fe200000006ff */
[----:B------:R-:W-:Y:S01]  /*31e0*/  FFMA.FTZ R36, R36, R161, R163 ;  /* 0x000000a124247223 */ /* 0x000fe200000100a3 */
[----:B------:R-:W-:Y:S01]  /*31f0*/  SHF.L.U32 R162, R142, 0x10, RZ ;  /* 0x000000108ea27819 */ /* 0x000fe200000006ff */
[----:B------:R-:W-:Y:S01]  /*3200*/  FADD.FTZ R161, -R159, R38 ;  /* 0x000000269fa17221 */ /* 0x000fe20000010100 */
[----:B------:R-:W-:-:S03]  /*3210*/  SHF.L.U32 R163, R95, 0x10, RZ ;  /* 0x000000105fa37819 */ /* 0x000fc600000006ff */
[----:B------:R-:W-:Y:S01]  /*3220*/  FMUL.FTZ R38, R158, R161 ;  /* 0x000000a19e267220 */ /* 0x000fe20000410000 */
[----:B------:R-:W-:Y:S01]  /*3230*/  FFMA.FTZ R37, R37, R160, R162 ;  /* 0x000000a025257223 */ /* 0x000fe200000100a2 */
[----:B------:R-:W-:Y:S02]  /*3240*/  SHF.L.U32 R161, R115, 0x10, RZ ;  /* 0x0000001073a17819 */ /* 0x000fe400000006ff */
[----:B------:R-:W-:Y:S02]  /*3250*/  SHF.L.U32 R160, R143, 0x10, RZ ;  /* 0x000000108fa07819 */ /* 0x000fe400000006ff */
[----:B------:R-:W-:Y:S01]  /*3260*/  SHF.L.U32 R162, R144, 0x10, RZ ;  /* 0x0000001090a27819 */ /* 0x000fe200000006ff */
[----:B------:R-:W-:Y:S01]  /*3270*/  FFMA.FTZ R38, R38, R161, R163 ;  /* 0x000000a126267223 */ /* 0x000fe200000100a3 */
[----:B------:R-:W-:-:S03]  /*3280*/  SHF.L.U32 R161, R88, 0x10, RZ ;  /* 0x0000001058a17819 */ /* 0x000fc600000006ff */
[----:B------:R-:W-:Y:S01]  /*3290*/  FFMA.FTZ R163, R39, R160, R162 ;  /* 0x000000a027a37223 */ /* 0x000fe200000100a2 */
[----:B------:R-:W-:Y:S01]  /*32a0*/  FADD.FTZ R39, -R159, R32 ;  /* 0x000000209f277221 */ /* 0x000fe20000010100 */
[----:B------:R-:W-:Y:S02]  /*32b0*/  SHF.L.U32 R160, R145, 0x10, RZ ;  /* 0x0000001091a07819 */ /* 0x000fe400000006ff */
[----:B------:R-:W-:Y:S01]  /*32c0*/  SHF.L.U32 R162, R146, 0x10, RZ ;  /* 0x0000001092a27819 */ /* 0x000fe200000006ff */
[----:B------:R-:W-:Y:S01]  /*32d0*/  FMUL.FTZ R32, R158, R39 ;  /* 0x000000279e207220 */ /* 0x000fe20000410000 */
[----:B------:R-:W-:-:S03]  /*32e0*/  SHF.L.U32 R39, R108, 0x10, RZ ;  /* 0x000000106c277819 */ /* 0x000fc600000006ff */
[----:B------:R-:W-:Y:S01]  /*32f0*/  FFMA.FTZ R33, R33, R160, R162 ;  /* 0x000000a021217223 */ /* 0x000fe200000100a2 */
[----:B------:R-:W-:Y:S01]  /*3300*/  SHF.L.U32 R160, R147, 0x10, RZ ;  /* 0x0000001093a07819 */ /* 0x000fe200000006ff */
[----:B------:R-:W-:Y:S01]  /*3310*/  FFMA.FTZ R32, R32, R39, R161 ;  /* 0x0000002720207223 */ /* 0x000fe200000100a1 */
[----:B------:R-:W-:Y:S01]  /*3320*/  FADD.FTZ R39, -R159, R34 ;  /* 0x000000229f277221 */ /* 0x000fe20000010100 */
[----:B------:R-:W-:Y:S02]  /*3330*/  SHF.L.U32 R161, R89, 0x10, RZ ;  /* 0x0000001059a17819 */ /* 0x000fe400000006ff */
[----:B------:R-:W-:Y:S01]  /*3340*/  SHF.L.U32 R162, R148, 0x10, RZ ;  /* 0x0000001094a27819 */ /* 0x000fe200000006ff */
[----:B------:R-:W-:Y:S01]  /*3350*/  FMUL.FTZ R34, R158, R39 ;  /* 0x000000279e227220 */ /* 0x000fe20000410000 */
[----:B------:R-:W-:-:S05]  /*3360*/  SHF.L.U32 R39, R109, 0x10, RZ ;  /* 0x000000106d277819 */ /* 0x000fca00000006ff */
[----:B------:R-:W-:Y:S01]  /*3370*/  FFMA.FTZ R34, R34, R39, R161 ;  /* 0x0000002722227223 */ /* 0x000fe200000100a1 */
[----:B------:R-:W-:Y:S01]  /*3380*/  FFMA.FTZ R39, R35, R160, R162 ;  /* 0x000000a023277223 */ /* 0x000fe200000100a2 */
[----:B------:R-:W-:Y:S01]  /*3390*/  FADD.FTZ R35, -R159, R28 ;  /* 0x0000001c9f237221 */ /* 0x000fe20000010100 */
[----:B------:R-:W-:Y:S02]  /*33a0*/  SHF.L.U32 R28, R110, 0x10, RZ ;  /* 0x000000106e1c7819 */ /* 0x000fe400000006ff */
[----:B------:R-:W-:Y:S01]  /*33b0*/  SHF.L.U32 R160, R90, 0x10, RZ ;  /* 0x000000105aa07819 */ /* 0x000fe200000006ff */
[----:B------:R-:W-:Y:S01]  /*33c0*/  FMUL.FTZ R35, R158, R35 ;  /* 0x000000239e237220 */ /* 0x000fe20000410000 */
[----:B------:R-:W-:-:S03]  /*33d0*/  PRMT R162, R105, 0x7632, R162 ;  /* 0x0000763269a27816 */ /* 0x000fc600000000a2 */
[----:B------:R-:W-:Y:S01]  /*33e0*/  FFMA.FTZ R161, R35, R28, R160 ;  /* 0x0000001c23a17223 */ /* 0x000fe200000100a0 */
[----:B------:R-:W-:Y:S02]  /*33f0*/  SHF.L.U32 R28, R150, 0x10, RZ ;  /* 0x00000010961c7819 */ /* 0x000fe400000006ff */
[----:B------:R-:W-:Y:S02]  /*3400*/  SHF.L.U32 R35, R84, 0x10, RZ ;  /* 0x0000001054237819 */ /* 0x000fe400000006ff */
[----:B------:R-:W-:Y:S01]  /*3410*/  SHF.L.U32 R162, R162, 0x10, RZ ;  /* 0x00000010a2a27819 */ /* 0x000fe200000006ff */
[----:B------:R-:W-:Y:S01]  /*3420*/  FFMA.FTZ R164, R29, R164, R28 ;  /* 0x000000a41da47223 */ /* 0x000fe2000001001c */
[--C-:B------:R-:W-:Y:S01]  /*3430*/  FADD.FTZ R29, -R159, R30.reuse ;  /* 0x0000001e9f1d7221 */ /* 0x100fe20000010100 */
[C---:B------:R-:W-:Y:S02]  /*3440*/  SHF.L.U32 R28, R91.reuse, 0x10, RZ ;  /* 0x000000105b1c7819 */ /* 0x040fe400000006ff */
[----:B------:R-:W-:Y:S01]  /*3450*/  PRMT R30, R91, 0x7632, R30 ;  /* 0x000076325b1e7816 */ /* 0x000fe2000000001e */
[----:B------:R-:W-:Y:S01]  /*3460*/  FMUL.FTZ R29, R158, R29 ;  /* 0x0000001d9e1d7220 */ /* 0x000fe20000410000 */
[----:B------:R-:W-:-:S02]  /*3470*/  SHF.L.U32 R160, R100, 0x10, RZ ;  /* 0x0000001064a07819 */ /* 0x000fc400000006ff */
[----:B------:R-:W-:Y:S01]  /*3480*/  SHF.L.U32 R30, R30, 0x10, RZ ;  /* 0x000000101e1e7819 */ /* 0x000fe200000006ff */
[--C-:B------:R-:W-:Y:S01]  /*3490*/  FFMA.FTZ R168, R29, R168, R28.reuse ;  /* 0x000000a81da87223 */ /* 0x100fe2000001001c */
[----:B------:R-:W-:Y:S01]  /*34a0*/  PRMT R28, R111, 0x7632, R28 ;  /* 0x000076326f1c7816 */ /* 0x000fe2000000001c */
[--C-:B------:R-:W-:Y:S01]  /*34b0*/  FADD.FTZ R29, -R159, R24.reuse ;  /* 0x000000189f1d7221 */ /* 0x100fe20000010100 */
[----:B------:R-:W-:Y:S02]  /*34c0*/  PRMT R24, R104, 0x7632, R24 ;  /* 0x0000763268187816 */ /* 0x000fe40000000018 */
[----:B------:R-:W-:Y:S02]  /*34d0*/  SHF.L.U32 R28, R28, 0x10, RZ ;  /* 0x000000101c1c7819 */ /* 0x000fe400000006ff */
[----:B------:R-:W-:-:S03]  /*34e0*/  SHF.L.U32 R24, R24, 0x10, RZ ;  /* 0x0000001018187819 */ /* 0x000fc600000006ff */
[--C-:B------:R-:W-:Y:S01]  /*34f0*/  FFMA.FTZ R31, R31, R28, R30.reuse ;  /* 0x0000001c1f1f7223 */ /* 0x100fe2000001001e */
[----:B------:R-:W-:Y:S01]  /*3500*/  PRMT R30, R84, 0x7632, R30 ;  /* 0x00007632541e7816 */ /* 0x000fe2000000001e */
[----:B------:R-:W-:Y:S01]  /*3510*/  FMUL.FTZ R28, R158, R29 ;  /* 0x0000001d9e1c7220 */ /* 0x000fe20000410000 */
[----:B------:R-:W-:Y:S02]  /*3520*/  SHF.L.U32 R29, R104, 0x10, RZ ;  /* 0x00000010681d7819 */ /* 0x000fe400000006ff */
[----:B------:R-:W-:-:S03]  /*3530*/  SHF.L.U32 R30, R30, 0x10, RZ ;  /* 0x000000101e1e7819 */ /* 0x000fc600000006ff */
[----:B------:R-:W-:Y:S02]  /*3540*/  FFMA.FTZ R28, R28, R29, R35 ;  /* 0x0000001d1c1c7223 */ /* 0x000fe40000010023 */
[----:B------:R-:W-:Y:S01]  /*3550*/  FFMA.FTZ R35, R25, R24, R30 ;  /* 0x0000001819237223 */ /* 0x000fe2000001001e */
[----:B------:R-:W-:Y:S01]  /*3560*/  FADD.FTZ R25, -R159, R26 ;  /* 0x0000001a9f197221 */ /* 0x000fe20000010100 */
[----:B------:R-:W-:Y:S02]  /*3570*/  SHF.L.U32 R24, R105, 0x10, RZ ;  /* 0x0000001069187819 */ /* 0x000fe400000006ff */
[----:B------:R-:W-:Y:S01]  /*3580*/  SHF.L.U32 R26, R85, 0x10, RZ ;  /* 0x00000010551a7819 */ /* 0x000fe200000006ff */
[----:B------:R-:W-:Y:S01]  /*3590*/  FMUL.FTZ R25, R158, R25 ;  /* 0x000000199e197220 */ /* 0x000fe20000410000 */
[----:B------:R-:W-:Y:S02]  /*35a0*/  SHF.L.U32 R30, R106, 0x10, RZ ;  /* 0x000000106a1e7819 */ /* 0x000fe400000006ff */
[----:B------:R-:W-:Y:S01]  /*35b0*/  F2FP.BF16.F32.PACK_AB R28, R35, R28 ;  /* 0x0000001c231c723e */ /* 0x000fe200000010ff */
[----:B------:R-:W-:Y:S01]  /*35c0*/  FFMA.FTZ R29, R25, R24, R26 ;  /* 0x00000018191d7223 */ /* 0x000fe2000001001a */
[----:B------:R-:W-:Y:S01]  /*35d0*/  PRMT R24, R85, 0x7632, R24 ;  /* 0x0000763255187816 */ /* 0x000fe20000000018 */
[----:B------:R-:W-:Y:S01]  /*35e0*/  FADD.FTZ R25, -R159, R20 ;  /* 0x000000149f197221 */ /* 0x000fe20000010100 */
[----:B------:R-:W-:-:S02]  /*35f0*/  SHF.L.U32 R20, R86, 0x10, RZ ;  /* 0x0000001056147819 */ /* 0x000fc400000006ff */
[----:B------:R-:W-:Y:S01]  /*3600*/  SHF.L.U32 R24, R24, 0x10, RZ ;  /* 0x0000001018187819 */ /* 0x000fe200000006ff */
[----:B------:R-:W-:Y:S01]  /*3610*/  FMUL.FTZ R25, R158, R25 ;  /* 0x000000199e197220 */ /* 0x000fe20000410000 */
[----:B------:R-:W-:-:S03]  /*3620*/  F2FP.BF16.F32.PACK_AB R26, R164, R161 ;  /* 0x000000a1a41a723e */ /* 0x000fc600000010ff */
[----:B------:R-:W-:Y:S01]  /*3630*/  FFMA.FTZ R162, R27, R162, R24 ;  /* 0x000000a21ba27223 */ /* 0x000fe20000010018 */
[--C-:B------:R-:W-:Y:S01]  /*3640*/  FFMA.FTZ R30, R25, R30, R20.reuse ;  /* 0x0000001e191e7223 */ /* 0x100fe20000010014 */
[----:B------:R-:W-:Y:S02]  /*3650*/  PRMT R20, R106, 0x7632, R20 ;  /* 0x000076326a147816 */ /* 0x000fe40000000014 */
[----:B------:R-:W-:Y:S02]  /*3660*/  PRMT R24, R86, 0x7632, R24 ;  /* 0x0000763256187816 */ /* 0x000fe40000000018 */
[----:B------:R-:W-:Y:S02]  /*3670*/  SHF.L.U32 R20, R20, 0x10, RZ ;  /* 0x0000001014147819 */ /* 0x000fe400000006ff */
[----:B------:R-:W-:Y:S02]  /*3680*/  SHF.L.U32 R24, R24, 0x10, RZ ;  /* 0x0000001018187819 */ /* 0x000fe400000006ff */
[----:B------:R-:W-:-:S02]  /*3690*/  F2FP.BF16.F32.PACK_AB R27, R31, R168 ;  /* 0x000000a81f1b723e */ /* 0x000fc400000010ff */
[----:B------:R-:W-:Y:S01]  /*36a0*/  F2FP.BF16.F32.PACK_AB R25, R39, R34 ;  /* 0x000000222719723e */ /* 0x000fe200000010ff */
[----:B------:R-:W-:Y:S01]  /*36b0*/  FFMA.FTZ R167, R21, R20, R24 ;  /* 0x0000001415a77223 */ /* 0x000fe20000010018 */
[--C-:B------:R-:W-:Y:S01]  /*36c0*/  FADD.FTZ R21, -R159, R22.reuse ;  /* 0x000000169f157221 */ /* 0x100fe20000010100 */
[C---:B------:R-:W-:Y:S02]  /*36d0*/  SHF.L.U32 R20, R87.reuse, 0x10, RZ ;  /* 0x0000001057147819 */ /* 0x040fe400000006ff */
[----:B------:R-:W-:Y:S01]  /*36e0*/  PRMT R22, R87, 0x7632, R22 ;  /* 0x0000763257167816 */ /* 0x000fe20000000016 */
[----:B------:R-:W-:Y:S01]  /*36f0*/  FMUL.FTZ R21, R158, R21 ;  /* 0x000000159e157220 */ /* 0x000fe20000410000 */
[----:B------:R-:W-:Y:S02]  /*3700*/  F2FP.BF16.F32.PACK_AB R24, R33, R32 ;  /* 0x000000202118723e */ /* 0x000fe400000010ff */
[----:B------:R-:W-:Y:S01]  /*3710*/  SHF.L.U32 R22, R22, 0x10, RZ ;  /* 0x0000001016167819 */ /* 0x000fe200000006ff */
[--C-:B------:R-:W-:Y:S01]  /*3720*/  FFMA.FTZ R170, R21, R170, R20.reuse ;  /* 0x000000aa15aa7223 */ /* 0x100fe20000010014 */
[----:B------:R-:W-:Y:S01]  /*3730*/  PRMT R20, R107, 0x7632, R20 ;  /* 0x000076326b147816 */ /* 0x000fe20000000014 */
[----:B------:R-:W-:Y:S01]  /*3740*/  FADD.FTZ R21, -R159, R16 ;  /* 0x000000109f157221 */ /* 0x000fe20000010100 */
[----:B------:R-:W-:-:S02]  /*3750*/  SHF.L.U32 R16, R80, 0x10, RZ ;  /* 0x0000001050107819 */ /* 0x000fc400000006ff */
[----:B------:R-:W-:Y:S01]  /*3760*/  SHF.L.U32 R20, R20, 0x10, RZ ;  /* 0x0000001014147819 */ /* 0x000fe200000006ff */
[----:B------:R-:W-:Y:S01]  /*3770*/  FMUL.FTZ R21, R158, R21 ;  /* 0x000000159e157220 */ /* 0x000fe20000410000 */
[----:B------:R-:W-:Y:S02]  /*3780*/  F2FP.BF16.F32.PACK_AB R30, R167, R30 ;  /* 0x0000001ea71e723e */ /* 0x000fe400000010ff */
[----:B------:R-:W-:Y:S01]  /*3790*/  F2FP.BF16.F32.PACK_AB R29, R162, R29 ;  /* 0x0000001da21d723e */ /* 0x000fe200000010ff */
[----:B------:R-:W-:Y:S01]  /*37a0*/  FFMA.FTZ R171, R23, R20, R22 ;  /* 0x0000001417ab7223 */ /* 0x000fe20000010016 */
[--C-:B------:R-:W-:Y:S01]  /*37b0*/  FFMA.FTZ R160, R21, R160, R16.reuse ;  /* 0x000000a015a07223 */ /* 0x100fe20000010010 */
[----:B------:R-:W-:Y:S02]  /*37c0*/  PRMT R16, R100, 0x7632, R16 ;  /* 0x0000763264107816 */ /* 0x000fe40000000010 */
[----:B------:R-:W-:Y:S02]  /*37d0*/  PRMT R20, R80, 0x7632, R20 ;  /* 0x0000763250147816 */ /* 0x000fe40000000014 */
[----:B------:R-:W-:-:S02]  /*37e0*/  SHF.L.U32 R16, R16, 0x10, RZ ;  /* 0x0000001010107819 */ /* 0x000fc400000006ff */
[----:B------:R-:W-:Y:S02]  /*37f0*/  SHF.L.U32 R20, R20, 0x10, RZ ;  /* 0x0000001014147819 */ /* 0x000fe400000006ff */
[----:B------:R-:W-:Y:S02]  /*3800*/  F2FP.BF16.F32.PACK_AB R22, R37, R36 ;  /* 0x000000242516723e */ /* 0x000fe400000010ff */
[----:B------:R-:W0:Y:S01]  /*3810*/  LDC.64 R36, c[0x0][0x380] ;  /* 0x0000e000ff247b82 */ /* 0x000e220000000a00 */
[----:B------:R-:W-:Y:S01]  /*3820*/  FFMA.FTZ R165, R17, R16, R20 ;  /* 0x0000001011a57223 */ /* 0x000fe20000010014 */
[--C-:B------:R-:W-:Y:S01]  /*3830*/  FADD.FTZ R17, -R159, R18.reuse ;  /* 0x000000129f117221 */ /* 0x100fe20000010100 */
[C---:B------:R-:W-:Y:S02]  /*3840*/  SHF.L.U32 R16, R81.reuse, 0x10, RZ ;  /* 0x0000001051107819 */ /* 0x040fe400000006ff */
[----:B------:R-:W-:Y:S01]  /*3850*/  PRMT R18, R81, 0x7632, R18 ;  /* 0x0000763251127816 */ /* 0x000fe20000000012 */
[----:B------:R-:W-:Y:S01]  /*3860*/  FMUL.FTZ R17, R158, R17 ;  /* 0x000000119e117220 */ /* 0x000fe20000410000 */
[----:B------:R-:W-:-:S02]  /*3870*/  PRMT R20, R83, 0x7632, R20 ;  /* 0x0000763253147816 */ /* 0x000fc40000000014 */
[----:B------:R-:W-:Y:S01]  /*3880*/  SHF.L.U32 R18, R18, 0x10, RZ ;  /* 0x0000001012127819 */ /* 0x000fe200000006ff */
[--C-:B------:R-:W-:Y:S01]  /*3890*/  FFMA.FTZ R166, R17, R166, R16.reuse ;  /* 0x000000a611a67223 */ /* 0x100fe20000010010 */
[----:B------:R-:W-:Y:S01]  /*38a0*/  PRMT R16, R101, 0x7632, R16 ;  /* 0x0000763265107816 */ /* 0x000fe20000000010 */
[----:B------:R-:W-:Y:S01]  /*38b0*/  FADD.FTZ R17, -R159, R120 ;  /* 0x000000789f117221 */ /* 0x000fe20000010100 */
[----:B------:R-:W-:Y:S02]  /*38c0*/  SHF.L.U32 R120, R102, 0x10, RZ ;  /* 0x0000001066787819 */ /* 0x000fe400000006ff */
[----:B------:R-:W-:Y:S01]  /*38d0*/  SHF.L.U32 R16, R16, 0x10, RZ ;  /* 0x0000001010107819 */ /* 0x000fe200000006ff */
[----:B------:R-:W-:Y:S01]  /*38e0*/  FMUL.FTZ R17, R158, R17 ;  /* 0x000000119e117220 */ /* 0x000fe20000410000 */
[----:B------:R-:W-:Y:S02]  /*38f0*/  SHF.L.U32 R20, R20, 0x10, RZ ;  /* 0x0000001014147819 */ /* 0x000fe400000006ff */
[----:B------:R-:W-:Y:S01]  /*3900*/  F2FP.BF16.F32.PACK_AB R23, R163, R38 ;  /* 0x00000026a317723e */ /* 0x000fe200000010ff */
[----:B------:R-:W-:Y:S01]  /*3910*/  FFMA.FTZ R169, R19, R16, R18 ;  /* 0x0000001013a97223 */ /* 0x000fe20000010012 */
[----:B------:R-:W-:-:S02]  /*3920*/  SHF.L.U32 R16, R82, 0x10, RZ ;  /* 0x0000001052107819 */ /* 0x000fc400000006ff */
[----:B------:R-:W-:Y:S02]  /*3930*/  PRMT R18, R82, 0x7632, R18 ;  /* 0x0000763252127816 */ /* 0x000fe40000000012 */
[----:B------:R-:W-:Y:S01]  /*3940*/  F2FP.BF16.F32.PACK_AB R19, R47, R46 ;  /* 0x0000002e2f13723e */ /* 0x000fe200000010ff */
[--C-:B------:R-:W-:Y:S01]  /*3950*/  FFMA.FTZ R120, R17, R120, R16.reuse ;  /* 0x0000007811787223 */ /* 0x100fe20000010010 */
[----:B------:R-:W-:Y:S01]  /*3960*/  PRMT R16, R102, 0x7632, R16 ;  /* 0x0000763266107816 */ /* 0x000fe20000000010 */
[----:B------:R-:W-:Y:S01]  /*3970*/  FADD.FTZ R17, -R159, R122 ;  /* 0x0000007a9f117221 */ /* 0x000fe20000010100 */
[----:B------:R-:W-:Y:S02]  /*3980*/  SHF.L.U32 R18, R18, 0x10, RZ ;  /* 0x0000001012127819 */ /* 0x000fe400000006ff */
[----:B------:R-:W-:Y:S01]  /*3990*/  SHF.L.U32 R16, R16, 0x10, RZ ;  /* 0x0000001010107819 */ /* 0x000fe200000006ff */
[----:B------:R-:W-:Y:S01]  /*39a0*/  FMUL.FTZ R17, R158, R17 ;  /* 0x000000119e117220 */ /* 0x000fe20000410000 */
[----:B------:R-:W-:-:S02]  /*39b0*/  SHF.L.U32 R122, R103, 0x10, RZ ;  /* 0x00000010677a7819 */ /* 0x000fc400000006ff */
[----:B------:R-:W-:Y:S01]  /*39c0*/  F2FP.BF16.F32.PACK_AB R21, R43, R42 ;  /* 0x0000002a2b15723e */ /* 0x000fe200000010ff */
[--C-:B------:R-:W-:Y:S01]  /*39d0*/  FFMA.FTZ R121, R121, R16, R18.reuse ;  /* 0x0000001079797223 */ /* 0x100fe20000010012 */
[----:B------:R-:W-:Y:S02]  /*39e0*/  SHF.L.U32 R16, R83, 0x10, RZ ;  /* 0x0000001053107819 */ /* 0x000fe400000006ff */
[----:B------:R-:W-:Y:S02]  /*39f0*/  PRMT R18, R103, 0x7632, R18 ;  /* 0x0000763267127816 */ /* 0x000fe40000000012 */
[----:B------:R-:W-:Y:S01]  /*3a00*/  F2FP.BF16.F32.PACK_AB R31, R171, R170 ;  /* 0x000000aaab1f723e */ /* 0x000fe200000010ff */
[----:B------:R-:W-:Y:S01]  /*3a10*/  FFMA.FTZ R122, R17, R122, R16 ;  /* 0x0000007a117a7223 */ /* 0x000fe20000010010 */
[----:B------:R-:W-:Y:S01]  /*3a20*/  SHF.L.U32 R18, R18, 0x10, RZ ;  /* 0x0000001012127819 */ /* 0x000fe200000006ff */
[----:B------:R-:W1:Y:S01]  /*3a30*/  LDC.64 R16, c[0x0][0x428] ;  /* 0x00010a00ff107b82 */ /* 0x000e620000000a00 */
[----:B------:R-:W-:-:S02]  /*3a40*/  F2FP.BF16.F32.PACK_AB R34, R121, R120 ;  /* 0x000000787922723e */ /* 0x000fc400000010ff */
[----:B------:R-:W-:Y:S01]  /*3a50*/  F2FP.BF16.F32.PACK_AB R33, R169, R166 ;  /* 0x000000a6a921723e */ /* 0x000fe200000010ff */
[----:B------:R-:W-:Y:S01]  /*3a60*/  FFMA.FTZ R123, R123, R18, R20 ;  /* 0x000000127b7b7223 */ /* 0x000fe20000010014 */
[----:B------:R-:W-:Y:S02]  /*3a70*/  F2FP.BF16.F32.PACK_AB R18, R45, R44 ;  /* 0x0000002c2d12723e */ /* 0x000fe400000010ff */
[----:B------:R-:W-:Y:S02]  /*3a80*/  F2FP.BF16.F32.PACK_AB R20, R41, R40 ;  /* 0x000000282914723e */ /* 0x000fe400000010ff */
[----:B------:R-:W-:Y:S02]  /*3a90*/  F2FP.BF16.F32.PACK_AB R35, R123, R122 ;  /* 0x0000007a7b23723e */ /* 0x000fe400000010ff */
[----:B------:R-:W-:Y:S02]  /*3aa0*/  F2FP.BF16.F32.PACK_AB R32, R165, R160 ;  /* 0x000000a0a520723e */ /* 0x000fe400000010ff */
[----:B0-----:R-:W-:-:S04]  /*3ab0*/  LEA R151, R36, R151, 0x2 ;  /* 0x0000009724977211 */ /* 0x001fc800078e10ff */
[----:B------:R-:W-:Y:S01]  /*3ac0*/  ISETP.GE.AND P1, PT, R151, R37, PT ;  /* 0x000000259700720c */ /* 0x000fe20003f26270 */
[----:B-1----:R-:W-:-:S04]  /*3ad0*/  IMAD.WIDE.U32 R46, R154, 0x10, R16 ;  /* 0x000000109a2e7825 */ /* 0x002fc800078e0010 */
[----:B------:R-:W-:-:S04]  /*3ae0*/  IMAD.WIDE.U32 R158, R156, 0x10, R16 ;  /* 0x000000109c9e7825 */ /* 0x000fc800078e0010 */
[----:B------:R-:W-:-:S04]  /*3af0*/  IMAD.WIDE.U32 R44, R153, 0x10, R16 ;  /* 0x00000010992c7825 */ /* 0x000fc800078e0010 */
[----:B------:R-:W-:-:S04]  /*3b00*/  IMAD.WIDE.U32 R154, R155, 0x10, R16 ;  /* 0x000000109b9a7825 */ /* 0x000fc800078e0010 */
[----:B------:R-:W-:Y:S01]  /*3b10*/  IMAD.WIDE.U32 R156, R157, 0x10, R16 ;  /* 0x000000109d9c7825 */ /* 0x000fe200078e0010 */
[----:B------:R-:W-:Y:S02]  /*3b20*/  F2FP.BF16.F32.PACK_AB R17, R51, R50 ;  /* 0x000000323311723e */ /* 0x000fe400000010ff */
[----:B------:R-:W-:-:S05]  /*3b30*/  F2FP.BF16.F32.PACK_AB R16, R49, R48 ;  /* 0x000000303110723e */ /* 0x000fca00000010ff */
[----:B------:R1:W-:Y:S04]  /*3b40*/  STG.E.128 desc[UR6][R44.64], R16 ;  /* 0x000000102c007986 */ /* 0x0003e8000c101d06 */
[----:B------:R1:W-:Y:S04]  /*3b50*/  STG.E.128 desc[UR6][R46.64], R20 ;  /* 0x000000142e007986 */ /* 0x0003e8000c101d06 */
[----:B------:R1:W-:Y:S04]  /*3b60*/  STG.E.128 desc[UR6][R154.64], R24 ;  /* 0x000000189a007986 */ /* 0x0003e8000c101d06 */
[----:B------:R1:W-:Y:S04]  /*3b70*/  STG.E.128 desc[UR6][R158.64], R28 ;  /* 0x0000001c9e007986 */ /* 0x0003e8000c101d06 */
[----:B------:R1:W-:Y:S01]  /*3b80*/  STG.E.128 desc[UR6][R156.64], R32 ;  /* 0x000000209c007986 */ /* 0x0003e2000c101d06 */
[----:B------:R-:W-:Y:S05]  /*3b90*/  @!P1 BRA `(.L_x_13891) ;  /* 0xffffffc800d09947 */ /* 0x000fea000383ffff */
[----:B------:R-:W-:Y:S05]  /*3ba0*/  EXIT ;  /* 0x000000000000794d */ /* 0x000fea0003800000 */
.L_x_13890:
        /* <DEDUP_REMOVED lines=8> */
.L_x_13893:
[----:B------:R-:W-:Y:S05]  /*3c30*/  BSYNC B0 ;  /* 0x0000000000007941 */ /* 0x000fea0003800000 */
.L_x_13892:
        /* <DEDUP_REMOVED lines=8> */
.L_x_13894:
[----:B------:R-:W-:Y:S02]  /*3cc0*/  HFMA2 R161, -RZ, RZ, 0, 2.384185791015625e-07 ;  /* 0x00000004ffa17431 */ /* 0x000fe400000001ff */
[----:B------:R-:W-:-:S05]  /*3cd0*/  FADD.FTZ R165, R164, R158 ;  /* 0x0000009ea4a57221 */ /* 0x000fca0000010000 */
[----:B------:R-:W-:-:S07]  /*3ce0*/  MOV R164, R165 ;  /* 0x000000a500a47202 */ /* 0x000fce0000000f00 */
[----:B------:R-:W-:Y:S05]  /*3cf0*/  WARPSYNC.COLLECTIVE R159, `(.L_x_13895) ;  /* 0x000000009f087348 */ /* 0x000fea0003c00000 */
[----:B------:R0:W1:Y:S02]  /*3d00*/  SHFL.BFLY P2, R158, R164, R161, R162 ;  /* 0x0c0000a1a49e7389 */ /* 0x00006400000400a2 */
[----:B01----:R-:W-:Y:S05]  /*3d10*/  ENDCOLLECTIVE ;  /* 0x000000000000791b */ /* 0x003fea0003800000 */
.L_x_13895:
[----:B------:R-:W-:Y:S02]  /*3d20*/  HFMA2 R161, -RZ, RZ, 0, 4.76837158203125e-07 ;  /* 0x00000008ffa17431 */ /* 0x000fe400000001ff */
[----:B------:R-:W-:-:S05]  /*3d30*/  FADD.FTZ R166, R165, R158 ;  /* 0x0000009ea5a67221 */ /* 0x000fca0000010000 */
[----:B------:R-:W-:-:S07]  /*3d40*/  MOV R164, R166 ;  /* 0x000000a600a47202 */ /* 0x000fce0000000f00 */
[----:B------:R-:W-:Y:S05]  /*3d50*/  WARPSYNC.COLLECTIVE R159, `(.L_x_13896) ;  /* 0x000000009f087348 */ /* 0x000fea0003c00000 */
[----:B------:R0:W1:Y:S02]  /*3d60*/  SHFL.BFLY P2, R158, R164, R161, R162 ;  /* 0x0c0000a1a49e7389 */ /* 0x00006400000400a2 */
[----:B01----:R-:W-:Y:S05]  /*3d70*/  ENDCOLLECTIVE ;  /* 0x000000000000791b */ /* 0x003fea0003800000 */
.L_x_13896:
[----:B------:R-:W-:Y:S02]  /*3d80*/  HFMA2 R161, -RZ, RZ, 0, 9.5367431640625e-07 ;  /* 0x00000010ffa17431 */ /* 0x000fe400000001ff */
[----:B------:R-:W-:-:S05]  /*3d90*/  FADD.FTZ R167, R166, R158 ;  /* 0x0000009ea6a77221 */ /* 0x000fca0000010000 */
[----:B------:R-:W-:-:S07]  /*3da0*/  MOV R164, R167 ;  /* 0x000000a700a47202 */ /* 0x000fce0000000f00 */
[----:B------:R-:W-:Y:S05]  /*3db0*/  WARPSYNC.COLLECTIVE R159, `(.L_x_13897) ;  /* 0x000000009f087348 */ /* 0x000fea0003c00000 */
[----:B------:R0:W1:Y:S02]  /*3dc0*/  SHFL.BFLY P2, R158, R164, R161, R162 ;  /* 0x0c0000a1a49e7389 */ /* 0x00006400000400a2 */
[----:B01----:R-:W-:Y:S05]  /*3dd0*/  ENDCOLLECTIVE ;  /* 0x000000000000791b */ /* 0x003fea0003800000 */
.L_x_13897:
        /* <DEDUP_REMOVED lines=87> */
.L_x_13898:
[----:B------:R-:W-:Y:S02]  /*4350*/  HFMA2 R161, -RZ, RZ, 0, 1.1920928955078125e-07 ;  /* 0x00000002ffa17431 */ /* 0x000fe400000001ff */
[----:B------:R-:W-:-:S05]  /*4360*/  FADD.FTZ R165, R164, R158 ;  /* 0x0000009ea4a57221 */ /* 0x000fca0000010000 */
[----:B------:R-:W-:-:S07]  /*4370*/  MOV R164, R165 ;  /* 0x000000a500a47202 */ /* 0x000fce0000000f00 */
[----:B------:R-:W-:Y:S05]  /*4380*/  WARPSYNC.COLLECTIVE R159, `(.L_x_13899) ;  /* 0x000000009f087348 */ /* 0x000fea0003c00000 */
[----:B------:R0:W1:Y:S02]  /*4390*/  SHFL.BFLY P2, R158, R164, R161, R162 ;  /* 0x0c0000a1a49e7389 */ /* 0x00006400000400a2 */
[----:B01----:R-:W-:Y:S05]  /*43a0*/  ENDCOLLECTIVE ;  /* 0x000000000000791b */ /* 0x003fea0003800000 */
.L_x_13899:
[----:B------:R-:W-:Y:S02]  /*43b0*/  HFMA2 R161, -RZ, RZ, 0, 2.384185791015625e-07 ;  /* 0x00000004ffa17431 */ /* 0x000fe400000001ff */
[----:B------:R-:W-:-:S05]  /*43c0*/  FADD.FTZ R166, R165, R158 ;  /* 0x0000009ea5a67221 */ /* 0x000fca0000010000 */
[----:B------:R-:W-:-:S07]  /*43d0*/  MOV R164, R166 ;  /* 0x000000a600a47202 */ /* 0x000fce0000000f00 */
[----:B------:R-:W-:Y:S05]  /*43e0*/  WARPSYNC.COLLECTIVE R159, `(.L_x_13900) ;  /* 0x000000009f087348 */ /* 0x000fea0003c00000 */
[----:B------:R0:W1:Y:S02]  /*43f0*/  SHFL.BFLY P2, R158, R164, R161, R162 ;  /* 0x0c0000a1a49e7389 */ /* 0x00006400000400a2 */
[----:B01----:R-:W-:Y:S05]  /*4400*/  ENDCOLLECTIVE ;  /* 0x000000000000791b */ /* 0x003fea0003800000 */
.L_x_13900:
[----:B------:R-:W-:Y:S02]  /*4410*/  HFMA2 R161, -RZ, RZ, 0, 4.76837158203125e-07 ;  /* 0x00000008ffa17431 */ /* 0x000fe400000001ff */
[----:B------:R-:W-:-:S05]  /*4420*/  FADD.FTZ R167, R166, R158 ;  /* 0x0000009ea6a77221 */ /* 0x000fca0000010000 */
[----:B------:R-:W-:-:S07]  /*4430*/  MOV R164, R167 ;  /* 0x000000a700a47202 */ /* 0x000fce0000000f00 */
[----:B------:R-:W-:Y:S05]  /*4440*/  WARPSYNC.COLLECTIVE R159, `(.L_x_13901) ;  /* 0x000000009f087348 */ /* 0x000fea0003c00000 */
[----:B------:R0:W1:Y:S02]  /*4450*/  SHFL.BFLY P2, R158, R164, R161, R162 ;  /* 0x0c0000a1a49e7389 */ /* 0x00006400000400a2 */
[----:B01----:R-:W-:Y:S05]  /*4460*/  ENDCOLLECTIVE ;  /* 0x000000000000791b */ /* 0x003fea0003800000 */
.L_x_13901:
[----:B------:R-:W-:Y:S02]  /*4470*/  HFMA2 R161, -RZ, RZ, 0, 9.5367431640625e-07 ;  /* 0x00000010ffa17431 */ /* 0x000fe400000001ff */
[----:B------:R-:W-:-:S05]  /*4480*/  FADD.FTZ R168, R167, R158 ;  /* 0x0000009ea7a87221 */ /* 0x000fca0000010000 */
[----:B------:R-:W-:-:S07]  /*4490*/  MOV R164, R168 ;  /* 0x000000a800a47202 */ /* 0x000fce0000000f00 */
[----:B------:R-:W-:Y:S05]  /*44a0*/  WARPSYNC.COLLECTIVE R159, `(.L_x_13902) ;  /* 0x000000009f087348 */ /* 0x000fea0003c00000 */
[----:B------:R0:W1:Y:S02]  /*44b0*/  SHFL.BFLY P2, R158, R164, R161, R162 ;  /* 0x0c0000a1a49e7389 */ /* 0x00006400000400a2 */
[----:B01----:R-:W-:Y:S05]  /*44c0*/  ENDCOLLECTIVE ;  /* 0x000000000000791b */ /* 0x003fea0003800000 */
.L_x_13902:
[----:B------:R-:W-:Y:S05]  /*44d0*/  BRA `(.L_x_13903) ;  /* 0xffffffe400847947 */ /* 0x000fea000383ffff */
.L_x_13904:
        /* <DEDUP_REMOVED lines=10> */
.L_x_45821:


//--------------------- .text._ZN10layer_norm13ln_fwd_kernelINS_13Kernel_traitsI13__nv_bfloat16S2_fS2_fjLj1280ELj1ELj4ELj1ELj16ENS_18Kernel_traits_baseILj1280ES2_S2_fS2_fjLj128EEEEELb0ELb1ELb1ELb0EEEvNS_9FwdParamsE --------------------------
	.section	.text._ZN10layer_norm13ln_fwd_kernelINS_13Kernel_traitsI13__nv_bfloat16S2_fS2_fjLj1280ELj1ELj4ELj1ELj16ENS_18Kernel_traits_baseILj1280ES2_S2_fS2_fjLj128EEEEELb0ELb1ELb1ELb0EEEvNS_9FwdParamsE,"ax",@progbits
	.align	128
        .global         _ZN10layer_norm13ln_fwd_kernelINS_13Kernel_traitsI13__nv_bfloat16S2_fS2_fjLj1280ELj1ELj4ELj1ELj16ENS_18Kernel_traits_baseILj1280ES2_S2_fS2_fjLj128EEEEELb0ELb1ELb1ELb0EEEvNS_9FwdParamsE
        .type           _ZN10layer_norm13ln_fwd_kernelINS_13Kernel_traitsI13__nv_bfloat16S2_fS2_fjLj1280ELj1ELj4ELj1ELj16ENS_18Kernel_traits_baseILj1280ES2_S2_fS2_fjLj128EEEEELb0ELb1ELb1ELb0EEEvNS_9FwdParamsE,@function
        .size           _ZN10layer_norm13ln_fwd_kernelINS_13Kernel_traitsI13__nv_bfloat16S2_fS2_fjLj1280ELj1ELj4ELj1ELj16ENS_18Kernel_traits_baseILj1280ES2_S2_fS2_fjLj128EEEEELb0ELb1ELb1ELb0EEEvNS_9FwdParamsE,(.L_x_45822 - _ZN10layer_norm13ln_fwd_kernelINS_13Kernel_traitsI13__nv_bfloat16S2_fS2_fjLj1280ELj1ELj4ELj1ELj16ENS_18Kernel_traits_baseILj1280ES2_S2_fS2_fjLj128EEEEELb0ELb1ELb1ELb0EEEvNS_9FwdParamsE)
        .other          _ZN10layer_norm13ln_fwd_kernelINS_13Kernel_traitsI13__nv_bfloat16S2_fS2_fjLj1280ELj1ELj4ELj1ELj16ENS_18Kernel_traits_baseILj1280ES2_S2_fS2_fjLj128EEEEELb0ELb1ELb1ELb0EEEvNS_9FwdParamsE,@"STO_CUDA_ENTRY STV_DEFAULT"
_ZN10layer_norm13ln_fwd_kernelINS_13Kernel_traitsI13__nv_bfloat16S2_fS2_fjLj1280ELj1ELj4ELj1ELj16ENS_18Kernel_traits_baseILj1280ES2_S2_fS2_fjLj128EEEEELb0ELb1ELb1ELb0EEEvNS_9FwdParamsE:
.text._ZN10layer_norm13ln_fwd_kernelINS_13Kernel_traitsI13__nv_bfloat16S2_fS2_fjLj1280ELj1ELj4ELj1ELj16ENS_18Kernel_traits_baseILj1280ES2_S2_fS2_fjLj128EEEEELb0ELb1ELb1ELb0EEEvNS_9FwdParamsE:
[----:B------:R-:W-:Y:S01]  /*0000*/  LDC R1, c[0x0][0x37c] ;  /* 0x0000df00ff017b82 */ /* 0x000fe20000000800 */
[----:B------:R-:W0:Y:S01]  /*0010*/  S2R R119, SR_TID.X ;  /* 0x0000000000777919 */ /* 0x000e220000002100 */
[----:B------:R-:W1:Y:S06]  /*0020*/  LDCU.64 UR8, c[0x0][0x438] ;  /* 0x00008700ff0877ac */ /* 0x000e6c0008000a00 */
[----:B------:R-:W2:Y:S01]  /*0030*/  LDC R3, c[0x0][0x388] ;  /* 0x0000e200ff037b82 */ /* 0x000ea20000000800 */
[----:B------:R-:W-:Y:S01]  /*0040*/  BSSY.RECONVERGENT B0, `(.L_x_13905) ;  /* 0x000007c000007945 */ /* 0x000fe20003800200 */
[----:B------:R-:W3:Y:S06]  /*0050*/  LDCU.64 UR6, c[0x0][0x358] ;  /* 0x00006b00ff0677ac */ /* 0x000eec0008000a00 */
[----:B------:R-:W4:Y:S01]  /*0060*/  S2UR UR4, SR_CTAID.X ;  /* 0x00000000000479c3 */ /* 0x000f220000002500 */
[----:B-1----:R-:W-:-:S04]  /*0070*/  UISETP.NE.U32.AND UP0, UPT, UR8, URZ, UPT ;  /* 0x000000ff0800728c */ /* 0x002fc8000bf05070 */
[----:B------:R-:W-:Y:S01]  /*0080*/  UISETP.NE.AND.EX UP0, UPT, UR9, URZ, UPT, UP0 ;  /* 0x000000ff0900728c */ /* 0x000fe2000bf05300 */
[----:B--2---:R-:W-:-:S04]  /*0090*/  SHF.R.S32.HI R0, RZ, 0x1f, R3 ;  /* 0x0000001fff007819 */ /* 0x004fc80000011403 */
        /* <DEDUP_REMOVED lines=65> */
.L_x_13906:
        /* <DEDUP_REMOVED lines=53> */
.L_x_13907:
[----:B------:R-:W-:Y:S05]  /*0800*/  BSYNC.RECONVERGENT B0 ;  /* 0x0000000000007941 */ /* 0x000fea0003800200 */
.L_x_13905:
[----:B------:R-:W0:Y:S02]  /*0810*/  LDCU UR4, c[0x0][0x384] ;  /* 0x00007080ff0477ac */ /* 0x000e240008000800 */
[----:B0-----:R-:W-:-:S13]  /*0820*/  ISETP.GE.AND P0, PT, R119, UR4, PT ;  /* 0x0000000477007c0c */ /* 0x001fda000bf06270 */
[----:B------:R-:W-:Y:S05]  /*0830*/  @P0 EXIT ;  /* 0x000000000000094d */ /* 0x000fea0003800000 */
[----:B-----5:R-:W-:Y:S01]  /*0840*/  PRMT R126, R55, 0x7632, R126 ;  /* 0x00007632377e7816 */ /* 0x020fe2000000007e */
[----:B------:R-:W0:Y:S01]  /*0850*/  LDCU UR10, c[0x0][0x40c] ;  /* 0x00008180ff0a77ac */ /* 0x000e220008000800 */
[----:B------:R-:W-:Y:S02]  /*0860*/  PRMT R128, R51, 0x7632, R128 ;  /* 0x0000763233807816 */ /* 0x000fe40000000080 */
[----:B------:R-:W-:Y:S01]  /*0870*/  PRMT R129, R54, 0x7632, R129 ;  /* 0x0000763236817816 */ /* 0x000fe20000000081 */
        /* <DEDUP_REMOVED lines=59> */
[----:B0123--:R-:W-:-:S07]  /*0c30*/  PRMT R186, R8, 0x7632, R186 ;  /* 0x0000763208ba7816 */ /* 0x00ffce00000000ba */
.L_x_13946:
[----:B------:R-:W0:Y:S08]  /*0c40*/  LDC.64 R2, c[0x0][0x3f0] ;  /* 0x0000fc00ff027b82 */ /* 0x000e300000000a00 */
[----:B------:R-:W1:Y:S08]  /*0c50*/  LDC.64 R114, c[0x0][0x3f8] ;  /* 0x0000fe00ff727b82 */ /* 0x000e700000000a00 */
[----:B------:R-:W2:Y:S01]  /*0c60*/  LDC R118, c[0x0][0x388] ;  /* 0x0000e200ff767b82 */ /* 0x000ea20000000800 */
[----:B0-----:R-:W-:-:S05]  /*0c70*/  IMAD.WIDE R2, R119, 0x4, R2 ;  /* 0x0000000477027825 */ /* 0x001fca00078e0202 */
[----:B------:R-:W3:Y:S01]  /*0c80*/  LDG.E R0, desc[UR6][R2.64] ;  /* 0x0000000602007981 */ /* 0x000ee2000c1e1900 */
[----:B-1----:R-:W-:-:S06]  /*0c90*/  IMAD.WIDE R114, R119, 0x4, R114 ;  /* 0x0000000477727825 */ /* 0x002fcc00078e0272 */
[----:B------:R0:W5:Y:S01]  /*0ca0*/  LDG.E R114, desc[UR6][R114.64] ;  /* 0x0000000672727981 */ /* 0x000162000c1e1900 */
[----:B------:R-:W-:Y:S01]  /*0cb0*/  ISETP.GE.U32.AND P0, PT, R117, 0x20, PT ;  /* 0x000000207500780c */ /* 0x000fe20003f06070 */
[----:B--2---:R-:W-:Y:S01]  /*0cc0*/  IMAD R112, R119, R118, RZ ;  /* 0x0000007677707224 */ /* 0x004fe200078e02ff */
[----:B------:R-:W-:Y:S04]  /*0cd0*/  BSSY.RECONVERGENT B0, `(.L_x_13908) ;  /* 0x000008a000007945 */ /* 0x000fe80003800200 */
[----:B------:R-:W-:-:S04]  /*0ce0*/  SHF.R.S32.HI R113, RZ, 0x1f, R112 ;  /* 0x0000001fff717819 */ /* 0x000fc80000011470 */
[----:B------:R-:W-:Y:S01]  /*0cf0*/  LEA.HI R113, R113, R112, RZ, 0x3 ;  /* 0x0000007071717211 */ /* 0x000fe200078f18ff */
[----:B------:R-:W-:-:S03]  /*0d00*/  HFMA2 R112, -RZ, RZ, 0, 0 ;  /* 0x00000000ff707431 */ /* 0x000fc600000001ff */
        /* <DEDUP_REMOVED lines=15> */
.L_x_13911:
[----:B------:R-:W-:Y:S05]  /*0e00*/  BSYNC.RECONVERGENT B1 ;  /* 0x0000000000017941 */ /* 0x000fea0003800200 */
.L_x_13910:
[----:B------:R-:W-:Y:S01]  /*0e10*/  UISETP.NE.U32.AND UP0, UPT, UR4, URZ, UPT ;  /* 0x000000ff0400728c */ /* 0x000fe2000bf05070 */
[----:B------:R-:W-:Y:S03]  /*0e20*/  BSSY.RECONVERGENT B1, `(.L_x_13912) ;  /* 0x000006e000017945 */ /* 0x000fe60003800200 */
[----:B------:R-:W-:-:S09]  /*0e30*/  UISETP.NE.AND.EX UP0, UPT, UR5, URZ, UPT, UP0 ;  /* 0x000000ff0500728c */ /* 0x000fd2000bf05300 */
[----:B------:R-:W-:Y:S05]  /*0e40*/  BRA.U !UP0, `(.L_x_13913) ;  /* 0x0000000108e87547 */ /* 0x000fea000b800000 */
[----:B------:R-:W0:Y:S02]  /*0e50*/  LDC.64 R2, c[0x0][0x3a0] ;  /* 0x0000e800ff027b82 */ /* 0x000e240000000a00 */
[----:B0-----:R-:W-:-:S05]  /*0e60*/  IMAD.WIDE.U32 R2, R113, 0x20, R2 ;  /* 0x0000002071027825 */ /* 0x001fca00078e0002 */
[----:B------:R-:W2:Y:S04]  /*0e70*/  LDG.E.128 R64, desc[UR6][R2.64] ;  /* 0x0000000602407981 */ /* 0x000ea8000c1e1d00 */
[----:B------:R0:W3:Y:S01]  /*0e80*/  LDG.E.128 R68, desc[UR6][R2.64+0x10] ;  /* 0x0000100602447981 */ /* 0x0000e2000c1e1d00 */
[----:B------:R-:W-:-:S13]  /*0e90*/  ISETP.GT.AND P1, PT, R0, RZ, PT ;  /* 0x000000ff0000720c */ /* 0x000fda0003f24270 */
[----:B------:R-:W1:Y:S01]  /*0ea0*/  @P1 LDC R79, c[0x0][0x40c] ;  /* 0x00010300ff4f1b82 */ /* 0x000e620000000800 */
[----:B-----5:R-:W-:Y:S02]  /*0eb0*/  @P1 PRMT R72, R60, 0x7632, R72 ;  /* 0x000076323c481816 */ /* 0x020fe40000000048 */
[C---:B------:R-:W-:Y:S02]  /*0ec0*/  @P1 PRMT R74, R61.reuse, 0x7632, R74 ;  /* 0x000076323d4a1816 */ /* 0x040fe4000000004a */
[----:B------:R-:W-:Y:S02]  /*0ed0*/  @P1 SHF.L.U32 R72, R72, 0x10, RZ ;  /* 0x0000001048481819 */ /* 0x000fe400000006ff */
[----:B0-----:R-:W-:Y:S01]  /*0ee0*/  @P1 SHF.L.U32 R2, R60, 0x10, RZ ;  /* 0x000000103c021819 */ /* 0x001fe200000006ff */
[----:B------:R-:W0:Y:S01]  /*0ef0*/  @P1 LDC R77, c[0x0][0x40c] ;  /* 0x00010300ff4d1b82 */ /* 0x000e220000000800 */
[----:B------:R-:W-:Y:S02]  /*0f00*/  @P1 SHF.L.U32 R73, R61, 0x10, RZ ;  /* 0x000000103d491819 */ /* 0x000fe400000006ff */
[----:B------:R-:W-:-:S02]  /*0f10*/  @P1 SHF.L.U32 R75, R74, 0x10, RZ ;  /* 0x000000104a4b1819 */ /* 0x000fc400000006ff */
[----:B------:R-:W-:Y:S02]  /*0f20*/  @P1 SHF.L.U32 R78, R63, 0x10, RZ ;  /* 0x000000103f4e1819 */ /* 0x000fe400000006ff */
[----:B------:R-:W-:Y:S01]  /*0f30*/  @P1 SHF.L.U32 R125, R10, 0x10, RZ ;  /* 0x000000100a7d1819 */ /* 0x000fe200000006ff */
[----:B------:R-:W4:Y:S01]  /*0f40*/  @P1 LDC R76, c[0x0][0x40c] ;  /* 0x00010300ff4c1b82 */ /* 0x000f220000000800 */
[----:B------:R-:W-:Y:S02]  /*0f50*/  @P1 SHF.L.U32 R127, R184, 0x10, RZ ;  /* 0x00000010b87f1819 */ /* 0x000fe400000006ff */
[----:B------:R-:W-:-:S05]  /*0f60*/  @P1 SHF.L.U32 R189, R11, 0x10, RZ ;  /* 0x000000100bbd1819 */ /* 0x000fca00000006ff */
[----:B------:R-:W4:Y:S01]  /*0f70*/  @P1 LDC R124, c[0x0][0x40c] ;  /* 0x00010300ff7c1b82 */ /* 0x000f220000000800 */
[----:B-1----:R-:W-:Y:S01]  /*0f80*/  @P1 FMUL.FTZ R74, R72, R79 ;  /* 0x0000004f484a1220 */ /* 0x002fe20000410000 */
[----:B------:R-:W-:-:S06]  /*0f90*/  @P1 PRMT R72, R62, 0x7632, R72 ;  /* 0x000076323e481816 */ /* 0x000fcc0000000048 */
[----:B------:R-:W1:Y:S01]  /*0fa0*/  @P1 LDC R115, c[0x0][0x40c] ;  /* 0x00010300ff731b82 */ /* 0x000e620000000800 */
[----:B0-----:R-:W-:Y:S01]  /*0fb0*/  @P1 FMUL.FTZ R3, R2, R77 ;  /* 0x0000004d02031220 */ /* 0x001fe20000410000 */
[----:B------:R-:W-:Y:S02]  /*0fc0*/  @P1 SHF.L.U32 R2, R8, 0x10, RZ ;  /* 0x0000001008021819 */ /* 0x000fe400000006ff */
[----:B------:R-:W-:-:S04]  /*0fd0*/  @P1 SHF.L.U32 R77, R72, 0x10, RZ ;  /* 0x00000010484d1819 */ /* 0x000fc800000006ff */
[----:B------:R-:W0:Y:S01]  /*0fe0*/  @P1 LDC R188, c[0x0][0x40c] ;  /* 0x00010300ffbc1b82 */ /* 0x000e220000000800 */
[----:B----4-:R-:W-:Y:S01]  /*0ff0*/  @P1 FMUL.FTZ R79, R73, R76 ;  /* 0x0000004c494f1220 */ /* 0x010fe20000410000 */
[----:B------:R-:W-:-:S06]  /*1000*/  @P1 SHF.L.U32 R76, R62, 0x10, RZ ;  /* 0x000000103e4c1819 */ /* 0x000fcc00000006ff */
[----:B------:R-:W4:Y:S01]  /*1010*/  @P1 LDC R187, c[0x0][0x40c] ;  /* 0x00010300ffbb1b82 */ /* 0x000f220000000800 */
[----:B------:R-:W-:Y:S01]  /*1020*/  @P1 FMUL.FTZ R124, R75, R124 ;  /* 0x0000007c4b7c1220 */ /* 0x000fe20000410000 */
[----:B------:R-:W-:Y:S01]  /*1030*/  @P1 SHF.L.U32 R75, R186, 0x10, RZ ;  /* 0x00000010ba4b1819 */ /* 0x000fe200000006ff */
[----:B-1----:R-:W-:Y:S01]  /*1040*/  @P1 FMUL.FTZ R115, R76, R115 ;  /* 0x000000734c731220 */ /* 0x002fe20000410000 */
[----:B0-----:R-:W-:Y:S01]  /*1050*/  @P1 FMUL.FTZ R188, R77, R188 ;  /* 0x000000bc4dbc1220 */ /* 0x001fe20000410000 */
[----:B----4-:R-:W-:Y:S01]  /*1060*/  @P1 FMUL.FTZ R187, R78, R187 ;  /* 0x000000bb4ebb1220 */ /* 0x010fe20000410000 */
[----:B--2---:R-:W-:Y:S01]  /*1070*/  @!P1 MOV R72, R64 ;  /* 0x0000004000489202 */ /* 0x004fe20000000f00 */
[----:B------:R-:W-:Y:S01]  /*1080*/  @P1 FFMA.FTZ R72, R3, R2, R64 ;  /* 0x0000000203481223 */ /* 0x000fe20000010040 */
[----:B------:R-:W-:Y:S02]  /*1090*/  @P1 SHF.L.U32 R2, R9, 0x10, RZ ;  /* 0x0000001009021819 */ /* 0x000fe400000006ff */
[----:B------:R-:W-:-:S02]  /*10a0*/  @P1 SHF.L.U32 R3, R185, 0x10, RZ ;  /* 0x00000010b9031819 */ /* 0x000fc400000006ff */
[----:B------:R-:W-:Y:S01]  /*10b0*/  MOV R73, R65 ;  /* 0x0000004100497202 */ /* 0x000fe20000000f00 */
[----:B------:R-:W-:Y:S01]  /*10c0*/  @P1 FFMA.FTZ R73, R74, R75, R65 ;  /* 0x0000004b4a491223 */ /* 0x000fe20000010041 */
[----:B------:R-:W-:Y:S01]  /*10d0*/  MOV R74, R66 ;  /* 0x00000042004a7202 */ /* 0x000fe20000000f00 */
[----:B------:R-:W-:Y:S01]  /*10e0*/  @P1 FFMA.FTZ R74, R79, R2, R66 ;  /* 0x000000024f4a1223 */ /* 0x000fe20000010042 */
[----:B------:R-:W-:Y:S01]  /*10f0*/  MOV R75, R67 ;  /* 0x00000043004b7202 */ /* 0x000fe20000000f00 */
[----:B------:R-:W-:Y:S01]  /*1100*/  @P1 FFMA.FTZ R75, R124, R3, R67 ;  /* 0x000000037c4b1223 */ /* 0x000fe20000010043 */
[----:B---3--:R-:W-:Y:S01]  /*1110*/  MOV R76, R68 ;  /* 0x00000044004c7202 */ /* 0x008fe20000000f00 */
[----:B------:R-:W-:Y:S01]  /*1120*/  @P1 FFMA.FTZ R76, R115, R125, R68 ;  /* 0x0000007d734c1223 */ /* 0x000fe20000010044 */
[----:B------:R-:W-:Y:S01]  /*1130*/  MOV R77, R69 ;  /* 0x00000045004d7202 */ /* 0x000fe20000000f00 */
[----:B------:R-:W-:Y:S01]  /*1140*/  @P1 FFMA.FTZ R77, R188, R127, R69 ;  /* 0x0000007fbc4d1223 */ /* 0x000fe20000010045 */
[----:B------:R-:W-:Y:S01]  /*1150*/  MOV R78, R70 ;  /* 0x00000046004e7202 */ /* 0x000fe20000000f00 */
[----:B------:R-:W-:Y:S01]  /*1160*/  @P1 FFMA.FTZ R78, R187, R189, R70 ;  /* 0x000000bdbb4e1223 */ /* 0x000fe20000010046 */
[----:B------:R-:W-:Y:S01]  /*1170*/  MOV R79, R71 ;  /* 0x00000047004f7202 */ /* 0x000fe20000000f00 */
[----:B------:R-:W-:Y:S06]  /*1180*/  @!P1 BRA `(.L_x_13914) ;  /* 0x0000000000dc9947 */ /* 0x000fec0003800000 */
[----:B------:R-:W-:Y:S02]  /*1190*/  PRMT R2, R63, 0x7632, R2 ;  /* 0x000076323f027816 */ /* 0x000fe40000000002 */
[----:B------:R-:W-:Y:S02]  /*11a0*/  SHF.L.U32 R79, R183, 0x10, RZ ;  /* 0x00000010b74f7819 */ /* 0x000fe400000006ff */
[----:B------:R-:W-:-:S05]  /*11b0*/  SHF.L.U32 R2, R2, 0x10, RZ ;  /* 0x0000001002027819 */ /* 0x000fca00000006ff */
[----:B------:R-:W-:-:S04]  /*11c0*/  FMUL.FTZ R2, R2, UR10 ;  /* 0x0000000a02027c20 */ /* 0x000fc80008410000 */
[----:B------:R-:W-:Y:S01]  /*11d0*/  FFMA.FTZ R79, R2, R79, R71 ;  /* 0x0000004f024f7223 */ /* 0x000fe20000010047 */
[----:B------:R-:W-:Y:S06]  /*11e0*/  BRA `(.L_x_13914) ;  /* 0x0000000000c47947 */ /* 0x000fec0003800000 */
.L_x_13913:
[----:B------:R-:W0:Y:S01]  /*11f0*/  @P2 LDC R72, c[0x0][0x40c] ;  /* 0x00010300ff482b82 */ /* 0x000e220000000800 */
[C---:B-----5:R-:W-:Y:S02]  /*1200*/  @P2 SHF.L.U32 R3, R60.reuse, 0x10, RZ ;  /* 0x000000103c032819 */ /* 0x060fe400000006ff */
[----:B------:R-:W-:Y:S02]  /*1210*/  @P2 PRMT R2, R60, 0x7632, R2 ;  /* 0x000076323c022816 */ /* 0x000fe40000000002 */
[----:B------:R-:W-:Y:S02]  /*1220*/  @P2 SHF.L.U32 R74, R61, 0x10, RZ ;  /* 0x000000103d4a2819 */ /* 0x000fe400000006ff */
[----:B------:R-:W-:Y:S01]  /*1230*/  @P2 SHF.L.U32 R2, R2, 0x10, RZ ;  /* 0x0000001002022819 */ /* 0x000fe200000006ff */
[----:B------:R-:W1:Y:S01]  /*1240*/  @P2 LDC R115, c[0x0][0x40c] ;  /* 0x00010300ff732b82 */ /* 0x000e620000000800 */
[----:B------:R-:W-:Y:S02]  /*1250*/  @P2 SHF.L.U32 R77, R62, 0x10, RZ ;  /* 0x000000103e4d2819 */ /* 0x000fe400000006ff */
[----:B------:R-:W-:-:S02]  /*1260*/  @P2 SHF.L.U32 R79, R186, 0x10, RZ ;  /* 0x00000010ba4f2819 */ /* 0x000fc400000006ff */
[----:B------:R-:W-:Y:S02]  /*1270*/  @P2 SHF.L.U32 R125, R9, 0x10, RZ ;  /* 0x00000010097d2819 */ /* 0x000fe400000006ff */
[----:B------:R-:W-:Y:S01]  /*1280*/  @P2 SHF.L.U32 R192, R11, 0x10, RZ ;  /* 0x000000100bc02819 */ /* 0x000fe200000006ff */
[----:B------:R-:W2:Y:S01]  /*1290*/  @P2 LDC R75, c[0x0][0x40c] ;  /* 0x00010300ff4b2b82 */ /* 0x000ea20000000800 */
[----:B------:R-:W-:-:S07]  /*12a0*/  @P2 SHF.L.U32 R187, R183, 0x10, RZ ;  /* 0x00000010b7bb2819 */ /* 0x000fce00000006ff */
[----:B------:R-:W3:Y:S01]  /*12b0*/  @P2 LDC R124, c[0x0][0x40c] ;  /* 0x00010300ff7c2b82 */ /* 0x000ee20000000800 */
[----:B0-----:R-:W-:Y:S01]  /*12c0*/  @P2 FMUL.FTZ R76, R3, R72 ;  /* 0x00000048034c2220 */ /* 0x001fe20000410000 */
[----:B------:R-:W-:Y:S02]  /*12d0*/  @P2 PRMT R72, R62, 0x7632, R72 ;  /* 0x000076323e482816 */ /* 0x000fe40000000048 */
[----:B------:R-:W-:Y:S02]  /*12e0*/  @P2 PRMT R3, R61, 0x7632, R3 ;  /* 0x000076323d032816 */ /* 0x000fe40000000003 */
[----:B------:R-:W-:Y:S02]  /*12f0*/  @P2 SHF.L.U32 R72, R72, 0x10, RZ ;  /* 0x0000001048482819 */ /* 0x000fe400000006ff */
[----:B------:R-:W0:Y:S01]  /*1300*/  @P2 LDC R73, c[0x0][0x40c] ;  /* 0x00010300ff492b82 */ /* 0x000e220000000800 */
[----:B------:R-:W-:Y:S02]  /*1310*/  @P2 SHF.L.U32 R3, R3, 0x10, RZ ;  /* 0x0000001003032819 */ /* 0x000fe400000006ff */
[----:B-1----:R-:W-:Y:S01]  /*1320*/  @P2 FMUL.FTZ R115, R72, R115 ;  /* 0x0000007348732220 */ /* 0x002fe20000410000 */
[----:B------:R-:W-:-:S04]  /*1330*/  @P2 PRMT R72, R63, 0x7632, R72 ;  /* 0x000076323f482816 */ /* 0x000fc80000000048 */
[----:B------:R-:W1:Y:S01]  /*1340*/  @P2 LDC R188, c[0x0][0x40c] ;  /* 0x00010300ffbc2b82 */ /* 0x000e620000000800 */
[----:B--2---:R-:W-:Y:S01]  /*1350*/  @P2 FMUL.FTZ R78, R74, R75 ;  /* 0x0000004b4a4e2220 */ /* 0x004fe20000410000 */
[----:B------:R-:W-:Y:S01]  /*1360*/  HFMA2 R74, -RZ, RZ, 0, 0 ;  /* 0x00000000ff4a7431 */ /* 0x000fe200000001ff */
[----:B------:R-:W-:-:S05]  /*1370*/  @P2 SHF.L.U32 R75, R72, 0x10, RZ ;  /* 0x00000010484b2819 */ /* 0x000fca00000006ff */
[----:B------:R-:W2:Y:S01]  /*1380*/  @P2 LDC R127, c[0x0][0x40c] ;  /* 0x00010300ff7f2b82 */ /* 0x000ea20000000800 */
[----:B---3--:R-:W-:Y:S01]  /*1390*/  @P2 FMUL.FTZ R3, R3, R124 ;  /* 0x0000007c03032220 */ /* 0x008fe20000410000 */
[----:B------:R-:W-:Y:S01]  /*13a0*/  @P2 SHF.L.U32 R124, R63, 0x10, RZ ;  /* 0x000000103f7c2819 */ /* 0x000fe200000006ff */
[----:B------:R-:W-:Y:S01]  /*13b0*/  @P2 FMUL.FTZ R74, R78, R125 ;  /* 0x0000007d4e4a2220 */ /* 0x000fe20000410000 */
[----:B------:R-:W-:-:S04]  /*13c0*/  @P2 SHF.L.U32 R125, R10, 0x10, RZ ;  /* 0x000000100a7d2819 */ /* 0x000fc800000006ff */
[----:B------:R-:W3:Y:S01]  /*13d0*/  @P2 LDC R190, c[0x0][0x40c] ;  /* 0x00010300ffbe2b82 */ /* 0x000ee20000000800 */
[----:B0-----:R-:W-:Y:S01]  /*13e0*/  @P2 FMUL.FTZ R2, R2, R73 ;  /* 0x0000004902022220 */ /* 0x001fe20000410000 */
[----:B------:R-:W-:-:S03]  /*13f0*/  CS2R R72, SRZ ;  /* 0x0000000000487805 */ /* 0x000fc6000001ff00 */
[----:B------:R-:W-:Y:S01]  /*1400*/  @P2 FMUL.FTZ R73, R2, R79 ;  /* 0x0000004f02492220 */ /* 0x000fe20000410000 */
[----:B------:R-:W-:Y:S02]  /*1410*/  @P2 SHF.L.U32 R2, R185, 0x10, RZ ;  /* 0x00000010b9022819 */ /* 0x000fe400000006ff */
[----:B------:R-:W-:Y:S01]  /*1420*/  CS2R R78, SRZ ;  /* 0x00000000004e7805 */ /* 0x000fe2000001ff00 */
[----:B-1----:R-:W-:Y:S01]  /*1430*/  @P2 FMUL.FTZ R188, R77, R188 ;  /* 0x000000bc4dbc2220 */ /* 0x002fe20000410000 */
[----:B------:R-:W-:-:S05]  /*1440*/  @P2 SHF.L.U32 R77, R8, 0x10, RZ ;  /* 0x00000010084d2819 */ /* 0x000fca00000006ff */
[----:B------:R-:W-:Y:S01]  /*1450*/  @P2 FMUL.FTZ R72, R76, R77 ;  /* 0x0000004d4c482220 */ /* 0x000fe20000410000 */
[----:B------:R-:W-:Y:S01]  /*1460*/  CS2R R76, SRZ ;  /* 0x00000000004c7805 */ /* 0x000fe2000001ff00 */
[----:B--2---:R-:W-:Y:S01]  /*1470*/  @P2 FMUL.FTZ R127, R124, R127 ;  /* 0x0000007f7c7f2220 */ /* 0x004fe20000410000 */
[----:B------:R-:W-:-:S03]  /*1480*/  @P2 FMUL.FTZ R76, R188, R125 ;  /* 0x0000007dbc4c2220 */ /* 0x000fc60000410000 */
[----:B------:R-:W-:Y:S01]  /*1490*/  @P2 FMUL.FTZ R78, R127, R192 ;  /* 0x000000c07f4e2220 */ /* 0x000fe20000410000 */
[----:B---3--:R-:W-:Y:S01]  /*14a0*/  @P2 FMUL.FTZ R124, R75, R190 ;  /* 0x000000be4b7c2220 */ /* 0x008fe20000410000 */
[----:B------:R-:W-:Y:S02]  /*14b0*/  @P2 SHF.L.U32 R190, R184, 0x10, RZ ;  /* 0x00000010b8be2819 */ /* 0x000fe400000006ff */
[----:B------:R-:W-:Y:S01]  /*14c0*/  MOV R75, RZ ;  /* 0x000000ff004b7202 */ /* 0x000fe20000000f00 */
[----:B------:R-:W-:Y:S01]  /*14d0*/  @P2 FMUL.FTZ R75, R3, R2 ;  /* 0x00000002034b2220 */ /* 0x000fe20000410000 */
[----:B------:R-:W-:Y:S01]  /*14e0*/  @P2 FMUL.FTZ R79, R124, R187 ;  /* 0x000000bb7c4f2220 */ /* 0x000fe20000410000 */
[----:B------:R-:W-:-:S07]  /*14f0*/  @P2 FMUL.FTZ R77, R115, R190 ;  /* 0x000000be734d2220 */ /* 0x000fce0000410000 */
.L_x_13914:
[----:B------:R-:W-:Y:S05]  /*1500*/  BSYNC.RECONVERGENT B1 ;  /* 0x0000000000017941 */ /* 0x000fea0003800200 */
.L_x_13912:
[----:B------:R-:W0:Y:S01]  /*1510*/  LDC.64 R2, c[0x0][0x3a8] ;  /* 0x0000ea00ff027b82 */ /* 0x000e220000000a00 */
[----:B------:R-:W-:Y:S01]  /*1520*/  IADD3 R112, PT, PT, R112, 0x20, RZ ;  /* 0x0000002070707810 */ /* 0x000fe20007ffe0ff */
[C---:B0-----:R-:W-:Y:S01]  /*1530*/  IMAD.WIDE.U32 R2, R113.reuse, 0x20, R2 ;  /* 0x0000002071027825 */ /* 0x041fe200078e0002 */
[----:B------:R-:W-:-:S04]  /*1540*/  IADD3 R113, PT, PT, R113, 0x20, RZ ;  /* 0x0000002071717810 */ /* 0x000fc80007ffe0ff */
[----:B------:R0:W-:Y:S04]  /*1550*/  STG.E.128 desc[UR6][R2.64], R72 ;  /* 0x0000004802007986 */ /* 0x0001e8000c101d06 */
[----:B------:R0:W-:Y:S02]  /*1560*/  STG.E.128 desc[UR6][R2.64+0x10], R76 ;  /* 0x0000104c02007986 */ /* 0x0001e4000c101d06 */
.L_x_13909:
[----:B------:R-:W-:Y:S05]  /*1570*/  BSYNC.RECONVERGENT B0 ;  /* 0x0000000000007941 */ /* 0x000fea0003800200 */
.L_x_13908:
        /* <DEDUP_REMOVED lines=11> */
[----:B------:R0:W5:Y:S04]  /*1630*/  @P1 LDG.E.128 R64, desc[UR6][R80.64] ;  /* 0x0000000650401981 */ /* 0x000168000c1e1d00 */
[----:B------:R0:W5:Y:S01]  /*1640*/  @P1 LDG.E.128 R68, desc[UR6][R80.64+0x10] ;  /* 0x0000100650441981 */ /* 0x000162000c1e1d00 */
[----:B------:R-:W-:Y:S04]  /*1650*/  BSSY.RECONVERGENT B1, `(.L_x_13917) ;  /* 0x0000069000017945 */ /* 0x000fe80003800200 */
[----:B------:R-:W-:Y:S05]  /*1660*/  @!P1 BRA `(.L_x_13918) ;  /* 0x0000000000d89947 */ /* 0x000fea0003800000 */
[----:B------:R-:W-:-:S13]  /*1670*/  ISETP.GT.AND P1, PT, R0, RZ, PT ;  /* 0x000000ff0000720c */ /* 0x000fda0003f24270 */
[----:B------:R-:W1:Y:S01]  /*1680*/  @P1 LDC R124, c[0x0][0x40c] ;  /* 0x00010300ff7c1b82 */ /* 0x000e620000000800 */
[----:B0----5:R-:W-:Y:S02]  /*1690*/  @P1 PRMT R3, R61, 0x7632, R3 ;  /* 0x000076323d031816 */ /* 0x021fe40000000003 */
[----:B------:R-:W-:Y:S02]  /*16a0*/  @P1 PRMT R2, R60, 0x7632, R2 ;  /* 0x000076323c021816 */ /* 0x000fe40000000002 */
[----:B------:R-:W-:Y:S02]  /*16b0*/  @P1 SHF.L.U32 R3, R3, 0x10, RZ ;  /* 0x0000001003031819 */ /* 0x000fe400000006ff */
[----:B------:R-:W-:Y:S01]  /*16c0*/  @P1 SHF.L.U32 R2, R2, 0x10, RZ ;  /* 0x0000001002021819 */ /* 0x000fe200000006ff */
[----:B------:R-:W0:Y:S01]  /*16d0*/  @P1 LDC R83, c[0x0][0x40c] ;  /* 0x00010300ff531b82 */ /* 0x000e220000000800 */
[----:B------:R-:W-:Y:S02]  /*16e0*/  @P1 SHF.L.U32 R82, R61, 0x10, RZ ;  /* 0x000000103d521819 */ /* 0x000fe400000006ff */
[----:B------:R-:W-:-:S02]  /*16f0*/  @P1 SHF.L.U32 R80, R60, 0x10, RZ ;  /* 0x000000103c501819 */ /* 0x000fc400000006ff */
[C---:B------:R-:W-:Y:S02]  /*1700*/  @P1 SHF.L.U32 R84, R62.reuse, 0x10, RZ ;  /* 0x000000103e541819 */ /* 0x040fe400000006ff */
[----:B------:R-:W-:Y:S01]  /*1710*/  @P1 SHF.L.U32 R86, R63, 0x10, RZ ;  /* 0x000000103f561819 */ /* 0x000fe200000006ff */
[----:B------:R-:W2:Y:S08]  /*1720*/  @P1 LDC R87, c[0x0][0x40c] ;  /* 0x00010300ff571b82 */ /* 0x000eb00000000800 */
[----:B------:R-:W3:Y:S01]  /*1730*/  @P1 LDC R81, c[0x0][0x40c] ;  /* 0x00010300ff511b82 */ /* 0x000ee20000000800 */
[----:B-1----:R-:W-:Y:S01]  /*1740*/  @P1 FMUL.FTZ R124, R3, R124 ;  /* 0x0000007c037c1220 */ /* 0x002fe20000410000 */
[----:B------:R-:W-:-:S06]  /*1750*/  @P1 PRMT R3, R62, 0x7632, R3 ;  /* 0x000076323e031816 */ /* 0x000fcc0000000003 */
[----:B------:R-:W1:Y:S01]  /*1760*/  @P1 LDC R115, c[0x0][0x40c] ;  /* 0x00010300ff731b82 */ /* 0x000e620000000800 */
[----:B0-----:R-:W-:Y:S01]  /*1770*/  @P1 FMUL.FTZ R2, R2, R83 ;  /* 0x0000005302021220 */ /* 0x001fe20000410000 */
[----:B------:R-:W-:Y:S01]  /*1780*/  @P1 SHF.L.U32 R83, R3, 0x10, RZ ;  /* 0x0000001003531819 */ /* 0x000fe200000006ff */
[----:B------:R-:W-:-:S05]  /*1790*/  @P1 IMAD.U32 R3, R20, 0x10000, RZ ;  /* 0x0001000014031824 */ /* 0x000fca00078e00ff */
[----:B------:R-:W0:Y:S01]  /*17a0*/  @P1 LDC R125, c[0x0][0x40c] ;  /* 0x00010300ff7d1b82 */ /* 0x000e220000000800 */
[----:B--2---:R-:W-:Y:S01]  /*17b0*/  @P1 FMUL.FTZ R127, R82, R87 ;  /* 0x00000057527f1220 */ /* 0x004fe20000410000 */
[----:B------:R-:W-:Y:S02]  /*17c0*/  @P1 SHF.L.U32 R82, R182, 0x10, RZ ;  /* 0x00000010b6521819 */ /* 0x000fe400000006ff */
[----:B------:R-:W-:-:S04]  /*17d0*/  @P1 SHF.L.U32 R87, R22, 0x10, RZ ;  /* 0x0000001016571819 */ /* 0x000fc800000006ff */
[----:B------:R-:W2:Y:S01]  /*17e0*/  @P1 LDC R188, c[0x0][0x40c] ;  /* 0x00010300ffbc1b82 */ /* 0x000ea20000000800 */
[----:B---3--:R-:W-:Y:S01]  /*17f0*/  @P1 FMUL.FTZ R85, R80, R81 ;  /* 0x0000005150551220 */ /* 0x008fe20000410000 */
[----:B------:R-:W-:Y:S02]  /*1800*/  MOV R80, R64 ;  /* 0x0000004000507202 */ /* 0x000fe40000000f00 */
[----:B------:R-:W-:Y:S01]  /*1810*/  MOV R81, R65 ;  /* 0x0000004100517202 */ /* 0x000fe20000000f00 */
[----:B------:R-:W-:Y:S01]  /*1820*/  @P1 FFMA.FTZ R80, R85, R3, R64 ;  /* 0x0000000355501223 */ /* 0x000fe20000010040 */
[----:B------:R-:W-:Y:S01]  /*1830*/  @P1 FFMA.FTZ R81, R2, R82, R65 ;  /* 0x0000005202511223 */ /* 0x000fe20000010041 */
[----:B------:R-:W-:Y:S01]  /*1840*/  @P1 SHF.L.U32 R3, R21, 0x10, RZ ;  /* 0x0000001015031819 */ /* 0x000fe200000006ff */
[----:B-1----:R-:W-:Y:S01]  /*1850*/  @P1 FMUL.FTZ R189, R84, R115 ;  /* 0x0000007354bd1220 */ /* 0x002fe20000410000 */
[----:B------:R-:W-:Y:S02]  /*1860*/  @P1 SHF.L.U32 R2, R181, 0x10, RZ ;  /* 0x00000010b5021819 */ /* 0x000fe400000006ff */
[----:B------:R-:W-:-:S02]  /*1870*/  @P1 SHF.L.U32 R115, R180, 0x10, RZ ;  /* 0x00000010b4731819 */ /* 0x000fc400000006ff */
[----:B------:R-:W-:Y:S01]  /*1880*/  MOV R84, R68 ;  /* 0x0000004400547202 */ /* 0x000fe20000000f00 */
[----:B------:R-:W-:Y:S01]  /*1890*/  @P1 FFMA.FTZ R84, R189, R87, R68 ;  /* 0x00000057bd541223 */ /* 0x000fe20000010044 */
[----:B------:R-:W-:Y:S01]  /*18a0*/  MOV R82, R66 ;  /* 0x0000004200527202 */ /* 0x000fe20000000f00 */
[----:B0-----:R-:W-:Y:S01]  /*18b0*/  @P1 FMUL.FTZ R191, R86, R125 ;  /* 0x0000007d56bf1220 */ /* 0x001fe20000410000 */
[----:B------:R-:W-:Y:S01]  /*18c0*/  @P1 SHF.L.U32 R125, R23, 0x10, RZ ;  /* 0x00000010177d1819 */ /* 0x000fe200000006ff */
[----:B------:R-:W-:Y:S01]  /*18d0*/  @P1 FFMA.FTZ R82, R127, R3, R66 ;  /* 0x000000037f521223 */ /* 0x000fe20000010042 */
[----:B------:R-:W-:Y:S02]  /*18e0*/  MOV R85, R69 ;  /* 0x0000004500557202 */ /* 0x000fe40000000f00 */
[----:B------:R-:W-:Y:S01]  /*18f0*/  MOV R86, R70 ;  /* 0x0000004600567202 */ /* 0x000fe20000000f00 */
[----:B------:R-:W-:Y:S01]  /*1900*/  @P1 FFMA.FTZ R86, R191, R125, R70 ;  /* 0x0000007dbf561223 */ /* 0x000fe20000010046 */
[----:B------:R-:W-:Y:S01]  /*1910*/  MOV R87, R71 ;  /* 0x0000004700577202 */ /* 0x000fe20000000f00 */
[----:B--2---:R-:W-:Y:S01]  /*1920*/  @P1 FMUL.FTZ R188, R83, R188 ;  /* 0x000000bc53bc1220 */ /* 0x004fe20000410000 */
[----:B------:R-:W-:Y:S01]  /*1930*/  MOV R83, R67 ;  /* 0x0000004300537202 */ /* 0x000fe20000000f00 */
[----:B------:R-:W-:-:S02]  /*1940*/  @P1 FFMA.FTZ R83, R124, R2, R67 ;  /* 0x000000027c531223 */ /* 0x000fc40000010043 */
[----:B------:R-:W-:Y:S01]  /*1950*/  @P1 FFMA.FTZ R85, R188, R115, R69 ;  /* 0x00000073bc551223 */ /* 0x000fe20000010045 */
[----:B------:R-:W-:Y:S06]  /*1960*/  @!P1 BRA `(.L_x_13919) ;  /* 0x0000000000dc9947 */ /* 0x000fec0003800000 */
[----:B------:R-:W-:Y:S02]  /*1970*/  PRMT R2, R63, 0x7632, R2 ;  /* 0x000076323f027816 */ /* 0x000fe40000000002 */
[----:B------:R-:W-:Y:S02]  /*1980*/  SHF.L.U32 R87, R179, 0x10, RZ ;  /* 0x00000010b3577819 */ /* 0x000fe400000006ff */
[----:B------:R-:W-:-:S05]  /*1990*/  SHF.L.U32 R2, R2, 0x10, RZ ;  /* 0x0000001002027819 */ /* 0x000fca00000006ff */
[----:B------:R-:W-:-:S04]  /*19a0*/  FMUL.FTZ R2, R2, UR10 ;  /* 0x0000000a02027c20 */ /* 0x000fc80008410000 */
[----:B------:R-:W-:Y:S01]  /*19b0*/  FFMA.FTZ R87, R2, R87, R71 ;  /* 0x0000005702577223 */ /* 0x000fe20000010047 */
[----:B------:R-:W-:Y:S06]  /*19c0*/  BRA `(.L_x_13919) ;  /* 0x0000000000c47947 */ /* 0x000fec0003800000 */
.L_x_13918:
[----:B0-----:R-:W0:Y:S01]  /*19d0*/  @P2 LDC R80, c[0x0][0x40c] ;  /* 0x00010300ff502b82 */ /* 0x001e220000000800 */
        /* <DEDUP_REMOVED lines=48> */
.L_x_13919:
[----:B------:R-:W-:Y:S05]  /*1ce0*/  BSYNC.RECONVERGENT B1 ;  /* 0x0000000000017941 */ /* 0x000fea0003800200 */
.L_x_13917:
[----:B------:R-:W0:Y:S01]  /*1cf0*/  LDC.64 R2, c[0x0][0x3a8] ;  /* 0x0000ea00ff027b82 */ /* 0x000e220000000a00 */
[----:B------:R-:W-:Y:S01]  /*1d00*/  IADD3 R112, PT, PT, R112, 0x20, RZ ;  /* 0x0000002070707810 */ /* 0x000fe20007ffe0ff */
[C---:B0-----:R-:W-:Y:S01]  /*1d10*/  IMAD.WIDE.U32 R2, R113.reuse, 0x20, R2 ;  /* 0x0000002071027825 */ /* 0x041fe200078e0002 */
[----:B------:R-:W-:-:S04]  /*1d20*/  IADD3 R113, PT, PT, R113, 0x20, RZ ;  /* 0x0000002071717810 */ /* 0x000fc80007ffe0ff */
[----:B------:R1:W-:Y:S04]  /*1d30*/  STG.E.128 desc[UR6][R2.64], R80 ;  /* 0x0000005002007986 */ /* 0x0003e8000c101d06 */
[----:B------:R1:W-:Y:S02]  /*1d40*/  STG.E.128 desc[UR6][R2.64+0x10], R84 ;  /* 0x0000105402007986 */ /* 0x0003e4000c101d06 */
.L_x_13916:
[----:B------:R-:W-:Y:S05]  /*1d50*/  BSYNC.RECONVERGENT B0 ;  /* 0x0000000000007941 */ /* 0x000fea0003800200 */
.L_x_13915:
        /* <DEDUP_REMOVED lines=32> */
[----:B------:R-:W-:Y:S02]  /*1f60*/  @P1 SHF.L.U32 R91, R3, 0x10, RZ ;  /* 0x00000010035b1819 */ /* 0x000fe400000006ff */
[----:B------:R-:W-:-:S04]  /*1f70*/  @P1 SHF.L.U32 R3, R32, 0x10, RZ ;  /* 0x0000001020031819 */ /* 0x000fc800000006ff */
        /* <DEDUP_REMOVED lines=30> */
[----:B------:R-:W-:-:S03]  /*2160*/  SHF.L.U32 R95, R175, 0x10, RZ ;  /* 0x00000010af5f7819 */ /* 0x000fc600000006ff */
[----:B------:R-:W-:-:S04]  /*2170*/  IMAD.U32 R2, R2, 0x10000, RZ ;  /* 0x0001000002027824 */ /* 0x000fc800078e00ff */
[----:B------:R-:W-:-:S04]  /*2180*/  FMUL.FTZ R2, R2, UR10 ;  /* 0x0000000a02027c20 */ /* 0x000fc80008410000 */
[----:B------:R-:W-:Y:S01]  /*2190*/  FFMA.FTZ R95, R2, R95, R71 ;  /* 0x0000005f025f7223 */ /* 0x000fe20000010047 */
[----:B------:R-:W-:Y:S06]  /*21a0*/  BRA `(.L_x_13924) ;  /* 0x0000000000c47947 */ /* 0x000fec0003800000 */
.L_x_13923:
        /* <DEDUP_REMOVED lines=49> */
.L_x_13924:
[----:B------:R-:W-:Y:S05]  /*24c0*/  BSYNC.RECONVERGENT B1 ;  /* 0x0000000000017941 */ /* 0x000fea0003800200 */
.L_x_13922:
[----:B------:R-:W0:Y:S01]  /*24d0*/  LDC.64 R2, c[0x0][0x3a8] ;  /* 0x0000ea00ff027b82 */ /* 0x000e220000000a00 */
[----:B------:R-:W-:Y:S01]  /*24e0*/  IADD3 R112, PT, PT, R112, 0x20, RZ ;  /* 0x0000002070707810 */ /* 0x000fe20007ffe0ff */
[C---:B0-----:R-:W-:Y:S01]  /*24f0*/  IMAD.WIDE.U32 R2, R113.reuse, 0x20, R2 ;  /* 0x0000002071027825 */ /* 0x041fe200078e0002 */
[----:B------:R-:W-:-:S04]  /*2500*/  IADD3 R113, PT, PT, R113, 0x20, RZ ;  /* 0x0000002071717810 */ /* 0x000fc80007ffe0ff */
[----:B------:R2:W-:Y:S04]  /*2510*/  STG.E.128 desc[UR6][R2.64], R88 ;  /* 0x0000005802007986 */ /* 0x0005e8000c101d06 */
[----:B------:R2:W-:Y:S02]  /*2520*/  STG.E.128 desc[UR6][R2.64+0x10], R92 ;  /* 0x0000105c02007986 */ /* 0x0005e4000c101d06 */
.L_x_13921:
[----:B------:R-:W-:Y:S05]  /*2530*/  BSYNC.RECONVERGENT B0 ;  /* 0x0000000000007941 */ /* 0x000fea0003800200 */
.L_x_13920:
[----:B------:R-:W-:Y:S01]  /*2540*/  ISETP.GE.U32.AND P1, PT, R117, 0x80, PT ;  /* 0x000000807500780c */ /* 0x000fe20003f26070 */
[----:B------:R-:W-:Y:S03]  /*2550*/  BSSY.RECONVERGENT B0, `(.L_x_13925) ;  /* 0x000007c000007945 */ /* 0x000fe60003800200 */
[----:B------:R-:W-:-:S09]  /*2560*/  P2R R189, PR, RZ, 0x2 ;  /* 0x00000002ffbd7803 */ /* 0x000fd20000000000 */
[----:B------:R-:W-:Y:S05]  /*2570*/  @!P1 BRA `(.L_x_13926) ;  /* 0x0000000400e49947 */ /* 0x000fea0003800000 */
[----:B------:R-:W-:Y:S01]  /*2580*/  ISETP.NE.U32.AND P1, PT, RZ, UR4, PT ;  /* 0x00000004ff007c0c */ /* 0x000fe2000bf25070 */
[----:B------:R-:W3:Y:S03]  /*2590*/  @P2 LDC.64 R104, c[0x0][0x390] ;  /* 0x0000e400ff682b82 */ /* 0x000ee60000000a00 */
[----:B------:R-:W-:-:S13]  /*25a0*/  ISETP.NE.AND.EX P1, PT, RZ, UR5, PT, P1 ;  /* 0x00000005ff007c0c */ /* 0x000fda000bf25310 */
[----:B012---:R-:W0:Y:S01]  /*25b0*/  @P1 LDC.64 R2, c[0x0][0x3a0] ;  /* 0x0000e800ff021b82 */ /* 0x007e220000000a00 */
[----:B---3--:R-:W-:-:S05]  /*25c0*/  @P2 IMAD.WIDE.U32 R104, R112, 0x10, R104 ;  /* 0x0000001070682825 */ /* 0x008fca00078e0068 */
[----:B------:R1:W5:Y:S01]  /*25d0*/  @P2 LDG.E.128 R60, desc[UR6][R104.64] ;  /* 0x00000006683c2981 */ /* 0x000362000c1e1d00 */
[----:B0-----:R-:W-:-:S05]  /*25e0*/  @P1 IMAD.WIDE.U32 R2, R113, 0x20, R2 ;  /* 0x0000002071021825 */ /* 0x001fca00078e0002 */
[----:B------:R1:W5:Y:S04]  /*25f0*/  @P1 LDG.E.128 R64, desc[UR6][R2.64] ;  /* 0x0000000602401981 */ /* 0x000368000c1e1d00 */
[----:B------:R1:W5:Y:S01]  /*2600*/  @P1 LDG.E.128 R68, desc[UR6][R2.64+0x10] ;  /* 0x0000100602441981 */ /* 0x000362000c1e1d00 */
[----:B------:R-:W-:Y:S04]  /*2610*/  BSSY.RECONVERGENT B1, `(.L_x_13927) ;  /* 0x0000069000017945 */ /* 0x000fe80003800200 */
[----:B------:R-:W-:Y:S05]  /*2620*/  @!P1 BRA `(.L_x_13928) ;  /* 0x0000000000d89947 */ /* 0x000fea0003800000 */
[----:B------:R-:W-:Y:S02]  /*2630*/  ISETP.GT.AND P1, PT, R0, RZ, PT ;  /* 0x000000ff0000720c */ /* 0x000fe40003f24270 */
[----:B-----5:R-:W-:-:S11]  /*2640*/  MOV R108, R64 ;  /* 0x00000040006c7202 */ /* 0x020fd60000000f00 */
[----:B------:R-:W0:Y:S01]  /*2650*/  @P1 LDC R124, c[0x0][0x40c] ;  /* 0x00010300ff7c1b82 */ /* 0x000e220000000800 */
[----:B-1----:R-:W-:Y:S02]  /*2660*/  @P1 PRMT R3, R61, 0x7632, R3 ;  /* 0x000076323d031816 */ /* 0x002fe40000000003 */
[C---:B------:R-:W-:Y:S02]  /*2670*/  @P1 PRMT R2, R60.reuse, 0x7632, R2 ;  /* 0x000076323c021816 */ /* 0x040fe40000000002 */
[----:B------:R-:W-:Y:S02]  /*2680*/  @P1 SHF.L.U32 R3, R3, 0x10, RZ ;  /* 0x0000001003031819 */ /* 0x000fe400000006ff */
[----:B------:R-:W-:Y:S01]  /*2690*/  @P1 SHF.L.U32 R104, R60, 0x10, RZ ;  /* 0x000000103c681819 */ /* 0x000fe200000006ff */
[----:B------:R-:W1:Y:S01]  /*26a0*/  @P1 LDC R105, c[0x0][0x40c] ;  /* 0x00010300ff691b82 */ /* 0x000e620000000800 */
[----:B------:R-:W-:Y:S02]  /*26b0*/  @P1 SHF.L.U32 R106, R61, 0x10, RZ ;  /* 0x000000103d6a1819 */ /* 0x000fe400000006ff */
[----:B------:R-:W-:-:S02]  /*26c0*/  @P1 SHF.L.U32 R2, R2, 0x10, RZ ;  /* 0x0000001002021819 */ /* 0x000fc400000006ff */
[----:B------:R-:W-:-:S03]  /*26d0*/  @P1 SHF.L.U32 R110, R63, 0x10, RZ ;  /* 0x000000103f6e1819 */ /* 0x000fc600000006ff */
[----:B------:R-:W2:Y:S08]  /*26e0*/  @P1 LDC R111, c[0x0][0x40c] ;  /* 0x00010300ff6f1b82 */ /* 0x000eb00000000800 */
[----:B------:R-:W3:Y:S01]  /*26f0*/  @P1 LDC R109, c[0x0][0x40c] ;  /* 0x00010300ff6d1b82 */ /* 0x000ee20000000800 */
[----:B0-----:R-:W-:Y:S01]  /*2700*/  @P1 FMUL.FTZ R124, R3, R124 ;  /* 0x0000007c037c1220 */ /* 0x001fe20000410000 */
[----:B------:R-:W-:-:S06]  /*2710*/  @P1 PRMT R3, R62, 0x7632, R3 ;  /* 0x000076323e031816 */ /* 0x000fcc0000000003 */
[----:B------:R-:W0:Y:S01]  /*2720*/  @P1 LDC R115, c[0x0][0x40c] ;  /* 0x00010300ff731b82 */ /* 0x000e220000000800 */
[----:B-1----:R-:W-:Y:S01]  /*2730*/  @P1 FMUL.FTZ R107, R104, R105 ;  /* 0x00000069686b1220 */ /* 0x002fe20000410000 */
[----:B------:R-:W-:Y:S02]  /*2740*/  @P1 SHF.L.U32 R105, R3, 0x10, RZ ;  /* 0x0000001003691819 */ /* 0x000fe400000006ff */
[----:B------:R-:W-:Y:S02]  /*2750*/  @P1 SHF.L.U32 R3, R44, 0x10, RZ ;  /* 0x000000102c031819 */ /* 0x000fe400000006ff */
[----:B------:R-:W-:Y:S02]  /*2760*/  @P1 SHF.L.U32 R104, R174, 0x10, RZ ;  /* 0x00000010ae681819 */ /* 0x000fe400000006ff */
[----:B------:R-:W1:Y:S01]  /*2770*/  @P1 LDC R125, c[0x0][0x40c] ;  /* 0x00010300ff7d1b82 */ /* 0x000e620000000800 */
[----:B--2---:R-:W-:Y:S01]  /*2780*/  @P1 FMUL.FTZ R127, R106, R111 ;  /* 0x0000006f6a7f1220 */ /* 0x004fe20000410000 */
[----:B------:R-:W-:Y:S01]  /*2790*/  @P1 SHF.L.U32 R106, R62, 0x10, RZ ;  /* 0x000000103e6a1819 */ /* 0x000fe200000006ff */
[----:B------:R-:W-:Y:S01]  /*27a0*/  @P1 FFMA.FTZ R108, R107, R3, R64 ;  /* 0x000000036b6c1223 */ /* 0x000fe20000010040 */
[----:B------:R-:W-:-:S02]  /*27b0*/  @P1 SHF.L.U32 R107, R46, 0x10, RZ ;  /* 0x000000102e6b1819 */ /* 0x000fc400000006ff */
[----:B------:R-:W-:Y:S02]  /*27c0*/  @P1 SHF.L.U32 R3, R45, 0x10, RZ ;  /* 0x000000102d031819 */ /* 0x000fe400000006ff */
[----:B------:R-:W2:Y:S01]  /*27d0*/  @P1 LDC R190, c[0x0][0x40c] ;  /* 0x00010300ffbe1b82 */ /* 0x000ea20000000800 */
[----:B---3--:R-:W-:Y:S01]  /*27e0*/  @P1 FMUL.FTZ R2, R2, R109 ;  /* 0x0000006d02021220 */ /* 0x008fe20000410000 */
[----:B------:R-:W-:Y:S02]  /*27f0*/  MOV R109, R65 ;  /* 0x00000041006d7202 */ /* 0x000fe40000000f00 */
[----:B------:R-:W-:Y:S01]  /*2800*/  MOV R111, R67 ;  /* 0x00000043006f7202 */ /* 0x000fe20000000f00 */
[----:B------:R-:W-:Y:S01]  /*2810*/  @P1 FFMA.FTZ R109, R2, R104, R65 ;  /* 0x00000068026d1223 */ /* 0x000fe20000010041 */
[----:B------:R-:W-:Y:S01]  /*2820*/  @P1 SHF.L.U32 R2, R173, 0x10, RZ ;  /* 0x00000010ad021819 */ /* 0x000fe200000006ff */
[----:B0-----:R-:W-:Y:S01]  /*2830*/  @P1 FMUL.FTZ R191, R106, R115 ;  /* 0x000000736abf1220 */ /* 0x001fe20000410000 */
[----:B------:R-:W-:-:S02]  /*2840*/  @P1 SHF.L.U32 R115, R172, 0x10, RZ ;  /* 0x00000010ac731819 */ /* 0x000fc400000006ff */
[----:B------:R-:W-:Y:S01]  /*2850*/  MOV R104, R68 ;  /* 0x0000004400687202 */ /* 0x000fe20000000f00 */
[----:B------:R-:W-:Y:S01]  /*2860*/  @P1 FFMA.FTZ R104, R191, R107, R68 ;  /* 0x0000006bbf681223 */ /* 0x000fe20000010044 */
[----:B------:R-:W-:Y:S01]  /*2870*/  MOV R106, R70 ;  /* 0x00000046006a7202 */ /* 0x000fe20000000f00 */
[----:B------:R-:W-:Y:S01]  /*2880*/  @P1 FFMA.FTZ R111, R124, R2, R67 ;  /* 0x000000027c6f1223 */ /* 0x000fe20000010043 */
[----:B------:R-:W-:Y:S01]  /*2890*/  MOV R107, R71 ;  /* 0x00000047006b7202 */ /* 0x000fe20000000f00 */
[----:B-1----:R-:W-:Y:S01]  /*28a0*/  @P1 FMUL.FTZ R193, R110, R125 ;  /* 0x0000007d6ec11220 */ /* 0x002fe20000410000 */
[----:B------:R-:W-:Y:S02]  /*28b0*/  @P1 SHF.L.U32 R125, R47, 0x10, RZ ;  /* 0x000000102f7d1819 */ /* 0x000fe400000006ff */
[----:B------:R-:W-:Y:S01]  /*28c0*/  MOV R110, R66 ;  /* 0x00000042006e7202 */ /* 0x000fe20000000f00 */
[----:B------:R-:W-:Y:S02]  /*28d0*/  @P1 FFMA.FTZ R110, R127, R3, R66 ;  /* 0x000000037f6e1223 */ /* 0x000fe40000010042 */
[----:B------:R-:W-:Y:S01]  /*28e0*/  @P1 FFMA.FTZ R106, R193, R125, R70 ;  /* 0x0000007dc16a1223 */ /* 0x000fe20000010046 */
[----:B--2---:R-:W-:Y:S01]  /*28f0*/  @P1 FMUL.FTZ R190, R105, R190 ;  /* 0x000000be69be1220 */ /* 0x004fe20000410000 */
[----:B------:R-:W-:-:S03]  /*2900*/  MOV R105, R69 ;  /* 0x0000004500697202 */ /* 0x000fc60000000f00 */
        /* <DEDUP_REMOVED lines=8> */
.L_x_13928:
[----:B-1----:R-:W0:Y:S01]  /*2990*/  @P2 LDC R104, c[0x0][0x40c] ;  /* 0x00010300ff682b82 */ /* 0x002e220000000800 */
        /* <DEDUP_REMOVED lines=17> */
[----:B-1----:R-:W-:Y:S01]  /*2ab0*/  @P2 FMUL.FTZ R125, R110, R115 ;  /* 0x000000736e7d2220 */ /* 0x002fe20000410000 */
[----:B------:R-:W-:Y:S01]  /*2ac0*/  @P2 SHF.L.U32 R3, R3, 0x10, RZ ;  /* 0x0000001003032819 */ /* 0x000fe200000006ff */
[----:B------:R-:W-:-:S05]  /*2ad0*/  IMAD.MOV.U32 R110, RZ, RZ, RZ ;  /* 0x000000ffff6e7224 */ /* 0x000fca00078e00ff */
[----:B------:R-:W1:Y:S01]  /*2ae0*/  @P2 LDC R108, c[0x0][0x40c] ;  /* 0x00010300ff6c2b82 */ /* 0x000e620000000800 */
[----:B--2---:R-:W-:Y:S01]  /*2af0*/  @P2 FMUL.FTZ R115, R104, R127 ;  /* 0x0000007f68732220 */ /* 0x004fe20000410000 */
[----:B------:R-:W-:Y:S02]  /*2b00*/  @P2 PRMT R104, R63, 0x7632, R104 ;  /* 0x000076323f682816 */ /* 0x000fe40000000068 */
[----:B------:R-:W-:Y:S02]  /*2b10*/  @P2 SHF.L.U32 R127, R171, 0x10, RZ ;  /* 0x00000010ab7f2819 */ /* 0x000fe400000006ff */
[----:B------:R-:W-:Y:S02]  /*2b20*/  @P2 SHF.L.U32 R104, R104, 0x10, RZ ;  /* 0x0000001068682819 */ /* 0x000fe400000006ff */
[----:B------:R-:W2:Y:S01]  /*2b30*/  @P2 LDC R191, c[0x0][0x40c] ;  /* 0x00010300ffbf2b82 */ /* 0x000ea20000000800 */
[----:B---3--:R-:W-:Y:S01]  /*2b40*/  @P2 FMUL.FTZ R2, R2, R107 ;  /* 0x0000006b02022220 */ /* 0x008fe20000410000 */
[----:B------:R-:W-:-:S06]  /*2b50*/  @P2 SHF.L.U32 R107, R174, 0x10, RZ ;  /* 0x00000010ae6b2819 */ /* 0x000fcc00000006ff */
[----:B------:R-:W3:Y:S01]  /*2b60*/  @P2 LDC R193, c[0x0][0x40c] ;  /* 0x00010300ffc12b82 */ /* 0x000ee20000000800 */
[----:B0-----:R-:W-:Y:S01]  /*2b70*/  @P2 FMUL.FTZ R111, R106, R109 ;  /* 0x0000006d6a6f2220 */ /* 0x001fe20000410000 */
[----:B------:R-:W-:-:S03]  /*2b80*/  @P2 SHF.L.U32 R106, R44, 0x10, RZ ;  /* 0x000000102c6a2819 */ /* 0x000fc600000006ff */
[----:B------:R-:W-:Y:S01]  /*2b90*/  @P2 FMUL.FTZ R110, R111, R190 ;  /* 0x000000be6f6e2220 */ /* 0x000fe20000410000 */
[----:B------:R-:W-:Y:S01]  /*2ba0*/  HFMA2 R111, -RZ, RZ, 0, 0 ;  /* 0x00000000ff6f7431 */ /* 0x000fe200000001ff */
[----:B------:R-:W-:Y:S01]  /*2bb0*/  @P2 SHF.L.U32 R190, R46, 0x10, RZ ;  /* 0x000000102ebe2819 */ /* 0x000fe200000006ff */
[----:B-1----:R-:W-:Y:S01]  /*2bc0*/  @P2 FMUL.FTZ R3, R3, R108 ;  /* 0x0000006c03032220 */ /* 0x002fe20000410000 */
[----:B------:R-:W-:Y:S02]  /*2bd0*/  CS2R R108, SRZ ;  /* 0x00000000006c7805 */ /* 0x000fe4000001ff00 */
[----:B------:R-:W-:Y:S01]  /*2be0*/  @P2 FMUL.FTZ R109, R107, R2 ;  /* 0x000000026b6d2220 */ /* 0x000fe20000410000 */
[----:B------:R-:W-:Y:S01]  /*2bf0*/  @P2 SHF.L.U32 R2, R173, 0x10, RZ ;  /* 0x00000010ad022819 */ /* 0x000fe200000006ff */
[----:B------:R-:W-:Y:S01]  /*2c00*/  @P2 FMUL.FTZ R108, R105, R106 ;  /* 0x0000006a696c2220 */ /* 0x000fe20000410000 */
[----:B------:R-:W-:Y:S01]  /*2c10*/  CS2R R106, SRZ ;  /* 0x00000000006a7805 */ /* 0x000fe2000001ff00 */
[----:B--2---:R-:W-:-:S02]  /*2c20*/  @P2 FMUL.FTZ R191, R124, R191 ;  /* 0x000000bf7cbf2220 */ /* 0x004fc40000410000 */
[----:B------:R-:W-:Y:S02]  /*2c30*/  @P2 FMUL.FTZ R111, R2, R3 ;  /* 0x00000003026f2220 */ /* 0x000fe40000410000 */
[----:B------:R-:W-:Y:S01]  /*2c40*/  @P2 FMUL.FTZ R106, R191, R194 ;  /* 0x000000c2bf6a2220 */ /* 0x000fe20000410000 */
[----:B---3--:R-:W-:Y:S01]  /*2c50*/  @P2 FMUL.FTZ R124, R104, R193 ;  /* 0x000000c1687c2220 */ /* 0x008fe20000410000 */
[----:B------:R-:W-:Y:S02]  /*2c60*/  CS2R R104, SRZ ;  /* 0x0000000000687805 */ /* 0x000fe4000001ff00 */
[----:B------:R-:W-:Y:S01]  /*2c70*/  @P2 FMUL.FTZ R104, R125, R190 ;  /* 0x000000be7d682220 */ /* 0x000fe20000410000 */
[----:B------:R-:W-:Y:S01]  /*2c80*/  @P2 FMUL.FTZ R105, R192, R115 ;  /* 0x00000073c0692220 */ /* 0x000fe20000410000 */
[----:B------:R-:W-:-:S07]  /*2c90*/  @P2 FMUL.FTZ R107, R127, R124 ;  /* 0x0000007c7f6b2220 */ /* 0x000fce0000410000 */
.L_x_13929:
[----:B------:R-:W-:Y:S05]  /*2ca0*/  BSYNC.RECONVERGENT B1 ;  /* 0x0000000000017941 */ /* 0x000fea0003800200 */
.L_x_13927:
[----:B------:R-:W0:Y:S01]  /*2cb0*/  LDC.64 R2, c[0x0][0x3a8] ;  /* 0x0000ea00ff027b82 */ /* 0x000e220000000a00 */
[----:B------:R-:W-:Y:S01]  /*2cc0*/  IADD3 R112, PT, PT, R112, 0x20, RZ ;  /* 0x0000002070707810 */ /* 0x000fe20007ffe0ff */
[C---:B0-----:R-:W-:Y:S01]  /*2cd0*/  IMAD.WIDE.U32 R2, R113.reuse, 0x20, R2 ;  /* 0x0000002071027825 */ /* 0x041fe200078e0002 */
[----:B------:R-:W-:-:S04]  /*2ce0*/  IADD3 R113, PT, PT, R113, 0x20, RZ ;  /* 0x0000002071717810 */ /* 0x000fc80007ffe0ff */
[----:B------:R3:W-:Y:S04]  /*2cf0*/  STG.E.128 desc[UR6][R2.64], R108 ;  /* 0x0000006c02007986 */ /* 0x0007e8000c101d06 */
[----:B------:R3:W-:Y:S02]  /*2d00*/  STG.E.128 desc[UR6][R2.64+0x10], R104 ;  /* 0x0000106802007986 */ /* 0x0007e4000c101d06 */
.L_x_13926:
[----:B------:R-:W-:Y:S05]  /*2d10*/  BSYNC.RECONVERGENT B0 ;  /* 0x0000000000007941 */ /* 0x000fea0003800200 */
.L_x_13925:
[----:B------:R-:W-:Y:S01]  /*2d20*/  ISETP.GE.U32.AND P1, PT, R117, 0xa0, PT ;  /* 0x000000a07500780c */ /* 0x000fe20003f26070 */
[----:B------:R-:W-:-:S12]  /*2d30*/  BSSY.RECONVERGENT B0, `(.L_x_13930) ;  /* 0x0000079000007945 */ /* 0x000fd80003800200 */
[----:B------:R-:W-:Y:S05]  /*2d40*/  @!P1 BRA `(.L_x_13931) ;  /* 0x0000000400dc9947 */ /* 0x000fea0003800000 */
[----:B------:R-:W-:Y:S01]  /*2d50*/  ISETP.NE.U32.AND P3, PT, RZ, UR4, PT ;  /* 0x00000004ff007c0c */ /* 0x000fe2000bf65070 */
[----:B------:R-:W4:Y:S03]  /*2d60*/  @P2 LDC.64 R96, c[0x0][0x390] ;  /* 0x0000e400ff602b82 */ /* 0x000f260000000a00 */
[----:B------:R-:W-:-:S13]  /*2d70*/  ISETP.NE.AND.EX P3, PT, RZ, UR5, PT, P3 ;  /* 0x00000005ff007c0c */ /* 0x000fda000bf65330 */
[----:B0123--:R-:W0:Y:S01]  /*2d80*/  @P3 LDC.64 R2, c[0x0][0x3a0] ;  /* 0x0000e800ff023b82 */ /* 0x00fe220000000a00 */
[----:B----4-:R-:W-:-:S05]  /*2d90*/  @P2 IMAD.WIDE.U32 R96, R112, 0x10, R96 ;  /* 0x0000001070602825 */ /* 0x010fca00078e0060 */
        /* <DEDUP_REMOVED lines=9> */
[C---:B-1----:R-:W-:Y:S02]  /*2e30*/  @P2 PRMT R2, R61.reuse, 0x7632, R2 ;  /* 0x000076323d022816 */ /* 0x042fe40000000002 */
[----:B------:R-:W-:Y:S02]  /*2e40*/  @P2 PRMT R0, R60, 0x7632, R0 ;  /* 0x000076323c002816 */ /* 0x000fe40000000000 */
[----:B------:R-:W-:Y:S02]  /*2e50*/  @P2 SHF.L.U32 R2, R2, 0x10, RZ ;  /* 0x0000001002022819 */ /* 0x000fe400000006ff */
        /* <DEDUP_REMOVED lines=8> */
[----:B------:R-:W-:-:S04]  /*2ee0*/  MOV R103, R67 ;  /* 0x0000004300677202 */ /* 0x000fc80000000f00 */
        /* <DEDUP_REMOVED lines=10> */
[----:B------:R-:W-:Y:S02]  /*2f90*/  MOV R97, R69 ;  /* 0x0000004500617202 */ /* 0x000fe40000000f00 */
[----:B------:R-:W2:Y:S01]  /*2fa0*/  @P2 LDC R115, c[0x0][0x40c] ;  /* 0x00010300ff732b82 */ /* 0x000ea20000000800 */
[----:B---3--:R-:W-:Y:S01]  /*2fb0*/  @P2 FMUL.FTZ R125, R98, R101 ;  /* 0x00000065627d2220 */ /* 0x008fe20000410000 */
[----:B------:R-:W-:Y:S02]  /*2fc0*/  @P2 SHF.L.U32 R98, R62, 0x10, RZ ;  /* 0x000000103e622819 */ /* 0x000fe400000006ff */
[----:B------:R-:W-:Y:S01]  /*2fd0*/  MOV R101, R65 ;  /* 0x0000004100657202 */ /* 0x000fe20000000f00 */
[----:B------:R-:W-:Y:S01]  /*2fe0*/  @P2 FFMA.FTZ R101, R0, R2, R65 ;  /* 0x0000000200652223 */ /* 0x000fe20000010041 */
[----:B------:R-:W-:Y:S01]  /*2ff0*/  @P2 SHF.L.U32 R0, R169, 0x10, RZ ;  /* 0x00000010a9002819 */ /* 0x000fe200000006ff */
[----:B0-----:R-:W-:Y:S01]  /*3000*/  @P2 FMUL.FTZ R124, R96, R191 ;  /* 0x000000bf607c2220 */ /* 0x001fe20000410000 */
[----:B------:R-:W-:-:S02]  /*3010*/  @P2 SHF.L.U32 R2, R168, 0x10, RZ ;  /* 0x00000010a8022819 */ /* 0x000fc400000006ff */
[----:B------:R-:W-:Y:S01]  /*3020*/  MOV R96, R68 ;  /* 0x0000004400607202 */ /* 0x000fe20000000f00 */
[----:B------:R-:W-:Y:S02]  /*3030*/  @P2 FFMA.FTZ R103, R112, R0, R67 ;  /* 0x0000000070672223 */ /* 0x000fe40000010043 */
[----:B------:R-:W-:Y:S01]  /*3040*/  @P2 FFMA.FTZ R97, R124, R2, R69 ;  /* 0x000000027c612223 */ /* 0x000fe20000010045 */
[----:B-1----:R-:W-:Y:S01]  /*3050*/  @P2 FMUL.FTZ R191, R99, R102 ;  /* 0x0000006663bf2220 */ /* 0x002fe20000410000 */
[----:B------:R-:W-:Y:S02]  /*3060*/  @P2 SHF.L.U32 R99, R58, 0x10, RZ ;  /* 0x000000103a632819 */ /* 0x000fe400000006ff */
[----:B------:R-:W-:Y:S01]  /*3070*/  MOV R102, R66 ;  /* 0x0000004200667202 */ /* 0x000fe20000000f00 */
[----:B------:R-:W-:Y:S01]  /*3080*/  @P2 FFMA.FTZ R102, R125, R3, R66 ;  /* 0x000000037d662223 */ /* 0x000fe20000010042 */
[----:B--2---:R-:W-:Y:S01]  /*3090*/  @P2 FMUL.FTZ R127, R98, R115 ;  /* 0x00000073627f2220 */ /* 0x004fe20000410000 */
[----:B------:R-:W-:-:S02]  /*30a0*/  @P2 SHF.L.U32 R115, R59, 0x10, RZ ;  /* 0x000000103b732819 */ /* 0x000fc400000006ff */
[----:B------:R-:W-:Y:S01]  /*30b0*/  MOV R98, R70 ;  /* 0x0000004600627202 */ /* 0x000fe20000000f00 */
[----:B------:R-:W-:Y:S01]  /*30c0*/  @P2 FFMA.FTZ R96, R127, R99, R68 ;  /* 0x000000637f602223 */ /* 0x000fe20000010044 */
[----:B------:R-:W-:Y:S01]  /*30d0*/  MOV R99, R71 ;  /* 0x0000004700637202 */ /* 0x000fe20000000f00 */
        /* <DEDUP_REMOVED lines=8> */
.L_x_13933:
[----:B-1----:R-:W0:Y:S01]  /*3160*/  @P2 LDC R3, c[0x0][0x40c] ;  /* 0x00010300ff032b82 */ /* 0x002e220000000800 */
[C---:B-----5:R-:W-:Y:S01]  /*3170*/  @P2 SHF.L.U32 R2, R60.reuse, 0x10, RZ ;  /* 0x000000103c022819 */ /* 0x060fe200000006ff */
[----:B------:R-:W-:Y:S01]  /*3180*/  HFMA2 R102, -RZ, RZ, 0, 0 ;  /* 0x00000000ff667431 */ /* 0x000fe200000001ff */
        /* <DEDUP_REMOVED lines=8> */
[----:B------:R-:W2:Y:S08]  /*3210*/  @P2 LDC R99, c[0x0][0x40c] ;  /* 0x00010300ff632b82 */ /* 0x000eb00000000800 */
[----:B------:R-:W3:Y:S01]  /*3220*/  @P2 LDC R125, c[0x0][0x40c] ;  /* 0x00010300ff7d2b82 */ /* 0x000ee20000000800 */
[----:B0-----:R-:W-:Y:S01]  /*3230*/  @P2 FMUL.FTZ R97, R2, R3 ;  /* 0x0000000302612220 */ /* 0x001fe20000410000 */
[----:B------:R-:W-:-:S02]  /*3240*/  @P2 PRMT R3, R62, 0x7632, R3 ;  /* 0x000076323e032816 */ /* 0x000fc40000000003 */
[----:B------:R-:W-:Y:S02]  /*3250*/  @P2 PRMT R2, R61, 0x7632, R2 ;  /* 0x000076323d022816 */ /* 0x000fe40000000002 */
[----:B------:R-:W-:Y:S02]  /*3260*/  @P2 SHF.L.U32 R3, R3, 0x10, RZ ;  /* 0x0000001003032819 */ /* 0x000fe400000006ff */
[----:B------:R-:W0:Y:S01]  /*3270*/  @P2 LDC R100, c[0x0][0x40c] ;  /* 0x00010300ff642b82 */ /* 0x000e220000000800 */
[----:B-1----:R-:W-:Y:S01]  /*3280*/  @P2 FMUL.FTZ R103, R96, R101 ;  /* 0x0000006560672220 */ /* 0x002fe20000410000 */
[----:B------:R-:W-:Y:S02]  /*3290*/  @P2 PRMT R96, R63, 0x7632, R96 ;  /* 0x000076323f602816 */ /* 0x000fe40000000060 */
[----:B------:R-:W-:Y:S01]  /*32a0*/  @P2 SHF.L.U32 R2, R2, 0x10, RZ ;  /* 0x0000001002022819 */ /* 0x000fe200000006ff */
[----:B------:R-:W-:Y:S01]  /*32b0*/  @P2 FMUL.FTZ R102, R103, R124 ;  /* 0x0000007c67662220 */ /* 0x000fe20000410000 */
[----:B------:R-:W-:-:S02]  /*32c0*/  @P2 SHF.L.U32 R96, R96, 0x10, RZ ;  /* 0x0000001060602819 */ /* 0x000fc400000006ff */
[----:B------:R-:W1:Y:S01]  /*32d0*/  @P2 LDC R127, c[0x0][0x40c] ;  /* 0x00010300ff7f2b82 */ /* 0x000e620000000800 */
[----:B--2---:R-:W-:Y:S01]  /*32e0*/  @P2 FMUL.FTZ R0, R0, R99 ;  /* 0x0000006300002220 */ /* 0x004fe20000410000 */
[----:B------:R-:W-:Y:S02]  /*32f0*/  @P2 SHF.L.U32 R99, R170, 0x10, RZ ;  /* 0x00000010aa632819 */ /* 0x000fe400000006ff */
[----:B------:R-:W-:Y:S02]  /*3300*/  @P2 SHF.L.U32 R124, R168, 0x10, RZ ;  /* 0x00000010a87c2819 */ /* 0x000fe400000006ff */
[----:B------:R-:W-:Y:S02]  /*3310*/  MOV R103, RZ ;  /* 0x000000ff00677202 */ /* 0x000fe40000000f00 */
[----:B------:R-:W2:Y:S01]  /*3320*/  @P2 LDC R115, c[0x0][0x40c] ;  /* 0x00010300ff732b82 */ /* 0x000ea20000000800 */
[----:B---3--:R-:W-:Y:S01]  /*3330*/  @P2 FMUL.FTZ R125, R98, R125 ;  /* 0x0000007d627d2220 */ /* 0x008fe20000410000 */
[----:B------:R-:W-:-:S06]  /*3340*/  @P2 SHF.L.U32 R98, R56, 0x10, RZ ;  /* 0x0000001038622819 */ /* 0x000fcc00000006ff */
[----:B------:R-:W3:Y:S01]  /*3350*/  @P2 LDC R191, c[0x0][0x40c] ;  /* 0x00010300ffbf2b82 */ /* 0x000ee20000000800 */
[----:B0-----:R-:W-:Y:S01]  /*3360*/  @P2 FMUL.FTZ R3, R3, R100 ;  /* 0x0000006403032220 */ /* 0x001fe20000410000 */
[----:B------:R-:W-:Y:S02]  /*3370*/  CS2R R100, SRZ ;  /* 0x0000000000647805 */ /* 0x000fe4000001ff00 */
[----:B------:R-:W-:Y:S01]  /*3380*/  @P2 FMUL.FTZ R101, R99, R0 ;  /* 0x0000000063652220 */ /* 0x000fe20000410000 */
[----:B------:R-:W-:Y:S01]  /*3390*/  @P2 SHF.L.U32 R0, R58, 0x10, RZ ;  /* 0x000000103a002819 */ /* 0x000fe200000006ff */
[----:B------:R-:W-:Y:S01]  /*33a0*/  @P2 FMUL.FTZ R100, R97, R98 ;  /* 0x0000006261642220 */ /* 0x000fe20000410000 */
[----:B------:R-:W-:Y:S01]  /*33b0*/  CS2R R98, SRZ ;  /* 0x0000000000627805 */ /* 0x000fe2000001ff00 */
[----:B-1----:R-:W-:-:S04]  /*33c0*/  @P2 FMUL.FTZ R127, R112, R127 ;  /* 0x0000007f707f2220 */ /* 0x002fc80000410000 */
[----:B------:R-:W-:Y:S01]  /*33d0*/  @P2 FMUL.FTZ R98, R127, R190 ;  /* 0x000000be7f622220 */ /* 0x000fe20000410000 */
[----:B--2---:R-:W-:Y:S01]  /*33e0*/  @P2 FMUL.FTZ R2, R2, R115 ;  /* 0x0000007302022220 */ /* 0x004fe20000410000 */
[----:B------:R-:W-:-:S05]  /*33f0*/  @P2 SHF.L.U32 R115, R169, 0x10, RZ ;  /* 0x00000010a9732819 */ /* 0x000fca00000006ff */
[----:B------:R-:W-:Y:S01]  /*3400*/  @P2 FMUL.FTZ R103, R115, R2 ;  /* 0x0000000273672220 */ /* 0x000fe20000410000 */
[----:B---3--:R-:W-:Y:S01]  /*3410*/  @P2 FMUL.FTZ R112, R96, R191 ;  /* 0x000000bf60702220 */ /* 0x008fe20000410000 */
[----:B------:R-:W-:Y:S02]  /*3420*/  @P2 SHF.L.U32 R191, R167, 0x10, RZ ;  /* 0x00000010a7bf2819 */ /* 0x000fe400000006ff */
[----:B------:R-:W-:Y:S02]  /*3430*/  CS2R R96, SRZ ;  /* 0x0000000000607805 */ /* 0x000fe4000001ff00 */
[----:B------:R-:W-:Y:S01]  /*3440*/  @P2 FMUL.FTZ R96, R125, R0 ;  /* 0x000000007d602220 */ /* 0x000fe20000410000 */
[----:B------:R-:W-:Y:S01]  /*3450*/  @P2 FMUL.FTZ R97, R124, R3 ;  /* 0x000000037c612220 */ /* 0x000fe20000410000 */
[----:B------:R-:W-:-:S07]  /*3460*/  @P2 FMUL.FTZ R99, R191, R112 ;  /* 0x00000070bf632220 */ /* 0x000fce0000410000 */
.L_x_13934:
[----:B------:R-:W-:Y:S05]  /*3470*/  BSYNC.RECONVERGENT B1 ;  /* 0x0000000000017941 */ /* 0x000fea0003800200 */
.L_x_13932:
[----:B------:R-:W0:Y:S02]  /*3480*/  LDC.64 R2, c[0x0][0x3a8] ;  /* 0x0000ea00ff027b82 */ /* 0x000e240000000a00 */
[----:B0-----:R-:W-:-:S05]  /*3490*/  IMAD.WIDE.U32 R2, R113, 0x20, R2 ;  /* 0x0000002071027825 */ /* 0x001fca00078e0002 */
[----:B------:R4:W-:Y:S04]  /*34a0*/  STG.E.128 desc[UR6][R2.64], R100 ;  /* 0x0000006402007986 */ /* 0x0009e8000c101d06 */
[----:B------:R4:W-:Y:S02]  /*34b0*/  STG.E.128 desc[UR6][R2.64+0x10], R96 ;  /* 0x0000106002007986 */ /* 0x0009e4000c101d06 */
.L_x_13931:
[----:B------:R-:W-:Y:S05]  /*34c0*/  BSYNC.RECONVERGENT B0 ;  /* 0x0000000000007941 */ /* 0x000fea0003800200 */
.L_x_13930:
[----:B------:R-:W-:Y:S01]  /*34d0*/  FADD.FTZ R0, RZ, R72 ;  /* 0x00000048ff007221 */ /* 0x000fe20000010000 */
[C---:B------:R-:W-:Y:S01]  /*34e0*/  ISETP.GT.U32.AND P2, PT, R117.reuse, 0x3f, PT ;  /* 0x0000003f7500780c */ /* 0x040fe20003f44070 */
[----:B------:R-:W0:Y:S01]  /*34f0*/  S2R R115, SR_TID.X ;  /* 0x0000000000737919 */ /* 0x000e220000002100 */
[----:B------:R-:W-:Y:S01]  /*3500*/  ISETP.GT.U32.AND P3, PT, R117, 0x5f, PT ;  /* 0x0000005f7500780c */ /* 0x000fe20003f64070 */
[----:B01234-:R-:W-:Y:S01]  /*3510*/  FADD.FTZ R3, R73, R0 ;  /* 0x0000000049037221 */ /* 0x01ffe20000010000 */
        /* <DEDUP_REMOVED lines=10> */
[----:B------:R-:W-:-:S03]  /*35c0*/  LOP3.LUT P6, RZ, R115, 0x1f, RZ, 0xc0, !PT ;  /* 0x0000001f73ff7812 */ /* 0x000fc600078cc0ff */
        /* <DEDUP_REMOVED lines=136> */
.L_x_13958:
        /* <DEDUP_REMOVED lines=19> */
[----:B------:R-:W-:-:S03]  /*3f80*/  LOP3.LUT R116, R115, 0x1f, RZ, 0xc0, !PT ;  /* 0x0000001f73747812 */ /* 0x000fc600078ec0ff */
[----:B------:R-:W-:-:S05]  /*3f90*/  IMAD R3, R3, R118, RZ ;  /* 0x0000007603037224 */ /* 0x000fca00078e02ff */
[----:B------:R-:W-:-:S04]  /*3fa0*/  SHF.R.S32.HI R0, RZ, 0x1f, R3 ;  /* 0x0000001fff007819 */ /* 0x000fc80000011403 */
[----:B------:R-:W-:Y:S02]  /*3fb0*/  LEA.HI R3, R0, R3, RZ, 0x3 ;  /* 0x0000000300037211 */ /* 0x000fe400078f18ff */
[----:B------:R-:W-:Y:S02]  /*3fc0*/  FSEL R0, R125, RZ, !P2 ;  /* 0x000000ff7d007208 */ /* 0x000fe40005000000 */
[----:B------:R-:W-:Y:S01]  /*3fd0*/  LEA.HI.SX32 R125, R3, R116, 0x1d ;  /* 0x00000074037d7211 */ /* 0x000fe200078feaff */
[----:B------:R-:W-:Y:S06]  /*3fe0*/  @!P0 BRA `(.L_x_13939) ;  /* 0x0000000000c08947 */ /* 0x000fec0003800000 */
[--C-:B------:R-:W-:Y:S01]  /*3ff0*/  FADD.FTZ R2, R72, -R0.reuse ;  /* 0x8000000048027221 */ /* 0x100fe20000010000 */
[----:B------:R-:W-:Y:S01]  /*4000*/  SHF.L.U32 R3, R120, 0x10, RZ ;  /* 0x0000001078037819 */ /* 0x000fe200000006ff */
[--C-:B------:R-:W-:Y:S01]  /*4010*/  FADD.FTZ R112, R74, -R0.reuse ;  /* 0x800000004a707221 */ /* 0x100fe20000010000 */
[----:B------:R-:W-:Y:S01]  /*4020*/  SHF.L.U32 R113, R4, 0x10, RZ ;  /* 0x0000001004717819 */ /* 0x000fe200000006ff */
[C---:B------:R-:W-:Y:S01]  /*4030*/  FMUL.FTZ R2, R127.reuse, R2 ;  /* 0x000000027f027220 */ /* 0x040fe20000410000 */
[--C-:B------:R-:W-:Y:S01]  /*4040*/  FADD.FTZ R118, R76, -R0.reuse ;  /* 0x800000004c767221 */ /* 0x100fe20000010000 */
[----:B------:R-:W-:Y:S01]  /*4050*/  FMUL.FTZ R114, R127, R112 ;  /* 0x000000707f727220 */ /* 0x000fe20000410000 */
[--C-:B------:R-:W-:Y:S01]  /*4060*/  FADD.FTZ R190, R78, -R0.reuse ;  /* 0x800000004ebe7221 */ /* 0x100fe20000010000 */
[----:B------:R-:W-:Y:S01]  /*4070*/  FFMA.FTZ R112, R2, R3, R113 ;  /* 0x0000000302707223 */ /* 0x000fe20000010071 */
[----:B------:R-:W-:Y:S01]  /*4080*/  SHF.L.U32 R193, R122, 0x10, RZ ;  /* 0x000000107ac17819 */ /* 0x000fe200000006ff */
[----:B------:R-:W0:Y:S01]  /*4090*/  LDC.64 R2, c[0x0][0x428] ;  /* 0x00010a00ff027b82 */ /* 0x000e220000000a00 */
[----:B------:R-:W-:Y:S01]  /*40a0*/  SHF.L.U32 R115, R121, 0x10, RZ ;  /* 0x0000001079737819 */ /* 0x000fe200000006ff */
[----:B------:R-:W-:Y:S01]  /*40b0*/  IMAD.U32 R195, R6, 0x10000, RZ ;  /* 0x0001000006c37824 */ /* 0x000fe200078e00ff */
[----:B------:R-:W-:Y:S01]  /*40c0*/  SHF.L.U32 R191, R5, 0x10, RZ ;  /* 0x0000001005bf7819 */ /* 0x000fe200000006ff */
[----:B------:R-:W-:Y:S01]  /*40d0*/  FMUL.FTZ R124, R127, R118 ;  /* 0x000000767f7c7220 */ /* 0x000fe20000410000 */
[----:B------:R-:W-:Y:S01]  /*40e0*/  SHF.L.U32 R197, R123, 0x10, RZ ;  /* 0x000000107bc57819 */ /* 0x000fe200000006ff */
[----:B------:R-:W-:Y:S01]  /*40f0*/  FMUL.FTZ R190, R127, R190 ;  /* 0x000000be7fbe7220 */ /* 0x000fe20000410000 */
[----:B------:R-:W-:Y:S01]  /*4100*/  SHF.L.U32 R199, R7, 0x10, RZ ;  /* 0x0000001007c77819 */ /* 0x000fe200000006ff */
[----:B------:R-:W-:Y:S01]  /*4110*/  FFMA.FTZ R195, R124, R193, R195 ;  /* 0x000000c17cc37223 */ /* 0x000fe200000100c3 */
[----:B------:R-:W-:Y:S01]  /*4120*/  FFMA.FTZ R118, R114, R115, R191 ;  /* 0x0000007372767223 */ /* 0x000fe200000100bf */
[--C-:B------:R-:W-:Y:S01]  /*4130*/  FADD.FTZ R124, R75, -R0.reuse ;  /* 0x800000004b7c7221 */ /* 0x100fe20000010000 */
[--C-:B------:R-:W-:Y:S01]  /*4140*/  FADD.FTZ R114, R73, -R0.reuse ;  /* 0x8000000049727221 */ /* 0x100fe20000010000 */
        /* <DEDUP_REMOVED lines=26> */
.L_x_13939:
[----:B------:R-:W-:Y:S05]  /*42f0*/  BSYNC.RECONVERGENT B1 ;  /* 0x0000000000017941 */ /* 0x000fea0003800200 */
.L_x_13938:
[----:B------:R-:W-:Y:S01]  /*4300*/  ISETP.NE.AND P0, PT, R187, RZ, PT ;  /* 0x000000ffbb00720c */ /* 0x000fe20003f05270 */
[----:B------:R-:W-:-:S12]  /*4310*/  BSSY.RECONVERGENT B1, `(.L_x_13940) ;  /* 0x0000032000017945 */ /* 0x000fd80003800200 */
[----:B------:R-:W-:Y:S05]  /*4320*/  @!P0 BRA `(.L_x_13941) ;  /* 0x0000000000c08947 */ /* 0x000fea0003800000 */
[--C-:B0-----:R-:W-:Y:S01]  /*4330*/  FADD.FTZ R2, R80, -R0.reuse ;  /* 0x8000000050027221 */ /* 0x101fe20000010000 */
[----:B------:R-:W-:Y:S01]  /*4340*/  SHF.L.U32 R3, R12, 0x10, RZ ;  /* 0x000000100c037819 */ /* 0x000fe200000006ff */
[--C-:B------:R-:W-:Y:S01]  /*4350*/  FADD.FTZ R112, R82, -R0.reuse ;  /* 0x8000000052707221 */ /* 0x100fe20000010000 */
[----:B------:R-:W-:Y:S01]  /*4360*/  SHF.L.U32 R113, R16, 0x10, RZ ;  /* 0x0000001010717819 */ /* 0x000fe200000006ff */
[C---:B------:R-:W-:Y:S01]  /*4370*/  FMUL.FTZ R2, R127.reuse, R2 ;  /* 0x000000027f027220 */ /* 0x040fe20000410000 */
[--C-:B------:R-:W-:Y:S01]  /*4380*/  FADD.FTZ R118, R84, -R0.reuse ;  /* 0x8000000054767221 */ /* 0x100fe20000010000 */
[C---:B------:R-:W-:Y:S01]  /*4390*/  FMUL.FTZ R114, R127.reuse, R112 ;  /* 0x000000707f727220 */ /* 0x040fe20000410000 */
[--C-:B------:R-:W-:Y:S01]  /*43a0*/  FADD.FTZ R190, R86, -R0.reuse ;  /* 0x8000000056be7221 */ /* 0x100fe20000010000 */
[----:B------:R-:W-:Y:S01]  /*43b0*/  FFMA.FTZ R112, R2, R3, R113 ;  /* 0x0000000302707223 */ /* 0x000fe20000010071 */
[----:B------:R-:W-:Y:S01]  /*43c0*/  SHF.L.U32 R191, R14, 0x10, RZ ;  /* 0x000000100ebf7819 */ /* 0x000fe200000006ff */
[----:B------:R-:W0:Y:S01]  /*43d0*/  LDC.64 R2, c[0x0][0x428] ;  /* 0x00010a00ff027b82 */ /* 0x000e220000000a00 */
        /* <DEDUP_REMOVED lines=10> */
[--C-:B------:R-:W-:Y:S01]  /*4480*/  FADD.FTZ R114, R81, -R0.reuse ;  /* 0x8000000051727221 */ /* 0x100fe20000010000 */
[--C-:B------:R-:W-:Y:S01]  /*4490*/  FADD.FTZ R194, R87, -R0.reuse ;  /* 0x8000000057c27221 */ /* 0x100fe20000010000 */
[----:B------:R-:W-:Y:S01]  /*44a0*/  SHF.L.U32 R187, R156, 0x10, RZ ;  /* 0x000000109cbb7819 */ /* 0x000fe200000006ff */
[----:B------:R-:W-:Y:S01]  /*44b0*/  FFMA.FTZ R192, R190, R195, R197 ;  /* 0x000000c3bec07223 */ /* 0x000fe200000100c5 */
        /* <DEDUP_REMOVED lines=23> */
.L_x_13941:
[----:B------:R-:W-:Y:S05]  /*4630*/  BSYNC.RECONVERGENT B1 ;  /* 0x0000000000017941 */ /* 0x000fea0003800200 */
.L_x_13940:
[----:B------:R-:W-:Y:S01]  /*4640*/  ISETP.NE.AND P0, PT, R188, RZ, PT ;  /* 0x000000ffbc00720c */ /* 0x000fe20003f05270 */
[----:B------:R-:W-:-:S12]  /*4650*/  BSSY.RECONVERGENT B1, `(.L_x_13942) ;  /* 0x0000032000017945 */ /* 0x000fd80003800200 */
[----:B------:R-:W-:Y:S05]  /*4660*/  @!P0 BRA `(.L_x_13943) ;  /* 0x0000000000c08947 */ /* 0x000fea0003800000 */
[--C-:B01----:R-:W-:Y:S01]  /*4670*/  FADD.FTZ R2, R88, -R0.reuse ;  /* 0x8000000058027221 */ /* 0x103fe20000010000 */
        /* <DEDUP_REMOVED lines=47> */
.L_x_13943:
[----:B------:R-:W-:Y:S05]  /*4970*/  BSYNC.RECONVERGENT B1 ;  /* 0x0000000000017941 */ /* 0x000fea0003800200 */
.L_x_13942:
[----:B------:R-:W-:Y:S01]  /*4980*/  ISETP.NE.AND P0, PT, R189, RZ, PT ;  /* 0x000000ffbd00720c */ /* 0x000fe20003f05270 */
[----:B------:R-:W-:-:S12]  /*4990*/  BSSY.RECONVERGENT B1, `(.L_x_13944) ;  /* 0x0000032000017945 */ /* 0x000fd80003800200 */
[----:B------:R-:W-:Y:S05]  /*49a0*/  @!P0 BRA `(.L_x_13945) ;  /* 0x0000000000c08947 */ /* 0x000fea0003800000 */
[--C-:B012---:R-:W-:Y:S01]  /*49b0*/  FADD.FTZ R2, R108, -R0.reuse ;  /* 0x800000006c027221 */ /* 0x107fe20000010000 */
        /* <DEDUP_REMOVED lines=37> */
[----:B------:R-:W-:Y:S01]  /*4c10*/  FFMA.FTZ R188, R188, R193, R195 ;  /* 0x000000c1bcbc7223 */ /* 0x000fe200000100c3 */
[----:B------:R-:W-:Y:S01]  /*4c20*/  FFMA.FTZ R187, R114, R113, R115 ;  /* 0x0000007172bb7223 */ /* 0x000fe20000010073 */
[----:B0-----:R-:W-:-:S04]  /*4c30*/  IMAD.WIDE.U32 R2, R125, 0x10, R2 ;  /* 0x000000107d027825 */ /* 0x001fc800078e0002 */
[----:B------:R-:W-:Y:S01]  /*4c40*/  FFMA.FTZ R197, R192, R197, R199 ;  /* 0x000000c5c0c57223 */ /* 0x000fe200000100c7 */
[----:B------:R-:W-:Y:S02]  /*4c50*/  F2FP.BF16.F32.PACK_AB R113, R189, R118 ;  /* 0x00000076bd71723e */ /* 0x000fe400000010ff */
[----:B------:R-:W-:Y:S02]  /*4c60*/  F2FP.BF16.F32.PACK_AB R114, R188, R191 ;  /* 0x000000bfbc72723e */ /* 0x000fe400000010ff */
[----:B------:R-:W-:Y:S02]  /*4c70*/  F2FP.BF16.F32.PACK_AB R115, R197, R190 ;  /* 0x000000bec573723e */ /* 0x000fe400000010ff */
[----:B------:R-:W-:Y:S02]  /*4c80*/  F2FP.BF16.F32.PACK_AB R112, R187, R112 ;  /* 0x00000070bb70723e */ /* 0x000fe400000010ff */
[----:B------:R-:W-:-:S03]  /*4c90*/  IADD3 R125, PT, PT, R125, 0x20, RZ ;  /* 0x000000207d7d7810 */ /* 0x000fc60007ffe0ff */
[----:B------:R3:W-:Y:S04]  /*4ca0*/  STG.E.128 desc[UR6][R2.64], R112 ;  /* 0x0000007002007986 */ /* 0x0007e8000c101d06 */
.L_x_13945:
[----:B------:R-:W-:Y:S05]  /*4cb0*/  BSYNC.RECONVERGENT B1 ;  /* 0x0000000000017941 */ /* 0x000fea0003800200 */
.L_x_13944:
        /* <DEDUP_REMOVED lines=28> */
[----:B0-----:R-:W-:Y:S01]  /*4e80*/  IMAD.WIDE.U32 R2, R125, 0x10, R2 ;  /* 0x000000107d027825 */ /* 0x001fe200078e0002 */
        /* <DEDUP_REMOVED lines=17> */
[----:B------:R-:W-:-:S05]  /*4fa0*/  F2FP.BF16.F32.PACK_AB R112, R127, R112 ;  /* 0x000000707f70723e */ /* 0x000fca00000010ff */
[----:B------:R4:W-:Y:S02]  /*4fb0*/  STG.E.128 desc[UR6][R2.64], R112 ;  /* 0x0000007002007986 */ /* 0x0009e4000c101d06 */
.L_x_13937:
[----:B------:R-:W-:Y:S05]  /*4fc0*/  BSYNC.RECONVERGENT B0 ;  /* 0x0000000000007941 */ /* 0x000fea0003800200 */
.L_x_13936:
[----:B01234-:R-:W0:Y:S02]  /*4fd0*/  LDC.64 R2, c[0x0][0x380] ;  /* 0x0000e000ff027b82 */ /* 0x01fe240000000a00 */
[----:B0-----:R-:W-:-:S04]  /*4fe0*/  LEA R119, R2, R119, 0x2 ;  /* 0x0000007702777211 */ /* 0x001fc800078e10ff */
[----:B------:R-:W-:-:S13]  /*4ff0*/  ISETP.GE.AND P0, PT, R119, R3, PT ;  /* 0x000000037700720c */ /* 0x000fda0003f06270 */
[----:B------:R-:W-:Y:S05]  /*5000*/  @!P0 BRA `(.L_x_13946) ;  /* 0xffffffbc000c8947 */ /* 0x000fea000383ffff */
[----:B------:R-:W-:Y:S05]  /*5010*/  EXIT ;  /* 0x000000000000794d */ /* 0x000fea0003800000 */
.L_x_13935:
        /* <DEDUP_REMOVED lines=8> */
.L_x_13948:
[----:B------:R-:W-:Y:S05]  /*50a0*/  BSYNC B0 ;  /* 0x0000000000007941 */ /* 0x000fea0003800000 */
.L_x_13947:
        /* <DEDUP_REMOVED lines=10> */
.L_x_13949:
[----:B------:R-:W-:Y:S01]  /*5150*/  HFMA2 R192, -RZ, RZ, 0, 2.384185791015625e-07 ;  /* 0x00000004ffc07431 */ /* 0x000fe200000001ff */
[----:B------:R-:W-:-:S05]  /*5160*/  MOV R113, R191 ;  /* 0x000000bf00717202 */ /* 0x000fca0000000f00 */
[----:B------:R-:W-:-:S05]  /*5170*/  FADD.FTZ R113, R2, R113 ;  /* 0x0000007102717221 */ /* 0x000fca0000010000 */
[----:B------:R-:W-:-:S07]  /*5180*/  MOV R193, R113 ;  /* 0x0000007100c17202 */ /* 0x000fce0000000f00 */
[----:B------:R-:W-:Y:S05]  /*5190*/  WARPSYNC.COLLECTIVE R190, `(.L_x_13950) ;  /* 0x00000000be087348 */ /* 0x000fea0003c00000 */
[----:B------:R0:W1:Y:S02]  /*51a0*/  SHFL.BFLY P6, R191, R193, R192, R195 ;  /* 0x0c0000c0c1bf7389 */ /* 0x00006400000c00c3 */
[----:B01----:R-:W-:Y:S05]  /*51b0*/  ENDCOLLECTIVE ;  /* 0x000000000000791b */ /* 0x003fea0003800000 */
.L_x_13950:
[----:B------:R-:W-:Y:S01]  /*51c0*/  HFMA2 R192, -RZ, RZ, 0, 4.76837158203125e-07 ;  /* 0x00000008ffc07431 */ /* 0x000fe200000001ff */
[----:B------:R-:W-:-:S05]  /*51d0*/  MOV R0, R191 ;  /* 0x000000bf00007202 */ /* 0x000fca0000000f00 */
[----:B------:R-:W-:-:S05]  /*51e0*/  FADD.FTZ R112, R113, R0 ;  /* 0x0000000071707221 */ /* 0x000fca0000010000 */
[----:B------:R-:W-:-:S07]  /*51f0*/  MOV R193, R112 ;  /* 0x0000007000c17202 */ /* 0x000fce0000000f00 */
[----:B------:R-:W-:Y:S05]  /*5200*/  WARPSYNC.COLLECTIVE R190, `(.L_x_13951) ;  /* 0x00000000be087348 */ /* 0x000fea0003c00000 */
[----:B------:R0:W1:Y:S02]  /*5210*/  SHFL.BFLY P6, R191, R193, R192, R195 ;  /* 0x0c0000c0c1bf7389 */ /* 0x00006400000c00c3 */
[----:B01----:R-:W-:Y:S05]  /*5220*/  ENDCOLLECTIVE ;  /* 0x000000000000791b */ /* 0x003fea0003800000 */
.L_x_13951:
[----:B------:R-:W-:Y:S01]  /*5230*/  HFMA2 R192, -RZ, RZ, 0, 9.5367431640625e-07 ;  /* 0x00000010ffc07431 */ /* 0x000fe200000001ff */
[----:B------:R-:W-:-:S05]  /*5240*/  MOV R125, R191 ;  /* 0x000000bf007d7202 */ /* 0x000fca0000000f00 */
[----:B------:R-:W-:-:S05]  /*5250*/  FADD.FTZ R127, R112, R125 ;  /* 0x0000007d707f7221 */ /* 0x000fca0000010000 */
[----:B------:R-:W-:-:S07]  /*5260*/  MOV R193, R127 ;  /* 0x0000007f00c17202 */ /* 0x000fce0000000f00 */
[----:B------:R-:W-:Y:S05]  /*5270*/  WARPSYNC.COLLECTIVE R190, `(.L_x_13952) ;  /* 0x00000000be087348 */ /* 0x000fea0003c00000 */
[----:B------:R0:W1:Y:S02]  /*5280*/  SHFL.BFLY P6, R191, R193, R192, R195 ;  /* 0x0c0000c0c1bf7389 */ /* 0x00006400000c00c3 */
[----:B01----:R-:W-:Y:S05]  /*5290*/  ENDCOLLECTIVE ;  /* 0x000000000000791b */ /* 0x003fea0003800000 */
.L_x_13952:
        /* <DEDUP_REMOVED lines=89> */
.L_x_13953:
[----:B------:R-:W-:Y:S01]  /*5830*/  HFMA2 R192, -RZ, RZ, 0, 1.1920928955078125e-07 ;  /* 0x00000002ffc07431 */ /* 0x000fe200000001ff */
[----:B------:R-:W-:-:S05]  /*5840*/  MOV R3, R191 ;  /* 0x000000bf00037202 */ /* 0x000fca0000000f00 */
[----:B------:R-:W-:-:S05]  /*5850*/  FADD.FTZ R3, R0, R3 ;  /* 0x0000000300037221 */ /* 0x000fca0000010000 */
[----:B------:R-:W-:-:S07]  /*5860*/  MOV R193, R3 ;  /* 0x0000000300c17202 */ /* 0x000fce0000000f00 */
[----:B------:R-:W-:Y:S05]  /*5870*/  WARPSYNC.COLLECTIVE R190, `(.L_x_13954) ;  /* 0x00000000be087348 */ /* 0x000fea0003c00000 */
[----:B------:R0:W1:Y:S02]  /*5880*/  SHFL.BFLY P6, R191, R193, R192, R195 ;  /* 0x0c0000c0c1bf7389 */ /* 0x00006400000c00c3 */
[----:B01----:R-:W-:Y:S05]  /*5890*/  ENDCOLLECTIVE ;  /* 0x000000000000791b */ /* 0x003fea0003800000 */
.L_x_13954:
[----:B------:R-:W-:Y:S01]  /*58a0*/  HFMA2 R192, -RZ, RZ, 0, 2.384185791015625e-07 ;  /* 0x00000004ffc07431 */ /* 0x000fe200000001ff */
[----:B------:R-:W-:-:S05]  /*58b0*/  MOV R2, R191 ;  /* 0x000000bf00027202 */ /* 0x000fca0000000f00 */
[----:B------:R-:W-:-:S05]  /*58c0*/  FADD.FTZ R2, R3, R2 ;  /* 0x0000000203027221 */ /* 0x000fca0000010000 */
[----:B------:R-:W-:-:S07]  /*58d0*/  MOV R193, R2 ;  /* 0x0000000200c17202 */ /* 0x000fce0000000f00 */
[----:B------:R-:W-:Y:S05]  /*58e0*/  WARPSYNC.COLLECTIVE R190, `(.L_x_13955) ;  /* 0x00000000be087348 */ /* 0x000fea0003c00000 */
[----:B------:R0:W1:Y:S02]  /*58f0*/  SHFL.BFLY P6, R191, R193, R192, R195 ;  /* 0x0c0000c0c1bf7389 */ /* 0x00006400000c00c3 */
[----:B01----:R-:W-:Y:S05]  /*5900*/  ENDCOLLECTIVE ;  /* 0x000000000000791b */ /* 0x003fea0003800000 */
.L_x_13955:
[----:B------:R-:W-:Y:S01]  /*5910*/  HFMA2 R192, -RZ, RZ, 0, 4.76837158203125e-07 ;  /* 0x00000008ffc07431 */ /* 0x000fe200000001ff */
[----:B------:R-:W-:-:S05]  /*5920*/  MOV R113, R191 ;  /* 0x000000bf00717202 */ /* 0x000fca0000000f00 */
[----:B------:R-:W-:-:S05]  /*5930*/  FADD.FTZ R113, R2, R113 ;  /* 0x0000007102717221 */ /* 0x000fca0000010000 */
[----:B------:R-:W-:-:S07]  /*5940*/  MOV R193, R113 ;  /* 0x0000007100c17202 */ /* 0x000fce0000000f00 */
[----:B------:R-:W-:Y:S05]  /*5950*/  WARPSYNC.COLLECTIVE R190, `(.L_x_13956) ;  /* 0x00000000be087348 */ /* 0x000fea0003c00000 */
[----:B------:R0:W1:Y:S02]  /*5960*/  SHFL.BFLY P6, R191, R193, R192, R195 ;  /* 0x0c0000c0c1bf7389 */ /* 0x00006400000c00c3 */
[----:B01----:R-:W-:Y:S05]  /*5970*/  ENDCOLLECTIVE ;  /* 0x000000000000791b */ /* 0x003fea0003800000 */
.L_x_13956:
[----:B------:R-:W-:Y:S01]  /*5980*/  HFMA2 R192, -RZ, RZ, 0, 9.5367431640625e-07 ;  /* 0x00000010ffc07431 */ /* 0x000fe200000001ff */
[----:B------:R-:W-:-:S05]  /*5990*/  MOV R112, R191 ;  /* 0x000000bf00707202 */ /* 0x000fca0000000f00 */
[----:B------:R-:W-:-:S05]  /*59a0*/  FADD.FTZ R112, R113, R112 ;  /* 0x0000007071707221 */ /* 0x000fca0000010000 */
[----:B------:R-:W-:-:S07]  /*59b0*/  MOV R193, R112 ;  /* 0x0000007000c17202 */ /* 0x000fce0000000f00 */
[----:B------:R-:W-:Y:S05]  /*59c0*/  WARPSYNC.COLLECTIVE R190, `(.L_x_13957) ;  /* 0x00000000be087348 */ /* 0x000fea0003c00000 */
[----:B------:R0:W1:Y:S02]  /*59d0*/  SHFL.BFLY P6, R191, R193, R192, R195 ;  /* 0x0c0000c0c1bf7389 */ /* 0x00006400000c00c3 */
[----:B01----:R-:W-:Y:S05]  /*59e0*/  ENDCOLLECTIVE ;  /* 0x000000000000791b */ /* 0x003fea0003800000 */
.L_x_13957:
[----:B------:R-:W-:Y:S01]  /*59f0*/  MOV R127, R191 ;  /* 0x000000bf007f7202 */ /* 0x000fe20000000f00 */
[----:B------:R-:W-:Y:S06]  /*5a00*/  BRA `(.L_x_13958) ;  /* 0xffffffe400107947 */ /* 0x000fec000383ffff */
.L_x_13959:
        /* <DEDUP_REMOVED lines=15> */
.L_x_45822:


//--------------------- .text._ZN10layer_norm13ln_fwd_kernelINS_13Kernel_traitsI13__nv_bfloat16S2_fS2_fjLj1280ELj1ELj4ELj1ELj16ENS_18Kernel_traits_baseILj1280ES2_S2_fS2_fjLj128EEEEELb0ELb1ELb1ELb1EEEvNS_9FwdParamsE --------------------------
	.section	.text._ZN10layer_norm13ln_fwd_kernelINS_13Kernel_traitsI13__nv_bfloat16S2_fS2_fjLj1280ELj1ELj4ELj1ELj16ENS_18Kernel_traits_baseILj1280ES2_S2_fS2_fjLj128EEEEELb0ELb1ELb1ELb1EEEvNS_9FwdParamsE,"ax",@progbits
	.align	128
        .global         _ZN10layer_norm13ln_fwd_kernelINS_13Kernel_traitsI13__nv_bfloat16S2_fS2_fjLj1280ELj1ELj4ELj1ELj16ENS_18Kernel_traits_baseILj1280ES2_S2_fS2_fjLj128EEEEELb0ELb1ELb1ELb1EEEvNS_9FwdParamsE
        .type           _ZN10layer_norm13ln_fwd_kernelINS_13Kernel_traitsI13__nv_bfloat16S2_fS2_fjLj1280ELj1ELj4ELj1ELj16ENS_18Kernel_traits_baseILj1280ES2_S2_fS2_fjLj128EEEEELb0ELb1ELb1ELb1EEEvNS_9FwdParamsE,@function
        .size           _ZN10layer_norm13ln_fwd_kernelINS_13Kernel_traitsI13__nv_bfloat16S2_fS2_fjLj1280ELj1ELj4ELj1ELj16ENS_18Kernel_traits_baseILj1280ES2_S2_fS2_fjLj128EEEEELb0ELb1ELb1ELb1EEEvNS_9FwdParamsE,(.L_x_45823 - _ZN10layer_norm13ln_fwd_kernelINS_13Kernel_traitsI13__nv_bfloat16S2_fS2_fjLj1280ELj1ELj4ELj1ELj16ENS_18Kernel_traits_baseILj1280ES2_S2_fS2_fjLj128EEEEELb0ELb1ELb1ELb1EEEvNS_9FwdParamsE)
        .other          _ZN10layer_norm13ln_fwd_kernelINS_13Kernel_traitsI13__nv_bfloat16S2_fS2_fjLj1280ELj1ELj4ELj1ELj16ENS_18Kernel_traits_baseILj1280ES2_S2_fS2_fjLj128EEEEELb0ELb1ELb1ELb1EEEvNS_9FwdParamsE,@"STO_CUDA_ENTRY STV_DEFAULT"
_ZN10layer_norm13ln_fwd_kernelINS_13Kernel_traitsI13__nv_bfloat16S2_fS2_fjLj1280ELj1ELj4ELj1ELj16ENS_18Kernel_traits_baseILj1280ES2_S2_fS2_fjLj128EEEEELb0ELb1ELb1ELb1EEEvNS_9FwdParamsE:
.text._ZN10layer_norm13ln_fwd_kernelINS_13Kernel_traitsI13__nv_bfloat16S2_fS2_fjLj1280ELj1ELj4ELj1ELj16ENS_18Kernel_traits_baseILj1280ES2_S2_fS2_fjLj128EEEEELb0ELb1ELb1ELb1EEEvNS_9FwdParamsE:
        /* <DEDUP_REMOVED lines=34> */
.L_x_13960:
        /* <DEDUP_REMOVED lines=24> */
.L_x_13961:
[----:B------:R-:W1:Y:S02]  /*03a0*/  LDCU UR4, c[0x0][0x384] ;  /* 0x00007080ff0477ac */ /* 0x000e640008000800 */
[----:B-1----:R-:W-:-:S13]  /*03b0*/  ISETP.GE.AND P0, PT, R2, UR4, PT ;  /* 0x0000000402007c0c */ /* 0x002fda000bf06270 */
[----:B------:R-:W-:Y:S05]  /*03c0*/  @P0 EXIT ;  /* 0x000000000000094d */ /* 0x000fea0003800000 */
[----:B-----5:R-:W-:Y:S01]  /*03d0*/  PRMT R161, R46, 0x7632, R161 ;  /* 0x000076322ea17816 */ /* 0x020fe200000000a1 */
        /* <DEDUP_REMOVED lines=8> */
[----:B------:R-:W-:Y:S01]  /*0460*/  PRMT R153, R43, 0x7632, R153 ;  /* 0x000076322b997816 */ /* 0x000fe20000000099 */
[----:B------:R-:W4:Y:S01]  /*0470*/  LDCU.64 UR4, c[0x0][0x3a0] ;  /* 0x00007400ff0477ac */ /* 0x000f220008000a00 */
        /* <DEDUP_REMOVED lines=11> */
[----:B0-----:R-:W-:Y:S02]  /*0530*/  PRMT R4, R37, 0x7632, R4 ;  /* 0x0000763225047816 */ /* 0x001fe40000000004 */
        /* <DEDUP_REMOVED lines=22> */
[----:B-1234-:R-:W-:-:S07]  /*06a0*/  PRMT R141, R56, 0x7632, R141 ;  /* 0x00007632388d7816 */ /* 0x01efce000000008d */
.L_x_13980:
[----:B------:R-:W0:Y:S08]  /*06b0*/  LDC.64 R126, c[0x0][0x3f0] ;  /* 0x0000fc00ff7e7b82 */ /* 0x000e300000000a00 */
[----:B------:R-:W1:Y:S08]  /*06c0*/  LDC R162, c[0x0][0x388] ;  /* 0x0000e200ffa27b82 */ /* 0x000e700000000800 */
[----:B------:R-:W2:Y:S01]  /*06d0*/  LDC.64 R90, c[0x0][0x3f8] ;  /* 0x0000fe00ff5a7b82 */ /* 0x000ea20000000a00 */
[----:B0-----:R-:W-:-:S06]  /*06e0*/  IMAD.WIDE R126, R2, 0x4, R126 ;  /* 0x00000004027e7825 */ /* 0x001fcc00078e027e */
        /* <DEDUP_REMOVED lines=16> */
[----:B------:R-:W-:Y:S01]  /*07f0*/  SHF.R.S32.HI R93, RZ, 0x1f, R92 ;  /* 0x0000001fff5d7819 */ /* 0x000fe2000001145c */
[----:B------:R-:W-:Y:S03]  /*0800*/  BSSY.RECONVERGENT B0, `(.L_x_13962) ;  /* 0x000006f000007945 */ /* 0x000fe60003800200 */
[----:B------:R-:W-:-:S04]  /*0810*/  LEA.HI R93, R93, R92, RZ, 0x3 ;  /* 0x0000005c5d5d7211 */ /* 0x000fc800078f18ff */
[----:B------:R-:W-:-:S03]  /*0820*/  LEA.HI.SX32 R127, R93, R0, 0x1d ;  /* 0x000000005d7f7211 */ /* 0x000fc600078feaff */
[----:B0-----:R-:W-:Y:S05]  /*0830*/  @!P0 BRA `(.L_x_13963) ;  /* 0x0000000000e88947 */ /* 0x001fea0003800000 */
[----:B------:R-:W0:Y:S02]  /*0840*/  LDC.64 R84, c[0x0][0x3a0] ;  /* 0x0000e800ff547b82 */ /* 0x000e240000000a00 */
[----:B0-----:R-:W-:-:S05]  /*0850*/  IMAD.WIDE.U32 R84, R127, 0x20, R84 ;  /* 0x000000207f547825 */ /* 0x001fca00078e0054 */
[----:B------:R-:W2:Y:S04]  /*0860*/  LDG.E.128 R80, desc[UR6][R84.64] ;  /* 0x0000000654507981 */ /* 0x000ea8000c1e1d00 */
[----:B------:R-:W3:Y:S01]  /*0870*/  LDG.E.128 R84, desc[UR6][R84.64+0x10] ;  /* 0x0000100654547981 */ /* 0x000ee2000c1e1d00 */
[----:B------:R-:W-:-:S13]  /*0880*/  ISETP.GT.AND P2, PT, R126, RZ, PT ;  /* 0x000000ff7e00720c */ /* 0x000fda0003f44270 */
[----:B------:R-:W0:Y:S01]  /*0890*/  @P2 LDC R95, c[0x0][0x40c] ;  /* 0x00010300ff5f2b82 */ /* 0x000e220000000800 */
[----:B-----5:R-:W-:Y:S02]  /*08a0*/  @P2 PRMT R91, R77, 0x7632, R91 ;  /* 0x000076324d5b2816 */ /* 0x020fe4000000005b */
[C---:B------:R-:W-:Y:S02]  /*08b0*/  @P2 SHF.L.U32 R88, R76.reuse, 0x10, RZ ;  /* 0x000000104c582819 */ /* 0x040fe400000006ff */
[----:B------:R-:W-:Y:S02]  /*08c0*/  @P2 SHF.L.U32 R93, R91, 0x10, RZ ;  /* 0x000000105b5d2819 */ /* 0x000fe400000006ff */
[----:B------:R-:W-:Y:S01]  /*08d0*/  @P2 SHF.L.U32 R90, R77, 0x10, RZ ;  /* 0x000000104d5a2819 */ /* 0x000fe200000006ff */
[----:B------:R-:W1:Y:S01]  /*08e0*/  @P2 LDC R97, c[0x0][0x40c] ;  /* 0x00010300ff612b82 */ /* 0x000e620000000800 */
[----:B------:R-:W-:Y:S02]  /*08f0*/  @P2 PRMT R89, R76, 0x7632, R89 ;  /* 0x000076324c592816 */ /* 0x000fe40000000059 */
[----:B------:R-:W-:-:S02]  /*0900*/  @P2 SHF.L.U32 R94, R78, 0x10, RZ ;  /* 0x000000104e5e2819 */ /* 0x000fc400000006ff */
[----:B------:R-:W-:Y:S02]  /*0910*/  @P2 SHF.L.U32 R89, R89, 0x10, RZ ;  /* 0x0000001059592819 */ /* 0x000fe400000006ff */
[----:B------:R-:W-:Y:S01]  /*0920*/  @P2 SHF.L.U32 R104, R59, 0x10, RZ ;  /* 0x000000103b682819 */ /* 0x000fe200000006ff */
[----:B------:R-:W4:Y:S08]  /*0930*/  @P2 LDC R98, c[0x0][0x40c] ;  /* 0x00010300ff622b82 */ /* 0x000f300000000800 */
[----:B------:R-:W4:Y:S01]  /*0940*/  @P2 LDC R101, c[0x0][0x40c] ;  /* 0x00010300ff652b82 */ /* 0x000f220000000800 */
[----:B0-----:R-:W-:Y:S01]  /*0950*/  @P2 FMUL.FTZ R91, R88, R95 ;  /* 0x0000005f585b2220 */ /* 0x001fe20000410000 */
[----:B------:R-:W-:-:S04]  /*0960*/  @P2 PRMT R88, R78, 0x7632, R88 ;  /* 0x000076324e582816 */ /* 0x000fc80000000058 */
[----:B------:R-:W-:Y:S02]  /*0970*/  @P2 SHF.L.U32 R96, R88, 0x10, RZ ;  /* 0x0000001058602819 */ /* 0x000fe400000006ff */
[----:B------:R-:W0:Y:S01]  /*0980*/  @P2 LDC R92, c[0x0][0x40c] ;  /* 0x00010300ff5c2b82 */ /* 0x000e220000000800 */
[----:B-1----:R-:W-:Y:S01]  /*0990*/  @P2 FMUL.FTZ R95, R90, R97 ;  /* 0x000000615a5f2220 */ /* 0x002fe20000410000 */
[----:B------:R-:W-:Y:S02]  /*09a0*/  @P2 SHF.L.U32 R97, R79, 0x10, RZ ;  /* 0x000000104f612819 */ /* 0x000fe400000006ff */
[----:B------:R-:W-:-:S04]  /*09b0*/  @P2 SHF.L.U32 R90, R56, 0x10, RZ ;  /* 0x00000010385a2819 */ /* 0x000fc800000006ff */
[----:B------:R-:W1:Y:S01]  /*09c0*/  @P2 LDC R100, c[0x0][0x40c] ;  /* 0x00010300ff642b82 */ /* 0x000e620000000800 */
[----:B----4-:R-:W-:Y:S01]  /*09d0*/  @P2 FMUL.FTZ R98, R93, R98 ;  /* 0x000000625d622220 */ /* 0x010fe20000410000 */
[----:B------:R-:W-:-:S06]  /*09e0*/  @P2 SHF.L.U32 R93, R141, 0x10, RZ ;  /* 0x000000108d5d2819 */ /* 0x000fcc00000006ff */
[----:B------:R-:W4:Y:S01]  /*09f0*/  @P2 LDC R99, c[0x0][0x40c] ;  /* 0x00010300ff632b82 */ /* 0x000f220000000800 */
[----:B------:R-:W-:Y:S01]  /*0a00*/  @P2 FMUL.FTZ R102, R96, R101 ;  /* 0x0000006560662220 */ /* 0x000fe20000410000 */
[----:B------:R-:W-:Y:S02]  /*0a10*/  @P2 SHF.L.U32 R96, R57, 0x10, RZ ;  /* 0x0000001039602819 */ /* 0x000fe400000006ff */
[----:B------:R-:W-:Y:S01]  /*0a20*/  @P2 SHF.L.U32 R101, R137, 0x10, RZ ;  /* 0x0000001089652819 */ /* 0x000fe200000006ff */
[----:B0-----:R-:W-:Y:S01]  /*0a30*/  @P2 FMUL.FTZ R92, R89, R92 ;  /* 0x0000005c595c2220 */ /* 0x001fe20000410000 */
[----:B-1----:R-:W-:Y:S01]  /*0a40*/  @P2 FMUL.FTZ R103, R97, R100 ;  /* 0x0000006461672220 */ /* 0x002fe20000410000 */
[----:B------:R-:W-:Y:S02]  /*0a50*/  @P2 SHF.L.U32 R97, R140, 0x10, RZ ;  /* 0x000000108c612819 */ /* 0x000fe400000006ff */
[----:B------:R-:W-:Y:S01]  /*0a60*/  @P2 SHF.L.U32 R100, R58, 0x10, RZ ;  /* 0x000000103a642819 */ /* 0x000fe200000006ff */
[----:B----4-:R-:W-:Y:S01]  /*0a70*/  @P2 FMUL.FTZ R99, R94, R99 ;  /* 0x000000635e632220 */ /* 0x010fe20000410000 */
[----:B--2---:R-:W-:Y:S01]  /*0a80*/  @!P2 MOV R88, R80 ;  /* 0x000000500058a202 */ /* 0x004fe20000000f00 */
[----:B------:R-:W-:Y:S01]  /*0a90*/  @P2 FFMA.FTZ R88, R91, R90, R80 ;  /* 0x0000005a5b582223 */ /* 0x000fe20000010050 */
        /* <DEDUP_REMOVED lines=20> */
.L_x_13963:
[----:B------:R-:W0:Y:S01]  /*0be0*/  @P1 LDC R90, c[0x0][0x40c] ;  /* 0x00010300ff5a1b82 */ /* 0x000e220000000800 */
[C---:B-----5:R-:W-:Y:S02]  /*0bf0*/  @P1 PRMT R88, R76.reuse, 0x7632, R88 ;  /* 0x000076324c581816 */ /* 0x060fe40000000058 */
[----:B------:R-:W-:Y:S02]  /*0c00*/  @P1 SHF.L.U32 R89, R76, 0x10, RZ ;  /* 0x000000104c591819 */ /* 0x000fe400000006ff */
        /* <DEDUP_REMOVED lines=16> */
[----:B------:R-:W-:-:S02]  /*0d10*/  @P1 PRMT R88, R79, 0x7632, R88 ;  /* 0x000076324f581816 */ /* 0x000fc40000000058 */
[----:B------:R-:W-:-:S04]  /*0d20*/  @P1 SHF.L.U32 R90, R90, 0x10, RZ ;  /* 0x000000105a5a1819 */ /* 0x000fc800000006ff */
[----:B------:R-:W1:Y:S01]  /*0d30*/  @P1 LDC R99, c[0x0][0x40c] ;  /* 0x00010300ff631b82 */ /* 0x000e620000000800 */
[----:B--2---:R-:W-:Y:S01]  /*0d40*/  @P1 FMUL.FTZ R95, R92, R95 ;  /* 0x0000005f5c5f1220 */ /* 0x004fe20000410000 */
[----:B------:R-:W-:-:S06]  /*0d50*/  @P1 SHF.L.U32 R92, R88, 0x10, RZ ;  /* 0x00000010585c1819 */ /* 0x000fcc00000006ff */
[----:B------:R-:W2:Y:S01]  /*0d60*/  @P1 LDC R103, c[0x0][0x40c] ;  /* 0x00010300ff671b82 */ /* 0x000ea20000000800 */
[----:B---3--:R-:W-:Y:S01]  /*0d70*/  @P1 FMUL.FTZ R96, R89, R96 ;  /* 0x0000006059601220 */ /* 0x008fe20000410000 */
[----:B------:R-:W-:Y:S02]  /*0d80*/  CS2R R88, SRZ ;  /* 0x0000000000587805 */ /* 0x000fe4000001ff00 */
[----:B------:R-:W-:Y:S01]  /*0d90*/  @P1 FMUL.FTZ R89, R91, R100 ;  /* 0x000000645b591220 */ /* 0x000fe20000410000 */
[----:B------:R-:W-:Y:S02]  /*0da0*/  @P1 SHF.L.U32 R100, R58, 0x10, RZ ;  /* 0x000000103a641819 */ /* 0x000fe400000006ff */
[----:B------:R-:W-:Y:S01]  /*0db0*/  MOV R91, RZ ;  /* 0x000000ff005b7202 */ /* 0x000fe20000000f00 */
[----:B------:R-:W3:Y:S01]  /*0dc0*/  @P1 LDC R105, c[0x0][0x40c] ;  /* 0x00010300ff691b82 */ /* 0x000ee20000000800 */
[----:B0-----:R-:W-:Y:S01]  /*0dd0*/  @P1 FMUL.FTZ R101, R94, R97 ;  /* 0x000000615e651220 */ /* 0x001fe20000410000 */
[----:B------:R-:W-:-:S05]  /*0de0*/  @P1 SHF.L.U32 R94, R56, 0x10, RZ ;  /* 0x00000010385e1819 */ /* 0x000fca00000006ff */
[----:B------:R-:W-:Y:S01]  /*0df0*/  @P1 FMUL.FTZ R88, R93, R94 ;  /* 0x0000005e5d581220 */ /* 0x000fe20000410000 */
[----:B-1----:R-:W-:Y:S01]  /*0e00*/  @P1 FMUL.FTZ R97, R90, R99 ;  /* 0x000000635a611220 */ /* 0x002fe20000410000 */
[----:B------:R-:W-:Y:S01]  /*0e10*/  MOV R90, RZ ;  /* 0x000000ff005a7202 */ /* 0x000fe20000000f00 */
[----:B------:R-:W-:Y:S01]  /*0e20*/  @P1 FMUL.FTZ R90, R95, R102 ;  /* 0x000000665f5a1220 */ /* 0x000fe20000410000 */
[----:B------:R-:W-:Y:S02]  /*0e30*/  @P1 SHF.L.U32 R99, R140, 0x10, RZ ;  /* 0x000000108c631819 */ /* 0x000fe400000006ff */
[----:B------:R-:W-:Y:S02]  /*0e40*/  CS2R R94, SRZ ;  /* 0x00000000005e7805 */ /* 0x000fe4000001ff00 */
[----:B------:R-:W-:Y:S01]  /*0e50*/  @P1 SHF.L.U32 R102, R137, 0x10, RZ ;  /* 0x0000001089661819 */ /* 0x000fe200000006ff */
[----:B--2---:R-:W-:Y:S01]  /*0e60*/  @P1 FMUL.FTZ R103, R98, R103 ;  /* 0x0000006762671220 */ /* 0x004fe20000410000 */
[----:B------:R-:W-:-:S03]  /*0e70*/  @P1 FMUL.FTZ R91, R96, R99 ;  /* 0x00000063605b1220 */ /* 0x000fc60000410000 */
[----:B------:R-:W-:Y:S01]  /*0e80*/  @P1 FMUL.FTZ R94, R103, R104 ;  /* 0x00000068675e1220 */ /* 0x000fe20000410000 */
[----:B---3--:R-:W-:Y:S01]  /*0e90*/  @P1 FMUL.FTZ R98, R92, R105 ;  /* 0x000000695c621220 */ /* 0x008fe20000410000 */
[----:B------:R-:W-:Y:S02]  /*0ea0*/  @P1 SHF.L.U32 R105, R136, 0x10, RZ ;  /* 0x0000001088691819 */ /* 0x000fe400000006ff */
[----:B------:R-:W-:Y:S02]  /*0eb0*/  CS2R R92, SRZ ;  /* 0x00000000005c7805 */ /* 0x000fe4000001ff00 */
[----:B------:R-:W-:Y:S01]  /*0ec0*/  @P1 FMUL.FTZ R92, R101, R100 ;  /* 0x00000064655c1220 */ /* 0x000fe20000410000 */
[----:B------:R-:W-:Y:S01]  /*0ed0*/  @P1 FMUL.FTZ R93, R97, R102 ;  /* 0x00000066615d1220 */ /* 0x000fe20000410000 */
[----:B------:R-:W-:-:S07]  /*0ee0*/  @P1 FMUL.FTZ R95, R98, R105 ;  /* 0x00000069625f1220 */ /* 0x000fce0000410000 */
.L_x_13964:
[----:B------:R-:W-:Y:S05]  /*0ef0*/  BSYNC.RECONVERGENT B0 ;  /* 0x0000000000007941 */ /* 0x000fea0003800200 */
.L_x_13962:
[----:B------:R-:W0:Y:S01]  /*0f00*/  LDC.64 R138, c[0x0][0x3a8] ;  /* 0x0000ea00ff8a7b82 */ /* 0x000e220000000a00 */
[----:B------:R-:W-:Y:S02]  /*0f10*/  @P1 IADD3 R103, PT, PT, R124, 0x20, RZ ;  /* 0x000000207c671810 */ /* 0x000fe40007ffe0ff */
[----:B------:R-:W-:-:S05]  /*0f20*/  @P0 IADD3 R105, PT, PT, R127, 0x20, RZ ;  /* 0x000000207f690810 */ /* 0x000fca0007ffe0ff */
[----:B------:R-:W1:Y:S08]  /*0f30*/  @P1 LDC.64 R100, c[0x0][0x390] ;  /* 0x0000e400ff641b82 */ /* 0x000e700000000a00 */
[----:B------:R-:W2:Y:S01]  /*0f40*/  @P0 LDC.64 R96, c[0x0][0x3a0] ;  /* 0x0000e800ff600b82 */ /* 0x000ea20000000a00 */
[----:B0-----:R-:W-:-:S05]  /*0f50*/  IMAD.WIDE.U32 R98, R127, 0x20, R138 ;  /* 0x000000207f627825 */ /* 0x001fca00078e008a */
[----:B------:R0:W-:Y:S01]  /*0f60*/  STG.E.128 desc[UR6][R98.64], R88 ;  /* 0x0000005862007986 */ /* 0x0001e2000c101d06 */
[----:B-1----:R-:W-:-:S03]  /*0f70*/  @P1 IMAD.WIDE.U32 R100, R103, 0x10, R100 ;  /* 0x0000001067641825 */ /* 0x002fc600078e0064 */
[----:B------:R0:W-:Y:S04]  /*0f80*/  STG.E.128 desc[UR6][R98.64+0x10], R92 ;  /* 0x0000105c62007986 */ /* 0x0001e8000c101d06 */
[----:B------:R0:W5:Y:S01]  /*0f90*/  @P1 LDG.E.128 R76, desc[UR6][R100.64] ;  /* 0x00000006644c1981 */ /* 0x000162000c1e1d00 */
[----:B--2---:R-:W-:-:S05]  /*0fa0*/  @P0 IMAD.WIDE.U32 R96, R105, 0x20, R96 ;  /* 0x0000002069600825 */ /* 0x004fca00078e0060 */
[----:B------:R0:W5:Y:S04]  /*0fb0*/  @P0 LDG.E.128 R80, desc[UR6][R96.64] ;  /* 0x0000000660500981 */ /* 0x000168000c1e1d00 */
[----:B------:R0:W5:Y:S01]  /*0fc0*/  @P0 LDG.E.128 R84, desc[UR6][R96.64+0x10] ;  /* 0x0000100660540981 */ /* 0x000162000c1e1d00 */
[----:B------:R-:W-:Y:S04]  /*0fd0*/  BSSY.RECONVERGENT B0, `(.L_x_13965) ;  /* 0x0000069000007945 */ /* 0x000fe80003800200 */
[----:B------:R-:W-:Y:S05]  /*0fe0*/  @!P0 BRA `(.L_x_13966) ;  /* 0x0000000000d88947 */ /* 0x000fea0003800000 */
[----:B------:R-:W-:-:S13]  /*0ff0*/  ISETP.GT.AND P2, PT, R126, RZ, PT ;  /* 0x000000ff7e00720c */ /* 0x000fda0003f44270 */
[----:B0-----:R-:W0:Y:S01]  /*1000*/  @P2 LDC R99, c[0x0][0x40c] ;  /* 0x00010300ff632b82 */ /* 0x001e220000000800 */
[C---:B-----5:R-:W-:Y:S02]  /*1010*/  @P2 PRMT R96, R76.reuse, 0x7632, R96 ;  /* 0x000076324c602816 */ /* 0x060fe40000000060 */
[----:B------:R-:W-:Y:S02]  /*1020*/  @P2 SHF.L.U32 R98, R76, 0x10, RZ ;  /* 0x000000104c622819 */ /* 0x000fe400000006ff */
[----:B------:R-:W-:Y:S02]  /*1030*/  @P2 SHF.L.U32 R96, R96, 0x10, RZ ;  /* 0x0000001060602819 */ /* 0x000fe400000006ff */
[C---:B------:R-:W-:Y:S01]  /*1040*/  @P2 SHF.L.U32 R100, R77.reuse, 0x10, RZ ;  /* 0x000000104d642819 */ /* 0x040fe200000006ff */
[----:B------:R-:W1:Y:S01]  /*1050*/  @P2 LDC R101, c[0x0][0x40c] ;  /* 0x00010300ff652b82 */ /* 0x000e620000000800 */
[----:B------:R-:W-:Y:S02]  /*1060*/  @P2 PRMT R97, R77, 0x7632, R97 ;  /* 0x000076324d612816 */ /* 0x000fe40000000061 */
[----:B------:R-:W-:-:S02]  /*1070*/  @P2 SHF.L.U32 R102, R78, 0x10, RZ ;  /* 0x000000104e662819 */ /* 0x000fc400000006ff */
[----:B------:R-:W-:Y:S02]  /*1080*/  @P2 SHF.L.U32 R97, R97, 0x10, RZ ;  /* 0x0000001061612819 */ /* 0x000fe400000006ff */
[----:B------:R-:W-:Y:S01]  /*1090*/  @P2 SHF.L.U32 R109, R63, 0x10, RZ ;  /* 0x000000103f6d2819 */ /* 0x000fe200000006ff */
        /* <DEDUP_REMOVED lines=8> */
[----:B------:R-:W-:Y:S02]  /*1120*/  MOV R96, R80 ;  /* 0x0000005000607202 */ /* 0x000fe40000000f00 */
        /* <DEDUP_REMOVED lines=8> */
[----:B------:R-:W-:Y:S02]  /*11b0*/  @P2 SHF.L.U32 R107, R62, 0x10, RZ ;  /* 0x000000103e6b2819 */ /* 0x000fe400000006ff */
[----:B------:R-:W-:Y:S02]  /*11c0*/  MOV R99, R83 ;  /* 0x0000005300637202 */ /* 0x000fe40000000f00 */
[----:B------:R-:W-:Y:S01]  /*11d0*/  MOV R102, R86 ;  /* 0x0000005600667202 */ /* 0x000fe20000000f00 */
[----:B0-----:R-:W-:Y:S01]  /*11e0*/  @P2 FMUL.FTZ R115, R105, R108 ;  /* 0x0000006c69732220 */ /* 0x001fe20000410000 */
[----:B------:R-:W-:-:S02]  /*11f0*/  @P2 SHF.L.U32 R105, R134, 0x10, RZ ;  /* 0x0000001086692819 */ /* 0x000fc400000006ff */
[----:B------:R-:W-:Y:S01]  /*1200*/  @P2 SHF.L.U32 R108, R133, 0x10, RZ ;  /* 0x00000010856c2819 */ /* 0x000fe200000006ff */
[----:B------:R-:W-:Y:S01]  /*1210*/  @P2 FFMA.FTZ R102, R115, R109, R86 ;  /* 0x0000006d73662223 */ /* 0x000fe20000010056 */
[----:B-1----:R-:W-:Y:S01]  /*1220*/  @P2 FMUL.FTZ R104, R97, R104 ;  /* 0x0000006861682220 */ /* 0x002fe20000410000 */
[----:B------:R-:W-:Y:S01]  /*1230*/  MOV R97, R81 ;  /* 0x0000005100617202 */ /* 0x000fe20000000f00 */
[----:B------:R-:W-:Y:S01]  /*1240*/  @P2 FFMA.FTZ R97, R98, R100, R81 ;  /* 0x0000006462612223 */ /* 0x000fe20000010051 */
[----:B------:R-:W-:Y:S01]  /*1250*/  MOV R98, R82 ;  /* 0x0000005200627202 */ /* 0x000fe20000000f00 */
[----:B------:R-:W-:Y:S01]  /*1260*/  @P2 FFMA.FTZ R98, R111, R103, R82 ;  /* 0x000000676f622223 */ /* 0x000fe20000010052 */
[----:B------:R-:W-:Y:S01]  /*1270*/  MOV R100, R84 ;  /* 0x0000005400647202 */ /* 0x000fe20000000f00 */
[----:B------:R-:W-:Y:S01]  /*1280*/  @P2 FFMA.FTZ R99, R104, R105, R83 ;  /* 0x0000006968632223 */ /* 0x000fe20000010053 */
[----:B------:R-:W-:Y:S01]  /*1290*/  @P2 FFMA.FTZ R100, R113, R107, R84 ;  /* 0x0000006b71642223 */ /* 0x000fe20000010054 */
[----:B--2---:R-:W-:Y:S01]  /*12a0*/  @P2 FMUL.FTZ R106, R101, R106 ;  /* 0x0000006a656a2220 */ /* 0x004fe20000410000 */
[----:B------:R-:W-:-:S02]  /*12b0*/  MOV R101, R85 ;  /* 0x0000005500657202 */ /* 0x000fc40000000f00 */
        /* <DEDUP_REMOVED lines=9> */
.L_x_13966:
        /* <DEDUP_REMOVED lines=26> */
[----:B------:R-:W-:Y:S01]  /*14f0*/  HFMA2 R98, -RZ, RZ, 0, 0 ;  /* 0x00000000ff627431 */ /* 0x000fe200000001ff */
[----:B------:R-:W-:-:S05]  /*1500*/  @P1 SHF.L.U32 R107, R134, 0x10, RZ ;  /* 0x00000010866b1819 */ /* 0x000fca00000006ff */
[----:B------:R-:W3:Y:S01]  /*1510*/  @P1 LDC R113, c[0x0][0x40c] ;  /* 0x00010300ff711b82 */ /* 0x000ee20000000800 */
[----:B0-----:R-:W-:Y:S01]  /*1520*/  @P1 FMUL.FTZ R103, R100, R103 ;  /* 0x0000006764671220 */ /* 0x001fe20000410000 */
[----:B------:R-:W-:-:S03]  /*1530*/  @P1 SHF.L.U32 R100, R96, 0x10, RZ ;  /* 0x0000001060641819 */ /* 0x000fc600000006ff */
[----:B------:R-:W-:Y:S01]  /*1540*/  @P1 FMUL.FTZ R98, R103, R110 ;  /* 0x0000006e67621220 */ /* 0x000fe20000410000 */
[----:B------:R-:W-:Y:S01]  /*1550*/  @P1 SHF.L.U32 R110, R133, 0x10, RZ ;  /* 0x00000010856e1819 */ /* 0x000fe200000006ff */
[----:B-1----:R-:W-:Y:S01]  /*1560*/  @P1 FMUL.FTZ R104, R97, R104 ;  /* 0x0000006861681220 */ /* 0x002fe20000410000 */
[----:B------:R-:W-:Y:S02]  /*1570*/  CS2R R96, SRZ ;  /* 0x0000000000607805 */ /* 0x000fe4000001ff00 */
[----:B------:R-:W-:Y:S01]  /*1580*/  @P1 FMUL.FTZ R97, R108, R99 ;  /* 0x000000636c611220 */ /* 0x000fe20000410000 */
[----:B------:R-:W-:Y:S01]  /*1590*/  @P1 SHF.L.U32 R108, R62, 0x10, RZ ;  /* 0x000000103e6c1819 */ /* 0x000fe200000006ff */
[----:B------:R-:W-:Y:S01]  /*15a0*/  @P1 FMUL.FTZ R96, R101, R102 ;  /* 0x0000006665601220 */ /* 0x000fe20000410000 */
[----:B------:R-:W-:Y:S02]  /*15b0*/  CS2R R102, SRZ ;  /* 0x0000000000667805 */ /* 0x000fe4000001ff00 */
[----:B------:R-:W-:Y:S01]  /*15c0*/  MOV R99, RZ ;  /* 0x000000ff00637202 */ /* 0x000fe20000000f00 */
        /* <DEDUP_REMOVED lines=9> */
.L_x_13967:
[----:B------:R-:W-:Y:S05]  /*1660*/  BSYNC.RECONVERGENT B0 ;  /* 0x0000000000007941 */ /* 0x000fea0003800200 */
.L_x_13965:
[----:B------:R-:W0:Y:S01]  /*1670*/  @P1 LDC.64 R108, c[0x0][0x390] ;  /* 0x0000e400ff6c1b82 */ /* 0x000e220000000a00 */
[C---:B------:R-:W-:Y:S02]  /*1680*/  IADD3 R107, PT, PT, R127.reuse, 0x20, RZ ;  /* 0x000000207f6b7810 */ /* 0x040fe40007ffe0ff */
[----:B------:R-:W-:Y:S02]  /*1690*/  @P1 IADD3 R111, PT, PT, R124, 0x40, RZ ;  /* 0x000000407c6f1810 */ /* 0x000fe40007ffe0ff */
[----:B------:R-:W-:Y:S01]  /*16a0*/  @P0 IADD3 R113, PT, PT, R127, 0x40, RZ ;  /* 0x000000407f710810 */ /* 0x000fe20007ffe0ff */
[----:B------:R-:W-:Y:S02]  /*16b0*/  IMAD.WIDE.U32 R106, R107, 0x20, R138 ;  /* 0x000000206b6a7825 */ /* 0x000fe400078e008a */
[----:B------:R-:W1:Y:S03]  /*16c0*/  @P0 LDC.64 R104, c[0x0][0x3a0] ;  /* 0x0000e800ff680b82 */ /* 0x000e660000000a00 */
[----:B------:R2:W-:Y:S04]  /*16d0*/  STG.E.128 desc[UR6][R106.64], R96 ;  /* 0x000000606a007986 */ /* 0x0005e8000c101d06 */
[----:B------:R2:W-:Y:S01]  /*16e0*/  STG.E.128 desc[UR6][R106.64+0x10], R100 ;  /* 0x000010646a007986 */ /* 0x0005e2000c101d06 */
        /* <DEDUP_REMOVED lines=8> */
[----:B--2---:R-:W0:Y:S01]  /*1770*/  @P2 LDC R107, c[0x0][0x40c] ;  /* 0x00010300ff6b2b82 */ /* 0x004e220000000800 */
[C---:B-----5:R-:W-:Y:S02]  /*1780*/  @P2 SHF.L.U32 R104, R76.reuse, 0x10, RZ ;  /* 0x000000104c682819 */ /* 0x060fe400000006ff */
[----:B------:R-:W-:Y:S02]  /*1790*/  @P2 PRMT R105, R76, 0x7632, R105 ;  /* 0x000076324c692816 */ /* 0x000fe40000000069 */
[----:B------:R-:W-:Y:S02]  /*17a0*/  @P2 SHF.L.U32 R108, R131, 0x10, RZ ;  /* 0x00000010836c2819 */ /* 0x000fe400000006ff */
[----:B------:R-:W-:Y:S01]  /*17b0*/  @P2 SHF.L.U32 R106, R105, 0x10, RZ ;  /* 0x00000010696a2819 */ /* 0x000fe200000006ff */
[----:B------:R-:W1:Y:S01]  /*17c0*/  @P2 LDC R111, c[0x0][0x40c] ;  /* 0x00010300ff6f2b82 */ /* 0x000e620000000800 */
[----:B------:R-:W-:-:S07]  /*17d0*/  MOV R105, R81 ;  /* 0x0000005100697202 */ /* 0x000fce0000000f00 */
[----:B------:R-:W2:Y:S08]  /*17e0*/  @P2 LDC R110, c[0x0][0x40c] ;  /* 0x00010300ff6e2b82 */ /* 0x000eb00000000800 */
[----:B------:R-:W3:Y:S01]  /*17f0*/  @P2 LDC R113, c[0x0][0x40c] ;  /* 0x00010300ff712b82 */ /* 0x000ee20000000800 */
[----:B0-----:R-:W-:Y:S01]  /*1800*/  @P2 FMUL.FTZ R109, R104, R107 ;  /* 0x0000006b686d2220 */ /* 0x001fe20000410000 */
[----:B------:R-:W-:-:S02]  /*1810*/  @P2 SHF.L.U32 R107, R64, 0x10, RZ ;  /* 0x00000010406b2819 */ /* 0x000fc400000006ff */
[----:B------:R-:W-:-:S03]  /*1820*/  MOV R104, R80 ;  /* 0x0000005000687202 */ /* 0x000fc60000000f00 */
[----:B------:R-:W-:Y:S01]  /*1830*/  @P2 FFMA.FTZ R104, R109, R107, R80 ;  /* 0x0000006b6d682223 */ /* 0x000fe20000010050 */
[----:B------:R-:W0:Y:S01]  /*1840*/  @P2 LDC R112, c[0x0][0x40c] ;  /* 0x00010300ff702b82 */ /* 0x000e220000000800 */
[----:B-1----:R-:W-:Y:S01]  /*1850*/  @P2 FMUL.FTZ R106, R106, R111 ;  /* 0x0000006f6a6a2220 */ /* 0x002fe20000410000 */
[----:B------:R-:W-:Y:S02]  /*1860*/  @P2 SHF.L.U32 R109, R77, 0x10, RZ ;  /* 0x000000104d6d2819 */ /* 0x000fe400000006ff */
[----:B------:R-:W-:Y:S01]  /*1870*/  @P2 SHF.L.U32 R107, R65, 0x10, RZ ;  /* 0x00000010416b2819 */ /* 0x000fe200000006ff */
[----:B------:R-:W-:Y:S01]  /*1880*/  @P2 FFMA.FTZ R105, R106, R108, R81 ;  /* 0x0000006c6a692223 */ /* 0x000fe20000010051 */
[----:B------:R-:W-:Y:S02]  /*1890*/  @P2 PRMT R108, R77, 0x7632, R108 ;  /* 0x000076324d6c2816 */ /* 0x000fe4000000006c */
[----:B------:R-:W1:Y:S01]  /*18a0*/  @P2 LDC R115, c[0x0][0x40c] ;  /* 0x00010300ff732b82 */ /* 0x000e620000000800 */
[----:B--2---:R-:W-:Y:S01]  /*18b0*/  @P2 FMUL.FTZ R109, R109, R110 ;  /* 0x0000006e6d6d2220 */ /* 0x004fe20000410000 */
[----:B------:R-:W-:-:S02]  /*18c0*/  @P2 SHF.L.U32 R108, R108, 0x10, RZ ;  /* 0x000000106c6c2819 */ /* 0x000fc400000006ff */
[----:B------:R-:W-:Y:S01]  /*18d0*/  MOV R106, R82 ;  /* 0x00000052006a7202 */ /* 0x000fe20000000f00 */
[----:B------:R-:W-:Y:S01]  /*18e0*/  @P2 FFMA.FTZ R106, R109, R107, R82 ;  /* 0x0000006b6d6a2223 */ /* 0x000fe20000010052 */
[----:B------:R-:W-:Y:S02]  /*18f0*/  @P2 SHF.L.U32 R109, R130, 0x10, RZ ;  /* 0x00000010826d2819 */ /* 0x000fe400000006ff */
[----:B------:R-:W2:Y:S01]  /*1900*/  @P2 LDC R114, c[0x0][0x40c] ;  /* 0x00010300ff722b82 */ /* 0x000ea20000000800 */
[----:B---3--:R-:W-:Y:S01]  /*1910*/  @P2 FMUL.FTZ R108, R108, R113 ;  /* 0x000000716c6c2220 */ /* 0x008fe20000410000 */
[C---:B------:R-:W-:Y:S02]  /*1920*/  @P2 SHF.L.U32 R111, R78.reuse, 0x10, RZ ;  /* 0x000000104e6f2819 */ /* 0x040fe400000006ff */
[----:B------:R-:W-:Y:S02]  /*1930*/  @P2 PRMT R110, R78, 0x7632, R110 ;  /* 0x000076324e6e2816 */ /* 0x000fe4000000006e */
[----:B------:R-:W-:Y:S01]  /*1940*/  MOV R107, R83 ;  /* 0x00000053006b7202 */ /* 0x000fe20000000f00 */
[----:B------:R-:W-:Y:S01]  /*1950*/  @P2 FFMA.FTZ R107, R108, R109, R83 ;  /* 0x0000006d6c6b2223 */ /* 0x000fe20000010053 */
[----:B------:R-:W-:Y:S01]  /*1960*/  @P2 SHF.L.U32 R110, R110, 0x10, RZ ;  /* 0x000000106e6e2819 */ /* 0x000fe200000006ff */
[----:B0-----:R-:W-:Y:S01]  /*1970*/  @P2 FMUL.FTZ R111, R111, R112 ;  /* 0x000000706f6f2220 */ /* 0x001fe20000410000 */
[----:B------:R-:W-:-:S02]  /*1980*/  @P2 SHF.L.U32 R109, R66, 0x10, RZ ;  /* 0x00000010426d2819 */ /* 0x000fc400000006ff */
[----:B------:R-:W-:Y:S02]  /*1990*/  @P2 SHF.L.U32 R113, R79, 0x10, RZ ;  /* 0x000000104f712819 */ /* 0x000fe400000006ff */
[----:B------:R-:W-:Y:S01]  /*19a0*/  MOV R108, R84 ;  /* 0x00000054006c7202 */ /* 0x000fe20000000f00 */
[----:B------:R-:W-:Y:S01]  /*19b0*/  @P2 FFMA.FTZ R108, R111, R109, R84 ;  /* 0x0000006d6f6c2223 */ /* 0x000fe20000010054 */
[----:B-1----:R-:W-:Y:S01]  /*19c0*/  @P2 FMUL.FTZ R112, R110, R115 ;  /* 0x000000736e702220 */ /* 0x002fe20000410000 */
[----:B------:R-:W-:Y:S02]  /*19d0*/  @P2 SHF.L.U32 R111, R129, 0x10, RZ ;  /* 0x00000010816f2819 */ /* 0x000fe400000006ff */
[----:B------:R-:W-:Y:S02]  /*19e0*/  MOV R109, R85 ;  /* 0x00000055006d7202 */ /* 0x000fe40000000f00 */
[----:B------:R-:W-:Y:S01]  /*19f0*/  MOV R110, R86 ;  /* 0x00000056006e7202 */ /* 0x000fe20000000f00 */
[----:B------:R-:W-:Y:S01]  /*1a00*/  @P2 FFMA.FTZ R109, R112, R111, R85 ;  /* 0x0000006f706d2223 */ /* 0x000fe20000010055 */
[----:B------:R-:W-:Y:S01]  /*1a10*/  MOV R111, R87 ;  /* 0x00000057006f7202 */ /* 0x000fe20000000f00 */
[----:B--2---:R-:W-:Y:S01]  /*1a20*/  @P2 FMUL.FTZ R115, R113, R114 ;  /* 0x0000007271732220 */ /* 0x004fe20000410000 */
[----:B------:R-:W-:-:S05]  /*1a30*/  @P2 SHF.L.U32 R113, R67, 0x10, RZ ;  /* 0x0000001043712819 */ /* 0x000fca00000006ff */
        /* <DEDUP_REMOVED lines=8> */
.L_x_13969:
[----:B--2---:R-:W0:Y:S01]  /*1ac0*/  @P1 LDC R107, c[0x0][0x40c] ;  /* 0x00010300ff6b1b82 */ /* 0x004e220000000800 */
[C---:B-----5:R-:W-:Y:S02]  /*1ad0*/  @P1 PRMT R104, R76.reuse, 0x7632, R104 ;  /* 0x000076324c681816 */ /* 0x060fe40000000068 */
[----:B------:R-:W-:Y:S02]  /*1ae0*/  @P1 SHF.L.U32 R106, R76, 0x10, RZ ;  /* 0x000000104c6a1819 */ /* 0x000fe400000006ff */
[----:B------:R-:W-:Y:S01]  /*1af0*/  @P1 SHF.L.U32 R105, R104, 0x10, RZ ;  /* 0x0000001068691819 */ /* 0x000fe200000006ff */
[----:B------:R-:W-:Y:S01]  /*1b00*/  HFMA2 R104, -RZ, RZ, 0, 0 ;  /* 0x00000000ff687431 */ /* 0x000fe200000001ff */
[----:B------:R-:W-:Y:S01]  /*1b10*/  @P1 SHF.L.U32 R109, R64, 0x10, RZ ;  /* 0x00000010406d1819 */ /* 0x000fe200000006ff */
[----:B------:R-:W1:Y:S01]  /*1b20*/  @P1 LDC R112, c[0x0][0x40c] ;  /* 0x00010300ff701b82 */ /* 0x000e620000000800 */
[----:B------:R-:W-:Y:S02]  /*1b30*/  @P1 SHF.L.U32 R114, R65, 0x10, RZ ;  /* 0x0000001041721819 */ /* 0x000fe400000006ff */
[----:B------:R-:W-:-:S05]  /*1b40*/  @P1 SHF.L.U32 R110, R131, 0x10, RZ ;  /* 0x00000010836e1819 */ /* 0x000fca00000006ff */
[----:B------:R-:W2:Y:S08]  /*1b50*/  @P1 LDC R108, c[0x0][0x40c] ;  /* 0x00010300ff6c1b82 */ /* 0x000eb00000000800 */
[----:B------:R-:W3:Y:S01]  /*1b60*/  @P1 LDC R111, c[0x0][0x40c] ;  /* 0x00010300ff6f1b82 */ /* 0x000ee20000000800 */
[----:B0-----:R-:W-:-:S04]  /*1b70*/  @P1 FMUL.FTZ R106, R106, R107 ;  /* 0x0000006b6a6a1220 */ /* 0x001fc80000410000 */
[----:B------:R-:W-:Y:S01]  /*1b80*/  @P1 FMUL.FTZ R104, R106, R109 ;  /* 0x0000006d6a681220 */ /* 0x000fe20000410000 */
[----:B------:R-:W-:Y:S01]  /*1b90*/  @P1 SHF.L.U32 R109, R77, 0x10, RZ ;  /* 0x000000104d6d1819 */ /* 0x000fe200000006ff */
[----:B------:R-:W-:Y:S01]  /*1ba0*/  HFMA2 R106, -RZ, RZ, 0, 0 ;  /* 0x00000000ff6a7431 */ /* 0x000fe200000001ff */
[----:B------:R-:W0:Y:S03]  /*1bb0*/  @P1 LDC R113, c[0x0][0x40c] ;  /* 0x00010300ff711b82 */ /* 0x000e260000000800 */
[----:B-1----:R-:W-:-:S04]  /*1bc0*/  @P1 FMUL.FTZ R109, R109, R112 ;  /* 0x000000706d6d1220 */ /* 0x002fc80000410000 */
[----:B------:R-:W-:Y:S01]  /*1bd0*/  @P1 FMUL.FTZ R106, R109, R114 ;  /* 0x000000726d6a1220 */ /* 0x000fe20000410000 */
[----:B--2---:R-:W-:Y:S01]  /*1be0*/  @P1 FMUL.FTZ R107, R105, R108 ;  /* 0x0000006c696b1220 */ /* 0x004fe20000410000 */
[----:B------:R-:W1:Y:S01]  /*1bf0*/  @P1 LDC R112, c[0x0][0x40c] ;  /* 0x00010300ff701b82 */ /* 0x000e620000000800 */
[----:B------:R-:W-:Y:S02]  /*1c00*/  @P1 PRMT R105, R77, 0x7632, R105 ;  /* 0x000076324d691816 */ /* 0x000fe40000000069 */
[----:B------:R-:W-:Y:S02]  /*1c10*/  @P1 SHF.L.U32 R109, R130, 0x10, RZ ;  /* 0x00000010826d1819 */ /* 0x000fe400000006ff */
[----:B------:R-:W-:Y:S02]  /*1c20*/  @P1 SHF.L.U32 R108, R105, 0x10, RZ ;  /* 0x00000010696c1819 */ /* 0x000fe400000006ff */
[----:B------:R-:W-:Y:S01]  /*1c30*/  MOV R105, RZ ;  /* 0x000000ff00697202 */ /* 0x000fe20000000f00 */
[----:B------:R-:W2:Y:S01]  /*1c40*/  @P1 LDC R115, c[0x0][0x40c] ;  /* 0x00010300ff731b82 */ /* 0x000ea20000000800 */
[----:B------:R-:W-:Y:S01]  /*1c50*/  @P1 FMUL.FTZ R105, R110, R107 ;  /* 0x0000006b6e691220 */ /* 0x000fe20000410000 */
[----:B---3--:R-:W-:Y:S01]  /*1c60*/  @P1 FMUL.FTZ R108, R108, R111 ;  /* 0x0000006f6c6c1220 */ /* 0x008fe20000410000 */
[----:B------:R-:W-:-:S02]  /*1c70*/  @P1 SHF.L.U32 R110, R78, 0x10, RZ ;  /* 0x000000104e6e1819 */ /* 0x000fc400000006ff */
[----:B------:R-:W-:Y:S01]  /*1c80*/  MOV R107, RZ ;  /* 0x000000ff006b7202 */ /* 0x000fe20000000f00 */
[----:B------:R-:W-:Y:S01]  /*1c90*/  @P1 FMUL.FTZ R107, R109, R108 ;  /* 0x0000006c6d6b1220 */ /* 0x000fe20000410000 */
[----:B------:R-:W-:Y:S01]  /*1ca0*/  @P1 PRMT R109, R78, 0x7632, R109 ;  /* 0x000076324e6d1816 */ /* 0x000fe2000000006d */
[----:B------:R-:W3:Y:S01]  /*1cb0*/  @P1 LDC R114, c[0x0][0x40c] ;  /* 0x00010300ff721b82 */ /* 0x000ee20000000800 */
[----:B------:R-:W-:Y:S01]  /*1cc0*/  HFMA2 R108, -RZ, RZ, 0, 0 ;  /* 0x00000000ff6c7431 */ /* 0x000fe200000001ff */
[----:B------:R-:W-:Y:S01]  /*1cd0*/  @P1 SHF.L.U32 R111, R66, 0x10, RZ ;  /* 0x00000010426f1819 */ /* 0x000fe200000006ff */
[----:B0-----:R-:W-:Y:S01]  /*1ce0*/  @P1 FMUL.FTZ R110, R110, R113 ;  /* 0x000000716e6e1220 */ /* 0x001fe20000410000 */
[----:B------:R-:W-:Y:S02]  /*1cf0*/  @P1 SHF.L.U32 R109, R109, 0x10, RZ ;  /* 0x000000106d6d1819 */ /* 0x000fe400000006ff */
[----:B------:R-:W-:Y:S01]  /*1d00*/  @P1 SHF.L.U32 R113, R129, 0x10, RZ ;  /* 0x0000001081711819 */ /* 0x000fe200000006ff */
[----:B------:R-:W-:Y:S01]  /*1d10*/  @P1 FMUL.FTZ R108, R110, R111 ;  /* 0x0000006f6e6c1220 */ /* 0x000fe20000410000 */
[----:B------:R-:W-:Y:S01]  /*1d20*/  @P1 PRMT R111, R79, 0x7632, R111 ;  /* 0x000076324f6f1816 */ /* 0x000fe2000000006f */
[----:B-1----:R-:W-:Y:S01]  /*1d30*/  @P1 FMUL.FTZ R110, R109, R112 ;  /* 0x000000706d6e1220 */ /* 0x002fe20000410000 */
[----:B------:R-:W-:-:S02]  /*1d40*/  @P1 SHF.L.U32 R112, R79, 0x10, RZ ;  /* 0x000000104f701819 */ /* 0x000fc400000006ff */
[----:B------:R-:W-:Y:S02]  /*1d50*/  @P1 SHF.L.U32 R111, R111, 0x10, RZ ;  /* 0x000000106f6f1819 */ /* 0x000fe400000006ff */
[----:B------:R-:W-:Y:S01]  /*1d60*/  MOV R109, RZ ;  /* 0x000000ff006d7202 */ /* 0x000fe20000000f00 */
[----:B------:R-:W-:Y:S01]  /*1d70*/  @P1 FMUL.FTZ R109, R113, R110 ;  /* 0x0000006e716d1220 */ /* 0x000fe20000410000 */
[----:B--2---:R-:W-:Y:S01]  /*1d80*/  @P1 FMUL.FTZ R115, R112, R115 ;  /* 0x0000007370731220 */ /* 0x004fe20000410000 */
[----:B------:R-:W-:Y:S01]  /*1d90*/  @P1 SHF.L.U32 R113, R128, 0x10, RZ ;  /* 0x0000001080711819 */ /* 0x000fe200000006ff */
[----:B---3--:R-:W-:Y:S01]  /*1da0*/  @P1 FMUL.FTZ R112, R111, R114 ;  /* 0x000000726f701220 */ /* 0x008fe20000410000 */
[----:B------:R-:W-:Y:S02]  /*1db0*/  @P1 SHF.L.U32 R114, R67, 0x10, RZ ;  /* 0x0000001043721819 */ /* 0x000fe400000006ff */
[----:B------:R-:W-:Y:S02]  /*1dc0*/  CS2R R110, SRZ ;  /* 0x00000000006e7805 */ /* 0x000fe4000001ff00 */
[----:B------:R-:W-:Y:S01]  /*1dd0*/  @P1 FMUL.FTZ R111, R113, R112 ;  /* 0x00000070716f1220 */ /* 0x000fe20000410000 */
[----:B------:R-:W-:-:S07]  /*1de0*/  @P1 FMUL.FTZ R110, R115, R114 ;  /* 0x00000072736e1220 */ /* 0x000fce0000410000 */
.L_x_13970:
[----:B------:R-:W-:Y:S05]  /*1df0*/  BSYNC.RECONVERGENT B0 ;  /* 0x0000000000007941 */ /* 0x000fea0003800200 */
.L_x_13968:
[----:B------:R-:W0:Y:S01]  /*1e00*/  @P1 LDC.64 R112, c[0x0][0x390] ;  /* 0x0000e400ff701b82 */ /* 0x000e220000000a00 */
[----:B------:R-:W-:Y:S02]  /*1e10*/  @P1 IADD3 R117, PT, PT, R124, 0x60, RZ ;  /* 0x000000607c751810 */ /* 0x000fe40007ffe0ff */
[----:B------:R-:W-:-:S05]  /*1e20*/  IADD3 R119, PT, PT, R127, 0x40, RZ ;  /* 0x000000407f777810 */ /* 0x000fca0007ffe0ff */
[----:B------:R-:W1:Y:S01]  /*1e30*/  @P0 LDC.64 R114, c[0x0][0x3a0] ;  /* 0x0000e800ff720b82 */ /* 0x000e620000000a00 */
[----:B0-----:R-:W-:Y:S01]  /*1e40*/  @P1 IMAD.WIDE.U32 R112, R117, 0x10, R112 ;  /* 0x0000001075701825 */ /* 0x001fe200078e0070 */
[----:B------:R-:W-:-:S05]  /*1e50*/  @P0 IADD3 R117, PT, PT, R127, 0x60, RZ ;  /* 0x000000607f750810 */ /* 0x000fca0007ffe0ff */
[----:B-1----:R-:W-:-:S04]  /*1e60*/  @P0 IMAD.WIDE.U32 R114, R117, 0x20, R114 ;  /* 0x0000002075720825 */ /* 0x002fc800078e0072 */
[----:B------:R-:W-:-:S05]  /*1e70*/  IMAD.WIDE.U32 R116, R119, 0x20, R138 ;  /* 0x0000002077747825 */ /* 0x000fca00078e008a */
[----:B------:R0:W-:Y:S04]  /*1e80*/  STG.E.128 desc[UR6][R116.64], R104 ;  /* 0x0000006874007986 */ /* 0x0001e8000c101d06 */
[----:B------:R0:W-:Y:S04]  /*1e90*/  STG.E.128 desc[UR6][R116.64+0x10], R108 ;  /* 0x0000106c74007986 */ /* 0x0001e8000c101d06 */
[----:B------:R0:W5:Y:S04]  /*1ea0*/  @P1 LDG.E.128 R76, desc[UR6][R112.64] ;  /* 0x00000006704c1981 */ /* 0x000168000c1e1d00 */
[----:B------:R0:W5:Y:S04]  /*1eb0*/  @P0 LDG.E.128 R80, desc[UR6][R114.64] ;  /* 0x0000000672500981 */ /* 0x000168000c1e1d00 */
[----:B------:R0:W5:Y:S01]  /*1ec0*/  @P0 LDG.E.128 R84, desc[UR6][R114.64+0x10] ;  /* 0x0000100672540981 */ /* 0x000162000c1e1d00 */
[----:B------:R-:W-:Y:S04]  /*1ed0*/  BSSY.RECONVERGENT B0, `(.L_x_13971) ;  /* 0x000006c000007945 */ /* 0x000fe80003800200 */
[----:B------:R-:W-:Y:S05]  /*1ee0*/  @!P0 BRA `(.L_x_13972) ;  /* 0x0000000000d88947 */ /* 0x000fea0003800000 */
[----:B------:R-:W-:-:S13]  /*1ef0*/  ISETP.GT.AND P2, PT, R126, RZ, PT ;  /* 0x000000ff7e00720c */ /* 0x000fda0003f44270 */
[----:B0-----:R-:W0:Y:S01]  /*1f00*/  @P2 LDC R113, c[0x0][0x40c] ;  /* 0x00010300ff712b82 */ /* 0x001e220000000800 */
[----:B-----5:R-:W-:-:S07]  /*1f10*/  @P2 SHF.L.U32 R112, R76, 0x10, RZ ;  /* 0x000000104c702819 */ /* 0x020fce00000006ff */
[----:B------:R-:W1:Y:S08]  /*1f20*/  @P2 LDC R114, c[0x0][0x40c] ;  /* 0x00010300ff722b82 */ /* 0x000e700000000800 */
[----:B------:R-:W2:Y:S01]  /*1f30*/  @P2 LDC R117, c[0x0][0x40c] ;  /* 0x00010300ff752b82 */ /* 0x000ea20000000800 */
[----:B0-----:R-:W-:Y:S01]  /*1f40*/  @P2 FMUL.FTZ R115, R112, R113 ;  /* 0x0000007170732220 */ /* 0x001fe20000410000 */
[----:B------:R-:W-:-:S06]  /*1f50*/  @P2 SHF.L.U32 R113, R68, 0x10, RZ ;  /* 0x0000001044712819 */ /* 0x000fcc00000006ff */
[----:B------:R-:W0:Y:S01]  /*1f60*/  @P2 LDC R116, c[0x0][0x40c] ;  /* 0x00010300ff742b82 */ /* 0x000e220000000800 */
[----:B------:R-:W-:Y:S01]  /*1f70*/  MOV R112, R80 ;  /* 0x0000005000707202 */ /* 0x000fe20000000f00 */
[----:B------:R-:W-:Y:S01]  /*1f80*/  @P2 FFMA.FTZ R112, R115, R113, R80 ;  /* 0x0000007173702223 */ /* 0x000fe20000010050 */
[----:B------:R-:W-:Y:S02]  /*1f90*/  @P2 PRMT R113, R76, 0x7632, R113 ;  /* 0x000076324c712816 */ /* 0x000fe40000000071 */
[----:B------:R-:W-:-:S03]  /*1fa0*/  @P2 SHF.L.U32 R115, R15, 0x10, RZ ;  /* 0x000000100f732819 */ /* 0x000fc600000006ff */
[----:B------:R-:W3:Y:S01]  /*1fb0*/  @P2 LDC R119, c[0x0][0x40c] ;  /* 0x00010300ff772b82 */ /* 0x000ee20000000800 */
[----:B------:R-:W-:-:S05]  /*1fc0*/  @P2 SHF.L.U32 R113, R113, 0x10, RZ ;  /* 0x0000001071712819 */ /* 0x000fca00000006ff */
[----:B-1----:R-:W-:Y:S01]  /*1fd0*/  @P2 FMUL.FTZ R114, R113, R114 ;  /* 0x0000007271722220 */ /* 0x002fe20000410000 */
[----:B------:R-:W-:Y:S01]  /*1fe0*/  MOV R113, R81 ;  /* 0x0000005100717202 */ /* 0x000fe20000000f00 */
[----:B------:R-:W1:Y:S02]  /*1ff0*/  @P2 LDC R118, c[0x0][0x40c] ;  /* 0x00010300ff762b82 */ /* 0x000e640000000800 */
[----:B------:R-:W-:Y:S01]  /*2000*/  @P2 FFMA.FTZ R113, R114, R115, R81 ;  /* 0x0000007372712223 */ /* 0x000fe20000010051 */
[----:B------:R-:W-:Y:S02]  /*2010*/  @P2 SHF.L.U32 R114, R77, 0x10, RZ ;  /* 0x000000104d722819 */ /* 0x000fe400000006ff */
[----:B------:R-:W-:-:S03]  /*2020*/  @P2 SHF.L.U32 R115, R69, 0x10, RZ ;  /* 0x0000001045732819 */ /* 0x000fc600000006ff */
[----:B--2---:R-:W-:Y:S01]  /*2030*/  @P2 FMUL.FTZ R117, R114, R117 ;  /* 0x0000007572752220 */ /* 0x004fe20000410000 */
[----:B------:R-:W-:Y:S01]  /*2040*/  MOV R114, R82 ;  /* 0x0000005200727202 */ /* 0x000fe20000000f00 */
[----:B------:R-:W2:Y:S02]  /*2050*/  @P2 LDC R121, c[0x0][0x40c] ;  /* 0x00010300ff792b82 */ /* 0x000ea40000000800 */
[----:B------:R-:W-:Y:S01]  /*2060*/  @P2 FFMA.FTZ R114, R117, R115, R82 ;  /* 0x0000007375722223 */ /* 0x000fe20000010052 */
[----:B------:R-:W-:Y:S02]  /*2070*/  @P2 PRMT R115, R77, 0x7632, R115 ;  /* 0x000076324d732816 */ /* 0x000fe40000000073 */
[----:B------:R-:W-:Y:S02]  /*2080*/  @P2 SHF.L.U32 R117, R14, 0x10, RZ ;  /* 0x000000100e752819 */ /* 0x000fe400000006ff */
[----:B------:R-:W-:-:S05]  /*2090*/  @P2 SHF.L.U32 R115, R115, 0x10, RZ ;  /* 0x0000001073732819 */ /* 0x000fca00000006ff */
[----:B0-----:R-:W-:Y:S01]  /*20a0*/  @P2 FMUL.FTZ R116, R115, R116 ;  /* 0x0000007473742220 */ /* 0x001fe20000410000 */
[----:B------:R-:W-:-:S03]  /*20b0*/  MOV R115, R83 ;  /* 0x0000005300737202 */ /* 0x000fc60000000f00 */
[----:B------:R-:W-:Y:S01]  /*20c0*/  @P2 FFMA.FTZ R115, R116, R117, R83 ;  /* 0x0000007574732223 */ /* 0x000fe20000010053 */
[----:B------:R-:W-:Y:S02]  /*20d0*/  @P2 SHF.L.U32 R116, R78, 0x10, RZ ;  /* 0x000000104e742819 */ /* 0x000fe400000006ff */
[----:B------:R-:W-:-:S03]  /*20e0*/  @P2 SHF.L.U32 R117, R70, 0x10, RZ ;  /* 0x0000001046752819 */ /* 0x000fc600000006ff */
[----:B---3--:R-:W-:Y:S01]  /*20f0*/  @P2 FMUL.FTZ R119, R116, R119 ;  /* 0x0000007774772220 */ /* 0x008fe20000410000 */
[----:B------:R-:W-:-:S03]  /*2100*/  MOV R116, R84 ;  /* 0x0000005400747202 */ /* 0x000fc60000000f00 */
[----:B------:R-:W-:Y:S01]  /*2110*/  @P2 FFMA.FTZ R116, R119, R117, R84 ;  /* 0x0000007577742223 */ /* 0x000fe20000010054 */
[----:B------:R-:W-:Y:S02]  /*2120*/  @P2 PRMT R117, R78, 0x7632, R117 ;  /* 0x000076324e752816 */ /* 0x000fe40000000075 */
[----:B------:R-:W-:Y:S02]  /*2130*/  @P2 SHF.L.U32 R119, R13, 0x10, RZ ;  /* 0x000000100d772819 */ /* 0x000fe400000006ff */
[----:B------:R-:W-:-:S05]  /*2140*/  @P2 SHF.L.U32 R117, R117, 0x10, RZ ;  /* 0x0000001075752819 */ /* 0x000fca00000006ff */
[----:B-1----:R-:W-:Y:S01]  /*2150*/  @P2 FMUL.FTZ R118, R117, R118 ;  /* 0x0000007675762220 */ /* 0x002fe20000410000 */
[----:B------:R-:W-:-:S03]  /*2160*/  MOV R117, R85 ;  /* 0x0000005500757202 */ /* 0x000fc60000000f00 */
[----:B------:R-:W-:Y:S01]  /*2170*/  @P2 FFMA.FTZ R117, R118, R119, R85 ;  /* 0x0000007776752223 */ /* 0x000fe20000010055 */
[----:B------:R-:W-:Y:S02]  /*2180*/  @P2 SHF.L.U32 R118, R79, 0x10, RZ ;  /* 0x000000104f762819 */ /* 0x000fe400000006ff */
[----:B------:R-:W-:-:S03]  /*2190*/  @P2 SHF.L.U32 R119, R71, 0x10, RZ ;  /* 0x0000001047772819 */ /* 0x000fc600000006ff */
[----:B--2---:R-:W-:Y:S01]  /*21a0*/  @P2 FMUL.FTZ R121, R118, R121 ;  /* 0x0000007976792220 */ /* 0x004fe20000410000 */
[----:B------:R-:W-:-:S03]  /*21b0*/  MOV R118, R86 ;  /* 0x0000005600767202 */ /* 0x000fc60000000f00 */
[----:B------:R-:W-:Y:S01]  /*21c0*/  @P2 FFMA.FTZ R118, R121, R119, R86 ;  /* 0x0000007779762223 */ /* 0x000fe20000010056 */
[----:B------:R-:W-:Y:S01]  /*21d0*/  MOV R119, R87 ;  /* 0x0000005700777202 */ /* 0x000fe20000000f00 */
[----:B------:R-:W-:Y:S06]  /*21e0*/  @!P2 BRA `(.L_x_13973) ;  /* 0x0000000000e8a947 */ /* 0x000fec0003800000 */
[----:B------:R-:W-:-:S04]  /*21f0*/  PRMT R119, R79, 0x7632, R119 ;  /* 0x000076324f777816 */ /* 0x000fc80000000077 */
[----:B------:R-:W-:-:S05]  /*2200*/  SHF.L.U32 R119, R119, 0x10, RZ ;  /* 0x0000001077777819 */ /* 0x000fca00000006ff */
[----:B------:R-:W-:Y:S01]  /*2210*/  FMUL.FTZ R120, R119, UR10 ;  /* 0x0000000a77787c20 */ /* 0x000fe20008410000 */
[----:B------:R-:W-:-:S05]  /*2220*/  SHF.L.U32 R119, R12, 0x10, RZ ;  /* 0x000000100c777819 */ /* 0x000fca00000006ff */
[----:B------:R-:W-:Y:S01]  /*2230*/  FFMA.FTZ R119, R120, R119, R87 ;  /* 0x0000007778777223 */ /* 0x000fe20000010057 */
[----:B------:R-:W-:Y:S06]  /*2240*/  BRA `(.L_x_13973) ;  /* 0x0000000000d07947 */ /* 0x000fec0003800000 */
.L_x_13972:
[----:B0-----:R-:W0:Y:S01]  /*2250*/  @P1 LDC R113, c[0x0][0x40c] ;  /* 0x00010300ff711b82 */ /* 0x001e220000000800 */
[----:B-----5:R-:W-:Y:S02]  /*2260*/  @P1 SHF.L.U32 R112, R76, 0x10, RZ ;  /* 0x000000104c701819 */ /* 0x020fe400000006ff */
[----:B------:R-:W-:Y:S02]  /*2270*/  @P1 SHF.L.U32 R114, R68, 0x10, RZ ;  /* 0x0000001044721819 */ /* 0x000fe400000006ff */
[----:B------:R-:W-:-:S03]  /*2280*/  @P1 SHF.L.U32 R115, R15, 0x10, RZ ;  /* 0x000000100f731819 */ /* 0x000fc600000006ff */
[----:B------:R-:W1:Y:S08]  /*2290*/  @P1 LDC R116, c[0x0][0x40c] ;  /* 0x00010300ff741b82 */ /* 0x000e700000000800 */
[----:B------:R-:W2:Y:S01]  /*22a0*/  @P1 LDC R117, c[0x0][0x40c] ;  /* 0x00010300ff751b82 */ /* 0x000ea20000000800 */
[----:B0-----:R-:W-:Y:S01]  /*22b0*/  @P1 FMUL.FTZ R113, R112, R113 ;  /* 0x0000007170711220 */ /* 0x001fe20000410000 */
[----:B------:R-:W-:-:S06]  /*22c0*/  HFMA2 R112, -RZ, RZ, 0, 0 ;  /* 0x00000000ff707431 */ /* 0x000fcc00000001ff */
[----:B------:R-:W0:Y:S01]  /*22d0*/  @P1 LDC R118, c[0x0][0x40c] ;  /* 0x00010300ff761b82 */ /* 0x000e220000000800 */
[----:B------:R-:W-:Y:S01]  /*22e0*/  @P1 FMUL.FTZ R112, R113, R114 ;  /* 0x0000007271701220 */ /* 0x000fe20000410000 */
[----:B------:R-:W-:-:S06]  /*22f0*/  @P1 PRMT R113, R76, 0x7632, R113 ;  /* 0x000076324c711816 */ /* 0x000fcc0000000071 */
[----:B------:R-:W3:Y:S01]  /*2300*/  @P1 LDC R119, c[0x0][0x40c] ;  /* 0x00010300ff771b82 */ /* 0x000ee20000000800 */
[----:B------:R-:W-:-:S05]  /*2310*/  @P1 SHF.L.U32 R113, R113, 0x10, RZ ;  /* 0x0000001071711819 */ /* 0x000fca00000006ff */
[----:B-1----:R-:W-:Y:S01]  /*2320*/  @P1 FMUL.FTZ R114, R113, R116 ;  /* 0x0000007471721220 */ /* 0x002fe20000410000 */
[----:B------:R-:W-:Y:S01]  /*2330*/  MOV R113, RZ ;  /* 0x000000ff00717202 */ /* 0x000fe20000000f00 */
[----:B------:R-:W1:Y:S01]  /*2340*/  @P1 LDC R120, c[0x0][0x40c] ;  /* 0x00010300ff781b82 */ /* 0x000e620000000800 */
[----:B------:R-:W-:Y:S01]  /*2350*/  @P1 SHF.L.U32 R116, R69, 0x10, RZ ;  /* 0x0000001045741819 */ /* 0x000fe200000006ff */
[----:B------:R-:W-:Y:S01]  /*2360*/  @P1 FMUL.FTZ R113, R115, R114 ;  /* 0x0000007273711220 */ /* 0x000fe20000410000 */
[C---:B------:R-:W-:Y:S02]  /*2370*/  @P1 SHF.L.U32 R114, R77.reuse, 0x10, RZ ;  /* 0x000000104d721819 */ /* 0x040fe400000006ff */
[----:B------:R-:W-:-:S03]  /*2380*/  @P1 PRMT R115, R77, 0x7632, R115 ;  /* 0x000076324d731816 */ /* 0x000fc60000000073 */
[----:B--2---:R-:W-:Y:S01]  /*2390*/  @P1 FMUL.FTZ R117, R114, R117 ;  /* 0x0000007572751220 */ /* 0x004fe20000410000 */
[----:B------:R-:W-:Y:S01]  /*23a0*/  HFMA2 R114, -RZ, RZ, 0, 0 ;  /* 0x00000000ff727431 */ /* 0x000fe200000001ff */
[----:B------:R-:W-:Y:S01]  /*23b0*/  @P1 SHF.L.U32 R115, R115, 0x10, RZ ;  /* 0x0000001073731819 */ /* 0x000fe200000006ff */
[----:B------:R-:W2:Y:S01]  /*23c0*/  @P1 LDC R121, c[0x0][0x40c] ;  /* 0x00010300ff791b82 */ /* 0x000ea20000000800 */
[----:B------:R-:W-:Y:S01]  /*23d0*/  @P1 FMUL.FTZ R114, R117, R116 ;  /* 0x0000007475721220 */ /* 0x000fe20000410000 */
[----:B------:R-:W-:Y:S02]  /*23e0*/  @P1 SHF.L.U32 R117, R14, 0x10, RZ ;  /* 0x000000100e751819 */ /* 0x000fe400000006ff */
[----:B0-----:R-:W-:Y:S01]  /*23f0*/  @P1 FMUL.FTZ R116, R115, R118 ;  /* 0x0000007673741220 */ /* 0x001fe20000410000 */
[----:B------:R-:W-:-:S03]  /*2400*/  MOV R115, RZ ;  /* 0x000000ff00737202 */ /* 0x000fc60000000f00 */
[----:B------:R-:W0:Y:S01]  /*2410*/  @P1 LDC R122, c[0x0][0x40c] ;  /* 0x00010300ff7a1b82 */ /* 0x000e220000000800 */
[----:B------:R-:W-:Y:S01]  /*2420*/  @P1 SHF.L.U32 R118, R70, 0x10, RZ ;  /* 0x0000001046761819 */ /* 0x000fe200000006ff */
[----:B------:R-:W-:Y:S01]  /*2430*/  @P1 FMUL.FTZ R115, R117, R116 ;  /* 0x0000007475731220 */ /* 0x000fe20000410000 */
[C---:B------:R-:W-:Y:S02]  /*2440*/  @P1 SHF.L.U32 R116, R78.reuse, 0x10, RZ ;  /* 0x000000104e741819 */ /* 0x040fe400000006ff */
[----:B------:R-:W-:-:S03]  /*2450*/  @P1 PRMT R117, R78, 0x7632, R117 ;  /* 0x000076324e751816 */ /* 0x000fc60000000075 */
[----:B---3--:R-:W-:Y:S01]  /*2460*/  @P1 FMUL.FTZ R119, R116, R119 ;  /* 0x0000007774771220 */ /* 0x008fe20000410000 */
[----:B------:R-:W-:Y:S01]  /*2470*/  HFMA2 R116, -RZ, RZ, 0, 0 ;  /* 0x00000000ff747431 */ /* 0x000fe200000001ff */
[----:B------:R-:W-:Y:S02]  /*2480*/  @P1 SHF.L.U32 R117, R117, 0x10, RZ ;  /* 0x0000001075751819 */ /* 0x000fe400000006ff */
[----:B------:R-:W-:Y:S01]  /*2490*/  @P1 FMUL.FTZ R116, R119, R118 ;  /* 0x0000007677741220 */ /* 0x000fe20000410000 */
[----:B------:R-:W-:Y:S02]  /*24a0*/  @P1 SHF.L.U32 R119, R13, 0x10, RZ ;  /* 0x000000100d771819 */ /* 0x000fe400000006ff */
[----:B-1----:R-:W-:Y:S01]  /*24b0*/  @P1 FMUL.FTZ R118, R117, R120 ;  /* 0x0000007875761220 */ /* 0x002fe20000410000 */
[----:B------:R-:W-:Y:S02]  /*24c0*/  MOV R117, RZ ;  /* 0x000000ff00757202 */ /* 0x000fe40000000f00 */
[----:B------:R-:W-:Y:S01]  /*24d0*/  @P1 SHF.L.U32 R120, R71, 0x10, RZ ;  /* 0x0000001047781819 */ /* 0x000fe200000006ff */
[----:B------:R-:W-:Y:S01]  /*24e0*/  @P1 FMUL.FTZ R117, R119, R118 ;  /* 0x0000007677751220 */ /* 0x000fe20000410000 */
[----:B------:R-:W-:-:S02]  /*24f0*/  @P1 SHF.L.U32 R118, R79, 0x10, RZ ;  /* 0x000000104f761819 */ /* 0x000fc400000006ff */
[----:B------:R-:W-:-:S03]  /*2500*/  @P1 PRMT R119, R79, 0x7632, R119 ;  /* 0x000076324f771816 */ /* 0x000fc60000000077 */
[----:B--2---:R-:W-:Y:S01]  /*2510*/  @P1 FMUL.FTZ R121, R118, R121 ;  /* 0x0000007976791220 */ /* 0x004fe20000410000 */
[----:B------:R-:W-:Y:S01]  /*2520*/  HFMA2 R118, -RZ, RZ, 0, 0 ;  /* 0x00000000ff767431 */ /* 0x000fe200000001ff */
[----:B------:R-:W-:Y:S02]  /*2530*/  @P1 SHF.L.U32 R119, R119, 0x10, RZ ;  /* 0x0000001077771819 */ /* 0x000fe400000006ff */
[----:B------:R-:W-:Y:S01]  /*2540*/  @P1 FMUL.FTZ R118, R121, R120 ;  /* 0x0000007879761220 */ /* 0x000fe20000410000 */
[----:B------:R-:W-:Y:S02]  /*2550*/  @P1 SHF.L.U32 R121, R12, 0x10, RZ ;  /* 0x000000100c791819 */ /* 0x000fe400000006ff */
[----:B0-----:R-:W-:Y:S01]  /*2560*/  @P1 FMUL.FTZ R120, R119, R122 ;  /* 0x0000007a77781220 */ /* 0x001fe20000410000 */
[----:B------:R-:W-:-:S03]  /*2570*/  MOV R119, RZ ;  /* 0x000000ff00777202 */ /* 0x000fc60000000f00 */
[----:B------:R-:W-:-:S07]  /*2580*/  @P1 FMUL.FTZ R119, R121, R120 ;  /* 0x0000007879771220 */ /* 0x000fce0000410000 */
.L_x_13973:
[----:B------:R-:W-:Y:S05]  /*2590*/  BSYNC.RECONVERGENT B0 ;  /* 0x0000000000007941 */ /* 0x000fea0003800200 */
.L_x_13971:
[----:B------:R-:W0:Y:S01]  /*25a0*/  @P1 LDC.64 R122, c[0x0][0x390] ;  /* 0x0000e400ff7a1b82 */ /* 0x000e220000000a00 */
[----:B------:R-:W-:Y:S02]  /*25b0*/  @P1 IADD3 R125, PT, PT, R124, 0x80, RZ ;  /* 0x000000807c7d1810 */ /* 0x000fe40007ffe0ff */
[----:B------:R-:W-:-:S05]  /*25c0*/  IADD3 R155, PT, PT, R127, 0x60, RZ ;  /* 0x000000607f9b7810 */ /* 0x000fca0007ffe0ff */
[----:B------:R-:W1:Y:S01]  /*25d0*/  @P0 LDC.64 R120, c[0x0][0x3a0] ;  /* 0x0000e800ff780b82 */ /* 0x000e620000000a00 */
[----:B0-----:R-:W-:-:S04]  /*25e0*/  @P1 IMAD.WIDE.U32 R122, R125, 0x10, R122 ;  /* 0x000000107d7a1825 */ /* 0x001fc800078e007a */
[----:B------:R-:W-:Y:S01]  /*25f0*/  IMAD.WIDE.U32 R124, R155, 0x20, R138 ;  /* 0x000000209b7c7825 */ /* 0x000fe200078e008a */
[----:B------:R-:W-:-:S04]  /*2600*/  IADD3 R155, PT, PT, R127, 0x80, RZ ;  /* 0x000000807f9b7810 */ /* 0x000fc80007ffe0ff */
[----:B------:R0:W-:Y:S01]  /*2610*/  STG.E.128 desc[UR6][R124.64], R112 ;  /* 0x000000707c007986 */ /* 0x0001e2000c101d06 */
[----:B-1----:R-:W-:-:S03]  /*2620*/  @P0 IMAD.WIDE.U32 R120, R155, 0x20, R120 ;  /* 0x000000209b780825 */ /* 0x002fc600078e0078 */
        /* <DEDUP_REMOVED lines=27> */
[----:B------:R-:W-:-:S03]  /*27e0*/  MOV R122, R82 ;  /* 0x00000052007a7202 */ /* 0x000fc60000000f00 */
        /* <DEDUP_REMOVED lines=18> */
[----:B------:R-:W-:Y:S01]  /*2910*/  @P0 SHF.L.U32 R126, R79, 0x10, RZ ;  /* 0x000000104f7e0819 */ /* 0x000fe200000006ff */
[----:B------:R-:W0:Y:S04]  /*2920*/  @P0 LDC R127, c[0x0][0x40c] ;  /* 0x00010300ff7f0b82 */ /* 0x000e280000000800 */
[----:B0-----:R-:W-:Y:S01]  /*2930*/  @P0 FMUL.FTZ R163, R126, R127 ;  /* 0x0000007f7ea30220 */ /* 0x001fe20000410000 */
[----:B------:R-:W-:Y:S02]  /*2940*/  @P0 SHF.L.U32 R127, R75, 0x10, RZ ;  /* 0x000000104b7f0819 */ /* 0x000fe400000006ff */
        /* <DEDUP_REMOVED lines=10> */
.L_x_13975:
[----:B0-----:R-:W0:Y:S01]  /*29f0*/  @P1 LDC R121, c[0x0][0x40c] ;  /* 0x00010300ff791b82 */ /* 0x001e220000000800 */
[----:B-----5:R-:W-:Y:S02]  /*2a00*/  @P1 SHF.L.U32 R120, R76, 0x10, RZ ;  /* 0x000000104c781819 */ /* 0x020fe400000006ff */
[----:B------:R-:W-:Y:S02]  /*2a10*/  @P1 SHF.L.U32 R122, R72, 0x10, RZ ;  /* 0x00000010487a1819 */ /* 0x000fe400000006ff */
[----:B------:R-:W-:Y:S02]  /*2a20*/  @P1 SHF.L.U32 R123, R11, 0x10, RZ ;  /* 0x000000100b7b1819 */ /* 0x000fe400000006ff */
[----:B------:R-:W-:Y:S01]  /*2a30*/  @P1 SHF.L.U32 R156, R75, 0x10, RZ ;  /* 0x000000104b9c1819 */ /* 0x000fe200000006ff */
[----:B------:R-:W1:Y:S01]  /*2a40*/  @P1 LDC R124, c[0x0][0x40c] ;  /* 0x00010300ff7c1b82 */ /* 0x000e620000000800 */
[----:B------:R-:W-:-:S07]  /*2a50*/  @P1 SHF.L.U32 R163, R8, 0x10, RZ ;  /* 0x0000001008a31819 */ /* 0x000fce00000006ff */
        /* <DEDUP_REMOVED lines=9> */
[----:B------:R-:W-:Y:S02]  /*2af0*/  MOV R121, RZ ;  /* 0x000000ff00797202 */ /* 0x000fe40000000f00 */
[----:B------:R-:W-:Y:S01]  /*2b00*/  @P1 SHF.L.U32 R124, R73, 0x10, RZ ;  /* 0x00000010497c1819 */ /* 0x000fe200000006ff */
[----:B------:R-:W-:Y:S01]  /*2b10*/  @P1 FMUL.FTZ R121, R123, R122 ;  /* 0x0000007a7b791220 */ /* 0x000fe20000410000 */
[C---:B------:R-:W-:Y:S02]  /*2b20*/  @P1 SHF.L.U32 R122, R77.reuse, 0x10, RZ ;  /* 0x000000104d7a1819 */ /* 0x040fe400000006ff */
[----:B------:R-:W-:-:S03]  /*2b30*/  @P1 PRMT R123, R77, 0x7632, R123 ;  /* 0x000076324d7b1816 */ /* 0x000fc6000000007b */
[----:B--2---:R-:W-:Y:S01]  /*2b40*/  @P1 FMUL.FTZ R125, R122, R125 ;  /* 0x0000007d7a7d1220 */ /* 0x004fe20000410000 */
[----:B------:R-:W-:Y:S01]  /*2b50*/  HFMA2 R122, -RZ, RZ, 0, 0 ;  /* 0x00000000ff7a7431 */ /* 0x000fe200000001ff */
[----:B------:R-:W-:Y:S02]  /*2b60*/  @P1 SHF.L.U32 R123, R123, 0x10, RZ ;  /* 0x000000107b7b1819 */ /* 0x000fe400000006ff */
[----:B------:R-:W-:Y:S01]  /*2b70*/  @P1 FMUL.FTZ R122, R125, R124 ;  /* 0x0000007c7d7a1220 */ /* 0x000fe20000410000 */
[----:B------:R-:W-:Y:S02]  /*2b80*/  @P1 SHF.L.U32 R125, R10, 0x10, RZ ;  /* 0x000000100a7d1819 */ /* 0x000fe400000006ff */
[----:B0-----:R-:W-:Y:S01]  /*2b90*/  @P1 FMUL.FTZ R124, R123, R126 ;  /* 0x0000007e7b7c1220 */ /* 0x001fe20000410000 */
[----:B------:R-:W-:Y:S02]  /*2ba0*/  MOV R123, RZ ;  /* 0x000000ff007b7202 */ /* 0x000fe40000000f00 */
[----:B------:R-:W-:Y:S01]  /*2bb0*/  @P1 SHF.L.U32 R126, R74, 0x10, RZ ;  /* 0x000000104a7e1819 */ /* 0x000fe200000006ff */
[----:B------:R-:W-:Y:S01]  /*2bc0*/  @P1 FMUL.FTZ R123, R125, R124 ;  /* 0x0000007c7d7b1220 */ /* 0x000fe20000410000 */
[----:B------:R-:W-:-:S02]  /*2bd0*/  @P1 SHF.L.U32 R124, R78, 0x10, RZ ;  /* 0x000000104e7c1819 */ /* 0x000fc400000006ff */
[----:B------:R-:W-:-:S03]  /*2be0*/  @P1 PRMT R125, R78, 0x7632, R125 ;  /* 0x000076324e7d1816 */ /* 0x000fc6000000007d */
[----:B---3--:R-:W-:Y:S01]  /*2bf0*/  @P1 FMUL.FTZ R127, R124, R127 ;  /* 0x0000007f7c7f1220 */ /* 0x008fe20000410000 */
[----:B------:R-:W-:Y:S01]  /*2c00*/  HFMA2 R124, -RZ, RZ, 0, 0 ;  /* 0x00000000ff7c7431 */ /* 0x000fe200000001ff */
[----:B------:R-:W-:Y:S02]  /*2c10*/  @P1 SHF.L.U32 R125, R125, 0x10, RZ ;  /* 0x000000107d7d1819 */ /* 0x000fe400000006ff */
[----:B------:R-:W-:Y:S01]  /*2c20*/  @P1 FMUL.FTZ R124, R127, R126 ;  /* 0x0000007e7f7c1220 */ /* 0x000fe20000410000 */
[----:B------:R-:W-:Y:S01]  /*2c30*/  @P1 SHF.L.U32 R127, R9, 0x10, RZ ;  /* 0x00000010097f1819 */ /* 0x000fe200000006ff */
[----:B------:R-:W0:Y:S02]  /*2c40*/  @P1 LDC R126, c[0x0][0x40c] ;  /* 0x00010300ff7e1b82 */ /* 0x000e240000000800 */
[----:B0-----:R-:W-:Y:S01]  /*2c50*/  @P1 FMUL.FTZ R126, R125, R126 ;  /* 0x0000007e7d7e1220 */ /* 0x001fe20000410000 */
[----:B------:R-:W-:-:S03]  /*2c60*/  MOV R125, RZ ;  /* 0x000000ff007d7202 */ /* 0x000fc60000000f00 */
[----:B------:R-:W-:Y:S01]  /*2c70*/  @P1 FMUL.FTZ R125, R127, R126 ;  /* 0x0000007e7f7d1220 */ /* 0x000fe20000410000 */
[----:B------:R-:W-:Y:S01]  /*2c80*/  @P1 SHF.L.U32 R126, R79, 0x10, RZ ;  /* 0x000000104f7e1819 */ /* 0x000fe200000006ff */
[----:B------:R-:W0:Y:S04]  /*2c90*/  @P1 LDC R127, c[0x0][0x40c] ;  /* 0x00010300ff7f1b82 */ /* 0x000e280000000800 */
[----:B0-----:R-:W-:Y:S01]  /*2ca0*/  @P1 FMUL.FTZ R127, R126, R127 ;  /* 0x0000007f7e7f1220 */ /* 0x001fe20000410000 */
[----:B------:R-:W-:-:S03]  /*2cb0*/  HFMA2 R126, -RZ, RZ, 0, 0 ;  /* 0x00000000ff7e7431 */ /* 0x000fc600000001ff */
[----:B------:R-:W-:Y:S01]  /*2cc0*/  @P1 FMUL.FTZ R126, R127, R156 ;  /* 0x0000009c7f7e1220 */ /* 0x000fe20000410000 */
[----:B------:R-:W-:Y:S01]  /*2cd0*/  @P1 PRMT R127, R79, 0x7632, R127 ;  /* 0x000076324f7f1816 */ /* 0x000fe2000000007f */
[----:B------:R-:W0:Y:S03]  /*2ce0*/  @P1 LDC R156, c[0x0][0x40c] ;  /* 0x00010300ff9c1b82 */ /* 0x000e260000000800 */
[----:B------:R-:W-:-:S05]  /*2cf0*/  @P1 SHF.L.U32 R127, R127, 0x10, RZ ;  /* 0x000000107f7f1819 */ /* 0x000fca00000006ff */
[----:B0-----:R-:W-:Y:S01]  /*2d00*/  @P1 FMUL.FTZ R156, R127, R156 ;  /* 0x0000009c7f9c1220 */ /* 0x001fe20000410000 */
[----:B------:R-:W-:-:S03]  /*2d10*/  MOV R127, RZ ;  /* 0x000000ff007f7202 */ /* 0x000fc60000000f00 */
[----:B------:R-:W-:-:S07]  /*2d20*/  @P1 FMUL.FTZ R127, R163, R156 ;  /* 0x0000009ca37f1220 */ /* 0x000fce0000410000 */
.L_x_13976:
[----:B------:R-:W-:Y:S05]  /*2d30*/  BSYNC.RECONVERGENT B0 ;  /* 0x0000000000007941 */ /* 0x000fea0003800200 */
.L_x_13974:
[----:B------:R-:W-:Y:S01]  /*2d40*/  FADD.FTZ R156, RZ, R88 ;  /* 0x00000058ff9c7221 */ /* 0x000fe20000010000 */
[----:B------:R-:W-:Y:S01]  /*2d50*/  IMAD.WIDE.U32 R138, R155, 0x20, R138 ;  /* 0x000000209b8a7825 */ /* 0x000fe200078e008a */
[----:B------:R-:W0:Y:S01]  /*2d60*/  S2R R165, SR_TID.X ;  /* 0x0000000000a57919 */ /* 0x000e220000002100 */
[----:B------:R-:W-:Y:S02]  /*2d70*/  UMOV UR11, 0xffffffff ;  /* 0xffffffff000b7882 */ /* 0x000fe40000000000 */
        /* <DEDUP_REMOVED lines=56> */
[----:B------:R-:W-:-:S03]  /*3100*/  FADD.FTZ R164, -R156, R89 ;  /* 0x000000599ca47221 */ /* 0x000fc60000010100 */
[----:B------:R-:W-:Y:S01]  /*3110*/  FFMA.FTZ R155, R138, R138, RZ ;  /* 0x0000008a8a9b7223 */ /* 0x000fe200000100ff */
[----:B------:R-:W-:-:S03]  /*3120*/  FADD.FTZ R138, -R156, R92 ;  /* 0x0000005c9c8a7221 */ /* 0x000fc60000010100 */
[----:B------:R-:W-:Y:S01]  /*3130*/  FFMA.FTZ R155, R164, R164, R155 ;  /* 0x000000a4a49b7223 */ /* 0x000fe2000001009b */
[----:B------:R-:W-:-:S04]  /*3140*/  FADD.FTZ R164, -R156, R90 ;  /* 0x0000005a9ca47221 */ /* 0x000fc80000010100 */
        /* <DEDUP_REMOVED lines=83> */
.L_x_13992:
[----:B01----:R-:W-:Y:S01]  /*3680*/  FADD.FTZ R138, R138, R155 ;  /* 0x0000009b8a8a7221 */ /* 0x003fe20000010000 */
[----:B------:R-:W-:Y:S01]  /*3690*/  FMUL.FTZ R163, R156, R156 ;  /* 0x0000009c9ca37220 */ /* 0x000fe20000410000 */
[----:B------:R-:W-:Y:S01]  /*36a0*/  ISETP.NE.AND P1, PT, RZ, UR8, PT ;  /* 0x00000008ff007c0c */ /* 0x000fe2000bf25270 */
[----:B------:R-:W-:Y:S01]  /*36b0*/  BSSY.RECONVERGENT B0, `(.L_x_13978) ;  /* 0x0000111000007945 */ /* 0x000fe20003800200 */
[----:B------:R-:W-:Y:S02]  /*36c0*/  FFMA.FTZ R155, R138, R139, UR9 ;  /* 0x000000098a9b7e23 */ /* 0x000fe4000801008b */
[----:B------:R-:W0:Y:S01]  /*36d0*/  @!P0 LDC.64 R138, c[0x0][0x3c0] ;  /* 0x0000f000ff8a8b82 */ /* 0x000e220000000a00 */
[----:B------:R-:W-:-:S05]  /*36e0*/  FSEL R164, R163, RZ, P1 ;  /* 0x000000ffa3a47208 */ /* 0x000fca0000800000 */
[----:B------:R-:W-:-:S06]  /*36f0*/  FADD.FTZ R155, R155, R164 ;  /* 0x000000a49b9b7221 */ /* 0x000fcc0000010000 */
[----:B------:R-:W1:Y:S01]  /*3700*/  MUFU.RSQ R155, R155 ;  /* 0x0000009b009b7308 */ /* 0x000e620000001400 */
[----:B0-----:R-:W-:-:S05]  /*3710*/  @!P0 IMAD.WIDE R138, R2, 0x4, R138 ;  /* 0x00000004028a8825 */ /* 0x001fca00078e028a */
[----:B------:R0:W-:Y:S02]  /*3720*/  @!P0 STG.E desc[UR6][R138.64], R156 ;  /* 0x0000009c8a008986 */ /* 0x0001e4000c101906 */
[----:B0-----:R-:W0:Y:S02]  /*3730*/  @!P0 LDC.64 R138, c[0x0][0x3c8] ;  /* 0x0000f200ff8a8b82 */ /* 0x001e240000000a00 */
[----:B0-----:R-:W-:-:S05]  /*3740*/  @!P0 IMAD.WIDE R138, R2, 0x4, R138 ;  /* 0x00000004028a8825 */ /* 0x001fca00078e028a */
[----:B-1----:R0:W-:Y:S01]  /*3750*/  @!P0 STG.E desc[UR6][R138.64], R155 ;  /* 0x0000009b8a008986 */ /* 0x0021e2000c101906 */
[----:B------:R-:W-:-:S13]  /*3760*/  ISETP.GE.AND P0, PT, R145, 0x1, PT ;  /* 0x000000019100780c */ /* 0x000fda0003f06270 */
[----:B0-----:R-:W-:Y:S05]  /*3770*/  @!P0 BRA `(.L_x_13979) ;  /* 0x0000001000108947 */ /* 0x001fea0003800000 */
[----:B------:R-:W-:Y:S02]  /*3780*/  FSEL R139, R156, RZ, !P1 ;  /* 0x000000ff9c8b7208 */ /* 0x000fe40004800000 */
[----:B------:R-:W-:Y:S02]  /*3790*/  IADD3 R145, PT, PT, R145, -0x1, RZ ;  /* 0xffffffff91917810 */ /* 0x000fe40007ffe0ff */
[----:B------:R-:W-:Y:S01]  /*37a0*/  SHF.L.U32 R163, R36, 0x10, RZ ;  /* 0x0000001024a37819 */ /* 0x000fe200000006ff */
[----:B------:R-:W-:Y:S01]  /*37b0*/  FADD.FTZ R0, -R139, R88 ;  /* 0x000000588b007221 */ /* 0x000fe20000010100 */
[----:B------:R-:W-:Y:S01]  /*37c0*/  PRMT R156, R27, 0x7632, R156 ;  /* 0x000076321b9c7816 */ /* 0x000fe2000000009c */
[----:B------:R-:W-:Y:S01]  /*37d0*/  IMAD R162, R145, R162, RZ ;  /* 0x000000a291a27224 */ /* 0x000fe200078e02ff */
[----:B------:R-:W-:Y:S01]  /*37e0*/  SHF.L.U32 R145, R16, 0x10, RZ ;  /* 0x0000001010917819 */ /* 0x000fe200000006ff */
[----:B------:R-:W-:Y:S01]  /*37f0*/  FMUL.FTZ R0, R155, R0 ;  /* 0x000000009b007220 */ /* 0x000fe20000410000 */
[----:B------:R-:W-:-:S02]  /*3800*/  PRMT R164, R47, 0x7632, R164 ;  /* 0x000076322fa47816 */ /* 0x000fc400000000a4 */
[----:B------:R-:W-:Y:S01]  /*3810*/  SHF.L.U32 R156, R156, 0x10, RZ ;  /* 0x000000109c9c7819 */ /* 0x000fe200000006ff */
[----:B------:R-:W-:Y:S01]  /*3820*/  FFMA.FTZ R88, R0, R145, R163 ;  /* 0x0000009100587223 */ /* 0x000fe200000100a3 */
[----:B------:R-:W-:Y:S01]  /*3830*/  FADD.FTZ R0, -R139, R89 ;  /* 0x000000598b007221 */ /* 0x000fe20000010100 */
[----:B------:R-:W-:Y:S02]  /*3840*/  SHF.L.U32 R145, R7, 0x10, RZ ;  /* 0x0000001007917819 */ /* 0x000fe400000006ff */
[----:B------:R-:W-:Y:S01]  /*3850*/  SHF.L.U32 R89, R6, 0x10, RZ ;  /* 0x0000001006597819 */ /* 0x000fe200000006ff */
[----:B------:R-:W-:Y:S01]  /*3860*/  FMUL.FTZ R0, R155, R0 ;  /* 0x000000009b007220 */ /* 0x000fe20000410000 */
[----:B------:R-:W-:Y:S02]  /*3870*/  SHF.L.U32 R163, R37, 0x10, RZ ;  /* 0x0000001025a37819 */ /* 0x000fe400000006ff */
[----:B------:R-:W-:Y:S01]  /*3880*/  SHF.L.U32 R164, R164, 0x10, RZ ;  /* 0x00000010a4a47819 */ /* 0x000fe200000006ff */
[----:B------:R-:W-:Y:S01]  /*3890*/  FFMA.FTZ R145, R0, R145, R89 ;  /* 0x0000009100917223 */ /* 0x000fe20000010059 */
[----:B------:R-:W-:Y:S01]  /*38a0*/  FADD.FTZ R0, -R139, R90 ;  /* 0x0000005a8b007221 */ /* 0x000fe20000010100 */
[----:B------:R-:W-:-:S03]  /*38b0*/  SHF.L.U32 R89, R17, 0x10, RZ ;  /* 0x0000001011597819 */ /* 0x000fc600000006ff */
[----:B------:R-:W-:Y:S01]  /*38c0*/  FMUL.FTZ R0, R155, R0 ;  /* 0x000000009b007220 */ /* 0x000fe20000410000 */
[----:B------:R-:W-:Y:S02]  /*38d0*/  F2FP.BF16.F32.PACK_AB R88, R145, R88 ;  /* 0x000000589158723e */ /* 0x000fe400000010ff */
[----:B------:R-:W-:Y:S01]  /*38e0*/  PRMT R145, R30, 0x7632, R145 ;  /* 0x000076321e917816 */ /* 0x000fe20000000091 */
[----:B------:R-:W-:Y:S01]  /*38f0*/  FFMA.FTZ R89, R0, R89, R163 ;  /* 0x0000005900597223 */ /* 0x000fe200000100a3 */
[----:B------:R-:W-:Y:S01]  /*3900*/  FADD.FTZ R0, -R139, R91 ;  /* 0x0000005b8b007221 */ /* 0x000fe20000010100 */
[----:B------:R-:W-:Y:S02]  /*3910*/  SHF.L.U32 R91, R5, 0x10, RZ ;  /* 0x00000010055b7819 */ /* 0x000fe400000006ff */
[----:B------:R-:W-:Y:S01]  /*3920*/  SHF.L.U32 R163, R4, 0x10, RZ ;  /* 0x0000001004a37819 */ /* 0x000fe200000006ff */
[----:B------:R-:W-:Y:S01]  /*3930*/  FMUL.FTZ R0, R155, R0 ;  /* 0x000000009b007220 */ /* 0x000fe20000410000 */
[----:B------:R-:W-:-:S03]  /*3940*/  SHF.L.U32 R145, R145, 0x10, RZ ;  /* 0x0000001091917819 */ /* 0x000fc600000006ff */
[----:B------:R-:W-:Y:S01]  /*3950*/  FFMA.FTZ R138, R0, R91, R163 ;  /* 0x0000005b008a7223 */ /* 0x000fe200000100a3 */
[----:B------:R-:W-:Y:S01]  /*3960*/  FADD.FTZ R0, -R139, R92 ;  /* 0x0000005c8b007221 */ /* 0x000fe20000010100 */
[----:B------:R-:W-:Y:S02]  /*3970*/  SHF.L.U32 R91, R18, 0x10, RZ ;  /* 0x00000010125b7819 */ /* 0x000fe400000006ff */
[----:B------:R-:W-:Y:S01]  /*3980*/  SHF.L.U32 R163, R38, 0x10, RZ ;  /* 0x0000001026a37819 */ /* 0x000fe200000006ff */
[----:B------:R-:W-:Y:S01]  /*3990*/  FMUL.FTZ R0, R155, R0 ;  /* 0x000000009b007220 */ /* 0x000fe20000410000 */
[----:B------:R-:W-:Y:S01]  /*39a0*/  F2FP.BF16.F32.PACK_AB R89, R138, R89 ;  /* 0x000000598a59723e */ /* 0x000fe200000010ff */
[C-C-:B------:R-:W-:Y:S01]  /*39b0*/  FADD.FTZ R138, -R139.reuse, R111.reuse ;  /* 0x0000006f8b8a7221 */ /* 0x140fe20000010100 */
[----:B------:R-:W-:Y:S01]  /*39c0*/  PRMT R111, R48, 0x7632, R111 ;  /* 0x00007632306f7816 */ /* 0x000fe2000000006f */
[----:B------:R-:W-:Y:S01]  /*39d0*/  FFMA.FTZ R90, R0, R91, R163 ;  /* 0x0000005b005a7223 */ /* 0x000fe200000100a3 */
[----:B------:R-:W-:Y:S01]  /*39e0*/  FADD.FTZ R0, -R139, R93 ;  /* 0x0000005d8b007221 */ /* 0x000fe20000010100 */
[----:B------:R-:W-:-:S02]  /*39f0*/  SHF.L.U32 R93, R3, 0x10, RZ ;  /* 0x00000010035d7819 */ /* 0x000fc400000006ff */
[----:B------:R-:W-:Y:S01]  /*3a00*/  SHF.L.U32 R91, R142, 0x10, RZ ;  /* 0x000000108e5b7819 */ /* 0x000fe200000006ff */
[----:B------:R-:W-:Y:S01]  /*3a10*/  FMUL.FTZ R0, R155, R0 ;  /* 0x000000009b007220 */ /* 0x000fe20000410000 */
[----:B------:R-:W-:-:S03]  /*3a20*/  SHF.L.U32 R163, R39, 0x10, RZ ;  /* 0x0000001027a37819 */ /* 0x000fc600000006ff */
        /* <DEDUP_REMOVED lines=9> */
[----:B------:R-:W-:-:S04]  /*3ac0*/  FMUL.FTZ R0, R155, R0 ;  /* 0x000000009b007220 */ /* 0x000fc80000410000 */
[----:B------:R-:W-:Y:S01]  /*3ad0*/  FFMA.FTZ R0, R0, R95, R163 ;  /* 0x0000005f00007223 */ /* 0x000fe200000100a3 */
[----:B------:R-:W-:-:S04]  /*3ae0*/  SHF.R.S32.HI R95, RZ, 0x1f, R162 ;  /* 0x0000001fff5f7819 */ /* 0x000fc800000114a2 */
[----:B------:R-:W-:Y:S02]  /*3af0*/  LEA.HI R95, R95, R162, RZ, 0x3 ;  /* 0x000000a25f5f7211 */ /* 0x000fe400078f18ff */
[----:B------:R-:W0:Y:S01]  /*3b00*/  LDC.64 R162, c[0x0][0x428] ;  /* 0x00010a00ffa27b82 */ /* 0x000e220000000a00 */
[----:B------:R-:W-:Y:S02]  /*3b10*/  F2FP.BF16.F32.PACK_AB R91, R0, R91 ;  /* 0x0000005b005b723e */ /* 0x000fe400000010ff */
[----:B------:R-:W-:-:S04]  /*3b20*/  LOP3.LUT R0, R165, 0x1f, RZ, 0xc0, !PT ;  /* 0x0000001fa5007812 */ /* 0x000fc800078ec0ff */
[----:B------:R-:W-:Y:S01]  /*3b30*/  LEA.HI.SX32 R94, R95, R0, 0x1d ;  /* 0x000000005f5e7211 */ /* 0x000fe200078feaff */
[----:B------:R-:W-:Y:S01]  /*3b40*/  FMUL.FTZ R95, R155, R138 ;  /* 0x0000008a9b5f7220 */ /* 0x000fe20000410000 */
[--C-:B------:R-:W-:Y:S01]  /*3b50*/  FADD.FTZ R138, -R139, R113.reuse ;  /* 0x000000718b8a7221 */ /* 0x100fe20000010100 */
[----:B------:R-:W-:Y:S02]  /*3b60*/  PRMT R113, R28, 0x7632, R113 ;  /* 0x000076321c717816 */ /* 0x000fe40000000071 */
[----:B------:R-:W-:Y:S01]  /*3b70*/  FFMA.FTZ R95, R95, R156, R164 ;  /* 0x0000009c5f5f7223 */ /* 0x000fe200000100a4 */
[----:B0-----:R-:W-:-:S05]  /*3b80*/  IMAD.WIDE.U32 R92, R94, 0x10, R162 ;  /* 0x000000105e5c7825 */ /* 0x001fca00078e00a2 */
[----:B------:R0:W-:Y:S02]  /*3b90*/  STG.E.128 desc[UR6][R92.64], R88 ;  /* 0x000000585c007986 */ /* 0x0001e4000c101d06 */
[----:B0-----:R-:W-:Y:S01]  /*3ba0*/  SHF.L.U32 R88, R113, 0x10, RZ ;  /* 0x0000001071587819 */ /* 0x001fe200000006ff */
[----:B------:R-:W-:Y:S01]  /*3bb0*/  FMUL.FTZ R113, R155, R138 ;  /* 0x0000008a9b717220 */ /* 0x000fe20000410000 */
[----:B------:R-:W-:Y:S02]  /*3bc0*/  SHF.L.U32 R90, R111, 0x10, RZ ;  /* 0x000000106f5a7819 */ /* 0x000fe400000006ff */
[----:B------:R-:W-:Y:S02]  /*3bd0*/  PRMT R89, R29, 0x7632, R89 ;  /* 0x000076321d597816 */ /* 0x000fe40000000059 */
[----:B------:R-:W-:Y:S01]  /*3be0*/  PRMT R91, R49, 0x7632, R91 ;  /* 0x00007632315b7816 */ /* 0x000fe2000000005b */
[----:B------:R-:W-:Y:S01]  /*3bf0*/  FFMA.FTZ R113, R113, R88, R90 ;  /* 0x0000005871717223 */ /* 0x000fe2000001005a */
[----:B------:R-:W-:Y:S01]  /*3c00*/  FADD.FTZ R88, -R139, R115 ;  /* 0x000000738b587221 */ /* 0x000fe20000010100 */
[----:B------:R-:W-:Y:S01]  /*3c10*/  SHF.L.U32 R89, R89, 0x10, RZ ;  /* 0x0000001059597819 */ /* 0x000fe200000006ff */
[----:B------:R-:W-:Y:S01]  /*3c20*/  FADD.FTZ R90, -R139, R97 ;  /* 0x000000618b5a7221 */ /* 0x000fe20000010100 */
[----:B------:R-:W-:Y:S01]  /*3c30*/  SHF.L.U32 R91, R91, 0x10, RZ ;  /* 0x000000105b5b7819 */ /* 0x000fe200000006ff */
[C---:B------:R-:W-:Y:S01]  /*3c40*/  FMUL.FTZ R88, R155.reuse, R88 ;  /* 0x000000589b587220 */ /* 0x040fe20000410000 */
[----:B------:R-:W-:Y:S01]  /*3c50*/  PRMT R115, R32, 0x7632, R115 ;  /* 0x0000763220737816 */ /* 0x000fe20000000073 */
[----:B------:R-:W-:Y:S01]  /*3c60*/  FMUL.FTZ R90, R155, R90 ;  /* 0x0000005a9b5a7220 */ /* 0x000fe20000410000 */
[----:B------:R-:W-:Y:S01]  /*3c70*/  SHF.L.U32 R93, R148, 0x10, RZ ;  /* 0x00000010945d7819 */ /* 0x000fe200000006ff */
[----:B------:R-:W-:Y:S01]  /*3c80*/  FFMA.FTZ R138, R88, R89, R91 ;  /* 0x00000059588a7223 */ /* 0x000fe2000001005b */
[----:B------:R-:W-:Y:S01]  /*3c90*/  PRMT R89, R50, 0x7632, R89 ;  /* 0x0000763232597816 */ /* 0x000fe20000000059 */
[----:B------:R-:W-:Y:S01]  /*3ca0*/  FADD.FTZ R88, -R139, R117 ;  /* 0x000000758b587221 */ /* 0x000fe20000010100 */
[----:B------:R-:W-:-:S02]  /*3cb0*/  PRMT R91, R51, 0x7632, R91 ;  /* 0x00007632335b7816 */ /* 0x000fc4000000005b */
[----:B------:R-:W-:Y:S01]  /*3cc0*/  SHF.L.U32 R89, R89, 0x10, RZ ;  /* 0x0000001059597819 */ /* 0x000fe200000006ff */
[----:B------:R-:W-:Y:S01]  /*3cd0*/  FMUL.FTZ R88, R155, R88 ;  /* 0x000000589b587220 */ /* 0x000fe20000410000 */
[----:B------:R-:W-:Y:S02]  /*3ce0*/  SHF.L.U32 R91, R91, 0x10, RZ ;  /* 0x000000105b5b7819 */ /* 0x000fe400000006ff */
[----:B------:R-:W-:Y:S01]  /*3cf0*/  SHF.L.U32 R115, R115, 0x10, RZ ;  /* 0x0000001073737819 */ /* 0x000fe200000006ff */
[--C-:B------:R-:W-:Y:S01]  /*3d00*/  FFMA.FTZ R145, R88, R145, R89.reuse ;  /* 0x0000009158917223 */ /* 0x100fe20000010059 */
[----:B------:R-:W-:Y:S01]  /*3d10*/  PRMT R89, R31, 0x7632, R89 ;  /* 0x000076321f597816 */ /* 0x000fe20000000059 */
[----:B------:R-:W-:Y:S01]  /*3d20*/  FADD.FTZ R88, -R139, R119 ;  /* 0x000000778b587221 */ /* 0x000fe20000010100 */
[----:B------:R-:W-:Y:S02]  /*3d30*/  PRMT R117, R33, 0x7632, R117 ;  /* 0x0000763221757816 */ /* 0x000fe40000000075 */
[----:B------:R-:W-:Y:S01]  /*3d40*/  SHF.L.U32 R89, R89, 0x10, RZ ;  /* 0x0000001059597819 */ /* 0x000fe200000006ff */
[----:B------:R-:W-:Y:S01]  /*3d50*/  FMUL.FTZ R88, R155, R88 ;  /* 0x000000589b587220 */ /* 0x000fe20000410000 */
[----:B------:R-:W-:-:S02]  /*3d60*/  SHF.L.U32 R117, R117, 0x10, RZ ;  /* 0x0000001075757819 */ /* 0x000fc400000006ff */
[----:B------:R-:W-:Y:S01]  /*3d70*/  PRMT R119, R34, 0x7632, R119 ;  /* 0x0000763222777816 */ /* 0x000fe20000000077 */
[----:B------:R-:W-:Y:S01]  /*3d80*/  FFMA.FTZ R156, R88, R89, R91 ;  /* 0x00000059589c7223 */ /* 0x000fe2000001005b */
[----:B------:R-:W-:Y:S01]  /*3d90*/  PRMT R89, R52, 0x7632, R89 ;  /* 0x0000763234597816 */ /* 0x000fe20000000059 */
[--C-:B------:R-:W-:Y:S01]  /*3da0*/  FADD.FTZ R88, -R139, R121.reuse ;  /* 0x000000798b587221 */ /* 0x100fe20000010100 */
[----:B------:R-:W-:Y:S02]  /*3db0*/  SHF.L.U32 R119, R119, 0x10, RZ ;  /* 0x0000001077777819 */ /* 0x000fe400000006ff */
[----:B------:R-:W-:Y:S01]  /*3dc0*/  SHF.L.U32 R89, R89, 0x10, RZ ;  /* 0x0000001059597819 */ /* 0x000fe200000006ff */
[----:B------:R-:W-:Y:S01]  /*3dd0*/  FMUL.FTZ R88, R155, R88 ;  /* 0x000000589b587220 */ /* 0x000fe20000410000 */
[----:B------:R-:W-:Y:S02]  /*3de0*/  PRMT R121, R35, 0x7632, R121 ;  /* 0x0000763223797816 */ /* 0x000fe40000000079 */
[----:B------:R-:W-:Y:S01]  /*3df0*/  SHF.L.U32 R91, R40, 0x10, RZ ;  /* 0x00000010285b7819 */ /* 0x000fe200000006ff */
[--C-:B------:R-:W-:Y:S01]  /*3e00*/  FFMA.FTZ R115, R88, R115, R89.reuse ;  /* 0x0000007358737223 */ /* 0x100fe20000010059 */
[----:B------:R-:W-:Y:S01]  /*3e10*/  PRMT R89, R53, 0x7632, R89 ;  /* 0x0000763235597816 */ /* 0x000fe20000000059 */
[----:B------:R-:W-:Y:S01]  /*3e20*/  FADD.FTZ R88, -R139, R123 ;  /* 0x0000007b8b587221 */ /* 0x000fe20000010100 */
[----:B------:R-:W-:-:S02]  /*3e30*/  SHF.L.U32 R121, R121, 0x10, RZ ;  /* 0x0000001079797819 */ /* 0x000fc400000006ff */
[----:B------:R-:W-:Y:S01]  /*3e40*/  SHF.L.U32 R89, R89, 0x10, RZ ;  /* 0x0000001059597819 */ /* 0x000fe200000006ff */
[----:B------:R-:W-:Y:S01]  /*3e50*/  FMUL.FTZ R88, R155, R88 ;  /* 0x000000589b587220 */ /* 0x000fe20000410000 */
        /* <DEDUP_REMOVED lines=8> */
[----:B------:R-:W-:-:S03]  /*3ee0*/  IADD3 R111, PT, PT, R94, 0x80, RZ ;  /* 0x000000805e6f7810 */ /* 0x000fc60007ffe0ff */
[--C-:B------:R-:W-:Y:S01]  /*3ef0*/  FFMA.FTZ R119, R88, R119, R89.reuse ;  /* 0x0000007758777223 */ /* 0x100fe20000010059 */
[----:B------:R-:W-:Y:S01]  /*3f00*/  PRMT R89, R55, 0x7632, R89 ;  /* 0x0000763237597816 */ /* 0x000fe20000000059 */
        /* <DEDUP_REMOVED lines=8> */
[----:B------:R-:W-:-:S04]  /*3f90*/  FMUL.FTZ R88, R155, R88 ;  /* 0x000000589b587220 */ /* 0x000fc80000410000 */
[----:B------:R-:W-:Y:S01]  /*3fa0*/  FFMA.FTZ R88, R88, R89, R91 ;  /* 0x0000005958587223 */ /* 0x000fe2000001005b */
[----:B------:R-:W-:Y:S02]  /*3fb0*/  SHF.L.U32 R89, R146, 0x10, RZ ;  /* 0x0000001092597819 */ /* 0x000fe400000006ff */
[----:B------:R-:W-:-:S05]  /*3fc0*/  SHF.L.U32 R91, R147, 0x10, RZ ;  /* 0x00000010935b7819 */ /* 0x000fca00000006ff */
[----:B------:R-:W-:Y:S01]  /*3fd0*/  FFMA.FTZ R92, R90, R89, R91 ;  /* 0x000000595a5c7223 */ /* 0x000fe2000001005b */
[----:B------:R-:W-:Y:S01]  /*3fe0*/  FADD.FTZ R90, -R139, R98 ;  /* 0x000000628b5a7221 */ /* 0x000fe20000010100 */
[----:B------:R-:W-:-:S03]  /*3ff0*/  SHF.L.U32 R91, R149, 0x10, RZ ;  /* 0x00000010955b7819 */ /* 0x000fc600000006ff */
[----:B------:R-:W-:Y:S01]  /*4000*/  FMUL.FTZ R89, R155, R90 ;  /* 0x0000005a9b597220 */ /* 0x000fe20000410000 */
[----:B------:R-:W-:Y:S02]  /*4010*/  SHF.L.U32 R90, R21, 0x10, RZ ;  /* 0x00000010155a7819 */ /* 0x000fe400000006ff */
[----:B------:R-:W-:-:S03]  /*4020*/  F2FP.BF16.F32.PACK_AB R88, R92, R88 ;  /* 0x000000585c58723e */ /* 0x000fc600000010ff */
[----:B------:R-:W-:Y:S01]  /*4030*/  FFMA.FTZ R89, R89, R90, R96 ;  /* 0x0000005a59597223 */ /* 0x000fe20000010060 */
[C---:B------:R-:W-:Y:S01]  /*4040*/  FADD.FTZ R90, -R139.reuse, R99 ;  /* 0x000000638b5a7221 */ /* 0x040fe20000010100 */
[----:B------:R-:W-:Y:S01]  /*4050*/  FADD.FTZ R96, -R139, R101 ;  /* 0x000000658b607221 */ /* 0x000fe20000010100 */
[----:B------:R-:W-:Y:S02]  /*4060*/  SHF.L.U32 R99, R44, 0x10, RZ ;  /* 0x000000102c637819 */ /* 0x000fe400000006ff */
[C---:B------:R-:W-:Y:S01]  /*4070*/  FMUL.FTZ R90, R155.reuse, R90 ;  /* 0x0000005a9b5a7220 */ /* 0x040fe20000410000 */
[----:B------:R-:W-:Y:S01]  /*4080*/  FMUL.FTZ R96, R155, R96 ;  /* 0x000000609b607220 */ /* 0x000fe20000410000 */
[----:B------:R-:W-:Y:S02]  /*4090*/  SHF.L.U32 R101, R158, 0x10, RZ ;  /* 0x000000109e657819 */ /* 0x000fe400000006ff */
[----:B------:R-:W-:Y:S01]  /*40a0*/  FFMA.FTZ R93, R90, R93, R91 ;  /* 0x0000005d5a5d7223 */ /* 0x000fe2000001005b */
[----:B------:R-:W-:Y:S01]  /*40b0*/  FADD.FTZ R90, -R139, R100 ;  /* 0x000000648b5a7221 */ /* 0x000fe20000010100 */
[----:B------:R-:W-:-:S02]  /*40c0*/  SHF.L.U32 R91, R22, 0x10, RZ ;  /* 0x00000010165b7819 */ /* 0x000fc400000006ff */
[----:B------:R-:W-:Y:S01]  /*40d0*/  SHF.L.U32 R100, R43, 0x10, RZ ;  /* 0x000000102b647819 */ /* 0x000fe200000006ff */
[----:B------:R-:W-:Y:S01]  /*40e0*/  FMUL.FTZ R90, R155, R90 ;  /* 0x0000005a9b5a7220 */ /* 0x000fe20000410000 */
[----:B------:R-:W-:-:S03]  /*40f0*/  F2FP.BF16.F32.PACK_AB R89, R93, R89 ;  /* 0x000000595d59723e */ /* 0x000fc600000010ff */
[----:B------:R-:W-:Y:S01]  /*4100*/  FFMA.FTZ R90, R90, R91, R97 ;  /* 0x0000005b5a5a7223 */ /* 0x000fe20000010061 */
[----:B------:R-:W-:Y:S02]  /*4110*/  SHF.L.U32 R91, R150, 0x10, RZ ;  /* 0x00000010965b7819 */ /* 0x000fe400000006ff */
        /* <DEDUP_REMOVED lines=9> */
[C---:B------:R-:W-:Y:S01]  /*41b0*/  FADD.FTZ R96, -R139.reuse, R103 ;  /* 0x000000678b607221 */ /* 0x040fe20000010100 */
[----:B------:R-:W-:Y:S01]  /*41c0*/  SHF.L.U32 R103, R152, 0x10, RZ ;  /* 0x0000001098677819 */ /* 0x000fe200000006ff */
[----:B------:R-:W-:Y:S01]  /*41d0*/  FADD.FTZ R100, -R139, R105 ;  /* 0x000000698b647221 */ /* 0x000fe20000010100 */
[----:B------:R-:W-:Y:S01]  /*41e0*/  SHF.L.U32 R105, R159, 0x10, RZ ;  /* 0x000000109f697819 */ /* 0x000fe200000006ff */
[----:B------:R-:W-:-:S04]  /*41f0*/  FMUL.FTZ R96, R155, R96 ;  /* 0x000000609b607220 */ /* 0x000fc80000410000 */
[----:B------:R-:W-:Y:S01]  /*4200*/  FFMA.FTZ R103, R96, R103, R97 ;  /* 0x0000006760677223 */ /* 0x000fe20000010061 */
[C---:B------:R-:W-:Y:S01]  /*4210*/  FADD.FTZ R96, -R139.reuse, R104 ;  /* 0x000000688b607221 */ /* 0x040fe20000010100 */
[----:B------:R-:W-:Y:S01]  /*4220*/  SHF.L.U32 R97, R24, 0x10, RZ ;  /* 0x0000001018617819 */ /* 0x000fe200000006ff */
[----:B------:R-:W-:Y:S02]  /*4230*/  FADD.FTZ R104, -R139, R116 ;  /* 0x000000748b687221 */ /* 0x000fe40000010100 */
[----:B------:R-:W-:Y:S01]  /*4240*/  FMUL.FTZ R96, R155, R96 ;  /* 0x000000609b607220 */ /* 0x000fe20000410000 */
[----:B------:R-:W-:Y:S01]  /*4250*/  F2FP.BF16.F32.PACK_AB R91, R103, R91 ;  /* 0x0000005b675b723e */ /* 0x000fe200000010ff */
[C---:B------:R-:W-:Y:S02]  /*4260*/  FMUL.FTZ R104, R155.reuse, R104 ;  /* 0x000000689b687220 */ /* 0x040fe40000410000 */
[----:B------:R-:W-:Y:S01]  /*4270*/  FFMA.FTZ R96, R96, R97, R99 ;  /* 0x0000006160607223 */ /* 0x000fe20000010063 */
[----:B------:R-:W-:Y:S01]  /*4280*/  FMUL.FTZ R97, R155, R100 ;  /* 0x000000649b617220 */ /* 0x000fe20000410000 */
[----:B------:R-:W-:-:S05]  /*4290*/  SHF.L.U32 R100, R154, 0x10, RZ ;  /* 0x000000109a647819 */ /* 0x000fca00000006ff */
[----:B------:R-:W-:Y:S01]  /*42a0*/  FFMA.FTZ R97, R97, R100, R102 ;  /* 0x0000006461617223 */ /* 0x000fe20000010066 */
[----:B------:R-:W-:Y:S01]  /*42b0*/  FADD.FTZ R100, -R139, R106 ;  /* 0x0000006a8b647221 */ /* 0x000fe20000010100 */
[----:B------:R-:W-:Y:S01]  /*42c0*/  SHF.L.U32 R102, R45, 0x10, RZ ;  /* 0x000000102d667819 */ /* 0x000fe200000006ff */
[----:B------:R-:W-:Y:S02]  /*42d0*/  FADD.FTZ R106, -R139, R126 ;  /* 0x0000007e8b6a7221 */ /* 0x000fe40000010100 */
[----:B------:R-:W-:Y:S01]  /*42e0*/  FMUL.FTZ R99, R155, R100 ;  /* 0x000000649b637220 */ /* 0x000fe20000410000 */
[----:B------:R-:W-:Y:S01]  /*42f0*/  SHF.L.U32 R100, R25, 0x10, RZ ;  /* 0x0000001019647819 */ /* 0x000fe200000006ff */
[----:B------:R-:W-:Y:S01]  /*4300*/  FMUL.FTZ R106, R155, R106 ;  /* 0x0000006a9b6a7220 */ /* 0x000fe20000410000 */
[----:B------:R-:W-:-:S03]  /*4310*/  F2FP.BF16.F32.PACK_AB R92, R97, R96 ;  /* 0x00000060615c723e */ /* 0x000fc600000010ff */
[----:B------:R-:W-:Y:S01]  /*4320*/  FFMA.FTZ R99, R99, R100, R102 ;  /* 0x0000006463637223 */ /* 0x000fe20000010066 */
[C---:B------:R-:W-:Y:S01]  /*4330*/  FADD.FTZ R100, -R139.reuse, R107 ;  /* 0x0000006b8b647221 */ /* 0x040fe20000010100 */
[----:B------:R-:W-:Y:S01]  /*4340*/  SHF.L.U32 R107, R48, 0x10, RZ ;  /* 0x00000010306b7819 */ /* 0x000fe200000006ff */
[----:B------:R-:W-:Y:S02]  /*4350*/  FADD.FTZ R102, -R139, R114 ;  /* 0x000000728b667221 */ /* 0x000fe40000010100 */
[C---:B------:R-:W-:Y:S02]  /*4360*/  FMUL.FTZ R100, R155.reuse, R100 ;  /* 0x000000649b647220 */ /* 0x040fe40000410000 */
[----:B------:R-:W-:Y:S02]  /*4370*/  FMUL.FTZ R102, R155, R102 ;  /* 0x000000669b667220 */ /* 0x000fe40000410000 */
        /* <DEDUP_REMOVED lines=8> */
[----:B------:R-:W-:Y:S01]  /*4400*/  IADD3 R109, PT, PT, R94, 0x60, RZ ;  /* 0x000000605e6d7810 */ /* 0x000fe20007ffe0ff */
[----:B------:R-:W-:-:S04]  /*4410*/  FMUL.FTZ R100, R155, R100 ;  /* 0x000000649b647220 */ /* 0x000fc80000410000 */
[----:B------:R-:W-:Y:S01]  /*4420*/  FFMA.FTZ R125, R100, R125, R105 ;  /* 0x0000007d647d7223 */ /* 0x000fe20000010069 */
[----:B------:R-:W-:Y:S01]  /*4430*/  FADD.FTZ R100, -R139, R110 ;  /* 0x0000006e8b647221 */ /* 0x000fe20000010100 */
[----:B------:R-:W-:Y:S01]  /*4440*/  SHF.L.U32 R105, R47, 0x10, RZ ;  /* 0x000000102f697819 */ /* 0x000fe200000006ff */
[----:B------:R-:W-:-:S04]  /*4450*/  IMAD.WIDE.U32 R108, R109, 0x10, R162 ;  /* 0x000000106d6c7825 */ /* 0x000fc800078e00a2 */
[----:B------:R-:W-:Y:S01]  /*4460*/  FMUL.FTZ R100, R155, R100 ;  /* 0x000000649b647220 */ /* 0x000fe20000410000 */
[----:B------:R-:W-:-:S04]  /*4470*/  IMAD.WIDE.U32 R110, R111, 0x10, R162 ;  /* 0x000000106f6e7825 */ /* 0x000fc800078e00a2 */
[----:B------:R-:W-:Y:S01]  /*4480*/  FFMA.FTZ R127, R100, R127, R105 ;  /* 0x0000007f647f7223 */ /* 0x000fe20000010069 */
[----:B------:R-:W-:Y:S01]  /*4490*/  FADD.FTZ R100, -R139, R112 ;  /* 0x000000708b647221 */ /* 0x000fe20000010100 */
[----:B------:R-:W-:-:S03]  /*44a0*/  SHF.L.U32 R105, R28, 0x10, RZ ;  /* 0x000000101c697819 */ /* 0x000fc600000006ff */
[----:B------:R-:W-:Y:S01]  /*44b0*/  FMUL.FTZ R100, R155, R100 ;  /* 0x000000649b647220 */ /* 0x000fe20000410000 */
[----:B------:R-:W-:-:S03]  /*44c0*/  F2FP.BF16.F32.PACK_AB R95, R95, R127 ;  /* 0x0000007f5f5f723e */ /* 0x000fc600000010ff */
        /* <DEDUP_REMOVED lines=12> */
[----:B------:R-:W-:Y:S01]  /*4590*/  FMUL.FTZ R104, R155, R104 ;  /* 0x000000689b687220 */ /* 0x000fe20000410000 */
        /* <DEDUP_REMOVED lines=21> */
[----:B------:R-:W-:Y:S02]  /*46f0*/  SHF.L.U32 R107, R55, 0x10, RZ ;  /* 0x00000010376b7819 */ /* 0x000fe400000006ff */
[----:B------:R-:W-:-:S03]  /*4700*/  F2FP.BF16.F32.PACK_AB R102, R119, R120 ;  /* 0x000000787766723e */ /* 0x000fc600000010ff */
[----:B------:R-:W-:Y:S01]  /*4710*/  FFMA.FTZ R122, R106, R105, R107 ;  /* 0x000000696a7a7223 */ /* 0x000fe2000001006b */
[C---:B------:R-:W-:Y:S02]  /*4720*/  IADD3 R105, PT, PT, R94.reuse, 0x20, RZ ;  /* 0x000000205e697810 */ /* 0x040fe40007ffe0ff */
[----:B------:R-:W-:Y:S02]  /*4730*/  IADD3 R107, PT, PT, R94, 0x40, RZ ;  /* 0x000000405e6b7810 */ /* 0x000fe40007ffe0ff */
[----:B------:R-:W-:Y:S01]  /*4740*/  F2FP.BF16.F32.PACK_AB R94, R125, R123 ;  /* 0x0000007b7d5e723e */ /* 0x000fe200000010ff */
[----:B------:R-:W-:Y:S01]  /*4750*/  IMAD.WIDE.U32 R104, R105, 0x10, R162 ;  /* 0x0000001069687825 */ /* 0x000fe200078e00a2 */
[----:B------:R-:W-:-:S03]  /*4760*/  F2FP.BF16.F32.PACK_AB R103, R121, R122 ;  /* 0x0000007a7967723e */ /* 0x000fc600000010ff */
[----:B------:R-:W-:Y:S01]  /*4770*/  IMAD.WIDE.U32 R106, R107, 0x10, R162 ;  /* 0x000000106b6a7825 */ /* 0x000fe200078e00a2 */
[----:B------:R0:W-:Y:S04]  /*4780*/  STG.E.128 desc[UR6][R104.64], R88 ;  /* 0x0000005868007986 */ /* 0x0001e8000c101d06 */
[----:B------:R0:W-:Y:S04]  /*4790*/  STG.E.128 desc[UR6][R106.64], R92 ;  /* 0x0000005c6a007986 */ /* 0x0001e8000c101d06 */
[----:B------:R0:W-:Y:S04]  /*47a0*/  STG.E.128 desc[UR6][R108.64], R96 ;  /* 0x000000606c007986 */ /* 0x0001e8000c101d06 */
[----:B------:R0:W-:Y:S02]  /*47b0*/  STG.E.128 desc[UR6][R110.64], R100 ;  /* 0x000000646e007986 */ /* 0x0001e4000c101d06 */
.L_x_13979:
[----:B------:R-:W-:Y:S05]  /*47c0*/  BSYNC.RECONVERGENT B0 ;  /* 0x0000000000007941 */ /* 0x000fea0003800200 */
.L_x_13978:
[----:B0-----:R-:W0:Y:S02]  /*47d0*/  LDC.64 R88, c[0x0][0x380] ;  /* 0x0000e000ff587b82 */ /* 0x001e240000000a00 */
[----:B0-----:R-:W-:-:S04]  /*47e0*/  LEA R2, R88, R2, 0x2 ;  /* 0x0000000258027211 */ /* 0x001fc800078e10ff */
[----:B------:R-:W-:-:S13]  /*47f0*/  ISETP.GE.AND P0, PT, R2, R89, PT ;  /* 0x000000590200720c */ /* 0x000fda0003f06270 */
[----:B------:R-:W-:Y:S05]  /*4800*/  @!P0 BRA `(.L_x_13980) ;  /* 0xffffffbc00a88947 */ /* 0x000fea000383ffff */
[----:B------:R-:W-:Y:S05]  /*4810*/  EXIT ;  /* 0x000000000000794d */ /* 0x000fea0003800000 */
.L_x_13977:
[----:B------:R-:W-:Y:S01]  /*4820*/  HFMA2 R164, -RZ, RZ, 0, 5.9604644775390625e-08 ;  /* 0x00000001ffa47431 */ /* 0x000fe200000001ff */
[----:B------:R-:W-:Y:S01]  /*4830*/  BSSY B0, `(.L_x_13981) ;  /* 0x0000006000007945 */ /* 0x000fe20003800000 */
[----:B------:R-:W-:Y:S02]  /*4840*/  MOV R163, 0x1f ;  /* 0x0000001f00a37802 */ /* 0x000fe40000000f00 */
[----:B------:R-:W-:-:S07]  /*4850*/  MOV R155, 0xffffffff ;  /* 0xffffffff009b7802 */ /* 0x000fce0000000f00 */
[----:B------:R-:W-:Y:S05]  /*4860*/  WARPSYNC.COLLECTIVE R155, `(.L_x_13982) ;  /* 0x000000009b087348 */ /* 0x000fea0003c00000 */
[----:B------:R0:W1:Y:S02]  /*4870*/  SHFL.BFLY P1, R155, R138, R164, R163 ;  /* 0x0c0000a48a9b7389 */ /* 0x00006400000200a3 */
[----:B01----:R-:W-:Y:S05]  /*4880*/  ENDCOLLECTIVE ;  /* 0x000000000000791b */ /* 0x003fea0003800000 */
.L_x_13982:
[----:B------:R-:W-:Y:S05]  /*4890*/  BSYNC B0 ;  /* 0x0000000000007941 */ /* 0x000fea0003800000 */
.L_x_13981:
[----:B------:R-:W-:Y:S01]  /*48a0*/  FADD.FTZ R139, R138, R155 ;  /* 0x0000009b8a8b7221 */ /* 0x000fe20000010000 */
[----:B------:R-:W-:Y:S01]  /*48b0*/  HFMA2 R164, -RZ, RZ, 0, 1.1920928955078125e-07 ;  /* 0x00000002ffa47431 */ /* 0x000fe200000001ff */
[----:B------:R-:W-:Y:S02]  /*48c0*/  MOV R155, 0xffffffff ;  /* 0xffffffff009b7802 */ /* 0x000fe40000000f00 */
[----:B------:R-:W-:Y:S02]  /*48d0*/  MOV R163, 0x1f ;  /* 0x0000001f00a37802 */ /* 0x000fe40000000f00 */
[----:B------:R-:W-:-:S07]  /*48e0*/  MOV R138, R139 ;  /* 0x0000008b008a7202 */ /* 0x000fce0000000f00 */
[----:B------:R-:W-:Y:S05]  /*48f0*/  WARPSYNC.COLLECTIVE R155, `(.L_x_13983) ;  /* 0x000000009b087348 */ /* 0x000fea0003c00000 */
[----:B------:R0:W1:Y:S02]  /*4900*/  SHFL.BFLY P1, R155, R138, R164, R163 ;  /* 0x0c0000a48a9b7389 */ /* 0x00006400000200a3 */
[----:B01----:R-:W-:Y:S05]  /*4910*/  ENDCOLLECTIVE ;  /* 0x000000000000791b */ /* 0x003fea0003800000 */
.L_x_13983:
[----:B------:R-:W-:Y:S01]  /*4920*/  HFMA2 R164, -RZ, RZ, 0, 2.384185791015625e-07 ;  /* 0x00000004ffa47431 */ /* 0x000fe200000001ff */
[----:B------:R-:W-:Y:S02]  /*4930*/  MOV R156, R155 ;  /* 0x0000009b009c7202 */ /* 0x000fe40000000f00 */
[----:B------:R-:W-:-:S03]  /*4940*/  MOV R155, 0xffffffff ;  /* 0xffffffff009b7802 */ /* 0x000fc60000000f00 */
[----:B------:R-:W-:-:S05]  /*4950*/  FADD.FTZ R156, R139, R156 ;  /* 0x0000009c8b9c7221 */ /* 0x000fca0000010000 */
[----:B------:R-:W-:-:S07]  /*4960*/  MOV R138, R156 ;  /* 0x0000009c008a7202 */ /* 0x000fce0000000f00 */
[----:B------:R-:W-:Y:S05]  /*4970*/  WARPSYNC.COLLECTIVE R155, `(.L_x_13984) ;  /* 0x000000009b087348 */ /* 0x000fea0003c00000 */
[----:B------:R0:W1:Y:S02]  /*4980*/  SHFL.BFLY P1, R155, R138, R164, R163 ;  /* 0x0c0000a48a9b7389 */ /* 0x00006400000200a3 */
[----:B01----:R-:W-:Y:S05]  /*4990*/  ENDCOLLECTIVE ;  /* 0x000000000000791b */ /* 0x003fea0003800000 */
.L_x_13984:
[----:B------:R-:W-:Y:S01]  /*49a0*/  HFMA2 R164, -RZ, RZ, 0, 4.76837158203125e-07 ;  /* 0x00000008ffa47431 */ /* 0x000fe200000001ff */
[----:B------:R-:W-:Y:S02]  /*49b0*/  MOV R139, R155 ;  /* 0x0000009b008b7202 */ /* 0x000fe40000000f00 */
[----:B------:R-:W-:-:S03]  /*49c0*/  MOV R155, 0xffffffff ;  /* 0xffffffff009b7802 */ /* 0x000fc60000000f00 */
[----:B------:R-:W-:-:S05]  /*49d0*/  FADD.FTZ R139, R156, R139 ;  /* 0x0000008b9c8b7221 */ /* 0x000fca0000010000 */
[----:B------:R-:W-:-:S07]  /*49e0*/  MOV R138, R139 ;  /* 0x0000008b008a7202 */ /* 0x000fce0000000f00 */
[----:B------:R-:W-:Y:S05]  /*49f0*/  WARPSYNC.COLLECTIVE R155, `(.L_x_13985) ;  /* 0x000000009b087348 */ /* 0x000fea0003c00000 */
[----:B------:R0:W1:Y:S02]  /*4a00*/  SHFL.BFLY P1, R155, R138, R164, R163 ;  /* 0x0c0000a48a9b7389 */ /* 0x00006400000200a3 */
[----:B01----:R-:W-:Y:S05]  /*4a10*/  ENDCOLLECTIVE ;  /* 0x000000000000791b */ /* 0x003fea0003800000 */
.L_x_13985:
[----:B------:R-:W-:Y:S01]  /*4a20*/  HFMA2 R164, -RZ, RZ, 0, 9.5367431640625e-07 ;  /* 0x00000010ffa47431 */ /* 0x000fe200000001ff */
[----:B------:R-:W-:Y:S02]  /*4a30*/  MOV R138, R155 ;  /* 0x0000009b008a7202 */ /* 0x000fe40000000f00 */
[----:B------:R-:W-:-:S03]  /*4a40*/  MOV R155, 0xffffffff ;  /* 0xffffffff009b7802 */ /* 0x000fc60000000f00 */
[----:B------:R-:W-:Y:S02]  /*4a50*/  FADD.FTZ R138, R139, R138 ;  /* 0x0000008a8b8a7221 */ /* 0x000fe40000010000 */
[----:B------:R-:W0:Y:S05]  /*4a60*/  LDC R139, c[0x0][0x400] ;  /* 0x00010000ff8b7b82 */ /* 0x000e2a0000000800 */
[----:B0-----:R-:W-:Y:S05]  /*4a70*/  WARPSYNC.COLLECTIVE R155, `(.L_x_13986) ;  /* 0x000000009b087348 */ /* 0x001fea0003c00000 */
[----:B------:R1:W2:Y:S02]  /*4a80*/  SHFL.BFLY P1, R155, R138, R164, R163 ;  /* 0x0c0000a48a9b7389 */ /* 0x0002a400000200a3 */
[----:B012---:R-:W-:Y:S05]  /*4a90*/  ENDCOLLECTIVE ;  /* 0x000000000000791b */ /* 0x007fea0003800000 */
.L_x_13986:
        /* <DEDUP_REMOVED lines=88> */
.L_x_13987:
[----:B------:R-:W-:Y:S02]  /*5020*/  HFMA2 R164, -RZ, RZ, 0, 1.1920928955078125e-07 ;  /* 0x00000002ffa47431 */ /* 0x000fe400000001ff */
[----:B------:R-:W-:Y:S01]  /*5030*/  FADD.FTZ R138, R138, R155 ;  /* 0x0000009b8a8a7221 */ /* 0x000fe20000010000 */
[----:B------:R-:W-:-:S07]  /*5040*/  MOV R155, 0xffffffff ;  /* 0xffffffff009b7802 */ /* 0x000fce0000000f00 */
[----:B------:R-:W-:Y:S05]  /*5050*/  WARPSYNC.COLLECTIVE R155, `(.L_x_13988) ;  /* 0x000000009b087348 */ /* 0x000fea0003c00000 */
[----:B------:R0:W1:Y:S02]  /*5060*/  SHFL.BFLY P1, R155, R138, R164, R163 ;  /* 0x0c0000a48a9b7389 */ /* 0x00006400000200a3 */
[----:B01----:R-:W-:Y:S05]  /*5070*/  ENDCOLLECTIVE ;  /* 0x000000000000791b */ /* 0x003fea0003800000 */
.L_x_13988:
[----:B------:R-:W-:Y:S02]  /*5080*/  HFMA2 R164, -RZ, RZ, 0, 2.384185791015625e-07 ;  /* 0x00000004ffa47431 */ /* 0x000fe400000001ff */
[----:B------:R-:W-:Y:S01]  /*5090*/  FADD.FTZ R138, R138, R155 ;  /* 0x0000009b8a8a7221 */ /* 0x000fe20000010000 */
[----:B------:R-:W-:-:S07]  /*50a0*/  MOV R155, 0xffffffff ;  /* 0xffffffff009b7802 */ /* 0x000fce0000000f00 */
[----:B------:R-:W-:Y:S05]  /*50b0*/  WARPSYNC.COLLECTIVE R155, `(.L_x_13989) ;  /* 0x000000009b087348 */ /* 0x000fea0003c00000 */
[----:B------:R0:W1:Y:S02]  /*50c0*/  SHFL.BFLY P1, R155, R138, R164, R163 ;  /* 0x0c0000a48a9b7389 */ /* 0x00006400000200a3 */
[----:B01----:R-:W-:Y:S05]  /*50d0*/  ENDCOLLECTIVE ;  /* 0x000000000000791b */ /* 0x003fea0003800000 */
.L_x_13989:
[----:B------:R-:W-:Y:S02]  /*50e0*/  HFMA2 R164, -RZ, RZ, 0, 4.76837158203125e-07 ;  /* 0x00000008ffa47431 */ /* 0x000fe400000001ff */
[----:B------:R-:W-:Y:S01]  /*50f0*/  FADD.FTZ R138, R138, R155 ;  /* 0x0000009b8a8a7221 */ /* 0x000fe20000010000 */
[----:B------:R-:W-:-:S07]  /*5100*/  MOV R155, 0xffffffff ;  /* 0xffffffff009b7802 */ /* 0x000fce0000000f00 */
[----:B------:R-:W-:Y:S05]  /*5110*/  WARPSYNC.COLLECTIVE R155, `(.L_x_13990) ;  /* 0x000000009b087348 */ /* 0x000fea0003c00000 */
[----:B------:R0:W1:Y:S02]  /*5120*/  SHFL.BFLY P1, R155, R138, R164, R163 ;  /* 0x0c0000a48a9b7389 */ /* 0x00006400000200a3 */
[----:B01----:R-:W-:Y:S05]  /*5130*/  ENDCOLLECTIVE ;  /* 0x000000000000791b */ /* 0x003fea0003800000 */
.L_x_13990:
[----:B------:R-:W-:Y:S02]  /*5140*/  HFMA2 R164, -RZ, RZ, 0, 9.5367431640625e-07 ;  /* 0x00000010ffa47431 */ /* 0x000fe400000001ff */
[----:B------:R-:W-:Y:S01]  /*5150*/  FADD.FTZ R138, R138, R155 ;  /* 0x0000009b8a8a7221 */ /* 0x000fe20000010000 */
[----:B------:R-:W-:-:S07]  /*5160*/  MOV R155, 0xffffffff ;  /* 0xffffffff009b7802 */ /* 0x000fce0000000f00 */
[----:B------:R-:W-:Y:S05]  /*5170*/  WARPSYNC.COLLECTIVE R155, `(.L_x_13991) ;  /* 0x000000009b087348 */ /* 0x000fea0003c00000 */
[----:B------:R0:W1:Y:S02]  /*5180*/  SHFL.BFLY P1, R155, R138, R164, R163 ;  /* 0x0c0000a48a9b7389 */ /* 0x00006400000200a3 */
[----:B01----:R-:W-:Y:S05]  /*5190*/  ENDCOLLECTIVE ;  /* 0x000000000000791b */ /* 0x003fea0003800000 */
.L_x_13991:
[----:B------:R-:W-:Y:S05]  /*51a0*/  BRA `(.L_x_13992) ;  /* 0xffffffe400347947 */ /* 0x000fea000383ffff */
.L_x_13993:
        /* <DEDUP_REMOVED lines=13> */
.L_x_45823:


//--------------------- .text._ZN10layer_norm13ln_fwd_kernelINS_13Kernel_traitsI13__nv_bfloat16S2_fS2_fjLj1280ELj1ELj4ELj1ELj16ENS_18Kernel_traits_baseILj1280ES2_S2_fS2_fjLj128EEEEELb1ELb0ELb0ELb0EEEvNS_9FwdParamsE --------------------------
	.section	.text._ZN10layer_norm13ln_fwd_kernelINS_13Kernel_traitsI13__nv_bfloat16S2_fS2_fjLj1280ELj1ELj4ELj1ELj16ENS_18Kernel_traits_baseILj1280ES2_S2_fS2_fjLj128EEEEELb1ELb0ELb0ELb0EEEvNS_9FwdParamsE,"ax",@progbits
	.align	128
        .global         _ZN10layer_norm13ln_fwd_kernelINS_13Kernel_traitsI13__nv_bfloat16S2_fS2_fjLj1280ELj1ELj4ELj1ELj16ENS_18Kernel_traits_baseILj1280ES2_S2_fS2_fjLj128EEEEELb1ELb0ELb0ELb0EEEvNS_9FwdParamsE
        .type           _ZN10layer_norm13ln_fwd_kernelINS_13Kernel_traitsI13__nv_bfloat16S2_fS2_fjLj1280ELj1ELj4ELj1ELj16ENS_18Kernel_traits_baseILj1280ES2_S2_fS2_fjLj128EEEEELb1ELb0ELb0ELb0EEEvNS_9FwdParamsE,@function
        .size           _ZN10layer_norm13ln_fwd_kernelINS_13Kernel_traitsI13__nv_bfloat16S2_fS2_fjLj1280ELj1ELj4ELj1ELj16ENS_18Kernel_traits_baseILj1280ES2_S2_fS2_fjLj128EEEEELb1ELb0ELb0ELb0EEEvNS_9FwdParamsE,(.L_x_45824 - _ZN10layer_norm13ln_fwd_kernelINS_13Kernel_traitsI13__nv_bfloat16S2_fS2_fjLj1280ELj1ELj4ELj1ELj16ENS_18Kernel_traits_baseILj1280ES2_S2_fS2_fjLj128EEEEELb1ELb0ELb0ELb0EEEvNS_9FwdParamsE)
        .other          _ZN10layer_norm13ln_fwd_kernelINS_13Kernel_traitsI13__nv_bfloat16S2_fS2_fjLj1280ELj1ELj4ELj1ELj16ENS_18Kernel_traits_baseILj1280ES2_S2_fS2_fjLj128EEEEELb1ELb0ELb0ELb0EEEvNS_9FwdParamsE,@"STO_CUDA_ENTRY STV_DEFAULT"
_ZN10layer_norm13ln_fwd_kernelINS_13Kernel_traitsI13__nv_bfloat16S2_fS2_fjLj1280ELj1ELj4ELj1ELj16ENS_18Kernel_traits_baseILj1280ES2_S2_fS2_fjLj128EEEEELb1ELb0ELb0ELb0EEEvNS_9FwdParamsE:
.text._ZN10layer_norm13ln_fwd_kernelINS_13Kernel_traitsI13__nv_bfloat16S2_fS2_fjLj1280ELj1ELj4ELj1ELj16ENS_18Kernel_traits_baseILj1280ES2_S2_fS2_fjLj128EEEEELb1ELb0ELb0ELb0EEEvNS_9FwdParamsE:
        /* <DEDUP_REMOVED lines=19> */
[----:B----4-:R-:W-:-:S02]  /*0130*/  SHF.R.S32.HI R0, RZ, 0x1f, R11 ;  /* 0x0000001fff007819 */ /* 0x010fc4000001140b */
[----:B------:R-:W-:Y:S02]  /*0140*/  LOP3.LUT R123, R125, 0x1f, RZ, 0xc, !PT ;  /* 0x0000001f7d7b7812 */ /* 0x000fe400078e0cff */
[----:B------:R-:W-:Y:S02]  /*0150*/  LEA.HI R0, R0, R11, RZ, 0x3 ;  /* 0x0000000b00007211 */ /* 0x000fe400078f18ff */
[----:B------:R-:W3:Y:S01]  /*0160*/  LDC R122, c[0x0][0x360] ;  /* 0x0000d800ff7a7b82 */ /* 0x000ee20000000800 */
[----:B------:R-:W-:Y:S02]  /*0170*/  SHF.R.U32.HI R124, RZ, 0x5, R125 ;  /* 0x00000005ff7c7819 */ /* 0x000fe4000001167d */
[----:B------:R-:W-:Y:S01]  /*0180*/  LEA.HI.SX32 R123, R0, R123, 0x1d ;  /* 0x0000007b007b7211 */ /* 0x000fe200078feaff */
[----:B-1----:R-:W-:-:S06]  /*0190*/  USHF.L.U32 UR4, UR5, 0x2, URZ ;  /* 0x0000000205047899 */ /* 0x002fcc00080006ff */
[----:B------:R-:W-:Y:S01]  /*01a0*/  LOP3.LUT R124, R124, UR4, RZ, 0xfc, !PT ;  /* 0x000000047c7c7c12 */ /* 0x000fe2000f8efcff */
[----:B---3--:R-:W-:Y:S01]  /*01b0*/  IMAD R122, R122, UR5, R125 ;  /* 0x000000057a7a7c24 */ /* 0x008fe2000f8e027d */
[----:B------:R-:W-:Y:S02]  /*01c0*/  LOP3.LUT R125, R125, 0x1f, RZ, 0xc0, !PT ;  /* 0x0000001f7d7d7812 */ /* 0x000fe400078ec0ff */
[----:B--2---:R-:W-:Y:S02]  /*01d0*/  @P0 R2UR UR6, R2 ;  /* 0x00000000020602ca */ /* 0x004fe400000e0000 */
[----:B------:R-:W-:Y:S02]  /*01e0*/  @P0 R2UR UR7, R3 ;  /* 0x00000000030702ca */ /* 0x000fe400000e0000 */
[----:B0-----:R-:W-:-:S04]  /*01f0*/  @P0 IADD3 R4, P1, PT, R6, R9, RZ ;  /* 0x0000000906040210 */ /* 0x001fc80007f3e0ff */
[----:B------:R-:W-:-:S04]  /*0200*/  @P0 IADD3.X R5, PT, PT, RZ, R7, RZ, P1, !PT ;  /* 0x00000007ff050210 */ /* 0x000fc80000ffe4ff */
[--C-:B------:R-:W-:Y:S01]  /*0210*/  SHF.R.U64 R121, R4, 0x2, R5.reuse ;  /* 0x0000000204797819 */ /* 0x100fe20000001205 */
[----:B------:R-:W-:Y:S01]  /*0220*/  UIADD3 UR14, UPT, UPT, UR6, -0x61c88647, URZ ;  /* 0x9e3779b9060e7890 */ /* 0x000fe2000fffe0ff */
[----:B------:R-:W-:Y:S01]  /*0230*/  SHF.R.U32.HI R120, RZ, 0x2, R5 ;  /* 0x00000002ff787819 */ /* 0x000fe20000011605 */
[----:B------:R-:W-:Y:S02]  /*0240*/  UIADD3 UR15, UPT, UPT, UR7, -0x4498517b, URZ ;  /* 0xbb67ae85070f7890 */ /* 0x000fe4000fffe0ff */
        /* <DEDUP_REMOVED lines=59> */
.L_x_13995:
        /* <DEDUP_REMOVED lines=39> */
.L_x_13996:
[----:B------:R-:W-:Y:S05]  /*0870*/  BSYNC.RECONVERGENT B0 ;  /* 0x0000000000007941 */ /* 0x000fea0003800200 */
.L_x_13994:
[----:B------:R-:W0:Y:S02]  /*0880*/  LDCU UR4, c[0x0][0x384] ;  /* 0x00007080ff0477ac */ /* 0x000e240008000800 */
[----:B0-----:R-:W-:-:S13]  /*0890*/  ISETP.GE.AND P0, PT, R124, UR4, PT ;  /* 0x000000047c007c0c */ /* 0x001fda000bf06270 */
[----:B------:R-:W-:Y:S05]  /*08a0*/  @P0 EXIT ;  /* 0x000000000000094d */ /* 0x000fea0003800000 */
[----:B------:R-:W-:Y:S01]  /*08b0*/  IMAD.HI.U32 R3, R122, -0x326172a9, RZ ;  /* 0xcd9e8d577a037827 */ /* 0x000fe200078e00ff */
[----:B------:R-:W0:Y:S01]  /*08c0*/  LDCU.64 UR4, c[0x0][0x3e0] ;  /* 0x00007c00ff0477ac */ /* 0x000e220008000a00 */
[----:B------:R-:W-:Y:S01]  /*08d0*/  BSSY B0, `(.L_x_13997) ;  /* 0x0001c18000007945 */ /* 0x000fe20003800000 */
[----:B-----5:R-:W-:Y:S01]  /*08e0*/  PRMT R119, R42, 0x7632, R119 ;  /* 0x000076322a777816 */ /* 0x020fe20000000077 */
[----:B------:R-:W-:Y:S01]  /*08f0*/  IMAD.HI.U32 R0, R121, -0x2daee0ad, RZ ;  /* 0xd2511f5379007827 */ /* 0x000fe200078e00ff */
[----:B------:R-:W-:Y:S01]  /*0900*/  LOP3.LUT R3, R120, UR6, R3, 0x96, !PT ;  /* 0x0000000678037c12 */ /* 0x000fe2000f8e9603 */
[----:B------:R-:W1:Y:S01]  /*0910*/  LDCU UR32, c[0x0][0x388] ;  /* 0x00007100ff2077ac */ /* 0x000e620008000800 */
[----:B------:R-:W-:Y:S01]  /*0920*/  PRMT R118, R37, 0x7632, R118 ;  /* 0x0000763225767816 */ /* 0x000fe20000000076 */
[----:B------:R-:W-:Y:S01]  /*0930*/  IMAD R7, R121, -0x2daee0ad, RZ ;  /* 0xd2511f5379077824 */ /* 0x000fe200078e02ff */
[----:B------:R-:W-:Y:S01]  /*0940*/  LOP3.LUT R0, R0, UR7, RZ, 0x3c, !PT ;  /* 0x0000000700007c12 */ /* 0x000fe2000f8e3cff */
[----:B------:R-:W-:Y:S01]  /*0950*/  IMAD.HI.U32 R6, R3, -0x2daee0ad, RZ ;  /* 0xd2511f5303067827 */ /* 0x000fe200078e00ff */
[----:B------:R-:W-:Y:S01]  /*0960*/  PRMT R117, R41, 0x7632, R117 ;  /* 0x0000763229757816 */ /* 0x000fe20000000075 */
[----:B------:R-:W2:Y:S01]  /*0970*/  LDCU.U8 UR12, c[0x0][0x410] ;  /* 0x00008200ff0c77ac */ /* 0x000ea20008000000 */
[----:B------:R-:W-:Y:S01]  /*0980*/  PRMT R116, R36, 0x7632, R116 ;  /* 0x0000763224747816 */ /* 0x000fe20000000074 */
[----:B------:R-:W-:Y:S01]  /*0990*/  IMAD R5, R122, -0x326172a9, RZ ;  /* 0xcd9e8d577a057824 */ /* 0x000fe200078e02ff */
[----:B------:R-:W-:Y:S01]  /*09a0*/  LOP3.LUT R6, R7, UR15, R6, 0x96, !PT ;  /* 0x0000000f07067c12 */ /* 0x000fe2000f8e9606 */
[----:B------:R-:W-:Y:S01]  /*09b0*/  IMAD.HI.U32 R2, R0, -0x326172a9, RZ ;  /* 0xcd9e8d5700027827 */ /* 0x000fe200078e00ff */
[----:B------:R-:W-:Y:S01]  /*09c0*/  PRMT R115, R40, 0x7632, R115 ;  /* 0x0000763228737816 */ /* 0x000fe20000000073 */
        /* <DEDUP_REMOVED lines=68> */
[----:B------:R-:W-:Y:S01]  /*0e10*/  IMAD.HI.U32 R0, R18, -0x2daee0ad, RZ ;  /* 0xd2511f5312007827 */ /* 0x000fe200078e00ff */
[----:B------:R-:W-:-:S03]  /*0e20*/  PRMT R8, R56, 0x7632, R8 ;  /* 0x0000763238087816 */ /* 0x000fc60000000008 */
[----:B------:R-:W-:Y:S01]  /*0e30*/  IMAD R5, R6, -0x326172a9, RZ ;  /* 0xcd9e8d5706057824 */ /* 0x000fe200078e02ff */
[----:B------:R-:W-:Y:S01]  /*0e40*/  LOP3.LUT R0, R3, UR31, R0, 0x96, !PT ;  /* 0x0000001f03007c12 */ /* 0x000fe2000f8e9600 */
[----:B------:R-:W-:Y:S01]  /*0e50*/  IMAD.HI.U32 R2, R20, -0x326172a9, RZ ;  /* 0xcd9e8d5714027827 */ /* 0x000fe200078e00ff */
[----:B------:R-:W-:Y:S02]  /*0e60*/  LOP3.LUT R3, R4, 0x3, RZ, 0xc0, !PT ;  /* 0x0000000304037812 */ /* 0x000fe400078ec0ff */
[----:B------:R-:W-:Y:S01]  /*0e70*/  PRMT R4, R58, 0x7632, R4 ;  /* 0x000076323a047816 */ /* 0x000fe20000000004 */
[----:B------:R-:W-:Y:S01]  /*0e80*/  IMAD.MOV.U32 R17, RZ, RZ, RZ ;  /* 0x000000ffff117224 */ /* 0x000fe200078e00ff */
[----:B------:R-:W-:Y:S01]  /*0e90*/  LOP3.LUT R2, R5, UR30, R2, 0x96, !PT ;  /* 0x0000001e05027c12 */ /* 0x000fe2000f8e9602 */
[----:B------:R-:W-:Y:S01]  /*0ea0*/  IMAD R18, R18, -0x2daee0ad, RZ ;  /* 0xd2511f5312127824 */ /* 0x000fe200078e02ff */
[----:B------:R-:W-:Y:S01]  /*0eb0*/  PRMT R5, R53, 0x7632, R5 ;  /* 0x0000763235057816 */ /* 0x000fe20000000005 */
[----:B------:R-:W-:Y:S01]  /*0ec0*/  IMAD R20, R20, -0x326172a9, RZ ;  /* 0xcd9e8d5714147824 */ /* 0x000fe200078e02ff */
[----:B0123--:R-:W-:-:S07]  /*0ed0*/  PRMT R6, R57, 0x7632, R6 ;  /* 0x0000763239067816 */ /* 0x00ffce0000000006 */
.L_x_14428:
        /* <DEDUP_REMOVED lines=13> */
[----:B------:R-:W-:-:S04]  /*0fb0*/  LEA.HI.SX32 R126, R102, R125, 0x1d ;  /* 0x0000007d667e7211 */ /* 0x000fc800078feaff */
[----:B------:R-:W-:Y:S01]  /*0fc0*/  MOV R128, R126 ;  /* 0x0000007e00807202 */ /* 0x000fe20000000f00 */
        /* <DEDUP_REMOVED lines=11> */
[----:B------:R0:W5:Y:S04]  /*1080*/  LDG.E.128 R24, desc[UR8][R130.64] ;  /* 0x0000000882187981 */ /* 0x000168000c1e1d00 */
[----:B------:R0:W5:Y:S01]  /*1090*/  LDG.E.128 R104, desc[UR8][R130.64+0x10] ;  /* 0x0000100882687981 */ /* 0x000162000c1e1d00 */
[----:B------:R-:W-:Y:S01]  /*10a0*/  ISETP.NE.AND P0, PT, R3, 0x1, PT ;  /* 0x000000010300780c */ /* 0x000fe20003f05270 */
[----:B------:R-:W-:Y:S01]  /*10b0*/  BSSY.RECONVERGENT B2, `(.L_x_14001) ;  /* 0x000004b000027945 */ /* 0x000fe20003800200 */
[----:B------:R-:W-:Y:S01]  /*10c0*/  IMAD.MOV.U32 R132, RZ, RZ, 0x2 ;  /* 0x00000002ff847424 */ /* 0x000fe200078e00ff */
[----:B------:R-:W-:Y:S01]  /*10d0*/  MOV R128, R18 ;  /* 0x0000001200807202 */ /* 0x000fe20000000f00 */
[----:B------:R-:W-:-:S09]  /*10e0*/  IMAD.MOV.U32 R133, RZ, RZ, R20 ;  /* 0x000000ffff857224 */ /* 0x000fd200078e0014 */
[----:B0-----:R-:W-:Y:S05]  /*10f0*/  @!P0 BRA `(.L_x_14002) ;  /* 0x0000000400188947 */ /* 0x001fea0003800000 */
[----:B------:R-:W-:-:S05]  /*1100*/  IMAD.MOV.U32 R128, RZ, RZ, 0x2 ;  /* 0x00000002ff807424 */ /* 0x000fca00078e00ff */
[----:B------:R-:W-:-:S05]  /*1110*/  VIADDMNMX.U32 R128, R3, 0xfffffffe, R128, PT ;  /* 0xfffffffe03807846 */ /* 0x000fca0003800080 */
[----:B------:R-:W-:-:S04]  /*1120*/  IMAD.SHL.U32 R130, R128, 0x4, RZ ;  /* 0x0000000480827824 */ /* 0x000fc800078e00ff */
[----:B------:R-:W0:Y:S02]  /*1130*/  LDC R128, c[0x2][R130] ;  /* 0x0080000082807b82 */ /* 0x000e240000000800 */
[----:B0-----:R-:W-:-:S04]  /*1140*/  SHF.R.S32.HI R129, RZ, 0x1f, R128 ;  /* 0x0000001fff817819 */ /* 0x001fc80000011480 */
.L_x_45656:
[----:B------:R-:W-:Y:S05]  /*1150*/  BRX R128 -0x1160                                       (*"BRANCH_TARGETS .L_x_45657,.L_x_45658,.L_x_45659"*) ;  /* 0xffffffec80a87949 */ /* 0x000fea000383ffff */
.L_x_45659:
[----:B------:R-:W-:Y:S01]  /*1160*/  IADD3 R132, PT, PT, R3, 0x1, RZ ;  /* 0x0000000103847810 */ /* 0x000fe20007ffe0ff */
[----:B------:R-:W-:Y:S02]  /*1170*/  IMAD.MOV.U32 R128, RZ, RZ, R18 ;  /* 0x000000ffff807224 */ /* 0x000fe400078e0012 */
[----:B------:R-:W-:Y:S01]  /*1180*/  IMAD.MOV.U32 R133, RZ, RZ, R2 ;  /* 0x000000ffff857224 */ /* 0x000fe200078e0002 */
[----:B------:R-:W-:Y:S06]  /*1190*/  BRA `(.L_x_14002) ;  /* 0x0000000000f07947 */ /* 0x000fec0003800000 */
.L_x_45657:
[----:B------:R-:W-:Y:S01]  /*11a0*/  MOV R128, R18 ;  /* 0x0000001200807202 */ /* 0x000fe20000000f00 */
[----:B------:R-:W-:Y:S02]  /*11b0*/  IMAD.MOV.U32 R132, RZ, RZ, 0x3 ;  /* 0x00000003ff847424 */ /* 0x000fe400078e00ff */
[----:B------:R-:W-:Y:S01]  /*11c0*/  IMAD.MOV.U32 R133, RZ, RZ, R0 ;  /* 0x000000ffff857224 */ /* 0x000fe200078e0000 */
[----:B------:R-:W-:Y:S06]  /*11d0*/  BRA `(.L_x_14002) ;  /* 0x0000000000e07947 */ /* 0x000fec0003800000 */
.L_x_45658:
        /* <DEDUP_REMOVED lines=13> */
.L_x_14004:
[----:B------:R-:W-:Y:S05]  /*12b0*/  BSYNC.RECONVERGENT B3 ;  /* 0x0000000000037941 */ /* 0x000fea0003800200 */
.L_x_14003:
        /* <DEDUP_REMOVED lines=42> */
.L_x_14002:
[----:B------:R-:W-:Y:S05]  /*1560*/  BSYNC.RECONVERGENT B2 ;  /* 0x0000000000027941 */ /* 0x000fea0003800200 */
.L_x_14001:
[----:B------:R-:W0:Y:S01]  /*1570*/  LDC R129, c[0x0][0x408] ;  /* 0x00010200ff817b82 */ /* 0x000e220000000800 */
[----:B------:R-:W-:Y:S01]  /*1580*/  I2FP.F32.U32 R18, R133 ;  /* 0x0000008500127245 */ /* 0x000fe20000201000 */
[----:B------:R-:W-:Y:S01]  /*1590*/  IMAD.MOV.U32 R137, RZ, RZ, 0x2f800000 ;  /* 0x2f800000ff897424 */ /* 0x000fe200078e00ff */
[----:B------:R-:W-:Y:S01]  /*15a0*/  ISETP.NE.AND P1, PT, R132, 0x1, PT ;  /* 0x000000018400780c */ /* 0x000fe20003f25270 */
[----:B-----5:R-:W-:Y:S01]  /*15b0*/  IMAD.U32 R130, R100, 0x10000, RZ ;  /* 0x0001000064827824 */ /* 0x020fe200078e00ff */
[----:B------:R-:W-:Y:S01]  /*15c0*/  BSSY.RECONVERGENT B2, `(.L_x_14005) ;  /* 0x000004f000027945 */ /* 0x000fe20003800200 */
[----:B------:R-:W-:Y:S01]  /*15d0*/  FFMA.FTZ R3, R18, R137, 1.1641532182693481445e-10 ;  /* 0x2f00000012037423 */ /* 0x000fe20000010089 */
[----:B------:R-:W-:Y:S01]  /*15e0*/  HFMA2 R131, -RZ, RZ, 0, 1.1920928955078125e-07 ;  /* 0x00000002ff837431 */ /* 0x000fe200000001ff */
[----:B------:R-:W1:Y:S01]  /*15f0*/  LDC R136, c[0x0][0x404] ;  /* 0x00010100ff887b82 */ /* 0x000e620000000800 */
[----:B------:R-:W-:Y:S01]  /*1600*/  FMUL.FTZ R130, R130, R127 ;  /* 0x0000007f82827220 */ /* 0x000fe20000410000 */
[----:B------:R-:W-:-:S03]  /*1610*/  PRMT R100, R100, 0x7632, R100 ;  /* 0x0000763264647816 */ /* 0x000fc60000000064 */
        /* <DEDUP_REMOVED lines=16> */
.L_x_14007:
        /* <DEDUP_REMOVED lines=13> */
.L_x_14009:
[----:B------:R-:W-:Y:S05]  /*17f0*/  BSYNC.RECONVERGENT B3 ;  /* 0x0000000000037941 */ /* 0x000fea0003800200 */
.L_x_14008:
        /* <DEDUP_REMOVED lines=43> */
.L_x_14006:
[----:B------:R-:W-:Y:S05]  /*1ab0*/  BSYNC.RECONVERGENT B2 ;  /* 0x0000000000027941 */ /* 0x000fea0003800200 */
.L_x_14005:
        /* <DEDUP_REMOVED lines=22> */
.L_x_14012:
        /* <DEDUP_REMOVED lines=13> */
.L_x_14014:
[----:B------:R-:W-:Y:S05]  /*1cf0*/  BSYNC.RECONVERGENT B3 ;  /* 0x0000000000037941 */ /* 0x000fea0003800200 */
.L_x_14013:
        /* <DEDUP_REMOVED lines=43> */
.L_x_14011:
[----:B------:R-:W-:Y:S05]  /*1fb0*/  BSYNC.RECONVERGENT B2 ;  /* 0x0000000000027941 */ /* 0x000fea0003800200 */
.L_x_14010:
        /* <DEDUP_REMOVED lines=23> */
.L_x_14017:
        /* <DEDUP_REMOVED lines=13> */
.L_x_14019:
[----:B------:R-:W-:Y:S05]  /*2200*/  BSYNC.RECONVERGENT B3 ;  /* 0x0000000000037941 */ /* 0x000fea0003800200 */
.L_x_14018:
        /* <DEDUP_REMOVED lines=43> */
.L_x_14016:
[----:B------:R-:W-:Y:S05]  /*24c0*/  BSYNC.RECONVERGENT B2 ;  /* 0x0000000000027941 */ /* 0x000fea0003800200 */
.L_x_14015:
        /* <DEDUP_REMOVED lines=22> */
.L_x_14022:
        /* <DEDUP_REMOVED lines=13> */
.L_x_14024:
[----:B------:R-:W-:Y:S05]  /*2700*/  BSYNC.RECONVERGENT B3 ;  /* 0x0000000000037941 */ /* 0x000fea0003800200 */
.L_x_14023:
        /* <DEDUP_REMOVED lines=43> */
.L_x_14021:
[----:B------:R-:W-:Y:S05]  /*29c0*/  BSYNC.RECONVERGENT B2 ;  /* 0x0000000000027941 */ /* 0x000fea0003800200 */
.L_x_14020:
        /* <DEDUP_REMOVED lines=23> */
.L_x_14027:
        /* <DEDUP_REMOVED lines=13> */
.L_x_14029:
[----:B------:R-:W-:Y:S05]  /*2c10*/  BSYNC.RECONVERGENT B3 ;  /* 0x0000000000037941 */ /* 0x000fea0003800200 */
.L_x_14028:
        /* <DEDUP_REMOVED lines=43> */
.L_x_14026:
[----:B------:R-:W-:Y:S05]  /*2ed0*/  BSYNC.RECONVERGENT B2 ;  /* 0x0000000000027941 */ /* 0x000fea0003800200 */
.L_x_14025:
        /* <DEDUP_REMOVED lines=22> */
.L_x_14032:
        /* <DEDUP_REMOVED lines=13> */
.L_x_14034:
[----:B------:R-:W-:Y:S05]  /*3110*/  BSYNC.RECONVERGENT B3 ;  /* 0x0000000000037941 */ /* 0x000fea0003800200 */
.L_x_14033:
        /* <DEDUP_REMOVED lines=43> */
.L_x_14031:
[----:B------:R-:W-:Y:S05]  /*33d0*/  BSYNC.RECONVERGENT B2 ;  /* 0x0000000000027941 */ /* 0x000fea0003800200 */
.L_x_14030:
        /* <DEDUP_REMOVED lines=23> */
.L_x_14037:
        /* <DEDUP_REMOVED lines=15> */
.L_x_14039:
[----:B------:R-:W-:Y:S05]  /*3640*/  BSYNC.RECONVERGENT B3 ;  /* 0x0000000000037941 */ /* 0x000fea0003800200 */
.L_x_14038:
        /* <DEDUP_REMOVED lines=43> */
.L_x_14036:
[----:B------:R-:W-:Y:S05]  /*3900*/  BSYNC.RECONVERGENT B2 ;  /* 0x0000000000027941 */ /* 0x000fea0003800200 */
.L_x_14035:
[----:B------:R-:W-:Y:S01]  /*3910*/  I2FP.F32.U32 R100, R101 ;  /* 0x0000006500647245 */ /* 0x000fe20000201000 */
[----:B------:R-:W-:-:S04]  /*3920*/  IMAD.U32 R132, R132, 0x10000, RZ ;  /* 0x0001000084847824 */ /* 0x000fc800078e00ff */
[----:B------:R-:W-:Y:S01]  /*3930*/  FFMA.FTZ R137, R100, R137, 1.1641532182693481445e-10 ;  /* 0x2f00000064897423 */ /* 0x000fe20000010089 */
[----:B------:R-:W-:-:S04]  /*3940*/  FMUL.FTZ R132, R132, R127 ;  /* 0x0000007f84847220 */ /* 0x000fc80000410000 */
[----:B------:R-:W-:Y:S01]  /*3950*/  FMUL.FTZ R132, R132, R129 ;  /* 0x0000008184847220 */ /* 0x000fe20000410000 */
[----:B------:R-:W-:-:S04]  /*3960*/  FSETP.GTU.FTZ.AND P6, PT, R137, R136, PT ;  /* 0x000000888900720b */ /* 0x000fc80003fdc000 */
[----:B------:R-:W-:Y:S02]  /*3970*/  FSEL R132, R132, RZ, !P6 ;  /* 0x000000ff84847208 */ /* 0x000fe40007000000 */
[----:B------:R-:W-:-:S03]  /*3980*/  PLOP3.LUT P6, PT, P6, PT, PT, 0x8, 0x80 ;  /* 0x000000000080781c */ /* 0x000fc600037ce170 */
[----:B------:R-:W-:Y:S01]  /*3990*/  FADD.FTZ R107, R107, R132 ;  /* 0x000000846b6b7221 */ /* 0x000fe20000010000 */
[----:B------:R-:W-:Y:S09]  /*39a0*/  BRA `(.L_x_14040) ;  /* 0x0000002400f87947 */ /* 0x000ff20003800000 */
.L_x_14000:
        /* <DEDUP_REMOVED lines=16> */
.L_x_14043:
        /* <DEDUP_REMOVED lines=13> */
.L_x_14045:
[----:B------:R-:W-:Y:S05]  /*3b80*/  BSYNC.RECONVERGENT B3 ;  /* 0x0000000000037941 */ /* 0x000fea0003800200 */
.L_x_14044:
        /* <DEDUP_REMOVED lines=42> */
.L_x_14042:
[----:B------:R-:W-:Y:S05]  /*3e30*/  BSYNC.RECONVERGENT B2 ;  /* 0x0000000000027941 */ /* 0x000fea0003800200 */
.L_x_14041:
[----:B------:R-:W0:Y:S01]  /*3e40*/  LDC R129, c[0x0][0x404] ;  /* 0x00010100ff817b82 */ /* 0x000e220000000800 */
[----:B------:R-:W-:Y:S01]  /*3e50*/  ISETP.NE.AND P0, PT, R25, 0x1, PT ;  /* 0x000000011900780c */ /* 0x000fe20003f05270 */
[----:B------:R-:W-:Y:S01]  /*3e60*/  IMAD.MOV.U32 R132, RZ, RZ, 0x2f800000 ;  /* 0x2f800000ff847424 */ /* 0x000fe200078e00ff */
[----:B------:R-:W-:Y:S01]  /*3e70*/  I2FP.F32.U32 R3, R24 ;  /* 0x0000001800037245 */ /* 0x000fe20000201000 */
[C---:B-----5:R-:W-:Y:S01]  /*3e80*/  IMAD.U32 R24, R100.reuse, 0x10000, RZ ;  /* 0x0001000064187824 */ /* 0x060fe200078e00ff */
[----:B------:R-:W-:Y:S01]  /*3e90*/  BSSY.RECONVERGENT B2, `(.L_x_14046) ;  /* 0x000004c000027945 */ /* 0x000fe20003800200 */
[----:B------:R-:W-:Y:S02]  /*3ea0*/  PRMT R100, R100, 0x7632, R100 ;  /* 0x0000763264647816 */ /* 0x000fe40000000064 */
[----:B------:R-:W1:Y:S01]  /*3eb0*/  LDC R107, c[0x0][0x408] ;  /* 0x00010200ff6b7b82 */ /* 0x000e620000000800 */
[----:B------:R-:W-:Y:S01]  /*3ec0*/  FFMA.FTZ R18, R3, R132, 1.1641532182693481445e-10 ;  /* 0x2f00000003127423 */ /* 0x000fe20000010084 */
[----:B------:R-:W-:Y:S01]  /*3ed0*/  FMUL.FTZ R24, R24, R127 ;  /* 0x0000007f18187220 */ /* 0x000fe20000410000 */
[----:B------:R-:W-:Y:S01]  /*3ee0*/  MOV R26, 0x2 ;  /* 0x00000002001a7802 */ /* 0x000fe20000000f00 */
[----:B------:R-:W-:-:S02]  /*3ef0*/  IMAD.MOV.U32 R3, RZ, RZ, R20 ;  /* 0x000000ffff037224 */ /* 0x000fc400078e0014 */
[----:B0-----:R-:W-:-:S04]  /*3f00*/  FSETP.LE.FTZ.AND P1, PT, R18, R129, PT ;  /* 0x000000811200720b */ /* 0x001fc80003f33000 */
[----:B------:R-:W-:Y:S01]  /*3f10*/  P2R R18, PR, RZ, 0x2 ;  /* 0x00000002ff127803 */ /* 0x000fe20000000000 */
[----:B-1----:R-:W-:Y:S01]  /*3f20*/  FMUL.FTZ R133, R24, R107 ;  /* 0x0000006b18857220 */ /* 0x002fe20000410000 */
        /* <DEDUP_REMOVED lines=9> */
.L_x_14048:
        /* <DEDUP_REMOVED lines=13> */
.L_x_14050:
[----:B------:R-:W-:Y:S05]  /*4090*/  BSYNC.RECONVERGENT B3 ;  /* 0x0000000000037941 */ /* 0x000fea0003800200 */
.L_x_14049:
        /* <DEDUP_REMOVED lines=43> */
.L_x_14047:
[----:B------:R-:W-:Y:S05]  /*4350*/  BSYNC.RECONVERGENT B2 ;  /* 0x0000000000027941 */ /* 0x000fea0003800200 */
.L_x_14046:
[----:B------:R-:W-:Y:S01]  /*4360*/  ISETP.NE.AND P1, PT, R26, 0x1, PT ;  /* 0x000000011a00780c */ /* 0x000fe20003f25270 */
[----:B------:R-:W-:Y:S01]  /*4370*/  IMAD.U32 R100, R100, 0x10000, RZ ;  /* 0x0001000064647824 */ /* 0x000fe200078e00ff */
[----:B------:R-:W-:Y:S01]  /*4380*/  I2FP.F32.U32 R3, R3 ;  /* 0x0000000300037245 */ /* 0x000fe20000201000 */
[----:B------:R-:W-:Y:S01]  /*4390*/  BSSY.RECONVERGENT B2, `(.L_x_14051) ;  /* 0x0000049000027945 */ /* 0x000fe20003800200 */
[----:B------:R-:W-:Y:S02]  /*43a0*/  HFMA2 R25, -RZ, RZ, 0, 1.1920928955078125e-07 ;  /* 0x00000002ff197431 */ /* 0x000fe400000001ff */
[----:B------:R-:W-:Y:S01]  /*43b0*/  FMUL.FTZ R100, R100, R127 ;  /* 0x0000007f64647220 */ /* 0x000fe20000410000 */
[----:B------:R-:W-:Y:S01]  /*43c0*/  FFMA.FTZ R24, R3, R132, 1.1641532182693481445e-10 ;  /* 0x2f00000003187423 */ /* 0x000fe20000010084 */
[----:B------:R-:W-:Y:S02]  /*43d0*/  IMAD.MOV.U32 R3, RZ, RZ, R20 ;  /* 0x000000ffff037224 */ /* 0x000fe400078e0014 */
[----:B------:R-:W-:-:S02]  /*43e0*/  FMUL.FTZ R130, R100, R107 ;  /* 0x0000006b64827220 */ /* 0x000fc40000410000 */
[----:B------:R-:W-:Y:S01]  /*43f0*/  FSETP.LE.FTZ.AND P0, PT, R24, R129, PT ;  /* 0x000000811800720b */ /* 0x000fe20003f13000 */
        /* <DEDUP_REMOVED lines=9> */
.L_x_14053:
        /* <DEDUP_REMOVED lines=13> */
.L_x_14055:
[----:B------:R-:W-:Y:S05]  /*4560*/  BSYNC.RECONVERGENT B3 ;  /* 0x0000000000037941 */ /* 0x000fea0003800200 */
.L_x_14054:
        /* <DEDUP_REMOVED lines=43> */
.L_x_14052:
[----:B------:R-:W-:Y:S05]  /*4820*/  BSYNC.RECONVERGENT B2 ;  /* 0x0000000000027941 */ /* 0x000fea0003800200 */
.L_x_14051:
[----:B------:R-:W-:Y:S01]  /*4830*/  ISETP.NE.AND P2, PT, R25, 0x1, PT ;  /* 0x000000011900780c */ /* 0x000fe20003f45270 */
[C---:B------:R-:W-:Y:S01]  /*4840*/  IMAD.U32 R26, R101.reuse, 0x10000, RZ ;  /* 0x00010000651a7824 */ /* 0x040fe200078e00ff */
[----:B------:R-:W-:Y:S01]  /*4850*/  I2FP.F32.U32 R3, R3 ;  /* 0x0000000300037245 */ /* 0x000fe20000201000 */
[----:B------:R-:W-:Y:S01]  /*4860*/  BSSY.RECONVERGENT B2, `(.L_x_14056) ;  /* 0x000004a000027945 */ /* 0x000fe20003800200 */
[----:B------:R-:W-:Y:S02]  /*4870*/  HFMA2 R27, -RZ, RZ, 0, 1.1920928955078125e-07 ;  /* 0x00000002ff1b7431 */ /* 0x000fe400000001ff */
[----:B------:R-:W-:Y:S01]  /*4880*/  FMUL.FTZ R26, R26, R127 ;  /* 0x0000007f1a1a7220 */ /* 0x000fe20000410000 */
[----:B------:R-:W-:Y:S01]  /*4890*/  PRMT R104, R101, 0x7632, R104 ;  /* 0x0000763265687816 */ /* 0x000fe20000000068 */
        /* <DEDUP_REMOVED lines=13> */
.L_x_14058:
        /* <DEDUP_REMOVED lines=13> */
.L_x_14060:
[----:B------:R-:W-:Y:S05]  /*4a40*/  BSYNC.RECONVERGENT B3 ;  /* 0x0000000000037941 */ /* 0x000fea0003800200 */
.L_x_14059:
        /* <DEDUP_REMOVED lines=43> */
.L_x_14057:
[----:B------:R-:W-:Y:S05]  /*4d00*/  BSYNC.RECONVERGENT B2 ;  /* 0x0000000000027941 */ /* 0x000fea0003800200 */
.L_x_14056:
        /* <DEDUP_REMOVED lines=19> */
.L_x_14063:
        /* <DEDUP_REMOVED lines=13> */
.L_x_14065:
[----:B------:R-:W-:Y:S05]  /*4f10*/  BSYNC.RECONVERGENT B3 ;  /* 0x0000000000037941 */ /* 0x000fea0003800200 */
.L_x_14064:
        /* <DEDUP_REMOVED lines=43> */
.L_x_14062:
[----:B------:R-:W-:Y:S05]  /*51d0*/  BSYNC.RECONVERGENT B2 ;  /* 0x0000000000027941 */ /* 0x000fea0003800200 */
.L_x_14061:
[----:B------:R-:W-:Y:S01]  /*51e0*/  ISETP.NE.AND P4, PT, R25, 0x1, PT ;  /* 0x000000011900780c */ /* 0x000fe20003f85270 */
[----:B------:R-:W-:Y:S01]  /*51f0*/  IMAD.U32 R26, R102, 0x10000, RZ ;  /* 0x00010000661a7824 */ /* 0x000fe200078e00ff */
        /* <DEDUP_REMOVED lines=18> */
.L_x_14068:
        /* <DEDUP_REMOVED lines=13> */
.L_x_14070:
[----:B------:R-:W-:Y:S05]  /*53f0*/  BSYNC.RECONVERGENT B3 ;  /* 0x0000000000037941 */ /* 0x000fea0003800200 */
.L_x_14069:
        /* <DEDUP_REMOVED lines=43> */
.L_x_14067:
[----:B------:R-:W-:Y:S05]  /*56b0*/  BSYNC.RECONVERGENT B2 ;  /* 0x0000000000027941 */ /* 0x000fea0003800200 */
.L_x_14066:
        /* <DEDUP_REMOVED lines=19> */
.L_x_14073:
        /* <DEDUP_REMOVED lines=13> */
.L_x_14075:
[----:B------:R-:W-:Y:S05]  /*58c0*/  BSYNC.RECONVERGENT B3 ;  /* 0x0000000000037941 */ /* 0x000fea0003800200 */
.L_x_14074:
        /* <DEDUP_REMOVED lines=43> */
.L_x_14072:
[----:B------:R-:W-:Y:S05]  /*5b80*/  BSYNC.RECONVERGENT B2 ;  /* 0x0000000000027941 */ /* 0x000fea0003800200 */
.L_x_14071:
[----:B------:R-:W-:Y:S01]  /*5b90*/  ISETP.NE.AND P6, PT, R100, 0x1, PT ;  /* 0x000000016400780c */ /* 0x000fe20003fc5270 */
[C---:B------:R-:W-:Y:S01]  /*5ba0*/  IMAD.U32 R26, R103.reuse, 0x10000, RZ ;  /* 0x00010000671a7824 */ /* 0x040fe200078e00ff */
[----:B------:R-:W-:Y:S01]  /*5bb0*/  I2FP.F32.U32 R3, R3 ;  /* 0x0000000300037245 */ /* 0x000fe20000201000 */
[----:B------:R-:W-:Y:S01]  /*5bc0*/  BSSY.RECONVERGENT B2, `(.L_x_14076) ;  /* 0x000004c000027945 */ /* 0x000fe20003800200 */
[----:B------:R-:W-:Y:S01]  /*5bd0*/  PRMT R103, R103, 0x7632, R103 ;  /* 0x0000763267677816 */ /* 0x000fe20000000067 */
[----:B------:R-:W-:Y:S01]  /*5be0*/  FMUL.FTZ R26, R26, R127 ;  /* 0x0000007f1a1a7220 */ /* 0x000fe20000410000 */
[----:B------:R-:W-:Y:S02]  /*5bf0*/  IMAD.MOV.U32 R25, RZ, RZ, R20 ;  /* 0x000000ffff197224 */ /* 0x000fe400078e0014 */
[----:B------:R-:W-:Y:S01]  /*5c00*/  FFMA.FTZ R24, R3, R132, 1.1641532182693481445e-10 ;  /* 0x2f00000003187423 */ /* 0x000fe20000010084 */
[----:B------:R-:W-:Y:S02]  /*5c10*/  HFMA2 R3, -RZ, RZ, 0, 1.1920928955078125e-07 ;  /* 0x00000002ff037431 */ /* 0x000fe400000001ff */
        /* <DEDUP_REMOVED lines=11> */
.L_x_14078:
        /* <DEDUP_REMOVED lines=15> */
.L_x_14080:
[----:B------:R-:W-:Y:S05]  /*5dc0*/  BSYNC.RECONVERGENT B3 ;  /* 0x0000000000037941 */ /* 0x000fea0003800200 */
.L_x_14079:
        /* <DEDUP_REMOVED lines=43> */
.L_x_14077:
[----:B------:R-:W-:Y:S05]  /*6080*/  BSYNC.RECONVERGENT B2 ;  /* 0x0000000000027941 */ /* 0x000fea0003800200 */
.L_x_14076:
[----:B------:R-:W-:Y:S01]  /*6090*/  I2FP.F32.U32 R25, R25 ;  /* 0x0000001900197245 */ /* 0x000fe20000201000 */
[----:B------:R-:W-:Y:S01]  /*60a0*/  IMAD.U32 R24, R103, 0x10000, RZ ;  /* 0x0001000067187824 */ /* 0x000fe200078e00ff */
[----:B------:R-:W-:Y:S02]  /*60b0*/  ISETP.NE.AND P6, PT, R18, RZ, PT ;  /* 0x000000ff1200720c */ /* 0x000fe40003fc5270 */
[----:B------:R-:W-:Y:S01]  /*60c0*/  FSEL R27, R104, RZ, P2 ;  /* 0x000000ff681b7208 */ /* 0x000fe20001000000 */
[----:B------:R-:W-:Y:S01]  /*60d0*/  FFMA.FTZ R132, R25, R132, 1.1641532182693481445e-10 ;  /* 0x2f00000019847423 */ /* 0x000fe20000010084 */
[----:B------:R-:W-:Y:S01]  /*60e0*/  FMUL.FTZ R26, R24, R127 ;  /* 0x0000007f181a7220 */ /* 0x000fe20000410000 */
[----:B------:R-:W-:Y:S02]  /*60f0*/  FSEL R24, R133, RZ, P6 ;  /* 0x000000ff85187208 */ /* 0x000fe40003000000 */
[----:B------:R-:W-:Y:S01]  /*6100*/  FSEL R25, R130, RZ, P0 ;  /* 0x000000ff82197208 */ /* 0x000fe20000000000 */
[----:B------:R-:W-:Y:S01]  /*6110*/  FMUL.FTZ R26, R26, R107 ;  /* 0x0000006b1a1a7220 */ /* 0x000fe20000410000 */
[----:B------:R-:W-:-:S02]  /*6120*/  FSETP.GTU.FTZ.AND P6, PT, R132, R129, PT ;  /* 0x000000818400720b */ /* 0x000fc40003fdc000 */
[----:B------:R-:W-:Y:S02]  /*6130*/  FSEL R104, R102, RZ, P3 ;  /* 0x000000ff66687208 */ /* 0x000fe40001800000 */
[----:B------:R-:W-:Y:S02]  /*6140*/  FSEL R107, R26, RZ, !P6 ;  /* 0x000000ff1a6b7208 */ /* 0x000fe40007000000 */
[----:B------:R-:W-:Y:S02]  /*6150*/  PLOP3.LUT P6, PT, P6, PT, PT, 0x8, 0x80 ;  /* 0x000000000080781c */ /* 0x000fe400037ce170 */
[----:B------:R-:W-:Y:S02]  /*6160*/  FSEL R26, R131, RZ, P1 ;  /* 0x000000ff831a7208 */ /* 0x000fe40000800000 */
[----:B------:R-:W-:Y:S02]  /*6170*/  FSEL R105, R105, RZ, P4 ;  /* 0x000000ff69697208 */ /* 0x000fe40002000000 */
[----:B------:R-:W-:-:S07]  /*6180*/  FSEL R106, R106, RZ, P5 ;  /* 0x000000ff6a6a7208 */ /* 0x000fce0002800000 */
.L_x_14040:
        /* <DEDUP_REMOVED lines=16> */
[----:B------:R-:W-:Y:S01]  /*6290*/  MOV R18, R128 ;  /* 0x0000008000127202 */ /* 0x000fe20000000f00 */
[C---:B------:R-:W-:Y:S01]  /*62a0*/  VIADD R128, R126.reuse, 0x20 ;  /* 0x000000207e807836 */ /* 0x040fe20000000000 */
[----:B------:R0:W-:Y:S01]  /*62b0*/  STG.E.128 desc[UR8][R130.64], R24 ;  /* 0x0000001882007986 */ /* 0x0001e2000c101d08 */
[----:B-1----:R-:W-:-:S03]  /*62c0*/  IMAD.WIDE.U32 R100, R126, 0x8, R100 ;  /* 0x000000087e647825 */ /* 0x002fc600078e0064 */
[----:B------:R0:W-:Y:S04]  /*62d0*/  STG.E.128 desc[UR8][R130.64+0x10], R104 ;  /* 0x0000106882007986 */ /* 0x0001e8000c101d08 */
[----:B------:R0:W-:Y:S02]  /*62e0*/  STG.E.64 desc[UR8][R100.64], R102 ;  /* 0x0000006664007986 */ /* 0x0001e4000c101b08 */
.L_x_13999:
[----:B------:R-:W-:Y:S05]  /*62f0*/  BSYNC.RECONVERGENT B1 ;  /* 0x0000000000017941 */ /* 0x000fea0003800200 */
.L_x_13998:
        /* <DEDUP_REMOVED lines=30> */
.L_x_14086:
        /* <DEDUP_REMOVED lines=13> */
.L_x_14088:
[----:B------:R-:W-:Y:S05]  /*65b0*/  BSYNC.RECONVERGENT B3 ;  /* 0x0000000000037941 */ /* 0x000fea0003800200 */
.L_x_14087:
        /* <DEDUP_REMOVED lines=42> */
.L_x_14085:
[----:B------:R-:W-:Y:S05]  /*6860*/  BSYNC.RECONVERGENT B2 ;  /* 0x0000000000027941 */ /* 0x000fea0003800200 */
.L_x_14084:
        /* <DEDUP_REMOVED lines=27> */
.L_x_14091:
        /* <DEDUP_REMOVED lines=13> */
.L_x_14093:
[----:B------:R-:W-:Y:S05]  /*6af0*/  BSYNC.RECONVERGENT B3 ;  /* 0x0000000000037941 */ /* 0x000fea0003800200 */
.L_x_14092:
        /* <DEDUP_REMOVED lines=43> */
.L_x_14090:
[----:B------:R-:W-:Y:S05]  /*6db0*/  BSYNC.RECONVERGENT B2 ;  /* 0x0000000000027941 */ /* 0x000fea0003800200 */
.L_x_14089:
        /* <DEDUP_REMOVED lines=22> */
.L_x_14096:
        /* <DEDUP_REMOVED lines=13> */
.L_x_14098:
[----:B------:R-:W-:Y:S05]  /*6ff0*/  BSYNC.RECONVERGENT B3 ;  /* 0x0000000000037941 */ /* 0x000fea0003800200 */
.L_x_14097:
        /* <DEDUP_REMOVED lines=43> */
.L_x_14095:
[----:B------:R-:W-:Y:S05]  /*72b0*/  BSYNC.RECONVERGENT B2 ;  /* 0x0000000000027941 */ /* 0x000fea0003800200 */
.L_x_14094:
        /* <DEDUP_REMOVED lines=23> */
.L_x_14101:
        /* <DEDUP_REMOVED lines=13> */
.L_x_14103:
[----:B------:R-:W-:Y:S05]  /*7500*/  BSYNC.RECONVERGENT B3 ;  /* 0x0000000000037941 */ /* 0x000fea0003800200 */
.L_x_14102:
        /* <DEDUP_REMOVED lines=43> */
.L_x_14100:
[----:B------:R-:W-:Y:S05]  /*77c0*/  BSYNC.RECONVERGENT B2 ;  /* 0x0000000000027941 */ /* 0x000fea0003800200 */
.L_x_14099:
        /* <DEDUP_REMOVED lines=22> */
.L_x_14106:
        /* <DEDUP_REMOVED lines=13> */
.L_x_14108:
[----:B------:R-:W-:Y:S05]  /*7a00*/  BSYNC.RECONVERGENT B3 ;  /* 0x0000000000037941 */ /* 0x000fea0003800200 */
.L_x_14107:
        /* <DEDUP_REMOVED lines=43> */
.L_x_14105:
[----:B------:R-:W-:Y:S05]  /*7cc0*/  BSYNC.RECONVERGENT B2 ;  /* 0x0000000000027941 */ /* 0x000fea0003800200 */
.L_x_14104:
        /* <DEDUP_REMOVED lines=8> */
[----:B------:R-:W-:-:S04]  /*7d50*/  FSETP.GTU.FTZ.AND P3, PT, R72, R131, PT ;  /* 0x000000834800720b */ /* 0x000fc80003f7c000 */
[----:B------:R-:W-:Y:S01]  /*7d60*/  FSEL R3, R132, RZ, !P3 ;  /* 0x000000ff84037208 */ /* 0x000fe20005800000 */
[----:B------:R-:W-:Y:S01]  /*7d70*/  IMAD.MOV.U32 R132, RZ, RZ, 0x2 ;  /* 0x00000002ff847424 */ /* 0x000fe200078e00ff */
        /* <DEDUP_REMOVED lines=12> */
.L_x_14111:
        /* <DEDUP_REMOVED lines=13> */
.L_x_14113:
[----:B------:R-:W-:Y:S05]  /*7f10*/  BSYNC.RECONVERGENT B3 ;  /* 0x0000000000037941 */ /* 0x000fea0003800200 */
.L_x_14112:
        /* <DEDUP_REMOVED lines=43> */
.L_x_14110:
[----:B------:R-:W-:Y:S05]  /*81d0*/  BSYNC.RECONVERGENT B2 ;  /* 0x0000000000027941 */ /* 0x000fea0003800200 */
.L_x_14109:
        /* <DEDUP_REMOVED lines=22> */
.L_x_14116:
        /* <DEDUP_REMOVED lines=13> */
.L_x_14118:
[----:B------:R-:W-:Y:S05]  /*8410*/  BSYNC.RECONVERGENT B3 ;  /* 0x0000000000037941 */ /* 0x000fea0003800200 */
.L_x_14117:
        /* <DEDUP_REMOVED lines=43> */
.L_x_14115:
[----:B------:R-:W-:Y:S05]  /*86d0*/  BSYNC.RECONVERGENT B2 ;  /* 0x0000000000027941 */ /* 0x000fea0003800200 */
.L_x_14114:
        /* <DEDUP_REMOVED lines=23> */
.L_x_14121:
        /* <DEDUP_REMOVED lines=15> */
.L_x_14123:
[----:B------:R-:W-:Y:S05]  /*8940*/  BSYNC.RECONVERGENT B3 ;  /* 0x0000000000037941 */ /* 0x000fea0003800200 */
.L_x_14122:
        /* <DEDUP_REMOVED lines=43> */
.L_x_14120:
[----:B------:R-:W-:Y:S05]  /*8c00*/  BSYNC.RECONVERGENT B2 ;  /* 0x0000000000027941 */ /* 0x000fea0003800200 */
.L_x_14119:
        /* <DEDUP_REMOVED lines=10> */
.L_x_14083:
        /* <DEDUP_REMOVED lines=16> */
.L_x_14127:
        /* <DEDUP_REMOVED lines=13> */
.L_x_14129:
[----:B------:R-:W-:Y:S05]  /*8e80*/  BSYNC.RECONVERGENT B3 ;  /* 0x0000000000037941 */ /* 0x000fea0003800200 */
.L_x_14128:
        /* <DEDUP_REMOVED lines=42> */
.L_x_14126:
[----:B------:R-:W-:Y:S05]  /*9130*/  BSYNC.RECONVERGENT B2 ;  /* 0x0000000000027941 */ /* 0x000fea0003800200 */
.L_x_14125:
[----:B------:R-:W0:Y:S01]  /*9140*/  LDC R103, c[0x0][0x404] ;  /* 0x00010100ff677b82 */ /* 0x000e220000000800 */
[----:B------:R-:W-:Y:S01]  /*9150*/  HFMA2 R132, -RZ, RZ, 0.1171875, 0 ;  /* 0x2f800000ff847431 */ /* 0x000fe200000001ff */
[----:B------:R-:W-:Y:S01]  /*9160*/  ISETP.NE.AND P0, PT, R69, 0x1, PT ;  /* 0x000000014500780c */ /* 0x000fe20003f05270 */
[----:B------:R-:W-:Y:S01]  /*9170*/  BSSY.RECONVERGENT B2, `(.L_x_14130) ;  /* 0x000004e000027945 */ /* 0x000fe20003800200 */
[----:B------:R-:W-:Y:S01]  /*9180*/  I2FP.F32.U32 R3, R68 ;  /* 0x0000004400037245 */ /* 0x000fe20000201000 */
[C---:B-----5:R-:W-:Y:S01]  /*9190*/  IMAD.U32 R68, R72.reuse, 0x10000, RZ ;  /* 0x0001000048447824 */ /* 0x060fe200078e00ff */
[----:B------:R-:W-:Y:S01]  /*91a0*/  PRMT R72, R72, 0x7632, R72 ;  /* 0x0000763248487816 */ /* 0x000fe20000000048 */
[----:B------:R-:W-:Y:S01]  /*91b0*/  IMAD.MOV.U32 R70, RZ, RZ, 0x2 ;  /* 0x00000002ff467424 */ /* 0x000fe200078e00ff */
[----:B------:R-:W1:Y:S01]  /*91c0*/  LDC R102, c[0x0][0x408] ;  /* 0x00010200ff667b82 */ /* 0x000e620000000800 */
[----:B------:R-:W-:Y:S01]  /*91d0*/  FMUL.FTZ R133, R68, R127 ;  /* 0x0000007f44857220 */ /* 0x000fe20000410000 */
[----:B------:R-:W-:Y:S01]  /*91e0*/  FFMA.FTZ R18, R3, R132, 1.1641532182693481445e-10 ;  /* 0x2f00000003127423 */ /* 0x000fe20000010084 */
[----:B------:R-:W-:-:S04]  /*91f0*/  MOV R3, R20 ;  /* 0x0000001400037202 */ /* 0x000fc80000000f00 */
        /* <DEDUP_REMOVED lines=12> */
.L_x_14132:
        /* <DEDUP_REMOVED lines=13> */
.L_x_14134:
[----:B------:R-:W-:Y:S05]  /*9390*/  BSYNC.RECONVERGENT B3 ;  /* 0x0000000000037941 */ /* 0x000fea0003800200 */
.L_x_14133:
        /* <DEDUP_REMOVED lines=43> */
.L_x_14131:
[----:B------:R-:W-:Y:S05]  /*9650*/  BSYNC.RECONVERGENT B2 ;  /* 0x0000000000027941 */ /* 0x000fea0003800200 */
.L_x_14130:
        /* <DEDUP_REMOVED lines=9> */
[----:B------:R-:W-:Y:S01]  /*96f0*/  FSETP.LE.FTZ.AND P0, PT, R68, R103, PT ;  /* 0x000000674400720b */ /* 0x000fe20003f13000 */
        /* <DEDUP_REMOVED lines=9> */
.L_x_14137:
        /* <DEDUP_REMOVED lines=13> */
.L_x_14139:
[----:B------:R-:W-:Y:S05]  /*9860*/  BSYNC.RECONVERGENT B3 ;  /* 0x0000000000037941 */ /* 0x000fea0003800200 */
.L_x_14138:
        /* <DEDUP_REMOVED lines=43> */
.L_x_14136:
[----:B------:R-:W-:Y:S05]  /*9b20*/  BSYNC.RECONVERGENT B2 ;  /* 0x0000000000027941 */ /* 0x000fea0003800200 */
.L_x_14135:
        /* <DEDUP_REMOVED lines=20> */
.L_x_14142:
        /* <DEDUP_REMOVED lines=13> */
.L_x_14144:
[----:B------:R-:W-:Y:S05]  /*9d40*/  BSYNC.RECONVERGENT B3 ;  /* 0x0000000000037941 */ /* 0x000fea0003800200 */
.L_x_14143:
        /* <DEDUP_REMOVED lines=43> */
.L_x_14141:
[----:B------:R-:W-:Y:S05]  /*a000*/  BSYNC.RECONVERGENT B2 ;  /* 0x0000000000027941 */ /* 0x000fea0003800200 */
.L_x_14140:
[----:B------:R-:W-:Y:S01]  /*a010*/  ISETP.NE.AND P3, PT, R70, 0x1, PT ;  /* 0x000000014600780c */ /* 0x000fe20003f65270 */
[----:B------:R-:W-:Y:S01]  /*a020*/  IMAD.U32 R100, R100, 0x10000, RZ ;  /* 0x0001000064647824 */ /* 0x000fe200078e00ff */
[----:B------:R-:W-:Y:S01]  /*a030*/  I2FP.F32.U32 R3, R3 ;  /* 0x0000000300037245 */ /* 0x000fe20000201000 */
[----:B------:R-:W-:Y:S01]  /*a040*/  BSSY.RECONVERGENT B2, `(.L_x_14145) ;  /* 0x0000049000027945 */ /* 0x000fe20003800200 */
[----:B------:R-:W-:Y:S01]  /*a050*/  IMAD.MOV.U32 R71, RZ, RZ, 0x2 ;  /* 0x00000002ff477424 */ /* 0x000fe200078e00ff */
[----:B------:R-:W-:Y:S02]  /*a060*/  MOV R69, R20 ;  /* 0x0000001400457202 */ /* 0x000fe40000000f00 */
[----:B------:R-:W-:Y:S01]  /*a070*/  FFMA.FTZ R68, R3, R132, 1.1641532182693481445e-10 ;  /* 0x2f00000003447423 */ /* 0x000fe20000010084 */
[----:B------:R-:W-:-:S04]  /*a080*/  FMUL.FTZ R3, R100, R127 ;  /* 0x0000007f64037220 */ /* 0x000fc80000410000 */
[----:B------:R-:W-:Y:S01]  /*a090*/  FSETP.LE.FTZ.AND P2, PT, R68, R103, PT ;  /* 0x000000674400720b */ /* 0x000fe20003f53000 */
        /* <DEDUP_REMOVED lines=10> */
.L_x_14147:
        /* <DEDUP_REMOVED lines=13> */
.L_x_14149:
[----:B------:R-:W-:Y:S05]  /*a210*/  BSYNC.RECONVERGENT B3 ;  /* 0x0000000000037941 */ /* 0x000fea0003800200 */
.L_x_14148:
        /* <DEDUP_REMOVED lines=43> */
.L_x_14146:
[----:B------:R-:W-:Y:S05]  /*a4d0*/  BSYNC.RECONVERGENT B2 ;  /* 0x0000000000027941 */ /* 0x000fea0003800200 */
.L_x_14145:
        /* <DEDUP_REMOVED lines=20> */
.L_x_14152:
        /* <DEDUP_REMOVED lines=13> */
.L_x_14154:
[----:B------:R-:W-:Y:S05]  /*a6f0*/  BSYNC.RECONVERGENT B3 ;  /* 0x0000000000037941 */ /* 0x000fea0003800200 */
.L_x_14153:
        /* <DEDUP_REMOVED lines=43> */
.L_x_14151:
[----:B------:R-:W-:Y:S05]  /*a9b0*/  BSYNC.RECONVERGENT B2 ;  /* 0x0000000000027941 */ /* 0x000fea0003800200 */
.L_x_14150:
[----:B------:R-:W-:Y:S01]  /*a9c0*/  ISETP.NE.AND P5, PT, R69, 0x1, PT ;  /* 0x000000014500780c */ /* 0x000fe20003fa5270 */
[----:B------:R-:W-:Y:S01]  /*a9d0*/  IMAD.U32 R74, R74, 0x10000, RZ ;  /* 0x000100004a4a7824 */ /* 0x000fe200078e00ff */
[----:B------:R-:W-:Y:S01]  /*a9e0*/  I2FP.F32.U32 R3, R3 ;  /* 0x0000000300037245 */ /* 0x000fe20000201000 */
[----:B------:R-:W-:Y:S02]  /*a9f0*/  BSSY.RECONVERGENT B2, `(.L_x_14155) ;  /* 0x0000049000027945 */ /* 0x000fe40003800200 */
        /* <DEDUP_REMOVED lines=15> */
.L_x_14157:
        /* <DEDUP_REMOVED lines=13> */
.L_x_14159:
[----:B------:R-:W-:Y:S05]  /*abc0*/  BSYNC.RECONVERGENT B3 ;  /* 0x0000000000037941 */ /* 0x000fea0003800200 */
.L_x_14158:
        /* <DEDUP_REMOVED lines=43> */
.L_x_14156:
[----:B------:R-:W-:Y:S05]  /*ae80*/  BSYNC.RECONVERGENT B2 ;  /* 0x0000000000027941 */ /* 0x000fea0003800200 */
.L_x_14155:
[----:B------:R-:W-:Y:S01]  /*ae90*/  ISETP.NE.AND P6, PT, R74, 0x1, PT ;  /* 0x000000014a00780c */ /* 0x000fe20003fc5270 */
[C---:B------:R-:W-:Y:S01]  /*aea0*/  IMAD.U32 R70, R75.reuse, 0x10000, RZ ;  /* 0x000100004b467824 */ /* 0x040fe200078e00ff */
[----:B------:R-:W-:Y:S01]  /*aeb0*/  I2FP.F32.U32 R3, R3 ;  /* 0x0000000300037245 */ /* 0x000fe20000201000 */
[----:B------:R-:W-:Y:S01]  /*aec0*/  BSSY.RECONVERGENT B2, `(.L_x_14160) ;  /* 0x000004c000027945 */ /* 0x000fe20003800200 */
[----:B------:R-:W-:Y:S01]  /*aed0*/  PRMT R134, R75, 0x7632, R134 ;  /* 0x000076324b867816 */ /* 0x000fe20000000086 */
[----:B------:R-:W-:Y:S01]  /*aee0*/  FMUL.FTZ R71, R70, R127 ;  /* 0x0000007f46477220 */ /* 0x000fe20000410000 */
[----:B------:R-:W-:Y:S01]  /*aef0*/  MOV R69, R20 ;  /* 0x0000001400457202 */ /* 0x000fe20000000f00 */
[----:B------:R-:W-:Y:S01]  /*af00*/  FFMA.FTZ R68, R3, R132, 1.1641532182693481445e-10 ;  /* 0x2f00000003447423 */ /* 0x000fe20000010084 */
[----:B------:R-:W-:Y:S02]  /*af10*/  IMAD.MOV.U32 R3, RZ, RZ, 0x2 ;  /* 0x00000002ff037424 */ /* 0x000fe400078e00ff */
        /* <DEDUP_REMOVED lines=11> */
.L_x_14162:
        /* <DEDUP_REMOVED lines=15> */
.L_x_14164:
[----:B------:R-:W-:Y:S05]  /*b0c0*/  BSYNC.RECONVERGENT B3 ;  /* 0x0000000000037941 */ /* 0x000fea0003800200 */
.L_x_14163:
        /* <DEDUP_REMOVED lines=43> */
.L_x_14161:
[----:B------:R-:W-:Y:S05]  /*b380*/  BSYNC.RECONVERGENT B2 ;  /* 0x0000000000027941 */ /* 0x000fea0003800200 */
.L_x_14160:
        /* <DEDUP_REMOVED lines=16> */
.L_x_14124:
        /* <DEDUP_REMOVED lines=18> */
[----:B-1----:R-:W-:-:S03]  /*b5b0*/  IMAD.WIDE.U32 R100, R128, 0x8, R100 ;  /* 0x0000000880647825 */ /* 0x002fc600078e0064 */
[----:B------:R0:W-:Y:S01]  /*b5c0*/  STG.E.128 desc[UR8][R132.64+0x10], R72 ;  /* 0x0000104884007986 */ /* 0x0001e2000c101d08 */
[----:B------:R-:W-:-:S03]  /*b5d0*/  IADD3 R128, PT, PT, R128, 0x20, RZ ;  /* 0x0000002080807810 */ /* 0x000fc60007ffe0ff */
[----:B------:R0:W-:Y:S04]  /*b5e0*/  STG.E.64 desc[UR8][R100.64], R102 ;  /* 0x0000006664007986 */ /* 0x0001e8000c101b08 */
.L_x_14082:
[----:B------:R-:W-:Y:S05]  /*b5f0*/  BSYNC.RECONVERGENT B1 ;  /* 0x0000000000017941 */ /* 0x000fea0003800200 */
.L_x_14081:
        /* <DEDUP_REMOVED lines=30> */
.L_x_14170:
        /* <DEDUP_REMOVED lines=13> */
.L_x_14172:
[----:B------:R-:W-:Y:S05]  /*b8b0*/  BSYNC.RECONVERGENT B3 ;  /* 0x0000000000037941 */ /* 0x000fea0003800200 */
.L_x_14171:
        /* <DEDUP_REMOVED lines=42> */
.L_x_14169:
[----:B------:R-:W-:Y:S05]  /*bb60*/  BSYNC.RECONVERGENT B2 ;  /* 0x0000000000027941 */ /* 0x000fea0003800200 */
.L_x_14168:
        /* <DEDUP_REMOVED lines=9> */
[----:B------:R-:W-:Y:S01]  /*bc00*/  FMUL.FTZ R132, R132, R127 ;  /* 0x0000007f84847220 */ /* 0x000fe20000410000 */
[----:B------:R-:W-:-:S03]  /*bc10*/  IMAD.MOV.U32 R133, RZ, RZ, 0x2 ;  /* 0x00000002ff857424 */ /* 0x000fc600078e00ff */
        /* <DEDUP_REMOVED lines=16> */
.L_x_14175:
        /* <DEDUP_REMOVED lines=13> */
.L_x_14177:
[----:B------:R-:W-:Y:S05]  /*bdf0*/  BSYNC.RECONVERGENT B3 ;  /* 0x0000000000037941 */ /* 0x000fea0003800200 */
.L_x_14176:
        /* <DEDUP_REMOVED lines=43> */
.L_x_14174:
[----:B------:R-:W-:Y:S05]  /*c0b0*/  BSYNC.RECONVERGENT B2 ;  /* 0x0000000000027941 */ /* 0x000fea0003800200 */
.L_x_14173:
[----:B------:R-:W-:Y:S01]  /*c0c0*/  I2FP.F32.U32 R3, R3 ;  /* 0x0000000300037245 */ /* 0x000fe20000201000 */
[----:B------:R-:W-:Y:S01]  /*c0d0*/  BSSY.RECONVERGENT B2, `(.L_x_14178) ;  /* 0x000004e000027945 */ /* 0x000fe20003800200 */
[----:B------:R-:W-:Y:S01]  /*c0e0*/  SHF.L.U32 R132, R80, 0x10, RZ ;  /* 0x0000001050847819 */ /* 0x000fe200000006ff */
[----:B------:R-:W-:Y:S01]  /*c0f0*/  IMAD.MOV.U32 R134, RZ, RZ, 0x2 ;  /* 0x00000002ff867424 */ /* 0x000fe200078e00ff */
[----:B------:R-:W-:Y:S01]  /*c100*/  ISETP.NE.AND P1, PT, R133, 0x1, PT ;  /* 0x000000018500780c */ /* 0x000fe20003f25270 */
[----:B------:R-:W-:Y:S01]  /*c110*/  FFMA.FTZ R80, R3, R138, 1.1641532182693481445e-10 ;  /* 0x2f00000003507423 */ /* 0x000fe2000001008a */
[----:B------:R-:W-:Y:S02]  /*c120*/  IMAD.MOV.U32 R3, RZ, RZ, R20 ;  /* 0x000000ffff037224 */ /* 0x000fe400078e0014 */
[----:B------:R-:W-:Y:S02]  /*c130*/  FMUL.FTZ R132, R132, R127 ;  /* 0x0000007f84847220 */ /* 0x000fe40000410000 */
        /* <DEDUP_REMOVED lines=14> */
.L_x_14180:
        /* <DEDUP_REMOVED lines=13> */
.L_x_14182:
[----:B------:R-:W-:Y:S05]  /*c2f0*/  BSYNC.RECONVERGENT B3 ;  /* 0x0000000000037941 */ /* 0x000fea0003800200 */
.L_x_14181:
        /* <DEDUP_REMOVED lines=43> */
.L_x_14179:
[----:B------:R-:W-:Y:S05]  /*c5b0*/  BSYNC.RECONVERGENT B2 ;  /* 0x0000000000027941 */ /* 0x000fea0003800200 */
.L_x_14178:
        /* <DEDUP_REMOVED lines=23> */
.L_x_14185:
        /* <DEDUP_REMOVED lines=13> */
.L_x_14187:
[----:B------:R-:W-:Y:S05]  /*c800*/  BSYNC.RECONVERGENT B3 ;  /* 0x0000000000037941 */ /* 0x000fea0003800200 */
.L_x_14186:
        /* <DEDUP_REMOVED lines=43> */
.L_x_14184:
[----:B------:R-:W-:Y:S05]  /*cac0*/  BSYNC.RECONVERGENT B2 ;  /* 0x0000000000027941 */ /* 0x000fea0003800200 */
.L_x_14183:
        /* <DEDUP_REMOVED lines=22> */
.L_x_14190:
        /* <DEDUP_REMOVED lines=13> */
.L_x_14192:
[----:B------:R-:W-:Y:S05]  /*cd00*/  BSYNC.RECONVERGENT B3 ;  /* 0x0000000000037941 */ /* 0x000fea0003800200 */
.L_x_14191:
        /* <DEDUP_REMOVED lines=43> */
.L_x_14189:
[----:B------:R-:W-:Y:S05]  /*cfc0*/  BSYNC.RECONVERGENT B2 ;  /* 0x0000000000027941 */ /* 0x000fea0003800200 */
.L_x_14188:
        /* <DEDUP_REMOVED lines=8> */
[----:B------:R-:W-:-:S05]  /*d050*/  FMUL.FTZ R132, R132, R129 ;  /* 0x0000008184847220 */ /* 0x000fca0000410000 */
[----:B------:R-:W-:Y:S01]  /*d060*/  FSEL R3, R132, RZ, !P3 ;  /* 0x000000ff84037208 */ /* 0x000fe20005800000 */
[----:B------:R-:W-:Y:S01]  /*d070*/  IMAD.MOV.U32 R132, RZ, RZ, 0x2 ;  /* 0x00000002ff847424 */ /* 0x000fe200078e00ff */
        /* <DEDUP_REMOVED lines=12> */
.L_x_14195:
        /* <DEDUP_REMOVED lines=13> */
.L_x_14197:
[----:B------:R-:W-:Y:S05]  /*d210*/  BSYNC.RECONVERGENT B3 ;  /* 0x0000000000037941 */ /* 0x000fea0003800200 */
.L_x_14196:
        /* <DEDUP_REMOVED lines=43> */
.L_x_14194:
[----:B------:R-:W-:Y:S05]  /*d4d0*/  BSYNC.RECONVERGENT B2 ;  /* 0x0000000000027941 */ /* 0x000fea0003800200 */
.L_x_14193:
        /* <DEDUP_REMOVED lines=22> */
.L_x_14200:
        /* <DEDUP_REMOVED lines=13> */
.L_x_14202:
[----:B------:R-:W-:Y:S05]  /*d710*/  BSYNC.RECONVERGENT B3 ;  /* 0x0000000000037941 */ /* 0x000fea0003800200 */
.L_x_14201:
        /* <DEDUP_REMOVED lines=43> */
.L_x_14199:
[----:B------:R-:W-:Y:S05]  /*d9d0*/  BSYNC.RECONVERGENT B2 ;  /* 0x0000000000027941 */ /* 0x000fea0003800200 */
.L_x_14198:
        /* <DEDUP_REMOVED lines=23> */
.L_x_14205:
        /* <DEDUP_REMOVED lines=15> */
.L_x_14207:
[----:B------:R-:W-:Y:S05]  /*dc40*/  BSYNC.RECONVERGENT B3 ;  /* 0x0000000000037941 */ /* 0x000fea0003800200 */
.L_x_14206:
        /* <DEDUP_REMOVED lines=43> */
.L_x_14204:
[----:B------:R-:W-:Y:S05]  /*df00*/  BSYNC.RECONVERGENT B2 ;  /* 0x0000000000027941 */ /* 0x000fea0003800200 */
.L_x_14203:
[----:B------:R-:W-:Y:S02]  /*df10*/  I2FP.F32.U32 R101, R101 ;  /* 0x0000006500657245 */ /* 0x000fe40000201000 */
[----:B------:R-:W-:-:S03]  /*df20*/  SHF.L.U32 R100, R83, 0x10, RZ ;  /* 0x0000001053647819 */ /* 0x000fc600000006ff */
[----:B------:R-:W-:Y:S02]  /*df30*/  FFMA.FTZ R138, R101, R138, 1.1641532182693481445e-10 ;  /* 0x2f000000658a7423 */ /* 0x000fe4000001008a */
[----:B------:R-:W-:-:S03]  /*df40*/  FMUL.FTZ R100, R100, R127 ;  /* 0x0000007f64647220 */ /* 0x000fc60000410000 */
[----:B------:R-:W-:Y:S01]  /*df50*/  FSETP.GTU.FTZ.AND P6, PT, R138, R131, PT ;  /* 0x000000838a00720b */ /* 0x000fe20003fdc000 */
[----:B------:R-:W-:-:S05]  /*df60*/  FMUL.FTZ R100, R100, R129 ;  /* 0x0000008164647220 */ /* 0x000fca0000410000 */
[----:B------:R-:W-:Y:S02]  /*df70*/  FSEL R100, R100, RZ, !P6 ;  /* 0x000000ff64647208 */ /* 0x000fe40007000000 */
[----:B------:R-:W-:-:S03]  /*df80*/  PLOP3.LUT P6, PT, P6, PT, PT, 0x8, 0x80 ;  /* 0x000000000080781c */ /* 0x000fc600037ce170 */
[----:B------:R-:W-:Y:S01]  /*df90*/  FADD.FTZ R83, R103, R100 ;  /* 0x0000006467537221 */ /* 0x000fe20000010000 */
[----:B------:R-:W-:Y:S09]  /*dfa0*/  BRA `(.L_x_14208) ;  /* 0x0000002400f87947 */ /* 0x000ff20003800000 */
.L_x_14167:
        /* <DEDUP_REMOVED lines=16> */
.L_x_14211:
        /* <DEDUP_REMOVED lines=13> */
.L_x_14213:
[----:B------:R-:W-:Y:S05]  /*e180*/  BSYNC.RECONVERGENT B3 ;  /* 0x0000000000037941 */ /* 0x000fea0003800200 */
.L_x_14212:
        /* <DEDUP_REMOVED lines=42> */
.L_x_14210:
[----:B------:R-:W-:Y:S05]  /*e430*/  BSYNC.RECONVERGENT B2 ;  /* 0x0000000000027941 */ /* 0x000fea0003800200 */
.L_x_14209:
[----:B------:R-:W0:Y:S01]  /*e440*/  LDC R103, c[0x0][0x404] ;  /* 0x00010100ff677b82 */ /* 0x000e220000000800 */
[----:B------:R-:W-:Y:S01]  /*e450*/  ISETP.NE.AND P0, PT, R77, 0x1, PT ;  /* 0x000000014d00780c */ /* 0x000fe20003f05270 */
[----:B------:R-:W-:Y:S01]  /*e460*/  IMAD.MOV.U32 R132, RZ, RZ, 0x2f800000 ;  /* 0x2f800000ff847424 */ /* 0x000fe200078e00ff */
[----:B------:R-:W-:Y:S01]  /*e470*/  I2FP.F32.U32 R3, R76 ;  /* 0x0000004c00037245 */ /* 0x000fe20000201000 */
[----:B------:R-:W-:Y:S01]  /*e480*/  BSSY.RECONVERGENT B2, `(.L_x_14214) ;  /* 0x000004d000027945 */ /* 0x000fe20003800200 */
[C---:B-----5:R-:W-:Y:S01]  /*e490*/  SHF.L.U32 R76, R80.reuse, 0x10, RZ ;  /* 0x00000010504c7819 */ /* 0x060fe200000006ff */
[----:B------:R-:W-:Y:S01]  /*e4a0*/  IMAD.MOV.U32 R78, RZ, RZ, 0x2 ;  /* 0x00000002ff4e7424 */ /* 0x000fe200078e00ff */
[----:B------:R-:W-:Y:S01]  /*e4b0*/  PRMT R80, R80, 0x7632, R80 ;  /* 0x0000763250507816 */ /* 0x000fe20000000050 */
[----:B------:R-:W1:Y:S01]  /*e4c0*/  LDC R102, c[0x0][0x408] ;  /* 0x00010200ff667b82 */ /* 0x000e620000000800 */
[----:B------:R-:W-:Y:S01]  /*e4d0*/  FFMA.FTZ R18, R3, R132, 1.1641532182693481445e-10 ;  /* 0x2f00000003127423 */ /* 0x000fe20000010084 */
[----:B------:R-:W-:Y:S01]  /*e4e0*/  FMUL.FTZ R133, R76, R127 ;  /* 0x0000007f4c857220 */ /* 0x000fe20000410000 */
[----:B------:R-:W-:-:S03]  /*e4f0*/  IMAD.MOV.U32 R3, RZ, RZ, R20 ;  /* 0x000000ffff037224 */ /* 0x000fc600078e0014 */
[----:B0-----:R-:W-:-:S04]  /*e500*/  FSETP.LE.FTZ.AND P1, PT, R18, R103, PT ;  /* 0x000000671200720b */ /* 0x001fc80003f33000 */
[----:B------:R-:W-:Y:S01]  /*e510*/  P2R R18, PR, RZ, 0x2 ;  /* 0x00000002ff127803 */ /* 0x000fe20000000000 */
[----:B-1----:R-:W-:Y:S01]  /*e520*/  FMUL.FTZ R133, R133, R102 ;  /* 0x0000006685857220 */ /* 0x002fe20000410000 */
        /* <DEDUP_REMOVED lines=9> */
.L_x_14216:
        /* <DEDUP_REMOVED lines=13> */
.L_x_14218:
[----:B------:R-:W-:Y:S05]  /*e690*/  BSYNC.RECONVERGENT B3 ;  /* 0x0000000000037941 */ /* 0x000fea0003800200 */
.L_x_14217:
        /* <DEDUP_REMOVED lines=43> */
.L_x_14215:
[----:B------:R-:W-:Y:S05]  /*e950*/  BSYNC.RECONVERGENT B2 ;  /* 0x0000000000027941 */ /* 0x000fea0003800200 */
.L_x_14214:
[----:B------:R-:W-:Y:S01]  /*e960*/  ISETP.NE.AND P1, PT, R78, 0x1, PT ;  /* 0x000000014e00780c */ /* 0x000fe20003f25270 */
[----:B------:R-:W-:Y:S01]  /*e970*/  BSSY.RECONVERGENT B2, `(.L_x_14219) ;  /* 0x000004b000027945 */ /* 0x000fe20003800200 */
[----:B------:R-:W-:Y:S01]  /*e980*/  I2FP.F32.U32 R3, R3 ;  /* 0x0000000300037245 */ /* 0x000fe20000201000 */
[----:B------:R-:W-:Y:S01]  /*e990*/  IMAD.MOV.U32 R77, RZ, RZ, 0x2 ;  /* 0x00000002ff4d7424 */ /* 0x000fe200078e00ff */
[----:B------:R-:W-:-:S03]  /*e9a0*/  SHF.L.U32 R80, R80, 0x10, RZ ;  /* 0x0000001050507819 */ /* 0x000fc600000006ff */
[----:B------:R-:W-:Y:S01]  /*e9b0*/  FFMA.FTZ R76, R3, R132, 1.1641532182693481445e-10 ;  /* 0x2f000000034c7423 */ /* 0x000fe20000010084 */
[----:B------:R-:W-:Y:S02]  /*e9c0*/  IMAD.MOV.U32 R3, RZ, RZ, R20 ;  /* 0x000000ffff037224 */ /* 0x000fe400078e0014 */
[----:B------:R-:W-:Y:S02]  /*e9d0*/  FMUL.FTZ R129, R80, R127 ;  /* 0x0000007f50817220 */ /* 0x000fe40000410000 */
[----:B------:R-:W-:Y:S02]  /*e9e0*/  FSETP.LE.FTZ.AND P0, PT, R76, R103, PT ;  /* 0x000000674c00720b */ /* 0x000fe40003f13000 */
[----:B------:R-:W-:Y:S01]  /*e9f0*/  FMUL.FTZ R129, R129, R102 ;  /* 0x0000006681817220 */ /* 0x000fe20000410000 */
        /* <DEDUP_REMOVED lines=9> */
.L_x_14221:
        /* <DEDUP_REMOVED lines=13> */
.L_x_14223:
[----:B------:R-:W-:Y:S05]  /*eb60*/  BSYNC.RECONVERGENT B3 ;  /* 0x0000000000037941 */ /* 0x000fea0003800200 */
.L_x_14222:
        /* <DEDUP_REMOVED lines=43> */
.L_x_14220:
[----:B------:R-:W-:Y:S05]  /*ee20*/  BSYNC.RECONVERGENT B2 ;  /* 0x0000000000027941 */ /* 0x000fea0003800200 */
.L_x_14219:
[----:B------:R-:W-:Y:S01]  /*ee30*/  ISETP.NE.AND P2, PT, R77, 0x1, PT ;  /* 0x000000014d00780c */ /* 0x000fe20003f45270 */
[----:B------:R-:W-:Y:S01]  /*ee40*/  BSSY.RECONVERGENT B2, `(.L_x_14224) ;  /* 0x000004c000027945 */ /* 0x000fe20003800200 */
[----:B------:R-:W-:Y:S02]  /*ee50*/  I2FP.F32.U32 R3, R3 ;  /* 0x0000000300037245 */ /* 0x000fe40000201000 */
[C---:B------:R-:W-:Y:S02]  /*ee60*/  SHF.L.U32 R78, R81.reuse, 0x10, RZ ;  /* 0x00000010514e7819 */ /* 0x040fe400000006ff */
[----:B------:R-:W-:Y:S01]  /*ee70*/  PRMT R100, R81, 0x7632, R100 ;  /* 0x0000763251647816 */ /* 0x000fe20000000064 */
[----:B------:R-:W-:Y:S01]  /*ee80*/  FFMA.FTZ R76, R3, R132, 1.1641532182693481445e-10 ;  /* 0x2f000000034c7423 */ /* 0x000fe20000010084 */
[----:B------:R-:W-:Y:S02]  /*ee90*/  IMAD.MOV.U32 R3, RZ, RZ, R20 ;  /* 0x000000ffff037224 */ /* 0x000fe400078e0014 */
[----:B------:R-:W-:Y:S01]  /*eea0*/  FMUL.FTZ R131, R78, R127 ;  /* 0x0000007f4e837220 */ /* 0x000fe20000410000 */
[----:B------:R-:W-:Y:S01]  /*eeb0*/  IMAD.MOV.U32 R78, RZ, RZ, 0x2 ;  /* 0x00000002ff4e7424 */ /* 0x000fe200078e00ff */
[----:B------:R-:W-:-:S02]  /*eec0*/  FSETP.LE.FTZ.AND P1, PT, R76, R103, PT ;  /* 0x000000674c00720b */ /* 0x000fc40003f33000 */
        /* <DEDUP_REMOVED lines=10> */
.L_x_14226:
        /* <DEDUP_REMOVED lines=13> */
.L_x_14228:
[----:B------:R-:W-:Y:S05]  /*f040*/  BSYNC.RECONVERGENT B3 ;  /* 0x0000000000037941 */ /* 0x000fea0003800200 */
.L_x_14227:
        /* <DEDUP_REMOVED lines=43> */
.L_x_14225:
[----:B------:R-:W-:Y:S05]  /*f300*/  BSYNC.RECONVERGENT B2 ;  /* 0x0000000000027941 */ /* 0x000fea0003800200 */
.L_x_14224:
[----:B------:R-:W-:Y:S01]  /*f310*/  ISETP.NE.AND P3, PT, R78, 0x1, PT ;  /* 0x000000014e00780c */ /* 0x000fe20003f65270 */
[----:B------:R-:W-:Y:S01]  /*f320*/  BSSY.RECONVERGENT B2, `(.L_x_14229) ;  /* 0x000004b000027945 */ /* 0x000fe20003800200 */
[----:B------:R-:W-:Y:S01]  /*f330*/  I2FP.F32.U32 R3, R3 ;  /* 0x0000000300037245 */ /* 0x000fe20000201000 */
[----:B------:R-:W-:Y:S01]  /*f340*/  IMAD.MOV.U32 R79, RZ, RZ, 0x2 ;  /* 0x00000002ff4f7424 */ /* 0x000fe200078e00ff */
[----:B------:R-:W-:Y:S01]  /*f350*/  SHF.L.U32 R100, R100, 0x10, RZ ;  /* 0x0000001064647819 */ /* 0x000fe200000006ff */
[----:B------:R-:W-:Y:S02]  /*f360*/  IMAD.MOV.U32 R77, RZ, RZ, R20 ;  /* 0x000000ffff4d7224 */ /* 0x000fe400078e0014 */
[----:B------:R-:W-:Y:S02]  /*f370*/  FFMA.FTZ R76, R3, R132, 1.1641532182693481445e-10 ;  /* 0x2f000000034c7423 */ /* 0x000fe40000010084 */
[----:B------:R-:W-:-:S03]  /*f380*/  FMUL.FTZ R3, R100, R127 ;  /* 0x0000007f64037220 */ /* 0x000fc60000410000 */
[----:B------:R-:W-:Y:S01]  /*f390*/  FSETP.LE.FTZ.AND P2, PT, R76, R103, PT ;  /* 0x000000674c00720b */ /* 0x000fe20003f53000 */
        /* <DEDUP_REMOVED lines=10> */
.L_x_14231:
        /* <DEDUP_REMOVED lines=13> */
.L_x_14233:
[----:B------:R-:W-:Y:S05]  /*f510*/  BSYNC.RECONVERGENT B3 ;  /* 0x0000000000037941 */ /* 0x000fea0003800200 */
.L_x_14232:
        /* <DEDUP_REMOVED lines=43> */
.L_x_14230:
[----:B------:R-:W-:Y:S05]  /*f7d0*/  BSYNC.RECONVERGENT B2 ;  /* 0x0000000000027941 */ /* 0x000fea0003800200 */
.L_x_14229:
[----:B------:R-:W-:Y:S01]  /*f7e0*/  ISETP.NE.AND P4, PT, R79, 0x1, PT ;  /* 0x000000014f00780c */ /* 0x000fe20003f85270 */
[----:B------:R-:W-:Y:S01]  /*f7f0*/  BSSY.RECONVERGENT B2, `(.L_x_14234) ;  /* 0x000004c000027945 */ /* 0x000fe20003800200 */
[----:B------:R-:W-:Y:S01]  /*f800*/  I2FP.F32.U32 R3, R77 ;  /* 0x0000004d00037245 */ /* 0x000fe20000201000 */
[----:B------:R-:W-:Y:S01]  /*f810*/  IMAD.MOV.U32 R77, RZ, RZ, 0x2 ;  /* 0x00000002ff4d7424 */ /* 0x000fe200078e00ff */
[C---:B------:R-:W-:Y:S02]  /*f820*/  SHF.L.U32 R78, R82.reuse, 0x10, RZ ;  /* 0x00000010524e7819 */ /* 0x040fe400000006ff */
[----:B------:R-:W-:Y:S01]  /*f830*/  PRMT R82, R82, 0x7632, R82 ;  /* 0x0000763252527816 */ /* 0x000fe20000000052 */
[----:B------:R-:W-:Y:S01]  /*f840*/  FFMA.FTZ R76, R3, R132, 1.1641532182693481445e-10 ;  /* 0x2f000000034c7423 */ /* 0x000fe20000010084 */
[----:B------:R-:W-:Y:S02]  /*f850*/  IMAD.MOV.U32 R3, RZ, RZ, R20 ;  /* 0x000000ffff037224 */ /* 0x000fe400078e0014 */
[----:B------:R-:W-:-:S02]  /*f860*/  FMUL.FTZ R101, R78, R127 ;  /* 0x0000007f4e657220 */ /* 0x000fc40000410000 */
        /* <DEDUP_REMOVED lines=11> */
.L_x_14236:
        /* <DEDUP_REMOVED lines=13> */
.L_x_14238:
[----:B------:R-:W-:Y:S05]  /*f9f0*/  BSYNC.RECONVERGENT B3 ;  /* 0x0000000000037941 */ /* 0x000fea0003800200 */
.L_x_14237:
        /* <DEDUP_REMOVED lines=43> */
.L_x_14235:
[----:B------:R-:W-:Y:S05]  /*fcb0*/  BSYNC.RECONVERGENT B2 ;  /* 0x0000000000027941 */ /* 0x000fea0003800200 */
.L_x_14234:
[----:B------:R-:W-:Y:S01]  /*fcc0*/  ISETP.NE.AND P5, PT, R77, 0x1, PT ;  /* 0x000000014d00780c */ /* 0x000fe20003fa5270 */
[----:B------:R-:W-:Y:S01]  /*fcd0*/  BSSY.RECONVERGENT B2, `(.L_x_14239) ;  /* 0x000004b000027945 */ /* 0x000fe20003800200 */
[----:B------:R-:W-:Y:S02]  /*fce0*/  I2FP.F32.U32 R3, R3 ;  /* 0x0000000300037245 */ /* 0x000fe40000201000 */
[----:B------:R-:W-:-:S03]  /*fcf0*/  SHF.L.U32 R82, R82, 0x10, RZ ;  /* 0x0000001052527819 */ /* 0x000fc600000006ff */
[----:B------:R-:W-:Y:S01]  /*fd00*/  FFMA.FTZ R76, R3, R132, 1.1641532182693481445e-10 ;  /* 0x2f000000034c7423 */ /* 0x000fe20000010084 */
[----:B------:R-:W-:Y:S02]  /*fd10*/  IMAD.MOV.U32 R3, RZ, RZ, R20 ;  /* 0x000000ffff037224 */ /* 0x000fe400078e0014 */
[----:B------:R-:W-:Y:S01]  /*fd20*/  FMUL.FTZ R81, R82, R127 ;  /* 0x0000007f52517220 */ /* 0x000fe20000410000 */
[----:B------:R-:W-:Y:S01]  /*fd30*/  IMAD.MOV.U32 R82, RZ, RZ, 0x2 ;  /* 0x00000002ff527424 */ /* 0x000fe200078e00ff */
        /* <DEDUP_REMOVED lines=11> */
.L_x_14241:
        /* <DEDUP_REMOVED lines=13> */
.L_x_14243:
[----:B------:R-:W-:Y:S05]  /*fec0*/  BSYNC.RECONVERGENT B3 ;  /* 0x0000000000037941 */ /* 0x000fea0003800200 */
.L_x_14242:
        /* <DEDUP_REMOVED lines=43> */
.L_x_14240:
[----:B------:R-:W-:Y:S05]  /*10180*/  BSYNC.RECONVERGENT B2 ;  /* 0x0000000000027941 */ /* 0x000fea0003800200 */
.L_x_14239:
[----:B------:R-:W-:Y:S01]  /*10190*/  ISETP.NE.AND P6, PT, R82, 0x1, PT ;  /* 0x000000015200780c */ /* 0x000fe20003fc5270 */
[----:B------:R-:W-:Y:S01]  /*101a0*/  BSSY.RECONVERGENT B2, `(.L_x_14244) ;  /* 0x000004e000027945 */ /* 0x000fe20003800200 */
[----:B------:R-:W-:Y:S01]  /*101b0*/  I2FP.F32.U32 R3, R3 ;  /* 0x0000000300037245 */ /* 0x000fe20000201000 */
[----:B------:R-:W-:Y:S01]  /*101c0*/  IMAD.MOV.U32 R77, RZ, RZ, R20 ;  /* 0x000000ffff4d7224 */ /* 0x000fe200078e0014 */
[C---:B------:R-:W-:Y:S02]  /*101d0*/  SHF.L.U32 R78, R83.reuse, 0x10, RZ ;  /* 0x00000010534e7819 */ /* 0x040fe400000006ff */
[----:B------:R-:W-:Y:S01]  /*101e0*/  PRMT R134, R83, 0x7632, R134 ;  /* 0x0000763253867816 */ /* 0x000fe20000000086 */
[----:B------:R-:W-:Y:S01]  /*101f0*/  FFMA.FTZ R76, R3, R132, 1.1641532182693481445e-10 ;  /* 0x2f000000034c7423 */ /* 0x000fe20000010084 */
[----:B------:R-:W-:Y:S02]  /*10200*/  IMAD.MOV.U32 R3, RZ, RZ, 0x2 ;  /* 0x00000002ff037424 */ /* 0x000fe400078e00ff */
        /* <DEDUP_REMOVED lines=12> */
.L_x_14246:
        /* <DEDUP_REMOVED lines=15> */
.L_x_14248:
[----:B------:R-:W-:Y:S05]  /*103c0*/  BSYNC.RECONVERGENT B3 ;  /* 0x0000000000037941 */ /* 0x000fea0003800200 */
.L_x_14247:
        /* <DEDUP_REMOVED lines=43> */
.L_x_14245:
[----:B------:R-:W-:Y:S05]  /*10680*/  BSYNC.RECONVERGENT B2 ;  /* 0x0000000000027941 */ /* 0x000fea0003800200 */
.L_x_14244:
[----:B------:R-:W-:Y:S02]  /*10690*/  I2FP.F32.U32 R77, R77 ;  /* 0x0000004d004d7245 */ /* 0x000fe40000201000 */
[----:B------:R-:W-:Y:S02]  /*106a0*/  SHF.L.U32 R134, R134, 0x10, RZ ;  /* 0x0000001086867819 */ /* 0x000fe400000006ff */
[----:B------:R-:W-:Y:S01]  /*106b0*/  ISETP.NE.AND P6, PT, R18, RZ, PT ;  /* 0x000000ff1200720c */ /* 0x000fe20003fc5270 */
[----:B------:R-:W-:Y:S01]  /*106c0*/  FFMA.FTZ R132, R77, R132, 1.1641532182693481445e-10 ;  /* 0x2f0000004d847423 */ /* 0x000fe20000010084 */
[----:B------:R-:W-:Y:S01]  /*106d0*/  FSEL R79, R80, RZ, P2 ;  /* 0x000000ff504f7208 */ /* 0x000fe20001000000 */
[----:B------:R-:W-:Y:S01]  /*106e0*/  FMUL.FTZ R77, R134, R127 ;  /* 0x0000007f864d7220 */ /* 0x000fe20000410000 */
[----:B------:R-:W-:Y:S02]  /*106f0*/  FSEL R76, R133, RZ, P6 ;  /* 0x000000ff854c7208 */ /* 0x000fe40003000000 */
[----:B------:R-:W-:Y:S01]  /*10700*/  FSETP.GTU.FTZ.AND P6, PT, R132, R103, PT ;  /* 0x000000678400720b */ /* 0x000fe20003fdc000 */
[----:B------:R-:W-:Y:S01]  /*10710*/  FMUL.FTZ R77, R77, R102 ;  /* 0x000000664d4d7220 */ /* 0x000fe20000410000 */
[----:B------:R-:W-:-:S02]  /*10720*/  FSEL R78, R131, RZ, P1 ;  /* 0x000000ff834e7208 */ /* 0x000fc40000800000 */
[----:B------:R-:W-:Y:S02]  /*10730*/  FSEL R80, R101, RZ, P3 ;  /* 0x000000ff65507208 */ /* 0x000fe40001800000 */
[----:B------:R-:W-:Y:S02]  /*10740*/  FSEL R83, R77, RZ, !P6 ;  /* 0x000000ff4d537208 */ /* 0x000fe40007000000 */
[----:B------:R-:W-:Y:S02]  /*10750*/  PLOP3.LUT P6, PT, P6, PT, PT, 0x8, 0x80 ;  /* 0x000000000080781c */ /* 0x000fe400037ce170 */
[----:B------:R-:W-:Y:S02]  /*10760*/  FSEL R77, R129, RZ, P0 ;  /* 0x000000ff814d7208 */ /* 0x000fe40000000000 */
[----:B------:R-:W-:Y:S02]  /*10770*/  FSEL R81, R81, RZ, P4 ;  /* 0x000000ff51517208 */ /* 0x000fe40002000000 */
[----:B------:R-:W-:-:S07]  /*10780*/  FSEL R82, R100, RZ, P5 ;  /* 0x000000ff64527208 */ /* 0x000fce0002800000 */
.L_x_14208:
        /* <DEDUP_REMOVED lines=20> */
[----:B------:R-:W-:-:S03]  /*108d0*/  VIADD R128, R128, 0x20 ;  /* 0x0000002080807836 */ /* 0x000fc60000000000 */
[----:B------:R0:W-:Y:S04]  /*108e0*/  STG.E.64 desc[UR8][R100.64], R132 ;  /* 0x0000008464007986 */ /* 0x0001e8000c101b08 */
.L_x_14166:
[----:B------:R-:W-:Y:S05]  /*108f0*/  BSYNC.RECONVERGENT B1 ;  /* 0x0000000000017941 */ /* 0x000fea0003800200 */
.L_x_14165:
        /* <DEDUP_REMOVED lines=30> */
.L_x_14254:
        /* <DEDUP_REMOVED lines=13> */
.L_x_14256:
[----:B------:R-:W-:Y:S05]  /*10bb0*/  BSYNC.RECONVERGENT B3 ;  /* 0x0000000000037941 */ /* 0x000fea0003800200 */
.L_x_14255:
        /* <DEDUP_REMOVED lines=42> */
.L_x_14253:
[----:B------:R-:W-:Y:S05]  /*10e60*/  BSYNC.RECONVERGENT B2 ;  /* 0x0000000000027941 */ /* 0x000fea0003800200 */
.L_x_14252:
        /* <DEDUP_REMOVED lines=27> */
.L_x_14259:
        /* <DEDUP_REMOVED lines=13> */
.L_x_14261:
[----:B------:R-:W-:Y:S05]  /*110f0*/  BSYNC.RECONVERGENT B3 ;  /* 0x0000000000037941 */ /* 0x000fea0003800200 */
.L_x_14260:
        /* <DEDUP_REMOVED lines=43> */
.L_x_14258:
[----:B------:R-:W-:Y:S05]  /*113b0*/  BSYNC.RECONVERGENT B2 ;  /* 0x0000000000027941 */ /* 0x000fea0003800200 */
.L_x_14257:
        /* <DEDUP_REMOVED lines=22> */
.L_x_14264:
        /* <DEDUP_REMOVED lines=13> */
.L_x_14266:
[----:B------:R-:W-:Y:S05]  /*115f0*/  BSYNC.RECONVERGENT B3 ;  /* 0x0000000000037941 */ /* 0x000fea0003800200 */
.L_x_14265:
        /* <DEDUP_REMOVED lines=43> */
.L_x_14263:
[----:B------:R-:W-:Y:S05]  /*118b0*/  BSYNC.RECONVERGENT B2 ;  /* 0x0000000000027941 */ /* 0x000fea0003800200 */
.L_x_14262:
        /* <DEDUP_REMOVED lines=23> */
.L_x_14269:
        /* <DEDUP_REMOVED lines=13> */
.L_x_14271:
[----:B------:R-:W-:Y:S05]  /*11b00*/  BSYNC.RECONVERGENT B3 ;  /* 0x0000000000037941 */ /* 0x000fea0003800200 */
.L_x_14270:
        /* <DEDUP_REMOVED lines=43> */
.L_x_14268:
[----:B------:R-:W-:Y:S05]  /*11dc0*/  BSYNC.RECONVERGENT B2 ;  /* 0x0000000000027941 */ /* 0x000fea0003800200 */
.L_x_14267:
        /* <DEDUP_REMOVED lines=22> */
.L_x_14274:
        /* <DEDUP_REMOVED lines=13> */
.L_x_14276:
[----:B------:R-:W-:Y:S05]  /*12000*/  BSYNC.RECONVERGENT B3 ;  /* 0x0000000000037941 */ /* 0x000fea0003800200 */
.L_x_14275:
        /* <DEDUP_REMOVED lines=43> */
.L_x_14273:
[----:B------:R-:W-:Y:S05]  /*122c0*/  BSYNC.RECONVERGENT B2 ;  /* 0x0000000000027941 */ /* 0x000fea0003800200 */
.L_x_14272:
        /* <DEDUP_REMOVED lines=10> */
[----:B------:R-:W-:Y:S01]  /*12370*/  HFMA2 R132, -RZ, RZ, 0, 1.1920928955078125e-07 ;  /* 0x00000002ff847431 */ /* 0x000fe200000001ff */
        /* <DEDUP_REMOVED lines=12> */
.L_x_14279:
        /* <DEDUP_REMOVED lines=13> */
.L_x_14281:
[----:B------:R-:W-:Y:S05]  /*12510*/  BSYNC.RECONVERGENT B3 ;  /* 0x0000000000037941 */ /* 0x000fea0003800200 */
.L_x_14280:
        /* <DEDUP_REMOVED lines=43> */
.L_x_14278:
[----:B------:R-:W-:Y:S05]  /*127d0*/  BSYNC.RECONVERGENT B2 ;  /* 0x0000000000027941 */ /* 0x000fea0003800200 */
.L_x_14277:
        /* <DEDUP_REMOVED lines=22> */
.L_x_14284:
        /* <DEDUP_REMOVED lines=13> */
.L_x_14286:
[----:B------:R-:W-:Y:S05]  /*12a10*/  BSYNC.RECONVERGENT B3 ;  /* 0x0000000000037941 */ /* 0x000fea0003800200 */
.L_x_14285:
        /* <DEDUP_REMOVED lines=43> */
.L_x_14283:
[----:B------:R-:W-:Y:S05]  /*12cd0*/  BSYNC.RECONVERGENT B2 ;  /* 0x0000000000027941 */ /* 0x000fea0003800200 */
.L_x_14282:
        /* <DEDUP_REMOVED lines=23> */
.L_x_14289:
        /* <DEDUP_REMOVED lines=15> */
.L_x_14291:
[----:B------:R-:W-:Y:S05]  /*12f40*/  BSYNC.RECONVERGENT B3 ;  /* 0x0000000000037941 */ /* 0x000fea0003800200 */
.L_x_14290:
        /* <DEDUP_REMOVED lines=43> */
.L_x_14288:
[----:B------:R-:W-:Y:S05]  /*13200*/  BSYNC.RECONVERGENT B2 ;  /* 0x0000000000027941 */ /* 0x000fea0003800200 */
.L_x_14287:
        /* <DEDUP_REMOVED lines=10> */
.L_x_14251:
        /* <DEDUP_REMOVED lines=16> */
.L_x_14295:
        /* <DEDUP_REMOVED lines=13> */
.L_x_14297:
[----:B------:R-:W-:Y:S05]  /*13480*/  BSYNC.RECONVERGENT B3 ;  /* 0x0000000000037941 */ /* 0x000fea0003800200 */
.L_x_14296:
        /* <DEDUP_REMOVED lines=42> */
.L_x_14294:
[----:B------:R-:W-:Y:S05]  /*13730*/  BSYNC.RECONVERGENT B2 ;  /* 0x0000000000027941 */ /* 0x000fea0003800200 */
.L_x_14293:
[----:B------:R-:W0:Y:S01]  /*13740*/  LDC R103, c[0x0][0x404] ;  /* 0x00010100ff677b82 */ /* 0x000e220000000800 */
[----:B------:R-:W-:Y:S01]  /*13750*/  HFMA2 R132, -RZ, RZ, 0.1171875, 0 ;  /* 0x2f800000ff847431 */ /* 0x000fe200000001ff */
[----:B------:R-:W-:Y:S01]  /*13760*/  ISETP.NE.AND P0, PT, R85, 0x1, PT ;  /* 0x000000015500780c */ /* 0x000fe20003f05270 */
[----:B------:R-:W-:Y:S01]  /*13770*/  BSSY.RECONVERGENT B2, `(.L_x_14298) ;  /* 0x000004e000027945 */ /* 0x000fe20003800200 */
[----:B------:R-:W-:Y:S01]  /*13780*/  I2FP.F32.U32 R3, R84 ;  /* 0x0000005400037245 */ /* 0x000fe20000201000 */
[C---:B-----5:R-:W-:Y:S01]  /*13790*/  IMAD.U32 R84, R88.reuse, 0x10000, RZ ;  /* 0x0001000058547824 */ /* 0x060fe200078e00ff */
[----:B------:R-:W-:Y:S02]  /*137a0*/  PRMT R88, R88, 0x7632, R88 ;  /* 0x0000763258587816 */ /* 0x000fe40000000058 */
[----:B------:R-:W1:Y:S01]  /*137b0*/  LDC R102, c[0x0][0x408] ;  /* 0x00010200ff667b82 */ /* 0x000e620000000800 */
[----:B------:R-:W-:Y:S01]  /*137c0*/  FMUL.FTZ R133, R84, R127 ;  /* 0x0000007f54857220 */ /* 0x000fe20000410000 */
[----:B------:R-:W-:Y:S01]  /*137d0*/  MOV R86, 0x2 ;  /* 0x0000000200567802 */ /* 0x000fe20000000f00 */
[----:B------:R-:W-:Y:S01]  /*137e0*/  FFMA.FTZ R18, R3, R132, 1.1641532182693481445e-10 ;  /* 0x2f00000003127423 */ /* 0x000fe20000010084 */
[----:B------:R-:W-:-:S04]  /*137f0*/  IMAD.MOV.U32 R3, RZ, RZ, R20 ;  /* 0x000000ffff037224 */ /* 0x000fc800078e0014 */
        /* <DEDUP_REMOVED lines=12> */
.L_x_14300:
        /* <DEDUP_REMOVED lines=13> */
.L_x_14302:
[----:B------:R-:W-:Y:S05]  /*13990*/  BSYNC.RECONVERGENT B3 ;  /* 0x0000000000037941 */ /* 0x000fea0003800200 */
.L_x_14301:
        /* <DEDUP_REMOVED lines=43> */
.L_x_14299:
[----:B------:R-:W-:Y:S05]  /*13c50*/  BSYNC.RECONVERGENT B2 ;  /* 0x0000000000027941 */ /* 0x000fea0003800200 */
.L_x_14298:
[----:B------:R-:W-:Y:S01]  /*13c60*/  ISETP.NE.AND P1, PT, R86, 0x1, PT ;  /* 0x000000015600780c */ /* 0x000fe20003f25270 */
[----:B------:R-:W-:Y:S01]  /*13c70*/  IMAD.U32 R88, R88, 0x10000, RZ ;  /* 0x0001000058587824 */ /* 0x000fe200078e00ff */
[----:B------:R-:W-:Y:S01]  /*13c80*/  I2FP.F32.U32 R3, R3 ;  /* 0x0000000300037245 */ /* 0x000fe20000201000 */
[----:B------:R-:W-:Y:S01]  /*13c90*/  BSSY.RECONVERGENT B2, `(.L_x_14303) ;  /* 0x0000049000027945 */ /* 0x000fe20003800200 */
[----:B------:R-:W-:Y:S01]  /*13ca0*/  MOV R85, 0x2 ;  /* 0x0000000200557802 */ /* 0x000fe20000000f00 */
[----:B------:R-:W-:Y:S02]  /*13cb0*/  FMUL.FTZ R129, R88, R127 ;  /* 0x0000007f58817220 */ /* 0x000fe40000410000 */
        /* <DEDUP_REMOVED lines=13> */
.L_x_14305:
        /* <DEDUP_REMOVED lines=13> */
.L_x_14307:
[----:B------:R-:W-:Y:S05]  /*13e60*/  BSYNC.RECONVERGENT B3 ;  /* 0x0000000000037941 */ /* 0x000fea0003800200 */
.L_x_14306:
        /* <DEDUP_REMOVED lines=43> */
.L_x_14304:
[----:B------:R-:W-:Y:S05]  /*14120*/  BSYNC.RECONVERGENT B2 ;  /* 0x0000000000027941 */ /* 0x000fea0003800200 */
.L_x_14303:
[----:B------:R-:W-:Y:S01]  /*14130*/  ISETP.NE.AND P2, PT, R85, 0x1, PT ;  /* 0x000000015500780c */ /* 0x000fe20003f45270 */
[C---:B------:R-:W-:Y:S01]  /*14140*/  IMAD.U32 R86, R89.reuse, 0x10000, RZ ;  /* 0x0001000059567824 */ /* 0x040fe200078e00ff */
[----:B------:R-:W-:Y:S01]  /*14150*/  I2FP.F32.U32 R3, R3 ;  /* 0x0000000300037245 */ /* 0x000fe20000201000 */
[----:B------:R-:W-:Y:S01]  /*14160*/  BSSY.RECONVERGENT B2, `(.L_x_14308) ;  /* 0x000004a000027945 */ /* 0x000fe20003800200 */
[----:B------:R-:W-:Y:S01]  /*14170*/  PRMT R100, R89, 0x7632, R100 ;  /* 0x0000763259647816 */ /* 0x000fe20000000064 */
[----:B------:R-:W-:Y:S01]  /*14180*/  FMUL.FTZ R131, R86, R127 ;  /* 0x0000007f56837220 */ /* 0x000fe20000410000 */
[----:B------:R-:W-:Y:S01]  /*14190*/  MOV R86, 0x2 ;  /* 0x0000000200567802 */ /* 0x000fe20000000f00 */
        /* <DEDUP_REMOVED lines=13> */
.L_x_14310:
        /* <DEDUP_REMOVED lines=13> */
.L_x_14312:
[----:B------:R-:W-:Y:S05]  /*14340*/  BSYNC.RECONVERGENT B3 ;  /* 0x0000000000037941 */ /* 0x000fea0003800200 */
.L_x_14311:
        /* <DEDUP_REMOVED lines=43> */
.L_x_14309:
[----:B------:R-:W-:Y:S05]  /*14600*/  BSYNC.RECONVERGENT B2 ;  /* 0x0000000000027941 */ /* 0x000fea0003800200 */
.L_x_14308:
[----:B------:R-:W-:Y:S01]  /*14610*/  ISETP.NE.AND P3, PT, R86, 0x1, PT ;  /* 0x000000015600780c */ /* 0x000fe20003f65270 */
[----:B------:R-:W-:Y:S01]  /*14620*/  IMAD.U32 R100, R100, 0x10000, RZ ;  /* 0x0001000064647824 */ /* 0x000fe200078e00ff */
[----:B------:R-:W-:Y:S01]  /*14630*/  I2FP.F32.U32 R3, R3 ;  /* 0x0000000300037245 */ /* 0x000fe20000201000 */
[----:B------:R-:W-:Y:S01]  /*14640*/  BSSY.RECONVERGENT B2, `(.L_x_14313) ;  /* 0x0000049000027945 */ /* 0x000fe20003800200 */
[----:B------:R-:W-:Y:S01]  /*14650*/  MOV R87, 0x2 ;  /* 0x0000000200577802 */ /* 0x000fe20000000f00 */
[----:B------:R-:W-:Y:S02]  /*14660*/  IMAD.MOV.U32 R85, RZ, RZ, R20 ;  /* 0x000000ffff557224 */ /* 0x000fe400078e0014 */
[----:B------:R-:W-:Y:S01]  /*14670*/  FFMA.FTZ R84, R3, R132, 1.1641532182693481445e-10 ;  /* 0x2f00000003547423 */ /* 0x000fe20000010084 */
[----:B------:R-:W-:-:S04]  /*14680*/  FMUL.FTZ R3, R100, R127 ;  /* 0x0000007f64037220 */ /* 0x000fc80000410000 */
[----:B------:R-:W-:Y:S01]  /*14690*/  FMUL.FTZ R88, R3, R102 ;  /* 0x0000006603587220 */ /* 0x000fe20000410000 */
        /* <DEDUP_REMOVED lines=10> */
.L_x_14315:
        /* <DEDUP_REMOVED lines=13> */
.L_x_14317:
[----:B------:R-:W-:Y:S05]  /*14810*/  BSYNC.RECONVERGENT B3 ;  /* 0x0000000000037941 */ /* 0x000fea0003800200 */
.L_x_14316:
        /* <DEDUP_REMOVED lines=43> */
.L_x_14314:
[----:B------:R-:W-:Y:S05]  /*14ad0*/  BSYNC.RECONVERGENT B2 ;  /* 0x0000000000027941 */ /* 0x000fea0003800200 */
.L_x_14313:
        /* <DEDUP_REMOVED lines=20> */
.L_x_14320:
        /* <DEDUP_REMOVED lines=13> */
.L_x_14322:
[----:B------:R-:W-:Y:S05]  /*14cf0*/  BSYNC.RECONVERGENT B3 ;  /* 0x0000000000037941 */ /* 0x000fea0003800200 */
.L_x_14321:
        /* <DEDUP_REMOVED lines=43> */
.L_x_14319:
[----:B------:R-:W-:Y:S05]  /*14fb0*/  BSYNC.RECONVERGENT B2 ;  /* 0x0000000000027941 */ /* 0x000fea0003800200 */
.L_x_14318:
[----:B------:R-:W-:Y:S01]  /*14fc0*/  ISETP.NE.AND P5, PT, R85, 0x1, PT ;  /* 0x000000015500780c */ /* 0x000fe20003fa5270 */
[----:B------:R-:W-:Y:S01]  /*14fd0*/  IMAD.U32 R90, R90, 0x10000, RZ ;  /* 0x000100005a5a7824 */ /* 0x000fe200078e00ff */
[----:B------:R-:W-:Y:S01]  /*14fe0*/  I2FP.F32.U32 R3, R3 ;  /* 0x0000000300037245 */ /* 0x000fe20000201000 */
[----:B------:R-:W-:Y:S02]  /*14ff0*/  BSSY.RECONVERGENT B2, `(.L_x_14323) ;  /* 0x0000049000027945 */ /* 0x000fe40003800200 */
        /* <DEDUP_REMOVED lines=15> */
.L_x_14325:
        /* <DEDUP_REMOVED lines=13> */
.L_x_14327:
[----:B------:R-:W-:Y:S05]  /*151c0*/  BSYNC.RECONVERGENT B3 ;  /* 0x0000000000037941 */ /* 0x000fea0003800200 */
.L_x_14326:
        /* <DEDUP_REMOVED lines=43> */
.L_x_14324:
[----:B------:R-:W-:Y:S05]  /*15480*/  BSYNC.RECONVERGENT B2 ;  /* 0x0000000000027941 */ /* 0x000fea0003800200 */
.L_x_14323:
        /* <DEDUP_REMOVED lines=8> */
[----:B------:R-:W-:Y:S01]  /*15510*/  MOV R3, 0x2 ;  /* 0x0000000200037802 */ /* 0x000fe20000000f00 */
[----:B------:R-:W-:-:S03]  /*15520*/  FMUL.FTZ R100, R87, R102 ;  /* 0x0000006657647220 */ /* 0x000fc60000410000 */
        /* <DEDUP_REMOVED lines=10> */
.L_x_14330:
        /* <DEDUP_REMOVED lines=15> */
.L_x_14332:
[----:B------:R-:W-:Y:S05]  /*156c0*/  BSYNC.RECONVERGENT B3 ;  /* 0x0000000000037941 */ /* 0x000fea0003800200 */
.L_x_14331:
        /* <DEDUP_REMOVED lines=43> */
.L_x_14329:
[----:B------:R-:W-:Y:S05]  /*15980*/  BSYNC.RECONVERGENT B2 ;  /* 0x0000000000027941 */ /* 0x000fea0003800200 */
.L_x_14328:
        /* <DEDUP_REMOVED lines=16> */
.L_x_14292:
        /* <DEDUP_REMOVED lines=18> */
[----:B-1----:R-:W-:-:S03]  /*15bb0*/  IMAD.WIDE.U32 R100, R128, 0x8, R100 ;  /* 0x0000000880647825 */ /* 0x002fc600078e0064 */
[----:B------:R0:W-:Y:S01]  /*15bc0*/  STG.E.128 desc[UR8][R102.64+0x10], R88 ;  /* 0x0000105866007986 */ /* 0x0001e2000c101d08 */
[----:B------:R-:W-:-:S03]  /*15bd0*/  VIADD R128, R128, 0x20 ;  /* 0x0000002080807836 */ /* 0x000fc60000000000 */
[----:B------:R0:W-:Y:S04]  /*15be0*/  STG.E.64 desc[UR8][R100.64], R132 ;  /* 0x0000008464007986 */ /* 0x0001e8000c101b08 */
.L_x_14250:
[----:B------:R-:W-:Y:S05]  /*15bf0*/  BSYNC.RECONVERGENT B1 ;  /* 0x0000000000017941 */ /* 0x000fea0003800200 */
.L_x_14249:
        /* <DEDUP_REMOVED lines=16> */
[----:B------:R-:W-:Y:S02]  /*15d00*/  HFMA2 R134, -RZ, RZ, 0, 1.1920928955078125e-07 ;  /* 0x00000002ff867431 */ /* 0x000fe400000001ff */
[----:B------:R-:W-:Y:S01]  /*15d10*/  IMAD.MOV.U32 R135, RZ, RZ, R20 ;  /* 0x000000ffff877224 */ /* 0x000fe200078e0014 */
[----:B------:R-:W-:-:S08]  /*15d20*/  MOV R130, R18 ;  /* 0x0000001200827202 */ /* 0x000fd00000000f00 */
[----:B0-----:R-:W-:Y:S05]  /*15d30*/  @!P0 BRA `(.L_x_14337) ;  /* 0x0000000400088947 */ /* 0x001fea0003800000 */
        /* <DEDUP_REMOVED lines=10> */
.L_x_14338:
        /* <DEDUP_REMOVED lines=13> */
.L_x_14340:
[----:B------:R-:W-:Y:S05]  /*15eb0*/  BSYNC.RECONVERGENT B3 ;  /* 0x0000000000037941 */ /* 0x000fea0003800200 */
.L_x_14339:
        /* <DEDUP_REMOVED lines=42> */
.L_x_14337:
[----:B------:R-:W-:Y:S05]  /*16160*/  BSYNC.RECONVERGENT B2 ;  /* 0x0000000000027941 */ /* 0x000fea0003800200 */
.L_x_14336:
        /* <DEDUP_REMOVED lines=27> */
.L_x_14343:
        /* <DEDUP_REMOVED lines=13> */
.L_x_14345:
[----:B------:R-:W-:Y:S05]  /*163f0*/  BSYNC.RECONVERGENT B3 ;  /* 0x0000000000037941 */ /* 0x000fea0003800200 */
.L_x_14344:
        /* <DEDUP_REMOVED lines=43> */
.L_x_14342:
[----:B------:R-:W-:Y:S05]  /*166b0*/  BSYNC.RECONVERGENT B2 ;  /* 0x0000000000027941 */ /* 0x000fea0003800200 */
.L_x_14341:
        /* <DEDUP_REMOVED lines=22> */
.L_x_14348:
        /* <DEDUP_REMOVED lines=13> */
.L_x_14350:
[----:B------:R-:W-:Y:S05]  /*168f0*/  BSYNC.RECONVERGENT B3 ;  /* 0x0000000000037941 */ /* 0x000fea0003800200 */
.L_x_14349:
        /* <DEDUP_REMOVED lines=43> */
.L_x_14347:
[----:B------:R-:W-:Y:S05]  /*16bb0*/  BSYNC.RECONVERGENT B2 ;  /* 0x0000000000027941 */ /* 0x000fea0003800200 */
.L_x_14346:
        /* <DEDUP_REMOVED lines=23> */
.L_x_14353:
        /* <DEDUP_REMOVED lines=13> */
.L_x_14355:
[----:B------:R-:W-:Y:S05]  /*16e00*/  BSYNC.RECONVERGENT B3 ;  /* 0x0000000000037941 */ /* 0x000fea0003800200 */
.L_x_14354:
        /* <DEDUP_REMOVED lines=43> */
.L_x_14352:
[----:B------:R-:W-:Y:S05]  /*170c0*/  BSYNC.RECONVERGENT B2 ;  /* 0x0000000000027941 */ /* 0x000fea0003800200 */
.L_x_14351:
        /* <DEDUP_REMOVED lines=22> */
.L_x_14358:
        /* <DEDUP_REMOVED lines=13> */
.L_x_14360:
[----:B------:R-:W-:Y:S05]  /*17300*/  BSYNC.RECONVERGENT B3 ;  /* 0x0000000000037941 */ /* 0x000fea0003800200 */
.L_x_14359:
        /* <DEDUP_REMOVED lines=43> */
.L_x_14357:
[----:B------:R-:W-:Y:S05]  /*175c0*/  BSYNC.RECONVERGENT B2 ;  /* 0x0000000000027941 */ /* 0x000fea0003800200 */
.L_x_14356:
        /* <DEDUP_REMOVED lines=23> */
.L_x_14363:
        /* <DEDUP_REMOVED lines=13> */
.L_x_14365:
[----:B------:R-:W-:Y:S05]  /*17810*/  BSYNC.RECONVERGENT B3 ;  /* 0x0000000000037941 */ /* 0x000fea0003800200 */
.L_x_14364:
        /* <DEDUP_REMOVED lines=43> */
.L_x_14362:
[----:B------:R-:W-:Y:S05]  /*17ad0*/  BSYNC.RECONVERGENT B2 ;  /* 0x0000000000027941 */ /* 0x000fea0003800200 */
.L_x_14361:
        /* <DEDUP_REMOVED lines=22> */
.L_x_14368:
        /* <DEDUP_REMOVED lines=13> */
.L_x_14370:
[----:B------:R-:W-:Y:S05]  /*17d10*/  BSYNC.RECONVERGENT B3 ;  /* 0x0000000000037941 */ /* 0x000fea0003800200 */
.L_x_14369:
        /* <DEDUP_REMOVED lines=43> */
.L_x_14367:
[----:B------:R-:W-:Y:S05]  /*17fd0*/  BSYNC.RECONVERGENT B2 ;  /* 0x0000000000027941 */ /* 0x000fea0003800200 */
.L_x_14366:
        /* <DEDUP_REMOVED lines=23> */
.L_x_14373:
        /* <DEDUP_REMOVED lines=15> */
.L_x_14375:
[----:B------:R-:W-:Y:S05]  /*18240*/  BSYNC.RECONVERGENT B3 ;  /* 0x0000000000037941 */ /* 0x000fea0003800200 */
.L_x_14374:
        /* <DEDUP_REMOVED lines=43> */
.L_x_14372:
[----:B------:R-:W-:Y:S05]  /*18500*/  BSYNC.RECONVERGENT B2 ;  /* 0x0000000000027941 */ /* 0x000fea0003800200 */
.L_x_14371:
        /* <DEDUP_REMOVED lines=10> */
.L_x_14335:
        /* <DEDUP_REMOVED lines=16> */
.L_x_14379:
        /* <DEDUP_REMOVED lines=13> */
.L_x_14381:
[----:B------:R-:W-:Y:S05]  /*18780*/  BSYNC.RECONVERGENT B3 ;  /* 0x0000000000037941 */ /* 0x000fea0003800200 */
.L_x_14380:
        /* <DEDUP_REMOVED lines=42> */
.L_x_14378:
[----:B------:R-:W-:Y:S05]  /*18a30*/  BSYNC.RECONVERGENT B2 ;  /* 0x0000000000027941 */ /* 0x000fea0003800200 */
.L_x_14377:
        /* <DEDUP_REMOVED lines=24> */
.L_x_14384:
        /* <DEDUP_REMOVED lines=13> */
.L_x_14386:
[----:B------:R-:W-:Y:S05]  /*18c90*/  BSYNC.RECONVERGENT B3 ;  /* 0x0000000000037941 */ /* 0x000fea0003800200 */
.L_x_14385:
        /* <DEDUP_REMOVED lines=43> */
.L_x_14383:
[----:B------:R-:W-:Y:S05]  /*18f50*/  BSYNC.RECONVERGENT B2 ;  /* 0x0000000000027941 */ /* 0x000fea0003800200 */
.L_x_14382:
        /* <DEDUP_REMOVED lines=19> */
.L_x_14389:
        /* <DEDUP_REMOVED lines=13> */
.L_x_14391:
[----:B------:R-:W-:Y:S05]  /*19160*/  BSYNC.RECONVERGENT B3 ;  /* 0x0000000000037941 */ /* 0x000fea0003800200 */
.L_x_14390:
        /* <DEDUP_REMOVED lines=43> */
.L_x_14388:
[----:B------:R-:W-:Y:S05]  /*19420*/  BSYNC.RECONVERGENT B2 ;  /* 0x0000000000027941 */ /* 0x000fea0003800200 */
.L_x_14387:
        /* <DEDUP_REMOVED lines=20> */
.L_x_14394:
        /* <DEDUP_REMOVED lines=13> */
.L_x_14396:
[----:B------:R-:W-:Y:S05]  /*19640*/  BSYNC.RECONVERGENT B3 ;  /* 0x0000000000037941 */ /* 0x000fea0003800200 */
.L_x_14395:
        /* <DEDUP_REMOVED lines=43> */
.L_x_14393:
[----:B------:R-:W-:Y:S05]  /*19900*/  BSYNC.RECONVERGENT B2 ;  /* 0x0000000000027941 */ /* 0x000fea0003800200 */
.L_x_14392:
        /* <DEDUP_REMOVED lines=19> */
.L_x_14399:
        /* <DEDUP_REMOVED lines=13> */
.L_x_14401:
[----:B------:R-:W-:Y:S05]  /*19b10*/  BSYNC.RECONVERGENT B3 ;  /* 0x0000000000037941 */ /* 0x000fea0003800200 */
.L_x_14400:
        /* <DEDUP_REMOVED lines=43> */
.L_x_14398:
[----:B------:R-:W-:Y:S05]  /*19dd0*/  BSYNC.RECONVERGENT B2 ;  /* 0x0000000000027941 */ /* 0x000fea0003800200 */
.L_x_14397:
        /* <DEDUP_REMOVED lines=20> */
.L_x_14404:
        /* <DEDUP_REMOVED lines=13> */
.L_x_14406:
[----:B------:R-:W-:Y:S05]  /*19ff0*/  BSYNC.RECONVERGENT B3 ;  /* 0x0000000000037941 */ /* 0x000fea0003800200 */
.L_x_14405:
        /* <DEDUP_REMOVED lines=43> */
.L_x_14403:
[----:B------:R-:W-:Y:S05]  /*1a2b0*/  BSYNC.RECONVERGENT B2 ;  /* 0x0000000000027941 */ /* 0x000fea0003800200 */
.L_x_14402:
        /* <DEDUP_REMOVED lines=19> */
.L_x_14409:
        /* <DEDUP_REMOVED lines=13> */
.L_x_14411:
[----:B------:R-:W-:Y:S05]  /*1a4c0*/  BSYNC.RECONVERGENT B3 ;  /* 0x0000000000037941 */ /* 0x000fea0003800200 */
.L_x_14410:
        /* <DEDUP_REMOVED lines=43> */
.L_x_14408:
[----:B------:R-:W-:Y:S05]  /*1a780*/  BSYNC.RECONVERGENT B2 ;  /* 0x0000000000027941 */ /* 0x000fea0003800200 */
.L_x_14407:
        /* <DEDUP_REMOVED lines=20> */
.L_x_14414:
        /* <DEDUP_REMOVED lines=15> */
.L_x_14416:
[----:B------:R-:W-:Y:S05]  /*1a9c0*/  BSYNC.RECONVERGENT B3 ;  /* 0x0000000000037941 */ /* 0x000fea0003800200 */
.L_x_14415:
        /* <DEDUP_REMOVED lines=43> */
.L_x_14413:
[----:B------:R-:W-:Y:S05]  /*1ac80*/  BSYNC.RECONVERGENT B2 ;  /* 0x0000000000027941 */ /* 0x000fea0003800200 */
.L_x_14412:
        /* <DEDUP_REMOVED lines=16> */
.L_x_14376:
        /* <DEDUP_REMOVED lines=19> */
[----:B------:R0:W-:Y:S04]  /*1aec0*/  STG.E.128 desc[UR8][R132.64+0x10], R96 ;  /* 0x0000106084007986 */ /* 0x0001e8000c101d08 */
[----:B------:R0:W-:Y:S02]  /*1aed0*/  STG.E.64 desc[UR8][R100.64], R102 ;  /* 0x0000006664007986 */ /* 0x0001e4000c101b08 */
.L_x_14334:
[----:B------:R-:W-:Y:S05]  /*1aee0*/  BSYNC.RECONVERGENT B1 ;  /* 0x0000000000017941 */ /* 0x000fea0003800200 */
.L_x_14333:
[----:B0-----:R-:W-:Y:S01]  /*1aef0*/  FADD.FTZ R100, RZ, R24 ;  /* 0x00000018ff647221 */ /* 0x001fe20000010000 */
[C---:B------:R-:W-:Y:S01]  /*1af00*/  ISETP.GE.U32.AND P6, PT, R123.reuse, 0x20, PT ;  /* 0x000000207b00780c */ /* 0x040fe20003fc6070 */
[----:B------:R-:W-:Y:S01]  /*1af10*/  UMOV UR4, 0xffffffff ;  /* 0xffffffff00047882 */ /* 0x000fe20000000000 */
[----:B------:R-:W-:Y:S01]  /*1af20*/  ISETP.GT.U32.AND P0, PT, R123, 0x3f, PT ;  /* 0x0000003f7b00780c */ /* 0x000fe20003f04070 */
[----:B------:R-:W-:Y:S01]  /*1af30*/  FADD.FTZ R101, R25, R100 ;  /* 0x0000006419657221 */ /* 0x000fe20000010000 */
[C---:B------:R-:W-:Y:S02]  /*1af40*/  ISETP.GT.U32.AND P1, PT, R123.reuse, 0x5f, PT ;  /* 0x0000005f7b00780c */ /* 0x040fe40003f24070 */
[C---:B------:R-:W-:Y:S01]  /*1af50*/  ISETP.GT.U32.AND P2, PT, R123.reuse, 0x7f, PT ;  /* 0x0000007f7b00780c */ /* 0x040fe20003f44070 */
[----:B------:R-:W-:Y:S01]  /*1af60*/  FADD.FTZ R100, R26, R101 ;  /* 0x000000651a647221 */ /* 0x000fe20000010000 */
[----:B------:R-:W-:Y:S02]  /*1af70*/  ISETP.GT.U32.AND P3, PT, R123, 0x9f, PT ;  /* 0x0000009f7b00780c */ /* 0x000fe40003f64070 */
[----:B------:R-:W-:Y:S01]  /*1af80*/  ISETP.NE.AND P4, PT, R125, RZ, PT ;  /* 0x000000ff7d00720c */ /* 0x000fe20003f85270 */
        /* <DEDUP_REMOVED lines=141> */
.L_x_14440:
[----:B-1----:R-:W-:Y:S01]  /*1b860*/  FADD.FTZ R130, R128, R131 ;  /* 0x0000008380827221 */ /* 0x002fe20000010000 */
[C---:B0-----:R-:W-:Y:S01]  /*1b870*/  FMUL.FTZ R128, R129.reuse, R129 ;  /* 0x0000008181807220 */ /* 0x041fe20000410000 */
[----:B------:R-:W-:Y:S01]  /*1b880*/  ISETP.NE.AND P0, PT, RZ, UR12, PT ;  /* 0x0000000cff007c0c */ /* 0x000fe2000bf05270 */
[----:B------:R-:W0:Y:S01]  /*1b890*/  @!P4 LDC.64 R102, c[0x0][0x3c0] ;  /* 0x0000f000ff66cb82 */ /* 0x000e220000000a00 */
[----:B------:R-:W-:Y:S01]  /*1b8a0*/  FFMA.FTZ R127, R130, R127, UR13 ;  /* 0x0000000d827f7e23 */ /* 0x000fe2000801007f */
[----:B------:R-:W-:Y:S01]  /*1b8b0*/  BSSY.RECONVERGENT B1, `(.L_x_14418) ;  /* 0x000003b000017945 */ /* 0x000fe20003800200 */
[----:B------:R-:W-:Y:S02]  /*1b8c0*/  FSEL R128, R128, RZ, P0 ;  /* 0x000000ff80807208 */ /* 0x000fe40000000000 */
[----:B------:R-:W-:-:S03]  /*1b8d0*/  FSEL R130, R129, RZ, !P0 ;  /* 0x000000ff81827208 */ /* 0x000fc60004000000 */
        /* <DEDUP_REMOVED lines=56> */
.L_x_14419:
[----:B------:R-:W-:Y:S05]  /*1bc60*/  BSYNC.RECONVERGENT B1 ;  /* 0x0000000000017941 */ /* 0x000fea0003800200 */
.L_x_14418:
        /* <DEDUP_REMOVED lines=51> */
.L_x_14421:
[----:B------:R-:W-:Y:S05]  /*1bfa0*/  BSYNC.RECONVERGENT B1 ;  /* 0x0000000000017941 */ /* 0x000fea0003800200 */
.L_x_14420:
[----:B------:R-:W-:Y:S01]  /*1bfb0*/  ISETP.GE.U32.AND P0, PT, R123, 0x60, PT ;  /* 0x000000607b00780c */ /* 0x000fe20003f06070 */
[----:B------:R-:W-:-:S12]  /*1bfc0*/  BSSY.RECONVERGENT B1, `(.L_x_14422) ;  /* 0x0000032000017945 */ /* 0x000fd80003800200 */
[----:B------:R-:W-:Y:S05]  /*1bfd0*/  @!P0 BRA `(.L_x_14423) ;  /* 0x0000000000c08947 */ /* 0x000fea0003800000 */
[--C-:B-12---:R-:W-:Y:S01]  /*1bfe0*/  FADD.FTZ R128, R80, -R130.reuse ;  /* 0x8000008250807221 */ /* 0x106fe20000010000 */
        /* <DEDUP_REMOVED lines=47> */
.L_x_14423:
[----:B------:R-:W-:Y:S05]  /*1c2e0*/  BSYNC.RECONVERGENT B1 ;  /* 0x0000000000017941 */ /* 0x000fea0003800200 */
.L_x_14422:
        /* <DEDUP_REMOVED lines=22> */
[--C-:B------:R-:W-:Y:S01]  /*1c450*/  FFMA.FTZ R138, R134, R137, R139.reuse ;  /* 0x00000089868a7223 */ /* 0x100fe2000001008b */
[--C-:B------:R-:W-:Y:S01]  /*1c460*/  FADD.FTZ R134, R87, -R130.reuse ;  /* 0x8000008257867221 */ /* 0x100fe20000010000 */
[----:B------:R-:W-:Y:S01]  /*1c470*/  PRMT R139, R38, 0x7632, R139 ;  /* 0x00007632268b7816 */ /* 0x000fe2000000008b */
[--C-:B------:R-:W-:Y:S01]  /*1c480*/  FADD.FTZ R102, R85, -R130.reuse ;  /* 0x8000008255667221 */ /* 0x100fe20000010000 */
[----:B------:R-:W-:Y:S01]  /*1c490*/  PRMT R141, R43, 0x7632, R141 ;  /* 0x000076322b8d7816 */ /* 0x000fe2000000008d */
[--C-:B------:R-:W-:Y:S01]  /*1c4a0*/  FADD.FTZ R136, R89, -R130.reuse ;  /* 0x8000008259887221 */ /* 0x100fe20000010000 */
[----:B------:R-:W-:Y:S01]  /*1c4b0*/  PRMT R143, R39, 0x7632, R143 ;  /* 0x00007632278f7816 */ /* 0x000fe2000000008f */
        /* <DEDUP_REMOVED lines=25> */
.L_x_14425:
[----:B------:R-:W-:Y:S05]  /*1c650*/  BSYNC.RECONVERGENT B1 ;  /* 0x0000000000017941 */ /* 0x000fea0003800200 */
.L_x_14424:
[----:B------:R-:W-:Y:S01]  /*1c660*/  ISETP.GE.U32.AND P0, PT, R123, 0xa0, PT ;  /* 0x000000a07b00780c */ /* 0x000fe20003f06070 */
[----:B------:R-:W-:-:S12]  /*1c670*/  BSSY.RECONVERGENT B1, `(.L_x_14426) ;  /* 0x0000039000017945 */ /* 0x000fd80003800200 */
[----:B------:R-:W-:Y:S05]  /*1c680*/  @!P0 BRA `(.L_x_14427) ;  /* 0x0000000000dc8947 */ /* 0x000fea0003800000 */
[--C-:B01234-:R-:W-:Y:S01]  /*1c690*/  FADD.FTZ R100, R92, -R130.reuse ;  /* 0x800000825c647221 */ /* 0x11ffe20000010000 */
[--C-:B------:R-:W-:Y:S01]  /*1c6a0*/  FADD.FTZ R128, R94, -R130.reuse ;  /* 0x800000825e807221 */ /* 0x100fe20000010000 */
[----:B------:R-:W-:Y:S01]  /*1c6b0*/  IMAD.U32 R101, R32, 0x10000, RZ ;  /* 0x0001000020657824 */ /* 0x000fe200078e00ff */
[----:B------:R-:W-:Y:S01]  /*1c6c0*/  SHF.L.U32 R129, R28, 0x10, RZ ;  /* 0x000000101c817819 */ /* 0x000fe200000006ff */
[----:B------:R-:W-:Y:S01]  /*1c6d0*/  FMUL.FTZ R100, R127, R100 ;  /* 0x000000647f647220 */ /* 0x000fe20000410000 */
[--C-:B------:R-:W-:Y:S01]  /*1c6e0*/  FADD.FTZ R102, R93, -R130.reuse ;  /* 0x800000825d667221 */ /* 0x100fe20000010000 */
[--C-:B------:R-:W-:Y:S01]  /*1c6f0*/  FADD.FTZ R132, R95, -R130.reuse ;  /* 0x800000825f847221 */ /* 0x100fe20000010000 */
[--C-:B------:R-:W-:Y:S01]  /*1c700*/  FADD.FTZ R134, R96, -R130.reuse ;  /* 0x8000008260867221 */ /* 0x100fe20000010000 */
[--C-:B------:R-:W-:Y:S01]  /*1c710*/  FADD.FTZ R136, R97, -R130.reuse ;  /* 0x8000008261887221 */ /* 0x100fe20000010000 */
[--C-:B------:R-:W-:Y:S01]  /*1c720*/  FADD.FTZ R138, R98, -R130.reuse ;  /* 0x80000082628a7221 */ /* 0x100fe20000010000 */
[----:B------:R-:W-:Y:S01]  /*1c730*/  FADD.FTZ R140, R99, -R130 ;  /* 0x80000082638c7221 */ /* 0x000fe20000010000 */
[----:B------:R-:W-:Y:S01]  /*1c740*/  FMUL.FTZ R130, R127, R128 ;  /* 0x000000807f827220 */ /* 0x000fe20000410000 */
[----:B------:R-:W-:Y:S01]  /*1c750*/  FFMA.FTZ R128, R100, R101, R129 ;  /* 0x0000006564807223 */ /* 0x000fe20000010081 */
[----:B------:R-:W-:Y:S01]  /*1c760*/  SHF.L.U32 R133, R29, 0x10, RZ ;  /* 0x000000101d857819 */ /* 0x000fe200000006ff */
[----:B------:R-:W0:Y:S01]  /*1c770*/  LDC.64 R100, c[0x0][0x428] ;  /* 0x00010a00ff647b82 */ /* 0x000e220000000a00 */
[----:B------:R-:W-:Y:S01]  /*1c780*/  IMAD.U32 R131, R33, 0x10000, RZ ;  /* 0x0001000021837824 */ /* 0x000fe200078e00ff */
[----:B------:R-:W-:Y:S01]  /*1c790*/  SHF.L.U32 R137, R30, 0x10, RZ ;  /* 0x000000101e897819 */ /* 0x000fe200000006ff */
        /* <DEDUP_REMOVED lines=16> */
[----:B------:R-:W-:Y:S01]  /*1c8a0*/  IMAD.U32 R127, R127, 0x10000, RZ ;  /* 0x000100007f7f7824 */ /* 0x000fe200078e00ff */
[----:B------:R-:W-:Y:S02]  /*1c8b0*/  PRMT R134, R29, 0x7632, R134 ;  /* 0x000076321d867816 */ /* 0x000fe40000000086 */
[----:B------:R-:W-:Y:S02]  /*1c8c0*/  PRMT R141, R35, 0x7632, R141 ;  /* 0x00007632238d7816 */ /* 0x000fe4000000008d */
[----:B------:R-:W-:Y:S01]  /*1c8d0*/  PRMT R143, R31, 0x7632, R143 ;  /* 0x000076321f8f7816 */ /* 0x000fe2000000008f */
[----:B------:R-:W-:Y:S01]  /*1c8e0*/  IMAD.U32 R134, R134, 0x10000, RZ ;  /* 0x0001000086867824 */ /* 0x000fe200078e00ff */
[----:B------:R-:W-:-:S02]  /*1c8f0*/  SHF.L.U32 R133, R133, 0x10, RZ ;  /* 0x0000001085857819 */ /* 0x000fc400000006ff */
[----:B------:R-:W-:Y:S01]  /*1c900*/  SHF.L.U32 R139, R31, 0x10, RZ ;  /* 0x000000101f8b7819 */ /* 0x000fe200000006ff */
[----:B------:R-:W-:Y:S01]  /*1c910*/  IMAD.U32 R143, R143, 0x10000, RZ ;  /* 0x000100008f8f7824 */ /* 0x000fe200078e00ff */
[----:B------:R-:W-:Y:S01]  /*1c920*/  SHF.L.U32 R132, R132, 0x10, RZ ;  /* 0x0000001084847819 */ /* 0x000fe200000006ff */
[----:B------:R-:W-:Y:S01]  /*1c930*/  FFMA.FTZ R136, R136, R131, R133 ;  /* 0x0000008388887223 */ /* 0x000fe20000010085 */
[----:B------:R-:W-:Y:S01]  /*1c940*/  SHF.L.U32 R141, R141, 0x10, RZ ;  /* 0x000000108d8d7819 */ /* 0x000fe200000006ff */
[----:B------:R-:W-:Y:S01]  /*1c950*/  FFMA.FTZ R137, R138, R137, R139 ;  /* 0x000000898a897223 */ /* 0x000fe2000001008b */
        /* <DEDUP_REMOVED lines=10> */
.L_x_14427:
[----:B------:R-:W-:Y:S05]  /*1ca00*/  BSYNC.RECONVERGENT B1 ;  /* 0x0000000000017941 */ /* 0x000fea0003800200 */
.L_x_14426:
[----:B01234-:R-:W0:Y:S02]  /*1ca10*/  LDC.64 R100, c[0x0][0x380] ;  /* 0x0000e000ff647b82 */ /* 0x01fe240000000a00 */
[----:B0-----:R-:W-:-:S05]  /*1ca20*/  IMAD R124, R100, 0x4, R124 ;  /* 0x00000004647c7824 */ /* 0x001fca00078e027c */
[----:B------:R-:W-:-:S13]  /*1ca30*/  ISETP.GE.AND P0, PT, R124, R101, PT ;  /* 0x000000657c00720c */ /* 0x000fda0003f06270 */
[----:B------:R-:W-:Y:S05]  /*1ca40*/  @!P0 BRA `(.L_x_14428) ;  /* 0xfffffe4400248947 */ /* 0x000fea000383ffff */
[----:B------:R-:W-:Y:S05]  /*1ca50*/  BSYNC B0 ;  /* 0x0000000000007941 */ /* 0x000fea0003800000 */
.L_x_13997:
[----:B------:R-:W-:Y:S05]  /*1ca60*/  EXIT ;  /* 0x000000000000794d */ /* 0x000fea0003800000 */
.L_x_14417:
        /* <DEDUP_REMOVED lines=8> */
.L_x_14430:
[----:B------:R-:W-:Y:S05]  /*1caf0*/  BSYNC B1 ;  /* 0x0000000000017941 */ /* 0x000fea0003800000 */
.L_x_14429:
        /* <DEDUP_REMOVED lines=9> */
.L_x_14431:
[----:B------:R-:W-:Y:S02]  /*1cb90*/  IMAD.MOV.U32 R134, RZ, RZ, 0x4 ;  /* 0x00000004ff867424 */ /* 0x000fe400078e00ff */
[----:B------:R-:W-:-:S04]  /*1cba0*/  IMAD.MOV.U32 R103, RZ, RZ, R131 ;  /* 0x000000ffff677224 */ /* 0x000fc800078e0083 */
[----:B------:R-:W-:-:S05]  /*1cbb0*/  FADD.FTZ R103, R102, R103 ;  /* 0x0000006766677221 */ /* 0x000fca0000010000 */
[----:B------:R-:W-:-:S07]  /*1cbc0*/  MOV R133, R103 ;  /* 0x0000006700857202 */ /* 0x000fce0000000f00 */
[----:B------:R-:W-:Y:S05]  /*1cbd0*/  WARPSYNC.COLLECTIVE R132, `(.L_x_14432) ;  /* 0x0000000084087348 */ /* 0x000fea0003c00000 */
[----:B------:R0:W1:Y:S02]  /*1cbe0*/  SHFL.BFLY P5, R131, R133, R134, R135 ;  /* 0x0c00008685837389 */ /* 0x00006400000a0087 */
[----:B01----:R-:W-:Y:S05]  /*1cbf0*/  ENDCOLLECTIVE ;  /* 0x000000000000791b */ /* 0x003fea0003800000 */
.L_x_14432:
[----:B------:R-:W-:Y:S01]  /*1cc00*/  HFMA2 R134, -RZ, RZ, 0, 4.76837158203125e-07 ;  /* 0x00000008ff867431 */ /* 0x000fe200000001ff */
[----:B------:R-:W-:-:S05]  /*1cc10*/  MOV R100, R131 ;  /* 0x0000008300647202 */ /* 0x000fca0000000f00 */
[----:B------:R-:W-:-:S04]  /*1cc20*/  FADD.FTZ R128, R103, R100 ;  /* 0x0000006467807221 */ /* 0x000fc80000010000 */
[----:B------:R-:W-:-:S07]  /*1cc30*/  IMAD.MOV.U32 R133, RZ, RZ, R128 ;  /* 0x000000ffff857224 */ /* 0x000fce00078e0080 */
[----:B------:R-:W-:Y:S05]  /*1cc40*/  WARPSYNC.COLLECTIVE R132, `(.L_x_14433) ;  /* 0x0000000084087348 */ /* 0x000fea0003c00000 */
[----:B------:R0:W1:Y:S02]  /*1cc50*/  SHFL.BFLY P5, R131, R133, R134, R135 ;  /* 0x0c00008685837389 */ /* 0x00006400000a0087 */
[----:B01----:R-:W-:Y:S05]  /*1cc60*/  ENDCOLLECTIVE ;  /* 0x000000000000791b */ /* 0x003fea0003800000 */
.L_x_14433:
        /* <DEDUP_REMOVED lines=8> */
.L_x_14434:
        /* <DEDUP_REMOVED lines=89> */
.L_x_14435:
[----:B------:R-:W-:Y:S02]  /*1d280*/  IMAD.MOV.U32 R134, RZ, RZ, 0x2 ;  /* 0x00000002ff867424 */ /* 0x000fe400078e00ff */
[----:B------:R-:W-:-:S04]  /*1d290*/  IMAD.MOV.U32 R101, RZ, RZ, R131 ;  /* 0x000000ffff657224 */ /* 0x000fc800078e0083 */
[----:B------:R-:W-:-:S05]  /*1d2a0*/  FADD.FTZ R101, R100, R101 ;  /* 0x0000006564657221 */ /* 0x000fca0000010000 */
[----:B------:R-:W-:-:S07]  /*1d2b0*/  MOV R133, R101 ;  /* 0x0000006500857202 */ /* 0x000fce0000000f00 */
[----:B------:R-:W-:Y:S05]  /*1d2c0*/  WARPSYNC.COLLECTIVE R132, `(.L_x_14436) ;  /* 0x0000000084087348 */ /* 0x000fea0003c00000 */
[----:B------:R0:W1:Y:S02]  /*1d2d0*/  SHFL.BFLY P5, R131, R133, R134, R135 ;  /* 0x0c00008685837389 */ /* 0x00006400000a0087 */
[----:B01----:R-:W-:Y:S05]  /*1d2e0*/  ENDCOLLECTIVE ;  /* 0x000000000000791b */ /* 0x003fea0003800000 */
.L_x_14436:
[----:B------:R-:W-:Y:S01]  /*1d2f0*/  HFMA2 R134, -RZ, RZ, 0, 2.384185791015625e-07 ;  /* 0x00000004ff867431 */ /* 0x000fe200000001ff */
[----:B------:R-:W-:-:S05]  /*1d300*/  MOV R102, R131 ;  /* 0x0000008300667202 */ /* 0x000fca0000000f00 */
[----:B------:R-:W-:-:S04]  /*1d310*/  FADD.FTZ R102, R101, R102 ;  /* 0x0000006665667221 */ /* 0x000fc80000010000 */
[----:B------:R-:W-:-:S07]  /*1d320*/  IMAD.MOV.U32 R133, RZ, RZ, R102 ;  /* 0x000000ffff857224 */ /* 0x000fce00078e0066 */
[----:B------:R-:W-:Y:S05]  /*1d330*/  WARPSYNC.COLLECTIVE R132, `(.L_x_14437) ;  /* 0x0000000084087348 */ /* 0x000fea0003c00000 */
[----:B------:R0:W1:Y:S02]  /*1d340*/  SHFL.BFLY P5, R131, R133, R134, R135 ;  /* 0x0c00008685837389 */ /* 0x00006400000a0087 */
[----:B01----:R-:W-:Y:S05]  /*1d350*/  ENDCOLLECTIVE ;  /* 0x000000000000791b */ /* 0x003fea0003800000 */
.L_x_14437:
[----:B------:R-:W-:Y:S02]  /*1d360*/  IMAD.MOV.U32 R134, RZ, RZ, 0x8 ;  /* 0x00000008ff867424 */ /* 0x000fe400078e00ff */
[----:B------:R-:W-:-:S04]  /*1d370*/  IMAD.MOV.U32 R103, RZ, RZ, R131 ;  /* 0x000000ffff677224 */ /* 0x000fc800078e0083 */
[----:B------:R-:W-:-:S05]  /*1d380*/  FADD.FTZ R103, R102, R103 ;  /* 0x0000006766677221 */ /* 0x000fca0000010000 */
[----:B------:R-:W-:-:S07]  /*1d390*/  MOV R133, R103 ;  /* 0x0000006700857202 */ /* 0x000fce0000000f00 */
[----:B------:R-:W-:Y:S05]  /*1d3a0*/  WARPSYNC.COLLECTIVE R132, `(.L_x_14438) ;  /* 0x0000000084087348 */ /* 0x000fea0003c00000 */
[----:B------:R0:W1:Y:S02]  /*1d3b0*/  SHFL.BFLY P5, R131, R133, R134, R135 ;  /* 0x0c00008685837389 */ /* 0x00006400000a0087 */
[----:B01----:R-:W-:Y:S05]  /*1d3c0*/  ENDCOLLECTIVE ;  /* 0x000000000000791b */ /* 0x003fea0003800000 */
.L_x_14438:
[----:B------:R-:W-:Y:S01]  /*1d3d0*/  HFMA2 R134, -RZ, RZ, 0, 9.5367431640625e-07 ;  /* 0x00000010ff867431 */ /* 0x000fe200000001ff */
[----:B------:R-:W-:-:S05]  /*1d3e0*/  MOV R128, R131 ;  /* 0x0000008300807202 */ /* 0x000fca0000000f00 */
[----:B------:R-:W-:-:S04]  /*1d3f0*/  FADD.FTZ R128, R103, R128 ;  /* 0x0000008067807221 */ /* 0x000fc80000010000 */
[----:B------:R-:W-:-:S07]  /*1d400*/  IMAD.MOV.U32 R133, RZ, RZ, R128 ;  /* 0x000000ffff857224 */ /* 0x000fce00078e0080 */
[----:B------:R-:W-:Y:S05]  /*1d410*/  WARPSYNC.COLLECTIVE R132, `(.L_x_14439) ;  /* 0x0000000084087348 */ /* 0x000fea0003c00000 */
[----:B------:R0:W1:Y:S02]  /*1d420*/  SHFL.BFLY P5, R131, R133, R134, R135 ;  /* 0x0c00008685837389 */ /* 0x00006400000a0087 */
[----:B01----:R-:W-:Y:S05]  /*1d430*/  ENDCOLLECTIVE ;  /* 0x000000000000791b */ /* 0x003fea0003800000 */
.L_x_14439:
[----:B------:R-:W-:Y:S05]  /*1d440*/  BRA `(.L_x_14440) ;  /* 0xffffffe400047947 */ /* 0x000fea000383ffff */
.L_x_14441:
        /* <DEDUP_REMOVED lines=11> */
.L_x_45824:


//--------------------- .text._ZN10layer_norm13ln_fwd_kernelINS_13Kernel_traitsI13__nv_bfloat16S2_fS2_fjLj1280ELj1ELj4ELj1ELj16ENS_18Kernel_traits_baseILj1280ES2_S2_fS2_fjLj128EEEEELb1ELb0ELb0ELb1EEEvNS_9FwdParamsE --------------------------
	.section	.text._ZN10layer_norm13ln_fwd_kernelINS_13Kernel_traitsI13__nv_bfloat16S2_fS2_fjLj1280ELj1ELj4ELj1ELj16ENS_18Kernel_traits_baseILj1280ES2_S2_fS2_fjLj128EEEEELb1ELb0ELb0ELb1EEEvNS_9FwdParamsE,"ax",@progbits
	.align	128
        .global         _ZN10layer_norm13ln_fwd_kernelINS_13Kernel_traitsI13__nv_bfloat16S2_fS2_fjLj1280ELj1ELj4ELj1ELj16ENS_18Kernel_traits_baseILj1280ES2_S2_fS2_fjLj128EEEEELb1ELb0ELb0ELb1EEEvNS_9FwdParamsE
        .type           _ZN10layer_norm13ln_fwd_kernelINS_13Kernel_traitsI13__nv_bfloat16S2_fS2_fjLj1280ELj1ELj4ELj1ELj16ENS_18Kernel_traits_baseILj1280ES2_S2_fS2_fjLj128EEEEELb1ELb0ELb0ELb1EEEvNS_9FwdParamsE,@function
        .size           _ZN10layer_norm13ln_fwd_kernelINS_13Kernel_traitsI13__nv_bfloat16S2_fS2_fjLj1280ELj1ELj4ELj1ELj16ENS_18Kernel_traits_baseILj1280ES2_S2_fS2_fjLj128EEEEELb1ELb0ELb0ELb1EEEvNS_9FwdParamsE,(.L_x_45825 - _ZN10layer_norm13ln_fwd_kernelINS_13Kernel_traitsI13__nv_bfloat16S2_fS2_fjLj1280ELj1ELj4ELj1ELj16ENS_18Kernel_traits_baseILj1280ES2_S2_fS2_fjLj128EEEEELb1ELb0ELb0ELb1EEEvNS_9FwdParamsE)
        .other          _ZN10layer_norm13ln_fwd_kernelINS_13Kernel_traitsI13__nv_bfloat16S2_fS2_fjLj1280ELj1ELj4ELj1ELj16ENS_18Kernel_traits_baseILj1280ES2_S2_fS2_fjLj128EEEEELb1ELb0ELb0ELb1EEEvNS_9FwdParamsE,@"STO_CUDA_ENTRY STV_DEFAULT"
_ZN10layer_norm13ln_fwd_kernelINS_13Kernel_traitsI13__nv_bfloat16S2_fS2_fjLj1280ELj1ELj4ELj1ELj16ENS_18Kernel_traits_baseILj1280ES2_S2_fS2_fjLj128EEEEELb1ELb0ELb0ELb1EEEvNS_9FwdParamsE:
.text._ZN10layer_norm13ln_fwd_kernelINS_13Kernel_traitsI13__nv_bfloat16S2_fS2_fjLj1280ELj1ELj4ELj1ELj16ENS_18Kernel_traits_baseILj1280ES2_S2_fS2_fjLj128EEEEELb1ELb0ELb0ELb1EEEvNS_9FwdParamsE:
        /* <DEDUP_REMOVED lines=15> */
[----:B-1----:R-:W-:Y:S01]  /*00f0*/  @P1 IMAD.MOV.U32 R9, RZ, RZ, R135 ;  /* 0x000000ffff091224 */ /* 0x002fe200078e0087 */
[----:B0-----:R-:W-:Y:S02]  /*0100*/  ISETP.NE.U32.AND P0, PT, RZ, UR4, PT ;  /* 0x00000004ff007c0c */ /* 0x001fe4000bf05070 */
[----:B------:R-:W-:-:S03]  /*0110*/  LOP3.LUT R15, R121, 0x1f, RZ, 0xc0, !PT ;  /* 0x0000001f790f7812 */ /* 0x000fc600078ec0ff */
[----:B------:R-:W3:Y:S01]  /*0120*/  @P1 LDG.E.64 R8, desc[UR8][R8.64] ;  /* 0x0000000808081981 */ /* 0x000ee2000c1e1b00 */
        /* <DEDUP_REMOVED lines=8> */
[----:B0-----:R-:W-:Y:S01]  /*01b0*/  @P0 IMAD.WIDE.U32 R12, R15, 0x10, R12 ;  /* 0x000000100f0c0825 */ /* 0x001fe200078e000c */
[----:B------:R-:W0:Y:S04]  /*01c0*/  S2UR UR5, SR_CTAID.X ;  /* 0x00000000000579c3 */ /* 0x000e280000002500 */
[----:B------:R1:W5:Y:S04]  /*01d0*/  @P0 LDG.E.128 R84, desc[UR8][R12.64] ;  /* 0x000000080c540981 */ /* 0x000368000c1e1d00 */
[----:B------:R1:W5:Y:S01]  /*01e0*/  @P0 LDG.E.128 R80, desc[UR8][R12.64+0x200] ;  /* 0x000200080c500981 */ /* 0x000362000c1e1d00 */
[----:B------:R-:W3:Y:S03]  /*01f0*/  @P1 LDC R15, c[0x0][0x460] ;  /* 0x00011800ff0f1b82 */ /* 0x000ee60000000800 */
[----:B------:R1:W5:Y:S04]  /*0200*/  @P0 LDG.E.128 R76, desc[UR8][R12.64+0x400] ;  /* 0x000400080c4c0981 */ /* 0x000368000c1e1d00 */
[----:B------:R1:W5:Y:S04]  /*0210*/  @P0 LDG.E.128 R72, desc[UR8][R12.64+0x600] ;  /* 0x000600080c480981 */ /* 0x000368000c1e1d00 */
[----:B------:R1:W5:Y:S01]  /*0220*/  @P0 LDG.E.128 R68, desc[UR8][R12.64+0x800] ;  /* 0x000800080c440981 */ /* 0x000362000c1e1d00 */
[----:B------:R-:W4:Y:S01]  /*0230*/  LDC R0, c[0x0][0x360] ;  /* 0x0000d800ff007b82 */ /* 0x000f220000000800 */
[----:B------:R-:W-:Y:S01]  /*0240*/  SHF.R.U32.HI R122, RZ, 0x5, R121 ;  /* 0x00000005ff7a7819 */ /* 0x000fe20000011679 */
[----:B0-----:R-:W-:-:S06]  /*0250*/  USHF.L.U32 UR4, UR5, 0x2, URZ ;  /* 0x0000000205047899 */ /* 0x001fcc00080006ff */
[----:B------:R-:W-:-:S04]  /*0260*/  LOP3.LUT R122, R122, UR4, RZ, 0xfc, !PT ;  /* 0x000000047a7a7c12 */ /* 0x000fc8000f8efcff */
[----:B------:R-:W-:Y:S01]  /*0270*/  ISETP.GE.AND P2, PT, R122, UR10, PT ;  /* 0x0000000a7a007c0c */ /* 0x000fe2000bf46270 */
[----:B----4-:R-:W-:Y:S01]  /*0280*/  IMAD R121, R0, UR5, R121 ;  /* 0x0000000500797c24 */ /* 0x010fe2000f8e0279 */
[----:B--2---:R-:W-:Y:S02]  /*0290*/  @P1 R2UR UR6, R2 ;  /* 0x00000000020612ca */ /* 0x004fe400000e0000 */
[----:B------:R-:W-:Y:S02]  /*02a0*/  @P1 R2UR UR7, R3 ;  /* 0x00000000030712ca */ /* 0x000fe400000e0000 */
[----:B---3--:R-:W-:-:S05]  /*02b0*/  @P1 IADD3 R134, P3, PT, R8, R15, RZ ;  /* 0x0000000f08861210 */ /* 0x008fca0007f7e0ff */
[----:B------:R-:W-:Y:S02]  /*02c0*/  @P1 IMAD.X R135, RZ, RZ, R9, P3 ;  /* 0x000000ffff871224 */ /* 0x000fe400018e0609 */
[----:B-1----:R-:W-:Y:S06]  /*02d0*/  @P2 EXIT ;  /* 0x000000000000294d */ /* 0x002fec0003800000 */
[--C-:B------:R-:W-:Y:S01]  /*02e0*/  SHF.R.U64 R120, R134, 0x2, R135.reuse ;  /* 0x0000000286787819 */ /* 0x100fe20000001287 */
[----:B------:R-:W-:Y:S01]  /*02f0*/  IMAD.HI.U32 R0, R121, -0x326172a9, RZ ;  /* 0xcd9e8d5779007827 */ /* 0x000fe200078e00ff */
[----:B------:R-:W-:Y:S01]  /*0300*/  SHF.R.U32.HI R119, RZ, 0x2, R135 ;  /* 0x00000002ff777819 */ /* 0x000fe20000011687 */
[----:B------:R-:W-:Y:S01]  /*0310*/  UIADD3 UR15, UPT, UPT, UR6, -0x61c88647, URZ ;  /* 0x9e3779b9060f7890 */ /* 0x000fe2000fffe0ff */
[----:B-----5:R-:W-:Y:S01]  /*0320*/  @P0 MOV R116, R114 ;  /* 0x0000007200740202 */ /* 0x020fe20000000f00 */
[----:B------:R-:W-:Y:S01]  /*0330*/  IMAD.HI.U32 R2, R120, -0x2daee0ad, RZ ;  /* 0xd2511f5378027827 */ /* 0x000fe200078e00ff */
[----:B------:R-:W-:Y:S01]  /*0340*/  LOP3.LUT R0, R119, UR6, R0, 0x96, !PT ;  /* 0x0000000677007c12 */ /* 0x000fe2000f8e9600 */
[----:B------:R-:W-:Y:S01]  /*0350*/  UIADD3 UR16, UPT, UPT, UR7, -0x4498517b, URZ ;  /* 0xbb67ae8507107890 */ /* 0x000fe2000fffe0ff */
[----:B------:R-:W-:Y:S01]  /*0360*/  @P0 MOV R118, R112 ;  /* 0x0000007000760202 */ /* 0x000fe20000000f00 */
[----:B------:R-:W-:Y:S01]  /*0370*/  IMAD R8, R121, -0x326172a9, RZ ;  /* 0xcd9e8d5779087824 */ /* 0x000fe200078e02ff */
[----:B------:R-:W-:Y:S01]  /*0380*/  LOP3.LUT R2, R2, UR7, RZ, 0x3c, !PT ;  /* 0x0000000702027c12 */ /* 0x000fe2000f8e3cff */
[----:B------:R-:W-:Y:S01]  /*0390*/  IMAD R10, R120, -0x2daee0ad, RZ ;  /* 0xd2511f53780a7824 */ /* 0x000fe200078e02ff */
[----:B------:R-:W-:Y:S01]  /*03a0*/  UIADD3 UR17, UPT, UPT, UR6, 0x3c6ef372, URZ ;  /* 0x3c6ef37206117890 */ /* 0x000fe2000fffe0ff */
[----:B------:R-:W-:Y:S01]  /*03b0*/  IMAD.HI.U32 R9, R0, -0x2daee0ad, RZ ;  /* 0xd2511f5300097827 */ /* 0x000fe200078e00ff */
        /* <DEDUP_REMOVED lines=18> */
[----:B------:R-:W-:Y:S01]  /*04e0*/  @!P0 CS2R R80, SRZ ;  /* 0x0000000000508805 */ /* 0x000fe2000001ff00 */
[----:B------:R-:W-:Y:S01]  /*04f0*/  IMAD R8, R9, -0x326172a9, RZ ;  /* 0xcd9e8d5709087824 */ /* 0x000fe200078e02ff */
[----:B------:R-:W-:Y:S01]  /*0500*/  LOP3.LUT R2, R13, UR18, R2, 0x96, !PT ;  /* 0x000000120d027c12 */ /* 0x000fe2000f8e9602 */
[----:B------:R-:W-:Y:S01]  /*0510*/  IMAD R10, R3, -0x2daee0ad, RZ ;  /* 0xd2511f53030a7824 */ /* 0x000fe200078e02ff */
[----:B------:R-:W-:Y:S01]  /*0520*/  UIADD3 UR25, UPT, UPT, UR6, -0x4ab325aa, URZ ;  /* 0xb54cda5606197890 */ /* 0x000fe2000fffe0ff */
[----:B------:R-:W-:Y:S01]  /*0530*/  IMAD.HI.U32 R9, R0, -0x2daee0ad, RZ ;  /* 0xd2511f5300097827 */ /* 0x000fe200078e00ff */
[----:B------:R-:W-:Y:S01]  /*0540*/  UIADD3 UR26, UPT, UPT, UR7, 0x646e171e, URZ ;  /* 0x646e171e071a7890 */ /* 0x000fe2000fffe0ff */
[----:B------:R-:W-:Y:S01]  /*0550*/  @!P0 CS2R R78, SRZ ;  /* 0x00000000004e8805 */ /* 0x000fe2000001ff00 */
[----:B------:R-:W-:Y:S01]  /*0560*/  UIADD3 UR27, UPT, UPT, UR6, 0x5384540f, URZ ;  /* 0x5384540f061b7890 */ /* 0x000fe2000fffe0ff */
[----:B------:R-:W-:Y:S01]  /*0570*/  IMAD.HI.U32 R3, R2, -0x326172a9, RZ ;  /* 0xcd9e8d5702037827 */ /* 0x000fe200078e00ff */
[----:B------:R-:W-:Y:S01]  /*0580*/  LOP3.LUT R9, R10, UR20, R9, 0x96, !PT ;  /* 0x000000140a097c12 */ /* 0x000fe2000f8e9609 */
[----:B------:R-:W-:Y:S01]  /*0590*/  UIADD3 UR28, UPT, UPT, UR7, 0x1fd5c5a3, URZ ;  /* 0x1fd5c5a3071c7890 */ /* 0x000fe2000fffe0ff */
[----:B------:R-:W-:Y:S01]  /*05a0*/  @!P0 CS2R R76, SRZ ;  /* 0x00000000004c8805 */ /* 0x000fe2000001ff00 */
[----:B------:R-:W-:Y:S01]  /*05b0*/  IMAD R11, R2, -0x326172a9, RZ ;  /* 0xcd9e8d57020b7824 */ /* 0x000fe200078e02ff */
[----:B------:R-:W-:Y:S01]  /*05c0*/  LOP3.LUT R3, R8, UR19, R3, 0x96, !PT ;  /* 0x0000001308037c12 */ /* 0x000fe2000f8e9603 */
[----:B------:R-:W-:Y:S01]  /*05d0*/  IMAD R13, R0, -0x2daee0ad, RZ ;  /* 0xd2511f53000d7824 */ /* 0x000fe200078e02ff */
[----:B------:R-:W0:Y:S01]  /*05e0*/  LDCU.64 UR4, c[0x0][0x3e0] ;  /* 0x00007c00ff0477ac */ /* 0x000e220008000a00 */
[----:B------:R-:W-:Y:S01]  /*05f0*/  IMAD.HI.U32 R0, R9, -0x326172a9, RZ ;  /* 0xcd9e8d5709007827 */ /* 0x000fe200078e00ff */
[----:B------:R-:W-:-:S02]  /*0600*/  @!P0 CS2R R74, SRZ ;  /* 0x00000000004a8805 */ /* 0x000fc4000001ff00 */
[----:B------:R-:W-:Y:S01]  /*0610*/  @!P0 CS2R R72, SRZ ;  /* 0x0000000000488805 */ /* 0x000fe2000001ff00 */
[----:B------:R-:W-:Y:S01]  /*0620*/  UIADD3 UR29, UPT, UPT, UR6, -0xe443238, URZ ;  /* 0xf1bbcdc8061d7890 */ /* 0x000fe2000fffe0ff */
[----:B------:R-:W-:Y:S01]  /*0630*/  IMAD.HI.U32 R2, R3, -0x2daee0ad, RZ ;  /* 0xd2511f5303027827 */ /* 0x000fe200078e00ff */
[----:B------:R-:W-:Y:S01]  /*0640*/  LOP3.LUT R0, R11, UR21, R0, 0x96, !PT ;  /* 0x000000150b007c12 */ /* 0x000fe2000f8e9600 */
[----:B------:R-:W-:Y:S01]  /*0650*/  UIADD3 UR30, UPT, UPT, UR7, -0x24c28bd8, URZ ;  /* 0xdb3d7428071e7890 */ /* 0x000fe2000fffe0ff */
[-C--:B------:R-:W-:Y:S01]  /*0660*/  @P0 MOV R106, R100.reuse ;  /* 0x00000064006a0202 */ /* 0x080fe20000000f00 */
[----:B------:R-:W-:Y:S01]  /*0670*/  IMAD R8, R9, -0x326172a9, RZ ;  /* 0xcd9e8d5709087824 */ /* 0x000fe200078e02ff */
[----:B------:R-:W-:Y:S01]  /*0680*/  LOP3.LUT R2, R13, UR22, R2, 0x96, !PT ;  /* 0x000000160d027c12 */ /* 0x000fe2000f8e9602 */
[----:B------:R-:W-:Y:S01]  /*0690*/  IMAD R10, R3, -0x2daee0ad, RZ ;  /* 0xd2511f53030a7824 */ /* 0x000fe200078e02ff */
[----:B------:R-:W-:Y:S01]  /*06a0*/  UIADD3 UR31, UPT, UPT, UR6, -0x700cb87f, URZ ;  /* 0x8ff34781061f7890 */ /* 0x000fe2000fffe0ff */
[----:B------:R-:W-:Y:S01]  /*06b0*/  IMAD.HI.U32 R9, R0, -0x2daee0ad, RZ ;  /* 0xd2511f5300097827 */ /* 0x000fe200078e00ff */
[----:B------:R-:W-:Y:S01]  /*06c0*/  UIADD3 UR32, UPT, UPT, UR7, -0x695add53, URZ ;  /* 0x96a522ad07207890 */ /* 0x000fe2000fffe0ff */
[----:B------:R-:W-:Y:S01]  /*06d0*/  @!P0 MOV R106, R100 ;  /* 0x00000064006a8202 */ /* 0x000fe20000000f00 */
[----:B------:R-:W-:Y:S01]  /*06e0*/  BSSY B0, `(.L_x_14442) ;  /* 0x0001bba000007945 */ /* 0x000fe20003800000 */
[----:B------:R-:W-:Y:S01]  /*06f0*/  IMAD.HI.U32 R3, R2, -0x326172a9, RZ ;  /* 0xcd9e8d5702037827 */ /* 0x000fe200078e00ff */
[----:B------:R-:W-:Y:S01]  /*0700*/  LOP3.LUT R9, R10, UR24, R9, 0x96, !PT ;  /* 0x000000180a097c12 */ /* 0x000fe2000f8e9609 */
[----:B0-----:R-:W-:Y:S01]  /*0710*/  UISETP.NE.U32.AND UP0, UPT, UR4, URZ, UPT ;  /* 0x000000ff0400728c */ /* 0x001fe2000bf05070 */
[----:B------:R-:W-:Y:S01]  /*0720*/  @P0 MOV R100, R98 ;  /* 0x0000006200640202 */ /* 0x000fe20000000f00 */
[----:B------:R-:W-:Y:S01]  /*0730*/  @P0 IMAD.MOV.U32 R117, RZ, RZ, R113 ;  /* 0x000000ffff750224 */ /* 0x000fe200078e0071 */
[----:B------:R-:W-:Y:S01]  /*0740*/  LOP3.LUT R3, R8, UR23, R3, 0x96, !PT ;  /* 0x0000001708037c12 */ /* 0x000fe2000f8e9603 */
[----:B------:R-:W-:Y:S01]  /*0750*/  @!P0 IMAD.MOV.U32 R117, RZ, RZ, R113 ;  /* 0x000000ffff758224 */ /* 0x000fe200078e0071 */
[----:B------:R-:W-:Y:S01]  /*0760*/  @!P0 CS2R R70, SRZ ;  /* 0x0000000000468805 */ /* 0x000fe2000001ff00 */
[--C-:B------:R-:W-:Y:S01]  /*0770*/  @P0 IMAD.MOV.U32 R113, RZ, RZ, R109.reuse ;  /* 0x000000ffff710224 */ /* 0x100fe200078e006d */
[----:B------:R-:W-:Y:S01]  /*0780*/  @!P0 CS2R R68, SRZ ;  /* 0x0000000000448805 */ /* 0x000fe2000001ff00 */
[----:B------:R-:W-:Y:S01]  /*0790*/  @!P0 IMAD.MOV.U32 R113, RZ, RZ, R109 ;  /* 0x000000ffff718224 */ /* 0x000fe200078e006d */
[----:B------:R-:W-:Y:S01]  /*07a0*/  LOP3.LUT R134, R134, 0x3, RZ, 0xc0, !PT ;  /* 0x0000000386867812 */ /* 0x000fe200078ec0ff */
[----:B------:R-:W-:Y:S01]  /*07b0*/  @P0 IMAD.MOV.U32 R109, RZ, RZ, R5 ;  /* 0x000000ffff6d0224 */ /* 0x000fe200078e0005 */
[----:B------:R-:W-:Y:S01]  /*07c0*/  @!P0 MOV R109, R5 ;  /* 0x00000005006d8202 */ /* 0x000fe20000000f00 */
[----:B------:R-:W-:Y:S01]  /*07d0*/  IMAD R5, R2, -0x326172a9, RZ ;  /* 0xcd9e8d5702057824 */ /* 0x000fe200078e02ff */
[----:B------:R-:W-:Y:S01]  /*07e0*/  PRMT R94, R73, 0x7632, R94 ;  /* 0x00007632495e7816 */ /* 0x000fe2000000005e */
[----:B------:R-:W-:Y:S01]  /*07f0*/  IMAD R11, R0, -0x2daee0ad, RZ ;  /* 0xd2511f53000b7824 */ /* 0x000fe200078e02ff */
[----:B------:R-:W-:Y:S01]  /*0800*/  PRMT R92, R72, 0x7632, R92 ;  /* 0x00007632485c7816 */ /* 0x000fe2000000005c */
[----:B------:R-:W-:Y:S01]  /*0810*/  IMAD.HI.U32 R0, R9, -0x326172a9, RZ ;  /* 0xcd9e8d5709007827 */ /* 0x000fe200078e00ff */
[----:B------:R-:W-:Y:S01]  /*0820*/  PRMT R27, R106, 0x7632, R27 ;  /* 0x000076326a1b7816 */ /* 0x000fe2000000001b */
[----:B------:R-:W-:Y:S01]  /*0830*/  UISETP.NE.AND.EX UP0, UPT, UR5, URZ, UPT, UP0 ;  /* 0x000000ff0500728c */ /* 0x000fe2000bf05300 */
[----:B------:R-:W-:Y:S01]  /*0840*/  PRMT R26, R79, 0x7632, R26 ;  /* 0x000076324f1a7816 */ /* 0x000fe2000000001a */
[----:B------:R-:W-:Y:S01]  /*0850*/  IMAD.HI.U32 R2, R3, -0x2daee0ad, RZ ;  /* 0xd2511f5303027827 */ /* 0x000fe200078e00ff */
[----:B------:R-:W-:Y:S01]  /*0860*/  LOP3.LUT R0, R5, UR25, R0, 0x96, !PT ;  /* 0x0000001905007c12 */ /* 0x000fe2000f8e9600 */
[----:B------:R-:W0:Y:S01]  /*0870*/  LDCU UR33, c[0x0][0x404] ;  /* 0x00008080ff2177ac */ /* 0x000e220008000800 */
[----:B------:R-:W-:Y:S01]  /*0880*/  PRMT R24, R78, 0x7632, R24 ;  /* 0x000076324e187816 */ /* 0x000fe20000000018 */
[----:B------:R-:W-:Y:S01]  /*0890*/  @!P0 IMAD.MOV.U32 R116, RZ, RZ, R114 ;  /* 0x000000ffff748224 */ /* 0x000fe200078e0072 */
[-C--:B------:R-:W-:Y:S01]  /*08a0*/  @P0 MOV R114, R108.reuse ;  /* 0x0000006c00720202 */ /* 0x080fe20000000f00 */
[----:B------:R-:W-:Y:S01]  /*08b0*/  @!P0 IMAD.MOV.U32 R118, RZ, RZ, R112 ;  /* 0x000000ffff768224 */ /* 0x000fe200078e0070 */
[----:B------:R-:W-:Y:S01]  /*08c0*/  LOP3.LUT R2, R11, UR26, R2, 0x96, !PT ;  /* 0x0000001a0b027c12 */ /* 0x000fe2000f8e9602 */
[--C-:B------:R-:W-:Y:S01]  /*08d0*/  @P0 IMAD.MOV.U32 R112, RZ, RZ, R110.reuse ;  /* 0x000000ffff700224 */ /* 0x100fe200078e006e */
[----:B------:R-:W-:Y:S01]  /*08e0*/  @!P0 MOV R114, R108 ;  /* 0x0000006c00728202 */ /* 0x000fe20000000f00 */
[----:B------:R-:W-:Y:S01]  /*08f0*/  @!P0 IMAD.MOV.U32 R112, RZ, RZ, R110 ;  /* 0x000000ffff708224 */ /* 0x000fe200078e006e */
[----:B------:R-:W-:Y:S01]  /*0900*/  @P0 MOV R110, R4 ;  /* 0x00000004006e0202 */ /* 0x000fe20000000f00 */
[----:B------:R-:W-:Y:S01]  /*0910*/  @P0 IMAD.MOV.U32 R108, RZ, RZ, R6 ;  /* 0x000000ffff6c0224 */ /* 0x000fe200078e0006 */
[----:B------:R-:W-:Y:S01]  /*0920*/  PRMT R22, R77, 0x7632, R22 ;  /* 0x000076324d167816 */ /* 0x000fe20000000016 */
[----:B------:R-:W-:Y:S01]  /*0930*/  @!P0 IMAD.MOV.U32 R108, RZ, RZ, R6 ;  /* 0x000000ffff6c8224 */ /* 0x000fe200078e0006 */
[----:B------:R-:W-:Y:S01]  /*0940*/  PRMT R21, R109, 0x7632, R21 ;  /* 0x000076326d157816 */ /* 0x000fe20000000015 */
        /* <DEDUP_REMOVED lines=24> */
[----:B------:R-:W3:Y:S01]  /*0ad0*/  LDCU.U8 UR13, c[0x0][0x410] ;  /* 0x00008200ff0d77ac */ /* 0x000ee20008000000 */
[----:B------:R-:W-:Y:S01]  /*0ae0*/  PRMT R12, R80, 0x7632, R12 ;  /* 0x00007632500c7816 */ /* 0x000fe2000000000c */
[----:B------:R-:W-:Y:S01]  /*0af0*/  IMAD.HI.U32 R2, R4, -0x2daee0ad, RZ ;  /* 0xd2511f5304027827 */ /* 0x000fe200078e00ff */
[----:B------:R-:W-:Y:S01]  /*0b00*/  LOP3.LUT R0, R5, UR29, R0, 0x96, !PT ;  /* 0x0000001d05007c12 */ /* 0x000fe2000f8e9600 */
[----:B------:R-:W4:Y:S01]  /*0b10*/  LDCU UR14, c[0x0][0x448] ;  /* 0x00008900ff0e77ac */ /* 0x000f220008000800 */
[----:B------:R-:W-:Y:S01]  /*0b20*/  PRMT R11, R114, 0x7632, R11 ;  /* 0x00007632720b7816 */ /* 0x000fe2000000000b */
[----:B------:R-:W-:Y:S01]  /*0b30*/  @P0 IMAD.MOV.U32 R104, RZ, RZ, R102 ;  /* 0x000000ffff680224 */ /* 0x000fe200078e0066 */
[----:B------:R-:W-:Y:S01]  /*0b40*/  LOP3.LUT R28, R7, UR30, R2, 0x96, !PT ;  /* 0x0000001e071c7c12 */ /* 0x000fe2000f8e9602 */
[----:B------:R-:W-:Y:S01]  /*0b50*/  @!P0 IMAD.MOV.U32 R104, RZ, RZ, R102 ;  /* 0x000000ffff688224 */ /* 0x000fe200078e0066 */
[----:B------:R-:W-:Y:S01]  /*0b60*/  PRMT R10, R87, 0x7632, R10 ;  /* 0x00007632570a7816 */ /* 0x000fe2000000000a */
[--C-:B------:R-:W-:Y:S01]  /*0b70*/  @P0 IMAD.MOV.U32 R102, RZ, RZ, R96.reuse ;  /* 0x000000ffff660224 */ /* 0x100fe200078e0060 */
        /* <DEDUP_REMOVED lines=9> */
[----:B------:R-:W0:Y:S01]  /*0c10*/  LDCU.64 UR10, c[0x0][0x3a0] ;  /* 0x00007400ff0a77ac */ /* 0x000e220008000a00 */
[----:B------:R-:W-:Y:S01]  /*0c20*/  PRMT R4, R84, 0x7632, R4 ;  /* 0x0000763254047816 */ /* 0x000fe20000000004 */
[----:B------:R-:W-:Y:S01]  /*0c30*/  IMAD.HI.U32 R95, R28, -0x326172a9, RZ ;  /* 0xcd9e8d571c5f7827 */ /* 0x000fe200078e00ff */
[----:B------:R-:W-:-:S02]  /*0c40*/  LOP3.LUT R96, R3, UR32, R96, 0x96, !PT ;  /* 0x0000002003607c12 */ /* 0x000fc4000f8e9660 */
[----:B------:R-:W-:Y:S01]  /*0c50*/  PRMT R3, R118, 0x7632, R3 ;  /* 0x0000763276037816 */ /* 0x000fe20000000003 */
[----:B------:R-:W-:Y:S01]  /*0c60*/  @P0 IMAD.MOV.U32 R105, RZ, RZ, R101 ;  /* 0x000000ffff690224 */ /* 0x000fe200078e0065 */
[----:B------:R-:W-:Y:S01]  /*0c70*/  @!P0 MOV R105, R101 ;  /* 0x0000006500698202 */ /* 0x000fe20000000f00 */
[--C-:B------:R-:W-:Y:S01]  /*0c80*/  @!P0 IMAD.MOV.U32 R100, RZ, RZ, R98.reuse ;  /* 0x000000ffff648224 */ /* 0x100fe200078e0062 */
[----:B------:R-:W-:Y:S01]  /*0c90*/  @P0 MOV R101, R97 ;  /* 0x0000006100650202 */ /* 0x000fe20000000f00 */
[----:B------:R-:W-:Y:S01]  /*0ca0*/  @!P0 IMAD.MOV.U32 R101, RZ, RZ, R97 ;  /* 0x000000ffff658224 */ /* 0x000fe200078e0061 */
[----:B------:R-:W-:Y:S01]  /*0cb0*/  LOP3.LUT R95, R2, UR31, R95, 0x96, !PT ;  /* 0x0000001f025f7c12 */ /* 0x000fe2000f8e965f */
[----:B------:R-:W-:Y:S01]  /*0cc0*/  IMAD R130, R0, -0x2daee0ad, RZ ;  /* 0xd2511f5300827824 */ /* 0x000fe200078e02ff */
[----:B------:R-:W-:Y:S01]  /*0cd0*/  PRMT R98, R74, 0x7632, R98 ;  /* 0x000076324a627816 */ /* 0x000fe20000000062 */
[----:B------:R-:W-:Y:S01]  /*0ce0*/  IMAD.MOV.U32 R2, RZ, RZ, RZ ;  /* 0x000000ffff027224 */ /* 0x000fe200078e00ff */
[----:B------:R-:W-:Y:S01]  /*0cf0*/  PRMT R97, R104, 0x7632, R97 ;  /* 0x0000763268617816 */ /* 0x000fe20000000061 */
[----:B------:R-:W-:Y:S01]  /*0d00*/  IMAD R0, R28, -0x326172a9, RZ ;  /* 0xcd9e8d571c007824 */ /* 0x000fe200078e02ff */
[----:B-1234-:R-:W-:-:S07]  /*0d10*/  PRMT R93, R105, 0x7632, R93 ;  /* 0x00007632695d7816 */ /* 0x01efce000000005d */
.L_x_14853:
[----:B------:R-:W1:Y:S01]  /*0d20*/  S2R R123, SR_TID.X ;  /* 0x00000000007b7919 */ /* 0x000e620000002100 */
[----:B--2---:R-:W2:Y:S01]  /*0d30*/  @UP0 LDCU.64 UR4, c[0x0][0x3e0] ;  /* 0x00007c00ff0407ac */ /* 0x004ea20008000a00 */
[----:B------:R-:W3:Y:S01]  /*0d40*/  LDC.64 R34, c[0x0][0x390] ;  /* 0x0000e400ff227b82 */ /* 0x000ee20000000a00 */
[----:B------:R-:W-:Y:S01]  /*0d50*/  PLOP3.LUT P0, PT, PT, PT, UP0, 0x80, 0x8 ;  /* 0x000000000008781c */ /* 0x000fe20003f0f008 */
[----:B------:R-:W-:Y:S01]  /*0d60*/  IMAD R28, R122, UR12, RZ ;  /* 0x0000000c7a1c7c24 */ /* 0x000fe2000f8e02ff */
[----:B------:R-:W-:-:S04]  /*0d70*/  PLOP3.LUT P1, PT, PT, PT, UP0, 0x80, 0x8 ;  /* 0x000000000008781c */ /* 0x000fc80003f2f008 */
[----:B------:R-:W-:-:S04]  /*0d80*/  SHF.R.S32.HI R29, RZ, 0x1f, R28 ;  /* 0x0000001fff1d7819 */ /* 0x000fc8000001141c */
[----:B------:R-:W-:Y:S02]  /*0d90*/  LEA.HI R29, R29, R28, RZ, 0x3 ;  /* 0x0000001c1d1d7211 */ /* 0x000fe400078f18ff */
[----:B--2---:R-:W-:Y:S01]  /*0da0*/  MOV R32, UR4 ;  /* 0x0000000400207c02 */ /* 0x004fe20008000f00 */
[----:B------:R-:W-:-:S04]  /*0db0*/  IMAD.U32 R33, RZ, RZ, UR5 ;  /* 0x00000005ff217e24 */ /* 0x000fc8000f8e00ff */
[----:B------:R-:W-:-:S06]  /*0dc0*/  @P0 IMAD.WIDE R32, R122, 0x2, R32 ;  /* 0x000000027a200825 */ /* 0x000fcc00078e0220 */
[----:B------:R-:W2:Y:S01]  /*0dd0*/  @P1 LDG.E.U16 R32, desc[UR8][R32.64] ;  /* 0x0000000820201981 */ /* 0x000ea2000c1e1500 */
[----:B-1----:R-:W-:-:S04]  /*0de0*/  LOP3.LUT R124, R123, 0x1f, RZ, 0xc0, !PT ;  /* 0x0000001f7b7c7812 */ /* 0x002fc800078ec0ff */
[----:B------:R-:W-:-:S05]  /*0df0*/  LEA.HI.SX32 R124, R29, R124, 0x1d ;  /* 0x0000007c1d7c7211 */ /* 0x000fca00078feaff */
[----:B---3--:R-:W-:-:S06]  /*0e00*/  IMAD.WIDE.U32 R28, R124, 0x10, R34 ;  /* 0x000000107c1c7825 */ /* 0x008fcc00078e0022 */
[----:B------:R-:W5:Y:S01]  /*0e10*/  LDG.E.128 R28, desc[UR8][R28.64] ;  /* 0x000000081c1c7981 */ /* 0x000f62000c1e1d00 */
[----:B0-----:R-:W-:Y:S02]  /*0e20*/  ISETP.NE.U32.AND P0, PT, RZ, UR10, PT ;  /* 0x0000000aff007c0c */ /* 0x001fe4000bf05070 */
[----:B------:R-:W-:Y:S02]  /*0e30*/  PLOP3.LUT P1, PT, PT, PT, UP0, 0x80, 0x8 ;  /* 0x000000000008781c */ /* 0x000fe40003f2f008 */
[----:B------:R-:W-:Y:S01]  /*0e40*/  ISETP.NE.AND.EX P2, PT, RZ, UR11, PT, P0 ;  /* 0x0000000bff007c0c */ /* 0x000fe2000bf45300 */
[----:B------:R-:W-:Y:S02]  /*0e50*/  IMAD.MOV.U32 R128, RZ, RZ, 0x3f800000 ;  /* 0x3f800000ff807424 */ /* 0x000fe400078e00ff */
[----:B------:R-:W-:-:S08]  /*0e60*/  IMAD.MOV.U32 R127, RZ, RZ, 0x2f800000 ;  /* 0x2f800000ff7f7424 */ /* 0x000fd000078e00ff */
[----:B--2---:R-:W-:Y:S02]  /*0e70*/  @P1 SHF.L.U32 R128, R32, 0x10, RZ ;  /* 0x0000001020801819 */ /* 0x004fe400000006ff */
[----:B------:R-:W-:Y:S01]  /*0e80*/  P2R R32, PR, RZ, 0x4 ;  /* 0x00000004ff207803 */ /* 0x000fe20000000000 */
[----:B------:R-:W-:Y:S06]  /*0e90*/  @!P2 BRA `(.L_x_14443) ;  /* 0x000000280050a947 */ /* 0x000fec0003800000 */
        /* <DEDUP_REMOVED lines=11> */
[----:B------:R-:W-:-:S04]  /*0f50*/  VIADDMNMX.U32 R33, R134, 0xfffffffe, R33, PT ;  /* 0xfffffffe86217846 */ /* 0x000fc80003800021 */
[----:B------:R-:W-:-:S04]  /*0f60*/  SHF.L.U32 R33, R33, 0x2, RZ ;  /* 0x0000000221217819 */ /* 0x000fc800000006ff */
[----:B------:R-:W0:Y:S02]  /*0f70*/  LDC R36, c[0x2][R33] ;  /* 0x0080000021247b82 */ /* 0x000e240000000800 */
[----:B0-----:R-:W-:-:S04]  /*0f80*/  SHF.R.S32.HI R37, RZ, 0x1f, R36 ;  /* 0x0000001fff257819 */ /* 0x001fc80000011424 */
.L_x_45660:
[----:B------:R-:W-:Y:S05]  /*0f90*/  BRX R36 -0xfa0                                         (*"BRANCH_TARGETS .L_x_45661,.L_x_45662,.L_x_45663"*) ;  /* 0xfffffff024187949 */ /* 0x000fea000383ffff */
.L_x_45663:
[----:B------:R-:W-:Y:S01]  /*0fa0*/  VIADD R38, R134, 0x1 ;  /* 0x0000000186267836 */ /* 0x000fe20000000000 */
[----:B------:R-:W-:Y:S01]  /*0fb0*/  MOV R33, R95 ;  /* 0x0000005f00217202 */ /* 0x000fe20000000f00 */
[----:B------:R-:W-:Y:S01]  /*0fc0*/  IMAD.MOV.U32 R44, RZ, RZ, R130 ;  /* 0x000000ffff2c7224 */ /* 0x000fe200078e0082 */
[----:B------:R-:W-:Y:S06]  /*0fd0*/  BRA `(.L_x_14445) ;  /* 0x0000000000f07947 */ /* 0x000fec0003800000 */
.L_x_45661:
[----:B------:R-:W-:Y:S01]  /*0fe0*/  IMAD.MOV.U32 R44, RZ, RZ, R130 ;  /* 0x000000ffff2c7224 */ /* 0x000fe200078e0082 */
[----:B------:R-:W-:Y:S01]  /*0ff0*/  MOV R33, R96 ;  /* 0x0000006000217202 */ /* 0x000fe20000000f00 */
[----:B------:R-:W-:Y:S01]  /*1000*/  IMAD.MOV.U32 R38, RZ, RZ, 0x3 ;  /* 0x00000003ff267424 */ /* 0x000fe200078e00ff */
[----:B------:R-:W-:Y:S06]  /*1010*/  BRA `(.L_x_14445) ;  /* 0x0000000000e07947 */ /* 0x000fec0003800000 */
.L_x_45662:
        /* <DEDUP_REMOVED lines=13> */
.L_x_14447:
[----:B------:R-:W-:Y:S05]  /*10f0*/  BSYNC.RECONVERGENT B2 ;  /* 0x0000000000027941 */ /* 0x000fea0003800200 */
.L_x_14446:
        /* <DEDUP_REMOVED lines=42> */
.L_x_14445:
[----:B------:R-:W-:Y:S05]  /*13a0*/  BSYNC.RECONVERGENT B1 ;  /* 0x0000000000017941 */ /* 0x000fea0003800200 */
.L_x_14444:
[----:B------:R-:W-:Y:S01]  /*13b0*/  I2FP.F32.U32 R36, R33 ;  /* 0x0000002100247245 */ /* 0x000fe20000201000 */
[----:B-----5:R-:W-:Y:S01]  /*13c0*/  IMAD.U32 R37, R28, 0x10000, RZ ;  /* 0x000100001c257824 */ /* 0x020fe200078e00ff */
[----:B------:R-:W-:Y:S01]  /*13d0*/  MOV R125, UR34 ;  /* 0x00000022007d7c02 */ /* 0x000fe20008000f00 */
[----:B------:R-:W-:Y:S01]  /*13e0*/  IMAD.U32 R126, RZ, RZ, UR33 ;  /* 0x00000021ff7e7e24 */ /* 0x000fe2000f8e00ff */
[----:B------:R-:W-:Y:S01]  /*13f0*/  ISETP.NE.AND P1, PT, R38, 0x1, PT ;  /* 0x000000012600780c */ /* 0x000fe20003f25270 */
        /* <DEDUP_REMOVED lines=21> */
.L_x_14450:
        /* <DEDUP_REMOVED lines=13> */
.L_x_14452:
[----:B------:R-:W-:Y:S05]  /*1620*/  BSYNC.RECONVERGENT B2 ;  /* 0x0000000000027941 */ /* 0x000fea0003800200 */
.L_x_14451:
        /* <DEDUP_REMOVED lines=43> */
.L_x_14449:
[----:B------:R-:W-:Y:S05]  /*18e0*/  BSYNC.RECONVERGENT B1 ;  /* 0x0000000000017941 */ /* 0x000fea0003800200 */
.L_x_14448:
        /* <DEDUP_REMOVED lines=22> */
.L_x_14455:
        /* <DEDUP_REMOVED lines=13> */
.L_x_14457:
[----:B------:R-:W-:Y:S05]  /*1b20*/  BSYNC.RECONVERGENT B2 ;  /* 0x0000000000027941 */ /* 0x000fea0003800200 */
.L_x_14456:
        /* <DEDUP_REMOVED lines=43> */
.L_x_14454:
[----:B------:R-:W-:Y:S05]  /*1de0*/  BSYNC.RECONVERGENT B1 ;  /* 0x0000000000017941 */ /* 0x000fea0003800200 */
.L_x_14453:
        /* <DEDUP_REMOVED lines=23> */
.L_x_14460:
        /* <DEDUP_REMOVED lines=13> */
.L_x_14462:
[----:B------:R-:W-:Y:S05]  /*2030*/  BSYNC.RECONVERGENT B2 ;  /* 0x0000000000027941 */ /* 0x000fea0003800200 */
.L_x_14461:
        /* <DEDUP_REMOVED lines=43> */
.L_x_14459:
[----:B------:R-:W-:Y:S05]  /*22f0*/  BSYNC.RECONVERGENT B1 ;  /* 0x0000000000017941 */ /* 0x000fea0003800200 */
.L_x_14458:
        /* <DEDUP_REMOVED lines=22> */
.L_x_14465:
        /* <DEDUP_REMOVED lines=13> */
.L_x_14467:
[----:B------:R-:W-:Y:S05]  /*2530*/  BSYNC.RECONVERGENT B2 ;  /* 0x0000000000027941 */ /* 0x000fea0003800200 */
.L_x_14466:
        /* <DEDUP_REMOVED lines=43> */
.L_x_14464:
[----:B------:R-:W-:Y:S05]  /*27f0*/  BSYNC.RECONVERGENT B1 ;  /* 0x0000000000017941 */ /* 0x000fea0003800200 */
.L_x_14463:
        /* <DEDUP_REMOVED lines=23> */
.L_x_14470:
        /* <DEDUP_REMOVED lines=13> */
.L_x_14472:
[----:B------:R-:W-:Y:S05]  /*2a40*/  BSYNC.RECONVERGENT B2 ;  /* 0x0000000000027941 */ /* 0x000fea0003800200 */
.L_x_14471:
        /* <DEDUP_REMOVED lines=43> */
.L_x_14469:
[----:B------:R-:W-:Y:S05]  /*2d00*/  BSYNC.RECONVERGENT B1 ;  /* 0x0000000000017941 */ /* 0x000fea0003800200 */
.L_x_14468:
        /* <DEDUP_REMOVED lines=22> */
.L_x_14475:
        /* <DEDUP_REMOVED lines=13> */
.L_x_14477:
[----:B------:R-:W-:Y:S05]  /*2f40*/  BSYNC.RECONVERGENT B2 ;  /* 0x0000000000027941 */ /* 0x000fea0003800200 */
.L_x_14476:
        /* <DEDUP_REMOVED lines=43> */
.L_x_14474:
[----:B------:R-:W-:Y:S05]  /*3200*/  BSYNC.RECONVERGENT B1 ;  /* 0x0000000000017941 */ /* 0x000fea0003800200 */
.L_x_14473:
        /* <DEDUP_REMOVED lines=23> */
.L_x_14480:
        /* <DEDUP_REMOVED lines=15> */
.L_x_14482:
[----:B------:R-:W-:Y:S05]  /*3470*/  BSYNC.RECONVERGENT B2 ;  /* 0x0000000000027941 */ /* 0x000fea0003800200 */
.L_x_14481:
        /* <DEDUP_REMOVED lines=43> */
.L_x_14479:
[----:B------:R-:W-:Y:S05]  /*3730*/  BSYNC.RECONVERGENT B1 ;  /* 0x0000000000017941 */ /* 0x000fea0003800200 */
.L_x_14478:
        /* <DEDUP_REMOVED lines=10> */
.L_x_14443:
        /* <DEDUP_REMOVED lines=16> */
.L_x_14486:
        /* <DEDUP_REMOVED lines=13> */
.L_x_14488:
[----:B------:R-:W-:Y:S05]  /*39b0*/  BSYNC.RECONVERGENT B2 ;  /* 0x0000000000027941 */ /* 0x000fea0003800200 */
.L_x_14487:
        /* <DEDUP_REMOVED lines=41> */
[----:B------:R-:W-:-:S07]  /*3c50*/  IMAD.MOV.U32 R38, RZ, RZ, RZ ;  /* 0x000000ffff267224 */ /* 0x000fce00078e00ff */
.L_x_14485:
[----:B------:R-:W-:Y:S05]  /*3c60*/  BSYNC.RECONVERGENT B1 ;  /* 0x0000000000017941 */ /* 0x000fea0003800200 */
.L_x_14484:
[----:B------:R-:W-:Y:S01]  /*3c70*/  ISETP.NE.AND P0, PT, R38, 0x1, PT ;  /* 0x000000012600780c */ /* 0x000fe20003f05270 */
[----:B-----5:R-:W-:Y:S01]  /*3c80*/  IMAD.U32 R37, R28, 0x10000, RZ ;  /* 0x000100001c257824 */ /* 0x020fe200078e00ff */
[----:B------:R-:W-:Y:S01]  /*3c90*/  I2FP.F32.U32 R36, R33 ;  /* 0x0000002100247245 */ /* 0x000fe20000201000 */
[----:B------:R-:W-:Y:S01]  /*3ca0*/  IMAD.U32 R125, RZ, RZ, UR34 ;  /* 0x00000022ff7d7e24 */ /* 0x000fe2000f8e00ff */
[----:B------:R-:W-:Y:S01]  /*3cb0*/  MOV R126, UR33 ;  /* 0x00000021007e7c02 */ /* 0x000fe20008000f00 */
[----:B------:R-:W-:Y:S01]  /*3cc0*/  FMUL.FTZ R64, R37, R128 ;  /* 0x0000008025407220 */ /* 0x000fe20000410000 */
[----:B------:R-:W-:Y:S01]  /*3cd0*/  BSSY.RECONVERGENT B1, `(.L_x_14489) ;  /* 0x000004a000017945 */ /* 0x000fe20003800200 */
[----:B------:R-:W-:Y:S01]  /*3ce0*/  FFMA.FTZ R33, R36, R127, 1.1641532182693481445e-10 ;  /* 0x2f00000024217423 */ /* 0x000fe2000001007f */
[----:B------:R-:W-:Y:S01]  /*3cf0*/  HFMA2 R40, -RZ, RZ, 0, 1.1920928955078125e-07 ;  /* 0x00000002ff287431 */ /* 0x000fe200000001ff */
[----:B------:R-:W-:Y:S01]  /*3d00*/  PRMT R28, R28, 0x7632, R28 ;  /* 0x000076321c1c7816 */ /* 0x000fe2000000001c */
[----:B------:R-:W-:-:S02]  /*3d10*/  IMAD.MOV.U32 R37, RZ, RZ, R0 ;  /* 0x000000ffff257224 */ /* 0x000fc400078e0000 */
[----:B------:R-:W-:Y:S01]  /*3d20*/  FMUL.FTZ R64, R64, R125 ;  /* 0x0000007d40407220 */ /* 0x000fe20000410000 */
[----:B------:R-:W-:-:S04]  /*3d30*/  FSETP.LE.FTZ.AND P1, PT, R33, R126, PT ;  /* 0x0000007e2100720b */ /* 0x000fc80003f33000 */
        /* <DEDUP_REMOVED lines=10> */
.L_x_14491:
        /* <DEDUP_REMOVED lines=13> */
.L_x_14493:
[----:B------:R-:W-:Y:S05]  /*3eb0*/  BSYNC.RECONVERGENT B2 ;  /* 0x0000000000027941 */ /* 0x000fea0003800200 */
.L_x_14492:
        /* <DEDUP_REMOVED lines=43> */
.L_x_14490:
[----:B------:R-:W-:Y:S05]  /*4170*/  BSYNC.RECONVERGENT B1 ;  /* 0x0000000000017941 */ /* 0x000fea0003800200 */
.L_x_14489:
[----:B------:R-:W-:Y:S01]  /*4180*/  ISETP.NE.AND P1, PT, R40, 0x1, PT ;  /* 0x000000012800780c */ /* 0x000fe20003f25270 */
[----:B------:R-:W-:Y:S01]  /*4190*/  IMAD.U32 R39, R28, 0x10000, RZ ;  /* 0x000100001c277824 */ /* 0x000fe200078e00ff */
[----:B------:R-:W-:Y:S01]  /*41a0*/  I2FP.F32.U32 R36, R37 ;  /* 0x0000002500247245 */ /* 0x000fe20000201000 */
[----:B------:R-:W-:Y:S02]  /*41b0*/  BSSY.RECONVERGENT B1, `(.L_x_14494) ;  /* 0x0000049000017945 */ /* 0x000fe40003800200 */
[----:B------:R-:W-:Y:S02]  /*41c0*/  FMUL.FTZ R28, R39, R128 ;  /* 0x00000080271c7220 */ /* 0x000fe40000410000 */
[----:B------:R-:W-:Y:S01]  /*41d0*/  FFMA.FTZ R37, R36, R127, 1.1641532182693481445e-10 ;  /* 0x2f00000024257423 */ /* 0x000fe2000001007f */
[----:B------:R-:W-:Y:S02]  /*41e0*/  HFMA2 R36, -RZ, RZ, 0, 1.1920928955078125e-07 ;  /* 0x00000002ff247431 */ /* 0x000fe400000001ff */
[----:B------:R-:W-:-:S02]  /*41f0*/  FMUL.FTZ R65, R28, R125 ;  /* 0x0000007d1c417220 */ /* 0x000fc40000410000 */
[----:B------:R-:W-:Y:S01]  /*4200*/  FSETP.LE.FTZ.AND P0, PT, R37, R126, PT ;  /* 0x0000007e2500720b */ /* 0x000fe20003f13000 */
[----:B------:R-:W-:Y:S01]  /*4210*/  IMAD.MOV.U32 R37, RZ, RZ, R0 ;  /* 0x000000ffff257224 */ /* 0x000fe200078e0000 */
[----:B------:R-:W-:Y:S11]  /*4220*/  @!P1 BRA `(.L_x_14495) ;  /* 0x0000000400049947 */ /* 0x000ff60003800000 */
        /* <DEDUP_REMOVED lines=8> */
.L_x_14496:
        /* <DEDUP_REMOVED lines=13> */
.L_x_14498:
[----:B------:R-:W-:Y:S05]  /*4380*/  BSYNC.RECONVERGENT B2 ;  /* 0x0000000000027941 */ /* 0x000fea0003800200 */
.L_x_14497:
        /* <DEDUP_REMOVED lines=43> */
.L_x_14495:
[----:B------:R-:W-:Y:S05]  /*4640*/  BSYNC.RECONVERGENT B1 ;  /* 0x0000000000017941 */ /* 0x000fea0003800200 */
.L_x_14494:
        /* <DEDUP_REMOVED lines=20> */
.L_x_14501:
        /* <DEDUP_REMOVED lines=13> */
.L_x_14503:
[----:B------:R-:W-:Y:S05]  /*4860*/  BSYNC.RECONVERGENT B2 ;  /* 0x0000000000027941 */ /* 0x000fea0003800200 */
.L_x_14502:
        /* <DEDUP_REMOVED lines=43> */
.L_x_14500:
[----:B------:R-:W-:Y:S05]  /*4b20*/  BSYNC.RECONVERGENT B1 ;  /* 0x0000000000017941 */ /* 0x000fea0003800200 */
.L_x_14499:
[----:B------:R-:W-:Y:S01]  /*4b30*/  ISETP.NE.AND P3, PT, R38, 0x1, PT ;  /* 0x000000012600780c */ /* 0x000fe20003f65270 */
[----:B------:R-:W-:Y:S01]  /*4b40*/  IMAD.U32 R37, R42, 0x10000, RZ ;  /* 0x000100002a257824 */ /* 0x000fe200078e00ff */
[----:B------:R-:W-:Y:S01]  /*4b50*/  I2FP.F32.U32 R28, R29 ;  /* 0x0000001d001c7245 */ /* 0x000fe20000201000 */
[----:B------:R-:W-:Y:S01]  /*4b60*/  BSSY.RECONVERGENT B1, `(.L_x_14504) ;  /* 0x0000049000017945 */ /* 0x000fe20003800200 */
[----:B------:R-:W-:-:S03]  /*4b70*/  HFMA2 R36, -RZ, RZ, 0, 1.1920928955078125e-07 ;  /* 0x00000002ff247431 */ /* 0x000fc600000001ff */
[----:B------:R-:W-:Y:S01]  /*4b80*/  FFMA.FTZ R29, R28, R127, 1.1641532182693481445e-10 ;  /* 0x2f0000001c1d7423 */ /* 0x000fe2000001007f */
[----:B------:R-:W-:-:S04]  /*4b90*/  FMUL.FTZ R28, R37, R128 ;  /* 0x00000080251c7220 */ /* 0x000fc80000410000 */
[----:B------:R-:W-:Y:S01]  /*4ba0*/  FSETP.LE.FTZ.AND P2, PT, R29, R126, PT ;  /* 0x0000007e1d00720b */ /* 0x000fe20003f53000 */
[----:B------:R-:W-:Y:S02]  /*4bb0*/  IMAD.MOV.U32 R29, RZ, RZ, R0 ;  /* 0x000000ffff1d7224 */ /* 0x000fe400078e0000 */
        /* <DEDUP_REMOVED lines=10> */
.L_x_14506:
        /* <DEDUP_REMOVED lines=13> */
.L_x_14508:
[----:B------:R-:W-:Y:S05]  /*4d30*/  BSYNC.RECONVERGENT B2 ;  /* 0x0000000000027941 */ /* 0x000fea0003800200 */
.L_x_14507:
        /* <DEDUP_REMOVED lines=43> */
.L_x_14505:
[----:B------:R-:W-:Y:S05]  /*4ff0*/  BSYNC.RECONVERGENT B1 ;  /* 0x0000000000017941 */ /* 0x000fea0003800200 */
.L_x_14504:
[----:B------:R-:W-:Y:S01]  /*5000*/  ISETP.NE.AND P4, PT, R36, 0x1, PT ;  /* 0x000000012400780c */ /* 0x000fe20003f85270 */
[C---:B------:R-:W-:Y:S01]  /*5010*/  IMAD.U32 R37, R30.reuse, 0x10000, RZ ;  /* 0x000100001e257824 */ /* 0x040fe200078e00ff */
[----:B------:R-:W-:Y:S01]  /*5020*/  I2FP.F32.U32 R28, R29 ;  /* 0x0000001d001c7245 */ /* 0x000fe20000201000 */
[----:B------:R-:W-:Y:S01]  /*5030*/  BSSY.RECONVERGENT B1, `(.L_x_14509) ;  /* 0x000004a000017945 */ /* 0x000fe20003800200 */
[----:B------:R-:W-:Y:S02]  /*5040*/  HFMA2 R38, -RZ, RZ, 0, 1.1920928955078125e-07 ;  /* 0x00000002ff267431 */ /* 0x000fe400000001ff */
[----:B------:R-:W-:Y:S01]  /*5050*/  FMUL.FTZ R60, R37, R128 ;  /* 0x00000080253c7220 */ /* 0x000fe20000410000 */
[----:B------:R-:W-:Y:S01]  /*5060*/  PRMT R30, R30, 0x7632, R30 ;  /* 0x000076321e1e7816 */ /* 0x000fe2000000001e */
[----:B------:R-:W-:Y:S02]  /*5070*/  FFMA.FTZ R29, R28, R127, 1.1641532182693481445e-10 ;  /* 0x2f0000001c1d7423 */ /* 0x000fe4000001007f */
[----:B------:R-:W-:-:S03]  /*5080*/  FMUL.FTZ R60, R60, R125 ;  /* 0x0000007d3c3c7220 */ /* 0x000fc60000410000 */
        /* <DEDUP_REMOVED lines=11> */
.L_x_14511:
        /* <DEDUP_REMOVED lines=13> */
.L_x_14513:
[----:B------:R-:W-:Y:S05]  /*5210*/  BSYNC.RECONVERGENT B2 ;  /* 0x0000000000027941 */ /* 0x000fea0003800200 */
.L_x_14512:
        /* <DEDUP_REMOVED lines=43> */
.L_x_14510:
[----:B------:R-:W-:Y:S05]  /*54d0*/  BSYNC.RECONVERGENT B1 ;  /* 0x0000000000017941 */ /* 0x000fea0003800200 */
.L_x_14509:
        /* <DEDUP_REMOVED lines=19> */
.L_x_14516:
        /* <DEDUP_REMOVED lines=13> */
.L_x_14518:
[----:B------:R-:W-:Y:S05]  /*56e0*/  BSYNC.RECONVERGENT B2 ;  /* 0x0000000000027941 */ /* 0x000fea0003800200 */
.L_x_14517:
        /* <DEDUP_REMOVED lines=43> */
.L_x_14515:
[----:B------:R-:W-:Y:S05]  /*59a0*/  BSYNC.RECONVERGENT B1 ;  /* 0x0000000000017941 */ /* 0x000fea0003800200 */
.L_x_14514:
        /* <DEDUP_REMOVED lines=20> */
.L_x_14521:
        /* <DEDUP_REMOVED lines=15> */
.L_x_14523:
[----:B------:R-:W-:Y:S05]  /*5be0*/  BSYNC.RECONVERGENT B2 ;  /* 0x0000000000027941 */ /* 0x000fea0003800200 */
.L_x_14522:
        /* <DEDUP_REMOVED lines=43> */
.L_x_14520:
[----:B------:R-:W-:Y:S05]  /*5ea0*/  BSYNC.RECONVERGENT B1 ;  /* 0x0000000000017941 */ /* 0x000fea0003800200 */
.L_x_14519:
        /* <DEDUP_REMOVED lines=16> */
.L_x_14483:
        /* <DEDUP_REMOVED lines=10> */
[----:B------:R-:W-:Y:S02]  /*6050*/  LOP3.LUT R28, R28, R30, R29, 0xfe, !PT ;  /* 0x0000001e1c1c7212 */ /* 0x000fe400078efe1d */
[----:B------:R-:W-:Y:S02]  /*6060*/  SEL R36, RZ, 0x1, !P3 ;  /* 0x00000001ff247807 */ /* 0x000fe40005800000 */
        /* <DEDUP_REMOVED lines=8> */
[----:B-1----:R-:W-:Y:S01]  /*60f0*/  IMAD.WIDE.U32 R38, R124, 0x8, R132 ;  /* 0x000000087c267825 */ /* 0x002fe200078e0084 */
[----:B------:R0:W-:Y:S04]  /*6100*/  STG.E.128 desc[UR8][R40.64+0x10], R60 ;  /* 0x0000103c28007986 */ /* 0x0001e8000c101d08 */
[----:B------:R0:W-:Y:S04]  /*6110*/  STG.E.64 desc[UR8][R38.64], R36 ;  /* 0x0000002426007986 */ /* 0x0001e8000c101b08 */
[----:B------:R-:W5:Y:S02]  /*6120*/  LDG.E.128 R28, desc[UR8][R28.64] ;  /* 0x000000081c1c7981 */ /* 0x000f64000c1e1d00 */
[----:B------:R-:W-:Y:S05]  /*6130*/  @!P6 BRA `(.L_x_14524) ;  /* 0x000000280038e947 */ /* 0x000fea0003800000 */
[----:B0-----:R-:W0:Y:S02]  /*6140*/  LDC.64 R36, c[0x0][0x3a0] ;  /* 0x0000e800ff247b82 */ /* 0x001e240000000a00 */
        /* <DEDUP_REMOVED lines=19> */
.L_x_14527:
        /* <DEDUP_REMOVED lines=13> */
.L_x_14529:
[----:B------:R-:W-:Y:S05]  /*6350*/  BSYNC.RECONVERGENT B2 ;  /* 0x0000000000027941 */ /* 0x000fea0003800200 */
.L_x_14528:
        /* <DEDUP_REMOVED lines=42> */
.L_x_14526:
[----:B------:R-:W-:Y:S05]  /*6600*/  BSYNC.RECONVERGENT B1 ;  /* 0x0000000000017941 */ /* 0x000fea0003800200 */
.L_x_14525:
[----:B------:R-:W-:Y:S01]  /*6610*/  I2FP.F32.U32 R36, R33 ;  /* 0x0000002100247245 */ /* 0x000fe20000201000 */
[----:B-----5:R-:W-:Y:S01]  /*6620*/  IMAD.U32 R37, R28, 0x10000, RZ ;  /* 0x000100001c257824 */ /* 0x020fe200078e00ff */
[----:B------:R-:W-:Y:S01]  /*6630*/  ISETP.NE.AND P1, PT, R38, 0x1, PT ;  /* 0x000000012600780c */ /* 0x000fe20003f25270 */
[----:B------:R-:W-:Y:S01]  /*6640*/  BSSY.RECONVERGENT B1, `(.L_x_14530) ;  /* 0x000004e000017945 */ /* 0x000fe20003800200 */
[----:B------:R-:W-:Y:S02]  /*6650*/  HFMA2 R40, -RZ, RZ, 0, 1.1920928955078125e-07 ;  /* 0x00000002ff287431 */ /* 0x000fe400000001ff */
[----:B------:R-:W-:Y:S01]  /*6660*/  FFMA.FTZ R33, R36, R127, 1.1641532182693481445e-10 ;  /* 0x2f00000024217423 */ /* 0x000fe2000001007f */
[----:B------:R-:W-:Y:S01]  /*6670*/  FMUL.FTZ R36, R37, R128 ;  /* 0x0000008025247220 */ /* 0x000fe20000410000 */
[----:B------:R-:W-:Y:S01]  /*6680*/  PRMT R28, R28, 0x7632, R28 ;  /* 0x000076321c1c7816 */ /* 0x000fe2000000001c */
[----:B------:R-:W-:Y:S02]  /*6690*/  IMAD.MOV.U32 R37, RZ, RZ, R0 ;  /* 0x000000ffff257224 */ /* 0x000fe400078e0000 */
[----:B------:R-:W-:Y:S01]  /*66a0*/  FMUL.FTZ R36, R36, R125 ;  /* 0x0000007d24247220 */ /* 0x000fe20000410000 */
[----:B------:R-:W-:-:S04]  /*66b0*/  FSETP.GTU.FTZ.AND P0, PT, R33, R126, PT ;  /* 0x0000007e2100720b */ /* 0x000fc80003f1c000 */
        /* <DEDUP_REMOVED lines=13> */
.L_x_14532:
        /* <DEDUP_REMOVED lines=13> */
.L_x_14534:
[----:B------:R-:W-:Y:S05]  /*6860*/  BSYNC.RECONVERGENT B2 ;  /* 0x0000000000027941 */ /* 0x000fea0003800200 */
.L_x_14533:
        /* <DEDUP_REMOVED lines=43> */
.L_x_14531:
[----:B------:R-:W-:Y:S05]  /*6b20*/  BSYNC.RECONVERGENT B1 ;  /* 0x0000000000017941 */ /* 0x000fea0003800200 */
.L_x_14530:
        /* <DEDUP_REMOVED lines=22> */
.L_x_14537:
        /* <DEDUP_REMOVED lines=13> */
.L_x_14539:
[----:B------:R-:W-:Y:S05]  /*6d60*/  BSYNC.RECONVERGENT B2 ;  /* 0x0000000000027941 */ /* 0x000fea0003800200 */
.L_x_14538:
        /* <DEDUP_REMOVED lines=43> */
.L_x_14536:
[----:B------:R-:W-:Y:S05]  /*7020*/  BSYNC.RECONVERGENT B1 ;  /* 0x0000000000017941 */ /* 0x000fea0003800200 */
.L_x_14535:
        /* <DEDUP_REMOVED lines=23> */
.L_x_14542:
        /* <DEDUP_REMOVED lines=13> */
.L_x_14544:
[----:B------:R-:W-:Y:S05]  /*7270*/  BSYNC.RECONVERGENT B2 ;  /* 0x0000000000027941 */ /* 0x000fea0003800200 */
.L_x_14543:
        /* <DEDUP_REMOVED lines=43> */
.L_x_14541:
[----:B------:R-:W-:Y:S05]  /*7530*/  BSYNC.RECONVERGENT B1 ;  /* 0x0000000000017941 */ /* 0x000fea0003800200 */
.L_x_14540:
        /* <DEDUP_REMOVED lines=22> */
.L_x_14547:
        /* <DEDUP_REMOVED lines=13> */
.L_x_14549:
[----:B------:R-:W-:Y:S05]  /*7770*/  BSYNC.RECONVERGENT B2 ;  /* 0x0000000000027941 */ /* 0x000fea0003800200 */
.L_x_14548:
        /* <DEDUP_REMOVED lines=43> */
.L_x_14546:
[----:B------:R-:W-:Y:S05]  /*7a30*/  BSYNC.RECONVERGENT B1 ;  /* 0x0000000000017941 */ /* 0x000fea0003800200 */
.L_x_14545:
        /* <DEDUP_REMOVED lines=23> */
.L_x_14552:
        /* <DEDUP_REMOVED lines=13> */
.L_x_14554:
[----:B------:R-:W-:Y:S05]  /*7c80*/  BSYNC.RECONVERGENT B2 ;  /* 0x0000000000027941 */ /* 0x000fea0003800200 */
.L_x_14553:
        /* <DEDUP_REMOVED lines=43> */
.L_x_14551:
[----:B------:R-:W-:Y:S05]  /*7f40*/  BSYNC.RECONVERGENT B1 ;  /* 0x0000000000017941 */ /* 0x000fea0003800200 */
.L_x_14550:
        /* <DEDUP_REMOVED lines=22> */
.L_x_14557:
        /* <DEDUP_REMOVED lines=13> */
.L_x_14559:
[----:B------:R-:W-:Y:S05]  /*8180*/  BSYNC.RECONVERGENT B2 ;  /* 0x0000000000027941 */ /* 0x000fea0003800200 */
.L_x_14558:
        /* <DEDUP_REMOVED lines=43> */
.L_x_14556:
[----:B------:R-:W-:Y:S05]  /*8440*/  BSYNC.RECONVERGENT B1 ;  /* 0x0000000000017941 */ /* 0x000fea0003800200 */
.L_x_14555:
        /* <DEDUP_REMOVED lines=23> */
.L_x_14562:
        /* <DEDUP_REMOVED lines=15> */
.L_x_14564:
[----:B------:R-:W-:Y:S05]  /*86b0*/  BSYNC.RECONVERGENT B2 ;  /* 0x0000000000027941 */ /* 0x000fea0003800200 */
.L_x_14563:
        /* <DEDUP_REMOVED lines=43> */
.L_x_14561:
[----:B------:R-:W-:Y:S05]  /*8970*/  BSYNC.RECONVERGENT B1 ;  /* 0x0000000000017941 */ /* 0x000fea0003800200 */
.L_x_14560:
        /* <DEDUP_REMOVED lines=10> */
.L_x_14524:
        /* <DEDUP_REMOVED lines=16> */
.L_x_14568:
        /* <DEDUP_REMOVED lines=13> */
.L_x_14570:
[----:B------:R-:W-:Y:S05]  /*8bf0*/  BSYNC.RECONVERGENT B2 ;  /* 0x0000000000027941 */ /* 0x000fea0003800200 */
.L_x_14569:
        /* <DEDUP_REMOVED lines=42> */
.L_x_14567:
[----:B------:R-:W-:Y:S05]  /*8ea0*/  BSYNC.RECONVERGENT B1 ;  /* 0x0000000000017941 */ /* 0x000fea0003800200 */
.L_x_14566:
[----:B------:R-:W-:Y:S01]  /*8eb0*/  ISETP.NE.AND P0, PT, R38, 0x1, PT ;  /* 0x000000012600780c */ /* 0x000fe20003f05270 */
[C---:B-----5:R-:W-:Y:S01]  /*8ec0*/  IMAD.U32 R37, R28.reuse, 0x10000, RZ ;  /* 0x000100001c257824 */ /* 0x060fe200078e00ff */
        /* <DEDUP_REMOVED lines=8> */
[----:B------:R-:W-:-:S04]  /*8f50*/  FSETP.LE.FTZ.AND P1, PT, R33, R126, PT ;  /* 0x0000007e2100720b */ /* 0x000fc80003f33000 */
        /* <DEDUP_REMOVED lines=10> */
.L_x_14573:
        /* <DEDUP_REMOVED lines=13> */
.L_x_14575:
[----:B------:R-:W-:Y:S05]  /*90d0*/  BSYNC.RECONVERGENT B2 ;  /* 0x0000000000027941 */ /* 0x000fea0003800200 */
.L_x_14574:
        /* <DEDUP_REMOVED lines=43> */
.L_x_14572:
[----:B------:R-:W-:Y:S05]  /*9390*/  BSYNC.RECONVERGENT B1 ;  /* 0x0000000000017941 */ /* 0x000fea0003800200 */
.L_x_14571:
[----:B------:R-:W-:Y:S01]  /*93a0*/  ISETP.NE.AND P1, PT, R40, 0x1, PT ;  /* 0x000000012800780c */ /* 0x000fe20003f25270 */
[----:B------:R-:W-:Y:S01]  /*93b0*/  IMAD.U32 R39, R28, 0x10000, RZ ;  /* 0x000100001c277824 */ /* 0x000fe200078e00ff */
[----:B------:R-:W-:Y:S01]  /*93c0*/  I2FP.F32.U32 R36, R37 ;  /* 0x0000002500247245 */ /* 0x000fe20000201000 */
[----:B------:R-:W-:Y:S02]  /*93d0*/  BSSY.RECONVERGENT B1, `(.L_x_14576) ;  /* 0x0000049000017945 */ /* 0x000fe40003800200 */
[----:B------:R-:W-:Y:S02]  /*93e0*/  FMUL.FTZ R28, R39, R128 ;  /* 0x00000080271c7220 */ /* 0x000fe40000410000 */
[----:B------:R-:W-:Y:S01]  /*93f0*/  FFMA.FTZ R37, R36, R127, 1.1641532182693481445e-10 ;  /* 0x2f00000024257423 */ /* 0x000fe2000001007f */
[----:B------:R-:W-:Y:S02]  /*9400*/  IMAD.MOV.U32 R36, RZ, RZ, 0x2 ;  /* 0x00000002ff247424 */ /* 0x000fe400078e00ff */
[----:B------:R-:W-:-:S02]  /*9410*/  FMUL.FTZ R57, R28, R125 ;  /* 0x0000007d1c397220 */ /* 0x000fc40000410000 */
[----:B------:R-:W-:Y:S02]  /*9420*/  FSETP.LE.FTZ.AND P0, PT, R37, R126, PT ;  /* 0x0000007e2500720b */ /* 0x000fe40003f13000 */
        /* <DEDUP_REMOVED lines=10> */
.L_x_14578:
        /* <DEDUP_REMOVED lines=13> */
.L_x_14580:
[----:B------:R-:W-:Y:S05]  /*95a0*/  BSYNC.RECONVERGENT B2 ;  /* 0x0000000000027941 */ /* 0x000fea0003800200 */
.L_x_14579:
        /* <DEDUP_REMOVED lines=43> */
.L_x_14577:
[----:B------:R-:W-:Y:S05]  /*9860*/  BSYNC.RECONVERGENT B1 ;  /* 0x0000000000017941 */ /* 0x000fea0003800200 */
.L_x_14576:
        /* <DEDUP_REMOVED lines=20> */
.L_x_14583:
        /* <DEDUP_REMOVED lines=13> */
.L_x_14585:
[----:B------:R-:W-:Y:S05]  /*9a80*/  BSYNC.RECONVERGENT B2 ;  /* 0x0000000000027941 */ /* 0x000fea0003800200 */
.L_x_14584:
        /* <DEDUP_REMOVED lines=43> */
.L_x_14582:
[----:B------:R-:W-:Y:S05]  /*9d40*/  BSYNC.RECONVERGENT B1 ;  /* 0x0000000000017941 */ /* 0x000fea0003800200 */
.L_x_14581:
[----:B------:R-:W-:Y:S01]  /*9d50*/  ISETP.NE.AND P3, PT, R38, 0x1, PT ;  /* 0x000000012600780c */ /* 0x000fe20003f65270 */
[----:B------:R-:W-:Y:S01]  /*9d60*/  IMAD.U32 R37, R42, 0x10000, RZ ;  /* 0x000100002a257824 */ /* 0x000fe200078e00ff */
[----:B------:R-:W-:Y:S01]  /*9d70*/  I2FP.F32.U32 R28, R29 ;  /* 0x0000001d001c7245 */ /* 0x000fe20000201000 */
[----:B------:R-:W-:Y:S01]  /*9d80*/  BSSY.RECONVERGENT B1, `(.L_x_14586) ;  /* 0x0000049000017945 */ /* 0x000fe20003800200 */
[----:B------:R-:W-:-:S03]  /*9d90*/  IMAD.MOV.U32 R36, RZ, RZ, 0x2 ;  /* 0x00000002ff247424 */ /* 0x000fc600078e00ff */
[----:B------:R-:W-:Y:S01]  /*9da0*/  FFMA.FTZ R29, R28, R127, 1.1641532182693481445e-10 ;  /* 0x2f0000001c1d7423 */ /* 0x000fe2000001007f */
[----:B------:R-:W-:-:S04]  /*9db0*/  FMUL.FTZ R28, R37, R128 ;  /* 0x00000080251c7220 */ /* 0x000fc80000410000 */
[----:B------:R-:W-:Y:S01]  /*9dc0*/  FSETP.LE.FTZ.AND P2, PT, R29, R126, PT ;  /* 0x0000007e1d00720b */ /* 0x000fe20003f53000 */
[----:B------:R-:W-:Y:S01]  /*9dd0*/  FMUL.FTZ R59, R28, R125 ;  /* 0x0000007d1c3b7220 */ /* 0x000fe20000410000 */
        /* <DEDUP_REMOVED lines=10> */
.L_x_14588:
        /* <DEDUP_REMOVED lines=13> */
.L_x_14590:
[----:B------:R-:W-:Y:S05]  /*9f50*/  BSYNC.RECONVERGENT B2 ;  /* 0x0000000000027941 */ /* 0x000fea0003800200 */
.L_x_14589:
        /* <DEDUP_REMOVED lines=43> */
.L_x_14587:
[----:B------:R-:W-:Y:S05]  /*a210*/  BSYNC.RECONVERGENT B1 ;  /* 0x0000000000017941 */ /* 0x000fea0003800200 */
.L_x_14586:
        /* <DEDUP_REMOVED lines=8> */
[----:B------:R-:W-:-:S04]  /*a2a0*/  FMUL.FTZ R52, R52, R125 ;  /* 0x0000007d34347220 */ /* 0x000fc80000410000 */
        /* <DEDUP_REMOVED lines=11> */
.L_x_14593:
        /* <DEDUP_REMOVED lines=13> */
.L_x_14595:
[----:B------:R-:W-:Y:S05]  /*a430*/  BSYNC.RECONVERGENT B2 ;  /* 0x0000000000027941 */ /* 0x000fea0003800200 */
.L_x_14594:
        /* <DEDUP_REMOVED lines=43> */
.L_x_14592:
[----:B------:R-:W-:Y:S05]  /*a6f0*/  BSYNC.RECONVERGENT B1 ;  /* 0x0000000000017941 */ /* 0x000fea0003800200 */
.L_x_14591:
        /* <DEDUP_REMOVED lines=19> */
.L_x_14598:
        /* <DEDUP_REMOVED lines=13> */
.L_x_14600:
[----:B------:R-:W-:Y:S05]  /*a900*/  BSYNC.RECONVERGENT B2 ;  /* 0x0000000000027941 */ /* 0x000fea0003800200 */
.L_x_14599:
        /* <DEDUP_REMOVED lines=43> */
.L_x_14597:
[----:B------:R-:W-:Y:S05]  /*abc0*/  BSYNC.RECONVERGENT B1 ;  /* 0x0000000000017941 */ /* 0x000fea0003800200 */
.L_x_14596:
        /* <DEDUP_REMOVED lines=20> */
.L_x_14603:
        /* <DEDUP_REMOVED lines=15> */
.L_x_14605:
[----:B------:R-:W-:Y:S05]  /*ae00*/  BSYNC.RECONVERGENT B2 ;  /* 0x0000000000027941 */ /* 0x000fea0003800200 */
.L_x_14604:
        /* <DEDUP_REMOVED lines=43> */
.L_x_14602:
[----:B------:R-:W-:Y:S05]  /*b0c0*/  BSYNC.RECONVERGENT B1 ;  /* 0x0000000000017941 */ /* 0x000fea0003800200 */
.L_x_14601:
        /* <DEDUP_REMOVED lines=16> */
.L_x_14565:
        /* <DEDUP_REMOVED lines=10> */
[----:B------:R-:W-:Y:S01]  /*b270*/  ISETP.NE.AND P5, PT, R33, RZ, PT ;  /* 0x000000ff2100720c */ /* 0x000fe20003fa5270 */
[----:B------:R0:W-:Y:S01]  /*b280*/  STG.E.128 desc[UR8][R40.64+0x10], R52 ;  /* 0x0000103428007986 */ /* 0x0001e2000c101d08 */
        /* <DEDUP_REMOVED lines=31> */
.L_x_14609:
        /* <DEDUP_REMOVED lines=13> */
.L_x_14611:
[----:B------:R-:W-:Y:S05]  /*b550*/  BSYNC.RECONVERGENT B2 ;  /* 0x0000000000027941 */ /* 0x000fea0003800200 */
.L_x_14610:
        /* <DEDUP_REMOVED lines=43> */
.L_x_14608:
[----:B------:R-:W-:Y:S05]  /*b810*/  BSYNC.RECONVERGENT B1 ;  /* 0x0000000000017941 */ /* 0x000fea0003800200 */
.L_x_14607:
[----:B------:R-:W-:Y:S01]  /*b820*/  I2FP.F32.U32 R36, R33 ;  /* 0x0000002100247245 */ /* 0x000fe20000201000 */
[----:B-----5:R-:W-:Y:S01]  /*b830*/  IMAD.U32 R37, R28, 0x10000, RZ ;  /* 0x000100001c257824 */ /* 0x020fe200078e00ff */
        /* <DEDUP_REMOVED lines=10> */
[--C-:B------:R-:W-:Y:S01]  /*b8e0*/  FADD.FTZ R48, R48, R33.reuse ;  /* 0x0000002130307221 */ /* 0x100fe20000010000 */
        /* <DEDUP_REMOVED lines=11> */
.L_x_14614:
        /* <DEDUP_REMOVED lines=13> */
.L_x_14616:
[----:B------:R-:W-:Y:S05]  /*ba70*/  BSYNC.RECONVERGENT B2 ;  /* 0x0000000000027941 */ /* 0x000fea0003800200 */
.L_x_14615:
        /* <DEDUP_REMOVED lines=43> */
.L_x_14613:
[----:B------:R-:W-:Y:S05]  /*bd30*/  BSYNC.RECONVERGENT B1 ;  /* 0x0000000000017941 */ /* 0x000fea0003800200 */
.L_x_14612:
        /* <DEDUP_REMOVED lines=22> */
.L_x_14619:
        /* <DEDUP_REMOVED lines=13> */
.L_x_14621:
[----:B------:R-:W-:Y:S05]  /*bf70*/  BSYNC.RECONVERGENT B2 ;  /* 0x0000000000027941 */ /* 0x000fea0003800200 */
.L_x_14620:
        /* <DEDUP_REMOVED lines=43> */
.L_x_14618:
[----:B------:R-:W-:Y:S05]  /*c230*/  BSYNC.RECONVERGENT B1 ;  /* 0x0000000000017941 */ /* 0x000fea0003800200 */
.L_x_14617:
        /* <DEDUP_REMOVED lines=23> */
.L_x_14624:
        /* <DEDUP_REMOVED lines=13> */
.L_x_14626:
[----:B------:R-:W-:Y:S05]  /*c480*/  BSYNC.RECONVERGENT B2 ;  /* 0x0000000000027941 */ /* 0x000fea0003800200 */
.L_x_14625:
        /* <DEDUP_REMOVED lines=43> */
.L_x_14623:
[----:B------:R-:W-:Y:S05]  /*c740*/  BSYNC.RECONVERGENT B1 ;  /* 0x0000000000017941 */ /* 0x000fea0003800200 */
.L_x_14622:
        /* <DEDUP_REMOVED lines=22> */
.L_x_14629:
        /* <DEDUP_REMOVED lines=13> */
.L_x_14631:
[----:B------:R-:W-:Y:S05]  /*c980*/  BSYNC.RECONVERGENT B2 ;  /* 0x0000000000027941 */ /* 0x000fea0003800200 */
.L_x_14630:
        /* <DEDUP_REMOVED lines=43> */
.L_x_14628:
[----:B------:R-:W-:Y:S05]  /*cc40*/  BSYNC.RECONVERGENT B1 ;  /* 0x0000000000017941 */ /* 0x000fea0003800200 */
.L_x_14627:
        /* <DEDUP_REMOVED lines=23> */
.L_x_14634:
        /* <DEDUP_REMOVED lines=13> */
.L_x_14636:
[----:B------:R-:W-:Y:S05]  /*ce90*/  BSYNC.RECONVERGENT B2 ;  /* 0x0000000000027941 */ /* 0x000fea0003800200 */
.L_x_14635:
        /* <DEDUP_REMOVED lines=43> */
.L_x_14633:
[----:B------:R-:W-:Y:S05]  /*d150*/  BSYNC.RECONVERGENT B1 ;  /* 0x0000000000017941 */ /* 0x000fea0003800200 */
.L_x_14632:
        /* <DEDUP_REMOVED lines=22> */
.L_x_14639:
        /* <DEDUP_REMOVED lines=13> */
.L_x_14641:
[----:B------:R-:W-:Y:S05]  /*d390*/  BSYNC.RECONVERGENT B2 ;  /* 0x0000000000027941 */ /* 0x000fea0003800200 */
.L_x_14640:
        /* <DEDUP_REMOVED lines=43> */
.L_x_14638:
[----:B------:R-:W-:Y:S05]  /*d650*/  BSYNC.RECONVERGENT B1 ;  /* 0x0000000000017941 */ /* 0x000fea0003800200 */
.L_x_14637:
        /* <DEDUP_REMOVED lines=23> */
.L_x_14644:
        /* <DEDUP_REMOVED lines=15> */
.L_x_14646:
[----:B------:R-:W-:Y:S05]  /*d8c0*/  BSYNC.RECONVERGENT B2 ;  /* 0x0000000000027941 */ /* 0x000fea0003800200 */
.L_x_14645:
        /* <DEDUP_REMOVED lines=43> */
.L_x_14643:
[----:B------:R-:W-:Y:S05]  /*db80*/  BSYNC.RECONVERGENT B1 ;  /* 0x0000000000017941 */ /* 0x000fea0003800200 */
.L_x_14642:
        /* <DEDUP_REMOVED lines=10> */
.L_x_14606:
        /* <DEDUP_REMOVED lines=16> */
.L_x_14650:
        /* <DEDUP_REMOVED lines=13> */
.L_x_14652:
[----:B------:R-:W-:Y:S05]  /*de00*/  BSYNC.RECONVERGENT B2 ;  /* 0x0000000000027941 */ /* 0x000fea0003800200 */
.L_x_14651:
        /* <DEDUP_REMOVED lines=43> */
.L_x_14649:
[----:B------:R-:W-:Y:S05]  /*e0c0*/  BSYNC.RECONVERGENT B1 ;  /* 0x0000000000017941 */ /* 0x000fea0003800200 */
.L_x_14648:
[----:B------:R-:W-:Y:S01]  /*e0d0*/  ISETP.NE.AND P0, PT, R38, 0x1, PT ;  /* 0x000000012600780c */ /* 0x000fe20003f05270 */
[----:B-----5:R-:W-:Y:S01]  /*e0e0*/  IMAD.U32 R37, R28, 0x10000, RZ ;  /* 0x000100001c257824 */ /* 0x020fe200078e00ff */
[----:B------:R-:W-:Y:S01]  /*e0f0*/  I2FP.F32.U32 R36, R33 ;  /* 0x0000002100247245 */ /* 0x000fe20000201000 */
[----:B------:R-:W-:Y:S01]  /*e100*/  BSSY.RECONVERGENT B1, `(.L_x_14653) ;  /* 0x000004b000017945 */ /* 0x000fe20003800200 */
[----:B------:R-:W-:Y:S02]  /*e110*/  HFMA2 R39, -RZ, RZ, 0, 1.1920928955078125e-07 ;  /* 0x00000002ff277431 */ /* 0x000fe400000001ff */
[----:B------:R-:W-:Y:S01]  /*e120*/  FMUL.FTZ R48, R37, R128 ;  /* 0x0000008025307220 */ /* 0x000fe20000410000 */
[----:B------:R-:W-:Y:S02]  /*e130*/  IMAD.MOV.U32 R37, RZ, RZ, R0 ;  /* 0x000000ffff257224 */ /* 0x000fe400078e0000 */
[----:B------:R-:W-:Y:S01]  /*e140*/  FFMA.FTZ R33, R36, R127, 1.1641532182693481445e-10 ;  /* 0x2f00000024217423 */ /* 0x000fe2000001007f */
[----:B------:R-:W-:-:S04]  /*e150*/  FMUL.FTZ R48, R48, R125 ;  /* 0x0000007d30307220 */ /* 0x000fc80000410000 */
[----:B------:R-:W-:Y:S02]  /*e160*/  FSETP.LE.FTZ.AND P1, PT, R33, R126, PT ;  /* 0x0000007e2100720b */ /* 0x000fe40003f33000 */
[----:B------:R-:W-:Y:S02]  /*e170*/  PRMT R33, R28, 0x7632, R33 ;  /* 0x000076321c217816 */ /* 0x000fe40000000021 */
        /* <DEDUP_REMOVED lines=10> */
.L_x_14655:
        /* <DEDUP_REMOVED lines=13> */
.L_x_14657:
[----:B------:R-:W-:Y:S05]  /*e2f0*/  BSYNC.RECONVERGENT B2 ;  /* 0x0000000000027941 */ /* 0x000fea0003800200 */
.L_x_14656:
        /* <DEDUP_REMOVED lines=43> */
.L_x_14654:
[----:B------:R-:W-:Y:S05]  /*e5b0*/  BSYNC.RECONVERGENT B1 ;  /* 0x0000000000017941 */ /* 0x000fea0003800200 */
.L_x_14653:
[----:B------:R-:W-:Y:S01]  /*e5c0*/  ISETP.NE.AND P1, PT, R39, 0x1, PT ;  /* 0x000000012700780c */ /* 0x000fe20003f25270 */
[----:B------:R-:W-:Y:S01]  /*e5d0*/  IMAD.U32 R33, R33, 0x10000, RZ ;  /* 0x0001000021217824 */ /* 0x000fe200078e00ff */
[----:B------:R-:W-:Y:S01]  /*e5e0*/  I2FP.F32.U32 R36, R37 ;  /* 0x0000002500247245 */ /* 0x000fe20000201000 */
[----:B------:R-:W-:Y:S01]  /*e5f0*/  BSSY.RECONVERGENT B1, `(.L_x_14658) ;  /* 0x0000049000017945 */ /* 0x000fe20003800200 */
[----:B------:R-:W-:-:S03]  /*e600*/  HFMA2 R38, -RZ, RZ, 0, 1.1920928955078125e-07 ;  /* 0x00000002ff267431 */ /* 0x000fc600000001ff */
[----:B------:R-:W-:Y:S01]  /*e610*/  FFMA.FTZ R37, R36, R127, 1.1641532182693481445e-10 ;  /* 0x2f00000024257423 */ /* 0x000fe2000001007f */
[----:B------:R-:W-:Y:S01]  /*e620*/  FMUL.FTZ R36, R33, R128 ;  /* 0x0000008021247220 */ /* 0x000fe20000410000 */
[----:B------:R-:W-:-:S03]  /*e630*/  IMAD.MOV.U32 R33, RZ, RZ, R0 ;  /* 0x000000ffff217224 */ /* 0x000fc600078e0000 */
[----:B------:R-:W-:Y:S01]  /*e640*/  FSETP.LE.FTZ.AND P0, PT, R37, R126, PT ;  /* 0x0000007e2500720b */ /* 0x000fe20003f13000 */
[----:B------:R-:W-:Y:S01]  /*e650*/  FMUL.FTZ R49, R36, R125 ;  /* 0x0000007d24317220 */ /* 0x000fe20000410000 */
        /* <DEDUP_REMOVED lines=9> */
.L_x_14660:
        /* <DEDUP_REMOVED lines=13> */
.L_x_14662:
[----:B------:R-:W-:Y:S05]  /*e7c0*/  BSYNC.RECONVERGENT B2 ;  /* 0x0000000000027941 */ /* 0x000fea0003800200 */
.L_x_14661:
        /* <DEDUP_REMOVED lines=43> */
.L_x_14659:
[----:B------:R-:W-:Y:S05]  /*ea80*/  BSYNC.RECONVERGENT B1 ;  /* 0x0000000000017941 */ /* 0x000fea0003800200 */
.L_x_14658:
        /* <DEDUP_REMOVED lines=20> */
.L_x_14665:
        /* <DEDUP_REMOVED lines=13> */
.L_x_14667:
[----:B------:R-:W-:Y:S05]  /*eca0*/  BSYNC.RECONVERGENT B2 ;  /* 0x0000000000027941 */ /* 0x000fea0003800200 */
.L_x_14666:
        /* <DEDUP_REMOVED lines=43> */
.L_x_14664:
[----:B------:R-:W-:Y:S05]  /*ef60*/  BSYNC.RECONVERGENT B1 ;  /* 0x0000000000017941 */ /* 0x000fea0003800200 */
.L_x_14663:
        /* <DEDUP_REMOVED lines=19> */
.L_x_14670:
        /* <DEDUP_REMOVED lines=13> */
.L_x_14672:
[----:B------:R-:W-:Y:S05]  /*f170*/  BSYNC.RECONVERGENT B2 ;  /* 0x0000000000027941 */ /* 0x000fea0003800200 */
.L_x_14671:
        /* <DEDUP_REMOVED lines=43> */
.L_x_14669:
[----:B------:R-:W-:Y:S05]  /*f430*/  BSYNC.RECONVERGENT B1 ;  /* 0x0000000000017941 */ /* 0x000fea0003800200 */
.L_x_14668:
        /* <DEDUP_REMOVED lines=20> */
.L_x_14675:
        /* <DEDUP_REMOVED lines=13> */
.L_x_14677:
[----:B------:R-:W-:Y:S05]  /*f650*/  BSYNC.RECONVERGENT B2 ;  /* 0x0000000000027941 */ /* 0x000fea0003800200 */
.L_x_14676:
        /* <DEDUP_REMOVED lines=43> */
.L_x_14674:
[----:B------:R-:W-:Y:S05]  /*f910*/  BSYNC.RECONVERGENT B1 ;  /* 0x0000000000017941 */ /* 0x000fea0003800200 */
.L_x_14673:
        /* <DEDUP_REMOVED lines=19> */
.L_x_14680:
        /* <DEDUP_REMOVED lines=13> */
.L_x_14682:
[----:B------:R-:W-:Y:S05]  /*fb20*/  BSYNC.RECONVERGENT B2 ;  /* 0x0000000000027941 */ /* 0x000fea0003800200 */
.L_x_14681:
        /* <DEDUP_REMOVED lines=43> */
.L_x_14679:
[----:B------:R-:W-:Y:S05]  /*fde0*/  BSYNC.RECONVERGENT B1 ;  /* 0x0000000000017941 */ /* 0x000fea0003800200 */
.L_x_14678:
[----:B------:R-:W-:Y:S01]  /*fdf0*/  ISETP.NE.AND P6, PT, R36, 0x1, PT ;  /* 0x000000012400780c */ /* 0x000fe20003fc5270 */
[----:B------:R-:W-:Y:S01]  /*fe00*/  BSSY.RECONVERGENT B1, `(.L_x_14683) ;  /* 0x000004e000017945 */ /* 0x000fe20003800200 */
[----:B------:R-:W-:Y:S01]  /*fe10*/  I2FP.F32.U32 R30, R29 ;  /* 0x0000001d001e7245 */ /* 0x000fe20000201000 */
[----:B------:R-:W-:Y:S02]  /*fe20*/  IMAD.U32 R29, R31, 0x10000, RZ ;  /* 0x000100001f1d7824 */ /* 0x000fe400078e00ff */
[----:B------:R-:W-:Y:S02]  /*fe30*/  HFMA2 R90, -RZ, RZ, 0, 1.1920928955078125e-07 ;  /* 0x00000002ff5a7431 */ /* 0x000fe400000001ff */
[----:B------:R-:W-:Y:S01]  /*fe40*/  FFMA.FTZ R33, R30, R127, 1.1641532182693481445e-10 ;  /* 0x2f0000001e217423 */ /* 0x000fe2000001007f */
[----:B------:R-:W-:Y:S01]  /*fe50*/  FMUL.FTZ R46, R29, R128 ;  /* 0x000000801d2e7220 */ /* 0x000fe20000410000 */
[----:B------:R-:W-:Y:S01]  /*fe60*/  PRMT R29, R31, 0x7632, R29 ;  /* 0x000076321f1d7816 */ /* 0x000fe2000000001d */
[----:B------:R-:W-:-:S02]  /*fe70*/  IMAD.MOV.U32 R31, RZ, RZ, R0 ;  /* 0x000000ffff1f7224 */ /* 0x000fc400078e0000 */
[----:B------:R-:W-:Y:S01]  /*fe80*/  FMUL.FTZ R46, R46, R125 ;  /* 0x0000007d2e2e7220 */ /* 0x000fe20000410000 */
        /* <DEDUP_REMOVED lines=10> */
.L_x_14685:
        /* <DEDUP_REMOVED lines=15> */
.L_x_14687:
[----:B------:R-:W-:Y:S05]  /*10020*/  BSYNC.RECONVERGENT B2 ;  /* 0x0000000000027941 */ /* 0x000fea0003800200 */
.L_x_14686:
        /* <DEDUP_REMOVED lines=43> */
.L_x_14684:
[----:B------:R-:W-:Y:S05]  /*102e0*/  BSYNC.RECONVERGENT B1 ;  /* 0x0000000000017941 */ /* 0x000fea0003800200 */
.L_x_14683:
        /* <DEDUP_REMOVED lines=16> */
.L_x_14647:
[----:B------:R-:W-:Y:S01]  /*103f0*/  SEL R36, RZ, 0x10000, !P5 ;  /* 0x00010000ff247807 */ /* 0x000fe20006800000 */
[C---:B------:R-:W-:Y:S01]  /*10400*/  IMAD.WIDE.U32 R40, R131.reuse, 0x20, R136 ;  /* 0x0000002083287825 */ /* 0x040fe200078e0088 */
[----:B------:R-:W-:Y:S02]  /*10410*/  SEL R31, RZ, 0x1000000, !P6 ;  /* 0x01000000ff1f7807 */ /* 0x000fe40007000000 */
[----:B------:R-:W-:Y:S01]  /*10420*/  ISETP.NE.AND P5, PT, R28, RZ, PT ;  /* 0x000000ff1c00720c */ /* 0x000fe20003fa5270 */
[----:B------:R-:W-:Y:S01]  /*10430*/  IMAD.WIDE.U32 R38, R131, 0x8, R132 ;  /* 0x0000000883267825 */ /* 0x000fe200078e0084 */
[----:B------:R-:W-:Y:S01]  /*10440*/  SEL R37, RZ, 0x100, !P4 ;  /* 0x00000100ff257807 */ /* 0x000fe20006000000 */
[----:B------:R0:W-:Y:S01]  /*10450*/  STG.E.128 desc[UR8][R40.64], R48 ;  /* 0x0000003028007986 */ /* 0x0001e2000c101d08 */
[----:B------:R-:W-:Y:S02]  /*10460*/  SEL R30, RZ, 0x1000000, !P2 ;  /* 0x01000000ff1e7807 */ /* 0x000fe40005000000 */
[----:B------:R-:W-:Y:S01]  /*10470*/  SEL R29, RZ, 0x10000, !P1 ;  /* 0x00010000ff1d7807 */ /* 0x000fe20004800000 */
[----:B------:R0:W-:Y:S01]  /*10480*/  STG.E.128 desc[UR8][R40.64+0x10], R44 ;  /* 0x0000102c28007986 */ /* 0x0001e2000c101d08 */
[----:B------:R-:W-:-:S02]  /*10490*/  SEL R28, RZ, 0x100, !P0 ;  /* 0x00000100ff1c7807 */ /* 0x000fc40004000000 */
[----:B------:R-:W-:Y:S02]  /*104a0*/  LOP3.LUT R37, R37, R31, R36, 0xfe, !PT ;  /* 0x0000001f25257212 */ /* 0x000fe400078efe24 */
[----:B------:R-:W-:Y:S02]  /*104b0*/  SEL R36, RZ, 0x1, !P3 ;  /* 0x00000001ff247807 */ /* 0x000fe40005800000 */
[----:B------:R-:W-:Y:S02]  /*104c0*/  LOP3.LUT R28, R28, R30, R29, 0xfe, !PT ;  /* 0x0000001e1c1c7212 */ /* 0x000fe400078efe1d */
[----:B------:R-:W-:Y:S02]  /*104d0*/  SEL R29, RZ, 0x1, !P5 ;  /* 0x00000001ff1d7807 */ /* 0x000fe40006800000 */
[----:B------:R-:W-:Y:S02]  /*104e0*/  IADD3 R135, PT, PT, R124, 0x60, RZ ;  /* 0x000000607c877810 */ /* 0x000fe40007ffe0ff */
[----:B------:R-:W-:-:S02]  /*104f0*/  LOP3.LUT R37, R37, R36, RZ, 0xfc, !PT ;  /* 0x0000002425257212 */ /* 0x000fc400078efcff */
[----:B------:R-:W-:Y:S01]  /*10500*/  LOP3.LUT R36, R28, R29, RZ, 0xfc, !PT ;  /* 0x0000001d1c247212 */ /* 0x000fe200078efcff */
[----:B------:R-:W-:Y:S01]  /*10510*/  IMAD.WIDE.U32 R28, R135, 0x10, R34 ;  /* 0x00000010871c7825 */ /* 0x000fe200078e0022 */
[----:B------:R-:W-:-:S03]  /*10520*/  ISETP.NE.AND P6, PT, R32, RZ, PT ;  /* 0x000000ff2000720c */ /* 0x000fc60003fc5270 */
[----:B------:R0:W-:Y:S04]  /*10530*/  STG.E.64 desc[UR8][R38.64], R36 ;  /* 0x0000002426007986 */ /* 0x0001e8000c101b08 */
[----:B------:R-:W5:Y:S06]  /*10540*/  LDG.E.128 R28, desc[UR8][R28.64] ;  /* 0x000000081c1c7981 */ /* 0x000f6c000c1e1d00 */
[----:B------:R-:W-:Y:S05]  /*10550*/  @!P6 BRA `(.L_x_14688) ;  /* 0x00000028003ce947 */ /* 0x000fea0003800000 */
[----:B------:R-:W1:Y:S02]  /*10560*/  LDC.64 R88, c[0x0][0x3a0] ;  /* 0x0000e800ff587b82 */ /* 0x000e640000000a00 */
[----:B-1----:R-:W-:-:S05]  /*10570*/  IMAD.WIDE.U32 R88, R135, 0x20, R88 ;  /* 0x0000002087587825 */ /* 0x002fca00078e0058 */
[----:B0-----:R0:W5:Y:S04]  /*10580*/  LDG.E.128 R40, desc[UR8][R88.64] ;  /* 0x0000000858287981 */ /* 0x001168000c1e1d00 */
        /* <DEDUP_REMOVED lines=17> */
.L_x_14691:
        /* <DEDUP_REMOVED lines=13> */
.L_x_14693:
[----:B------:R-:W-:Y:S05]  /*10770*/  BSYNC.RECONVERGENT B2 ;  /* 0x0000000000027941 */ /* 0x000fea0003800200 */
.L_x_14692:
        /* <DEDUP_REMOVED lines=43> */
.L_x_14690:
[----:B------:R-:W-:Y:S05]  /*10a30*/  BSYNC.RECONVERGENT B1 ;  /* 0x0000000000017941 */ /* 0x000fea0003800200 */
.L_x_14689:
[----:B------:R-:W-:Y:S01]  /*10a40*/  I2FP.F32.U32 R88, R33 ;  /* 0x0000002100587245 */ /* 0x000fe20000201000 */
[----:B------:R-:W-:Y:S01]  /*10a50*/  BSSY.RECONVERGENT B1, `(.L_x_14694) ;  /* 0x0000050000017945 */ /* 0x000fe20003800200 */
[----:B-----5:R-:W-:Y:S01]  /*10a60*/  SHF.L.U32 R89, R28, 0x10, RZ ;  /* 0x000000101c597819 */ /* 0x020fe200000006ff */
[----:B------:R-:W-:Y:S01]  /*10a70*/  IMAD.MOV.U32 R90, RZ, RZ, 0x2 ;  /* 0x00000002ff5a7424 */ /* 0x000fe200078e00ff */
[----:B------:R-:W-:Y:S01]  /*10a80*/  ISETP.NE.AND P1, PT, R91, 0x1, PT ;  /* 0x000000015b00780c */ /* 0x000fe20003f25270 */
[----:B------:R-:W-:Y:S01]  /*10a90*/  FFMA.FTZ R33, R88, R127, 1.1641532182693481445e-10 ;  /* 0x2f00000058217423 */ /* 0x000fe2000001007f */
[----:B------:R-:W-:Y:S01]  /*10aa0*/  PRMT R28, R28, 0x7632, R28 ;  /* 0x000076321c1c7816 */ /* 0x000fe2000000001c */
[----:B------:R-:W-:Y:S01]  /*10ab0*/  FMUL.FTZ R88, R89, R128 ;  /* 0x0000008059587220 */ /* 0x000fe20000410000 */
[----:B------:R-:W-:Y:S02]  /*10ac0*/  IMAD.MOV.U32 R89, RZ, RZ, R0 ;  /* 0x000000ffff597224 */ /* 0x000fe400078e0000 */
[----:B------:R-:W-:Y:S01]  /*10ad0*/  FSETP.GTU.FTZ.AND P0, PT, R33, R126, PT ;  /* 0x0000007e2100720b */ /* 0x000fe20003f1c000 */
[----:B------:R-:W-:-:S05]  /*10ae0*/  FMUL.FTZ R88, R88, R125 ;  /* 0x0000007d58587220 */ /* 0x000fca0000410000 */
        /* <DEDUP_REMOVED lines=13> */
.L_x_14696:
        /* <DEDUP_REMOVED lines=13> */
.L_x_14698:
[----:B------:R-:W-:Y:S05]  /*10c90*/  BSYNC.RECONVERGENT B2 ;  /* 0x0000000000027941 */ /* 0x000fea0003800200 */
.L_x_14697:
        /* <DEDUP_REMOVED lines=43> */
.L_x_14695:
[----:B------:R-:W-:Y:S05]  /*10f50*/  BSYNC.RECONVERGENT B1 ;  /* 0x0000000000017941 */ /* 0x000fea0003800200 */
.L_x_14694:
        /* <DEDUP_REMOVED lines=22> */
.L_x_14701:
        /* <DEDUP_REMOVED lines=13> */
.L_x_14703:
[----:B------:R-:W-:Y:S05]  /*11190*/  BSYNC.RECONVERGENT B2 ;  /* 0x0000000000027941 */ /* 0x000fea0003800200 */
.L_x_14702:
        /* <DEDUP_REMOVED lines=43> */
.L_x_14700:
[----:B------:R-:W-:Y:S05]  /*11450*/  BSYNC.RECONVERGENT B1 ;  /* 0x0000000000017941 */ /* 0x000fea0003800200 */
.L_x_14699:
        /* <DEDUP_REMOVED lines=23> */
.L_x_14706:
        /* <DEDUP_REMOVED lines=13> */
.L_x_14708:
[----:B------:R-:W-:Y:S05]  /*116a0*/  BSYNC.RECONVERGENT B2 ;  /* 0x0000000000027941 */ /* 0x000fea0003800200 */
.L_x_14707:
        /* <DEDUP_REMOVED lines=43> */
.L_x_14705:
[----:B------:R-:W-:Y:S05]  /*11960*/  BSYNC.RECONVERGENT B1 ;  /* 0x0000000000017941 */ /* 0x000fea0003800200 */
.L_x_14704:
        /* <DEDUP_REMOVED lines=22> */
.L_x_14711:
        /* <DEDUP_REMOVED lines=13> */
.L_x_14713:
[----:B------:R-:W-:Y:S05]  /*11ba0*/  BSYNC.RECONVERGENT B2 ;  /* 0x0000000000027941 */ /* 0x000fea0003800200 */
.L_x_14712:
        /* <DEDUP_REMOVED lines=43> */
.L_x_14710:
[----:B------:R-:W-:Y:S05]  /*11e60*/  BSYNC.RECONVERGENT B1 ;  /* 0x0000000000017941 */ /* 0x000fea0003800200 */
.L_x_14709:
        /* <DEDUP_REMOVED lines=23> */
.L_x_14716:
        /* <DEDUP_REMOVED lines=13> */
.L_x_14718:
[----:B------:R-:W-:Y:S05]  /*120b0*/  BSYNC.RECONVERGENT B2 ;  /* 0x0000000000027941 */ /* 0x000fea0003800200 */
.L_x_14717:
        /* <DEDUP_REMOVED lines=43> */
.L_x_14715:
[----:B------:R-:W-:Y:S05]  /*12370*/  BSYNC.RECONVERGENT B1 ;  /* 0x0000000000017941 */ /* 0x000fea0003800200 */
.L_x_14714:
        /* <DEDUP_REMOVED lines=22> */
.L_x_14721:
        /* <DEDUP_REMOVED lines=13> */
.L_x_14723:
[----:B------:R-:W-:Y:S05]  /*125b0*/  BSYNC.RECONVERGENT B2 ;  /* 0x0000000000027941 */ /* 0x000fea0003800200 */
.L_x_14722:
        /* <DEDUP_REMOVED lines=43> */
.L_x_14720:
[----:B------:R-:W-:Y:S05]  /*12870*/  BSYNC.RECONVERGENT B1 ;  /* 0x0000000000017941 */ /* 0x000fea0003800200 */
.L_x_14719:
        /* <DEDUP_REMOVED lines=23> */
.L_x_14726:
        /* <DEDUP_REMOVED lines=15> */
.L_x_14728:
[----:B------:R-:W-:Y:S05]  /*12ae0*/  BSYNC.RECONVERGENT B2 ;  /* 0x0000000000027941 */ /* 0x000fea0003800200 */
.L_x_14727:
        /* <DEDUP_REMOVED lines=43> */
.L_x_14725:
[----:B------:R-:W-:Y:S05]  /*12da0*/  BSYNC.RECONVERGENT B1 ;  /* 0x0000000000017941 */ /* 0x000fea0003800200 */
.L_x_14724:
        /* <DEDUP_REMOVED lines=10> */
.L_x_14688:
        /* <DEDUP_REMOVED lines=16> */
.L_x_14732:
        /* <DEDUP_REMOVED lines=13> */
.L_x_14734:
[----:B------:R-:W-:Y:S05]  /*13020*/  BSYNC.RECONVERGENT B2 ;  /* 0x0000000000027941 */ /* 0x000fea0003800200 */
.L_x_14733:
        /* <DEDUP_REMOVED lines=43> */
.L_x_14731:
[----:B------:R-:W-:Y:S05]  /*132e0*/  BSYNC.RECONVERGENT B1 ;  /* 0x0000000000017941 */ /* 0x000fea0003800200 */
.L_x_14730:
[----:B------:R-:W-:Y:S01]  /*132f0*/  ISETP.NE.AND P0, PT, R38, 0x1, PT ;  /* 0x000000012600780c */ /* 0x000fe20003f05270 */
[C---:B-----5:R-:W-:Y:S01]  /*13300*/  IMAD.U32 R37, R28.reuse, 0x10000, RZ ;  /* 0x000100001c257824 */ /* 0x060fe200078e00ff */
        /* <DEDUP_REMOVED lines=8> */
[----:B------:R-:W-:-:S04]  /*13390*/  FSETP.LE.FTZ.AND P1, PT, R33, R126, PT ;  /* 0x0000007e2100720b */ /* 0x000fc80003f33000 */
        /* <DEDUP_REMOVED lines=10> */
.L_x_14737:
        /* <DEDUP_REMOVED lines=13> */
.L_x_14739:
[----:B------:R-:W-:Y:S05]  /*13510*/  BSYNC.RECONVERGENT B2 ;  /* 0x0000000000027941 */ /* 0x000fea0003800200 */
.L_x_14738:
        /* <DEDUP_REMOVED lines=43> */
.L_x_14736:
[----:B------:R-:W-:Y:S05]  /*137d0*/  BSYNC.RECONVERGENT B1 ;  /* 0x0000000000017941 */ /* 0x000fea0003800200 */
.L_x_14735:
[----:B------:R-:W-:Y:S01]  /*137e0*/  ISETP.NE.AND P1, PT, R42, 0x1, PT ;  /* 0x000000012a00780c */ /* 0x000fe20003f25270 */
[----:B------:R-:W-:Y:S01]  /*137f0*/  IMAD.U32 R39, R28, 0x10000, RZ ;  /* 0x000100001c277824 */ /* 0x000fe200078e00ff */
[----:B------:R-:W-:Y:S01]  /*13800*/  I2FP.F32.U32 R36, R37 ;  /* 0x0000002500247245 */ /* 0x000fe20000201000 */
[----:B------:R-:W-:Y:S02]  /*13810*/  BSSY.RECONVERGENT B1, `(.L_x_14740) ;  /* 0x0000049000017945 */ /* 0x000fe40003800200 */
[----:B------:R-:W-:Y:S02]  /*13820*/  FMUL.FTZ R28, R39, R128 ;  /* 0x00000080271c7220 */ /* 0x000fe40000410000 */
[----:B------:R-:W-:Y:S01]  /*13830*/  FFMA.FTZ R37, R36, R127, 1.1641532182693481445e-10 ;  /* 0x2f00000024257423 */ /* 0x000fe2000001007f */
[----:B------:R-:W-:Y:S01]  /*13840*/  MOV R36, 0x2 ;  /* 0x0000000200247802 */ /* 0x000fe20000000f00 */
[----:B------:R-:W-:-:S03]  /*13850*/  FMUL.FTZ R41, R28, R125 ;  /* 0x0000007d1c297220 */ /* 0x000fc60000410000 */
[----:B------:R-:W-:Y:S01]  /*13860*/  FSETP.LE.FTZ.AND P0, PT, R37, R126, PT ;  /* 0x0000007e2500720b */ /* 0x000fe20003f13000 */
[----:B------:R-:W-:Y:S01]  /*13870*/  IMAD.MOV.U32 R37, RZ, RZ, R0 ;  /* 0x000000ffff257224 */ /* 0x000fe200078e0000 */
[----:B------:R-:W-:Y:S11]  /*13880*/  @!P1 BRA `(.L_x_14741) ;  /* 0x0000000400049947 */ /* 0x000ff60003800000 */
        /* <DEDUP_REMOVED lines=8> */
.L_x_14742:
        /* <DEDUP_REMOVED lines=13> */
.L_x_14744:
[----:B------:R-:W-:Y:S05]  /*139e0*/  BSYNC.RECONVERGENT B2 ;  /* 0x0000000000027941 */ /* 0x000fea0003800200 */
.L_x_14743:
        /* <DEDUP_REMOVED lines=43> */
.L_x_14741:
[----:B------:R-:W-:Y:S05]  /*13ca0*/  BSYNC.RECONVERGENT B1 ;  /* 0x0000000000017941 */ /* 0x000fea0003800200 */
.L_x_14740:
        /* <DEDUP_REMOVED lines=8> */
[----:B------:R-:W-:-:S04]  /*13d30*/  FMUL.FTZ R42, R42, R125 ;  /* 0x0000007d2a2a7220 */ /* 0x000fc80000410000 */
[----:B------:R-:W-:Y:S02]  /*13d40*/  FSETP.LE.FTZ.AND P1, PT, R37, R126, PT ;  /* 0x0000007e2500720b */ /* 0x000fe40003f33000 */
[----:B------:R-:W-:Y:S01]  /*13d50*/  MOV R37, 0x2 ;  /* 0x0000000200257802 */ /* 0x000fe20000000f00 */
        /* <DEDUP_REMOVED lines=9> */
.L_x_14747:
        /* <DEDUP_REMOVED lines=13> */
.L_x_14749:
[----:B------:R-:W-:Y:S05]  /*13ec0*/  BSYNC.RECONVERGENT B2 ;  /* 0x0000000000027941 */ /* 0x000fea0003800200 */
.L_x_14748:
        /* <DEDUP_REMOVED lines=43> */
.L_x_14746:
[----:B------:R-:W-:Y:S05]  /*14180*/  BSYNC.RECONVERGENT B1 ;  /* 0x0000000000017941 */ /* 0x000fea0003800200 */
.L_x_14745:
[----:B------:R-:W-:Y:S01]  /*14190*/  ISETP.NE.AND P3, PT, R37, 0x1, PT ;  /* 0x000000012500780c */ /* 0x000fe20003f65270 */
[----:B------:R-:W-:Y:S01]  /*141a0*/  IMAD.U32 R43, R43, 0x10000, RZ ;  /* 0x000100002b2b7824 */ /* 0x000fe200078e00ff */
[----:B------:R-:W-:Y:S01]  /*141b0*/  I2FP.F32.U32 R28, R29 ;  /* 0x0000001d001c7245 */ /* 0x000fe20000201000 */
[----:B------:R-:W-:Y:S01]  /*141c0*/  BSSY.RECONVERGENT B1, `(.L_x_14750) ;  /* 0x0000049000017945 */ /* 0x000fe20003800200 */
[----:B------:R-:W-:-:S03]  /*141d0*/  MOV R36, 0x2 ;  /* 0x0000000200247802 */ /* 0x000fc60000000f00 */
        /* <DEDUP_REMOVED lines=14> */
.L_x_14752:
        /* <DEDUP_REMOVED lines=13> */
.L_x_14754:
[----:B------:R-:W-:Y:S05]  /*14390*/  BSYNC.RECONVERGENT B2 ;  /* 0x0000000000027941 */ /* 0x000fea0003800200 */
.L_x_14753:
        /* <DEDUP_REMOVED lines=43> */
.L_x_14751:
[----:B------:R-:W-:Y:S05]  /*14650*/  BSYNC.RECONVERGENT B1 ;  /* 0x0000000000017941 */ /* 0x000fea0003800200 */
.L_x_14750:
[----:B------:R-:W-:Y:S01]  /*14660*/  ISETP.NE.AND P4, PT, R36, 0x1, PT ;  /* 0x000000012400780c */ /* 0x000fe20003f85270 */
[C---:B------:R-:W-:Y:S01]  /*14670*/  IMAD.U32 R37, R30.reuse, 0x10000, RZ ;  /* 0x000100001e257824 */ /* 0x040fe200078e00ff */
[----:B------:R-:W-:Y:S01]  /*14680*/  I2FP.F32.U32 R28, R29 ;  /* 0x0000001d001c7245 */ /* 0x000fe20000201000 */
[----:B------:R-:W-:Y:S01]  /*14690*/  BSSY.RECONVERGENT B1, `(.L_x_14755) ;  /* 0x000004a000017945 */ /* 0x000fe20003800200 */
[----:B------:R-:W-:Y:S01]  /*146a0*/  PRMT R30, R30, 0x7632, R30 ;  /* 0x000076321e1e7816 */ /* 0x000fe2000000001e */
[----:B------:R-:W-:Y:S01]  /*146b0*/  FMUL.FTZ R90, R37, R128 ;  /* 0x00000080255a7220 */ /* 0x000fe20000410000 */
[----:B------:R-:W-:Y:S01]  /*146c0*/  MOV R38, 0x2 ;  /* 0x0000000200267802 */ /* 0x000fe20000000f00 */
        /* <DEDUP_REMOVED lines=13> */
.L_x_14757:
        /* <DEDUP_REMOVED lines=13> */
.L_x_14759:
[----:B------:R-:W-:Y:S05]  /*14870*/  BSYNC.RECONVERGENT B2 ;  /* 0x0000000000027941 */ /* 0x000fea0003800200 */
.L_x_14758:
        /* <DEDUP_REMOVED lines=43> */
.L_x_14756:
[----:B------:R-:W-:Y:S05]  /*14b30*/  BSYNC.RECONVERGENT B1 ;  /* 0x0000000000017941 */ /* 0x000fea0003800200 */
.L_x_14755:
[----:B------:R-:W-:Y:S01]  /*14b40*/  ISETP.NE.AND P5, PT, R38, 0x1, PT ;  /* 0x000000012600780c */ /* 0x000fe20003fa5270 */
[----:B------:R-:W-:Y:S01]  /*14b50*/  IMAD.U32 R37, R30, 0x10000, RZ ;  /* 0x000100001e257824 */ /* 0x000fe200078e00ff */
[----:B------:R-:W-:Y:S01]  /*14b60*/  I2FP.F32.U32 R28, R29 ;  /* 0x0000001d001c7245 */ /* 0x000fe20000201000 */
[----:B------:R-:W-:Y:S01]  /*14b70*/  BSSY.RECONVERGENT B1, `(.L_x_14760) ;  /* 0x0000049000017945 */ /* 0x000fe20003800200 */
[----:B------:R-:W-:Y:S01]  /*14b80*/  MOV R36, 0x2 ;  /* 0x0000000200247802 */ /* 0x000fe20000000f00 */
[----:B------:R-:W-:Y:S02]  /*14b90*/  FMUL.FTZ R88, R37, R128 ;  /* 0x0000008025587220 */ /* 0x000fe40000410000 */
        /* <DEDUP_REMOVED lines=13> */
.L_x_14762:
        /* <DEDUP_REMOVED lines=13> */
.L_x_14764:
[----:B------:R-:W-:Y:S05]  /*14d40*/  BSYNC.RECONVERGENT B2 ;  /* 0x0000000000027941 */ /* 0x000fea0003800200 */
.L_x_14763:
        /* <DEDUP_REMOVED lines=43> */
.L_x_14761:
[----:B------:R-:W-:Y:S05]  /*15000*/  BSYNC.RECONVERGENT B1 ;  /* 0x0000000000017941 */ /* 0x000fea0003800200 */
.L_x_14760:
[----:B------:R-:W-:Y:S01]  /*15010*/  ISETP.NE.AND P6, PT, R36, 0x1, PT ;  /* 0x000000012400780c */ /* 0x000fe20003fc5270 */
[C---:B------:R-:W-:Y:S01]  /*15020*/  IMAD.U32 R37, R31.reuse, 0x10000, RZ ;  /* 0x000100001f257824 */ /* 0x040fe200078e00ff */
[----:B------:R-:W-:Y:S01]  /*15030*/  I2FP.F32.U32 R28, R29 ;  /* 0x0000001d001c7245 */ /* 0x000fe20000201000 */
[----:B------:R-:W-:Y:S01]  /*15040*/  BSSY.RECONVERGENT B1, `(.L_x_14765) ;  /* 0x000004c000017945 */ /* 0x000fe20003800200 */
[----:B------:R-:W-:Y:S01]  /*15050*/  PRMT R91, R31, 0x7632, R91 ;  /* 0x000076321f5b7816 */ /* 0x000fe2000000005b */
[----:B------:R-:W-:Y:S01]  /*15060*/  IMAD.MOV.U32 R30, RZ, RZ, R0 ;  /* 0x000000ffff1e7224 */ /* 0x000fe200078e0000 */
[----:B------:R-:W-:Y:S01]  /*15070*/  MOV R138, 0x2 ;  /* 0x00000002008a7802 */ /* 0x000fe20000000f00 */
        /* <DEDUP_REMOVED lines=13> */
.L_x_14767:
        /* <DEDUP_REMOVED lines=15> */
.L_x_14769:
[----:B------:R-:W-:Y:S05]  /*15240*/  BSYNC.RECONVERGENT B2 ;  /* 0x0000000000027941 */ /* 0x000fea0003800200 */
.L_x_14768:
        /* <DEDUP_REMOVED lines=43> */
.L_x_14766:
[----:B------:R-:W-:Y:S05]  /*15500*/  BSYNC.RECONVERGENT B1 ;  /* 0x0000000000017941 */ /* 0x000fea0003800200 */
.L_x_14765:
        /* <DEDUP_REMOVED lines=16> */
.L_x_14729:
[----:B------:R-:W-:Y:S01]  /*15610*/  SEL R31, RZ, 0x1000000, !P6 ;  /* 0x01000000ff1f7807 */ /* 0x000fe20007000000 */
[C---:B------:R-:W-:Y:S01]  /*15620*/  IMAD.WIDE.U32 R90, R135.reuse, 0x20, R136 ;  /* 0x00000020875a7825 */ /* 0x040fe200078e0088 */
[----:B------:R-:W-:Y:S02]  /*15630*/  ISETP.NE.AND P6, PT, R32, RZ, PT ;  /* 0x000000ff2000720c */ /* 0x000fe40003fc5270 */
[----:B------:R-:W-:Y:S01]  /*15640*/  SEL R32, RZ, 0x10000, !P5 ;  /* 0x00010000ff207807 */ /* 0x000fe20006800000 */
[----:B------:R-:W-:Y:S01]  /*15650*/  IMAD.WIDE.U32 R88, R135, 0x8, R132 ;  /* 0x0000000887587825 */ /* 0x000fe200078e0084 */
[----:B------:R-:W-:Y:S01]  /*15660*/  ISETP.NE.AND P5, PT, R33, RZ, PT ;  /* 0x000000ff2100720c */ /* 0x000fe20003fa5270 */
[----:B------:R0:W-:Y:S01]  /*15670*/  STG.E.128 desc[UR8][R90.64], R40 ;  /* 0x000000285a007986 */ /* 0x0001e2000c101d08 */
[----:B------:R-:W-:Y:S02]  /*15680*/  SEL R33, RZ, 0x100, !P4 ;  /* 0x00000100ff217807 */ /* 0x000fe40006000000 */
        /* <DEDUP_REMOVED lines=8> */
[----:B------:R-:W-:-:S02]  /*15710*/  IADD3 R139, PT, PT, R124, 0x80, RZ ;  /* 0x000000807c8b7810 */ /* 0x000fc40007ffe0ff */
[----:B------:R-:W-:Y:S02]  /*15720*/  LOP3.LUT R33, R33, R32, RZ, 0xfc, !PT ;  /* 0x0000002021217212 */ /* 0x000fe400078efcff */
[----:B------:R-:W-:Y:S01]  /*15730*/  LOP3.LUT R32, R28, R29, RZ, 0xfc, !PT ;  /* 0x0000001d1c207212 */ /* 0x000fe200078efcff */
[----:B------:R-:W-:-:S04]  /*15740*/  IMAD.WIDE.U32 R28, R139, 0x10, R34 ;  /* 0x000000108b1c7825 */ /* 0x000fc800078e0022 */
[----:B------:R0:W-:Y:S04]  /*15750*/  STG.E.64 desc[UR8][R88.64], R32 ;  /* 0x0000002058007986 */ /* 0x0001e8000c101b08 */
[----:B------:R-:W5:Y:S01]  /*15760*/  LDG.E.128 R28, desc[UR8][R28.64] ;  /* 0x000000081c1c7981 */ /* 0x000f62000c1e1d00 */
        /* <DEDUP_REMOVED lines=21> */
.L_x_14773:
        /* <DEDUP_REMOVED lines=13> */
.L_x_14775:
[----:B------:R-:W-:Y:S05]  /*15990*/  BSYNC.RECONVERGENT B2 ;  /* 0x0000000000027941 */ /* 0x000fea0003800200 */
.L_x_14774:
        /* <DEDUP_REMOVED lines=43> */
.L_x_14772:
[----:B------:R-:W-:Y:S05]  /*15c50*/  BSYNC.RECONVERGENT B1 ;  /* 0x0000000000017941 */ /* 0x000fea0003800200 */
.L_x_14771:
        /* <DEDUP_REMOVED lines=24> */
.L_x_14778:
        /* <DEDUP_REMOVED lines=13> */
.L_x_14780:
[----:B------:R-:W-:Y:S05]  /*15eb0*/  BSYNC.RECONVERGENT B2 ;  /* 0x0000000000027941 */ /* 0x000fea0003800200 */
.L_x_14779:
        /* <DEDUP_REMOVED lines=43> */
.L_x_14777:
[----:B------:R-:W-:Y:S05]  /*16170*/  BSYNC.RECONVERGENT B1 ;  /* 0x0000000000017941 */ /* 0x000fea0003800200 */
.L_x_14776:
        /* <DEDUP_REMOVED lines=22> */
.L_x_14783:
        /* <DEDUP_REMOVED lines=13> */
.L_x_14785:
[----:B------:R-:W-:Y:S05]  /*163b0*/  BSYNC.RECONVERGENT B2 ;  /* 0x0000000000027941 */ /* 0x000fea0003800200 */
.L_x_14784:
        /* <DEDUP_REMOVED lines=43> */
.L_x_14782:
[----:B------:R-:W-:Y:S05]  /*16670*/  BSYNC.RECONVERGENT B1 ;  /* 0x0000000000017941 */ /* 0x000fea0003800200 */
.L_x_14781:
        /* <DEDUP_REMOVED lines=23> */
.L_x_14788:
        /* <DEDUP_REMOVED lines=13> */
.L_x_14790:
[----:B------:R-:W-:Y:S05]  /*168c0*/  BSYNC.RECONVERGENT B2 ;  /* 0x0000000000027941 */ /* 0x000fea0003800200 */
.L_x_14789:
        /* <DEDUP_REMOVED lines=43> */
.L_x_14787:
[----:B------:R-:W-:Y:S05]  /*16b80*/  BSYNC.RECONVERGENT B1 ;  /* 0x0000000000017941 */ /* 0x000fea0003800200 */
.L_x_14786:
        /* <DEDUP_REMOVED lines=22> */
.L_x_14793:
        /* <DEDUP_REMOVED lines=13> */
.L_x_14795:
[----:B------:R-:W-:Y:S05]  /*16dc0*/  BSYNC.RECONVERGENT B2 ;  /* 0x0000000000027941 */ /* 0x000fea0003800200 */
.L_x_14794:
        /* <DEDUP_REMOVED lines=43> */
.L_x_14792:
[----:B------:R-:W-:Y:S05]  /*17080*/  BSYNC.RECONVERGENT B1 ;  /* 0x0000000000017941 */ /* 0x000fea0003800200 */
.L_x_14791:
        /* <DEDUP_REMOVED lines=23> */
.L_x_14798:
        /* <DEDUP_REMOVED lines=13> */
.L_x_14800:
[----:B------:R-:W-:Y:S05]  /*172d0*/  BSYNC.RECONVERGENT B2 ;  /* 0x0000000000027941 */ /* 0x000fea0003800200 */
.L_x_14799:
        /* <DEDUP_REMOVED lines=43> */
.L_x_14797:
[----:B------:R-:W-:Y:S05]  /*17590*/  BSYNC.RECONVERGENT B1 ;  /* 0x0000000000017941 */ /* 0x000fea0003800200 */
.L_x_14796:
        /* <DEDUP_REMOVED lines=22> */
.L_x_14803:
        /* <DEDUP_REMOVED lines=13> */
.L_x_14805:
[----:B------:R-:W-:Y:S05]  /*177d0*/  BSYNC.RECONVERGENT B2 ;  /* 0x0000000000027941 */ /* 0x000fea0003800200 */
.L_x_14804:
        /* <DEDUP_REMOVED lines=43> */
.L_x_14802:
[----:B------:R-:W-:Y:S05]  /*17a90*/  BSYNC.RECONVERGENT B1 ;  /* 0x0000000000017941 */ /* 0x000fea0003800200 */
.L_x_14801:
        /* <DEDUP_REMOVED lines=23> */
.L_x_14808:
        /* <DEDUP_REMOVED lines=15> */
.L_x_14810:
[----:B------:R-:W-:Y:S05]  /*17d00*/  BSYNC.RECONVERGENT B2 ;  /* 0x0000000000027941 */ /* 0x000fea0003800200 */
.L_x_14809:
        /* <DEDUP_REMOVED lines=43> */
.L_x_14807:
[----:B------:R-:W-:Y:S05]  /*17fc0*/  BSYNC.RECONVERGENT B1 ;  /* 0x0000000000017941 */ /* 0x000fea0003800200 */
.L_x_14806:
        /* <DEDUP_REMOVED lines=10> */
.L_x_14770:
        /* <DEDUP_REMOVED lines=16> */
.L_x_14814:
        /* <DEDUP_REMOVED lines=13> */
.L_x_14816:
[----:B------:R-:W-:Y:S05]  /*18240*/  BSYNC.RECONVERGENT B2 ;  /* 0x0000000000027941 */ /* 0x000fea0003800200 */
.L_x_14815:
        /* <DEDUP_REMOVED lines=43> */
.L_x_14813:
[----:B------:R-:W-:Y:S05]  /*18500*/  BSYNC.RECONVERGENT B1 ;  /* 0x0000000000017941 */ /* 0x000fea0003800200 */
.L_x_14812:
[----:B------:R-:W-:Y:S01]  /*18510*/  ISETP.NE.AND P0, PT, R34, 0x1, PT ;  /* 0x000000012200780c */ /* 0x000fe20003f05270 */
[----:B------:R-:W-:Y:S01]  /*18520*/  BSSY.RECONVERGENT B1, `(.L_x_14817) ;  /* 0x000004d000017945 */ /* 0x000fe20003800200 */
[----:B------:R-:W-:Y:S01]  /*18530*/  I2FP.F32.U32 R32, R32 ;  /* 0x0000002000207245 */ /* 0x000fe20000201000 */
[----:B------:R-:W-:Y:S01]  /*18540*/  IMAD.MOV.U32 R90, RZ, RZ, 0x2 ;  /* 0x00000002ff5a7424 */ /* 0x000fe200078e00ff */
[C---:B-----5:R-:W-:Y:S02]  /*18550*/  SHF.L.U32 R35, R28.reuse, 0x10, RZ ;  /* 0x000000101c237819 */ /* 0x060fe400000006ff */
[----:B------:R-:W-:Y:S01]  /*18560*/  PRMT R28, R28, 0x7632, R28 ;  /* 0x000076321c1c7816 */ /* 0x000fe2000000001c */
[----:B------:R-:W-:Y:S02]  /*18570*/  FFMA.FTZ R33, R32, R127, 1.1641532182693481445e-10 ;  /* 0x2f00000020217423 */ /* 0x000fe4000001007f */
[----:B------:R-:W-:-:S03]  /*18580*/  FMUL.FTZ R88, R35, R128 ;  /* 0x0000008023587220 */ /* 0x000fc60000410000 */
[----:B------:R-:W-:Y:S01]  /*18590*/  FSETP.LE.FTZ.AND P1, PT, R33, R126, PT ;  /* 0x0000007e2100720b */ /* 0x000fe20003f33000 */
[----:B------:R-:W-:Y:S01]  /*185a0*/  FMUL.FTZ R88, R88, R125 ;  /* 0x0000007d58587220 */ /* 0x000fe20000410000 */
[----:B------:R-:W-:Y:S02]  /*185b0*/  MOV R33, R0 ;  /* 0x0000000000217202 */ /* 0x000fe40000000f00 */
        /* <DEDUP_REMOVED lines=10> */
.L_x_14819:
        /* <DEDUP_REMOVED lines=13> */
.L_x_14821:
[----:B------:R-:W-:Y:S05]  /*18730*/  BSYNC.RECONVERGENT B2 ;  /* 0x0000000000027941 */ /* 0x000fea0003800200 */
.L_x_14820:
        /* <DEDUP_REMOVED lines=43> */
.L_x_14818:
[----:B------:R-:W-:Y:S05]  /*189f0*/  BSYNC.RECONVERGENT B1 ;  /* 0x0000000000017941 */ /* 0x000fea0003800200 */
.L_x_14817:
[----:B------:R-:W-:Y:S01]  /*18a00*/  ISETP.NE.AND P1, PT, R90, 0x1, PT ;  /* 0x000000015a00780c */ /* 0x000fe20003f25270 */
[----:B------:R-:W-:Y:S01]  /*18a10*/  BSSY.RECONVERGENT B1, `(.L_x_14822) ;  /* 0x000004b000017945 */ /* 0x000fe20003800200 */
[----:B------:R-:W-:Y:S02]  /*18a20*/  I2FP.F32.U32 R32, R33 ;  /* 0x0000002100207245 */ /* 0x000fe40000201000 */
[----:B------:R-:W-:-:S03]  /*18a30*/  SHF.L.U32 R35, R28, 0x10, RZ ;  /* 0x000000101c237819 */ /* 0x000fc600000006ff */
[----:B------:R-:W-:Y:S01]  /*18a40*/  FFMA.FTZ R33, R32, R127, 1.1641532182693481445e-10 ;  /* 0x2f00000020217423 */ /* 0x000fe2000001007f */
[----:B------:R-:W-:Y:S02]  /*18a50*/  IMAD.MOV.U32 R32, RZ, RZ, 0x2 ;  /* 0x00000002ff207424 */ /* 0x000fe400078e00ff */
[----:B------:R-:W-:Y:S02]  /*18a60*/  FMUL.FTZ R28, R35, R128 ;  /* 0x00000080231c7220 */ /* 0x000fe40000410000 */
[----:B------:R-:W-:Y:S02]  /*18a70*/  FSETP.LE.FTZ.AND P0, PT, R33, R126, PT ;  /* 0x0000007e2100720b */ /* 0x000fe40003f13000 */
[----:B------:R-:W-:Y:S01]  /*18a80*/  FMUL.FTZ R89, R28, R125 ;  /* 0x0000007d1c597220 */ /* 0x000fe20000410000 */
[----:B------:R-:W-:Y:S01]  /*18a90*/  MOV R33, R0 ;  /* 0x0000000000217202 */ /* 0x000fe20000000f00 */
        /* <DEDUP_REMOVED lines=9> */
.L_x_14824:
        /* <DEDUP_REMOVED lines=13> */
.L_x_14826:
[----:B------:R-:W-:Y:S05]  /*18c00*/  BSYNC.RECONVERGENT B2 ;  /* 0x0000000000027941 */ /* 0x000fea0003800200 */
.L_x_14825:
        /* <DEDUP_REMOVED lines=43> */
.L_x_14823:
[----:B------:R-:W-:Y:S05]  /*18ec0*/  BSYNC.RECONVERGENT B1 ;  /* 0x0000000000017941 */ /* 0x000fea0003800200 */
.L_x_14822:
[----:B------:R-:W-:Y:S01]  /*18ed0*/  ISETP.NE.AND P2, PT, R32, 0x1, PT ;  /* 0x000000012000780c */ /* 0x000fe20003f45270 */
[----:B------:R-:W-:Y:S01]  /*18ee0*/  BSSY.RECONVERGENT B1, `(.L_x_14827) ;  /* 0x000004c000017945 */ /* 0x000fe20003800200 */
[----:B------:R-:W-:Y:S02]  /*18ef0*/  I2FP.F32.U32 R28, R33 ;  /* 0x00000021001c7245 */ /* 0x000fe40000201000 */
[C---:B------:R-:W-:Y:S02]  /*18f00*/  SHF.L.U32 R35, R29.reuse, 0x10, RZ ;  /* 0x000000101d237819 */ /* 0x040fe400000006ff */
[----:B------:R-:W-:Y:S01]  /*18f10*/  PRMT R91, R29, 0x7632, R91 ;  /* 0x000076321d5b7816 */ /* 0x000fe2000000005b */
[----:B------:R-:W-:Y:S01]  /*18f20*/  FFMA.FTZ R33, R28, R127, 1.1641532182693481445e-10 ;  /* 0x2f0000001c217423 */ /* 0x000fe2000001007f */
[----:B------:R-:W-:Y:S01]  /*18f30*/  MOV R29, R0 ;  /* 0x00000000001d7202 */ /* 0x000fe20000000f00 */
[----:B------:R-:W-:-:S03]  /*18f40*/  FMUL.FTZ R90, R35, R128 ;  /* 0x00000080235a7220 */ /* 0x000fc60000410000 */
[----:B------:R-:W-:Y:S01]  /*18f50*/  FSETP.LE.FTZ.AND P1, PT, R33, R126, PT ;  /* 0x0000007e2100720b */ /* 0x000fe20003f33000 */
[----:B------:R-:W-:Y:S02]  /*18f60*/  IMAD.MOV.U32 R33, RZ, RZ, 0x2 ;  /* 0x00000002ff217424 */ /* 0x000fe400078e00ff */
        /* <DEDUP_REMOVED lines=10> */
.L_x_14829:
        /* <DEDUP_REMOVED lines=13> */
.L_x_14831:
[----:B------:R-:W-:Y:S05]  /*190e0*/  BSYNC.RECONVERGENT B2 ;  /* 0x0000000000027941 */ /* 0x000fea0003800200 */
.L_x_14830:
        /* <DEDUP_REMOVED lines=43> */
.L_x_14828:
[----:B------:R-:W-:Y:S05]  /*193a0*/  BSYNC.RECONVERGENT B1 ;  /* 0x0000000000017941 */ /* 0x000fea0003800200 */
.L_x_14827:
[----:B------:R-:W-:Y:S01]  /*193b0*/  ISETP.NE.AND P3, PT, R33, 0x1, PT ;  /* 0x000000012100780c */ /* 0x000fe20003f65270 */
[----:B------:R-:W-:Y:S01]  /*193c0*/  BSSY.RECONVERGENT B1, `(.L_x_14832) ;  /* 0x000004b000017945 */ /* 0x000fe20003800200 */
[----:B------:R-:W-:Y:S01]  /*193d0*/  I2FP.F32.U32 R28, R29 ;  /* 0x0000001d001c7245 */ /* 0x000fe20000201000 */
[----:B------:R-:W-:Y:S01]  /*193e0*/  IMAD.MOV.U32 R32, RZ, RZ, 0x2 ;  /* 0x00000002ff207424 */ /* 0x000fe200078e00ff */
[----:B------:R-:W-:-:S03]  /*193f0*/  SHF.L.U32 R91, R91, 0x10, RZ ;  /* 0x000000105b5b7819 */ /* 0x000fc600000006ff */
[----:B------:R-:W-:Y:S02]  /*19400*/  FFMA.FTZ R29, R28, R127, 1.1641532182693481445e-10 ;  /* 0x2f0000001c1d7423 */ /* 0x000fe4000001007f */
[----:B------:R-:W-:-:S03]  /*19410*/  FMUL.FTZ R28, R91, R128 ;  /* 0x000000805b1c7220 */ /* 0x000fc60000410000 */
        /* <DEDUP_REMOVED lines=12> */
.L_x_14834:
        /* <DEDUP_REMOVED lines=13> */
.L_x_14836:
[----:B------:R-:W-:Y:S05]  /*195b0*/  BSYNC.RECONVERGENT B2 ;  /* 0x0000000000027941 */ /* 0x000fea0003800200 */
.L_x_14835:
        /* <DEDUP_REMOVED lines=43> */
.L_x_14833:
[----:B------:R-:W-:Y:S05]  /*19870*/  BSYNC.RECONVERGENT B1 ;  /* 0x0000000000017941 */ /* 0x000fea0003800200 */
.L_x_14832:
[----:B------:R-:W-:Y:S01]  /*19880*/  ISETP.NE.AND P4, PT, R32, 0x1, PT ;  /* 0x000000012000780c */ /* 0x000fe20003f85270 */
[----:B------:R-:W-:Y:S01]  /*19890*/  BSSY.RECONVERGENT B1, `(.L_x_14837) ;  /* 0x000004c000017945 */ /* 0x000fe20003800200 */
[----:B------:R-:W-:Y:S01]  /*198a0*/  I2FP.F32.U32 R28, R29 ;  /* 0x0000001d001c7245 */ /* 0x000fe20000201000 */
[----:B------:R-:W-:Y:S01]  /*198b0*/  IMAD.MOV.U32 R34, RZ, RZ, 0x2 ;  /* 0x00000002ff227424 */ /* 0x000fe200078e00ff */
[C---:B------:R-:W-:Y:S02]  /*198c0*/  SHF.L.U32 R33, R30.reuse, 0x10, RZ ;  /* 0x000000101e217819 */ /* 0x040fe400000006ff */
[----:B------:R-:W-:Y:S01]  /*198d0*/  PRMT R30, R30, 0x7632, R30 ;  /* 0x000076321e1e7816 */ /* 0x000fe2000000001e */
        /* <DEDUP_REMOVED lines=14> */
.L_x_14839:
        /* <DEDUP_REMOVED lines=13> */
.L_x_14841:
[----:B------:R-:W-:Y:S05]  /*19a90*/  BSYNC.RECONVERGENT B2 ;  /* 0x0000000000027941 */ /* 0x000fea0003800200 */
.L_x_14840:
        /* <DEDUP_REMOVED lines=43> */
.L_x_14838:
[----:B------:R-:W-:Y:S05]  /*19d50*/  BSYNC.RECONVERGENT B1 ;  /* 0x0000000000017941 */ /* 0x000fea0003800200 */
.L_x_14837:
[----:B------:R-:W-:Y:S01]  /*19d60*/  ISETP.NE.AND P5, PT, R34, 0x1, PT ;  /* 0x000000012200780c */ /* 0x000fe20003fa5270 */
[----:B------:R-:W-:Y:S01]  /*19d70*/  BSSY.RECONVERGENT B1, `(.L_x_14842) ;  /* 0x000004b000017945 */ /* 0x000fe20003800200 */
[----:B------:R-:W-:Y:S02]  /*19d80*/  I2FP.F32.U32 R28, R29 ;  /* 0x0000001d001c7245 */ /* 0x000fe40000201000 */
[----:B------:R-:W-:Y:S01]  /*19d90*/  SHF.L.U32 R33, R30, 0x10, RZ ;  /* 0x000000101e217819 */ /* 0x000fe200000006ff */
[----:B------:R-:W-:Y:S02]  /*19da0*/  IMAD.MOV.U32 R30, RZ, RZ, 0x2 ;  /* 0x00000002ff1e7424 */ /* 0x000fe400078e00ff */
        /* <DEDUP_REMOVED lines=14> */
.L_x_14844:
        /* <DEDUP_REMOVED lines=13> */
.L_x_14846:
[----:B------:R-:W-:Y:S05]  /*19f60*/  BSYNC.RECONVERGENT B2 ;  /* 0x0000000000027941 */ /* 0x000fea0003800200 */
.L_x_14845:
        /* <DEDUP_REMOVED lines=43> */
.L_x_14843:
[----:B------:R-:W-:Y:S05]  /*1a220*/  BSYNC.RECONVERGENT B1 ;  /* 0x0000000000017941 */ /* 0x000fea0003800200 */
.L_x_14842:
        /* <DEDUP_REMOVED lines=20> */
.L_x_14849:
        /* <DEDUP_REMOVED lines=15> */
.L_x_14851:
[----:B------:R-:W-:Y:S05]  /*1a460*/  BSYNC.RECONVERGENT B2 ;  /* 0x0000000000027941 */ /* 0x000fea0003800200 */
.L_x_14850:
        /* <DEDUP_REMOVED lines=43> */
.L_x_14848:
[----:B------:R-:W-:Y:S05]  /*1a720*/  BSYNC.RECONVERGENT B1 ;  /* 0x0000000000017941 */ /* 0x000fea0003800200 */
.L_x_14847:
        /* <DEDUP_REMOVED lines=16> */
.L_x_14811:
        /* <DEDUP_REMOVED lines=9> */
[----:B------:R-:W-:Y:S01]  /*1a8c0*/  LOP3.LUT R128, R127, R28, R128, 0xfe, !PT ;  /* 0x0000001c7f807212 */ /* 0x000fe200078efe80 */
[----:B------:R-:W-:Y:S01]  /*1a8d0*/  STG.E.128 desc[UR8][R140.64], R88 ;  /* 0x000000588c007986 */ /* 0x000fe2000c101d08 */
[----:B------:R-:W-:Y:S01]  /*1a8e0*/  SEL R126, RZ, 0x10000, !P1 ;  /* 0x00010000ff7e7807 */ /* 0x000fe20004800000 */
[----:B------:R-:W-:Y:S01]  /*1a8f0*/  FADD.FTZ R29, R30, R67 ;  /* 0x000000431e1d7221 */ /* 0x000fe20000010000 */
[----:B------:R-:W-:Y:S01]  /*1a900*/  SEL R31, RZ, 0x100, !P0 ;  /* 0x00000100ff1f7807 */ /* 0x000fe20004000000 */
[----:B------:R-:W-:Y:S01]  /*1a910*/  STG.E.128 desc[UR8][R140.64+0x10], R32 ;  /* 0x000010208c007986 */ /* 0x000fe2000c101d08 */
[----:B------:R-:W-:Y:S01]  /*1a920*/  ISETP.NE.AND P6, PT, R138, RZ, PT ;  /* 0x000000ff8a00720c */ /* 0x000fe20003fc5270 */
[----:B------:R-:W-:Y:S01]  /*1a930*/  FADD.FTZ R30, R29, R60 ;  /* 0x0000003c1d1e7221 */ /* 0x000fe20000010000 */
[----:B------:R-:W-:Y:S01]  /*1a940*/  LOP3.LUT P0, RZ, R123, 0x1f, RZ, 0xc0, !PT ;  /* 0x0000001f7bff7812 */ /* 0x000fe2000780c0ff */
[----:B------:R-:W-:Y:S01]  /*1a950*/  UMOV UR4, 0xffffffff ;  /* 0xffffffff00047882 */ /* 0x000fe20000000000 */
[----:B------:R-:W-:Y:S01]  /*1a960*/  PRMT R127, R101, 0x7632, R127 ;  /* 0x00007632657f7816 */ /* 0x000fe2000000007f */
        /* <DEDUP_REMOVED lines=28> */
[----:B------:R-:W-:Y:S01]  /*1ab30*/  SEL R31, RZ, 0x1, !P6 ;  /* 0x00000001ff1f7807 */ /* 0x000fe20007000000 */
[----:B------:R-:W-:Y:S01]  /*1ab40*/  FADD.FTZ R28, R29, R88 ;  /* 0x000000581d1c7221 */ /* 0x000fe20000010000 */
[----:B------:R-:W-:Y:S02]  /*1ab50*/  SEL R125, RZ, 0x1, !P3 ;  /* 0x00000001ff7d7807 */ /* 0x000fe40005800000 */
[----:B------:R-:W-:Y:S01]  /*1ab60*/  LOP3.LUT R136, R30, R31, RZ, 0xfc, !PT ;  /* 0x0000001f1e887212 */ /* 0x000fe200078efcff */
[----:B------:R-:W-:Y:S01]  /*1ab70*/  FADD.FTZ R29, R28, R89 ;  /* 0x000000591c1d7221 */ /* 0x000fe20000010000 */
[----:B------:R-:W-:Y:S02]  /*1ab80*/  LOP3.LUT R137, R128, R125, RZ, 0xfc, !PT ;  /* 0x0000007d80897212 */ /* 0x000fe400078efcff */
[----:B------:R-:W-:Y:S01]  /*1ab90*/  PRMT R125, R71, 0x7632, R125 ;  /* 0x00007632477d7816 */ /* 0x000fe2000000007d */
[----:B------:R-:W-:Y:S01]  /*1aba0*/  FADD.FTZ R28, R29, R90 ;  /* 0x0000005a1d1c7221 */ /* 0x000fe20000010000 */
[----:B------:R-:W-:Y:S01]  /*1abb0*/  PRMT R126, R70, 0x7632, R126 ;  /* 0x00007632467e7816 */ /* 0x000fe2000000007e */
[----:B------:R0:W-:Y:S01]  /*1abc0*/  STG.E.64 desc[UR8][R132.64], R136 ;  /* 0x0000008884007986 */ /* 0x0001e2000c101b08 */
[----:B------:R-:W-:Y:S01]  /*1abd0*/  PRMT R31, R69, 0x7632, R31 ;  /* 0x00007632451f7816 */ /* 0x000fe2000000001f */
[----:B------:R-:W-:Y:S01]  /*1abe0*/  FADD.FTZ R29, R28, R91 ;  /* 0x0000005b1c1d7221 */ /* 0x000fe20000010000 */
[----:B------:R-:W-:-:S02]  /*1abf0*/  PRMT R28, R100, 0x7632, R28 ;  /* 0x00007632641c7816 */ /* 0x000fc4000000001c */
[----:B------:R-:W-:Y:S01]  /*1ac00*/  PRMT R128, R102, 0x7632, R128 ;  /* 0x0000763266807816 */ /* 0x000fe20000000080 */
[----:B------:R-:W-:Y:S01]  /*1ac10*/  FADD.FTZ R30, R29, R32 ;  /* 0x000000201d1e7221 */ /* 0x000fe20000010000 */
[----:B------:R-:W-:-:S03]  /*1ac20*/  PRMT R29, R99, 0x7632, R29 ;  /* 0x00007632631d7816 */ /* 0x000fc6000000001d */
[----:B------:R-:W-:Y:S01]  /*1ac30*/  FADD.FTZ R123, R30, R33 ;  /* 0x000000211e7b7221 */ /* 0x000fe20000010000 */
[----:B------:R-:W-:-:S03]  /*1ac40*/  PRMT R30, R68, 0x7632, R30 ;  /* 0x00007632441e7816 */ /* 0x000fc6000000001e */
[----:B0-----:R-:W-:Y:S01]  /*1ac50*/  FADD.FTZ R136, R123, R34 ;  /* 0x000000227b887221 */ /* 0x001fe20000010000 */
[----:B------:R-:W-:Y:S02]  /*1ac60*/  PRMT R133, R75, 0x7632, R133 ;  /* 0x000076324b857816 */ /* 0x000fe40000000085 */
[----:B------:R-:W-:Y:S01]  /*1ac70*/  PRMT R132, R103, 0x7632, R132 ;  /* 0x0000763267847816 */ /* 0x000fe20000000084 */
        /* <DEDUP_REMOVED lines=103> */
.L_x_14865:
[----:B------:R-:W-:Y:S01]  /*1b2f0*/  FMUL.FTZ R136, R123, R123 ;  /* 0x0000007b7b887220 */ /* 0x000fe20000410000 */
        /* <DEDUP_REMOVED lines=16> */
[----:B------:R-:W-:Y:S01]  /*1b400*/  FADD.FTZ R159, -R136, R39 ;  /* 0x00000027889f7221 */ /* 0x000fe20000010100 */
[----:B------:R-:W-:Y:S01]  /*1b410*/  SHF.L.U32 R38, R84, 0x10, RZ ;  /* 0x0000001054267819 */ /* 0x000fe200000006ff */
[----:B------:R-:W-:-:S02]  /*1b420*/  IMAD.U32 R39, R118, 0x10000, RZ ;  /* 0x0001000076277824 */ /* 0x000fc400078e00ff */
        /* <DEDUP_REMOVED lines=37> */
[----:B------:R-:W-:Y:S01]  /*1b680*/  FMUL.FTZ R39, R44, R65 ;  /* 0x000000412c277220 */ /* 0x000fe20000410000 */
[----:B------:R-:W-:Y:S01]  /*1b690*/  FADD.FTZ R136, -R136, R35 ;  /* 0x0000002388887221 */ /* 0x000fe20000010100 */
[----:B------:R-:W-:Y:S01]  /*1b6a0*/  IMAD.U32 R38, R117, 0x10000, RZ ;  /* 0x0001000075267824 */ /* 0x000fe200078e00ff */
[----:B------:R-:W-:Y:S01]  /*1b6b0*/  SHF.L.U32 R46, R6, 0x10, RZ ;  /* 0x00000010062e7819 */ /* 0x000fe200000006ff */
[----:B------:R-:W-:Y:S01]  /*1b6c0*/  FMUL.FTZ R65, R44, R66 ;  /* 0x000000422c417220 */ /* 0x000fe20000410000 */
[----:B------:R-:W-:Y:S01]  /*1b6d0*/  SHF.L.U32 R34, R4, 0x10, RZ ;  /* 0x0000001004227819 */ /* 0x000fe200000006ff */
[----:B------:R-:W-:Y:S01]  /*1b6e0*/  IMAD.U32 R42, R5, 0x10000, RZ ;  /* 0x00010000052a7824 */ /* 0x000fe200078e00ff */
[----:B------:R-:W-:Y:S01]  /*1b6f0*/  SHF.L.U32 R35, R86, 0x10, RZ ;  /* 0x0000001056237819 */ /* 0x000fe200000006ff */
[----:B------:R-:W-:Y:S01]  /*1b700*/  FMUL.FTZ R67, R44, R67 ;  /* 0x000000432c437220 */ /* 0x000fe20000410000 */
[----:B------:R-:W-:-:S02]  /*1b710*/  IMAD.U32 R32, R3, 0x10000, RZ ;  /* 0x0001000003207824 */ /* 0x000fc400078e00ff */
[----:B------:R-:W-:Y:S01]  /*1b720*/  FMUL.FTZ R60, R44, R60 ;  /* 0x0000003c2c3c7220 */ /* 0x000fe20000410000 */
[----:B------:R-:W-:Y:S02]  /*1b730*/  IMAD.U32 R33, R116, 0x10000, RZ ;  /* 0x0001000074217824 */ /* 0x000fe400078e00ff */
[----:B------:R-:W-:Y:S01]  /*1b740*/  FFMA.FTZ R65, R65, R38, R40 ;  /* 0x0000002641417223 */ /* 0x000fe20000010028 */
[----:B------:R-:W-:Y:S01]  /*1b750*/  FFMA.FTZ R40, R67, R42, R46 ;  /* 0x0000002a43287223 */ /* 0x000fe2000001002e */
[----:B------:R-:W-:Y:S01]  /*1b760*/  FFMA.FTZ R39, R39, R32, R34 ;  /* 0x0000002027277223 */ /* 0x000fe20000010022 */
[----:B------:R-:W-:Y:S01]  /*1b770*/  FFMA.FTZ R46, R60, R33, R35 ;  /* 0x000000213c2e7223 */ /* 0x000fe20000010023 */
[----:B------:R-:W-:Y:S01]  /*1b780*/  SHF.L.U32 R38, R10, 0x10, RZ ;  /* 0x000000100a267819 */ /* 0x000fe200000006ff */
[----:B------:R-:W-:Y:S01]  /*1b790*/  IMAD.U32 R35, R9, 0x10000, RZ ;  /* 0x0001000009237824 */ /* 0x000fe200078e00ff */
[----:B------:R-:W-:Y:S01]  /*1b7a0*/  SHF.L.U32 R34, R8, 0x10, RZ ;  /* 0x0000001008227819 */ /* 0x000fe200000006ff */
[----:B------:R-:W-:Y:S01]  /*1b7b0*/  FMUL.FTZ R60, R44, R63 ;  /* 0x0000003f2c3c7220 */ /* 0x000fe20000410000 */
[----:B------:R-:W-:Y:S01]  /*1b7c0*/  SHF.L.U32 R48, R80, 0x10, RZ ;  /* 0x0000001050307819 */ /* 0x000fe200000006ff */
[----:B------:R-:W-:-:S02]  /*1b7d0*/  IMAD.U32 R32, R7, 0x10000, RZ ;  /* 0x0001000007207824 */ /* 0x000fc400078e00ff */
[----:B------:R-:W-:Y:S01]  /*1b7e0*/  FMUL.FTZ R61, R44, R61 ;  /* 0x0000003d2c3d7220 */ /* 0x000fe20000410000 */
[----:B------:R-:W-:Y:S02]  /*1b7f0*/  IMAD.U32 R42, R114, 0x10000, RZ ;  /* 0x00010000722a7824 */ /* 0x000fe400078e00ff */
[C---:B------:R-:W-:Y:S01]  /*1b800*/  FMUL.FTZ R56, R44.reuse, R56 ;  /* 0x000000382c387220 */ /* 0x040fe20000410000 */
[----:B------:R-:W-:Y:S01]  /*1b810*/  SHF.L.U32 R33, R87, 0x10, RZ ;  /* 0x0000001057217819 */ /* 0x000fe200000006ff */
[----:B------:R-:W-:Y:S02]  /*1b820*/  IMAD.U32 R67, R115, 0x10000, RZ ;  /* 0x0001000073437824 */ /* 0x000fe400078e00ff */
        /* <DEDUP_REMOVED lines=11> */
[C---:B------:R-:W-:Y:S01]  /*1b8e0*/  FMUL.FTZ R57, R44.reuse, R57 ;  /* 0x000000392c397220 */ /* 0x040fe20000410000 */
[----:B------:R-:W-:Y:S01]  /*1b8f0*/  FMUL.FTZ R48, R44, R59 ;  /* 0x0000003b2c307220 */ /* 0x000fe20000410000 */
[----:B------:R-:W-:-:S02]  /*1b900*/  IMAD.U32 R33, R113, 0x10000, RZ ;  /* 0x0001000071217824 */ /* 0x000fc400078e00ff */
[----:B------:R-:W-:Y:S01]  /*1b910*/  FMUL.FTZ R58, R44, R58 ;  /* 0x0000003a2c3a7220 */ /* 0x000fe20000410000 */
[----:B------:R-:W-:Y:S02]  /*1b920*/  IMAD.U32 R56, R112, 0x10000, RZ ;  /* 0x0001000070387824 */ /* 0x000fe400078e00ff */
[----:B------:R-:W-:Y:S01]  /*1b930*/  FMUL.FTZ R52, R44, R52 ;  /* 0x000000342c347220 */ /* 0x000fe20000410000 */
        /* <DEDUP_REMOVED lines=68> */
[----:B------:R-:W-:Y:S01]  /*1bd80*/  IMAD.U32 R50, R132, 0x10000, RZ ;  /* 0x0001000084327824 */ /* 0x000fe200078e00ff */
[----:B------:R-:W-:Y:S01]  /*1bd90*/  SHF.L.U32 R52, R133, 0x10, RZ ;  /* 0x0000001085347819 */ /* 0x000fe200000006ff */
[----:B------:R-:W-:Y:S01]  /*1bda0*/  IMAD.U32 R32, R97, 0x10000, RZ ;  /* 0x0001000061207824 */ /* 0x000fe200078e00ff */
[----:B------:R-:W-:Y:S01]  /*1bdb0*/  SHF.L.U32 R34, R98, 0x10, RZ ;  /* 0x0000001062227819 */ /* 0x000fe200000006ff */
[----:B------:R-:W-:Y:S01]  /*1bdc0*/  IMAD.U32 R33, R103, 0x10000, RZ ;  /* 0x0001000067217824 */ /* 0x000fe200078e00ff */
[----:B------:R-:W-:Y:S01]  /*1bdd0*/  SHF.L.U32 R35, R75, 0x10, RZ ;  /* 0x000000104b237819 */ /* 0x000fe200000006ff */
[C---:B------:R-:W-:Y:S01]  /*1bde0*/  FMUL.FTZ R133, R44.reuse, R153 ;  /* 0x000000992c857220 */ /* 0x040fe20000410000 */
[C---:B------:R-:W-:Y:S01]  /*1bdf0*/  FMUL.FTZ R132, R44.reuse, R155 ;  /* 0x0000009b2c847220 */ /* 0x040fe20000410000 */
[----:B------:R-:W-:Y:S01]  /*1be00*/  FMUL.FTZ R43, R44, R159 ;  /* 0x0000009f2c2b7220 */ /* 0x000fe20000410000 */
[----:B------:R-:W-:-:S02]  /*1be10*/  IMAD.U32 R49, R102, 0x10000, RZ ;  /* 0x0001000066317824 */ /* 0x000fc400078e00ff */
[----:B------:R-:W-:Y:S01]  /*1be20*/  FFMA.FTZ R133, R133, R32, R34 ;  /* 0x0000002085857223 */ /* 0x000fe20000010022 */
[----:B------:R-:W-:Y:S01]  /*1be30*/  FFMA.FTZ R132, R132, R33, R35 ;  /* 0x0000002184847223 */ /* 0x000fe20000010023 */
[----:B------:R-:W-:Y:S01]  /*1be40*/  FFMA.FTZ R43, R43, R50, R52 ;  /* 0x000000322b2b7223 */ /* 0x000fe20000010034 */
[----:B------:R-:W0:Y:S01]  /*1be50*/  @!P0 LDC.64 R32, c[0x0][0x3c0] ;  /* 0x0000f000ff208b82 */ /* 0x000e220000000a00 */
[----:B------:R-:W-:Y:S01]  /*1be60*/  SHF.L.U32 R50, R30, 0x10, RZ ;  /* 0x000000101e327819 */ /* 0x000fe200000006ff */
[----:B------:R-:W-:Y:S01]  /*1be70*/  FMUL.FTZ R90, R44, R163 ;  /* 0x000000a32c5a7220 */ /* 0x000fe20000410000 */
[----:B------:R-:W-:Y:S01]  /*1be80*/  SHF.L.U32 R51, R68, 0x10, RZ ;  /* 0x0000001044337819 */ /* 0x000fe200000006ff */
[C---:B------:R-:W-:Y:S01]  /*1be90*/  FMUL.FTZ R89, R44.reuse, R89 ;  /* 0x000000592c597220 */ /* 0x040fe20000410000 */
[----:B------:R-:W-:Y:S02]  /*1bea0*/  IMAD.U32 R52, R101, 0x10000, RZ ;  /* 0x0001000065347824 */ /* 0x000fe400078e00ff */
[C---:B------:R-:W-:Y:S01]  /*1beb0*/  FMUL.FTZ R37, R44.reuse, R37 ;  /* 0x000000252c257220 */ /* 0x040fe20000410000 */
[----:B------:R-:W-:Y:S01]  /*1bec0*/  FMUL.FTZ R91, R44, R91 ;  /* 0x0000005b2c5b7220 */ /* 0x000fe20000410000 */
[----:B------:R-:W1:Y:S01]  /*1bed0*/  @!P0 LDC.64 R34, c[0x0][0x3c8] ;  /* 0x0000f200ff228b82 */ /* 0x000e620000000a00 */
[----:B------:R-:W-:Y:S01]  /*1bee0*/  FFMA.FTZ R90, R90, R49, R51 ;  /* 0x000000315a5a7223 */ /* 0x000fe20000010033 */
[----:B------:R-:W-:Y:S01]  /*1bef0*/  FFMA.FTZ R89, R89, R128, R50 ;  /* 0x0000008059597223 */ /* 0x000fe20000010032 */
[----:B------:R-:W-:Y:S01]  /*1bf00*/  FFMA.FTZ R128, R37, R52, R142 ;  /* 0x0000003425807223 */ /* 0x000fe2000001008e */
[----:B------:R-:W-:Y:S01]  /*1bf10*/  SHF.L.U32 R125, R125, 0x10, RZ ;  /* 0x000000107d7d7819 */ /* 0x000fe200000006ff */
[----:B------:R-:W-:Y:S01]  /*1bf20*/  IMAD.U32 R28, R28, 0x10000, RZ ;  /* 0x000100001c1c7824 */ /* 0x000fe200078e00ff */
[----:B------:R-:W-:Y:S01]  /*1bf30*/  SHF.L.U32 R52, R71, 0x10, RZ ;  /* 0x0000001047347819 */ /* 0x000fe200000006ff */
[----:B------:R-:W-:Y:S01]  /*1bf40*/  IMAD.U32 R29, R29, 0x10000, RZ ;  /* 0x000100001d1d7824 */ /* 0x000fe200078e00ff */
[----:B------:R-:W2:Y:S01]  /*1bf50*/  LDC.64 R30, c[0x0][0x428] ;  /* 0x00010a00ff1e7b82 */ /* 0x000ea20000000a00 */
[----:B------:R-:W-:Y:S01]  /*1bf60*/  SHF.L.U32 R150, R70, 0x10, RZ ;  /* 0x0000001046967819 */ /* 0x000fe200000006ff */
[----:B------:R-:W-:-:S02]  /*1bf70*/  IMAD.U32 R50, R99, 0x10000, RZ ;  /* 0x0001000063327824 */ /* 0x000fc400078e00ff */
[C---:B------:R-:W-:Y:S01]  /*1bf80*/  FMUL.FTZ R143, R44.reuse, R161 ;  /* 0x000000a12c8f7220 */ /* 0x040fe20000410000 */
[C---:B------:R-:W-:Y:S01]  /*1bf90*/  FMUL.FTZ R165, R44.reuse, R165 ;  /* 0x000000a52ca57220 */ /* 0x040fe20000410000 */
[----:B------:R-:W-:Y:S01]  /*1bfa0*/  FMUL.FTZ R136, R44, R136 ;  /* 0x000000882c887220 */ /* 0x000fe20000410000 */
[----:B------:R-:W-:Y:S02]  /*1bfb0*/  IMAD.U32 R148, R100, 0x10000, RZ ;  /* 0x0001000064947824 */ /* 0x000fe400078e00ff */
[----:B------:R-:W-:Y:S01]  /*1bfc0*/  FMUL.FTZ R157, R44, R157 ;  /* 0x0000009d2c9d7220 */ /* 0x000fe20000410000 */
[----:B0-----:R-:W-:-:S04]  /*1bfd0*/  @!P0 IMAD.WIDE R32, R122, 0x4, R32 ;  /* 0x000000047a208825 */ /* 0x001fc800078e0220 */
[----:B------:R-:W-:Y:S01]  /*1bfe0*/  FFMA.FTZ R91, R91, R144, R146 ;  /* 0x000000905b5b7223 */ /* 0x000fe20000010092 */
[----:B------:R-:W-:Y:S01]  /*1bff0*/  FFMA.FTZ R143, R143, R28, R126 ;  /* 0x0000001c8f8f7223 */ /* 0x000fe2000001007e */
[----:B------:R-:W-:Y:S01]  /*1c000*/  FFMA.FTZ R165, R165, R50, R52 ;  /* 0x00000032a5a57223 */ /* 0x000fe20000010034 */
[----:B------:R-:W-:Y:S01]  /*1c010*/  FFMA.FTZ R136, R136, R29, R125 ;  /* 0x0000001d88887223 */ /* 0x000fe2000001007d */
[----:B------:R0:W-:Y:S01]  /*1c020*/  @!P0 STG.E desc[UR8][R32.64], R123 ;  /* 0x0000007b20008986 */ /* 0x0001e2000c101908 */
[----:B------:R-:W-:Y:S01]  /*1c030*/  FFMA.FTZ R142, R157, R148, R150 ;  /* 0x000000949d8e7223 */ /* 0x000fe20000010096 */
[----:B------:R-:W-:Y:S01]  /*1c040*/  F2FP.BF16.F32.PACK_AB R29, R40, R65 ;  /* 0x00000041281d723e */ /* 0x000fe200000010ff */
[----:B-1----:R-:W-:Y:S01]  /*1c050*/  @!P0 IMAD.WIDE R146, R122, 0x4, R34 ;  /* 0x000000047a928825 */ /* 0x002fe200078e0222 */
[----:B------:R-:W-:Y:S02]  /*1c060*/  F2FP.BF16.F32.PACK_AB R28, R39, R36 ;  /* 0x00000024271c723e */ /* 0x000fe400000010ff */
[----:B------:R-:W-:-:S02]  /*1c070*/  F2FP.BF16.F32.PACK_AB R35, R64, R66 ;  /* 0x000000424023723e */ /* 0x000fc400000010ff */
[----:B------:R-:W-:Y:S01]  /*1c080*/  F2FP.BF16.F32.PACK_AB R34, R137, R56 ;  /* 0x000000388922723e */ /* 0x000fe200000010ff */
[----:B------:R1:W-:Y:S01]  /*1c090*/  @!P0 STG.E desc[UR8][R146.64], R44 ;  /* 0x0000002c92008986 */ /* 0x0003e2000c101908 */
[----:B------:R-:W-:Y:S01]  /*1c0a0*/  F2FP.BF16.F32.PACK_AB R39, R141, R140 ;  /* 0x0000008c8d27723e */ /* 0x000fe200000010ff */
[--C-:B--2---:R-:W-:Y:S01]  /*1c0b0*/  IMAD.WIDE.U32 R124, R124, 0x10, R30.reuse ;  /* 0x000000107c7c7825 */ /* 0x104fe200078e001e */
[----:B0-----:R-:W-:Y:S02]  /*1c0c0*/  F2FP.BF16.F32.PACK_AB R33, R48, R59 ;  /* 0x0000003b3021723e */ /* 0x001fe400000010ff */
[----:B------:R-:W0:Y:S01]  /*1c0d0*/  LDC.64 R48, c[0x0][0x380] ;  /* 0x0000e000ff307b82 */ /* 0x000e220000000a00 */
        /* <DEDUP_REMOVED lines=8> */
[----:B------:R-:W-:Y:S01]  /*1c160*/  F2FP.BF16.F32.PACK_AB R42, R133, R138 ;  /* 0x0000008a852a723e */ /* 0x000fe200000010ff */
[----:B------:R-:W-:Y:S01]  /*1c170*/  IMAD.WIDE.U32 R144, R139, 0x10, R30 ;  /* 0x000000108b907825 */ /* 0x000fe200078e001e */
[----:B------:R-:W-:Y:S02]  /*1c180*/  F2FP.BF16.F32.PACK_AB R31, R60, R67 ;  /* 0x000000433c1f723e */ /* 0x000fe400000010ff */
[----:B------:R-:W-:Y:S02]  /*1c190*/  F2FP.BF16.F32.PACK_AB R30, R61, R46 ;  /* 0x0000002e3d1e723e */ /* 0x000fe400000010ff */
[----:B------:R-:W-:-:S02]  /*1c1a0*/  F2FP.BF16.F32.PACK_AB R41, R88, R41 ;  /* 0x000000295829723e */ /* 0x000fc400000010ff */
[----:B------:R-:W-:Y:S01]  /*1c1b0*/  F2FP.BF16.F32.PACK_AB R40, R62, R45 ;  /* 0x0000002d3e28723e */ /* 0x000fe200000010ff */
[----:B------:R2:W-:Y:S01]  /*1c1c0*/  STG.E.128 desc[UR8][R124.64], R28 ;  /* 0x0000001c7c007986 */ /* 0x0005e2000c101d08 */
[----:B------:R-:W-:Y:S02]  /*1c1d0*/  F2FP.BF16.F32.PACK_AB R47, R136, R165 ;  /* 0x000000a5882f723e */ /* 0x000fe400000010ff */
[----:B------:R-:W-:Y:S01]  /*1c1e0*/  F2FP.BF16.F32.PACK_AB R46, R143, R142 ;  /* 0x0000008e8f2e723e */ /* 0x000fe200000010ff */
[----:B------:R2:W-:Y:S01]  /*1c1f0*/  STG.E.128 desc[UR8][R50.64], R32 ;  /* 0x0000002032007986 */ /* 0x0005e2000c101d08 */
[----:B------:R-:W-:Y:S01]  /*1c200*/  F2FP.BF16.F32.PACK_AB R45, R91, R128 ;  /* 0x000000805b2d723e */ /* 0x000fe200000010ff */
[----:B0-----:R-:W-:Y:S01]  /*1c210*/  IMAD R122, R48, 0x4, R122 ;  /* 0x00000004307a7824 */ /* 0x001fe200078e027a */
[----:B-1----:R-:W-:Y:S01]  /*1c220*/  F2FP.BF16.F32.PACK_AB R44, R89, R90 ;  /* 0x0000005a592c723e */ /* 0x002fe200000010ff */
[----:B------:R2:W-:Y:S03]  /*1c230*/  STG.E.128 desc[UR8][R52.64], R36 ;  /* 0x0000002434007986 */ /* 0x0005e6000c101d08 */
[----:B------:R-:W-:Y:S01]  /*1c240*/  ISETP.GE.AND P0, PT, R122, R49, PT ;  /* 0x000000317a00720c */ /* 0x000fe20003f06270 */
[----:B------:R2:W-:Y:S04]  /*1c250*/  STG.E.128 desc[UR8][R126.64], R40 ;  /* 0x000000287e007986 */ /* 0x0005e8000c101d08 */
[----:B------:R2:W-:Y:S08]  /*1c260*/  STG.E.128 desc[UR8][R144.64], R44 ;  /* 0x0000002c90007986 */ /* 0x0005f0000c101d08 */
[----:B------:R-:W-:Y:S05]  /*1c270*/  @!P0 BRA `(.L_x_14853) ;  /* 0xfffffe4800a88947 */ /* 0x000fea000383ffff */
[----:B------:R-:W-:Y:S05]  /*1c280*/  BSYNC B0 ;  /* 0x0000000000007941 */ /* 0x000fea0003800000 */
.L_x_14442:
[----:B------:R-:W-:Y:S05]  /*1c290*/  EXIT ;  /* 0x000000000000794d */ /* 0x000fea0003800000 */
.L_x_14852:
        /* <DEDUP_REMOVED lines=8> */
.L_x_14855:
[----:B------:R-:W-:Y:S05]  /*1c320*/  BSYNC B1 ;  /* 0x0000000000017941 */ /* 0x000fea0003800000 */
.L_x_14854:
        /* <DEDUP_REMOVED lines=10> */
.L_x_14856:
[----:B------:R-:W-:Y:S02]  /*1c3d0*/  IMAD.MOV.U32 R146, RZ, RZ, 0x4 ;  /* 0x00000004ff927424 */ /* 0x000fe400078e00ff */
[----:B------:R-:W-:-:S04]  /*1c3e0*/  IMAD.MOV.U32 R123, RZ, RZ, R145 ;  /* 0x000000ffff7b7224 */ /* 0x000fc800078e0091 */
[----:B------:R-:W-:-:S05]  /*1c3f0*/  FADD.FTZ R140, R138, R123 ;  /* 0x0000007b8a8c7221 */ /* 0x000fca0000010000 */
[----:B------:R-:W-:-:S07]  /*1c400*/  MOV R147, R140 ;  /* 0x0000008c00937202 */ /* 0x000fce0000000f00 */
[----:B------:R-:W-:Y:S05]  /*1c410*/  WARPSYNC.COLLECTIVE R144, `(.L_x_14857) ;  /* 0x0000000090087348 */ /* 0x000fea0003c00000 */
[----:B------:R0:W1:Y:S02]  /*1c420*/  SHFL.BFLY P1, R145, R147, R146, R149 ;  /* 0x0c00009293917389 */ /* 0x0000640000020095 */
[----:B01----:R-:W-:Y:S05]  /*1c430*/  ENDCOLLECTIVE ;  /* 0x000000000000791b */ /* 0x003fea0003800000 */
.L_x_14857:
[----:B------:R-:W-:Y:S01]  /*1c440*/  HFMA2 R146, -RZ, RZ, 0, 4.76837158203125e-07 ;  /* 0x00000008ff927431 */ /* 0x000fe200000001ff */
[----:B------:R-:W-:-:S05]  /*1c450*/  MOV R123, R145 ;  /* 0x00000091007b7202 */ /* 0x000fca0000000f00 */
[----:B------:R-:W-:-:S04]  /*1c460*/  FADD.FTZ R141, R140, R123 ;  /* 0x0000007b8c8d7221 */ /* 0x000fc80000010000 */
[----:B------:R-:W-:-:S07]  /*1c470*/  IMAD.MOV.U32 R147, RZ, RZ, R141 ;  /* 0x000000ffff937224 */ /* 0x000fce00078e008d */
[----:B------:R-:W-:Y:S05]  /*1c480*/  WARPSYNC.COLLECTIVE R144, `(.L_x_14858) ;  /* 0x0000000090087348 */ /* 0x000fea0003c00000 */
[----:B------:R0:W1:Y:S02]  /*1c490*/  SHFL.BFLY P1, R145, R147, R146, R149 ;  /* 0x0c00009293917389 */ /* 0x0000640000020095 */
[----:B01----:R-:W-:Y:S05]  /*1c4a0*/  ENDCOLLECTIVE ;  /* 0x000000000000791b */ /* 0x003fea0003800000 */
.L_x_14858:
[----:B------:R-:W-:Y:S02]  /*1c4b0*/  IMAD.MOV.U32 R146, RZ, RZ, 0x10 ;  /* 0x00000010ff927424 */ /* 0x000fe400078e00ff */
[----:B------:R-:W-:-:S04]  /*1c4c0*/  IMAD.MOV.U32 R142, RZ, RZ, R145 ;  /* 0x000000ffff8e7224 */ /* 0x000fc800078e0091 */
[----:B------:R-:W-:-:S05]  /*1c4d0*/  FADD.FTZ R142, R141, R142 ;  /* 0x0000008e8d8e7221 */ /* 0x000fca0000010000 */
[----:B------:R-:W-:-:S07]  /*1c4e0*/  MOV R147, R142 ;  /* 0x0000008e00937202 */ /* 0x000fce0000000f00 */
[----:B------:R-:W-:Y:S05]  /*1c4f0*/  WARPSYNC.COLLECTIVE R144, `(.L_x_14859) ;  /* 0x0000000090087348 */ /* 0x000fea0003c00000 */
[----:B------:R0:W1:Y:S02]  /*1c500*/  SHFL.BFLY P1, R145, R147, R146, R149 ;  /* 0x0c00009293917389 */ /* 0x0000640000020095 */
[----:B01----:R-:W-:Y:S05]  /*1c510*/  ENDCOLLECTIVE ;  /* 0x000000000000791b */ /* 0x003fea0003800000 */
.L_x_14859:
        /* <DEDUP_REMOVED lines=88> */
.L_x_14860:
[----:B------:R-:W-:Y:S02]  /*1caa0*/  IMAD.MOV.U32 R146, RZ, RZ, 0x2 ;  /* 0x00000002ff927424 */ /* 0x000fe400078e00ff */
[----:B------:R-:W-:-:S04]  /*1cab0*/  IMAD.MOV.U32 R141, RZ, RZ, R145 ;  /* 0x000000ffff8d7224 */ /* 0x000fc800078e0091 */
[----:B------:R-:W-:-:S05]  /*1cac0*/  FADD.FTZ R141, R136, R141 ;  /* 0x0000008d888d7221 */ /* 0x000fca0000010000 */
[----:B------:R-:W-:-:S07]  /*1cad0*/  MOV R147, R141 ;  /* 0x0000008d00937202 */ /* 0x000fce0000000f00 */
[----:B------:R-:W-:Y:S05]  /*1cae0*/  WARPSYNC.COLLECTIVE R144, `(.L_x_14861) ;  /* 0x0000000090087348 */ /* 0x000fea0003c00000 */
[----:B------:R0:W1:Y:S02]  /*1caf0*/  SHFL.BFLY P1, R145, R147, R146, R149 ;  /* 0x0c00009293917389 */ /* 0x0000640000020095 */
[----:B01----:R-:W-:Y:S05]  /*1cb00*/  ENDCOLLECTIVE ;  /* 0x000000000000791b */ /* 0x003fea0003800000 */
.L_x_14861:
[----:B------:R-:W-:Y:S01]  /*1cb10*/  HFMA2 R146, -RZ, RZ, 0, 2.384185791015625e-07 ;  /* 0x00000004ff927431 */ /* 0x000fe200000001ff */
[----:B------:R-:W-:-:S05]  /*1cb20*/  MOV R138, R145 ;  /* 0x00000091008a7202 */ /* 0x000fca0000000f00 */
[----:B------:R-:W-:-:S04]  /*1cb30*/  FADD.FTZ R138, R141, R138 ;  /* 0x0000008a8d8a7221 */ /* 0x000fc80000010000 */
[----:B------:R-:W-:-:S07]  /*1cb40*/  IMAD.MOV.U32 R147, RZ, RZ, R138 ;  /* 0x000000ffff937224 */ /* 0x000fce00078e008a */
[----:B------:R-:W-:Y:S05]  /*1cb50*/  WARPSYNC.COLLECTIVE R144, `(.L_x_14862) ;  /* 0x0000000090087348 */ /* 0x000fea0003c00000 */
[----:B------:R0:W1:Y:S02]  /*1cb60*/  SHFL.BFLY P1, R145, R147, R146, R149 ;  /* 0x0c00009293917389 */ /* 0x0000640000020095 */
[----:B01----:R-:W-:Y:S05]  /*1cb70*/  ENDCOLLECTIVE ;  /* 0x000000000000791b */ /* 0x003fea0003800000 */
.L_x_14862:
[----:B------:R-:W-:Y:S02]  /*1cb80*/  IMAD.MOV.U32 R146, RZ, RZ, 0x8 ;  /* 0x00000008ff927424 */ /* 0x000fe400078e00ff */
[----:B------:R-:W-:-:S04]  /*1cb90*/  IMAD.MOV.U32 R143, RZ, RZ, R145 ;  /* 0x000000ffff8f7224 */ /* 0x000fc800078e0091 */
[----:B------:R-:W-:-:S05]  /*1cba0*/  FADD.FTZ R143, R138, R143 ;  /* 0x0000008f8a8f7221 */ /* 0x000fca0000010000 */
[----:B------:R-:W-:-:S07]  /*1cbb0*/  MOV R147, R143 ;  /* 0x0000008f00937202 */ /* 0x000fce0000000f00 */
[----:B------:R-:W-:Y:S05]  /*1cbc0*/  WARPSYNC.COLLECTIVE R144, `(.L_x_14863) ;  /* 0x0000000090087348 */ /* 0x000fea0003c00000 */
[----:B------:R0:W1:Y:S02]  /*1cbd0*/  SHFL.BFLY P1, R145, R147, R146, R149 ;  /* 0x0c00009293917389 */ /* 0x0000640000020095 */
[----:B01----:R-:W-:Y:S05]  /*1cbe0*/  ENDCOLLECTIVE ;  /* 0x000000000000791b */ /* 0x003fea0003800000 */
.L_x_14863:
[----:B------:R-:W-:Y:S01]  /*1cbf0*/  HFMA2 R146, -RZ, RZ, 0, 9.5367431640625e-07 ;  /* 0x00000010ff927431 */ /* 0x000fe200000001ff */
[----:B------:R-:W-:-:S05]  /*1cc00*/  MOV R140, R145 ;  /* 0x00000091008c7202 */ /* 0x000fca0000000f00 */
[----:B------:R-:W-:-:S04]  /*1cc10*/  FADD.FTZ R140, R143, R140 ;  /* 0x0000008c8f8c7221 */ /* 0x000fc80000010000 */
[----:B------:R-:W-:-:S07]  /*1cc20*/  IMAD.MOV.U32 R147, RZ, RZ, R140 ;  /* 0x000000ffff937224 */ /* 0x000fce00078e008c */
[----:B------:R-:W-:Y:S05]  /*1cc30*/  WARPSYNC.COLLECTIVE R144, `(.L_x_14864) ;  /* 0x0000000090087348 */ /* 0x000fea0003c00000 */
[----:B------:R0:W1:Y:S02]  /*1cc40*/  SHFL.BFLY P1, R145, R147, R146, R149 ;  /* 0x0c00009293917389 */ /* 0x0000640000020095 */
[----:B01----:R-:W-:Y:S05]  /*1cc50*/  ENDCOLLECTIVE ;  /* 0x000000000000791b */ /* 0x003fea0003800000 */
.L_x_14864:
[----:B------:R-:W-:Y:S05]  /*1cc60*/  BRA `(.L_x_14865) ;  /* 0xffffffe400a07947 */ /* 0x000fea000383ffff */
.L_x_14866:
        /* <DEDUP_REMOVED lines=9> */
.L_x_45825:


//--------------------- .text._ZN10layer_norm13ln_fwd_kernelINS_13Kernel_traitsI13__nv_bfloat16S2_fS2_fjLj1280ELj1ELj4ELj1ELj16ENS_18Kernel_traits_baseILj1280ES2_S2_fS2_fjLj128EEEEELb1ELb0ELb1ELb0EEEvNS_9FwdParamsE --------------------------
	.section	.text._ZN10layer_norm13ln_fwd_kernelINS_13Kernel_traitsI13__nv_bfloat16S2_fS2_fjLj1280ELj1ELj4ELj1ELj16ENS_18Kernel_traits_baseILj1280ES2_S2_fS2_fjLj128EEEEELb1ELb0ELb1ELb0EEEvNS_9FwdParamsE,"ax",@progbits
	.align	128
        .global         _ZN10layer_norm13ln_fwd_kernelINS_13Kernel_traitsI13__nv_bfloat16S2_fS2_fjLj1280ELj1ELj4ELj1ELj16ENS_18Kernel_traits_baseILj1280ES2_S2_fS2_fjLj128EEEEELb1ELb0ELb1ELb0EEEvNS_9FwdParamsE
        .type           _ZN10layer_norm13ln_fwd_kernelINS_13Kernel_traitsI13__nv_bfloat16S2_fS2_fjLj1280ELj1ELj4ELj1ELj16ENS_18Kernel_traits_baseILj1280ES2_S2_fS2_fjLj128EEEEELb1ELb0ELb1ELb0EEEvNS_9FwdParamsE,@function
        .size           _ZN10layer_norm13ln_fwd_kernelINS_13Kernel_traitsI13__nv_bfloat16S2_fS2_fjLj1280ELj1ELj4ELj1ELj16ENS_18Kernel_traits_baseILj1280ES2_S2_fS2_fjLj128EEEEELb1ELb0ELb1ELb0EEEvNS_9FwdParamsE,(.L_x_45826 - _ZN10layer_norm13ln_fwd_kernelINS_13Kernel_traitsI13__nv_bfloat16S2_fS2_fjLj1280ELj1ELj4ELj1ELj16ENS_18Kernel_traits_baseILj1280ES2_S2_fS2_fjLj128EEEEELb1ELb0ELb1ELb0EEEvNS_9FwdParamsE)
        .other          _ZN10layer_norm13ln_fwd_kernelINS_13Kernel_traitsI13__nv_bfloat16S2_fS2_fjLj1280ELj1ELj4ELj1ELj16ENS_18Kernel_traits_baseILj1280ES2_S2_fS2_fjLj128EEEEELb1ELb0ELb1ELb0EEEvNS_9FwdParamsE,@"STO_CUDA_ENTRY STV_DEFAULT"
_ZN10layer_norm13ln_fwd_kernelINS_13Kernel_traitsI13__nv_bfloat16S2_fS2_fjLj1280ELj1ELj4ELj1ELj16ENS_18Kernel_traits_baseILj1280ES2_S2_fS2_fjLj128EEEEELb1ELb0ELb1ELb0EEEvNS_9FwdParamsE:
.text._ZN10layer_norm13ln_fwd_kernelINS_13Kernel_traitsI13__nv_bfloat16S2_fS2_fjLj1280ELj1ELj4ELj1ELj16ENS_18Kernel_traits_baseILj1280ES2_S2_fS2_fjLj128EEEEELb1ELb0ELb1ELb0EEEvNS_9FwdParamsE:
        /* <DEDUP_REMOVED lines=25> */
[----:B---3--:R-:W-:Y:S02]  /*0190*/  USHF.L.U32 UR8, UR9, 0x2, URZ ;  /* 0x0000000209087899 */ /* 0x008fe400080006ff */
[--C-:B-1----:R-:W-:Y:S01]  /*01a0*/  IMAD R141, R141, UR9, R142.reuse ;  /* 0x000000098d8d7c24 */ /* 0x102fe2000f8e028e */
[----:B------:R-:W-:-:S04]  /*01b0*/  SHF.R.U32.HI R142, RZ, 0x5, R142 ;  /* 0x00000005ff8e7819 */ /* 0x000fc8000001168e */
[----:B------:R-:W-:Y:S02]  /*01c0*/  LOP3.LUT R142, R142, UR8, RZ, 0xfc, !PT ;  /* 0x000000088e8e7c12 */ /* 0x000fe4000f8efcff */
[----:B--2---:R-:W-:Y:S02]  /*01d0*/  @P0 R2UR UR4, R4 ;  /* 0x00000000040402ca */ /* 0x004fe400000e0000 */
[----:B------:R-:W-:Y:S02]  /*01e0*/  @P0 R2UR UR5, R5 ;  /* 0x00000000050502ca */ /* 0x000fe400000e0000 */
[----:B0-----:R-:W-:Y:S02]  /*01f0*/  @P0 IADD3 R2, P1, PT, R6, R9, RZ ;  /* 0x0000000906020210 */ /* 0x001fe40007f3e0ff */
[----:B------:R-:W-:-:S03]  /*0200*/  LOP3.LUT R5, R3, 0x1f, RZ, 0x3c, !PT ;  /* 0x0000001f03057812 */ /* 0x000fc600078e3cff */
[----:B------:R-:W-:Y:S01]  /*0210*/  @P0 IMAD.X R139, RZ, RZ, R7, P1 ;  /* 0x000000ffff8b0224 */ /* 0x000fe200008e0607 */
[----:B------:R-:W-:-:S03]  /*0220*/  LEA.HI.SX32 R0, R0, R5, 0x1d ;  /* 0x0000000500007211 */ /* 0x000fc600078feaff */
        /* <DEDUP_REMOVED lines=62> */
.L_x_14868:
        /* <DEDUP_REMOVED lines=38> */
.L_x_14869:
[----:B------:R-:W-:Y:S05]  /*0870*/  BSYNC.RECONVERGENT B0 ;  /* 0x0000000000007941 */ /* 0x000fea0003800200 */
.L_x_14867:
[----:B------:R-:W0:Y:S02]  /*0880*/  LDCU UR8, c[0x0][0x384] ;  /* 0x00007080ff0877ac */ /* 0x000e240008000800 */
[----:B0-----:R-:W-:-:S13]  /*0890*/  ISETP.GE.AND P0, PT, R142, UR8, PT ;  /* 0x000000088e007c0c */ /* 0x001fda000bf06270 */
[----:B------:R-:W-:Y:S05]  /*08a0*/  @P0 EXIT ;  /* 0x000000000000094d */ /* 0x000fea0003800000 */
[----:B------:R-:W-:Y:S01]  /*08b0*/  IMAD.HI.U32 R4, R141, -0x326172a9, RZ ;  /* 0xcd9e8d578d047827 */ /* 0x000fe200078e00ff */
[----:B------:R-:W-:Y:S01]  /*08c0*/  BSSY B0, `(.L_x_14870) ;  /* 0x000223a000007945 */ /* 0x000fe20003800000 */
[----:B------:R-:W-:Y:S02]  /*08d0*/  LOP3.LUT R2, R2, 0x3, RZ, 0xc0, !PT ;  /* 0x0000000302027812 */ /* 0x000fe400078ec0ff */
[C---:B------:R-:W-:Y:S01]  /*08e0*/  IMAD.HI.U32 R3, R140.reuse, -0x2daee0ad, RZ ;  /* 0xd2511f538c037827 */ /* 0x040fe200078e00ff */
[----:B------:R-:W-:Y:S02]  /*08f0*/  LOP3.LUT R4, R139, UR4, R4, 0x96, !PT ;  /* 0x000000048b047c12 */ /* 0x000fe4000f8e9604 */
[----:B-----5:R-:W-:Y:S01]  /*0900*/  PRMT R138, R53, 0x7632, R138 ;  /* 0x00007632358a7816 */ /* 0x020fe2000000008a */
        /* <DEDUP_REMOVED lines=21> */
[----:B------:R-:W-:Y:S01]  /*0a60*/  IMAD R6, R7, -0x326172a9, RZ ;  /* 0xcd9e8d5707067824 */ /* 0x000fe200078e02ff */
[----:B------:R-:W-:Y:S01]  /*0a70*/  LOP3.LUT R4, R9, UR18, R4, 0x96, !PT ;  /* 0x0000001209047c12 */ /* 0x000fe2000f8e9604 */
        /* <DEDUP_REMOVED lines=8> */
[----:B------:R-:W2:Y:S01]  /*0b00*/  LDCU.U8 UR19, c[0x0][0x410] ;  /* 0x00008200ff1377ac */ /* 0x000ea20008000000 */
        /* <DEDUP_REMOVED lines=47> */
[----:B------:R-:W-:-:S03]  /*0e00*/  PRMT R9, R24, 0x7632, R9 ;  /* 0x0000763218097816 */ /* 0x000fc60000000009 */
[----:B------:R-:W-:Y:S01]  /*0e10*/  IMAD.HI.U32 R5, R4, -0x2daee0ad, RZ ;  /* 0xd2511f5304057827 */ /* 0x000fe200078e00ff */
[----:B------:R-:W-:Y:S01]  /*0e20*/  LOP3.LUT R12, R8, UR9, R3, 0x96, !PT ;  /* 0x00000009080c7c12 */ /* 0x000fe2000f8e9603 */
[----:B------:R-:W4:Y:S01]  /*0e30*/  LDCU.64 UR8, c[0x0][0x408] ;  /* 0x00008100ff0877ac */ /* 0x000f220008000a00 */
[----:B------:R-:W-:Y:S01]  /*0e40*/  PRMT R8, R21, 0x7632, R8 ;  /* 0x0000763215087816 */ /* 0x000fe20000000008 */
[----:B------:R-:W-:Y:S01]  /*0e50*/  IMAD R3, R4, -0x2daee0ad, RZ ;  /* 0xd2511f5304037824 */ /* 0x000fe200078e02ff */
[----:B------:R-:W-:Y:S01]  /*0e60*/  LOP3.LUT R14, R10, UR26, R5, 0x96, !PT ;  /* 0x0000001a0a0e7c12 */ /* 0x000fe2000f8e9605 */
[----:B------:R-:W-:Y:S01]  /*0e70*/  IMAD.HI.U32 R4, R12, -0x2daee0ad, RZ ;  /* 0xd2511f530c047827 */ /* 0x000fe200078e00ff */
[----:B------:R-:W-:-:S03]  /*0e80*/  PRMT R10, R20, 0x7632, R10 ;  /* 0x00007632140a7816 */ /* 0x000fc6000000000a */
[----:B------:R-:W-:Y:S01]  /*0e90*/  IMAD R6, R6, -0x326172a9, RZ ;  /* 0xcd9e8d5706067824 */ /* 0x000fe200078e02ff */
[----:B------:R-:W-:Y:S01]  /*0ea0*/  LOP3.LUT R4, R3, UR17, R4, 0x96, !PT ;  /* 0x0000001103047c12 */ /* 0x000fe2000f8e9604 */
[----:B------:R-:W-:-:S04]  /*0eb0*/  IMAD.HI.U32 R5, R14, -0x326172a9, RZ ;  /* 0xcd9e8d570e057827 */ /* 0x000fc800078e00ff */
[----:B------:R-:W-:Y:S01]  /*0ec0*/  IMAD.MOV.U32 R11, RZ, RZ, RZ ;  /* 0x000000ffff0b7224 */ /* 0x000fe200078e00ff */
[--C-:B------:R-:W-:Y:S01]  /*0ed0*/  LOP3.LUT R3, R6, UR27, R5.reuse, 0x96, !PT ;  /* 0x0000001b06037c12 */ /* 0x100fe2000f8e9605 */
[----:B------:R-:W-:Y:S01]  /*0ee0*/  IMAD R12, R12, -0x2daee0ad, RZ ;  /* 0xd2511f530c0c7824 */ /* 0x000fe200078e02ff */
[----:B------:R-:W-:Y:S01]  /*0ef0*/  PRMT R5, R26, 0x7632, R5 ;  /* 0x000076321a057816 */ /* 0x000fe20000000005 */
[----:B------:R-:W-:Y:S01]  /*0f00*/  IMAD R14, R14, -0x326172a9, RZ ;  /* 0xcd9e8d570e0e7824 */ /* 0x000fe200078e02ff */
[----:B01234-:R-:W-:-:S07]  /*0f10*/  PRMT R6, R22, 0x7632, R6 ;  /* 0x0000763216067816 */ /* 0x01ffce0000000006 */
.L_x_15465:
[----:B------:R-:W0:Y:S02]  /*0f20*/  LDC.64 R104, c[0x0][0x3f0] ;  /* 0x0000fc00ff687b82 */ /* 0x000e240000000a00 */
[----:B0-----:R-:W-:-:S06]  /*0f30*/  IMAD.WIDE R106, R142, 0x4, R104 ;  /* 0x000000048e6a7825 */ /* 0x001fcc00078e0268 */
[----:B------:R-:W0:Y:S01]  /*0f40*/  LDC.64 R104, c[0x0][0x3f8] ;  /* 0x0000fe00ff687b82 */ /* 0x000e220000000a00 */
[----:B------:R-:W2:Y:S01]  /*0f50*/  LDG.E R106, desc[UR6][R106.64] ;  /* 0x000000066a6a7981 */ /* 0x000ea2000c1e1900 */
[----:B0-----:R-:W-:-:S06]  /*0f60*/  IMAD.WIDE R146, R142, 0x4, R104 ;  /* 0x000000048e927825 */ /* 0x001fcc00078e0268 */
[----:B------:R-:W0:Y:S01]  /*0f70*/  LDC R105, c[0x0][0x388] ;  /* 0x0000e200ff697b82 */ /* 0x000e220000000800 */
[----:B------:R1:W5:Y:S01]  /*0f80*/  LDG.E R104, desc[UR6][R146.64] ;  /* 0x0000000692687981 */ /* 0x000362000c1e1900 */
[----:B------:R-:W-:Y:S01]  /*0f90*/  ISETP.GE.U32.AND P0, PT, R0, 0x20, PT ;  /* 0x000000200000780c */ /* 0x000fe20003f06070 */
[----:B------:R-:W-:Y:S01]  /*0fa0*/  BSSY.RECONVERGENT B1, `(.L_x_14871) ;  /* 0x0000672000017945 */ /* 0x000fe20003800200 */
        /* <DEDUP_REMOVED lines=9> */
[----:B------:R-:W-:Y:S01]  /*1040*/  @P2 LEA.HI R148, R107, R148, RZ, 0x3 ;  /* 0x000000946b942211 */ /* 0x000fe200078f18ff */
[----:B------:R-:W-:Y:S01]  /*1050*/  IMAD.MOV.U32 R107, RZ, RZ, RZ ;  /* 0x000000ffff6b7224 */ /* 0x000fe200078e00ff */
[----:B0-----:R-:W-:-:S04]  /*1060*/  @P2 LOP3.LUT R143, R149, 0x1f, RZ, 0xc0, !PT ;  /* 0x0000001f958f2812 */ /* 0x001fc800078ec0ff */
[----:B------:R-:W-:Y:S01]  /*1070*/  @P2 LEA.HI.SX32 R107, R148, R143, 0x1d ;  /* 0x0000008f946b2211 */ /* 0x000fe200078feaff */
[----:B-1----:R-:W-:Y:S06]  /*1080*/  @!P0 BRA `(.L_x_14872) ;  /* 0x00000064008c8947 */ /* 0x002fec0003800000 */
[----:B------:R-:W-:Y:S04]  /*1090*/  BSSY.RECONVERGENT B2, `(.L_x_14873) ;  /* 0x0000005000027945 */ /* 0x000fe80003800200 */
[----:B------:R-:W-:Y:S05]  /*10a0*/  @!P2 BRA `(.L_x_14874) ;  /* 0x00000000000ca947 */ /* 0x000fea0003800000 */
[----:B------:R-:W0:Y:S02]  /*10b0*/  LDC.64 R60, c[0x0][0x390] ;  /* 0x0000e400ff3c7b82 */ /* 0x000e240000000a00 */
[----:B0-----:R-:W-:-:S06]  /*10c0*/  IMAD.WIDE.U32 R60, R107, 0x10, R60 ;  /* 0x000000106b3c7825 */ /* 0x001fcc00078e003c */
[----:B------:R-:W5:Y:S02]  /*10d0*/  LDG.E.128 R60, desc[UR6][R60.64] ;  /* 0x000000063c3c7981 */ /* 0x000f64000c1e1d00 */
.L_x_14874:
[----:B------:R-:W-:Y:S05]  /*10e0*/  BSYNC.RECONVERGENT B2 ;  /* 0x0000000000027941 */ /* 0x000fea0003800200 */
.L_x_14873:
[----:B------:R-:W-:Y:S01]  /*10f0*/  UISETP.NE.U32.AND UP0, UPT, UR10, URZ, UPT ;  /* 0x000000ff0a00728c */ /* 0x000fe2000bf05070 */
[----:B------:R-:W-:Y:S03]  /*1100*/  BSSY.RECONVERGENT B2, `(.L_x_14875) ;  /* 0x000063d000027945 */ /* 0x000fe60003800200 */
[----:B------:R-:W-:-:S09]  /*1110*/  UISETP.NE.AND.EX UP0, UPT, UR11, URZ, UPT, UP0 ;  /* 0x000000ff0b00728c */ /* 0x000fd2000bf05300 */
[----:B------:R-:W-:Y:S05]  /*1120*/  BRA.U !UP0, `(.L_x_14876) ;  /* 0x0000003108b87547 */ /* 0x000fea000b800000 */
[----:B------:R-:W0:Y:S02]  /*1130*/  LDC.64 R146, c[0x0][0x3a0] ;  /* 0x0000e800ff927b82 */ /* 0x000e240000000a00 */
[----:B0-----:R-:W-:-:S05]  /*1140*/  IMAD.WIDE.U32 R146, R144, 0x20, R146 ;  /* 0x0000002090927825 */ /* 0x001fca00078e0092 */
[----:B------:R0:W5:Y:S04]  /*1150*/  LDG.E.128 R64, desc[UR6][R146.64] ;  /* 0x0000000692407981 */ /* 0x000168000c1e1d00 */
[----:B------:R0:W5:Y:S01]  /*1160*/  LDG.E.128 R68, desc[UR6][R146.64+0x10] ;  /* 0x0000100692447981 */ /* 0x000162000c1e1d00 */
[----:B------:R-:W-:Y:S01]  /*1170*/  ISETP.GT.AND P1, PT, R106, RZ, PT ;  /* 0x000000ff6a00720c */ /* 0x000fe20003f24270 */
[----:B------:R-:W-:-:S12]  /*1180*/  BSSY.RECONVERGENT B3, `(.L_x_14877) ;  /* 0x0000063000037945 */ /* 0x000fd80003800200 */
[----:B------:R-:W-:Y:S01]  /*1190*/  @!P1 IMAD.MOV.U32 R150, RZ, RZ, R12 ;  /* 0x000000ffff969224 */ /* 0x000fe200078e000c */
[----:B------:R-:W-:Y:S01]  /*11a0*/  @!P1 MOV R148, R2 ;  /* 0x0000000200949202 */ /* 0x000fe20000000f00 */
[----:B0-----:R-:W-:Y:S06]  /*11b0*/  @!P1 BRA `(.L_x_14878) ;  /* 0x00000004007c9947 */ /* 0x001fec0003800000 */
        /* <DEDUP_REMOVED lines=16> */
.L_x_14881:
        /* <DEDUP_REMOVED lines=13> */
.L_x_14883:
[----:B------:R-:W-:Y:S05]  /*1390*/  BSYNC.RECONVERGENT B5 ;  /* 0x0000000000057941 */ /* 0x000fea0003800200 */
.L_x_14882:
[----:B------:R-:W-:Y:S01]  /*13a0*/  IMAD.WIDE.U32 R2, R141, -0x326172a9, RZ ;  /* 0xcd9e8d578d027825 */ /* 0x000fe200078e00ff */
[----:B------:R-:W-:Y:S01]  /*13b0*/  LOP3.LUT R146, R11, UR5, R149, 0x96, !PT ;  /* 0x000000050b927c12 */ /* 0x000fe2000f8e9695 */
[----:B------:R-:W-:Y:S01]  /*13c0*/  UIADD3 UR21, UPT, UPT, UR4, -0x61c88647, URZ ;  /* 0x9e3779b904157890 */ /* 0x000fe2000fffe0ff */
[----:B------:R-:W-:Y:S01]  /*13d0*/  MOV R13, R12 ;  /* 0x0000000c000d7202 */ /* 0x000fe20000000f00 */
[----:B------:R-:W-:Y:S01]  /*13e0*/  UIADD3 UR22, UPT, UPT, UR5, 0x646e171e, URZ ;  /* 0x646e171e05167890 */ /* 0x000fe2000fffe0ff */
[----:B------:R-:W-:Y:S01]  /*13f0*/  LOP3.LUT R150, R139, UR4, R3, 0x96, !PT ;  /* 0x000000048b967c12 */ /* 0x000fe2000f8e9603 */
[----:B------:R-:W-:-:S04]  /*1400*/  IMAD.WIDE.U32 R146, R146, -0x326172a9, RZ ;  /* 0xcd9e8d5792927825 */ /* 0x000fc800078e00ff */
[----:B------:R-:W-:Y:S01]  /*1410*/  IMAD.WIDE.U32 R150, R150, -0x2daee0ad, RZ ;  /* 0xd2511f5396967825 */ /* 0x000fe200078e00ff */
[----:B------:R-:W-:Y:S01]  /*1420*/  LOP3.LUT R149, R2, UR21, R147, 0x96, !PT ;  /* 0x0000001502957c12 */ /* 0x000fe2000f8e9693 */
[----:B------:R-:W-:-:S03]  /*1430*/  UIADD3 UR21, UPT, UPT, UR5, 0x76cf5d0a, URZ ;  /* 0x76cf5d0a05157890 */ /* 0x000fc6000fffe0ff */
        /* <DEDUP_REMOVED lines=24> */
[----:B------:R-:W-:-:S03]  /*15c0*/  UIADD3 UR22, UPT, UPT, UR5, 0x1fd5c5a3, URZ ;  /* 0x1fd5c5a305167890 */ /* 0x000fc6000fffe0ff */
[----:B------:R-:W-:Y:S01]  /*15d0*/  LOP3.LUT R150, R146, UR21, R3, 0x96, !PT ;  /* 0x0000001592967c12 */ /* 0x000fe2000f8e9603 */
[----:B------:R-:W-:Y:S01]  /*15e0*/  UIADD3 UR21, UPT, UPT, UR4, 0x5384540f, URZ ;  /* 0x5384540f04157890 */ /* 0x000fe2000fffe0ff */
[----:B------:R-:W-:-:S04]  /*15f0*/  IMAD.WIDE.U32 R146, R147, -0x326172a9, RZ ;  /* 0xcd9e8d5793927825 */ /* 0x000fc800078e00ff */
[----:B------:R-:W-:Y:S01]  /*1600*/  IMAD.WIDE.U32 R150, R150, -0x2daee0ad, RZ ;  /* 0xd2511f5396967825 */ /* 0x000fe200078e00ff */
[----:B------:R-:W-:Y:S01]  /*1610*/  LOP3.LUT R2, R2, UR21, R147, 0x96, !PT ;  /* 0x0000001502027c12 */ /* 0x000fe2000f8e9693 */
[----:B------:R-:W-:-:S03]  /*1620*/  UIADD3 UR21, UPT, UPT, UR4, -0xe443238, URZ ;  /* 0xf1bbcdc804157890 */ /* 0x000fc6000fffe0ff */
[----:B------:R-:W-:Y:S01]  /*1630*/  LOP3.LUT R148, R148, UR22, R151, 0x96, !PT ;  /* 0x0000001694947c12 */ /* 0x000fe2000f8e9697 */
[----:B------:R-:W-:Y:S01]  /*1640*/  UIADD3 UR22, UPT, UPT, UR5, -0x24c28bd8, URZ ;  /* 0xdb3d742805167890 */ /* 0x000fe2000fffe0ff */
[----:B------:R-:W-:-:S04]  /*1650*/  IMAD.WIDE.U32 R2, R2, -0x2daee0ad, RZ ;  /* 0xd2511f5302027825 */ /* 0x000fc800078e00ff */
[----:B------:R-:W-:Y:S01]  /*1660*/  IMAD.WIDE.U32 R148, R148, -0x326172a9, RZ ;  /* 0xcd9e8d5794947825 */ /* 0x000fe200078e00ff */
[----:B------:R-:W-:-:S04]  /*1670*/  LOP3.LUT R147, R150, UR22, R3, 0x96, !PT ;  /* 0x0000001696937c12 */ /* 0x000fc8000f8e9603 */
[----:B------:R-:W-:Y:S01]  /*1680*/  LOP3.LUT R150, R146, UR21, R149, 0x96, !PT ;  /* 0x0000001592967c12 */ /* 0x000fe2000f8e9695 */
[----:B------:R-:W-:Y:S01]  /*1690*/  UIADD3 UR21, UPT, UPT, UR4, -0x700cb87f, URZ ;  /* 0x8ff3478104157890 */ /* 0x000fe2000fffe0ff */
[----:B------:R-:W-:-:S04]  /*16a0*/  IMAD.WIDE.U32 R146, R147, -0x326172a9, RZ ;  /* 0xcd9e8d5793927825 */ /* 0x000fc800078e00ff */
[----:B------:R-:W-:Y:S01]  /*16b0*/  IMAD.WIDE.U32 R150, R150, -0x2daee0ad, RZ ;  /* 0xd2511f5396967825 */ /* 0x000fe200078e00ff */
[----:B------:R-:W-:-:S03]  /*16c0*/  LOP3.LUT R3, R148, UR21, R147, 0x96, !PT ;  /* 0x0000001594037c12 */ /* 0x000fc6000f8e9693 */
[----:B------:R-:W-:Y:S01]  /*16d0*/  IMAD.MOV.U32 R14, RZ, RZ, R146 ;  /* 0x000000ffff0e7224 */ /* 0x000fe200078e0092 */
[----:B------:R-:W-:Y:S01]  /*16e0*/  LOP3.LUT R4, R2, UR17, R151, 0x96, !PT ;  /* 0x0000001102047c12 */ /* 0x000fe2000f8e9697 */
[----:B------:R-:W-:-:S07]  /*16f0*/  IMAD.MOV.U32 R148, RZ, RZ, RZ ;  /* 0x000000ffff947224 */ /* 0x000fce00078e00ff */
.L_x_14880:
[----:B------:R-:W-:Y:S05]  /*1700*/  BSYNC.RECONVERGENT B4 ;  /* 0x0000000000047941 */ /* 0x000fea0003800200 */
.L_x_14879:
        /* <DEDUP_REMOVED lines=9> */
[----:B------:R-:W-:-:S07]  /*17a0*/  FADD.FTZ R64, R64, R145 ;  /* 0x0000009140407221 */ /* 0x000fce0000010000 */
.L_x_14878:
[----:B------:R-:W-:Y:S05]  /*17b0*/  BSYNC.RECONVERGENT B3 ;  /* 0x0000000000037941 */ /* 0x000fea0003800200 */
.L_x_14877:
[----:B------:R-:W-:Y:S01]  /*17c0*/  BSSY.RECONVERGENT B3, `(.L_x_14884) ;  /* 0x0000064000037945 */ /* 0x000fe20003800200 */
[----:B------:R-:W-:Y:S02]  /*17d0*/  @!P1 IMAD.MOV.U32 R145, RZ, RZ, R150 ;  /* 0x000000ffff919224 */ /* 0x000fe400078e0096 */
        /* <DEDUP_REMOVED lines=18> */
.L_x_14888:
        /* <DEDUP_REMOVED lines=13> */
.L_x_14890:
[----:B------:R-:W-:Y:S05]  /*19d0*/  BSYNC.RECONVERGENT B5 ;  /* 0x0000000000057941 */ /* 0x000fea0003800200 */
.L_x_14889:
[----:B------:R-:W-:Y:S01]  /*19e0*/  IMAD.WIDE.U32 R2, R141, -0x326172a9, RZ ;  /* 0xcd9e8d578d027825 */ /* 0x000fe200078e00ff */
[----:B------:R-:W-:Y:S01]  /*19f0*/  LOP3.LUT R14, R11, UR5, R149, 0x96, !PT ;  /* 0x000000050b0e7c12 */ /* 0x000fe2000f8e9695 */
[----:B------:R-:W-:Y:S02]  /*1a00*/  UIADD3 UR21, UPT, UPT, UR4, -0x61c88647, URZ ;  /* 0x9e3779b904157890 */ /* 0x000fe4000fffe0ff */
[----:B------:R-:W-:Y:S01]  /*1a10*/  UIADD3 UR22, UPT, UPT, UR5, 0x646e171e, URZ ;  /* 0x646e171e05167890 */ /* 0x000fe2000fffe0ff */
[----:B------:R-:W-:Y:S01]  /*1a20*/  LOP3.LUT R146, R139, UR4, R3, 0x96, !PT ;  /* 0x000000048b927c12 */ /* 0x000fe2000f8e9603 */
[----:B------:R-:W-:-:S04]  /*1a30*/  IMAD.WIDE.U32 R14, R14, -0x326172a9, RZ ;  /* 0xcd9e8d570e0e7825 */ /* 0x000fc800078e00ff */
[----:B------:R-:W-:Y:S01]  /*1a40*/  IMAD.WIDE.U32 R146, R146, -0x2daee0ad, RZ ;  /* 0xd2511f5392927825 */ /* 0x000fe200078e00ff */
[----:B------:R-:W-:Y:S01]  /*1a50*/  LOP3.LUT R149, R2, UR21, R15, 0x96, !PT ;  /* 0x0000001502957c12 */ /* 0x000fe2000f8e960f */
[----:B------:R-:W-:Y:S02]  /*1a60*/  UIADD3 UR21, UPT, UPT, UR5, 0x76cf5d0a, URZ ;  /* 0x76cf5d0a05157890 */ /* 0x000fe4000fffe0ff */
[----:B------:R-:W-:Y:S01]  /*1a70*/  IMAD.MOV.U32 R12, RZ, RZ, R150 ;  /* 0x000000ffff0c7224 */ /* 0x000fe200078e0096 */
        /* <DEDUP_REMOVED lines=43> */
[----:B------:R-:W-:-:S07]  /*1d30*/  HFMA2 R2, -RZ, RZ, 0, 0 ;  /* 0x00000000ff027431 */ /* 0x000fce00000001ff */
.L_x_14887:
[----:B------:R-:W-:Y:S05]  /*1d40*/  BSYNC.RECONVERGENT B4 ;  /* 0x0000000000047941 */ /* 0x000fea0003800200 */
.L_x_14886:
        /* <DEDUP_REMOVED lines=11> */
.L_x_14885:
[----:B------:R-:W-:Y:S05]  /*1e00*/  BSYNC.RECONVERGENT B3 ;  /* 0x0000000000037941 */ /* 0x000fea0003800200 */
.L_x_14884:
[----:B------:R-:W-:Y:S01]  /*1e10*/  BSSY.RECONVERGENT B3, `(.L_x_14891) ;  /* 0x0000064000037945 */ /* 0x000fe20003800200 */
[----:B------:R-:W-:Y:S01]  /*1e20*/  @!P1 MOV R12, R145 ;  /* 0x00000091000c9202 */ /* 0x000fe20000000f00 */
[----:B------:R-:W-:Y:S02]  /*1e30*/  @!P1 IMAD.MOV.U32 R146, RZ, RZ, R2 ;  /* 0x000000ffff929224 */ /* 0x000fe400078e0002 */
        /* <DEDUP_REMOVED lines=17> */
.L_x_14895:
        /* <DEDUP_REMOVED lines=13> */
.L_x_14897:
[----:B------:R-:W-:Y:S05]  /*2020*/  BSYNC.RECONVERGENT B5 ;  /* 0x0000000000057941 */ /* 0x000fea0003800200 */
.L_x_14896:
        /* <DEDUP_REMOVED lines=50> */
[----:B------:R-:W-:Y:S02]  /*2350*/  LOP3.LUT R3, R150, UR21, R149, 0x96, !PT ;  /* 0x0000001596037c12 */ /* 0x000fe4000f8e9695 */
[----:B------:R-:W-:Y:S01]  /*2360*/  MOV R14, R148 ;  /* 0x00000094000e7202 */ /* 0x000fe20000000f00 */
[----:B------:R-:W-:Y:S02]  /*2370*/  IMAD.MOV.U32 R12, RZ, RZ, R146 ;  /* 0x000000ffff0c7224 */ /* 0x000fe400078e0092 */
[----:B------:R-:W-:Y:S01]  /*2380*/  HFMA2 R146, -RZ, RZ, 0, 0 ;  /* 0x00000000ff927431 */ /* 0x000fe200000001ff */
[----:B------:R-:W-:-:S07]  /*2390*/  LOP3.LUT R4, R2, UR17, R147, 0x96, !PT ;  /* 0x0000001102047c12 */ /* 0x000fce000f8e9693 */
.L_x_14894:
[----:B------:R-:W-:Y:S05]  /*23a0*/  BSYNC.RECONVERGENT B4 ;  /* 0x0000000000047941 */ /* 0x000fea0003800200 */
.L_x_14893:
[----:B------:R-:W-:Y:S01]  /*23b0*/  I2FP.F32.U32 R2, R16 ;  /* 0x0000001000027245 */ /* 0x000fe20000201000 */
[----:B------:R-:W-:Y:S02]  /*23c0*/  IMAD.MOV.U32 R145, RZ, RZ, 0x2f800000 ;  /* 0x2f800000ff917424 */ /* 0x000fe400078e00ff */
[----:B-----5:R-:W-:Y:S02]  /*23d0*/  IMAD.U32 R16, R61, 0x10000, RZ ;  /* 0x000100003d107824 */ /* 0x020fe400078e00ff */
[----:B------:R-:W-:Y:S02]  /*23e0*/  FFMA.FTZ R2, R2, R145, 1.1641532182693481445e-10 ;  /* 0x2f00000002027423 */ /* 0x000fe40000010091 */
[----:B------:R-:W-:-:S03]  /*23f0*/  FMUL.FTZ R16, R16, UR9 ;  /* 0x0000000910107c20 */ /* 0x000fc60008410000 */
[----:B------:R-:W-:Y:S01]  /*2400*/  FSETP.GTU.FTZ.AND P3, PT, R2, UR18, PT ;  /* 0x0000001202007c0b */ /* 0x000fe2000bf7c000 */
[----:B------:R-:W-:-:S05]  /*2410*/  FMUL.FTZ R16, R16, UR8 ;  /* 0x0000000810107c20 */ /* 0x000fca0008410000 */
[----:B------:R-:W-:Y:S02]  /*2420*/  FSEL R145, R16, RZ, !P3 ;  /* 0x000000ff10917208 */ /* 0x000fe40005800000 */
[----:B------:R-:W-:-:S03]  /*2430*/  SEL R16, RZ, 0x1, P3 ;  /* 0x00000001ff107807 */ /* 0x000fc60001800000 */
[----:B------:R-:W-:-:S07]  /*2440*/  FADD.FTZ R66, R66, R145 ;  /* 0x0000009142427221 */ /* 0x000fce0000010000 */
.L_x_14892:
[----:B------:R-:W-:Y:S05]  /*2450*/  BSYNC.RECONVERGENT B3 ;  /* 0x0000000000037941 */ /* 0x000fea0003800200 */
.L_x_14891:
        /* <DEDUP_REMOVED lines=20> */
.L_x_14902:
        /* <DEDUP_REMOVED lines=13> */
.L_x_14904:
[----:B------:R-:W-:Y:S05]  /*2670*/  BSYNC.RECONVERGENT B5 ;  /* 0x0000000000057941 */ /* 0x000fea0003800200 */
.L_x_14903:
        /* <DEDUP_REMOVED lines=52> */
[----:B------:R-:W-:Y:S01]  /*29c0*/  IMAD.MOV.U32 R145, RZ, RZ, R146 ;  /* 0x000000ffff917224 */ /* 0x000fe200078e0092 */
[----:B------:R-:W-:Y:S01]  /*29d0*/  LOP3.LUT R4, R2, UR17, R147, 0x96, !PT ;  /* 0x0000001102047c12 */ /* 0x000fe2000f8e9693 */
[----:B------:R-:W-:-:S07]  /*29e0*/  HFMA2 R2, -RZ, RZ, 0, 0 ;  /* 0x00000000ff027431 */ /* 0x000fce00000001ff */
.L_x_14901:
[----:B------:R-:W-:Y:S05]  /*29f0*/  BSYNC.RECONVERGENT B4 ;  /* 0x0000000000047941 */ /* 0x000fea0003800200 */
.L_x_14900:
        /* <DEDUP_REMOVED lines=11> */
.L_x_14899:
[----:B------:R-:W-:Y:S05]  /*2ab0*/  BSYNC.RECONVERGENT B3 ;  /* 0x0000000000037941 */ /* 0x000fea0003800200 */
.L_x_14898:
        /* <DEDUP_REMOVED lines=20> */
.L_x_14909:
        /* <DEDUP_REMOVED lines=13> */
.L_x_14911:
[----:B------:R-:W-:Y:S05]  /*2cd0*/  BSYNC.RECONVERGENT B5 ;  /* 0x0000000000057941 */ /* 0x000fea0003800200 */
.L_x_14910:
        /* <DEDUP_REMOVED lines=55> */
.L_x_14908:
[----:B------:R-:W-:Y:S05]  /*3050*/  BSYNC.RECONVERGENT B4 ;  /* 0x0000000000047941 */ /* 0x000fea0003800200 */
.L_x_14907:
        /* <DEDUP_REMOVED lines=10> */
.L_x_14906:
[----:B------:R-:W-:Y:S05]  /*3100*/  BSYNC.RECONVERGENT B3 ;  /* 0x0000000000037941 */ /* 0x000fea0003800200 */
.L_x_14905:
        /* <DEDUP_REMOVED lines=20> */
.L_x_14916:
        /* <DEDUP_REMOVED lines=13> */
.L_x_14918:
[----:B------:R-:W-:Y:S05]  /*3320*/  BSYNC.RECONVERGENT B5 ;  /* 0x0000000000057941 */ /* 0x000fea0003800200 */
.L_x_14917:
        /* <DEDUP_REMOVED lines=55> */
.L_x_14915:
[----:B------:R-:W-:Y:S05]  /*36a0*/  BSYNC.RECONVERGENT B4 ;  /* 0x0000000000047941 */ /* 0x000fea0003800200 */
.L_x_14914:
        /* <DEDUP_REMOVED lines=11> */
.L_x_14913:
[----:B------:R-:W-:Y:S05]  /*3760*/  BSYNC.RECONVERGENT B3 ;  /* 0x0000000000037941 */ /* 0x000fea0003800200 */
.L_x_14912:
        /* <DEDUP_REMOVED lines=20> */
.L_x_14923:
        /* <DEDUP_REMOVED lines=13> */
.L_x_14925:
[----:B------:R-:W-:Y:S05]  /*3980*/  BSYNC.RECONVERGENT B5 ;  /* 0x0000000000057941 */ /* 0x000fea0003800200 */
.L_x_14924:
        /* <DEDUP_REMOVED lines=55> */
.L_x_14922:
[----:B------:R-:W-:Y:S05]  /*3d00*/  BSYNC.RECONVERGENT B4 ;  /* 0x0000000000047941 */ /* 0x000fea0003800200 */
.L_x_14921:
        /* <DEDUP_REMOVED lines=10> */
.L_x_14920:
[----:B------:R-:W-:Y:S05]  /*3db0*/  BSYNC.RECONVERGENT B3 ;  /* 0x0000000000037941 */ /* 0x000fea0003800200 */
.L_x_14919:
        /* <DEDUP_REMOVED lines=19> */
.L_x_14929:
        /* <DEDUP_REMOVED lines=13> */
.L_x_14931:
[----:B------:R-:W-:Y:S05]  /*3fc0*/  BSYNC.RECONVERGENT B4 ;  /* 0x0000000000047941 */ /* 0x000fea0003800200 */
.L_x_14930:
        /* <DEDUP_REMOVED lines=55> */
.L_x_14928:
[----:B------:R-:W-:Y:S05]  /*4340*/  BSYNC.RECONVERGENT B3 ;  /* 0x0000000000037941 */ /* 0x000fea0003800200 */
.L_x_14927:
        /* <DEDUP_REMOVED lines=10> */
[----:B------:R-:W-:Y:S01]  /*43f0*/  FADD.FTZ R71, R71, R12 ;  /* 0x0000000c47477221 */ /* 0x000fe20000010000 */
[----:B------:R-:W-:Y:S06]  /*4400*/  BRA `(.L_x_14926) ;  /* 0x0000003000307947 */ /* 0x000fec0003800000 */
.L_x_14876:
[----:B------:R-:W-:Y:S01]  /*4410*/  BSSY.RECONVERGENT B3, `(.L_x_14932) ;  /* 0x0000063000037945 */ /* 0x000fe20003800200 */
[----:B------:R-:W-:Y:S01]  /*4420*/  MOV R152, R12 ;  /* 0x0000000c00987202 */ /* 0x000fe20000000f00 */
[----:B------:R-:W-:Y:S02]  /*4430*/  IMAD.MOV.U32 R66, RZ, RZ, R2 ;  /* 0x000000ffff427224 */ /* 0x000fe400078e0002 */
[----:B------:R-:W-:Y:S01]  /*4440*/  IMAD.MOV.U32 R64, RZ, RZ, RZ ;  /* 0x000000ffff407224 */ /* 0x000fe200078e00ff */
        /* <DEDUP_REMOVED lines=17> */
.L_x_14936:
        /* <DEDUP_REMOVED lines=13> */
.L_x_14938:
[----:B------:R-:W-:Y:S05]  /*4630*/  BSYNC.RECONVERGENT B5 ;  /* 0x0000000000057941 */ /* 0x000fea0003800200 */
.L_x_14937:
        /* <DEDUP_REMOVED lines=51> */
[----:B------:R-:W-:Y:S02]  /*4970*/  HFMA2 R66, -RZ, RZ, 0, 0 ;  /* 0x00000000ff427431 */ /* 0x000fe400000001ff */
[----:B------:R-:W-:Y:S01]  /*4980*/  IMAD.MOV.U32 R14, RZ, RZ, R64 ;  /* 0x000000ffff0e7224 */ /* 0x000fe200078e0040 */
[----:B------:R-:W-:-:S07]  /*4990*/  LOP3.LUT R4, R2, UR17, R153, 0x96, !PT ;  /* 0x0000001102047c12 */ /* 0x000fce000f8e9699 */
.L_x_14935:
[----:B------:R-:W-:Y:S05]  /*49a0*/  BSYNC.RECONVERGENT B4 ;  /* 0x0000000000047941 */ /* 0x000fea0003800200 */
.L_x_14934:
        /* <DEDUP_REMOVED lines=9> */
.L_x_14933:
[----:B------:R-:W-:Y:S05]  /*4a40*/  BSYNC.RECONVERGENT B3 ;  /* 0x0000000000037941 */ /* 0x000fea0003800200 */
.L_x_14932:
[----:B------:R-:W-:Y:S01]  /*4a50*/  BSSY.RECONVERGENT B3, `(.L_x_14939) ;  /* 0x0000060000037945 */ /* 0x000fe20003800200 */
[----:B------:R-:W-:Y:S01]  /*4a60*/  MOV R2, R66 ;  /* 0x0000004200027202 */ /* 0x000fe20000000f00 */
[----:B------:R-:W-:Y:S02]  /*4a70*/  IMAD.MOV.U32 R65, RZ, RZ, RZ ;  /* 0x000000ffff417224 */ /* 0x000fe400078e00ff */
[----:B------:R-:W-:Y:S05]  /*4a80*/  @!P2 BRA `(.L_x_14940) ;  /* 0x000000040070a947 */ /* 0x000fea0003800000 */
        /* <DEDUP_REMOVED lines=13> */
.L_x_14943:
        /* <DEDUP_REMOVED lines=13> */
.L_x_14945:
[----:B------:R-:W-:Y:S05]  /*4c30*/  BSYNC.RECONVERGENT B5 ;  /* 0x0000000000057941 */ /* 0x000fea0003800200 */
.L_x_14944:
        /* <DEDUP_REMOVED lines=54> */
.L_x_14942:
[----:B------:R-:W-:Y:S05]  /*4fa0*/  BSYNC.RECONVERGENT B4 ;  /* 0x0000000000047941 */ /* 0x000fea0003800200 */
.L_x_14941:
        /* <DEDUP_REMOVED lines=10> */
.L_x_14940:
[----:B------:R-:W-:Y:S05]  /*5050*/  BSYNC.RECONVERGENT B3 ;  /* 0x0000000000037941 */ /* 0x000fea0003800200 */
.L_x_14939:
[----:B------:R-:W-:Y:S01]  /*5060*/  BSSY.RECONVERGENT B3, `(.L_x_14946) ;  /* 0x0000060000037945 */ /* 0x000fe20003800200 */
[----:B------:R-:W-:Y:S01]  /*5070*/  IMAD.MOV.U32 R12, RZ, RZ, R2 ;  /* 0x000000ffff0c7224 */ /* 0x000fe200078e0002 */
[----:B------:R-:W-:Y:S02]  /*5080*/  MOV R66, RZ ;  /* 0x000000ff00427202 */ /* 0x000fe40000000f00 */
[----:B------:R-:W-:Y:S05]  /*5090*/  @!P2 BRA `(.L_x_14947) ;  /* 0x000000040070a947 */ /* 0x000fea0003800000 */
        /* <DEDUP_REMOVED lines=13> */
.L_x_14950:
        /* <DEDUP_REMOVED lines=13> */
.L_x_14952:
[----:B------:R-:W-:Y:S05]  /*5240*/  BSYNC.RECONVERGENT B5 ;  /* 0x0000000000057941 */ /* 0x000fea0003800200 */
.L_x_14951:
        /* <DEDUP_REMOVED lines=9> */
[----:B------:R-:W-:Y:S02]  /*52e0*/  UIADD3 UR21, UPT, UPT, UR5, 0x76cf5d0a, URZ ;  /* 0x76cf5d0a05157890 */ /* 0x000fe4000fffe0ff */
[----:B------:R-:W-:Y:S01]  /*52f0*/  IMAD.MOV.U32 R12, RZ, RZ, RZ ;  /* 0x000000ffff0c7224 */ /* 0x000fe200078e00ff */
        /* <DEDUP_REMOVED lines=43> */
[----:B------:R-:W-:-:S07]  /*55b0*/  IMAD.MOV.U32 R152, RZ, RZ, R66 ;  /* 0x000000ffff987224 */ /* 0x000fce00078e0042 */
.L_x_14949:
[----:B------:R-:W-:Y:S05]  /*55c0*/  BSYNC.RECONVERGENT B4 ;  /* 0x0000000000047941 */ /* 0x000fea0003800200 */
.L_x_14948:
        /* <DEDUP_REMOVED lines=9> */
.L_x_14947:
[----:B------:R-:W-:Y:S05]  /*5660*/  BSYNC.RECONVERGENT B3 ;  /* 0x0000000000037941 */ /* 0x000fea0003800200 */
.L_x_14946:
        /* <DEDUP_REMOVED lines=17> */
.L_x_14957:
        /* <DEDUP_REMOVED lines=13> */
.L_x_14959:
[----:B------:R-:W-:Y:S05]  /*5850*/  BSYNC.RECONVERGENT B5 ;  /* 0x0000000000057941 */ /* 0x000fea0003800200 */
.L_x_14958:
        /* <DEDUP_REMOVED lines=53> */
[----:B------:R-:W-:Y:S02]  /*5bb0*/  IMAD.MOV.U32 R152, RZ, RZ, R68 ;  /* 0x000000ffff987224 */ /* 0x000fe400078e0044 */
[----:B------:R-:W-:-:S07]  /*5bc0*/  IMAD.MOV.U32 R2, RZ, RZ, RZ ;  /* 0x000000ffff027224 */ /* 0x000fce00078e00ff */
.L_x_14956:
[----:B------:R-:W-:Y:S05]  /*5bd0*/  BSYNC.RECONVERGENT B4 ;  /* 0x0000000000047941 */ /* 0x000fea0003800200 */
.L_x_14955:
        /* <DEDUP_REMOVED lines=10> */
.L_x_14954:
[----:B------:R-:W-:Y:S05]  /*5c80*/  BSYNC.RECONVERGENT B3 ;  /* 0x0000000000037941 */ /* 0x000fea0003800200 */
.L_x_14953:
        /* <DEDUP_REMOVED lines=17> */
.L_x_14964:
        /* <DEDUP_REMOVED lines=13> */
.L_x_14966:
[----:B------:R-:W-:Y:S05]  /*5e70*/  BSYNC.RECONVERGENT B5 ;  /* 0x0000000000057941 */ /* 0x000fea0003800200 */
.L_x_14965:
        /* <DEDUP_REMOVED lines=55> */
.L_x_14963:
[----:B------:R-:W-:Y:S05]  /*61f0*/  BSYNC.RECONVERGENT B4 ;  /* 0x0000000000047941 */ /* 0x000fea0003800200 */
.L_x_14962:
        /* <DEDUP_REMOVED lines=9> */
.L_x_14961:
[----:B------:R-:W-:Y:S05]  /*6290*/  BSYNC.RECONVERGENT B3 ;  /* 0x0000000000037941 */ /* 0x000fea0003800200 */
.L_x_14960:
        /* <DEDUP_REMOVED lines=17> */
.L_x_14971:
        /* <DEDUP_REMOVED lines=13> */
.L_x_14973:
[----:B------:R-:W-:Y:S05]  /*6480*/  BSYNC.RECONVERGENT B5 ;  /* 0x0000000000057941 */ /* 0x000fea0003800200 */
.L_x_14972:
        /* <DEDUP_REMOVED lines=55> */
.L_x_14970:
[----:B------:R-:W-:Y:S05]  /*6800*/  BSYNC.RECONVERGENT B4 ;  /* 0x0000000000047941 */ /* 0x000fea0003800200 */
.L_x_14969:
        /* <DEDUP_REMOVED lines=10> */
.L_x_14968:
[----:B------:R-:W-:Y:S05]  /*68b0*/  BSYNC.RECONVERGENT B3 ;  /* 0x0000000000037941 */ /* 0x000fea0003800200 */
.L_x_14967:
        /* <DEDUP_REMOVED lines=17> */
.L_x_14978:
        /* <DEDUP_REMOVED lines=13> */
.L_x_14980:
[----:B------:R-:W-:Y:S05]  /*6aa0*/  BSYNC.RECONVERGENT B5 ;  /* 0x0000000000057941 */ /* 0x000fea0003800200 */
.L_x_14979:
        /* <DEDUP_REMOVED lines=52> */
[----:B------:R-:W-:Y:S02]  /*6df0*/  LOP3.LUT R4, R2, UR17, R71, 0x96, !PT ;  /* 0x0000001102047c12 */ /* 0x000fe4000f8e9647 */
[----:B------:R-:W-:Y:S01]  /*6e00*/  MOV R71, R152 ;  /* 0x0000009800477202 */ /* 0x000fe20000000f00 */
[----:B------:R-:W-:-:S07]  /*6e10*/  IMAD.MOV.U32 R152, RZ, RZ, R70 ;  /* 0x000000ffff987224 */ /* 0x000fce00078e0046 */
.L_x_14977:
[----:B------:R-:W-:Y:S05]  /*6e20*/  BSYNC.RECONVERGENT B4 ;  /* 0x0000000000047941 */ /* 0x000fea0003800200 */
.L_x_14976:
        /* <DEDUP_REMOVED lines=9> */
.L_x_14975:
[----:B------:R-:W-:Y:S05]  /*6ec0*/  BSYNC.RECONVERGENT B3 ;  /* 0x0000000000037941 */ /* 0x000fea0003800200 */
.L_x_14974:
[----:B------:R-:W-:Y:S01]  /*6ed0*/  IMAD.MOV.U32 R2, RZ, RZ, R12 ;  /* 0x000000ffff027224 */ /* 0x000fe200078e000c */
[----:B------:R-:W-:Y:S01]  /*6ee0*/  MOV R71, RZ ;  /* 0x000000ff00477202 */ /* 0x000fe20000000f00 */
        /* <DEDUP_REMOVED lines=14> */
.L_x_14983:
        /* <DEDUP_REMOVED lines=13> */
.L_x_14985:
[----:B------:R-:W-:Y:S05]  /*70a0*/  BSYNC.RECONVERGENT B4 ;  /* 0x0000000000047941 */ /* 0x000fea0003800200 */
.L_x_14984:
        /* <DEDUP_REMOVED lines=55> */
.L_x_14982:
[----:B------:R-:W-:Y:S05]  /*7420*/  BSYNC.RECONVERGENT B3 ;  /* 0x0000000000037941 */ /* 0x000fea0003800200 */
.L_x_14981:
        /* <DEDUP_REMOVED lines=10> */
.L_x_14926:
[----:B------:R-:W-:Y:S05]  /*74d0*/  BSYNC.RECONVERGENT B2 ;  /* 0x0000000000027941 */ /* 0x000fea0003800200 */
.L_x_14875:
[----:B------:R-:W0:Y:S01]  /*74e0*/  LDC.64 R146, c[0x0][0x3a8] ;  /* 0x0000ea00ff927b82 */ /* 0x000e220000000a00 */
[----:B------:R-:W-:Y:S01]  /*74f0*/  BSSY.RECONVERGENT B2, `(.L_x_14986) ;  /* 0x000001a000027945 */ /* 0x000fe20003800200 */
[----:B------:R-:W-:Y:S02]  /*7500*/  IMAD.MOV.U32 R12, RZ, RZ, R152 ;  /* 0x000000ffff0c7224 */ /* 0x000fe400078e0098 */
[----:B0-----:R-:W-:-:S05]  /*7510*/  IMAD.WIDE.U32 R146, R144, 0x20, R146 ;  /* 0x0000002090927825 */ /* 0x001fca00078e0092 */
[----:B-----5:R0:W-:Y:S04]  /*7520*/  STG.E.128 desc[UR6][R146.64], R64 ;  /* 0x0000004092007986 */ /* 0x0201e8000c101d06 */
        /* <DEDUP_REMOVED lines=22> */
.L_x_14987:
[----:B------:R-:W-:Y:S05]  /*7690*/  BSYNC.RECONVERGENT B2 ;  /* 0x0000000000027941 */ /* 0x000fea0003800200 */
.L_x_14986:
[----:B------:R-:W-:Y:S02]  /*76a0*/  VIADD R144, R144, 0x20 ;  /* 0x0000002090907836 */ /* 0x000fe40000000000 */
[----:B------:R-:W-:-:S07]  /*76b0*/  VIADD R107, R107, 0x20 ;  /* 0x000000206b6b7836 */ /* 0x000fce0000000000 */
.L_x_14872:
[----:B------:R-:W-:Y:S05]  /*76c0*/  BSYNC.RECONVERGENT B1 ;  /* 0x0000000000017941 */ /* 0x000fea0003800200 */
.L_x_14871:
        /* <DEDUP_REMOVED lines=9> */
.L_x_14991:
[----:B------:R-:W-:Y:S05]  /*7760*/  BSYNC.RECONVERGENT B2 ;  /* 0x0000000000027941 */ /* 0x000fea0003800200 */
.L_x_14990:
[----:B------:R-:W-:Y:S01]  /*7770*/  UISETP.NE.U32.AND UP0, UPT, UR10, URZ, UPT ;  /* 0x000000ff0a00728c */ /* 0x000fe2000bf05070 */
[----:B------:R-:W-:Y:S03]  /*7780*/  BSSY.RECONVERGENT B2, `(.L_x_14992) ;  /* 0x000063d000027945 */ /* 0x000fe60003800200 */
[----:B------:R-:W-:-:S09]  /*7790*/  UISETP.NE.AND.EX UP0, UPT, UR11, URZ, UPT, UP0 ;  /* 0x000000ff0b00728c */ /* 0x000fd2000bf05300 */
[----:B------:R-:W-:Y:S05]  /*77a0*/  BRA.U !UP0, `(.L_x_14993) ;  /* 0x0000003108b87547 */ /* 0x000fea000b800000 */
[----:B01----:R-:W0:Y:S02]  /*77b0*/  LDC.64 R146, c[0x0][0x3a0] ;  /* 0x0000e800ff927b82 */ /* 0x003e240000000a00 */
[----:B0-----:R-:W-:-:S05]  /*77c0*/  IMAD.WIDE.U32 R146, R144, 0x20, R146 ;  /* 0x0000002090927825 */ /* 0x001fca00078e0092 */
[----:B------:R0:W5:Y:S04]  /*77d0*/  LDG.E.128 R72, desc[UR6][R146.64] ;  /* 0x0000000692487981 */ /* 0x000168000c1e1d00 */
[----:B------:R0:W5:Y:S01]  /*77e0*/  LDG.E.128 R76, desc[UR6][R146.64+0x10] ;  /* 0x00001006924c7981 */ /* 0x000162000c1e1d00 */
[----:B------:R-:W-:Y:S01]  /*77f0*/  ISETP.GT.AND P1, PT, R106, RZ, PT ;  /* 0x000000ff6a00720c */ /* 0x000fe20003f24270 */
[----:B------:R-:W-:-:S12]  /*7800*/  BSSY.RECONVERGENT B3, `(.L_x_14994) ;  /* 0x0000063000037945 */ /* 0x000fd80003800200 */
[----:B------:R-:W-:Y:S01]  /*7810*/  @!P1 MOV R150, R12 ;  /* 0x0000000c00969202 */ /* 0x000fe20000000f00 */
[----:B------:R-:W-:Y:S01]  /*7820*/  @!P1 IMAD.MOV.U32 R148, RZ, RZ, R2 ;  /* 0x000000ffff949224 */ /* 0x000fe200078e0002 */
        /* <DEDUP_REMOVED lines=17> */
.L_x_14998:
        /* <DEDUP_REMOVED lines=13> */
.L_x_15000:
[----:B------:R-:W-:Y:S05]  /*7a10*/  BSYNC.RECONVERGENT B5 ;  /* 0x0000000000057941 */ /* 0x000fea0003800200 */
.L_x_14999:
        /* <DEDUP_REMOVED lines=52> */
[----:B------:R-:W-:Y:S01]  /*7d60*/  IMAD.MOV.U32 R148, RZ, RZ, RZ ;  /* 0x000000ffff947224 */ /* 0x000fe200078e00ff */
[----:B------:R-:W-:-:S07]  /*7d70*/  LOP3.LUT R4, R2, UR17, R151, 0x96, !PT ;  /* 0x0000001102047c12 */ /* 0x000fce000f8e9697 */
.L_x_14997:
[----:B------:R-:W-:Y:S05]  /*7d80*/  BSYNC.RECONVERGENT B4 ;  /* 0x0000000000047941 */ /* 0x000fea0003800200 */
.L_x_14996:
        /* <DEDUP_REMOVED lines=9> */
[----:B------:R-:W-:-:S07]  /*7e20*/  FADD.FTZ R72, R72, R147 ;  /* 0x0000009348487221 */ /* 0x000fce0000010000 */
.L_x_14995:
[----:B------:R-:W-:Y:S05]  /*7e30*/  BSYNC.RECONVERGENT B3 ;  /* 0x0000000000037941 */ /* 0x000fea0003800200 */
.L_x_14994:
[----:B------:R-:W-:Y:S01]  /*7e40*/  BSSY.RECONVERGENT B3, `(.L_x_15001) ;  /* 0x0000064000037945 */ /* 0x000fe20003800200 */
[----:B------:R-:W-:Y:S01]  /*7e50*/  @!P1 IMAD.MOV.U32 R152, RZ, RZ, R150 ;  /* 0x000000ffff989224 */ /* 0x000fe200078e0096 */
[----:B------:R-:W-:Y:S02]  /*7e60*/  @!P1 MOV R2, R148 ;  /* 0x0000009400029202 */ /* 0x000fe40000000f00 */
        /* <DEDUP_REMOVED lines=17> */
.L_x_15005:
        /* <DEDUP_REMOVED lines=13> */
.L_x_15007:
[----:B------:R-:W-:Y:S05]  /*8050*/  BSYNC.RECONVERGENT B5 ;  /* 0x0000000000057941 */ /* 0x000fea0003800200 */
.L_x_15006:
        /* <DEDUP_REMOVED lines=54> */
.L_x_15004:
[----:B------:R-:W-:Y:S05]  /*83c0*/  BSYNC.RECONVERGENT B4 ;  /* 0x0000000000047941 */ /* 0x000fea0003800200 */
.L_x_15003:
        /* <DEDUP_REMOVED lines=10> */
[----:B------:R-:W-:-:S07]  /*8470*/  FADD.FTZ R73, R73, R12 ;  /* 0x0000000c49497221 */ /* 0x000fce0000010000 */
.L_x_15002:
[----:B------:R-:W-:Y:S05]  /*8480*/  BSYNC.RECONVERGENT B3 ;  /* 0x0000000000037941 */ /* 0x000fea0003800200 */
.L_x_15001:
        /* <DEDUP_REMOVED lines=20> */
.L_x_15012:
        /* <DEDUP_REMOVED lines=13> */
.L_x_15014:
[----:B------:R-:W-:Y:S05]  /*86a0*/  BSYNC.RECONVERGENT B5 ;  /* 0x0000000000057941 */ /* 0x000fea0003800200 */
.L_x_15013:
        /* <DEDUP_REMOVED lines=55> */
.L_x_15011:
[----:B------:R-:W-:Y:S05]  /*8a20*/  BSYNC.RECONVERGENT B4 ;  /* 0x0000000000047941 */ /* 0x000fea0003800200 */
.L_x_15010:
[----:B------:R-:W-:Y:S01]  /*8a30*/  I2FP.F32.U32 R2, R16 ;  /* 0x0000001000027245 */ /* 0x000fe20000201000 */
[----:B------:R-:W-:Y:S01]  /*8a40*/  IMAD.MOV.U32 R147, RZ, RZ, 0x2f800000 ;  /* 0x2f800000ff937424 */ /* 0x000fe200078e00ff */
[----:B-----5:R-:W-:-:S03]  /*8a50*/  SHF.L.U32 R16, R61, 0x10, RZ ;  /* 0x000000103d107819 */ /* 0x020fc600000006ff */
[----:B------:R-:W-:Y:S02]  /*8a60*/  FFMA.FTZ R2, R2, R147, 1.1641532182693481445e-10 ;  /* 0x2f00000002027423 */ /* 0x000fe40000010093 */
[----:B------:R-:W-:-:S03]  /*8a70*/  FMUL.FTZ R16, R16, UR9 ;  /* 0x0000000910107c20 */ /* 0x000fc60008410000 */
[----:B------:R-:W-:Y:S01]  /*8a80*/  FSETP.GTU.FTZ.AND P3, PT, R2, UR18, PT ;  /* 0x0000001202007c0b */ /* 0x000fe2000bf7c000 */
[----:B------:R-:W-:-:S05]  /*8a90*/  FMUL.FTZ R16, R16, UR8 ;  /* 0x0000000810107c20 */ /* 0x000fca0008410000 */
[----:B------:R-:W-:Y:S02]  /*8aa0*/  FSEL R147, R16, RZ, !P3 ;  /* 0x000000ff10937208 */ /* 0x000fe40005800000 */
[----:B------:R-:W-:-:S03]  /*8ab0*/  SEL R16, RZ, 0x1, P3 ;  /* 0x00000001ff107807 */ /* 0x000fc60001800000 */
[----:B------:R-:W-:-:S07]  /*8ac0*/  FADD.FTZ R74, R74, R147 ;  /* 0x000000934a4a7221 */ /* 0x000fce0000010000 */
.L_x_15009:
[----:B------:R-:W-:Y:S05]  /*8ad0*/  BSYNC.RECONVERGENT B3 ;  /* 0x0000000000037941 */ /* 0x000fea0003800200 */
.L_x_15008:
        /* <DEDUP_REMOVED lines=20> */
.L_x_15019:
        /* <DEDUP_REMOVED lines=13> */
.L_x_15021:
[----:B------:R-:W-:Y:S05]  /*8cf0*/  BSYNC.RECONVERGENT B5 ;  /* 0x0000000000057941 */ /* 0x000fea0003800200 */
.L_x_15020:
        /* <DEDUP_REMOVED lines=55> */
.L_x_15018:
[----:B------:R-:W-:Y:S05]  /*9070*/  BSYNC.RECONVERGENT B4 ;  /* 0x0000000000047941 */ /* 0x000fea0003800200 */
.L_x_15017:
        /* <DEDUP_REMOVED lines=11> */
.L_x_15016:
[----:B------:R-:W-:Y:S05]  /*9130*/  BSYNC.RECONVERGENT B3 ;  /* 0x0000000000037941 */ /* 0x000fea0003800200 */
.L_x_15015:
        /* <DEDUP_REMOVED lines=20> */
.L_x_15026:
        /* <DEDUP_REMOVED lines=13> */
.L_x_15028:
[----:B------:R-:W-:Y:S05]  /*9350*/  BSYNC.RECONVERGENT B5 ;  /* 0x0000000000057941 */ /* 0x000fea0003800200 */
.L_x_15027:
        /* <DEDUP_REMOVED lines=55> */
.L_x_15025:
[----:B------:R-:W-:Y:S05]  /*96d0*/  BSYNC.RECONVERGENT B4 ;  /* 0x0000000000047941 */ /* 0x000fea0003800200 */
.L_x_15024:
        /* <DEDUP_REMOVED lines=10> */
.L_x_15023:
[----:B------:R-:W-:Y:S05]  /*9780*/  BSYNC.RECONVERGENT B3 ;  /* 0x0000000000037941 */ /* 0x000fea0003800200 */
.L_x_15022:
        /* <DEDUP_REMOVED lines=20> */
.L_x_15033:
        /* <DEDUP_REMOVED lines=13> */
.L_x_15035:
[----:B------:R-:W-:Y:S05]  /*99a0*/  BSYNC.RECONVERGENT B5 ;  /* 0x0000000000057941 */ /* 0x000fea0003800200 */
.L_x_15034:
        /* <DEDUP_REMOVED lines=55> */
.L_x_15032:
[----:B------:R-:W-:Y:S05]  /*9d20*/  BSYNC.RECONVERGENT B4 ;  /* 0x0000000000047941 */ /* 0x000fea0003800200 */
.L_x_15031:
        /* <DEDUP_REMOVED lines=11> */
.L_x_15030:
[----:B------:R-:W-:Y:S05]  /*9de0*/  BSYNC.RECONVERGENT B3 ;  /* 0x0000000000037941 */ /* 0x000fea0003800200 */
.L_x_15029:
        /* <DEDUP_REMOVED lines=20> */
.L_x_15040:
        /* <DEDUP_REMOVED lines=13> */
.L_x_15042:
[----:B------:R-:W-:Y:S05]  /*a000*/  BSYNC.RECONVERGENT B5 ;  /* 0x0000000000057941 */ /* 0x000fea0003800200 */
.L_x_15041:
        /* <DEDUP_REMOVED lines=55> */
.L_x_15039:
[----:B------:R-:W-:Y:S05]  /*a380*/  BSYNC.RECONVERGENT B4 ;  /* 0x0000000000047941 */ /* 0x000fea0003800200 */
.L_x_15038:
        /* <DEDUP_REMOVED lines=10> */
.L_x_15037:
[----:B------:R-:W-:Y:S05]  /*a430*/  BSYNC.RECONVERGENT B3 ;  /* 0x0000000000037941 */ /* 0x000fea0003800200 */
.L_x_15036:
        /* <DEDUP_REMOVED lines=19> */
.L_x_15046:
        /* <DEDUP_REMOVED lines=13> */
.L_x_15048:
[----:B------:R-:W-:Y:S05]  /*a640*/  BSYNC.RECONVERGENT B4 ;  /* 0x0000000000047941 */ /* 0x000fea0003800200 */
.L_x_15047:
        /* <DEDUP_REMOVED lines=55> */
.L_x_15045:
[----:B------:R-:W-:Y:S05]  /*a9c0*/  BSYNC.RECONVERGENT B3 ;  /* 0x0000000000037941 */ /* 0x000fea0003800200 */
.L_x_15044:
        /* <DEDUP_REMOVED lines=12> */
.L_x_14993:
[----:B------:R-:W-:Y:S01]  /*aa90*/  BSSY.RECONVERGENT B3, `(.L_x_15049) ;  /* 0x0000063000037945 */ /* 0x000fe20003800200 */
[----:B------:R-:W-:Y:S02]  /*aaa0*/  HFMA2 R72, -RZ, RZ, 0, 0 ;  /* 0x00000000ff487431 */ /* 0x000fe400000001ff */
[----:B------:R-:W-:Y:S02]  /*aab0*/  IMAD.MOV.U32 R152, RZ, RZ, R12 ;  /* 0x000000ffff987224 */ /* 0x000fe400078e000c */
        /* <DEDUP_REMOVED lines=18> */
.L_x_15053:
        /* <DEDUP_REMOVED lines=13> */
.L_x_15055:
[----:B------:R-:W-:Y:S05]  /*acb0*/  BSYNC.RECONVERGENT B5 ;  /* 0x0000000000057941 */ /* 0x000fea0003800200 */
.L_x_15054:
        /* <DEDUP_REMOVED lines=54> */
.L_x_15052:
[----:B------:R-:W-:Y:S05]  /*b020*/  BSYNC.RECONVERGENT B4 ;  /* 0x0000000000047941 */ /* 0x000fea0003800200 */
.L_x_15051:
        /* <DEDUP_REMOVED lines=9> */
.L_x_15050:
[----:B------:R-:W-:Y:S05]  /*b0c0*/  BSYNC.RECONVERGENT B3 ;  /* 0x0000000000037941 */ /* 0x000fea0003800200 */
.L_x_15049:
[----:B------:R-:W-:Y:S01]  /*b0d0*/  BSSY.RECONVERGENT B3, `(.L_x_15056) ;  /* 0x0000060000037945 */ /* 0x000fe20003800200 */
[----:B------:R-:W-:Y:S02]  /*b0e0*/  IMAD.MOV.U32 R2, RZ, RZ, R74 ;  /* 0x000000ffff027224 */ /* 0x000fe400078e004a */
[----:B------:R-:W-:Y:S01]  /*b0f0*/  IMAD.MOV.U32 R73, RZ, RZ, RZ ;  /* 0x000000ffff497224 */ /* 0x000fe200078e00ff */
        /* <DEDUP_REMOVED lines=14> */
.L_x_15060:
        /* <DEDUP_REMOVED lines=13> */
.L_x_15062:
[----:B------:R-:W-:Y:S05]  /*b2b0*/  BSYNC.RECONVERGENT B5 ;  /* 0x0000000000057941 */ /* 0x000fea0003800200 */
.L_x_15061:
        /* <DEDUP_REMOVED lines=54> */
.L_x_15059:
[----:B------:R-:W-:Y:S05]  /*b620*/  BSYNC.RECONVERGENT B4 ;  /* 0x0000000000047941 */ /* 0x000fea0003800200 */
.L_x_15058:
        /* <DEDUP_REMOVED lines=10> */
.L_x_15057:
[----:B------:R-:W-:Y:S05]  /*b6d0*/  BSYNC.RECONVERGENT B3 ;  /* 0x0000000000037941 */ /* 0x000fea0003800200 */
.L_x_15056:
        /* <DEDUP_REMOVED lines=17> */
.L_x_15067:
        /* <DEDUP_REMOVED lines=13> */
.L_x_15069:
[----:B------:R-:W-:Y:S05]  /*b8c0*/  BSYNC.RECONVERGENT B5 ;  /* 0x0000000000057941 */ /* 0x000fea0003800200 */
.L_x_15068:
[----:B------:R-:W-:Y:S01]  /*b8d0*/  IMAD.WIDE.U32 R2, R141, -0x326172a9, RZ ;  /* 0xcd9e8d578d027825 */ /* 0x000fe200078e00ff */
[----:B------:R-:W-:Y:S01]  /*b8e0*/  LOP3.LUT R74, R11, UR5, R79, 0x96, !PT ;  /* 0x000000050b4a7c12 */ /* 0x000fe2000f8e964f */
[----:B------:R-:W-:Y:S02]  /*b8f0*/  UIADD3 UR21, UPT, UPT, UR4, -0x61c88647, URZ ;  /* 0x9e3779b904157890 */ /* 0x000fe4000fffe0ff */
[----:B------:R-:W-:Y:S01]  /*b900*/  HFMA2 R12, -RZ, RZ, 0, 0 ;  /* 0x00000000ff0c7431 */ /* 0x000fe200000001ff */
        /* <DEDUP_REMOVED lines=50> */
[----:B------:R-:W-:-:S07]  /*bc30*/  LOP3.LUT R4, R2, UR17, R75, 0x96, !PT ;  /* 0x0000001102047c12 */ /* 0x000fce000f8e964b */
.L_x_15066:
[----:B------:R-:W-:Y:S05]  /*bc40*/  BSYNC.RECONVERGENT B4 ;  /* 0x0000000000047941 */ /* 0x000fea0003800200 */
.L_x_15065:
        /* <DEDUP_REMOVED lines=9> */
.L_x_15064:
[----:B------:R-:W-:Y:S05]  /*bce0*/  BSYNC.RECONVERGENT B3 ;  /* 0x0000000000037941 */ /* 0x000fea0003800200 */
.L_x_15063:
        /* <DEDUP_REMOVED lines=17> */
.L_x_15074:
        /* <DEDUP_REMOVED lines=13> */
.L_x_15076:
[----:B------:R-:W-:Y:S05]  /*bed0*/  BSYNC.RECONVERGENT B5 ;  /* 0x0000000000057941 */ /* 0x000fea0003800200 */
.L_x_15075:
        /* <DEDUP_REMOVED lines=55> */
.L_x_15073:
[----:B------:R-:W-:Y:S05]  /*c250*/  BSYNC.RECONVERGENT B4 ;  /* 0x0000000000047941 */ /* 0x000fea0003800200 */
.L_x_15072:
        /* <DEDUP_REMOVED lines=10> */
.L_x_15071:
[----:B------:R-:W-:Y:S05]  /*c300*/  BSYNC.RECONVERGENT B3 ;  /* 0x0000000000037941 */ /* 0x000fea0003800200 */
.L_x_15070:
        /* <DEDUP_REMOVED lines=17> */
.L_x_15081:
        /* <DEDUP_REMOVED lines=13> */
.L_x_15083:
[----:B------:R-:W-:Y:S05]  /*c4f0*/  BSYNC.RECONVERGENT B5 ;  /* 0x0000000000057941 */ /* 0x000fea0003800200 */
.L_x_15082:
        /* <DEDUP_REMOVED lines=55> */
.L_x_15080:
[----:B------:R-:W-:Y:S05]  /*c870*/  BSYNC.RECONVERGENT B4 ;  /* 0x0000000000047941 */ /* 0x000fea0003800200 */
.L_x_15079:
        /* <DEDUP_REMOVED lines=9> */
.L_x_15078:
[----:B------:R-:W-:Y:S05]  /*c910*/  BSYNC.RECONVERGENT B3 ;  /* 0x0000000000037941 */ /* 0x000fea0003800200 */
.L_x_15077:
        /* <DEDUP_REMOVED lines=17> */
.L_x_15088:
[----:B------:R-:W-:Y:S01]  /*ca30*/  VIADD R140, R140, 0x1 ;  /* 0x000000018c8c7836 */ /* 0x000fe20000000000 */
[----:B------:R-:W-:Y:S03]  /*ca40*/  BSSY.RECONVERGENT B5, `(.L_x_15089) ;  /* 0x000000c000057945 */ /* 0x000fe60003800200 */
[C---:B-1----:R-:W-:Y:S01]  /*ca50*/  IMAD.WIDE.U32 R148, R140.reuse, -0x2daee0ad, RZ ;  /* 0xd2511f538c947825 */ /* 0x042fe200078e00ff */
        /* <DEDUP_REMOVED lines=10> */
.L_x_15090:
[----:B------:R-:W-:Y:S05]  /*cb00*/  BSYNC.RECONVERGENT B5 ;  /* 0x0000000000057941 */ /* 0x000fea0003800200 */
.L_x_15089:
[----:B------:R-:W-:Y:S01]  /*cb10*/  IMAD.WIDE.U32 R2, R141, -0x326172a9, RZ ;  /* 0xcd9e8d578d027825 */ /* 0x000fe200078e00ff */
[----:B------:R-:W-:Y:S01]  /*cb20*/  LOP3.LUT R78, R11, UR5, R149, 0x96, !PT ;  /* 0x000000050b4e7c12 */ /* 0x000fe2000f8e9695 */
[----:B------:R-:W-:Y:S02]  /*cb30*/  UIADD3 UR21, UPT, UPT, UR4, -0x61c88647, URZ ;  /* 0x9e3779b904157890 */ /* 0x000fe4000fffe0ff */
[----:B------:R-:W-:Y:S01]  /*cb40*/  UIADD3 UR22, UPT, UPT, UR5, 0x646e171e, URZ ;  /* 0x646e171e05167890 */ /* 0x000fe2000fffe0ff */
[----:B0-----:R-:W-:Y:S01]  /*cb50*/  LOP3.LUT R146, R139, UR4, R3, 0x96, !PT ;  /* 0x000000048b927c12 */ /* 0x001fe2000f8e9603 */
        /* <DEDUP_REMOVED lines=50> */
.L_x_15087:
[----:B------:R-:W-:Y:S05]  /*ce80*/  BSYNC.RECONVERGENT B4 ;  /* 0x0000000000047941 */ /* 0x000fea0003800200 */
.L_x_15086:
        /* <DEDUP_REMOVED lines=10> */
.L_x_15085:
[----:B------:R-:W-:Y:S05]  /*cf30*/  BSYNC.RECONVERGENT B3 ;  /* 0x0000000000037941 */ /* 0x000fea0003800200 */
.L_x_15084:
        /* <DEDUP_REMOVED lines=17> */
.L_x_15095:
        /* <DEDUP_REMOVED lines=13> */
.L_x_15097:
[----:B------:R-:W-:Y:S05]  /*d120*/  BSYNC.RECONVERGENT B5 ;  /* 0x0000000000057941 */ /* 0x000fea0003800200 */
.L_x_15096:
[----:B------:R-:W-:Y:S01]  /*d130*/  IMAD.WIDE.U32 R2, R141, -0x326172a9, RZ ;  /* 0xcd9e8d578d027825 */ /* 0x000fe200078e00ff */
[----:B------:R-:W-:Y:S01]  /*d140*/  LOP3.LUT R78, R11, UR5, R149, 0x96, !PT ;  /* 0x000000050b4e7c12 */ /* 0x000fe2000f8e9695 */
[----:B------:R-:W-:Y:S02]  /*d150*/  UIADD3 UR21, UPT, UPT, UR4, -0x61c88647, URZ ;  /* 0x9e3779b904157890 */ /* 0x000fe4000fffe0ff */
[----:B------:R-:W-:Y:S01]  /*d160*/  HFMA2 R12, -RZ, RZ, 0, 0 ;  /* 0x00000000ff0c7431 */ /* 0x000fe200000001ff */
[----:B------:R-:W-:Y:S01]  /*d170*/  UIADD3 UR22, UPT, UPT, UR5, 0x646e171e, URZ ;  /* 0x646e171e05167890 */ /* 0x000fe2000fffe0ff */
[----:B0-----:R-:W-:Y:S01]  /*d180*/  LOP3.LUT R146, R139, UR4, R3, 0x96, !PT ;  /* 0x000000048b927c12 */ /* 0x001fe2000f8e9603 */
        /* <DEDUP_REMOVED lines=45> */
[----:B------:R-:W-:Y:S02]  /*d460*/  MOV R14, R146 ;  /* 0x00000092000e7202 */ /* 0x000fe40000000f00 */
[----:B------:R-:W-:Y:S01]  /*d470*/  LOP3.LUT R4, R2, UR17, R79, 0x96, !PT ;  /* 0x0000001102047c12 */ /* 0x000fe2000f8e964f */
[----:B------:R-:W-:Y:S02]  /*d480*/  IMAD.MOV.U32 R79, RZ, RZ, R152 ;  /* 0x000000ffff4f7224 */ /* 0x000fe400078e0098 */
[----:B------:R-:W-:-:S07]  /*d490*/  IMAD.MOV.U32 R152, RZ, RZ, R78 ;  /* 0x000000ffff987224 */ /* 0x000fce00078e004e */
.L_x_15094:
[----:B------:R-:W-:Y:S05]  /*d4a0*/  BSYNC.RECONVERGENT B4 ;  /* 0x0000000000047941 */ /* 0x000fea0003800200 */
.L_x_15093:
        /* <DEDUP_REMOVED lines=9> */
.L_x_15092:
[----:B------:R-:W-:Y:S05]  /*d540*/  BSYNC.RECONVERGENT B3 ;  /* 0x0000000000037941 */ /* 0x000fea0003800200 */
.L_x_15091:
[----:B------:R-:W-:Y:S01]  /*d550*/  MOV R2, R12 ;  /* 0x0000000c00027202 */ /* 0x000fe20000000f00 */
[----:B------:R-:W-:Y:S01]  /*d560*/  IMAD.MOV.U32 R79, RZ, RZ, RZ ;  /* 0x000000ffff4f7224 */ /* 0x000fe200078e00ff */
        /* <DEDUP_REMOVED lines=14> */
.L_x_15100:
        /* <DEDUP_REMOVED lines=13> */
.L_x_15102:
[----:B------:R-:W-:Y:S05]  /*d720*/  BSYNC.RECONVERGENT B4 ;  /* 0x0000000000047941 */ /* 0x000fea0003800200 */
.L_x_15101:
[----:B------:R-:W-:Y:S01]  /*d730*/  IMAD.WIDE.U32 R2, R141, -0x326172a9, RZ ;  /* 0xcd9e8d578d027825 */ /* 0x000fe200078e00ff */
[----:B01----:R-:W-:Y:S01]  /*d740*/  LOP3.LUT R146, R11, UR5, R151, 0x96, !PT ;  /* 0x000000050b927c12 */ /* 0x003fe2000f8e9697 */
        /* <DEDUP_REMOVED lines=53> */
.L_x_15099:
[----:B------:R-:W-:Y:S05]  /*daa0*/  BSYNC.RECONVERGENT B3 ;  /* 0x0000000000037941 */ /* 0x000fea0003800200 */
.L_x_15098:
        /* <DEDUP_REMOVED lines=10> */
.L_x_15043:
[----:B------:R-:W-:Y:S05]  /*db50*/  BSYNC.RECONVERGENT B2 ;  /* 0x0000000000027941 */ /* 0x000fea0003800200 */
.L_x_14992:
[----:B01----:R-:W0:Y:S01]  /*db60*/  LDC.64 R146, c[0x0][0x3a8] ;  /* 0x0000ea00ff927b82 */ /* 0x003e220000000a00 */
[----:B------:R-:W-:Y:S01]  /*db70*/  BSSY.RECONVERGENT B2, `(.L_x_15103) ;  /* 0x000001a000027945 */ /* 0x000fe20003800200 */
[----:B------:R-:W-:Y:S01]  /*db80*/  MOV R12, R152 ;  /* 0x00000098000c7202 */ /* 0x000fe20000000f00 */
[----:B0-----:R-:W-:-:S05]  /*db90*/  IMAD.WIDE.U32 R146, R144, 0x20, R146 ;  /* 0x0000002090927825 */ /* 0x001fca00078e0092 */
[----:B-----5:R0:W-:Y:S04]  /*dba0*/  STG.E.128 desc[UR6][R146.64], R72 ;  /* 0x0000004892007986 */ /* 0x0201e8000c101d06 */
        /* <DEDUP_REMOVED lines=22> */
.L_x_15104:
[----:B------:R-:W-:Y:S05]  /*dd10*/  BSYNC.RECONVERGENT B2 ;  /* 0x0000000000027941 */ /* 0x000fea0003800200 */
.L_x_15103:
[----:B------:R-:W-:Y:S01]  /*dd20*/  VIADD R144, R144, 0x20 ;  /* 0x0000002090907836 */ /* 0x000fe20000000000 */
[----:B------:R-:W-:-:S07]  /*dd30*/  IADD3 R107, PT, PT, R107, 0x20, RZ ;  /* 0x000000206b6b7810 */ /* 0x000fce0007ffe0ff */
.L_x_14989:
[----:B------:R-:W-:Y:S05]  /*dd40*/  BSYNC.RECONVERGENT B1 ;  /* 0x0000000000017941 */ /* 0x000fea0003800200 */
.L_x_14988:
        /* <DEDUP_REMOVED lines=9> */
.L_x_15108:
[----:B------:R-:W-:Y:S05]  /*dde0*/  BSYNC.RECONVERGENT B2 ;  /* 0x0000000000027941 */ /* 0x000fea0003800200 */
.L_x_15107:
        /* <DEDUP_REMOVED lines=10> */
[----:B------:R-:W-:Y:S02]  /*de90*/  @!P1 IMAD.MOV.U32 R152, RZ, RZ, R12 ;  /* 0x000000ffff989224 */ /* 0x000fe400078e000c */
[----:B------:R-:W-:Y:S01]  /*dea0*/  @!P1 IMAD.MOV.U32 R150, RZ, RZ, R2 ;  /* 0x000000ffff969224 */ /* 0x000fe200078e0002 */
[----:B0-----:R-:W-:Y:S06]  /*deb0*/  @!P1 BRA `(.L_x_15112) ;  /* 0x00000004007c9947 */ /* 0x001fec0003800000 */
        /* <DEDUP_REMOVED lines=16> */
.L_x_15115:
        /* <DEDUP_REMOVED lines=13> */
.L_x_15117:
[----:B------:R-:W-:Y:S05]  /*e090*/  BSYNC.RECONVERGENT B5 ;  /* 0x0000000000057941 */ /* 0x000fea0003800200 */
.L_x_15116:
        /* <DEDUP_REMOVED lines=54> */
.L_x_15114:
[----:B------:R-:W-:Y:S05]  /*e400*/  BSYNC.RECONVERGENT B4 ;  /* 0x0000000000047941 */ /* 0x000fea0003800200 */
.L_x_15113:
        /* <DEDUP_REMOVED lines=10> */
.L_x_15112:
[----:B------:R-:W-:Y:S05]  /*e4b0*/  BSYNC.RECONVERGENT B3 ;  /* 0x0000000000037941 */ /* 0x000fea0003800200 */
.L_x_15111:
        /* <DEDUP_REMOVED lines=20> */
.L_x_15122:
        /* <DEDUP_REMOVED lines=13> */
.L_x_15124:
[----:B------:R-:W-:Y:S05]  /*e6d0*/  BSYNC.RECONVERGENT B5 ;  /* 0x0000000000057941 */ /* 0x000fea0003800200 */
.L_x_15123:
        /* <DEDUP_REMOVED lines=50> */
[----:B------:R-:W-:-:S04]  /*ea00*/  LOP3.LUT R3, R150, UR21, R15, 0x96, !PT ;  /* 0x0000001596037c12 */ /* 0x000fc8000f8e960f */
[----:B------:R-:W-:Y:S01]  /*ea10*/  LOP3.LUT R4, R2, UR17, R149, 0x96, !PT ;  /* 0x0000001102047c12 */ /* 0x000fe2000f8e9695 */
[----:B------:R-:W-:Y:S01]  /*ea20*/  IMAD.MOV.U32 R2, RZ, RZ, RZ ;  /* 0x000000ffff027224 */ /* 0x000fe200078e00ff */
[----:B------:R-:W-:-:S07]  /*ea30*/  MOV R147, R148 ;  /* 0x0000009400937202 */ /* 0x000fce0000000f00 */
.L_x_15121:
[----:B------:R-:W-:Y:S05]  /*ea40*/  BSYNC.RECONVERGENT B4 ;  /* 0x0000000000047941 */ /* 0x000fea0003800200 */
.L_x_15120:
        /* <DEDUP_REMOVED lines=11> */
.L_x_15119:
[----:B------:R-:W-:Y:S05]  /*eb00*/  BSYNC.RECONVERGENT B3 ;  /* 0x0000000000037941 */ /* 0x000fea0003800200 */
.L_x_15118:
        /* <DEDUP_REMOVED lines=20> */
.L_x_15129:
        /* <DEDUP_REMOVED lines=13> */
.L_x_15131:
[----:B------:R-:W-:Y:S05]  /*ed20*/  BSYNC.RECONVERGENT B5 ;  /* 0x0000000000057941 */ /* 0x000fea0003800200 */
.L_x_15130:
        /* <DEDUP_REMOVED lines=52> */
[----:B------:R-:W-:Y:S01]  /*f070*/  MOV R12, R148 ;  /* 0x00000094000c7202 */ /* 0x000fe20000000f00 */
[----:B------:R-:W-:Y:S01]  /*f080*/  IMAD.MOV.U32 R148, RZ, RZ, RZ ;  /* 0x000000ffff947224 */ /* 0x000fe200078e00ff */
[----:B------:R-:W-:-:S07]  /*f090*/  LOP3.LUT R4, R2, UR17, R149, 0x96, !PT ;  /* 0x0000001102047c12 */ /* 0x000fce000f8e9695 */
.L_x_15128:
[----:B------:R-:W-:Y:S05]  /*f0a0*/  BSYNC.RECONVERGENT B4 ;  /* 0x0000000000047941 */ /* 0x000fea0003800200 */
.L_x_15127:
        /* <DEDUP_REMOVED lines=9> */
[----:B------:R-:W-:-:S07]  /*f140*/  FADD.FTZ R82, R82, R147 ;  /* 0x0000009352527221 */ /* 0x000fce0000010000 */
.L_x_15126:
[----:B------:R-:W-:Y:S05]  /*f150*/  BSYNC.RECONVERGENT B3 ;  /* 0x0000000000037941 */ /* 0x000fea0003800200 */
.L_x_15125:
        /* <DEDUP_REMOVED lines=20> */
.L_x_15136:
        /* <DEDUP_REMOVED lines=13> */
.L_x_15138:
[----:B------:R-:W-:Y:S05]  /*f370*/  BSYNC.RECONVERGENT B5 ;  /* 0x0000000000057941 */ /* 0x000fea0003800200 */
.L_x_15137:
        /* <DEDUP_REMOVED lines=53> */
[----:B------:R-:W-:Y:S01]  /*f6d0*/  IMAD.MOV.U32 R2, RZ, RZ, RZ ;  /* 0x000000ffff027224 */ /* 0x000fe200078e00ff */
[----:B------:R-:W-:-:S07]  /*f6e0*/  MOV R147, R148 ;  /* 0x0000009400937202 */ /* 0x000fce0000000f00 */
.L_x_15135:
[----:B------:R-:W-:Y:S05]  /*f6f0*/  BSYNC.RECONVERGENT B4 ;  /* 0x0000000000047941 */ /* 0x000fea0003800200 */
.L_x_15134:
        /* <DEDUP_REMOVED lines=10> */
[----:B------:R-:W-:-:S07]  /*f7a0*/  FADD.FTZ R83, R83, R148 ;  /* 0x0000009453537221 */ /* 0x000fce0000010000 */
.L_x_15133:
[----:B------:R-:W-:Y:S05]  /*f7b0*/  BSYNC.RECONVERGENT B3 ;  /* 0x0000000000037941 */ /* 0x000fea0003800200 */
.L_x_15132:
        /* <DEDUP_REMOVED lines=20> */
.L_x_15143:
        /* <DEDUP_REMOVED lines=13> */
.L_x_15145:
[----:B------:R-:W-:Y:S05]  /*f9d0*/  BSYNC.RECONVERGENT B5 ;  /* 0x0000000000057941 */ /* 0x000fea0003800200 */
.L_x_15144:
        /* <DEDUP_REMOVED lines=55> */
.L_x_15142:
[----:B------:R-:W-:Y:S05]  /*fd50*/  BSYNC.RECONVERGENT B4 ;  /* 0x0000000000047941 */ /* 0x000fea0003800200 */
.L_x_15141:
        /* <DEDUP_REMOVED lines=10> */
.L_x_15140:
[----:B------:R-:W-:Y:S05]  /*fe00*/  BSYNC.RECONVERGENT B3 ;  /* 0x0000000000037941 */ /* 0x000fea0003800200 */
.L_x_15139:
        /* <DEDUP_REMOVED lines=20> */
.L_x_15150:
        /* <DEDUP_REMOVED lines=13> */
.L_x_15152:
[----:B------:R-:W-:Y:S05]  /*10020*/  BSYNC.RECONVERGENT B5 ;  /* 0x0000000000057941 */ /* 0x000fea0003800200 */
.L_x_15151:
        /* <DEDUP_REMOVED lines=55> */
.L_x_15149:
[----:B------:R-:W-:Y:S05]  /*103a0*/  BSYNC.RECONVERGENT B4 ;  /* 0x0000000000047941 */ /* 0x000fea0003800200 */
.L_x_15148:
        /* <DEDUP_REMOVED lines=11> */
.L_x_15147:
[----:B------:R-:W-:Y:S05]  /*10460*/  BSYNC.RECONVERGENT B3 ;  /* 0x0000000000037941 */ /* 0x000fea0003800200 */
.L_x_15146:
        /* <DEDUP_REMOVED lines=20> */
.L_x_15157:
        /* <DEDUP_REMOVED lines=13> */
.L_x_15159:
[----:B------:R-:W-:Y:S05]  /*10680*/  BSYNC.RECONVERGENT B5 ;  /* 0x0000000000057941 */ /* 0x000fea0003800200 */
.L_x_15158:
        /* <DEDUP_REMOVED lines=55> */
.L_x_15156:
[----:B------:R-:W-:Y:S05]  /*10a00*/  BSYNC.RECONVERGENT B4 ;  /* 0x0000000000047941 */ /* 0x000fea0003800200 */
.L_x_15155:
        /* <DEDUP_REMOVED lines=10> */
.L_x_15154:
[----:B------:R-:W-:Y:S05]  /*10ab0*/  BSYNC.RECONVERGENT B3 ;  /* 0x0000000000037941 */ /* 0x000fea0003800200 */
.L_x_15153:
[----:B------:R-:W-:Y:S01]  /*10ac0*/  @!P1 IMAD.MOV.U32 R154, RZ, RZ, R12 ;  /* 0x000000ffff9a9224 */ /* 0x000fe200078e000c */
        /* <DEDUP_REMOVED lines=18> */
.L_x_15163:
        /* <DEDUP_REMOVED lines=13> */
.L_x_15165:
[----:B------:R-:W-:Y:S05]  /*10cc0*/  BSYNC.RECONVERGENT B4 ;  /* 0x0000000000047941 */ /* 0x000fea0003800200 */
.L_x_15164:
        /* <DEDUP_REMOVED lines=55> */
.L_x_15162:
[----:B------:R-:W-:Y:S05]  /*11040*/  BSYNC.RECONVERGENT B3 ;  /* 0x0000000000037941 */ /* 0x000fea0003800200 */
.L_x_15161:
        /* <DEDUP_REMOVED lines=10> */
[----:B------:R-:W-:Y:S01]  /*110f0*/  FADD.FTZ R87, R87, R12 ;  /* 0x0000000c57577221 */ /* 0x000fe20000010000 */
[----:B------:R-:W-:Y:S06]  /*11100*/  BRA `(.L_x_15160) ;  /* 0x0000003000307947 */ /* 0x000fec0003800000 */
.L_x_15110:
[----:B------:R-:W-:Y:S01]  /*11110*/  BSSY.RECONVERGENT B3, `(.L_x_15166) ;  /* 0x0000063000037945 */ /* 0x000fe20003800200 */
[----:B------:R-:W-:Y:S01]  /*11120*/  IMAD.MOV.U32 R154, RZ, RZ, R12 ;  /* 0x000000ffff9a7224 */ /* 0x000fe200078e000c */
[----:B------:R-:W-:Y:S01]  /*11130*/  MOV R82, R2 ;  /* 0x0000000200527202 */ /* 0x000fe20000000f00 */
[----:B------:R-:W-:Y:S01]  /*11140*/  IMAD.MOV.U32 R80, RZ, RZ, RZ ;  /* 0x000000ffff507224 */ /* 0x000fe200078e00ff */
        /* <DEDUP_REMOVED lines=17> */
.L_x_15170:
        /* <DEDUP_REMOVED lines=13> */
.L_x_15172:
[----:B------:R-:W-:Y:S05]  /*11330*/  BSYNC.RECONVERGENT B5 ;  /* 0x0000000000057941 */ /* 0x000fea0003800200 */
.L_x_15171:
        /* <DEDUP_REMOVED lines=54> */
.L_x_15169:
[----:B------:R-:W-:Y:S05]  /*116a0*/  BSYNC.RECONVERGENT B4 ;  /* 0x0000000000047941 */ /* 0x000fea0003800200 */
.L_x_15168:
        /* <DEDUP_REMOVED lines=9> */
.L_x_15167:
[----:B------:R-:W-:Y:S05]  /*11740*/  BSYNC.RECONVERGENT B3 ;  /* 0x0000000000037941 */ /* 0x000fea0003800200 */
.L_x_15166:
        /* <DEDUP_REMOVED lines=17> */
.L_x_15177:
        /* <DEDUP_REMOVED lines=13> */
.L_x_15179:
[----:B------:R-:W-:Y:S05]  /*11930*/  BSYNC.RECONVERGENT B5 ;  /* 0x0000000000057941 */ /* 0x000fea0003800200 */
.L_x_15178:
        /* <DEDUP_REMOVED lines=54> */
.L_x_15176:
[----:B------:R-:W-:Y:S05]  /*11ca0*/  BSYNC.RECONVERGENT B4 ;  /* 0x0000000000047941 */ /* 0x000fea0003800200 */
.L_x_15175:
        /* <DEDUP_REMOVED lines=10> */
.L_x_15174:
[----:B------:R-:W-:Y:S05]  /*11d50*/  BSYNC.RECONVERGENT B3 ;  /* 0x0000000000037941 */ /* 0x000fea0003800200 */
.L_x_15173:
        /* <DEDUP_REMOVED lines=17> */
.L_x_15184:
        /* <DEDUP_REMOVED lines=13> */
.L_x_15186:
[----:B------:R-:W-:Y:S05]  /*11f40*/  BSYNC.RECONVERGENT B5 ;  /* 0x0000000000057941 */ /* 0x000fea0003800200 */
.L_x_15185:
[----:B------:R-:W-:Y:S01]  /*11f50*/  IMAD.WIDE.U32 R2, R141, -0x326172a9, RZ ;  /* 0xcd9e8d578d027825 */ /* 0x000fe200078e00ff */
[----:B------:R-:W-:Y:S01]  /*11f60*/  LOP3.LUT R82, R11, UR5, R87, 0x96, !PT ;  /* 0x000000050b527c12 */ /* 0x000fe2000f8e9657 */
[----:B------:R-:W-:Y:S02]  /*11f70*/  UIADD3 UR21, UPT, UPT, UR4, -0x61c88647, URZ ;  /* 0x9e3779b904157890 */ /* 0x000fe4000fffe0ff */
[----:B------:R-:W-:Y:S01]  /*11f80*/  HFMA2 R12, -RZ, RZ, 0, 0 ;  /* 0x00000000ff0c7431 */ /* 0x000fe200000001ff */
[----:B------:R-:W-:Y:S01]  /*11f90*/  UIADD3 UR22, UPT, UPT, UR5, 0x646e171e, URZ ;  /* 0x646e171e05167890 */ /* 0x000fe2000fffe0ff */
[----:B------:R-:W-:Y:S01]  /*11fa0*/  LOP3.LUT R84, R139, UR4, R3, 0x96, !PT ;  /* 0x000000048b547c12 */ /* 0x000fe2000f8e9603 */
[----:B------:R-:W-:Y:S01]  /*11fb0*/  IMAD.WIDE.U32 R82, R82, -0x326172a9, RZ ;  /* 0xcd9e8d5752527825 */ /* 0x000fe200078e00ff */
[----:B------:R-:W-:-:S03]  /*11fc0*/  MOV R16, R154 ;  /* 0x0000009a00107202 */ /* 0x000fc60000000f00 */
        /* <DEDUP_REMOVED lines=47> */
.L_x_15183:
[----:B------:R-:W-:Y:S05]  /*122c0*/  BSYNC.RECONVERGENT B4 ;  /* 0x0000000000047941 */ /* 0x000fea0003800200 */
.L_x_15182:
        /* <DEDUP_REMOVED lines=9> */
.L_x_15181:
[----:B------:R-:W-:Y:S05]  /*12360*/  BSYNC.RECONVERGENT B3 ;  /* 0x0000000000037941 */ /* 0x000fea0003800200 */
.L_x_15180:
[----:B------:R-:W-:Y:S01]  /*12370*/  BSSY.RECONVERGENT B3, `(.L_x_15187) ;  /* 0x0000061000037945 */ /* 0x000fe20003800200 */
[----:B------:R-:W-:Y:S01]  /*12380*/  IMAD.MOV.U32 R2, RZ, RZ, R12 ;  /* 0x000000ffff027224 */ /* 0x000fe200078e000c */
[----:B------:R-:W-:Y:S02]  /*12390*/  MOV R83, RZ ;  /* 0x000000ff00537202 */ /* 0x000fe40000000f00 */
        /* <DEDUP_REMOVED lines=14> */
.L_x_15191:
        /* <DEDUP_REMOVED lines=13> */
.L_x_15193:
[----:B------:R-:W-:Y:S05]  /*12550*/  BSYNC.RECONVERGENT B5 ;  /* 0x0000000000057941 */ /* 0x000fea0003800200 */
.L_x_15192:
        /* <DEDUP_REMOVED lines=53> */
[----:B------:R-:W-:Y:S01]  /*128b0*/  IMAD.MOV.U32 R2, RZ, RZ, RZ ;  /* 0x000000ffff027224 */ /* 0x000fe200078e00ff */
[----:B------:R-:W-:-:S07]  /*128c0*/  MOV R154, R84 ;  /* 0x00000054009a7202 */ /* 0x000fce0000000f00 */
.L_x_15190:
[----:B------:R-:W-:Y:S05]  /*128d0*/  BSYNC.RECONVERGENT B4 ;  /* 0x0000000000047941 */ /* 0x000fea0003800200 */
.L_x_15189:
        /* <DEDUP_REMOVED lines=10> */
.L_x_15188:
[----:B------:R-:W-:Y:S05]  /*12980*/  BSYNC.RECONVERGENT B3 ;  /* 0x0000000000037941 */ /* 0x000fea0003800200 */
.L_x_15187:
[----:B------:R-:W-:Y:S01]  /*12990*/  BSSY.RECONVERGENT B3, `(.L_x_15194) ;  /* 0x0000060000037945 */ /* 0x000fe20003800200 */
[----:B------:R-:W-:Y:S01]  /*129a0*/  MOV R12, R2 ;  /* 0x00000002000c7202 */ /* 0x000fe20000000f00 */
[----:B------:R-:W-:Y:S02]  /*129b0*/  IMAD.MOV.U32 R84, RZ, RZ, RZ ;  /* 0x000000ffff547224 */ /* 0x000fe400078e00ff */
[----:B------:R-:W-:Y:S05]  /*129c0*/  @!P2 BRA `(.L_x_15195) ;  /* 0x000000040070a947 */ /* 0x000fea0003800000 */
        /* <DEDUP_REMOVED lines=13> */
.L_x_15198:
        /* <DEDUP_REMOVED lines=13> */
.L_x_15200:
[----:B------:R-:W-:Y:S05]  /*12b70*/  BSYNC.RECONVERGENT B5 ;  /* 0x0000000000057941 */ /* 0x000fea0003800200 */
.L_x_15199:
        /* <DEDUP_REMOVED lines=55> */
.L_x_15197:
[----:B------:R-:W-:Y:S05]  /*12ef0*/  BSYNC.RECONVERGENT B4 ;  /* 0x0000000000047941 */ /* 0x000fea0003800200 */
.L_x_15196:
        /* <DEDUP_REMOVED lines=9> */
.L_x_15195:
[----:B------:R-:W-:Y:S05]  /*12f90*/  BSYNC.RECONVERGENT B3 ;  /* 0x0000000000037941 */ /* 0x000fea0003800200 */
.L_x_15194:
        /* <DEDUP_REMOVED lines=17> */
.L_x_15205:
        /* <DEDUP_REMOVED lines=13> */
.L_x_15207:
[----:B------:R-:W-:Y:S05]  /*13180*/  BSYNC.RECONVERGENT B5 ;  /* 0x0000000000057941 */ /* 0x000fea0003800200 */
.L_x_15206:
        /* <DEDUP_REMOVED lines=55> */
.L_x_15204:
[----:B------:R-:W-:Y:S05]  /*13500*/  BSYNC.RECONVERGENT B4 ;  /* 0x0000000000047941 */ /* 0x000fea0003800200 */
.L_x_15203:
        /* <DEDUP_REMOVED lines=10> */
.L_x_15202:
[----:B------:R-:W-:Y:S05]  /*135b0*/  BSYNC.RECONVERGENT B3 ;  /* 0x0000000000037941 */ /* 0x000fea0003800200 */
.L_x_15201:
        /* <DEDUP_REMOVED lines=17> */
.L_x_15212:
        /* <DEDUP_REMOVED lines=13> */
.L_x_15214:
[----:B------:R-:W-:Y:S05]  /*137a0*/  BSYNC.RECONVERGENT B5 ;  /* 0x0000000000057941 */ /* 0x000fea0003800200 */
.L_x_15213:
        /* <DEDUP_REMOVED lines=55> */
.L_x_15211:
[----:B------:R-:W-:Y:S05]  /*13b20*/  BSYNC.RECONVERGENT B4 ;  /* 0x0000000000047941 */ /* 0x000fea0003800200 */
.L_x_15210:
        /* <DEDUP_REMOVED lines=9> */
.L_x_15209:
[----:B------:R-:W-:Y:S05]  /*13bc0*/  BSYNC.RECONVERGENT B3 ;  /* 0x0000000000037941 */ /* 0x000fea0003800200 */
.L_x_15208:
        /* <DEDUP_REMOVED lines=16> */
.L_x_15217:
        /* <DEDUP_REMOVED lines=13> */
.L_x_15219:
[----:B------:R-:W-:Y:S05]  /*13da0*/  BSYNC.RECONVERGENT B4 ;  /* 0x0000000000047941 */ /* 0x000fea0003800200 */
.L_x_15218:
        /* <DEDUP_REMOVED lines=55> */
.L_x_15216:
[----:B------:R-:W-:Y:S05]  /*14120*/  BSYNC.RECONVERGENT B3 ;  /* 0x0000000000037941 */ /* 0x000fea0003800200 */
.L_x_15215:
        /* <DEDUP_REMOVED lines=10> */
.L_x_15160:
[----:B------:R-:W-:Y:S05]  /*141d0*/  BSYNC.RECONVERGENT B2 ;  /* 0x0000000000027941 */ /* 0x000fea0003800200 */
.L_x_15109:
[----:B------:R-:W0:Y:S01]  /*141e0*/  LDC.64 R148, c[0x0][0x3a8] ;  /* 0x0000ea00ff947b82 */ /* 0x000e220000000a00 */
        /* <DEDUP_REMOVED lines=19> */
[----:B------:R-:W-:-:S05]  /*14320*/  IMAD.WIDE.U32 R152, R152, 0x10000, RZ ;  /* 0x0001000098987825 */ /* 0x000fca00078e00ff */
[----:B------:R-:W-:Y:S02]  /*14330*/  LOP3.LUT R147, R153, R147, R155, 0xfe, !PT ;  /* 0x0000009399937212 */ /* 0x000fe400078efe9b */
[----:B------:R-:W-:Y:S02]  /*14340*/  LOP3.LUT R152, R150, R154, R152, 0xfe, !PT ;  /* 0x0000009a96987212 */ /* 0x000fe400078efe98 */
[----:B------:R-:W-:Y:S01]  /*14350*/  LOP3.LUT R151, R147, R151, RZ, 0xfc, !PT ;  /* 0x0000009793977212 */ /* 0x000fe200078efcff */
[----:B0-----:R-:W-:Y:S01]  /*14360*/  IMAD.WIDE.U32 R148, R107, 0x8, R148 ;  /* 0x000000086b947825 */ /* 0x001fe200078e0094 */
[----:B------:R-:W-:-:S05]  /*14370*/  LOP3.LUT R150, R152, 0xff, R13, 0xf8, !PT ;  /* 0x000000ff98967812 */ /* 0x000fca00078ef80d */
[----:B------:R1:W-:Y:S02]  /*14380*/  STG.E.64 desc[UR6][R148.64], R150 ;  /* 0x0000009694007986 */ /* 0x0003e4000c101b06 */
.L_x_15221:
[----:B------:R-:W-:Y:S05]  /*14390*/  BSYNC.RECONVERGENT B2 ;  /* 0x0000000000027941 */ /* 0x000fea0003800200 */
.L_x_15220:
[----:B------:R-:W-:Y:S01]  /*143a0*/  IADD3 R144, PT, PT, R144, 0x20, RZ ;  /* 0x0000002090907810 */ /* 0x000fe20007ffe0ff */
[----:B------:R-:W-:-:S07]  /*143b0*/  VIADD R107, R107, 0x20 ;  /* 0x000000206b6b7836 */ /* 0x000fce0000000000 */
.L_x_15106:
[----:B------:R-:W-:Y:S05]  /*143c0*/  BSYNC.RECONVERGENT B1 ;  /* 0x0000000000017941 */ /* 0x000fea0003800200 */
.L_x_15105:
        /* <DEDUP_REMOVED lines=9> */
.L_x_15225:
[----:B------:R-:W-:Y:S05]  /*14460*/  BSYNC.RECONVERGENT B2 ;  /* 0x0000000000027941 */ /* 0x000fea0003800200 */
.L_x_15224:
        /* <DEDUP_REMOVED lines=29> */
.L_x_15232:
        /* <DEDUP_REMOVED lines=13> */
.L_x_15234:
[----:B------:R-:W-:Y:S05]  /*14710*/  BSYNC.RECONVERGENT B5 ;  /* 0x0000000000057941 */ /* 0x000fea0003800200 */
.L_x_15233:
        /* <DEDUP_REMOVED lines=51> */
[----:B------:R-:W-:Y:S01]  /*14a50*/  HFMA2 R150, -RZ, RZ, 0, 0 ;  /* 0x00000000ff967431 */ /* 0x000fe200000001ff */
[----:B------:R-:W-:Y:S02]  /*14a60*/  MOV R14, R148 ;  /* 0x00000094000e7202 */ /* 0x000fe40000000f00 */
[----:B------:R-:W-:-:S07]  /*14a70*/  LOP3.LUT R4, R2, UR17, R153, 0x96, !PT ;  /* 0x0000001102047c12 */ /* 0x000fce000f8e9699 */
.L_x_15231:
[----:B------:R-:W-:Y:S05]  /*14a80*/  BSYNC.RECONVERGENT B4 ;  /* 0x0000000000047941 */ /* 0x000fea0003800200 */
.L_x_15230:
        /* <DEDUP_REMOVED lines=10> */
.L_x_15229:
[----:B------:R-:W-:Y:S05]  /*14b30*/  BSYNC.RECONVERGENT B3 ;  /* 0x0000000000037941 */ /* 0x000fea0003800200 */
.L_x_15228:
        /* <DEDUP_REMOVED lines=20> */
.L_x_15239:
        /* <DEDUP_REMOVED lines=13> */
.L_x_15241:
[----:B------:R-:W-:Y:S05]  /*14d50*/  BSYNC.RECONVERGENT B5 ;  /* 0x0000000000057941 */ /* 0x000fea0003800200 */
.L_x_15240:
        /* <DEDUP_REMOVED lines=54> */
.L_x_15238:
[----:B------:R-:W-:Y:S05]  /*150c0*/  BSYNC.RECONVERGENT B4 ;  /* 0x0000000000047941 */ /* 0x000fea0003800200 */
.L_x_15237:
        /* <DEDUP_REMOVED lines=11> */
.L_x_15236:
[----:B------:R-:W-:Y:S05]  /*15180*/  BSYNC.RECONVERGENT B3 ;  /* 0x0000000000037941 */ /* 0x000fea0003800200 */
.L_x_15235:
[----:B------:R-:W-:Y:S01]  /*15190*/  BSSY.RECONVERGENT B3, `(.L_x_15242) ;  /* 0x0000064000037945 */ /* 0x000fe20003800200 */
[----:B------:R-:W-:Y:S01]  /*151a0*/  @!P1 MOV R12, R154 ;  /* 0x0000009a000c9202 */ /* 0x000fe20000000f00 */
[----:B------:R-:W-:Y:S02]  /*151b0*/  @!P1 IMAD.MOV.U32 R148, RZ, RZ, R2 ;  /* 0x000000ffff949224 */ /* 0x000fe400078e0002 */
[----:B------:R-:W-:Y:S05]  /*151c0*/  @!P1 BRA `(.L_x_15243) ;  /* 0x0000000400809947 */ /* 0x000fea0003800000 */
        /* <DEDUP_REMOVED lines=16> */
.L_x_15246:
        /* <DEDUP_REMOVED lines=13> */
.L_x_15248:
[----:B------:R-:W-:Y:S05]  /*153a0*/  BSYNC.RECONVERGENT B5 ;  /* 0x0000000000057941 */ /* 0x000fea0003800200 */
.L_x_15247:
        /* <DEDUP_REMOVED lines=54> */
[----:B------:R-:W-:-:S07]  /*15710*/  IMAD.MOV.U32 R148, RZ, RZ, RZ ;  /* 0x000000ffff947224 */ /* 0x000fce00078e00ff */
.L_x_15245:
[----:B------:R-:W-:Y:S05]  /*15720*/  BSYNC.RECONVERGENT B4 ;  /* 0x0000000000047941 */ /* 0x000fea0003800200 */
.L_x_15244:
        /* <DEDUP_REMOVED lines=10> */
.L_x_15243:
[----:B------:R-:W-:Y:S05]  /*157d0*/  BSYNC.RECONVERGENT B3 ;  /* 0x0000000000037941 */ /* 0x000fea0003800200 */
.L_x_15242:
        /* <DEDUP_REMOVED lines=20> */
.L_x_15253:
        /* <DEDUP_REMOVED lines=13> */
.L_x_15255:
[----:B------:R-:W-:Y:S05]  /*159f0*/  BSYNC.RECONVERGENT B5 ;  /* 0x0000000000057941 */ /* 0x000fea0003800200 */
.L_x_15254:
        /* <DEDUP_REMOVED lines=55> */
.L_x_15252:
[----:B------:R-:W-:Y:S05]  /*15d70*/  BSYNC.RECONVERGENT B4 ;  /* 0x0000000000047941 */ /* 0x000fea0003800200 */
.L_x_15251:
        /* <DEDUP_REMOVED lines=11> */
.L_x_15250:
[----:B------:R-:W-:Y:S05]  /*15e30*/  BSYNC.RECONVERGENT B3 ;  /* 0x0000000000037941 */ /* 0x000fea0003800200 */
.L_x_15249:
        /* <DEDUP_REMOVED lines=20> */
.L_x_15260:
        /* <DEDUP_REMOVED lines=13> */
.L_x_15262:
[----:B------:R-:W-:Y:S05]  /*16050*/  BSYNC.RECONVERGENT B5 ;  /* 0x0000000000057941 */ /* 0x000fea0003800200 */
.L_x_15261:
        /* <DEDUP_REMOVED lines=55> */
.L_x_15259:
[----:B------:R-:W-:Y:S05]  /*163d0*/  BSYNC.RECONVERGENT B4 ;  /* 0x0000000000047941 */ /* 0x000fea0003800200 */
.L_x_15258:
        /* <DEDUP_REMOVED lines=10> */
.L_x_15257:
[----:B------:R-:W-:Y:S05]  /*16480*/  BSYNC.RECONVERGENT B3 ;  /* 0x0000000000037941 */ /* 0x000fea0003800200 */
.L_x_15256:
        /* <DEDUP_REMOVED lines=20> */
.L_x_15267:
        /* <DEDUP_REMOVED lines=13> */
.L_x_15269:
[----:B------:R-:W-:Y:S05]  /*166a0*/  BSYNC.RECONVERGENT B5 ;  /* 0x0000000000057941 */ /* 0x000fea0003800200 */
.L_x_15268:
        /* <DEDUP_REMOVED lines=55> */
.L_x_15266:
[----:B------:R-:W-:Y:S05]  /*16a20*/  BSYNC.RECONVERGENT B4 ;  /* 0x0000000000047941 */ /* 0x000fea0003800200 */
.L_x_15265:
        /* <DEDUP_REMOVED lines=11> */
.L_x_15264:
[----:B------:R-:W-:Y:S05]  /*16ae0*/  BSYNC.RECONVERGENT B3 ;  /* 0x0000000000037941 */ /* 0x000fea0003800200 */
.L_x_15263:
        /* <DEDUP_REMOVED lines=20> */
.L_x_15274:
        /* <DEDUP_REMOVED lines=13> */
.L_x_15276:
[----:B------:R-:W-:Y:S05]  /*16d00*/  BSYNC.RECONVERGENT B5 ;  /* 0x0000000000057941 */ /* 0x000fea0003800200 */
.L_x_15275:
        /* <DEDUP_REMOVED lines=55> */
.L_x_15273:
[----:B------:R-:W-:Y:S05]  /*17080*/  BSYNC.RECONVERGENT B4 ;  /* 0x0000000000047941 */ /* 0x000fea0003800200 */
.L_x_15272:
        /* <DEDUP_REMOVED lines=10> */
.L_x_15271:
[----:B------:R-:W-:Y:S05]  /*17130*/  BSYNC.RECONVERGENT B3 ;  /* 0x0000000000037941 */ /* 0x000fea0003800200 */
.L_x_15270:
        /* <DEDUP_REMOVED lines=19> */
.L_x_15280:
        /* <DEDUP_REMOVED lines=13> */
.L_x_15282:
[----:B------:R-:W-:Y:S05]  /*17340*/  BSYNC.RECONVERGENT B4 ;  /* 0x0000000000047941 */ /* 0x000fea0003800200 */
.L_x_15281:
        /* <DEDUP_REMOVED lines=55> */
.L_x_15279:
[----:B------:R-:W-:Y:S05]  /*176c0*/  BSYNC.RECONVERGENT B3 ;  /* 0x0000000000037941 */ /* 0x000fea0003800200 */
.L_x_15278:
        /* <DEDUP_REMOVED lines=12> */
.L_x_15227:
[----:B------:R-:W-:Y:S01]  /*17790*/  BSSY.RECONVERGENT B3, `(.L_x_15283) ;  /* 0x0000063000037945 */ /* 0x000fe20003800200 */
[----:B------:R-:W-:Y:S01]  /*177a0*/  HFMA2 R88, -RZ, RZ, 0, 0 ;  /* 0x00000000ff587431 */ /* 0x000fe200000001ff */
        /* <DEDUP_REMOVED lines=19> */
.L_x_15287:
        /* <DEDUP_REMOVED lines=13> */
.L_x_15289:
[----:B------:R-:W-:Y:S05]  /*179b0*/  BSYNC.RECONVERGENT B5 ;  /* 0x0000000000057941 */ /* 0x000fea0003800200 */
.L_x_15288:
        /* <DEDUP_REMOVED lines=54> */
.L_x_15286:
[----:B------:R-:W-:Y:S05]  /*17d20*/  BSYNC.RECONVERGENT B4 ;  /* 0x0000000000047941 */ /* 0x000fea0003800200 */
.L_x_15285:
        /* <DEDUP_REMOVED lines=9> */
.L_x_15284:
[----:B------:R-:W-:Y:S05]  /*17dc0*/  BSYNC.RECONVERGENT B3 ;  /* 0x0000000000037941 */ /* 0x000fea0003800200 */
.L_x_15283:
        /* <DEDUP_REMOVED lines=17> */
.L_x_15294:
        /* <DEDUP_REMOVED lines=13> */
.L_x_15296:
[----:B------:R-:W-:Y:S05]  /*17fb0*/  BSYNC.RECONVERGENT B5 ;  /* 0x0000000000057941 */ /* 0x000fea0003800200 */
.L_x_15295:
        /* <DEDUP_REMOVED lines=54> */
.L_x_15293:
[----:B------:R-:W-:Y:S05]  /*18320*/  BSYNC.RECONVERGENT B4 ;  /* 0x0000000000047941 */ /* 0x000fea0003800200 */
.L_x_15292:
        /* <DEDUP_REMOVED lines=10> */
.L_x_15291:
[----:B------:R-:W-:Y:S05]  /*183d0*/  BSYNC.RECONVERGENT B3 ;  /* 0x0000000000037941 */ /* 0x000fea0003800200 */
.L_x_15290:
        /* <DEDUP_REMOVED lines=17> */
.L_x_15301:
        /* <DEDUP_REMOVED lines=13> */
.L_x_15303:
[----:B------:R-:W-:Y:S05]  /*185c0*/  BSYNC.RECONVERGENT B5 ;  /* 0x0000000000057941 */ /* 0x000fea0003800200 */
.L_x_15302:
        /* <DEDUP_REMOVED lines=55> */
.L_x_15300:
[----:B------:R-:W-:Y:S05]  /*18940*/  BSYNC.RECONVERGENT B4 ;  /* 0x0000000000047941 */ /* 0x000fea0003800200 */
.L_x_15299:
        /* <DEDUP_REMOVED lines=9> */
.L_x_15298:
[----:B------:R-:W-:Y:S05]  /*189e0*/  BSYNC.RECONVERGENT B3 ;  /* 0x0000000000037941 */ /* 0x000fea0003800200 */
.L_x_15297:
        /* <DEDUP_REMOVED lines=17> */
.L_x_15308:
[----:B------:R-:W-:Y:S01]  /*18b00*/  VIADD R140, R140, 0x1 ;  /* 0x000000018c8c7836 */ /* 0x000fe20000000000 */
[----:B------:R-:W-:Y:S03]  /*18b10*/  BSSY.RECONVERGENT B5, `(.L_x_15309) ;  /* 0x000000c000057945 */ /* 0x000fe60003800200 */
[C---:B01----:R-:W-:Y:S01]  /*18b20*/  IMAD.WIDE.U32 R148, R140.reuse, -0x2daee0ad, RZ ;  /* 0xd2511f538c947825 */ /* 0x043fe200078e00ff */
        /* <DEDUP_REMOVED lines=10> */
.L_x_15310:
[----:B------:R-:W-:Y:S05]  /*18bd0*/  BSYNC.RECONVERGENT B5 ;  /* 0x0000000000057941 */ /* 0x000fea0003800200 */
.L_x_15309:
        /* <DEDUP_REMOVED lines=55> */
.L_x_15307:
[----:B------:R-:W-:Y:S05]  /*18f50*/  BSYNC.RECONVERGENT B4 ;  /* 0x0000000000047941 */ /* 0x000fea0003800200 */
.L_x_15306:
        /* <DEDUP_REMOVED lines=10> */
.L_x_15305:
[----:B------:R-:W-:Y:S05]  /*19000*/  BSYNC.RECONVERGENT B3 ;  /* 0x0000000000037941 */ /* 0x000fea0003800200 */
.L_x_15304:
        /* <DEDUP_REMOVED lines=17> */
.L_x_15315:
[----:B------:R-:W-:Y:S01]  /*19120*/  IADD3 R140, PT, PT, R140, 0x1, RZ ;  /* 0x000000018c8c7810 */ /* 0x000fe20007ffe0ff */
[----:B------:R-:W-:Y:S03]  /*19130*/  BSSY.RECONVERGENT B5, `(.L_x_15316) ;  /* 0x000000c000057945 */ /* 0x000fe60003800200 */
[C---:B------:R-:W-:Y:S01]  /*19140*/  ISETP.NE.AND P1, PT, R140.reuse, RZ, PT ;  /* 0x000000ff8c00720c */ /* 0x040fe20003f25270 */
[----:B01----:R-:W-:-:S12]  /*19150*/  IMAD.WIDE.U32 R148, R140, -0x2daee0ad, RZ ;  /* 0xd2511f538c947825 */ /* 0x003fd800078e00ff */
        /* <DEDUP_REMOVED lines=9> */
.L_x_15317:
[----:B------:R-:W-:Y:S05]  /*191f0*/  BSYNC.RECONVERGENT B5 ;  /* 0x0000000000057941 */ /* 0x000fea0003800200 */
.L_x_15316:
        /* <DEDUP_REMOVED lines=55> */
.L_x_15314:
[----:B------:R-:W-:Y:S05]  /*19570*/  BSYNC.RECONVERGENT B4 ;  /* 0x0000000000047941 */ /* 0x000fea0003800200 */
.L_x_15313:
        /* <DEDUP_REMOVED lines=9> */
.L_x_15312:
[----:B------:R-:W-:Y:S05]  /*19610*/  BSYNC.RECONVERGENT B3 ;  /* 0x0000000000037941 */ /* 0x000fea0003800200 */
.L_x_15311:
        /* <DEDUP_REMOVED lines=17> */
.L_x_15322:
        /* <DEDUP_REMOVED lines=13> */
.L_x_15324:
[----:B------:R-:W-:Y:S05]  /*19800*/  BSYNC.RECONVERGENT B5 ;  /* 0x0000000000057941 */ /* 0x000fea0003800200 */
.L_x_15323:
        /* <DEDUP_REMOVED lines=55> */
.L_x_15321:
[----:B------:R-:W-:Y:S05]  /*19b80*/  BSYNC.RECONVERGENT B4 ;  /* 0x0000000000047941 */ /* 0x000fea0003800200 */
.L_x_15320:
        /* <DEDUP_REMOVED lines=10> */
.L_x_15319:
[----:B------:R-:W-:Y:S05]  /*19c30*/  BSYNC.RECONVERGENT B3 ;  /* 0x0000000000037941 */ /* 0x000fea0003800200 */
.L_x_15318:
        /* <DEDUP_REMOVED lines=17> */
.L_x_15329:
        /* <DEDUP_REMOVED lines=13> */
.L_x_15331:
[----:B------:R-:W-:Y:S05]  /*19e20*/  BSYNC.RECONVERGENT B5 ;  /* 0x0000000000057941 */ /* 0x000fea0003800200 */
.L_x_15330:
        /* <DEDUP_REMOVED lines=55> */
.L_x_15328:
[----:B------:R-:W-:Y:S05]  /*1a1a0*/  BSYNC.RECONVERGENT B4 ;  /* 0x0000000000047941 */ /* 0x000fea0003800200 */
.L_x_15327:
        /* <DEDUP_REMOVED lines=9> */
.L_x_15326:
[----:B------:R-:W-:Y:S05]  /*1a240*/  BSYNC.RECONVERGENT B3 ;  /* 0x0000000000037941 */ /* 0x000fea0003800200 */
.L_x_15325:
        /* <DEDUP_REMOVED lines=16> */
.L_x_15334:
        /* <DEDUP_REMOVED lines=13> */
.L_x_15336:
[----:B------:R-:W-:Y:S05]  /*1a420*/  BSYNC.RECONVERGENT B4 ;  /* 0x0000000000047941 */ /* 0x000fea0003800200 */
.L_x_15335:
        /* <DEDUP_REMOVED lines=55> */
.L_x_15333:
[----:B------:R-:W-:Y:S05]  /*1a7a0*/  BSYNC.RECONVERGENT B3 ;  /* 0x0000000000037941 */ /* 0x000fea0003800200 */
.L_x_15332:
        /* <DEDUP_REMOVED lines=10> */
.L_x_15277:
[----:B------:R-:W-:Y:S05]  /*1a850*/  BSYNC.RECONVERGENT B2 ;  /* 0x0000000000027941 */ /* 0x000fea0003800200 */
.L_x_15226:
        /* <DEDUP_REMOVED lines=27> */
.L_x_15338:
[----:B------:R-:W-:Y:S05]  /*1aa10*/  BSYNC.RECONVERGENT B2 ;  /* 0x0000000000027941 */ /* 0x000fea0003800200 */
.L_x_15337:
[----:B------:R-:W-:Y:S01]  /*1aa20*/  IADD3 R144, PT, PT, R144, 0x20, RZ ;  /* 0x0000002090907810 */ /* 0x000fe20007ffe0ff */
[----:B------:R-:W-:-:S07]  /*1aa30*/  VIADD R107, R107, 0x20 ;  /* 0x000000206b6b7836 */ /* 0x000fce0000000000 */
.L_x_15223:
[----:B------:R-:W-:Y:S05]  /*1aa40*/  BSYNC.RECONVERGENT B1 ;  /* 0x0000000000017941 */ /* 0x000fea0003800200 */
.L_x_15222:
        /* <DEDUP_REMOVED lines=8> */
.L_x_15342:
[----:B------:R-:W-:Y:S05]  /*1aad0*/  BSYNC.RECONVERGENT B2 ;  /* 0x0000000000027941 */ /* 0x000fea0003800200 */
.L_x_15341:
        /* <DEDUP_REMOVED lines=29> */
.L_x_15349:
        /* <DEDUP_REMOVED lines=13> */
.L_x_15351:
[----:B------:R-:W-:Y:S05]  /*1ad80*/  BSYNC.RECONVERGENT B5 ;  /* 0x0000000000057941 */ /* 0x000fea0003800200 */
.L_x_15350:
        /* <DEDUP_REMOVED lines=50> */
[----:B------:R-:W-:Y:S02]  /*1b0b0*/  MOV R14, R150 ;  /* 0x00000096000e7202 */ /* 0x000fe40000000f00 */
[----:B------:R-:W-:Y:S01]  /*1b0c0*/  LOP3.LUT R3, R152, UR21, R151, 0x96, !PT ;  /* 0x0000001598037c12 */ /* 0x000fe2000f8e9697 */
[----:B------:R-:W-:Y:S01]  /*1b0d0*/  IMAD.MOV.U32 R106, RZ, RZ, R148 ;  /* 0x000000ffff6a7224 */ /* 0x000fe200078e0094 */
[----:B------:R-:W-:Y:S01]  /*1b0e0*/  LOP3.LUT R4, R2, UR17, R149, 0x96, !PT ;  /* 0x0000001102047c12 */ /* 0x000fe2000f8e9695 */
[----:B------:R-:W-:-:S07]  /*1b0f0*/  IMAD.MOV.U32 R150, RZ, RZ, RZ ;  /* 0x000000ffff967224 */ /* 0x000fce00078e00ff */
.L_x_15348:
[----:B------:R-:W-:Y:S05]  /*1b100*/  BSYNC.RECONVERGENT B4 ;  /* 0x0000000000047941 */ /* 0x000fea0003800200 */
.L_x_15347:
        /* <DEDUP_REMOVED lines=10> */
.L_x_15346:
[----:B------:R-:W-:Y:S05]  /*1b1b0*/  BSYNC.RECONVERGENT B3 ;  /* 0x0000000000037941 */ /* 0x000fea0003800200 */
.L_x_15345:
        /* <DEDUP_REMOVED lines=20> */
.L_x_15356:
        /* <DEDUP_REMOVED lines=13> */
.L_x_15358:
[----:B------:R-:W-:Y:S05]  /*1b3d0*/  BSYNC.RECONVERGENT B5 ;  /* 0x0000000000057941 */ /* 0x000fea0003800200 */
.L_x_15357:
        /* <DEDUP_REMOVED lines=52> */
[----:B------:R-:W-:Y:S01]  /*1b720*/  HFMA2 R2, -RZ, RZ, 0, 0 ;  /* 0x00000000ff027431 */ /* 0x000fe200000001ff */
[----:B------:R-:W-:-:S07]  /*1b730*/  MOV R154, R148 ;  /* 0x00000094009a7202 */ /* 0x000fce0000000f00 */
.L_x_15355:
[----:B------:R-:W-:Y:S05]  /*1b740*/  BSYNC.RECONVERGENT B4 ;  /* 0x0000000000047941 */ /* 0x000fea0003800200 */
.L_x_15354:
        /* <DEDUP_REMOVED lines=11> */
.L_x_15353:
[----:B------:R-:W-:Y:S05]  /*1b800*/  BSYNC.RECONVERGENT B3 ;  /* 0x0000000000037941 */ /* 0x000fea0003800200 */
.L_x_15352:
        /* <DEDUP_REMOVED lines=20> */
.L_x_15363:
        /* <DEDUP_REMOVED lines=13> */
.L_x_15365:
[----:B------:R-:W-:Y:S05]  /*1ba20*/  BSYNC.RECONVERGENT B5 ;  /* 0x0000000000057941 */ /* 0x000fea0003800200 */
.L_x_15364:
        /* <DEDUP_REMOVED lines=53> */
[----:B------:R-:W-:Y:S01]  /*1bd80*/  HFMA2 R148, -RZ, RZ, 0, 0 ;  /* 0x00000000ff947431 */ /* 0x000fe200000001ff */
[----:B------:R-:W-:-:S07]  /*1bd90*/  LOP3.LUT R4, R2, UR17, R149, 0x96, !PT ;  /* 0x0000001102047c12 */ /* 0x000fce000f8e9695 */
.L_x_15362:
[----:B------:R-:W-:Y:S05]  /*1bda0*/  BSYNC.RECONVERGENT B4 ;  /* 0x0000000000047941 */ /* 0x000fea0003800200 */
.L_x_15361:
        /* <DEDUP_REMOVED lines=10> */
.L_x_15360:
[----:B------:R-:W-:Y:S05]  /*1be50*/  BSYNC.RECONVERGENT B3 ;  /* 0x0000000000037941 */ /* 0x000fea0003800200 */
.L_x_15359:
        /* <DEDUP_REMOVED lines=20> */
.L_x_15370:
        /* <DEDUP_REMOVED lines=13> */
.L_x_15372:
[----:B------:R-:W-:Y:S05]  /*1c070*/  BSYNC.RECONVERGENT B5 ;  /* 0x0000000000057941 */ /* 0x000fea0003800200 */
.L_x_15371:
        /* <DEDUP_REMOVED lines=53> */
[----:B------:R-:W-:Y:S01]  /*1c3d0*/  HFMA2 R2, -RZ, RZ, 0, 0 ;  /* 0x00000000ff027431 */ /* 0x000fe200000001ff */
[----:B------:R-:W-:-:S07]  /*1c3e0*/  MOV R106, R148 ;  /* 0x00000094006a7202 */ /* 0x000fce0000000f00 */
.L_x_15369:
[----:B------:R-:W-:Y:S05]  /*1c3f0*/  BSYNC.RECONVERGENT B4 ;  /* 0x0000000000047941 */ /* 0x000fea0003800200 */
.L_x_15368:
        /* <DEDUP_REMOVED lines=11> */
.L_x_15367:
[----:B------:R-:W-:Y:S05]  /*1c4b0*/  BSYNC.RECONVERGENT B3 ;  /* 0x0000000000037941 */ /* 0x000fea0003800200 */
.L_x_15366:
        /* <DEDUP_REMOVED lines=20> */
.L_x_15377:
        /* <DEDUP_REMOVED lines=13> */
.L_x_15379:
[----:B------:R-:W-:Y:S05]  /*1c6d0*/  BSYNC.RECONVERGENT B5 ;  /* 0x0000000000057941 */ /* 0x000fea0003800200 */
.L_x_15378:
        /* <DEDUP_REMOVED lines=55> */
.L_x_15376:
[----:B------:R-:W-:Y:S05]  /*1ca50*/  BSYNC.RECONVERGENT B4 ;  /* 0x0000000000047941 */ /* 0x000fea0003800200 */
.L_x_15375:
        /* <DEDUP_REMOVED lines=10> */
.L_x_15374:
[----:B------:R-:W-:Y:S05]  /*1cb00*/  BSYNC.RECONVERGENT B3 ;  /* 0x0000000000037941 */ /* 0x000fea0003800200 */
.L_x_15373:
        /* <DEDUP_REMOVED lines=20> */
.L_x_15384:
        /* <DEDUP_REMOVED lines=13> */
.L_x_15386:
[----:B------:R-:W-:Y:S05]  /*1cd20*/  BSYNC.RECONVERGENT B5 ;  /* 0x0000000000057941 */ /* 0x000fea0003800200 */
.L_x_15385:
        /* <DEDUP_REMOVED lines=55> */
.L_x_15383:
[----:B------:R-:W-:Y:S05]  /*1d0a0*/  BSYNC.RECONVERGENT B4 ;  /* 0x0000000000047941 */ /* 0x000fea0003800200 */
.L_x_15382:
        /* <DEDUP_REMOVED lines=11> */
.L_x_15381:
[----:B------:R-:W-:Y:S05]  /*1d160*/  BSYNC.RECONVERGENT B3 ;  /* 0x0000000000037941 */ /* 0x000fea0003800200 */
.L_x_15380:
        /* <DEDUP_REMOVED lines=20> */
.L_x_15391:
        /* <DEDUP_REMOVED lines=13> */
.L_x_15393:
[----:B------:R-:W-:Y:S05]  /*1d380*/  BSYNC.RECONVERGENT B5 ;  /* 0x0000000000057941 */ /* 0x000fea0003800200 */
.L_x_15392:
        /* <DEDUP_REMOVED lines=55> */
.L_x_15390:
[----:B------:R-:W-:Y:S05]  /*1d700*/  BSYNC.RECONVERGENT B4 ;  /* 0x0000000000047941 */ /* 0x000fea0003800200 */
.L_x_15389:
        /* <DEDUP_REMOVED lines=10> */
.L_x_15388:
[----:B------:R-:W-:Y:S05]  /*1d7b0*/  BSYNC.RECONVERGENT B3 ;  /* 0x0000000000037941 */ /* 0x000fea0003800200 */
.L_x_15387:
        /* <DEDUP_REMOVED lines=19> */
.L_x_15397:
        /* <DEDUP_REMOVED lines=13> */
.L_x_15399:
[----:B------:R-:W-:Y:S05]  /*1d9c0*/  BSYNC.RECONVERGENT B4 ;  /* 0x0000000000047941 */ /* 0x000fea0003800200 */
.L_x_15398:
        /* <DEDUP_REMOVED lines=55> */
.L_x_15396:
[----:B------:R-:W-:Y:S05]  /*1dd40*/  BSYNC.RECONVERGENT B3 ;  /* 0x0000000000037941 */ /* 0x000fea0003800200 */
.L_x_15395:
        /* <DEDUP_REMOVED lines=12> */
.L_x_15344:
[----:B------:R-:W-:Y:S01]  /*1de10*/  BSSY.RECONVERGENT B3, `(.L_x_15400) ;  /* 0x0000064000037945 */ /* 0x000fe20003800200 */
[----:B------:R-:W-:Y:S01]  /*1de20*/  IMAD.MOV.U32 R106, RZ, RZ, R12 ;  /* 0x000000ffff6a7224 */ /* 0x000fe200078e000c */
[----:B------:R-:W-:Y:S01]  /*1de30*/  MOV R98, R2 ;  /* 0x0000000200627202 */ /* 0x000fe20000000f00 */
[----:B------:R-:W-:Y:S01]  /*1de40*/  IMAD.MOV.U32 R96, RZ, RZ, RZ ;  /* 0x000000ffff607224 */ /* 0x000fe200078e00ff */
        /* <DEDUP_REMOVED lines=17> */
.L_x_15404:
        /* <DEDUP_REMOVED lines=13> */
.L_x_15406:
[----:B------:R-:W-:Y:S05]  /*1e030*/  BSYNC.RECONVERGENT B5 ;  /* 0x0000000000057941 */ /* 0x000fea0003800200 */
.L_x_15405:
        /* <DEDUP_REMOVED lines=55> */
.L_x_15403:
[----:B------:R-:W-:Y:S05]  /*1e3b0*/  BSYNC.RECONVERGENT B4 ;  /* 0x0000000000047941 */ /* 0x000fea0003800200 */
.L_x_15402:
        /* <DEDUP_REMOVED lines=9> */
.L_x_15401:
[----:B------:R-:W-:Y:S05]  /*1e450*/  BSYNC.RECONVERGENT B3 ;  /* 0x0000000000037941 */ /* 0x000fea0003800200 */
.L_x_15400:
        /* <DEDUP_REMOVED lines=17> */
.L_x_15411:
        /* <DEDUP_REMOVED lines=13> */
.L_x_15413:
[----:B------:R-:W-:Y:S05]  /*1e640*/  BSYNC.RECONVERGENT B5 ;  /* 0x0000000000057941 */ /* 0x000fea0003800200 */
.L_x_15412:
        /* <DEDUP_REMOVED lines=54> */
.L_x_15410:
[----:B------:R-:W-:Y:S05]  /*1e9b0*/  BSYNC.RECONVERGENT B4 ;  /* 0x0000000000047941 */ /* 0x000fea0003800200 */
.L_x_15409:
        /* <DEDUP_REMOVED lines=10> */
.L_x_15408:
[----:B------:R-:W-:Y:S05]  /*1ea60*/  BSYNC.RECONVERGENT B3 ;  /* 0x0000000000037941 */ /* 0x000fea0003800200 */
.L_x_15407:
        /* <DEDUP_REMOVED lines=17> */
.L_x_15418:
        /* <DEDUP_REMOVED lines=13> */
.L_x_15420:
[----:B------:R-:W-:Y:S05]  /*1ec50*/  BSYNC.RECONVERGENT B5 ;  /* 0x0000000000057941 */ /* 0x000fea0003800200 */
.L_x_15419:
        /* <DEDUP_REMOVED lines=55> */
.L_x_15417:
[----:B------:R-:W-:Y:S05]  /*1efd0*/  BSYNC.RECONVERGENT B4 ;  /* 0x0000000000047941 */ /* 0x000fea0003800200 */
.L_x_15416:
        /* <DEDUP_REMOVED lines=8> */
[----:B------:R-:W-:-:S07]  /*1f060*/  SEL R16, RZ, 0x1, P3 ;  /* 0x00000001ff107807 */ /* 0x000fce0001800000 */
.L_x_15415:
[----:B------:R-:W-:Y:S05]  /*1f070*/  BSYNC.RECONVERGENT B3 ;  /* 0x0000000000037941 */ /* 0x000fea0003800200 */
.L_x_15414:
        /* <DEDUP_REMOVED lines=17> */
.L_x_15425:
        /* <DEDUP_REMOVED lines=13> */
.L_x_15427:
[----:B------:R-:W-:Y:S05]  /*1f260*/  BSYNC.RECONVERGENT B5 ;  /* 0x0000000000057941 */ /* 0x000fea0003800200 */
.L_x_15426:
        /* <DEDUP_REMOVED lines=55> */
.L_x_15424:
[----:B------:R-:W-:Y:S05]  /*1f5e0*/  BSYNC.RECONVERGENT B4 ;  /* 0x0000000000047941 */ /* 0x000fea0003800200 */
.L_x_15423:
        /* <DEDUP_REMOVED lines=10> */
.L_x_15422:
[----:B------:R-:W-:Y:S05]  /*1f690*/  BSYNC.RECONVERGENT B3 ;  /* 0x0000000000037941 */ /* 0x000fea0003800200 */
.L_x_15421:
        /* <DEDUP_REMOVED lines=17> */
.L_x_15432:
        /* <DEDUP_REMOVED lines=13> */
.L_x_15434:
[----:B------:R-:W-:Y:S05]  /*1f880*/  BSYNC.RECONVERGENT B5 ;  /* 0x0000000000057941 */ /* 0x000fea0003800200 */
.L_x_15433:
        /* <DEDUP_REMOVED lines=55> */
.L_x_15431:
[----:B------:R-:W-:Y:S05]  /*1fc00*/  BSYNC.RECONVERGENT B4 ;  /* 0x0000000000047941 */ /* 0x000fea0003800200 */
.L_x_15430:
        /* <DEDUP_REMOVED lines=9> */
.L_x_15429:
[----:B------:R-:W-:Y:S05]  /*1fca0*/  BSYNC.RECONVERGENT B3 ;  /* 0x0000000000037941 */ /* 0x000fea0003800200 */
.L_x_15428:
        /* <DEDUP_REMOVED lines=17> */
.L_x_15439:
        /* <DEDUP_REMOVED lines=13> */
.L_x_15441:
[----:B------:R-:W-:Y:S05]  /*1fe90*/  BSYNC.RECONVERGENT B5 ;  /* 0x0000000000057941 */ /* 0x000fea0003800200 */
.L_x_15440:
        /* <DEDUP_REMOVED lines=55> */
.L_x_15438:
[----:B------:R-:W-:Y:S05]  /*20210*/  BSYNC.RECONVERGENT B4 ;  /* 0x0000000000047941 */ /* 0x000fea0003800200 */
.L_x_15437:
        /* <DEDUP_REMOVED lines=10> */
.L_x_15436:
[----:B------:R-:W-:Y:S05]  /*202c0*/  BSYNC.RECONVERGENT B3 ;  /* 0x0000000000037941 */ /* 0x000fea0003800200 */
.L_x_15435:
[----:B------:R-:W-:Y:S01]  /*202d0*/  BSSY.RECONVERGENT B3, `(.L_x_15442) ;  /* 0x0000060000037945 */ /* 0x000fe20003800200 */
[----:B01----:R-:W-:Y:S01]  /*202e0*/  MOV R148, R2 ;  /* 0x0000000200947202 */ /* 0x003fe20000000f00 */
        /* <DEDUP_REMOVED lines=15> */
.L_x_15446:
        /* <DEDUP_REMOVED lines=13> */
.L_x_15448:
[----:B------:R-:W-:Y:S05]  /*204b0*/  BSYNC.RECONVERGENT B5 ;  /* 0x0000000000057941 */ /* 0x000fea0003800200 */
.L_x_15447:
        /* <DEDUP_REMOVED lines=47> */
[----:B------:R-:W-:Y:S01]  /*207b0*/  IMAD.WIDE.U32 R148, R148, -0x326172a9, RZ ;  /* 0xcd9e8d5794947825 */ /* 0x000fe200078e00ff */
[----:B------:R-:W-:-:S03]  /*207c0*/  UIADD3 UR21, UPT, UPT, UR4, -0x700cb87f, URZ ;  /* 0x8ff3478104157890 */ /* 0x000fc6000fffe0ff */
[----:B------:R-:W-:-:S03]  /*207d0*/  IMAD.WIDE.U32 R102, R102, -0x2daee0ad, RZ ;  /* 0xd2511f5366667825 */ /* 0x000fc600078e00ff */
[----:B------:R-:W-:Y:S01]  /*207e0*/  LOP3.LUT R3, R150, UR21, R149, 0x96, !PT ;  /* 0x0000001596037c12 */ /* 0x000fe2000f8e9695 */
[----:B------:R-:W-:Y:S02]  /*207f0*/  IMAD.MOV.U32 R14, RZ, RZ, R148 ;  /* 0x000000ffff0e7224 */ /* 0x000fe400078e0094 */
[----:B------:R-:W-:Y:S01]  /*20800*/  HFMA2 R148, -RZ, RZ, 0, 0 ;  /* 0x00000000ff947431 */ /* 0x000fe200000001ff */
[----:B------:R-:W-:Y:S01]  /*20810*/  LOP3.LUT R4, R2, UR17, R103, 0x96, !PT ;  /* 0x0000001102047c12 */ /* 0x000fe2000f8e9667 */
[----:B------:R-:W-:-:S07]  /*20820*/  IMAD.MOV.U32 R106, RZ, RZ, R102 ;  /* 0x000000ffff6a7224 */ /* 0x000fce00078e0066 */
.L_x_15445:
[----:B------:R-:W-:Y:S05]  /*20830*/  BSYNC.RECONVERGENT B4 ;  /* 0x0000000000047941 */ /* 0x000fea0003800200 */
.L_x_15444:
        /* <DEDUP_REMOVED lines=9> */
.L_x_15443:
[----:B------:R-:W-:Y:S05]  /*208d0*/  BSYNC.RECONVERGENT B3 ;  /* 0x0000000000037941 */ /* 0x000fea0003800200 */
.L_x_15442:
        /* <DEDUP_REMOVED lines=20> */
.L_x_15451:
        /* <DEDUP_REMOVED lines=13> */
.L_x_15453:
[----:B------:R-:W-:Y:S05]  /*20af0*/  BSYNC.RECONVERGENT B4 ;  /* 0x0000000000047941 */ /* 0x000fea0003800200 */
.L_x_15452:
        /* <DEDUP_REMOVED lines=55> */
.L_x_15450:
[----:B------:R-:W-:Y:S05]  /*20e70*/  BSYNC.RECONVERGENT B3 ;  /* 0x0000000000037941 */ /* 0x000fea0003800200 */
.L_x_15449:
        /* <DEDUP_REMOVED lines=10> */
.L_x_15394:
[----:B------:R-:W-:Y:S05]  /*20f20*/  BSYNC.RECONVERGENT B2 ;  /* 0x0000000000027941 */ /* 0x000fea0003800200 */
.L_x_15343:
[----:B------:R-:W0:Y:S02]  /*20f30*/  LDC.64 R148, c[0x0][0x3a8] ;  /* 0x0000ea00ff947b82 */ /* 0x000e240000000a00 */
[----:B0-----:R-:W-:-:S05]  /*20f40*/  IMAD.WIDE.U32 R148, R144, 0x20, R148 ;  /* 0x0000002090947825 */ /* 0x001fca00078e0094 */
[----:B-----5:R2:W-:Y:S04]  /*20f50*/  STG.E.128 desc[UR6][R148.64], R96 ;  /* 0x0000006094007986 */ /* 0x0205e8000c101d06 */
[----:B------:R2:W-:Y:S01]  /*20f60*/  STG.E.128 desc[UR6][R148.64+0x10], R100 ;  /* 0x0000106494007986 */ /* 0x0005e2000c101d06 */
[----:B------:R-:W-:Y:S05]  /*20f70*/  @!P2 BRA `(.L_x_15340) ;  /* 0x000000000050a947 */ /* 0x000fea0003800000 */
[----:B------:R-:W-:Y:S01]  /*20f80*/  SHF.L.U32 R144, R108, 0x10, RZ ;  /* 0x000000106c907819 */ /* 0x000fe200000006ff */
[----:B--2---:R-:W0:Y:S01]  /*20f90*/  LDC.64 R148, c[0x0][0x3b0] ;  /* 0x0000ec00ff947b82 */ /* 0x004e220000000a00 */
[----:B------:R-:W-:Y:S02]  /*20fa0*/  LOP3.LUT R106, R109, 0xffff, RZ, 0xc0, !PT ;  /* 0x0000ffff6d6a7812 */ /* 0x000fe400078ec0ff */
[----:B------:R-:W-:Y:S02]  /*20fb0*/  LOP3.LUT R151, R144, 0xff0000, RZ, 0xc0, !PT ;  /* 0x00ff000090977812 */ /* 0x000fe400078ec0ff */
        /* <DEDUP_REMOVED lines=16> */
.L_x_15340:
[----:B------:R-:W-:Y:S05]  /*210c0*/  BSYNC.RECONVERGENT B1 ;  /* 0x0000000000017941 */ /* 0x000fea0003800200 */
.L_x_15339:
[----:B------:R-:W-:Y:S01]  /*210d0*/  FADD.FTZ R106, RZ, R64 ;  /* 0x00000040ff6a7221 */ /* 0x000fe20000010000 */
[C---:B------:R-:W-:Y:S01]  /*210e0*/  ISETP.GT.U32.AND P2, PT, R0.reuse, 0x3f, PT ;  /* 0x0000003f0000780c */ /* 0x040fe20003f44070 */
[----:B-1-3--:R-:W1:Y:S01]  /*210f0*/  S2R R150, SR_TID.X ;  /* 0x0000000000967919 */ /* 0x00ae620000002100 */
        /* <DEDUP_REMOVED lines=14> */
[----:B0-2---:R-:W-:-:S04]  /*211e0*/  FADD.FTZ R149, R73, R106 ;  /* 0x0000006a49957221 */ /* 0x005fc80000010000 */
        /* <DEDUP_REMOVED lines=134> */
.L_x_15477:
        /* <DEDUP_REMOVED lines=27> */
[----:B------:R-:W-:Y:S01]  /*21c00*/  SHF.L.U32 R107, R20, 0x10, RZ ;  /* 0x00000010146b7819 */ /* 0x000fe200000006ff */
[----:B------:R-:W-:Y:S02]  /*21c10*/  IMAD.U32 R149, R24, 0x10000, RZ ;  /* 0x0001000018957824 */ /* 0x000fe400078e00ff */
[--C-:B------:R-:W-:Y:S01]  /*21c20*/  FADD.FTZ R153, R66, -R150.reuse ;  /* 0x8000009642997221 */ /* 0x100fe20000010000 */
[C---:B------:R-:W-:Y:S01]  /*21c30*/  FMUL.FTZ R104, R144.reuse, R105 ;  /* 0x0000006990687220 */ /* 0x040fe20000410000 */
[----:B------:R-:W-:Y:S01]  /*21c40*/  SHF.L.U32 R106, R21, 0x10, RZ ;  /* 0x00000010156a7819 */ /* 0x000fe200000006ff */
[----:B------:R-:W-:Y:S02]  /*21c50*/  IMAD.U32 R148, R25, 0x10000, RZ ;  /* 0x0001000019947824 */ /* 0x000fe400078e00ff */
[----:B------:R-:W-:Y:S01]  /*21c60*/  FMUL.FTZ R105, R144, R153 ;  /* 0x0000009990697220 */ /* 0x000fe20000410000 */
[----:B------:R-:W-:Y:S01]  /*21c70*/  FFMA.FTZ R104, R104, R107, R149 ;  /* 0x0000006b68687223 */ /* 0x000fe20000010095 */
[----:B------:R-:W-:Y:S01]  /*21c80*/  FADD.FTZ R107, R67, -R150 ;  /* 0x80000096436b7221 */ /* 0x000fe20000010000 */
[----:B------:R-:W-:Y:S01]  /*21c90*/  SHF.L.U32 R152, R8, 0x10, RZ ;  /* 0x0000001008987819 */ /* 0x000fe200000006ff */
[----:B------:R-:W-:Y:S01]  /*21ca0*/  FFMA.FTZ R105, R105, R106, R148 ;  /* 0x0000006a69697223 */ /* 0x000fe20000010094 */
[----:B------:R-:W-:Y:S01]  /*21cb0*/  FADD.FTZ R149, R68, -R150 ;  /* 0x8000009644957221 */ /* 0x000fe20000010000 */
[----:B------:R-:W-:-:S02]  /*21cc0*/  IMAD.U32 R106, R7, 0x10000, RZ ;  /* 0x00010000076a7824 */ /* 0x000fc400078e00ff */
[----:B------:R-:W-:Y:S01]  /*21cd0*/  FMUL.FTZ R107, R144, R107 ;  /* 0x0000006b906b7220 */ /* 0x000fe20000410000 */
[----:B------:R-:W-:Y:S01]  /*21ce0*/  SHF.L.U32 R148, R22, 0x10, RZ ;  /* 0x0000001016947819 */ /* 0x000fe200000006ff */
[----:B------:R-:W-:Y:S02]  /*21cf0*/  IMAD.U32 R154, R26, 0x10000, RZ ;  /* 0x000100001a9a7824 */ /* 0x000fe400078e00ff */
[----:B------:R-:W-:Y:S01]  /*21d00*/  FMUL.FTZ R149, R144, R149 ;  /* 0x0000009590957220 */ /* 0x000fe20000410000 */
[----:B------:R-:W-:Y:S01]  /*21d10*/  FFMA.FTZ R152, R107, R152, R106 ;  /* 0x000000986b987223 */ /* 0x000fe2000001006a */
[----:B------:R-:W-:Y:S01]  /*21d20*/  FADD.FTZ R107, R69, -R150 ;  /* 0x80000096456b7221 */ /* 0x000fe20000010000 */
[----:B------:R-:W-:Y:S02]  /*21d30*/  IMAD.U32 R156, R9, 0x10000, RZ ;  /* 0x00010000099c7824 */ /* 0x000fe400078e00ff */
[----:B------:R-:W-:Y:S01]  /*21d40*/  FFMA.FTZ R106, R149, R148, R154 ;  /* 0x00000094956a7223 */ /* 0x000fe2000001009a */
[----:B------:R-:W-:Y:S01]  /*21d50*/  SHF.L.U32 R148, R6, 0x10, RZ ;  /* 0x0000001006947819 */ /* 0x000fe200000006ff */
[----:B------:R-:W-:-:S02]  /*21d60*/  IMAD.U32 R154, R5, 0x10000, RZ ;  /* 0x00010000059a7824 */ /* 0x000fc400078e00ff */
[----:B------:R-:W-:Y:S01]  /*21d70*/  FMUL.FTZ R107, R144, R107 ;  /* 0x0000006b906b7220 */ /* 0x000fe20000410000 */
[----:B------:R-:W-:Y:S01]  /*21d80*/  FADD.FTZ R149, R70, -R150 ;  /* 0x8000009646957221 */ /* 0x000fe20000010000 */
        /* <DEDUP_REMOVED lines=12> */
[----:B------:R-:W-:Y:S01]  /*21e50*/  FADD.FTZ R107, R65, -R150 ;  /* 0x80000096416b7221 */ /* 0x000fe20000010000 */
[----:B------:R-:W0:Y:S01]  /*21e60*/  LDC.64 R148, c[0x0][0x428] ;  /* 0x00010a00ff947b82 */ /* 0x000e220000000a00 */
[----:B------:R-:W-:Y:S02]  /*21e70*/  SHF.L.U32 R154, R10, 0x10, RZ ;  /* 0x000000100a9a7819 */ /* 0x000fe400000006ff */
[----:B------:R-:W-:-:S04]  /*21e80*/  FMUL.FTZ R107, R144, R107 ;  /* 0x0000006b906b7220 */ /* 0x000fc80000410000 */
[----:B------:R-:W-:Y:S01]  /*21e90*/  FFMA.FTZ R155, R107, R154, R156 ;  /* 0x0000009a6b9b7223 */ /* 0x000fe2000001009c */
[----:B------:R-:W-:-:S04]  /*21ea0*/  F2FP.BF16.F32.PACK_AB R107, R158, R157 ;  /* 0x0000009d9e6b723e */ /* 0x000fc800000010ff */
[----:B------:R-:W-:Y:S01]  /*21eb0*/  F2FP.BF16.F32.PACK_AB R104, R155, R104 ;  /* 0x000000689b68723e */ /* 0x000fe200000010ff */
[C---:B0-----:R-:W-:Y:S01]  /*21ec0*/  IMAD.WIDE.U32 R148, R151.reuse, 0x10, R148 ;  /* 0x0000001097947825 */ /* 0x041fe200078e0094 */
[----:B------:R-:W-:-:S04]  /*21ed0*/  IADD3 R151, PT, PT, R151, 0x20, RZ ;  /* 0x0000002097977810 */ /* 0x000fc80007ffe0ff */
[----:B------:R0:W-:Y:S03]  /*21ee0*/  STG.E.128 desc[UR6][R148.64], R104 ;  /* 0x0000006894007986 */ /* 0x0001e6000c101d06 */
.L_x_15458:
[----:B------:R-:W-:Y:S05]  /*21ef0*/  BSYNC.RECONVERGENT B2 ;  /* 0x0000000000027941 */ /* 0x000fea0003800200 */
.L_x_15457:
[----:B------:R-:W-:Y:S01]  /*21f00*/  ISETP.NE.AND P0, PT, R145, RZ, PT ;  /* 0x000000ff9100720c */ /* 0x000fe20003f05270 */
[----:B------:R-:W-:-:S12]  /*21f10*/  BSSY.RECONVERGENT B2, `(.L_x_15459) ;  /* 0x0000032000027945 */ /* 0x000fd80003800200 */
[----:B------:R-:W-:Y:S05]  /*21f20*/  @!P0 BRA `(.L_x_15460) ;  /* 0x0000000000c08947 */ /* 0x000fea0003800000 */
[--C-:B0-----:R-:W-:Y:S01]  /*21f30*/  FADD.FTZ R105, R72, -R150.reuse ;  /* 0x8000009648697221 */ /* 0x101fe20000010000 */
[----:B------:R-:W-:Y:S01]  /*21f40*/  SHF.L.U32 R145, R32, 0x10, RZ ;  /* 0x0000001020917819 */ /* 0x000fe200000006ff */
[--C-:B------:R-:W-:Y:S01]  /*21f50*/  FADD.FTZ R149, R74, -R150.reuse ;  /* 0x800000964a957221 */ /* 0x100fe20000010000 */
[----:B------:R-:W-:Y:S02]  /*21f60*/  IMAD.U32 R107, R28, 0x10000, RZ ;  /* 0x000100001c6b7824 */ /* 0x000fe400078e00ff */
[C---:B------:R-:W-:Y:S01]  /*21f70*/  FMUL.FTZ R104, R144.reuse, R105 ;  /* 0x0000006990687220 */ /* 0x040fe20000410000 */
[----:B------:R-:W-:Y:S01]  /*21f80*/  SHF.L.U32 R148, R33, 0x10, RZ ;  /* 0x0000001021947819 */ /* 0x000fe200000006ff */
[----:B------:R-:W-:Y:S02]  /*21f90*/  IMAD.U32 R106, R29, 0x10000, RZ ;  /* 0x000100001d6a7824 */ /* 0x000fe400078e00ff */
[----:B------:R-:W-:Y:S01]  /*21fa0*/  FMUL.FTZ R105, R144, R149 ;  /* 0x0000009590697220 */ /* 0x000fe20000410000 */
[----:B------:R-:W-:Y:S01]  /*21fb0*/  FFMA.FTZ R104, R104, R107, R145 ;  /* 0x0000006b68687223 */ /* 0x000fe20000010091 */
[--C-:B------:R-:W-:Y:S01]  /*21fc0*/  FADD.FTZ R107, R75, -R150.reuse ;  /* 0x800000964b6b7221 */ /* 0x100fe20000010000 */
[----:B------:R-:W-:Y:S01]  /*21fd0*/  FADD.FTZ R145, R76, -R150 ;  /* 0x800000964c917221 */ /* 0x000fe20000010000 */
[----:B------:R-:W-:Y:S01]  /*21fe0*/  FFMA.FTZ R105, R105, R106, R148 ;  /* 0x0000006a69697223 */ /* 0x000fe20000010094 */
[----:B------:R-:W-:Y:S01]  /*21ff0*/  SHF.L.U32 R106, R115, 0x10, RZ ;  /* 0x00000010736a7819 */ /* 0x000fe200000006ff */
[----:B------:R-:W-:-:S02]  /*22000*/  IMAD.U32 R152, R114, 0x10000, RZ ;  /* 0x0001000072987824 */ /* 0x000fc400078e00ff */
[----:B------:R-:W-:Y:S01]  /*22010*/  FMUL.FTZ R107, R144, R107 ;  /* 0x0000006b906b7220 */ /* 0x000fe20000410000 */
        /* <DEDUP_REMOVED lines=9> */
[C---:B------:R-:W-:Y:S01]  /*220b0*/  FMUL.FTZ R107, R144.reuse, R107 ;  /* 0x0000006b906b7220 */ /* 0x040fe20000410000 */
[----:B------:R-:W-:Y:S01]  /*220c0*/  FMUL.FTZ R149, R144, R149 ;  /* 0x0000009590957220 */ /* 0x000fe20000410000 */
[----:B------:R-:W-:Y:S02]  /*220d0*/  SHF.L.U32 R156, R113, 0x10, RZ ;  /* 0x00000010719c7819 */ /* 0x000fe400000006ff */
[----:B------:R-:W-:Y:S01]  /*220e0*/  FFMA.FTZ R145, R107, R148, R154 ;  /* 0x000000946b917223 */ /* 0x000fe2000001009a */
[----:B------:R-:W-:Y:S01]  /*220f0*/  SHF.L.U32 R154, R35, 0x10, RZ ;  /* 0x00000010239a7819 */ /* 0x000fe200000006ff */
[----:B------:R-:W-:Y:S02]  /*22100*/  IMAD.U32 R148, R31, 0x10000, RZ ;  /* 0x000100001f947824 */ /* 0x000fe400078e00ff */
[----:B------:R-:W-:Y:S01]  /*22110*/  FADD.FTZ R107, R79, -R150 ;  /* 0x800000964f6b7221 */ /* 0x000fe20000010000 */
[----:B------:R-:W-:Y:S01]  /*22120*/  F2FP.BF16.F32.PACK_AB R105, R152, R105 ;  /* 0x000000699869723e */ /* 0x000fe200000010ff */
[----:B------:R-:W-:Y:S01]  /*22130*/  FFMA.FTZ R155, R149, R148, R154 ;  /* 0x00000094959b7223 */ /* 0x000fe2000001009a */
[----:B------:R-:W-:Y:S01]  /*22140*/  IMAD.U32 R148, R118, 0x10000, RZ ;  /* 0x0001000076947824 */ /* 0x000fe200078e00ff */
[----:B------:R-:W-:Y:S01]  /*22150*/  SHF.L.U32 R154, R119, 0x10, RZ ;  /* 0x00000010779a7819 */ /* 0x000fe200000006ff */
[----:B------:R-:W-:Y:S01]  /*22160*/  FMUL.FTZ R107, R144, R107 ;  /* 0x0000006b906b7220 */ /* 0x000fe20000410000 */
[----:B------:R-:W-:-:S03]  /*22170*/  F2FP.BF16.F32.PACK_AB R106, R145, R106 ;  /* 0x0000006a916a723e */ /* 0x000fc600000010ff */
[----:B------:R-:W-:Y:S01]  /*22180*/  FFMA.FTZ R158, R107, R148, R154 ;  /* 0x000000946b9e7223 */ /* 0x000fe2000001009a */
[----:B------:R-:W-:Y:S01]  /*22190*/  FADD.FTZ R107, R73, -R150 ;  /* 0x80000096496b7221 */ /* 0x000fe20000010000 */
[----:B------:R-:W0:Y:S01]  /*221a0*/  LDC.64 R148, c[0x0][0x428] ;  /* 0x00010a00ff947b82 */ /* 0x000e220000000a00 */
[----:B------:R-:W-:Y:S02]  /*221b0*/  IMAD.U32 R154, R112, 0x10000, RZ ;  /* 0x00010000709a7824 */ /* 0x000fe400078e00ff */
[----:B------:R-:W-:-:S04]  /*221c0*/  FMUL.FTZ R107, R144, R107 ;  /* 0x0000006b906b7220 */ /* 0x000fc80000410000 */
[----:B------:R-:W-:Y:S01]  /*221d0*/  FFMA.FTZ R153, R107, R154, R156 ;  /* 0x0000009a6b997223 */ /* 0x000fe2000001009c */
[----:B------:R-:W-:-:S04]  /*221e0*/  F2FP.BF16.F32.PACK_AB R107, R158, R155 ;  /* 0x0000009b9e6b723e */ /* 0x000fc800000010ff */
[----:B------:R-:W-:Y:S01]  /*221f0*/  F2FP.BF16.F32.PACK_AB R104, R153, R104 ;  /* 0x000000689968723e */ /* 0x000fe200000010ff */
[----:B0-----:R-:W-:-:S04]  /*22200*/  IMAD.WIDE.U32 R148, R151, 0x10, R148 ;  /* 0x0000001097947825 */ /* 0x001fc800078e0094 */
[----:B------:R-:W-:Y:S01]  /*22210*/  VIADD R151, R151, 0x20 ;  /* 0x0000002097977836 */ /* 0x000fe20000000000 */
[----:B------:R1:W-:Y:S06]  /*22220*/  STG.E.128 desc[UR6][R148.64], R104 ;  /* 0x0000006894007986 */ /* 0x0003ec000c101d06 */
.L_x_15460:
[----:B------:R-:W-:Y:S05]  /*22230*/  BSYNC.RECONVERGENT B2 ;  /* 0x0000000000027941 */ /* 0x000fea0003800200 */
.L_x_15459:
[----:B------:R-:W-:Y:S01]  /*22240*/  ISETP.NE.AND P0, PT, R146, RZ, PT ;  /* 0x000000ff9200720c */ /* 0x000fe20003f05270 */
[----:B------:R-:W-:-:S12]  /*22250*/  BSSY.RECONVERGENT B2, `(.L_x_15461) ;  /* 0x0000032000027945 */ /* 0x000fd80003800200 */
[----:B------:R-:W-:Y:S05]  /*22260*/  @!P0 BRA `(.L_x_15462) ;  /* 0x0000000000c08947 */ /* 0x000fea0003800000 */
[--C-:B01----:R-:W-:Y:S01]  /*22270*/  FADD.FTZ R105, R80, -R150.reuse ;  /* 0x8000009650697221 */ /* 0x103fe20000010000 */
        /* <DEDUP_REMOVED lines=25> */
[----:B------:R-:W-:Y:S01]  /*22410*/  IMAD.U32 R154, R121, 0x10000, RZ ;  /* 0x00010000799a7824 */ /* 0x000fe200078e00ff */
[----:B------:R-:W-:Y:S01]  /*22420*/  F2FP.BF16.F32.PACK_AB R105, R146, R105 ;  /* 0x000000699269723e */ /* 0x000fe200000010ff */
[----:B------:R-:W-:Y:S01]  /*22430*/  FFMA.FTZ R145, R107, R148, R152 ;  /* 0x000000946b917223 */ /* 0x000fe20000010098 */
[----:B------:R-:W-:Y:S01]  /*22440*/  SHF.L.U32 R148, R39, 0x10, RZ ;  /* 0x0000001027947819 */ /* 0x000fe200000006ff */
[----:B------:R-:W-:Y:S02]  /*22450*/  IMAD.U32 R152, R43, 0x10000, RZ ;  /* 0x000100002b987824 */ /* 0x000fe400078e00ff */
[----:B------:R-:W-:Y:S01]  /*22460*/  FADD.FTZ R107, R87, -R150 ;  /* 0x80000096576b7221 */ /* 0x000fe20000010000 */
[----:B------:R-:W-:Y:S01]  /*22470*/  F2FP.BF16.F32.PACK_AB R106, R145, R106 ;  /* 0x0000006a916a723e */ /* 0x000fe200000010ff */
        /* <DEDUP_REMOVED lines=15> */
.L_x_15462:
[----:B------:R-:W-:Y:S05]  /*22570*/  BSYNC.RECONVERGENT B2 ;  /* 0x0000000000027941 */ /* 0x000fea0003800200 */
.L_x_15461:
[----:B------:R-:W-:Y:S01]  /*22580*/  ISETP.NE.AND P0, PT, R147, RZ, PT ;  /* 0x000000ff9300720c */ /* 0x000fe20003f05270 */
[----:B------:R-:W-:-:S12]  /*22590*/  BSSY.RECONVERGENT B2, `(.L_x_15463) ;  /* 0x0000032000027945 */ /* 0x000fd80003800200 */
[----:B------:R-:W-:Y:S05]  /*225a0*/  @!P0 BRA `(.L_x_15464) ;  /* 0x0000000000c08947 */ /* 0x000fea0003800000 */
[--C-:B012---:R-:W-:Y:S01]  /*225b0*/  FADD.FTZ R105, R88, -R150.reuse ;  /* 0x8000009658697221 */ /* 0x107fe20000010000 */
        /* <DEDUP_REMOVED lines=18> */
[----:B------:R-:W-:Y:S01]  /*226e0*/  FADD.FTZ R107, R93, -R150 ;  /* 0x800000965d6b7221 */ /* 0x000fe20000010000 */
[----:B------:R-:W-:Y:S01]  /*226f0*/  SHF.L.U32 R154, R129, 0x10, RZ ;  /* 0x00000010819a7819 */ /* 0x000fe200000006ff */
        /* <DEDUP_REMOVED lines=13> */
[----:B------:R-:W-:Y:S01]  /*227d0*/  IMAD.U32 R146, R134, 0x10000, RZ ;  /* 0x0001000086927824 */ /* 0x000fe200078e00ff */
[----:B------:R-:W-:Y:S01]  /*227e0*/  SHF.L.U32 R152, R135, 0x10, RZ ;  /* 0x0000001087987819 */ /* 0x000fe200000006ff */
[----:B------:R-:W-:-:S04]  /*227f0*/  FMUL.FTZ R107, R144, R107 ;  /* 0x0000006b906b7220 */ /* 0x000fc80000410000 */
        /* <DEDUP_REMOVED lines=11> */
.L_x_15464:
[----:B------:R-:W-:Y:S05]  /*228b0*/  BSYNC.RECONVERGENT B2 ;  /* 0x0000000000027941 */ /* 0x000fea0003800200 */
.L_x_15463:
[----:B------:R-:W-:Y:S05]  /*228c0*/  @!P1 BRA `(.L_x_15456) ;  /* 0x0000000000d09947 */ /* 0x000fea0003800000 */
[----:B0123--:R-:W-:Y:S01]  /*228d0*/  PRMT R104, R57, 0x7632, R104 ;  /* 0x0000763239687816 */ /* 0x00ffe20000000068 */
[--C-:B------:R-:W-:Y:S01]  /*228e0*/  FADD.FTZ R105, R99, -R150.reuse ;  /* 0x8000009663697221 */ /* 0x100fe20000010000 */
[----:B------:R-:W-:Y:S01]  /*228f0*/  SHF.L.U32 R146, R138, 0x10, RZ ;  /* 0x000000108a927819 */ /* 0x000fe200000006ff */
[----:B------:R-:W-:Y:S01]  /*22900*/  FADD.FTZ R107, R101, -R150 ;  /* 0x80000096656b7221 */ /* 0x000fe20000010000 */
[----:B------:R-:W-:Y:S01]  /*22910*/  PRMT R145, R54, 0x7632, R145 ;  /* 0x0000763236917816 */ /* 0x000fe20000000091 */
[----:B------:R-:W-:Y:S01]  /*22920*/  FMUL.FTZ R105, R144, R105 ;  /* 0x0000006990697220 */ /* 0x000fe20000410000 */
[----:B------:R-:W-:Y:S01]  /*22930*/  IMAD.U32 R104, R104, 0x10000, RZ ;  /* 0x0001000068687824 */ /* 0x000fe200078e00ff */
[----:B------:R-:W-:Y:S01]  /*22940*/  PRMT R147, R58, 0x7632, R147 ;  /* 0x000076323a937816 */ /* 0x000fe20000000093 */
[----:B------:R-:W-:Y:S01]  /*22950*/  FMUL.FTZ R106, R144, R107 ;  /* 0x0000006b906a7220 */ /* 0x000fe20000410000 */
[----:B------:R-:W-:Y:S01]  /*22960*/  SHF.L.U32 R145, R145, 0x10, RZ ;  /* 0x0000001091917819 */ /* 0x000fe200000006ff */
[----:B------:R-:W-:Y:S01]  /*22970*/  FFMA.FTZ R146, R105, R146, R104 ;  /* 0x0000009269927223 */ /* 0x000fe20000010068 */
[----:B------:R-:W-:Y:S01]  /*22980*/  FADD.FTZ R105, R96, -R150 ;  /* 0x8000009660697221 */ /* 0x000fe20000010000 */
[----:B------:R-:W-:Y:S01]  /*22990*/  IMAD.U32 R147, R147, 0x10000, RZ ;  /* 0x0001000093937824 */ /* 0x000fe200078e00ff */
[----:B------:R-:W-:Y:S01]  /*229a0*/  SHF.L.U32 R104, R52, 0x10, RZ ;  /* 0x0000001034687819 */ /* 0x000fe200000006ff */
[----:B------:R-:W-:-:S02]  /*229b0*/  IMAD.U32 R148, R56, 0x10000, RZ ;  /* 0x0001000038947824 */ /* 0x000fc400078e00ff */
[----:B------:R-:W-:Y:S01]  /*229c0*/  FMUL.FTZ R105, R144, R105 ;  /* 0x0000006990697220 */ /* 0x000fe20000410000 */
[----:B------:R-:W-:Y:S01]  /*229d0*/  FFMA.FTZ R106, R106, R145, R147 ;  /* 0x000000916a6a7223 */ /* 0x000fe20000010093 */
[----:B------:R-:W-:Y:S01]  /*229e0*/  FADD.FTZ R145, R100, -R150 ;  /* 0x8000009664917221 */ /* 0x000fe20000010000 */
[----:B------:R-:W-:Y:S01]  /*229f0*/  PRMT R152, R55, 0x7632, R152 ;  /* 0x0000763237987816 */ /* 0x000fe20000000098 */
[----:B------:R-:W-:Y:S01]  /*22a00*/  FFMA.FTZ R147, R105, R104, R148 ;  /* 0x0000006869937223 */ /* 0x000fe20000010094 */
[----:B------:R-:W-:Y:S01]  /*22a10*/  FADD.FTZ R105, R98, -R150 ;  /* 0x8000009662697221 */ /* 0x000fe20000010000 */
[----:B------:R-:W-:Y:S01]  /*22a20*/  SHF.L.U32 R104, R53, 0x10, RZ ;  /* 0x0000001035687819 */ /* 0x000fe200000006ff */
[----:B------:R-:W-:Y:S01]  /*22a30*/  IMAD.U32 R148, R57, 0x10000, RZ ;  /* 0x0001000039947824 */ /* 0x000fe200078e00ff */
[----:B------:R-:W-:Y:S01]  /*22a40*/  PRMT R154, R59, 0x7632, R154 ;  /* 0x000076323b9a7816 */ /* 0x000fe2000000009a */
[C---:B------:R-:W-:Y:S01]  /*22a50*/  FMUL.FTZ R105, R144.reuse, R105 ;  /* 0x0000006990697220 */ /* 0x040fe20000410000 */
[----:B------:R-:W-:Y:S01]  /*22a60*/  FMUL.FTZ R145, R144, R145 ;  /* 0x0000009190917220 */ /* 0x000fe20000410000 */
[----:B------:R-:W-:Y:S01]  /*22a70*/  FADD.FTZ R107, R103, -R150 ;  /* 0x80000096676b7221 */ /* 0x000fe20000010000 */
[----:B------:R-:W-:Y:S01]  /*22a80*/  SHF.L.U32 R152, R152, 0x10, RZ ;  /* 0x0000001098987819 */ /* 0x000fe200000006ff */
[----:B------:R-:W-:Y:S01]  /*22a90*/  FFMA.FTZ R149, R105, R104, R148 ;  /* 0x0000006869957223 */ /* 0x000fe20000010094 */
[----:B------:R-:W-:Y:S01]  /*22aa0*/  SHF.L.U32 R104, R54, 0x10, RZ ;  /* 0x0000001036687819 */ /* 0x000fe200000006ff */
[----:B------:R-:W-:-:S02]  /*22ab0*/  IMAD.U32 R148, R58, 0x10000, RZ ;  /* 0x000100003a947824 */ /* 0x000fc400078e00ff */
[----:B------:R-:W-:Y:S01]  /*22ac0*/  FMUL.FTZ R107, R144, R107 ;  /* 0x0000006b906b7220 */ /* 0x000fe20000410000 */
[----:B------:R-:W-:Y:S02]  /*22ad0*/  IMAD.U32 R154, R154, 0x10000, RZ ;  /* 0x000100009a9a7824 */ /* 0x000fe400078e00ff */
[----:B------:R-:W-:Y:S01]  /*22ae0*/  FFMA.FTZ R153, R145, R104, R148 ;  /* 0x0000006891997223 */ /* 0x000fe20000010094 */
[----:B------:R-:W-:Y:S01]  /*22af0*/  FADD.FTZ R145, R102, -R150 ;  /* 0x8000009666917221 */ /* 0x000fe20000010000 */
[----:B------:R-:W0:Y:S01]  /*22b00*/  LDC.64 R104, c[0x0][0x428] ;  /* 0x00010a00ff687b82 */ /* 0x000e220000000a00 */
[----:B------:R-:W-:Y:S01]  /*22b10*/  FFMA.FTZ R107, R107, R152, R154 ;  /* 0x000000986b6b7223 */ /* 0x000fe2000001009a */
[----:B------:R-:W-:Y:S01]  /*22b20*/  SHF.L.U32 R148, R55, 0x10, RZ ;  /* 0x0000001037947819 */ /* 0x000fe200000006ff */
[----:B------:R-:W-:Y:S01]  /*22b30*/  FMUL.FTZ R145, R144, R145 ;  /* 0x0000009190917220 */ /* 0x000fe20000410000 */
[----:B------:R-:W-:Y:S01]  /*22b40*/  IMAD.U32 R152, R59, 0x10000, RZ ;  /* 0x000100003b987824 */ /* 0x000fe200078e00ff */
[----:B------:R-:W-:-:S03]  /*22b50*/  F2FP.BF16.F32.PACK_AB R106, R106, R153 ;  /* 0x000000996a6a723e */ /* 0x000fc600000010ff */
[----:B------:R-:W-:Y:S01]  /*22b60*/  FFMA.FTZ R152, R145, R148, R152 ;  /* 0x0000009491987223 */ /* 0x000fe20000010098 */
[----:B------:R-:W-:Y:S01]  /*22b70*/  FADD.FTZ R145, R97, -R150 ;  /* 0x8000009661917221 */ /* 0x000fe20000010000 */
[----:B------:R-:W-:-:S03]  /*22b80*/  IMAD.U32 R148, R137, 0x10000, RZ ;  /* 0x0001000089947824 */ /* 0x000fc600078e00ff */
[----:B------:R-:W-:Y:S01]  /*22b90*/  FMUL.FTZ R145, R144, R145 ;  /* 0x0000009190917220 */ /* 0x000fe20000410000 */
[----:B------:R-:W-:Y:S02]  /*22ba0*/  SHF.L.U32 R144, R136, 0x10, RZ ;  /* 0x0000001088907819 */ /* 0x000fe400000006ff */
[----:B------:R-:W-:-:S03]  /*22bb0*/  F2FP.BF16.F32.PACK_AB R107, R107, R152 ;  /* 0x000000986b6b723e */ /* 0x000fc600000010ff */
[----:B------:R-:W-:Y:S01]  /*22bc0*/  FFMA.FTZ R148, R145, R144, R148 ;  /* 0x0000009091947223 */ /* 0x000fe20000010094 */
[----:B0-----:R-:W-:Y:S01]  /*22bd0*/  IMAD.WIDE.U32 R144, R151, 0x10, R104 ;  /* 0x0000001097907825 */ /* 0x001fe200078e0068 */
[----:B------:R-:W-:-:S03]  /*22be0*/  F2FP.BF16.F32.PACK_AB R105, R146, R149 ;  /* 0x000000959269723e */ /* 0x000fc600000010ff */
[----:B------:R-:W-:-:S05]  /*22bf0*/  F2FP.BF16.F32.PACK_AB R104, R148, R147 ;  /* 0x000000939468723e */ /* 0x000fca00000010ff */
[----:B------:R4:W-:Y:S02]  /*22c00*/  STG.E.128 desc[UR6][R144.64], R104 ;  /* 0x0000006890007986 */ /* 0x0009e4000c101d06 */
.L_x_15456:
[----:B------:R-:W-:Y:S05]  /*22c10*/  BSYNC.RECONVERGENT B1 ;  /* 0x0000000000017941 */ /* 0x000fea0003800200 */
.L_x_15455:
[----:B01234-:R-:W0:Y:S02]  /*22c20*/  LDC.64 R104, c[0x0][0x380] ;  /* 0x0000e000ff687b82 */ /* 0x01fe240000000a00 */
[----:B0-----:R-:W-:-:S04]  /*22c30*/  LEA R142, R104, R142, 0x2 ;  /* 0x0000008e688e7211 */ /* 0x001fc800078e10ff */
[----:B------:R-:W-:-:S13]  /*22c40*/  ISETP.GE.AND P0, PT, R142, R105, PT ;  /* 0x000000698e00720c */ /* 0x000fda0003f06270 */
[----:B------:R-:W-:Y:S05]  /*22c50*/  @!P0 BRA `(.L_x_15465) ;  /* 0xfffffde000b08947 */ /* 0x000fea000383ffff */
[----:B------:R-:W-:Y:S05]  /*22c60*/  BSYNC B0 ;  /* 0x0000000000007941 */ /* 0x000fea0003800000 */
.L_x_14870:
[----:B------:R-:W-:Y:S05]  /*22c70*/  EXIT ;  /* 0x000000000000794d */ /* 0x000fea0003800000 */
.L_x_15454:
        /* <DEDUP_REMOVED lines=8> */
.L_x_15467:
[----:B------:R-:W-:Y:S05]  /*22d00*/  BSYNC B1 ;  /* 0x0000000000017941 */ /* 0x000fea0003800000 */
.L_x_15466:
        /* <DEDUP_REMOVED lines=10> */
.L_x_15468:
[----:B------:R-:W-:Y:S01]  /*22db0*/  HFMA2 R156, -RZ, RZ, 0, 2.384185791015625e-07 ;  /* 0x00000004ff9c7431 */ /* 0x000fe200000001ff */
[----:B------:R-:W-:-:S05]  /*22dc0*/  MOV R149, R155 ;  /* 0x0000009b00957202 */ /* 0x000fca0000000f00 */
[----:B------:R-:W-:-:S04]  /*22dd0*/  FADD.FTZ R149, R148, R149 ;  /* 0x0000009594957221 */ /* 0x000fc80000010000 */
[----:B------:R-:W-:-:S07]  /*22de0*/  IMAD.MOV.U32 R157, RZ, RZ, R149 ;  /* 0x000000ffff9d7224 */ /* 0x000fce00078e0095 */
[----:B------:R-:W-:Y:S05]  /*22df0*/  WARPSYNC.COLLECTIVE R154, `(.L_x_15469) ;  /* 0x000000009a087348 */ /* 0x000fea0003c00000 */
[----:B------:R0:W1:Y:S02]  /*22e00*/  SHFL.BFLY P6, R155, R157, R156, R159 ;  /* 0x0c00009c9d9b7389 */ /* 0x00006400000c009f */
[----:B01----:R-:W-:Y:S05]  /*22e10*/  ENDCOLLECTIVE ;  /* 0x000000000000791b */ /* 0x003fea0003800000 */
.L_x_15469:
[----:B------:R-:W-:Y:S02]  /*22e20*/  IMAD.MOV.U32 R156, RZ, RZ, 0x8 ;  /* 0x00000008ff9c7424 */ /* 0x000fe400078e00ff */
[----:B------:R-:W-:-:S04]  /*22e30*/  IMAD.MOV.U32 R106, RZ, RZ, R155 ;  /* 0x000000ffff6a7224 */ /* 0x000fc800078e009b */
[----:B------:R-:W-:-:S05]  /*22e40*/  FADD.FTZ R152, R149, R106 ;  /* 0x0000006a95987221 */ /* 0x000fca0000010000 */
[----:B------:R-:W-:-:S07]  /*22e50*/  MOV R157, R152 ;  /* 0x00000098009d7202 */ /* 0x000fce0000000f00 */
[----:B------:R-:W-:Y:S05]  /*22e60*/  WARPSYNC.COLLECTIVE R154, `(.L_x_15470) ;  /* 0x000000009a087348 */ /* 0x000fea0003c00000 */
[----:B------:R0:W1:Y:S02]  /*22e70*/  SHFL.BFLY P6, R155, R157, R156, R159 ;  /* 0x0c00009c9d9b7389 */ /* 0x00006400000c009f */
[----:B01----:R-:W-:Y:S05]  /*22e80*/  ENDCOLLECTIVE ;  /* 0x000000000000791b */ /* 0x003fea0003800000 */
.L_x_15470:
[----:B------:R-:W-:Y:S01]  /*22e90*/  HFMA2 R156, -RZ, RZ, 0, 9.5367431640625e-07 ;  /* 0x00000010ff9c7431 */ /* 0x000fe200000001ff */
[----:B------:R-:W-:-:S05]  /*22ea0*/  MOV R151, R155 ;  /* 0x0000009b00977202 */ /* 0x000fca0000000f00 */
[----:B------:R-:W-:-:S04]  /*22eb0*/  FADD.FTZ R153, R152, R151 ;  /* 0x0000009798997221 */ /* 0x000fc80000010000 */
[----:B------:R-:W-:-:S07]  /*22ec0*/  IMAD.MOV.U32 R157, RZ, RZ, R153 ;  /* 0x000000ffff9d7224 */ /* 0x000fce00078e0099 */
[----:B------:R-:W-:Y:S05]  /*22ed0*/  WARPSYNC.COLLECTIVE R154, `(.L_x_15471) ;  /* 0x000000009a087348 */ /* 0x000fea0003c00000 */
[----:B------:R0:W1:Y:S02]  /*22ee0*/  SHFL.BFLY P6, R155, R157, R156, R159 ;  /* 0x0c00009c9d9b7389 */ /* 0x00006400000c009f */
[----:B01----:R-:W-:Y:S05]  /*22ef0*/  ENDCOLLECTIVE ;  /* 0x000000000000791b */ /* 0x003fea0003800000 */
.L_x_15471:
        /* <DEDUP_REMOVED lines=89> */
.L_x_15472:
[----:B------:R-:W-:Y:S01]  /*23490*/  HFMA2 R156, -RZ, RZ, 0, 1.1920928955078125e-07 ;  /* 0x00000002ff9c7431 */ /* 0x000fe200000001ff */
[----:B------:R-:W-:-:S05]  /*234a0*/  MOV R107, R155 ;  /* 0x0000009b006b7202 */ /* 0x000fca0000000f00 */
[----:B------:R-:W-:-:S04]  /*234b0*/  FADD.FTZ R107, R106, R107 ;  /* 0x0000006b6a6b7221 */ /* 0x000fc80000010000 */
[----:B------:R-:W-:-:S07]  /*234c0*/  IMAD.MOV.U32 R157, RZ, RZ, R107 ;  /* 0x000000ffff9d7224 */ /* 0x000fce00078e006b */
[----:B------:R-:W-:Y:S05]  /*234d0*/  WARPSYNC.COLLECTIVE R154, `(.L_x_15473) ;  /* 0x000000009a087348 */ /* 0x000fea0003c00000 */
[----:B------:R0:W1:Y:S02]  /*234e0*/  SHFL.BFLY P6, R155, R157, R156, R159 ;  /* 0x0c00009c9d9b7389 */ /* 0x00006400000c009f */
[----:B01----:R-:W-:Y:S05]  /*234f0*/  ENDCOLLECTIVE ;  /* 0x000000000000791b */ /* 0x003fea0003800000 */
.L_x_15473:
[----:B------:R-:W-:Y:S02]  /*23500*/  IMAD.MOV.U32 R156, RZ, RZ, 0x4 ;  /* 0x00000004ff9c7424 */ /* 0x000fe400078e00ff */
[----:B------:R-:W-:-:S04]  /*23510*/  IMAD.MOV.U32 R148, RZ, RZ, R155 ;  /* 0x000000ffff947224 */ /* 0x000fc800078e009b */
[----:B------:R-:W-:-:S05]  /*23520*/  FADD.FTZ R148, R107, R148 ;  /* 0x000000946b947221 */ /* 0x000fca0000010000 */
[----:B------:R-:W-:-:S07]  /*23530*/  MOV R157, R148 ;  /* 0x00000094009d7202 */ /* 0x000fce0000000f00 */
[----:B------:R-:W-:Y:S05]  /*23540*/  WARPSYNC.COLLECTIVE R154, `(.L_x_15474) ;  /* 0x000000009a087348 */ /* 0x000fea0003c00000 */
[----:B------:R0:W1:Y:S02]  /*23550*/  SHFL.BFLY P6, R155, R157, R156, R159 ;  /* 0x0c00009c9d9b7389 */ /* 0x00006400000c009f */
[----:B01----:R-:W-:Y:S05]  /*23560*/  ENDCOLLECTIVE ;  /* 0x000000000000791b */ /* 0x003fea0003800000 */
.L_x_15474:
[----:B------:R-:W-:Y:S01]  /*23570*/  HFMA2 R156, -RZ, RZ, 0, 4.76837158203125e-07 ;  /* 0x00000008ff9c7431 */ /* 0x000fe200000001ff */
[----:B------:R-:W-:-:S05]  /*23580*/  MOV R149, R155 ;  /* 0x0000009b00957202 */ /* 0x000fca0000000f00 */
[----:B------:R-:W-:-:S04]  /*23590*/  FADD.FTZ R149, R148, R149 ;  /* 0x0000009594957221 */ /* 0x000fc80000010000 */
[----:B------:R-:W-:-:S07]  /*235a0*/  IMAD.MOV.U32 R157, RZ, RZ, R149 ;  /* 0x000000ffff9d7224 */ /* 0x000fce00078e0095 */
[----:B------:R-:W-:Y:S05]  /*235b0*/  WARPSYNC.COLLECTIVE R154, `(.L_x_15475) ;  /* 0x000000009a087348 */ /* 0x000fea0003c00000 */
[----:B------:R0:W1:Y:S02]  /*235c0*/  SHFL.BFLY P6, R155, R157, R156, R159 ;  /* 0x0c00009c9d9b7389 */ /* 0x00006400000c009f */
[----:B01----:R-:W-:Y:S05]  /*235d0*/  ENDCOLLECTIVE ;  /* 0x000000000000791b */ /* 0x003fea0003800000 */
.L_x_15475:
[----:B------:R-:W-:Y:S02]  /*235e0*/  IMAD.MOV.U32 R156, RZ, RZ, 0x10 ;  /* 0x00000010ff9c7424 */ /* 0x000fe400078e00ff */
[----:B------:R-:W-:-:S04]  /*235f0*/  IMAD.MOV.U32 R152, RZ, RZ, R155 ;  /* 0x000000ffff987224 */ /* 0x000fc800078e009b */
[----:B------:R-:W-:-:S05]  /*23600*/  FADD.FTZ R152, R149, R152 ;  /* 0x0000009895987221 */ /* 0x000fca0000010000 */
[----:B------:R-:W-:-:S07]  /*23610*/  MOV R157, R152 ;  /* 0x00000098009d7202 */ /* 0x000fce0000000f00 */
[----:B------:R-:W-:Y:S05]  /*23620*/  WARPSYNC.COLLECTIVE R154, `(.L_x_15476) ;  /* 0x000000009a087348 */ /* 0x000fea0003c00000 */
[----:B------:R0:W1:Y:S02]  /*23630*/  SHFL.BFLY P6, R155, R157, R156, R159 ;  /* 0x0c00009c9d9b7389 */ /* 0x00006400000c009f */
[----:B01----:R-:W-:Y:S05]  /*23640*/  ENDCOLLECTIVE ;  /* 0x000000000000791b */ /* 0x003fea0003800000 */
.L_x_15476:
[----:B------:R-:W-:Y:S01]  /*23650*/  MOV R153, R155 ;  /* 0x0000009b00997202 */ /* 0x000fe20000000f00 */
[----:B------:R-:W-:Y:S06]  /*23660*/  BRA `(.L_x_15477) ;  /* 0xffffffe000f87947 */ /* 0x000fec000383ffff */
.L_x_15478:
        /* <DEDUP_REMOVED lines=9> */
.L_x_45826:


//--------------------- .text._ZN10layer_norm13ln_fwd_kernelINS_13Kernel_traitsI13__nv_bfloat16S2_fS2_fjLj1280ELj1ELj4ELj1ELj16ENS_18Kernel_traits_baseILj1280ES2_S2_fS2_fjLj128EEEEELb1ELb0ELb1ELb1EEEvNS_9FwdParamsE --------------------------
	.section	.text._ZN10layer_norm13ln_fwd_kernelINS_13Kernel_traitsI13__nv_bfloat16S2_fS2_fjLj1280ELj1ELj4ELj1ELj16ENS_18Kernel_traits_baseILj1280ES2_S2_fS2_fjLj128EEEEELb1ELb0ELb1ELb1EEEvNS_9FwdParamsE,"ax",@progbits
	.align	128
        .global         _ZN10layer_norm13ln_fwd_kernelINS_13Kernel_traitsI13__nv_bfloat16S2_fS2_fjLj1280ELj1ELj4ELj1ELj16ENS_18Kernel_traits_baseILj1280ES2_S2_fS2_fjLj128EEEEELb1ELb0ELb1ELb1EEEvNS_9FwdParamsE
        .type           _ZN10layer_norm13ln_fwd_kernelINS_13Kernel_traitsI13__nv_bfloat16S2_fS2_fjLj1280ELj1ELj4ELj1ELj16ENS_18Kernel_traits_baseILj1280ES2_S2_fS2_fjLj128EEEEELb1ELb0ELb1ELb1EEEvNS_9FwdParamsE,@function
        .size           _ZN10layer_norm13ln_fwd_kernelINS_13Kernel_traitsI13__nv_bfloat16S2_fS2_fjLj1280ELj1ELj4ELj1ELj16ENS_18Kernel_traits_baseILj1280ES2_S2_fS2_fjLj128EEEEELb1ELb0ELb1ELb1EEEvNS_9FwdParamsE,(.L_x_45827 - _ZN10layer_norm13ln_fwd_kernelINS_13Kernel_traitsI13__nv_bfloat16S2_fS2_fjLj1280ELj1ELj4ELj1ELj16ENS_18Kernel_traits_baseILj1280ES2_S2_fS2_fjLj128EEEEELb1ELb0ELb1ELb1EEEvNS_9FwdParamsE)
        .other          _ZN10layer_norm13ln_fwd_kernelINS_13Kernel_traitsI13__nv_bfloat16S2_fS2_fjLj1280ELj1ELj4ELj1ELj16ENS_18Kernel_traits_baseILj1280ES2_S2_fS2_fjLj128EEEEELb1ELb0ELb1ELb1EEEvNS_9FwdParamsE,@"STO_CUDA_ENTRY STV_DEFAULT"
_ZN10layer_norm13ln_fwd_kernelINS_13Kernel_traitsI13__nv_bfloat16S2_fS2_fjLj1280ELj1ELj4ELj1ELj16ENS_18Kernel_traits_baseILj1280ES2_S2_fS2_fjLj128EEEEELb1ELb0ELb1ELb1EEEvNS_9FwdParamsE:
.text._ZN10layer_norm13ln_fwd_kernelINS_13Kernel_traitsI13__nv_bfloat16S2_fS2_fjLj1280ELj1ELj4ELj1ELj16ENS_18Kernel_traits_baseILj1280ES2_S2_fS2_fjLj128EEEEELb1ELb0ELb1ELb1EEEvNS_9FwdParamsE:
[----:B------:R-:W-:Y:S01]  /*0000*/  LDC R1, c[0x0][0x37c] ;  /* 0x0000df00ff017b82 */ /* 0x000fe20000000800 */
[----:B------:R-:W0:Y:S01]  /*0010*/  S2R R130, SR_TID.X ;  /* 0x0000000000827919 */ /* 0x000e220000002100 */
[----:B------:R-:W1:Y:S06]  /*0020*/  LDCU.64 UR4, c[0x0][0x438] ;  /* 0x00008700ff0477ac */ /* 0x000e6c0008000a00 */
[----:B------:R-:W2:Y:S01]  /*0030*/  LDC.64 R8, c[0x0][0x3d0] ;  /* 0x0000f400ff087b82 */ /* 0x000ea20000000a00 */
[----:B------:R-:W3:Y:S07]  /*0040*/  LDCU.64 UR8, c[0x0][0x358] ;  /* 0x00006b00ff0877ac */ /* 0x000eee0008000a00 */
[----:B------:R-:W4:Y:S08]  /*0050*/  LDC R145, c[0x0][0x458] ;  /* 0x00011600ff917b82 */ /* 0x000f300000000800 */
[----:B------:R-:W4:Y:S01]  /*0060*/  LDC R128, c[0x0][0x45c] ;  /* 0x00011700ff807b82 */ /* 0x000f220000000800 */
[----:B-1----:R-:W-:Y:S01]  /*0070*/  ISETP.NE.U32.AND P0, PT, RZ, UR4, PT ;  /* 0x00000004ff007c0c */ /* 0x002fe2000bf05070 */
[----:B------:R-:W1:Y:S03]  /*0080*/  LDCU.U8 UR4, c[0x0][0x464] ;  /* 0x00008c80ff0477ac */ /* 0x000e660008000000 */
[----:B------:R-:W-:Y:S01]  /*0090*/  ISETP.NE.AND.EX P0, PT, RZ, UR5, PT, P0 ;  /* 0x00000005ff007c0c */ /* 0x000fe2000bf05300 */
[----:B------:R-:W1:Y:S01]  /*00a0*/  LDCU.64 UR6, c[0x0][0x450] ;  /* 0x00008a00ff0677ac */ /* 0x000e620008000a00 */
[----:B------:R-:W4:Y:S01]  /*00b0*/  LDCU UR10, c[0x0][0x384] ;  /* 0x00007080ff0a77ac */ /* 0x000f220008000800 */
[----:B0-----:R-:W-:-:S10]  /*00c0*/  LOP3.LUT R132, R130, 0x1f, RZ, 0xc0, !PT ;  /* 0x0000001f82847812 */ /* 0x001fd400078ec0ff */
[----:B------:R-:W0:Y:S01]  /*00d0*/  @P0 LDC.64 R10, c[0x0][0x438] ;  /* 0x00010e00ff0a0b82 */ /* 0x000e220000000a00 */
[----:B--2---:R-:W-:-:S05]  /*00e0*/  @P0 IMAD.WIDE.U32 R6, R132, 0x10, R8 ;  /* 0x0000001084060825 */ /* 0x004fca00078e0008 */
[----:B---3--:R-:W5:Y:S04]  /*00f0*/  @P0 LDG.E.128 R92, desc[UR8][R6.64+0x600] ;  /* 0x00060008065c0981 */ /* 0x008f68000c1e1d00 */
[----:B------:R-:W5:Y:S04]  /*0100*/  @P0 LDG.E.128 R88, desc[UR8][R6.64+0x400] ;  /* 0x0004000806580981 */ /* 0x000f68000c1e1d00 */
[----:B------:R-:W5:Y:S04]  /*0110*/  @P0 LDG.E.128 R84, desc[UR8][R6.64+0x200] ;  /* 0x0002000806540981 */ /* 0x000f68000c1e1d00 */
[----:B------:R-:W5:Y:S04]  /*0120*/  @P0 LDG.E.128 R80, desc[UR8][R6.64] ;  /* 0x0000000806500981 */ /* 0x000f68000c1e1d00 */
[----:B------:R0:W5:Y:S01]  /*0130*/  @P0 LDG.E.128 R76, desc[UR8][R6.64+0x800] ;  /* 0x00080008064c0981 */ /* 0x000162000c1e1d00 */
[----:B-1----:R-:W-:Y:S01]  /*0140*/  ISETP.NE.AND P1, PT, RZ, UR4, PT ;  /* 0x00000004ff007c0c */ /* 0x002fe2000bf25270 */
[----:B------:R-:W-:-:S02]  /*0150*/  IMAD.U32 R2, RZ, RZ, UR6 ;  /* 0x00000006ff027e24 */ /* 0x000fc4000f8e00ff */
[----:B------:R-:W-:-:S10]  /*0160*/  IMAD.U32 R3, RZ, RZ, UR7 ;  /* 0x00000007ff037e24 */ /* 0x000fd4000f8e00ff */
[----:B----4-:R-:W-:Y:S01]  /*0170*/  @P1 MOV R4, R145 ;  /* 0x0000009100041202 */ /* 0x010fe20000000f00 */
[----:B------:R-:W-:Y:S01]  /*0180*/  @P1 IMAD.MOV.U32 R5, RZ, RZ, R128 ;  /* 0x000000ffff051224 */ /* 0x000fe200078e0080 */
[----:B------:R-:W2:Y:S01]  /*0190*/  @P1 LDG.E.64 R2, desc[UR8][R2.64] ;  /* 0x0000000802021981 */ /* 0x000ea2000c1e1b00 */
[C---:B0-----:R-:W-:Y:S01]  /*01a0*/  @P0 IMAD.WIDE.U32 R6, R132.reuse, 0x10, R10 ;  /* 0x0000001084060825 */ /* 0x041fe200078e000a */
[----:B------:R-:W0:Y:S03]  /*01b0*/  S2UR UR5, SR_CTAID.X ;  /* 0x00000000000579c3 */ /* 0x000e260000002500 */
[----:B------:R-:W3:Y:S01]  /*01c0*/  @P1 LDG.E.64 R4, desc[UR8][R4.64] ;  /* 0x0000000804041981 */ /* 0x000ee2000c1e1b00 */
[----:B------:R-:W-:-:S03]  /*01d0*/  @!P0 IMAD.WIDE.U32 R8, R132, 0x10, R8 ;  /* 0x0000001084088825 */ /* 0x000fc600078e0008 */
[----:B------:R1:W5:Y:S01]  /*01e0*/  @P0 LDG.E.128 R72, desc[UR8][R6.64] ;  /* 0x0000000806480981 */ /* 0x000362000c1e1d00 */
[----:B------:R-:W3:Y:S03]  /*01f0*/  @P1 LDC R13, c[0x0][0x460] ;  /* 0x00011800ff0d1b82 */ /* 0x000ee60000000800 */
        /* <DEDUP_REMOVED lines=9> */
[----:B------:R-:W4:Y:S01]  /*0290*/  LDC R11, c[0x0][0x360] ;  /* 0x0000d800ff0b7b82 */ /* 0x000f220000000800 */
[----:B0-----:R-:W-:Y:S01]  /*02a0*/  USHF.L.U32 UR4, UR5, 0x2, URZ ;  /* 0x0000000205047899 */ /* 0x001fe200080006ff */
[----:B------:R-:W-:-:S05]  /*02b0*/  SHF.R.U32.HI R131, RZ, 0x5, R130 ;  /* 0x00000005ff837819 */ /* 0x000fca0000011682 */
[----:B------:R-:W-:-:S04]  /*02c0*/  LOP3.LUT R131, R131, UR4, RZ, 0xfc, !PT ;  /* 0x0000000483837c12 */ /* 0x000fc8000f8efcff */
[----:B------:R-:W-:Y:S02]  /*02d0*/  ISETP.GE.AND P2, PT, R131, UR10, PT ;  /* 0x0000000a83007c0c */ /* 0x000fe4000bf46270 */
[----:B--2---:R-:W-:Y:S02]  /*02e0*/  @P1 R2UR UR6, R2 ;  /* 0x00000000020612ca */ /* 0x004fe400000e0000 */
[----:B------:R-:W-:Y:S02]  /*02f0*/  @P1 R2UR UR7, R3 ;  /* 0x00000000030712ca */ /* 0x000fe400000e0000 */
[----:B---3--:R-:W-:Y:S01]  /*0300*/  @P1 IADD3 R145, P3, PT, R4, R13, RZ ;  /* 0x0000000d04911210 */ /* 0x008fe20007f7e0ff */
[----:B----4-:R-:W-:-:S04]  /*0310*/  IMAD R130, R11, UR5, R130 ;  /* 0x000000050b827c24 */ /* 0x010fc8000f8e0282 */
[----:B------:R-:W-:Y:S02]  /*0320*/  @P1 IMAD.X R128, RZ, RZ, R5, P3 ;  /* 0x000000ffff801224 */ /* 0x000fe400018e0605 */
[----:B-1----:R-:W-:Y:S06]  /*0330*/  @P2 EXIT ;  /* 0x000000000000294d */ /* 0x002fec0003800000 */
        /* <DEDUP_REMOVED lines=18> */
[----:B------:R-:W-:Y:S01]  /*0460*/  UIADD3 UR4, UPT, UPT, UR6, 0x3c6ef372, URZ ;  /* 0x3c6ef37206047890 */ /* 0x000fe2000fffe0ff */
[----:B------:R-:W-:Y:S01]  /*0470*/  @!P0 CS2R R68, SRZ ;  /* 0x0000000000448805 */ /* 0x000fe2000001ff00 */
[----:B------:R-:W-:Y:S01]  /*0480*/  UIADD3 UR17, UPT, UPT, UR6, 0x78dde6e4, URZ ;  /* 0x78dde6e406117890 */ /* 0x000fe2000fffe0ff */
[----:B------:R-:W-:Y:S01]  /*0490*/  IMAD R6, R3, -0x2daee0ad, RZ ;  /* 0xd2511f5303067824 */ /* 0x000fe200078e02ff */
[----:B------:R-:W-:Y:S01]  /*04a0*/  LOP3.LUT R2, R5, UR15, R2, 0x96, !PT ;  /* 0x0000000f05027c12 */ /* 0x000fe2000f8e9602 */
[----:B------:R-:W-:Y:S01]  /*04b0*/  IMAD R5, R0, -0x326172a9, RZ ;  /* 0xcd9e8d5700057824 */ /* 0x000fe200078e02ff */
[----:B------:R-:W-:Y:S01]  /*04c0*/  UIADD3 UR18, UPT, UPT, UR7, -0x126145ec, URZ ;  /* 0xed9eba1407127890 */ /* 0x000fe2000fffe0ff */
[----:B------:R-:W-:Y:S01]  /*04d0*/  IMAD.HI.U32 R0, R4, -0x326172a9, RZ ;  /* 0xcd9e8d5704007827 */ /* 0x000fe200078e00ff */
[----:B------:R-:W-:Y:S01]  /*04e0*/  UIADD3 UR19, UPT, UPT, UR7, -0x56f99767, URZ ;  /* 0xa906689907137890 */ /* 0x000fe2000fffe0ff */
[----:B------:R-:W-:Y:S01]  /*04f0*/  @!P0 CS2R R66, SRZ ;  /* 0x0000000000428805 */ /* 0x000fe2000001ff00 */
[----:B------:R-:W-:Y:S01]  /*0500*/  UIADD3 UR20, UPT, UPT, UR6, -0x4ab325aa, URZ ;  /* 0xb54cda5606147890 */ /* 0x000fe2000fffe0ff */
[C---:B------:R-:W-:Y:S01]  /*0510*/  IMAD.HI.U32 R3, R2.reuse, -0x2daee0ad, RZ ;  /* 0xd2511f5302037827 */ /* 0x040fe200078e00ff */
[----:B------:R-:W-:Y:S01]  /*0520*/  LOP3.LUT R0, R5, UR4, R0, 0x96, !PT ;  /* 0x0000000405007c12 */ /* 0x000fe2000f8e9600 */
[----:B------:R-:W-:Y:S01]  /*0530*/  UIADD3 UR4, UPT, UPT, UR6, -0x255992d5, URZ ;  /* 0xdaa66d2b06047890 */ /* 0x000fe2000fffe0ff */
[----:B------:R-:W-:Y:S01]  /*0540*/  @!P0 CS2R R64, SRZ ;  /* 0x0000000000408805 */ /* 0x000fe2000001ff00 */
[----:B------:R-:W-:Y:S01]  /*0550*/  IMAD R7, R2, -0x2daee0ad, RZ ;  /* 0xd2511f5302077824 */ /* 0x000fe200078e02ff */
[----:B------:R-:W-:Y:S01]  /*0560*/  LOP3.LUT R3, R6, UR16, R3, 0x96, !PT ;  /* 0x0000001006037c12 */ /* 0x000fe2000f8e9603 */
        /* <DEDUP_REMOVED lines=14> */
[----:B------:R-:W-:Y:S01]  /*0650*/  BSSY B0, `(.L_x_15479) ;  /* 0x0001e32000007945 */ /* 0x000fe20003800000 */
[----:B------:R-:W-:Y:S01]  /*0660*/  @!P0 CS2R R58, SRZ ;  /* 0x00000000003a8805 */ /* 0x000fe2000001ff00 */
[----:B------:R-:W-:Y:S01]  /*0670*/  IMAD R5, R0, -0x2daee0ad, RZ ;  /* 0xd2511f5300057824 */ /* 0x000fe200078e02ff */
[----:B------:R-:W-:Y:S01]  /*0680*/  LOP3.LUT R3, R4, UR17, R3, 0x96, !PT ;  /* 0x0000001104037c12 */ /* 0x000fe2000f8e9603 */
[----:B------:R-:W-:Y:S01]  /*0690*/  IMAD.HI.U32 R0, R2, -0x2daee0ad, RZ ;  /* 0xd2511f5302007827 */ /* 0x000fe200078e00ff */
[----:B------:R-:W-:-:S02]  /*06a0*/  @!P0 CS2R R56, SRZ ;  /* 0x0000000000388805 */ /* 0x000fc4000001ff00 */
[----:B------:R-:W-:Y:S01]  /*06b0*/  LOP3.LUT R145, R145, 0x3, RZ, 0xc0, !PT ;  /* 0x0000000391917812 */ /* 0x000fe200078ec0ff */
[----:B------:R-:W0:Y:S01]  /*06c0*/  LDCU UR10, c[0x0][0x404] ;  /* 0x00008080ff0a77ac */ /* 0x000e220008000800 */
[----:B------:R-:W-:Y:S01]  /*06d0*/  IMAD R7, R2, -0x2daee0ad, RZ ;  /* 0xd2511f5302077824 */ /* 0x000fe200078e02ff */
[----:B------:R-:W-:Y:S01]  /*06e0*/  LOP3.LUT R0, R5, UR18, R0, 0x96, !PT ;  /* 0x0000001205007c12 */ /* 0x000fe2000f8e9600 */
[----:B------:R-:W-:Y:S01]  /*06f0*/  IMAD.HI.U32 R4, R3, -0x2daee0ad, RZ ;  /* 0xd2511f5303047827 */ /* 0x000fe200078e00ff */
[----:B------:R-:W-:Y:S01]  /*0700*/  PRMT R127, R95, 0x7632, R127 ;  /* 0x000076325f7f7816 */ /* 0x000fe2000000007f */
[----:B------:R-:W1:Y:S01]  /*0710*/  LDCU.U8 UR11, c[0x0][0x410] ;  /* 0x00008200ff0b77ac */ /* 0x000e620008000000 */
[----:B------:R-:W-:Y:S01]  /*0720*/  PRMT R126, R62, 0x7632, R126 ;  /* 0x000076323e7e7816 */ /* 0x000fe2000000007e */
[----:B------:R-:W-:Y:S01]  /*0730*/  IMAD R5, R6, -0x326172a9, RZ ;  /* 0xcd9e8d5706057824 */ /* 0x000fe200078e02ff */
[----:B------:R-:W-:Y:S01]  /*0740*/  LOP3.LUT R4, R7, UR19, R4, 0x96, !PT ;  /* 0x0000001307047c12 */ /* 0x000fe2000f8e9604 */
[----:B------:R-:W-:Y:S01]  /*0750*/  IMAD.HI.U32 R2, R0, -0x326172a9, RZ ;  /* 0xcd9e8d5700027827 */ /* 0x000fe200078e00ff */
[----:B------:R-:W-:Y:S01]  /*0760*/  PRMT R125, R94, 0x7632, R125 ;  /* 0x000076325e7d7816 */ /* 0x000fe2000000007d */
[----:B------:R-:W2:Y:S01]  /*0770*/  LDCU UR14, c[0x0][0x448] ;  /* 0x00008900ff0e77ac */ /* 0x000ea20008000800 */
[----:B------:R-:W-:Y:S01]  /*0780*/  PRMT R124, R61, 0x7632, R124 ;  /* 0x000076323d7c7816 */ /* 0x000fe2000000007c */
[----:B------:R-:W-:Y:S01]  /*0790*/  IMAD R6, R3, -0x2daee0ad, RZ ;  /* 0xd2511f5303067824 */ /* 0x000fe200078e02ff */
[----:B------:R-:W-:Y:S01]  /*07a0*/  LOP3.LUT R2, R5, UR4, R2, 0x96, !PT ;  /* 0x0000000405027c12 */ /* 0x000fe2000f8e9602 */
[----:B------:R-:W-:Y:S01]  /*07b0*/  IMAD R5, R0, -0x326172a9, RZ ;  /* 0xcd9e8d5700057824 */ /* 0x000fe200078e02ff */
[----:B------:R-:W-:Y:S01]  /*07c0*/  UIADD3 UR4, UPT, UPT, UR7, 0x646e171e, URZ ;  /* 0x646e171e07047890 */ /* 0x000fe2000fffe0ff */
[----:B------:R-:W-:Y:S01]  /*07d0*/  IMAD.HI.U32 R0, R4, -0x326172a9, RZ ;  /* 0xcd9e8d5704007827 */ /* 0x000fe200078e00ff */
[----:B------:R-:W-:Y:S01]  /*07e0*/  PRMT R123, R93, 0x7632, R123 ;  /* 0x000076325d7b7816 */ /* 0x000fe2000000007b */
[----:B------:R-:W3:Y:S01]  /*07f0*/  LDCU.64 UR12, c[0x0][0x408] ;  /* 0x00008100ff0c77ac */ /* 0x000ee20008000a00 */
[----:B------:R-:W-:Y:S01]  /*0800*/  PRMT R122, R60, 0x7632, R122 ;  /* 0x000076323c7a7816 */ /* 0x000fe2000000007a */
[----:B------:R-:W-:Y:S01]  /*0810*/  IMAD.HI.U32 R3, R2, -0x2daee0ad, RZ ;  /* 0xd2511f5302037827 */ /* 0x000fe200078e00ff */
[----:B------:R-:W-:-:S02]  /*0820*/  LOP3.LUT R0, R5, UR20, R0, 0x96, !PT ;  /* 0x0000001405007c12 */ /* 0x000fc4000f8e9600 */
[----:B------:R-:W-:Y:S01]  /*0830*/  PRMT R121, R92, 0x7632, R121 ;  /* 0x000076325c797816 */ /* 0x000fe20000000079 */
[----:B------:R-:W-:Y:S01]  /*0840*/  IMAD R7, R2, -0x2daee0ad, RZ ;  /* 0xd2511f5302077824 */ /* 0x000fe200078e02ff */
[----:B------:R-:W-:Y:S01]  /*0850*/  LOP3.LUT R3, R6, UR4, R3, 0x96, !PT ;  /* 0x0000000406037c12 */ /* 0x000fe2000f8e9603 */
[----:B------:R-:W-:Y:S01]  /*0860*/  IMAD.HI.U32 R6, R0, -0x2daee0ad, RZ ;  /* 0xd2511f5300067827 */ /* 0x000fe200078e00ff */
[----:B------:R-:W-:Y:S01]  /*0870*/  UIADD3 UR4, UPT, UPT, UR6, -0xe443238, URZ ;  /* 0xf1bbcdc806047890 */ /* 0x000fe2000fffe0ff */
[----:B------:R-:W-:Y:S02]  /*0880*/  PRMT R120, R67, 0x7632, R120 ;  /* 0x0000763243787816 */ /* 0x000fe40000000078 */
        /* <DEDUP_REMOVED lines=13> */
[----:B------:R-:W-:Y:S01]  /*0960*/  UIADD3 UR4, UPT, UPT, UR7, -0x695add53, URZ ;  /* 0x96a522ad07047890 */ /* 0x000fe2000fffe0ff */
[----:B------:R-:W-:-:S02]  /*0970*/  PRMT R115, R89, 0x7632, R115 ;  /* 0x0000763259737816 */ /* 0x000fc40000000073 */
[----:B------:R-:W-:Y:S01]  /*0980*/  IMAD R2, R2, -0x2daee0ad, RZ ;  /* 0xd2511f5302027824 */ /* 0x000fe200078e02ff */
[----:B------:R-:W-:Y:S01]  /*0990*/  LOP3.LUT R0, R5, UR5, R0, 0x96, !PT ;  /* 0x0000000505007c12 */ /* 0x000fe2000f8e9600 */
[----:B------:R-:W-:Y:S01]  /*09a0*/  IMAD.HI.U32 R19, R146, -0x2daee0ad, RZ ;  /* 0xd2511f5392137827 */ /* 0x000fe200078e00ff */
[----:B------:R-:W-:Y:S02]  /*09b0*/  PRMT R114, R64, 0x7632, R114 ;  /* 0x0000763240727816 */ /* 0x000fe40000000072 */
[----:B------:R-:W-:Y:S01]  /*09c0*/  PRMT R113, R88, 0x7632, R113 ;  /* 0x0000763258717816 */ /* 0x000fe20000000071 */
[----:B------:R-:W-:Y:S01]  /*09d0*/  IMAD R3, R6, -0x326172a9, RZ ;  /* 0xcd9e8d5706037824 */ /* 0x000fe200078e02ff */
[----:B------:R-:W-:Y:S01]  /*09e0*/  LOP3.LUT R19, R2, UR4, R19, 0x96, !PT ;  /* 0x0000000402137c12 */ /* 0x000fe2000f8e9613 */
[----:B------:R-:W-:-:S04]  /*09f0*/  IMAD.HI.U32 R18, R0, -0x326172a9, RZ ;  /* 0xcd9e8d5700127827 */ /* 0x000fc800078e00ff */
[----:B------:R-:W-:Y:S01]  /*0a00*/  HFMA2 R2, -RZ, RZ, 0, 0 ;  /* 0x00000000ff027431 */ /* 0x000fe200000001ff */
[----:B------:R-:W-:Y:S01]  /*0a10*/  PRMT R112, R71, 0x7632, R112 ;  /* 0x0000763247707816 */ /* 0x000fe20000000070 */
[----:B------:R-:W4:Y:S01]  /*0a20*/  LDCU.64 UR4, c[0x0][0x3a0] ;  /* 0x00007400ff0477ac */ /* 0x000f220008000a00 */
[----:B------:R-:W-:Y:S01]  /*0a30*/  PRMT R17, R87, 0x7632, R17 ;  /* 0x0000763257117816 */ /* 0x000fe20000000011 */
[----:B------:R-:W-:Y:S01]  /*0a40*/  IMAD R146, R146, -0x2daee0ad, RZ ;  /* 0xd2511f5392927824 */ /* 0x000fe200078e02ff */
[----:B------:R-:W-:Y:S01]  /*0a50*/  LOP3.LUT R18, R3, UR23, R18, 0x96, !PT ;  /* 0x0000001703127c12 */ /* 0x000fe2000f8e9612 */
[----:B------:R-:W-:Y:S01]  /*0a60*/  IMAD R0, R0, -0x326172a9, RZ ;  /* 0xcd9e8d5700007824 */ /* 0x000fe200078e02ff */
        /* <DEDUP_REMOVED lines=14> */
.L_x_16054:
[----:B------:R-:W0:Y:S08]  /*0b50*/  LDC.64 R20, c[0x0][0x3f0] ;  /* 0x0000fc00ff147b82 */ /* 0x000e300000000a00 */
[----:B------:R-:W1:Y:S01]  /*0b60*/  LDC R144, c[0x0][0x388] ;  /* 0x0000e200ff907b82 */ /* 0x000e620000000800 */
[----:B0-----:R-:W-:-:S05]  /*0b70*/  IMAD.WIDE R20, R131, 0x4, R20 ;  /* 0x0000000483147825 */ /* 0x001fca00078e0214 */
[----:B------:R-:W2:Y:S01]  /*0b80*/  LDG.E R143, desc[UR8][R20.64] ;  /* 0x00000008148f7981 */ /* 0x000ea2000c1e1900 */
[----:B------:R-:W-:Y:S01]  /*0b90*/  IMAD.MOV.U32 R97, RZ, RZ, RZ ;  /* 0x000000ffff617224 */ /* 0x000fe200078e00ff */
        /* <DEDUP_REMOVED lines=26> */
[----:B------:R-:W-:Y:S01]  /*0d40*/  BSSY.RECONVERGENT B1, `(.L_x_15480) ;  /* 0x0000589000017945 */ /* 0x000fe20003800200 */
[----:B------:R-:W-:Y:S01]  /*0d50*/  IADD3 R141, PT, PT, R141, -0x4498517b, RZ ;  /* 0xbb67ae858d8d7810 */ /* 0x000fe20007ffe0ff */
[----:B------:R-:W-:Y:S01]  /*0d60*/  VIADD R140, R140, 0x3c6ef372 ;  /* 0x3c6ef3728c8c7836 */ /* 0x000fe20000000000 */
[----:B------:R-:W-:Y:S01]  /*0d70*/  IADD3 R138, PT, PT, R138, -0x24c28bd8, RZ ;  /* 0xdb3d74288a8a7810 */ /* 0x000fe20007ffe0ff */
[----:B------:R-:W-:Y:S01]  /*0d80*/  VIADD R139, R139, 0x96a522ad ;  /* 0x96a522ad8b8b7836 */ /* 0x000fe20000000000 */
[----:B------:R-:W-:Y:S01]  /*0d90*/  IADD3 R135, PT, PT, R135, -0xe443238, RZ ;  /* 0xf1bbcdc887877810 */ /* 0x000fe20007ffe0ff */
[----:B------:R-:W-:Y:S01]  /*0da0*/  VIADD R137, R137, 0x1715609d ;  /* 0x1715609d89897836 */ /* 0x000fe20000000000 */
[----:B------:R-:W-:Y:S01]  /*0db0*/  LEA.HI.SX32 R96, R25, R132, 0x1d ;  /* 0x0000008419607211 */ /* 0x000fe200078feaff */
[----:B------:R-:W-:-:S02]  /*0dc0*/  VIADD R136, R136, 0x646e171e ;  /* 0x646e171e88887836 */ /* 0x000fc40000000000 */
[----:B------:R-:W-:Y:S02]  /*0dd0*/  VIADD R134, R134, 0x32370b8f ;  /* 0x32370b8f86867836 */ /* 0x000fe40000000000 */
[----:B------:R-:W-:Y:S01]  /*0de0*/  VIADD R133, R133, 0xdaa66d2b ;  /* 0xdaa66d2b85857836 */ /* 0x000fe20000000000 */
[----:B--2---:R-:W-:Y:S02]  /*0df0*/  PRMT R26, R55, 0x7632, R26 ;  /* 0x00007632371a7816 */ /* 0x004fe4000000001a */
[----:B------:R-:W-:Y:S02]  /*0e00*/  PRMT R27, R54, 0x7632, R27 ;  /* 0x00007632361b7816 */ /* 0x000fe4000000001b */
[----:B------:R-:W-:Y:S02]  /*0e10*/  PRMT R29, R53, 0x7632, R29 ;  /* 0x00007632351d7816 */ /* 0x000fe4000000001d */
[----:B------:R-:W-:Y:S01]  /*0e20*/  PRMT R30, R52, 0x7632, R30 ;  /* 0x00007632341e7816 */ /* 0x000fe2000000001e */
[----:B0-----:R-:W-:Y:S06]  /*0e30*/  @!P0 BRA `(.L_x_15481) ;  /* 0x0000002c003c8947 */ /* 0x001fec0003800000 */
[----:B------:R-:W0:Y:S02]  /*0e40*/  LDC.64 R20, c[0x0][0x3a0] ;  /* 0x0000e800ff147b82 */ /* 0x000e240000000a00 */
        /* <DEDUP_REMOVED lines=24> */
.L_x_15486:
        /* <DEDUP_REMOVED lines=13> */
.L_x_15488:
[----:B------:R-:W-:Y:S05]  /*10a0*/  BSYNC.RECONVERGENT B4 ;  /* 0x0000000000047941 */ /* 0x000fea0003800200 */
.L_x_15487:
[----:B------:R-:W-:Y:S01]  /*10b0*/  IMAD.WIDE.U32 R18, R130, -0x326172a9, RZ ;  /* 0xcd9e8d5782127825 */ /* 0x000fe200078e00ff */
[----:B------:R-:W-:-:S04]  /*10c0*/  LOP3.LUT R20, R2, UR7, R23, 0x96, !PT ;  /* 0x0000000702147c12 */ /* 0x000fc8000f8e9617 */
        /* <DEDUP_REMOVED lines=8> */
[----:B------:R-:W-:Y:S01]  /*1150*/  LOP3.LUT R24, R140, R20, R19, 0x96, !PT ;  /* 0x000000148c187212 */ /* 0x000fe200078e9613 */
[----:B------:R-:W-:-:S04]  /*1160*/  IMAD.WIDE.U32 R20, R21, -0x326172a9, RZ ;  /* 0xcd9e8d5715147825 */ /* 0x000fc800078e00ff */
[----:B------:R-:W-:Y:S01]  /*1170*/  IMAD.WIDE.U32 R24, R24, -0x2daee0ad, RZ ;  /* 0xd2511f5318187825 */ /* 0x000fe200078e00ff */
[----:B------:R-:W-:-:S04]  /*1180*/  LOP3.LUT R23, R133, R18, R21, 0x96, !PT ;  /* 0x0000001285177212 */ /* 0x000fc800078e9615 */
        /* <DEDUP_REMOVED lines=23> */
[----:B------:R-:W-:Y:S02]  /*1300*/  LOP3.LUT R18, R18, UR23, R25, 0x96, !PT ;  /* 0x0000001712127c12 */ /* 0x000fe4000f8e9619 */
[----:B------:R-:W-:Y:S01]  /*1310*/  MOV R0, R24 ;  /* 0x0000001800007202 */ /* 0x000fe20000000f00 */
[----:B------:R-:W-:Y:S01]  /*1320*/  IMAD.MOV.U32 R26, RZ, RZ, R20 ;  /* 0x000000ffff1a7224 */ /* 0x000fe200078e0014 */
[----:B------:R-:W-:Y:S01]  /*1330*/  LOP3.LUT R19, R139, R22, R21, 0x96, !PT ;  /* 0x000000168b137212 */ /* 0x000fe200078e9615 */
[----:B------:R-:W-:Y:S02]  /*1340*/  HFMA2 R22, -RZ, RZ, 0, 0 ;  /* 0x00000000ff167431 */ /* 0x000fe400000001ff */
[----:B------:R-:W-:-:S07]  /*1350*/  IMAD.MOV.U32 R20, RZ, RZ, R146 ;  /* 0x000000ffff147224 */ /* 0x000fce00078e0092 */
.L_x_15485:
[----:B------:R-:W-:Y:S05]  /*1360*/  BSYNC.RECONVERGENT B3 ;  /* 0x0000000000037941 */ /* 0x000fea0003800200 */
.L_x_15484:
        /* <DEDUP_REMOVED lines=9> */
[----:B-----5:R-:W-:-:S07]  /*1400*/  FADD.FTZ R48, R48, R21 ;  /* 0x0000001530307221 */ /* 0x020fce0000010000 */
.L_x_15483:
[----:B------:R-:W-:Y:S05]  /*1410*/  BSYNC.RECONVERGENT B2 ;  /* 0x0000000000027941 */ /* 0x000fea0003800200 */
.L_x_15482:
        /* <DEDUP_REMOVED lines=20> */
.L_x_15493:
        /* <DEDUP_REMOVED lines=13> */
.L_x_15495:
[----:B------:R-:W-:Y:S05]  /*1630*/  BSYNC.RECONVERGENT B4 ;  /* 0x0000000000047941 */ /* 0x000fea0003800200 */
.L_x_15494:
        /* <DEDUP_REMOVED lines=39> */
[----:B------:R-:W-:Y:S02]  /*18b0*/  IMAD.MOV.U32 R27, RZ, RZ, R20 ;  /* 0x000000ffff1b7224 */ /* 0x000fe400078e0014 */
[----:B------:R-:W-:Y:S01]  /*18c0*/  HFMA2 R20, -RZ, RZ, 0, 0 ;  /* 0x00000000ff147431 */ /* 0x000fe200000001ff */
[----:B------:R-:W-:Y:S01]  /*18d0*/  LOP3.LUT R19, R139, R22, R21, 0x96, !PT ;  /* 0x000000168b137212 */ /* 0x000fe200078e9615 */
[----:B------:R-:W-:-:S07]  /*18e0*/  IMAD.MOV.U32 R21, RZ, RZ, R26 ;  /* 0x000000ffff157224 */ /* 0x000fce00078e001a */
.L_x_15492:
[----:B------:R-:W-:Y:S05]  /*18f0*/  BSYNC.RECONVERGENT B3 ;  /* 0x0000000000037941 */ /* 0x000fea0003800200 */
.L_x_15491:
        /* <DEDUP_REMOVED lines=11> */
.L_x_15490:
[----:B------:R-:W-:Y:S05]  /*19b0*/  BSYNC.RECONVERGENT B2 ;  /* 0x0000000000027941 */ /* 0x000fea0003800200 */
.L_x_15489:
        /* <DEDUP_REMOVED lines=20> */
.L_x_15500:
        /* <DEDUP_REMOVED lines=13> */
.L_x_15502:
[----:B------:R-:W-:Y:S05]  /*1bd0*/  BSYNC.RECONVERGENT B4 ;  /* 0x0000000000047941 */ /* 0x000fea0003800200 */
.L_x_15501:
        /* <DEDUP_REMOVED lines=43> */
.L_x_15499:
[----:B------:R-:W-:Y:S05]  /*1e90*/  BSYNC.RECONVERGENT B3 ;  /* 0x0000000000037941 */ /* 0x000fea0003800200 */
.L_x_15498:
        /* <DEDUP_REMOVED lines=10> */
.L_x_15497:
[----:B------:R-:W-:Y:S05]  /*1f40*/  BSYNC.RECONVERGENT B2 ;  /* 0x0000000000027941 */ /* 0x000fea0003800200 */
.L_x_15496:
        /* <DEDUP_REMOVED lines=20> */
.L_x_15507:
        /* <DEDUP_REMOVED lines=13> */
.L_x_15509:
[----:B------:R-:W-:Y:S05]  /*2160*/  BSYNC.RECONVERGENT B4 ;  /* 0x0000000000047941 */ /* 0x000fea0003800200 */
.L_x_15508:
        /* <DEDUP_REMOVED lines=43> */
.L_x_15506:
[----:B------:R-:W-:Y:S05]  /*2420*/  BSYNC.RECONVERGENT B3 ;  /* 0x0000000000037941 */ /* 0x000fea0003800200 */
.L_x_15505:
[----:B------:R-:W-:Y:S02]  /*2430*/  PRMT R23, R53, 0x7632, R23 ;  /* 0x0000763235177816 */ /* 0x000fe40000000017 */
        /* <DEDUP_REMOVED lines=10> */
.L_x_15504:
[----:B------:R-:W-:Y:S05]  /*24e0*/  BSYNC.RECONVERGENT B2 ;  /* 0x0000000000027941 */ /* 0x000fea0003800200 */
.L_x_15503:
        /* <DEDUP_REMOVED lines=20> */
.L_x_15514:
        /* <DEDUP_REMOVED lines=13> */
.L_x_15516:
[----:B------:R-:W-:Y:S05]  /*2700*/  BSYNC.RECONVERGENT B4 ;  /* 0x0000000000047941 */ /* 0x000fea0003800200 */
.L_x_15515:
        /* <DEDUP_REMOVED lines=43> */
.L_x_15513:
[----:B------:R-:W-:Y:S05]  /*29c0*/  BSYNC.RECONVERGENT B3 ;  /* 0x0000000000037941 */ /* 0x000fea0003800200 */
.L_x_15512:
        /* <DEDUP_REMOVED lines=10> */
.L_x_15511:
[----:B------:R-:W-:Y:S05]  /*2a70*/  BSYNC.RECONVERGENT B2 ;  /* 0x0000000000027941 */ /* 0x000fea0003800200 */
.L_x_15510:
        /* <DEDUP_REMOVED lines=20> */
.L_x_15521:
        /* <DEDUP_REMOVED lines=13> */
.L_x_15523:
[----:B------:R-:W-:Y:S05]  /*2c90*/  BSYNC.RECONVERGENT B4 ;  /* 0x0000000000047941 */ /* 0x000fea0003800200 */
.L_x_15522:
        /* <DEDUP_REMOVED lines=43> */
.L_x_15520:
[----:B------:R-:W-:Y:S05]  /*2f50*/  BSYNC.RECONVERGENT B3 ;  /* 0x0000000000037941 */ /* 0x000fea0003800200 */
.L_x_15519:
        /* <DEDUP_REMOVED lines=11> */
.L_x_15518:
[----:B------:R-:W-:Y:S05]  /*3010*/  BSYNC.RECONVERGENT B2 ;  /* 0x0000000000027941 */ /* 0x000fea0003800200 */
.L_x_15517:
        /* <DEDUP_REMOVED lines=20> */
.L_x_15528:
        /* <DEDUP_REMOVED lines=13> */
.L_x_15530:
[----:B------:R-:W-:Y:S05]  /*3230*/  BSYNC.RECONVERGENT B4 ;  /* 0x0000000000047941 */ /* 0x000fea0003800200 */
.L_x_15529:
        /* <DEDUP_REMOVED lines=43> */
.L_x_15527:
[----:B------:R-:W-:Y:S05]  /*34f0*/  BSYNC.RECONVERGENT B3 ;  /* 0x0000000000037941 */ /* 0x000fea0003800200 */
.L_x_15526:
        /* <DEDUP_REMOVED lines=10> */
.L_x_15525:
[----:B------:R-:W-:Y:S05]  /*35a0*/  BSYNC.RECONVERGENT B2 ;  /* 0x0000000000027941 */ /* 0x000fea0003800200 */
.L_x_15524:
        /* <DEDUP_REMOVED lines=19> */
.L_x_15534:
        /* <DEDUP_REMOVED lines=13> */
.L_x_15536:
[----:B------:R-:W-:Y:S05]  /*37b0*/  BSYNC.RECONVERGENT B3 ;  /* 0x0000000000037941 */ /* 0x000fea0003800200 */
.L_x_15535:
        /* <DEDUP_REMOVED lines=38> */
[----:B------:R-:W-:Y:S02]  /*3a20*/  MOV R0, R22 ;  /* 0x0000001600007202 */ /* 0x000fe40000000f00 */
[----:B------:R-:W-:Y:S01]  /*3a30*/  LOP3.LUT R19, R139, R20, R29, 0x96, !PT ;  /* 0x000000148b137212 */ /* 0x000fe200078e961d */
[----:B------:R-:W-:Y:S02]  /*3a40*/  IMAD.MOV.U32 R20, RZ, RZ, R26 ;  /* 0x000000ffff147224 */ /* 0x000fe400078e001a */
[----:B------:R-:W-:-:S07]  /*3a50*/  IMAD.MOV.U32 R29, RZ, RZ, RZ ;  /* 0x000000ffff1d7224 */ /* 0x000fce00078e00ff */
.L_x_15533:
[----:B------:R-:W-:Y:S05]  /*3a60*/  BSYNC.RECONVERGENT B2 ;  /* 0x0000000000027941 */ /* 0x000fea0003800200 */
.L_x_15532:
[----:B------:R-:W-:Y:S01]  /*3a70*/  HFMA2 R23, -RZ, RZ, 0.1171875, 0 ;  /* 0x2f800000ff177431 */ /* 0x000fe200000001ff */
[----:B------:R-:W-:Y:S02]  /*3a80*/  PRMT R21, R55, 0x7632, R21 ;  /* 0x0000763237157816 */ /* 0x000fe40000000015 */
        /* <DEDUP_REMOVED lines=8> */
[----:B-----5:R-:W-:Y:S01]  /*3b10*/  FADD.FTZ R47, R47, R20 ;  /* 0x000000142f2f7221 */ /* 0x020fe20000010000 */
[----:B------:R-:W-:Y:S06]  /*3b20*/  BRA `(.L_x_15531) ;  /* 0x0000002800a87947 */ /* 0x000fec0003800000 */
.L_x_15481:
        /* <DEDUP_REMOVED lines=21> */
.L_x_15541:
        /* <DEDUP_REMOVED lines=13> */
.L_x_15543:
[----:B------:R-:W-:Y:S05]  /*3d50*/  BSYNC.RECONVERGENT B4 ;  /* 0x0000000000047941 */ /* 0x000fea0003800200 */
.L_x_15542:
        /* <DEDUP_REMOVED lines=43> */
.L_x_15540:
[----:B------:R-:W-:Y:S05]  /*4010*/  BSYNC.RECONVERGENT B3 ;  /* 0x0000000000037941 */ /* 0x000fea0003800200 */
.L_x_15539:
        /* <DEDUP_REMOVED lines=9> */
.L_x_15538:
[----:B------:R-:W-:Y:S05]  /*40b0*/  BSYNC.RECONVERGENT B2 ;  /* 0x0000000000027941 */ /* 0x000fea0003800200 */
.L_x_15537:
        /* <DEDUP_REMOVED lines=17> */
.L_x_15548:
        /* <DEDUP_REMOVED lines=13> */
.L_x_15550:
[----:B------:R-:W-:Y:S05]  /*42a0*/  BSYNC.RECONVERGENT B4 ;  /* 0x0000000000047941 */ /* 0x000fea0003800200 */
.L_x_15549:
        /* <DEDUP_REMOVED lines=40> */
[----:B------:R-:W-:Y:S02]  /*4530*/  HFMA2 R21, -RZ, RZ, 0, 0 ;  /* 0x00000000ff157431 */ /* 0x000fe400000001ff */
[----:B------:R-:W-:Y:S02]  /*4540*/  IMAD.MOV.U32 R22, RZ, RZ, R28 ;  /* 0x000000ffff167224 */ /* 0x000fe400078e001c */
[----:B------:R-:W-:-:S07]  /*4550*/  IMAD.MOV.U32 R28, RZ, RZ, R20 ;  /* 0x000000ffff1c7224 */ /* 0x000fce00078e0014 */
.L_x_15547:
[----:B------:R-:W-:Y:S05]  /*4560*/  BSYNC.RECONVERGENT B3 ;  /* 0x0000000000037941 */ /* 0x000fea0003800200 */
.L_x_15546:
        /* <DEDUP_REMOVED lines=9> */
.L_x_15545:
[----:B------:R-:W-:Y:S05]  /*4600*/  BSYNC.RECONVERGENT B2 ;  /* 0x0000000000027941 */ /* 0x000fea0003800200 */
.L_x_15544:
        /* <DEDUP_REMOVED lines=17> */
.L_x_15555:
        /* <DEDUP_REMOVED lines=13> */
.L_x_15557:
[----:B------:R-:W-:Y:S05]  /*47f0*/  BSYNC.RECONVERGENT B4 ;  /* 0x0000000000047941 */ /* 0x000fea0003800200 */
.L_x_15556:
        /* <DEDUP_REMOVED lines=41> */
[----:B------:R-:W-:Y:S02]  /*4a90*/  IMAD.MOV.U32 R28, RZ, RZ, R20 ;  /* 0x000000ffff1c7224 */ /* 0x000fe400078e0014 */
[----:B------:R-:W-:-:S07]  /*4aa0*/  HFMA2 R20, -RZ, RZ, 0, 0 ;  /* 0x00000000ff147431 */ /* 0x000fce00000001ff */
.L_x_15554:
[----:B------:R-:W-:Y:S05]  /*4ab0*/  BSYNC.RECONVERGENT B3 ;  /* 0x0000000000037941 */ /* 0x000fea0003800200 */
.L_x_15553:
        /* <DEDUP_REMOVED lines=9> */
.L_x_15552:
[----:B------:R-:W-:Y:S05]  /*4b50*/  BSYNC.RECONVERGENT B2 ;  /* 0x0000000000027941 */ /* 0x000fea0003800200 */
.L_x_15551:
        /* <DEDUP_REMOVED lines=17> */
.L_x_15562:
        /* <DEDUP_REMOVED lines=13> */
.L_x_15564:
[----:B------:R-:W-:Y:S05]  /*4d40*/  BSYNC.RECONVERGENT B4 ;  /* 0x0000000000047941 */ /* 0x000fea0003800200 */
.L_x_15563:
        /* <DEDUP_REMOVED lines=43> */
.L_x_15561:
[----:B------:R-:W-:Y:S05]  /*5000*/  BSYNC.RECONVERGENT B3 ;  /* 0x0000000000037941 */ /* 0x000fea0003800200 */
.L_x_15560:
        /* <DEDUP_REMOVED lines=9> */
.L_x_15559:
[----:B------:R-:W-:Y:S05]  /*50a0*/  BSYNC.RECONVERGENT B2 ;  /* 0x0000000000027941 */ /* 0x000fea0003800200 */
.L_x_15558:
        /* <DEDUP_REMOVED lines=17> */
.L_x_15569:
        /* <DEDUP_REMOVED lines=13> */
.L_x_15571:
[----:B------:R-:W-:Y:S05]  /*5290*/  BSYNC.RECONVERGENT B4 ;  /* 0x0000000000047941 */ /* 0x000fea0003800200 */
.L_x_15570:
        /* <DEDUP_REMOVED lines=43> */
.L_x_15568:
[----:B------:R-:W-:Y:S05]  /*5550*/  BSYNC.RECONVERGENT B3 ;  /* 0x0000000000037941 */ /* 0x000fea0003800200 */
.L_x_15567:
        /* <DEDUP_REMOVED lines=9> */
.L_x_15566:
[----:B------:R-:W-:Y:S05]  /*55f0*/  BSYNC.RECONVERGENT B2 ;  /* 0x0000000000027941 */ /* 0x000fea0003800200 */
.L_x_15565:
        /* <DEDUP_REMOVED lines=17> */
.L_x_15576:
        /* <DEDUP_REMOVED lines=13> */
.L_x_15578:
[----:B------:R-:W-:Y:S05]  /*57e0*/  BSYNC.RECONVERGENT B4 ;  /* 0x0000000000047941 */ /* 0x000fea0003800200 */
.L_x_15577:
        /* <DEDUP_REMOVED lines=43> */
.L_x_15575:
[----:B------:R-:W-:Y:S05]  /*5aa0*/  BSYNC.RECONVERGENT B3 ;  /* 0x0000000000037941 */ /* 0x000fea0003800200 */
.L_x_15574:
        /* <DEDUP_REMOVED lines=9> */
.L_x_15573:
[----:B------:R-:W-:Y:S05]  /*5b40*/  BSYNC.RECONVERGENT B2 ;  /* 0x0000000000027941 */ /* 0x000fea0003800200 */
.L_x_15572:
        /* <DEDUP_REMOVED lines=17> */
.L_x_15583:
        /* <DEDUP_REMOVED lines=13> */
.L_x_15585:
[----:B------:R-:W-:Y:S05]  /*5d30*/  BSYNC.RECONVERGENT B4 ;  /* 0x0000000000047941 */ /* 0x000fea0003800200 */
.L_x_15584:
        /* <DEDUP_REMOVED lines=43> */
.L_x_15582:
[----:B------:R-:W-:Y:S05]  /*5ff0*/  BSYNC.RECONVERGENT B3 ;  /* 0x0000000000037941 */ /* 0x000fea0003800200 */
.L_x_15581:
        /* <DEDUP_REMOVED lines=9> */
.L_x_15580:
[----:B------:R-:W-:Y:S05]  /*6090*/  BSYNC.RECONVERGENT B2 ;  /* 0x0000000000027941 */ /* 0x000fea0003800200 */
.L_x_15579:
        /* <DEDUP_REMOVED lines=16> */
.L_x_15588:
        /* <DEDUP_REMOVED lines=13> */
.L_x_15590:
[----:B------:R-:W-:Y:S05]  /*6270*/  BSYNC.RECONVERGENT B3 ;  /* 0x0000000000037941 */ /* 0x000fea0003800200 */
.L_x_15589:
[----:B------:R-:W-:Y:S01]  /*6280*/  IMAD.WIDE.U32 R18, R130, -0x326172a9, RZ ;  /* 0xcd9e8d5782127825 */ /* 0x000fe200078e00ff */
[----:B------:R-:W-:-:S03]  /*6290*/  LOP3.LUT R20, R2, UR7, R23, 0x96, !PT ;  /* 0x0000000702147c12 */ /* 0x000fc6000f8e9617 */
[----:B------:R-:W-:Y:S01]  /*62a0*/  HFMA2 R29, -RZ, RZ, 0, 0 ;  /* 0x00000000ff1d7431 */ /* 0x000fe200000001ff */
        /* <DEDUP_REMOVED lines=39> */
[----:B------:R-:W-:-:S07]  /*6520*/  IMAD.MOV.U32 R28, RZ, RZ, R20 ;  /* 0x000000ffff1c7224 */ /* 0x000fce00078e0014 */
.L_x_15587:
[----:B------:R-:W-:Y:S05]  /*6530*/  BSYNC.RECONVERGENT B2 ;  /* 0x0000000000027941 */ /* 0x000fea0003800200 */
.L_x_15586:
        /* <DEDUP_REMOVED lines=9> */
.L_x_15531:
[----:B------:R-:W-:Y:S05]  /*65d0*/  BSYNC.RECONVERGENT B1 ;  /* 0x0000000000017941 */ /* 0x000fea0003800200 */
.L_x_15480:
[----:B------:R-:W0:Y:S01]  /*65e0*/  LDC.64 R148, c[0x0][0x3a8] ;  /* 0x0000ea00ff947b82 */ /* 0x000e220000000a00 */
[----:B------:R-:W-:Y:S01]  /*65f0*/  BSSY.RECONVERGENT B1, `(.L_x_15591) ;  /* 0x0000019000017945 */ /* 0x000fe20003800200 */
[----:B0-----:R-:W-:-:S05]  /*6600*/  IMAD.WIDE.U32 R20, R96, 0x20, R148 ;  /* 0x0000002060147825 */ /* 0x001fca00078e0094 */
[----:B-----5:R0:W-:Y:S04]  /*6610*/  STG.E.128 desc[UR8][R20.64], R48 ;  /* 0x0000003014007986 */ /* 0x0201e8000c101d08 */
[----:B------:R0:W-:Y:S01]  /*6620*/  STG.E.128 desc[UR8][R20.64+0x10], R44 ;  /* 0x0000102c14007986 */ /* 0x0001e2000c101d08 */
[----:B------:R-:W-:Y:S05]  /*6630*/  @!P1 BRA `(.L_x_15592) ;  /* 0x0000000000509947 */ /* 0x000fea0003800000 */
[----:B------:R-:W-:Y:S01]  /*6640*/  SHF.L.U32 R23, R110, 0x10, RZ ;  /* 0x000000106e177819 */ /* 0x000fe200000006ff */
[----:B0-----:R-:W0:Y:S01]  /*6650*/  LDC.64 R20, c[0x0][0x3b0] ;  /* 0x0000ec00ff147b82 */ /* 0x001e220000000a00 */
        /* <DEDUP_REMOVED lines=18> */
.L_x_15592:
[----:B------:R-:W-:Y:S05]  /*6780*/  BSYNC.RECONVERGENT B1 ;  /* 0x0000000000017941 */ /* 0x000fea0003800200 */
.L_x_15591:
[----:B------:R-:W-:Y:S04]  /*6790*/  BSSY.RECONVERGENT B1, `(.L_x_15593) ;  /* 0x0000006000017945 */ /* 0x000fe80003800200 */
[----:B------:R-:W-:Y:S05]  /*67a0*/  @!P1 BRA `(.L_x_15594) ;  /* 0x0000000000109947 */ /* 0x000fea0003800000 */
[----:B01----:R-:W0:Y:S01]  /*67b0*/  LDC.64 R20, c[0x0][0x390] ;  /* 0x0000e400ff147b82 */ /* 0x003e220000000a00 */
[----:B------:R-:W-:-:S04]  /*67c0*/  VIADD R23, R97, 0x20 ;  /* 0x0000002061177836 */ /* 0x000fc80000000000 */
[----:B0-----:R-:W-:-:S05]  /*67d0*/  IMAD.WIDE.U32 R20, R23, 0x10, R20 ;  /* 0x0000001017147825 */ /* 0x001fca00078e0014 */
[----:B------:R2:W5:Y:S02]  /*67e0*/  LDG.E.128 R52, desc[UR8][R20.64] ;  /* 0x0000000814347981 */ /* 0x000564000c1e1d00 */
.L_x_15594:
[----:B------:R-:W-:Y:S05]  /*67f0*/  BSYNC.RECONVERGENT B1 ;  /* 0x0000000000017941 */ /* 0x000fea0003800200 */
.L_x_15593:
[----:B------:R-:W-:Y:S04]  /*6800*/  BSSY.RECONVERGENT B1, `(.L_x_15595) ;  /* 0x000057b000017945 */ /* 0x000fe80003800200 */
[----:B------:R-:W-:Y:S05]  /*6810*/  @!P0 BRA `(.L_x_15596) ;  /* 0x0000002c00308947 */ /* 0x000fea0003800000 */
[----:B012---:R-:W0:Y:S01]  /*6820*/  LDC.64 R20, c[0x0][0x3a0] ;  /* 0x0000e800ff147b82 */ /* 0x007e220000000a00 */
[----:B------:R-:W-:-:S04]  /*6830*/  VIADD R23, R96, 0x20 ;  /* 0x0000002060177836 */ /* 0x000fc80000000000 */
        /* <DEDUP_REMOVED lines=24> */
.L_x_15601:
        /* <DEDUP_REMOVED lines=13> */
.L_x_15603:
[----:B------:R-:W-:Y:S05]  /*6a90*/  BSYNC.RECONVERGENT B4 ;  /* 0x0000000000047941 */ /* 0x000fea0003800200 */
.L_x_15602:
        /* <DEDUP_REMOVED lines=37> */
[----:B------:R-:W-:Y:S02]  /*6cf0*/  MOV R0, R22 ;  /* 0x0000001600007202 */ /* 0x000fe40000000f00 */
[----:B------:R-:W-:Y:S01]  /*6d00*/  LOP3.LUT R18, R18, UR23, R23, 0x96, !PT ;  /* 0x0000001712127c12 */ /* 0x000fe2000f8e9617 */
[----:B------:R-:W-:Y:S01]  /*6d10*/  IMAD.MOV.U32 R22, RZ, RZ, RZ ;  /* 0x000000ffff167224 */ /* 0x000fe200078e00ff */
[----:B------:R-:W-:Y:S01]  /*6d20*/  LOP3.LUT R19, R139, R20, R27, 0x96, !PT ;  /* 0x000000148b137212 */ /* 0x000fe200078e961b */
[----:B------:R-:W-:-:S07]  /*6d30*/  IMAD.MOV.U32 R20, RZ, RZ, R28 ;  /* 0x000000ffff147224 */ /* 0x000fce00078e001c */
.L_x_15600:
[----:B------:R-:W-:Y:S05]  /*6d40*/  BSYNC.RECONVERGENT B3 ;  /* 0x0000000000037941 */ /* 0x000fea0003800200 */
.L_x_15599:
        /* <DEDUP_REMOVED lines=10> */
.L_x_15598:
[----:B------:R-:W-:Y:S05]  /*6df0*/  BSYNC.RECONVERGENT B2 ;  /* 0x0000000000027941 */ /* 0x000fea0003800200 */
.L_x_15597:
        /* <DEDUP_REMOVED lines=20> */
.L_x_15608:
        /* <DEDUP_REMOVED lines=13> */
.L_x_15610:
[----:B------:R-:W-:Y:S05]  /*7010*/  BSYNC.RECONVERGENT B4 ;  /* 0x0000000000047941 */ /* 0x000fea0003800200 */
.L_x_15609:
        /* <DEDUP_REMOVED lines=38> */
[----:B------:R-:W-:Y:S01]  /*7280*/  IMAD.MOV.U32 R0, RZ, RZ, R24 ;  /* 0x000000ffff007224 */ /* 0x000fe200078e0018 */
[----:B------:R-:W-:Y:S01]  /*7290*/  LOP3.LUT R19, R139, R22, R21, 0x96, !PT ;  /* 0x000000168b137212 */ /* 0x000fe200078e9615 */
[----:B------:R-:W-:Y:S01]  /*72a0*/  IMAD.MOV.U32 R21, RZ, RZ, R26 ;  /* 0x000000ffff157224 */ /* 0x000fe200078e001a */
[----:B------:R-:W-:Y:S01]  /*72b0*/  MOV R28, R20 ;  /* 0x00000014001c7202 */ /* 0x000fe20000000f00 */
[----:B------:R-:W-:-:S07]  /*72c0*/  IMAD.MOV.U32 R20, RZ, RZ, RZ ;  /* 0x000000ffff147224 */ /* 0x000fce00078e00ff */
.L_x_15607:
[----:B------:R-:W-:Y:S05]  /*72d0*/  BSYNC.RECONVERGENT B3 ;  /* 0x0000000000037941 */ /* 0x000fea0003800200 */
.L_x_15606:
        /* <DEDUP_REMOVED lines=11> */
.L_x_15605:
[----:B------:R-:W-:Y:S05]  /*7390*/  BSYNC.RECONVERGENT B2 ;  /* 0x0000000000027941 */ /* 0x000fea0003800200 */
.L_x_15604:
        /* <DEDUP_REMOVED lines=20> */
.L_x_15615:
        /* <DEDUP_REMOVED lines=13> */
.L_x_15617:
[----:B------:R-:W-:Y:S05]  /*75b0*/  BSYNC.RECONVERGENT B4 ;  /* 0x0000000000047941 */ /* 0x000fea0003800200 */
.L_x_15616:
        /* <DEDUP_REMOVED lines=38> */
[----:B------:R-:W-:-:S03]  /*7820*/  LOP3.LUT R18, R18, UR23, R23, 0x96, !PT ;  /* 0x0000001712127c12 */ /* 0x000fc6000f8e9617 */
[----:B------:R-:W-:Y:S01]  /*7830*/  IMAD.MOV.U32 R0, RZ, RZ, R22 ;  /* 0x000000ffff007224 */ /* 0x000fe200078e0016 */
[----:B------:R-:W-:Y:S02]  /*7840*/  LOP3.LUT R19, R139, R20, R27, 0x96, !PT ;  /* 0x000000148b137212 */ /* 0x000fe400078e961b */
[----:B------:R-:W-:-:S07]  /*7850*/  MOV R22, R28 ;  /* 0x0000001c00167202 */ /* 0x000fce0000000f00 */
.L_x_15614:
[----:B------:R-:W-:Y:S05]  /*7860*/  BSYNC.RECONVERGENT B3 ;  /* 0x0000000000037941 */ /* 0x000fea0003800200 */
.L_x_15613:
        /* <DEDUP_REMOVED lines=10> */
.L_x_15612:
[----:B------:R-:W-:Y:S05]  /*7910*/  BSYNC.RECONVERGENT B2 ;  /* 0x0000000000027941 */ /* 0x000fea0003800200 */
.L_x_15611:
        /* <DEDUP_REMOVED lines=20> */
.L_x_15622:
        /* <DEDUP_REMOVED lines=13> */
.L_x_15624:
[----:B------:R-:W-:Y:S05]  /*7b30*/  BSYNC.RECONVERGENT B4 ;  /* 0x0000000000047941 */ /* 0x000fea0003800200 */
.L_x_15623:
        /* <DEDUP_REMOVED lines=43> */
.L_x_15621:
[----:B------:R-:W-:Y:S05]  /*7df0*/  BSYNC.RECONVERGENT B3 ;  /* 0x0000000000037941 */ /* 0x000fea0003800200 */
.L_x_15620:
        /* <DEDUP_REMOVED lines=11> */
.L_x_15619:
[----:B------:R-:W-:Y:S05]  /*7eb0*/  BSYNC.RECONVERGENT B2 ;  /* 0x0000000000027941 */ /* 0x000fea0003800200 */
.L_x_15618:
        /* <DEDUP_REMOVED lines=20> */
.L_x_15629:
        /* <DEDUP_REMOVED lines=13> */
.L_x_15631:
[----:B------:R-:W-:Y:S05]  /*80d0*/  BSYNC.RECONVERGENT B4 ;  /* 0x0000000000047941 */ /* 0x000fea0003800200 */
.L_x_15630:
        /* <DEDUP_REMOVED lines=38> */
[----:B------:R-:W-:-:S03]  /*8340*/  LOP3.LUT R18, R18, UR23, R23, 0x96, !PT ;  /* 0x0000001712127c12 */ /* 0x000fc6000f8e9617 */
[----:B------:R-:W-:Y:S01]  /*8350*/  IMAD.MOV.U32 R0, RZ, RZ, R22 ;  /* 0x000000ffff007224 */ /* 0x000fe200078e0016 */
[----:B------:R-:W-:Y:S01]  /*8360*/  LOP3.LUT R19, R139, R20, R27, 0x96, !PT ;  /* 0x000000148b137212 */ /* 0x000fe200078e961b */
[----:B------:R-:W-:-:S07]  /*8370*/  IMAD.MOV.U32 R22, RZ, RZ, R28 ;  /* 0x000000ffff167224 */ /* 0x000fce00078e001c */
.L_x_15628:
[----:B------:R-:W-:Y:S05]  /*8380*/  BSYNC.RECONVERGENT B3 ;  /* 0x0000000000037941 */ /* 0x000fea0003800200 */
.L_x_15627:
        /* <DEDUP_REMOVED lines=10> */
.L_x_15626:
[----:B------:R-:W-:Y:S05]  /*8430*/  BSYNC.RECONVERGENT B2 ;  /* 0x0000000000027941 */ /* 0x000fea0003800200 */
.L_x_15625:
        /* <DEDUP_REMOVED lines=20> */
.L_x_15636:
        /* <DEDUP_REMOVED lines=13> */
.L_x_15638:
[----:B------:R-:W-:Y:S05]  /*8650*/  BSYNC.RECONVERGENT B4 ;  /* 0x0000000000047941 */ /* 0x000fea0003800200 */
.L_x_15637:
        /* <DEDUP_REMOVED lines=43> */
.L_x_15635:
[----:B------:R-:W-:Y:S05]  /*8910*/  BSYNC.RECONVERGENT B3 ;  /* 0x0000000000037941 */ /* 0x000fea0003800200 */
.L_x_15634:
        /* <DEDUP_REMOVED lines=11> */
.L_x_15633:
[----:B------:R-:W-:Y:S05]  /*89d0*/  BSYNC.RECONVERGENT B2 ;  /* 0x0000000000027941 */ /* 0x000fea0003800200 */
.L_x_15632:
        /* <DEDUP_REMOVED lines=20> */
.L_x_15643:
        /* <DEDUP_REMOVED lines=13> */
.L_x_15645:
[----:B------:R-:W-:Y:S05]  /*8bf0*/  BSYNC.RECONVERGENT B4 ;  /* 0x0000000000047941 */ /* 0x000fea0003800200 */
.L_x_15644:
        /* <DEDUP_REMOVED lines=38> */
[----:B------:R-:W-:Y:S02]  /*8e60*/  MOV R0, R22 ;  /* 0x0000001600007202 */ /* 0x000fe40000000f00 */
[----:B------:R-:W-:Y:S01]  /*8e70*/  LOP3.LUT R18, R18, UR23, R23, 0x96, !PT ;  /* 0x0000001712127c12 */ /* 0x000fe2000f8e9617 */
[----:B------:R-:W-:Y:S01]  /*8e80*/  IMAD.MOV.U32 R22, RZ, RZ, R28 ;  /* 0x000000ffff167224 */ /* 0x000fe200078e001c */
[----:B------:R-:W-:-:S07]  /*8e90*/  LOP3.LUT R19, R139, R20, R27, 0x96, !PT ;  /* 0x000000148b137212 */ /* 0x000fce00078e961b */
.L_x_15642:
[----:B------:R-:W-:Y:S05]  /*8ea0*/  BSYNC.RECONVERGENT B3 ;  /* 0x0000000000037941 */ /* 0x000fea0003800200 */
.L_x_15641:
        /* <DEDUP_REMOVED lines=10> */
.L_x_15640:
[----:B------:R-:W-:Y:S05]  /*8f50*/  BSYNC.RECONVERGENT B2 ;  /* 0x0000000000027941 */ /* 0x000fea0003800200 */
.L_x_15639:
        /* <DEDUP_REMOVED lines=19> */
.L_x_15649:
        /* <DEDUP_REMOVED lines=13> */
.L_x_15651:
[----:B------:R-:W-:Y:S05]  /*9160*/  BSYNC.RECONVERGENT B3 ;  /* 0x0000000000037941 */ /* 0x000fea0003800200 */
.L_x_15650:
        /* <DEDUP_REMOVED lines=40> */
[----:B------:R-:W-:Y:S01]  /*93f0*/  IMAD.MOV.U32 R99, RZ, RZ, RZ ;  /* 0x000000ffff637224 */ /* 0x000fe200078e00ff */
[----:B------:R-:W-:-:S07]  /*9400*/  MOV R20, R26 ;  /* 0x0000001a00147202 */ /* 0x000fce0000000f00 */
.L_x_15648:
[----:B------:R-:W-:Y:S05]  /*9410*/  BSYNC.RECONVERGENT B2 ;  /* 0x0000000000027941 */ /* 0x000fea0003800200 */
.L_x_15647:
        /* <DEDUP_REMOVED lines=12> */
.L_x_15596:
[----:B------:R-:W-:Y:S01]  /*94e0*/  BSSY.RECONVERGENT B2, `(.L_x_15652) ;  /* 0x0000057000027945 */ /* 0x000fe20003800200 */
[----:B------:R-:W-:Y:S02]  /*94f0*/  HFMA2 R40, -RZ, RZ, 0, 0 ;  /* 0x00000000ff287431 */ /* 0x000fe400000001ff */
[----:B------:R-:W-:Y:S02]  /*9500*/  IMAD.MOV.U32 R98, RZ, RZ, R28 ;  /* 0x000000ffff627224 */ /* 0x000fe400078e001c */
[----:B012---:R-:W-:Y:S01]  /*9510*/  IMAD.MOV.U32 R20, RZ, RZ, R29 ;  /* 0x000000ffff147224 */ /* 0x007fe200078e001d */
        /* <DEDUP_REMOVED lines=17> */
.L_x_15656:
        /* <DEDUP_REMOVED lines=13> */
.L_x_15658:
[----:B------:R-:W-:Y:S05]  /*9700*/  BSYNC.RECONVERGENT B4 ;  /* 0x0000000000047941 */ /* 0x000fea0003800200 */
.L_x_15657:
        /* <DEDUP_REMOVED lines=36> */
[----:B------:R-:W-:-:S04]  /*9950*/  IMAD.WIDE.U32 R22, R23, -0x326172a9, RZ ;  /* 0xcd9e8d5717167825 */ /* 0x000fc800078e00ff */
[----:B------:R-:W-:Y:S01]  /*9960*/  IMAD.WIDE.U32 R98, R98, -0x2daee0ad, RZ ;  /* 0xd2511f5362627825 */ /* 0x000fe200078e00ff */
[----:B------:R-:W-:-:S03]  /*9970*/  LOP3.LUT R18, R18, UR23, R23, 0x96, !PT ;  /* 0x0000001712127c12 */ /* 0x000fc6000f8e9617 */
[----:B------:R-:W-:Y:S01]  /*9980*/  IMAD.MOV.U32 R0, RZ, RZ, R22 ;  /* 0x000000ffff007224 */ /* 0x000fe200078e0016 */
[----:B------:R-:W-:Y:S01]  /*9990*/  LOP3.LUT R19, R139, R20, R99, 0x96, !PT ;  /* 0x000000148b137212 */ /* 0x000fe200078e9663 */
[----:B------:R-:W-:-:S07]  /*99a0*/  IMAD.MOV.U32 R20, RZ, RZ, RZ ;  /* 0x000000ffff147224 */ /* 0x000fce00078e00ff */
.L_x_15655:
[----:B------:R-:W-:Y:S05]  /*99b0*/  BSYNC.RECONVERGENT B3 ;  /* 0x0000000000037941 */ /* 0x000fea0003800200 */
.L_x_15654:
        /* <DEDUP_REMOVED lines=9> */
.L_x_15653:
[----:B------:R-:W-:Y:S05]  /*9a50*/  BSYNC.RECONVERGENT B2 ;  /* 0x0000000000027941 */ /* 0x000fea0003800200 */
.L_x_15652:
        /* <DEDUP_REMOVED lines=17> */
.L_x_15663:
        /* <DEDUP_REMOVED lines=13> */
.L_x_15665:
[----:B------:R-:W-:Y:S05]  /*9c40*/  BSYNC.RECONVERGENT B4 ;  /* 0x0000000000047941 */ /* 0x000fea0003800200 */
.L_x_15664:
        /* <DEDUP_REMOVED lines=43> */
.L_x_15662:
[----:B------:R-:W-:Y:S05]  /*9f00*/  BSYNC.RECONVERGENT B3 ;  /* 0x0000000000037941 */ /* 0x000fea0003800200 */
.L_x_15661:
        /* <DEDUP_REMOVED lines=10> */
.L_x_15660:
[----:B------:R-:W-:Y:S05]  /*9fb0*/  BSYNC.RECONVERGENT B2 ;  /* 0x0000000000027941 */ /* 0x000fea0003800200 */
.L_x_15659:
        /* <DEDUP_REMOVED lines=17> */
.L_x_15670:
        /* <DEDUP_REMOVED lines=13> */
.L_x_15672:
[----:B------:R-:W-:Y:S05]  /*a1a0*/  BSYNC.RECONVERGENT B4 ;  /* 0x0000000000047941 */ /* 0x000fea0003800200 */
.L_x_15671:
        /* <DEDUP_REMOVED lines=43> */
.L_x_15669:
[----:B------:R-:W-:Y:S05]  /*a460*/  BSYNC.RECONVERGENT B3 ;  /* 0x0000000000037941 */ /* 0x000fea0003800200 */
.L_x_15668:
        /* <DEDUP_REMOVED lines=9> */
.L_x_15667:
[----:B------:R-:W-:Y:S05]  /*a500*/  BSYNC.RECONVERGENT B2 ;  /* 0x0000000000027941 */ /* 0x000fea0003800200 */
.L_x_15666:
        /* <DEDUP_REMOVED lines=17> */
.L_x_15677:
        /* <DEDUP_REMOVED lines=13> */
.L_x_15679:
[----:B------:R-:W-:Y:S05]  /*a6f0*/  BSYNC.RECONVERGENT B4 ;  /* 0x0000000000047941 */ /* 0x000fea0003800200 */
.L_x_15678:
        /* <DEDUP_REMOVED lines=43> */
.L_x_15676:
[----:B------:R-:W-:Y:S05]  /*a9b0*/  BSYNC.RECONVERGENT B3 ;  /* 0x0000000000037941 */ /* 0x000fea0003800200 */
.L_x_15675:
        /* <DEDUP_REMOVED lines=10> */
.L_x_15674:
[----:B------:R-:W-:Y:S05]  /*aa60*/  BSYNC.RECONVERGENT B2 ;  /* 0x0000000000027941 */ /* 0x000fea0003800200 */
.L_x_15673:
        /* <DEDUP_REMOVED lines=17> */
.L_x_15684:
        /* <DEDUP_REMOVED lines=13> */
.L_x_15686:
[----:B------:R-:W-:Y:S05]  /*ac50*/  BSYNC.RECONVERGENT B4 ;  /* 0x0000000000047941 */ /* 0x000fea0003800200 */
.L_x_15685:
        /* <DEDUP_REMOVED lines=43> */
.L_x_15683:
[----:B------:R-:W-:Y:S05]  /*af10*/  BSYNC.RECONVERGENT B3 ;  /* 0x0000000000037941 */ /* 0x000fea0003800200 */
.L_x_15682:
        /* <DEDUP_REMOVED lines=9> */
.L_x_15681:
[----:B------:R-:W-:Y:S05]  /*afb0*/  BSYNC.RECONVERGENT B2 ;  /* 0x0000000000027941 */ /* 0x000fea0003800200 */
.L_x_15680:
        /* <DEDUP_REMOVED lines=17> */
.L_x_15691:
        /* <DEDUP_REMOVED lines=13> */
.L_x_15693:
[----:B------:R-:W-:Y:S05]  /*b1a0*/  BSYNC.RECONVERGENT B4 ;  /* 0x0000000000047941 */ /* 0x000fea0003800200 */
.L_x_15692:
        /* <DEDUP_REMOVED lines=43> */
.L_x_15690:
[----:B------:R-:W-:Y:S05]  /*b460*/  BSYNC.RECONVERGENT B3 ;  /* 0x0000000000037941 */ /* 0x000fea0003800200 */
.L_x_15689:
        /* <DEDUP_REMOVED lines=10> */
.L_x_15688:
[----:B------:R-:W-:Y:S05]  /*b510*/  BSYNC.RECONVERGENT B2 ;  /* 0x0000000000027941 */ /* 0x000fea0003800200 */
.L_x_15687:
        /* <DEDUP_REMOVED lines=17> */
.L_x_15698:
        /* <DEDUP_REMOVED lines=13> */
.L_x_15700:
[----:B------:R-:W-:Y:S05]  /*b700*/  BSYNC.RECONVERGENT B4 ;  /* 0x0000000000047941 */ /* 0x000fea0003800200 */
.L_x_15699:
        /* <DEDUP_REMOVED lines=43> */
.L_x_15697:
[----:B------:R-:W-:Y:S05]  /*b9c0*/  BSYNC.RECONVERGENT B3 ;  /* 0x0000000000037941 */ /* 0x000fea0003800200 */
.L_x_15696:
        /* <DEDUP_REMOVED lines=9> */
.L_x_15695:
[----:B------:R-:W-:Y:S05]  /*ba60*/  BSYNC.RECONVERGENT B2 ;  /* 0x0000000000027941 */ /* 0x000fea0003800200 */
.L_x_15694:
        /* <DEDUP_REMOVED lines=16> */
.L_x_15703:
        /* <DEDUP_REMOVED lines=13> */
.L_x_15705:
[----:B------:R-:W-:Y:S05]  /*bc40*/  BSYNC.RECONVERGENT B3 ;  /* 0x0000000000037941 */ /* 0x000fea0003800200 */
.L_x_15704:
[----:B------:R-:W-:Y:S01]  /*bc50*/  IMAD.WIDE.U32 R18, R130, -0x326172a9, RZ ;  /* 0xcd9e8d5782127825 */ /* 0x000fe200078e00ff */
[----:B------:R-:W-:-:S03]  /*bc60*/  LOP3.LUT R20, R2, UR7, R23, 0x96, !PT ;  /* 0x0000000702147c12 */ /* 0x000fc6000f8e9617 */
[----:B------:R-:W-:Y:S01]  /*bc70*/  IMAD.MOV.U32 R99, RZ, RZ, RZ ;  /* 0x000000ffff637224 */ /* 0x000fe200078e00ff */
        /* <DEDUP_REMOVED lines=39> */
[----:B------:R-:W-:-:S07]  /*bef0*/  MOV R98, R20 ;  /* 0x0000001400627202 */ /* 0x000fce0000000f00 */
.L_x_15702:
[----:B------:R-:W-:Y:S05]  /*bf00*/  BSYNC.RECONVERGENT B2 ;  /* 0x0000000000027941 */ /* 0x000fea0003800200 */
.L_x_15701:
        /* <DEDUP_REMOVED lines=10> */
.L_x_15646:
[----:B------:R-:W-:Y:S05]  /*bfb0*/  BSYNC.RECONVERGENT B1 ;  /* 0x0000000000017941 */ /* 0x000fea0003800200 */
.L_x_15595:
[----:B------:R-:W-:Y:S01]  /*bfc0*/  VIADD R21, R96, 0x20 ;  /* 0x0000002060157836 */ /* 0x000fe20000000000 */
[----:B------:R-:W0:Y:S01]  /*bfd0*/  @P1 LDC.64 R28, c[0x0][0x390] ;  /* 0x0000e400ff1c1b82 */ /* 0x000e220000000a00 */
[----:B------:R-:W-:Y:S01]  /*bfe0*/  @P1 VIADD R23, R97, 0x40 ;  /* 0x0000004061171836 */ /* 0x000fe20000000000 */
[----:B------:R-:W-:Y:S01]  /*bff0*/  BSSY.RECONVERGENT B1, `(.L_x_15706) ;  /* 0x000001b000017945 */ /* 0x000fe20003800200 */
[----:B------:R-:W-:-:S05]  /*c000*/  IMAD.WIDE.U32 R20, R21, 0x20, R148 ;  /* 0x0000002015147825 */ /* 0x000fca00078e0094 */
[----:B-----5:R1:W-:Y:S04]  /*c010*/  STG.E.128 desc[UR8][R20.64], R40 ;  /* 0x0000002814007986 */ /* 0x0203e8000c101d08 */
[----:B------:R1:W-:Y:S01]  /*c020*/  STG.E.128 desc[UR8][R20.64+0x10], R36 ;  /* 0x0000102414007986 */ /* 0x0003e2000c101d08 */
[----:B0-----:R-:W-:Y:S01]  /*c030*/  @P1 IMAD.WIDE.U32 R28, R23, 0x10, R28 ;  /* 0x00000010171c1825 */ /* 0x001fe200078e001c */
        /* <DEDUP_REMOVED lines=22> */
.L_x_15707:
[----:B------:R-:W-:Y:S05]  /*c1a0*/  BSYNC.RECONVERGENT B1 ;  /* 0x0000000000017941 */ /* 0x000fea0003800200 */
.L_x_15706:
[----:B------:R1:W5:Y:S01]  /*c1b0*/  @P1 LDG.E.128 R52, desc[UR8][R28.64] ;  /* 0x000000081c341981 */ /* 0x000362000c1e1d00 */
[----:B------:R-:W-:Y:S04]  /*c1c0*/  BSSY.RECONVERGENT B1, `(.L_x_15708) ;  /* 0x000057b000017945 */ /* 0x000fe80003800200 */
[----:B------:R-:W-:Y:S05]  /*c1d0*/  @!P0 BRA `(.L_x_15709) ;  /* 0x0000002c00308947 */ /* 0x000fea0003800000 */
[----:B0-----:R-:W0:Y:S01]  /*c1e0*/  LDC.64 R20, c[0x0][0x3a0] ;  /* 0x0000e800ff147b82 */ /* 0x001e220000000a00 */
[----:B------:R-:W-:-:S04]  /*c1f0*/  VIADD R23, R96, 0x40 ;  /* 0x0000004060177836 */ /* 0x000fc80000000000 */
[----:B0-----:R-:W-:-:S05]  /*c200*/  IMAD.WIDE.U32 R20, R23, 0x20, R20 ;  /* 0x0000002017147825 */ /* 0x001fca00078e0014 */
[----:B------:R0:W5:Y:S04]  /*c210*/  LDG.E.128 R32, desc[UR8][R20.64] ;  /* 0x0000000814207981 */ /* 0x000168000c1e1d00 */
[----:B-1----:R0:W5:Y:S01]  /*c220*/  LDG.E.128 R28, desc[UR8][R20.64+0x10] ;  /* 0x00001008141c7981 */ /* 0x002162000c1e1d00 */
        /* <DEDUP_REMOVED lines=21> */
.L_x_15714:
        /* <DEDUP_REMOVED lines=13> */
.L_x_15716:
[----:B------:R-:W-:Y:S05]  /*c450*/  BSYNC.RECONVERGENT B4 ;  /* 0x0000000000047941 */ /* 0x000fea0003800200 */
.L_x_15715:
        /* <DEDUP_REMOVED lines=42> */
.L_x_15713:
[----:B------:R-:W-:Y:S05]  /*c700*/  BSYNC.RECONVERGENT B3 ;  /* 0x0000000000037941 */ /* 0x000fea0003800200 */
.L_x_15712:
        /* <DEDUP_REMOVED lines=10> */
.L_x_15711:
[----:B------:R-:W-:Y:S05]  /*c7b0*/  BSYNC.RECONVERGENT B2 ;  /* 0x0000000000027941 */ /* 0x000fea0003800200 */
.L_x_15710:
        /* <DEDUP_REMOVED lines=20> */
.L_x_15721:
        /* <DEDUP_REMOVED lines=13> */
.L_x_15723:
[----:B------:R-:W-:Y:S05]  /*c9d0*/  BSYNC.RECONVERGENT B4 ;  /* 0x0000000000047941 */ /* 0x000fea0003800200 */
.L_x_15722:
        /* <DEDUP_REMOVED lines=43> */
.L_x_15720:
[----:B------:R-:W-:Y:S05]  /*cc90*/  BSYNC.RECONVERGENT B3 ;  /* 0x0000000000037941 */ /* 0x000fea0003800200 */
.L_x_15719:
        /* <DEDUP_REMOVED lines=11> */
.L_x_15718:
[----:B------:R-:W-:Y:S05]  /*cd50*/  BSYNC.RECONVERGENT B2 ;  /* 0x0000000000027941 */ /* 0x000fea0003800200 */
.L_x_15717:
        /* <DEDUP_REMOVED lines=20> */
.L_x_15728:
        /* <DEDUP_REMOVED lines=13> */
.L_x_15730:
[----:B------:R-:W-:Y:S05]  /*cf70*/  BSYNC.RECONVERGENT B4 ;  /* 0x0000000000047941 */ /* 0x000fea0003800200 */
.L_x_15729:
        /* <DEDUP_REMOVED lines=42> */
.L_x_15727:
[----:B------:R-:W-:Y:S05]  /*d220*/  BSYNC.RECONVERGENT B3 ;  /* 0x0000000000037941 */ /* 0x000fea0003800200 */
.L_x_15726:
        /* <DEDUP_REMOVED lines=10> */
.L_x_15725:
[----:B------:R-:W-:Y:S05]  /*d2d0*/  BSYNC.RECONVERGENT B2 ;  /* 0x0000000000027941 */ /* 0x000fea0003800200 */
.L_x_15724:
        /* <DEDUP_REMOVED lines=20> */
.L_x_15735:
        /* <DEDUP_REMOVED lines=13> */
.L_x_15737:
[----:B------:R-:W-:Y:S05]  /*d4f0*/  BSYNC.RECONVERGENT B4 ;  /* 0x0000000000047941 */ /* 0x000fea0003800200 */
.L_x_15736:
        /* <DEDUP_REMOVED lines=43> */
.L_x_15734:
[----:B------:R-:W-:Y:S05]  /*d7b0*/  BSYNC.RECONVERGENT B3 ;  /* 0x0000000000037941 */ /* 0x000fea0003800200 */
.L_x_15733:
        /* <DEDUP_REMOVED lines=11> */
.L_x_15732:
[----:B------:R-:W-:Y:S05]  /*d870*/  BSYNC.RECONVERGENT B2 ;  /* 0x0000000000027941 */ /* 0x000fea0003800200 */
.L_x_15731:
        /* <DEDUP_REMOVED lines=20> */
.L_x_15742:
        /* <DEDUP_REMOVED lines=13> */
.L_x_15744:
[----:B------:R-:W-:Y:S05]  /*da90*/  BSYNC.RECONVERGENT B4 ;  /* 0x0000000000047941 */ /* 0x000fea0003800200 */
.L_x_15743:
        /* <DEDUP_REMOVED lines=42> */
.L_x_15741:
[----:B------:R-:W-:Y:S05]  /*dd40*/  BSYNC.RECONVERGENT B3 ;  /* 0x0000000000037941 */ /* 0x000fea0003800200 */
.L_x_15740:
        /* <DEDUP_REMOVED lines=10> */
.L_x_15739:
[----:B------:R-:W-:Y:S05]  /*ddf0*/  BSYNC.RECONVERGENT B2 ;  /* 0x0000000000027941 */ /* 0x000fea0003800200 */
.L_x_15738:
        /* <DEDUP_REMOVED lines=20> */
.L_x_15749:
        /* <DEDUP_REMOVED lines=13> */
.L_x_15751:
[----:B------:R-:W-:Y:S05]  /*e010*/  BSYNC.RECONVERGENT B4 ;  /* 0x0000000000047941 */ /* 0x000fea0003800200 */
.L_x_15750:
        /* <DEDUP_REMOVED lines=43> */
.L_x_15748:
[----:B------:R-:W-:Y:S05]  /*e2d0*/  BSYNC.RECONVERGENT B3 ;  /* 0x0000000000037941 */ /* 0x000fea0003800200 */
.L_x_15747:
        /* <DEDUP_REMOVED lines=11> */
.L_x_15746:
[----:B------:R-:W-:Y:S05]  /*e390*/  BSYNC.RECONVERGENT B2 ;  /* 0x0000000000027941 */ /* 0x000fea0003800200 */
.L_x_15745:
        /* <DEDUP_REMOVED lines=20> */
.L_x_15756:
        /* <DEDUP_REMOVED lines=13> */
.L_x_15758:
[----:B------:R-:W-:Y:S05]  /*e5b0*/  BSYNC.RECONVERGENT B4 ;  /* 0x0000000000047941 */ /* 0x000fea0003800200 */
.L_x_15757:
        /* <DEDUP_REMOVED lines=42> */
.L_x_15755:
[----:B------:R-:W-:Y:S05]  /*e860*/  BSYNC.RECONVERGENT B3 ;  /* 0x0000000000037941 */ /* 0x000fea0003800200 */
.L_x_15754:
        /* <DEDUP_REMOVED lines=10> */
.L_x_15753:
[----:B------:R-:W-:Y:S05]  /*e910*/  BSYNC.RECONVERGENT B2 ;  /* 0x0000000000027941 */ /* 0x000fea0003800200 */
.L_x_15752:
        /* <DEDUP_REMOVED lines=19> */
.L_x_15762:
        /* <DEDUP_REMOVED lines=13> */
.L_x_15764:
[----:B------:R-:W-:Y:S05]  /*eb20*/  BSYNC.RECONVERGENT B3 ;  /* 0x0000000000037941 */ /* 0x000fea0003800200 */
.L_x_15763:
        /* <DEDUP_REMOVED lines=40> */
[----:B------:R-:W-:Y:S02]  /*edb0*/  LOP3.LUT R19, R139, R20, R151, 0x96, !PT ;  /* 0x000000148b137212 */ /* 0x000fe400078e9697 */
[----:B------:R-:W-:-:S07]  /*edc0*/  MOV R20, R26 ;  /* 0x0000001a00147202 */ /* 0x000fce0000000f00 */
.L_x_15761:
[----:B------:R-:W-:Y:S05]  /*edd0*/  BSYNC.RECONVERGENT B2 ;  /* 0x0000000000027941 */ /* 0x000fea0003800200 */
.L_x_15760:
        /* <DEDUP_REMOVED lines=12> */
.L_x_15709:
[----:B------:R-:W-:Y:S01]  /*eea0*/  BSSY.RECONVERGENT B2, `(.L_x_15765) ;  /* 0x0000057000027945 */ /* 0x000fe20003800200 */
[----:B------:R-:W-:Y:S02]  /*eeb0*/  HFMA2 R32, -RZ, RZ, 0, 0 ;  /* 0x00000000ff207431 */ /* 0x000fe400000001ff */
[----:B------:R-:W-:Y:S02]  /*eec0*/  IMAD.MOV.U32 R150, RZ, RZ, R98 ;  /* 0x000000ffff967224 */ /* 0x000fe400078e0062 */
[----:B0-----:R-:W-:Y:S01]  /*eed0*/  IMAD.MOV.U32 R20, RZ, RZ, R99 ;  /* 0x000000ffff147224 */ /* 0x001fe200078e0063 */
        /* <DEDUP_REMOVED lines=17> */
.L_x_15769:
        /* <DEDUP_REMOVED lines=13> */
.L_x_15771:
[----:B------:R-:W-:Y:S05]  /*f0c0*/  BSYNC.RECONVERGENT B4 ;  /* 0x0000000000047941 */ /* 0x000fea0003800200 */
.L_x_15770:
        /* <DEDUP_REMOVED lines=42> */
.L_x_15768:
[----:B------:R-:W-:Y:S05]  /*f370*/  BSYNC.RECONVERGENT B3 ;  /* 0x0000000000037941 */ /* 0x000fea0003800200 */
.L_x_15767:
        /* <DEDUP_REMOVED lines=9> */
.L_x_15766:
[----:B------:R-:W-:Y:S05]  /*f410*/  BSYNC.RECONVERGENT B2 ;  /* 0x0000000000027941 */ /* 0x000fea0003800200 */
.L_x_15765:
        /* <DEDUP_REMOVED lines=17> */
.L_x_15776:
        /* <DEDUP_REMOVED lines=13> */
.L_x_15778:
[----:B------:R-:W-:Y:S05]  /*f600*/  BSYNC.RECONVERGENT B4 ;  /* 0x0000000000047941 */ /* 0x000fea0003800200 */
.L_x_15777:
        /* <DEDUP_REMOVED lines=40> */
[----:B------:R-:W-:Y:S01]  /*f890*/  HFMA2 R21, -RZ, RZ, 0, 0 ;  /* 0x00000000ff157431 */ /* 0x000fe200000001ff */
[----:B------:R-:W-:Y:S01]  /*f8a0*/  MOV R22, R150 ;  /* 0x0000009600167202 */ /* 0x000fe20000000f00 */
[----:B------:R-:W-:-:S07]  /*f8b0*/  IMAD.MOV.U32 R150, RZ, RZ, R20 ;  /* 0x000000ffff967224 */ /* 0x000fce00078e0014 */
.L_x_15775:
[----:B------:R-:W-:Y:S05]  /*f8c0*/  BSYNC.RECONVERGENT B3 ;  /* 0x0000000000037941 */ /* 0x000fea0003800200 */
.L_x_15774:
        /* <DEDUP_REMOVED lines=10> */
.L_x_15773:
[----:B------:R-:W-:Y:S05]  /*f970*/  BSYNC.RECONVERGENT B2 ;  /* 0x0000000000027941 */ /* 0x000fea0003800200 */
.L_x_15772:
        /* <DEDUP_REMOVED lines=17> */
.L_x_15783:
        /* <DEDUP_REMOVED lines=13> */
.L_x_15785:
[----:B------:R-:W-:Y:S05]  /*fb60*/  BSYNC.RECONVERGENT B4 ;  /* 0x0000000000047941 */ /* 0x000fea0003800200 */
.L_x_15784:
        /* <DEDUP_REMOVED lines=40> */
[----:B------:R-:W-:Y:S01]  /*fdf0*/  IMAD.MOV.U32 R22, RZ, RZ, R150 ;  /* 0x000000ffff167224 */ /* 0x000fe200078e0096 */
[----:B------:R-:W-:Y:S01]  /*fe00*/  MOV R150, R20 ;  /* 0x0000001400967202 */ /* 0x000fe20000000f00 */
[----:B------:R-:W-:-:S07]  /*fe10*/  IMAD.MOV.U32 R20, RZ, RZ, RZ ;  /* 0x000000ffff147224 */ /* 0x000fce00078e00ff */
.L_x_15782:
[----:B------:R-:W-:Y:S05]  /*fe20*/  BSYNC.RECONVERGENT B3 ;  /* 0x0000000000037941 */ /* 0x000fea0003800200 */
.L_x_15781:
        /* <DEDUP_REMOVED lines=9> */
.L_x_15780:
[----:B------:R-:W-:Y:S05]  /*fec0*/  BSYNC.RECONVERGENT B2 ;  /* 0x0000000000027941 */ /* 0x000fea0003800200 */
.L_x_15779:
        /* <DEDUP_REMOVED lines=17> */
.L_x_15790:
        /* <DEDUP_REMOVED lines=13> */
.L_x_15792:
[----:B------:R-:W-:Y:S05]  /*100b0*/  BSYNC.RECONVERGENT B4 ;  /* 0x0000000000047941 */ /* 0x000fea0003800200 */
.L_x_15791:
        /* <DEDUP_REMOVED lines=43> */
.L_x_15789:
[----:B------:R-:W-:Y:S05]  /*10370*/  BSYNC.RECONVERGENT B3 ;  /* 0x0000000000037941 */ /* 0x000fea0003800200 */
.L_x_15788:
        /* <DEDUP_REMOVED lines=10> */
.L_x_15787:
[----:B------:R-:W-:Y:S05]  /*10420*/  BSYNC.RECONVERGENT B2 ;  /* 0x0000000000027941 */ /* 0x000fea0003800200 */
.L_x_15786:
[----:B------:R-:W-:Y:S01]  /*10430*/  BSSY.RECONVERGENT B2, `(.L_x_15793) ;  /* 0x0000054000027945 */ /* 0x000fe20003800200 */
[----:B------:R-:W-:Y:S01]  /*10440*/  IMAD.MOV.U32 R20, RZ, RZ, R21 ;  /* 0x000000ffff147224 */ /* 0x000fe200078e0015 */
[----:B-1----:R-:W-:Y:S02]  /*10450*/  MOV R28, RZ ;  /* 0x000000ff001c7202 */ /* 0x002fe40000000f00 */
        /* <DEDUP_REMOVED lines=14> */
.L_x_15797:
        /* <DEDUP_REMOVED lines=13> */
.L_x_15799:
[----:B------:R-:W-:Y:S05]  /*10610*/  BSYNC.RECONVERGENT B4 ;  /* 0x0000000000047941 */ /* 0x000fea0003800200 */
.L_x_15798:
        /* <DEDUP_REMOVED lines=43> */
.L_x_15796:
[----:B------:R-:W-:Y:S05]  /*108d0*/  BSYNC.RECONVERGENT B3 ;  /* 0x0000000000037941 */ /* 0x000fea0003800200 */
.L_x_15795:
        /* <DEDUP_REMOVED lines=9> */
.L_x_15794:
[----:B------:R-:W-:Y:S05]  /*10970*/  BSYNC.RECONVERGENT B2 ;  /* 0x0000000000027941 */ /* 0x000fea0003800200 */
.L_x_15793:
        /* <DEDUP_REMOVED lines=17> */
.L_x_15804:
        /* <DEDUP_REMOVED lines=13> */
.L_x_15806:
[----:B------:R-:W-:Y:S05]  /*10b60*/  BSYNC.RECONVERGENT B4 ;  /* 0x0000000000047941 */ /* 0x000fea0003800200 */
.L_x_15805:
        /* <DEDUP_REMOVED lines=43> */
.L_x_15803:
[----:B------:R-:W-:Y:S05]  /*10e20*/  BSYNC.RECONVERGENT B3 ;  /* 0x0000000000037941 */ /* 0x000fea0003800200 */
.L_x_15802:
        /* <DEDUP_REMOVED lines=10> */
.L_x_15801:
[----:B------:R-:W-:Y:S05]  /*10ed0*/  BSYNC.RECONVERGENT B2 ;  /* 0x0000000000027941 */ /* 0x000fea0003800200 */
.L_x_15800:
        /* <DEDUP_REMOVED lines=17> */
.L_x_15811:
        /* <DEDUP_REMOVED lines=13> */
.L_x_15813:
[----:B------:R-:W-:Y:S05]  /*110c0*/  BSYNC.RECONVERGENT B4 ;  /* 0x0000000000047941 */ /* 0x000fea0003800200 */
.L_x_15812:
        /* <DEDUP_REMOVED lines=43> */
.L_x_15810:
[----:B------:R-:W-:Y:S05]  /*11380*/  BSYNC.RECONVERGENT B3 ;  /* 0x0000000000037941 */ /* 0x000fea0003800200 */
.L_x_15809:
        /* <DEDUP_REMOVED lines=9> */
.L_x_15808:
[----:B------:R-:W-:Y:S05]  /*11420*/  BSYNC.RECONVERGENT B2 ;  /* 0x0000000000027941 */ /* 0x000fea0003800200 */
.L_x_15807:
[----:B------:R-:W-:Y:S01]  /*11430*/  MOV R100, R20 ;  /* 0x0000001400647202 */ /* 0x000fe20000000f00 */
        /* <DEDUP_REMOVED lines=15> */
.L_x_15816:
        /* <DEDUP_REMOVED lines=13> */
.L_x_15818:
[----:B------:R-:W-:Y:S05]  /*11600*/  BSYNC.RECONVERGENT B3 ;  /* 0x0000000000037941 */ /* 0x000fea0003800200 */
.L_x_15817:
        /* <DEDUP_REMOVED lines=41> */
[----:B------:R-:W-:Y:S01]  /*118a0*/  MOV R21, R150 ;  /* 0x0000009600157202 */ /* 0x000fe20000000f00 */
[----:B------:R-:W-:-:S07]  /*118b0*/  IMAD.MOV.U32 R150, RZ, RZ, R20 ;  /* 0x000000ffff967224 */ /* 0x000fce00078e0014 */
.L_x_15815:
[----:B------:R-:W-:Y:S05]  /*118c0*/  BSYNC.RECONVERGENT B2 ;  /* 0x0000000000027941 */ /* 0x000fea0003800200 */
.L_x_15814:
        /* <DEDUP_REMOVED lines=10> */
.L_x_15759:
[----:B------:R-:W-:Y:S05]  /*11970*/  BSYNC.RECONVERGENT B1 ;  /* 0x0000000000017941 */ /* 0x000fea0003800200 */
.L_x_15708:
[----:B------:R-:W-:Y:S01]  /*11980*/  VIADD R21, R96, 0x40 ;  /* 0x0000004060157836 */ /* 0x000fe20000000000 */
[----:B------:R-:W-:Y:S03]  /*11990*/  BSSY.RECONVERGENT B1, `(.L_x_15819) ;  /* 0x000001a000017945 */ /* 0x000fe60003800200 */
[----:B------:R-:W-:-:S05]  /*119a0*/  IMAD.WIDE.U32 R20, R21, 0x20, R148 ;  /* 0x0000002015147825 */ /* 0x000fca00078e0094 */
        /* <DEDUP_REMOVED lines=24> */
.L_x_15820:
[----:B------:R-:W-:Y:S05]  /*11b30*/  BSYNC.RECONVERGENT B1 ;  /* 0x0000000000017941 */ /* 0x000fea0003800200 */
.L_x_15819:
[----:B------:R-:W-:Y:S04]  /*11b40*/  BSSY.RECONVERGENT B1, `(.L_x_15821) ;  /* 0x0000006000017945 */ /* 0x000fe80003800200 */
[----:B------:R-:W-:Y:S05]  /*11b50*/  @!P1 BRA `(.L_x_15822) ;  /* 0x0000000000109947 */ /* 0x000fea0003800000 */
[----:B01----:R-:W0:Y:S01]  /*11b60*/  LDC.64 R20, c[0x0][0x390] ;  /* 0x0000e400ff147b82 */ /* 0x003e220000000a00 */
[----:B------:R-:W-:-:S05]  /*11b70*/  IADD3 R23, PT, PT, R97, 0x60, RZ ;  /* 0x0000006061177810 */ /* 0x000fca0007ffe0ff */
[----:B0-----:R-:W-:-:S05]  /*11b80*/  IMAD.WIDE.U32 R20, R23, 0x10, R20 ;  /* 0x0000001017147825 */ /* 0x001fca00078e0014 */
[----:B------:R2:W5:Y:S02]  /*11b90*/  LDG.E.128 R52, desc[UR8][R20.64] ;  /* 0x0000000814347981 */ /* 0x000564000c1e1d00 */
.L_x_15822:
[----:B------:R-:W-:Y:S05]  /*11ba0*/  BSYNC.RECONVERGENT B1 ;  /* 0x0000000000017941 */ /* 0x000fea0003800200 */
.L_x_15821:
[----:B------:R-:W-:Y:S04]  /*11bb0*/  BSSY.RECONVERGENT B1, `(.L_x_15823) ;  /* 0x000057b000017945 */ /* 0x000fe80003800200 */
[----:B------:R-:W-:Y:S05]  /*11bc0*/  @!P0 BRA `(.L_x_15824) ;  /* 0x0000002c00308947 */ /* 0x000fea0003800000 */
[----:B------:R-:W3:Y:S01]  /*11bd0*/  LDC.64 R98, c[0x0][0x3a0] ;  /* 0x0000e800ff627b82 */ /* 0x000ee20000000a00 */
[----:B012---:R-:W-:-:S04]  /*11be0*/  VIADD R21, R96, 0x60 ;  /* 0x0000006060157836 */ /* 0x007fc80000000000 */
[----:B---3--:R-:W-:-:S05]  /*11bf0*/  IMAD.WIDE.U32 R98, R21, 0x20, R98 ;  /* 0x0000002015627825 */ /* 0x008fca00078e0062 */
        /* <DEDUP_REMOVED lines=23> */
.L_x_15829:
        /* <DEDUP_REMOVED lines=13> */
.L_x_15831:
[----:B------:R-:W-:Y:S05]  /*11e40*/  BSYNC.RECONVERGENT B4 ;  /* 0x0000000000047941 */ /* 0x000fea0003800200 */
.L_x_15830:
        /* <DEDUP_REMOVED lines=38> */
[----:B------:R-:W-:Y:S01]  /*120b0*/  HFMA2 R101, -RZ, RZ, 0, 0 ;  /* 0x00000000ff657431 */ /* 0x000fe200000001ff */
[----:B------:R-:W-:Y:S02]  /*120c0*/  MOV R0, R100 ;  /* 0x0000006400007202 */ /* 0x000fe40000000f00 */
[----:B------:R-:W-:Y:S01]  /*120d0*/  LOP3.LUT R19, R139, R98, R147, 0x96, !PT ;  /* 0x000000628b137212 */ /* 0x000fe200078e9693 */
[----:B------:R-:W-:-:S07]  /*120e0*/  IMAD.MOV.U32 R98, RZ, RZ, R150 ;  /* 0x000000ffff627224 */ /* 0x000fce00078e0096 */
.L_x_15828:
[----:B------:R-:W-:Y:S05]  /*120f0*/  BSYNC.RECONVERGENT B3 ;  /* 0x0000000000037941 */ /* 0x000fea0003800200 */
.L_x_15827:
        /* <DEDUP_REMOVED lines=10> */
.L_x_15826:
[----:B------:R-:W-:Y:S05]  /*121a0*/  BSYNC.RECONVERGENT B2 ;  /* 0x0000000000027941 */ /* 0x000fea0003800200 */
.L_x_15825:
        /* <DEDUP_REMOVED lines=20> */
.L_x_15836:
        /* <DEDUP_REMOVED lines=13> */
.L_x_15838:
[----:B------:R-:W-:Y:S05]  /*123c0*/  BSYNC.RECONVERGENT B4 ;  /* 0x0000000000047941 */ /* 0x000fea0003800200 */
.L_x_15837:
        /* <DEDUP_REMOVED lines=39> */
[----:B------:R-:W-:Y:S01]  /*12640*/  MOV R145, R98 ;  /* 0x0000006200917202 */ /* 0x000fe20000000f00 */
[----:B------:R-:W-:Y:S01]  /*12650*/  HFMA2 R98, -RZ, RZ, 0, 0 ;  /* 0x00000000ff627431 */ /* 0x000fe200000001ff */
[----:B------:R-:W-:Y:S01]  /*12660*/  LOP3.LUT R19, R139, R100, R99, 0x96, !PT ;  /* 0x000000648b137212 */ /* 0x000fe200078e9663 */
[----:B------:R-:W-:-:S07]  /*12670*/  IMAD.MOV.U32 R99, RZ, RZ, R146 ;  /* 0x000000ffff637224 */ /* 0x000fce00078e0092 */
.L_x_15835:
[----:B------:R-:W-:Y:S05]  /*12680*/  BSYNC.RECONVERGENT B3 ;  /* 0x0000000000037941 */ /* 0x000fea0003800200 */
.L_x_15834:
        /* <DEDUP_REMOVED lines=11> */
.L_x_15833:
[----:B------:R-:W-:Y:S05]  /*12740*/  BSYNC.RECONVERGENT B2 ;  /* 0x0000000000027941 */ /* 0x000fea0003800200 */
.L_x_15832:
        /* <DEDUP_REMOVED lines=20> */
.L_x_15843:
        /* <DEDUP_REMOVED lines=13> */
.L_x_15845:
[----:B------:R-:W-:Y:S05]  /*12960*/  BSYNC.RECONVERGENT B4 ;  /* 0x0000000000047941 */ /* 0x000fea0003800200 */
.L_x_15844:
        /* <DEDUP_REMOVED lines=42> */
.L_x_15842:
[----:B------:R-:W-:Y:S05]  /*12c10*/  BSYNC.RECONVERGENT B3 ;  /* 0x0000000000037941 */ /* 0x000fea0003800200 */
.L_x_15841:
        /* <DEDUP_REMOVED lines=10> */
.L_x_15840:
[----:B------:R-:W-:Y:S05]  /*12cc0*/  BSYNC.RECONVERGENT B2 ;  /* 0x0000000000027941 */ /* 0x000fea0003800200 */
.L_x_15839:
        /* <DEDUP_REMOVED lines=20> */
.L_x_15850:
        /* <DEDUP_REMOVED lines=13> */
.L_x_15852:
[----:B------:R-:W-:Y:S05]  /*12ee0*/  BSYNC.RECONVERGENT B4 ;  /* 0x0000000000047941 */ /* 0x000fea0003800200 */
.L_x_15851:
        /* <DEDUP_REMOVED lines=41> */
[----:B------:R-:W-:Y:S01]  /*13180*/  IMAD.MOV.U32 R98, RZ, RZ, RZ ;  /* 0x000000ffff627224 */ /* 0x000fe200078e00ff */
[----:B------:R-:W-:-:S07]  /*13190*/  MOV R100, R146 ;  /* 0x0000009200647202 */ /* 0x000fce0000000f00 */
.L_x_15849:
[----:B------:R-:W-:Y:S05]  /*131a0*/  BSYNC.RECONVERGENT B3 ;  /* 0x0000000000037941 */ /* 0x000fea0003800200 */
.L_x_15848:
        /* <DEDUP_REMOVED lines=11> */
.L_x_15847:
[----:B------:R-:W-:Y:S05]  /*13260*/  BSYNC.RECONVERGENT B2 ;  /* 0x0000000000027941 */ /* 0x000fea0003800200 */
.L_x_15846:
        /* <DEDUP_REMOVED lines=20> */
.L_x_15857:
        /* <DEDUP_REMOVED lines=13> */
.L_x_15859:
[----:B------:R-:W-:Y:S05]  /*13480*/  BSYNC.RECONVERGENT B4 ;  /* 0x0000000000047941 */ /* 0x000fea0003800200 */
.L_x_15858:
        /* <DEDUP_REMOVED lines=38> */
[----:B------:R-:W-:Y:S02]  /*136f0*/  MOV R0, R100 ;  /* 0x0000006400007202 */ /* 0x000fe40000000f00 */
[----:B------:R-:W-:Y:S01]  /*13700*/  LOP3.LUT R18, R18, UR23, R101, 0x96, !PT ;  /* 0x0000001712127c12 */ /* 0x000fe2000f8e9665 */
[----:B------:R-:W-:Y:S01]  /*13710*/  IMAD.MOV.U32 R100, RZ, RZ, R145 ;  /* 0x000000ffff647224 */ /* 0x000fe200078e0091 */
[----:B------:R-:W-:-:S07]  /*13720*/  LOP3.LUT R19, R139, R98, R147, 0x96, !PT ;  /* 0x000000628b137212 */ /* 0x000fce00078e9693 */
.L_x_15856:
[----:B------:R-:W-:Y:S05]  /*13730*/  BSYNC.RECONVERGENT B3 ;  /* 0x0000000000037941 */ /* 0x000fea0003800200 */
.L_x_15855:
        /* <DEDUP_REMOVED lines=10> */
.L_x_15854:
[----:B------:R-:W-:Y:S05]  /*137e0*/  BSYNC.RECONVERGENT B2 ;  /* 0x0000000000027941 */ /* 0x000fea0003800200 */
.L_x_15853:
        /* <DEDUP_REMOVED lines=20> */
.L_x_15864:
        /* <DEDUP_REMOVED lines=13> */
.L_x_15866:
[----:B------:R-:W-:Y:S05]  /*13a00*/  BSYNC.RECONVERGENT B4 ;  /* 0x0000000000047941 */ /* 0x000fea0003800200 */
.L_x_15865:
        /* <DEDUP_REMOVED lines=43> */
.L_x_15863:
[----:B------:R-:W-:Y:S05]  /*13cc0*/  BSYNC.RECONVERGENT B3 ;  /* 0x0000000000037941 */ /* 0x000fea0003800200 */
.L_x_15862:
        /* <DEDUP_REMOVED lines=11> */
.L_x_15861:
[----:B------:R-:W-:Y:S05]  /*13d80*/  BSYNC.RECONVERGENT B2 ;  /* 0x0000000000027941 */ /* 0x000fea0003800200 */
.L_x_15860:
        /* <DEDUP_REMOVED lines=20> */
.L_x_15871:
        /* <DEDUP_REMOVED lines=13> */
.L_x_15873:
[----:B------:R-:W-:Y:S05]  /*13fa0*/  BSYNC.RECONVERGENT B4 ;  /* 0x0000000000047941 */ /* 0x000fea0003800200 */
.L_x_15872:
        /* <DEDUP_REMOVED lines=42> */
.L_x_15870:
[----:B------:R-:W-:Y:S05]  /*14250*/  BSYNC.RECONVERGENT B3 ;  /* 0x0000000000037941 */ /* 0x000fea0003800200 */
.L_x_15869:
        /* <DEDUP_REMOVED lines=10> */
.L_x_15868:
[----:B------:R-:W-:Y:S05]  /*14300*/  BSYNC.RECONVERGENT B2 ;  /* 0x0000000000027941 */ /* 0x000fea0003800200 */
.L_x_15867:
        /* <DEDUP_REMOVED lines=19> */
.L_x_15877:
        /* <DEDUP_REMOVED lines=13> */
.L_x_15879:
[----:B------:R-:W-:Y:S05]  /*14510*/  BSYNC.RECONVERGENT B3 ;  /* 0x0000000000037941 */ /* 0x000fea0003800200 */
.L_x_15878:
        /* <DEDUP_REMOVED lines=41> */
[----:B------:R-:W-:-:S07]  /*147b0*/  IMAD.MOV.U32 R98, RZ, RZ, R146 ;  /* 0x000000ffff627224 */ /* 0x000fce00078e0092 */
.L_x_15876:
[----:B------:R-:W-:Y:S05]  /*147c0*/  BSYNC.RECONVERGENT B2 ;  /* 0x0000000000027941 */ /* 0x000fea0003800200 */
.L_x_15875:
        /* <DEDUP_REMOVED lines=12> */
.L_x_15824:
[----:B------:R-:W-:Y:S01]  /*14890*/  BSSY.RECONVERGENT B2, `(.L_x_15880) ;  /* 0x0000057000027945 */ /* 0x000fe20003800200 */
[----:B------:R-:W-:Y:S01]  /*148a0*/  IMAD.MOV.U32 R152, RZ, RZ, R150 ;  /* 0x000000ffff987224 */ /* 0x000fe200078e0096 */
[----:B012---:R-:W-:Y:S01]  /*148b0*/  MOV R20, R100 ;  /* 0x0000006400147202 */ /* 0x007fe20000000f00 */
        /* <DEDUP_REMOVED lines=18> */
.L_x_15884:
        /* <DEDUP_REMOVED lines=13> */
.L_x_15886:
[----:B------:R-:W-:Y:S05]  /*14ab0*/  BSYNC.RECONVERGENT B4 ;  /* 0x0000000000047941 */ /* 0x000fea0003800200 */
.L_x_15885:
        /* <DEDUP_REMOVED lines=36> */
[----:B------:R-:W-:-:S04]  /*14d00*/  IMAD.WIDE.U32 R22, R23, -0x326172a9, RZ ;  /* 0xcd9e8d5717167825 */ /* 0x000fc800078e00ff */
[----:B------:R-:W-:Y:S01]  /*14d10*/  IMAD.WIDE.U32 R152, R152, -0x2daee0ad, RZ ;  /* 0xd2511f5398987825 */ /* 0x000fe200078e00ff */
[----:B------:R-:W-:Y:S02]  /*14d20*/  LOP3.LUT R18, R18, UR23, R23, 0x96, !PT ;  /* 0x0000001712127c12 */ /* 0x000fe4000f8e9617 */
[----:B------:R-:W-:Y:S02]  /*14d30*/  MOV R0, R22 ;  /* 0x0000001600007202 */ /* 0x000fe40000000f00 */
[----:B------:R-:W-:Y:S01]  /*14d40*/  LOP3.LUT R19, R139, R20, R153, 0x96, !PT ;  /* 0x000000148b137212 */ /* 0x000fe200078e9699 */
[----:B------:R-:W-:-:S07]  /*14d50*/  HFMA2 R20, -RZ, RZ, 0, 0 ;  /* 0x00000000ff147431 */ /* 0x000fce00000001ff */
.L_x_15883:
[----:B------:R-:W-:Y:S05]  /*14d60*/  BSYNC.RECONVERGENT B3 ;  /* 0x0000000000037941 */ /* 0x000fea0003800200 */
.L_x_15882:
        /* <DEDUP_REMOVED lines=9> */
.L_x_15881:
[----:B------:R-:W-:Y:S05]  /*14e00*/  BSYNC.RECONVERGENT B2 ;  /* 0x0000000000027941 */ /* 0x000fea0003800200 */
.L_x_15880:
        /* <DEDUP_REMOVED lines=17> */
.L_x_15891:
        /* <DEDUP_REMOVED lines=13> */
.L_x_15893:
[----:B------:R-:W-:Y:S05]  /*14ff0*/  BSYNC.RECONVERGENT B4 ;  /* 0x0000000000047941 */ /* 0x000fea0003800200 */
.L_x_15892:
        /* <DEDUP_REMOVED lines=43> */
.L_x_15890:
[----:B------:R-:W-:Y:S05]  /*152b0*/  BSYNC.RECONVERGENT B3 ;  /* 0x0000000000037941 */ /* 0x000fea0003800200 */
.L_x_15889:
        /* <DEDUP_REMOVED lines=10> */
.L_x_15888:
[----:B------:R-:W-:Y:S05]  /*15360*/  BSYNC.RECONVERGENT B2 ;  /* 0x0000000000027941 */ /* 0x000fea0003800200 */
.L_x_15887:
        /* <DEDUP_REMOVED lines=17> */
.L_x_15898:
        /* <DEDUP_REMOVED lines=13> */
.L_x_15900:
[----:B------:R-:W-:Y:S05]  /*15550*/  BSYNC.RECONVERGENT B4 ;  /* 0x0000000000047941 */ /* 0x000fea0003800200 */
.L_x_15899:
        /* <DEDUP_REMOVED lines=41> */
[----:B------:R-:W-:Y:S02]  /*157f0*/  IMAD.MOV.U32 R152, RZ, RZ, R20 ;  /* 0x000000ffff987224 */ /* 0x000fe400078e0014 */
[----:B------:R-:W-:-:S07]  /*15800*/  HFMA2 R20, -RZ, RZ, 0, 0 ;  /* 0x00000000ff147431 */ /* 0x000fce00000001ff */
.L_x_15897:
[----:B------:R-:W-:Y:S05]  /*15810*/  BSYNC.RECONVERGENT B3 ;  /* 0x0000000000037941 */ /* 0x000fea0003800200 */
.L_x_15896:
        /* <DEDUP_REMOVED lines=9> */
.L_x_15895:
[----:B------:R-:W-:Y:S05]  /*158b0*/  BSYNC.RECONVERGENT B2 ;  /* 0x0000000000027941 */ /* 0x000fea0003800200 */
.L_x_15894:
        /* <DEDUP_REMOVED lines=17> */
.L_x_15905:
        /* <DEDUP_REMOVED lines=13> */
.L_x_15907:
[----:B------:R-:W-:Y:S05]  /*15aa0*/  BSYNC.RECONVERGENT B4 ;  /* 0x0000000000047941 */ /* 0x000fea0003800200 */
.L_x_15906:
        /* <DEDUP_REMOVED lines=43> */
.L_x_15904:
[----:B------:R-:W-:Y:S05]  /*15d60*/  BSYNC.RECONVERGENT B3 ;  /* 0x0000000000037941 */ /* 0x000fea0003800200 */
.L_x_15903:
        /* <DEDUP_REMOVED lines=10> */
.L_x_15902:
[----:B------:R-:W-:Y:S05]  /*15e10*/  BSYNC.RECONVERGENT B2 ;  /* 0x0000000000027941 */ /* 0x000fea0003800200 */
.L_x_15901:
        /* <DEDUP_REMOVED lines=17> */
.L_x_15912:
        /* <DEDUP_REMOVED lines=13> */
.L_x_15914:
[----:B------:R-:W-:Y:S05]  /*16000*/  BSYNC.RECONVERGENT B4 ;  /* 0x0000000000047941 */ /* 0x000fea0003800200 */
.L_x_15913:
        /* <DEDUP_REMOVED lines=41> */
[----:B------:R-:W-:Y:S02]  /*162a0*/  HFMA2 R22, -RZ, RZ, 0, 0 ;  /* 0x00000000ff167431 */ /* 0x000fe400000001ff */
[----:B------:R-:W-:-:S07]  /*162b0*/  IMAD.MOV.U32 R152, RZ, RZ, R20 ;  /* 0x000000ffff987224 */ /* 0x000fce00078e0014 */
.L_x_15911:
[----:B------:R-:W-:Y:S05]  /*162c0*/  BSYNC.RECONVERGENT B3 ;  /* 0x0000000000037941 */ /* 0x000fea0003800200 */
.L_x_15910:
        /* <DEDUP_REMOVED lines=9> */
.L_x_15909:
[----:B------:R-:W-:Y:S05]  /*16360*/  BSYNC.RECONVERGENT B2 ;  /* 0x0000000000027941 */ /* 0x000fea0003800200 */
.L_x_15908:
        /* <DEDUP_REMOVED lines=17> */
.L_x_15919:
        /* <DEDUP_REMOVED lines=13> */
.L_x_15921:
[----:B------:R-:W-:Y:S05]  /*16550*/  BSYNC.RECONVERGENT B4 ;  /* 0x0000000000047941 */ /* 0x000fea0003800200 */
.L_x_15920:
[----:B------:R-:W-:Y:S01]  /*16560*/  IMAD.WIDE.U32 R18, R130, -0x326172a9, RZ ;  /* 0xcd9e8d5782127825 */ /* 0x000fe200078e00ff */
[----:B------:R-:W-:-:S03]  /*16570*/  LOP3.LUT R22, R2, UR7, R99, 0x96, !PT ;  /* 0x0000000702167c12 */ /* 0x000fc6000f8e9663 */
[----:B------:R-:W-:Y:S01]  /*16580*/  IMAD.MOV.U32 R21, RZ, RZ, R152 ;  /* 0x000000ffff157224 */ /* 0x000fe200078e0098 */
        /* <DEDUP_REMOVED lines=38> */
[----:B------:R-:W-:Y:S01]  /*167f0*/  IMAD.MOV.U32 R23, RZ, RZ, RZ ;  /* 0x000000ffff177224 */ /* 0x000fe200078e00ff */
[----:B------:R-:W-:-:S07]  /*16800*/  MOV R152, R22 ;  /* 0x0000001600987202 */ /* 0x000fce0000000f00 */
.L_x_15918:
[----:B------:R-:W-:Y:S05]  /*16810*/  BSYNC.RECONVERGENT B3 ;  /* 0x0000000000037941 */ /* 0x000fea0003800200 */
.L_x_15917:
        /* <DEDUP_REMOVED lines=10> */
.L_x_15916:
[----:B------:R-:W-:Y:S05]  /*168c0*/  BSYNC.RECONVERGENT B2 ;  /* 0x0000000000027941 */ /* 0x000fea0003800200 */
.L_x_15915:
        /* <DEDUP_REMOVED lines=17> */
.L_x_15926:
        /* <DEDUP_REMOVED lines=13> */
.L_x_15928:
[----:B------:R-:W-:Y:S05]  /*16ab0*/  BSYNC.RECONVERGENT B4 ;  /* 0x0000000000047941 */ /* 0x000fea0003800200 */
.L_x_15927:
        /* <DEDUP_REMOVED lines=43> */
.L_x_15925:
[----:B------:R-:W-:Y:S05]  /*16d70*/  BSYNC.RECONVERGENT B3 ;  /* 0x0000000000037941 */ /* 0x000fea0003800200 */
.L_x_15924:
        /* <DEDUP_REMOVED lines=9> */
.L_x_15923:
[----:B------:R-:W-:Y:S05]  /*16e10*/  BSYNC.RECONVERGENT B2 ;  /* 0x0000000000027941 */ /* 0x000fea0003800200 */
.L_x_15922:
        /* <DEDUP_REMOVED lines=16> */
.L_x_15931:
        /* <DEDUP_REMOVED lines=13> */
.L_x_15933:
[----:B------:R-:W-:Y:S05]  /*16ff0*/  BSYNC.RECONVERGENT B3 ;  /* 0x0000000000037941 */ /* 0x000fea0003800200 */
.L_x_15932:
        /* <DEDUP_REMOVED lines=41> */
[----:B------:R-:W-:Y:S02]  /*17290*/  LOP3.LUT R19, R139, R100, R99, 0x96, !PT ;  /* 0x000000648b137212 */ /* 0x000fe400078e9663 */
[----:B------:R-:W-:-:S07]  /*172a0*/  MOV R152, R98 ;  /* 0x0000006200987202 */ /* 0x000fce0000000f00 */
.L_x_15930:
[----:B------:R-:W-:Y:S05]  /*172b0*/  BSYNC.RECONVERGENT B2 ;  /* 0x0000000000027941 */ /* 0x000fea0003800200 */
.L_x_15929:
        /* <DEDUP_REMOVED lines=10> */
.L_x_15874:
[----:B------:R-:W-:Y:S05]  /*17360*/  BSYNC.RECONVERGENT B1 ;  /* 0x0000000000017941 */ /* 0x000fea0003800200 */
.L_x_15823:
[----:B------:R-:W-:Y:S01]  /*17370*/  IADD3 R99, PT, PT, R96, 0x60, RZ ;  /* 0x0000006060637810 */ /* 0x000fe20007ffe0ff */
[----:B------:R-:W-:Y:S01]  /*17380*/  BSSY.RECONVERGENT B1, `(.L_x_15934) ;  /* 0x000001b000017945 */ /* 0x000fe20003800200 */
[----:B------:R-:W-:-:S03]  /*17390*/  VIADD R147, R97, 0x80 ;  /* 0x0000008061937836 */ /* 0x000fc60000000000 */
[----:B------:R-:W-:-:S05]  /*173a0*/  IMAD.WIDE.U32 R98, R99, 0x20, R148 ;  /* 0x0000002063627825 */ /* 0x000fca00078e0094 */
[----:B-----5:R0:W-:Y:S04]  /*173b0*/  STG.E.128 desc[UR8][R98.64], R24 ;  /* 0x0000001862007986 */ /* 0x0201e8000c101d08 */
[----:B------:R0:W-:Y:S01]  /*173c0*/  STG.E.128 desc[UR8][R98.64+0x10], R20 ;  /* 0x0000101462007986 */ /* 0x0001e2000c101d08 */
[----:B------:R-:W-:Y:S05]  /*173d0*/  @!P1 BRA `(.L_x_15935) ;  /* 0x0000000000549947 */ /* 0x000fea0003800000 */
[----:B0-----:R-:W-:Y:S01]  /*173e0*/  SHF.L.U32 R98, R110, 0x10, RZ ;  /* 0x000000106e627819 */ /* 0x001fe200000006ff */
[----:B------:R-:W-:Y:S01]  /*173f0*/  VIADD R97, R97, 0x60 ;  /* 0x0000006061617836 */ /* 0x000fe20000000000 */
        /* <DEDUP_REMOVED lines=19> */
.L_x_15935:
[----:B------:R-:W-:Y:S05]  /*17530*/  BSYNC.RECONVERGENT B1 ;  /* 0x0000000000017941 */ /* 0x000fea0003800200 */
.L_x_15934:
[----:B------:R-:W-:Y:S04]  /*17540*/  BSSY.RECONVERGENT B1, `(.L_x_15936) ;  /* 0x0000005000017945 */ /* 0x000fe80003800200 */
[----:B------:R-:W-:Y:S05]  /*17550*/  @!P1 BRA `(.L_x_15937) ;  /* 0x00000000000c9947 */ /* 0x000fea0003800000 */
[----:B------:R-:W2:Y:S02]  /*17560*/  LDC.64 R52, c[0x0][0x390] ;  /* 0x0000e400ff347b82 */ /* 0x000ea40000000a00 */
[----:B--2---:R-:W-:-:S06]  /*17570*/  IMAD.WIDE.U32 R52, R147, 0x10, R52 ;  /* 0x0000001093347825 */ /* 0x004fcc00078e0034 */
[----:B------:R-:W5:Y:S02]  /*17580*/  LDG.E.128 R52, desc[UR8][R52.64] ;  /* 0x0000000834347981 */ /* 0x000f64000c1e1d00 */
.L_x_15937:
[----:B------:R-:W-:Y:S05]  /*17590*/  BSYNC.RECONVERGENT B1 ;  /* 0x0000000000017941 */ /* 0x000fea0003800200 */
.L_x_15936:
[----:B------:R-:W-:Y:S01]  /*175a0*/  BSSY.RECONVERGENT B1, `(.L_x_15938) ;  /* 0x0000581000017945 */ /* 0x000fe20003800200 */
[----:B------:R-:W-:-:S03]  /*175b0*/  IADD3 R155, PT, PT, R96, 0x80, RZ ;  /* 0x00000080609b7810 */ /* 0x000fc60007ffe0ff */
[----:B------:R-:W-:Y:S05]  /*175c0*/  @!P0 BRA `(.L_x_15939) ;  /* 0x0000002c00408947 */ /* 0x000fea0003800000 */
[----:B------:R-:W2:Y:S02]  /*175d0*/  LDC.64 R150, c[0x0][0x3a0] ;  /* 0x0000e800ff967b82 */ /* 0x000ea40000000a00 */
[----:B--2---:R-:W-:-:S05]  /*175e0*/  IMAD.WIDE.U32 R150, R155, 0x20, R150 ;  /* 0x000000209b967825 */ /* 0x004fca00078e0096 */
[----:B-1----:R1:W5:Y:S04]  /*175f0*/  LDG.E.128 R100, desc[UR8][R150.64] ;  /* 0x0000000896647981 */ /* 0x002368000c1e1d00 */
[----:B0-----:R1:W5:Y:S01]  /*17600*/  LDG.E.128 R96, desc[UR8][R150.64+0x10] ;  /* 0x0000100896607981 */ /* 0x001362000c1e1d00 */
[----:B------:R-:W-:Y:S01]  /*17610*/  ISETP.GT.AND P0, PT, R143, RZ, PT ;  /* 0x000000ff8f00720c */ /* 0x000fe20003f04270 */
[----:B------:R-:W-:-:S12]  /*17620*/  BSSY.RECONVERGENT B2, `(.L_x_15940) ;  /* 0x0000058000027945 */ /* 0x000fd80003800200 */
[----:B------:R-:W-:Y:S01]  /*17630*/  @!P0 IMAD.MOV.U32 R146, RZ, RZ, R152 ;  /* 0x000000ffff928224 */ /* 0x000fe200078e0098 */
[----:B------:R-:W-:Y:S01]  /*17640*/  @!P0 MOV R153, R145 ;  /* 0x0000009100998202 */ /* 0x000fe20000000f00 */
[----:B-1----:R-:W-:Y:S06]  /*17650*/  @!P0 BRA `(.L_x_15941) ;  /* 0x0000000400508947 */ /* 0x002fec0003800000 */
        /* <DEDUP_REMOVED lines=16> */
.L_x_15944:
        /* <DEDUP_REMOVED lines=13> */
.L_x_15946:
[----:B------:R-:W-:Y:S05]  /*17830*/  BSYNC.RECONVERGENT B4 ;  /* 0x0000000000047941 */ /* 0x000fea0003800200 */
.L_x_15945:
[----:B------:R-:W-:Y:S01]  /*17840*/  LOP3.LUT R150, R2, UR7, R157, 0x96, !PT ;  /* 0x0000000702967c12 */ /* 0x000fe2000f8e969d */
[----:B------:R-:W-:-:S04]  /*17850*/  IMAD.WIDE.U32 R18, R130, -0x326172a9, RZ ;  /* 0xcd9e8d5782127825 */ /* 0x000fc800078e00ff */
[----:B------:R-:W-:Y:S02]  /*17860*/  HFMA2 R153, -RZ, RZ, 0, 0 ;  /* 0x00000000ff997431 */ /* 0x000fe400000001ff */
[----:B------:R-:W-:Y:S01]  /*17870*/  IMAD.WIDE.U32 R150, R150, -0x326172a9, RZ ;  /* 0xcd9e8d5796967825 */ /* 0x000fe200078e00ff */
[----:B------:R-:W-:-:S03]  /*17880*/  LOP3.LUT R19, R128, UR6, R19, 0x96, !PT ;  /* 0x0000000680137c12 */ /* 0x000fc6000f8e9613 */
[----:B------:R-:W-:Y:S01]  /*17890*/  IMAD.MOV.U32 R104, RZ, RZ, R152 ;  /* 0x000000ffff687224 */ /* 0x000fe200078e0098 */
[----:B------:R-:W-:Y:S01]  /*178a0*/  LOP3.LUT R157, R18, UR15, R151, 0x96, !PT ;  /* 0x0000000f129d7c12 */ /* 0x000fe2000f8e9697 */
[----:B------:R-:W-:-:S05]  /*178b0*/  IMAD.WIDE.U32 R18, R19, -0x2daee0ad, RZ ;  /* 0xd2511f5313127825 */ /* 0x000fca00078e00ff */
[----:B------:R-:W-:Y:S01]  /*178c0*/  LOP3.LUT R19, R141, R156, R19, 0x96, !PT ;  /* 0x0000009c8d137212 */ /* 0x000fe200078e9613 */
[----:B------:R-:W-:-:S05]  /*178d0*/  IMAD.WIDE.U32 R156, R157, -0x2daee0ad, RZ ;  /* 0xd2511f539d9c7825 */ /* 0x000fca00078e00ff */
[----:B------:R-:W-:Y:S01]  /*178e0*/  LOP3.LUT R151, R18, UR16, R157, 0x96, !PT ;  /* 0x0000001012977c12 */ /* 0x000fe2000f8e969d */
[----:B------:R-:W-:-:S05]  /*178f0*/  IMAD.WIDE.U32 R18, R19, -0x326172a9, RZ ;  /* 0xcd9e8d5713127825 */ /* 0x000fca00078e00ff */
[----:B------:R-:W-:Y:S01]  /*17900*/  LOP3.LUT R19, R140, R150, R19, 0x96, !PT ;  /* 0x000000968c137212 */ /* 0x000fe200078e9613 */
[----:B------:R-:W-:-:S05]  /*17910*/  IMAD.WIDE.U32 R150, R151, -0x326172a9, RZ ;  /* 0xcd9e8d5797967825 */ /* 0x000fca00078e00ff */
[----:B------:R-:W-:Y:S01]  /*17920*/  LOP3.LUT R157, R133, R18, R151, 0x96, !PT ;  /* 0x00000012859d7212 */ /* 0x000fe200078e9697 */
[----:B------:R-:W-:-:S05]  /*17930*/  IMAD.WIDE.U32 R18, R19, -0x2daee0ad, RZ ;  /* 0xd2511f5313127825 */ /* 0x000fca00078e00ff */
[----:B------:R-:W-:Y:S01]  /*17940*/  LOP3.LUT R19, R134, R156, R19, 0x96, !PT ;  /* 0x0000009c86137212 */ /* 0x000fe200078e9613 */
[----:B------:R-:W-:-:S05]  /*17950*/  IMAD.WIDE.U32 R156, R157, -0x2daee0ad, RZ ;  /* 0xd2511f539d9c7825 */ /* 0x000fca00078e00ff */
[----:B------:R-:W-:Y:S01]  /*17960*/  LOP3.LUT R151, R18, UR18, R157, 0x96, !PT ;  /* 0x0000001212977c12 */ /* 0x000fe2000f8e969d */
[----:B------:R-:W-:-:S05]  /*17970*/  IMAD.WIDE.U32 R18, R19, -0x326172a9, RZ ;  /* 0xcd9e8d5713127825 */ /* 0x000fca00078e00ff */
        /* <DEDUP_REMOVED lines=8> */
[----:B------:R-:W-:Y:S01]  /*17a00*/  LOP3.LUT R19, R150, UR20, R19, 0x96, !PT ;  /* 0x0000001496137c12 */ /* 0x000fe2000f8e9613 */
[----:B------:R-:W-:-:S05]  /*17a10*/  IMAD.WIDE.U32 R150, R151, -0x326172a9, RZ ;  /* 0xcd9e8d5797967825 */ /* 0x000fca00078e00ff */
[----:B------:R-:W-:Y:S01]  /*17a20*/  LOP3.LUT R157, R18, UR21, R151, 0x96, !PT ;  /* 0x00000015129d7c12 */ /* 0x000fe2000f8e9697 */
[----:B------:R-:W-:-:S05]  /*17a30*/  IMAD.WIDE.U32 R18, R19, -0x2daee0ad, RZ ;  /* 0xd2511f5313127825 */ /* 0x000fca00078e00ff */
[----:B------:R-:W-:Y:S01]  /*17a40*/  LOP3.LUT R19, R156, UR22, R19, 0x96, !PT ;  /* 0x000000169c137c12 */ /* 0x000fe2000f8e9613 */
[----:B------:R-:W-:-:S05]  /*17a50*/  IMAD.WIDE.U32 R156, R157, -0x2daee0ad, RZ ;  /* 0xd2511f539d9c7825 */ /* 0x000fca00078e00ff */
[----:B------:R-:W-:Y:S01]  /*17a60*/  LOP3.LUT R158, R138, R18, R157, 0x96, !PT ;  /* 0x000000128a9e7212 */ /* 0x000fe200078e969d */
[----:B------:R-:W-:-:S04]  /*17a70*/  IMAD.WIDE.U32 R18, R19, -0x326172a9, RZ ;  /* 0xcd9e8d5713127825 */ /* 0x000fc800078e00ff */
[----:B------:R-:W-:Y:S01]  /*17a80*/  IMAD.WIDE.U32 R158, R158, -0x326172a9, RZ ;  /* 0xcd9e8d579e9e7825 */ /* 0x000fe200078e00ff */
[----:B------:R-:W-:-:S03]  /*17a90*/  LOP3.LUT R150, R135, R150, R19, 0x96, !PT ;  /* 0x0000009687967212 */ /* 0x000fc600078e9613 */
[----:B------:R-:W-:Y:S01]  /*17aa0*/  IMAD.MOV.U32 R0, RZ, RZ, R158 ;  /* 0x000000ffff007224 */ /* 0x000fe200078e009e */
[----:B------:R-:W-:Y:S01]  /*17ab0*/  LOP3.LUT R18, R18, UR23, R159, 0x96, !PT ;  /* 0x0000001712127c12 */ /* 0x000fe2000f8e969f */
[----:B------:R-:W-:-:S05]  /*17ac0*/  IMAD.WIDE.U32 R150, R150, -0x2daee0ad, RZ ;  /* 0xd2511f5396967825 */ /* 0x000fca00078e00ff */
[----:B------:R-:W-:Y:S02]  /*17ad0*/  LOP3.LUT R19, R139, R156, R151, 0x96, !PT ;  /* 0x0000009c8b137212 */ /* 0x000fe400078e9697 */
[----:B------:R-:W-:-:S07]  /*17ae0*/  MOV R146, R150 ;  /* 0x0000009600927202 */ /* 0x000fce0000000f00 */
.L_x_15943:
[----:B------:R-:W-:Y:S05]  /*17af0*/  BSYNC.RECONVERGENT B3 ;  /* 0x0000000000037941 */ /* 0x000fea0003800200 */
.L_x_15942:
        /* <DEDUP_REMOVED lines=10> */
.L_x_15941:
[----:B------:R-:W-:Y:S05]  /*17ba0*/  BSYNC.RECONVERGENT B2 ;  /* 0x0000000000027941 */ /* 0x000fea0003800200 */
.L_x_15940:
        /* <DEDUP_REMOVED lines=20> */
.L_x_15951:
        /* <DEDUP_REMOVED lines=13> */
.L_x_15953:
[----:B------:R-:W-:Y:S05]  /*17dc0*/  BSYNC.RECONVERGENT B4 ;  /* 0x0000000000047941 */ /* 0x000fea0003800200 */
.L_x_15952:
        /* <DEDUP_REMOVED lines=43> */
.L_x_15950:
[----:B------:R-:W-:Y:S05]  /*18080*/  BSYNC.RECONVERGENT B3 ;  /* 0x0000000000037941 */ /* 0x000fea0003800200 */
.L_x_15949:
        /* <DEDUP_REMOVED lines=11> */
.L_x_15948:
[----:B------:R-:W-:Y:S05]  /*18140*/  BSYNC.RECONVERGENT B2 ;  /* 0x0000000000027941 */ /* 0x000fea0003800200 */
.L_x_15947:
        /* <DEDUP_REMOVED lines=20> */
.L_x_15958:
        /* <DEDUP_REMOVED lines=13> */
.L_x_15960:
[----:B------:R-:W-:Y:S05]  /*18360*/  BSYNC.RECONVERGENT B4 ;  /* 0x0000000000047941 */ /* 0x000fea0003800200 */
.L_x_15959:
[----:B------:R-:W-:Y:S01]  /*18370*/  LOP3.LUT R150, R2, UR7, R153, 0x96, !PT ;  /* 0x0000000702967c12 */ /* 0x000fe2000f8e9699 */
[----:B------:R-:W-:-:S04]  /*18380*/  IMAD.WIDE.U32 R18, R130, -0x326172a9, RZ ;  /* 0xcd9e8d5782127825 */ /* 0x000fc800078e00ff */
        /* <DEDUP_REMOVED lines=37> */
[----:B------:R-:W-:-:S03]  /*185e0*/  IMAD.WIDE.U32 R150, R150, -0x2daee0ad, RZ ;  /* 0xd2511f5396967825 */ /* 0x000fc600078e00ff */
[----:B------:R-:W-:Y:S01]  /*185f0*/  MOV R146, R150 ;  /* 0x0000009600927202 */ /* 0x000fe20000000f00 */
[----:B------:R-:W-:Y:S01]  /*18600*/  HFMA2 R150, -RZ, RZ, 0, 0 ;  /* 0x00000000ff967431 */ /* 0x000fe200000001ff */
[----:B------:R-:W-:-:S07]  /*18610*/  LOP3.LUT R19, R139, R152, R151, 0x96, !PT ;  /* 0x000000988b137212 */ /* 0x000fce00078e9697 */
.L_x_15957:
[----:B------:R-:W-:Y:S05]  /*18620*/  BSYNC.RECONVERGENT B3 ;  /* 0x0000000000037941 */ /* 0x000fea0003800200 */
.L_x_15956:
        /* <DEDUP_REMOVED lines=10> */
.L_x_15955:
[----:B------:R-:W-:Y:S05]  /*186d0*/  BSYNC.RECONVERGENT B2 ;  /* 0x0000000000027941 */ /* 0x000fea0003800200 */
.L_x_15954:
        /* <DEDUP_REMOVED lines=20> */
.L_x_15965:
        /* <DEDUP_REMOVED lines=13> */
.L_x_15967:
[----:B------:R-:W-:Y:S05]  /*188f0*/  BSYNC.RECONVERGENT B4 ;  /* 0x0000000000047941 */ /* 0x000fea0003800200 */
.L_x_15966:
        /* <DEDUP_REMOVED lines=43> */
.L_x_15964:
[----:B------:R-:W-:Y:S05]  /*18bb0*/  BSYNC.RECONVERGENT B3 ;  /* 0x0000000000037941 */ /* 0x000fea0003800200 */
.L_x_15963:
        /* <DEDUP_REMOVED lines=11> */
.L_x_15962:
[----:B------:R-:W-:Y:S05]  /*18c70*/  BSYNC.RECONVERGENT B2 ;  /* 0x0000000000027941 */ /* 0x000fea0003800200 */
.L_x_15961:
        /* <DEDUP_REMOVED lines=20> */
.L_x_15972:
        /* <DEDUP_REMOVED lines=13> */
.L_x_15974:
[----:B------:R-:W-:Y:S05]  /*18e90*/  BSYNC.RECONVERGENT B4 ;  /* 0x0000000000047941 */ /* 0x000fea0003800200 */
.L_x_15973:
        /* <DEDUP_REMOVED lines=43> */
.L_x_15971:
[----:B------:R-:W-:Y:S05]  /*19150*/  BSYNC.RECONVERGENT B3 ;  /* 0x0000000000037941 */ /* 0x000fea0003800200 */
.L_x_15970:
        /* <DEDUP_REMOVED lines=10> */
.L_x_15969:
[----:B------:R-:W-:Y:S05]  /*19200*/  BSYNC.RECONVERGENT B2 ;  /* 0x0000000000027941 */ /* 0x000fea0003800200 */
.L_x_15968:
        /* <DEDUP_REMOVED lines=20> */
.L_x_15979:
        /* <DEDUP_REMOVED lines=13> */
.L_x_15981:
[----:B------:R-:W-:Y:S05]  /*19420*/  BSYNC.RECONVERGENT B4 ;  /* 0x0000000000047941 */ /* 0x000fea0003800200 */
.L_x_15980:
        /* <DEDUP_REMOVED lines=43> */
.L_x_15978:
[----:B------:R-:W-:Y:S05]  /*196e0*/  BSYNC.RECONVERGENT B3 ;  /* 0x0000000000037941 */ /* 0x000fea0003800200 */
.L_x_15977:
        /* <DEDUP_REMOVED lines=11> */
.L_x_15976:
[----:B------:R-:W-:Y:S05]  /*197a0*/  BSYNC.RECONVERGENT B2 ;  /* 0x0000000000027941 */ /* 0x000fea0003800200 */
.L_x_15975:
        /* <DEDUP_REMOVED lines=20> */
.L_x_15986:
        /* <DEDUP_REMOVED lines=13> */
.L_x_15988:
[----:B------:R-:W-:Y:S05]  /*199c0*/  BSYNC.RECONVERGENT B4 ;  /* 0x0000000000047941 */ /* 0x000fea0003800200 */
.L_x_15987:
        /* <DEDUP_REMOVED lines=43> */
.L_x_15985:
[----:B------:R-:W-:Y:S05]  /*19c80*/  BSYNC.RECONVERGENT B3 ;  /* 0x0000000000037941 */ /* 0x000fea0003800200 */
.L_x_15984:
        /* <DEDUP_REMOVED lines=10> */
.L_x_15983:
[----:B------:R-:W-:Y:S05]  /*19d30*/  BSYNC.RECONVERGENT B2 ;  /* 0x0000000000027941 */ /* 0x000fea0003800200 */
.L_x_15982:
        /* <DEDUP_REMOVED lines=19> */
.L_x_15992:
[----:B------:R-:W-:Y:S01]  /*19e70*/  IADD3 R129, PT, PT, R129, 0x1, RZ ;  /* 0x0000000181817810 */ /* 0x000fe20007ffe0ff */
[----:B------:R-:W-:Y:S03]  /*19e80*/  BSSY.RECONVERGENT B3, `(.L_x_15993) ;  /* 0x000000b000037945 */ /* 0x000fe60003800200 */
        /* <DEDUP_REMOVED lines=10> */
.L_x_15994:
[----:B------:R-:W-:Y:S05]  /*19f30*/  BSYNC.RECONVERGENT B3 ;  /* 0x0000000000037941 */ /* 0x000fea0003800200 */
.L_x_15993:
[----:B------:R-:W-:-:S04]  /*19f40*/  IMAD.WIDE.U32 R150, R130, -0x326172a9, RZ ;  /* 0xcd9e8d5782967825 */ /* 0x000fc800078e00ff */
[----:B------:R-:W-:Y:S02]  /*19f50*/  HFMA2 R145, -RZ, RZ, 0, 0 ;  /* 0x00000000ff917431 */ /* 0x000fe400000001ff */
[----:B------:R-:W-:Y:S01]  /*19f60*/  IMAD.WIDE.U32 R152, R129, -0x2daee0ad, RZ ;  /* 0xd2511f5381987825 */ /* 0x000fe200078e00ff */
[----:B------:R-:W-:-:S03]  /*19f70*/  LOP3.LUT R18, R128, UR6, R151, 0x96, !PT ;  /* 0x0000000680127c12 */ /* 0x000fc6000f8e9697 */
[----:B------:R-:W-:Y:S01]  /*19f80*/  IMAD.MOV.U32 R111, RZ, RZ, R154 ;  /* 0x000000ffff6f7224 */ /* 0x000fe200078e009a */
        /* <DEDUP_REMOVED lines=10> */
[----:B------:R-:W-:-:S05]  /*1a030*/  IMAD.WIDE.U32 R18, R18, -0x326172a9, RZ ;  /* 0xcd9e8d5712127825 */ /* 0x000fca00078e00ff */
[----:B------:R-:W-:Y:S02]  /*1a040*/  LOP3.LUT R153, R133, R150, R19, 0x96, !PT ;  /* 0x0000009685997212 */ /* 0x000fe400078e9613 */
[----:B------:R-:W-:-:S03]  /*1a050*/  LOP3.LUT R150, R134, R152, R141, 0x96, !PT ;  /* 0x0000009886967212 */ /* 0x000fc600078e968d */
        /* <DEDUP_REMOVED lines=26> */
.L_x_15991:
[----:B------:R-:W-:Y:S05]  /*1a200*/  BSYNC.RECONVERGENT B2 ;  /* 0x0000000000027941 */ /* 0x000fea0003800200 */
.L_x_15990:
        /* <DEDUP_REMOVED lines=12> */
.L_x_15939:
[----:B------:R-:W-:Y:S01]  /*1a2d0*/  BSSY.RECONVERGENT B2, `(.L_x_15995) ;  /* 0x0000058000027945 */ /* 0x000fe20003800200 */
[----:B------:R-:W-:Y:S01]  /*1a2e0*/  IMAD.MOV.U32 R146, RZ, RZ, R152 ;  /* 0x000000ffff927224 */ /* 0x000fe200078e0098 */
[----:B------:R-:W-:Y:S01]  /*1a2f0*/  MOV R96, R145 ;  /* 0x0000009100607202 */ /* 0x000fe20000000f00 */
[----:B-1----:R-:W-:Y:S01]  /*1a300*/  IMAD.MOV.U32 R100, RZ, RZ, RZ ;  /* 0x000000ffff647224 */ /* 0x002fe200078e00ff */
        /* <DEDUP_REMOVED lines=17> */
.L_x_15999:
        /* <DEDUP_REMOVED lines=13> */
.L_x_16001:
[----:B------:R-:W-:Y:S05]  /*1a4f0*/  BSYNC.RECONVERGENT B4 ;  /* 0x0000000000047941 */ /* 0x000fea0003800200 */
.L_x_16000:
        /* <DEDUP_REMOVED lines=43> */
.L_x_15998:
[----:B------:R-:W-:Y:S05]  /*1a7b0*/  BSYNC.RECONVERGENT B3 ;  /* 0x0000000000037941 */ /* 0x000fea0003800200 */
.L_x_15997:
[----:B0-----:R-:W-:Y:S01]  /*1a7c0*/  HFMA2 R98, -RZ, RZ, 0.1171875, 0 ;  /* 0x2f800000ff627431 */ /* 0x001fe200000001ff */
        /* <DEDUP_REMOVED lines=8> */
.L_x_15996:
[----:B------:R-:W-:Y:S05]  /*1a850*/  BSYNC.RECONVERGENT B2 ;  /* 0x0000000000027941 */ /* 0x000fea0003800200 */
.L_x_15995:
[----:B------:R-:W-:Y:S01]  /*1a860*/  BSSY.RECONVERGENT B2, `(.L_x_16002) ;  /* 0x0000055000027945 */ /* 0x000fe20003800200 */
[----:B------:R-:W-:Y:S01]  /*1a870*/  MOV R97, R96 ;  /* 0x0000006000617202 */ /* 0x000fe20000000f00 */
[----:B------:R-:W-:Y:S02]  /*1a880*/  IMAD.MOV.U32 R101, RZ, RZ, RZ ;  /* 0x000000ffff657224 */ /* 0x000fe400078e00ff */
[----:B------:R-:W-:Y:S05]  /*1a890*/  @!P1 BRA `(.L_x_16003) ;  /* 0x0000000400449947 */ /* 0x000fea0003800000 */
[----:B------:R-:W-:Y:S01]  /*1a8a0*/  ISETP.NE.AND P0, PT, R96, 0x1, PT ;  /* 0x000000016000780c */ /* 0x000fe20003f05270 */
[----:B------:R-:W-:Y:S01]  /*1a8b0*/  BSSY.RECONVERGENT B3, `(.L_x_16004) ;  /* 0x0000045000037945 */ /* 0x000fe20003800200 */
[----:B------:R-:W-:Y:S02]  /*1a8c0*/  HFMA2 R97, -RZ, RZ, 0, 1.1920928955078125e-07 ;  /* 0x00000002ff617431 */ /* 0x000fe400000001ff */
[----:B0-----:R-:W-:-:S09]  /*1a8d0*/  IMAD.MOV.U32 R98, RZ, RZ, R0 ;  /* 0x000000ffff627224 */ /* 0x001fd200078e0000 */
        /* <DEDUP_REMOVED lines=9> */
.L_x_16006:
        /* <DEDUP_REMOVED lines=13> */
.L_x_16008:
[----:B------:R-:W-:Y:S05]  /*1aa40*/  BSYNC.RECONVERGENT B4 ;  /* 0x0000000000047941 */ /* 0x000fea0003800200 */
.L_x_16007:
        /* <DEDUP_REMOVED lines=43> */
.L_x_16005:
[----:B------:R-:W-:Y:S05]  /*1ad00*/  BSYNC.RECONVERGENT B3 ;  /* 0x0000000000037941 */ /* 0x000fea0003800200 */
.L_x_16004:
        /* <DEDUP_REMOVED lines=10> */
.L_x_16003:
[----:B------:R-:W-:Y:S05]  /*1adb0*/  BSYNC.RECONVERGENT B2 ;  /* 0x0000000000027941 */ /* 0x000fea0003800200 */
.L_x_16002:
[----:B------:R-:W-:Y:S01]  /*1adc0*/  BSSY.RECONVERGENT B2, `(.L_x_16009) ;  /* 0x0000054000027945 */ /* 0x000fe20003800200 */
[----:B------:R-:W-:Y:S01]  /*1add0*/  IMAD.MOV.U32 R96, RZ, RZ, R97 ;  /* 0x000000ffff607224 */ /* 0x000fe200078e0061 */
[----:B------:R-:W-:Y:S02]  /*1ade0*/  MOV R102, RZ ;  /* 0x000000ff00667202 */ /* 0x000fe40000000f00 */
[----:B------:R-:W-:Y:S05]  /*1adf0*/  @!P1 BRA `(.L_x_16010) ;  /* 0x0000000400409947 */ /* 0x000fea0003800000 */
[----:B------:R-:W-:Y:S01]  /*1ae00*/  ISETP.NE.AND P0, PT, R97, 0x1, PT ;  /* 0x000000016100780c */ /* 0x000fe20003f05270 */
[----:B------:R-:W-:Y:S01]  /*1ae10*/  BSSY.RECONVERGENT B3, `(.L_x_16011) ;  /* 0x0000045000037945 */ /* 0x000fe20003800200 */
[----:B------:R-:W-:Y:S01]  /*1ae20*/  IMAD.MOV.U32 R96, RZ, RZ, 0x2 ;  /* 0x00000002ff607424 */ /* 0x000fe200078e00ff */
[----:B0-----:R-:W-:-:S10]  /*1ae30*/  MOV R98, R0 ;  /* 0x0000000000627202 */ /* 0x001fd40000000f00 */
        /* <DEDUP_REMOVED lines=9> */
.L_x_16013:
        /* <DEDUP_REMOVED lines=13> */
.L_x_16015:
[----:B------:R-:W-:Y:S05]  /*1afa0*/  BSYNC.RECONVERGENT B4 ;  /* 0x0000000000047941 */ /* 0x000fea0003800200 */
.L_x_16014:
        /* <DEDUP_REMOVED lines=43> */
.L_x_16012:
[----:B------:R-:W-:Y:S05]  /*1b260*/  BSYNC.RECONVERGENT B3 ;  /* 0x0000000000037941 */ /* 0x000fea0003800200 */
.L_x_16011:
        /* <DEDUP_REMOVED lines=9> */
.L_x_16010:
[----:B------:R-:W-:Y:S05]  /*1b300*/  BSYNC.RECONVERGENT B2 ;  /* 0x0000000000027941 */ /* 0x000fea0003800200 */
.L_x_16009:
        /* <DEDUP_REMOVED lines=17> */
.L_x_16020:
        /* <DEDUP_REMOVED lines=13> */
.L_x_16022:
[----:B------:R-:W-:Y:S05]  /*1b4f0*/  BSYNC.RECONVERGENT B4 ;  /* 0x0000000000047941 */ /* 0x000fea0003800200 */
.L_x_16021:
        /* <DEDUP_REMOVED lines=43> */
.L_x_16019:
[----:B------:R-:W-:Y:S05]  /*1b7b0*/  BSYNC.RECONVERGENT B3 ;  /* 0x0000000000037941 */ /* 0x000fea0003800200 */
.L_x_16018:
        /* <DEDUP_REMOVED lines=10> */
.L_x_16017:
[----:B------:R-:W-:Y:S05]  /*1b860*/  BSYNC.RECONVERGENT B2 ;  /* 0x0000000000027941 */ /* 0x000fea0003800200 */
.L_x_16016:
[----:B------:R-:W-:Y:S01]  /*1b870*/  BSSY.RECONVERGENT B2, `(.L_x_16023) ;  /* 0x0000054000027945 */ /* 0x000fe20003800200 */
[----:B0-----:R-:W-:Y:S01]  /*1b880*/  IMAD.MOV.U32 R98, RZ, RZ, R97 ;  /* 0x000000ffff627224 */ /* 0x001fe200078e0061 */
        /* <DEDUP_REMOVED lines=15> */
.L_x_16027:
        /* <DEDUP_REMOVED lines=13> */
.L_x_16029:
[----:B------:R-:W-:Y:S05]  /*1ba50*/  BSYNC.RECONVERGENT B4 ;  /* 0x0000000000047941 */ /* 0x000fea0003800200 */
.L_x_16028:
        /* <DEDUP_REMOVED lines=43> */
.L_x_16026:
[----:B------:R-:W-:Y:S05]  /*1bd10*/  BSYNC.RECONVERGENT B3 ;  /* 0x0000000000037941 */ /* 0x000fea0003800200 */
.L_x_16025:
        /* <DEDUP_REMOVED lines=9> */
.L_x_16024:
[----:B------:R-:W-:Y:S05]  /*1bdb0*/  BSYNC.RECONVERGENT B2 ;  /* 0x0000000000027941 */ /* 0x000fea0003800200 */
.L_x_16023:
        /* <DEDUP_REMOVED lines=17> */
.L_x_16034:
        /* <DEDUP_REMOVED lines=13> */
.L_x_16036:
[----:B------:R-:W-:Y:S05]  /*1bfa0*/  BSYNC.RECONVERGENT B4 ;  /* 0x0000000000047941 */ /* 0x000fea0003800200 */
.L_x_16035:
[----:B------:R-:W-:Y:S01]  /*1bfb0*/  IMAD.WIDE.U32 R18, R130, -0x326172a9, RZ ;  /* 0xcd9e8d5782127825 */ /* 0x000fe200078e00ff */
[----:B------:R-:W-:Y:S02]  /*1bfc0*/  LOP3.LUT R98, R2, UR7, R151, 0x96, !PT ;  /* 0x0000000702627c12 */ /* 0x000fe4000f8e9697 */
[----:B------:R-:W-:Y:S02]  /*1bfd0*/  MOV R97, R146 ;  /* 0x0000009200617202 */ /* 0x000fe40000000f00 */
        /* <DEDUP_REMOVED lines=40> */
.L_x_16033:
[----:B------:R-:W-:Y:S05]  /*1c260*/  BSYNC.RECONVERGENT B3 ;  /* 0x0000000000037941 */ /* 0x000fea0003800200 */
.L_x_16032:
        /* <DEDUP_REMOVED lines=10> */
.L_x_16031:
[----:B------:R-:W-:Y:S05]  /*1c310*/  BSYNC.RECONVERGENT B2 ;  /* 0x0000000000027941 */ /* 0x000fea0003800200 */
.L_x_16030:
        /* <DEDUP_REMOVED lines=17> */
.L_x_16041:
        /* <DEDUP_REMOVED lines=13> */
.L_x_16043:
[----:B------:R-:W-:Y:S05]  /*1c500*/  BSYNC.RECONVERGENT B4 ;  /* 0x0000000000047941 */ /* 0x000fea0003800200 */
.L_x_16042:
        /* <DEDUP_REMOVED lines=43> */
.L_x_16040:
[----:B------:R-:W-:Y:S05]  /*1c7c0*/  BSYNC.RECONVERGENT B3 ;  /* 0x0000000000037941 */ /* 0x000fea0003800200 */
.L_x_16039:
[----:B------:R-:W-:Y:S01]  /*1c7d0*/  HFMA2 R99, -RZ, RZ, 0.1171875, 0 ;  /* 0x2f800000ff637431 */ /* 0x000fe200000001ff */
[----:B------:R-:W-:Y:S01]  /*1c7e0*/  I2FP.F32.U32 R98, R110 ;  /* 0x0000006e00627245 */ /* 0x000fe20000201000 */
[----:B-----5:R-:W-:-:S04]  /*1c7f0*/  IMAD.U32 R110, R55, 0x10000, RZ ;  /* 0x00010000376e7824 */ /* 0x020fc800078e00ff */
[----:B------:R-:W-:Y:S01]  /*1c800*/  FMUL.FTZ R110, R110, UR13 ;  /* 0x0000000d6e6e7c20 */ /* 0x000fe20008410000 */
[----:B------:R-:W-:-:S05]  /*1c810*/  FFMA.FTZ R98, R98, R99, 1.1641532182693481445e-10 ;  /* 0x2f00000062627423 */ /* 0x000fca0000010063 */
[----:B------:R-:W-:Y:S01]  /*1c820*/  FSETP.GTU.FTZ.AND P0, PT, R98, UR10, PT ;  /* 0x0000000a62007c0b */ /* 0x000fe2000bf1c000 */
[----:B------:R-:W-:-:S03]  /*1c830*/  FMUL.FTZ R98, R110, UR12 ;  /* 0x0000000c6e627c20 */ /* 0x000fc60008410000 */
[----:B------:R-:W-:Y:S02]  /*1c840*/  SEL R110, RZ, 0x1, P0 ;  /* 0x00000001ff6e7807 */ /* 0x000fe40000000000 */
[----:B------:R-:W-:-:S07]  /*1c850*/  FSEL R98, R98, RZ, !P0 ;  /* 0x000000ff62627208 */ /* 0x000fce0004000000 */
.L_x_16038:
[----:B------:R-:W-:Y:S05]  /*1c860*/  BSYNC.RECONVERGENT B2 ;  /* 0x0000000000027941 */ /* 0x000fea0003800200 */
.L_x_16037:
        /* <DEDUP_REMOVED lines=16> */
.L_x_16046:
        /* <DEDUP_REMOVED lines=13> */
.L_x_16048:
[----:B------:R-:W-:Y:S05]  /*1ca40*/  BSYNC.RECONVERGENT B3 ;  /* 0x0000000000037941 */ /* 0x000fea0003800200 */
.L_x_16047:
        /* <DEDUP_REMOVED lines=42> */
[----:B------:R-:W-:-:S07]  /*1ccf0*/  IMAD.MOV.U32 R146, RZ, RZ, R134 ;  /* 0x000000ffff927224 */ /* 0x000fce00078e0086 */
.L_x_16045:
[----:B------:R-:W-:Y:S05]  /*1cd00*/  BSYNC.RECONVERGENT B2 ;  /* 0x0000000000027941 */ /* 0x000fea0003800200 */
.L_x_16044:
        /* <DEDUP_REMOVED lines=10> */
.L_x_15989:
[----:B------:R-:W-:Y:S05]  /*1cdb0*/  BSYNC.RECONVERGENT B1 ;  /* 0x0000000000017941 */ /* 0x000fea0003800200 */
.L_x_15938:
[----:B------:R-:W-:Y:S01]  /*1cdc0*/  FADD.FTZ R134, RZ, R48 ;  /* 0x00000030ff867221 */ /* 0x000fe20000010000 */
[----:B------:R-:W0:Y:S01]  /*1cdd0*/  S2R R143, SR_TID.X ;  /* 0x00000000008f7919 */ /* 0x000e220000002100 */
[----:B------:R-:W-:Y:S01]  /*1cde0*/  IMAD.WIDE.U32 R148, R155, 0x20, R148 ;  /* 0x000000209b947825 */ /* 0x000fe200078e0094 */
[----:B------:R-:W-:Y:S03]  /*1cdf0*/  BSSY.RECONVERGENT B1, `(.L_x_16049) ;  /* 0x000003f000017945 */ /* 0x000fe60003800200 */
[----:B------:R-:W-:Y:S01]  /*1ce00*/  FADD.FTZ R133, R134, R49 ;  /* 0x0000003186857221 */ /* 0x000fe20000010000 */
[----:B-----5:R1:W-:Y:S03]  /*1ce10*/  STG.E.128 desc[UR8][R148.64], R100 ;  /* 0x0000006494007986 */ /* 0x0203e6000c101d08 */
        /* <DEDUP_REMOVED lines=60> */
.L_x_16050:
[----:B------:R-:W-:Y:S05]  /*1d1e0*/  BSYNC.RECONVERGENT B1 ;  /* 0x0000000000017941 */ /* 0x000fea0003800200 */
.L_x_16049:
[----:B------:R-:W-:Y:S01]  /*1d1f0*/  UMOV UR24, 0xffffffff ;  /* 0xffffffff00187882 */ /* 0x000fe20000000000 */
[----:B------:R-:W-:Y:S02]  /*1d200*/  FADD.FTZ R150, R150, R99 ;  /* 0x0000006396967221 */ /* 0x000fe40000010000 */
[----:B------:R-:W-:Y:S05]  /*1d210*/  BRA.DIV UR24, `(.L_x_16051) ;  /* 0x0000001618dc7947 */ /* 0x000fea000b800000 */
        /* <DEDUP_REMOVED lines=101> */
.L_x_16066:
        /* <DEDUP_REMOVED lines=17> */
[----:B------:R-:W-:Y:S01]  /*1d980*/  IMAD.U32 R137, R17, 0x10000, RZ ;  /* 0x0001000011897824 */ /* 0x000fe200078e00ff */
[----:B------:R-:W-:Y:S01]  /*1d990*/  IADD3 R135, PT, PT, R142, -0x1, RZ ;  /* 0xffffffff8e877810 */ /* 0x000fe20007ffe0ff */
[----:B------:R-:W-:Y:S01]  /*1d9a0*/  IMAD.U32 R139, R117, 0x10000, RZ ;  /* 0x00010000758b7824 */ /* 0x000fe200078e00ff */
[----:B------:R-:W-:Y:S01]  /*1d9b0*/  SHF.L.U32 R141, R118, 0x10, RZ ;  /* 0x00000010768d7819 */ /* 0x000fe200000006ff */
[C---:B------:R-:W-:Y:S01]  /*1d9c0*/  FADD.FTZ R134, -R132.reuse, R49 ;  /* 0x0000003184867221 */ /* 0x040fe20000010100 */
        /* <DEDUP_REMOVED lines=8> */
[----:B------:R-:W-:-:S02]  /*1da50*/  IMAD.U32 R29, R3, 0x10000, RZ ;  /* 0x00010000031d7824 */ /* 0x000fc400078e00ff */
[C---:B------:R-:W-:Y:S01]  /*1da60*/  FMUL.FTZ R134, R133.reuse, R134 ;  /* 0x0000008685867220 */ /* 0x040fe20000410000 */
[----:B------:R-:W-:Y:S02]  /*1da70*/  IMAD.U32 R31, R80, 0x10000, RZ ;  /* 0x00010000501f7824 */ /* 0x000fe400078e00ff */
[C---:B------:R-:W-:Y:S01]  /*1da80*/  FMUL.FTZ R48, R133.reuse, R48 ;  /* 0x0000003085307220 */ /* 0x040fe20000410000 */
[C---:B------:R-:W-:Y:S01]  /*1da90*/  FADD.FTZ R50, -R132.reuse, R50 ;  /* 0x0000003284327221 */ /* 0x040fe20000010100 */
[C---:B------:R-:W-:Y:S01]  /*1daa0*/  FADD.FTZ R136, -R132.reuse, R51 ;  /* 0x0000003384887221 */ /* 0x040fe20000010100 */
[C---:B------:R-:W-:Y:S01]  /*1dab0*/  FADD.FTZ R154, -R132.reuse, R33 ;  /* 0x00000021849a7221 */ /* 0x040fe20000010100 */
[----:B------:R-:W-:Y:S01]  /*1dac0*/  FADD.FTZ R44, -R132, R44 ;  /* 0x0000002c842c7221 */ /* 0x000fe20000010100 */
[----:B------:R-:W-:Y:S01]  /*1dad0*/  FMUL.FTZ R33, R133, R20 ;  /* 0x0000001485217220 */ /* 0x000fe20000410000 */
[----:B------:R-:W-:Y:S01]  /*1dae0*/  FFMA.FTZ R27, R134, R29, R27 ;  /* 0x0000001d861b7223 */ /* 0x000fe2000001001b */
[C---:B------:R-:W-:Y:S01]  /*1daf0*/  FADD.FTZ R46, -R132.reuse, R46 ;  /* 0x0000002e842e7221 */ /* 0x040fe20000010100 */
[----:B------:R-:W-:Y:S01]  /*1db00*/  FADD.FTZ R156, -R132, R35 ;  /* 0x00000023849c7221 */ /* 0x000fe20000010100 */
[----:B------:R-:W-:Y:S01]  /*1db10*/  FFMA.FTZ R20, R48, R31, R25 ;  /* 0x0000001f30147223 */ /* 0x000fe20000010019 */
[----:B------:R-:W-:Y:S01]  /*1db20*/  SHF.L.U32 R29, R73, 0x10, RZ ;  /* 0x00000010491d7819 */ /* 0x000fe200000006ff */
[C---:B------:R-:W-:Y:S01]  /*1db30*/  FADD.FTZ R138, -R132.reuse, R45 ;  /* 0x0000002d848a7221 */ /* 0x040fe20000010100 */
[----:B------:R-:W-:Y:S01]  /*1db40*/  FADD.FTZ R152, -R132, R39 ;  /* 0x0000002784987221 */ /* 0x000fe20000010100 */
[----:B------:R-:W-:Y:S01]  /*1db50*/  FMUL.FTZ R50, R133, R50 ;  /* 0x0000003285327220 */ /* 0x000fe20000410000 */
[----:B------:R-:W-:Y:S01]  /*1db60*/  IMAD.U32 R25, R81, 0x10000, RZ ;  /* 0x0001000051197824 */ /* 0x000fe200078e00ff */
[----:B------:R-:W-:Y:S01]  /*1db70*/  SHF.L.U32 R35, R6, 0x10, RZ ;  /* 0x0000001006237819 */ /* 0x000fe200000006ff */
[C---:B------:R-:W-:Y:S01]  /*1db80*/  FADD.FTZ R140, -R132.reuse, R47 ;  /* 0x0000002f848c7221 */ /* 0x040fe20000010100 */
[----:B------:R-:W-:Y:S01]  /*1db90*/  FADD.FTZ R150, -R132, R37 ;  /* 0x0000002584967221 */ /* 0x000fe20000010100 */
[----:B------:R-:W-:Y:S01]  /*1dba0*/  FMUL.FTZ R136, R133, R136 ;  /* 0x0000008885887220 */ /* 0x000fe20000410000 */
[----:B------:R-:W-:Y:S01]  /*1dbb0*/  IMAD.U32 R31, R5, 0x10000, RZ ;  /* 0x00010000051f7824 */ /* 0x000fe200078e00ff */
[----:B------:R-:W-:Y:S01]  /*1dbc0*/  SHF.L.U32 R39, R74, 0x10, RZ ;  /* 0x000000104a277819 */ /* 0x000fe200000006ff */
[----:B------:R-:W-:Y:S01]  /*1dbd0*/  FADD.FTZ R148, -R132, R43 ;  /* 0x0000002b84947221 */ /* 0x000fe20000010100 */
[----:B------:R-:W-:Y:S01]  /*1dbe0*/  FMUL.FTZ R44, R133, R44 ;  /* 0x0000002c852c7220 */ /* 0x000fe20000410000 */
[----:B------:R-:W-:Y:S01]  /*1dbf0*/  IMAD.U32 R37, R82, 0x10000, RZ ;  /* 0x0001000052257824 */ /* 0x000fe200078e00ff */
[----:B------:R-:W-:Y:S01]  /*1dc00*/  SHF.L.U32 R47, R75, 0x10, RZ ;  /* 0x000000104b2f7819 */ /* 0x000fe200000006ff */
[----:B------:R-:W-:Y:S01]  /*1dc10*/  FADD.FTZ R142, -R132, R41 ;  /* 0x00000029848e7221 */ /* 0x000fe20000010100 */
[----:B------:R-:W-:Y:S01]  /*1dc20*/  FMUL.FTZ R46, R133, R46 ;  /* 0x0000002e852e7220 */ /* 0x000fe20000410000 */
[----:B------:R-:W-:Y:S01]  /*1dc30*/  SHF.L.U32 R43, R8, 0x10, RZ ;  /* 0x00000010082b7819 */ /* 0x000fe200000006ff */
[----:B------:R-:W-:-:S02]  /*1dc40*/  IMAD.U32 R45, R83, 0x10000, RZ ;  /* 0x00010000532d7824 */ /* 0x000fc400078e00ff */
[----:B------:R-:W-:Y:S01]  /*1dc50*/  FADD.FTZ R42, -R132, R42 ;  /* 0x0000002a842a7221 */ /* 0x000fe20000010100 */
[----:B------:R-:W-:Y:S01]  /*1dc60*/  FMUL.FTZ R138, R133, R138 ;  /* 0x0000008a858a7220 */ /* 0x000fe20000410000 */
[----:B------:R-:W-:Y:S02]  /*1dc70*/  IMAD.U32 R41, R7, 0x10000, RZ ;  /* 0x0001000007297824 */ /* 0x000fe400078e00ff */
        /* <DEDUP_REMOVED lines=28> */
[C---:B------:R-:W-:Y:S01]  /*1de40*/  FMUL.FTZ R42, R133.reuse, R42 ;  /* 0x0000002a852a7220 */ /* 0x040fe20000410000 */
[----:B------:R-:W-:Y:S01]  /*1de50*/  SHF.L.U32 R99, R14, 0x10, RZ ;  /* 0x000000100e637819 */ /* 0x000fe200000006ff */
[----:B------:R-:W-:Y:S01]  /*1de60*/  FMUL.FTZ R148, R133, R148 ;  /* 0x0000009485947220 */ /* 0x000fe20000410000 */
[----:B------:R-:W-:Y:S01]  /*1de70*/  FFMA.FTZ R138, R138, R41, R43 ;  /* 0x000000298a8a7223 */ /* 0x000fe2000001002b */
[----:B------:R-:W-:Y:S01]  /*1de80*/  SHF.L.U32 R45, R12, 0x10, RZ ;  /* 0x000000100c2d7819 */ /* 0x000fe200000006ff */
[----:B------:R-:W-:-:S02]  /*1de90*/  IMAD.U32 R47, R85, 0x10000, RZ ;  /* 0x00010000552f7824 */ /* 0x000fc400078e00ff */
[----:B------:R-:W-:Y:S01]  /*1dea0*/  FMUL.FTZ R142, R133, R142 ;  /* 0x0000008e858e7220 */ /* 0x000fe20000410000 */
[----:B------:R-:W-:Y:S01]  /*1deb0*/  IMAD.U32 R51, R13, 0x10000, RZ ;  /* 0x000100000d337824 */ /* 0x000fe200078e00ff */
[----:B------:R-:W-:Y:S01]  /*1dec0*/  SHF.L.U32 R41, R68, 0x10, RZ ;  /* 0x0000001044297819 */ /* 0x000fe200000006ff */
[----:B------:R-:W-:Y:S02]  /*1ded0*/  IMAD.U32 R43, R11, 0x10000, RZ ;  /* 0x000100000b2b7824 */ /* 0x000fe400078e00ff */
[----:B------:R-:W-:Y:S01]  /*1dee0*/  FMUL.FTZ R40, R133, R40 ;  /* 0x0000002885287220 */ /* 0x000fe20000410000 */
[----:B------:R-:W-:Y:S02]  /*1def0*/  IMAD R144, R135, R144, RZ ;  /* 0x0000009087907224 */ /* 0x000fe400078e02ff */
[----:B------:R-:W-:Y:S01]  /*1df00*/  FFMA.FTZ R140, R140, R29, R35 ;  /* 0x0000001d8c8c7223 */ /* 0x000fe20000010023 */
[----:B------:R-:W-:Y:S02]  /*1df10*/  IMAD.U32 R37, R84, 0x10000, RZ ;  /* 0x0001000054257824 */ /* 0x000fe400078e00ff */
[----:B------:R-:W-:Y:S01]  /*1df20*/  FFMA.FTZ R35, R42, R47, R49 ;  /* 0x0000002f2a237223 */ /* 0x000fe20000010031 */
[----:B------:R-:W-:Y:S01]  /*1df30*/  FFMA.FTZ R148, R148, R51, R99 ;  /* 0x0000003394947223 */ /* 0x000fe20000010063 */
[----:B------:R-:W-:Y:S01]  /*1df40*/  SHF.L.U32 R135, R64, 0x10, RZ ;  /* 0x0000001040877819 */ /* 0x000fe200000006ff */
[----:B------:R-:W-:Y:S01]  /*1df50*/  FMUL.FTZ R32, R133, R32 ;  /* 0x0000002085207220 */ /* 0x000fe20000410000 */
[----:B------:R-:W-:Y:S01]  /*1df60*/  FFMA.FTZ R142, R142, R43, R45 ;  /* 0x0000002b8e8e7223 */ /* 0x000fe2000001002d */
[----:B------:R-:W-:Y:S01]  /*1df70*/  SHF.L.U32 R47, R71, 0x10, RZ ;  /* 0x00000010472f7819 */ /* 0x000fe200000006ff */
[----:B------:R-:W-:Y:S01]  /*1df80*/  IMAD.U32 R99, R88, 0x10000, RZ ;  /* 0x0001000058637824 */ /* 0x000fe200078e00ff */
[----:B------:R-:W-:Y:S01]  /*1df90*/  SHF.L.U32 R49, R112, 0x10, RZ ;  /* 0x0000001070317819 */ /* 0x000fe200000006ff */
[C---:B------:R-:W-:Y:S01]  /*1dfa0*/  FMUL.FTZ R38, R133.reuse, R38 ;  /* 0x0000002685267220 */ /* 0x040fe20000410000 */
[----:B------:R-:W-:Y:S01]  /*1dfb0*/  FMUL.FTZ R152, R133, R152 ;  /* 0x0000009885987220 */ /* 0x000fe20000410000 */
[----:B------:R-:W-:-:S02]  /*1dfc0*/  IMAD.U32 R45, R87, 0x10000, RZ ;  /* 0x00010000572d7824 */ /* 0x000fc400078e00ff */
[----:B------:R-:W-:Y:S01]  /*1dfd0*/  FFMA.FTZ R29, R40, R37, R41 ;  /* 0x00000025281d7223 */ /* 0x000fe20000010029 */
[----:B------:R-:W-:Y:S01]  /*1dfe0*/  SHF.L.U32 R41, R70, 0x10, RZ ;  /* 0x0000001046297819 */ /* 0x000fe200000006ff */
[C---:B------:R-:W-:Y:S01]  /*1dff0*/  FMUL.FTZ R36, R133.reuse, R36 ;  /* 0x0000002485247220 */ /* 0x040fe20000410000 */
[----:B------:R-:W-:Y:S01]  /*1e000*/  SHF.L.U32 R43, R16, 0x10, RZ ;  /* 0x00000010102b7819 */ /* 0x000fe200000006ff */
[----:B------:R-:W-:Y:S01]  /*1e010*/  FMUL.FTZ R150, R133, R150 ;  /* 0x0000009685967220 */ /* 0x000fe20000410000 */
[----:B------:R-:W-:Y:S02]  /*1e020*/  IMAD.U32 R37, R86, 0x10000, RZ ;  /* 0x0001000056257824 */ /* 0x000fe400078e00ff */
[----:B------:R-:W-:Y:S01]  /*1e030*/  FFMA.FTZ R32, R32, R99, R135 ;  /* 0x0000006320207223 */ /* 0x000fe20000010087 */
[----:B------:R-:W-:Y:S02]  /*1e040*/  IMAD.U32 R51, R15, 0x10000, RZ ;  /* 0x000100000f337824 */ /* 0x000fe400078e00ff */
[----:B------:R-:W-:Y:S01]  /*1e050*/  FFMA.FTZ R134, R38, R45, R47 ;  /* 0x0000002d26867223 */ /* 0x000fe2000001002f */
[----:B------:R-:W-:Y:S01]  /*1e060*/  FFMA.FTZ R137, R152, R137, R49 ;  /* 0x0000008998897223 */ /* 0x000fe20000010031 */
[----:B------:R-:W-:Y:S01]  /*1e070*/  SHF.L.U32 R135, R66, 0x10, RZ ;  /* 0x0000001042877819 */ /* 0x000fe200000006ff */
[----:B------:R-:W-:Y:S01]  /*1e080*/  FMUL.FTZ R28, R133, R28 ;  /* 0x0000001c851c7220 */ /* 0x000fe20000410000 */
[----:B------:R-:W-:Y:S01]  /*1e090*/  SHF.L.U32 R47, R116, 0x10, RZ ;  /* 0x00000010742f7819 */ /* 0x000fe200000006ff */
[----:B------:R-:W-:-:S02]  /*1e0a0*/  IMAD.U32 R49, R90, 0x10000, RZ ;  /* 0x000100005a317824 */ /* 0x000fc400078e00ff */
[----:B------:R-:W-:Y:S01]  /*1e0b0*/  FMUL.FTZ R156, R133, R156 ;  /* 0x0000009c859c7220 */ /* 0x000fe20000410000 */
[----:B------:R-:W-:Y:S02]  /*1e0c0*/  IMAD.U32 R99, R115, 0x10000, RZ ;  /* 0x0001000073637824 */ /* 0x000fe400078e00ff */
[----:B------:R-:W-:Y:S01]  /*1e0d0*/  FFMA.FTZ R36, R36, R37, R41 ;  /* 0x0000002524247223 */ /* 0x000fe20000010029 */
[----:B------:R-:W-:Y:S01]  /*1e0e0*/  FFMA.FTZ R51, R150, R51, R43 ;  /* 0x0000003396337223 */ /* 0x000fe2000001002b */
[----:B------:R-:W-:Y:S01]  /*1e0f0*/  SHF.L.U32 R45, R65, 0x10, RZ ;  /* 0x00000010412d7819 */ /* 0x000fe200000006ff */
[----:B------:R-:W-:Y:S01]  /*1e100*/  FMUL.FTZ R34, R133, R34 ;  /* 0x0000002285227220 */ /* 0x000fe20000410000 */
[----:B------:R-:W-:Y:S01]  /*1e110*/  SHF.L.U32 R41, R114, 0x10, RZ ;  /* 0x0000001072297819 */ /* 0x000fe200000006ff */
[----:B------:R-:W-:Y:S02]  /*1e120*/  IMAD.U32 R43, R89, 0x10000, RZ ;  /* 0x00010000592b7824 */ /* 0x000fe400078e00ff */
[C---:B------:R-:W-:Y:S01]  /*1e130*/  FMUL.FTZ R154, R133.reuse, R154 ;  /* 0x0000009a859a7220 */ /* 0x040fe20000410000 */
[----:B------:R-:W-:Y:S01]  /*1e140*/  FMUL.FTZ R158, R133, R158 ;  /* 0x0000009e859e7220 */ /* 0x000fe20000410000 */
[----:B------:R-:W-:-:S02]  /*1e150*/  IMAD.U32 R37, R113, 0x10000, RZ ;  /* 0x0001000071257824 */ /* 0x000fc400078e00ff */
[----:B------:R-:W-:Y:S01]  /*1e160*/  FFMA.FTZ R28, R28, R49, R135 ;  /* 0x000000311c1c7223 */ /* 0x000fe20000010087 */
[----:B------:R-:W-:Y:S01]  /*1e170*/  SHF.L.U32 R151, R61, 0x10, RZ ;  /* 0x000000103d977819 */ /* 0x000fe200000006ff */
[----:B------:R-:W-:Y:S01]  /*1e180*/  FMUL.FTZ R26, R133, R26 ;  /* 0x0000001a851a7220 */ /* 0x000fe20000410000 */
[----:B------:R-:W-:Y:S01]  /*1e190*/  FFMA.FTZ R99, R156, R99, R47 ;  /* 0x000000639c637223 */ /* 0x000fe2000001002f */
[----:B------:R-:W-:Y:S01]  /*1e1a0*/  SHF.L.U32 R49, R60, 0x10, RZ ;  /* 0x000000103c317819 */ /* 0x000fe200000006ff */
[----:B------:R-:W-:Y:S02]  /*1e1b0*/  IMAD.U32 R149, R93, 0x10000, RZ ;  /* 0x000100005d957824 */ /* 0x000fe400078e00ff */
[----:B------:R-:W-:Y:S01]  /*1e1c0*/  FMUL.FTZ R24, R133, R24 ;  /* 0x0000001885187220 */ /* 0x000fe20000410000 */
[----:B------:R-:W-:Y:S02]  /*1e1d0*/  IMAD.U32 R47, R92, 0x10000, RZ ;  /* 0x000100005c2f7824 */ /* 0x000fe400078e00ff */
[----:B------:R-:W-:Y:S01]  /*1e1e0*/  FFMA.FTZ R34, R34, R43, R45 ;  /* 0x0000002b22227223 */ /* 0x000fe2000001002d */
[----:B------:R-:W-:Y:S01]  /*1e1f0*/  FFMA.FTZ R37, R154, R37, R41 ;  /* 0x000000259a257223 */ /* 0x000fe20000010029 */
[----:B------:R-:W-:Y:S01]  /*1e200*/  FFMA.FTZ R139, R158, R139, R141 ;  /* 0x0000008b9e8b7223 */ /* 0x000fe2000001008d */
[----:B------:R-:W-:Y:S01]  /*1e210*/  SHF.L.U32 R43, R67, 0x10, RZ ;  /* 0x00000010432b7819 */ /* 0x000fe200000006ff */
[----:B------:R-:W-:Y:S01]  /*1e220*/  FMUL.FTZ R30, R133, R30 ;  /* 0x0000001e851e7220 */ /* 0x000fe20000410000 */
[----:B------:R-:W-:Y:S01]  /*1e230*/  IMAD.U32 R41, R91, 0x10000, RZ ;  /* 0x000100005b297824 */ /* 0x000fe200078e00ff */
[----:B------:R-:W-:Y:S01]  /*1e240*/  SHF.L.U32 R141, R122, 0x10, RZ ;  /* 0x000000107a8d7819 */ /* 0x000fe200000006ff */
[----:B------:R-:W-:Y:S01]  /*1e250*/  FFMA.FTZ R136, R26, R149, R151 ;  /* 0x000000951a887223 */ /* 0x000fe20000010097 */
[----:B------:R-:W-:Y:S01]  /*1e260*/  FMUL.FTZ R162, R133, R162 ;  /* 0x000000a285a27220 */ /* 0x000fe20000410000 */
[----:B------:R-:W-:-:S02]  /*1e270*/  IMAD.U32 R135, R121, 0x10000, RZ ;  /* 0x0001000079877824 */ /* 0x000fc400078e00ff */
[----:B------:R-:W-:Y:S01]  /*1e280*/  FFMA.FTZ R38, R24, R47, R49 ;  /* 0x0000002f18267223 */ /* 0x000fe20000010031 */
[----:B------:R-:W-:Y:S01]  /*1e290*/  SHF.L.U32 R26, R62, 0x10, RZ ;  /* 0x000000103e1a7819 */ /* 0x000fe200000006ff */
[----:B------:R-:W-:Y:S01]  /*1e2a0*/  FMUL.FTZ R21, R133, R21 ;  /* 0x0000001585157220 */ /* 0x000fe20000410000 */
[----:B------:R-:W-:Y:S01]  /*1e2b0*/  SHF.L.U32 R40, R126, 0x10, RZ ;  /* 0x000000107e287819 */ /* 0x000fe200000006ff */
[----:B------:R-:W-:Y:S02]  /*1e2c0*/  IMAD.U32 R24, R94, 0x10000, RZ ;  /* 0x000100005e187824 */ /* 0x000fe400078e00ff */
[----:B------:R-:W-:Y:S01]  /*1e2d0*/  FFMA.FTZ R30, R30, R41, R43 ;  /* 0x000000291e1e7223 */ /* 0x000fe2000001002b */
[----:B------:R-:W-:Y:S02]  /*1e2e0*/  IMAD.U32 R150, R125, 0x10000, RZ ;  /* 0x000100007d967824 */ /* 0x000fe400078e00ff */
[----:B------:R-:W-:Y:S01]  /*1e2f0*/  FFMA.FTZ R135, R162, R135, R141 ;  /* 0x00000087a2877223 */ /* 0x000fe2000001008d */
[----:B------:R-:W-:Y:S01]  /*1e300*/  SHF.L.U32 R41, R124, 0x10, RZ ;  /* 0x000000107c297819 */ /* 0x000fe200000006ff */
[----:B------:R-:W-:Y:S01]  /*1e310*/  FMUL.FTZ R164, R133, R164 ;  /* 0x000000a485a47220 */ /* 0x000fe20000410000 */
[----:B------:R-:W-:Y:S01]  /*1e320*/  SHF.L.U32 R43, R63, 0x10, RZ ;  /* 0x000000103f2b7819 */ /* 0x000fe200000006ff */
[----:B------:R-:W-:Y:S01]  /*1e330*/  FMUL.FTZ R22, R133, R22 ;  /* 0x0000001685167220 */ /* 0x000fe20000410000 */
[----:B------:R-:W-:-:S02]  /*1e340*/  IMAD.U32 R141, R123, 0x10000, RZ ;  /* 0x000100007b8d7824 */ /* 0x000fc400078e00ff */
[----:B------:R-:W-:Y:S01]  /*1e350*/  FFMA.FTZ R33, R33, R24, R26 ;  /* 0x0000001821217223 */ /* 0x000fe2000001001a */
[----:B------:R-:W-:Y:S02]  /*1e360*/  IMAD.U32 R149, R95, 0x10000, RZ ;  /* 0x000100005f957824 */ /* 0x000fe400078e00ff */
[----:B------:R-:W-:Y:S01]  /*1e370*/  FFMA.FTZ R150, R21, R150, R40 ;  /* 0x0000009615967223 */ /* 0x000fe20000010028 */
[----:B------:R-:W-:Y:S01]  /*1e380*/  PRMT R26, R77, 0x7632, R26 ;  /* 0x000076324d1a7816 */ /* 0x000fe2000000001a */
[----:B------:R-:W-:Y:S01]  /*1e390*/  FFMA.FTZ R141, R164, R141, R41 ;  /* 0x0000008da48d7223 */ /* 0x000fe20000010029 */
[----:B------:R-:W-:Y:S01]  /*1e3a0*/  PRMT R40, R57, 0x7632, R40 ;  /* 0x0000763239287816 */ /* 0x000fe20000000028 */
[----:B------:R-:W-:Y:S01]  /*1e3b0*/  FFMA.FTZ R149, R22, R149, R43 ;  /* 0x0000009516957223 */ /* 0x000fe2000001002b */
[----:B------:R-:W-:Y:S01]  /*1e3c0*/  PRMT R42, R63, 0x7632, R42 ;  /* 0x000076323f2a7816 */ /* 0x000fe2000000002a */
[----:B------:R-:W-:Y:S01]  /*1e3d0*/  IMAD.U32 R41, R77, 0x10000, RZ ;  /* 0x000100004d297824 */ /* 0x000fe200078e00ff */
[----:B------:R-:W-:Y:S01]  /*1e3e0*/  SHF.L.U32 R43, R57, 0x10, RZ ;  /* 0x00000010392b7819 */ /* 0x000fe200000006ff */
[C---:B------:R-:W-:Y:S01]  /*1e3f0*/  FMUL.FTZ R102, R133.reuse, R102 ;  /* 0x0000006685667220 */ /* 0x040fe20000410000 */
        /* <DEDUP_REMOVED lines=8> */
[----:B------:R-:W-:Y:S01]  /*1e480*/  FMUL.FTZ R100, R133, R100 ;  /* 0x0000006485647220 */ /* 0x000fe20000410000 */
[----:B------:R-:W-:Y:S01]  /*1e490*/  FFMA.FTZ R152, R23, R152, R42 ;  /* 0x0000009817987223 */ /* 0x000fe2000001002a */
[----:B------:R-:W0:Y:S01]  /*1e4a0*/  LDC.64 R40, c[0x0][0x428] ;  /* 0x00010a00ff287b82 */ /* 0x000e220000000a00 */
[----:B------:R-:W-:Y:S01]  /*1e4b0*/  SHF.L.U32 R23, R56, 0x10, RZ ;  /* 0x0000001038177819 */ /* 0x000fe200000006ff */
[C---:B------:R-:W-:Y:S01]  /*1e4c0*/  IMAD.U32 R21, R76.reuse, 0x10000, RZ ;  /* 0x000100004c157824 */ /* 0x040fe200078e00ff */
[----:B------:R-:W-:Y:S01]  /*1e4d0*/  PRMT R22, R76, 0x7632, R22 ;  /* 0x000076324c167816 */ /* 0x000fe20000000016 */
[C---:B------:R-:W-:Y:S01]  /*1e4e0*/  FMUL.FTZ R160, R133.reuse, R160 ;  /* 0x000000a085a07220 */ /* 0x040fe20000410000 */
[----:B------:R-:W-:Y:S01]  /*1e4f0*/  PRMT R24, R56, 0x7632, R24 ;  /* 0x0000763238187816 */ /* 0x000fe20000000018 */
[----:B------:R-:W-:Y:S01]  /*1e500*/  FFMA.FTZ R100, R100, R21, R23 ;  /* 0x0000001564647223 */ /* 0x000fe20000010017 */
[----:B------:R-:W-:Y:S01]  /*1e510*/  SHF.R.S32.HI R21, RZ, 0x1f, R144 ;  /* 0x0000001fff157819 */ /* 0x000fe20000011490 */
[C---:B------:R-:W-:Y:S01]  /*1e520*/  FMUL.FTZ R101, R133.reuse, R101 ;  /* 0x0000006585657220 */ /* 0x040fe20000410000 */
[----:B------:R-:W-:Y:S01]  /*1e530*/  SHF.L.U32 R45, R120, 0x10, RZ ;  /* 0x00000010782d7819 */ /* 0x000fe200000006ff */
[C---:B------:R-:W-:Y:S01]  /*1e540*/  FMUL.FTZ R96, R133.reuse, R96 ;  /* 0x0000006085607220 */ /* 0x040fe20000410000 */
[C---:B------:R-:W-:Y:S01]  /*1e550*/  FMUL.FTZ R97, R133.reuse, R97 ;  /* 0x0000006185617220 */ /* 0x040fe20000410000 */
[----:B------:R-:W-:Y:S01]  /*1e560*/  FMUL.FTZ R98, R133, R98 ;  /* 0x0000006285627220 */ /* 0x000fe20000410000 */
[----:B------:R-:W-:Y:S01]  /*1e570*/  IMAD.U32 R147, R119, 0x10000, RZ ;  /* 0x0001000077937824 */ /* 0x000fe200078e00ff */
[----:B------:R-:W-:Y:S01]  /*1e580*/  SHF.L.U32 R22, R22, 0x10, RZ ;  /* 0x0000001016167819 */ /* 0x000fe200000006ff */
[----:B------:R-:W-:Y:S01]  /*1e590*/  FMUL.FTZ R133, R133, R132 ;  /* 0x0000008485857220 */ /* 0x000fe20000410000 */
[----:B------:R-:W-:Y:S01]  /*1e5a0*/  IMAD.U32 R24, R24, 0x10000, RZ ;  /* 0x0001000018187824 */ /* 0x000fe200078e00ff */
[----:B------:R-:W-:Y:S01]  /*1e5b0*/  LEA.HI R21, R21, R144, RZ, 0x3 ;  /* 0x0000009015157211 */ /* 0x000fe200078f18ff */
[----:B------:R-:W-:Y:S01]  /*1e5c0*/  FFMA.FTZ R147, R160, R147, R45 ;  /* 0x00000093a0937223 */ /* 0x000fe2000001002d */
[----:B------:R-:W-:Y:S01]  /*1e5d0*/  LOP3.LUT R132, R143, 0x1f, RZ, 0xc0, !PT ;  /* 0x0000001f8f847812 */ /* 0x000fe200078ec0ff */
[----:B------:R-:W-:Y:S01]  /*1e5e0*/  FFMA.FTZ R101, R101, R22, R24 ;  /* 0x0000001665657223 */ /* 0x000fe20000010018 */
[----:B------:R-:W-:Y:S01]  /*1e5f0*/  SHF.L.U32 R47, R59, 0x10, RZ ;  /* 0x000000103b2f7819 */ /* 0x000fe200000006ff */
[C---:B------:R-:W-:Y:S01]  /*1e600*/  IMAD.U32 R45, R79.reuse, 0x10000, RZ ;  /* 0x000100004f2d7824 */ /* 0x040fe200078e00ff */
[----:B------:R-:W-:Y:S01]  /*1e610*/  SHF.L.U32 R43, R58, 0x10, RZ ;  /* 0x000000103a2b7819 */ /* 0x000fe200000006ff */
[----:B------:R-:W-:Y:S01]  /*1e620*/  IMAD.U32 R23, R78, 0x10000, RZ ;  /* 0x000100004e177824 */ /* 0x000fe200078e00ff */
[----:B------:R-:W-:Y:S01]  /*1e630*/  PRMT R26, R79, 0x7632, R26 ;  /* 0x000076324f1a7816 */ /* 0x000fe2000000001a */
[----:B------:R-:W-:Y:S01]  /*1e640*/  FFMA.FTZ R98, R98, R45, R47 ;  /* 0x0000002d62627223 */ /* 0x000fe2000001002f */
[----:B------:R-:W-:Y:S01]  /*1e650*/  PRMT R42, R59, 0x7632, R42 ;  /* 0x000076323b2a7816 */ /* 0x000fe2000000002a */
[----:B------:R-:W-:Y:S01]  /*1e660*/  FFMA.FTZ R96, R96, R23, R43 ;  /* 0x0000001760607223 */ /* 0x000fe2000001002b */
[----:B------:R-:W-:Y:S01]  /*1e670*/  PRMT R22, R78, 0x7632, R22 ;  /* 0x000076324e167816 */ /* 0x000fe20000000016 */
[----:B------:R-:W-:Y:S01]  /*1e680*/  IMAD.U32 R26, R26, 0x10000, RZ ;  /* 0x000100001a1a7824 */ /* 0x000fe200078e00ff */
[----:B------:R-:W-:-:S02]  /*1e690*/  PRMT R24, R58, 0x7632, R24 ;  /* 0x000076323a187816 */ /* 0x000fc40000000018 */
[----:B------:R-:W-:Y:S01]  /*1e6a0*/  LEA.HI.SX32 R21, R21, R132, 0x1d ;  /* 0x0000008415157211 */ /* 0x000fe200078feaff */
[----:B------:R-:W-:Y:S01]  /*1e6b0*/  IMAD.U32 R22, R22, 0x10000, RZ ;  /* 0x0001000016167824 */ /* 0x000fe200078e00ff */
[----:B------:R-:W-:Y:S02]  /*1e6c0*/  SHF.L.U32 R42, R42, 0x10, RZ ;  /* 0x000000102a2a7819 */ /* 0x000fe400000006ff */
        /* <DEDUP_REMOVED lines=37> */
.L_x_16053:
[----:B------:R-:W-:Y:S05]  /*1e920*/  BSYNC.RECONVERGENT B1 ;  /* 0x0000000000017941 */ /* 0x000fea0003800200 */
.L_x_16052:
[----:B0-----:R-:W0:Y:S02]  /*1e930*/  LDC.64 R20, c[0x0][0x380] ;  /* 0x0000e000ff147b82 */ /* 0x001e240000000a00 */
[----:B0-----:R-:W-:-:S05]  /*1e940*/  IMAD R131, R20, 0x4, R131 ;  /* 0x0000000414837824 */ /* 0x001fca00078e0283 */
[----:B------:R-:W-:-:S13]  /*1e950*/  ISETP.GE.AND P0, PT, R131, R21, PT ;  /* 0x000000158300720c */ /* 0x000fda0003f06270 */
[----:B------:R-:W-:Y:S05]  /*1e960*/  @!P0 BRA `(.L_x_16054) ;  /* 0xfffffe2000788947 */ /* 0x000fea000383ffff */
[----:B------:R-:W-:Y:S05]  /*1e970*/  BSYNC B0 ;  /* 0x0000000000007941 */ /* 0x000fea0003800000 */
.L_x_15479:
[----:B------:R-:W-:Y:S05]  /*1e980*/  EXIT ;  /* 0x000000000000794d */ /* 0x000fea0003800000 */
.L_x_16051:
[----:B------:R-:W-:Y:S01]  /*1e990*/  HFMA2 R147, -RZ, RZ, 0, 5.9604644775390625e-08 ;  /* 0x00000001ff937431 */ /* 0x000fe200000001ff */
[----:B------:R-:W-:Y:S01]  /*1e9a0*/  BSSY B1, `(.L_x_16055) ;  /* 0x0000006000017945 */ /* 0x000fe20003800000 */
[----:B------:R-:W-:Y:S01]  /*1e9b0*/  IMAD.MOV.U32 R148, RZ, RZ, 0x1f ;  /* 0x0000001fff947424 */ /* 0x000fe200078e00ff */
[----:B------:R-:W-:-:S07]  /*1e9c0*/  MOV R141, 0xffffffff ;  /* 0xffffffff008d7802 */ /* 0x000fce0000000f00 */
[----:B0-----:R-:W-:Y:S05]  /*1e9d0*/  WARPSYNC.COLLECTIVE R141, `(.L_x_16056) ;  /* 0x000000008d087348 */ /* 0x001fea0003c00000 */
[----:B------:R1:W2:Y:S02]  /*1e9e0*/  SHFL.BFLY P1, R140, R150, R147, R148 ;  /* 0x0c000093968c7389 */ /* 0x0002a40000020094 */
[----:B012---:R-:W-:Y:S05]  /*1e9f0*/  ENDCOLLECTIVE ;  /* 0x000000000000791b */ /* 0x007fea0003800000 */
.L_x_16056:
[----:B------:R-:W-:Y:S05]  /*1ea00*/  BSYNC B1 ;  /* 0x0000000000017941 */ /* 0x000fea0003800000 */
.L_x_16055:
        /* <DEDUP_REMOVED lines=10> */
.L_x_16057:
[----:B------:R-:W-:Y:S01]  /*1eab0*/  HFMA2 R147, -RZ, RZ, 0, 2.384185791015625e-07 ;  /* 0x00000004ff937431 */ /* 0x000fe200000001ff */
[----:B------:R-:W-:-:S05]  /*1eac0*/  MOV R133, R140 ;  /* 0x0000008c00857202 */ /* 0x000fca0000000f00 */
[----:B------:R-:W-:-:S04]  /*1ead0*/  FADD.FTZ R135, R134, R133 ;  /* 0x0000008586877221 */ /* 0x000fc80000010000 */
[----:B------:R-:W-:-:S07]  /*1eae0*/  IMAD.MOV.U32 R150, RZ, RZ, R135 ;  /* 0x000000ffff967224 */ /* 0x000fce00078e0087 */
[----:B------:R-:W-:Y:S05]  /*1eaf0*/  WARPSYNC.COLLECTIVE R141, `(.L_x_16058) ;  /* 0x000000008d087348 */ /* 0x000fea0003c00000 */
[----:B------:R0:W1:Y:S02]  /*1eb00*/  SHFL.BFLY P1, R140, R150, R147, R148 ;  /* 0x0c000093968c7389 */ /* 0x0000640000020094 */
[----:B01----:R-:W-:Y:S05]  /*1eb10*/  ENDCOLLECTIVE ;  /* 0x000000000000791b */ /* 0x003fea0003800000 */
.L_x_16058:
[----:B------:R-:W-:Y:S02]  /*1eb20*/  IMAD.MOV.U32 R147, RZ, RZ, 0x8 ;  /* 0x00000008ff937424 */ /* 0x000fe400078e00ff */
[----:B------:R-:W-:-:S04]  /*1eb30*/  IMAD.MOV.U32 R136, RZ, RZ, R140 ;  /* 0x000000ffff887224 */ /* 0x000fc800078e008c */
[----:B------:R-:W-:-:S05]  /*1eb40*/  FADD.FTZ R136, R135, R136 ;  /* 0x0000008887887221 */ /* 0x000fca0000010000 */
[----:B------:R-:W-:-:S07]  /*1eb50*/  MOV R150, R136 ;  /* 0x0000008800967202 */ /* 0x000fce0000000f00 */
[----:B------:R-:W-:Y:S05]  /*1eb60*/  WARPSYNC.COLLECTIVE R141, `(.L_x_16059) ;  /* 0x000000008d087348 */ /* 0x000fea0003c00000 */
[----:B------:R0:W1:Y:S02]  /*1eb70*/  SHFL.BFLY P1, R140, R150, R147, R148 ;  /* 0x0c000093968c7389 */ /* 0x0000640000020094 */
[----:B01----:R-:W-:Y:S05]  /*1eb80*/  ENDCOLLECTIVE ;  /* 0x000000000000791b */ /* 0x003fea0003800000 */
.L_x_16059:
[----:B------:R-:W-:Y:S01]  /*1eb90*/  HFMA2 R147, -RZ, RZ, 0, 9.5367431640625e-07 ;  /* 0x00000010ff937431 */ /* 0x000fe200000001ff */
[----:B------:R-:W-:-:S05]  /*1eba0*/  MOV R133, R140 ;  /* 0x0000008c00857202 */ /* 0x000fca0000000f00 */
[----:B------:R-:W-:-:S04]  /*1ebb0*/  FADD.FTZ R137, R136, R133 ;  /* 0x0000008588897221 */ /* 0x000fc80000010000 */
[----:B------:R-:W-:-:S07]  /*1ebc0*/  IMAD.MOV.U32 R150, RZ, RZ, R137 ;  /* 0x000000ffff967224 */ /* 0x000fce00078e0089 */
[----:B------:R-:W-:Y:S05]  /*1ebd0*/  WARPSYNC.COLLECTIVE R141, `(.L_x_16060) ;  /* 0x000000008d087348 */ /* 0x000fea0003c00000 */
[----:B------:R0:W1:Y:S02]  /*1ebe0*/  SHFL.BFLY P1, R140, R150, R147, R148 ;  /* 0x0c000093968c7389 */ /* 0x0000640000020094 */
[----:B01----:R-:W-:Y:S05]  /*1ebf0*/  ENDCOLLECTIVE ;  /* 0x000000000000791b */ /* 0x003fea0003800000 */
.L_x_16060:
[----:B------:R-:W-:Y:S01]  /*1ec00*/  MOV R147, 0x1 ;  /* 0x0000000100937802 */ /* 0x000fe20000000f00 */
        /* <DEDUP_REMOVED lines=86> */
.L_x_16061:
[----:B------:R-:W-:Y:S02]  /*1f170*/  IMAD.MOV.U32 R147, RZ, RZ, 0x2 ;  /* 0x00000002ff937424 */ /* 0x000fe400078e00ff */
[----:B------:R-:W-:-:S04]  /*1f180*/  IMAD.MOV.U32 R134, RZ, RZ, R140 ;  /* 0x000000ffff867224 */ /* 0x000fc800078e008c */
[----:B------:R-:W-:-:S05]  /*1f190*/  FADD.FTZ R134, R133, R134 ;  /* 0x0000008685867221 */ /* 0x000fca0000010000 */
[----:B------:R-:W-:-:S07]  /*1f1a0*/  MOV R150, R134 ;  /* 0x0000008600967202 */ /* 0x000fce0000000f00 */
[----:B------:R-:W-:Y:S05]  /*1f1b0*/  WARPSYNC.COLLECTIVE R141, `(.L_x_16062) ;  /* 0x000000008d087348 */ /* 0x000fea0003c00000 */
[----:B------:R0:W1:Y:S02]  /*1f1c0*/  SHFL.BFLY P1, R140, R150, R147, R148 ;  /* 0x0c000093968c7389 */ /* 0x0000640000020094 */
[----:B01----:R-:W-:Y:S05]  /*1f1d0*/  ENDCOLLECTIVE ;  /* 0x000000000000791b */ /* 0x003fea0003800000 */
.L_x_16062:
[----:B------:R-:W-:Y:S01]  /*1f1e0*/  HFMA2 R147, -RZ, RZ, 0, 2.384185791015625e-07 ;  /* 0x00000004ff937431 */ /* 0x000fe200000001ff */
[----:B------:R-:W-:-:S05]  /*1f1f0*/  MOV R135, R140 ;  /* 0x0000008c00877202 */ /* 0x000fca0000000f00 */
[----:B------:R-:W-:-:S04]  /*1f200*/  FADD.FTZ R135, R134, R135 ;  /* 0x0000008786877221 */ /* 0x000fc80000010000 */
[----:B------:R-:W-:-:S07]  /*1f210*/  IMAD.MOV.U32 R150, RZ, RZ, R135 ;  /* 0x000000ffff967224 */ /* 0x000fce00078e0087 */
[----:B------:R-:W-:Y:S05]  /*1f220*/  WARPSYNC.COLLECTIVE R141, `(.L_x_16063) ;  /* 0x000000008d087348 */ /* 0x000fea0003c00000 */
[----:B------:R0:W1:Y:S02]  /*1f230*/  SHFL.BFLY P1, R140, R150, R147, R148 ;  /* 0x0c000093968c7389 */ /* 0x0000640000020094 */
[----:B01----:R-:W-:Y:S05]  /*1f240*/  ENDCOLLECTIVE ;  /* 0x000000000000791b */ /* 0x003fea0003800000 */
.L_x_16063:
[----:B------:R-:W-:Y:S02]  /*1f250*/  IMAD.MOV.U32 R147, RZ, RZ, 0x8 ;  /* 0x00000008ff937424 */ /* 0x000fe400078e00ff */
[----:B------:R-:W-:-:S04]  /*1f260*/  IMAD.MOV.U32 R136, RZ, RZ, R140 ;  /* 0x000000ffff887224 */ /* 0x000fc800078e008c */
[----:B------:R-:W-:-:S05]  /*1f270*/  FADD.FTZ R136, R135, R136 ;  /* 0x0000008887887221 */ /* 0x000fca0000010000 */
[----:B------:R-:W-:-:S07]  /*1f280*/  MOV R150, R136 ;  /* 0x0000008800967202 */ /* 0x000fce0000000f00 */
[----:B------:R-:W-:Y:S05]  /*1f290*/  WARPSYNC.COLLECTIVE R141, `(.L_x_16064) ;  /* 0x000000008d087348 */ /* 0x000fea0003c00000 */
[----:B------:R0:W1:Y:S02]  /*1f2a0*/  SHFL.BFLY P1, R140, R150, R147, R148 ;  /* 0x0c000093968c7389 */ /* 0x0000640000020094 */
[----:B01----:R-:W-:Y:S05]  /*1f2b0*/  ENDCOLLECTIVE ;  /* 0x000000000000791b */ /* 0x003fea0003800000 */
.L_x_16064:
[----:B------:R-:W-:Y:S01]  /*1f2c0*/  HFMA2 R147, -RZ, RZ, 0, 9.5367431640625e-07 ;  /* 0x00000010ff937431 */ /* 0x000fe200000001ff */
[----:B------:R-:W-:-:S05]  /*1f2d0*/  MOV R137, R140 ;  /* 0x0000008c00897202 */ /* 0x000fca0000000f00 */
[----:B------:R-:W-:-:S04]  /*1f2e0*/  FADD.FTZ R137, R136, R137 ;  /* 0x0000008988897221 */ /* 0x000fc80000010000 */
[----:B------:R-:W-:-:S07]  /*1f2f0*/  IMAD.MOV.U32 R150, RZ, RZ, R137 ;  /* 0x000000ffff967224 */ /* 0x000fce00078e0089 */
[----:B------:R-:W-:Y:S05]  /*1f300*/  WARPSYNC.COLLECTIVE R141, `(.L_x_16065) ;  /* 0x000000008d087348 */ /* 0x000fea0003c00000 */
[----:B------:R0:W1:Y:S02]  /*1f310*/  SHFL.BFLY P1, R140, R150, R147, R148 ;  /* 0x0c000093968c7389 */ /* 0x0000640000020094 */
[----:B01----:R-:W-:Y:S05]  /*1f320*/  ENDCOLLECTIVE ;  /* 0x000000000000791b */ /* 0x003fea0003800000 */
.L_x_16065:
[----:B------:R-:W-:Y:S05]  /*1f330*/  BRA `(.L_x_16066) ;  /* 0xffffffe4004c7947 */ /* 0x000fea000383ffff */
.L_x_16067:
        /* <DEDUP_REMOVED lines=12> */
.L_x_45827:


//--------------------- .text._ZN10layer_norm13ln_fwd_kernelINS_13Kernel_traitsI13__nv_bfloat16S2_fS2_fjLj1280ELj1ELj4ELj1ELj16ENS_18Kernel_traits_baseILj1280ES2_S2_fS2_fjLj128EEEEELb1ELb1ELb0ELb0EEEvNS_9FwdParamsE --------------------------
	.section	.text._ZN10layer_norm13ln_fwd_kernelINS_13Kernel_traitsI13__nv_bfloat16S2_fS2_fjLj1280ELj1ELj4ELj1ELj16ENS_18Kernel_traits_baseILj1280ES2_S2_fS2_fjLj128EEEEELb1ELb1ELb0ELb0EEEvNS_9FwdParamsE,"ax",@progbits
	.align	128
        .global         _ZN10layer_norm13ln_fwd_kernelINS_13Kernel_traitsI13__nv_bfloat16S2_fS2_fjLj1280ELj1ELj4ELj1ELj16ENS_18Kernel_traits_baseILj1280ES2_S2_fS2_fjLj128EEEEELb1ELb1ELb0ELb0EEEvNS_9FwdParamsE
        .type           _ZN10layer_norm13ln_fwd_kernelINS_13Kernel_traitsI13__nv_bfloat16S2_fS2_fjLj1280ELj1ELj4ELj1ELj16ENS_18Kernel_traits_baseILj1280ES2_S2_fS2_fjLj128EEEEELb1ELb1ELb0ELb0EEEvNS_9FwdParamsE,@function
        .size           _ZN10layer_norm13ln_fwd_kernelINS_13Kernel_traitsI13__nv_bfloat16S2_fS2_fjLj1280ELj1ELj4ELj1ELj16ENS_18Kernel_traits_baseILj1280ES2_S2_fS2_fjLj128EEEEELb1ELb1ELb0ELb0EEEvNS_9FwdParamsE,(.L_x_45828 - _ZN10layer_norm13ln_fwd_kernelINS_13Kernel_traitsI13__nv_bfloat16S2_fS2_fjLj1280ELj1ELj4ELj1ELj16ENS_18Kernel_traits_baseILj1280ES2_S2_fS2_fjLj128EEEEELb1ELb1ELb0ELb0EEEvNS_9FwdParamsE)
        .other          _ZN10layer_norm13ln_fwd_kernelINS_13Kernel_traitsI13__nv_bfloat16S2_fS2_fjLj1280ELj1ELj4ELj1ELj16ENS_18Kernel_traits_baseILj1280ES2_S2_fS2_fjLj128EEEEELb1ELb1ELb0ELb0EEEvNS_9FwdParamsE,@"STO_CUDA_ENTRY STV_DEFAULT"
_ZN10layer_norm13ln_fwd_kernelINS_13Kernel_traitsI13__nv_bfloat16S2_fS2_fjLj1280ELj1ELj4ELj1ELj16ENS_18Kernel_traits_baseILj1280ES2_S2_fS2_fjLj128EEEEELb1ELb1ELb0ELb0EEEvNS_9FwdParamsE:
.text._ZN10layer_norm13ln_fwd_kernelINS_13Kernel_traitsI13__nv_bfloat16S2_fS2_fjLj1280ELj1ELj4ELj1ELj16ENS_18Kernel_traits_baseILj1280ES2_S2_fS2_fjLj128EEEEELb1ELb1ELb0ELb0EEEvNS_9FwdParamsE:
        /* <DEDUP_REMOVED lines=20> */
[----:B------:R-:W-:Y:S02]  /*0140*/  BSSY.RECONVERGENT B0, `(.L_x_16068) ;  /* 0x000007b000007945 */ /* 0x000fe40003800200 */
[----:B------:R-:W-:Y:S01]  /*0150*/  UISETP.NE.AND.EX UP0, UPT, UR9, URZ, UPT, UP0 ;  /* 0x000000ff0900728c */ /* 0x000fe2000bf05300 */
[----:B------:R-:W-:Y:S01]  /*0160*/  LEA.HI R0, R0, R7, RZ, 0x3 ;  /* 0x0000000700007211 */ /* 0x000fe200078f18ff */
[----:B0-----:R-:W-:Y:S01]  /*0170*/  USHF.L.U32 UR4, UR5, 0x2, URZ ;  /* 0x0000000205047899 */ /* 0x001fe200080006ff */
[----:B-1----:R-:W-:Y:S02]  /*0180*/  @P0 IADD3 R182, P1, PT, R2, R5, RZ ;  /* 0x0000000502b60210 */ /* 0x002fe40007f3e0ff */
[----:B------:R-:W-:-:S02]  /*0190*/  LOP3.LUT R5, R30, 0x1f, RZ, 0xc0, !PT ;  /* 0x0000001f1e057812 */ /* 0x000fc400078ec0ff */
[----:B------:R-:W-:Y:S01]  /*01a0*/  SHF.R.U32.HI R2, RZ, 0x5, R30 ;  /* 0x00000005ff027819 */ /* 0x000fe2000001161e */
[----:B------:R-:W-:Y:S01]  /*01b0*/  @P0 IMAD.X R183, RZ, RZ, R3, P1 ;  /* 0x000000ffffb70224 */ /* 0x000fe200008e0603 */
[----:B------:R-:W-:Y:S02]  /*01c0*/  LOP3.LUT R7, R5, 0x1f, RZ, 0x3c, !PT ;  /* 0x0000001f05077812 */ /* 0x000fe400078e3cff */
[----:B------:R-:W-:Y:S02]  /*01d0*/  LOP3.LUT R2, R2, UR4, RZ, 0xfc, !PT ;  /* 0x0000000402027c12 */ /* 0x000fe4000f8efcff */
[----:B------:R-:W-:Y:S02]  /*01e0*/  LEA.HI.SX32 R0, R0, R7, 0x1d ;  /* 0x0000000700007211 */ /* 0x000fe400078feaff */
        /* <DEDUP_REMOVED lines=59> */
.L_x_16069:
        /* <DEDUP_REMOVED lines=53> */
.L_x_16070:
[----:B------:R-:W-:Y:S05]  /*08f0*/  BSYNC.RECONVERGENT B0 ;  /* 0x0000000000007941 */ /* 0x000fea0003800200 */
.L_x_16068:
        /* <DEDUP_REMOVED lines=12> */
[----:B------:R-:W-:Y:S01]  /*09c0*/  VIADD R14, R165, 0xed9eba14 ;  /* 0xed9eba14a50e7836 */ /* 0x000fe20000000000 */
[----:B------:R-:W-:Y:S01]  /*09d0*/  PRMT R15, R75, 0x7632, R15 ;  /* 0x000076324b0f7816 */ /* 0x000fe2000000000f */
[----:B------:R-:W-:Y:S01]  /*09e0*/  IMAD.HI.U32 R6, R9, -0x326172a9, RZ ;  /* 0xcd9e8d5709067827 */ /* 0x000fe200078e00ff */
[----:B------:R-:W-:Y:S01]  /*09f0*/  PRMT R16, R78, 0x7632, R16 ;  /* 0x000076324e107816 */ /* 0x000fe20000000010 */
[----:B------:R-:W2:Y:S01]  /*0a00*/  LDCU.U8 UR8, c[0x0][0x410] ;  /* 0x00008200ff0877ac */ /* 0x000ea20008000000 */
[----:B------:R-:W-:Y:S01]  /*0a10*/  PRMT R17, R74, 0x7632, R17 ;  /* 0x000076324a117816 */ /* 0x000fe20000000011 */
[----:B------:R-:W-:Y:S01]  /*0a20*/  IMAD.MOV.U32 R181, RZ, RZ, RZ ;  /* 0x000000ffffb57224 */ /* 0x000fe200078e00ff */
[----:B------:R-:W-:Y:S01]  /*0a30*/  PRMT R18, R77, 0x7632, R18 ;  /* 0x000076324d127816 */ /* 0x000fe20000000012 */
[----:B------:R-:W3:Y:S01]  /*0a40*/  LDCU UR9, c[0x0][0x448] ;  /* 0x00008900ff0977ac */ /* 0x000ee20008000800 */
[----:B------:R-:W-:-:S02]  /*0a50*/  PRMT R19, R73, 0x7632, R19 ;  /* 0x0000763249137816 */ /* 0x000fc40000000013 */
[----:B------:R-:W-:Y:S02]  /*0a60*/  PRMT R20, R76, 0x7632, R20 ;  /* 0x000076324c147816 */ /* 0x000fe40000000014 */
[----:B------:R-:W-:Y:S01]  /*0a70*/  PRMT R21, R72, 0x7632, R21 ;  /* 0x0000763248157816 */ /* 0x000fe20000000015 */
[----:B0-----:R-:W-:Y:S01]  /*0a80*/  IMAD R5, R5, UR5, R30 ;  /* 0x0000000505057c24 */ /* 0x001fe2000f8e021e */
[----:B------:R-:W0:Y:S01]  /*0a90*/  LDCU.64 UR4, c[0x0][0x3e0] ;  /* 0x00007c00ff0477ac */ /* 0x000e220008000a00 */
[----:B------:R-:W-:Y:S02]  /*0aa0*/  PRMT R22, R67, 0x7632, R22 ;  /* 0x0000763243167816 */ /* 0x000fe40000000016 */
[----:B------:R-:W-:Y:S01]  /*0ab0*/  IMAD.HI.U32 R7, R5, -0x326172a9, RZ ;  /* 0xcd9e8d5705077827 */ /* 0x000fe200078e00ff */
[----:B------:R-:W-:Y:S02]  /*0ac0*/  PRMT R23, R63, 0x7632, R23 ;  /* 0x000076323f177816 */ /* 0x000fe40000000017 */
        /* <DEDUP_REMOVED lines=11> */
[----:B0-----:R-:W-:Y:S01]  /*0b80*/  ISETP.NE.U32.AND P0, PT, RZ, UR4, PT ;  /* 0x00000004ff007c0c */ /* 0x001fe2000bf05070 */
[----:B------:R-:W-:Y:S01]  /*0b90*/  VIADD R13, R165, 0x76cf5d0a ;  /* 0x76cf5d0aa50d7836 */ /* 0x000fe20000000000 */
[----:B------:R-:W-:Y:S01]  /*0ba0*/  PRMT R28, R64, 0x7632, R28 ;  /* 0x00007632401c7816 */ /* 0x000fe2000000001c */
[----:B------:R-:W-:Y:S01]  /*0bb0*/  IMAD.HI.U32 R11, R6, -0x2daee0ad, RZ ;  /* 0xd2511f53060b7827 */ /* 0x000fe200078e00ff */
[----:B------:R-:W-:Y:S01]  /*0bc0*/  ISETP.NE.AND.EX P0, PT, RZ, UR5, PT, P0 ;  /* 0x00000005ff007c0c */ /* 0x000fe2000bf05300 */
[----:B------:R-:W0:Y:S01]  /*0bd0*/  LDCU.64 UR4, c[0x0][0x3a0] ;  /* 0x00007400ff0477ac */ /* 0x000e220008000a00 */
[----:B------:R-:W-:Y:S01]  /*0be0*/  PRMT R29, R60, 0x7632, R29 ;  /* 0x000076323c1d7816 */ /* 0x000fe2000000001d */
[----:B------:R-:W-:Y:S01]  /*0bf0*/  IMAD.HI.U32 R7, R10, -0x326172a9, RZ ;  /* 0xcd9e8d570a077827 */ /* 0x000fe200078e00ff */
[----:B------:R-:W-:-:S02]  /*0c00*/  LOP3.LUT R11, R13, R12, R11, 0x96, !PT ;  /* 0x0000000c0d0b7212 */ /* 0x000fc400078e960b */
[C---:B------:R-:W-:Y:S01]  /*0c10*/  IADD3 R12, PT, PT, R164.reuse, -0x255992d5, RZ ;  /* 0xdaa66d2ba40c7810 */ /* 0x040fe20007ffe0ff */
[----:B------:R-:W-:Y:S01]  /*0c20*/  VIADD R9, R164, 0x3c6ef372 ;  /* 0x3c6ef372a4097836 */ /* 0x000fe20000000000 */
[----:B------:R-:W-:Y:S01]  /*0c30*/  PRMT R30, R55, 0x7632, R30 ;  /* 0x00007632371e7816 */ /* 0x000fe2000000001e */
[----:B------:R-:W-:Y:S01]  /*0c40*/  IMAD R13, R6, -0x2daee0ad, RZ ;  /* 0xd2511f53060d7824 */ /* 0x000fe200078e02ff */
[----:B------:R-:W-:Y:S02]  /*0c50*/  PRMT R31, R51, 0x7632, R31 ;  /* 0x00007632331f7816 */ /* 0x000fe4000000001f */
[----:B------:R-:W-:Y:S01]  /*0c60*/  LOP3.LUT R7, R9, R8, R7, 0x96, !PT ;  /* 0x0000000809077212 */ /* 0x000fe200078e9607 */
[----:B------:R-:W-:Y:S01]  /*0c70*/  IMAD R9, R10, -0x326172a9, RZ ;  /* 0xcd9e8d570a097824 */ /* 0x000fe200078e02ff */
[----:B------:R-:W-:Y:S01]  /*0c80*/  @P0 LOP3.LUT R180, R180, 0x40, RZ, 0xfc, !PT ;  /* 0x00000040b4b40812 */ /* 0x000fe200078efcff */
[----:B------:R-:W-:Y:S01]  /*0c90*/  IMAD.HI.U32 R8, R11, -0x326172a9, RZ ;  /* 0xcd9e8d570b087827 */ /* 0x000fe200078e00ff */
[----:B------:R-:W-:-:S02]  /*0ca0*/  PRMT R32, R54, 0x7632, R32 ;  /* 0x0000763236207816 */ /* 0x000fc40000000020 */
[----:B------:R-:W-:Y:S01]  /*0cb0*/  PRMT R33, R50, 0x7632, R33 ;  /* 0x0000763232217816 */ /* 0x000fe20000000021 */
[----:B------:R-:W-:Y:S01]  /*0cc0*/  IMAD.HI.U32 R6, R7, -0x2daee0ad, RZ ;  /* 0xd2511f5307067827 */ /* 0x000fe200078e00ff */
[----:B------:R-:W-:Y:S02]  /*0cd0*/  LOP3.LUT R8, R12, R9, R8, 0x96, !PT ;  /* 0x000000090c087212 */ /* 0x000fe400078e9608 */
[----:B------:R-:W-:Y:S01]  /*0ce0*/  IADD3 R9, PT, PT, R164, 0x78dde6e4, RZ ;  /* 0x78dde6e4a4097810 */ /* 0x000fe20007ffe0ff */
        /* <DEDUP_REMOVED lines=60> */
[--C-:B------:R-:W-:Y:S02]  /*10b0*/  LOP3.LUT R194, R13, R12, R11.reuse, 0x96, !PT ;  /* 0x0000000c0dc27212 */ /* 0x100fe400078e960b */
        /* <DEDUP_REMOVED lines=29> */
[----:B0123--:R-:W-:-:S07]  /*1290*/  PRMT R179, R44, 0x7632, R179 ;  /* 0x000076322cb37816 */ /* 0x00ffce00000000b3 */
.L_x_16501:
        /* <DEDUP_REMOVED lines=30> */
[----:B------:R-:W-:Y:S01]  /*1480*/  MOV R106, 0x2 ;  /* 0x00000002006a7802 */ /* 0x000fe20000000f00 */
[----:B------:R-:W-:Y:S02]  /*1490*/  IMAD.MOV.U32 R107, RZ, RZ, R194 ;  /* 0x000000ffff6b7224 */ /* 0x000fe400078e00c2 */
[----:B------:R-:W-:-:S08]  /*14a0*/  IMAD.MOV.U32 R190, RZ, RZ, R185 ;  /* 0x000000ffffbe7224 */ /* 0x000fd000078e00b9 */
[----:B0-----:R-:W-:Y:S05]  /*14b0*/  @!P0 BRA `(.L_x_16075) ;  /* 0x00000004005c8947 */ /* 0x001fea0003800000 */
[----:B------:R-:W-:-:S05]  /*14c0*/  HFMA2 R105, -RZ, RZ, 0, 1.1920928955078125e-07 ;  /* 0x00000002ff697431 */ /* 0x000fca00000001ff */
[----:B------:R-:W-:-:S05]  /*14d0*/  VIADDMNMX.U32 R104, R182, 0xfffffffe, R105, PT ;  /* 0xfffffffeb6687846 */ /* 0x000fca0003800069 */
[----:B------:R-:W-:-:S04]  /*14e0*/  IMAD.SHL.U32 R106, R104, 0x4, RZ ;  /* 0x00000004686a7824 */ /* 0x000fc800078e00ff */
[----:B------:R-:W0:Y:S02]  /*14f0*/  LDC R104, c[0x2][R106] ;  /* 0x008000006a687b82 */ /* 0x000e240000000800 */
[----:B0-----:R-:W-:-:S04]  /*1500*/  SHF.R.S32.HI R105, RZ, 0x1f, R104 ;  /* 0x0000001fff697819 */ /* 0x001fc80000011468 */
.L_x_45664:
[----:B------:R-:W-:Y:S05]  /*1510*/  BRX R104 -0x1520                                       (*"BRANCH_TARGETS .L_x_45665,.L_x_45666,.L_x_45667"*) ;  /* 0xffffffe868b87949 */ /* 0x000fea000383ffff */
.L_x_45667:
[----:B------:R-:W-:Y:S01]  /*1520*/  VIADD R106, R182, 0x1 ;  /* 0x00000001b66a7836 */ /* 0x000fe20000000000 */
[----:B------:R-:W-:Y:S01]  /*1530*/  MOV R190, R185 ;  /* 0x000000b900be7202 */ /* 0x000fe20000000f00 */
[----:B------:R-:W-:Y:S01]  /*1540*/  IMAD.MOV.U32 R107, RZ, RZ, R183 ;  /* 0x000000ffff6b7224 */ /* 0x000fe200078e00b7 */
[----:B------:R-:W-:Y:S06]  /*1550*/  BRA `(.L_x_16075) ;  /* 0x0000000400347947 */ /* 0x000fec0003800000 */
.L_x_45665:
[----:B------:R-:W-:Y:S01]  /*1560*/  IMAD.MOV.U32 R190, RZ, RZ, R185 ;  /* 0x000000ffffbe7224 */ /* 0x000fe200078e00b9 */
[----:B------:R-:W-:Y:S01]  /*1570*/  MOV R106, 0x3 ;  /* 0x00000003006a7802 */ /* 0x000fe20000000f00 */
[----:B------:R-:W-:Y:S01]  /*1580*/  IMAD.MOV.U32 R107, RZ, RZ, R184 ;  /* 0x000000ffff6b7224 */ /* 0x000fe200078e00b8 */
[----:B------:R-:W-:Y:S06]  /*1590*/  BRA `(.L_x_16075) ;  /* 0x0000000400247947 */ /* 0x000fec0003800000 */
.L_x_45666:
        /* <DEDUP_REMOVED lines=13> */
.L_x_16077:
[----:B------:R-:W-:Y:S05]  /*1670*/  BSYNC.RECONVERGENT B2 ;  /* 0x0000000000027941 */ /* 0x000fea0003800200 */
.L_x_16076:
        /* <DEDUP_REMOVED lines=53> */
[----:B------:R-:W-:Y:S01]  /*19d0*/  MOV R107, R185 ;  /* 0x000000b9006b7202 */ /* 0x000fe20000000f00 */
[----:B------:R-:W-:-:S04]  /*19e0*/  IMAD.WIDE.U32 R194, R194, -0x326172a9, RZ ;  /* 0xcd9e8d57c2c27825 */ /* 0x000fc800078e00ff */
[----:B------:R-:W-:Y:S01]  /*19f0*/  IMAD.WIDE.U32 R190, R190, -0x2daee0ad, RZ ;  /* 0xd2511f53bebe7825 */ /* 0x000fe200078e00ff */
[----:B------:R-:W-:-:S03]  /*1a00*/  LOP3.LUT R183, R183, R106, R195, 0x96, !PT ;  /* 0x0000006ab7b77212 */ /* 0x000fc600078e96c3 */
[----:B------:R-:W-:Y:S01]  /*1a10*/  IMAD.MOV.U32 R106, RZ, RZ, RZ ;  /* 0x000000ffff6a7224 */ /* 0x000fe200078e00ff */
[----:B------:R-:W-:-:S07]  /*1a20*/  LOP3.LUT R184, R105, R104, R191, 0x96, !PT ;  /* 0x0000006869b87212 */ /* 0x000fce00078e96bf */
.L_x_16075:
[----:B------:R-:W-:Y:S05]  /*1a30*/  BSYNC.RECONVERGENT B1 ;  /* 0x0000000000017941 */ /* 0x000fea0003800200 */
.L_x_16074:
        /* <DEDUP_REMOVED lines=10> */
[----:B------:R-:W-:-:S03]  /*1ae0*/  PRMT R108, R108, 0x7632, R108 ;  /* 0x000076326c6c7816 */ /* 0x000fc6000000006c */
[----:B0-----:R-:W-:Y:S01]  /*1af0*/  FMUL.FTZ R144, R144, R189 ;  /* 0x000000bd90907220 */ /* 0x001fe20000410000 */
[----:B-1----:R-:W-:Y:S01]  /*1b00*/  FSETP.GTU.FTZ.AND P0, PT, R104, R191, PT ;  /* 0x000000bf6800720b */ /* 0x002fe20003f1c000 */
[----:B------:R-:W-:-:S03]  /*1b10*/  IMAD.U32 R104, R44, 0x10000, RZ ;  /* 0x000100002c687824 */ /* 0x000fc600078e00ff */
[----:B------:R-:W-:Y:S01]  /*1b20*/  FSEL R105, R144, RZ, !P0 ;  /* 0x000000ff90697208 */ /* 0x000fe20004000000 */
[----:B------:R-:W-:Y:S01]  /*1b30*/  IMAD.MOV.U32 R144, RZ, RZ, 0x2 ;  /* 0x00000002ff907424 */ /* 0x000fe200078e00ff */
        /* <DEDUP_REMOVED lines=13> */
.L_x_16080:
        /* <DEDUP_REMOVED lines=13> */
.L_x_16082:
[----:B------:R-:W-:Y:S05]  /*1ce0*/  BSYNC.RECONVERGENT B2 ;  /* 0x0000000000027941 */ /* 0x000fea0003800200 */
.L_x_16081:
        /* <DEDUP_REMOVED lines=47> */
[----:B------:R-:W-:-:S04]  /*1fe0*/  VIADD R107, R165, 0xdb3d7428 ;  /* 0xdb3d7428a56b7836 */ /* 0x000fc80000000000 */
[----:B------:R-:W-:Y:S01]  /*1ff0*/  IMAD.WIDE.U32 R144, R105, -0x326172a9, RZ ;  /* 0xcd9e8d5769907825 */ /* 0x000fe200078e00ff */
[----:B------:R-:W-:Y:S02]  /*2000*/  IADD3 R105, PT, PT, R164, -0xe443238, RZ ;  /* 0xf1bbcdc8a4697810 */ /* 0x000fe40007ffe0ff */
[----:B------:R-:W-:Y:S02]  /*2010*/  LOP3.LUT R107, R107, R146, R185, 0x96, !PT ;  /* 0x000000926b6b7212 */ /* 0x000fe400078e96b9 */
        /* <DEDUP_REMOVED lines=9> */
.L_x_16079:
[----:B------:R-:W-:Y:S05]  /*20b0*/  BSYNC.RECONVERGENT B1 ;  /* 0x0000000000017941 */ /* 0x000fea0003800200 */
.L_x_16078:
[----:B------:R-:W-:Y:S01]  /*20c0*/  I2FP.F32.U32 R105, R105 ;  /* 0x0000006900697245 */ /* 0x000fe20000201000 */
[----:B------:R-:W-:Y:S01]  /*20d0*/  BSSY.RECONVERGENT B1, `(.L_x_16083) ;  /* 0x0000060000017945 */ /* 0x000fe20003800200 */
[----:B------:R-:W-:Y:S01]  /*20e0*/  SHF.L.U32 R107, R108, 0x10, RZ ;  /* 0x000000106c6b7819 */ /* 0x000fe200000006ff */
[----:B------:R-:W-:Y:S01]  /*20f0*/  IMAD.MOV.U32 R146, RZ, RZ, 0x2 ;  /* 0x00000002ff927424 */ /* 0x000fe200078e00ff */
[----:B------:R-:W-:Y:S01]  /*2100*/  ISETP.NE.AND P1, PT, R144, 0x1, PT ;  /* 0x000000019000780c */ /* 0x000fe20003f25270 */
[----:B------:R-:W-:Y:S01]  /*2110*/  FFMA.FTZ R106, R105, R192, 1.1641532182693481445e-10 ;  /* 0x2f000000696a7423 */ /* 0x000fe200000100c0 */
[----:B------:R-:W-:Y:S02]  /*2120*/  IMAD.U32 R105, R179, 0x10000, RZ ;  /* 0x00010000b3697824 */ /* 0x000fe400078e00ff */
[----:B------:R-:W-:Y:S01]  /*2130*/  FMUL.FTZ R108, R107, R188 ;  /* 0x000000bc6b6c7220 */ /* 0x000fe20000410000 */
[----:B------:R-:W-:Y:S02]  /*2140*/  MOV R107, R194 ;  /* 0x000000c2006b7202 */ /* 0x000fe40000000f00 */
[----:B------:R-:W-:Y:S01]  /*2150*/  FSETP.GTU.FTZ.AND P0, PT, R106, R191, PT ;  /* 0x000000bf6a00720b */ /* 0x000fe20003f1c000 */
[----:B------:R-:W-:-:S05]  /*2160*/  FMUL.FTZ R108, R108, R189 ;  /* 0x000000bd6c6c7220 */ /* 0x000fca0000410000 */
        /* <DEDUP_REMOVED lines=12> */
.L_x_16085:
        /* <DEDUP_REMOVED lines=13> */
.L_x_16087:
[----:B------:R-:W-:Y:S05]  /*2300*/  BSYNC.RECONVERGENT B2 ;  /* 0x0000000000027941 */ /* 0x000fea0003800200 */
.L_x_16086:
        /* <DEDUP_REMOVED lines=50> */
[----:B------:R-:W-:Y:S02]  /*2630*/  VIADD R145, R165, 0x96a522ad ;  /* 0x96a522ada5917836 */ /* 0x000fe40000000000 */
        /* <DEDUP_REMOVED lines=8> */
[----:B------:R-:W-:-:S07]  /*26c0*/  IMAD.MOV.U32 R146, RZ, RZ, RZ ;  /* 0x000000ffff927224 */ /* 0x000fce00078e00ff */
.L_x_16084:
[----:B------:R-:W-:Y:S05]  /*26d0*/  BSYNC.RECONVERGENT B1 ;  /* 0x0000000000017941 */ /* 0x000fea0003800200 */
.L_x_16083:
[----:B------:R-:W-:Y:S01]  /*26e0*/  I2FP.F32.U32 R107, R107 ;  /* 0x0000006b006b7245 */ /* 0x000fe20000201000 */
[----:B------:R-:W-:Y:S01]  /*26f0*/  BSSY.RECONVERGENT B1, `(.L_x_16088) ;  /* 0x0000061000017945 */ /* 0x000fe20003800200 */
[----:B------:R-:W-:Y:S02]  /*2700*/  SHF.L.U32 R145, R109, 0x10, RZ ;  /* 0x000000106d917819 */ /* 0x000fe400000006ff */
[----:B------:R-:W-:Y:S01]  /*2710*/  ISETP.NE.AND P2, PT, R146, 0x1, PT ;  /* 0x000000019200780c */ /* 0x000fe20003f45270 */
[----:B------:R-:W-:Y:S02]  /*2720*/  FFMA.FTZ R106, R107, R192, 1.1641532182693481445e-10 ;  /* 0x2f0000006b6a7423 */ /* 0x000fe400000100c0 */
[----:B------:R-:W-:Y:S01]  /*2730*/  FMUL.FTZ R108, R145, R188 ;  /* 0x000000bc916c7220 */ /* 0x000fe20000410000 */
[----:B------:R-:W-:Y:S02]  /*2740*/  IMAD.MOV.U32 R145, RZ, RZ, 0x2 ;  /* 0x00000002ff917424 */ /* 0x000fe400078e00ff */
[----:B------:R-:W-:Y:S01]  /*2750*/  FSETP.GTU.FTZ.AND P1, PT, R106, R191, PT ;  /* 0x000000bf6a00720b */ /* 0x000fe20003f3c000 */
[----:B------:R-:W-:Y:S01]  /*2760*/  FMUL.FTZ R108, R108, R189 ;  /* 0x000000bd6c6c7220 */ /* 0x000fe20000410000 */
[----:B------:R-:W-:-:S04]  /*2770*/  IMAD.U32 R106, R45, 0x10000, RZ ;  /* 0x000100002d6a7824 */ /* 0x000fc800078e00ff */
        /* <DEDUP_REMOVED lines=14> */
.L_x_16090:
        /* <DEDUP_REMOVED lines=13> */
.L_x_16092:
[----:B------:R-:W-:Y:S05]  /*2930*/  BSYNC.RECONVERGENT B2 ;  /* 0x0000000000027941 */ /* 0x000fea0003800200 */
.L_x_16091:
        /* <DEDUP_REMOVED lines=60> */
.L_x_16089:
[----:B------:R-:W-:Y:S05]  /*2d00*/  BSYNC.RECONVERGENT B1 ;  /* 0x0000000000017941 */ /* 0x000fea0003800200 */
.L_x_16088:
[----:B------:R-:W-:Y:S01]  /*2d10*/  I2FP.F32.U32 R109, R109 ;  /* 0x0000006d006d7245 */ /* 0x000fe20000201000 */
[----:B------:R-:W-:Y:S01]  /*2d20*/  BSSY.RECONVERGENT B1, `(.L_x_16093) ;  /* 0x0000060000017945 */ /* 0x000fe20003800200 */
[----:B------:R-:W-:Y:S01]  /*2d30*/  SHF.L.U32 R107, R107, 0x10, RZ ;  /* 0x000000106b6b7819 */ /* 0x000fe200000006ff */
[----:B------:R-:W-:Y:S01]  /*2d40*/  IMAD.MOV.U32 R146, RZ, RZ, 0x2 ;  /* 0x00000002ff927424 */ /* 0x000fe200078e00ff */
[----:B------:R-:W-:Y:S01]  /*2d50*/  ISETP.NE.AND P3, PT, R145, 0x1, PT ;  /* 0x000000019100780c */ /* 0x000fe20003f65270 */
[----:B------:R-:W-:Y:S01]  /*2d60*/  FFMA.FTZ R108, R109, R192, 1.1641532182693481445e-10 ;  /* 0x2f0000006d6c7423 */ /* 0x000fe200000100c0 */
[----:B------:R-:W-:Y:S01]  /*2d70*/  MOV R109, R194 ;  /* 0x000000c2006d7202 */ /* 0x000fe20000000f00 */
[----:B------:R-:W-:Y:S01]  /*2d80*/  FMUL.FTZ R144, R107, R188 ;  /* 0x000000bc6b907220 */ /* 0x000fe20000410000 */
[----:B------:R-:W-:Y:S02]  /*2d90*/  IMAD.U32 R107, R178, 0x10000, RZ ;  /* 0x00010000b26b7824 */ /* 0x000fe400078e00ff */
        /* <DEDUP_REMOVED lines=14> */
.L_x_16095:
        /* <DEDUP_REMOVED lines=13> */
.L_x_16097:
[----:B------:R-:W-:Y:S05]  /*2f50*/  BSYNC.RECONVERGENT B2 ;  /* 0x0000000000027941 */ /* 0x000fea0003800200 */
.L_x_16096:
        /* <DEDUP_REMOVED lines=60> */
.L_x_16094:
[----:B------:R-:W-:Y:S05]  /*3320*/  BSYNC.RECONVERGENT B1 ;  /* 0x0000000000017941 */ /* 0x000fea0003800200 */
.L_x_16093:
        /* <DEDUP_REMOVED lines=24> */
.L_x_16100:
        /* <DEDUP_REMOVED lines=13> */
.L_x_16102:
[----:B------:R-:W-:Y:S05]  /*3580*/  BSYNC.RECONVERGENT B2 ;  /* 0x0000000000027941 */ /* 0x000fea0003800200 */
.L_x_16101:
        /* <DEDUP_REMOVED lines=60> */
.L_x_16099:
[----:B------:R-:W-:Y:S05]  /*3950*/  BSYNC.RECONVERGENT B1 ;  /* 0x0000000000017941 */ /* 0x000fea0003800200 */
.L_x_16098:
[----:B------:R-:W-:Y:S01]  /*3960*/  I2FP.F32.U32 R109, R109 ;  /* 0x0000006d006d7245 */ /* 0x000fe20000201000 */
[----:B------:R-:W-:Y:S01]  /*3970*/  BSSY.RECONVERGENT B1, `(.L_x_16103) ;  /* 0x0000060000017945 */ /* 0x000fe20003800200 */
[----:B------:R-:W-:Y:S01]  /*3980*/  SHF.L.U32 R145, R110, 0x10, RZ ;  /* 0x000000106e917819 */ /* 0x000fe200000006ff */
[----:B------:R-:W-:Y:S01]  /*3990*/  IMAD.MOV.U32 R185, RZ, RZ, 0x2 ;  /* 0x00000002ffb97424 */ /* 0x000fe200078e00ff */
[----:B------:R-:W-:Y:S01]  /*39a0*/  ISETP.NE.AND P5, PT, R147, 0x1, PT ;  /* 0x000000019300780c */ /* 0x000fe20003fa5270 */
[----:B------:R-:W-:Y:S01]  /*39b0*/  FFMA.FTZ R110, R109, R192, 1.1641532182693481445e-10 ;  /* 0x2f0000006d6e7423 */ /* 0x000fe200000100c0 */
[----:B------:R-:W-:Y:S02]  /*39c0*/  IMAD.U32 R109, R177, 0x10000, RZ ;  /* 0x00010000b16d7824 */ /* 0x000fe400078e00ff */
[----:B------:R-:W-:Y:S02]  /*39d0*/  FMUL.FTZ R144, R145, R188 ;  /* 0x000000bc91907220 */ /* 0x000fe40000410000 */
[----:B------:R-:W-:-:S02]  /*39e0*/  FSETP.GTU.FTZ.AND P4, PT, R110, R191, PT ;  /* 0x000000bf6e00720b */ /* 0x000fc40003f9c000 */
        /* <DEDUP_REMOVED lines=14> */
.L_x_16105:
        /* <DEDUP_REMOVED lines=13> */
.L_x_16107:
[----:B------:R-:W-:Y:S05]  /*3ba0*/  BSYNC.RECONVERGENT B2 ;  /* 0x0000000000027941 */ /* 0x000fea0003800200 */
.L_x_16106:
        /* <DEDUP_REMOVED lines=52> */
[----:B------:R-:W-:Y:S01]  /*3ef0*/  LOP3.LUT R145, R145, R144, R147, 0x96, !PT ;  /* 0x0000009091917212 */ /* 0x000fe200078e9693 */
[----:B------:R-:W-:Y:S02]  /*3f00*/  VIADD R147, R165, 0x96a522ad ;  /* 0x96a522ada5937836 */ /* 0x000fe40000000000 */
[----:B------:R-:W-:-:S04]  /*3f10*/  IMAD.WIDE.U32 R194, R183, -0x326172a9, RZ ;  /* 0xcd9e8d57b7c27825 */ /* 0x000fc800078e00ff */
[----:B------:R-:W-:Y:S02]  /*3f20*/  VIADD R183, R164, 0x8ff34781 ;  /* 0x8ff34781a4b77836 */ /* 0x000fe40000000000 */
[----:B------:R-:W-:-:S03]  /*3f30*/  IMAD.WIDE.U32 R144, R145, -0x2daee0ad, RZ ;  /* 0xd2511f5391907825 */ /* 0x000fc600078e00ff */
[----:B------:R-:W-:Y:S01]  /*3f40*/  LOP3.LUT R183, R183, R146, R195, 0x96, !PT ;  /* 0x00000092b7b77212 */ /* 0x000fe200078e96c3 */
[----:B------:R-:W-:Y:S01]  /*3f50*/  IMAD.MOV.U32 R190, RZ, RZ, R144 ;  /* 0x000000ffffbe7224 */ /* 0x000fe200078e0090 */
[----:B------:R-:W-:-:S07]  /*3f60*/  LOP3.LUT R184, R147, R184, R145, 0x96, !PT ;  /* 0x000000b893b87212 */ /* 0x000fce00078e9691 */
.L_x_16104:
[----:B------:R-:W-:Y:S05]  /*3f70*/  BSYNC.RECONVERGENT B1 ;  /* 0x0000000000017941 */ /* 0x000fea0003800200 */
.L_x_16103:
        /* <DEDUP_REMOVED lines=24> */
.L_x_16110:
        /* <DEDUP_REMOVED lines=15> */
.L_x_16112:
[----:B------:R-:W-:Y:S05]  /*41f0*/  BSYNC.RECONVERGENT B2 ;  /* 0x0000000000027941 */ /* 0x000fea0003800200 */
.L_x_16111:
        /* <DEDUP_REMOVED lines=60> */
.L_x_16109:
[----:B------:R-:W-:Y:S05]  /*45c0*/  BSYNC.RECONVERGENT B1 ;  /* 0x0000000000017941 */ /* 0x000fea0003800200 */
.L_x_16108:
[----:B------:R-:W-:Y:S02]  /*45d0*/  I2FP.F32.U32 R145, R145 ;  /* 0x0000009100917245 */ /* 0x000fe40000201000 */
[----:B------:R-:W-:-:S03]  /*45e0*/  SHF.L.U32 R111, R111, 0x10, RZ ;  /* 0x000000106f6f7819 */ /* 0x000fc600000006ff */
[----:B------:R-:W-:Y:S02]  /*45f0*/  FFMA.FTZ R192, R145, R192, 1.1641532182693481445e-10 ;  /* 0x2f00000091c07423 */ /* 0x000fe400000100c0 */
[----:B------:R-:W-:Y:S01]  /*4600*/  FMUL.FTZ R144, R111, R188 ;  /* 0x000000bc6f907220 */ /* 0x000fe20000410000 */
[----:B------:R-:W-:Y:S02]  /*4610*/  IMAD.U32 R111, R176, 0x10000, RZ ;  /* 0x00010000b06f7824 */ /* 0x000fe400078e00ff */
[----:B------:R-:W-:Y:S01]  /*4620*/  FSETP.GTU.FTZ.AND P6, PT, R192, R191, PT ;  /* 0x000000bfc000720b */ /* 0x000fe20003fdc000 */
[----:B------:R-:W-:-:S05]  /*4630*/  FMUL.FTZ R144, R144, R189 ;  /* 0x000000bd90907220 */ /* 0x000fca0000410000 */
[----:B------:R-:W-:Y:S02]  /*4640*/  FSEL R144, R144, RZ, !P6 ;  /* 0x000000ff90907208 */ /* 0x000fe40007000000 */
[----:B------:R-:W-:-:S03]  /*4650*/  PLOP3.LUT P6, PT, P6, PT, PT, 0x8, 0x80 ;  /* 0x000000000080781c */ /* 0x000fc600037ce170 */
[----:B------:R-:W-:Y:S01]  /*4660*/  FFMA.FTZ R111, R144, R111, R103 ;  /* 0x0000006f906f7223 */ /* 0x000fe20000010067 */
[----:B------:R-:W-:Y:S09]  /*4670*/  BRA `(.L_x_16113) ;  /* 0x0000003000747947 */ /* 0x000ff20003800000 */
.L_x_16073:
        /* <DEDUP_REMOVED lines=16> */
.L_x_16116:
        /* <DEDUP_REMOVED lines=13> */
.L_x_16118:
[----:B------:R-:W-:Y:S05]  /*4850*/  BSYNC.RECONVERGENT B2 ;  /* 0x0000000000027941 */ /* 0x000fea0003800200 */
.L_x_16117:
        /* <DEDUP_REMOVED lines=56> */
[----:B------:R-:W-:Y:S02]  /*4be0*/  LOP3.LUT R184, R105, R104, R191, 0x96, !PT ;  /* 0x0000006869b87212 */ /* 0x000fe400078e96bf */
[----:B------:R-:W-:Y:S02]  /*4bf0*/  LOP3.LUT R183, R183, R106, R195, 0x96, !PT ;  /* 0x0000006ab7b77212 */ /* 0x000fe400078e96c3 */
[----:B------:R-:W-:-:S07]  /*4c00*/  MOV R104, R185 ;  /* 0x000000b900687202 */ /* 0x000fce0000000f00 */
.L_x_16115:
[----:B------:R-:W-:Y:S05]  /*4c10*/  BSYNC.RECONVERGENT B1 ;  /* 0x0000000000017941 */ /* 0x000fea0003800200 */
.L_x_16114:
        /* <DEDUP_REMOVED lines=10> */
[----:B------:R-:W-:Y:S01]  /*4cc0*/  LOP3.LUT R180, R180, 0xfffffffd, RZ, 0xc0, !PT ;  /* 0xfffffffdb4b47812 */ /* 0x000fe200078ec0ff */
[----:B------:R-:W-:Y:S01]  /*4cd0*/  IMAD.MOV.U32 R145, RZ, RZ, 0x2 ;  /* 0x00000002ff917424 */ /* 0x000fe200078e00ff */
[----:B------:R-:W-:Y:S01]  /*4ce0*/  PRMT R108, R108, 0x7632, R108 ;  /* 0x000076326c6c7816 */ /* 0x000fe2000000006c */
[----:B0-----:R-:W-:Y:S01]  /*4cf0*/  FMUL.FTZ R106, R106, R189 ;  /* 0x000000bd6a6a7220 */ /* 0x001fe20000410000 */
[----:B-1----:R-:W-:-:S04]  /*4d00*/  FSETP.GTU.FTZ.AND P0, PT, R104, R191, PT ;  /* 0x000000bf6800720b */ /* 0x002fc80003f1c000 */
        /* <DEDUP_REMOVED lines=14> */
.L_x_16121:
        /* <DEDUP_REMOVED lines=13> */
.L_x_16123:
[----:B------:R-:W-:Y:S05]  /*4ec0*/  BSYNC.RECONVERGENT B2 ;  /* 0x0000000000027941 */ /* 0x000fea0003800200 */
.L_x_16122:
        /* <DEDUP_REMOVED lines=60> */
.L_x_16120:
[----:B------:R-:W-:Y:S05]  /*5290*/  BSYNC.RECONVERGENT B1 ;  /* 0x0000000000017941 */ /* 0x000fea0003800200 */
.L_x_16119:
        /* <DEDUP_REMOVED lines=23> */
.L_x_16126:
        /* <DEDUP_REMOVED lines=13> */
.L_x_16128:
[----:B------:R-:W-:Y:S05]  /*54e0*/  BSYNC.RECONVERGENT B2 ;  /* 0x0000000000027941 */ /* 0x000fea0003800200 */
.L_x_16127:
        /* <DEDUP_REMOVED lines=60> */
.L_x_16125:
[----:B------:R-:W-:Y:S05]  /*58b0*/  BSYNC.RECONVERGENT B1 ;  /* 0x0000000000017941 */ /* 0x000fea0003800200 */
.L_x_16124:
[----:B------:R-:W-:Y:S01]  /*58c0*/  I2FP.F32.U32 R107, R107 ;  /* 0x0000006b006b7245 */ /* 0x000fe20000201000 */
[----:B------:R-:W-:Y:S01]  /*58d0*/  BSSY.RECONVERGENT B1, `(.L_x_16129) ;  /* 0x0000061000017945 */ /* 0x000fe20003800200 */
[----:B------:R-:W-:Y:S02]  /*58e0*/  SHF.L.U32 R145, R109, 0x10, RZ ;  /* 0x000000106d917819 */ /* 0x000fe400000006ff */
[----:B------:R-:W-:Y:S01]  /*58f0*/  ISETP.NE.AND P2, PT, R144, 0x1, PT ;  /* 0x000000019000780c */ /* 0x000fe20003f45270 */
[----:B------:R-:W-:Y:S01]  /*5900*/  FFMA.FTZ R106, R107, R192, 1.1641532182693481445e-10 ;  /* 0x2f0000006b6a7423 */ /* 0x000fe200000100c0 */
[----:B------:R-:W-:Y:S02]  /*5910*/  IMAD.U32 R107, R45, 0x10000, RZ ;  /* 0x000100002d6b7824 */ /* 0x000fe400078e00ff */
[----:B------:R-:W-:Y:S01]  /*5920*/  FMUL.FTZ R108, R145, R188 ;  /* 0x000000bc916c7220 */ /* 0x000fe20000410000 */
[----:B------:R-:W-:Y:S01]  /*5930*/  IMAD.MOV.U32 R145, RZ, RZ, 0x2 ;  /* 0x00000002ff917424 */ /* 0x000fe200078e00ff */
[----:B------:R-:W-:-:S02]  /*5940*/  FSETP.GTU.FTZ.AND P1, PT, R106, R191, PT ;  /* 0x000000bf6a00720b */ /* 0x000fc40003f3c000 */
[----:B------:R-:W-:-:S05]  /*5950*/  FMUL.FTZ R108, R108, R189 ;  /* 0x000000bd6c6c7220 */ /* 0x000fca0000410000 */
        /* <DEDUP_REMOVED lines=14> */
.L_x_16131:
        /* <DEDUP_REMOVED lines=13> */
.L_x_16133:
[----:B------:R-:W-:Y:S05]  /*5b10*/  BSYNC.RECONVERGENT B2 ;  /* 0x0000000000027941 */ /* 0x000fea0003800200 */
.L_x_16132:
        /* <DEDUP_REMOVED lines=60> */
.L_x_16130:
[----:B------:R-:W-:Y:S05]  /*5ee0*/  BSYNC.RECONVERGENT B1 ;  /* 0x0000000000017941 */ /* 0x000fea0003800200 */
.L_x_16129:
        /* <DEDUP_REMOVED lines=23> */
.L_x_16136:
        /* <DEDUP_REMOVED lines=13> */
.L_x_16138:
[----:B------:R-:W-:Y:S05]  /*6130*/  BSYNC.RECONVERGENT B2 ;  /* 0x0000000000027941 */ /* 0x000fea0003800200 */
.L_x_16137:
        /* <DEDUP_REMOVED lines=60> */
.L_x_16135:
[----:B------:R-:W-:Y:S05]  /*6500*/  BSYNC.RECONVERGENT B1 ;  /* 0x0000000000017941 */ /* 0x000fea0003800200 */
.L_x_16134:
        /* <DEDUP_REMOVED lines=8> */
[----:B------:R-:W-:Y:S02]  /*6590*/  PRMT R110, R110, 0x7632, R110 ;  /* 0x000076326e6e7816 */ /* 0x000fe4000000006e */
        /* <DEDUP_REMOVED lines=15> */
.L_x_16141:
        /* <DEDUP_REMOVED lines=13> */
.L_x_16143:
[----:B------:R-:W-:Y:S05]  /*6760*/  BSYNC.RECONVERGENT B2 ;  /* 0x0000000000027941 */ /* 0x000fea0003800200 */
.L_x_16142:
        /* <DEDUP_REMOVED lines=60> */
.L_x_16140:
[----:B------:R-:W-:Y:S05]  /*6b30*/  BSYNC.RECONVERGENT B1 ;  /* 0x0000000000017941 */ /* 0x000fea0003800200 */
.L_x_16139:
        /* <DEDUP_REMOVED lines=23> */
.L_x_16146:
        /* <DEDUP_REMOVED lines=13> */
.L_x_16148:
[----:B------:R-:W-:Y:S05]  /*6d80*/  BSYNC.RECONVERGENT B2 ;  /* 0x0000000000027941 */ /* 0x000fea0003800200 */
.L_x_16147:
        /* <DEDUP_REMOVED lines=54> */
[----:B------:R-:W-:Y:S02]  /*70f0*/  VIADD R183, R164, 0x8ff34781 ;  /* 0x8ff34781a4b77836 */ /* 0x000fe40000000000 */
[----:B------:R-:W-:-:S03]  /*7100*/  IMAD.WIDE.U32 R144, R145, -0x2daee0ad, RZ ;  /* 0xd2511f5391907825 */ /* 0x000fc600078e00ff */
[----:B------:R-:W-:Y:S01]  /*7110*/  LOP3.LUT R183, R183, R146, R195, 0x96, !PT ;  /* 0x00000092b7b77212 */ /* 0x000fe200078e96c3 */
[----:B------:R-:W-:Y:S01]  /*7120*/  IMAD.MOV.U32 R190, RZ, RZ, R144 ;  /* 0x000000ffffbe7224 */ /* 0x000fe200078e0090 */
[----:B------:R-:W-:Y:S01]  /*7130*/  LOP3.LUT R184, R147, R184, R145, 0x96, !PT ;  /* 0x000000b893b87212 */ /* 0x000fe200078e9691 */
[----:B------:R-:W-:-:S07]  /*7140*/  IMAD.MOV.U32 R146, RZ, RZ, RZ ;  /* 0x000000ffff927224 */ /* 0x000fce00078e00ff */
.L_x_16145:
[----:B------:R-:W-:Y:S05]  /*7150*/  BSYNC.RECONVERGENT B1 ;  /* 0x0000000000017941 */ /* 0x000fea0003800200 */
.L_x_16144:
        /* <DEDUP_REMOVED lines=24> */
.L_x_16151:
        /* <DEDUP_REMOVED lines=15> */
.L_x_16153:
[----:B------:R-:W-:Y:S05]  /*73d0*/  BSYNC.RECONVERGENT B2 ;  /* 0x0000000000027941 */ /* 0x000fea0003800200 */
.L_x_16152:
        /* <DEDUP_REMOVED lines=60> */
.L_x_16150:
[----:B------:R-:W-:Y:S05]  /*77a0*/  BSYNC.RECONVERGENT B1 ;  /* 0x0000000000017941 */ /* 0x000fea0003800200 */
.L_x_16149:
        /* <DEDUP_REMOVED lines=9> */
[----:B------:R-:W-:-:S10]  /*7840*/  FMUL.FTZ R111, R144, R111 ;  /* 0x0000006f906f7220 */ /* 0x000fd40000410000 */
.L_x_16113:
        /* <DEDUP_REMOVED lines=19> */
[----:B-1----:R-:W-:-:S03]  /*7980*/  IMAD.WIDE.U32 R144, R186, 0x8, R144 ;  /* 0x00000008ba907825 */ /* 0x002fc600078e0090 */
[----:B------:R0:W-:Y:S04]  /*7990*/  STG.E.128 desc[UR6][R192.64+0x10], R108 ;  /* 0x0000106cc0007986 */ /* 0x0001e8000c101d06 */
[----:B------:R0:W-:Y:S02]  /*79a0*/  STG.E.64 desc[UR6][R144.64], R146 ;  /* 0x0000009290007986 */ /* 0x0001e4000c101b06 */
.L_x_16072:
[----:B------:R-:W-:Y:S05]  /*79b0*/  BSYNC.RECONVERGENT B0 ;  /* 0x0000000000007941 */ /* 0x000fea0003800200 */
.L_x_16071:
        /* <DEDUP_REMOVED lines=8> */
[----:B------:R-:W2:Y:S01]  /*7a40*/  @P0 LDC.64 R112, c[0x0][0x3a0] ;  /* 0x0000e800ff700b82 */ /* 0x000ea20000000a00 */
[----:B-1----:R-:W-:-:S06]  /*7a50*/  IMAD.WIDE.U32 R116, R189, 0x10, R116 ;  /* 0x00000010bd747825 */ /* 0x002fcc00078e0074 */
[----:B------:R-:W5:Y:S01]  /*7a60*/  LDG.E.128 R116, desc[UR6][R116.64] ;  /* 0x0000000674747981 */ /* 0x000f62000c1e1d00 */
[----:B--2---:R-:W-:-:S05]  /*7a70*/  @P0 IMAD.WIDE.U32 R112, R189, 0x20, R112 ;  /* 0x00000020bd700825 */ /* 0x004fca00078e0070 */
[----:B------:R1:W5:Y:S04]  /*7a80*/  @P0 LDG.E.128 R96, desc[UR6][R112.64] ;  /* 0x0000000670600981 */ /* 0x000368000c1e1d00 */
[----:B------:R1:W5:Y:S01]  /*7a90*/  @P0 LDG.E.128 R100, desc[UR6][R112.64+0x10] ;  /* 0x0000100670640981 */ /* 0x000362000c1e1d00 */
[----:B------:R-:W-:Y:S05]  /*7aa0*/  @!P0 BRA `(.L_x_16156) ;  /* 0x0000003000788947 */ /* 0x000fea0003800000 */
[----:B------:R-:W-:Y:S01]  /*7ab0*/  ISETP.NE.AND P0, PT, R182, 0x1, PT ;  /* 0x00000001b600780c */ /* 0x000fe20003f05270 */
[----:B------:R-:W-:Y:S01]  /*7ac0*/  BSSY.RECONVERGENT B1, `(.L_x_16157) ;  /* 0x0000058000017945 */ /* 0x000fe20003800200 */
[----:B0-----:R-:W-:Y:S01]  /*7ad0*/  IMAD.MOV.U32 R144, RZ, RZ, 0x2 ;  /* 0x00000002ff907424 */ /* 0x001fe200078e00ff */
[----:B------:R-:W-:Y:S01]  /*7ae0*/  MOV R190, R185 ;  /* 0x000000b900be7202 */ /* 0x000fe20000000f00 */
[----:B-1----:R-:W-:-:S09]  /*7af0*/  IMAD.MOV.U32 R112, RZ, RZ, R194 ;  /* 0x000000ffff707224 */ /* 0x002fd200078e00c2 */
        /* <DEDUP_REMOVED lines=11> */
.L_x_16159:
        /* <DEDUP_REMOVED lines=13> */
.L_x_16161:
[----:B------:R-:W-:Y:S05]  /*7c80*/  BSYNC.RECONVERGENT B2 ;  /* 0x0000000000027941 */ /* 0x000fea0003800200 */
.L_x_16160:
        /* <DEDUP_REMOVED lines=52> */
[----:B------:R-:W-:Y:S01]  /*7fd0*/  LOP3.LUT R147, R147, R146, R113, 0x96, !PT ;  /* 0x0000009293937212 */ /* 0x000fe200078e9671 */
[----:B------:R-:W-:Y:S02]  /*7fe0*/  VIADD R113, R165, 0x96a522ad ;  /* 0x96a522ada5717836 */ /* 0x000fe40000000000 */
[----:B------:R-:W-:-:S04]  /*7ff0*/  IMAD.WIDE.U32 R190, R145, -0x2daee0ad, RZ ;  /* 0xd2511f5391be7825 */ /* 0x000fc800078e00ff */
[----:B------:R-:W-:Y:S01]  /*8000*/  IMAD.WIDE.U32 R194, R147, -0x326172a9, RZ ;  /* 0xcd9e8d5793c27825 */ /* 0x000fe200078e00ff */
[----:B------:R-:W-:-:S03]  /*8010*/  LOP3.LUT R184, R113, R112, R191, 0x96, !PT ;  /* 0x0000007071b87212 */ /* 0x000fc600078e96bf */
[----:B------:R-:W-:Y:S01]  /*8020*/  IMAD.MOV.U32 R112, RZ, RZ, R185 ;  /* 0x000000ffff707224 */ /* 0x000fe200078e00b9 */
[----:B------:R-:W-:-:S07]  /*8030*/  LOP3.LUT R183, R183, R114, R195, 0x96, !PT ;  /* 0x00000072b7b77212 */ /* 0x000fce00078e96c3 */
.L_x_16158:
[----:B------:R-:W-:Y:S05]  /*8040*/  BSYNC.RECONVERGENT B1 ;  /* 0x0000000000017941 */ /* 0x000fea0003800200 */
.L_x_16157:
[----:B------:R-:W0:Y:S01]  /*8050*/  LDC R191, c[0x0][0x408] ;  /* 0x00010200ffbf7b82 */ /* 0x000e220000000800 */
[----:B------:R-:W-:Y:S01]  /*8060*/  I2FP.F32.U32 R112, R112 ;  /* 0x0000007000707245 */ /* 0x000fe20000201000 */
[----:B------:R-:W-:Y:S01]  /*8070*/  IMAD.MOV.U32 R193, RZ, RZ, 0x2f800000 ;  /* 0x2f800000ffc17424 */ /* 0x000fe200078e00ff */
[----:B------:R-:W-:Y:S01]  /*8080*/  ISETP.NE.AND P1, PT, R144, 0x1, PT ;  /* 0x000000019000780c */ /* 0x000fe20003f25270 */
[----:B-----5:R-:W-:Y:S01]  /*8090*/  IMAD.U32 R115, R116, 0x10000, RZ ;  /* 0x0001000074737824 */ /* 0x020fe200078e00ff */
[----:B------:R-:W-:Y:S01]  /*80a0*/  SHF.L.U32 R114, R56, 0x10, RZ ;  /* 0x0000001038727819 */ /* 0x000fe200000006ff */
[----:B------:R-:W-:Y:S01]  /*80b0*/  FFMA.FTZ R113, R112, R193, 1.1641532182693481445e-10 ;  /* 0x2f00000070717423 */ /* 0x000fe200000100c1 */
[----:B------:R-:W-:Y:S01]  /*80c0*/  LOP3.LUT R180, R180, 0xfffffffd, RZ, 0xc0, !PT ;  /* 0xfffffffdb4b47812 */ /* 0x000fe200078ec0ff */
[----:B------:R-:W1:Y:S01]  /*80d0*/  LDC R192, c[0x0][0x404] ;  /* 0x00010100ffc07b82 */ /* 0x000e620000000800 */
[----:B------:R-:W-:Y:S01]  /*80e0*/  FMUL.FTZ R112, R115, R188 ;  /* 0x000000bc73707220 */ /* 0x000fe20000410000 */
[----:B------:R-:W-:Y:S01]  /*80f0*/  BSSY.RECONVERGENT B1, `(.L_x_16162) ;  /* 0x000005d000017945 */ /* 0x000fe20003800200 */
[----:B------:R-:W-:Y:S01]  /*8100*/  PRMT R116, R116, 0x7632, R116 ;  /* 0x0000763274747816 */ /* 0x000fe20000000074 */
[----:B------:R-:W-:-:S02]  /*8110*/  IMAD.MOV.U32 R145, RZ, RZ, 0x2 ;  /* 0x00000002ff917424 */ /* 0x000fc400078e00ff */
[----:B0-----:R-:W-:Y:S01]  /*8120*/  FMUL.FTZ R112, R112, R191 ;  /* 0x000000bf70707220 */ /* 0x001fe20000410000 */
[----:B-1----:R-:W-:-:S04]  /*8130*/  FSETP.GTU.FTZ.AND P0, PT, R113, R192, PT ;  /* 0x000000c07100720b */ /* 0x002fc80003f1c000 */
        /* <DEDUP_REMOVED lines=14> */
.L_x_16164:
        /* <DEDUP_REMOVED lines=13> */
.L_x_16166:
[----:B------:R-:W-:Y:S05]  /*82f0*/  BSYNC.RECONVERGENT B2 ;  /* 0x0000000000027941 */ /* 0x000fea0003800200 */
.L_x_16165:
        /* <DEDUP_REMOVED lines=60> */
.L_x_16163:
[----:B------:R-:W-:Y:S05]  /*86c0*/  BSYNC.RECONVERGENT B1 ;  /* 0x0000000000017941 */ /* 0x000fea0003800200 */
.L_x_16162:
[----:B------:R-:W-:Y:S01]  /*86d0*/  I2FP.F32.U32 R114, R113 ;  /* 0x0000007100727245 */ /* 0x000fe20000201000 */
[----:B------:R-:W-:Y:S01]  /*86e0*/  IMAD.U32 R115, R116, 0x10000, RZ ;  /* 0x0001000074737824 */ /* 0x000fe200078e00ff */
[----:B------:R-:W-:Y:S01]  /*86f0*/  ISETP.NE.AND P1, PT, R145, 0x1, PT ;  /* 0x000000019100780c */ /* 0x000fe20003f25270 */
[----:B------:R-:W-:Y:S01]  /*8700*/  BSSY.RECONVERGENT B1, `(.L_x_16167) ;  /* 0x000005e000017945 */ /* 0x000fe20003800200 */
[----:B------:R-:W-:Y:S02]  /*8710*/  IMAD.MOV.U32 R144, RZ, RZ, 0x2 ;  /* 0x00000002ff907424 */ /* 0x000fe400078e00ff */
[----:B------:R-:W-:Y:S01]  /*8720*/  FFMA.FTZ R113, R114, R193, 1.1641532182693481445e-10 ;  /* 0x2f00000072717423 */ /* 0x000fe200000100c1 */
[----:B------:R-:W-:Y:S01]  /*8730*/  FMUL.FTZ R114, R115, R188 ;  /* 0x000000bc73727220 */ /* 0x000fe20000410000 */
[----:B------:R-:W-:-:S03]  /*8740*/  IMAD.MOV.U32 R115, RZ, RZ, R194 ;  /* 0x000000ffff737224 */ /* 0x000fc600078e00c2 */
[----:B------:R-:W-:Y:S01]  /*8750*/  FMUL.FTZ R114, R114, R191 ;  /* 0x000000bf72727220 */ /* 0x000fe20000410000 */
[----:B------:R-:W-:Y:S02]  /*8760*/  FSETP.GTU.FTZ.AND P0, PT, R113, R192, PT ;  /* 0x000000c07100720b */ /* 0x000fe40003f1c000 */
[----:B------:R-:W-:Y:S02]  /*8770*/  SHF.L.U32 R113, R175, 0x10, RZ ;  /* 0x00000010af717819 */ /* 0x000fe400000006ff */
        /* <DEDUP_REMOVED lines=12> */
.L_x_16169:
        /* <DEDUP_REMOVED lines=13> */
.L_x_16171:
[----:B------:R-:W-:Y:S05]  /*8910*/  BSYNC.RECONVERGENT B2 ;  /* 0x0000000000027941 */ /* 0x000fea0003800200 */
.L_x_16170:
        /* <DEDUP_REMOVED lines=56> */
[----:B------:R-:W-:Y:S01]  /*8ca0*/  IMAD.MOV.U32 R144, RZ, RZ, RZ ;  /* 0x000000ffff907224 */ /* 0x000fe200078e00ff */
[----:B------:R-:W-:Y:S01]  /*8cb0*/  LOP3.LUT R184, R145, R184, R115, 0x96, !PT ;  /* 0x000000b891b87212 */ /* 0x000fe200078e9673 */
[----:B------:R-:W-:Y:S01]  /*8cc0*/  IMAD.MOV.U32 R115, RZ, RZ, R190 ;  /* 0x000000ffff737224 */ /* 0x000fe200078e00be */
[----:B------:R-:W-:-:S07]  /*8cd0*/  MOV R190, R114 ;  /* 0x0000007200be7202 */ /* 0x000fce0000000f00 */
.L_x_16168:
[----:B------:R-:W-:Y:S05]  /*8ce0*/  BSYNC.RECONVERGENT B1 ;  /* 0x0000000000017941 */ /* 0x000fea0003800200 */
.L_x_16167:
        /* <DEDUP_REMOVED lines=24> */
.L_x_16174:
        /* <DEDUP_REMOVED lines=13> */
.L_x_16176:
[----:B------:R-:W-:Y:S05]  /*8f40*/  BSYNC.RECONVERGENT B2 ;  /* 0x0000000000027941 */ /* 0x000fea0003800200 */
.L_x_16175:
        /* <DEDUP_REMOVED lines=58> */
[----:B------:R-:W-:Y:S01]  /*92f0*/  MOV R190, R116 ;  /* 0x0000007400be7202 */ /* 0x000fe20000000f00 */
[----:B------:R-:W-:-:S07]  /*9300*/  IMAD.MOV.U32 R145, RZ, RZ, RZ ;  /* 0x000000ffff917224 */ /* 0x000fce00078e00ff */
.L_x_16173:
[----:B------:R-:W-:Y:S05]  /*9310*/  BSYNC.RECONVERGENT B1 ;  /* 0x0000000000017941 */ /* 0x000fea0003800200 */
.L_x_16172:
        /* <DEDUP_REMOVED lines=23> */
.L_x_16179:
        /* <DEDUP_REMOVED lines=13> */
.L_x_16181:
[----:B------:R-:W-:Y:S05]  /*9560*/  BSYNC.RECONVERGENT B2 ;  /* 0x0000000000027941 */ /* 0x000fea0003800200 */
.L_x_16180:
        /* <DEDUP_REMOVED lines=60> */
.L_x_16178:
[----:B------:R-:W-:Y:S05]  /*9930*/  BSYNC.RECONVERGENT B1 ;  /* 0x0000000000017941 */ /* 0x000fea0003800200 */
.L_x_16177:
        /* <DEDUP_REMOVED lines=24> */
.L_x_16184:
        /* <DEDUP_REMOVED lines=13> */
.L_x_16186:
[----:B------:R-:W-:Y:S05]  /*9b90*/  BSYNC.RECONVERGENT B2 ;  /* 0x0000000000027941 */ /* 0x000fea0003800200 */
.L_x_16185:
        /* <DEDUP_REMOVED lines=60> */
.L_x_16183:
[----:B------:R-:W-:Y:S05]  /*9f60*/  BSYNC.RECONVERGENT B1 ;  /* 0x0000000000017941 */ /* 0x000fea0003800200 */
.L_x_16182:
[----:B------:R-:W-:Y:S01]  /*9f70*/  I2FP.F32.U32 R144, R117 ;  /* 0x0000007500907245 */ /* 0x000fe20000201000 */
[----:B------:R-:W-:Y:S01]  /*9f80*/  IMAD.U32 R145, R118, 0x10000, RZ ;  /* 0x0001000076917824 */ /* 0x000fe200078e00ff */
[----:B------:R-:W-:Y:S01]  /*9f90*/  ISETP.NE.AND P5, PT, R147, 0x1, PT ;  /* 0x000000019300780c */ /* 0x000fe20003fa5270 */
[----:B------:R-:W-:Y:S01]  /*9fa0*/  BSSY.RECONVERGENT B1, `(.L_x_16187) ;  /* 0x000005e000017945 */ /* 0x000fe20003800200 */
[----:B------:R-:W-:Y:S02]  /*9fb0*/  IMAD.MOV.U32 R146, RZ, RZ, 0x2 ;  /* 0x00000002ff927424 */ /* 0x000fe400078e00ff */
[----:B------:R-:W-:Y:S01]  /*9fc0*/  FFMA.FTZ R117, R144, R193, 1.1641532182693481445e-10 ;  /* 0x2f00000090757423 */ /* 0x000fe200000100c1 */
[----:B------:R-:W-:Y:S01]  /*9fd0*/  FMUL.FTZ R118, R145, R188 ;  /* 0x000000bc91767220 */ /* 0x000fe20000410000 */
[----:B------:R-:W-:Y:S01]  /*9fe0*/  SHF.L.U32 R144, R173, 0x10, RZ ;  /* 0x00000010ad907819 */ /* 0x000fe200000006ff */
[----:B------:R-:W-:Y:S02]  /*9ff0*/  IMAD.MOV.U32 R145, RZ, RZ, R194 ;  /* 0x000000ffff917224 */ /* 0x000fe400078e00c2 */
        /* <DEDUP_REMOVED lines=14> */
.L_x_16189:
        /* <DEDUP_REMOVED lines=13> */
.L_x_16191:
[----:B------:R-:W-:Y:S05]  /*a1b0*/  BSYNC.RECONVERGENT B2 ;  /* 0x0000000000027941 */ /* 0x000fea0003800200 */
.L_x_16190:
        /* <DEDUP_REMOVED lines=60> */
.L_x_16188:
[----:B------:R-:W-:Y:S05]  /*a580*/  BSYNC.RECONVERGENT B1 ;  /* 0x0000000000017941 */ /* 0x000fea0003800200 */
.L_x_16187:
        /* <DEDUP_REMOVED lines=24> */
.L_x_16194:
        /* <DEDUP_REMOVED lines=15> */
.L_x_16196:
[----:B------:R-:W-:Y:S05]  /*a800*/  BSYNC.RECONVERGENT B2 ;  /* 0x0000000000027941 */ /* 0x000fea0003800200 */
.L_x_16195:
        /* <DEDUP_REMOVED lines=51> */
[----:B------:R-:W-:Y:S01]  /*ab40*/  LOP3.LUT R145, R145, R144, R147, 0x96, !PT ;  /* 0x0000009091917212 */ /* 0x000fe200078e9693 */
[----:B------:R-:W-:Y:S02]  /*ab50*/  VIADD R147, R165, 0x96a522ad ;  /* 0x96a522ada5937836 */ /* 0x000fe40000000000 */
[----:B------:R-:W-:Y:S01]  /*ab60*/  IMAD.WIDE.U32 R194, R183, -0x326172a9, RZ ;  /* 0xcd9e8d57b7c27825 */ /* 0x000fe200078e00ff */
[----:B------:R-:W-:-:S03]  /*ab70*/  IADD3 R183, PT, PT, R164, -0x700cb87f, RZ ;  /* 0x8ff34781a4b77810 */ /* 0x000fc60007ffe0ff */
[----:B------:R-:W-:Y:S01]  /*ab80*/  IMAD.WIDE.U32 R144, R145, -0x2daee0ad, RZ ;  /* 0xd2511f5391907825 */ /* 0x000fe200078e00ff */
[----:B------:R-:W-:-:S04]  /*ab90*/  LOP3.LUT R183, R183, R146, R195, 0x96, !PT ;  /* 0x00000092b7b77212 */ /* 0x000fc800078e96c3 */
[----:B------:R-:W-:Y:S01]  /*aba0*/  LOP3.LUT R184, R147, R184, R145, 0x96, !PT ;  /* 0x000000b893b87212 */ /* 0x000fe200078e9691 */
[----:B------:R-:W-:Y:S01]  /*abb0*/  IMAD.MOV.U32 R145, RZ, RZ, R190 ;  /* 0x000000ffff917224 */ /* 0x000fe200078e00be */
[----:B------:R-:W-:-:S07]  /*abc0*/  MOV R190, R144 ;  /* 0x0000009000be7202 */ /* 0x000fce0000000f00 */
.L_x_16193:
[----:B------:R-:W-:Y:S05]  /*abd0*/  BSYNC.RECONVERGENT B1 ;  /* 0x0000000000017941 */ /* 0x000fea0003800200 */
.L_x_16192:
[----:B------:R-:W-:Y:S01]  /*abe0*/  I2FP.F32.U32 R144, R145 ;  /* 0x0000009100907245 */ /* 0x000fe20000201000 */
[----:B------:R-:W-:-:S04]  /*abf0*/  IMAD.U32 R119, R119, 0x10000, RZ ;  /* 0x0001000077777824 */ /* 0x000fc800078e00ff */
        /* <DEDUP_REMOVED lines=8> */
[----:B------:R-:W-:Y:S09]  /*ac80*/  BRA `(.L_x_16197) ;  /* 0x0000003000747947 */ /* 0x000ff20003800000 */
.L_x_16156:
[----:B------:R-:W-:Y:S01]  /*ac90*/  ISETP.NE.AND P0, PT, R182, 0x1, PT ;  /* 0x00000001b600780c */ /* 0x000fe20003f05270 */
[----:B------:R-:W-:Y:S01]  /*aca0*/  BSSY.RECONVERGENT B1, `(.L_x_16198) ;  /* 0x0000058000017945 */ /* 0x000fe20003800200 */
[----:B------:R-:W-:Y:S01]  /*acb0*/  IMAD.MOV.U32 R114, RZ, RZ, 0x2 ;  /* 0x00000002ff727424 */ /* 0x000fe200078e00ff */
        /* <DEDUP_REMOVED lines=13> */
.L_x_16200:
        /* <DEDUP_REMOVED lines=13> */
.L_x_16202:
[----:B------:R-:W-:Y:S05]  /*ae60*/  BSYNC.RECONVERGENT B2 ;  /* 0x0000000000027941 */ /* 0x000fea0003800200 */
.L_x_16201:
[----:B------:R-:W-:Y:S01]  /*ae70*/  IMAD.WIDE.U32 R112, R5, -0x326172a9, RZ ;  /* 0xcd9e8d5705707825 */ /* 0x000fe200078e00ff */
[----:B0-----:R-:W-:Y:S02]  /*ae80*/  LOP3.LUT R144, R181, R115, R165, 0x96, !PT ;  /* 0x00000073b5907212 */ /* 0x001fe400078e96a5 */
        /* <DEDUP_REMOVED lines=57> */
.L_x_16199:
[----:B------:R-:W-:Y:S05]  /*b220*/  BSYNC.RECONVERGENT B1 ;  /* 0x0000000000017941 */ /* 0x000fea0003800200 */
.L_x_16198:
[----:B------:R-:W1:Y:S01]  /*b230*/  LDC R191, c[0x0][0x408] ;  /* 0x00010200ffbf7b82 */ /* 0x000e620000000800 */
[----:B------:R-:W-:Y:S01]  /*b240*/  I2FP.F32.U32 R112, R112 ;  /* 0x0000007000707245 */ /* 0x000fe20000201000 */
[----:B0-----:R-:W-:Y:S01]  /*b250*/  IMAD.MOV.U32 R193, RZ, RZ, 0x2f800000 ;  /* 0x2f800000ffc17424 */ /* 0x001fe200078e00ff */
[----:B------:R-:W-:Y:S01]  /*b260*/  ISETP.NE.AND P1, PT, R114, 0x1, PT ;  /* 0x000000017200780c */ /* 0x000fe20003f25270 */
[----:B-----5:R-:W-:Y:S01]  /*b270*/  IMAD.U32 R115, R116, 0x10000, RZ ;  /* 0x0001000074737824 */ /* 0x020fe200078e00ff */
[----:B------:R-:W-:Y:S01]  /*b280*/  LOP3.LUT R180, R180, 0xfffffffd, RZ, 0xc0, !PT ;  /* 0xfffffffdb4b47812 */ /* 0x000fe200078ec0ff */
[----:B------:R-:W-:Y:S01]  /*b290*/  FFMA.FTZ R113, R112, R193, 1.1641532182693481445e-10 ;  /* 0x2f00000070717423 */ /* 0x000fe200000100c1 */
[----:B------:R-:W-:Y:S01]  /*b2a0*/  BSSY.RECONVERGENT B1, `(.L_x_16203) ;  /* 0x0000060000017945 */ /* 0x000fe20003800200 */
[----:B------:R-:W0:Y:S01]  /*b2b0*/  LDC R192, c[0x0][0x404] ;  /* 0x00010100ffc07b82 */ /* 0x000e220000000800 */
[----:B------:R-:W-:Y:S01]  /*b2c0*/  FMUL.FTZ R112, R115, R188 ;  /* 0x000000bc73707220 */ /* 0x000fe20000410000 */
[----:B------:R-:W-:Y:S01]  /*b2d0*/  PRMT R116, R116, 0x7632, R116 ;  /* 0x0000763274747816 */ /* 0x000fe20000000074 */
[----:B------:R-:W-:-:S02]  /*b2e0*/  IMAD.MOV.U32 R144, RZ, RZ, 0x2 ;  /* 0x00000002ff907424 */ /* 0x000fc400078e00ff */
[----:B-1----:R-:W-:Y:S01]  /*b2f0*/  FMUL.FTZ R112, R112, R191 ;  /* 0x000000bf70707220 */ /* 0x002fe20000410000 */
[----:B0-----:R-:W-:Y:S02]  /*b300*/  FSETP.GTU.FTZ.AND P0, PT, R113, R192, PT ;  /* 0x000000c07100720b */ /* 0x001fe40003f1c000 */
        /* <DEDUP_REMOVED lines=15> */
.L_x_16205:
        /* <DEDUP_REMOVED lines=13> */
.L_x_16207:
[----:B------:R-:W-:Y:S05]  /*b4d0*/  BSYNC.RECONVERGENT B2 ;  /* 0x0000000000027941 */ /* 0x000fea0003800200 */
.L_x_16206:
        /* <DEDUP_REMOVED lines=60> */
.L_x_16204:
[----:B------:R-:W-:Y:S05]  /*b8a0*/  BSYNC.RECONVERGENT B1 ;  /* 0x0000000000017941 */ /* 0x000fea0003800200 */
.L_x_16203:
        /* <DEDUP_REMOVED lines=23> */
.L_x_16210:
        /* <DEDUP_REMOVED lines=13> */
.L_x_16212:
[----:B------:R-:W-:Y:S05]  /*baf0*/  BSYNC.RECONVERGENT B2 ;  /* 0x0000000000027941 */ /* 0x000fea0003800200 */
.L_x_16211:
        /* <DEDUP_REMOVED lines=60> */
.L_x_16209:
[----:B------:R-:W-:Y:S05]  /*bec0*/  BSYNC.RECONVERGENT B1 ;  /* 0x0000000000017941 */ /* 0x000fea0003800200 */
.L_x_16208:
        /* <DEDUP_REMOVED lines=24> */
.L_x_16215:
        /* <DEDUP_REMOVED lines=13> */
.L_x_16217:
[----:B------:R-:W-:Y:S05]  /*c120*/  BSYNC.RECONVERGENT B2 ;  /* 0x0000000000027941 */ /* 0x000fea0003800200 */
.L_x_16216:
        /* <DEDUP_REMOVED lines=60> */
.L_x_16214:
[----:B------:R-:W-:Y:S05]  /*c4f0*/  BSYNC.RECONVERGENT B1 ;  /* 0x0000000000017941 */ /* 0x000fea0003800200 */
.L_x_16213:
        /* <DEDUP_REMOVED lines=23> */
.L_x_16220:
        /* <DEDUP_REMOVED lines=13> */
.L_x_16222:
[----:B------:R-:W-:Y:S05]  /*c740*/  BSYNC.RECONVERGENT B2 ;  /* 0x0000000000027941 */ /* 0x000fea0003800200 */
.L_x_16221:
        /* <DEDUP_REMOVED lines=60> */
.L_x_16219:
[----:B------:R-:W-:Y:S05]  /*cb10*/  BSYNC.RECONVERGENT B1 ;  /* 0x0000000000017941 */ /* 0x000fea0003800200 */
.L_x_16218:
        /* <DEDUP_REMOVED lines=24> */
.L_x_16225:
        /* <DEDUP_REMOVED lines=13> */
.L_x_16227:
[----:B------:R-:W-:Y:S05]  /*cd70*/  BSYNC.RECONVERGENT B2 ;  /* 0x0000000000027941 */ /* 0x000fea0003800200 */
.L_x_16226:
        /* <DEDUP_REMOVED lines=59> */
[----:B------:R-:W-:-:S07]  /*d130*/  IMAD.MOV.U32 R190, RZ, RZ, R144 ;  /* 0x000000ffffbe7224 */ /* 0x000fce00078e0090 */
.L_x_16224:
[----:B------:R-:W-:Y:S05]  /*d140*/  BSYNC.RECONVERGENT B1 ;  /* 0x0000000000017941 */ /* 0x000fea0003800200 */
.L_x_16223:
        /* <DEDUP_REMOVED lines=23> */
.L_x_16230:
        /* <DEDUP_REMOVED lines=13> */
.L_x_16232:
[----:B------:R-:W-:Y:S05]  /*d390*/  BSYNC.RECONVERGENT B2 ;  /* 0x0000000000027941 */ /* 0x000fea0003800200 */
.L_x_16231:
        /* <DEDUP_REMOVED lines=51> */
[----:B------:R-:W-:Y:S02]  /*d6d0*/  VIADD R147, R165, 0x96a522ad ;  /* 0x96a522ada5937836 */ /* 0x000fe40000000000 */
[----:B------:R-:W-:Y:S01]  /*d6e0*/  IMAD.WIDE.U32 R194, R183, -0x326172a9, RZ ;  /* 0xcd9e8d57b7c27825 */ /* 0x000fe200078e00ff */
[----:B------:R-:W-:-:S03]  /*d6f0*/  IADD3 R183, PT, PT, R164, -0x700cb87f, RZ ;  /* 0x8ff34781a4b77810 */ /* 0x000fc60007ffe0ff */
[----:B------:R-:W-:Y:S01]  /*d700*/  IMAD.WIDE.U32 R144, R145, -0x2daee0ad, RZ ;  /* 0xd2511f5391907825 */ /* 0x000fe200078e00ff */
[----:B------:R-:W-:-:S04]  /*d710*/  LOP3.LUT R183, R183, R146, R195, 0x96, !PT ;  /* 0x00000092b7b77212 */ /* 0x000fc800078e96c3 */
[----:B------:R-:W-:Y:S02]  /*d720*/  LOP3.LUT R184, R147, R184, R145, 0x96, !PT ;  /* 0x000000b893b87212 */ /* 0x000fe400078e9691 */
[----:B------:R-:W-:Y:S01]  /*d730*/  MOV R145, R190 ;  /* 0x000000be00917202 */ /* 0x000fe20000000f00 */
[----:B------:R-:W-:Y:S02]  /*d740*/  IMAD.MOV.U32 R190, RZ, RZ, R144 ;  /* 0x000000ffffbe7224 */ /* 0x000fe400078e0090 */
[----:B------:R-:W-:-:S07]  /*d750*/  HFMA2 R144, -RZ, RZ, 0, 0 ;  /* 0x00000000ff907431 */ /* 0x000fce00000001ff */
.L_x_16229:
[----:B------:R-:W-:Y:S05]  /*d760*/  BSYNC.RECONVERGENT B1 ;  /* 0x0000000000017941 */ /* 0x000fea0003800200 */
.L_x_16228:
[----:B------:R-:W-:Y:S01]  /*d770*/  I2FP.F32.U32 R118, R145 ;  /* 0x0000009100767245 */ /* 0x000fe20000201000 */
[C---:B------:R-:W-:Y:S01]  /*d780*/  IMAD.U32 R147, R119.reuse, 0x10000, RZ ;  /* 0x0001000077937824 */ /* 0x040fe200078e00ff */
        /* <DEDUP_REMOVED lines=22> */
.L_x_16235:
        /* <DEDUP_REMOVED lines=15> */
.L_x_16237:
[----:B------:R-:W-:Y:S05]  /*d9e0*/  BSYNC.RECONVERGENT B2 ;  /* 0x0000000000027941 */ /* 0x000fea0003800200 */
.L_x_16236:
        /* <DEDUP_REMOVED lines=59> */
[----:B------:R-:W-:-:S07]  /*dda0*/  IMAD.MOV.U32 R190, RZ, RZ, R144 ;  /* 0x000000ffffbe7224 */ /* 0x000fce00078e0090 */
.L_x_16234:
[----:B------:R-:W-:Y:S05]  /*ddb0*/  BSYNC.RECONVERGENT B1 ;  /* 0x0000000000017941 */ /* 0x000fea0003800200 */
.L_x_16233:
        /* <DEDUP_REMOVED lines=9> */
[----:B------:R-:W-:-:S10]  /*de50*/  FMUL.FTZ R119, R119, R144 ;  /* 0x0000009077777220 */ /* 0x000fd40000410000 */
.L_x_16197:
        /* <DEDUP_REMOVED lines=22> */
.L_x_16155:
[----:B------:R-:W-:Y:S05]  /*dfc0*/  BSYNC.RECONVERGENT B0 ;  /* 0x0000000000007941 */ /* 0x000fea0003800200 */
.L_x_16154:
        /* <DEDUP_REMOVED lines=8> */
[----:B------:R-:W3:Y:S01]  /*e050*/  @P0 LDC.64 R120, c[0x0][0x3a0] ;  /* 0x0000e800ff780b82 */ /* 0x000ee20000000a00 */
[----:B-1----:R-:W-:-:S06]  /*e060*/  IMAD.WIDE.U32 R124, R189, 0x10, R124 ;  /* 0x00000010bd7c7825 */ /* 0x002fcc00078e007c */
[----:B------:R-:W5:Y:S01]  /*e070*/  LDG.E.128 R124, desc[UR6][R124.64] ;  /* 0x000000067c7c7981 */ /* 0x000f62000c1e1d00 */
[----:B---3--:R-:W-:-:S05]  /*e080*/  @P0 IMAD.WIDE.U32 R120, R189, 0x20, R120 ;  /* 0x00000020bd780825 */ /* 0x008fca00078e0078 */
[----:B------:R1:W5:Y:S04]  /*e090*/  @P0 LDG.E.128 R96, desc[UR6][R120.64] ;  /* 0x0000000678600981 */ /* 0x000368000c1e1d00 */
[----:B------:R1:W5:Y:S01]  /*e0a0*/  @P0 LDG.E.128 R100, desc[UR6][R120.64+0x10] ;  /* 0x0000100678640981 */ /* 0x000362000c1e1d00 */
[----:B------:R-:W-:Y:S05]  /*e0b0*/  @!P0 BRA `(.L_x_16240) ;  /* 0x0000003000788947 */ /* 0x000fea0003800000 */
[----:B------:R-:W-:Y:S01]  /*e0c0*/  ISETP.NE.AND P0, PT, R182, 0x1, PT ;  /* 0x00000001b600780c */ /* 0x000fe20003f05270 */
[----:B------:R-:W-:Y:S01]  /*e0d0*/  BSSY.RECONVERGENT B1, `(.L_x_16241) ;  /* 0x0000058000017945 */ /* 0x000fe20003800200 */
[----:B------:R-:W-:Y:S01]  /*e0e0*/  IMAD.MOV.U32 R122, RZ, RZ, 0x2 ;  /* 0x00000002ff7a7424 */ /* 0x000fe200078e00ff */
[----:B-1----:R-:W-:Y:S01]  /*e0f0*/  MOV R120, R194 ;  /* 0x000000c200787202 */ /* 0x002fe20000000f00 */
[----:B0-2---:R-:W-:-:S09]  /*e100*/  IMAD.MOV.U32 R192, RZ, RZ, R185 ;  /* 0x000000ffffc07224 */ /* 0x005fd200078e00b9 */
        /* <DEDUP_REMOVED lines=11> */
.L_x_16243:
        /* <DEDUP_REMOVED lines=13> */
.L_x_16245:
[----:B------:R-:W-:Y:S05]  /*e290*/  BSYNC.RECONVERGENT B2 ;  /* 0x0000000000027941 */ /* 0x000fea0003800200 */
.L_x_16244:
        /* <DEDUP_REMOVED lines=57> */
[----:B------:R-:W-:Y:S01]  /*e630*/  LOP3.LUT R184, R121, R120, R193, 0x96, !PT ;  /* 0x0000007879b87212 */ /* 0x000fe200078e96c1 */
[----:B------:R-:W-:-:S07]  /*e640*/  IMAD.MOV.U32 R120, RZ, RZ, R185 ;  /* 0x000000ffff787224 */ /* 0x000fce00078e00b9 */
.L_x_16242:
[----:B------:R-:W-:Y:S05]  /*e650*/  BSYNC.RECONVERGENT B1 ;  /* 0x0000000000017941 */ /* 0x000fea0003800200 */
.L_x_16241:
        /* <DEDUP_REMOVED lines=10> */
[----:B------:R-:W-:Y:S01]  /*e700*/  HFMA2 R144, -RZ, RZ, 0, 1.1920928955078125e-07 ;  /* 0x00000002ff907431 */ /* 0x000fe200000001ff */
[----:B------:R-:W-:-:S02]  /*e710*/  PRMT R124, R124, 0x7632, R124 ;  /* 0x000076327c7c7816 */ /* 0x000fc4000000007c */
[----:B0-----:R-:W-:Y:S01]  /*e720*/  FMUL.FTZ R121, R121, R190 ;  /* 0x000000be79797220 */ /* 0x001fe20000410000 */
[----:B-1----:R-:W-:Y:S01]  /*e730*/  FSETP.GTU.FTZ.AND P0, PT, R120, R191, PT ;  /* 0x000000bf7800720b */ /* 0x002fe20003f1c000 */
        /* <DEDUP_REMOVED lines=15> */
.L_x_16248:
        /* <DEDUP_REMOVED lines=13> */
.L_x_16250:
[----:B------:R-:W-:Y:S05]  /*e900*/  BSYNC.RECONVERGENT B2 ;  /* 0x0000000000027941 */ /* 0x000fea0003800200 */
.L_x_16249:
        /* <DEDUP_REMOVED lines=56> */
[----:B------:R-:W-:Y:S01]  /*ec90*/  IMAD.MOV.U32 R144, RZ, RZ, RZ ;  /* 0x000000ffff907224 */ /* 0x000fe200078e00ff */
[----:B------:R-:W-:Y:S01]  /*eca0*/  LOP3.LUT R184, R121, R184, R123, 0x96, !PT ;  /* 0x000000b879b87212 */ /* 0x000fe200078e967b */
[----:B------:R-:W-:Y:S01]  /*ecb0*/  IMAD.MOV.U32 R121, RZ, RZ, R192 ;  /* 0x000000ffff797224 */ /* 0x000fe200078e00c0 */
[----:B------:R-:W-:-:S07]  /*ecc0*/  MOV R192, R122 ;  /* 0x0000007a00c07202 */ /* 0x000fce0000000f00 */
.L_x_16247:
[----:B------:R-:W-:Y:S05]  /*ecd0*/  BSYNC.RECONVERGENT B1 ;  /* 0x0000000000017941 */ /* 0x000fea0003800200 */
.L_x_16246:
        /* <DEDUP_REMOVED lines=23> */
.L_x_16253:
        /* <DEDUP_REMOVED lines=13> */
.L_x_16255:
[----:B------:R-:W-:Y:S05]  /*ef20*/  BSYNC.RECONVERGENT B2 ;  /* 0x0000000000027941 */ /* 0x000fea0003800200 */
.L_x_16254:
        /* <DEDUP_REMOVED lines=60> */
.L_x_16252:
[----:B------:R-:W-:Y:S05]  /*f2f0*/  BSYNC.RECONVERGENT B1 ;  /* 0x0000000000017941 */ /* 0x000fea0003800200 */
.L_x_16251:
        /* <DEDUP_REMOVED lines=11> */
[----:B------:R-:W-:Y:S01]  /*f3b0*/  PRMT R123, R125, 0x7632, R123 ;  /* 0x000076327d7b7816 */ /* 0x000fe2000000007b */
[----:B------:R-:W-:Y:S01]  /*f3c0*/  IMAD.MOV.U32 R125, RZ, RZ, R194 ;  /* 0x000000ffff7d7224 */ /* 0x000fe200078e00c2 */
[----:B------:R-:W-:Y:S01]  /*f3d0*/  PLOP3.LUT P1, PT, P1, PT, PT, 0x8, 0x80 ;  /* 0x000000000080781c */ /* 0x000fe20000f2e170 */
[----:B------:R-:W-:Y:S01]  /*f3e0*/  FFMA.FTZ R122, R145, R122, R98 ;  /* 0x0000007a917a7223 */ /* 0x000fe20000010062 */
        /* <DEDUP_REMOVED lines=9> */
.L_x_16258:
        /* <DEDUP_REMOVED lines=13> */
.L_x_16260:
[----:B------:R-:W-:Y:S05]  /*f550*/  BSYNC.RECONVERGENT B2 ;  /* 0x0000000000027941 */ /* 0x000fea0003800200 */
.L_x_16259:
        /* <DEDUP_REMOVED lines=60> */
.L_x_16257:
[----:B------:R-:W-:Y:S05]  /*f920*/  BSYNC.RECONVERGENT B1 ;  /* 0x0000000000017941 */ /* 0x000fea0003800200 */
.L_x_16256:
        /* <DEDUP_REMOVED lines=23> */
.L_x_16263:
        /* <DEDUP_REMOVED lines=13> */
.L_x_16265:
[----:B------:R-:W-:Y:S05]  /*fb70*/  BSYNC.RECONVERGENT B2 ;  /* 0x0000000000027941 */ /* 0x000fea0003800200 */
.L_x_16264:
        /* <DEDUP_REMOVED lines=60> */
.L_x_16262:
[----:B------:R-:W-:Y:S05]  /*ff40*/  BSYNC.RECONVERGENT B1 ;  /* 0x0000000000017941 */ /* 0x000fea0003800200 */
.L_x_16261:
        /* <DEDUP_REMOVED lines=24> */
.L_x_16268:
        /* <DEDUP_REMOVED lines=13> */
.L_x_16270:
[----:B------:R-:W-:Y:S05]  /*101a0*/  BSYNC.RECONVERGENT B2 ;  /* 0x0000000000027941 */ /* 0x000fea0003800200 */
.L_x_16269:
        /* <DEDUP_REMOVED lines=60> */
.L_x_16267:
[----:B------:R-:W-:Y:S05]  /*10570*/  BSYNC.RECONVERGENT B1 ;  /* 0x0000000000017941 */ /* 0x000fea0003800200 */
.L_x_16266:
        /* <DEDUP_REMOVED lines=23> */
.L_x_16273:
        /* <DEDUP_REMOVED lines=13> */
.L_x_16275:
[----:B------:R-:W-:Y:S05]  /*107c0*/  BSYNC.RECONVERGENT B2 ;  /* 0x0000000000027941 */ /* 0x000fea0003800200 */
.L_x_16274:
        /* <DEDUP_REMOVED lines=54> */
[----:B------:R-:W-:Y:S02]  /*10b30*/  VIADD R183, R164, 0x8ff34781 ;  /* 0x8ff34781a4b77836 */ /* 0x000fe40000000000 */
[----:B------:R-:W-:-:S03]  /*10b40*/  IMAD.WIDE.U32 R144, R145, -0x2daee0ad, RZ ;  /* 0xd2511f5391907825 */ /* 0x000fc600078e00ff */
[----:B------:R-:W-:Y:S01]  /*10b50*/  LOP3.LUT R183, R183, R146, R195, 0x96, !PT ;  /* 0x00000092b7b77212 */ /* 0x000fe200078e96c3 */
[----:B------:R-:W-:Y:S01]  /*10b60*/  IMAD.MOV.U32 R146, RZ, RZ, R192 ;  /* 0x000000ffff927224 */ /* 0x000fe200078e00c0 */
[----:B------:R-:W-:Y:S02]  /*10b70*/  LOP3.LUT R184, R147, R184, R145, 0x96, !PT ;  /* 0x000000b893b87212 */ /* 0x000fe400078e9691 */
[----:B------:R-:W-:-:S07]  /*10b80*/  MOV R192, R144 ;  /* 0x0000009000c07202 */ /* 0x000fce0000000f00 */
.L_x_16272:
[----:B------:R-:W-:Y:S05]  /*10b90*/  BSYNC.RECONVERGENT B1 ;  /* 0x0000000000017941 */ /* 0x000fea0003800200 */
.L_x_16271:
        /* <DEDUP_REMOVED lines=24> */
.L_x_16278:
        /* <DEDUP_REMOVED lines=15> */
.L_x_16280:
[----:B------:R-:W-:Y:S05]  /*10e10*/  BSYNC.RECONVERGENT B2 ;  /* 0x0000000000027941 */ /* 0x000fea0003800200 */
.L_x_16279:
        /* <DEDUP_REMOVED lines=54> */
[----:B------:R-:W-:-:S04]  /*11180*/  IMAD.WIDE.U32 R144, R145, -0x2daee0ad, RZ ;  /* 0xd2511f5391907825 */ /* 0x000fc800078e00ff */
[----:B------:R-:W-:Y:S01]  /*11190*/  VIADD R183, R164, 0x8ff34781 ;  /* 0x8ff34781a4b77836 */ /* 0x000fe20000000000 */
[----:B------:R-:W-:Y:S01]  /*111a0*/  LOP3.LUT R184, R147, R184, R145, 0x96, !PT ;  /* 0x000000b893b87212 */ /* 0x000fe200078e9691 */
[----:B------:R-:W-:Y:S01]  /*111b0*/  IMAD.MOV.U32 R145, RZ, RZ, R192 ;  /* 0x000000ffff917224 */ /* 0x000fe200078e00c0 */
[----:B------:R-:W-:Y:S02]  /*111c0*/  MOV R192, R144 ;  /* 0x0000009000c07202 */ /* 0x000fe40000000f00 */
[----:B------:R-:W-:-:S07]  /*111d0*/  LOP3.LUT R183, R183, R146, R195, 0x96, !PT ;  /* 0x00000092b7b77212 */ /* 0x000fce00078e96c3 */
.L_x_16277:
[----:B------:R-:W-:Y:S05]  /*111e0*/  BSYNC.RECONVERGENT B1 ;  /* 0x0000000000017941 */ /* 0x000fea0003800200 */
.L_x_16276:
[----:B------:R-:W-:Y:S02]  /*111f0*/  I2FP.F32.U32 R144, R145 ;  /* 0x0000009100907245 */ /* 0x000fe40000201000 */
[----:B------:R-:W-:-:S03]  /*11200*/  SHF.L.U32 R127, R127, 0x10, RZ ;  /* 0x000000107f7f7819 */ /* 0x000fc600000006ff */
[----:B------:R-:W-:Y:S02]  /*11210*/  FFMA.FTZ R144, R144, R193, 1.1641532182693481445e-10 ;  /* 0x2f00000090907423 */ /* 0x000fe400000100c1 */
[----:B------:R-:W-:-:S03]  /*11220*/  FMUL.FTZ R127, R127, R188 ;  /* 0x000000bc7f7f7220 */ /* 0x000fc60000410000 */
[----:B------:R-:W-:Y:S01]  /*11230*/  FSETP.GTU.FTZ.AND P6, PT, R144, R191, PT ;  /* 0x000000bf9000720b */ /* 0x000fe20003fdc000 */
[----:B------:R-:W-:-:S05]  /*11240*/  FMUL.FTZ R127, R127, R190 ;  /* 0x000000be7f7f7220 */ /* 0x000fca0000410000 */
[----:B------:R-:W-:Y:S01]  /*11250*/  FSEL R144, R127, RZ, !P6 ;  /* 0x000000ff7f907208 */ /* 0x000fe20007000000 */
[----:B------:R-:W-:Y:S01]  /*11260*/  IMAD.U32 R127, R168, 0x10000, RZ ;  /* 0x00010000a87f7824 */ /* 0x000fe200078e00ff */
[----:B------:R-:W-:-:S03]  /*11270*/  PLOP3.LUT P6, PT, P6, PT, PT, 0x8, 0x80 ;  /* 0x000000000080781c */ /* 0x000fc600037ce170 */
[----:B------:R-:W-:Y:S01]  /*11280*/  FFMA.FTZ R127, R144, R127, R103 ;  /* 0x0000007f907f7223 */ /* 0x000fe20000010067 */
[----:B------:R-:W-:Y:S09]  /*11290*/  BRA `(.L_x_16281) ;  /* 0x0000003000747947 */ /* 0x000ff20003800000 */
.L_x_16240:
[----:B------:R-:W-:Y:S01]  /*112a0*/  ISETP.NE.AND P0, PT, R182, 0x1, PT ;  /* 0x00000001b600780c */ /* 0x000fe20003f05270 */
[----:B------:R-:W-:Y:S01]  /*112b0*/  BSSY.RECONVERGENT B1, `(.L_x_16282) ;  /* 0x0000058000017945 */ /* 0x000fe20003800200 */
[----:B------:R-:W-:Y:S02]  /*112c0*/  HFMA2 R122, -RZ, RZ, 0, 1.1920928955078125e-07 ;  /* 0x00000002ff7a7431 */ /* 0x000fe400000001ff */
[----:B-1----:R-:W-:Y:S01]  /*112d0*/  IMAD.MOV.U32 R120, RZ, RZ, R194 ;  /* 0x000000ffff787224 */ /* 0x002fe200078e00c2 */
[----:B0-2---:R-:W-:-:S08]  /*112e0*/  MOV R192, R185 ;  /* 0x000000b900c07202 */ /* 0x005fd00000000f00 */
        /* <DEDUP_REMOVED lines=11> */
.L_x_16284:
        /* <DEDUP_REMOVED lines=13> */
.L_x_16286:
[----:B------:R-:W-:Y:S05]  /*11470*/  BSYNC.RECONVERGENT B2 ;  /* 0x0000000000027941 */ /* 0x000fea0003800200 */
.L_x_16285:
        /* <DEDUP_REMOVED lines=59> */
.L_x_16283:
[----:B------:R-:W-:Y:S05]  /*11830*/  BSYNC.RECONVERGENT B1 ;  /* 0x0000000000017941 */ /* 0x000fea0003800200 */
.L_x_16282:
[----:B------:R-:W0:Y:S01]  /*11840*/  LDC R190, c[0x0][0x408] ;  /* 0x00010200ffbe7b82 */ /* 0x000e220000000800 */
[----:B------:R-:W-:Y:S01]  /*11850*/  HFMA2 R193, -RZ, RZ, 0.1171875, 0 ;  /* 0x2f800000ffc17431 */ /* 0x000fe200000001ff */
[----:B------:R-:W-:Y:S01]  /*11860*/  I2FP.F32.U32 R120, R120 ;  /* 0x0000007800787245 */ /* 0x000fe20000201000 */
[----:B-----5:R-:W-:Y:S01]  /*11870*/  IMAD.U32 R121, R124, 0x10000, RZ ;  /* 0x000100007c797824 */ /* 0x020fe200078e00ff */
[----:B------:R-:W-:Y:S01]  /*11880*/  ISETP.NE.AND P1, PT, R122, 0x1, PT ;  /* 0x000000017a00780c */ /* 0x000fe20003f25270 */
[----:B------:R-:W-:Y:S01]  /*11890*/  BSSY.RECONVERGENT B1, `(.L_x_16287) ;  /* 0x0000062000017945 */ /* 0x000fe20003800200 */
[----:B------:R-:W-:Y:S01]  /*118a0*/  SHF.L.U32 R123, R68, 0x10, RZ ;  /* 0x00000010447b7819 */ /* 0x000fe200000006ff */
[----:B------:R-:W-:Y:S01]  /*118b0*/  FMUL.FTZ R121, R121, R188 ;  /* 0x000000bc79797220 */ /* 0x000fe20000410000 */
[----:B------:R-:W1:Y:S01]  /*118c0*/  LDC R191, c[0x0][0x404] ;  /* 0x00010100ffbf7b82 */ /* 0x000e620000000800 */
[----:B------:R-:W-:Y:S01]  /*118d0*/  LOP3.LUT R180, R180, 0xfffffffd, RZ, 0xc0, !PT ;  /* 0xfffffffdb4b47812 */ /* 0x000fe200078ec0ff */
[----:B------:R-:W-:-:S02]  /*118e0*/  IMAD.MOV.U32 R144, RZ, RZ, 0x2 ;  /* 0x00000002ff907424 */ /* 0x000fc400078e00ff */
[----:B------:R-:W-:Y:S01]  /*118f0*/  FFMA.FTZ R120, R120, R193, 1.1641532182693481445e-10 ;  /* 0x2f00000078787423 */ /* 0x000fe200000100c1 */
[----:B------:R-:W-:Y:S01]  /*11900*/  PRMT R124, R124, 0x7632, R124 ;  /* 0x000076327c7c7816 */ /* 0x000fe2000000007c */
[----:B0-----:R-:W-:-:S03]  /*11910*/  FMUL.FTZ R121, R121, R190 ;  /* 0x000000be79797220 */ /* 0x001fc60000410000 */
[----:B-1----:R-:W-:-:S04]  /*11920*/  FSETP.GTU.FTZ.AND P0, PT, R120, R191, PT ;  /* 0x000000bf7800720b */ /* 0x002fc80003f1c000 */
        /* <DEDUP_REMOVED lines=14> */
.L_x_16289:
        /* <DEDUP_REMOVED lines=13> */
.L_x_16291:
[----:B------:R-:W-:Y:S05]  /*11ae0*/  BSYNC.RECONVERGENT B2 ;  /* 0x0000000000027941 */ /* 0x000fea0003800200 */
.L_x_16290:
        /* <DEDUP_REMOVED lines=55> */
[----:B------:R-:W-:Y:S02]  /*11e60*/  HFMA2 R144, -RZ, RZ, 0, 0 ;  /* 0x00000000ff907431 */ /* 0x000fe400000001ff */
[----:B------:R-:W-:-:S05]  /*11e70*/  IMAD.WIDE.U32 R122, R122, -0x2daee0ad, RZ ;  /* 0xd2511f537a7a7825 */ /* 0x000fca00078e00ff */
[----:B------:R-:W-:Y:S02]  /*11e80*/  LOP3.LUT R184, R121, R184, R123, 0x96, !PT ;  /* 0x000000b879b87212 */ /* 0x000fe400078e967b */
[----:B------:R-:W-:Y:S01]  /*11e90*/  MOV R121, R192 ;  /* 0x000000c000797202 */ /* 0x000fe20000000f00 */
[----:B------:R-:W-:-:S07]  /*11ea0*/  IMAD.MOV.U32 R192, RZ, RZ, R122 ;  /* 0x000000ffffc07224 */ /* 0x000fce00078e007a */
.L_x_16288:
[----:B------:R-:W-:Y:S05]  /*11eb0*/  BSYNC.RECONVERGENT B1 ;  /* 0x0000000000017941 */ /* 0x000fea0003800200 */
.L_x_16287:
        /* <DEDUP_REMOVED lines=23> */
.L_x_16294:
        /* <DEDUP_REMOVED lines=13> */
.L_x_16296:
[----:B------:R-:W-:Y:S05]  /*12100*/  BSYNC.RECONVERGENT B2 ;  /* 0x0000000000027941 */ /* 0x000fea0003800200 */
.L_x_16295:
        /* <DEDUP_REMOVED lines=60> */
.L_x_16293:
[----:B------:R-:W-:Y:S05]  /*124d0*/  BSYNC.RECONVERGENT B1 ;  /* 0x0000000000017941 */ /* 0x000fea0003800200 */
.L_x_16292:
        /* <DEDUP_REMOVED lines=11> */
[----:B------:R-:W-:Y:S02]  /*12590*/  PRMT R123, R125, 0x7632, R123 ;  /* 0x000076327d7b7816 */ /* 0x000fe4000000007b */
[----:B------:R-:W-:Y:S01]  /*125a0*/  MOV R125, R194 ;  /* 0x000000c2007d7202 */ /* 0x000fe20000000f00 */
[----:B------:R-:W-:Y:S01]  /*125b0*/  FMUL.FTZ R122, R145, R122 ;  /* 0x0000007a917a7220 */ /* 0x000fe20000410000 */
        /* <DEDUP_REMOVED lines=10> */
.L_x_16299:
        /* <DEDUP_REMOVED lines=13> */
.L_x_16301:
[----:B------:R-:W-:Y:S05]  /*12730*/  BSYNC.RECONVERGENT B2 ;  /* 0x0000000000027941 */ /* 0x000fea0003800200 */
.L_x_16300:
        /* <DEDUP_REMOVED lines=60> */
.L_x_16298:
[----:B------:R-:W-:Y:S05]  /*12b00*/  BSYNC.RECONVERGENT B1 ;  /* 0x0000000000017941 */ /* 0x000fea0003800200 */
.L_x_16297:
        /* <DEDUP_REMOVED lines=23> */
.L_x_16304:
        /* <DEDUP_REMOVED lines=13> */
.L_x_16306:
[----:B------:R-:W-:Y:S05]  /*12d50*/  BSYNC.RECONVERGENT B2 ;  /* 0x0000000000027941 */ /* 0x000fea0003800200 */
.L_x_16305:
        /* <DEDUP_REMOVED lines=54> */
[----:B------:R-:W-:Y:S02]  /*130c0*/  HFMA2 R147, -RZ, RZ, 0, 0 ;  /* 0x00000000ff937431 */ /* 0x000fe400000001ff */
[----:B------:R-:W-:Y:S01]  /*130d0*/  IMAD.WIDE.U32 R124, R125, -0x2daee0ad, RZ ;  /* 0xd2511f537d7c7825 */ /* 0x000fe200078e00ff */
[----:B------:R-:W-:-:S04]  /*130e0*/  LOP3.LUT R183, R183, R144, R195, 0x96, !PT ;  /* 0x00000090b7b77212 */ /* 0x000fc800078e96c3 */
[----:B------:R-:W-:Y:S02]  /*130f0*/  LOP3.LUT R184, R145, R184, R125, 0x96, !PT ;  /* 0x000000b891b87212 */ /* 0x000fe400078e967d */
[----:B------:R-:W-:Y:S01]  /*13100*/  MOV R125, R192 ;  /* 0x000000c0007d7202 */ /* 0x000fe20000000f00 */
[----:B------:R-:W-:-:S07]  /*13110*/  IMAD.MOV.U32 R192, RZ, RZ, R124 ;  /* 0x000000ffffc07224 */ /* 0x000fce00078e007c */
.L_x_16303:
[----:B------:R-:W-:Y:S05]  /*13120*/  BSYNC.RECONVERGENT B1 ;  /* 0x0000000000017941 */ /* 0x000fea0003800200 */
.L_x_16302:
        /* <DEDUP_REMOVED lines=24> */
.L_x_16309:
        /* <DEDUP_REMOVED lines=13> */
.L_x_16311:
[----:B------:R-:W-:Y:S05]  /*13380*/  BSYNC.RECONVERGENT B2 ;  /* 0x0000000000027941 */ /* 0x000fea0003800200 */
.L_x_16310:
        /* <DEDUP_REMOVED lines=60> */
.L_x_16308:
[----:B------:R-:W-:Y:S05]  /*13750*/  BSYNC.RECONVERGENT B1 ;  /* 0x0000000000017941 */ /* 0x000fea0003800200 */
.L_x_16307:
[----:B------:R-:W-:Y:S01]  /*13760*/  I2FP.F32.U32 R144, R125 ;  /* 0x0000007d00907245 */ /* 0x000fe20000201000 */
[----:B------:R-:W-:Y:S01]  /*13770*/  IMAD.U32 R125, R126, 0x10000, RZ ;  /* 0x000100007e7d7824 */ /* 0x000fe200078e00ff */
[----:B------:R-:W-:Y:S01]  /*13780*/  ISETP.NE.AND P5, PT, R182, 0x1, PT ;  /* 0x00000001b600780c */ /* 0x000fe20003fa5270 */
[----:B------:R-:W-:Y:S01]  /*13790*/  BSSY.RECONVERGENT B1, `(.L_x_16312) ;  /* 0x000005e000017945 */ /* 0x000fe20003800200 */
[----:B------:R-:W-:Y:S01]  /*137a0*/  SHF.L.U32 R146, R169, 0x10, RZ ;  /* 0x00000010a9927819 */ /* 0x000fe200000006ff */
[----:B------:R-:W-:Y:S01]  /*137b0*/  FFMA.FTZ R144, R144, R193, 1.1641532182693481445e-10 ;  /* 0x2f00000090907423 */ /* 0x000fe200000100c1 */
[----:B------:R-:W-:Y:S01]  /*137c0*/  FMUL.FTZ R125, R125, R188 ;  /* 0x000000bc7d7d7220 */ /* 0x000fe20000410000 */
[----:B------:R-:W-:-:S03]  /*137d0*/  MOV R126, R194 ;  /* 0x000000c2007e7202 */ /* 0x000fc60000000f00 */
[----:B------:R-:W-:Y:S01]  /*137e0*/  FMUL.FTZ R125, R125, R190 ;  /* 0x000000be7d7d7220 */ /* 0x000fe20000410000 */
[----:B------:R-:W-:Y:S01]  /*137f0*/  FSETP.GTU.FTZ.AND P4, PT, R144, R191, PT ;  /* 0x000000bf9000720b */ /* 0x000fe20003f9c000 */
        /* <DEDUP_REMOVED lines=13> */
.L_x_16314:
        /* <DEDUP_REMOVED lines=13> */
.L_x_16316:
[----:B------:R-:W-:Y:S05]  /*139a0*/  BSYNC.RECONVERGENT B2 ;  /* 0x0000000000027941 */ /* 0x000fea0003800200 */
.L_x_16315:
        /* <DEDUP_REMOVED lines=57> */
[----:B------:R-:W-:Y:S02]  /*13d40*/  IMAD.MOV.U32 R192, RZ, RZ, R144 ;  /* 0x000000ffffc07224 */ /* 0x000fe400078e0090 */
[----:B------:R-:W-:Y:S01]  /*13d50*/  HFMA2 R144, -RZ, RZ, 0, 0 ;  /* 0x00000000ff907431 */ /* 0x000fe200000001ff */
[----:B------:R-:W-:-:S07]  /*13d60*/  LOP3.LUT R184, R147, R184, R145, 0x96, !PT ;  /* 0x000000b893b87212 */ /* 0x000fce00078e9691 */
.L_x_16313:
[----:B------:R-:W-:Y:S05]  /*13d70*/  BSYNC.RECONVERGENT B1 ;  /* 0x0000000000017941 */ /* 0x000fea0003800200 */
.L_x_16312:
        /* <DEDUP_REMOVED lines=24> */
.L_x_16319:
        /* <DEDUP_REMOVED lines=15> */
.L_x_16321:
[----:B------:R-:W-:Y:S05]  /*13ff0*/  BSYNC.RECONVERGENT B2 ;  /* 0x0000000000027941 */ /* 0x000fea0003800200 */
.L_x_16320:
        /* <DEDUP_REMOVED lines=60> */
.L_x_16318:
[----:B------:R-:W-:Y:S05]  /*143c0*/  BSYNC.RECONVERGENT B1 ;  /* 0x0000000000017941 */ /* 0x000fea0003800200 */
.L_x_16317:
[----:B------:R-:W-:Y:S01]  /*143d0*/  I2FP.F32.U32 R144, R145 ;  /* 0x0000009100907245 */ /* 0x000fe20000201000 */
[----:B------:R-:W-:-:S04]  /*143e0*/  IMAD.U32 R127, R127, 0x10000, RZ ;  /* 0x000100007f7f7824 */ /* 0x000fc800078e00ff */
[----:B------:R-:W-:Y:S01]  /*143f0*/  FFMA.FTZ R144, R144, R193, 1.1641532182693481445e-10 ;  /* 0x2f00000090907423 */ /* 0x000fe200000100c1 */
[----:B------:R-:W-:-:S04]  /*14400*/  FMUL.FTZ R127, R127, R188 ;  /* 0x000000bc7f7f7220 */ /* 0x000fc80000410000 */
[----:B------:R-:W-:Y:S01]  /*14410*/  FMUL.FTZ R127, R127, R190 ;  /* 0x000000be7f7f7220 */ /* 0x000fe20000410000 */
[----:B------:R-:W-:Y:S02]  /*14420*/  FSETP.GTU.FTZ.AND P6, PT, R144, R191, PT ;  /* 0x000000bf9000720b */ /* 0x000fe40003fdc000 */
[----:B------:R-:W-:Y:S02]  /*14430*/  SHF.L.U32 R144, R168, 0x10, RZ ;  /* 0x00000010a8907819 */ /* 0x000fe400000006ff */
[----:B------:R-:W-:Y:S02]  /*14440*/  FSEL R127, R127, RZ, !P6 ;  /* 0x000000ff7f7f7208 */ /* 0x000fe40007000000 */
[----:B------:R-:W-:-:S03]  /*14450*/  PLOP3.LUT P6, PT, P6, PT, PT, 0x8, 0x80 ;  /* 0x000000000080781c */ /* 0x000fc600037ce170 */
[----:B------:R-:W-:-:S10]  /*14460*/  FMUL.FTZ R127, R144, R127 ;  /* 0x0000007f907f7220 */ /* 0x000fd40000410000 */
.L_x_16281:
        /* <DEDUP_REMOVED lines=22> */
.L_x_16239:
[----:B------:R-:W-:Y:S05]  /*145d0*/  BSYNC.RECONVERGENT B0 ;  /* 0x0000000000007941 */ /* 0x000fea0003800200 */
.L_x_16238:
        /* <DEDUP_REMOVED lines=8> */
[----:B------:R-:W4:Y:S01]  /*14660*/  @P0 LDC.64 R128, c[0x0][0x3a0] ;  /* 0x0000e800ff800b82 */ /* 0x000f220000000a00 */
[----:B-1----:R-:W-:-:S06]  /*14670*/  IMAD.WIDE.U32 R132, R189, 0x10, R132 ;  /* 0x00000010bd847825 */ /* 0x002fcc00078e0084 */
[----:B------:R-:W5:Y:S01]  /*14680*/  LDG.E.128 R132, desc[UR6][R132.64] ;  /* 0x0000000684847981 */ /* 0x000f62000c1e1d00 */
[----:B----4-:R-:W-:-:S05]  /*14690*/  @P0 IMAD.WIDE.U32 R128, R189, 0x20, R128 ;  /* 0x00000020bd800825 */ /* 0x010fca00078e0080 */
[----:B------:R1:W5:Y:S04]  /*146a0*/  @P0 LDG.E.128 R96, desc[UR6][R128.64] ;  /* 0x0000000680600981 */ /* 0x000368000c1e1d00 */
[----:B------:R1:W5:Y:S01]  /*146b0*/  @P0 LDG.E.128 R100, desc[UR6][R128.64+0x10] ;  /* 0x0000100680640981 */ /* 0x000362000c1e1d00 */
[----:B------:R-:W-:Y:S05]  /*146c0*/  @!P0 BRA `(.L_x_16324) ;  /* 0x0000003000788947 */ /* 0x000fea0003800000 */
[----:B------:R-:W-:Y:S01]  /*146d0*/  ISETP.NE.AND P0, PT, R182, 0x1, PT ;  /* 0x00000001b600780c */ /* 0x000fe20003f05270 */
[----:B------:R-:W-:Y:S01]  /*146e0*/  BSSY.RECONVERGENT B1, `(.L_x_16325) ;  /* 0x0000058000017945 */ /* 0x000fe20003800200 */
[----:B0-23--:R-:W-:Y:S01]  /*146f0*/  IMAD.MOV.U32 R144, RZ, RZ, 0x2 ;  /* 0x00000002ff907424 */ /* 0x00dfe200078e00ff */
[----:B-1----:R-:W-:Y:S01]  /*14700*/  MOV R128, R194 ;  /* 0x000000c200807202 */ /* 0x002fe20000000f00 */
        /* <DEDUP_REMOVED lines=12> */
.L_x_16327:
        /* <DEDUP_REMOVED lines=13> */
.L_x_16329:
[----:B------:R-:W-:Y:S05]  /*148a0*/  BSYNC.RECONVERGENT B2 ;  /* 0x0000000000027941 */ /* 0x000fea0003800200 */
.L_x_16328:
        /* <DEDUP_REMOVED lines=57> */
[----:B------:R-:W-:Y:S01]  /*14c40*/  IMAD.MOV.U32 R128, RZ, RZ, R185 ;  /* 0x000000ffff807224 */ /* 0x000fe200078e00b9 */
[----:B------:R-:W-:-:S07]  /*14c50*/  LOP3.LUT R183, R183, R130, R195, 0x96, !PT ;  /* 0x00000082b7b77212 */ /* 0x000fce00078e96c3 */
.L_x_16326:
[----:B------:R-:W-:Y:S05]  /*14c60*/  BSYNC.RECONVERGENT B1 ;  /* 0x0000000000017941 */ /* 0x000fea0003800200 */
.L_x_16325:
[----:B------:R-:W0:Y:S01]  /*14c70*/  LDC R191, c[0x0][0x408] ;  /* 0x00010200ffbf7b82 */ /* 0x000e220000000800 */
[----:B------:R-:W-:Y:S01]  /*14c80*/  I2FP.F32.U32 R128, R128 ;  /* 0x0000008000807245 */ /* 0x000fe20000201000 */
[----:B------:R-:W-:Y:S01]  /*14c90*/  IMAD.MOV.U32 R193, RZ, RZ, 0x2f800000 ;  /* 0x2f800000ffc17424 */ /* 0x000fe200078e00ff */
[----:B-----5:R-:W-:Y:S01]  /*14ca0*/  SHF.L.U32 R131, R132, 0x10, RZ ;  /* 0x0000001084837819 */ /* 0x020fe200000006ff */
[----:B------:R-:W-:Y:S01]  /*14cb0*/  IMAD.U32 R130, R80, 0x10000, RZ ;  /* 0x0001000050827824 */ /* 0x000fe200078e00ff */
[----:B------:R-:W-:Y:S01]  /*14cc0*/  ISETP.NE.AND P0, PT, R144, 0x1, PT ;  /* 0x000000019000780c */ /* 0x000fe20003f05270 */
[----:B------:R-:W-:Y:S01]  /*14cd0*/  FFMA.FTZ R129, R128, R193, 1.1641532182693481445e-10 ;  /* 0x2f00000080817423 */ /* 0x000fe200000100c1 */
[----:B------:R-:W-:Y:S01]  /*14ce0*/  LOP3.LUT R180, R180, 0xfffffffd, RZ, 0xc0, !PT ;  /* 0xfffffffdb4b47812 */ /* 0x000fe200078ec0ff */
[----:B------:R-:W1:Y:S01]  /*14cf0*/  LDC R192, c[0x0][0x404] ;  /* 0x00010100ffc07b82 */ /* 0x000e620000000800 */
[----:B------:R-:W-:Y:S01]  /*14d00*/  FMUL.FTZ R128, R131, R188 ;  /* 0x000000bc83807220 */ /* 0x000fe20000410000 */
[----:B------:R-:W-:Y:S01]  /*14d10*/  BSSY.RECONVERGENT B1, `(.L_x_16330) ;  /* 0x000005d000017945 */ /* 0x000fe20003800200 */
[----:B------:R-:W-:Y:S01]  /*14d20*/  HFMA2 R145, -RZ, RZ, 0, 1.1920928955078125e-07 ;  /* 0x00000002ff917431 */ /* 0x000fe200000001ff */
[----:B------:R-:W-:Y:S01]  /*14d30*/  PRMT R132, R132, 0x7632, R132 ;  /* 0x0000763284847816 */ /* 0x000fe20000000084 */
        /* <DEDUP_REMOVED lines=16> */
.L_x_16332:
        /* <DEDUP_REMOVED lines=13> */
.L_x_16334:
[----:B------:R-:W-:Y:S05]  /*14f10*/  BSYNC.RECONVERGENT B2 ;  /* 0x0000000000027941 */ /* 0x000fea0003800200 */
.L_x_16333:
        /* <DEDUP_REMOVED lines=60> */
.L_x_16331:
[----:B------:R-:W-:Y:S05]  /*152e0*/  BSYNC.RECONVERGENT B1 ;  /* 0x0000000000017941 */ /* 0x000fea0003800200 */
.L_x_16330:
[----:B------:R-:W-:Y:S01]  /*152f0*/  I2FP.F32.U32 R130, R129 ;  /* 0x0000008100827245 */ /* 0x000fe20000201000 */
[----:B------:R-:W-:Y:S01]  /*15300*/  BSSY.RECONVERGENT B1, `(.L_x_16335) ;  /* 0x0000060000017945 */ /* 0x000fe20003800200 */
[----:B------:R-:W-:Y:S01]  /*15310*/  SHF.L.U32 R131, R132, 0x10, RZ ;  /* 0x0000001084837819 */ /* 0x000fe200000006ff */
[----:B------:R-:W-:Y:S01]  /*15320*/  HFMA2 R144, -RZ, RZ, 0, 1.1920928955078125e-07 ;  /* 0x00000002ff907431 */ /* 0x000fe200000001ff */
[----:B------:R-:W-:Y:S01]  /*15330*/  ISETP.NE.AND P1, PT, R145, 0x1, PT ;  /* 0x000000019100780c */ /* 0x000fe20003f25270 */
[----:B------:R-:W-:Y:S02]  /*15340*/  FFMA.FTZ R129, R130, R193, 1.1641532182693481445e-10 ;  /* 0x2f00000082817423 */ /* 0x000fe400000100c1 */
[----:B------:R-:W-:Y:S01]  /*15350*/  FMUL.FTZ R130, R131, R188 ;  /* 0x000000bc83827220 */ /* 0x000fe20000410000 */
[----:B------:R-:W-:Y:S02]  /*15360*/  IMAD.MOV.U32 R131, RZ, RZ, R194 ;  /* 0x000000ffff837224 */ /* 0x000fe400078e00c2 */
[----:B------:R-:W-:Y:S01]  /*15370*/  FSETP.GTU.FTZ.AND P0, PT, R129, R192, PT ;  /* 0x000000c08100720b */ /* 0x000fe20003f1c000 */
[----:B------:R-:W-:Y:S01]  /*15380*/  FMUL.FTZ R130, R130, R191 ;  /* 0x000000bf82827220 */ /* 0x000fe20000410000 */
[----:B------:R-:W-:-:S04]  /*15390*/  IMAD.U32 R129, R167, 0x10000, RZ ;  /* 0x00010000a7817824 */ /* 0x000fc800078e00ff */
        /* <DEDUP_REMOVED lines=12> */
.L_x_16337:
        /* <DEDUP_REMOVED lines=13> */
.L_x_16339:
[----:B------:R-:W-:Y:S05]  /*15530*/  BSYNC.RECONVERGENT B2 ;  /* 0x0000000000027941 */ /* 0x000fea0003800200 */
.L_x_16338:
        /* <DEDUP_REMOVED lines=60> */
.L_x_16336:
[----:B------:R-:W-:Y:S05]  /*15900*/  BSYNC.RECONVERGENT B1 ;  /* 0x0000000000017941 */ /* 0x000fea0003800200 */
.L_x_16335:
        /* <DEDUP_REMOVED lines=10> */
[----:B------:R-:W-:Y:S01]  /*159b0*/  PRMT R131, R133, 0x7632, R131 ;  /* 0x0000763285837816 */ /* 0x000fe20000000083 */
        /* <DEDUP_REMOVED lines=13> */
.L_x_16342:
        /* <DEDUP_REMOVED lines=13> */
.L_x_16344:
[----:B------:R-:W-:Y:S05]  /*15b60*/  BSYNC.RECONVERGENT B2 ;  /* 0x0000000000027941 */ /* 0x000fea0003800200 */
.L_x_16343:
        /* <DEDUP_REMOVED lines=60> */
.L_x_16341:
[----:B------:R-:W-:Y:S05]  /*15f30*/  BSYNC.RECONVERGENT B1 ;  /* 0x0000000000017941 */ /* 0x000fea0003800200 */
.L_x_16340:
[----:B------:R-:W-:Y:S01]  /*15f40*/  I2FP.F32.U32 R132, R133 ;  /* 0x0000008500847245 */ /* 0x000fe20000201000 */
[----:B------:R-:W-:Y:S01]  /*15f50*/  BSSY.RECONVERGENT B1, `(.L_x_16345) ;  /* 0x0000060000017945 */ /* 0x000fe20003800200 */
[----:B------:R-:W-:Y:S01]  /*15f60*/  SHF.L.U32 R133, R131, 0x10, RZ ;  /* 0x0000001083857819 */ /* 0x000fe200000006ff */
[----:B------:R-:W-:Y:S01]  /*15f70*/  HFMA2 R147, -RZ, RZ, 0, 1.1920928955078125e-07 ;  /* 0x00000002ff937431 */ /* 0x000fe200000001ff */
[----:B------:R-:W-:Y:S01]  /*15f80*/  ISETP.NE.AND P3, PT, R146, 0x1, PT ;  /* 0x000000019200780c */ /* 0x000fe20003f65270 */
[----:B------:R-:W-:Y:S01]  /*15f90*/  FFMA.FTZ R131, R132, R193, 1.1641532182693481445e-10 ;  /* 0x2f00000084837423 */ /* 0x000fe200000100c1 */
[----:B------:R-:W-:Y:S02]  /*15fa0*/  IMAD.MOV.U32 R144, RZ, RZ, R194 ;  /* 0x000000ffff907224 */ /* 0x000fe400078e00c2 */
[----:B------:R-:W-:Y:S01]  /*15fb0*/  FMUL.FTZ R132, R133, R188 ;  /* 0x000000bc85847220 */ /* 0x000fe20000410000 */
[----:B------:R-:W-:Y:S01]  /*15fc0*/  IMAD.U32 R133, R166, 0x10000, RZ ;  /* 0x00010000a6857824 */ /* 0x000fe200078e00ff */
        /* <DEDUP_REMOVED lines=14> */
.L_x_16347:
        /* <DEDUP_REMOVED lines=13> */
.L_x_16349:
[----:B------:R-:W-:Y:S05]  /*16180*/  BSYNC.RECONVERGENT B2 ;  /* 0x0000000000027941 */ /* 0x000fea0003800200 */
.L_x_16348:
        /* <DEDUP_REMOVED lines=60> */
.L_x_16346:
[----:B------:R-:W-:Y:S05]  /*16550*/  BSYNC.RECONVERGENT B1 ;  /* 0x0000000000017941 */ /* 0x000fea0003800200 */
.L_x_16345:
        /* <DEDUP_REMOVED lines=24> */
.L_x_16352:
        /* <DEDUP_REMOVED lines=13> */
.L_x_16354:
[----:B------:R-:W-:Y:S05]  /*167b0*/  BSYNC.RECONVERGENT B2 ;  /* 0x0000000000027941 */ /* 0x000fea0003800200 */
.L_x_16353:
        /* <DEDUP_REMOVED lines=60> */
.L_x_16351:
[----:B------:R-:W-:Y:S05]  /*16b80*/  BSYNC.RECONVERGENT B1 ;  /* 0x0000000000017941 */ /* 0x000fea0003800200 */
.L_x_16350:
[----:B------:R-:W-:Y:S01]  /*16b90*/  I2FP.F32.U32 R144, R133 ;  /* 0x0000008500907245 */ /* 0x000fe20000201000 */
[----:B------:R-:W-:Y:S01]  /*16ba0*/  BSSY.RECONVERGENT B1, `(.L_x_16355) ;  /* 0x0000060000017945 */ /* 0x000fe20003800200 */
[----:B------:R-:W-:Y:S01]  /*16bb0*/  SHF.L.U32 R145, R134, 0x10, RZ ;  /* 0x0000001086917819 */ /* 0x000fe200000006ff */
[----:B------:R-:W-:Y:S01]  /*16bc0*/  HFMA2 R185, -RZ, RZ, 0, 1.1920928955078125e-07 ;  /* 0x00000002ffb97431 */ /* 0x000fe200000001ff */
[----:B------:R-:W-:Y:S01]  /*16bd0*/  ISETP.NE.AND P5, PT, R146, 0x1, PT ;  /* 0x000000019200780c */ /* 0x000fe20003fa5270 */
[----:B------:R-:W-:Y:S01]  /*16be0*/  FFMA.FTZ R133, R144, R193, 1.1641532182693481445e-10 ;  /* 0x2f00000090857423 */ /* 0x000fe200000100c1 */
[----:B------:R-:W-:Y:S02]  /*16bf0*/  IMAD.U32 R144, R163, 0x10000, RZ ;  /* 0x00010000a3907824 */ /* 0x000fe400078e00ff */
        /* <DEDUP_REMOVED lines=16> */
.L_x_16357:
        /* <DEDUP_REMOVED lines=13> */
.L_x_16359:
[----:B------:R-:W-:Y:S05]  /*16dd0*/  BSYNC.RECONVERGENT B2 ;  /* 0x0000000000027941 */ /* 0x000fea0003800200 */
.L_x_16358:
        /* <DEDUP_REMOVED lines=60> */
.L_x_16356:
[----:B------:R-:W-:Y:S05]  /*171a0*/  BSYNC.RECONVERGENT B1 ;  /* 0x0000000000017941 */ /* 0x000fea0003800200 */
.L_x_16355:
        /* <DEDUP_REMOVED lines=24> */
.L_x_16362:
        /* <DEDUP_REMOVED lines=15> */
.L_x_16364:
[----:B------:R-:W-:Y:S05]  /*17420*/  BSYNC.RECONVERGENT B2 ;  /* 0x0000000000027941 */ /* 0x000fea0003800200 */
.L_x_16363:
        /* <DEDUP_REMOVED lines=60> */
.L_x_16361:
[----:B------:R-:W-:Y:S05]  /*177f0*/  BSYNC.RECONVERGENT B1 ;  /* 0x0000000000017941 */ /* 0x000fea0003800200 */
.L_x_16360:
        /* <DEDUP_REMOVED lines=11> */
.L_x_16324:
[----:B------:R-:W-:Y:S01]  /*178b0*/  ISETP.NE.AND P0, PT, R182, 0x1, PT ;  /* 0x00000001b600780c */ /* 0x000fe20003f05270 */
[----:B------:R-:W-:Y:S01]  /*178c0*/  BSSY.RECONVERGENT B1, `(.L_x_16366) ;  /* 0x0000058000017945 */ /* 0x000fe20003800200 */
[----:B------:R-:W-:Y:S02]  /*178d0*/  HFMA2 R130, -RZ, RZ, 0, 1.1920928955078125e-07 ;  /* 0x00000002ff827431 */ /* 0x000fe400000001ff */
[----:B-1----:R-:W-:Y:S01]  /*178e0*/  IMAD.MOV.U32 R128, RZ, RZ, R194 ;  /* 0x000000ffff807224 */ /* 0x002fe200078e00c2 */
[----:B---3--:R-:W-:-:S08]  /*178f0*/  MOV R190, R185 ;  /* 0x000000b900be7202 */ /* 0x008fd00000000f00 */
        /* <DEDUP_REMOVED lines=11> */
.L_x_16368:
        /* <DEDUP_REMOVED lines=13> */
.L_x_16370:
[----:B------:R-:W-:Y:S05]  /*17a80*/  BSYNC.RECONVERGENT B2 ;  /* 0x0000000000027941 */ /* 0x000fea0003800200 */
.L_x_16369:
[----:B------:R-:W-:Y:S01]  /*17a90*/  IMAD.WIDE.U32 R128, R5, -0x326172a9, RZ ;  /* 0xcd9e8d5705807825 */ /* 0x000fe200078e00ff */
[----:B0-2---:R-:W-:Y:S02]  /*17aa0*/  LOP3.LUT R144, R181, R131, R165, 0x96, !PT ;  /* 0x00000083b5907212 */ /* 0x005fe400078e96a5 */
        /* <DEDUP_REMOVED lines=57> */
.L_x_16367:
[----:B------:R-:W-:Y:S05]  /*17e40*/  BSYNC.RECONVERGENT B1 ;  /* 0x0000000000017941 */ /* 0x000fea0003800200 */
.L_x_16366:
[----:B------:R-:W1:Y:S01]  /*17e50*/  LDC R191, c[0x0][0x408] ;  /* 0x00010200ffbf7b82 */ /* 0x000e620000000800 */
[----:B0-2---:R-:W-:Y:S01]  /*17e60*/  HFMA2 R193, -RZ, RZ, 0.1171875, 0 ;  /* 0x2f800000ffc17431 */ /* 0x005fe200000001ff */
[----:B------:R-:W-:Y:S01]  /*17e70*/  I2FP.F32.U32 R128, R128 ;  /* 0x0000008000807245 */ /* 0x000fe20000201000 */
        /* <DEDUP_REMOVED lines=8> */
[----:B------:R-:W-:-:S04]  /*17f00*/  FMUL.FTZ R128, R131, R188 ;  /* 0x000000bc83807220 */ /* 0x000fc80000410000 */
[----:B-1----:R-:W-:Y:S01]  /*17f10*/  FMUL.FTZ R128, R128, R191 ;  /* 0x000000bf80807220 */ /* 0x002fe20000410000 */
[----:B0-----:R-:W-:Y:S02]  /*17f20*/  FSETP.GTU.FTZ.AND P1, PT, R129, R192, PT ;  /* 0x000000c08100720b */ /* 0x001fe40003f3c000 */
        /* <DEDUP_REMOVED lines=15> */
.L_x_16373:
        /* <DEDUP_REMOVED lines=13> */
.L_x_16375:
[----:B------:R-:W-:Y:S05]  /*180f0*/  BSYNC.RECONVERGENT B2 ;  /* 0x0000000000027941 */ /* 0x000fea0003800200 */
.L_x_16374:
        /* <DEDUP_REMOVED lines=60> */
.L_x_16372:
[----:B------:R-:W-:Y:S05]  /*184c0*/  BSYNC.RECONVERGENT B1 ;  /* 0x0000000000017941 */ /* 0x000fea0003800200 */
.L_x_16371:
        /* <DEDUP_REMOVED lines=23> */
.L_x_16378:
        /* <DEDUP_REMOVED lines=13> */
.L_x_16380:
[----:B------:R-:W-:Y:S05]  /*18710*/  BSYNC.RECONVERGENT B2 ;  /* 0x0000000000027941 */ /* 0x000fea0003800200 */
.L_x_16379:
        /* <DEDUP_REMOVED lines=60> */
.L_x_16377:
[----:B------:R-:W-:Y:S05]  /*18ae0*/  BSYNC.RECONVERGENT B1 ;  /* 0x0000000000017941 */ /* 0x000fea0003800200 */
.L_x_16376:
        /* <DEDUP_REMOVED lines=24> */
.L_x_16383:
        /* <DEDUP_REMOVED lines=13> */
.L_x_16385:
[----:B------:R-:W-:Y:S05]  /*18d40*/  BSYNC.RECONVERGENT B2 ;  /* 0x0000000000027941 */ /* 0x000fea0003800200 */
.L_x_16384:
        /* <DEDUP_REMOVED lines=60> */
.L_x_16382:
[----:B------:R-:W-:Y:S05]  /*19110*/  BSYNC.RECONVERGENT B1 ;  /* 0x0000000000017941 */ /* 0x000fea0003800200 */
.L_x_16381:
        /* <DEDUP_REMOVED lines=23> */
.L_x_16388:
        /* <DEDUP_REMOVED lines=13> */
.L_x_16390:
[----:B------:R-:W-:Y:S05]  /*19360*/  BSYNC.RECONVERGENT B2 ;  /* 0x0000000000027941 */ /* 0x000fea0003800200 */
.L_x_16389:
        /* <DEDUP_REMOVED lines=60> */
.L_x_16387:
[----:B------:R-:W-:Y:S05]  /*19730*/  BSYNC.RECONVERGENT B1 ;  /* 0x0000000000017941 */ /* 0x000fea0003800200 */
.L_x_16386:
        /* <DEDUP_REMOVED lines=24> */
.L_x_16393:
        /* <DEDUP_REMOVED lines=13> */
.L_x_16395:
[----:B------:R-:W-:Y:S05]  /*19990*/  BSYNC.RECONVERGENT B2 ;  /* 0x0000000000027941 */ /* 0x000fea0003800200 */
.L_x_16394:
        /* <DEDUP_REMOVED lines=60> */
.L_x_16392:
[----:B------:R-:W-:Y:S05]  /*19d60*/  BSYNC.RECONVERGENT B1 ;  /* 0x0000000000017941 */ /* 0x000fea0003800200 */
.L_x_16391:
        /* <DEDUP_REMOVED lines=23> */
.L_x_16398:
        /* <DEDUP_REMOVED lines=13> */
.L_x_16400:
[----:B------:R-:W-:Y:S05]  /*19fb0*/  BSYNC.RECONVERGENT B2 ;  /* 0x0000000000027941 */ /* 0x000fea0003800200 */
.L_x_16399:
        /* <DEDUP_REMOVED lines=60> */
.L_x_16397:
[----:B------:R-:W-:Y:S05]  /*1a380*/  BSYNC.RECONVERGENT B1 ;  /* 0x0000000000017941 */ /* 0x000fea0003800200 */
.L_x_16396:
        /* <DEDUP_REMOVED lines=24> */
.L_x_16403:
        /* <DEDUP_REMOVED lines=15> */
.L_x_16405:
[----:B------:R-:W-:Y:S05]  /*1a600*/  BSYNC.RECONVERGENT B2 ;  /* 0x0000000000027941 */ /* 0x000fea0003800200 */
.L_x_16404:
        /* <DEDUP_REMOVED lines=57> */
[----:B------:R-:W-:Y:S02]  /*1a9a0*/  LOP3.LUT R184, R147, R146, R145, 0x96, !PT ;  /* 0x0000009293b87212 */ /* 0x000fe400078e9691 */
[----:B------:R-:W-:Y:S01]  /*1a9b0*/  MOV R145, R190 ;  /* 0x000000be00917202 */ /* 0x000fe20000000f00 */
[----:B------:R-:W-:-:S07]  /*1a9c0*/  IMAD.MOV.U32 R190, RZ, RZ, R144 ;  /* 0x000000ffffbe7224 */ /* 0x000fce00078e0090 */
.L_x_16402:
[----:B------:R-:W-:Y:S05]  /*1a9d0*/  BSYNC.RECONVERGENT B1 ;  /* 0x0000000000017941 */ /* 0x000fea0003800200 */
.L_x_16401:
        /* <DEDUP_REMOVED lines=10> */
.L_x_16365:
        /* <DEDUP_REMOVED lines=22> */
.L_x_16323:
[----:B------:R-:W-:Y:S05]  /*1abe0*/  BSYNC.RECONVERGENT B0 ;  /* 0x0000000000007941 */ /* 0x000fea0003800200 */
.L_x_16322:
[----:B------:R-:W-:Y:S01]  /*1abf0*/  ISETP.GE.U32.AND P0, PT, R0, 0xa0, PT ;  /* 0x000000a00000780c */ /* 0x000fe20003f06070 */
[----:B------:R-:W-:-:S12]  /*1ac00*/  BSSY.RECONVERGENT B0, `(.L_x_16406) ;  /* 0x0000666000007945 */ /* 0x000fd80003800200 */
[----:B------:R-:W-:Y:S05]  /*1ac10*/  @!P0 BRA `(.L_x_16407) ;  /* 0x0000006400908947 */ /* 0x000fea0003800000 */
[----:B------:R-:W-:Y:S01]  /*1ac20*/  ISETP.NE.U32.AND P1, PT, RZ, UR4, PT ;  /* 0x00000004ff007c0c */ /* 0x000fe2000bf25070 */
[----:B------:R-:W1:Y:S03]  /*1ac30*/  LDC.64 R140, c[0x0][0x390] ;  /* 0x0000e400ff8c7b82 */ /* 0x000e660000000a00 */
[----:B------:R-:W-:-:S13]  /*1ac40*/  ISETP.NE.AND.EX P1, PT, RZ, UR5, PT, P1 ;  /* 0x00000005ff007c0c */ /* 0x000fda000bf25310 */
[----:B------:R-:W0:Y:S01]  /*1ac50*/  @P1 LDC.64 R136, c[0x0][0x3a0] ;  /* 0x0000e800ff881b82 */ /* 0x000e220000000a00 */
[----:B-1----:R-:W-:-:S06]  /*1ac60*/  IMAD.WIDE.U32 R140, R189, 0x10, R140 ;  /* 0x00000010bd8c7825 */ /* 0x002fcc00078e008c */
[----:B------:R-:W5:Y:S01]  /*1ac70*/  LDG.E.128 R140, desc[UR6][R140.64] ;  /* 0x000000068c8c7981 */ /* 0x000f62000c1e1d00 */
[----:B0-----:R-:W-:-:S05]  /*1ac80*/  @P1 IMAD.WIDE.U32 R136, R189, 0x20, R136 ;  /* 0x00000020bd881825 */ /* 0x001fca00078e0088 */
[----:B------:R0:W5:Y:S04]  /*1ac90*/  @P1 LDG.E.128 R96, desc[UR6][R136.64] ;  /* 0x0000000688601981 */ /* 0x000168000c1e1d00 */
[----:B------:R0:W5:Y:S01]  /*1aca0*/  @P1 LDG.E.128 R100, desc[UR6][R136.64+0x10] ;  /* 0x0000100688641981 */ /* 0x000162000c1e1d00 */
[----:B------:R-:W-:Y:S05]  /*1acb0*/  @!P1 BRA `(.L_x_16408) ;  /* 0x0000003000889947 */ /* 0x000fea0003800000 */
[----:B------:R-:W-:Y:S01]  /*1acc0*/  ISETP.NE.AND P1, PT, R182, 0x1, PT ;  /* 0x00000001b600780c */ /* 0x000fe20003f25270 */
[----:B------:R-:W-:Y:S01]  /*1acd0*/  BSSY.RECONVERGENT B1, `(.L_x_16409) ;  /* 0x0000058000017945 */ /* 0x000fe20003800200 */
[----:B--234-:R-:W-:Y:S01]  /*1ace0*/  IMAD.MOV.U32 R144, RZ, RZ, 0x2 ;  /* 0x00000002ff907424 */ /* 0x01cfe200078e00ff */
        /* <DEDUP_REMOVED lines=13> */
.L_x_16411:
        /* <DEDUP_REMOVED lines=13> */
.L_x_16413:
[----:B------:R-:W-:Y:S05]  /*1ae90*/  BSYNC.RECONVERGENT B2 ;  /* 0x0000000000027941 */ /* 0x000fea0003800200 */
.L_x_16412:
        /* <DEDUP_REMOVED lines=59> */
.L_x_16410:
[----:B------:R-:W-:Y:S05]  /*1b250*/  BSYNC.RECONVERGENT B1 ;  /* 0x0000000000017941 */ /* 0x000fea0003800200 */
.L_x_16409:
[----:B------:R-:W0:Y:S01]  /*1b260*/  LDC R191, c[0x0][0x408] ;  /* 0x00010200ffbf7b82 */ /* 0x000e220000000800 */
[----:B------:R-:W-:Y:S01]  /*1b270*/  I2FP.F32.U32 R136, R136 ;  /* 0x0000008800887245 */ /* 0x000fe20000201000 */
[----:B------:R-:W-:Y:S01]  /*1b280*/  IMAD.MOV.U32 R193, RZ, RZ, 0x2f800000 ;  /* 0x2f800000ffc17424 */ /* 0x000fe200078e00ff */
[----:B-----5:R-:W-:Y:S01]  /*1b290*/  SHF.L.U32 R139, R140, 0x10, RZ ;  /* 0x000000108c8b7819 */ /* 0x020fe200000006ff */
[----:B------:R-:W-:Y:S01]  /*1b2a0*/  IMAD.U32 R138, R92, 0x10000, RZ ;  /* 0x000100005c8a7824 */ /* 0x000fe200078e00ff */
[----:B------:R-:W-:Y:S01]  /*1b2b0*/  LOP3.LUT R180, R180, 0xfffffffb, RZ, 0xc0, !PT ;  /* 0xfffffffbb4b47812 */ /* 0x000fe200078ec0ff */
[----:B------:R-:W-:Y:S01]  /*1b2c0*/  FFMA.FTZ R137, R136, R193, 1.1641532182693481445e-10 ;  /* 0x2f00000088897423 */ /* 0x000fe200000100c1 */
[----:B------:R-:W-:Y:S01]  /*1b2d0*/  BSSY.RECONVERGENT B1, `(.L_x_16414) ;  /* 0x0000060000017945 */ /* 0x000fe20003800200 */
[----:B------:R-:W1:Y:S01]  /*1b2e0*/  LDC R192, c[0x0][0x404] ;  /* 0x00010100ffc07b82 */ /* 0x000e620000000800 */
[----:B------:R-:W-:Y:S01]  /*1b2f0*/  FMUL.FTZ R136, R139, R188 ;  /* 0x000000bc8b887220 */ /* 0x000fe20000410000 */
[----:B------:R-:W-:-:S02]  /*1b300*/  PRMT R140, R140, 0x7632, R140 ;  /* 0x000076328c8c7816 */ /* 0x000fc4000000008c */
[----:B------:R-:W-:Y:S01]  /*1b310*/  MOV R145, 0x2 ;  /* 0x0000000200917802 */ /* 0x000fe20000000f00 */
[----:B0-----:R-:W-:Y:S01]  /*1b320*/  FMUL.FTZ R136, R136, R191 ;  /* 0x000000bf88887220 */ /* 0x001fe20000410000 */
[----:B-1----:R-:W-:-:S04]  /*1b330*/  FSETP.GTU.FTZ.AND P1, PT, R137, R192, PT ;  /* 0x000000c08900720b */ /* 0x002fc80003f3c000 */
[----:B------:R-:W-:Y:S02]  /*1b340*/  FSEL R137, R136, RZ, !P1 ;  /* 0x000000ff88897208 */ /* 0x000fe40004800000 */
[----:B------:R-:W-:Y:S02]  /*1b350*/  PLOP3.LUT P2, PT, P1, PT, PT, 0x8, 0x80 ;  /* 0x000000000080781c */ /* 0x000fe40000f4e170 */
[----:B------:R-:W-:Y:S01]  /*1b360*/  ISETP.NE.AND P1, PT, R144, 0x1, PT ;  /* 0x000000019000780c */ /* 0x000fe20003f25270 */
[----:B------:R-:W-:Y:S01]  /*1b370*/  FFMA.FTZ R136, R137, R138, R96 ;  /* 0x0000008a89887223 */ /* 0x000fe20000010060 */
[----:B------:R-:W-:-:S09]  /*1b380*/  IMAD.MOV.U32 R137, RZ, RZ, R194 ;  /* 0x000000ffff897224 */ /* 0x000fd200078e00c2 */
        /* <DEDUP_REMOVED lines=10> */
.L_x_16416:
        /* <DEDUP_REMOVED lines=13> */
.L_x_16418:
[----:B------:R-:W-:Y:S05]  /*1b500*/  BSYNC.RECONVERGENT B2 ;  /* 0x0000000000027941 */ /* 0x000fea0003800200 */
.L_x_16417:
        /* <DEDUP_REMOVED lines=60> */
.L_x_16415:
[----:B------:R-:W-:Y:S05]  /*1b8d0*/  BSYNC.RECONVERGENT B1 ;  /* 0x0000000000017941 */ /* 0x000fea0003800200 */
.L_x_16414:
[----:B------:R-:W-:Y:S01]  /*1b8e0*/  I2FP.F32.U32 R138, R137 ;  /* 0x00000089008a7245 */ /* 0x000fe20000201000 */
[----:B------:R-:W-:Y:S01]  /*1b8f0*/  BSSY.RECONVERGENT B1, `(.L_x_16419) ;  /* 0x0000062000017945 */ /* 0x000fe20003800200 */
[----:B------:R-:W-:Y:S01]  /*1b900*/  SHF.L.U32 R139, R140, 0x10, RZ ;  /* 0x000000108c8b7819 */ /* 0x000fe200000006ff */
[----:B------:R-:W-:Y:S01]  /*1b910*/  HFMA2 R144, -RZ, RZ, 0, 1.1920928955078125e-07 ;  /* 0x00000002ff907431 */ /* 0x000fe200000001ff */
[----:B------:R-:W-:Y:S01]  /*1b920*/  LOP3.LUT R180, R180, 0xfffffffd, RZ, 0xc0, !PT ;  /* 0xfffffffdb4b47812 */ /* 0x000fe200078ec0ff */
[----:B------:R-:W-:Y:S01]  /*1b930*/  FFMA.FTZ R137, R138, R193, 1.1641532182693481445e-10 ;  /* 0x2f0000008a897423 */ /* 0x000fe200000100c1 */
[----:B------:R-:W-:Y:S02]  /*1b940*/  IMAD.MOV.U32 R140, RZ, RZ, R194 ;  /* 0x000000ffff8c7224 */ /* 0x000fe400078e00c2 */
[----:B------:R-:W-:Y:S01]  /*1b950*/  FMUL.FTZ R138, R139, R188 ;  /* 0x000000bc8b8a7220 */ /* 0x000fe20000410000 */
[----:B------:R-:W-:Y:S01]  /*1b960*/  IMAD.U32 R139, R161, 0x10000, RZ ;  /* 0x00010000a18b7824 */ /* 0x000fe200078e00ff */
[----:B------:R-:W-:-:S02]  /*1b970*/  FSETP.GTU.FTZ.AND P1, PT, R137, R192, PT ;  /* 0x000000c08900720b */ /* 0x000fc40003f3c000 */
[----:B------:R-:W-:Y:S02]  /*1b980*/  FMUL.FTZ R138, R138, R191 ;  /* 0x000000bf8a8a7220 */ /* 0x000fe40000410000 */
[----:B------:R-:W-:-:S03]  /*1b990*/  PLOP3.LUT P2, PT, P1, PT, PT, 0x8, 0x80 ;  /* 0x000000000080781c */ /* 0x000fc60000f4e170 */
[----:B------:R-:W-:Y:S02]  /*1b9a0*/  FSEL R138, R138, RZ, !P1 ;  /* 0x000000ff8a8a7208 */ /* 0x000fe40004800000 */
[----:B------:R-:W-:-:S03]  /*1b9b0*/  ISETP.NE.AND P1, PT, R145, 0x1, PT ;  /* 0x000000019100780c */ /* 0x000fc60003f25270 */
[----:B------:R-:W-:-:S05]  /*1b9c0*/  FFMA.FTZ R137, R138, R139, R97 ;  /* 0x0000008b8a897223 */ /* 0x000fca0000010061 */
        /* <DEDUP_REMOVED lines=10> */
.L_x_16421:
        /* <DEDUP_REMOVED lines=13> */
.L_x_16423:
[----:B------:R-:W-:Y:S05]  /*1bb40*/  BSYNC.RECONVERGENT B2 ;  /* 0x0000000000027941 */ /* 0x000fea0003800200 */
.L_x_16422:
        /* <DEDUP_REMOVED lines=60> */
.L_x_16420:
[----:B------:R-:W-:Y:S05]  /*1bf10*/  BSYNC.RECONVERGENT B1 ;  /* 0x0000000000017941 */ /* 0x000fea0003800200 */
.L_x_16419:
        /* <DEDUP_REMOVED lines=24> */
.L_x_16426:
        /* <DEDUP_REMOVED lines=13> */
.L_x_16428:
[----:B------:R-:W-:Y:S05]  /*1c170*/  BSYNC.RECONVERGENT B2 ;  /* 0x0000000000027941 */ /* 0x000fea0003800200 */
.L_x_16427:
        /* <DEDUP_REMOVED lines=60> */
.L_x_16425:
[----:B------:R-:W-:Y:S05]  /*1c540*/  BSYNC.RECONVERGENT B1 ;  /* 0x0000000000017941 */ /* 0x000fea0003800200 */
.L_x_16424:
        /* <DEDUP_REMOVED lines=23> */
.L_x_16431:
        /* <DEDUP_REMOVED lines=13> */
.L_x_16433:
[----:B------:R-:W-:Y:S05]  /*1c790*/  BSYNC.RECONVERGENT B2 ;  /* 0x0000000000027941 */ /* 0x000fea0003800200 */
.L_x_16432:
        /* <DEDUP_REMOVED lines=60> */
.L_x_16430:
[----:B------:R-:W-:Y:S05]  /*1cb60*/  BSYNC.RECONVERGENT B1 ;  /* 0x0000000000017941 */ /* 0x000fea0003800200 */
.L_x_16429:
        /* <DEDUP_REMOVED lines=24> */
.L_x_16436:
        /* <DEDUP_REMOVED lines=13> */
.L_x_16438:
[----:B------:R-:W-:Y:S05]  /*1cdc0*/  BSYNC.RECONVERGENT B2 ;  /* 0x0000000000027941 */ /* 0x000fea0003800200 */
.L_x_16437:
        /* <DEDUP_REMOVED lines=56> */
[----:B------:R-:W-:Y:S01]  /*1d150*/  IMAD.MOV.U32 R141, RZ, RZ, R190 ;  /* 0x000000ffff8d7224 */ /* 0x000fe200078e00be */
[----:B------:R-:W-:Y:S01]  /*1d160*/  MOV R190, R144 ;  /* 0x0000009000be7202 */ /* 0x000fe20000000f00 */
[----:B------:R-:W-:Y:S01]  /*1d170*/  IMAD.MOV.U32 R146, RZ, RZ, RZ ;  /* 0x000000ffff927224 */ /* 0x000fe200078e00ff */
[----:B------:R-:W-:-:S07]  /*1d180*/  LOP3.LUT R183, R183, R182, R195, 0x96, !PT ;  /* 0x000000b6b7b77212 */ /* 0x000fce00078e96c3 */
.L_x_16435:
[----:B------:R-:W-:Y:S05]  /*1d190*/  BSYNC.RECONVERGENT B1 ;  /* 0x0000000000017941 */ /* 0x000fea0003800200 */
.L_x_16434:
        /* <DEDUP_REMOVED lines=23> */
.L_x_16441:
        /* <DEDUP_REMOVED lines=13> */
.L_x_16443:
[----:B------:R-:W-:Y:S05]  /*1d3e0*/  BSYNC.RECONVERGENT B2 ;  /* 0x0000000000027941 */ /* 0x000fea0003800200 */
.L_x_16442:
        /* <DEDUP_REMOVED lines=59> */
[----:B------:R-:W-:Y:S02]  /*1d7a0*/  HFMA2 R185, -RZ, RZ, 0, 0 ;  /* 0x00000000ffb97431 */ /* 0x000fe400000001ff */
[----:B------:R-:W-:-:S07]  /*1d7b0*/  IMAD.MOV.U32 R190, RZ, RZ, R146 ;  /* 0x000000ffffbe7224 */ /* 0x000fce00078e0092 */
.L_x_16440:
[----:B------:R-:W-:Y:S05]  /*1d7c0*/  BSYNC.RECONVERGENT B1 ;  /* 0x0000000000017941 */ /* 0x000fea0003800200 */
.L_x_16439:
        /* <DEDUP_REMOVED lines=24> */
.L_x_16446:
        /* <DEDUP_REMOVED lines=15> */
.L_x_16448:
[----:B------:R-:W-:Y:S05]  /*1da40*/  BSYNC.RECONVERGENT B2 ;  /* 0x0000000000027941 */ /* 0x000fea0003800200 */
.L_x_16447:
        /* <DEDUP_REMOVED lines=55> */
[----:B------:R-:W-:Y:S02]  /*1ddc0*/  MOV R194, R144 ;  /* 0x0000009000c27202 */ /* 0x000fe40000000f00 */
[----:B------:R-:W-:Y:S01]  /*1ddd0*/  LOP3.LUT R183, R183, R182, R145, 0x96, !PT ;  /* 0x000000b6b7b77212 */ /* 0x000fe200078e9691 */
[----:B------:R-:W-:Y:S01]  /*1dde0*/  IMAD.MOV.U32 R144, RZ, RZ, R190 ;  /* 0x000000ffff907224 */ /* 0x000fe200078e00be */
[----:B------:R-:W-:Y:S01]  /*1ddf0*/  LOP3.LUT R184, R185, R184, R147, 0x96, !PT ;  /* 0x000000b8b9b87212 */ /* 0x000fe200078e9693 */
[----:B------:R-:W-:Y:S01]  /*1de00*/  IMAD.MOV.U32 R182, RZ, RZ, RZ ;  /* 0x000000ffffb67224 */ /* 0x000fe200078e00ff */
[----:B------:R-:W-:-:S07]  /*1de10*/  MOV R190, R146 ;  /* 0x0000009200be7202 */ /* 0x000fce0000000f00 */
.L_x_16445:
[----:B------:R-:W-:Y:S05]  /*1de20*/  BSYNC.RECONVERGENT B1 ;  /* 0x0000000000017941 */ /* 0x000fea0003800200 */
.L_x_16444:
        /* <DEDUP_REMOVED lines=11> */
.L_x_16408:
[----:B------:R-:W-:Y:S01]  /*1dee0*/  ISETP.NE.AND P1, PT, R182, 0x1, PT ;  /* 0x00000001b600780c */ /* 0x000fe20003f25270 */
[----:B------:R-:W-:Y:S01]  /*1def0*/  BSSY.RECONVERGENT B1, `(.L_x_16450) ;  /* 0x0000058000017945 */ /* 0x000fe20003800200 */
[----:B------:R-:W-:Y:S02]  /*1df00*/  HFMA2 R138, -RZ, RZ, 0, 1.1920928955078125e-07 ;  /* 0x00000002ff8a7431 */ /* 0x000fe400000001ff */
[----:B0-----:R-:W-:Y:S01]  /*1df10*/  IMAD.MOV.U32 R136, RZ, RZ, R194 ;  /* 0x000000ffff887224 */ /* 0x001fe200078e00c2 */
        /* <DEDUP_REMOVED lines=12> */
.L_x_16452:
        /* <DEDUP_REMOVED lines=13> */
.L_x_16454:
[----:B------:R-:W-:Y:S05]  /*1e0b0*/  BSYNC.RECONVERGENT B2 ;  /* 0x0000000000027941 */ /* 0x000fea0003800200 */
.L_x_16453:
[----:B------:R-:W-:Y:S01]  /*1e0c0*/  IMAD.WIDE.U32 R136, R5, -0x326172a9, RZ ;  /* 0xcd9e8d5705887825 */ /* 0x000fe200078e00ff */
[----:B--2-4-:R-:W-:Y:S02]  /*1e0d0*/  LOP3.LUT R144, R181, R139, R165, 0x96, !PT ;  /* 0x0000008bb5907212 */ /* 0x014fe400078e96a5 */
        /* <DEDUP_REMOVED lines=57> */
.L_x_16451:
[----:B------:R-:W-:Y:S05]  /*1e470*/  BSYNC.RECONVERGENT B1 ;  /* 0x0000000000017941 */ /* 0x000fea0003800200 */
.L_x_16450:
[----:B------:R-:W0:Y:S01]  /*1e480*/  LDC R191, c[0x0][0x408] ;  /* 0x00010200ffbf7b82 */ /* 0x000e220000000800 */
[----:B--2-4-:R-:W-:Y:S01]  /*1e490*/  HFMA2 R193, -RZ, RZ, 0.1171875, 0 ;  /* 0x2f800000ffc17431 */ /* 0x014fe200000001ff */
[----:B------:R-:W-:Y:S01]  /*1e4a0*/  I2FP.F32.U32 R136, R136 ;  /* 0x0000008800887245 */ /* 0x000fe20000201000 */
[----:B-----5:R-:W-:Y:S01]  /*1e4b0*/  IMAD.U32 R139, R140, 0x10000, RZ ;  /* 0x000100008c8b7824 */ /* 0x020fe200078e00ff */
[----:B------:R-:W-:Y:S01]  /*1e4c0*/  LOP3.LUT R180, R180, 0xfffffffb, RZ, 0xc0, !PT ;  /* 0xfffffffbb4b47812 */ /* 0x000fe200078ec0ff */
[----:B------:R-:W-:Y:S01]  /*1e4d0*/  BSSY.RECONVERGENT B1, `(.L_x_16455) ;  /* 0x0000062000017945 */ /* 0x000fe20003800200 */
[----:B------:R-:W-:Y:S01]  /*1e4e0*/  PRMT R140, R140, 0x7632, R140 ;  /* 0x000076328c8c7816 */ /* 0x000fe2000000008c */
[----:B------:R-:W-:Y:S01]  /*1e4f0*/  IMAD.MOV.U32 R144, RZ, RZ, 0x2 ;  /* 0x00000002ff907424 */ /* 0x000fe200078e00ff */
[----:B------:R-:W1:Y:S01]  /*1e500*/  LDC R192, c[0x0][0x404] ;  /* 0x00010100ffc07b82 */ /* 0x000e620000000800 */
[----:B------:R-:W-:Y:S01]  /*1e510*/  FFMA.FTZ R137, R136, R193, 1.1641532182693481445e-10 ;  /* 0x2f00000088897423 */ /* 0x000fe200000100c1 */
[----:B------:R-:W-:-:S04]  /*1e520*/  FMUL.FTZ R136, R139, R188 ;  /* 0x000000bc8b887220 */ /* 0x000fc80000410000 */
[----:B0-----:R-:W-:Y:S01]  /*1e530*/  FMUL.FTZ R136, R136, R191 ;  /* 0x000000bf88887220 */ /* 0x001fe20000410000 */
[----:B-1----:R-:W-:Y:S02]  /*1e540*/  FSETP.GTU.FTZ.AND P1, PT, R137, R192, PT ;  /* 0x000000c08900720b */ /* 0x002fe40003f3c000 */
[----:B------:R-:W-:Y:S02]  /*1e550*/  SHF.L.U32 R137, R92, 0x10, RZ ;  /* 0x000000105c897819 */ /* 0x000fe400000006ff */
        /* <DEDUP_REMOVED lines=15> */
.L_x_16457:
        /* <DEDUP_REMOVED lines=13> */
.L_x_16459:
[----:B------:R-:W-:Y:S05]  /*1e720*/  BSYNC.RECONVERGENT B2 ;  /* 0x0000000000027941 */ /* 0x000fea0003800200 */
.L_x_16458:
        /* <DEDUP_REMOVED lines=60> */
.L_x_16456:
[----:B------:R-:W-:Y:S05]  /*1eaf0*/  BSYNC.RECONVERGENT B1 ;  /* 0x0000000000017941 */ /* 0x000fea0003800200 */
.L_x_16455:
[----:B------:R-:W-:Y:S01]  /*1eb00*/  I2FP.F32.U32 R138, R137 ;  /* 0x00000089008a7245 */ /* 0x000fe20000201000 */
[----:B------:R-:W-:Y:S01]  /*1eb10*/  IMAD.U32 R139, R140, 0x10000, RZ ;  /* 0x000100008c8b7824 */ /* 0x000fe200078e00ff */
[----:B------:R-:W-:Y:S01]  /*1eb20*/  SHF.L.U32 R145, R161, 0x10, RZ ;  /* 0x00000010a1917819 */ /* 0x000fe200000006ff */
[----:B------:R-:W-:Y:S01]  /*1eb30*/  BSSY.RECONVERGENT B1, `(.L_x_16460) ;  /* 0x0000060000017945 */ /* 0x000fe20003800200 */
[----:B------:R-:W-:Y:S01]  /*1eb40*/  LOP3.LUT R180, R180, 0xfffffffd, RZ, 0xc0, !PT ;  /* 0xfffffffdb4b47812 */ /* 0x000fe200078ec0ff */
[----:B------:R-:W-:Y:S01]  /*1eb50*/  FFMA.FTZ R137, R138, R193, 1.1641532182693481445e-10 ;  /* 0x2f0000008a897423 */ /* 0x000fe200000100c1 */
[----:B------:R-:W-:Y:S01]  /*1eb60*/  FMUL.FTZ R138, R139, R188 ;  /* 0x000000bc8b8a7220 */ /* 0x000fe20000410000 */
[----:B------:R-:W-:Y:S01]  /*1eb70*/  IMAD.MOV.U32 R140, RZ, RZ, 0x2 ;  /* 0x00000002ff8c7424 */ /* 0x000fe200078e00ff */
[----:B------:R-:W-:Y:S02]  /*1eb80*/  MOV R139, R194 ;  /* 0x000000c2008b7202 */ /* 0x000fe40000000f00 */
[----:B------:R-:W-:Y:S01]  /*1eb90*/  FMUL.FTZ R138, R138, R191 ;  /* 0x000000bf8a8a7220 */ /* 0x000fe20000410000 */
[----:B------:R-:W-:-:S04]  /*1eba0*/  FSETP.GTU.FTZ.AND P1, PT, R137, R192, PT ;  /* 0x000000c08900720b */ /* 0x000fc80003f3c000 */
        /* <DEDUP_REMOVED lines=14> */
.L_x_16462:
        /* <DEDUP_REMOVED lines=13> */
.L_x_16464:
[----:B------:R-:W-:Y:S05]  /*1ed60*/  BSYNC.RECONVERGENT B2 ;  /* 0x0000000000027941 */ /* 0x000fea0003800200 */
.L_x_16463:
        /* <DEDUP_REMOVED lines=60> */
.L_x_16461:
[----:B------:R-:W-:Y:S05]  /*1f130*/  BSYNC.RECONVERGENT B1 ;  /* 0x0000000000017941 */ /* 0x000fea0003800200 */
.L_x_16460:
        /* <DEDUP_REMOVED lines=24> */
.L_x_16467:
        /* <DEDUP_REMOVED lines=13> */
.L_x_16469:
[----:B------:R-:W-:Y:S05]  /*1f390*/  BSYNC.RECONVERGENT B2 ;  /* 0x0000000000027941 */ /* 0x000fea0003800200 */
.L_x_16468:
        /* <DEDUP_REMOVED lines=60> */
.L_x_16466:
[----:B------:R-:W-:Y:S05]  /*1f760*/  BSYNC.RECONVERGENT B1 ;  /* 0x0000000000017941 */ /* 0x000fea0003800200 */
.L_x_16465:
        /* <DEDUP_REMOVED lines=23> */
.L_x_16472:
        /* <DEDUP_REMOVED lines=13> */
.L_x_16474:
[----:B------:R-:W-:Y:S05]  /*1f9b0*/  BSYNC.RECONVERGENT B2 ;  /* 0x0000000000027941 */ /* 0x000fea0003800200 */
.L_x_16473:
        /* <DEDUP_REMOVED lines=60> */
.L_x_16471:
[----:B------:R-:W-:Y:S05]  /*1fd80*/  BSYNC.RECONVERGENT B1 ;  /* 0x0000000000017941 */ /* 0x000fea0003800200 */
.L_x_16470:
        /* <DEDUP_REMOVED lines=24> */
.L_x_16477:
        /* <DEDUP_REMOVED lines=13> */
.L_x_16479:
[----:B------:R-:W-:Y:S05]  /*1ffe0*/  BSYNC.RECONVERGENT B2 ;  /* 0x0000000000027941 */ /* 0x000fea0003800200 */
.L_x_16478:
        /* <DEDUP_REMOVED lines=61> */
.L_x_16476:
[----:B------:R-:W-:Y:S05]  /*203c0*/  BSYNC.RECONVERGENT B1 ;  /* 0x0000000000017941 */ /* 0x000fea0003800200 */
.L_x_16475:
        /* <DEDUP_REMOVED lines=23> */
.L_x_16482:
        /* <DEDUP_REMOVED lines=13> */
.L_x_16484:
[----:B------:R-:W-:Y:S05]  /*20610*/  BSYNC.RECONVERGENT B2 ;  /* 0x0000000000027941 */ /* 0x000fea0003800200 */
.L_x_16483:
        /* <DEDUP_REMOVED lines=56> */
[----:B------:R-:W-:Y:S01]  /*209a0*/  IMAD.MOV.U32 R194, RZ, RZ, R144 ;  /* 0x000000ffffc27224 */ /* 0x000fe200078e0090 */
[----:B------:R-:W-:Y:S01]  /*209b0*/  MOV R144, R190 ;  /* 0x000000be00907202 */ /* 0x000fe20000000f00 */
[----:B------:R-:W-:Y:S02]  /*209c0*/  IMAD.MOV.U32 R190, RZ, RZ, R146 ;  /* 0x000000ffffbe7224 */ /* 0x000fe400078e0092 */
[----:B------:R-:W-:Y:S01]  /*209d0*/  HFMA2 R146, -RZ, RZ, 0, 0 ;  /* 0x00000000ff927431 */ /* 0x000fe200000001ff */
[----:B------:R-:W-:-:S07]  /*209e0*/  LOP3.LUT R183, R183, R182, R145, 0x96, !PT ;  /* 0x000000b6b7b77212 */ /* 0x000fce00078e9691 */
.L_x_16481:
[----:B------:R-:W-:Y:S05]  /*209f0*/  BSYNC.RECONVERGENT B1 ;  /* 0x0000000000017941 */ /* 0x000fea0003800200 */
.L_x_16480:
        /* <DEDUP_REMOVED lines=8> */
[----:B------:R-:W-:Y:S01]  /*20a80*/  IMAD.MOV.U32 R182, RZ, RZ, 0x2 ;  /* 0x00000002ffb67424 */ /* 0x000fe200078e00ff */
[----:B------:R-:W-:Y:S01]  /*20a90*/  MOV R144, R194 ;  /* 0x000000c200907202 */ /* 0x000fe20000000f00 */
        /* <DEDUP_REMOVED lines=14> */
.L_x_16487:
        /* <DEDUP_REMOVED lines=15> */
.L_x_16489:
[----:B------:R-:W-:Y:S05]  /*20c70*/  BSYNC.RECONVERGENT B2 ;  /* 0x0000000000027941 */ /* 0x000fea0003800200 */
.L_x_16488:
        /* <DEDUP_REMOVED lines=61> */
.L_x_16486:
[----:B------:R-:W-:Y:S05]  /*21050*/  BSYNC.RECONVERGENT B1 ;  /* 0x0000000000017941 */ /* 0x000fea0003800200 */
.L_x_16485:
        /* <DEDUP_REMOVED lines=10> */
.L_x_16449:
        /* <DEDUP_REMOVED lines=19> */
[----:B-1----:R-:W-:Y:S02]  /*21230*/  IMAD.WIDE.U32 R144, R189, 0x8, R144 ;  /* 0x00000008bd907825 */ /* 0x002fe400078e0090 */
[----:B------:R0:W-:Y:S04]  /*21240*/  STG.E.128 desc[UR6][R192.64+0x10], R140 ;  /* 0x0000108cc0007986 */ /* 0x0001e8000c101d06 */
[----:B------:R0:W-:Y:S02]  /*21250*/  STG.E.64 desc[UR6][R144.64], R146 ;  /* 0x0000009290007986 */ /* 0x0001e4000c101b06 */
.L_x_16407:
[----:B------:R-:W-:Y:S05]  /*21260*/  BSYNC.RECONVERGENT B0 ;  /* 0x0000000000007941 */ /* 0x000fea0003800200 */
.L_x_16406:
        /* <DEDUP_REMOVED lines=51> */
[----:B------:R-:W-:Y:S01]  /*215a0*/  LOP3.LUT P6, RZ, R180, 0x8, RZ, 0xc0, !PT ;  /* 0x00000008b4ff7812 */ /* 0x000fe200078cc0ff */
        /* <DEDUP_REMOVED lines=100> */
.L_x_16513:
[----:B------:R-:W-:Y:S01]  /*21bf0*/  FMUL.FTZ R144, R187, R187 ;  /* 0x000000bbbb907220 */ /* 0x000fe20000410000 */
[----:B------:R-:W-:Y:S01]  /*21c00*/  ISETP.NE.AND P1, PT, RZ, UR8, PT ;  /* 0x00000008ff007c0c */ /* 0x000fe2000bf25270 */
[----:B01----:R-:W-:Y:S01]  /*21c10*/  FADD.FTZ R189, R189, R192 ;  /* 0x000000c0bdbd7221 */ /* 0x003fe20000010000 */
[----:B------:R-:W0:Y:S01]  /*21c20*/  @!P5 LDC.64 R146, c[0x0][0x3c0] ;  /* 0x0000f000ff92db82 */ /* 0x000e220000000a00 */
[----:B------:R-:W-:Y:S01]  /*21c30*/  LOP3.LUT P2, RZ, R180, 0x8, RZ, 0xc0, !PT ;  /* 0x00000008b4ff7812 */ /* 0x000fe2000784c0ff */
[----:B------:R-:W-:Y:S01]  /*21c40*/  BSSY.RECONVERGENT B0, `(.L_x_16491) ;  /* 0x000003c000007945 */ /* 0x000fe20003800200 */
[----:B------:R-:W-:Y:S01]  /*21c50*/  FSEL R191, R144, RZ, P1 ;  /* 0x000000ff90bf7208 */ /* 0x000fe20000800000 */
[----:B------:R-:W-:Y:S01]  /*21c60*/  FFMA.FTZ R188, R189, R188, UR9 ;  /* 0x00000009bdbc7e23 */ /* 0x000fe200080100bc */
        /* <DEDUP_REMOVED lines=57> */
.L_x_16492:
[----:B------:R-:W-:Y:S05]  /*22000*/  BSYNC.RECONVERGENT B0 ;  /* 0x0000000000007941 */ /* 0x000fea0003800200 */
.L_x_16491:
[----:B------:R-:W-:Y:S01]  /*22010*/  LOP3.LUT P1, RZ, R180, 0x80, RZ, 0xc0, !PT ;  /* 0x00000080b4ff7812 */ /* 0x000fe2000782c0ff */
[----:B------:R-:W-:-:S12]  /*22020*/  BSSY.RECONVERGENT B0, `(.L_x_16493) ;  /* 0x0000032000007945 */ /* 0x000fd80003800200 */
[----:B------:R-:W-:Y:S05]  /*22030*/  @!P1 BRA `(.L_x_16494) ;  /* 0x0000000000c09947 */ /* 0x000fea0003800000 */
[--C-:B-1----:R-:W-:Y:S01]  /*22040*/  FADD.FTZ R188, R116, -R190.reuse ;  /* 0x800000be74bc7221 */ /* 0x102fe20000010000 */
[--C-:B0-----:R-:W-:Y:S01]  /*22050*/  FADD.FTZ R146, R114, -R190.reuse ;  /* 0x800000be72927221 */ /* 0x101fe20000010000 */
[----:B------:R-:W-:Y:S01]  /*22060*/  SHF.L.U32 R187, R49, 0x10, RZ ;  /* 0x0000001031bb7819 */ /* 0x000fe200000006ff */
[----:B------:R-:W-:Y:S01]  /*22070*/  IMAD.U32 R189, R53, 0x10000, RZ ;  /* 0x0001000035bd7824 */ /* 0x000fe200078e00ff */
[----:B------:R-:W-:Y:S01]  /*22080*/  SHF.L.U32 R193, R50, 0x10, RZ ;  /* 0x0000001032c17819 */ /* 0x000fe200000006ff */
[--C-:B------:R-:W-:Y:S01]  /*22090*/  FADD.FTZ R192, R118, -R190.reuse ;  /* 0x800000be76c07221 */ /* 0x100fe20000010000 */
        /* <DEDUP_REMOVED lines=42> */
.L_x_16494:
[----:B------:R-:W-:Y:S05]  /*22340*/  BSYNC.RECONVERGENT B0 ;  /* 0x0000000000007941 */ /* 0x000fea0003800200 */
.L_x_16493:
[----:B------:R-:W-:Y:S01]  /*22350*/  LOP3.LUT P1, RZ, R180, 0x20, RZ, 0xc0, !PT ;  /* 0x00000020b4ff7812 */ /* 0x000fe2000782c0ff */
        /* <DEDUP_REMOVED lines=50> */
.L_x_16496:
[----:B------:R-:W-:Y:S05]  /*22680*/  BSYNC.RECONVERGENT B0 ;  /* 0x0000000000007941 */ /* 0x000fea0003800200 */
.L_x_16495:
[----:B------:R-:W-:Y:S01]  /*22690*/  LOP3.LUT P1, RZ, R180, 0x10, RZ, 0xc0, !PT ;  /* 0x00000010b4ff7812 */ /* 0x000fe2000782c0ff */
[----:B------:R-:W-:-:S12]  /*226a0*/  BSSY.RECONVERGENT B0, `(.L_x_16497) ;  /* 0x0000032000007945 */ /* 0x000fd80003800200 */
[----:B------:R-:W-:Y:S05]  /*226b0*/  @!P1 BRA `(.L_x_16498) ;  /* 0x0000000000c09947 */ /* 0x000fea0003800000 */
[--C-:B-123--:R-:W-:Y:S01]  /*226c0*/  FADD.FTZ R188, R132, -R190.reuse ;  /* 0x800000be84bc7221 */ /* 0x10efe20000010000 */
        /* <DEDUP_REMOVED lines=47> */
.L_x_16498:
[----:B------:R-:W-:Y:S05]  /*229c0*/  BSYNC.RECONVERGENT B0 ;  /* 0x0000000000007941 */ /* 0x000fea0003800200 */
.L_x_16497:
[----:B------:R-:W-:Y:S04]  /*229d0*/  BSSY.RECONVERGENT B0, `(.L_x_16499) ;  /* 0x0000031000007945 */ /* 0x000fe80003800200 */
[----:B------:R-:W-:Y:S05]  /*229e0*/  @!P0 BRA `(.L_x_16500) ;  /* 0x0000000000bc8947 */ /* 0x000fea0003800000 */
[----:B01234-:R-:W0:Y:S01]  /*229f0*/  LDC.64 R144, c[0x0][0x428] ;  /* 0x00010a00ff907b82 */ /* 0x01fe220000000a00 */
[--C-:B------:R-:W-:Y:S01]  /*22a00*/  FADD.FTZ R192, R138, -R190.reuse ;  /* 0x800000be8ac07221 */ /* 0x100fe20000010000 */
[--C-:B------:R-:W-:Y:S01]  /*22a10*/  FADD.FTZ R146, R136, -R190.reuse ;  /* 0x800000be88927221 */ /* 0x100fe20000010000 */
[--C-:B------:R-:W-:Y:S01]  /*22a20*/  FADD.FTZ R198, R140, -R190.reuse ;  /* 0x800000be8cc67221 */ /* 0x100fe20000010000 */
[----:B------:R-:W-:Y:S01]  /*22a30*/  SHF.L.U32 R195, R89, 0x10, RZ ;  /* 0x0000001059c37819 */ /* 0x000fe200000006ff */
[--C-:B------:R-:W-:Y:S01]  /*22a40*/  FADD.FTZ R188, R137, -R190.reuse ;  /* 0x800000be89bc7221 */ /* 0x100fe20000010000 */
[--C-:B------:R-:W-:Y:S01]  /*22a50*/  FADD.FTZ R196, R139, -R190.reuse ;  /* 0x800000be8bc47221 */ /* 0x100fe20000010000 */
[--C-:B------:R-:W-:Y:S01]  /*22a60*/  FADD.FTZ R200, R141, -R190.reuse ;  /* 0x800000be8dc87221 */ /* 0x100fe20000010000 */
[--C-:B------:R-:W-:Y:S01]  /*22a70*/  FADD.FTZ R202, R142, -R190.reuse ;  /* 0x800000be8eca7221 */ /* 0x100fe20000010000 */
[----:B------:R-:W-:Y:S01]  /*22a80*/  SHF.L.U32 R187, R88, 0x10, RZ ;  /* 0x0000001058bb7819 */ /* 0x000fe200000006ff */
[----:B------:R-:W-:Y:S01]  /*22a90*/  IMAD.U32 R193, R85, 0x10000, RZ ;  /* 0x0001000055c17824 */ /* 0x000fe200078e00ff */
[----:B------:R-:W-:Y:S01]  /*22aa0*/  SHF.L.U32 R199, R90, 0x10, RZ ;  /* 0x000000105ac77819 */ /* 0x000fe200000006ff */
[----:B------:R-:W-:Y:S01]  /*22ab0*/  FMUL.FTZ R192, R191, R192 ;  /* 0x000000c0bfc07220 */ /* 0x000fe20000410000 */
[----:B------:R-:W-:Y:S01]  /*22ac0*/  FADD.FTZ R190, R143, -R190 ;  /* 0x800000be8fbe7221 */ /* 0x000fe20000010000 */
[----:B------:R-:W-:-:S02]  /*22ad0*/  IMAD.U32 R147, R84, 0x10000, RZ ;  /* 0x0001000054937824 */ /* 0x000fc400078e00ff */
[C---:B------:R-:W-:Y:S01]  /*22ae0*/  FMUL.FTZ R146, R191.reuse, R146 ;  /* 0x00000092bf927220 */ /* 0x040fe20000410000 */
[----:B------:R-:W-:Y:S02]  /*22af0*/  IMAD.U32 R197, R86, 0x10000, RZ ;  /* 0x0001000056c57824 */ /* 0x000fe400078e00ff */
[C---:B------:R-:W-:Y:S01]  /*22b00*/  FMUL.FTZ R198, R191.reuse, R198 ;  /* 0x000000c6bfc67220 */ /* 0x040fe20000410000 */
[C---:B------:R-:W-:Y:S01]  /*22b10*/  FMUL.FTZ R189, R191.reuse, R188 ;  /* 0x000000bcbfbd7220 */ /* 0x040fe20000410000 */
[----:B------:R-:W-:Y:S01]  /*22b20*/  FFMA.FTZ R192, R192, R193, R195 ;  /* 0x000000c1c0c07223 */ /* 0x000fe200000100c3 */
[C---:B------:R-:W-:Y:S01]  /*22b30*/  FMUL.FTZ R196, R191.reuse, R196 ;  /* 0x000000c4bfc47220 */ /* 0x040fe20000410000 */
[C---:B------:R-:W-:Y:S01]  /*22b40*/  FMUL.FTZ R200, R191.reuse, R200 ;  /* 0x000000c8bfc87220 */ /* 0x040fe20000410000 */
[C---:B------:R-:W-:Y:S01]  /*22b50*/  FMUL.FTZ R202, R191.reuse, R202 ;  /* 0x000000cabfca7220 */ /* 0x040fe20000410000 */
[----:B------:R-:W-:Y:S01]  /*22b60*/  FMUL.FTZ R201, R191, R190 ;  /* 0x000000bebfc97220 */ /* 0x000fe20000410000 */
        /* <DEDUP_REMOVED lines=23> */
.L_x_16500:
[----:B------:R-:W-:Y:S05]  /*22ce0*/  BSYNC.RECONVERGENT B0 ;  /* 0x0000000000007941 */ /* 0x000fea0003800200 */
.L_x_16499:
[----:B01234-:R-:W0:Y:S02]  /*22cf0*/  LDC.64 R144, c[0x0][0x380] ;  /* 0x0000e000ff907b82 */ /* 0x01fe240000000a00 */
[----:B0-----:R-:W-:-:S05]  /*22d00*/  IMAD R2, R144, 0x4, R2 ;  /* 0x0000000490027824 */ /* 0x001fca00078e0202 */
[----:B------:R-:W-:-:S13]  /*22d10*/  ISETP.GE.AND P0, PT, R2, R145, PT ;  /* 0x000000910200720c */ /* 0x000fda0003f06270 */
[----:B------:R-:W-:Y:S05]  /*22d20*/  @!P0 BRA `(.L_x_16501) ;  /* 0xfffffde4005c8947 */ /* 0x000fea000383ffff */
[----:B------:R-:W-:Y:S05]  /*22d30*/  EXIT ;  /* 0x000000000000794d */ /* 0x000fea0003800000 */
.L_x_16490:
        /* <DEDUP_REMOVED lines=8> */
.L_x_16503:
[----:B------:R-:W-:Y:S05]  /*22dc0*/  BSYNC B0 ;  /* 0x0000000000007941 */ /* 0x000fea0003800000 */
.L_x_16502:
        /* <DEDUP_REMOVED lines=10> */
.L_x_16504:
[----:B------:R-:W-:Y:S02]  /*22e70*/  IMAD.MOV.U32 R193, RZ, RZ, 0x4 ;  /* 0x00000004ffc17424 */ /* 0x000fe400078e00ff */
[----:B------:R-:W-:-:S04]  /*22e80*/  IMAD.MOV.U32 R147, RZ, RZ, R192 ;  /* 0x000000ffff937224 */ /* 0x000fc800078e00c0 */
[----:B------:R-:W-:-:S05]  /*22e90*/  FADD.FTZ R147, R146, R147 ;  /* 0x0000009392937221 */ /* 0x000fca0000010000 */
[----:B------:R-:W-:-:S07]  /*22ea0*/  MOV R196, R147 ;  /* 0x0000009300c47202 */ /* 0x000fce0000000f00 */
[----:B------:R-:W-:Y:S05]  /*22eb0*/  WARPSYNC.COLLECTIVE R191, `(.L_x_16505) ;  /* 0x00000000bf087348 */ /* 0x000fea0003c00000 */
[----:B------:R0:W1:Y:S02]  /*22ec0*/  SHFL.BFLY P6, R192, R196, R193, R198 ;  /* 0x0c0000c1c4c07389 */ /* 0x00006400000c00c6 */
[----:B01----:R-:W-:Y:S05]  /*22ed0*/  ENDCOLLECTIVE ;  /* 0x000000000000791b */ /* 0x003fea0003800000 */
.L_x_16505:
[----:B------:R-:W-:Y:S01]  /*22ee0*/  HFMA2 R193, -RZ, RZ, 0, 4.76837158203125e-07 ;  /* 0x00000008ffc17431 */ /* 0x000fe200000001ff */
[----:B------:R-:W-:-:S05]  /*22ef0*/  MOV R144, R192 ;  /* 0x000000c000907202 */ /* 0x000fca0000000f00 */
[----:B------:R-:W-:-:S04]  /*22f00*/  FADD.FTZ R189, R147, R144 ;  /* 0x0000009093bd7221 */ /* 0x000fc80000010000 */
[----:B------:R-:W-:-:S07]  /*22f10*/  IMAD.MOV.U32 R196, RZ, RZ, R189 ;  /* 0x000000ffffc47224 */ /* 0x000fce00078e00bd */
[----:B------:R-:W-:Y:S05]  /*22f20*/  WARPSYNC.COLLECTIVE R191, `(.L_x_16506) ;  /* 0x00000000bf087348 */ /* 0x000fea0003c00000 */
[----:B------:R0:W1:Y:S02]  /*22f30*/  SHFL.BFLY P6, R192, R196, R193, R198 ;  /* 0x0c0000c1c4c07389 */ /* 0x00006400000c00c6 */
[----:B01----:R-:W-:Y:S05]  /*22f40*/  ENDCOLLECTIVE ;  /* 0x000000000000791b */ /* 0x003fea0003800000 */
.L_x_16506:
[----:B------:R-:W-:Y:S02]  /*22f50*/  IMAD.MOV.U32 R193, RZ, RZ, 0x10 ;  /* 0x00000010ffc17424 */ /* 0x000fe400078e00ff */
[----:B------:R-:W-:-:S04]  /*22f60*/  IMAD.MOV.U32 R144, RZ, RZ, R192 ;  /* 0x000000ffff907224 */ /* 0x000fc800078e00c0 */
[----:B------:R-:W-:-:S05]  /*22f70*/  FADD.FTZ R190, R189, R144 ;  /* 0x00000090bdbe7221 */ /* 0x000fca0000010000 */
[----:B------:R-:W-:-:S07]  /*22f80*/  MOV R196, R190 ;  /* 0x000000be00c47202 */ /* 0x000fce0000000f00 */
[----:B------:R-:W-:Y:S05]  /*22f90*/  WARPSYNC.COLLECTIVE R191, `(.L_x_16507) ;  /* 0x00000000bf087348 */ /* 0x000fea0003c00000 */
[----:B------:R0:W1:Y:S02]  /*22fa0*/  SHFL.BFLY P6, R192, R196, R193, R198 ;  /* 0x0c0000c1c4c07389 */ /* 0x00006400000c00c6 */
[----:B01----:R-:W-:Y:S05]  /*22fb0*/  ENDCOLLECTIVE ;  /* 0x000000000000791b */ /* 0x003fea0003800000 */
.L_x_16507:
        /* <DEDUP_REMOVED lines=90> */
.L_x_16508:
[----:B------:R-:W-:Y:S02]  /*23560*/  IMAD.MOV.U32 R193, RZ, RZ, 0x2 ;  /* 0x00000002ffc17424 */ /* 0x000fe400078e00ff */
[----:B------:R-:W-:-:S04]  /*23570*/  IMAD.MOV.U32 R145, RZ, RZ, R192 ;  /* 0x000000ffff917224 */ /* 0x000fc800078e00c0 */
[----:B------:R-:W-:-:S05]  /*23580*/  FADD.FTZ R145, R144, R145 ;  /* 0x0000009190917221 */ /* 0x000fca0000010000 */
[----:B------:R-:W-:-:S07]  /*23590*/  MOV R196, R145 ;  /* 0x0000009100c47202 */ /* 0x000fce0000000f00 */
[----:B------:R-:W-:Y:S05]  /*235a0*/  WARPSYNC.COLLECTIVE R191, `(.L_x_16509) ;  /* 0x00000000bf087348 */ /* 0x000fea0003c00000 */
[----:B------:R0:W1:Y:S02]  /*235b0*/  SHFL.BFLY P6, R192, R196, R193, R198 ;  /* 0x0c0000c1c4c07389 */ /* 0x00006400000c00c6 */
[----:B01----:R-:W-:Y:S05]  /*235c0*/  ENDCOLLECTIVE ;  /* 0x000000000000791b */ /* 0x003fea0003800000 */
.L_x_16509:
[----:B------:R-:W-:Y:S01]  /*235d0*/  HFMA2 R193, -RZ, RZ, 0, 2.384185791015625e-07 ;  /* 0x00000004ffc17431 */ /* 0x000fe200000001ff */
[----:B------:R-:W-:-:S05]  /*235e0*/  MOV R146, R192 ;  /* 0x000000c000927202 */ /* 0x000fca0000000f00 */
[----:B------:R-:W-:-:S04]  /*235f0*/  FADD.FTZ R146, R145, R146 ;  /* 0x0000009291927221 */ /* 0x000fc80000010000 */
[----:B------:R-:W-:-:S07]  /*23600*/  IMAD.MOV.U32 R196, RZ, RZ, R146 ;  /* 0x000000ffffc47224 */ /* 0x000fce00078e0092 */
[----:B------:R-:W-:Y:S05]  /*23610*/  WARPSYNC.COLLECTIVE R191, `(.L_x_16510) ;  /* 0x00000000bf087348 */ /* 0x000fea0003c00000 */
[----:B------:R0:W1:Y:S02]  /*23620*/  SHFL.BFLY P6, R192, R196, R193, R198 ;  /* 0x0c0000c1c4c07389 */ /* 0x00006400000c00c6 */
[----:B01----:R-:W-:Y:S05]  /*23630*/  ENDCOLLECTIVE ;  /* 0x000000000000791b */ /* 0x003fea0003800000 */
.L_x_16510:
[----:B------:R-:W-:Y:S02]  /*23640*/  IMAD.MOV.U32 R193, RZ, RZ, 0x8 ;  /* 0x00000008ffc17424 */ /* 0x000fe400078e00ff */
[----:B------:R-:W-:-:S04]  /*23650*/  IMAD.MOV.U32 R147, RZ, RZ, R192 ;  /* 0x000000ffff937224 */ /* 0x000fc800078e00c0 */
[----:B------:R-:W-:-:S05]  /*23660*/  FADD.FTZ R147, R146, R147 ;  /* 0x0000009392937221 */ /* 0x000fca0000010000 */
[----:B------:R-:W-:-:S07]  /*23670*/  MOV R196, R147 ;  /* 0x0000009300c47202 */ /* 0x000fce0000000f00 */
[----:B------:R-:W-:Y:S05]  /*23680*/  WARPSYNC.COLLECTIVE R191, `(.L_x_16511) ;  /* 0x00000000bf087348 */ /* 0x000fea0003c00000 */
[----:B------:R0:W1:Y:S02]  /*23690*/  SHFL.BFLY P6, R192, R196, R193, R198 ;  /* 0x0c0000c1c4c07389 */ /* 0x00006400000c00c6 */
[----:B01----:R-:W-:Y:S05]  /*236a0*/  ENDCOLLECTIVE ;  /* 0x000000000000791b */ /* 0x003fea0003800000 */
.L_x_16511:
[----:B------:R-:W-:Y:S01]  /*236b0*/  HFMA2 R193, -RZ, RZ, 0, 9.5367431640625e-07 ;  /* 0x00000010ffc17431 */ /* 0x000fe200000001ff */
[----:B------:R-:W-:-:S05]  /*236c0*/  MOV R190, R192 ;  /* 0x000000c000be7202 */ /* 0x000fca0000000f00 */
[----:B------:R-:W-:-:S04]  /*236d0*/  FADD.FTZ R189, R147, R190 ;  /* 0x000000be93bd7221 */ /* 0x000fc80000010000 */
[----:B------:R-:W-:-:S07]  /*236e0*/  IMAD.MOV.U32 R196, RZ, RZ, R189 ;  /* 0x000000ffffc47224 */ /* 0x000fce00078e00bd */
[----:B------:R-:W-:Y:S05]  /*236f0*/  WARPSYNC.COLLECTIVE R191, `(.L_x_16512) ;  /* 0x00000000bf087348 */ /* 0x000fea0003c00000 */
[----:B------:R0:W1:Y:S02]  /*23700*/  SHFL.BFLY P6, R192, R196, R193, R198 ;  /* 0x0c0000c1c4c07389 */ /* 0x00006400000c00c6 */
[----:B01----:R-:W-:Y:S05]  /*23710*/  ENDCOLLECTIVE ;  /* 0x000000000000791b */ /* 0x003fea0003800000 */
.L_x_16512:
[----:B------:R-:W-:Y:S05]  /*23720*/  BRA `(.L_x_16513) ;  /* 0xffffffe400307947 */ /* 0x000fea000383ffff */
.L_x_16514:
        /* <DEDUP_REMOVED lines=13> */
.L_x_45828:


//--------------------- .text._ZN10layer_norm13ln_fwd_kernelINS_13Kernel_traitsI13__nv_bfloat16S2_fS2_fjLj1280ELj1ELj4ELj1ELj16ENS_18Kernel_traits_baseILj1280ES2_S2_fS2_fjLj128EEEEELb1ELb1ELb0ELb1EEEvNS_9FwdParamsE --------------------------
	.section	.text._ZN10layer_norm13ln_fwd_kernelINS_13Kernel_traitsI13__nv_bfloat16S2_fS2_fjLj1280ELj1ELj4ELj1ELj16ENS_18Kernel_traits_baseILj1280ES2_S2_fS2_fjLj128EEEEELb1ELb1ELb0ELb1EEEvNS_9FwdParamsE,"ax",@progbits
	.align	128
        .global         _ZN10layer_norm13ln_fwd_kernelINS_13Kernel_traitsI13__nv_bfloat16S2_fS2_fjLj1280ELj1ELj4ELj1ELj16ENS_18Kernel_traits_baseILj1280ES2_S2_fS2_fjLj128EEEEELb1ELb1ELb0ELb1EEEvNS_9FwdParamsE
        .type           _ZN10layer_norm13ln_fwd_kernelINS_13Kernel_traitsI13__nv_bfloat16S2_fS2_fjLj1280ELj1ELj4ELj1ELj16ENS_18Kernel_traits_baseILj1280ES2_S2_fS2_fjLj128EEEEELb1ELb1ELb0ELb1EEEvNS_9FwdParamsE,@function
        .size           _ZN10layer_norm13ln_fwd_kernelINS_13Kernel_traitsI13__nv_bfloat16S2_fS2_fjLj1280ELj1ELj4ELj1ELj16ENS_18Kernel_traits_baseILj1280ES2_S2_fS2_fjLj128EEEEELb1ELb1ELb0ELb1EEEvNS_9FwdParamsE,(.L_x_45829 - _ZN10layer_norm13ln_fwd_kernelINS_13Kernel_traitsI13__nv_bfloat16S2_fS2_fjLj1280ELj1ELj4ELj1ELj16ENS_18Kernel_traits_baseILj1280ES2_S2_fS2_fjLj128EEEEELb1ELb1ELb0ELb1EEEvNS_9FwdParamsE)
        .other          _ZN10layer_norm13ln_fwd_kernelINS_13Kernel_traitsI13__nv_bfloat16S2_fS2_fjLj1280ELj1ELj4ELj1ELj16ENS_18Kernel_traits_baseILj1280ES2_S2_fS2_fjLj128EEEEELb1ELb1ELb0ELb1EEEvNS_9FwdParamsE,@"STO_CUDA_ENTRY STV_DEFAULT"
_ZN10layer_norm13ln_fwd_kernelINS_13Kernel_traitsI13__nv_bfloat16S2_fS2_fjLj1280ELj1ELj4ELj1ELj16ENS_18Kernel_traits_baseILj1280ES2_S2_fS2_fjLj128EEEEELb1ELb1ELb0ELb1EEEvNS_9FwdParamsE:
.text._ZN10layer_norm13ln_fwd_kernelINS_13Kernel_traitsI13__nv_bfloat16S2_fS2_fjLj1280ELj1ELj4ELj1ELj16ENS_18Kernel_traits_baseILj1280ES2_S2_fS2_fjLj128EEEEELb1ELb1ELb0ELb1EEEvNS_9FwdParamsE:
        /* <DEDUP_REMOVED lines=50> */
.L_x_16515:
        /* <DEDUP_REMOVED lines=24> */
.L_x_16516:
        /* <DEDUP_REMOVED lines=129> */
[----:B------:R-:W-:Y:S01]  /*0cb0*/  VIADD R7, R160, 0x8ff34781 ;  /* 0x8ff34781a0077836 */ /* 0x000fe20000000000 */
[----:B------:R-:W-:Y:S01]  /*0cc0*/  PRMT R8, R122, 0x7632, R8 ;  /* 0x000076327a087816 */ /* 0x000fe20000000008 */
[----:B------:R-:W-:Y:S01]  /*0cd0*/  IMAD.HI.U32 R185, R196, -0x326172a9, RZ ;  /* 0xcd9e8d57c4b97827 */ /* 0x000fe200078e00ff */
[----:B------:R-:W-:-:S02]  /*0ce0*/  PRMT R9, R101, 0x7632, R9 ;  /* 0x0000763265097816 */ /* 0x000fc40000000009 */
[----:B------:R-:W-:Y:S01]  /*0cf0*/  PRMT R11, R100, 0x7632, R11 ;  /* 0x00007632640b7816 */ /* 0x000fe2000000000b */
[----:B------:R-:W-:Y:S01]  /*0d00*/  IMAD R6, R6, -0x2daee0ad, RZ ;  /* 0xd2511f5306067824 */ /* 0x000fe200078e02ff */
[----:B------:R-:W-:Y:S01]  /*0d10*/  LOP3.LUT R185, R7, R10, R185, 0x96, !PT ;  /* 0x0000000a07b97212 */ /* 0x000fe200078e96b9 */
[----:B------:R-:W-:Y:S01]  /*0d20*/  IMAD.HI.U32 R181, R190, -0x2daee0ad, RZ ;  /* 0xd2511f53beb57827 */ /* 0x000fe200078e00ff */
[----:B------:R-:W-:Y:S02]  /*0d30*/  PRMT R7, R102, 0x7632, R7 ;  /* 0x0000763266077816 */ /* 0x000fe40000000007 */
        /* <DEDUP_REMOVED lines=18> */
.L_x_16927:
        /* <DEDUP_REMOVED lines=15> */
[----:B------:R-:W-:Y:S02]  /*0f50*/  MOV R193, 0x2f800000 ;  /* 0x2f80000000c17802 */ /* 0x000fe40000000f00 */
[----:B------:R-:W-:Y:S01]  /*0f60*/  ISETP.NE.AND.EX P0, PT, RZ, UR5, PT, P0 ;  /* 0x00000005ff007c0c */ /* 0x000fe2000bf05300 */
[----:B--2---:R-:W-:-:S12]  /*0f70*/  @P1 IMAD.U32 R192, R40, 0x10000, RZ ;  /* 0x0001000028c01824 */ /* 0x004fd800078e00ff */
[----:B------:R-:W-:Y:S05]  /*0f80*/  @!P0 BRA `(.L_x_16517) ;  /* 0x0000003000a08947 */ /* 0x000fea0003800000 */
        /* <DEDUP_REMOVED lines=15> */
.L_x_45668:
[----:B------:R-:W-:Y:S05]  /*1080*/  BRX R40 -0x1090                                        (*"BRANCH_TARGETS .L_x_45669,.L_x_45670,.L_x_45671"*) ;  /* 0xffffffec28dc7949 */ /* 0x000fea000383ffff */
.L_x_45671:
[----:B------:R-:W-:Y:S01]  /*1090*/  IADD3 R41, PT, PT, R180, 0x1, RZ ;  /* 0x00000001b4297810 */ /* 0x000fe20007ffe0ff */
[----:B------:R-:W-:Y:S02]  /*10a0*/  IMAD.MOV.U32 R40, RZ, RZ, R190 ;  /* 0x000000ffff287224 */ /* 0x000fe400078e00be */
[----:B------:R-:W-:Y:S01]  /*10b0*/  IMAD.MOV.U32 R44, RZ, RZ, R185 ;  /* 0x000000ffff2c7224 */ /* 0x000fe200078e00b9 */
[----:B------:R-:W-:Y:S06]  /*10c0*/  BRA `(.L_x_16519) ;  /* 0x0000000400387947 */ /* 0x000fec0003800000 */
.L_x_45669:
[----:B------:R-:W-:Y:S01]  /*10d0*/  MOV R40, R190 ;  /* 0x000000be00287202 */ /* 0x000fe20000000f00 */
[----:B------:R-:W-:Y:S02]  /*10e0*/  IMAD.MOV.U32 R41, RZ, RZ, 0x3 ;  /* 0x00000003ff297424 */ /* 0x000fe400078e00ff */
[----:B------:R-:W-:Y:S01]  /*10f0*/  IMAD.MOV.U32 R44, RZ, RZ, R181 ;  /* 0x000000ffff2c7224 */ /* 0x000fe200078e00b5 */
[----:B------:R-:W-:Y:S06]  /*1100*/  BRA `(.L_x_16519) ;  /* 0x0000000400287947 */ /* 0x000fec0003800000 */
.L_x_45670:
        /* <DEDUP_REMOVED lines=13> */
.L_x_16521:
[----:B------:R-:W-:Y:S05]  /*11e0*/  BSYNC.RECONVERGENT B1 ;  /* 0x0000000000017941 */ /* 0x000fea0003800200 */
.L_x_16520:
        /* <DEDUP_REMOVED lines=56> */
[----:B------:R-:W-:-:S05]  /*1570*/  IMAD.WIDE.U32 R44, R44, -0x2daee0ad, RZ ;  /* 0xd2511f532c2c7825 */ /* 0x000fca00078e00ff */
[----:B------:R-:W-:Y:S01]  /*1580*/  LOP3.LUT R181, R181, R40, R45, 0x96, !PT ;  /* 0x00000028b5b57212 */ /* 0x000fe200078e962d */
[----:B------:R-:W-:Y:S02]  /*1590*/  IMAD.MOV.U32 R40, RZ, RZ, R44 ;  /* 0x000000ffff287224 */ /* 0x000fe400078e002c */
[----:B------:R-:W-:-:S07]  /*15a0*/  IMAD.MOV.U32 R44, RZ, RZ, R190 ;  /* 0x000000ffff2c7224 */ /* 0x000fce00078e00be */
.L_x_16519:
[----:B------:R-:W-:Y:S05]  /*15b0*/  BSYNC.RECONVERGENT B0 ;  /* 0x0000000000007941 */ /* 0x000fea0003800200 */
.L_x_16518:
        /* <DEDUP_REMOVED lines=11> */
[----:B------:R-:W-:Y:S01]  /*1670*/  FSETP.GTU.FTZ.AND P1, PT, R42, R195, PT ;  /* 0x000000c32a00720b */ /* 0x000fe20003f3c000 */
[----:B------:R-:W-:Y:S01]  /*1680*/  IMAD.MOV.U32 R44, RZ, RZ, 0x2 ;  /* 0x00000002ff2c7424 */ /* 0x000fe200078e00ff */
[----:B------:R-:W-:-:S02]  /*1690*/  PRMT R36, R36, 0x7632, R36 ;  /* 0x0000763224247816 */ /* 0x000fc40000000024 */
        /* <DEDUP_REMOVED lines=14> */
.L_x_16524:
        /* <DEDUP_REMOVED lines=13> */
.L_x_16526:
[----:B------:R-:W-:Y:S05]  /*1850*/  BSYNC.RECONVERGENT B1 ;  /* 0x0000000000017941 */ /* 0x000fea0003800200 */
.L_x_16525:
        /* <DEDUP_REMOVED lines=21> */
[----:B------:R-:W-:Y:S02]  /*19b0*/  VIADD R181, R161, 0x96a522ad ;  /* 0x96a522ada1b57836 */ /* 0x000fe40000000000 */
        /* <DEDUP_REMOVED lines=33> */
[----:B------:R-:W-:-:S04]  /*1bd0*/  LOP3.LUT R185, R185, R46, R197, 0x96, !PT ;  /* 0x0000002eb9b97212 */ /* 0x000fc800078e96c5 */
[----:B------:R-:W-:Y:S01]  /*1be0*/  LOP3.LUT R181, R181, R44, R43, 0x96, !PT ;  /* 0x0000002cb5b57212 */ /* 0x000fe200078e962b */
[----:B------:R-:W-:Y:S01]  /*1bf0*/  IMAD.MOV.U32 R44, RZ, RZ, RZ ;  /* 0x000000ffff2c7224 */ /* 0x000fe200078e00ff */
[----:B------:R-:W-:Y:S01]  /*1c00*/  MOV R43, R40 ;  /* 0x00000028002b7202 */ /* 0x000fe20000000f00 */
[----:B------:R-:W-:-:S07]  /*1c10*/  IMAD.MOV.U32 R40, RZ, RZ, R42 ;  /* 0x000000ffff287224 */ /* 0x000fce00078e002a */
.L_x_16523:
[----:B------:R-:W-:Y:S05]  /*1c20*/  BSYNC.RECONVERGENT B0 ;  /* 0x0000000000007941 */ /* 0x000fea0003800200 */
.L_x_16522:
[----:B------:R-:W-:Y:S01]  /*1c30*/  I2FP.F32.U32 R42, R43 ;  /* 0x0000002b002a7245 */ /* 0x000fe20000201000 */
[----:B------:R-:W-:Y:S01]  /*1c40*/  IMAD.U32 R69, R178, 0x10000, RZ ;  /* 0x00010000b2457824 */ /* 0x000fe200078e00ff */
[----:B------:R-:W-:Y:S01]  /*1c50*/  SHF.L.U32 R41, R36, 0x10, RZ ;  /* 0x0000001024297819 */ /* 0x000fe200000006ff */
[----:B------:R-:W-:Y:S01]  /*1c60*/  BSSY.RECONVERGENT B0, `(.L_x_16527) ;  /* 0x0000060000007945 */ /* 0x000fe20003800200 */
[----:B------:R-:W-:Y:S01]  /*1c70*/  ISETP.NE.AND P2, PT, R44, 0x1, PT ;  /* 0x000000012c00780c */ /* 0x000fe20003f45270 */
[----:B------:R-:W-:Y:S01]  /*1c80*/  FFMA.FTZ R42, R42, R193, 1.1641532182693481445e-10 ;  /* 0x2f0000002a2a7423 */ /* 0x000fe200000100c1 */
[----:B------:R-:W-:Y:S01]  /*1c90*/  LOP3.LUT R188, R188, 0xfffffffd, RZ, 0xc0, !PT ;  /* 0xfffffffdbcbc7812 */ /* 0x000fe200078ec0ff */
[----:B------:R-:W-:-:S03]  /*1ca0*/  FMUL.FTZ R41, R41, R192 ;  /* 0x000000c029297220 */ /* 0x000fc60000410000 */
[----:B------:R-:W-:Y:S01]  /*1cb0*/  FSETP.GTU.FTZ.AND P1, PT, R42, R195, PT ;  /* 0x000000c32a00720b */ /* 0x000fe20003f3c000 */
[----:B------:R-:W-:Y:S01]  /*1cc0*/  FMUL.FTZ R41, R41, R194 ;  /* 0x000000c229297220 */ /* 0x000fe20000410000 */
[----:B------:R-:W-:-:S04]  /*1cd0*/  IMAD.MOV.U32 R42, RZ, RZ, 0x2 ;  /* 0x00000002ff2a7424 */ /* 0x000fc800078e00ff */
        /* <DEDUP_REMOVED lines=14> */
.L_x_16529:
        /* <DEDUP_REMOVED lines=13> */
.L_x_16531:
[----:B------:R-:W-:Y:S05]  /*1e90*/  BSYNC.RECONVERGENT B1 ;  /* 0x0000000000017941 */ /* 0x000fea0003800200 */
.L_x_16530:
        /* <DEDUP_REMOVED lines=57> */
[----:B------:R-:W-:Y:S01]  /*2230*/  IMAD.MOV.U32 R40, RZ, RZ, R42 ;  /* 0x000000ffff287224 */ /* 0x000fe200078e002a */
[----:B------:R-:W-:Y:S01]  /*2240*/  LOP3.LUT R181, R181, R44, R43, 0x96, !PT ;  /* 0x0000002cb5b57212 */ /* 0x000fe200078e962b */
[----:B------:R-:W-:-:S07]  /*2250*/  IMAD.MOV.U32 R42, RZ, RZ, RZ ;  /* 0x000000ffff2a7224 */ /* 0x000fce00078e00ff */
.L_x_16528:
[----:B------:R-:W-:Y:S05]  /*2260*/  BSYNC.RECONVERGENT B0 ;  /* 0x0000000000007941 */ /* 0x000fea0003800200 */
.L_x_16527:
        /* <DEDUP_REMOVED lines=24> */
.L_x_16534:
        /* <DEDUP_REMOVED lines=13> */
.L_x_16536:
[----:B------:R-:W-:Y:S05]  /*24c0*/  BSYNC.RECONVERGENT B1 ;  /* 0x0000000000017941 */ /* 0x000fea0003800200 */
.L_x_16535:
        /* <DEDUP_REMOVED lines=60> */
.L_x_16533:
[----:B------:R-:W-:Y:S05]  /*2890*/  BSYNC.RECONVERGENT B0 ;  /* 0x0000000000007941 */ /* 0x000fea0003800200 */
.L_x_16532:
        /* <DEDUP_REMOVED lines=10> */
[----:B------:R-:W-:Y:S01]  /*2940*/  FSEL R36, R41, RZ, !P2 ;  /* 0x000000ff29247208 */ /* 0x000fe20005000000 */
[----:B------:R-:W-:Y:S01]  /*2950*/  IMAD.MOV.U32 R41, RZ, RZ, 0x2 ;  /* 0x00000002ff297424 */ /* 0x000fe200078e00ff */
        /* <DEDUP_REMOVED lines=11> */
.L_x_16539:
        /* <DEDUP_REMOVED lines=13> */
.L_x_16541:
[----:B------:R-:W-:Y:S05]  /*2ae0*/  BSYNC.RECONVERGENT B1 ;  /* 0x0000000000017941 */ /* 0x000fea0003800200 */
.L_x_16540:
        /* <DEDUP_REMOVED lines=60> */
.L_x_16538:
[----:B------:R-:W-:Y:S05]  /*2eb0*/  BSYNC.RECONVERGENT B0 ;  /* 0x0000000000007941 */ /* 0x000fea0003800200 */
.L_x_16537:
        /* <DEDUP_REMOVED lines=24> */
.L_x_16544:
        /* <DEDUP_REMOVED lines=13> */
.L_x_16546:
[----:B------:R-:W-:Y:S05]  /*3110*/  BSYNC.RECONVERGENT B1 ;  /* 0x0000000000017941 */ /* 0x000fea0003800200 */
.L_x_16545:
        /* <DEDUP_REMOVED lines=38> */
[----:B------:R-:W-:-:S04]  /*3380*/  IMAD.WIDE.U32 R46, R46, -0x326172a9, RZ ;  /* 0xcd9e8d572e2e7825 */ /* 0x000fc800078e00ff */
[----:B------:R-:W-:Y:S01]  /*3390*/  VIADD R41, R161, 0x646e171e ;  /* 0x646e171ea1297836 */ /* 0x000fe20000000000 */
[----:B------:R-:W-:-:S04]  /*33a0*/  LOP3.LUT R48, R37, R36, R47, 0x96, !PT ;  /* 0x0000002425307212 */ /* 0x000fc800078e962f */
[----:B------:R-:W-:Y:S01]  /*33b0*/  LOP3.LUT R41, R41, R42, R45, 0x96, !PT ;  /* 0x0000002a29297212 */ /* 0x000fe200078e962d */
[----:B------:R-:W-:-:S04]  /*33c0*/  IMAD.WIDE.U32 R48, R48, -0x2daee0ad, RZ ;  /* 0xd2511f5330307825 */ /* 0x000fc800078e00ff */
[----:B------:R-:W-:Y:S01]  /*33d0*/  IMAD.WIDE.U32 R36, R41, -0x326172a9, RZ ;  /* 0xcd9e8d5729247825 */ /* 0x000fe200078e00ff */
[C---:B------:R-:W-:Y:S02]  /*33e0*/  IADD3 R41, PT, PT, R160.reuse, 0x5384540f, RZ ;  /* 0x5384540fa0297810 */ /* 0x040fe40007ffe0ff */
[----:B------:R-:W-:Y:S02]  /*33f0*/  LOP3.LUT R44, R43, R44, R49, 0x96, !PT ;  /* 0x0000002c2b2c7212 */ /* 0x000fe400078e9631 */
[----:B------:R-:W-:Y:S02]  /*3400*/  LOP3.LUT R41, R41, R46, R37, 0x96, !PT ;  /* 0x0000002e29297212 */ /* 0x000fe400078e9625 */
[----:B------:R-:W-:Y:S01]  /*3410*/  IADD3 R37, PT, PT, R160, -0xe443238, RZ ;  /* 0xf1bbcdc8a0257810 */ /* 0x000fe20007ffe0ff */
[----:B------:R-:W-:-:S04]  /*3420*/  IMAD.WIDE.U32 R44, R44, -0x326172a9, RZ ;  /* 0xcd9e8d572c2c7825 */ /* 0x000fc800078e00ff */
[----:B------:R-:W-:Y:S01]  /*3430*/  IMAD.WIDE.U32 R42, R41, -0x2daee0ad, RZ ;  /* 0xd2511f53292a7825 */ /* 0x000fe200078e00ff */
[----:B------:R-:W-:-:S03]  /*3440*/  LOP3.LUT R37, R37, R36, R45, 0x96, !PT ;  /* 0x0000002425257212 */ /* 0x000fc600078e962d */
[----:B------:R-:W-:Y:S02]  /*3450*/  VIADD R41, R161, 0xdb3d7428 ;  /* 0xdb3d7428a1297836 */ /* 0x000fe40000000000 */
[----:B------:R-:W-:-:S03]  /*3460*/  IMAD.WIDE.U32 R36, R37, -0x2daee0ad, RZ ;  /* 0xd2511f5325247825 */ /* 0x000fc600078e00ff */
[----:B------:R-:W-:Y:S02]  /*3470*/  LOP3.LUT R41, R41, R48, R43, 0x96, !PT ;  /* 0x0000003029297212 */ /* 0x000fe400078e962b */
[----:B------:R-:W-:Y:S01]  /*3480*/  LOP3.LUT R181, R181, R42, R37, 0x96, !PT ;  /* 0x0000002ab5b57212 */ /* 0x000fe200078e9625 */
[----:B------:R-:W-:Y:S01]  /*3490*/  IMAD.MOV.U32 R42, RZ, RZ, RZ ;  /* 0x000000ffff2a7224 */ /* 0x000fe200078e00ff */
[----:B------:R-:W-:Y:S01]  /*34a0*/  MOV R37, R40 ;  /* 0x0000002800257202 */ /* 0x000fe20000000f00 */
[----:B------:R-:W-:-:S04]  /*34b0*/  IMAD.WIDE.U32 R196, R41, -0x326172a9, RZ ;  /* 0xcd9e8d5729c47825 */ /* 0x000fc800078e00ff */
[----:B------:R-:W-:Y:S01]  /*34c0*/  IMAD.MOV.U32 R40, RZ, RZ, R36 ;  /* 0x000000ffff287224 */ /* 0x000fe200078e0024 */
[----:B------:R-:W-:-:S07]  /*34d0*/  LOP3.LUT R185, R185, R44, R197, 0x96, !PT ;  /* 0x0000002cb9b97212 */ /* 0x000fce00078e96c5 */
.L_x_16543:
[----:B------:R-:W-:Y:S05]  /*34e0*/  BSYNC.RECONVERGENT B0 ;  /* 0x0000000000007941 */ /* 0x000fea0003800200 */
.L_x_16542:
        /* <DEDUP_REMOVED lines=23> */
.L_x_16549:
        /* <DEDUP_REMOVED lines=13> */
.L_x_16551:
[----:B------:R-:W-:Y:S05]  /*3730*/  BSYNC.RECONVERGENT B1 ;  /* 0x0000000000017941 */ /* 0x000fea0003800200 */
.L_x_16550:
        /* <DEDUP_REMOVED lines=23> */
[----:B------:R-:W-:Y:S01]  /*38b0*/  LOP3.LUT R44, R43, R42, R47, 0x96, !PT ;  /* 0x0000002a2b2c7212 */ /* 0x000fe200078e962f */
[----:B------:R-:W-:Y:S02]  /*38c0*/  IMAD.MOV.U32 R38, RZ, RZ, RZ ;  /* 0x000000ffff267224 */ /* 0x000fe400078e00ff */
        /* <DEDUP_REMOVED lines=34> */
[----:B------:R-:W-:-:S07]  /*3af0*/  LOP3.LUT R185, R185, R44, R197, 0x96, !PT ;  /* 0x0000002cb9b97212 */ /* 0x000fce00078e96c5 */
.L_x_16548:
[----:B------:R-:W-:Y:S05]  /*3b00*/  BSYNC.RECONVERGENT B0 ;  /* 0x0000000000007941 */ /* 0x000fea0003800200 */
.L_x_16547:
        /* <DEDUP_REMOVED lines=24> */
.L_x_16554:
        /* <DEDUP_REMOVED lines=15> */
.L_x_16556:
[----:B------:R-:W-:Y:S05]  /*3d80*/  BSYNC.RECONVERGENT B1 ;  /* 0x0000000000017941 */ /* 0x000fea0003800200 */
.L_x_16555:
        /* <DEDUP_REMOVED lines=45> */
[----:B------:R-:W-:Y:S01]  /*4060*/  IMAD.WIDE.U32 R36, R39, -0x326172a9, RZ ;  /* 0xcd9e8d5727247825 */ /* 0x000fe200078e00ff */
[C---:B------:R-:W-:Y:S02]  /*4070*/  IADD3 R39, PT, PT, R160.reuse, 0x5384540f, RZ ;  /* 0x5384540fa0277810 */ /* 0x040fe40007ffe0ff */
        /* <DEDUP_REMOVED lines=13> */
.L_x_16553:
[----:B------:R-:W-:Y:S05]  /*4150*/  BSYNC.RECONVERGENT B0 ;  /* 0x0000000000007941 */ /* 0x000fea0003800200 */
.L_x_16552:
[----:B------:R-:W-:Y:S01]  /*4160*/  I2FP.F32.U32 R36, R37 ;  /* 0x0000002500247245 */ /* 0x000fe20000201000 */
[----:B------:R-:W-:Y:S01]  /*4170*/  IMAD.U32 R67, R171, 0x10000, RZ ;  /* 0x00010000ab437824 */ /* 0x000fe200078e00ff */
[----:B------:R-:W-:-:S03]  /*4180*/  SHF.L.U32 R41, R41, 0x10, RZ ;  /* 0x0000001029297819 */ /* 0x000fc600000006ff */
[----:B------:R-:W-:Y:S02]  /*4190*/  FFMA.FTZ R36, R36, R193, 1.1641532182693481445e-10 ;  /* 0x2f00000024247423 */ /* 0x000fe400000100c1 */
[----:B------:R-:W-:-:S03]  /*41a0*/  FMUL.FTZ R41, R41, R192 ;  /* 0x000000c029297220 */ /* 0x000fc60000410000 */
[----:B------:R-:W-:Y:S01]  /*41b0*/  FSETP.GTU.FTZ.AND P6, PT, R36, R195, PT ;  /* 0x000000c32400720b */ /* 0x000fe20003fdc000 */
[----:B------:R-:W-:-:S05]  /*41c0*/  FMUL.FTZ R41, R41, R194 ;  /* 0x000000c229297220 */ /* 0x000fca0000410000 */
[----:B------:R-:W-:Y:S02]  /*41d0*/  FSEL R36, R41, RZ, !P6 ;  /* 0x000000ff29247208 */ /* 0x000fe40007000000 */
[----:B------:R-:W-:-:S03]  /*41e0*/  PLOP3.LUT P6, PT, P6, PT, PT, 0x8, 0x80 ;  /* 0x000000000080781c */ /* 0x000fc600037ce170 */
[----:B------:R-:W-:Y:S01]  /*41f0*/  FFMA.FTZ R67, R36, R67, R75 ;  /* 0x0000004324437223 */ /* 0x000fe2000001004b */
[----:B------:R-:W-:Y:S09]  /*4200*/  BRA `(.L_x_16557) ;  /* 0x00000030007c7947 */ /* 0x000ff20003800000 */
.L_x_16517:
        /* <DEDUP_REMOVED lines=16> */
.L_x_16560:
        /* <DEDUP_REMOVED lines=13> */
.L_x_16562:
[----:B------:R-:W-:Y:S05]  /*43e0*/  BSYNC.RECONVERGENT B1 ;  /* 0x0000000000017941 */ /* 0x000fea0003800200 */
.L_x_16561:
[----:B------:R-:W-:Y:S01]  /*43f0*/  IMAD.WIDE.U32 R42, R4, -0x326172a9, RZ ;  /* 0xcd9e8d57042a7825 */ /* 0x000fe200078e00ff */
[----:B------:R-:W-:Y:S02]  /*4400*/  LOP3.LUT R46, R179, R41, R161, 0x96, !PT ;  /* 0x00000029b32e7212 */ /* 0x000fe400078e96a1 */
[----:B------:R-:W-:Y:S01]  /*4410*/  IADD3 R41, PT, PT, R160, -0x61c88647, RZ ;  /* 0x9e3779b9a0297810 */ /* 0x000fe20007ffe0ff */
        /* <DEDUP_REMOVED lines=18> */
[----:B------:R-:W-:Y:S01]  /*4540*/  IADD3 R47, PT, PT, R161, -0x126145ec, RZ ;  /* 0xed9eba14a12f7810 */ /* 0x000fe20007ffe0ff */
[C---:B------:R-:W-:Y:S01]  /*4550*/  VIADD R185, R160.reuse, 0x8ff34781 ;  /* 0x8ff34781a0b97836 */ /* 0x040fe20000000000 */
        /* <DEDUP_REMOVED lines=33> */
[----:B------:R-:W-:-:S04]  /*4770*/  LOP3.LUT R185, R185, R42, R197, 0x96, !PT ;  /* 0x0000002ab9b97212 */ /* 0x000fc800078e96c5 */
[----:B------:R-:W-:Y:S02]  /*4780*/  LOP3.LUT R181, R181, R40, R45, 0x96, !PT ;  /* 0x00000028b5b57212 */ /* 0x000fe400078e962d */
[----:B------:R-:W-:Y:S01]  /*4790*/  MOV R40, R44 ;  /* 0x0000002c00287202 */ /* 0x000fe20000000f00 */
[----:B------:R-:W-:-:S07]  /*47a0*/  IMAD.MOV.U32 R44, RZ, RZ, RZ ;  /* 0x000000ffff2c7224 */ /* 0x000fce00078e00ff */
.L_x_16559:
[----:B------:R-:W-:Y:S05]  /*47b0*/  BSYNC.RECONVERGENT B0 ;  /* 0x0000000000007941 */ /* 0x000fea0003800200 */
.L_x_16558:
        /* <DEDUP_REMOVED lines=12> */
[----:B------:R-:W-:-:S04]  /*4880*/  PRMT R36, R36, 0x7632, R36 ;  /* 0x0000763224247816 */ /* 0x000fc80000000024 */
[----:B------:R-:W-:Y:S01]  /*4890*/  FSEL R68, R41, RZ, !P1 ;  /* 0x000000ff29447208 */ /* 0x000fe20004800000 */
[----:B------:R-:W-:Y:S01]  /*48a0*/  IMAD.MOV.U32 R41, RZ, RZ, R196 ;  /* 0x000000ffff297224 */ /* 0x000fe200078e00c4 */
[----:B------:R-:W-:-:S03]  /*48b0*/  PLOP3.LUT P1, PT, P1, PT, PT, 0x8, 0x80 ;  /* 0x000000000080781c */ /* 0x000fc60000f2e170 */
[----:B------:R-:W-:Y:S01]  /*48c0*/  FMUL.FTZ R68, R68, R43 ;  /* 0x0000002b44447220 */ /* 0x000fe20000410000 */
        /* <DEDUP_REMOVED lines=11> */
.L_x_16565:
        /* <DEDUP_REMOVED lines=13> */
.L_x_16567:
[----:B------:R-:W-:Y:S05]  /*4a50*/  BSYNC.RECONVERGENT B1 ;  /* 0x0000000000017941 */ /* 0x000fea0003800200 */
.L_x_16566:
        /* <DEDUP_REMOVED lines=54> */
[----:B------:R-:W-:Y:S01]  /*4dc0*/  IMAD.MOV.U32 R41, RZ, RZ, R40 ;  /* 0x000000ffff297224 */ /* 0x000fe200078e0028 */
[----:B------:R-:W-:-:S03]  /*4dd0*/  LOP3.LUT R185, R185, R46, R197, 0x96, !PT ;  /* 0x0000002eb9b97212 */ /* 0x000fc600078e96c5 */
[----:B------:R-:W-:-:S05]  /*4de0*/  IMAD.WIDE.U32 R42, R42, -0x2daee0ad, RZ ;  /* 0xd2511f532a2a7825 */ /* 0x000fca00078e00ff */
[----:B------:R-:W-:Y:S01]  /*4df0*/  LOP3.LUT R181, R181, R44, R43, 0x96, !PT ;  /* 0x0000002cb5b57212 */ /* 0x000fe200078e962b */
[----:B------:R-:W-:Y:S01]  /*4e00*/  IMAD.MOV.U32 R43, RZ, RZ, RZ ;  /* 0x000000ffff2b7224 */ /* 0x000fe200078e00ff */
[----:B------:R-:W-:-:S07]  /*4e10*/  MOV R40, R42 ;  /* 0x0000002a00287202 */ /* 0x000fce0000000f00 */
.L_x_16564:
[----:B------:R-:W-:Y:S05]  /*4e20*/  BSYNC.RECONVERGENT B0 ;  /* 0x0000000000007941 */ /* 0x000fea0003800200 */
.L_x_16563:
[----:B------:R-:W-:Y:S01]  /*4e30*/  I2FP.F32.U32 R42, R41 ;  /* 0x00000029002a7245 */ /* 0x000fe20000201000 */
[----:B------:R-:W-:Y:S01]  /*4e40*/  IMAD.U32 R41, R36, 0x10000, RZ ;  /* 0x0001000024297824 */ /* 0x000fe200078e00ff */
[----:B------:R-:W-:Y:S01]  /*4e50*/  ISETP.NE.AND P2, PT, R43, 0x1, PT ;  /* 0x000000012b00780c */ /* 0x000fe20003f45270 */
[----:B------:R-:W-:Y:S01]  /*4e60*/  BSSY.RECONVERGENT B0, `(.L_x_16568) ;  /* 0x0000060000007945 */ /* 0x000fe20003800200 */
[----:B------:R-:W-:Y:S01]  /*4e70*/  SHF.L.U32 R36, R178, 0x10, RZ ;  /* 0x00000010b2247819 */ /* 0x000fe200000006ff */
[----:B------:R-:W-:Y:S01]  /*4e80*/  FFMA.FTZ R42, R42, R193, 1.1641532182693481445e-10 ;  /* 0x2f0000002a2a7423 */ /* 0x000fe200000100c1 */
[----:B------:R-:W-:Y:S01]  /*4e90*/  FMUL.FTZ R41, R41, R192 ;  /* 0x000000c029297220 */ /* 0x000fe20000410000 */
[----:B------:R-:W-:-:S03]  /*4ea0*/  LOP3.LUT R188, R188, 0xfffffffd, RZ, 0xc0, !PT ;  /* 0xfffffffdbcbc7812 */ /* 0x000fc600078ec0ff */
[----:B------:R-:W-:Y:S01]  /*4eb0*/  FMUL.FTZ R41, R41, R194 ;  /* 0x000000c229297220 */ /* 0x000fe20000410000 */
[----:B------:R-:W-:Y:S01]  /*4ec0*/  FSETP.GTU.FTZ.AND P1, PT, R42, R195, PT ;  /* 0x000000c32a00720b */ /* 0x000fe20003f3c000 */
[----:B------:R-:W-:-:S03]  /*4ed0*/  IMAD.MOV.U32 R42, RZ, RZ, 0x2 ;  /* 0x00000002ff2a7424 */ /* 0x000fc600078e00ff */
        /* <DEDUP_REMOVED lines=14> */
.L_x_16570:
        /* <DEDUP_REMOVED lines=13> */
.L_x_16572:
[----:B------:R-:W-:Y:S05]  /*5090*/  BSYNC.RECONVERGENT B1 ;  /* 0x0000000000017941 */ /* 0x000fea0003800200 */
.L_x_16571:
        /* <DEDUP_REMOVED lines=56> */
[----:B------:R-:W-:-:S03]  /*5420*/  IMAD.WIDE.U32 R42, R42, -0x2daee0ad, RZ ;  /* 0xd2511f532a2a7825 */ /* 0x000fc600078e00ff */
[----:B------:R-:W-:Y:S01]  /*5430*/  MOV R40, R42 ;  /* 0x0000002a00287202 */ /* 0x000fe20000000f00 */
[----:B------:R-:W-:Y:S01]  /*5440*/  IMAD.MOV.U32 R42, RZ, RZ, RZ ;  /* 0x000000ffff2a7224 */ /* 0x000fe200078e00ff */
[----:B------:R-:W-:-:S07]  /*5450*/  LOP3.LUT R181, R181, R44, R43, 0x96, !PT ;  /* 0x0000002cb5b57212 */ /* 0x000fce00078e962b */
.L_x_16569:
[----:B------:R-:W-:Y:S05]  /*5460*/  BSYNC.RECONVERGENT B0 ;  /* 0x0000000000007941 */ /* 0x000fea0003800200 */
.L_x_16568:
[----:B------:R-:W-:Y:S01]  /*5470*/  I2FP.F32.U32 R36, R36 ;  /* 0x0000002400247245 */ /* 0x000fe20000201000 */
[----:B------:R-:W-:Y:S01]  /*5480*/  IMAD.U32 R41, R37, 0x10000, RZ ;  /* 0x0001000025297824 */ /* 0x000fe200078e00ff */
[----:B------:R-:W-:Y:S01]  /*5490*/  ISETP.NE.AND P2, PT, R42, 0x1, PT ;  /* 0x000000012a00780c */ /* 0x000fe20003f45270 */
[----:B------:R-:W-:Y:S01]  /*54a0*/  BSSY.RECONVERGENT B0, `(.L_x_16573) ;  /* 0x000005f000007945 */ /* 0x000fe20003800200 */
[----:B------:R-:W-:Y:S01]  /*54b0*/  SHF.L.U32 R43, R97, 0x10, RZ ;  /* 0x00000010612b7819 */ /* 0x000fe200000006ff */
[----:B------:R-:W-:Y:S01]  /*54c0*/  FFMA.FTZ R36, R36, R193, 1.1641532182693481445e-10 ;  /* 0x2f00000024247423 */ /* 0x000fe200000100c1 */
[----:B------:R-:W-:-:S04]  /*54d0*/  FMUL.FTZ R41, R41, R192 ;  /* 0x000000c029297220 */ /* 0x000fc80000410000 */
[----:B------:R-:W-:Y:S01]  /*54e0*/  FMUL.FTZ R41, R41, R194 ;  /* 0x000000c229297220 */ /* 0x000fe20000410000 */
[----:B------:R-:W-:-:S04]  /*54f0*/  FSETP.GTU.FTZ.AND P1, PT, R36, R195, PT ;  /* 0x000000c32400720b */ /* 0x000fc80003f3c000 */
[----:B------:R-:W-:Y:S02]  /*5500*/  FSEL R70, R41, RZ, !P1 ;  /* 0x000000ff29467208 */ /* 0x000fe40004800000 */
[----:B------:R-:W-:Y:S01]  /*5510*/  PRMT R41, R37, 0x7632, R41 ;  /* 0x0000763225297816 */ /* 0x000fe20000000029 */
[----:B------:R-:W-:Y:S01]  /*5520*/  IMAD.MOV.U32 R37, RZ, RZ, R196 ;  /* 0x000000ffff257224 */ /* 0x000fe200078e00c4 */
[----:B------:R-:W-:Y:S01]  /*5530*/  PLOP3.LUT P1, PT, P1, PT, PT, 0x8, 0x80 ;  /* 0x000000000080781c */ /* 0x000fe20000f2e170 */
[----:B------:R-:W-:Y:S01]  /*5540*/  FMUL.FTZ R70, R70, R43 ;  /* 0x0000002b46467220 */ /* 0x000fe20000410000 */
[----:B------:R-:W-:Y:S01]  /*5550*/  IMAD.MOV.U32 R43, RZ, RZ, 0x2 ;  /* 0x00000002ff2b7424 */ /* 0x000fe200078e00ff */
        /* <DEDUP_REMOVED lines=9> */
.L_x_16575:
        /* <DEDUP_REMOVED lines=13> */
.L_x_16577:
[----:B------:R-:W-:Y:S05]  /*56c0*/  BSYNC.RECONVERGENT B1 ;  /* 0x0000000000017941 */ /* 0x000fea0003800200 */
.L_x_16576:
        /* <DEDUP_REMOVED lines=60> */
.L_x_16574:
[----:B------:R-:W-:Y:S05]  /*5a90*/  BSYNC.RECONVERGENT B0 ;  /* 0x0000000000007941 */ /* 0x000fea0003800200 */
.L_x_16573:
        /* <DEDUP_REMOVED lines=23> */
.L_x_16580:
        /* <DEDUP_REMOVED lines=13> */
.L_x_16582:
[----:B------:R-:W-:Y:S05]  /*5ce0*/  BSYNC.RECONVERGENT B1 ;  /* 0x0000000000017941 */ /* 0x000fea0003800200 */
.L_x_16581:
        /* <DEDUP_REMOVED lines=60> */
.L_x_16579:
[----:B------:R-:W-:Y:S05]  /*60b0*/  BSYNC.RECONVERGENT B0 ;  /* 0x0000000000007941 */ /* 0x000fea0003800200 */
.L_x_16578:
        /* <DEDUP_REMOVED lines=24> */
.L_x_16585:
        /* <DEDUP_REMOVED lines=13> */
.L_x_16587:
[----:B------:R-:W-:Y:S05]  /*6310*/  BSYNC.RECONVERGENT B1 ;  /* 0x0000000000017941 */ /* 0x000fea0003800200 */
.L_x_16586:
        /* <DEDUP_REMOVED lines=35> */
[----:B------:R-:W-:Y:S02]  /*6550*/  LOP3.LUT R46, R45, R44, R43, 0x96, !PT ;  /* 0x0000002c2d2e7212 */ /* 0x000fe400078e962b */
[----:B------:R-:W-:Y:S01]  /*6560*/  IADD3 R43, PT, PT, R161, 0x1fd5c5a3, RZ ;  /* 0x1fd5c5a3a12b7810 */ /* 0x000fe20007ffe0ff */
[----:B------:R-:W-:Y:S01]  /*6570*/  IMAD.WIDE.U32 R44, R41, -0x2daee0ad, RZ ;  /* 0xd2511f53292c7825 */ /* 0x000fe200078e00ff */
[----:B------:R-:W-:-:S03]  /*6580*/  IADD3 R41, PT, PT, R161, 0x646e171e, RZ ;  /* 0x646e171ea1297810 */ /* 0x000fc60007ffe0ff */
[----:B------:R-:W-:Y:S01]  /*6590*/  IMAD.WIDE.U32 R46, R46, -0x326172a9, RZ ;  /* 0xcd9e8d572e2e7825 */ /* 0x000fe200078e00ff */
[----:B------:R-:W-:-:S04]  /*65a0*/  LOP3.LUT R41, R41, R42, R45, 0x96, !PT ;  /* 0x0000002a29297212 */ /* 0x000fc800078e962d */
        /* <DEDUP_REMOVED lines=12> */
[----:B------:R-:W-:-:S03]  /*6670*/  LOP3.LUT R41, R41, R48, R43, 0x96, !PT ;  /* 0x0000003029297212 */ /* 0x000fc600078e962b */
[----:B------:R-:W-:Y:S01]  /*6680*/  IMAD.MOV.U32 R43, RZ, RZ, RZ ;  /* 0x000000ffff2b7224 */ /* 0x000fe200078e00ff */
[----:B------:R-:W-:Y:S01]  /*6690*/  LOP3.LUT R181, R181, R42, R37, 0x96, !PT ;  /* 0x0000002ab5b57212 */ /* 0x000fe200078e9625 */
[----:B------:R-:W-:-:S04]  /*66a0*/  IMAD.WIDE.U32 R196, R41, -0x326172a9, RZ ;  /* 0xcd9e8d5729c47825 */ /* 0x000fc800078e00ff */
[----:B------:R-:W-:Y:S01]  /*66b0*/  IMAD.MOV.U32 R37, RZ, RZ, R40 ;  /* 0x000000ffff257224 */ /* 0x000fe200078e0028 */
[----:B------:R-:W-:Y:S02]  /*66c0*/  LOP3.LUT R185, R185, R44, R197, 0x96, !PT ;  /* 0x0000002cb9b97212 */ /* 0x000fe400078e96c5 */
[----:B------:R-:W-:-:S07]  /*66d0*/  MOV R40, R36 ;  /* 0x0000002400287202 */ /* 0x000fce0000000f00 */
.L_x_16584:
[----:B------:R-:W-:Y:S05]  /*66e0*/  BSYNC.RECONVERGENT B0 ;  /* 0x0000000000007941 */ /* 0x000fea0003800200 */
.L_x_16583:
        /* <DEDUP_REMOVED lines=23> */
.L_x_16590:
        /* <DEDUP_REMOVED lines=13> */
.L_x_16592:
[----:B------:R-:W-:Y:S05]  /*6930*/  BSYNC.RECONVERGENT B1 ;  /* 0x0000000000017941 */ /* 0x000fea0003800200 */
.L_x_16591:
        /* <DEDUP_REMOVED lines=57> */
[----:B------:R-:W-:Y:S01]  /*6cd0*/  IMAD.MOV.U32 R44, RZ, RZ, RZ ;  /* 0x000000ffff2c7224 */ /* 0x000fe200078e00ff */
[----:B------:R-:W-:Y:S02]  /*6ce0*/  LOP3.LUT R181, R181, R42, R37, 0x96, !PT ;  /* 0x0000002ab5b57212 */ /* 0x000fe400078e9625 */
[----:B------:R-:W-:-:S07]  /*6cf0*/  MOV R40, R36 ;  /* 0x0000002400287202 */ /* 0x000fce0000000f00 */
.L_x_16589:
[----:B------:R-:W-:Y:S05]  /*6d00*/  BSYNC.RECONVERGENT B0 ;  /* 0x0000000000007941 */ /* 0x000fea0003800200 */
.L_x_16588:
        /* <DEDUP_REMOVED lines=24> */
.L_x_16595:
        /* <DEDUP_REMOVED lines=15> */
.L_x_16597:
[----:B------:R-:W-:Y:S05]  /*6f80*/  BSYNC.RECONVERGENT B1 ;  /* 0x0000000000017941 */ /* 0x000fea0003800200 */
.L_x_16596:
        /* <DEDUP_REMOVED lines=58> */
[----:B------:R-:W-:Y:S02]  /*7330*/  LOP3.LUT R185, R185, R42, R197, 0x96, !PT ;  /* 0x0000002ab9b97212 */ /* 0x000fe400078e96c5 */
[----:B------:R-:W-:-:S07]  /*7340*/  MOV R40, R36 ;  /* 0x0000002400287202 */ /* 0x000fce0000000f00 */
.L_x_16594:
[----:B------:R-:W-:Y:S05]  /*7350*/  BSYNC.RECONVERGENT B0 ;  /* 0x0000000000007941 */ /* 0x000fea0003800200 */
.L_x_16593:
        /* <DEDUP_REMOVED lines=10> */
.L_x_16557:
[----:B------:R-:W0:Y:S01]  /*7400*/  LDC.64 R172, c[0x0][0x3a8] ;  /* 0x0000ea00ffac7b82 */ /* 0x000e220000000a00 */
[----:B------:R-:W-:Y:S01]  /*7410*/  SEL R42, RZ, 0x10000, !P5 ;  /* 0x00010000ff2a7807 */ /* 0x000fe20006800000 */
[----:B------:R-:W-:Y:S01]  /*7420*/  VIADD R197, R189, 0x20 ;  /* 0x00000020bdc57836 */ /* 0x000fe20000000000 */
[----:B------:R-:W-:Y:S02]  /*7430*/  LOP3.LUT P5, RZ, R188, 0x2, RZ, 0xc0, !PT ;  /* 0x00000002bcff7812 */ /* 0x000fe400078ac0ff */
[----:B------:R-:W-:Y:S02]  /*7440*/  SEL R44, RZ, 0x1000000, !P6 ;  /* 0x01000000ff2c7807 */ /* 0x000fe40007000000 */
[----:B------:R-:W-:Y:S01]  /*7450*/  SEL R43, RZ, 0x100, !P4 ;  /* 0x00000100ff2b7807 */ /* 0x000fe20006000000 */
[----:B------:R-:W1:Y:S01]  /*7460*/  @P0 LDC.64 R36, c[0x0][0x3a0] ;  /* 0x0000e800ff240b82 */ /* 0x000e620000000a00 */
[----:B------:R-:W-:Y:S02]  /*7470*/  SEL R41, RZ, 0x1000000, !P2 ;  /* 0x01000000ff297807 */ /* 0x000fe40005000000 */
[----:B------:R-:W-:-:S02]  /*7480*/  SEL R39, RZ, 0x10000, !P1 ;  /* 0x00010000ff277807 */ /* 0x000fc40004800000 */
[----:B------:R-:W-:Y:S02]  /*7490*/  SEL R38, RZ, 0x100, !P5 ;  /* 0x00000100ff267807 */ /* 0x000fe40006800000 */
[----:B------:R-:W-:Y:S01]  /*74a0*/  LOP3.LUT P6, RZ, R188, 0x4, RZ, 0xc0, !PT ;  /* 0x00000004bcff7812 */ /* 0x000fe200078cc0ff */
[----:B------:R-:W2:Y:S01]  /*74b0*/  LDC.64 R174, c[0x0][0x3b0] ;  /* 0x0000ec00ffae7b82 */ /* 0x000ea20000000a00 */
[----:B------:R-:W-:Y:S02]  /*74c0*/  LOP3.LUT R43, R43, R44, R42, 0xfe, !PT ;  /* 0x0000002c2b2b7212 */ /* 0x000fe400078efe2a */
[----:B------:R-:W-:Y:S02]  /*74d0*/  LOP3.LUT R38, R38, R41, R39, 0xfe, !PT ;  /* 0x0000002926267212 */ /* 0x000fe400078efe27 */
[----:B------:R-:W-:Y:S02]  /*74e0*/  SEL R42, RZ, 0x1, !P3 ;  /* 0x00000001ff2a7807 */ /* 0x000fe40005800000 */
[----:B------:R-:W-:Y:S01]  /*74f0*/  SEL R39, RZ, 0x1, !P6 ;  /* 0x00000001ff277807 */ /* 0x000fe20007000000 */
[----:B0-----:R-:W-:Y:S01]  /*7500*/  IMAD.WIDE.U32 R44, R189, 0x20, R172 ;  /* 0x00000020bd2c7825 */ /* 0x001fe200078e00ac */
[----:B------:R-:W-:-:S02]  /*7510*/  LOP3.LUT R43, R43, R42, RZ, 0xfc, !PT ;  /* 0x0000002a2b2b7212 */ /* 0x000fc400078efcff */
[----:B------:R-:W-:Y:S02]  /*7520*/  LOP3.LUT R42, R38, R39, RZ, 0xfc, !PT ;  /* 0x00000027262a7212 */ /* 0x000fe400078efcff */
[----:B------:R0:W-:Y:S01]  /*7530*/  STG.E.128 desc[UR6][R44.64], R68 ;  /* 0x000000442c007986 */ /* 0x0001e2000c101d06 */
[----:B-1----:R-:W-:-:S03]  /*7540*/  @P0 IMAD.WIDE.U32 R48, R197, 0x20, R36 ;  /* 0x00000020c5300825 */ /* 0x002fc600078e0024 */
[----:B------:R0:W-:Y:S01]  /*7550*/  STG.E.128 desc[UR6][R44.64+0x10], R64 ;  /* 0x000010402c007986 */ /* 0x0001e2000c101d06 */
[----:B------:R-:W-:-:S04]  /*7560*/  IMAD.WIDE.U32 R36, R197, 0x10, R140 ;  /* 0x00000010c5247825 */ /* 0x000fc800078e008c */
[----:B--2---:R-:W-:-:S05]  /*7570*/  IMAD.WIDE.U32 R46, R189, 0x8, R174 ;  /* 0x00000008bd2e7825 */ /* 0x004fca00078e00ae */
[----:B------:R0:W-:Y:S04]  /*7580*/  STG.E.64 desc[UR6][R46.64], R42 ;  /* 0x0000002a2e007986 */ /* 0x0001e8000c101b06 */
[----:B------:R0:W5:Y:S04]  /*7590*/  @P0 LDG.E.128 R76, desc[UR6][R48.64] ;  /* 0x00000006304c0981 */ /* 0x000168000c1e1d00 */
        /* <DEDUP_REMOVED lines=19> */
.L_x_16601:
        /* <DEDUP_REMOVED lines=13> */
.L_x_16603:
[----:B------:R-:W-:Y:S05]  /*77a0*/  BSYNC.RECONVERGENT B1 ;  /* 0x0000000000017941 */ /* 0x000fea0003800200 */
.L_x_16602:
        /* <DEDUP_REMOVED lines=60> */
.L_x_16600:
[----:B------:R-:W-:Y:S05]  /*7b70*/  BSYNC.RECONVERGENT B0 ;  /* 0x0000000000007941 */ /* 0x000fea0003800200 */
.L_x_16599:
[----:B------:R-:W-:Y:S01]  /*7b80*/  I2FP.F32.U32 R40, R41 ;  /* 0x0000002900287245 */ /* 0x000fe20000201000 */
[----:B------:R-:W-:Y:S01]  /*7b90*/  IMAD.U32 R60, R92, 0x10000, RZ ;  /* 0x000100005c3c7824 */ /* 0x000fe200078e00ff */
[----:B-----5:R-:W-:Y:S01]  /*7ba0*/  SHF.L.U32 R41, R36, 0x10, RZ ;  /* 0x0000001024297819 */ /* 0x020fe200000006ff */
[----:B------:R-:W-:Y:S01]  /*7bb0*/  BSSY.RECONVERGENT B0, `(.L_x_16604) ;  /* 0x0000062000007945 */ /* 0x000fe20003800200 */
[----:B------:R-:W-:Y:S01]  /*7bc0*/  ISETP.NE.AND P2, PT, R42, 0x1, PT ;  /* 0x000000012a00780c */ /* 0x000fe20003f45270 */
[----:B------:R-:W-:Y:S01]  /*7bd0*/  FFMA.FTZ R40, R40, R193, 1.1641532182693481445e-10 ;  /* 0x2f00000028287423 */ /* 0x000fe200000100c1 */
[----:B------:R-:W-:Y:S01]  /*7be0*/  LOP3.LUT R188, R188, 0xfffffffb, RZ, 0xc0, !PT ;  /* 0xfffffffbbcbc7812 */ /* 0x000fe200078ec0ff */
        /* <DEDUP_REMOVED lines=19> */
.L_x_16606:
        /* <DEDUP_REMOVED lines=13> */
.L_x_16608:
[----:B------:R-:W-:Y:S05]  /*7df0*/  BSYNC.RECONVERGENT B1 ;  /* 0x0000000000017941 */ /* 0x000fea0003800200 */
.L_x_16607:
        /* <DEDUP_REMOVED lines=44> */
[----:B------:R-:W-:Y:S02]  /*80c0*/  VIADD R41, R161, 0x1fd5c5a3 ;  /* 0x1fd5c5a3a1297836 */ /* 0x000fe40000000000 */
[----:B------:R-:W-:-:S03]  /*80d0*/  IMAD.WIDE.U32 R42, R43, -0x326172a9, RZ ;  /* 0xcd9e8d572b2a7825 */ /* 0x000fc600078e00ff */
        /* <DEDUP_REMOVED lines=15> */
.L_x_16605:
[----:B------:R-:W-:Y:S05]  /*81d0*/  BSYNC.RECONVERGENT B0 ;  /* 0x0000000000007941 */ /* 0x000fea0003800200 */
.L_x_16604:
[----:B------:R-:W-:Y:S01]  /*81e0*/  I2FP.F32.U32 R40, R40 ;  /* 0x0000002800287245 */ /* 0x000fe20000201000 */
[----:B------:R-:W-:Y:S01]  /*81f0*/  IMAD.U32 R41, R36, 0x10000, RZ ;  /* 0x0001000024297824 */ /* 0x000fe200078e00ff */
[----:B------:R-:W-:Y:S01]  /*8200*/  ISETP.NE.AND P2, PT, R43, 0x1, PT ;  /* 0x000000012b00780c */ /* 0x000fe20003f45270 */
[----:B------:R-:W-:Y:S01]  /*8210*/  IMAD.U32 R61, R170, 0x10000, RZ ;  /* 0x00010000aa3d7824 */ /* 0x000fe200078e00ff */
[----:B------:R-:W-:Y:S01]  /*8220*/  LOP3.LUT R188, R188, 0xfffffffd, RZ, 0xc0, !PT ;  /* 0xfffffffdbcbc7812 */ /* 0x000fe200078ec0ff */
[----:B------:R-:W-:Y:S01]  /*8230*/  FFMA.FTZ R40, R40, R193, 1.1641532182693481445e-10 ;  /* 0x2f00000028287423 */ /* 0x000fe200000100c1 */
[----:B------:R-:W-:Y:S01]  /*8240*/  FMUL.FTZ R41, R41, R192 ;  /* 0x000000c029297220 */ /* 0x000fe20000410000 */
[----:B------:R-:W-:Y:S03]  /*8250*/  BSSY.RECONVERGENT B0, `(.L_x_16609) ;  /* 0x000005d000007945 */ /* 0x000fe60003800200 */
[----:B------:R-:W-:Y:S01]  /*8260*/  FMUL.FTZ R41, R41, R194 ;  /* 0x000000c229297220 */ /* 0x000fe20000410000 */
[----:B------:R-:W-:Y:S01]  /*8270*/  FSETP.GTU.FTZ.AND P1, PT, R40, R195, PT ;  /* 0x000000c32800720b */ /* 0x000fe20003f3c000 */
[----:B------:R-:W-:-:S03]  /*8280*/  HFMA2 R40, -RZ, RZ, 0, 1.1920928955078125e-07 ;  /* 0x00000002ff287431 */ /* 0x000fc600000001ff */
        /* <DEDUP_REMOVED lines=14> */
.L_x_16611:
        /* <DEDUP_REMOVED lines=13> */
.L_x_16613:
[----:B------:R-:W-:Y:S05]  /*8440*/  BSYNC.RECONVERGENT B1 ;  /* 0x0000000000017941 */ /* 0x000fea0003800200 */
.L_x_16612:
        /* <DEDUP_REMOVED lines=61> */
.L_x_16610:
[----:B------:R-:W-:Y:S05]  /*8820*/  BSYNC.RECONVERGENT B0 ;  /* 0x0000000000007941 */ /* 0x000fea0003800200 */
.L_x_16609:
        /* <DEDUP_REMOVED lines=24> */
.L_x_16616:
        /* <DEDUP_REMOVED lines=13> */
.L_x_16618:
[----:B------:R-:W-:Y:S05]  /*8a80*/  BSYNC.RECONVERGENT B1 ;  /* 0x0000000000017941 */ /* 0x000fea0003800200 */
.L_x_16617:
        /* <DEDUP_REMOVED lines=61> */
.L_x_16615:
[----:B------:R-:W-:Y:S05]  /*8e60*/  BSYNC.RECONVERGENT B0 ;  /* 0x0000000000007941 */ /* 0x000fea0003800200 */
.L_x_16614:
        /* <DEDUP_REMOVED lines=23> */
.L_x_16621:
        /* <DEDUP_REMOVED lines=13> */
.L_x_16623:
[----:B------:R-:W-:Y:S05]  /*90b0*/  BSYNC.RECONVERGENT B1 ;  /* 0x0000000000017941 */ /* 0x000fea0003800200 */
.L_x_16622:
        /* <DEDUP_REMOVED lines=56> */
[----:B------:R-:W-:Y:S02]  /*9440*/  MOV R196, R44 ;  /* 0x0000002c00c47202 */ /* 0x000fe40000000f00 */
[----:B------:R-:W-:Y:S01]  /*9450*/  LOP3.LUT R181, R181, R36, R41, 0x96, !PT ;  /* 0x00000024b5b57212 */ /* 0x000fe200078e9629 */
[----:B------:R-:W-:Y:S02]  /*9460*/  IMAD.MOV.U32 R36, RZ, RZ, R48 ;  /* 0x000000ffff247224 */ /* 0x000fe400078e0030 */
[----:B------:R-:W-:Y:S02]  /*9470*/  IMAD.MOV.U32 R48, RZ, RZ, R40 ;  /* 0x000000ffff307224 */ /* 0x000fe400078e0028 */
[----:B------:R-:W-:-:S07]  /*9480*/  HFMA2 R40, -RZ, RZ, 0, 0 ;  /* 0x00000000ff287431 */ /* 0x000fce00000001ff */
.L_x_16620:
[----:B------:R-:W-:Y:S05]  /*9490*/  BSYNC.RECONVERGENT B0 ;  /* 0x0000000000007941 */ /* 0x000fea0003800200 */
.L_x_16619:
        /* <DEDUP_REMOVED lines=24> */
.L_x_16626:
        /* <DEDUP_REMOVED lines=13> */
.L_x_16628:
[----:B------:R-:W-:Y:S05]  /*96f0*/  BSYNC.RECONVERGENT B1 ;  /* 0x0000000000017941 */ /* 0x000fea0003800200 */
.L_x_16627:
        /* <DEDUP_REMOVED lines=58> */
[----:B------:R-:W-:Y:S01]  /*9aa0*/  IMAD.MOV.U32 R196, RZ, RZ, R44 ;  /* 0x000000ffffc47224 */ /* 0x000fe200078e002c */
[----:B------:R-:W-:Y:S01]  /*9ab0*/  MOV R48, R40 ;  /* 0x0000002800307202 */ /* 0x000fe20000000f00 */
[----:B------:R-:W-:-:S07]  /*9ac0*/  IMAD.MOV.U32 R41, RZ, RZ, RZ ;  /* 0x000000ffff297224 */ /* 0x000fce00078e00ff */
.L_x_16625:
[----:B------:R-:W-:Y:S05]  /*9ad0*/  BSYNC.RECONVERGENT B0 ;  /* 0x0000000000007941 */ /* 0x000fea0003800200 */
.L_x_16624:
        /* <DEDUP_REMOVED lines=23> */
.L_x_16631:
        /* <DEDUP_REMOVED lines=13> */
.L_x_16633:
[----:B------:R-:W-:Y:S05]  /*9d20*/  BSYNC.RECONVERGENT B1 ;  /* 0x0000000000017941 */ /* 0x000fea0003800200 */
.L_x_16632:
        /* <DEDUP_REMOVED lines=53> */
[----:B------:R-:W-:-:S05]  /*a080*/  VIADD R41, R160, 0xf1bbcdc8 ;  /* 0xf1bbcdc8a0297836 */ /* 0x000fca0000000000 */
[----:B------:R-:W-:Y:S01]  /*a090*/  LOP3.LUT R41, R41, R42, R47, 0x96, !PT ;  /* 0x0000002a29297212 */ /* 0x000fe200078e962f */
[----:B------:R-:W-:-:S04]  /*a0a0*/  IMAD.WIDE.U32 R42, R43, -0x326172a9, RZ ;  /* 0xcd9e8d572b2a7825 */ /* 0x000fc800078e00ff */
[----:B------:R-:W-:Y:S01]  /*a0b0*/  IMAD.WIDE.U32 R40, R41, -0x2daee0ad, RZ ;  /* 0xd2511f5329287825 */ /* 0x000fe200078e00ff */
[----:B------:R-:W-:-:S03]  /*a0c0*/  LOP3.LUT R185, R185, R46, R43, 0x96, !PT ;  /* 0x0000002eb9b97212 */ /* 0x000fc600078e962b */
[----:B------:R-:W-:Y:S01]  /*a0d0*/  IMAD.MOV.U32 R196, RZ, RZ, R42 ;  /* 0x000000ffffc47224 */ /* 0x000fe200078e002a */
[----:B------:R-:W-:Y:S01]  /*a0e0*/  LOP3.LUT R181, R181, R36, R41, 0x96, !PT ;  /* 0x00000024b5b57212 */ /* 0x000fe200078e9629 */
[----:B------:R-:W-:-:S07]  /*a0f0*/  IMAD.MOV.U32 R48, RZ, RZ, R40 ;  /* 0x000000ffff307224 */ /* 0x000fce00078e0028 */
.L_x_16630:
[----:B------:R-:W-:Y:S05]  /*a100*/  BSYNC.RECONVERGENT B0 ;  /* 0x0000000000007941 */ /* 0x000fea0003800200 */
.L_x_16629:
        /* <DEDUP_REMOVED lines=24> */
.L_x_16636:
        /* <DEDUP_REMOVED lines=15> */
.L_x_16638:
[----:B------:R-:W-:Y:S05]  /*a380*/  BSYNC.RECONVERGENT B1 ;  /* 0x0000000000017941 */ /* 0x000fea0003800200 */
.L_x_16637:
        /* <DEDUP_REMOVED lines=61> */
.L_x_16635:
[----:B------:R-:W-:Y:S05]  /*a760*/  BSYNC.RECONVERGENT B0 ;  /* 0x0000000000007941 */ /* 0x000fea0003800200 */
.L_x_16634:
[----:B------:R-:W-:Y:S01]  /*a770*/  I2FP.F32.U32 R36, R36 ;  /* 0x0000002400247245 */ /* 0x000fe20000201000 */
[----:B------:R-:W-:Y:S02]  /*a780*/  IMAD.U32 R37, R46, 0x10000, RZ ;  /* 0x000100002e257824 */ /* 0x000fe400078e00ff */
[----:B------:R-:W-:Y:S02]  /*a790*/  IMAD.U32 R59, R167, 0x10000, RZ ;  /* 0x00010000a73b7824 */ /* 0x000fe400078e00ff */
[----:B------:R-:W-:Y:S01]  /*a7a0*/  FFMA.FTZ R36, R36, R193, 1.1641532182693481445e-10 ;  /* 0x2f00000024247423 */ /* 0x000fe200000100c1 */
[----:B------:R-:W-:-:S04]  /*a7b0*/  FMUL.FTZ R37, R37, R192 ;  /* 0x000000c025257220 */ /* 0x000fc80000410000 */
[----:B------:R-:W-:Y:S01]  /*a7c0*/  FMUL.FTZ R37, R37, R194 ;  /* 0x000000c225257220 */ /* 0x000fe20000410000 */
[----:B------:R-:W-:-:S04]  /*a7d0*/  FSETP.GTU.FTZ.AND P6, PT, R36, R195, PT ;  /* 0x000000c32400720b */ /* 0x000fc80003fdc000 */
[----:B------:R-:W-:Y:S02]  /*a7e0*/  FSEL R36, R37, RZ, !P6 ;  /* 0x000000ff25247208 */ /* 0x000fe40007000000 */
[----:B------:R-:W-:-:S03]  /*a7f0*/  PLOP3.LUT P6, PT, P6, PT, PT, 0x8, 0x80 ;  /* 0x000000000080781c */ /* 0x000fc600037ce170 */
[----:B------:R-:W-:Y:S01]  /*a800*/  FFMA.FTZ R59, R36, R59, R75 ;  /* 0x0000003b243b7223 */ /* 0x000fe2000001004b */
[----:B------:R-:W-:Y:S09]  /*a810*/  BRA `(.L_x_16639) ;  /* 0x0000003000907947 */ /* 0x000ff20003800000 */
.L_x_16598:
        /* <DEDUP_REMOVED lines=16> */
.L_x_16642:
        /* <DEDUP_REMOVED lines=13> */
.L_x_16644:
[----:B------:R-:W-:Y:S05]  /*a9f0*/  BSYNC.RECONVERGENT B1 ;  /* 0x0000000000017941 */ /* 0x000fea0003800200 */
.L_x_16643:
        /* <DEDUP_REMOVED lines=51> */
[----:B------:R-:W-:-:S05]  /*ad30*/  IMAD.WIDE.U32 R46, R46, -0x326172a9, RZ ;  /* 0xcd9e8d572e2e7825 */ /* 0x000fca00078e00ff */
        /* <DEDUP_REMOVED lines=8> */
.L_x_16641:
[----:B------:R-:W-:Y:S05]  /*adc0*/  BSYNC.RECONVERGENT B0 ;  /* 0x0000000000007941 */ /* 0x000fea0003800200 */
.L_x_16640:
        /* <DEDUP_REMOVED lines=10> */
[----:B------:R-:W-:Y:S01]  /*ae70*/  FSETP.GTU.FTZ.AND P1, PT, R40, R195, PT ;  /* 0x000000c32800720b */ /* 0x000fe20003f3c000 */
[----:B------:R-:W-:-:S03]  /*ae80*/  IMAD.MOV.U32 R40, RZ, RZ, R196 ;  /* 0x000000ffff287224 */ /* 0x000fc600078e00c4 */
[----:B------:R-:W-:Y:S02]  /*ae90*/  FSEL R60, R41, RZ, !P1 ;  /* 0x000000ff293c7208 */ /* 0x000fe40004800000 */
[----:B------:R-:W-:-:S03]  /*aea0*/  PLOP3.LUT P1, PT, P1, PT, PT, 0x8, 0x80 ;  /* 0x000000000080781c */ /* 0x000fc60000f2e170 */
[----:B------:R-:W-:Y:S01]  /*aeb0*/  FMUL.FTZ R60, R43, R60 ;  /* 0x0000003c2b3c7220 */ /* 0x000fe20000410000 */
        /* <DEDUP_REMOVED lines=11> */
.L_x_16647:
        /* <DEDUP_REMOVED lines=13> */
.L_x_16649:
[----:B------:R-:W-:Y:S05]  /*b040*/  BSYNC.RECONVERGENT B1 ;  /* 0x0000000000017941 */ /* 0x000fea0003800200 */
.L_x_16648:
        /* <DEDUP_REMOVED lines=61> */
.L_x_16646:
[----:B------:R-:W-:Y:S05]  /*b420*/  BSYNC.RECONVERGENT B0 ;  /* 0x0000000000007941 */ /* 0x000fea0003800200 */
.L_x_16645:
        /* <DEDUP_REMOVED lines=25> */
.L_x_16652:
        /* <DEDUP_REMOVED lines=13> */
.L_x_16654:
[----:B------:R-:W-:Y:S05]  /*b690*/  BSYNC.RECONVERGENT B1 ;  /* 0x0000000000017941 */ /* 0x000fea0003800200 */
.L_x_16653:
[----:B------:R-:W-:Y:S01]  /*b6a0*/  IMAD.WIDE.U32 R44, R4, -0x326172a9, RZ ;  /* 0xcd9e8d57042c7825 */ /* 0x000fe200078e00ff */
[----:B------:R-:W-:Y:S02]  /*b6b0*/  LOP3.LUT R40, R179, R43, R161, 0x96, !PT ;  /* 0x0000002bb3287212 */ /* 0x000fe400078e96a1 */
[C---:B------:R-:W-:Y:S01]  /*b6c0*/  IADD3 R185, PT, PT, R160.reuse, -0x700cb87f, RZ ;  /* 0x8ff34781a0b97810 */ /* 0x040fe20007ffe0ff */
        /* <DEDUP_REMOVED lines=56> */
[----:B------:R-:W-:Y:S02]  /*ba50*/  IMAD.MOV.U32 R48, RZ, RZ, R42 ;  /* 0x000000ffff307224 */ /* 0x000fe400078e002a */
[----:B------:R-:W-:-:S07]  /*ba60*/  IMAD.MOV.U32 R40, RZ, RZ, RZ ;  /* 0x000000ffff287224 */ /* 0x000fce00078e00ff */
.L_x_16651:
[----:B------:R-:W-:Y:S05]  /*ba70*/  BSYNC.RECONVERGENT B0 ;  /* 0x0000000000007941 */ /* 0x000fea0003800200 */
.L_x_16650:
        /* <DEDUP_REMOVED lines=24> */
.L_x_16657:
        /* <DEDUP_REMOVED lines=13> */
.L_x_16659:
[----:B------:R-:W-:Y:S05]  /*bcd0*/  BSYNC.RECONVERGENT B1 ;  /* 0x0000000000017941 */ /* 0x000fea0003800200 */
.L_x_16658:
        /* <DEDUP_REMOVED lines=55> */
[----:B------:R-:W-:Y:S01]  /*c050*/  IMAD.WIDE.U32 R44, R45, -0x326172a9, RZ ;  /* 0xcd9e8d572d2c7825 */ /* 0x000fe200078e00ff */
[----:B------:R-:W-:-:S03]  /*c060*/  LOP3.LUT R181, R181, R36, R41, 0x96, !PT ;  /* 0x00000024b5b57212 */ /* 0x000fc600078e9629 */
[----:B------:R-:W-:Y:S01]  /*c070*/  IMAD.MOV.U32 R36, RZ, RZ, R48 ;  /* 0x000000ffff247224 */ /* 0x000fe200078e0030 */
[----:B------:R-:W-:Y:S01]  /*c080*/  LOP3.LUT R185, R185, R42, R45, 0x96, !PT ;  /* 0x0000002ab9b97212 */ /* 0x000fe200078e962d */
[----:B------:R-:W-:Y:S01]  /*c090*/  IMAD.MOV.U32 R48, RZ, RZ, R40 ;  /* 0x000000ffff307224 */ /* 0x000fe200078e0028 */
[----:B------:R-:W-:-:S07]  /*c0a0*/  MOV R196, R44 ;  /* 0x0000002c00c47202 */ /* 0x000fce0000000f00 */
.L_x_16656:
[----:B------:R-:W-:Y:S05]  /*c0b0*/  BSYNC.RECONVERGENT B0 ;  /* 0x0000000000007941 */ /* 0x000fea0003800200 */
.L_x_16655:
        /* <DEDUP_REMOVED lines=9> */
[----:B------:R-:W-:-:S03]  /*c150*/  IMAD.U32 R36, R169, 0x10000, RZ ;  /* 0x00010000a9247824 */ /* 0x000fc600078e00ff */
        /* <DEDUP_REMOVED lines=13> */
.L_x_16662:
        /* <DEDUP_REMOVED lines=13> */
.L_x_16664:
[----:B------:R-:W-:Y:S05]  /*c300*/  BSYNC.RECONVERGENT B1 ;  /* 0x0000000000017941 */ /* 0x000fea0003800200 */
.L_x_16663:
        /* <DEDUP_REMOVED lines=57> */
[----:B------:R-:W-:Y:S02]  /*c6a0*/  LOP3.LUT R181, R181, R36, R41, 0x96, !PT ;  /* 0x00000024b5b57212 */ /* 0x000fe400078e9629 */
[----:B------:R-:W-:Y:S01]  /*c6b0*/  MOV R36, R48 ;  /* 0x0000003000247202 */ /* 0x000fe20000000f00 */
[----:B------:R-:W-:Y:S02]  /*c6c0*/  IMAD.MOV.U32 R48, RZ, RZ, R40 ;  /* 0x000000ffff307224 */ /* 0x000fe400078e0028 */
[----:B------:R-:W-:-:S07]  /*c6d0*/  HFMA2 R40, -RZ, RZ, 0, 0 ;  /* 0x00000000ff287431 */ /* 0x000fce00000001ff */
.L_x_16661:
[----:B------:R-:W-:Y:S05]  /*c6e0*/  BSYNC.RECONVERGENT B0 ;  /* 0x0000000000007941 */ /* 0x000fea0003800200 */
.L_x_16660:
        /* <DEDUP_REMOVED lines=24> */
.L_x_16667:
        /* <DEDUP_REMOVED lines=13> */
.L_x_16669:
[----:B------:R-:W-:Y:S05]  /*c940*/  BSYNC.RECONVERGENT B1 ;  /* 0x0000000000017941 */ /* 0x000fea0003800200 */
.L_x_16668:
        /* <DEDUP_REMOVED lines=61> */
.L_x_16666:
[----:B------:R-:W-:Y:S05]  /*cd20*/  BSYNC.RECONVERGENT B0 ;  /* 0x0000000000007941 */ /* 0x000fea0003800200 */
.L_x_16665:
[----:B------:R-:W-:Y:S01]  /*cd30*/  I2FP.F32.U32 R36, R36 ;  /* 0x0000002400247245 */ /* 0x000fe20000201000 */
[----:B------:R-:W-:Y:S01]  /*cd40*/  BSSY.RECONVERGENT B0, `(.L_x_16670) ;  /* 0x0000061000007945 */ /* 0x000fe20003800200 */
[----:B------:R-:W-:Y:S01]  /*cd50*/  SHF.L.U32 R37, R38, 0x10, RZ ;  /* 0x0000001026257819 */ /* 0x000fe200000006ff */
[----:B------:R-:W-:Y:S01]  /*cd60*/  IMAD.U32 R38, R168, 0x10000, RZ ;  /* 0x00010000a8267824 */ /* 0x000fe200078e00ff */
        /* <DEDUP_REMOVED lines=19> */
.L_x_16672:
        /* <DEDUP_REMOVED lines=13> */
.L_x_16674:
[----:B------:R-:W-:Y:S05]  /*cf70*/  BSYNC.RECONVERGENT B1 ;  /* 0x0000000000017941 */ /* 0x000fea0003800200 */
.L_x_16673:
        /* <DEDUP_REMOVED lines=61> */
.L_x_16671:
[----:B------:R-:W-:Y:S05]  /*d350*/  BSYNC.RECONVERGENT B0 ;  /* 0x0000000000007941 */ /* 0x000fea0003800200 */
.L_x_16670:
        /* <DEDUP_REMOVED lines=24> */
.L_x_16677:
        /* <DEDUP_REMOVED lines=15> */
.L_x_16679:
[----:B------:R-:W-:Y:S05]  /*d5d0*/  BSYNC.RECONVERGENT B1 ;  /* 0x0000000000017941 */ /* 0x000fea0003800200 */
.L_x_16678:
        /* <DEDUP_REMOVED lines=61> */
.L_x_16676:
[----:B------:R-:W-:Y:S05]  /*d9b0*/  BSYNC.RECONVERGENT B0 ;  /* 0x0000000000007941 */ /* 0x000fea0003800200 */
.L_x_16675:
[----:B------:R-:W-:Y:S02]  /*d9c0*/  I2FP.F32.U32 R36, R36 ;  /* 0x0000002400247245 */ /* 0x000fe40000201000 */
[----:B------:R-:W-:-:S03]  /*d9d0*/  SHF.L.U32 R37, R46, 0x10, RZ ;  /* 0x000000102e257819 */ /* 0x000fc600000006ff */
[----:B------:R-:W-:Y:S02]  /*d9e0*/  FFMA.FTZ R36, R36, R193, 1.1641532182693481445e-10 ;  /* 0x2f00000024247423 */ /* 0x000fe400000100c1 */
[----:B------:R-:W-:-:S03]  /*d9f0*/  FMUL.FTZ R37, R37, R192 ;  /* 0x000000c025257220 */ /* 0x000fc60000410000 */
[----:B------:R-:W-:Y:S01]  /*da00*/  FSETP.GTU.FTZ.AND P6, PT, R36, R195, PT ;  /* 0x000000c32400720b */ /* 0x000fe20003fdc000 */
[----:B------:R-:W-:Y:S01]  /*da10*/  FMUL.FTZ R37, R37, R194 ;  /* 0x000000c225257220 */ /* 0x000fe20000410000 */
[----:B------:R-:W-:-:S04]  /*da20*/  IMAD.U32 R36, R167, 0x10000, RZ ;  /* 0x00010000a7247824 */ /* 0x000fc800078e00ff */
[----:B------:R-:W-:Y:S02]  /*da30*/  FSEL R37, R37, RZ, !P6 ;  /* 0x000000ff25257208 */ /* 0x000fe40007000000 */
[----:B------:R-:W-:-:S03]  /*da40*/  PLOP3.LUT P6, PT, P6, PT, PT, 0x8, 0x80 ;  /* 0x000000000080781c */ /* 0x000fc600037ce170 */
[----:B------:R-:W-:-:S10]  /*da50*/  FMUL.FTZ R59, R36, R37 ;  /* 0x00000025243b7220 */ /* 0x000fd40000410000 */
.L_x_16639:
        /* <DEDUP_REMOVED lines=8> */
[----:B------:R-:W-:Y:S01]  /*dae0*/  SEL R43, RZ, 0x1000000, !P6 ;  /* 0x01000000ff2b7807 */ /* 0x000fe20007000000 */
[----:B------:R1:W-:Y:S01]  /*daf0*/  STG.E.128 desc[UR6][R44.64+0x10], R56 ;  /* 0x000010382c007986 */ /* 0x0003e2000c101d06 */
[----:B------:R-:W-:-:S02]  /*db00*/  SEL R41, RZ, 0x100, !P4 ;  /* 0x00000100ff297807 */ /* 0x000fc40006000000 */
[----:B------:R-:W-:Y:S02]  /*db10*/  LOP3.LUT P6, RZ, R188, 0x4, RZ, 0xc0, !PT ;  /* 0x00000004bcff7812 */ /* 0x000fe400078cc0ff */
[----:B------:R-:W-:Y:S02]  /*db20*/  LOP3.LUT R38, R38, R40, R39, 0xfe, !PT ;  /* 0x0000002826267212 */ /* 0x000fe400078efe27 */
[----:B------:R-:W-:Y:S02]  /*db30*/  IADD3 R199, PT, PT, R189, 0x40, RZ ;  /* 0x00000040bdc77810 */ /* 0x000fe40007ffe0ff */
[----:B------:R-:W-:Y:S01]  /*db40*/  LOP3.LUT R41, R41, R43, R42, 0xfe, !PT ;  /* 0x0000002b29297212 */ /* 0x000fe200078efe2a */
[----:B------:R-:W-:Y:S01]  /*db50*/  IMAD.WIDE.U32 R42, R197, 0x8, R174 ;  /* 0x00000008c52a7825 */ /* 0x000fe200078e00ae */
[----:B------:R-:W-:Y:S02]  /*db60*/  SEL R40, RZ, 0x1, !P3 ;  /* 0x00000001ff287807 */ /* 0x000fe40005800000 */
[----:B------:R-:W-:Y:S01]  /*db70*/  SEL R39, RZ, 0x1, !P6 ;  /* 0x00000001ff277807 */ /* 0x000fe20007000000 */
[----:B0-----:R-:W-:Y:S01]  /*db80*/  @P0 IMAD.WIDE.U32 R46, R199, 0x20, R36 ;  /* 0x00000020c72e0825 */ /* 0x001fe200078e0024 */
[----:B------:R-:W-:-:S02]  /*db90*/  LOP3.LUT R41, R41, R40, RZ, 0xfc, !PT ;  /* 0x0000002829297212 */ /* 0x000fc400078efcff */
[----:B------:R-:W-:Y:S01]  /*dba0*/  LOP3.LUT R40, R38, R39, RZ, 0xfc, !PT ;  /* 0x0000002726287212 */ /* 0x000fe200078efcff */
[----:B------:R-:W-:-:S04]  /*dbb0*/  IMAD.WIDE.U32 R36, R199, 0x10, R140 ;  /* 0x00000010c7247825 */ /* 0x000fc800078e008c */
[----:B------:R1:W-:Y:S04]  /*dbc0*/  STG.E.64 desc[UR6][R42.64], R40 ;  /* 0x000000282a007986 */ /* 0x0003e8000c101b06 */
[----:B------:R1:W5:Y:S04]  /*dbd0*/  @P0 LDG.E.128 R76, desc[UR6][R46.64] ;  /* 0x000000062e4c0981 */ /* 0x000368000c1e1d00 */
        /* <DEDUP_REMOVED lines=19> */
.L_x_16683:
        /* <DEDUP_REMOVED lines=13> */
.L_x_16685:
[----:B------:R-:W-:Y:S05]  /*dde0*/  BSYNC.RECONVERGENT B1 ;  /* 0x0000000000017941 */ /* 0x000fea0003800200 */
.L_x_16684:
        /* <DEDUP_REMOVED lines=60> */
.L_x_16682:
[----:B------:R-:W-:Y:S05]  /*e1b0*/  BSYNC.RECONVERGENT B0 ;  /* 0x0000000000007941 */ /* 0x000fea0003800200 */
.L_x_16681:
        /* <DEDUP_REMOVED lines=8> */
[----:B------:R-:W-:Y:S01]  /*e240*/  HFMA2 R43, -RZ, RZ, 0, 1.1920928955078125e-07 ;  /* 0x00000002ff2b7431 */ /* 0x000fe200000001ff */
[----:B------:R-:W-:Y:S02]  /*e250*/  PRMT R36, R36, 0x7632, R36 ;  /* 0x0000763224247816 */ /* 0x000fe40000000024 */
        /* <DEDUP_REMOVED lines=16> */
.L_x_16688:
        /* <DEDUP_REMOVED lines=13> */
.L_x_16690:
[----:B------:R-:W-:Y:S05]  /*e430*/  BSYNC.RECONVERGENT B1 ;  /* 0x0000000000017941 */ /* 0x000fea0003800200 */
.L_x_16689:
        /* <DEDUP_REMOVED lines=54> */
[----:B------:R-:W-:Y:S02]  /*e7a0*/  HFMA2 R43, -RZ, RZ, 0, 0 ;  /* 0x00000000ff2b7431 */ /* 0x000fe400000001ff */
[----:B------:R-:W-:Y:S01]  /*e7b0*/  IMAD.WIDE.U32 R44, R45, -0x326172a9, RZ ;  /* 0xcd9e8d572d2c7825 */ /* 0x000fe200078e00ff */
[----:B------:R-:W-:Y:S02]  /*e7c0*/  LOP3.LUT R181, R181, R42, R41, 0x96, !PT ;  /* 0x0000002ab5b57212 */ /* 0x000fe400078e9629 */
[----:B------:R-:W-:Y:S01]  /*e7d0*/  MOV R41, R142 ;  /* 0x0000008e00297202 */ /* 0x000fe20000000f00 */
[----:B------:R-:W-:Y:S01]  /*e7e0*/  IMAD.MOV.U32 R196, RZ, RZ, R44 ;  /* 0x000000ffffc47224 */ /* 0x000fe200078e002c */
[----:B------:R-:W-:Y:S01]  /*e7f0*/  LOP3.LUT R185, R185, R46, R45, 0x96, !PT ;  /* 0x0000002eb9b97212 */ /* 0x000fe200078e962d */
[----:B------:R-:W-:-:S07]  /*e800*/  IMAD.MOV.U32 R142, RZ, RZ, R40 ;  /* 0x000000ffff8e7224 */ /* 0x000fce00078e0028 */
.L_x_16687:
[----:B------:R-:W-:Y:S05]  /*e810*/  BSYNC.RECONVERGENT B0 ;  /* 0x0000000000007941 */ /* 0x000fea0003800200 */
.L_x_16686:
        /* <DEDUP_REMOVED lines=25> */
.L_x_16693:
        /* <DEDUP_REMOVED lines=13> */
.L_x_16695:
[----:B------:R-:W-:Y:S05]  /*ea80*/  BSYNC.RECONVERGENT B1 ;  /* 0x0000000000017941 */ /* 0x000fea0003800200 */
.L_x_16694:
        /* <DEDUP_REMOVED lines=58> */
[----:B------:R-:W-:Y:S01]  /*ee30*/  MOV R142, R40 ;  /* 0x00000028008e7202 */ /* 0x000fe20000000f00 */
[----:B------:R-:W-:Y:S01]  /*ee40*/  IMAD.MOV.U32 R40, RZ, RZ, RZ ;  /* 0x000000ffff287224 */ /* 0x000fe200078e00ff */
[----:B------:R-:W-:-:S07]  /*ee50*/  LOP3.LUT R181, R181, R42, R41, 0x96, !PT ;  /* 0x0000002ab5b57212 */ /* 0x000fce00078e9629 */
.L_x_16692:
[----:B------:R-:W-:Y:S05]  /*ee60*/  BSYNC.RECONVERGENT B0 ;  /* 0x0000000000007941 */ /* 0x000fea0003800200 */
.L_x_16691:
        /* <DEDUP_REMOVED lines=24> */
.L_x_16698:
        /* <DEDUP_REMOVED lines=13> */
.L_x_16700:
[----:B------:R-:W-:Y:S05]  /*f0c0*/  BSYNC.RECONVERGENT B1 ;  /* 0x0000000000017941 */ /* 0x000fea0003800200 */
.L_x_16699:
        /* <DEDUP_REMOVED lines=61> */
.L_x_16697:
[----:B------:R-:W-:Y:S05]  /*f4a0*/  BSYNC.RECONVERGENT B0 ;  /* 0x0000000000007941 */ /* 0x000fea0003800200 */
.L_x_16696:
        /* <DEDUP_REMOVED lines=23> */
.L_x_16703:
        /* <DEDUP_REMOVED lines=13> */
.L_x_16705:
[----:B------:R-:W-:Y:S05]  /*f6f0*/  BSYNC.RECONVERGENT B1 ;  /* 0x0000000000017941 */ /* 0x000fea0003800200 */
.L_x_16704:
        /* <DEDUP_REMOVED lines=61> */
.L_x_16702:
[----:B------:R-:W-:Y:S05]  /*fad0*/  BSYNC.RECONVERGENT B0 ;  /* 0x0000000000007941 */ /* 0x000fea0003800200 */
.L_x_16701:
        /* <DEDUP_REMOVED lines=24> */
.L_x_16708:
        /* <DEDUP_REMOVED lines=13> */
.L_x_16710:
[----:B------:R-:W-:Y:S05]  /*fd30*/  BSYNC.RECONVERGENT B1 ;  /* 0x0000000000017941 */ /* 0x000fea0003800200 */
.L_x_16709:
        /* <DEDUP_REMOVED lines=61> */
.L_x_16707:
[----:B------:R-:W-:Y:S05]  /*10110*/  BSYNC.RECONVERGENT B0 ;  /* 0x0000000000007941 */ /* 0x000fea0003800200 */
.L_x_16706:
        /* <DEDUP_REMOVED lines=23> */
.L_x_16713:
        /* <DEDUP_REMOVED lines=13> */
.L_x_16715:
[----:B------:R-:W-:Y:S05]  /*10360*/  BSYNC.RECONVERGENT B1 ;  /* 0x0000000000017941 */ /* 0x000fea0003800200 */
.L_x_16714:
        /* <DEDUP_REMOVED lines=61> */
.L_x_16712:
[----:B------:R-:W-:Y:S05]  /*10740*/  BSYNC.RECONVERGENT B0 ;  /* 0x0000000000007941 */ /* 0x000fea0003800200 */
.L_x_16711:
        /* <DEDUP_REMOVED lines=24> */
.L_x_16718:
        /* <DEDUP_REMOVED lines=15> */
.L_x_16720:
[----:B------:R-:W-:Y:S05]  /*109c0*/  BSYNC.RECONVERGENT B1 ;  /* 0x0000000000017941 */ /* 0x000fea0003800200 */
.L_x_16719:
        /* <DEDUP_REMOVED lines=61> */
.L_x_16717:
[----:B------:R-:W-:Y:S05]  /*10da0*/  BSYNC.RECONVERGENT B0 ;  /* 0x0000000000007941 */ /* 0x000fea0003800200 */
.L_x_16716:
[----:B------:R-:W-:Y:S01]  /*10db0*/  I2FP.F32.U32 R36, R37 ;  /* 0x0000002500247245 */ /* 0x000fe20000201000 */
[----:B------:R-:W-:Y:S01]  /*10dc0*/  IMAD.U32 R37, R44, 0x10000, RZ ;  /* 0x000100002c257824 */ /* 0x000fe200078e00ff */
[----:B------:R-:W-:-:S03]  /*10dd0*/  SHF.L.U32 R51, R163, 0x10, RZ ;  /* 0x00000010a3337819 */ /* 0x000fc600000006ff */
        /* <DEDUP_REMOVED lines=8> */
.L_x_16680:
        /* <DEDUP_REMOVED lines=16> */
.L_x_16724:
        /* <DEDUP_REMOVED lines=13> */
.L_x_16726:
[----:B------:R-:W-:Y:S05]  /*11030*/  BSYNC.RECONVERGENT B1 ;  /* 0x0000000000017941 */ /* 0x000fea0003800200 */
.L_x_16725:
        /* <DEDUP_REMOVED lines=60> */
.L_x_16723:
[----:B------:R-:W-:Y:S05]  /*11400*/  BSYNC.RECONVERGENT B0 ;  /* 0x0000000000007941 */ /* 0x000fea0003800200 */
.L_x_16722:
        /* <DEDUP_REMOVED lines=26> */
.L_x_16729:
        /* <DEDUP_REMOVED lines=13> */
.L_x_16731:
[----:B------:R-:W-:Y:S05]  /*11680*/  BSYNC.RECONVERGENT B1 ;  /* 0x0000000000017941 */ /* 0x000fea0003800200 */
.L_x_16730:
        /* <DEDUP_REMOVED lines=61> */
.L_x_16728:
[----:B------:R-:W-:Y:S05]  /*11a60*/  BSYNC.RECONVERGENT B0 ;  /* 0x0000000000007941 */ /* 0x000fea0003800200 */
.L_x_16727:
        /* <DEDUP_REMOVED lines=25> */
.L_x_16734:
        /* <DEDUP_REMOVED lines=13> */
.L_x_16736:
[----:B------:R-:W-:Y:S05]  /*11cd0*/  BSYNC.RECONVERGENT B1 ;  /* 0x0000000000017941 */ /* 0x000fea0003800200 */
.L_x_16735:
        /* <DEDUP_REMOVED lines=61> */
.L_x_16733:
[----:B------:R-:W-:Y:S05]  /*120b0*/  BSYNC.RECONVERGENT B0 ;  /* 0x0000000000007941 */ /* 0x000fea0003800200 */
.L_x_16732:
        /* <DEDUP_REMOVED lines=24> */
.L_x_16739:
        /* <DEDUP_REMOVED lines=13> */
.L_x_16741:
[----:B------:R-:W-:Y:S05]  /*12310*/  BSYNC.RECONVERGENT B1 ;  /* 0x0000000000017941 */ /* 0x000fea0003800200 */
.L_x_16740:
        /* <DEDUP_REMOVED lines=61> */
.L_x_16738:
[----:B------:R-:W-:Y:S05]  /*126f0*/  BSYNC.RECONVERGENT B0 ;  /* 0x0000000000007941 */ /* 0x000fea0003800200 */
.L_x_16737:
        /* <DEDUP_REMOVED lines=23> */
.L_x_16744:
        /* <DEDUP_REMOVED lines=13> */
.L_x_16746:
[----:B------:R-:W-:Y:S05]  /*12940*/  BSYNC.RECONVERGENT B1 ;  /* 0x0000000000017941 */ /* 0x000fea0003800200 */
.L_x_16745:
        /* <DEDUP_REMOVED lines=61> */
.L_x_16743:
[----:B------:R-:W-:Y:S05]  /*12d20*/  BSYNC.RECONVERGENT B0 ;  /* 0x0000000000007941 */ /* 0x000fea0003800200 */
.L_x_16742:
        /* <DEDUP_REMOVED lines=24> */
.L_x_16749:
        /* <DEDUP_REMOVED lines=13> */
.L_x_16751:
[----:B------:R-:W-:Y:S05]  /*12f80*/  BSYNC.RECONVERGENT B1 ;  /* 0x0000000000017941 */ /* 0x000fea0003800200 */
.L_x_16750:
        /* <DEDUP_REMOVED lines=61> */
.L_x_16748:
[----:B------:R-:W-:Y:S05]  /*13360*/  BSYNC.RECONVERGENT B0 ;  /* 0x0000000000007941 */ /* 0x000fea0003800200 */
.L_x_16747:
        /* <DEDUP_REMOVED lines=23> */
.L_x_16754:
        /* <DEDUP_REMOVED lines=13> */
.L_x_16756:
[----:B------:R-:W-:Y:S05]  /*135b0*/  BSYNC.RECONVERGENT B1 ;  /* 0x0000000000017941 */ /* 0x000fea0003800200 */
.L_x_16755:
        /* <DEDUP_REMOVED lines=61> */
.L_x_16753:
[----:B------:R-:W-:Y:S05]  /*13990*/  BSYNC.RECONVERGENT B0 ;  /* 0x0000000000007941 */ /* 0x000fea0003800200 */
.L_x_16752:
        /* <DEDUP_REMOVED lines=24> */
.L_x_16759:
        /* <DEDUP_REMOVED lines=15> */
.L_x_16761:
[----:B------:R-:W-:Y:S05]  /*13c10*/  BSYNC.RECONVERGENT B1 ;  /* 0x0000000000017941 */ /* 0x000fea0003800200 */
.L_x_16760:
        /* <DEDUP_REMOVED lines=61> */
.L_x_16758:
[----:B------:R-:W-:Y:S05]  /*13ff0*/  BSYNC.RECONVERGENT B0 ;  /* 0x0000000000007941 */ /* 0x000fea0003800200 */
.L_x_16757:
        /* <DEDUP_REMOVED lines=10> */
.L_x_16721:
[----:B------:R-:W0:Y:S01]  /*140a0*/  @P0 LDC.64 R36, c[0x0][0x3a0] ;  /* 0x0000e800ff240b82 */ /* 0x000e220000000a00 */
[----:B------:R-:W-:Y:S01]  /*140b0*/  SEL R42, RZ, 0x10000, !P5 ;  /* 0x00010000ff2a7807 */ /* 0x000fe20006800000 */
[----:B------:R-:W-:Y:S01]  /*140c0*/  VIADD R201, R189, 0x60 ;  /* 0x00000060bdc97836 */ /* 0x000fe20000000000 */
[----:B------:R-:W-:Y:S01]  /*140d0*/  LOP3.LUT P5, RZ, R188, 0x2, RZ, 0xc0, !PT ;  /* 0x00000002bcff7812 */ /* 0x000fe200078ac0ff */
[----:B------:R-:W-:Y:S01]  /*140e0*/  IMAD.WIDE.U32 R44, R199, 0x20, R172 ;  /* 0x00000020c72c7825 */ /* 0x000fe200078e00ac */
[----:B------:R-:W-:Y:S02]  /*140f0*/  SEL R40, RZ, 0x1000000, !P2 ;  /* 0x01000000ff287807 */ /* 0x000fe40005000000 */
[----:B------:R-:W-:Y:S02]  /*14100*/  SEL R39, RZ, 0x10000, !P1 ;  /* 0x00010000ff277807 */ /* 0x000fe40004800000 */
[----:B------:R-:W-:Y:S01]  /*14110*/  SEL R38, RZ, 0x100, !P5 ;  /* 0x00000100ff267807 */ /* 0x000fe20006800000 */
[----:B------:R1:W-:Y:S01]  /*14120*/  STG.E.128 desc[UR6][R44.64], R52 ;  /* 0x000000342c007986 */ /* 0x0003e2000c101d06 */
[----:B------:R-:W-:-:S02]  /*14130*/  SEL R43, RZ, 0x1000000, !P6 ;  /* 0x01000000ff2b7807 */ /* 0x000fc40007000000 */
[----:B------:R-:W-:Y:S01]  /*14140*/  SEL R41, RZ, 0x100, !P4 ;  /* 0x00000100ff297807 */ /* 0x000fe20006000000 */
[----:B------:R1:W-:Y:S01]  /*14150*/  STG.E.128 desc[UR6][R44.64+0x10], R48 ;  /* 0x000010302c007986 */ /* 0x0003e2000c101d06 */
[----:B------:R-:W-:Y:S02]  /*14160*/  LOP3.LUT P6, RZ, R188, 0x4, RZ, 0xc0, !PT ;  /* 0x00000004bcff7812 */ /* 0x000fe400078cc0ff */
[----:B------:R-:W-:Y:S02]  /*14170*/  LOP3.LUT R38, R38, R40, R39, 0xfe, !PT ;  /* 0x0000002826267212 */ /* 0x000fe400078efe27 */
        /* <DEDUP_REMOVED lines=29> */
.L_x_16765:
        /* <DEDUP_REMOVED lines=13> */
.L_x_16767:
[----:B------:R-:W-:Y:S05]  /*14420*/  BSYNC.RECONVERGENT B1 ;  /* 0x0000000000017941 */ /* 0x000fea0003800200 */
.L_x_16766:
        /* <DEDUP_REMOVED lines=61> */
.L_x_16764:
[----:B------:R-:W-:Y:S05]  /*14800*/  BSYNC.RECONVERGENT B0 ;  /* 0x0000000000007941 */ /* 0x000fea0003800200 */
.L_x_16763:
        /* <DEDUP_REMOVED lines=26> */
.L_x_16770:
        /* <DEDUP_REMOVED lines=13> */
.L_x_16772:
[----:B------:R-:W-:Y:S05]  /*14a80*/  BSYNC.RECONVERGENT B1 ;  /* 0x0000000000017941 */ /* 0x000fea0003800200 */
.L_x_16771:
        /* <DEDUP_REMOVED lines=61> */
.L_x_16769:
[----:B------:R-:W-:Y:S05]  /*14e60*/  BSYNC.RECONVERGENT B0 ;  /* 0x0000000000007941 */ /* 0x000fea0003800200 */
.L_x_16768:
        /* <DEDUP_REMOVED lines=25> */
.L_x_16775:
        /* <DEDUP_REMOVED lines=13> */
.L_x_16777:
[----:B------:R-:W-:Y:S05]  /*150d0*/  BSYNC.RECONVERGENT B1 ;  /* 0x0000000000017941 */ /* 0x000fea0003800200 */
.L_x_16776:
        /* <DEDUP_REMOVED lines=61> */
.L_x_16774:
[----:B------:R-:W-:Y:S05]  /*154b0*/  BSYNC.RECONVERGENT B0 ;  /* 0x0000000000007941 */ /* 0x000fea0003800200 */
.L_x_16773:
        /* <DEDUP_REMOVED lines=24> */
.L_x_16780:
        /* <DEDUP_REMOVED lines=13> */
.L_x_16782:
[----:B------:R-:W-:Y:S05]  /*15710*/  BSYNC.RECONVERGENT B1 ;  /* 0x0000000000017941 */ /* 0x000fea0003800200 */
.L_x_16781:
        /* <DEDUP_REMOVED lines=61> */
.L_x_16779:
[----:B------:R-:W-:Y:S05]  /*15af0*/  BSYNC.RECONVERGENT B0 ;  /* 0x0000000000007941 */ /* 0x000fea0003800200 */
.L_x_16778:
        /* <DEDUP_REMOVED lines=23> */
.L_x_16785:
        /* <DEDUP_REMOVED lines=13> */
.L_x_16787:
[----:B------:R-:W-:Y:S05]  /*15d40*/  BSYNC.RECONVERGENT B1 ;  /* 0x0000000000017941 */ /* 0x000fea0003800200 */
.L_x_16786:
        /* <DEDUP_REMOVED lines=61> */
.L_x_16784:
[----:B------:R-:W-:Y:S05]  /*16120*/  BSYNC.RECONVERGENT B0 ;  /* 0x0000000000007941 */ /* 0x000fea0003800200 */
.L_x_16783:
        /* <DEDUP_REMOVED lines=24> */
.L_x_16790:
        /* <DEDUP_REMOVED lines=13> */
.L_x_16792:
[----:B------:R-:W-:Y:S05]  /*16380*/  BSYNC.RECONVERGENT B1 ;  /* 0x0000000000017941 */ /* 0x000fea0003800200 */
.L_x_16791:
        /* <DEDUP_REMOVED lines=40> */
[----:B------:R-:W-:Y:S01]  /*16610*/  IADD3 R43, PT, PT, R161, 0x1fd5c5a3, RZ ;  /* 0x1fd5c5a3a12b7810 */ /* 0x000fe20007ffe0ff */
        /* <DEDUP_REMOVED lines=14> */
[----:B------:R-:W-:Y:S02]  /*16700*/  LOP3.LUT R181, R181, R42, R37, 0x96, !PT ;  /* 0x0000002ab5b57212 */ /* 0x000fe400078e9625 */
[----:B------:R-:W-:Y:S01]  /*16710*/  MOV R37, R184 ;  /* 0x000000b800257202 */ /* 0x000fe20000000f00 */
[----:B------:R-:W-:-:S04]  /*16720*/  IMAD.WIDE.U32 R142, R142, -0x326172a9, RZ ;  /* 0xcd9e8d578e8e7825 */ /* 0x000fc800078e00ff */
[----:B------:R-:W-:Y:S01]  /*16730*/  IMAD.MOV.U32 R196, RZ, RZ, R142 ;  /* 0x000000ffffc47224 */ /* 0x000fe200078e008e */
[----:B------:R-:W-:Y:S01]  /*16740*/  LOP3.LUT R185, R185, R180, R143, 0x96, !PT ;  /* 0x000000b4b9b97212 */ /* 0x000fe200078e968f */
[----:B------:R-:W-:-:S07]  /*16750*/  IMAD.MOV.U32 R184, RZ, RZ, R36 ;  /* 0x000000ffffb87224 */ /* 0x000fce00078e0024 */
.L_x_16789:
[----:B------:R-:W-:Y:S05]  /*16760*/  BSYNC.RECONVERGENT B0 ;  /* 0x0000000000007941 */ /* 0x000fea0003800200 */
.L_x_16788:
        /* <DEDUP_REMOVED lines=23> */
.L_x_16795:
        /* <DEDUP_REMOVED lines=13> */
.L_x_16797:
[----:B------:R-:W-:Y:S05]  /*169b0*/  BSYNC.RECONVERGENT B1 ;  /* 0x0000000000017941 */ /* 0x000fea0003800200 */
.L_x_16796:
        /* <DEDUP_REMOVED lines=61> */
.L_x_16794:
[----:B------:R-:W-:Y:S05]  /*16d90*/  BSYNC.RECONVERGENT B0 ;  /* 0x0000000000007941 */ /* 0x000fea0003800200 */
.L_x_16793:
        /* <DEDUP_REMOVED lines=24> */
.L_x_16800:
        /* <DEDUP_REMOVED lines=15> */
.L_x_16802:
[----:B------:R-:W-:Y:S05]  /*17010*/  BSYNC.RECONVERGENT B1 ;  /* 0x0000000000017941 */ /* 0x000fea0003800200 */
.L_x_16801:
        /* <DEDUP_REMOVED lines=61> */
.L_x_16799:
[----:B------:R-:W-:Y:S05]  /*173f0*/  BSYNC.RECONVERGENT B0 ;  /* 0x0000000000007941 */ /* 0x000fea0003800200 */
.L_x_16798:
[----:B------:R-:W-:Y:S01]  /*17400*/  I2FP.F32.U32 R36, R37 ;  /* 0x0000002500247245 */ /* 0x000fe20000201000 */
[----:B------:R-:W-:-:S04]  /*17410*/  IMAD.U32 R43, R43, 0x10000, RZ ;  /* 0x000100002b2b7824 */ /* 0x000fc800078e00ff */
[----:B------:R-:W-:Y:S01]  /*17420*/  FFMA.FTZ R36, R36, R193, 1.1641532182693481445e-10 ;  /* 0x2f00000024247423 */ /* 0x000fe200000100c1 */
[----:B------:R-:W-:-:S04]  /*17430*/  FMUL.FTZ R43, R43, R192 ;  /* 0x000000c02b2b7220 */ /* 0x000fc80000410000 */
[----:B------:R-:W-:Y:S01]  /*17440*/  FMUL.FTZ R43, R43, R194 ;  /* 0x000000c22b2b7220 */ /* 0x000fe20000410000 */
[----:B------:R-:W-:-:S04]  /*17450*/  FSETP.GTU.FTZ.AND P6, PT, R36, R195, PT ;  /* 0x000000c32400720b */ /* 0x000fc80003fdc000 */
[----:B------:R-:W-:Y:S02]  /*17460*/  FSEL R36, R43, RZ, !P6 ;  /* 0x000000ff2b247208 */ /* 0x000fe40007000000 */
[----:B------:R-:W-:Y:S02]  /*17470*/  SHF.L.U32 R43, R157, 0x10, RZ ;  /* 0x000000109d2b7819 */ /* 0x000fe400000006ff */
[----:B------:R-:W-:-:S03]  /*17480*/  PLOP3.LUT P6, PT, P6, PT, PT, 0x8, 0x80 ;  /* 0x000000000080781c */ /* 0x000fc600037ce170 */
[----:B------:R-:W-:Y:S01]  /*17490*/  FFMA.FTZ R43, R36, R43, R75 ;  /* 0x0000002b242b7223 */ /* 0x000fe2000001004b */
[----:B------:R-:W-:Y:S09]  /*174a0*/  BRA `(.L_x_16803) ;  /* 0x0000003000947947 */ /* 0x000ff20003800000 */
.L_x_16762:
        /* <DEDUP_REMOVED lines=16> */
.L_x_16806:
        /* <DEDUP_REMOVED lines=13> */
.L_x_16808:
[----:B------:R-:W-:Y:S05]  /*17680*/  BSYNC.RECONVERGENT B1 ;  /* 0x0000000000017941 */ /* 0x000fea0003800200 */
.L_x_16807:
        /* <DEDUP_REMOVED lines=58> */
[----:B------:R-:W-:Y:S01]  /*17a30*/  IMAD.MOV.U32 R196, RZ, RZ, R44 ;  /* 0x000000ffffc47224 */ /* 0x000fe200078e002c */
[----:B------:R-:W-:Y:S01]  /*17a40*/  LOP3.LUT R185, R185, R46, R45, 0x96, !PT ;  /* 0x0000002eb9b97212 */ /* 0x000fe200078e962d */
[----:B------:R-:W-:-:S07]  /*17a50*/  IMAD.MOV.U32 R40, RZ, RZ, R142 ;  /* 0x000000ffff287224 */ /* 0x000fce00078e008e */
.L_x_16805:
[----:B------:R-:W-:Y:S05]  /*17a60*/  BSYNC.RECONVERGENT B0 ;  /* 0x0000000000007941 */ /* 0x000fea0003800200 */
.L_x_16804:
        /* <DEDUP_REMOVED lines=10> */
[----:B------:R-:W-:-:S04]  /*17b10*/  FSETP.GTU.FTZ.AND P1, PT, R40, R195, PT ;  /* 0x000000c32800720b */ /* 0x000fc80003f3c000 */
[----:B------:R-:W-:Y:S02]  /*17b20*/  FSEL R44, R41, RZ, !P1 ;  /* 0x000000ff292c7208 */ /* 0x000fe40004800000 */
[----:B------:R-:W-:Y:S02]  /*17b30*/  PLOP3.LUT P1, PT, P1, PT, PT, 0x8, 0x80 ;  /* 0x000000000080781c */ /* 0x000fe40000f2e170 */
[----:B------:R-:W-:Y:S01]  /*17b40*/  MOV R41, R196 ;  /* 0x000000c400297202 */ /* 0x000fe20000000f00 */
[----:B------:R-:W-:Y:S01]  /*17b50*/  FMUL.FTZ R44, R43, R44 ;  /* 0x0000002c2b2c7220 */ /* 0x000fe20000410000 */
[----:B------:R-:W-:-:S09]  /*17b60*/  IMAD.MOV.U32 R43, RZ, RZ, 0x2 ;  /* 0x00000002ff2b7424 */ /* 0x000fd200078e00ff */
        /* <DEDUP_REMOVED lines=10> */
.L_x_16811:
        /* <DEDUP_REMOVED lines=13> */
.L_x_16813:
[----:B------:R-:W-:Y:S05]  /*17ce0*/  BSYNC.RECONVERGENT B1 ;  /* 0x0000000000017941 */ /* 0x000fea0003800200 */
.L_x_16812:
        /* <DEDUP_REMOVED lines=61> */
.L_x_16810:
[----:B------:R-:W-:Y:S05]  /*180c0*/  BSYNC.RECONVERGENT B0 ;  /* 0x0000000000007941 */ /* 0x000fea0003800200 */
.L_x_16809:
[----:B------:R-:W-:Y:S01]  /*180d0*/  I2FP.F32.U32 R40, R41 ;  /* 0x0000002900287245 */ /* 0x000fe20000201000 */
[----:B------:R-:W-:Y:S01]  /*180e0*/  BSSY.RECONVERGENT B0, `(.L_x_16814) ;  /* 0x0000063000007945 */ /* 0x000fe20003800200 */
[----:B------:R-:W-:Y:S01]  /*180f0*/  SHF.L.U32 R41, R36, 0x10, RZ ;  /* 0x0000001024297819 */ /* 0x000fe200000006ff */
[----:B------:R-:W-:Y:S01]  /*18100*/  IMAD.U32 R36, R162, 0x10000, RZ ;  /* 0x00010000a2247824 */ /* 0x000fe200078e00ff */
[----:B------:R-:W-:Y:S01]  /*18110*/  ISETP.NE.AND P2, PT, R43, 0x1, PT ;  /* 0x000000012b00780c */ /* 0x000fe20003f45270 */
[----:B------:R-:W-:Y:S01]  /*18120*/  FFMA.FTZ R40, R40, R193, 1.1641532182693481445e-10 ;  /* 0x2f00000028287423 */ /* 0x000fe200000100c1 */
[----:B------:R-:W-:Y:S01]  /*18130*/  LOP3.LUT R188, R188, 0xfffffffd, RZ, 0xc0, !PT ;  /* 0xfffffffdbcbc7812 */ /* 0x000fe200078ec0ff */
[----:B------:R-:W-:-:S03]  /*18140*/  FMUL.FTZ R41, R41, R192 ;  /* 0x000000c029297220 */ /* 0x000fc60000410000 */
[----:B------:R-:W-:Y:S01]  /*18150*/  FSETP.GTU.FTZ.AND P1, PT, R40, R195, PT ;  /* 0x000000c32800720b */ /* 0x000fe20003f3c000 */
[----:B------:R-:W-:Y:S01]  /*18160*/  FMUL.FTZ R41, R41, R194 ;  /* 0x000000c229297220 */ /* 0x000fe20000410000 */
[----:B------:R-:W-:-:S04]  /*18170*/  HFMA2 R40, -RZ, RZ, 0, 1.1920928955078125e-07 ;  /* 0x00000002ff287431 */ /* 0x000fc800000001ff */
        /* <DEDUP_REMOVED lines=14> */
.L_x_16816:
        /* <DEDUP_REMOVED lines=13> */
.L_x_16818:
[----:B------:R-:W-:Y:S05]  /*18330*/  BSYNC.RECONVERGENT B1 ;  /* 0x0000000000017941 */ /* 0x000fea0003800200 */
.L_x_16817:
[----:B------:R-:W-:Y:S01]  /*18340*/  IMAD.WIDE.U32 R42, R4, -0x326172a9, RZ ;  /* 0xcd9e8d57042a7825 */ /* 0x000fe200078e00ff */
[----:B------:R-:W-:Y:S02]  /*18350*/  LOP3.LUT R40, R179, R143, R161, 0x96, !PT ;  /* 0x0000008fb3287212 */ /* 0x000fe400078e96a1 */
[----:B------:R-:W-:Y:S01]  /*18360*/  IADD3 R143, PT, PT, R161, -0x4498517b, RZ ;  /* 0xbb67ae85a18f7810 */ /* 0x000fe20007ffe0ff */
[----:B------:R-:W-:Y:S01]  /*18370*/  VIADD R185, R160, 0x8ff34781 ;  /* 0x8ff34781a0b97836 */ /* 0x000fe20000000000 */
[----:B------:R-:W-:Y:S01]  /*18380*/  LOP3.LUT R46, R3, R43, R160, 0x96, !PT ;  /* 0x0000002b032e7212 */ /* 0x000fe200078e96a0 */
[----:B------:R-:W-:Y:S01]  /*18390*/  IMAD.WIDE.U32 R40, R40, -0x326172a9, RZ ;  /* 0xcd9e8d5728287825 */ /* 0x000fe200078e00ff */
[----:B------:R-:W-:Y:S02]  /*183a0*/  IADD3 R181, PT, PT, R161, -0x695add53, RZ ;  /* 0x96a522ada1b57810 */ /* 0x000fe40007ffe0ff */
[----:B------:R-:W-:Y:S01]  /*183b0*/  MOV R36, R184 ;  /* 0x000000b800247202 */ /* 0x000fe20000000f00 */
[----:B------:R-:W-:-:S02]  /*183c0*/  VIADD R43, R160, 0x9e3779b9 ;  /* 0x9e3779b9a02b7836 */ /* 0x000fc40000000000 */
        /* <DEDUP_REMOVED lines=52> */
.L_x_16815:
[----:B------:R-:W-:Y:S05]  /*18710*/  BSYNC.RECONVERGENT B0 ;  /* 0x0000000000007941 */ /* 0x000fea0003800200 */
.L_x_16814:
        /* <DEDUP_REMOVED lines=24> */
.L_x_16821:
        /* <DEDUP_REMOVED lines=13> */
.L_x_16823:
[----:B------:R-:W-:Y:S05]  /*18970*/  BSYNC.RECONVERGENT B1 ;  /* 0x0000000000017941 */ /* 0x000fea0003800200 */
.L_x_16822:
        /* <DEDUP_REMOVED lines=61> */
.L_x_16820:
[----:B------:R-:W-:Y:S05]  /*18d50*/  BSYNC.RECONVERGENT B0 ;  /* 0x0000000000007941 */ /* 0x000fea0003800200 */
.L_x_16819:
[----:B------:R-:W-:Y:S01]  /*18d60*/  I2FP.F32.U32 R36, R37 ;  /* 0x0000002500247245 */ /* 0x000fe20000201000 */
[----:B------:R-:W-:Y:S01]  /*18d70*/  BSSY.RECONVERGENT B0, `(.L_x_16824) ;  /* 0x0000061000007945 */ /* 0x000fe20003800200 */
[----:B------:R-:W-:Y:S01]  /*18d80*/  SHF.L.U32 R47, R47, 0x10, RZ ;  /* 0x000000102f2f7819 */ /* 0x000fe200000006ff */
[----:B------:R-:W-:Y:S01]  /*18d90*/  HFMA2 R42, -RZ, RZ, 0, 1.1920928955078125e-07 ;  /* 0x00000002ff2a7431 */ /* 0x000fe200000001ff */
[----:B------:R-:W-:Y:S01]  /*18da0*/  ISETP.NE.AND P3, PT, R41, 0x1, PT ;  /* 0x000000012900780c */ /* 0x000fe20003f65270 */
[----:B------:R-:W-:Y:S01]  /*18db0*/  FFMA.FTZ R36, R36, R193, 1.1641532182693481445e-10 ;  /* 0x2f00000024247423 */ /* 0x000fe200000100c1 */
[----:B------:R-:W-:Y:S02]  /*18dc0*/  IMAD.MOV.U32 R37, RZ, RZ, R196 ;  /* 0x000000ffff257224 */ /* 0x000fe400078e00c4 */
[----:B------:R-:W-:Y:S02]  /*18dd0*/  FMUL.FTZ R47, R47, R192 ;  /* 0x000000c02f2f7220 */ /* 0x000fe40000410000 */
[----:B------:R-:W-:-:S02]  /*18de0*/  FSETP.GTU.FTZ.AND P2, PT, R36, R195, PT ;  /* 0x000000c32400720b */ /* 0x000fc40003f5c000 */
[----:B------:R-:W-:Y:S01]  /*18df0*/  FMUL.FTZ R47, R47, R194 ;  /* 0x000000c22f2f7220 */ /* 0x000fe20000410000 */
[----:B------:R-:W-:-:S04]  /*18e00*/  IMAD.U32 R36, R159, 0x10000, RZ ;  /* 0x000100009f247824 */ /* 0x000fc800078e00ff */
        /* <DEDUP_REMOVED lines=12> */
.L_x_16826:
        /* <DEDUP_REMOVED lines=13> */
.L_x_16828:
[----:B------:R-:W-:Y:S05]  /*18fa0*/  BSYNC.RECONVERGENT B1 ;  /* 0x0000000000017941 */ /* 0x000fea0003800200 */
.L_x_16827:
        /* <DEDUP_REMOVED lines=61> */
.L_x_16825:
[----:B------:R-:W-:Y:S05]  /*19380*/  BSYNC.RECONVERGENT B0 ;  /* 0x0000000000007941 */ /* 0x000fea0003800200 */
.L_x_16824:
        /* <DEDUP_REMOVED lines=24> */
.L_x_16831:
        /* <DEDUP_REMOVED lines=13> */
.L_x_16833:
[----:B------:R-:W-:Y:S05]  /*195e0*/  BSYNC.RECONVERGENT B1 ;  /* 0x0000000000017941 */ /* 0x000fea0003800200 */
.L_x_16832:
        /* <DEDUP_REMOVED lines=61> */
.L_x_16830:
[----:B------:R-:W-:Y:S05]  /*199c0*/  BSYNC.RECONVERGENT B0 ;  /* 0x0000000000007941 */ /* 0x000fea0003800200 */
.L_x_16829:
        /* <DEDUP_REMOVED lines=23> */
.L_x_16836:
        /* <DEDUP_REMOVED lines=13> */
.L_x_16838:
[----:B------:R-:W-:Y:S05]  /*19c10*/  BSYNC.RECONVERGENT B1 ;  /* 0x0000000000017941 */ /* 0x000fea0003800200 */
.L_x_16837:
[----:B------:R-:W-:Y:S01]  /*19c20*/  IMAD.WIDE.U32 R42, R4, -0x326172a9, RZ ;  /* 0xcd9e8d57042a7825 */ /* 0x000fe200078e00ff */
[----:B------:R-:W-:Y:S02]  /*19c30*/  LOP3.LUT R36, R179, R181, R161, 0x96, !PT ;  /* 0x000000b5b3247212 */ /* 0x000fe400078e96a1 */
[----:B------:R-:W-:Y:S01]  /*19c40*/  IADD3 R181, PT, PT, R161, -0x4498517b, RZ ;  /* 0xbb67ae85a1b57810 */ /* 0x000fe20007ffe0ff */
[----:B------:R-:W-:Y:S01]  /*19c50*/  VIADD R185, R160, 0x8ff34781 ;  /* 0x8ff34781a0b97836 */ /* 0x000fe20000000000 */
        /* <DEDUP_REMOVED lines=53> */
[----:B------:R-:W-:Y:S02]  /*19fb0*/  IMAD.MOV.U32 R196, RZ, RZ, R142 ;  /* 0x000000ffffc47224 */ /* 0x000fe400078e008e */
[----:B------:R-:W-:Y:S01]  /*19fc0*/  HFMA2 R142, -RZ, RZ, 0, 0 ;  /* 0x00000000ff8e7431 */ /* 0x000fe200000001ff */
[----:B------:R-:W-:Y:S01]  /*19fd0*/  LOP3.LUT R181, R181, R42, R37, 0x96, !PT ;  /* 0x0000002ab5b57212 */ /* 0x000fe200078e9625 */
[----:B------:R-:W-:-:S07]  /*19fe0*/  IMAD.MOV.U32 R184, RZ, RZ, R36 ;  /* 0x000000ffffb87224 */ /* 0x000fce00078e0024 */
.L_x_16835:
[----:B------:R-:W-:Y:S05]  /*19ff0*/  BSYNC.RECONVERGENT B0 ;  /* 0x0000000000007941 */ /* 0x000fea0003800200 */
.L_x_16834:
        /* <DEDUP_REMOVED lines=24> */
.L_x_16841:
        /* <DEDUP_REMOVED lines=15> */
.L_x_16843:
[----:B------:R-:W-:Y:S05]  /*1a270*/  BSYNC.RECONVERGENT B1 ;  /* 0x0000000000017941 */ /* 0x000fea0003800200 */
.L_x_16842:
        /* <DEDUP_REMOVED lines=61> */
.L_x_16840:
[----:B------:R-:W-:Y:S05]  /*1a650*/  BSYNC.RECONVERGENT B0 ;  /* 0x0000000000007941 */ /* 0x000fea0003800200 */
.L_x_16839:
        /* <DEDUP_REMOVED lines=10> */
.L_x_16803:
        /* <DEDUP_REMOVED lines=12> */
[----:B------:R-:W-:Y:S01]  /*1a7c0*/  LOP3.LUT R180, R180, R182, R143, 0xfe, !PT ;  /* 0x000000b6b4b47212 */ /* 0x000fe200078efe8f */
[----:B------:R-:W-:Y:S01]  /*1a7d0*/  IMAD.WIDE.U32 R182, R201, 0x8, R174 ;  /* 0x00000008c9b67825 */ /* 0x000fe200078e00ae */
[----:B------:R-:W-:Y:S02]  /*1a7e0*/  LOP3.LUT R38, R38, R142, R39, 0xfe, !PT ;  /* 0x0000008e26267212 */ /* 0x000fe400078efe27 */
[----:B------:R-:W-:Y:S02]  /*1a7f0*/  IADD3 R203, PT, PT, R189, 0x80, RZ ;  /* 0x00000080bdcb7810 */ /* 0x000fe40007ffe0ff */
[----:B------:R-:W-:Y:S02]  /*1a800*/  SEL R39, RZ, 0x1, !P3 ;  /* 0x00000001ff277807 */ /* 0x000fe40005800000 */
[----:B------:R-:W-:Y:S01]  /*1a810*/  SEL R143, RZ, 0x1, !P6 ;  /* 0x00000001ff8f7807 */ /* 0x000fe20007000000 */
[----:B------:R-:W-:Y:S01]  /*1a820*/  IMAD.WIDE.U32 R140, R203, 0x10, R140 ;  /* 0x00000010cb8c7825 */ /* 0x000fe200078e008c */
[----:B------:R-:W-:-:S02]  /*1a830*/  LOP3.LUT R39, R180, R39, RZ, 0xfc, !PT ;  /* 0x00000027b4277212 */ /* 0x000fc400078efcff */
[----:B------:R-:W-:Y:S01]  /*1a840*/  LOP3.LUT R38, R38, R143, RZ, 0xfc, !PT ;  /* 0x0000008f26267212 */ /* 0x000fe200078efcff */
[----:B0-----:R-:W-:-:S04]  /*1a850*/  @P0 IMAD.WIDE.U32 R36, R203, 0x20, R36 ;  /* 0x00000020cb240825 */ /* 0x001fc800078e0024 */
        /* <DEDUP_REMOVED lines=21> */
.L_x_16847:
        /* <DEDUP_REMOVED lines=13> */
.L_x_16849:
[----:B------:R-:W-:Y:S05]  /*1aa80*/  BSYNC.RECONVERGENT B1 ;  /* 0x0000000000017941 */ /* 0x000fea0003800200 */
.L_x_16848:
        /* <DEDUP_REMOVED lines=61> */
.L_x_16846:
[----:B------:R-:W-:Y:S05]  /*1ae60*/  BSYNC.RECONVERGENT B0 ;  /* 0x0000000000007941 */ /* 0x000fea0003800200 */
.L_x_16845:
        /* <DEDUP_REMOVED lines=26> */
.L_x_16852:
        /* <DEDUP_REMOVED lines=13> */
.L_x_16854:
[----:B------:R-:W-:Y:S05]  /*1b0e0*/  BSYNC.RECONVERGENT B1 ;  /* 0x0000000000017941 */ /* 0x000fea0003800200 */
.L_x_16853:
        /* <DEDUP_REMOVED lines=61> */
.L_x_16851:
[----:B------:R-:W-:Y:S05]  /*1b4c0*/  BSYNC.RECONVERGENT B0 ;  /* 0x0000000000007941 */ /* 0x000fea0003800200 */
.L_x_16850:
        /* <DEDUP_REMOVED lines=23> */
.L_x_16857:
        /* <DEDUP_REMOVED lines=13> */
.L_x_16859:
[----:B------:R-:W-:Y:S05]  /*1b710*/  BSYNC.RECONVERGENT B1 ;  /* 0x0000000000017941 */ /* 0x000fea0003800200 */
.L_x_16858:
        /* <DEDUP_REMOVED lines=61> */
.L_x_16856:
[----:B------:R-:W-:Y:S05]  /*1baf0*/  BSYNC.RECONVERGENT B0 ;  /* 0x0000000000007941 */ /* 0x000fea0003800200 */
.L_x_16855:
        /* <DEDUP_REMOVED lines=24> */
.L_x_16862:
        /* <DEDUP_REMOVED lines=13> */
.L_x_16864:
[----:B------:R-:W-:Y:S05]  /*1bd50*/  BSYNC.RECONVERGENT B1 ;  /* 0x0000000000017941 */ /* 0x000fea0003800200 */
.L_x_16863:
        /* <DEDUP_REMOVED lines=56> */
[----:B------:R-:W-:Y:S02]  /*1c0e0*/  MOV R196, R182 ;  /* 0x000000b600c47202 */ /* 0x000fe40000000f00 */
[----:B------:R-:W-:Y:S01]  /*1c0f0*/  LOP3.LUT R181, R181, R180, R141, 0x96, !PT ;  /* 0x000000b4b5b57212 */ /* 0x000fe200078e968d */
[----:B------:R-:W-:Y:S01]  /*1c100*/  IMAD.MOV.U32 R141, RZ, RZ, R190 ;  /* 0x000000ffff8d7224 */ /* 0x000fe200078e00be */
[----:B------:R-:W-:Y:S01]  /*1c110*/  MOV R190, R140 ;  /* 0x0000008c00be7202 */ /* 0x000fe20000000f00 */
[----:B------:R-:W-:-:S07]  /*1c120*/  IMAD.MOV.U32 R180, RZ, RZ, RZ ;  /* 0x000000ffffb47224 */ /* 0x000fce00078e00ff */
.L_x_16861:
[----:B------:R-:W-:Y:S05]  /*1c130*/  BSYNC.RECONVERGENT B0 ;  /* 0x0000000000007941 */ /* 0x000fea0003800200 */
.L_x_16860:
        /* <DEDUP_REMOVED lines=23> */
.L_x_16867:
        /* <DEDUP_REMOVED lines=13> */
.L_x_16869:
[----:B------:R-:W-:Y:S05]  /*1c380*/  BSYNC.RECONVERGENT B1 ;  /* 0x0000000000017941 */ /* 0x000fea0003800200 */
.L_x_16868:
        /* <DEDUP_REMOVED lines=56> */
[----:B------:R-:W-:Y:S02]  /*1c710*/  IMAD.MOV.U32 R196, RZ, RZ, R182 ;  /* 0x000000ffffc47224 */ /* 0x000fe400078e00b6 */
[----:B------:R-:W-:Y:S01]  /*1c720*/  HFMA2 R182, -RZ, RZ, 0, 0 ;  /* 0x00000000ffb67431 */ /* 0x000fe200000001ff */
[----:B------:R-:W-:Y:S01]  /*1c730*/  MOV R141, R190 ;  /* 0x000000be008d7202 */ /* 0x000fe20000000f00 */
[----:B------:R-:W-:Y:S01]  /*1c740*/  IMAD.MOV.U32 R190, RZ, RZ, R140 ;  /* 0x000000ffffbe7224 */ /* 0x000fe200078e008c */
[----:B------:R-:W-:-:S07]  /*1c750*/  LOP3.LUT R185, R185, R184, R183, 0x96, !PT ;  /* 0x000000b8b9b97212 */ /* 0x000fce00078e96b7 */
.L_x_16866:
[----:B------:R-:W-:Y:S05]  /*1c760*/  BSYNC.RECONVERGENT B0 ;  /* 0x0000000000007941 */ /* 0x000fea0003800200 */
.L_x_16865:
        /* <DEDUP_REMOVED lines=24> */
.L_x_16872:
        /* <DEDUP_REMOVED lines=13> */
.L_x_16874:
[----:B------:R-:W-:Y:S05]  /*1c9c0*/  BSYNC.RECONVERGENT B1 ;  /* 0x0000000000017941 */ /* 0x000fea0003800200 */
.L_x_16873:
        /* <DEDUP_REMOVED lines=61> */
.L_x_16871:
[----:B------:R-:W-:Y:S05]  /*1cda0*/  BSYNC.RECONVERGENT B0 ;  /* 0x0000000000007941 */ /* 0x000fea0003800200 */
.L_x_16870:
        /* <DEDUP_REMOVED lines=23> */
.L_x_16877:
        /* <DEDUP_REMOVED lines=13> */
.L_x_16879:
[----:B------:R-:W-:Y:S05]  /*1cff0*/  BSYNC.RECONVERGENT B1 ;  /* 0x0000000000017941 */ /* 0x000fea0003800200 */
.L_x_16878:
        /* <DEDUP_REMOVED lines=59> */
[----:B------:R-:W-:Y:S01]  /*1d3b0*/  MOV R182, R190 ;  /* 0x000000be00b67202 */ /* 0x000fe20000000f00 */
[----:B------:R-:W-:-:S07]  /*1d3c0*/  IMAD.MOV.U32 R190, RZ, RZ, R180 ;  /* 0x000000ffffbe7224 */ /* 0x000fce00078e00b4 */
.L_x_16876:
[----:B------:R-:W-:Y:S05]  /*1d3d0*/  BSYNC.RECONVERGENT B0 ;  /* 0x0000000000007941 */ /* 0x000fea0003800200 */
.L_x_16875:
        /* <DEDUP_REMOVED lines=24> */
.L_x_16882:
        /* <DEDUP_REMOVED lines=15> */
.L_x_16884:
[----:B------:R-:W-:Y:S05]  /*1d650*/  BSYNC.RECONVERGENT B1 ;  /* 0x0000000000017941 */ /* 0x000fea0003800200 */
.L_x_16883:
        /* <DEDUP_REMOVED lines=59> */
[----:B------:R-:W-:Y:S01]  /*1da10*/  IMAD.MOV.U32 R183, RZ, RZ, R190 ;  /* 0x000000ffffb77224 */ /* 0x000fe200078e00be */
[----:B------:R-:W-:-:S07]  /*1da20*/  MOV R190, R182 ;  /* 0x000000b600be7202 */ /* 0x000fce0000000f00 */
.L_x_16881:
[----:B------:R-:W-:Y:S05]  /*1da30*/  BSYNC.RECONVERGENT B0 ;  /* 0x0000000000007941 */ /* 0x000fea0003800200 */
.L_x_16880:
        /* <DEDUP_REMOVED lines=11> */
.L_x_16844:
        /* <DEDUP_REMOVED lines=16> */
.L_x_16888:
        /* <DEDUP_REMOVED lines=13> */
.L_x_16890:
[----:B------:R-:W-:Y:S05]  /*1dcc0*/  BSYNC.RECONVERGENT B1 ;  /* 0x0000000000017941 */ /* 0x000fea0003800200 */
.L_x_16889:
        /* <DEDUP_REMOVED lines=61> */
.L_x_16887:
[----:B------:R-:W-:Y:S05]  /*1e0a0*/  BSYNC.RECONVERGENT B0 ;  /* 0x0000000000007941 */ /* 0x000fea0003800200 */
.L_x_16886:
        /* <DEDUP_REMOVED lines=26> */
.L_x_16893:
        /* <DEDUP_REMOVED lines=13> */
.L_x_16895:
[----:B------:R-:W-:Y:S05]  /*1e320*/  BSYNC.RECONVERGENT B1 ;  /* 0x0000000000017941 */ /* 0x000fea0003800200 */
.L_x_16894:
        /* <DEDUP_REMOVED lines=61> */
.L_x_16892:
[----:B------:R-:W-:Y:S05]  /*1e700*/  BSYNC.RECONVERGENT B0 ;  /* 0x0000000000007941 */ /* 0x000fea0003800200 */
.L_x_16891:
        /* <DEDUP_REMOVED lines=23> */
.L_x_16898:
        /* <DEDUP_REMOVED lines=13> */
.L_x_16900:
[----:B------:R-:W-:Y:S05]  /*1e950*/  BSYNC.RECONVERGENT B1 ;  /* 0x0000000000017941 */ /* 0x000fea0003800200 */
.L_x_16899:
        /* <DEDUP_REMOVED lines=57> */
[----:B------:R-:W-:Y:S01]  /*1ecf0*/  IMAD.MOV.U32 R140, RZ, RZ, RZ ;  /* 0x000000ffff8c7224 */ /* 0x000fe200078e00ff */
[----:B------:R-:W-:Y:S01]  /*1ed00*/  LOP3.LUT R181, R181, R180, R39, 0x96, !PT ;  /* 0x000000b4b5b57212 */ /* 0x000fe200078e9627 */
[----:B------:R-:W-:Y:S01]  /*1ed10*/  IMAD.MOV.U32 R39, RZ, RZ, R190 ;  /* 0x000000ffff277224 */ /* 0x000fe200078e00be */
[----:B------:R-:W-:-:S07]  /*1ed20*/  MOV R190, R38 ;  /* 0x0000002600be7202 */ /* 0x000fce0000000f00 */
.L_x_16897:
[----:B------:R-:W-:Y:S05]  /*1ed30*/  BSYNC.RECONVERGENT B0 ;  /* 0x0000000000007941 */ /* 0x000fea0003800200 */
.L_x_16896:
        /* <DEDUP_REMOVED lines=24> */
.L_x_16903:
        /* <DEDUP_REMOVED lines=13> */
.L_x_16905:
[----:B------:R-:W-:Y:S05]  /*1ef90*/  BSYNC.RECONVERGENT B1 ;  /* 0x0000000000017941 */ /* 0x000fea0003800200 */
.L_x_16904:
        /* <DEDUP_REMOVED lines=61> */
.L_x_16902:
[----:B------:R-:W-:Y:S05]  /*1f370*/  BSYNC.RECONVERGENT B0 ;  /* 0x0000000000007941 */ /* 0x000fea0003800200 */
.L_x_16901:
        /* <DEDUP_REMOVED lines=23> */
.L_x_16908:
        /* <DEDUP_REMOVED lines=13> */
.L_x_16910:
[----:B------:R-:W-:Y:S05]  /*1f5c0*/  BSYNC.RECONVERGENT B1 ;  /* 0x0000000000017941 */ /* 0x000fea0003800200 */
.L_x_16909:
        /* <DEDUP_REMOVED lines=57> */
[----:B------:R-:W-:Y:S01]  /*1f960*/  IMAD.MOV.U32 R182, RZ, RZ, RZ ;  /* 0x000000ffffb67224 */ /* 0x000fe200078e00ff */
[----:B------:R-:W-:Y:S01]  /*1f970*/  LOP3.LUT R181, R181, R180, R141, 0x96, !PT ;  /* 0x000000b4b5b57212 */ /* 0x000fe200078e968d */
[----:B------:R-:W-:Y:S01]  /*1f980*/  IMAD.MOV.U32 R141, RZ, RZ, R190 ;  /* 0x000000ffff8d7224 */ /* 0x000fe200078e00be */
[----:B------:R-:W-:-:S07]  /*1f990*/  MOV R190, R140 ;  /* 0x0000008c00be7202 */ /* 0x000fce0000000f00 */
.L_x_16907:
[----:B------:R-:W-:Y:S05]  /*1f9a0*/  BSYNC.RECONVERGENT B0 ;  /* 0x0000000000007941 */ /* 0x000fea0003800200 */
.L_x_16906:
[----:B------:R-:W-:Y:S01]  /*1f9b0*/  I2FP.F32.U32 R140, R141 ;  /* 0x0000008d008c7245 */ /* 0x000fe20000201000 */
[----:B------:R-:W-:Y:S01]  /*1f9c0*/  IMAD.U32 R183, R82, 0x10000, RZ ;  /* 0x0001000052b77824 */ /* 0x000fe200078e00ff */
[----:B------:R-:W-:Y:S01]  /*1f9d0*/  SHF.L.U32 R141, R142, 0x10, RZ ;  /* 0x000000108e8d7819 */ /* 0x000fe200000006ff */
[----:B------:R-:W-:Y:S01]  /*1f9e0*/  BSSY.RECONVERGENT B0, `(.L_x_16911) ;  /* 0x0000060000007945 */ /* 0x000fe20003800200 */
[----:B------:R-:W-:Y:S01]  /*1f9f0*/  ISETP.NE.AND P4, PT, R182, 0x1, PT ;  /* 0x00000001b600780c */ /* 0x000fe20003f85270 */
[----:B------:R-:W-:Y:S01]  /*1fa00*/  FFMA.FTZ R140, R140, R193, 1.1641532182693481445e-10 ;  /* 0x2f0000008c8c7423 */ /* 0x000fe200000100c1 */
[----:B------:R-:W-:Y:S01]  /*1fa10*/  PRMT R142, R142, 0x7632, R142 ;  /* 0x000076328e8e7816 */ /* 0x000fe2000000008e */
[----:B------:R-:W-:-:S03]  /*1fa20*/  FMUL.FTZ R141, R141, R192 ;  /* 0x000000c08d8d7220 */ /* 0x000fc60000410000 */
[----:B------:R-:W-:Y:S01]  /*1fa30*/  FSETP.GTU.FTZ.AND P3, PT, R140, R195, PT ;  /* 0x000000c38c00720b */ /* 0x000fe20003f7c000 */
[----:B------:R-:W-:-:S05]  /*1fa40*/  FMUL.FTZ R141, R141, R194 ;  /* 0x000000c28d8d7220 */ /* 0x000fca0000410000 */
        /* <DEDUP_REMOVED lines=14> */
.L_x_16913:
        /* <DEDUP_REMOVED lines=13> */
.L_x_16915:
[----:B------:R-:W-:Y:S05]  /*1fc00*/  BSYNC.RECONVERGENT B1 ;  /* 0x0000000000017941 */ /* 0x000fea0003800200 */
.L_x_16914:
        /* <DEDUP_REMOVED lines=54> */
[----:B------:R-:W-:Y:S02]  /*1ff70*/  IADD3 R141, PT, PT, R161, -0x695add53, RZ ;  /* 0x96a522ada18d7810 */ /* 0x000fe40007ffe0ff */
[----:B------:R-:W-:Y:S01]  /*1ff80*/  LOP3.LUT R185, R185, R184, R181, 0x96, !PT ;  /* 0x000000b8b9b97212 */ /* 0x000fe200078e96b5 */
[----:B------:R-:W-:Y:S01]  /*1ff90*/  IMAD.MOV.U32 R196, RZ, RZ, R180 ;  /* 0x000000ffffc47224 */ /* 0x000fe200078e00b4 */
[----:B------:R-:W-:Y:S01]  /*1ffa0*/  LOP3.LUT R181, R141, R186, R183, 0x96, !PT ;  /* 0x000000ba8db57212 */ /* 0x000fe200078e96b7 */
[----:B------:R-:W-:Y:S01]  /*1ffb0*/  HFMA2 R183, -RZ, RZ, 0, 0 ;  /* 0x00000000ffb77431 */ /* 0x000fe200000001ff */
[----:B------:R-:W-:Y:S01]  /*1ffc0*/  MOV R141, R190 ;  /* 0x000000be008d7202 */ /* 0x000fe20000000f00 */
[----:B------:R-:W-:-:S07]  /*1ffd0*/  IMAD.MOV.U32 R190, RZ, RZ, R182 ;  /* 0x000000ffffbe7224 */ /* 0x000fce00078e00b6 */
.L_x_16912:
[----:B------:R-:W-:Y:S05]  /*1ffe0*/  BSYNC.RECONVERGENT B0 ;  /* 0x0000000000007941 */ /* 0x000fea0003800200 */
.L_x_16911:
        /* <DEDUP_REMOVED lines=23> */
.L_x_16918:
        /* <DEDUP_REMOVED lines=13> */
.L_x_16920:
[----:B------:R-:W-:Y:S05]  /*20230*/  BSYNC.RECONVERGENT B1 ;  /* 0x0000000000017941 */ /* 0x000fea0003800200 */
.L_x_16919:
        /* <DEDUP_REMOVED lines=59> */
[----:B------:R-:W-:Y:S01]  /*205f0*/  IMAD.MOV.U32 R184, RZ, RZ, RZ ;  /* 0x000000ffffb87224 */ /* 0x000fe200078e00ff */
[----:B------:R-:W-:-:S07]  /*20600*/  MOV R190, R182 ;  /* 0x000000b600be7202 */ /* 0x000fce0000000f00 */
.L_x_16917:
[----:B------:R-:W-:Y:S05]  /*20610*/  BSYNC.RECONVERGENT B0 ;  /* 0x0000000000007941 */ /* 0x000fea0003800200 */
.L_x_16916:
        /* <DEDUP_REMOVED lines=8> */
[----:B------:R-:W-:Y:S01]  /*206a0*/  PRMT R143, R143, 0x7632, R143 ;  /* 0x000076328f8f7816 */ /* 0x000fe2000000008f */
[----:B------:R-:W-:Y:S01]  /*206b0*/  IMAD.MOV.U32 R182, RZ, RZ, R196 ;  /* 0x000000ffffb67224 */ /* 0x000fe200078e00c4 */
        /* <DEDUP_REMOVED lines=14> */
.L_x_16923:
        /* <DEDUP_REMOVED lines=15> */
.L_x_16925:
[----:B------:R-:W-:Y:S05]  /*20890*/  BSYNC.RECONVERGENT B1 ;  /* 0x0000000000017941 */ /* 0x000fea0003800200 */
.L_x_16924:
        /* <DEDUP_REMOVED lines=61> */
.L_x_16922:
[----:B------:R-:W-:Y:S05]  /*20c70*/  BSYNC.RECONVERGENT B0 ;  /* 0x0000000000007941 */ /* 0x000fea0003800200 */
.L_x_16921:
        /* <DEDUP_REMOVED lines=10> */
.L_x_16885:
[----:B------:R-:W-:Y:S01]  /*20d20*/  FADD.FTZ R182, RZ, R68 ;  /* 0x00000044ffb67221 */ /* 0x000fe20000010000 */
[----:B------:R-:W-:Y:S01]  /*20d30*/  SEL R194, RZ, 0x1000000, !P6 ;  /* 0x01000000ffc27807 */ /* 0x000fe20007000000 */
[----:B------:R-:W-:Y:S01]  /*20d40*/  IMAD.WIDE.U32 R174, R203, 0x8, R174 ;  /* 0x00000008cbae7825 */ /* 0x000fe200078e00ae */
[----:B------:R-:W-:-:S03]  /*20d50*/  SEL R193, RZ, 0x10000, !P5 ;  /* 0x00010000ffc17807 */ /* 0x000fc60006800000 */
[----:B------:R-:W-:Y:S01]  /*20d60*/  FADD.FTZ R183, R182, R69 ;  /* 0x00000045b6b77221 */ /* 0x000fe20000010000 */
[----:B------:R-:W-:Y:S01]  /*20d70*/  SEL R192, RZ, 0x100, !P4 ;  /* 0x00000100ffc07807 */ /* 0x000fe20006000000 */
[----:B------:R-:W-:Y:S01]  /*20d80*/  UMOV UR13, 0xffffffff ;  /* 0xffffffff000d7882 */ /* 0x000fe20000000000 */
[----:B------:R-:W-:Y:S01]  /*20d90*/  SEL R184, RZ, 0x1000000, !P2 ;  /* 0x01000000ffb87807 */ /* 0x000fe20005000000 */
[----:B------:R-:W-:Y:S01]  /*20da0*/  FADD.FTZ R182, R183, R70 ;  /* 0x00000046b7b67221 */ /* 0x000fe20000010000 */
[----:B------:R-:W-:Y:S02]  /*20db0*/  SEL R187, RZ, 0x10000, !P1 ;  /* 0x00010000ffbb7807 */ /* 0x000fe40004800000 */
[----:B------:R-:W-:Y:S01]  /*20dc0*/  SEL R186, RZ, 0x100, !P0 ;  /* 0x00000100ffba7807 */ /* 0x000fe20004000000 */
[----:B------:R-:W-:Y:S01]  /*20dd0*/  FADD.FTZ R183, R182, R71 ;  /* 0x00000047b6b77221 */ /* 0x000fe20000010000 */
[----:B------:R-:W-:Y:S02]  /*20de0*/  LOP3.LUT P6, RZ, R188, 0x2, RZ, 0xc0, !PT ;  /* 0x00000002bcff7812 */ /* 0x000fe400078cc0ff */
[----:B------:R-:W-:Y:S01]  /*20df0*/  LOP3.LUT R192, R192, R194, R193, 0xfe, !PT ;  /* 0x000000c2c0c07212 */ /* 0x000fe200078efec1 */
[----:B------:R-:W-:Y:S01]  /*20e00*/  FADD.FTZ R182, R183, R64 ;  /* 0x00000040b7b67221 */ /* 0x000fe20000010000 */
[----:B------:R-:W-:-:S02]  /*20e10*/  LOP3.LUT R186, R186, R184, R187, 0xfe, !PT ;  /* 0x000000b8baba7212 */ /* 0x000fc400078efebb */
[----:B------:R-:W-:Y:S01]  /*20e20*/  SEL R187, RZ, 0x1, !P3 ;  /* 0x00000001ffbb7807 */ /* 0x000fe20005800000 */
[----:B------:R-:W-:Y:S01]  /*20e30*/  FADD.FTZ R183, R182, R65 ;  /* 0x00000041b6b77221 */ /* 0x000fe20000010000 */
[----:B------:R-:W-:Y:S02]  /*20e40*/  SEL R193, RZ, 0x1, !P6 ;  /* 0x00000001ffc17807 */ /* 0x000fe40007000000 */
        /* <DEDUP_REMOVED lines=28> */
[----:B------:R-:W-:Y:S01]  /*21010*/  IMAD.WIDE.U32 R182, R203, 0x20, R172 ;  /* 0x00000020cbb67825 */ /* 0x000fe200078e00ac */
[----:B------:R-:W-:Y:S02]  /*21020*/  LOP3.LUT R173, R192, R187, RZ, 0xfc, !PT ;  /* 0x000000bbc0ad7212 */ /* 0x000fe400078efcff */
[----:B------:R-:W-:Y:S01]  /*21030*/  LOP3.LUT R172, R186, R193, RZ, 0xfc, !PT ;  /* 0x000000c1baac7212 */ /* 0x000fe200078efcff */
[----:B------:R-:W-:Y:S01]  /*21040*/  FADD.FTZ R187, R184, R37 ;  /* 0x00000025b8bb7221 */ /* 0x000fe20000010000 */
[----:B------:R0:W-:Y:S03]  /*21050*/  STG.E.128 desc[UR6][R182.64], R36 ;  /* 0x00000024b6007986 */ /* 0x0001e6000c101d06 */
[----:B------:R-:W-:Y:S01]  /*21060*/  FADD.FTZ R184, R187, R38 ;  /* 0x00000026bbb87221 */ /* 0x000fe20000010000 */
[----:B------:R0:W-:Y:S03]  /*21070*/  STG.E.128 desc[UR6][R182.64+0x10], R140 ;  /* 0x0000108cb6007986 */ /* 0x0001e6000c101d06 */
[----:B------:R-:W-:Y:S01]  /*21080*/  FADD.FTZ R187, R184, R39 ;  /* 0x00000027b8bb7221 */ /* 0x000fe20000010000 */
[----:B------:R0:W-:Y:S03]  /*21090*/  STG.E.64 desc[UR6][R174.64], R172 ;  /* 0x000000acae007986 */ /* 0x0001e6000c101b06 */
        /* <DEDUP_REMOVED lines=106> */
.L_x_16939:
        /* <DEDUP_REMOVED lines=11> */
[----:B------:R-:W-:-:S02]  /*217f0*/  IMAD.U32 R209, R122, 0x10000, RZ ;  /* 0x000100007ad17824 */ /* 0x000fc400078e00ff */
[C---:B------:R-:W-:Y:S01]  /*21800*/  FADD.FTZ R230, -R183.reuse, R66 ;  /* 0x00000042b7e67221 */ /* 0x040fe20000010100 */
[C---:B------:R-:W-:Y:S01]  /*21810*/  FADD.FTZ R66, -R183.reuse, R54 ;  /* 0x00000036b7427221 */ /* 0x040fe20000010100 */
        /* <DEDUP_REMOVED lines=8> */
[----:B------:R-:W-:Y:S01]  /*218a0*/  SHF.L.U32 R39, R116, 0x10, RZ ;  /* 0x0000001074277819 */ /* 0x000fe200000006ff */
[----:B------:R-:W-:-:S02]  /*218b0*/  IMAD.U32 R37, R136, 0x10000, RZ ;  /* 0x0001000088257824 */ /* 0x000fc400078e00ff */
[C---:B------:R-:W-:Y:S01]  /*218c0*/  FADD.FTZ R212, -R183.reuse, R69 ;  /* 0x00000045b7d47221 */ /* 0x040fe20000010100 */
[C---:B------:R-:W-:Y:S01]  /*218d0*/  FADD.FTZ R220, -R183.reuse, R71 ;  /* 0x00000047b7dc7221 */ /* 0x040fe20000010100 */
[C---:B0-----:R-:W-:Y:S01]  /*218e0*/  FADD.FTZ R184, -R183.reuse, R46 ;  /* 0x0000002eb7b87221 */ /* 0x041fe20000010100 */
[C---:B------:R-:W-:Y:S01]  /*218f0*/  FADD.FTZ R194, -R183.reuse, R43 ;  /* 0x0000002bb7c27221 */ /* 0x040fe20000010100 */
[C---:B------:R-:W-:Y:S01]  /*21900*/  FADD.FTZ R46, -R183.reuse, R38 ;  /* 0x00000026b72e7221 */ /* 0x040fe20000010100 */
[----:B------:R-:W-:Y:S02]  /*21910*/  IMAD.U32 R38, R152, 0x10000, RZ ;  /* 0x0001000098267824 */ /* 0x000fe400078e00ff */
[C---:B------:R-:W-:Y:S01]  /*21920*/  FADD.FTZ R214, -R183.reuse, R70 ;  /* 0x00000046b7d67221 */ /* 0x040fe20000010100 */
[C---:B------:R-:W-:Y:S01]  /*21930*/  FADD.FTZ R228, -R183.reuse, R65 ;  /* 0x00000041b7e47221 */ /* 0x040fe20000010100 */
[----:B------:R-:W-:Y:S01]  /*21940*/  FADD.FTZ R232, -R183, R67 ;  /* 0x00000043b7e87221 */ /* 0x000fe20000010100 */
[----:B-1----:R-:W-:Y:S01]  /*21950*/  FMUL.FTZ R42, R49, R200 ;  /* 0x000000c8312a7220 */ /* 0x002fe20000410000 */
[----:B------:R-:W-:Y:S01]  /*21960*/  SHF.L.U32 R200, R151, 0x10, RZ ;  /* 0x0000001097c87819 */ /* 0x000fe200000006ff */
[C---:B------:R-:W-:Y:S01]  /*21970*/  FMUL.FTZ R43, R49.reuse, R212 ;  /* 0x000000d4312b7220 */ /* 0x040fe20000410000 */
[----:B------:R-:W-:Y:S01]  /*21980*/  FMUL.FTZ R220, R49, R220 ;  /* 0x000000dc31dc7220 */ /* 0x000fe20000410000 */
[----:B------:R-:W-:Y:S01]  /*21990*/  FFMA.FTZ R42, R42, R37, R39 ;  /* 0x000000252a2a7223 */ /* 0x000fe20000010027 */
[----:B------:R-:W-:Y:S01]  /*219a0*/  SHF.L.U32 R39, R149, 0x10, RZ ;  /* 0x0000001095277819 */ /* 0x000fe200000006ff */
[----:B------:R-:W-:-:S02]  /*219b0*/  IMAD.U32 R37, R150, 0x10000, RZ ;  /* 0x0001000096257824 */ /* 0x000fc400078e00ff */
[----:B------:R-:W-:Y:S01]  /*219c0*/  FADD.FTZ R192, -R183, R47 ;  /* 0x0000002fb7c07221 */ /* 0x000fe20000010100 */
[----:B------:R-:W-:Y:S01]  /*219d0*/  FFMA.FTZ R43, R43, R38, R200 ;  /* 0x000000262b2b7223 */ /* 0x000fe200000100c8 */
[----:B------:R-:W-:Y:S01]  /*219e0*/  FADD.FTZ R222, -R183, R64 ;  /* 0x00000040b7de7221 */ /* 0x000fe20000010100 */
[----:B------:R-:W-:Y:S01]  /*219f0*/  FMUL.FTZ R47, R49, R214 ;  /* 0x000000d6312f7220 */ /* 0x000fe20000410000 */
[----:B------:R-:W-:Y:S01]  /*21a00*/  FFMA.FTZ R200, R220, R37, R39 ;  /* 0x00000025dcc87223 */ /* 0x000fe20000010027 */
[C---:B------:R-:W-:Y:S01]  /*21a10*/  FADD.FTZ R172, -R183.reuse, R55 ;  /* 0x00000037b7ac7221 */ /* 0x040fe20000010100 */
[C---:B------:R-:W-:Y:S01]  /*21a20*/  FADD.FTZ R64, -R183.reuse, R45 ;  /* 0x0000002db7407221 */ /* 0x040fe20000010100 */
[----:B------:R-:W-:Y:S01]  /*21a30*/  FADD.FTZ R210, -R183, R40 ;  /* 0x00000028b7d27221 */ /* 0x000fe20000010100 */
[----:B------:R-:W-:Y:S01]  /*21a40*/  SHF.L.U32 R39, R147, 0x10, RZ ;  /* 0x0000001093277819 */ /* 0x000fe200000006ff */
[----:B------:R-:W-:Y:S01]  /*21a50*/  FADD.FTZ R40, -R183, R41 ;  /* 0x00000029b7287221 */ /* 0x000fe20000010100 */
        /* <DEDUP_REMOVED lines=10> */
[----:B------:R-:W-:Y:S01]  /*21b00*/  FADD.FTZ R174, -R183, R63 ;  /* 0x0000003fb7ae7221 */ /* 0x000fe20000010100 */
[----:B------:R-:W-:Y:S01]  /*21b10*/  FFMA.FTZ R212, R212, R37, R39 ;  /* 0x00000025d4d47223 */ /* 0x000fe20000010027 */
[----:B------:R-:W-:Y:S01]  /*21b20*/  FFMA.FTZ R55, R55, R38, R214 ;  /* 0x0000002637377223 */ /* 0x000fe200000100d6 */
[----:B------:R-:W-:Y:S01]  /*21b30*/  FADD.FTZ R68, -R183, R62 ;  /* 0x0000003eb7447221 */ /* 0x000fe20000010100 */
[----:B------:R-:W-:Y:S01]  /*21b40*/  FFMA.FTZ R214, R232, R41, R45 ;  /* 0x00000029e8d67223 */ /* 0x000fe2000001002d */
[----:B------:R-:W-:Y:S01]  /*21b50*/  SHF.L.U32 R39, R35, 0x10, RZ ;  /* 0x0000001023277819 */ /* 0x000fe200000006ff */
[----:B------:R-:W-:Y:S01]  /*21b60*/  IMAD.U32 R37, R144, 0x10000, RZ ;  /* 0x0001000090257824 */ /* 0x000fe200078e00ff */
[----:B------:R-:W-:Y:S01]  /*21b70*/  SHF.L.U32 R45, R33, 0x10, RZ ;  /* 0x00000010212d7819 */ /* 0x000fe200000006ff */
[----:B------:R-:W-:Y:S01]  /*21b80*/  FMUL.FTZ R60, R49, R60 ;  /* 0x0000003c313c7220 */ /* 0x000fe20000410000 */
[----:B------:R-:W-:Y:S01]  /*21b90*/  FADD.FTZ R204, -R183, R56 ;  /* 0x00000038b7cc7221 */ /* 0x000fe20000010100 */
[----:B------:R-:W-:-:S02]  /*21ba0*/  IMAD.U32 R41, R34, 0x10000, RZ ;  /* 0x0001000022297824 */ /* 0x000fc400078e00ff */
[----:B------:R-:W-:Y:S01]  /*21bb0*/  FMUL.FTZ R174, R49, R174 ;  /* 0x000000ae31ae7220 */ /* 0x000fe20000410000 */
[C---:B------:R-:W-:Y:S01]  /*21bc0*/  FADD.FTZ R56, -R183.reuse, R57 ;  /* 0x00000039b7387221 */ /* 0x040fe20000010100 */
[----:B------:R-:W-:Y:S01]  /*21bd0*/  FADD.FTZ R182, -R183, R59 ;  /* 0x0000003bb7b67221 */ /* 0x000fe20000010100 */
[----:B------:R-:W-:Y:S01]  /*21be0*/  FMUL.FTZ R67, R49, R68 ;  /* 0x0000004431437220 */ /* 0x000fe20000410000 */
[----:B------:R-:W-:Y:S01]  /*21bf0*/  FFMA.FTZ R68, R60, R37, R39 ;  /* 0x000000253c447223 */ /* 0x000fe20000010027 */
[----:B------:R-:W-:Y:S01]  /*21c00*/  FADD.FTZ R70, -R183, R58 ;  /* 0x0000003ab7467221 */ /* 0x000fe20000010100 */
[----:B------:R-:W-:Y:S01]  /*21c10*/  FFMA.FTZ R174, R174, R41, R45 ;  /* 0x00000029aeae7223 */ /* 0x000fe2000001002d */
[----:B------:R-:W-:Y:S01]  /*21c20*/  SHF.L.U32 R39, R31, 0x10, RZ ;  /* 0x000000101f277819 */ /* 0x000fe200000006ff */
[----:B------:R-:W-:Y:S01]  /*21c30*/  IMAD.U32 R37, R32, 0x10000, RZ ;  /* 0x0001000020257824 */ /* 0x000fe200078e00ff */
[----:B------:R-:W-:Y:S01]  /*21c40*/  SHF.L.U32 R45, R29, 0x10, RZ ;  /* 0x000000101d2d7819 */ /* 0x000fe200000006ff */
[----:B------:R-:W-:Y:S01]  /*21c50*/  FMUL.FTZ R56, R49, R56 ;  /* 0x0000003831387220 */ /* 0x000fe20000410000 */
[C---:B------:R-:W-:Y:S01]  /*21c60*/  FADD.FTZ R206, -R183.reuse, R52 ;  /* 0x00000034b7ce7221 */ /* 0x040fe20000010100 */
[----:B------:R-:W-:Y:S01]  /*21c70*/  FADD.FTZ R58, -R183, R50 ;  /* 0x00000032b73a7221 */ /* 0x000fe20000010100 */
[----:B------:R-:W-:-:S02]  /*21c80*/  IMAD.U32 R41, R30, 0x10000, RZ ;  /* 0x000100001e297824 */ /* 0x000fc400078e00ff */
[----:B------:R-:W-:Y:S01]  /*21c90*/  FMUL.FTZ R182, R49, R182 ;  /* 0x000000b631b67220 */ /* 0x000fe20000410000 */
[C---:B------:R-:W-:Y:S01]  /*21ca0*/  FADD.FTZ R52, -R183.reuse, R53 ;  /* 0x00000035b7347221 */ /* 0x040fe20000010100 */
[----:B------:R-:W-:Y:S01]  /*21cb0*/  FADD.FTZ R50, -R183, R141 ;  /* 0x0000008db7327221 */ /* 0x000fe20000010100 */
[----:B------:R-:W-:Y:S01]  /*21cc0*/  FMUL.FTZ R141, R49, R70 ;  /* 0x00000046318d7220 */ /* 0x000fe20000410000 */
[----:B------:R-:W-:Y:S01]  /*21cd0*/  FFMA.FTZ R70, R56, R37, R39 ;  /* 0x0000002538467223 */ /* 0x000fe20000010027 */
[----:B------:R-:W-:Y:S01]  /*21ce0*/  FFMA.FTZ R182, R182, R41, R45 ;  /* 0x00000029b6b67223 */ /* 0x000fe2000001002d */
[----:B------:R-:W-:Y:S01]  /*21cf0*/  SHF.L.U32 R39, R27, 0x10, RZ ;  /* 0x000000101b277819 */ /* 0x000fe200000006ff */
[----:B------:R-:W-:Y:S01]  /*21d00*/  FADD.FTZ R62, -R183, R143 ;  /* 0x0000008fb73e7221 */ /* 0x000fe20000010100 */
[----:B------:R-:W-:Y:S01]  /*21d10*/  SHF.L.U32 R57, R25, 0x10, RZ ;  /* 0x0000001019397819 */ /* 0x000fe200000006ff */
[----:B------:R-:W-:Y:S01]  /*21d20*/  FFMA.FTZ R47, R47, R216, R218 ;  /* 0x000000d82f2f7223 */ /* 0x000fe200000100da */
        /* <DEDUP_REMOVED lines=8> */
[----:B------:R-:W-:Y:S01]  /*21db0*/  FADD.FTZ R198, -R183, R51 ;  /* 0x00000033b7c67221 */ /* 0x000fe20000010100 */
        /* <DEDUP_REMOVED lines=13> */
[----:B------:R-:W-:Y:S01]  /*21e90*/  SHF.L.U32 R216, R113, 0x10, RZ ;  /* 0x0000001071d87819 */ /* 0x000fe200000006ff */
[----:B------:R-:W-:Y:S01]  /*21ea0*/  FMUL.FTZ R58, R49, R58 ;  /* 0x0000003a313a7220 */ /* 0x000fe20000410000 */
[----:B------:R-:W-:Y:S02]  /*21eb0*/  IMAD.U32 R38, R133, 0x10000, RZ ;  /* 0x0001000085267824 */ /* 0x000fe400078e00ff */
        /* <DEDUP_REMOVED lines=12> */
[----:B------:R-:W-:Y:S01]  /*21f80*/  FMUL.FTZ R191, R49, R184 ;  /* 0x000000b831bf7220 */ /* 0x000fe20000410000 */
        /* <DEDUP_REMOVED lines=16> */
[C---:B------:R-:W-:Y:S01]  /*22090*/  FADD.FTZ R36, -R183.reuse, R36 ;  /* 0x00000024b7247221 */ /* 0x040fe20000010100 */
[C---:B------:R-:W-:Y:S01]  /*220a0*/  FADD.FTZ R140, -R183.reuse, R140 ;  /* 0x0000008cb78c7221 */ /* 0x040fe20000010100 */
[----:B------:R-:W-:Y:S01]  /*220b0*/  FADD.FTZ R142, -R183, R142 ;  /* 0x0000008eb78e7221 */ /* 0x000fe20000010100 */
[----:B------:R-:W-:Y:S01]  /*220c0*/  SHF.L.U32 R56, R104, 0x10, RZ ;  /* 0x0000001068387819 */ /* 0x000fe200000006ff */
[----:B------:R-:W0:Y:S01]  /*220d0*/  @!P0 LDC.64 R40, c[0x0][0x3c0] ;  /* 0x0000f000ff288b82 */ /* 0x000e220000000a00 */
[----:B------:R-:W-:-:S02]  /*220e0*/  IMAD.U32 R38, R124, 0x10000, RZ ;  /* 0x000100007c267824 */ /* 0x000fc400078e00ff */
[C---:B------:R-:W-:Y:S01]  /*220f0*/  FMUL.FTZ R183, R49.reuse, R208 ;  /* 0x000000d031b77220 */ /* 0x040fe20000410000 */
[----:B------:R-:W-:Y:S01]  /*22100*/  SHF.L.U32 R59, R100, 0x10, RZ ;  /* 0x00000010643b7819 */ /* 0x000fe200000006ff */
[----:B------:R-:W-:Y:S01]  /*22110*/  FMUL.FTZ R36, R49, R36 ;  /* 0x0000002431247220 */ /* 0x000fe20000410000 */
[----:B------:R-:W-:Y:S02]  /*22120*/  IMAD.U32 R57, R120, 0x10000, RZ ;  /* 0x0001000078397824 */ /* 0x000fe400078e00ff */
[----:B------:R-:W-:Y:S01]  /*22130*/  FFMA.FTZ R183, R183, R38, R56 ;  /* 0x00000026b7b77223 */ /* 0x000fe20000010038 */
[----:B------:R-:W-:Y:S01]  /*22140*/  SHF.L.U32 R56, R105, 0x10, RZ ;  /* 0x0000001069387819 */ /* 0x000fe200000006ff */
[----:B------:R-:W-:Y:S02]  /*22150*/  IMAD.U32 R38, R125, 0x10000, RZ ;  /* 0x000100007d267824 */ /* 0x000fe400078e00ff */
[----:B------:R-:W-:Y:S01]  /*22160*/  FFMA.FTZ R194, R36, R57, R59 ;  /* 0x0000003924c27223 */ /* 0x000fe2000001003b */
[----:B------:R-:W-:Y:S01]  /*22170*/  SHF.L.U32 R61, R101, 0x10, RZ ;  /* 0x00000010653d7819 */ /* 0x000fe200000006ff */
[----:B------:R-:W1:Y:S01]  /*22180*/  LDC.64 R36, c[0x0][0x428] ;  /* 0x00010a00ff247b82 */ /* 0x000e620000000a00 */
[----:B------:R-:W-:Y:S01]  /*22190*/  FFMA.FTZ R191, R191, R38, R56 ;  /* 0x00000026bfbf7223 */ /* 0x000fe20000010038 */
[----:B------:R-:W-:Y:S01]  /*221a0*/  IMAD.U32 R38, R127, 0x10000, RZ ;  /* 0x000100007f267824 */ /* 0x000fe200078e00ff */
[----:B------:R-:W-:Y:S01]  /*221b0*/  SHF.L.U32 R56, R107, 0x10, RZ ;  /* 0x000000106b387819 */ /* 0x000fe200000006ff */
[----:B------:R-:W-:Y:S01]  /*221c0*/  IMAD.U32 R59, R121, 0x10000, RZ ;  /* 0x00010000793b7824 */ /* 0x000fe200078e00ff */
[----:B------:R-:W-:Y:S01]  /*221d0*/  SHF.L.U32 R65, R9, 0x10, RZ ;  /* 0x0000001009417819 */ /* 0x000fe200000006ff */
[----:B------:R-:W-:Y:S01]  /*221e0*/  IMAD.U32 R63, R10, 0x10000, RZ ;  /* 0x000100000a3f7824 */ /* 0x000fe200078e00ff */
[----:B------:R-:W-:Y:S01]  /*221f0*/  SHF.L.U32 R57, R11, 0x10, RZ ;  /* 0x000000100b397819 */ /* 0x000fe200000006ff */
[----:B------:R-:W-:Y:S01]  /*22200*/  FFMA.FTZ R195, R195, R38, R56 ;  /* 0x00000026c3c37223 */ /* 0x000fe20000010038 */
[C---:B------:R-:W-:Y:S01]  /*22210*/  FMUL.FTZ R46, R49.reuse, R46 ;  /* 0x0000002e312e7220 */ /* 0x040fe20000410000 */
[----:B------:R-:W2:Y:S01]  /*22220*/  @!P0 LDC.64 R38, c[0x0][0x3c8] ;  /* 0x0000f200ff268b82 */ /* 0x000ea20000000a00 */
[C---:B------:R-:W-:Y:S01]  /*22230*/  FMUL.FTZ R48, R49.reuse, R48 ;  /* 0x0000003031307220 */ /* 0x040fe20000410000 */
[----:B------:R-:W-:Y:S01]  /*22240*/  FMUL.FTZ R56, R49, R140 ;  /* 0x0000008c31387220 */ /* 0x000fe20000410000 */
[----:B0-----:R-:W-:-:S04]  /*22250*/  @!P0 IMAD.WIDE R40, R0, 0x4, R40 ;  /* 0x0000000400288825 */ /* 0x001fc800078e0228 */
[C---:B------:R-:W-:Y:S01]  /*22260*/  FMUL.FTZ R44, R49.reuse, R44 ;  /* 0x0000002c312c7220 */ /* 0x040fe20000410000 */
[----:B------:R-:W-:Y:S01]  /*22270*/  SHF.L.U32 R226, R118, 0x10, RZ ;  /* 0x0000001076e27819 */ /* 0x000fe200000006ff */
[C---:B------:R-:W-:Y:S01]  /*22280*/  FMUL.FTZ R51, R49.reuse, R222 ;  /* 0x000000de31337220 */ /* 0x040fe20000410000 */
[----:B------:R-:W-:Y:S01]  /*22290*/  IMAD.U32 R45, R12, 0x10000, RZ ;  /* 0x000100000c2d7824 */ /* 0x000fe200078e00ff */
[----:B------:R0:W-:Y:S01]  /*222a0*/  @!P0 STG.E desc[UR6][R40.64], R173 ;  /* 0x000000ad28008986 */ /* 0x0001e2000c101906 */
[----:B------:R-:W-:Y:S01]  /*222b0*/  IMAD.U32 R224, R138, 0x10000, RZ ;  /* 0x000100008ae07824 */ /* 0x000fe200078e00ff */
[----:B------:R-:W-:Y:S01]  /*222c0*/  SHF.L.U32 R220, R114, 0x10, RZ ;  /* 0x0000001072dc7819 */ /* 0x000fe200000006ff */
[----:B------:R-:W-:Y:S02]  /*222d0*/  IMAD.U32 R218, R134, 0x10000, RZ ;  /* 0x0001000086da7824 */ /* 0x000fe400078e00ff */
[----:B------:R-:W-:Y:S01]  /*222e0*/  FMUL.FTZ R69, R49, R204 ;  /* 0x000000cc31457220 */ /* 0x000fe20000410000 */
[----:B------:R-:W-:Y:S01]  /*222f0*/  SHF.L.U32 R216, R108, 0x10, RZ ;  /* 0x000000106cd87819 */ /* 0x000fe200000006ff */
[----:B------:R-:W-:Y:S01]  /*22300*/  FFMA.FTZ R140, R46, R59, R61 ;  /* 0x0000003b2e8c7223 */ /* 0x000fe2000001003d */
[----:B------:R-:W-:Y:S01]  /*22310*/  FFMA.FTZ R207, R48, R63, R65 ;  /* 0x0000003f30cf7223 */ /* 0x000fe20000010041 */
[----:B------:R-:W-:Y:S01]  /*22320*/  FFMA.FTZ R209, R56, R209, R211 ;  /* 0x000000d138d17223 */ /* 0x000fe200000100d3 */
[----:B------:R-:W-:-:S02]  /*22330*/  IMAD.U32 R204, R128, 0x10000, RZ ;  /* 0x0001000080cc7824 */ /* 0x000fc400078e00ff */
[----:B------:R-:W-:Y:S01]  /*22340*/  FMUL.FTZ R71, R49, R206 ;  /* 0x000000ce31477220 */ /* 0x000fe20000410000 */
[----:B------:R-:W-:Y:S01]  /*22350*/  SHF.L.U32 R60, R106, 0x10, RZ ;  /* 0x000000106a3c7819 */ /* 0x000fe200000006ff */
[----:B------:R-:W-:Y:S01]  /*22360*/  FFMA.FTZ R205, R44, R45, R57 ;  /* 0x0000002d2ccd7223 */ /* 0x000fe20000010039 */
[----:B0-----:R-:W-:Y:S01]  /*22370*/  F2FP.BF16.F32.PACK_AB R41, R174, R67 ;  /* 0x00000043ae29723e */ /* 0x001fe200000010ff */
[----:B------:R-:W-:Y:S01]  /*22380*/  IMAD.U32 R58, R126, 0x10000, RZ ;  /* 0x000100007e3a7824 */ /* 0x000fe200078e00ff */
[----:B------:R-:W0:Y:S01]  /*22390*/  LDC.64 R66, c[0x0][0x380] ;  /* 0x0000e000ff427b82 */ /* 0x000e220000000a00 */
        /* <DEDUP_REMOVED lines=12> */
[----:B--2---:R-:W-:-:S04]  /*22460*/  @!P0 IMAD.WIDE R44, R0, 0x4, R38 ;  /* 0x00000004002c8825 */ /* 0x004fc800078e0226 */
[----:B------:R-:W-:Y:S01]  /*22470*/  FFMA.FTZ R71, R71, R204, R216 ;  /* 0x000000cc47477223 */ /* 0x000fe200000100d8 */
[----:B------:R-:W-:Y:S01]  /*22480*/  FFMA.FTZ R193, R193, R58, R60 ;  /* 0x0000003ac1c17223 */ /* 0x000fe2000001003c */
[----:B------:R-:W-:Y:S01]  /*22490*/  FFMA.FTZ R142, R50, R57, R59 ;  /* 0x00000039328e7223 */ /* 0x000fe2000001003b */
[----:B------:R-:W-:Y:S01]  /*224a0*/  FFMA.FTZ R204, R46, R61, R63 ;  /* 0x0000003d2ecc7223 */ /* 0x000fe2000001003f */
[----:B------:R-:W-:Y:S01]  /*224b0*/  FFMA.FTZ R211, R62, R65, R211 ;  /* 0x000000413ed37223 */ /* 0x000fe200000100d3 */
[--C-:B-1----:R-:W-:Y:S01]  /*224c0*/  IMAD.WIDE.U32 R56, R189, 0x10, R36.reuse ;  /* 0x00000010bd387825 */ /* 0x102fe200078e0024 */
[----:B------:R-:W-:Y:S01]  /*224d0*/  F2FP.BF16.F32.PACK_AB R39, R214, R55 ;  /* 0x00000037d627723e */ /* 0x000fe200000010ff */
[----:B------:R1:W-:Y:S01]  /*224e0*/  @!P0 STG.E desc[UR6][R44.64], R49 ;  /* 0x000000312c008986 */ /* 0x0003e2000c101906 */
[----:B------:R-:W-:Y:S01]  /*224f0*/  F2FP.BF16.F32.PACK_AB R38, R212, R51 ;  /* 0x00000033d426723e */ /* 0x000fe200000010ff */
[----:B------:R-:W-:Y:S01]  /*22500*/  IMAD.WIDE.U32 R58, R197, 0x10, R36 ;  /* 0x00000010c53a7825 */ /* 0x000fe200078e0024 */
[----:B------:R-:W-:-:S02]  /*22510*/  F2FP.BF16.F32.PACK_AB R40, R68, R53 ;  /* 0x000000354428723e */ /* 0x000fc400000010ff */
[----:B------:R-:W-:Y:S01]  /*22520*/  F2FP.BF16.F32.PACK_AB R46, R54, R175 ;  /* 0x000000af362e723e */ /* 0x000fe200000010ff */
[--C-:B------:R-:W-:Y:S01]  /*22530*/  IMAD.WIDE.U32 R60, R199, 0x10, R36.reuse ;  /* 0x00000010c73c7825 */ /* 0x100fe200078e0024 */
[----:B------:R-:W-:Y:S02]  /*22540*/  F2FP.BF16.F32.PACK_AB R51, R202, R195 ;  /* 0x000000c3ca33723e */ /* 0x000fe400000010ff */
[----:B------:R-:W-:Y:S01]  /*22550*/  F2FP.BF16.F32.PACK_AB R50, R186, R193 ;  /* 0x000000c1ba32723e */ /* 0x000fe200000010ff */
[--C-:B------:R-:W-:Y:S01]  /*22560*/  IMAD.WIDE.U32 R62, R201, 0x10, R36.reuse ;  /* 0x00000010c93e7825 */ /* 0x100fe200078e0024 */
[----:B------:R-:W-:Y:S02]  /*22570*/  F2FP.BF16.F32.PACK_AB R48, R184, R183 ;  /* 0x000000b7b830723e */ /* 0x000fe400000010ff */
[----:B-1----:R-:W-:Y:S01]  /*22580*/  F2FP.BF16.F32.PACK_AB R45, R172, R143 ;  /* 0x0000008fac2d723e */ /* 0x002fe200000010ff */
[----:B------:R-:W-:Y:S01]  /*22590*/  IMAD.WIDE.U32 R64, R203, 0x10, R36 ;  /* 0x00000010cb407825 */ /* 0x000fe200078e0024 */
[----:B------:R-:W-:-:S02]  /*225a0*/  F2FP.BF16.F32.PACK_AB R37, R200, R47 ;  /* 0x0000002fc825723e */ /* 0x000fc400000010ff */
[----:B------:R-:W-:Y:S01]  /*225b0*/  F2FP.BF16.F32.PACK_AB R36, R43, R42 ;  /* 0x0000002a2b24723e */ /* 0x000fe200000010ff */
[----:B0-----:R-:W-:Y:S01]  /*225c0*/  IMAD R0, R66, 0x4, R0 ;  /* 0x0000000442007824 */ /* 0x001fe200078e0200 */
        /* <DEDUP_REMOVED lines=13> */
[----:B------:R-:W-:-:S03]  /*226a0*/  ISETP.GE.AND P0, PT, R0, R67, PT ;  /* 0x000000430000720c */ /* 0x000fc60003f06270 */
[----:B------:R0:W-:Y:S10]  /*226b0*/  STG.E.128 desc[UR6][R64.64], R52 ;  /* 0x0000003440007986 */ /* 0x0001f4000c101d06 */
[----:B------:R-:W-:Y:S05]  /*226c0*/  @!P0 BRA `(.L_x_16927) ;  /* 0xfffffde400e48947 */ /* 0x000fea000383ffff */
[----:B------:R-:W-:Y:S05]  /*226d0*/  EXIT ;  /* 0x000000000000794d */ /* 0x000fea0003800000 */
.L_x_16926:
        /* <DEDUP_REMOVED lines=8> */
.L_x_16929:
[----:B------:R-:W-:Y:S05]  /*22760*/  BSYNC B0 ;  /* 0x0000000000007941 */ /* 0x000fea0003800000 */
.L_x_16928:
        /* <DEDUP_REMOVED lines=10> */
.L_x_16930:
[----:B------:R-:W-:Y:S02]  /*22810*/  IMAD.MOV.U32 R193, RZ, RZ, 0x4 ;  /* 0x00000004ffc17424 */ /* 0x000fe400078e00ff */
[----:B------:R-:W-:-:S04]  /*22820*/  IMAD.MOV.U32 R172, RZ, RZ, R187 ;  /* 0x000000ffffac7224 */ /* 0x000fc800078e00bb */
[----:B------:R-:W-:-:S05]  /*22830*/  FADD.FTZ R182, R175, R172 ;  /* 0x000000acafb67221 */ /* 0x000fca0000010000 */
[----:B------:R-:W-:-:S07]  /*22840*/  MOV R192, R182 ;  /* 0x000000b600c07202 */ /* 0x000fce0000000f00 */
[----:B------:R-:W-:Y:S05]  /*22850*/  WARPSYNC.COLLECTIVE R191, `(.L_x_16931) ;  /* 0x00000000bf087348 */ /* 0x000fea0003c00000 */
[----:B------:R0:W1:Y:S02]  /*22860*/  SHFL.BFLY P1, R187, R192, R193, R194 ;  /* 0x0c0000c1c0bb7389 */ /* 0x00006400000200c2 */
[----:B01----:R-:W-:Y:S05]  /*22870*/  ENDCOLLECTIVE ;  /* 0x000000000000791b */ /* 0x003fea0003800000 */
.L_x_16931:
[----:B------:R-:W-:Y:S01]  /*22880*/  HFMA2 R193, -RZ, RZ, 0, 4.76837158203125e-07 ;  /* 0x00000008ffc17431 */ /* 0x000fe200000001ff */
[----:B------:R-:W-:-:S05]  /*22890*/  MOV R173, R187 ;  /* 0x000000bb00ad7202 */ /* 0x000fca0000000f00 */
[----:B------:R-:W-:-:S04]  /*228a0*/  FADD.FTZ R183, R182, R173 ;  /* 0x000000adb6b77221 */ /* 0x000fc80000010000 */
[----:B------:R-:W-:-:S07]  /*228b0*/  IMAD.MOV.U32 R192, RZ, RZ, R183 ;  /* 0x000000ffffc07224 */ /* 0x000fce00078e00b7 */
[----:B------:R-:W-:Y:S05]  /*228c0*/  WARPSYNC.COLLECTIVE R191, `(.L_x_16932) ;  /* 0x00000000bf087348 */ /* 0x000fea0003c00000 */
[----:B------:R0:W1:Y:S02]  /*228d0*/  SHFL.BFLY P1, R187, R192, R193, R194 ;  /* 0x0c0000c1c0bb7389 */ /* 0x00006400000200c2 */
[----:B01----:R-:W-:Y:S05]  /*228e0*/  ENDCOLLECTIVE ;  /* 0x000000000000791b */ /* 0x003fea0003800000 */
.L_x_16932:
[----:B------:R-:W-:Y:S02]  /*228f0*/  IMAD.MOV.U32 R193, RZ, RZ, 0x10 ;  /* 0x00000010ffc17424 */ /* 0x000fe400078e00ff */
[----:B------:R-:W-:-:S04]  /*22900*/  IMAD.MOV.U32 R172, RZ, RZ, R187 ;  /* 0x000000ffffac7224 */ /* 0x000fc800078e00bb */
[----:B------:R-:W-:-:S05]  /*22910*/  FADD.FTZ R186, R183, R172 ;  /* 0x000000acb7ba7221 */ /* 0x000fca0000010000 */
[----:B------:R-:W-:-:S07]  /*22920*/  MOV R192, R186 ;  /* 0x000000ba00c07202 */ /* 0x000fce0000000f00 */
[----:B------:R-:W-:Y:S05]  /*22930*/  WARPSYNC.COLLECTIVE R191, `(.L_x_16933) ;  /* 0x00000000bf087348 */ /* 0x000fea0003c00000 */
[----:B------:R0:W1:Y:S02]  /*22940*/  SHFL.BFLY P1, R187, R192, R193, R194 ;  /* 0x0c0000c1c0bb7389 */ /* 0x00006400000200c2 */
[----:B01----:R-:W-:Y:S05]  /*22950*/  ENDCOLLECTIVE ;  /* 0x000000000000791b */ /* 0x003fea0003800000 */
.L_x_16933:
        /* <DEDUP_REMOVED lines=88> */
.L_x_16934:
[----:B------:R-:W-:Y:S02]  /*22ee0*/  IMAD.MOV.U32 R193, RZ, RZ, 0x2 ;  /* 0x00000002ffc17424 */ /* 0x000fe400078e00ff */
[----:B------:R-:W-:-:S04]  /*22ef0*/  IMAD.MOV.U32 R175, RZ, RZ, R187 ;  /* 0x000000ffffaf7224 */ /* 0x000fc800078e00bb */
[----:B------:R-:W-:-:S05]  /*22f00*/  FADD.FTZ R175, R172, R175 ;  /* 0x000000afacaf7221 */ /* 0x000fca0000010000 */
[----:B------:R-:W-:-:S07]  /*22f10*/  MOV R192, R175 ;  /* 0x000000af00c07202 */ /* 0x000fce0000000f00 */
[----:B------:R-:W-:Y:S05]  /*22f20*/  WARPSYNC.COLLECTIVE R191, `(.L_x_16935) ;  /* 0x00000000bf087348 */ /* 0x000fea0003c00000 */
[----:B------:R0:W1:Y:S02]  /*22f30*/  SHFL.BFLY P1, R187, R192, R193, R194 ;  /* 0x0c0000c1c0bb7389 */ /* 0x00006400000200c2 */
[----:B01----:R-:W-:Y:S05]  /*22f40*/  ENDCOLLECTIVE ;  /* 0x000000000000791b */ /* 0x003fea0003800000 */
.L_x_16935:
[----:B------:R-:W-:Y:S01]  /*22f50*/  HFMA2 R193, -RZ, RZ, 0, 2.384185791015625e-07 ;  /* 0x00000004ffc17431 */ /* 0x000fe200000001ff */
[----:B------:R-:W-:-:S05]  /*22f60*/  MOV R182, R187 ;  /* 0x000000bb00b67202 */ /* 0x000fca0000000f00 */
[----:B------:R-:W-:-:S04]  /*22f70*/  FADD.FTZ R182, R175, R182 ;  /* 0x000000b6afb67221 */ /* 0x000fc80000010000 */
[----:B------:R-:W-:-:S07]  /*22f80*/  IMAD.MOV.U32 R192, RZ, RZ, R182 ;  /* 0x000000ffffc07224 */ /* 0x000fce00078e00b6 */
[----:B------:R-:W-:Y:S05]  /*22f90*/  WARPSYNC.COLLECTIVE R191, `(.L_x_16936) ;  /* 0x00000000bf087348 */ /* 0x000fea0003c00000 */
[----:B------:R0:W1:Y:S02]  /*22fa0*/  SHFL.BFLY P1, R187, R192, R193, R194 ;  /* 0x0c0000c1c0bb7389 */ /* 0x00006400000200c2 */
[----:B01----:R-:W-:Y:S05]  /*22fb0*/  ENDCOLLECTIVE ;  /* 0x000000000000791b */ /* 0x003fea0003800000 */
.L_x_16936:
[----:B------:R-:W-:Y:S02]  /*22fc0*/  IMAD.MOV.U32 R193, RZ, RZ, 0x8 ;  /* 0x00000008ffc17424 */ /* 0x000fe400078e00ff */
[----:B------:R-:W-:-:S04]  /*22fd0*/  IMAD.MOV.U32 R183, RZ, RZ, R187 ;  /* 0x000000ffffb77224 */ /* 0x000fc800078e00bb */
[----:B------:R-:W-:-:S05]  /*22fe0*/  FADD.FTZ R183, R182, R183 ;  /* 0x000000b7b6b77221 */ /* 0x000fca0000010000 */
[----:B------:R-:W-:-:S07]  /*22ff0*/  MOV R192, R183 ;  /* 0x000000b700c07202 */ /* 0x000fce0000000f00 */
[----:B------:R-:W-:Y:S05]  /*23000*/  WARPSYNC.COLLECTIVE R191, `(.L_x_16937) ;  /* 0x00000000bf087348 */ /* 0x000fea0003c00000 */
[----:B------:R0:W1:Y:S02]  /*23010*/  SHFL.BFLY P1, R187, R192, R193, R194 ;  /* 0x0c0000c1c0bb7389 */ /* 0x00006400000200c2 */
[----:B01----:R-:W-:Y:S05]  /*23020*/  ENDCOLLECTIVE ;  /* 0x000000000000791b */ /* 0x003fea0003800000 */
.L_x_16937:
[----:B------:R-:W-:Y:S01]  /*23030*/  HFMA2 R193, -RZ, RZ, 0, 9.5367431640625e-07 ;  /* 0x00000010ffc17431 */ /* 0x000fe200000001ff */
[----:B------:R-:W-:-:S05]  /*23040*/  MOV R184, R187 ;  /* 0x000000bb00b87202 */ /* 0x000fca0000000f00 */
[----:B------:R-:W-:-:S04]  /*23050*/  FADD.FTZ R184, R183, R184 ;  /* 0x000000b8b7b87221 */ /* 0x000fc80000010000 */
[----:B------:R-:W-:-:S07]  /*23060*/  IMAD.MOV.U32 R192, RZ, RZ, R184 ;  /* 0x000000ffffc07224 */ /* 0x000fce00078e00b8 */
[----:B------:R-:W-:Y:S05]  /*23070*/  WARPSYNC.COLLECTIVE R191, `(.L_x_16938) ;  /* 0x00000000bf087348 */ /* 0x000fea0003c00000 */
[----:B------:R0:W1:Y:S02]  /*23080*/  SHFL.BFLY P1, R187, R192, R193, R194 ;  /* 0x0c0000c1c0bb7389 */ /* 0x00006400000200c2 */
[----:B01----:R-:W-:Y:S05]  /*23090*/  ENDCOLLECTIVE ;  /* 0x000000000000791b */ /* 0x003fea0003800000 */
.L_x_16938:
[----:B------:R-:W-:Y:S05]  /*230a0*/  BRA `(.L_x_16939) ;  /* 0xffffffe400a47947 */ /* 0x000fea000383ffff */
.L_x_16940:
        /* <DEDUP_REMOVED lines=13> */
.L_x_45829:


//--------------------- .text._ZN10layer_norm13ln_fwd_kernelINS_13Kernel_traitsI13__nv_bfloat16S2_fS2_fjLj1280ELj1ELj4ELj1ELj16ENS_18Kernel_traits_baseILj1280ES2_S2_fS2_fjLj128EEEEELb1ELb1ELb1ELb0EEEvNS_9FwdParamsE --------------------------
	.section	.text._ZN10layer_norm13ln_fwd_kernelINS_13Kernel_traitsI13__nv_bfloat16S2_fS2_fjLj1280ELj1ELj4ELj1ELj16ENS_18Kernel_traits_baseILj1280ES2_S2_fS2_fjLj128EEEEELb1ELb1ELb1ELb0EEEvNS_9FwdParamsE,"ax",@progbits
	.align	128
        .global         _ZN10layer_norm13ln_fwd_kernelINS_13Kernel_traitsI13__nv_bfloat16S2_fS2_fjLj1280ELj1ELj4ELj1ELj16ENS_18Kernel_traits_baseILj1280ES2_S2_fS2_fjLj128EEEEELb1ELb1ELb1ELb0EEEvNS_9FwdParamsE
        .type           _ZN10layer_norm13ln_fwd_kernelINS_13Kernel_traitsI13__nv_bfloat16S2_fS2_fjLj1280ELj1ELj4ELj1ELj16ENS_18Kernel_traits_baseILj1280ES2_S2_fS2_fjLj128EEEEELb1ELb1ELb1ELb0EEEvNS_9FwdParamsE,@function
        .size           _ZN10layer_norm13ln_fwd_kernelINS_13Kernel_traitsI13__nv_bfloat16S2_fS2_fjLj1280ELj1ELj4ELj1ELj16ENS_18Kernel_traits_baseILj1280ES2_S2_fS2_fjLj128EEEEELb1ELb1ELb1ELb0EEEvNS_9FwdParamsE,(.L_x_45830 - _ZN10layer_norm13ln_fwd_kernelINS_13Kernel_traitsI13__nv_bfloat16S2_fS2_fjLj1280ELj1ELj4ELj1ELj16ENS_18Kernel_traits_baseILj1280ES2_S2_fS2_fjLj128EEEEELb1ELb1ELb1ELb0EEEvNS_9FwdParamsE)
        .other          _ZN10layer_norm13ln_fwd_kernelINS_13Kernel_traitsI13__nv_bfloat16S2_fS2_fjLj1280ELj1ELj4ELj1ELj16ENS_18Kernel_traits_baseILj1280ES2_S2_fS2_fjLj128EEEEELb1ELb1ELb1ELb0EEEvNS_9FwdParamsE,@"STO_CUDA_ENTRY STV_DEFAULT"
_ZN10layer_norm13ln_fwd_kernelINS_13Kernel_traitsI13__nv_bfloat16S2_fS2_fjLj1280ELj1ELj4ELj1ELj16ENS_18Kernel_traits_baseILj1280ES2_S2_fS2_fjLj128EEEEELb1ELb1ELb1ELb0EEEvNS_9FwdParamsE:
.text._ZN10layer_norm13ln_fwd_kernelINS_13Kernel_traitsI13__nv_bfloat16S2_fS2_fjLj1280ELj1ELj4ELj1ELj16ENS_18Kernel_traits_baseILj1280ES2_S2_fS2_fjLj128EEEEELb1ELb1ELb1ELb0EEEvNS_9FwdParamsE:
        /* <DEDUP_REMOVED lines=91> */
.L_x_16942:
        /* <DEDUP_REMOVED lines=53> */
.L_x_16943:
[----:B------:R-:W-:Y:S05]  /*0900*/  BSYNC.RECONVERGENT B0 ;  /* 0x0000000000007941 */ /* 0x000fea0003800200 */
.L_x_16941:
[----:B------:R-:W0:Y:S02]  /*0910*/  LDCU UR4, c[0x0][0x384] ;  /* 0x00007080ff0477ac */ /* 0x000e240008000800 */
[----:B0-----:R-:W-:-:S13]  /*0920*/  ISETP.GE.AND P0, PT, R3, UR4, PT ;  /* 0x0000000403007c0c */ /* 0x001fda000bf06270 */
[----:B------:R-:W-:Y:S05]  /*0930*/  @P0 EXIT ;  /* 0x000000000000094d */ /* 0x000fea0003800000 */
[----:B------:R-:W0:Y:S01]  /*0940*/  LDC R7, c[0x0][0x360] ;  /* 0x0000d800ff077b82 */ /* 0x000e220000000800 */
[----:B------:R-:W-:Y:S01]  /*0950*/  IMAD.HI.U32 R9, R4, -0x2daee0ad, RZ ;  /* 0xd2511f5304097827 */ /* 0x000fe200078e00ff */
[----:B-----5:R-:W-:-:S03]  /*0960*/  IADD3 R12, PT, PT, R176, -0x61c88647, RZ ;  /* 0x9e3779b9b00c7810 */ /* 0x020fc60007ffe0ff */
[----:B------:R-:W-:Y:S01]  /*0970*/  HFMA2 R193, -RZ, RZ, 0, 0 ;  /* 0x00000000ffc17431 */ /* 0x000fe200000001ff */
[----:B------:R-:W-:Y:S01]  /*0980*/  PRMT R17, R84, 0x7632, R17 ;  /* 0x0000763254117816 */ /* 0x000fe20000000011 */
        /* <DEDUP_REMOVED lines=50> */
[----:B------:R-:W-:Y:S01]  /*0cb0*/  VIADD R15, R177, 0x32370b8f ;  /* 0x32370b8fb10f7836 */ /* 0x000fe20000000000 */
[----:B------:R-:W-:Y:S01]  /*0cc0*/  PRMT R156, R52, 0x7632, R156 ;  /* 0x00007632349c7816 */ /* 0x000fe2000000009c */
[----:B------:R-:W-:Y:S01]  /*0cd0*/  VIADD R14, R176, 0xdaa66d2b ;  /* 0xdaa66d2bb00e7836 */ /* 0x000fe20000000000 */
[----:B------:R-:W-:Y:S01]  /*0ce0*/  PRMT R157, R48, 0x7632, R157 ;  /* 0x00007632309d7816 */ /* 0x000fe2000000009d */
[----:B------:R-:W-:Y:S01]  /*0cf0*/  IMAD.HI.U32 R9, R11, -0x326172a9, RZ ;  /* 0xcd9e8d570b097827 */ /* 0x000fe200078e00ff */
[----:B------:R-:W-:Y:S02]  /*0d00*/  LOP3.LUT R8, R15, R13, R8, 0x96, !PT ;  /* 0x0000000d0f087212 */ /* 0x000fe400078e9608 */
[----:B------:R-:W-:Y:S02]  /*0d10*/  IADD3 R15, PT, PT, R177, -0x126145ec, RZ ;  /* 0xed9eba14b10f7810 */ /* 0x000fe40007ffe0ff */
[----:B------:R-:W-:Y:S01]  /*0d20*/  LOP3.LUT R9, R14, R12, R9, 0x96, !PT ;  /* 0x0000000c0e097212 */ /* 0x000fe200078e9609 */
[----:B------:R-:W-:Y:S01]  /*0d30*/  IMAD R14, R7, -0x2daee0ad, RZ ;  /* 0xd2511f53070e7824 */ /* 0x000fe200078e02ff */
[----:B------:R-:W-:Y:S01]  /*0d40*/  PRMT R158, R43, 0x7632, R158 ;  /* 0x000076322b9e7816 */ /* 0x000fe2000000009e */
[----:B------:R-:W-:Y:S01]  /*0d50*/  IMAD R12, R11, -0x326172a9, RZ ;  /* 0xcd9e8d570b0c7824 */ /* 0x000fe200078e02ff */
[----:B------:R-:W-:Y:S01]  /*0d60*/  PRMT R159, R39, 0x7632, R159 ;  /* 0x00007632279f7816 */ /* 0x000fe2000000009f */
[----:B------:R-:W-:Y:S01]  /*0d70*/  IMAD.HI.U32 R7, R8, -0x326172a9, RZ ;  /* 0xcd9e8d5708077827 */ /* 0x000fe200078e00ff */
[----:B------:R-:W-:-:S02]  /*0d80*/  PRMT R160, R42, 0x7632, R160 ;  /* 0x000076322aa07816 */ /* 0x000fc400000000a0 */
        /* <DEDUP_REMOVED lines=9> */
[----:B------:R-:W-:Y:S01]  /*0e20*/  IADD3 R15, PT, PT, R177, -0x56f99767, RZ ;  /* 0xa9066899b10f7810 */ /* 0x000fe20007ffe0ff */
[----:B------:R-:W-:Y:S01]  /*0e30*/  IMAD.HI.U32 R9, R7, -0x2daee0ad, RZ ;  /* 0xd2511f5307097827 */ /* 0x000fe200078e00ff */
[----:B------:R-:W-:-:S02]  /*0e40*/  PRMT R164, R40, 0x7632, R164 ;  /* 0x0000763228a47816 */ /* 0x000fc400000000a4 */
[----:B------:R-:W-:Y:S01]  /*0e50*/  PRMT R165, R36, 0x7632, R165 ;  /* 0x0000763224a57816 */ /* 0x000fe200000000a5 */
[----:B------:R-:W-:Y:S01]  /*0e60*/  VIADD R12, R176, 0x1715609d ;  /* 0x1715609db00c7836 */ /* 0x000fe20000000000 */
[----:B------:R-:W-:Y:S01]  /*0e70*/  LOP3.LUT R9, R15, R14, R9, 0x96, !PT ;  /* 0x0000000e0f097212 */ /* 0x000fe200078e9609 */
[----:B------:R-:W-:Y:S01]  /*0e80*/  IMAD.HI.U32 R8, R13, -0x326172a9, RZ ;  /* 0xcd9e8d570d087827 */ /* 0x000fe200078e00ff */
[----:B------:R-:W-:Y:S02]  /*0e90*/  PRMT R166, R95, 0x7632, R166 ;  /* 0x000076325fa67816 */ /* 0x000fe400000000a6 */
        /* <DEDUP_REMOVED lines=10> */
[C---:B------:R-:W-:Y:S01]  /*0f40*/  IMAD.HI.U32 R14, R8.reuse, -0x2daee0ad, RZ ;  /* 0xd2511f53080e7827 */ /* 0x040fe200078e00ff */
[----:B------:R-:W-:Y:S02]  /*0f50*/  PRMT R172, R81, 0x7632, R172 ;  /* 0x0000763251ac7816 */ /* 0x000fe400000000ac */
[----:B------:R-:W-:Y:S01]  /*0f60*/  LOP3.LUT R7, R11, R12, R7, 0x96, !PT ;  /* 0x0000000c0b077212 */ /* 0x000fe200078e9607 */
[----:B------:R-:W-:Y:S01]  /*0f70*/  IMAD R13, R8, -0x2daee0ad, RZ ;  /* 0xd2511f53080d7824 */ /* 0x000fe200078e02ff */
[----:B------:R-:W-:Y:S01]  /*0f80*/  LOP3.LUT R14, R16, R15, R14, 0x96, !PT ;  /* 0x0000000f100e7212 */ /* 0x000fe200078e960e */
[----:B------:R-:W-:Y:S01]  /*0f90*/  IMAD R12, R9, -0x326172a9, RZ ;  /* 0xcd9e8d57090c7824 */ /* 0x000fe200078e02ff */
[----:B------:R-:W-:Y:S01]  /*0fa0*/  IADD3 R11, PT, PT, R176, 0x5384540f, RZ ;  /* 0x5384540fb00b7810 */ /* 0x000fe20007ffe0ff */
        /* <DEDUP_REMOVED lines=33> */
[----:B------:R-:W-:Y:S01]  /*11c0*/  LOP3.LUT R9, R10, 0x3, RZ, 0xc0, !PT ;  /* 0x000000030a097812 */ /* 0x000fe200078ec0ff */
[----:B------:R-:W-:Y:S01]  /*11d0*/  IMAD R192, R192, -0x326172a9, RZ ;  /* 0xcd9e8d57c0c07824 */ /* 0x000fe200078e02ff */
[----:B------:R-:W-:Y:S01]  /*11e0*/  LOP3.LUT R7, R13, R12, R7, 0x96, !PT ;  /* 0x0000000c0d077212 */ /* 0x000fe200078e9607 */
[----:B------:R-:W-:Y:S01]  /*11f0*/  IMAD R194, R194, -0x2daee0ad, RZ ;  /* 0xd2511f53c2c27824 */ /* 0x000fe200078e02ff */
[----:B------:R-:W-:-:S02]  /*1200*/  PRMT R10, R91, 0x7632, R10 ;  /* 0x000076325b0a7816 */ /* 0x000fc4000000000a */
[----:B------:R-:W-:Y:S02]  /*1210*/  PRMT R11, R87, 0x7632, R11 ;  /* 0x00007632570b7816 */ /* 0x000fe4000000000b */
[----:B------:R-:W-:Y:S02]  /*1220*/  PRMT R12, R90, 0x7632, R12 ;  /* 0x000076325a0c7816 */ /* 0x000fe4000000000c */
[----:B------:R-:W-:Y:S02]  /*1230*/  PRMT R13, R86, 0x7632, R13 ;  /* 0x00007632560d7816 */ /* 0x000fe4000000000d */
[----:B------:R-:W-:Y:S02]  /*1240*/  PRMT R189, R46, 0x7632, R189 ;  /* 0x000076322ebd7816 */ /* 0x000fe400000000bd */
[----:B------:R-:W-:Y:S02]  /*1250*/  PRMT R190, R45, 0x7632, R190 ;  /* 0x000076322dbe7816 */ /* 0x000fe400000000be */
[----:B01234-:R-:W-:-:S07]  /*1260*/  PRMT R191, R44, 0x7632, R191 ;  /* 0x000076322cbf7816 */ /* 0x01ffce00000000bf */
.L_x_17530:
        /* <DEDUP_REMOVED lines=28> */
.L_x_16947:
[----:B------:R-:W-:Y:S05]  /*1430*/  BSYNC.RECONVERGENT B1 ;  /* 0x0000000000017941 */ /* 0x000fea0003800200 */
.L_x_16946:
[----:B------:R-:W-:Y:S01]  /*1440*/  UISETP.NE.U32.AND UP0, UPT, UR4, URZ, UPT ;  /* 0x000000ff0400728c */ /* 0x000fe2000bf05070 */
[----:B------:R-:W-:Y:S03]  /*1450*/  BSSY.RECONVERGENT B1, `(.L_x_16948) ;  /* 0x00006a3000017945 */ /* 0x000fe60003800200 */
[----:B------:R-:W-:-:S09]  /*1460*/  UISETP.NE.AND.EX UP0, UPT, UR5, URZ, UPT, UP0 ;  /* 0x000000ff0500728c */ /* 0x000fd2000bf05300 */
[----:B------:R-:W-:Y:S05]  /*1470*/  BRA.U !UP0, `(.L_x_16949) ;  /* 0x00000035084c7547 */ /* 0x000fea000b800000 */
[----:B------:R-:W0:Y:S02]  /*1480*/  LDC.64 R110, c[0x0][0x3a0] ;  /* 0x0000e800ff6e7b82 */ /* 0x000e240000000a00 */
[----:B0-----:R-:W-:-:S05]  /*1490*/  IMAD.WIDE.U32 R110, R207, 0x20, R110 ;  /* 0x00000020cf6e7825 */ /* 0x001fca00078e006e */
[----:B------:R-:W2:Y:S04]  /*14a0*/  LDG.E.128 R100, desc[UR6][R110.64] ;  /* 0x000000066e647981 */ /* 0x000ea8000c1e1d00 */
[----:B------:R0:W5:Y:S01]  /*14b0*/  LDG.E.128 R104, desc[UR6][R110.64+0x10] ;  /* 0x000010066e687981 */ /* 0x000162000c1e1d00 */
[----:B------:R-:W-:Y:S01]  /*14c0*/  ISETP.GT.AND P1, PT, R208, RZ, PT ;  /* 0x000000ffd000720c */ /* 0x000fe20003f24270 */
[----:B------:R-:W-:-:S12]  /*14d0*/  BSSY.RECONVERGENT B2, `(.L_x_16950) ;  /* 0x000006b000027945 */ /* 0x000fd80003800200 */
[----:B------:R-:W-:Y:S01]  /*14e0*/  @!P1 MOV R186, R194 ;  /* 0x000000c200ba9202 */ /* 0x000fe20000000f00 */
[----:B------:R-:W-:Y:S02]  /*14f0*/  @!P1 IMAD.MOV.U32 R112, RZ, RZ, R9 ;  /* 0x000000ffff709224 */ /* 0x000fe400078e0009 */
[----:B--2---:R-:W-:Y:S01]  /*1500*/  @!P1 IMAD.MOV.U32 R108, RZ, RZ, R100 ;  /* 0x000000ffff6c9224 */ /* 0x004fe200078e0064 */
        /* <DEDUP_REMOVED lines=17> */
.L_x_16954:
        /* <DEDUP_REMOVED lines=13> */
.L_x_16956:
[----:B------:R-:W-:Y:S05]  /*16f0*/  BSYNC.RECONVERGENT B4 ;  /* 0x0000000000047941 */ /* 0x000fea0003800200 */
.L_x_16955:
        /* <DEDUP_REMOVED lines=44> */
[----:B------:R-:W-:Y:S01]  /*19c0*/  IADD3 R109, PT, PT, R177, -0x24c28bd8, RZ ;  /* 0xdb3d7428b16d7810 */ /* 0x000fe20007ffe0ff */
[----:B------:R-:W-:-:S03]  /*19d0*/  VIADD R7, R176, 0xf1bbcdc8 ;  /* 0xf1bbcdc8b0077836 */ /* 0x000fc60000000000 */
[----:B------:R-:W-:Y:S01]  /*19e0*/  LOP3.LUT R110, R9, R110, R113, 0x96, !PT ;  /* 0x0000006e096e7212 */ /* 0x000fe200078e9671 */
[----:B------:R-:W-:-:S04]  /*19f0*/  IMAD.WIDE.U32 R8, R8, -0x2daee0ad, RZ ;  /* 0xd2511f5308087825 */ /* 0x000fc800078e00ff */
        /* <DEDUP_REMOVED lines=11> */
[----:B------:R-:W-:-:S07]  /*1ab0*/  IMAD.MOV.U32 R108, RZ, RZ, R194 ;  /* 0x000000ffff6c7224 */ /* 0x000fce00078e00c2 */
.L_x_16953:
[----:B------:R-:W-:Y:S05]  /*1ac0*/  BSYNC.RECONVERGENT B3 ;  /* 0x0000000000037941 */ /* 0x000fea0003800200 */
.L_x_16952:
        /* <DEDUP_REMOVED lines=11> */
.L_x_16951:
[----:B------:R-:W-:Y:S05]  /*1b80*/  BSYNC.RECONVERGENT B2 ;  /* 0x0000000000027941 */ /* 0x000fea0003800200 */
.L_x_16950:
[----:B------:R-:W-:Y:S01]  /*1b90*/  BSSY.RECONVERGENT B2, `(.L_x_16957) ;  /* 0x0000069000027945 */ /* 0x000fe20003800200 */
[----:B------:R-:W-:Y:S02]  /*1ba0*/  IMAD.MOV.U32 R9, RZ, RZ, R112 ;  /* 0x000000ffff097224 */ /* 0x000fe400078e0070 */
        /* <DEDUP_REMOVED lines=15> */
.L_x_16961:
        /* <DEDUP_REMOVED lines=13> */
.L_x_16963:
[----:B------:R-:W-:Y:S05]  /*1d70*/  BSYNC.RECONVERGENT B4 ;  /* 0x0000000000047941 */ /* 0x000fea0003800200 */
.L_x_16962:
        /* <DEDUP_REMOVED lines=49> */
[----:B------:R-:W-:Y:S01]  /*2090*/  IMAD.MOV.U32 R109, RZ, RZ, R186 ;  /* 0x000000ffff6d7224 */ /* 0x000fe200078e00ba */
        /* <DEDUP_REMOVED lines=9> */
[----:B------:R-:W-:Y:S01]  /*2130*/  IMAD.MOV.U32 R9, RZ, RZ, RZ ;  /* 0x000000ffff097224 */ /* 0x000fe200078e00ff */
[----:B------:R-:W-:-:S07]  /*2140*/  MOV R186, R110 ;  /* 0x0000006e00ba7202 */ /* 0x000fce0000000f00 */
.L_x_16960:
[----:B------:R-:W-:Y:S05]  /*2150*/  BSYNC.RECONVERGENT B3 ;  /* 0x0000000000037941 */ /* 0x000fea0003800200 */
.L_x_16959:
        /* <DEDUP_REMOVED lines=12> */
.L_x_16958:
[----:B------:R-:W-:Y:S05]  /*2220*/  BSYNC.RECONVERGENT B2 ;  /* 0x0000000000027941 */ /* 0x000fea0003800200 */
.L_x_16957:
[----:B------:R-:W-:Y:S01]  /*2230*/  BSSY.RECONVERGENT B2, `(.L_x_16964) ;  /* 0x0000068000027945 */ /* 0x000fe20003800200 */
[----:B------:R-:W-:Y:S01]  /*2240*/  IMAD.MOV.U32 R112, RZ, RZ, R9 ;  /* 0x000000ffff707224 */ /* 0x000fe200078e0009 */
[----:B------:R-:W-:Y:S02]  /*2250*/  MOV R110, R102 ;  /* 0x00000066006e7202 */ /* 0x000fe40000000f00 */
        /* <DEDUP_REMOVED lines=14> */
.L_x_16968:
        /* <DEDUP_REMOVED lines=13> */
.L_x_16970:
[----:B------:R-:W-:Y:S05]  /*2410*/  BSYNC.RECONVERGENT B4 ;  /* 0x0000000000047941 */ /* 0x000fea0003800200 */
.L_x_16969:
        /* <DEDUP_REMOVED lines=41> */
[----:B------:R-:W-:-:S03]  /*26b0*/  IADD3 R7, PT, PT, R177, 0x1fd5c5a3, RZ ;  /* 0x1fd5c5a3b1077810 */ /* 0x000fc60007ffe0ff */
[C---:B------:R-:W-:Y:S01]  /*26c0*/  VIADD R9, R176.reuse, 0x5384540f ;  /* 0x5384540fb0097836 */ /* 0x040fe20000000000 */
[----:B------:R-:W-:Y:S01]  /*26d0*/  LOP3.LUT R114, R7, R114, R113, 0x96, !PT ;  /* 0x0000007207727212 */ /* 0x000fe200078e9671 */
[----:B------:R-:W-:-:S03]  /*26e0*/  VIADD R7, R176, 0xf1bbcdc8 ;  /* 0xf1bbcdc8b0077836 */ /* 0x000fc60000000000 */
        /* <DEDUP_REMOVED lines=10> */
[----:B------:R-:W-:Y:S01]  /*2790*/  LOP3.LUT R8, R9, R8, R111, 0x96, !PT ;  /* 0x0000000809087212 */ /* 0x000fe200078e966f */
[----:B------:R-:W-:Y:S01]  /*27a0*/  IMAD.MOV.U32 R192, RZ, RZ, R112 ;  /* 0x000000ffffc07224 */ /* 0x000fe200078e0070 */
[----:B------:R-:W-:Y:S01]  /*27b0*/  MOV R111, R186 ;  /* 0x000000ba006f7202 */ /* 0x000fe20000000f00 */
[----:B------:R-:W-:Y:S01]  /*27c0*/  IMAD.MOV.U32 R186, RZ, RZ, R110 ;  /* 0x000000ffffba7224 */ /* 0x000fe200078e006e */
[----:B------:R-:W-:Y:S01]  /*27d0*/  LOP3.LUT R7, R7, R114, R113, 0x96, !PT ;  /* 0x0000007207077212 */ /* 0x000fe200078e9671 */
[----:B------:R-:W-:-:S07]  /*27e0*/  IMAD.MOV.U32 R112, RZ, RZ, RZ ;  /* 0x000000ffff707224 */ /* 0x000fce00078e00ff */
.L_x_16967:
[----:B------:R-:W-:Y:S05]  /*27f0*/  BSYNC.RECONVERGENT B3 ;  /* 0x0000000000037941 */ /* 0x000fea0003800200 */
.L_x_16966:
        /* <DEDUP_REMOVED lines=10> */
[----:B------:R-:W-:-:S07]  /*28a0*/  FFMA.FTZ R110, R9, R111, R102 ;  /* 0x0000006f096e7223 */ /* 0x000fce0000010066 */
.L_x_16965:
[----:B------:R-:W-:Y:S05]  /*28b0*/  BSYNC.RECONVERGENT B2 ;  /* 0x0000000000027941 */ /* 0x000fea0003800200 */
.L_x_16964:
[----:B------:R-:W-:Y:S01]  /*28c0*/  BSSY.RECONVERGENT B2, `(.L_x_16971) ;  /* 0x0000069000027945 */ /* 0x000fe20003800200 */
[----:B------:R-:W-:Y:S01]  /*28d0*/  MOV R9, R112 ;  /* 0x0000007000097202 */ /* 0x000fe20000000f00 */
[----:B------:R-:W-:Y:S02]  /*28e0*/  IMAD.MOV.U32 R111, RZ, RZ, R103 ;  /* 0x000000ffff6f7224 */ /* 0x000fe400078e0067 */
        /* <DEDUP_REMOVED lines=14> */
.L_x_16975:
        /* <DEDUP_REMOVED lines=13> */
.L_x_16977:
[----:B------:R-:W-:Y:S05]  /*2aa0*/  BSYNC.RECONVERGENT B4 ;  /* 0x0000000000047941 */ /* 0x000fea0003800200 */
.L_x_16976:
        /* <DEDUP_REMOVED lines=53> */
[----:B------:R-:W-:Y:S01]  /*2e00*/  IMAD.WIDE.U32 R112, R112, -0x2daee0ad, RZ ;  /* 0xd2511f5370707825 */ /* 0x000fe200078e00ff */
[----:B------:R-:W-:-:S03]  /*2e10*/  MOV R192, R114 ;  /* 0x0000007200c07202 */ /* 0x000fc60000000f00 */
[----:B------:R-:W-:Y:S01]  /*2e20*/  VIADD R7, R176, 0x8ff34781 ;  /* 0x8ff34781b0077836 */ /* 0x000fe20000000000 */
[----:B------:R-:W-:Y:S01]  /*2e30*/  LOP3.LUT R8, R9, R8, R113, 0x96, !PT ;  /* 0x0000000809087212 */ /* 0x000fe200078e9671 */
[----:B------:R-:W-:Y:S02]  /*2e40*/  HFMA2 R9, -RZ, RZ, 0, 0 ;  /* 0x00000000ff097431 */ /* 0x000fe400000001ff */
[----:B------:R-:W-:Y:S01]  /*2e50*/  IMAD.MOV.U32 R111, RZ, RZ, R186 ;  /* 0x000000ffff6f7224 */ /* 0x000fe200078e00ba */
[----:B------:R-:W-:Y:S01]  /*2e60*/  LOP3.LUT R7, R7, R148, R115, 0x96, !PT ;  /* 0x0000009407077212 */ /* 0x000fe200078e9673 */
[----:B------:R-:W-:-:S07]  /*2e70*/  IMAD.MOV.U32 R186, RZ, RZ, R112 ;  /* 0x000000ffffba7224 */ /* 0x000fce00078e0070 */
.L_x_16974:
[----:B------:R-:W-:Y:S05]  /*2e80*/  BSYNC.RECONVERGENT B3 ;  /* 0x0000000000037941 */ /* 0x000fea0003800200 */
.L_x_16973:
[----:B-----5:R-:W-:Y:S01]  /*2e90*/  PRMT R112, R97, 0x7632, R112 ;  /* 0x0000763261707816 */ /* 0x020fe20000000070 */
[----:B------:R-:W-:Y:S01]  /*2ea0*/  IMAD.MOV.U32 R114, RZ, RZ, 0x2f800000 ;  /* 0x2f800000ff727424 */ /* 0x000fe200078e00ff */
[----:B------:R-:W-:-:S03]  /*2eb0*/  I2FP.F32.U32 R111, R111 ;  /* 0x0000006f006f7245 */ /* 0x000fc60000201000 */
        /* <DEDUP_REMOVED lines=8> */
[----:B------:R-:W-:-:S07]  /*2f40*/  FFMA.FTZ R111, R112, R111, R103 ;  /* 0x0000006f706f7223 */ /* 0x000fce0000010067 */
.L_x_16972:
[----:B------:R-:W-:Y:S05]  /*2f50*/  BSYNC.RECONVERGENT B2 ;  /* 0x0000000000027941 */ /* 0x000fea0003800200 */
.L_x_16971:
[----:B------:R-:W-:Y:S01]  /*2f60*/  BSSY.RECONVERGENT B2, `(.L_x_16978) ;  /* 0x0000068000027945 */ /* 0x000fe20003800200 */
[----:B------:R-:W-:Y:S02]  /*2f70*/  IMAD.MOV.U32 R114, RZ, RZ, R9 ;  /* 0x000000ffff727224 */ /* 0x000fe400078e0009 */
[----:B-----5:R-:W-:Y:S01]  /*2f80*/  IMAD.MOV.U32 R112, RZ, RZ, R104 ;  /* 0x000000ffff707224 */ /* 0x020fe200078e0068 */
        /* <DEDUP_REMOVED lines=14> */
.L_x_16982:
        /* <DEDUP_REMOVED lines=13> */
.L_x_16984:
[----:B------:R-:W-:Y:S05]  /*3140*/  BSYNC.RECONVERGENT B4 ;  /* 0x0000000000047941 */ /* 0x000fea0003800200 */
.L_x_16983:
        /* <DEDUP_REMOVED lines=61> */
.L_x_16981:
[----:B------:R-:W-:Y:S05]  /*3520*/  BSYNC.RECONVERGENT B3 ;  /* 0x0000000000037941 */ /* 0x000fea0003800200 */
.L_x_16980:
        /* <DEDUP_REMOVED lines=11> */
.L_x_16979:
[----:B------:R-:W-:Y:S05]  /*35e0*/  BSYNC.RECONVERGENT B2 ;  /* 0x0000000000027941 */ /* 0x000fea0003800200 */
.L_x_16978:
        /* <DEDUP_REMOVED lines=17> */
.L_x_16989:
        /* <DEDUP_REMOVED lines=13> */
.L_x_16991:
[----:B------:R-:W-:Y:S05]  /*37d0*/  BSYNC.RECONVERGENT B4 ;  /* 0x0000000000047941 */ /* 0x000fea0003800200 */
.L_x_16990:
        /* <DEDUP_REMOVED lines=44> */
[----:B------:R-:W-:Y:S02]  /*3aa0*/  VIADD R7, R176, 0xf1bbcdc8 ;  /* 0xf1bbcdc8b0077836 */ /* 0x000fe40000000000 */
        /* <DEDUP_REMOVED lines=11> */
[----:B------:R-:W-:Y:S01]  /*3b60*/  LOP3.LUT R8, R9, R8, R115, 0x96, !PT ;  /* 0x0000000809087212 */ /* 0x000fe200078e9673 */
[----:B------:R-:W-:Y:S01]  /*3b70*/  IMAD.MOV.U32 R192, RZ, RZ, R148 ;  /* 0x000000ffffc07224 */ /* 0x000fe200078e0094 */
[----:B------:R-:W-:Y:S01]  /*3b80*/  LOP3.LUT R7, R7, R150, R149, 0x96, !PT ;  /* 0x0000009607077212 */ /* 0x000fe200078e9695 */
[----:B------:R-:W-:Y:S02]  /*3b90*/  IMAD.MOV.U32 R186, RZ, RZ, R114 ;  /* 0x000000ffffba7224 */ /* 0x000fe400078e0072 */
[----:B------:R-:W-:-:S07]  /*3ba0*/  IMAD.MOV.U32 R9, RZ, RZ, RZ ;  /* 0x000000ffff097224 */ /* 0x000fce00078e00ff */
.L_x_16988:
[----:B------:R-:W-:Y:S05]  /*3bb0*/  BSYNC.RECONVERGENT B3 ;  /* 0x0000000000037941 */ /* 0x000fea0003800200 */
.L_x_16987:
[----:B------:R-:W-:Y:S01]  /*3bc0*/  HFMA2 R148, -RZ, RZ, 0.1171875, 0 ;  /* 0x2f800000ff947431 */ /* 0x000fe200000001ff */
[----:B------:R-:W-:Y:S02]  /*3bd0*/  PRMT R114, R98, 0x7632, R114 ;  /* 0x0000763262727816 */ /* 0x000fe40000000072 */
[----:B------:R-:W-:-:S03]  /*3be0*/  I2FP.F32.U32 R113, R113 ;  /* 0x0000007100717245 */ /* 0x000fc60000201000 */
        /* <DEDUP_REMOVED lines=8> */
[----:B------:R-:W-:-:S07]  /*3c70*/  FFMA.FTZ R113, R114, R113, R105 ;  /* 0x0000007172717223 */ /* 0x000fce0000010069 */
.L_x_16986:
[----:B------:R-:W-:Y:S05]  /*3c80*/  BSYNC.RECONVERGENT B2 ;  /* 0x0000000000027941 */ /* 0x000fea0003800200 */
.L_x_16985:
        /* <DEDUP_REMOVED lines=17> */
.L_x_16996:
        /* <DEDUP_REMOVED lines=13> */
.L_x_16998:
[----:B------:R-:W-:Y:S05]  /*3e70*/  BSYNC.RECONVERGENT B4 ;  /* 0x0000000000047941 */ /* 0x000fea0003800200 */
.L_x_16997:
        /* <DEDUP_REMOVED lines=55> */
[----:B------:R-:W-:Y:S02]  /*41f0*/  HFMA2 R148, -RZ, RZ, 0, 0 ;  /* 0x00000000ff947431 */ /* 0x000fe400000001ff */
[----:B------:R-:W-:Y:S01]  /*4200*/  VIADD R7, R176, 0x8ff34781 ;  /* 0x8ff34781b0077836 */ /* 0x000fe20000000000 */
[----:B------:R-:W-:Y:S01]  /*4210*/  LOP3.LUT R8, R9, R8, R115, 0x96, !PT ;  /* 0x0000000809087212 */ /* 0x000fe200078e9673 */
[----:B------:R-:W-:Y:S02]  /*4220*/  IMAD.MOV.U32 R115, RZ, RZ, R186 ;  /* 0x000000ffff737224 */ /* 0x000fe400078e00ba */
[----:B------:R-:W-:Y:S01]  /*4230*/  IMAD.MOV.U32 R186, RZ, RZ, R114 ;  /* 0x000000ffffba7224 */ /* 0x000fe200078e0072 */
[----:B------:R-:W-:-:S07]  /*4240*/  LOP3.LUT R7, R7, R150, R149, 0x96, !PT ;  /* 0x0000009607077212 */ /* 0x000fce00078e9695 */
.L_x_16995:
[----:B------:R-:W-:Y:S05]  /*4250*/  BSYNC.RECONVERGENT B3 ;  /* 0x0000000000037941 */ /* 0x000fea0003800200 */
.L_x_16994:
        /* <DEDUP_REMOVED lines=11> */
.L_x_16993:
[----:B------:R-:W-:Y:S05]  /*4310*/  BSYNC.RECONVERGENT B2 ;  /* 0x0000000000027941 */ /* 0x000fea0003800200 */
.L_x_16992:
        /* <DEDUP_REMOVED lines=16> */
.L_x_17002:
        /* <DEDUP_REMOVED lines=13> */
.L_x_17004:
[----:B------:R-:W-:Y:S05]  /*44f0*/  BSYNC.RECONVERGENT B3 ;  /* 0x0000000000037941 */ /* 0x000fea0003800200 */
.L_x_17003:
        /* <DEDUP_REMOVED lines=61> */
.L_x_17001:
[----:B------:R-:W-:Y:S05]  /*48d0*/  BSYNC.RECONVERGENT B2 ;  /* 0x0000000000027941 */ /* 0x000fea0003800200 */
.L_x_17000:
[----:B------:R-:W-:Y:S01]  /*48e0*/  PRMT R148, R99, 0x7632, R148 ;  /* 0x0000763263947816 */ /* 0x000fe20000000094 */
        /* <DEDUP_REMOVED lines=10> */
[----:B------:R-:W-:Y:S01]  /*4990*/  FFMA.FTZ R115, R148, R115, R107 ;  /* 0x0000007394737223 */ /* 0x000fe2000001006b */
[----:B------:R-:W-:Y:S06]  /*49a0*/  BRA `(.L_x_16999) ;  /* 0x0000003400347947 */ /* 0x000fec0003800000 */
.L_x_16949:
        /* <DEDUP_REMOVED lines=21> */
.L_x_17009:
        /* <DEDUP_REMOVED lines=13> */
.L_x_17011:
[----:B------:R-:W-:Y:S05]  /*4bd0*/  BSYNC.RECONVERGENT B4 ;  /* 0x0000000000047941 */ /* 0x000fea0003800200 */
.L_x_17010:
        /* <DEDUP_REMOVED lines=60> */
.L_x_17008:
[----:B------:R-:W-:Y:S05]  /*4fa0*/  BSYNC.RECONVERGENT B3 ;  /* 0x0000000000037941 */ /* 0x000fea0003800200 */
.L_x_17007:
[----:B------:R-:W-:Y:S01]  /*4fb0*/  I2FP.F32.U32 R9, R108 ;  /* 0x0000006c00097245 */ /* 0x000fe20000201000 */
[----:B------:R-:W-:Y:S02]  /*4fc0*/  HFMA2 R108, -RZ, RZ, 0.1171875, 0 ;  /* 0x2f800000ff6c7431 */ /* 0x000fe400000001ff */
        /* <DEDUP_REMOVED lines=8> */
[----:B------:R-:W-:-:S07]  /*5050*/  FMUL.FTZ R108, R108, R9 ;  /* 0x000000096c6c7220 */ /* 0x000fce0000410000 */
.L_x_17006:
[----:B------:R-:W-:Y:S05]  /*5060*/  BSYNC.RECONVERGENT B2 ;  /* 0x0000000000027941 */ /* 0x000fea0003800200 */
.L_x_17005:
        /* <DEDUP_REMOVED lines=17> */
.L_x_17016:
        /* <DEDUP_REMOVED lines=13> */
.L_x_17018:
[----:B------:R-:W-:Y:S05]  /*5250*/  BSYNC.RECONVERGENT B4 ;  /* 0x0000000000047941 */ /* 0x000fea0003800200 */
.L_x_17017:
        /* <DEDUP_REMOVED lines=61> */
.L_x_17015:
[----:B------:R-:W-:Y:S05]  /*5630*/  BSYNC.RECONVERGENT B3 ;  /* 0x0000000000037941 */ /* 0x000fea0003800200 */
.L_x_17014:
        /* <DEDUP_REMOVED lines=12> */
.L_x_17013:
[----:B------:R-:W-:Y:S05]  /*5700*/  BSYNC.RECONVERGENT B2 ;  /* 0x0000000000027941 */ /* 0x000fea0003800200 */
.L_x_17012:
[----:B------:R-:W-:Y:S01]  /*5710*/  BSSY.RECONVERGENT B2, `(.L_x_17019) ;  /* 0x0000068000027945 */ /* 0x000fe20003800200 */
[----:B------:R-:W-:Y:S02]  /*5720*/  IMAD.MOV.U32 R112, RZ, RZ, R9 ;  /* 0x000000ffff707224 */ /* 0x000fe400078e0009 */
[----:B------:R-:W-:Y:S01]  /*5730*/  IMAD.MOV.U32 R110, RZ, RZ, RZ ;  /* 0x000000ffff6e7224 */ /* 0x000fe200078e00ff */
        /* <DEDUP_REMOVED lines=14> */
.L_x_17023:
        /* <DEDUP_REMOVED lines=13> */
.L_x_17025:
[----:B------:R-:W-:Y:S05]  /*58f0*/  BSYNC.RECONVERGENT B4 ;  /* 0x0000000000047941 */ /* 0x000fea0003800200 */
.L_x_17024:
        /* <DEDUP_REMOVED lines=61> */
.L_x_17022:
[----:B------:R-:W-:Y:S05]  /*5cd0*/  BSYNC.RECONVERGENT B3 ;  /* 0x0000000000037941 */ /* 0x000fea0003800200 */
.L_x_17021:
        /* <DEDUP_REMOVED lines=11> */
.L_x_17020:
[----:B------:R-:W-:Y:S05]  /*5d90*/  BSYNC.RECONVERGENT B2 ;  /* 0x0000000000027941 */ /* 0x000fea0003800200 */
.L_x_17019:
[----:B------:R-:W-:Y:S01]  /*5da0*/  BSSY.RECONVERGENT B2, `(.L_x_17026) ;  /* 0x0000069000027945 */ /* 0x000fe20003800200 */
[----:B------:R-:W-:Y:S02]  /*5db0*/  HFMA2 R111, -RZ, RZ, 0, 0 ;  /* 0x00000000ff6f7431 */ /* 0x000fe400000001ff */
[----:B------:R-:W-:Y:S01]  /*5dc0*/  IMAD.MOV.U32 R9, RZ, RZ, R112 ;  /* 0x000000ffff097224 */ /* 0x000fe200078e0070 */
        /* <DEDUP_REMOVED lines=14> */
.L_x_17030:
        /* <DEDUP_REMOVED lines=13> */
.L_x_17032:
[----:B------:R-:W-:Y:S05]  /*5f80*/  BSYNC.RECONVERGENT B4 ;  /* 0x0000000000047941 */ /* 0x000fea0003800200 */
.L_x_17031:
        /* <DEDUP_REMOVED lines=61> */
.L_x_17029:
[----:B------:R-:W-:Y:S05]  /*6360*/  BSYNC.RECONVERGENT B3 ;  /* 0x0000000000037941 */ /* 0x000fea0003800200 */
.L_x_17028:
[----:B------:R-:W-:Y:S01]  /*6370*/  HFMA2 R114, -RZ, RZ, 0.1171875, 0 ;  /* 0x2f800000ff727431 */ /* 0x000fe200000001ff */
[----:B-----5:R-:W-:Y:S02]  /*6380*/  PRMT R112, R97, 0x7632, R112 ;  /* 0x0000763261707816 */ /* 0x020fe40000000070 */
        /* <DEDUP_REMOVED lines=9> */
[----:B------:R-:W-:-:S07]  /*6420*/  FMUL.FTZ R111, R112, R111 ;  /* 0x0000006f706f7220 */ /* 0x000fce0000410000 */
.L_x_17027:
[----:B------:R-:W-:Y:S05]  /*6430*/  BSYNC.RECONVERGENT B2 ;  /* 0x0000000000027941 */ /* 0x000fea0003800200 */
.L_x_17026:
        /* <DEDUP_REMOVED lines=17> */
.L_x_17037:
        /* <DEDUP_REMOVED lines=13> */
.L_x_17039:
[----:B------:R-:W-:Y:S05]  /*6620*/  BSYNC.RECONVERGENT B4 ;  /* 0x0000000000047941 */ /* 0x000fea0003800200 */
.L_x_17038:
        /* <DEDUP_REMOVED lines=61> */
.L_x_17036:
[----:B------:R-:W-:Y:S05]  /*6a00*/  BSYNC.RECONVERGENT B3 ;  /* 0x0000000000037941 */ /* 0x000fea0003800200 */
.L_x_17035:
        /* <DEDUP_REMOVED lines=11> */
.L_x_17034:
[----:B------:R-:W-:Y:S05]  /*6ac0*/  BSYNC.RECONVERGENT B2 ;  /* 0x0000000000027941 */ /* 0x000fea0003800200 */
.L_x_17033:
        /* <DEDUP_REMOVED lines=17> */
.L_x_17044:
        /* <DEDUP_REMOVED lines=13> */
.L_x_17046:
[----:B------:R-:W-:Y:S05]  /*6cb0*/  BSYNC.RECONVERGENT B4 ;  /* 0x0000000000047941 */ /* 0x000fea0003800200 */
.L_x_17045:
        /* <DEDUP_REMOVED lines=61> */
.L_x_17043:
[----:B------:R-:W-:Y:S05]  /*7090*/  BSYNC.RECONVERGENT B3 ;  /* 0x0000000000037941 */ /* 0x000fea0003800200 */
.L_x_17042:
        /* <DEDUP_REMOVED lines=12> */
.L_x_17041:
[----:B------:R-:W-:Y:S05]  /*7160*/  BSYNC.RECONVERGENT B2 ;  /* 0x0000000000027941 */ /* 0x000fea0003800200 */
.L_x_17040:
        /* <DEDUP_REMOVED lines=17> */
.L_x_17051:
        /* <DEDUP_REMOVED lines=13> */
.L_x_17053:
[----:B------:R-:W-:Y:S05]  /*7350*/  BSYNC.RECONVERGENT B4 ;  /* 0x0000000000047941 */ /* 0x000fea0003800200 */
.L_x_17052:
        /* <DEDUP_REMOVED lines=61> */
.L_x_17050:
[----:B------:R-:W-:Y:S05]  /*7730*/  BSYNC.RECONVERGENT B3 ;  /* 0x0000000000037941 */ /* 0x000fea0003800200 */
.L_x_17049:
        /* <DEDUP_REMOVED lines=11> */
.L_x_17048:
[----:B------:R-:W-:Y:S05]  /*77f0*/  BSYNC.RECONVERGENT B2 ;  /* 0x0000000000027941 */ /* 0x000fea0003800200 */
.L_x_17047:
        /* <DEDUP_REMOVED lines=16> */
.L_x_17056:
        /* <DEDUP_REMOVED lines=13> */
.L_x_17058:
[----:B------:R-:W-:Y:S05]  /*79d0*/  BSYNC.RECONVERGENT B3 ;  /* 0x0000000000037941 */ /* 0x000fea0003800200 */
.L_x_17057:
        /* <DEDUP_REMOVED lines=61> */
.L_x_17055:
[----:B------:R-:W-:Y:S05]  /*7db0*/  BSYNC.RECONVERGENT B2 ;  /* 0x0000000000027941 */ /* 0x000fea0003800200 */
.L_x_17054:
        /* <DEDUP_REMOVED lines=12> */
.L_x_16999:
[----:B------:R-:W-:Y:S05]  /*7e80*/  BSYNC.RECONVERGENT B1 ;  /* 0x0000000000017941 */ /* 0x000fea0003800200 */
.L_x_16948:
[----:B------:R-:W0:Y:S01]  /*7e90*/  LDC.64 R148, c[0x0][0x3a8] ;  /* 0x0000ea00ff947b82 */ /* 0x000e220000000a00 */
[----:B------:R-:W-:Y:S01]  /*7ea0*/  BSSY.RECONVERGENT B1, `(.L_x_17059) ;  /* 0x000001a000017945 */ /* 0x000fe20003800200 */
[----:B------:R-:W-:Y:S02]  /*7eb0*/  IMAD.MOV.U32 R194, RZ, RZ, R186 ;  /* 0x000000ffffc27224 */ /* 0x000fe400078e00ba */
[----:B0-----:R-:W-:-:S05]  /*7ec0*/  IMAD.WIDE.U32 R148, R207, 0x20, R148 ;  /* 0x00000020cf947825 */ /* 0x001fca00078e0094 */
[----:B------:R0:W-:Y:S04]  /*7ed0*/  STG.E.128 desc[UR6][R148.64], R108 ;  /* 0x0000006c94007986 */ /* 0x0001e8000c101d06 */
[----:B------:R0:W-:Y:S01]  /*7ee0*/  STG.E.128 desc[UR6][R148.64+0x10], R112 ;  /* 0x0000107094007986 */ /* 0x0001e2000c101d06 */
[----:B------:R-:W-:Y:S05]  /*7ef0*/  @!P2 BRA `(.L_x_17060) ;  /* 0x000000000050a947 */ /* 0x000fea0003800000 */
[----:B------:R-:W-:Y:S01]  /*7f00*/  IMAD.U32 R151, R201, 0x10000, RZ ;  /* 0x00010000c9977824 */ /* 0x000fe200078e00ff */
[----:B0-----:R-:W0:Y:S01]  /*7f10*/  LDC.64 R148, c[0x0][0x3b0] ;  /* 0x0000ec00ff947b82 */ /* 0x001e220000000a00 */
        /* <DEDUP_REMOVED lines=18> */
.L_x_17060:
[----:B------:R-:W-:Y:S05]  /*8040*/  BSYNC.RECONVERGENT B1 ;  /* 0x0000000000017941 */ /* 0x000fea0003800200 */
.L_x_17059:
[----:B------:R-:W-:Y:S01]  /*8050*/  IADD3 R207, PT, PT, R207, 0x20, RZ ;  /* 0x00000020cfcf7810 */ /* 0x000fe20007ffe0ff */
[----:B------:R-:W-:-:S07]  /*8060*/  VIADD R205, R205, 0x20 ;  /* 0x00000020cdcd7836 */ /* 0x000fce0000000000 */
.L_x_16945:
[----:B------:R-:W-:Y:S05]  /*8070*/  BSYNC.RECONVERGENT B0 ;  /* 0x0000000000007941 */ /* 0x000fea0003800200 */
.L_x_16944:
        /* <DEDUP_REMOVED lines=11> */
[----:B------:R2:W5:Y:S04]  /*8130*/  @P1 LDG.E.128 R100, desc[UR6][R116.64] ;  /* 0x0000000674641981 */ /* 0x000568000c1e1d00 */
[----:B------:R2:W5:Y:S01]  /*8140*/  @P1 LDG.E.128 R104, desc[UR6][R116.64+0x10] ;  /* 0x0000100674681981 */ /* 0x000562000c1e1d00 */
[----:B------:R-:W-:Y:S04]  /*8150*/  BSSY.RECONVERGENT B0, `(.L_x_17063) ;  /* 0x000069e000007945 */ /* 0x000fe80003800200 */
[----:B------:R-:W-:Y:S05]  /*8160*/  @!P1 BRA `(.L_x_17064) ;  /* 0x00000034003c9947 */ /* 0x000fea0003800000 */
[----:B------:R-:W-:Y:S01]  /*8170*/  ISETP.GT.AND P1, PT, R208, RZ, PT ;  /* 0x000000ffd000720c */ /* 0x000fe20003f24270 */
[----:B------:R-:W-:Y:S01]  /*8180*/  BSSY.RECONVERGENT B2, `(.L_x_17065) ;  /* 0x000006b000027945 */ /* 0x000fe20003800200 */
[----:B------:R-:W-:Y:S01]  /*8190*/  IMAD.MOV.U32 R186, RZ, RZ, R194 ;  /* 0x000000ffffba7224 */ /* 0x000fe200078e00c2 */
[----:B--2---:R-:W-:Y:S01]  /*81a0*/  MOV R118, R9 ;  /* 0x0000000900767202 */ /* 0x004fe20000000f00 */
[----:B-----5:R-:W-:-:S09]  /*81b0*/  IMAD.MOV.U32 R116, RZ, RZ, R100 ;  /* 0x000000ffff747224 */ /* 0x020fd200078e0064 */
        /* <DEDUP_REMOVED lines=17> */
.L_x_17069:
        /* <DEDUP_REMOVED lines=13> */
.L_x_17071:
[----:B------:R-:W-:Y:S05]  /*83a0*/  BSYNC.RECONVERGENT B4 ;  /* 0x0000000000047941 */ /* 0x000fea0003800200 */
.L_x_17070:
        /* <DEDUP_REMOVED lines=60> */
.L_x_17068:
[----:B------:R-:W-:Y:S05]  /*8770*/  BSYNC.RECONVERGENT B3 ;  /* 0x0000000000037941 */ /* 0x000fea0003800200 */
.L_x_17067:
[----:B------:R-:W-:Y:S01]  /*8780*/  I2FP.F32.U32 R9, R116 ;  /* 0x0000007400097245 */ /* 0x000fe20000201000 */
[----:B------:R-:W-:Y:S02]  /*8790*/  HFMA2 R116, -RZ, RZ, 0.1171875, 0 ;  /* 0x2f800000ff747431 */ /* 0x000fe400000001ff */
[----:B------:R-:W-:-:S04]  /*87a0*/  IMAD.U32 R117, R96, 0x10000, RZ ;  /* 0x0001000060757824 */ /* 0x000fc800078e00ff */
        /* <DEDUP_REMOVED lines=8> */
.L_x_17066:
[----:B------:R-:W-:Y:S05]  /*8830*/  BSYNC.RECONVERGENT B2 ;  /* 0x0000000000027941 */ /* 0x000fea0003800200 */
.L_x_17065:
        /* <DEDUP_REMOVED lines=17> */
.L_x_17076:
        /* <DEDUP_REMOVED lines=13> */
.L_x_17078:
[----:B------:R-:W-:Y:S05]  /*8a20*/  BSYNC.RECONVERGENT B4 ;  /* 0x0000000000047941 */ /* 0x000fea0003800200 */
.L_x_17077:
        /* <DEDUP_REMOVED lines=61> */
.L_x_17075:
[----:B------:R-:W-:Y:S05]  /*8e00*/  BSYNC.RECONVERGENT B3 ;  /* 0x0000000000037941 */ /* 0x000fea0003800200 */
.L_x_17074:
[----:B------:R-:W-:Y:S01]  /*8e10*/  PRMT R118, R96, 0x7632, R118 ;  /* 0x0000763260767816 */ /* 0x000fe20000000076 */
        /* <DEDUP_REMOVED lines=11> */
.L_x_17073:
[----:B------:R-:W-:Y:S05]  /*8ed0*/  BSYNC.RECONVERGENT B2 ;  /* 0x0000000000027941 */ /* 0x000fea0003800200 */
.L_x_17072:
        /* <DEDUP_REMOVED lines=17> */
.L_x_17083:
        /* <DEDUP_REMOVED lines=13> */
.L_x_17085:
[----:B------:R-:W-:Y:S05]  /*90c0*/  BSYNC.RECONVERGENT B4 ;  /* 0x0000000000047941 */ /* 0x000fea0003800200 */
.L_x_17084:
        /* <DEDUP_REMOVED lines=61> */
.L_x_17082:
[----:B------:R-:W-:Y:S05]  /*94a0*/  BSYNC.RECONVERGENT B3 ;  /* 0x0000000000037941 */ /* 0x000fea0003800200 */
.L_x_17081:
        /* <DEDUP_REMOVED lines=11> */
.L_x_17080:
[----:B------:R-:W-:Y:S05]  /*9560*/  BSYNC.RECONVERGENT B2 ;  /* 0x0000000000027941 */ /* 0x000fea0003800200 */
.L_x_17079:
        /* <DEDUP_REMOVED lines=17> */
.L_x_17090:
        /* <DEDUP_REMOVED lines=13> */
.L_x_17092:
[----:B------:R-:W-:Y:S05]  /*9750*/  BSYNC.RECONVERGENT B4 ;  /* 0x0000000000047941 */ /* 0x000fea0003800200 */
.L_x_17091:
        /* <DEDUP_REMOVED lines=61> */
.L_x_17089:
[----:B------:R-:W-:Y:S05]  /*9b30*/  BSYNC.RECONVERGENT B3 ;  /* 0x0000000000037941 */ /* 0x000fea0003800200 */
.L_x_17088:
        /* <DEDUP_REMOVED lines=12> */
.L_x_17087:
[----:B------:R-:W-:Y:S05]  /*9c00*/  BSYNC.RECONVERGENT B2 ;  /* 0x0000000000027941 */ /* 0x000fea0003800200 */
.L_x_17086:
        /* <DEDUP_REMOVED lines=17> */
.L_x_17097:
        /* <DEDUP_REMOVED lines=13> */
.L_x_17099:
[----:B------:R-:W-:Y:S05]  /*9df0*/  BSYNC.RECONVERGENT B4 ;  /* 0x0000000000047941 */ /* 0x000fea0003800200 */
.L_x_17098:
        /* <DEDUP_REMOVED lines=61> */
.L_x_17096:
[----:B------:R-:W-:Y:S05]  /*a1d0*/  BSYNC.RECONVERGENT B3 ;  /* 0x0000000000037941 */ /* 0x000fea0003800200 */
.L_x_17095:
        /* <DEDUP_REMOVED lines=11> */
.L_x_17094:
[----:B------:R-:W-:Y:S05]  /*a290*/  BSYNC.RECONVERGENT B2 ;  /* 0x0000000000027941 */ /* 0x000fea0003800200 */
.L_x_17093:
        /* <DEDUP_REMOVED lines=17> */
.L_x_17104:
        /* <DEDUP_REMOVED lines=13> */
.L_x_17106:
[----:B------:R-:W-:Y:S05]  /*a480*/  BSYNC.RECONVERGENT B4 ;  /* 0x0000000000047941 */ /* 0x000fea0003800200 */
.L_x_17105:
[----:B------:R-:W-:Y:S01]  /*a490*/  IMAD.WIDE.U32 R8, R6, -0x326172a9, RZ ;  /* 0xcd9e8d5706087825 */ /* 0x000fe200078e00ff */
[----:B------:R-:W-:Y:S02]  /*a4a0*/  LOP3.LUT R122, R193, R151, R177, 0x96, !PT ;  /* 0x00000097c17a7212 */ /* 0x000fe400078e96b1 */
[----:B------:R-:W-:Y:S01]  /*a4b0*/  IADD3 R121, PT, PT, R177, 0x76cf5d0a, RZ ;  /* 0x76cf5d0ab1797810 */ /* 0x000fe20007ffe0ff */
[----:B------:R-:W-:Y:S01]  /*a4c0*/  VIADD R7, R176, 0x9e3779b9 ;  /* 0x9e3779b9b0077836 */ /* 0x000fe20000000000 */
[----:B0-----:R-:W-:Y:S01]  /*a4d0*/  LOP3.LUT R148, R5, R9, R176, 0x96, !PT ;  /* 0x0000000905947212 */ /* 0x001fe200078e96b0 */
        /* <DEDUP_REMOVED lines=56> */
.L_x_17103:
[----:B------:R-:W-:Y:S05]  /*a860*/  BSYNC.RECONVERGENT B3 ;  /* 0x0000000000037941 */ /* 0x000fea0003800200 */
.L_x_17102:
[----:B01----:R-:W-:Y:S01]  /*a870*/  HFMA2 R148, -RZ, RZ, 0.1171875, 0 ;  /* 0x2f800000ff947431 */ /* 0x003fe200000001ff */
[----:B------:R-:W-:Y:S02]  /*a880*/  PRMT R122, R98, 0x7632, R122 ;  /* 0x00007632627a7816 */ /* 0x000fe4000000007a */
[----:B------:R-:W-:-:S03]  /*a890*/  I2FP.F32.U32 R121, R121 ;  /* 0x0000007900797245 */ /* 0x000fc60000201000 */
[----:B------:R-:W-:Y:S02]  /*a8a0*/  IMAD.U32 R122, R122, 0x10000, RZ ;  /* 0x000100007a7a7824 */ /* 0x000fe400078e00ff */
[----:B------:R-:W-:Y:S02]  /*a8b0*/  FFMA.FTZ R121, R121, R148, 1.1641532182693481445e-10 ;  /* 0x2f00000079797423 */ /* 0x000fe40000010094 */
[----:B------:R-:W-:-:S04]  /*a8c0*/  FMUL.FTZ R122, R122, UR11 ;  /* 0x0000000b7a7a7c20 */ /* 0x000fc80008410000 */
[----:B------:R-:W-:Y:S01]  /*a8d0*/  FMUL.FTZ R122, R122, UR10 ;  /* 0x0000000a7a7a7c20 */ /* 0x000fe20008410000 */
[----:B------:R-:W-:Y:S02]  /*a8e0*/  FSETP.GTU.FTZ.AND P3, PT, R121, UR8, PT ;  /* 0x0000000879007c0b */ /* 0x000fe4000bf7c000 */
[----:B------:R-:W-:Y:S02]  /*a8f0*/  SHF.L.U32 R121, R181, 0x10, RZ ;  /* 0x00000010b5797819 */ /* 0x000fe400000006ff */
[----:B------:R-:W-:Y:S02]  /*a900*/  FSEL R122, R122, RZ, !P3 ;  /* 0x000000ff7a7a7208 */ /* 0x000fe40005800000 */
[----:B------:R-:W-:-:S03]  /*a910*/  SEL R200, RZ, 0x1, P3 ;  /* 0x00000001ffc87807 */ /* 0x000fc60001800000 */
[----:B------:R-:W-:-:S07]  /*a920*/  FFMA.FTZ R121, R122, R121, R105 ;  /* 0x000000797a797223 */ /* 0x000fce0000010069 */
.L_x_17101:
[----:B------:R-:W-:Y:S05]  /*a930*/  BSYNC.RECONVERGENT B2 ;  /* 0x0000000000027941 */ /* 0x000fea0003800200 */
.L_x_17100:
[----:B------:R-:W-:Y:S01]  /*a940*/  BSSY.RECONVERGENT B2, `(.L_x_17107) ;  /* 0x0000068000027945 */ /* 0x000fe20003800200 */
[----:B01----:R-:W-:Y:S01]  /*a950*/  IMAD.MOV.U32 R148, RZ, RZ, R9 ;  /* 0x000000ffff947224 */ /* 0x003fe200078e0009 */
[----:B------:R-:W-:Y:S02]  /*a960*/  MOV R122, R106 ;  /* 0x0000006a007a7202 */ /* 0x000fe40000000f00 */
        /* <DEDUP_REMOVED lines=14> */
.L_x_17111:
        /* <DEDUP_REMOVED lines=13> */
.L_x_17113:
[----:B------:R-:W-:Y:S05]  /*ab20*/  BSYNC.RECONVERGENT B4 ;  /* 0x0000000000047941 */ /* 0x000fea0003800200 */
.L_x_17112:
        /* <DEDUP_REMOVED lines=61> */
.L_x_17110:
[----:B------:R-:W-:Y:S05]  /*af00*/  BSYNC.RECONVERGENT B3 ;  /* 0x0000000000037941 */ /* 0x000fea0003800200 */
.L_x_17109:
[----:B------:R-:W-:Y:S01]  /*af10*/  HFMA2 R122, -RZ, RZ, 0.1171875, 0 ;  /* 0x2f800000ff7a7431 */ /* 0x000fe200000001ff */
[----:B------:R-:W-:Y:S01]  /*af20*/  I2FP.F32.U32 R9, R123 ;  /* 0x0000007b00097245 */ /* 0x000fe20000201000 */
[----:B------:R-:W-:-:S04]  /*af30*/  IMAD.U32 R123, R99, 0x10000, RZ ;  /* 0x00010000637b7824 */ /* 0x000fc800078e00ff */
[----:B------:R-:W-:Y:S01]  /*af40*/  FMUL.FTZ R123, R123, UR11 ;  /* 0x0000000b7b7b7c20 */ /* 0x000fe20008410000 */
[----:B------:R-:W-:-:S03]  /*af50*/  FFMA.FTZ R9, R9, R122, 1.1641532182693481445e-10 ;  /* 0x2f00000009097423 */ /* 0x000fc6000001007a */
[----:B------:R-:W-:Y:S01]  /*af60*/  FMUL.FTZ R123, R123, UR10 ;  /* 0x0000000a7b7b7c20 */ /* 0x000fe20008410000 */
[----:B------:R-:W-:Y:S02]  /*af70*/  SHF.L.U32 R122, R59, 0x10, RZ ;  /* 0x000000103b7a7819 */ /* 0x000fe400000006ff */
[----:B------:R-:W-:-:S04]  /*af80*/  FSETP.GTU.FTZ.AND P3, PT, R9, UR8, PT ;  /* 0x0000000809007c0b */ /* 0x000fc8000bf7c000 */
[----:B------:R-:W-:Y:S02]  /*af90*/  FSEL R9, R123, RZ, !P3 ;  /* 0x000000ff7b097208 */ /* 0x000fe40005800000 */
[----:B------:R-:W-:-:S03]  /*afa0*/  SEL R201, RZ, 0x1, P3 ;  /* 0x00000001ffc97807 */ /* 0x000fc60001800000 */
[----:B------:R-:W-:-:S07]  /*afb0*/  FFMA.FTZ R122, R9, R122, R106 ;  /* 0x0000007a097a7223 */ /* 0x000fce000001006a */
.L_x_17108:
[----:B------:R-:W-:Y:S05]  /*afc0*/  BSYNC.RECONVERGENT B2 ;  /* 0x0000000000027941 */ /* 0x000fea0003800200 */
.L_x_17107:
[----:B------:R-:W-:Y:S01]  /*afd0*/  IMAD.MOV.U32 R9, RZ, RZ, R148 ;  /* 0x000000ffff097224 */ /* 0x000fe200078e0094 */
        /* <DEDUP_REMOVED lines=15> */
.L_x_17117:
        /* <DEDUP_REMOVED lines=13> */
.L_x_17119:
[----:B------:R-:W-:Y:S05]  /*b1a0*/  BSYNC.RECONVERGENT B3 ;  /* 0x0000000000037941 */ /* 0x000fea0003800200 */
.L_x_17118:
        /* <DEDUP_REMOVED lines=61> */
.L_x_17116:
[----:B------:R-:W-:Y:S05]  /*b580*/  BSYNC.RECONVERGENT B2 ;  /* 0x0000000000027941 */ /* 0x000fea0003800200 */
.L_x_17115:
[----:B------:R-:W-:Y:S01]  /*b590*/  HFMA2 R150, -RZ, RZ, 0.1171875, 0 ;  /* 0x2f800000ff967431 */ /* 0x000fe200000001ff */
        /* <DEDUP_REMOVED lines=10> */
[----:B------:R-:W-:Y:S01]  /*b640*/  FFMA.FTZ R123, R148, R123, R107 ;  /* 0x0000007b947b7223 */ /* 0x000fe2000001006b */
[----:B------:R-:W-:Y:S06]  /*b650*/  BRA `(.L_x_17114) ;  /* 0x0000003400347947 */ /* 0x000fec0003800000 */
.L_x_17064:
[----:B------:R-:W-:Y:S01]  /*b660*/  BSSY.RECONVERGENT B2, `(.L_x_17120) ;  /* 0x000006b000027945 */ /* 0x000fe20003800200 */
[----:B------:R-:W-:Y:S01]  /*b670*/  IMAD.MOV.U32 R186, RZ, RZ, R194 ;  /* 0x000000ffffba7224 */ /* 0x000fe200078e00c2 */
[----:B--2---:R-:W-:Y:S01]  /*b680*/  MOV R118, R9 ;  /* 0x0000000900767202 */ /* 0x004fe20000000f00 */
        /* <DEDUP_REMOVED lines=18> */
.L_x_17124:
        /* <DEDUP_REMOVED lines=13> */
.L_x_17126:
[----:B------:R-:W-:Y:S05]  /*b880*/  BSYNC.RECONVERGENT B4 ;  /* 0x0000000000047941 */ /* 0x000fea0003800200 */
.L_x_17125:
        /* <DEDUP_REMOVED lines=60> */
.L_x_17123:
[----:B------:R-:W-:Y:S05]  /*bc50*/  BSYNC.RECONVERGENT B3 ;  /* 0x0000000000037941 */ /* 0x000fea0003800200 */
.L_x_17122:
        /* <DEDUP_REMOVED lines=11> */
.L_x_17121:
[----:B------:R-:W-:Y:S05]  /*bd10*/  BSYNC.RECONVERGENT B2 ;  /* 0x0000000000027941 */ /* 0x000fea0003800200 */
.L_x_17120:
        /* <DEDUP_REMOVED lines=17> */
.L_x_17131:
        /* <DEDUP_REMOVED lines=13> */
.L_x_17133:
[----:B------:R-:W-:Y:S05]  /*bf00*/  BSYNC.RECONVERGENT B4 ;  /* 0x0000000000047941 */ /* 0x000fea0003800200 */
.L_x_17132:
        /* <DEDUP_REMOVED lines=61> */
.L_x_17130:
[----:B------:R-:W-:Y:S05]  /*c2e0*/  BSYNC.RECONVERGENT B3 ;  /* 0x0000000000037941 */ /* 0x000fea0003800200 */
.L_x_17129:
        /* <DEDUP_REMOVED lines=12> */
.L_x_17128:
[----:B------:R-:W-:Y:S05]  /*c3b0*/  BSYNC.RECONVERGENT B2 ;  /* 0x0000000000027941 */ /* 0x000fea0003800200 */
.L_x_17127:
        /* <DEDUP_REMOVED lines=17> */
.L_x_17138:
        /* <DEDUP_REMOVED lines=13> */
.L_x_17140:
[----:B------:R-:W-:Y:S05]  /*c5a0*/  BSYNC.RECONVERGENT B4 ;  /* 0x0000000000047941 */ /* 0x000fea0003800200 */
.L_x_17139:
        /* <DEDUP_REMOVED lines=61> */
.L_x_17137:
[----:B------:R-:W-:Y:S05]  /*c980*/  BSYNC.RECONVERGENT B3 ;  /* 0x0000000000037941 */ /* 0x000fea0003800200 */
.L_x_17136:
        /* <DEDUP_REMOVED lines=11> */
.L_x_17135:
[----:B------:R-:W-:Y:S05]  /*ca40*/  BSYNC.RECONVERGENT B2 ;  /* 0x0000000000027941 */ /* 0x000fea0003800200 */
.L_x_17134:
        /* <DEDUP_REMOVED lines=17> */
.L_x_17145:
        /* <DEDUP_REMOVED lines=13> */
.L_x_17147:
[----:B------:R-:W-:Y:S05]  /*cc30*/  BSYNC.RECONVERGENT B4 ;  /* 0x0000000000047941 */ /* 0x000fea0003800200 */
.L_x_17146:
        /* <DEDUP_REMOVED lines=61> */
.L_x_17144:
[----:B------:R-:W-:Y:S05]  /*d010*/  BSYNC.RECONVERGENT B3 ;  /* 0x0000000000037941 */ /* 0x000fea0003800200 */
.L_x_17143:
        /* <DEDUP_REMOVED lines=12> */
.L_x_17142:
[----:B------:R-:W-:Y:S05]  /*d0e0*/  BSYNC.RECONVERGENT B2 ;  /* 0x0000000000027941 */ /* 0x000fea0003800200 */
.L_x_17141:
        /* <DEDUP_REMOVED lines=17> */
.L_x_17152:
        /* <DEDUP_REMOVED lines=13> */
.L_x_17154:
[----:B------:R-:W-:Y:S05]  /*d2d0*/  BSYNC.RECONVERGENT B4 ;  /* 0x0000000000047941 */ /* 0x000fea0003800200 */
.L_x_17153:
        /* <DEDUP_REMOVED lines=61> */
.L_x_17151:
[----:B------:R-:W-:Y:S05]  /*d6b0*/  BSYNC.RECONVERGENT B3 ;  /* 0x0000000000037941 */ /* 0x000fea0003800200 */
.L_x_17150:
        /* <DEDUP_REMOVED lines=11> */
.L_x_17149:
[----:B------:R-:W-:Y:S05]  /*d770*/  BSYNC.RECONVERGENT B2 ;  /* 0x0000000000027941 */ /* 0x000fea0003800200 */
.L_x_17148:
        /* <DEDUP_REMOVED lines=17> */
.L_x_17159:
        /* <DEDUP_REMOVED lines=13> */
.L_x_17161:
[----:B------:R-:W-:Y:S05]  /*d960*/  BSYNC.RECONVERGENT B4 ;  /* 0x0000000000047941 */ /* 0x000fea0003800200 */
.L_x_17160:
[----:B------:R-:W-:Y:S01]  /*d970*/  IMAD.WIDE.U32 R8, R6, -0x326172a9, RZ ;  /* 0xcd9e8d5706087825 */ /* 0x000fe200078e00ff */
[----:B------:R-:W-:-:S03]  /*d980*/  LOP3.LUT R122, R193, R151, R177, 0x96, !PT ;  /* 0x00000097c17a7212 */ /* 0x000fc600078e96b1 */
[----:B------:R-:W-:Y:S01]  /*d990*/  VIADD R7, R176, 0x9e3779b9 ;  /* 0x9e3779b9b0077836 */ /* 0x000fe20000000000 */
[----:B0-----:R-:W-:Y:S01]  /*d9a0*/  LOP3.LUT R148, R5, R9, R176, 0x96, !PT ;  /* 0x0000000905947212 */ /* 0x001fe200078e96b0 */
        /* <DEDUP_REMOVED lines=57> */
.L_x_17158:
[----:B------:R-:W-:Y:S05]  /*dd40*/  BSYNC.RECONVERGENT B3 ;  /* 0x0000000000037941 */ /* 0x000fea0003800200 */
.L_x_17157:
[----:B-----5:R-:W-:Y:S01]  /*dd50*/  PRMT R122, R98, 0x7632, R122 ;  /* 0x00007632627a7816 */ /* 0x020fe2000000007a */
[----:B01----:R-:W-:Y:S01]  /*dd60*/  IMAD.MOV.U32 R148, RZ, RZ, 0x2f800000 ;  /* 0x2f800000ff947424 */ /* 0x003fe200078e00ff */
        /* <DEDUP_REMOVED lines=10> */
.L_x_17156:
[----:B------:R-:W-:Y:S05]  /*de10*/  BSYNC.RECONVERGENT B2 ;  /* 0x0000000000027941 */ /* 0x000fea0003800200 */
.L_x_17155:
        /* <DEDUP_REMOVED lines=17> */
.L_x_17166:
        /* <DEDUP_REMOVED lines=13> */
.L_x_17168:
[----:B------:R-:W-:Y:S05]  /*e000*/  BSYNC.RECONVERGENT B4 ;  /* 0x0000000000047941 */ /* 0x000fea0003800200 */
.L_x_17167:
        /* <DEDUP_REMOVED lines=61> */
.L_x_17165:
[----:B------:R-:W-:Y:S05]  /*e3e0*/  BSYNC.RECONVERGENT B3 ;  /* 0x0000000000037941 */ /* 0x000fea0003800200 */
.L_x_17164:
        /* <DEDUP_REMOVED lines=11> */
.L_x_17163:
[----:B------:R-:W-:Y:S05]  /*e4a0*/  BSYNC.RECONVERGENT B2 ;  /* 0x0000000000027941 */ /* 0x000fea0003800200 */
.L_x_17162:
        /* <DEDUP_REMOVED lines=16> */
.L_x_17171:
        /* <DEDUP_REMOVED lines=13> */
.L_x_17173:
[----:B------:R-:W-:Y:S05]  /*e680*/  BSYNC.RECONVERGENT B3 ;  /* 0x0000000000037941 */ /* 0x000fea0003800200 */
.L_x_17172:
        /* <DEDUP_REMOVED lines=61> */
.L_x_17170:
[----:B------:R-:W-:Y:S05]  /*ea60*/  BSYNC.RECONVERGENT B2 ;  /* 0x0000000000027941 */ /* 0x000fea0003800200 */
.L_x_17169:
        /* <DEDUP_REMOVED lines=12> */
.L_x_17114:
[----:B------:R-:W-:Y:S05]  /*eb30*/  BSYNC.RECONVERGENT B0 ;  /* 0x0000000000007941 */ /* 0x000fea0003800200 */
.L_x_17063:
[----:B------:R-:W0:Y:S01]  /*eb40*/  LDC.64 R148, c[0x0][0x3a8] ;  /* 0x0000ea00ff947b82 */ /* 0x000e220000000a00 */
[----:B------:R-:W-:Y:S01]  /*eb50*/  BSSY.RECONVERGENT B0, `(.L_x_17174) ;  /* 0x000001a000007945 */ /* 0x000fe20003800200 */
[----:B------:R-:W-:Y:S01]  /*eb60*/  MOV R194, R186 ;  /* 0x000000ba00c27202 */ /* 0x000fe20000000f00 */
[----:B0-----:R-:W-:-:S05]  /*eb70*/  IMAD.WIDE.U32 R148, R207, 0x20, R148 ;  /* 0x00000020cf947825 */ /* 0x001fca00078e0094 */
[----:B------:R0:W-:Y:S04]  /*eb80*/  STG.E.128 desc[UR6][R148.64], R116 ;  /* 0x0000007494007986 */ /* 0x0001e8000c101d06 */
[----:B------:R0:W-:Y:S01]  /*eb90*/  STG.E.128 desc[UR6][R148.64+0x10], R120 ;  /* 0x0000107894007986 */ /* 0x0001e2000c101d06 */
[----:B------:R-:W-:Y:S05]  /*eba0*/  @!P2 BRA `(.L_x_17175) ;  /* 0x000000000050a947 */ /* 0x000fea0003800000 */
[----:B------:R-:W-:Y:S01]  /*ebb0*/  IMAD.U32 R151, R201, 0x10000, RZ ;  /* 0x00010000c9977824 */ /* 0x000fe200078e00ff */
[----:B0-----:R-:W0:Y:S01]  /*ebc0*/  LDC.64 R148, c[0x0][0x3b0] ;  /* 0x0000ec00ff947b82 */ /* 0x001e220000000a00 */
        /* <DEDUP_REMOVED lines=18> */
.L_x_17175:
[----:B------:R-:W-:Y:S05]  /*ecf0*/  BSYNC.RECONVERGENT B0 ;  /* 0x0000000000007941 */ /* 0x000fea0003800200 */
.L_x_17174:
[----:B------:R-:W-:Y:S01]  /*ed00*/  IADD3 R207, PT, PT, R207, 0x20, RZ ;  /* 0x00000020cfcf7810 */ /* 0x000fe20007ffe0ff */
[----:B------:R-:W-:-:S07]  /*ed10*/  VIADD R205, R205, 0x20 ;  /* 0x00000020cdcd7836 */ /* 0x000fce0000000000 */
.L_x_17062:
[----:B------:R-:W-:Y:S05]  /*ed20*/  BSYNC.RECONVERGENT B1 ;  /* 0x0000000000017941 */ /* 0x000fea0003800200 */
.L_x_17061:
        /* <DEDUP_REMOVED lines=17> */
[----:B------:R-:W-:Y:S01]  /*ee40*/  MOV R186, R194 ;  /* 0x000000c200ba7202 */ /* 0x000fe20000000f00 */
[----:B--2---:R-:W-:Y:S01]  /*ee50*/  IMAD.MOV.U32 R126, RZ, RZ, R9 ;  /* 0x000000ffff7e7224 */ /* 0x004fe200078e0009 */
[----:B-----5:R-:W-:-:S09]  /*ee60*/  MOV R124, R100 ;  /* 0x00000064007c7202 */ /* 0x020fd20000000f00 */
        /* <DEDUP_REMOVED lines=17> */
.L_x_17184:
        /* <DEDUP_REMOVED lines=13> */
.L_x_17186:
[----:B------:R-:W-:Y:S05]  /*f050*/  BSYNC.RECONVERGENT B4 ;  /* 0x0000000000047941 */ /* 0x000fea0003800200 */
.L_x_17185:
        /* <DEDUP_REMOVED lines=60> */
.L_x_17183:
[----:B------:R-:W-:Y:S05]  /*f420*/  BSYNC.RECONVERGENT B3 ;  /* 0x0000000000037941 */ /* 0x000fea0003800200 */
.L_x_17182:
[----:B------:R-:W-:Y:S01]  /*f430*/  I2FP.F32.U32 R9, R124 ;  /* 0x0000007c00097245 */ /* 0x000fe20000201000 */
[----:B------:R-:W-:Y:S02]  /*f440*/  HFMA2 R124, -RZ, RZ, 0.1171875, 0 ;  /* 0x2f800000ff7c7431 */ /* 0x000fe400000001ff */
[----:B------:R-:W-:-:S04]  /*f450*/  IMAD.U32 R125, R96, 0x10000, RZ ;  /* 0x00010000607d7824 */ /* 0x000fc800078e00ff */
[----:B------:R-:W-:-:S04]  /*f460*/  FMUL.FTZ R125, R125, UR11 ;  /* 0x0000000b7d7d7c20 */ /* 0x000fc80008410000 */
[----:B------:R-:W-:Y:S01]  /*f470*/  FMUL.FTZ R125, R125, UR10 ;  /* 0x0000000a7d7d7c20 */ /* 0x000fe20008410000 */
[----:B------:R-:W-:Y:S01]  /*f480*/  FFMA.FTZ R9, R9, R124, 1.1641532182693481445e-10 ;  /* 0x2f00000009097423 */ /* 0x000fe2000001007c */
[----:B------:R-:W-:-:S04]  /*f490*/  SHF.L.U32 R124, R68, 0x10, RZ ;  /* 0x00000010447c7819 */ /* 0x000fc800000006ff */
[----:B------:R-:W-:-:S04]  /*f4a0*/  FSETP.GTU.FTZ.AND P3, PT, R9, UR8, PT ;  /* 0x0000000809007c0b */ /* 0x000fc8000bf7c000 */
[----:B------:R-:W-:Y:S02]  /*f4b0*/  FSEL R9, R125, RZ, !P3 ;  /* 0x000000ff7d097208 */ /* 0x000fe40005800000 */
[----:B------:R-:W-:-:S03]  /*f4c0*/  SEL R195, RZ, 0x1, P3 ;  /* 0x00000001ffc37807 */ /* 0x000fc60001800000 */
[----:B------:R-:W-:-:S07]  /*f4d0*/  FFMA.FTZ R124, R9, R124, R100 ;  /* 0x0000007c097c7223 */ /* 0x000fce0000010064 */
.L_x_17181:
[----:B------:R-:W-:Y:S05]  /*f4e0*/  BSYNC.RECONVERGENT B2 ;  /* 0x0000000000027941 */ /* 0x000fea0003800200 */
.L_x_17180:
[----:B------:R-:W-:Y:S01]  /*f4f0*/  BSSY.RECONVERGENT B2, `(.L_x_17187) ;  /* 0x0000069000027945 */ /* 0x000fe20003800200 */
[----:B------:R-:W-:Y:S01]  /*f500*/  IMAD.MOV.U32 R9, RZ, RZ, R126 ;  /* 0x000000ffff097224 */ /* 0x000fe200078e007e */
        /* <DEDUP_REMOVED lines=15> */
.L_x_17191:
        /* <DEDUP_REMOVED lines=13> */
.L_x_17193:
[----:B------:R-:W-:Y:S05]  /*f6d0*/  BSYNC.RECONVERGENT B4 ;  /* 0x0000000000047941 */ /* 0x000fea0003800200 */
.L_x_17192:
        /* <DEDUP_REMOVED lines=61> */
.L_x_17190:
[----:B------:R-:W-:Y:S05]  /*fab0*/  BSYNC.RECONVERGENT B3 ;  /* 0x0000000000037941 */ /* 0x000fea0003800200 */
.L_x_17189:
        /* <DEDUP_REMOVED lines=12> */
.L_x_17188:
[----:B------:R-:W-:Y:S05]  /*fb80*/  BSYNC.RECONVERGENT B2 ;  /* 0x0000000000027941 */ /* 0x000fea0003800200 */
.L_x_17187:
        /* <DEDUP_REMOVED lines=17> */
.L_x_17198:
        /* <DEDUP_REMOVED lines=13> */
.L_x_17200:
[----:B------:R-:W-:Y:S05]  /*fd70*/  BSYNC.RECONVERGENT B4 ;  /* 0x0000000000047941 */ /* 0x000fea0003800200 */
.L_x_17199:
        /* <DEDUP_REMOVED lines=61> */
.L_x_17197:
[----:B------:R-:W-:Y:S05]  /*10150*/  BSYNC.RECONVERGENT B3 ;  /* 0x0000000000037941 */ /* 0x000fea0003800200 */
.L_x_17196:
        /* <DEDUP_REMOVED lines=11> */
.L_x_17195:
[----:B------:R-:W-:Y:S05]  /*10210*/  BSYNC.RECONVERGENT B2 ;  /* 0x0000000000027941 */ /* 0x000fea0003800200 */
.L_x_17194:
        /* <DEDUP_REMOVED lines=17> */
.L_x_17205:
        /* <DEDUP_REMOVED lines=13> */
.L_x_17207:
[----:B------:R-:W-:Y:S05]  /*10400*/  BSYNC.RECONVERGENT B4 ;  /* 0x0000000000047941 */ /* 0x000fea0003800200 */
.L_x_17206:
        /* <DEDUP_REMOVED lines=61> */
.L_x_17204:
[----:B------:R-:W-:Y:S05]  /*107e0*/  BSYNC.RECONVERGENT B3 ;  /* 0x0000000000037941 */ /* 0x000fea0003800200 */
.L_x_17203:
        /* <DEDUP_REMOVED lines=12> */
.L_x_17202:
[----:B------:R-:W-:Y:S05]  /*108b0*/  BSYNC.RECONVERGENT B2 ;  /* 0x0000000000027941 */ /* 0x000fea0003800200 */
.L_x_17201:
        /* <DEDUP_REMOVED lines=17> */
.L_x_17212:
        /* <DEDUP_REMOVED lines=13> */
.L_x_17214:
[----:B------:R-:W-:Y:S05]  /*10aa0*/  BSYNC.RECONVERGENT B4 ;  /* 0x0000000000047941 */ /* 0x000fea0003800200 */
.L_x_17213:
        /* <DEDUP_REMOVED lines=61> */
.L_x_17211:
[----:B------:R-:W-:Y:S05]  /*10e80*/  BSYNC.RECONVERGENT B3 ;  /* 0x0000000000037941 */ /* 0x000fea0003800200 */
.L_x_17210:
        /* <DEDUP_REMOVED lines=11> */
.L_x_17209:
[----:B------:R-:W-:Y:S05]  /*10f40*/  BSYNC.RECONVERGENT B2 ;  /* 0x0000000000027941 */ /* 0x000fea0003800200 */
.L_x_17208:
        /* <DEDUP_REMOVED lines=17> */
.L_x_17219:
        /* <DEDUP_REMOVED lines=13> */
.L_x_17221:
[----:B------:R-:W-:Y:S05]  /*11130*/  BSYNC.RECONVERGENT B4 ;  /* 0x0000000000047941 */ /* 0x000fea0003800200 */
.L_x_17220:
[----:B------:R-:W-:Y:S01]  /*11140*/  IMAD.WIDE.U32 R8, R6, -0x326172a9, RZ ;  /* 0xcd9e8d5706087825 */ /* 0x000fe200078e00ff */
[----:B------:R-:W-:Y:S02]  /*11150*/  LOP3.LUT R130, R193, R151, R177, 0x96, !PT ;  /* 0x00000097c1827212 */ /* 0x000fe400078e96b1 */
[----:B------:R-:W-:Y:S02]  /*11160*/  IADD3 R7, PT, PT, R176, -0x61c88647, RZ ;  /* 0x9e3779b9b0077810 */ /* 0x000fe40007ffe0ff */
[----:B0-----:R-:W-:Y:S01]  /*11170*/  LOP3.LUT R148, R5, R9, R176, 0x96, !PT ;  /* 0x0000000905947212 */ /* 0x001fe200078e96b0 */
        /* <DEDUP_REMOVED lines=57> */
.L_x_17218:
[----:B------:R-:W-:Y:S05]  /*11510*/  BSYNC.RECONVERGENT B3 ;  /* 0x0000000000037941 */ /* 0x000fea0003800200 */
.L_x_17217:
        /* <DEDUP_REMOVED lines=12> */
.L_x_17216:
[----:B------:R-:W-:Y:S05]  /*115e0*/  BSYNC.RECONVERGENT B2 ;  /* 0x0000000000027941 */ /* 0x000fea0003800200 */
.L_x_17215:
        /* <DEDUP_REMOVED lines=17> */
.L_x_17226:
        /* <DEDUP_REMOVED lines=13> */
.L_x_17228:
[----:B------:R-:W-:Y:S05]  /*117d0*/  BSYNC.RECONVERGENT B4 ;  /* 0x0000000000047941 */ /* 0x000fea0003800200 */
.L_x_17227:
        /* <DEDUP_REMOVED lines=61> */
.L_x_17225:
[----:B------:R-:W-:Y:S05]  /*11bb0*/  BSYNC.RECONVERGENT B3 ;  /* 0x0000000000037941 */ /* 0x000fea0003800200 */
.L_x_17224:
        /* <DEDUP_REMOVED lines=11> */
.L_x_17223:
[----:B------:R-:W-:Y:S05]  /*11c70*/  BSYNC.RECONVERGENT B2 ;  /* 0x0000000000027941 */ /* 0x000fea0003800200 */
.L_x_17222:
        /* <DEDUP_REMOVED lines=16> */
.L_x_17232:
        /* <DEDUP_REMOVED lines=13> */
.L_x_17234:
[----:B------:R-:W-:Y:S05]  /*11e50*/  BSYNC.RECONVERGENT B3 ;  /* 0x0000000000037941 */ /* 0x000fea0003800200 */
.L_x_17233:
        /* <DEDUP_REMOVED lines=61> */
.L_x_17231:
[----:B------:R-:W-:Y:S05]  /*12230*/  BSYNC.RECONVERGENT B2 ;  /* 0x0000000000027941 */ /* 0x000fea0003800200 */
.L_x_17230:
        /* <DEDUP_REMOVED lines=13> */
.L_x_17179:
        /* <DEDUP_REMOVED lines=21> */
.L_x_17239:
        /* <DEDUP_REMOVED lines=13> */
.L_x_17241:
[----:B------:R-:W-:Y:S05]  /*12530*/  BSYNC.RECONVERGENT B4 ;  /* 0x0000000000047941 */ /* 0x000fea0003800200 */
.L_x_17240:
        /* <DEDUP_REMOVED lines=60> */
.L_x_17238:
[----:B------:R-:W-:Y:S05]  /*12900*/  BSYNC.RECONVERGENT B3 ;  /* 0x0000000000037941 */ /* 0x000fea0003800200 */
.L_x_17237:
        /* <DEDUP_REMOVED lines=11> */
.L_x_17236:
[----:B------:R-:W-:Y:S05]  /*129c0*/  BSYNC.RECONVERGENT B2 ;  /* 0x0000000000027941 */ /* 0x000fea0003800200 */
.L_x_17235:
        /* <DEDUP_REMOVED lines=17> */
.L_x_17246:
        /* <DEDUP_REMOVED lines=13> */
.L_x_17248:
[----:B------:R-:W-:Y:S05]  /*12bb0*/  BSYNC.RECONVERGENT B4 ;  /* 0x0000000000047941 */ /* 0x000fea0003800200 */
.L_x_17247:
        /* <DEDUP_REMOVED lines=61> */
.L_x_17245:
[----:B------:R-:W-:Y:S05]  /*12f90*/  BSYNC.RECONVERGENT B3 ;  /* 0x0000000000037941 */ /* 0x000fea0003800200 */
.L_x_17244:
        /* <DEDUP_REMOVED lines=12> */
.L_x_17243:
[----:B------:R-:W-:Y:S05]  /*13060*/  BSYNC.RECONVERGENT B2 ;  /* 0x0000000000027941 */ /* 0x000fea0003800200 */
.L_x_17242:
        /* <DEDUP_REMOVED lines=17> */
.L_x_17253:
        /* <DEDUP_REMOVED lines=13> */
.L_x_17255:
[----:B------:R-:W-:Y:S05]  /*13250*/  BSYNC.RECONVERGENT B4 ;  /* 0x0000000000047941 */ /* 0x000fea0003800200 */
.L_x_17254:
        /* <DEDUP_REMOVED lines=61> */
.L_x_17252:
[----:B------:R-:W-:Y:S05]  /*13630*/  BSYNC.RECONVERGENT B3 ;  /* 0x0000000000037941 */ /* 0x000fea0003800200 */
.L_x_17251:
        /* <DEDUP_REMOVED lines=11> */
.L_x_17250:
[----:B------:R-:W-:Y:S05]  /*136f0*/  BSYNC.RECONVERGENT B2 ;  /* 0x0000000000027941 */ /* 0x000fea0003800200 */
.L_x_17249:
        /* <DEDUP_REMOVED lines=17> */
.L_x_17260:
        /* <DEDUP_REMOVED lines=13> */
.L_x_17262:
[----:B------:R-:W-:Y:S05]  /*138e0*/  BSYNC.RECONVERGENT B4 ;  /* 0x0000000000047941 */ /* 0x000fea0003800200 */
.L_x_17261:
        /* <DEDUP_REMOVED lines=61> */
.L_x_17259:
[----:B------:R-:W-:Y:S05]  /*13cc0*/  BSYNC.RECONVERGENT B3 ;  /* 0x0000000000037941 */ /* 0x000fea0003800200 */
.L_x_17258:
        /* <DEDUP_REMOVED lines=12> */
.L_x_17257:
[----:B------:R-:W-:Y:S05]  /*13d90*/  BSYNC.RECONVERGENT B2 ;  /* 0x0000000000027941 */ /* 0x000fea0003800200 */
.L_x_17256:
        /* <DEDUP_REMOVED lines=17> */
.L_x_17267:
        /* <DEDUP_REMOVED lines=13> */
.L_x_17269:
[----:B------:R-:W-:Y:S05]  /*13f80*/  BSYNC.RECONVERGENT B4 ;  /* 0x0000000000047941 */ /* 0x000fea0003800200 */
.L_x_17268:
        /* <DEDUP_REMOVED lines=61> */
.L_x_17266:
[----:B------:R-:W-:Y:S05]  /*14360*/  BSYNC.RECONVERGENT B3 ;  /* 0x0000000000037941 */ /* 0x000fea0003800200 */
.L_x_17265:
        /* <DEDUP_REMOVED lines=11> */
.L_x_17264:
[----:B------:R-:W-:Y:S05]  /*14420*/  BSYNC.RECONVERGENT B2 ;  /* 0x0000000000027941 */ /* 0x000fea0003800200 */
.L_x_17263:
        /* <DEDUP_REMOVED lines=17> */
.L_x_17274:
        /* <DEDUP_REMOVED lines=13> */
.L_x_17276:
[----:B------:R-:W-:Y:S05]  /*14610*/  BSYNC.RECONVERGENT B4 ;  /* 0x0000000000047941 */ /* 0x000fea0003800200 */
.L_x_17275:
        /* <DEDUP_REMOVED lines=61> */
.L_x_17273:
[----:B------:R-:W-:Y:S05]  /*149f0*/  BSYNC.RECONVERGENT B3 ;  /* 0x0000000000037941 */ /* 0x000fea0003800200 */
.L_x_17272:
        /* <DEDUP_REMOVED lines=12> */
.L_x_17271:
[----:B------:R-:W-:Y:S05]  /*14ac0*/  BSYNC.RECONVERGENT B2 ;  /* 0x0000000000027941 */ /* 0x000fea0003800200 */
.L_x_17270:
        /* <DEDUP_REMOVED lines=17> */
.L_x_17281:
        /* <DEDUP_REMOVED lines=13> */
.L_x_17283:
[----:B------:R-:W-:Y:S05]  /*14cb0*/  BSYNC.RECONVERGENT B4 ;  /* 0x0000000000047941 */ /* 0x000fea0003800200 */
.L_x_17282:
        /* <DEDUP_REMOVED lines=61> */
.L_x_17280:
[----:B------:R-:W-:Y:S05]  /*15090*/  BSYNC.RECONVERGENT B3 ;  /* 0x0000000000037941 */ /* 0x000fea0003800200 */
.L_x_17279:
        /* <DEDUP_REMOVED lines=11> */
.L_x_17278:
[----:B------:R-:W-:Y:S05]  /*15150*/  BSYNC.RECONVERGENT B2 ;  /* 0x0000000000027941 */ /* 0x000fea0003800200 */
.L_x_17277:
        /* <DEDUP_REMOVED lines=16> */
.L_x_17286:
        /* <DEDUP_REMOVED lines=13> */
.L_x_17288:
[----:B------:R-:W-:Y:S05]  /*15330*/  BSYNC.RECONVERGENT B3 ;  /* 0x0000000000037941 */ /* 0x000fea0003800200 */
.L_x_17287:
        /* <DEDUP_REMOVED lines=61> */
.L_x_17285:
[----:B------:R-:W-:Y:S05]  /*15710*/  BSYNC.RECONVERGENT B2 ;  /* 0x0000000000027941 */ /* 0x000fea0003800200 */
.L_x_17284:
        /* <DEDUP_REMOVED lines=12> */
.L_x_17229:
[----:B------:R-:W-:Y:S05]  /*157e0*/  BSYNC.RECONVERGENT B0 ;  /* 0x0000000000007941 */ /* 0x000fea0003800200 */
.L_x_17178:
        /* <DEDUP_REMOVED lines=27> */
.L_x_17290:
[----:B------:R-:W-:Y:S05]  /*159a0*/  BSYNC.RECONVERGENT B0 ;  /* 0x0000000000007941 */ /* 0x000fea0003800200 */
.L_x_17289:
[----:B------:R-:W-:Y:S01]  /*159b0*/  IADD3 R207, PT, PT, R207, 0x20, RZ ;  /* 0x00000020cfcf7810 */ /* 0x000fe20007ffe0ff */
[----:B------:R-:W-:-:S07]  /*159c0*/  VIADD R205, R205, 0x20 ;  /* 0x00000020cdcd7836 */ /* 0x000fce0000000000 */
.L_x_17177:
[----:B------:R-:W-:Y:S05]  /*159d0*/  BSYNC.RECONVERGENT B1 ;  /* 0x0000000000017941 */ /* 0x000fea0003800200 */
.L_x_17176:
        /* <DEDUP_REMOVED lines=37> */
.L_x_17299:
        /* <DEDUP_REMOVED lines=13> */
.L_x_17301:
[----:B------:R-:W-:Y:S05]  /*15d00*/  BSYNC.RECONVERGENT B4 ;  /* 0x0000000000047941 */ /* 0x000fea0003800200 */
.L_x_17300:
        /* <DEDUP_REMOVED lines=60> */
.L_x_17298:
[----:B------:R-:W-:Y:S05]  /*160d0*/  BSYNC.RECONVERGENT B3 ;  /* 0x0000000000037941 */ /* 0x000fea0003800200 */
.L_x_17297:
        /* <DEDUP_REMOVED lines=11> */
.L_x_17296:
[----:B------:R-:W-:Y:S05]  /*16190*/  BSYNC.RECONVERGENT B2 ;  /* 0x0000000000027941 */ /* 0x000fea0003800200 */
.L_x_17295:
        /* <DEDUP_REMOVED lines=17> */
.L_x_17306:
        /* <DEDUP_REMOVED lines=13> */
.L_x_17308:
[----:B------:R-:W-:Y:S05]  /*16380*/  BSYNC.RECONVERGENT B4 ;  /* 0x0000000000047941 */ /* 0x000fea0003800200 */
.L_x_17307:
        /* <DEDUP_REMOVED lines=61> */
.L_x_17305:
[----:B------:R-:W-:Y:S05]  /*16760*/  BSYNC.RECONVERGENT B3 ;  /* 0x0000000000037941 */ /* 0x000fea0003800200 */
.L_x_17304:
        /* <DEDUP_REMOVED lines=12> */
.L_x_17303:
[----:B------:R-:W-:Y:S05]  /*16830*/  BSYNC.RECONVERGENT B2 ;  /* 0x0000000000027941 */ /* 0x000fea0003800200 */
.L_x_17302:
        /* <DEDUP_REMOVED lines=17> */
.L_x_17313:
        /* <DEDUP_REMOVED lines=13> */
.L_x_17315:
[----:B------:R-:W-:Y:S05]  /*16a20*/  BSYNC.RECONVERGENT B4 ;  /* 0x0000000000047941 */ /* 0x000fea0003800200 */
.L_x_17314:
        /* <DEDUP_REMOVED lines=61> */
.L_x_17312:
[----:B------:R-:W-:Y:S05]  /*16e00*/  BSYNC.RECONVERGENT B3 ;  /* 0x0000000000037941 */ /* 0x000fea0003800200 */
.L_x_17311:
        /* <DEDUP_REMOVED lines=11> */
.L_x_17310:
[----:B------:R-:W-:Y:S05]  /*16ec0*/  BSYNC.RECONVERGENT B2 ;  /* 0x0000000000027941 */ /* 0x000fea0003800200 */
.L_x_17309:
        /* <DEDUP_REMOVED lines=17> */
.L_x_17320:
        /* <DEDUP_REMOVED lines=13> */
.L_x_17322:
[----:B------:R-:W-:Y:S05]  /*170b0*/  BSYNC.RECONVERGENT B4 ;  /* 0x0000000000047941 */ /* 0x000fea0003800200 */
.L_x_17321:
        /* <DEDUP_REMOVED lines=61> */
.L_x_17319:
[----:B------:R-:W-:Y:S05]  /*17490*/  BSYNC.RECONVERGENT B3 ;  /* 0x0000000000037941 */ /* 0x000fea0003800200 */
.L_x_17318:
        /* <DEDUP_REMOVED lines=12> */
.L_x_17317:
[----:B------:R-:W-:Y:S05]  /*17560*/  BSYNC.RECONVERGENT B2 ;  /* 0x0000000000027941 */ /* 0x000fea0003800200 */
.L_x_17316:
        /* <DEDUP_REMOVED lines=17> */
.L_x_17327:
        /* <DEDUP_REMOVED lines=13> */
.L_x_17329:
[----:B------:R-:W-:Y:S05]  /*17750*/  BSYNC.RECONVERGENT B4 ;  /* 0x0000000000047941 */ /* 0x000fea0003800200 */
.L_x_17328:
        /* <DEDUP_REMOVED lines=61> */
.L_x_17326:
[----:B------:R-:W-:Y:S05]  /*17b30*/  BSYNC.RECONVERGENT B3 ;  /* 0x0000000000037941 */ /* 0x000fea0003800200 */
.L_x_17325:
        /* <DEDUP_REMOVED lines=11> */
.L_x_17324:
[----:B------:R-:W-:Y:S05]  /*17bf0*/  BSYNC.RECONVERGENT B2 ;  /* 0x0000000000027941 */ /* 0x000fea0003800200 */
.L_x_17323:
        /* <DEDUP_REMOVED lines=17> */
.L_x_17334:
        /* <DEDUP_REMOVED lines=13> */
.L_x_17336:
[----:B------:R-:W-:Y:S05]  /*17de0*/  BSYNC.RECONVERGENT B4 ;  /* 0x0000000000047941 */ /* 0x000fea0003800200 */
.L_x_17335:
        /* <DEDUP_REMOVED lines=61> */
.L_x_17333:
[----:B------:R-:W-:Y:S05]  /*181c0*/  BSYNC.RECONVERGENT B3 ;  /* 0x0000000000037941 */ /* 0x000fea0003800200 */
.L_x_17332:
        /* <DEDUP_REMOVED lines=12> */
.L_x_17331:
[----:B------:R-:W-:Y:S05]  /*18290*/  BSYNC.RECONVERGENT B2 ;  /* 0x0000000000027941 */ /* 0x000fea0003800200 */
.L_x_17330:
        /* <DEDUP_REMOVED lines=17> */
.L_x_17341:
        /* <DEDUP_REMOVED lines=13> */
.L_x_17343:
[----:B------:R-:W-:Y:S05]  /*18480*/  BSYNC.RECONVERGENT B4 ;  /* 0x0000000000047941 */ /* 0x000fea0003800200 */
.L_x_17342:
        /* <DEDUP_REMOVED lines=61> */
.L_x_17340:
[----:B------:R-:W-:Y:S05]  /*18860*/  BSYNC.RECONVERGENT B3 ;  /* 0x0000000000037941 */ /* 0x000fea0003800200 */
.L_x_17339:
        /* <DEDUP_REMOVED lines=11> */
.L_x_17338:
[----:B------:R-:W-:Y:S05]  /*18920*/  BSYNC.RECONVERGENT B2 ;  /* 0x0000000000027941 */ /* 0x000fea0003800200 */
.L_x_17337:
        /* <DEDUP_REMOVED lines=16> */
.L_x_17347:
        /* <DEDUP_REMOVED lines=13> */
.L_x_17349:
[----:B------:R-:W-:Y:S05]  /*18b00*/  BSYNC.RECONVERGENT B3 ;  /* 0x0000000000037941 */ /* 0x000fea0003800200 */
.L_x_17348:
        /* <DEDUP_REMOVED lines=61> */
.L_x_17346:
[----:B------:R-:W-:Y:S05]  /*18ee0*/  BSYNC.RECONVERGENT B2 ;  /* 0x0000000000027941 */ /* 0x000fea0003800200 */
.L_x_17345:
        /* <DEDUP_REMOVED lines=13> */
.L_x_17294:
        /* <DEDUP_REMOVED lines=21> */
.L_x_17354:
        /* <DEDUP_REMOVED lines=13> */
.L_x_17356:
[----:B------:R-:W-:Y:S05]  /*191e0*/  BSYNC.RECONVERGENT B4 ;  /* 0x0000000000047941 */ /* 0x000fea0003800200 */
.L_x_17355:
        /* <DEDUP_REMOVED lines=60> */
.L_x_17353:
[----:B------:R-:W-:Y:S05]  /*195b0*/  BSYNC.RECONVERGENT B3 ;  /* 0x0000000000037941 */ /* 0x000fea0003800200 */
.L_x_17352:
        /* <DEDUP_REMOVED lines=11> */
.L_x_17351:
[----:B------:R-:W-:Y:S05]  /*19670*/  BSYNC.RECONVERGENT B2 ;  /* 0x0000000000027941 */ /* 0x000fea0003800200 */
.L_x_17350:
        /* <DEDUP_REMOVED lines=17> */
.L_x_17361:
        /* <DEDUP_REMOVED lines=13> */
.L_x_17363:
[----:B------:R-:W-:Y:S05]  /*19860*/  BSYNC.RECONVERGENT B4 ;  /* 0x0000000000047941 */ /* 0x000fea0003800200 */
.L_x_17362:
        /* <DEDUP_REMOVED lines=61> */
.L_x_17360:
[----:B------:R-:W-:Y:S05]  /*19c40*/  BSYNC.RECONVERGENT B3 ;  /* 0x0000000000037941 */ /* 0x000fea0003800200 */
.L_x_17359:
        /* <DEDUP_REMOVED lines=12> */
.L_x_17358:
[----:B------:R-:W-:Y:S05]  /*19d10*/  BSYNC.RECONVERGENT B2 ;  /* 0x0000000000027941 */ /* 0x000fea0003800200 */
.L_x_17357:
        /* <DEDUP_REMOVED lines=17> */
.L_x_17368:
        /* <DEDUP_REMOVED lines=13> */
.L_x_17370:
[----:B------:R-:W-:Y:S05]  /*19f00*/  BSYNC.RECONVERGENT B4 ;  /* 0x0000000000047941 */ /* 0x000fea0003800200 */
.L_x_17369:
        /* <DEDUP_REMOVED lines=61> */
.L_x_17367:
[----:B------:R-:W-:Y:S05]  /*1a2e0*/  BSYNC.RECONVERGENT B3 ;  /* 0x0000000000037941 */ /* 0x000fea0003800200 */
.L_x_17366:
        /* <DEDUP_REMOVED lines=11> */
.L_x_17365:
[----:B------:R-:W-:Y:S05]  /*1a3a0*/  BSYNC.RECONVERGENT B2 ;  /* 0x0000000000027941 */ /* 0x000fea0003800200 */
.L_x_17364:
        /* <DEDUP_REMOVED lines=17> */
.L_x_17375:
        /* <DEDUP_REMOVED lines=13> */
.L_x_17377:
[----:B------:R-:W-:Y:S05]  /*1a590*/  BSYNC.RECONVERGENT B4 ;  /* 0x0000000000047941 */ /* 0x000fea0003800200 */
.L_x_17376:
        /* <DEDUP_REMOVED lines=61> */
.L_x_17374:
[----:B------:R-:W-:Y:S05]  /*1a970*/  BSYNC.RECONVERGENT B3 ;  /* 0x0000000000037941 */ /* 0x000fea0003800200 */
.L_x_17373:
        /* <DEDUP_REMOVED lines=12> */
.L_x_17372:
[----:B------:R-:W-:Y:S05]  /*1aa40*/  BSYNC.RECONVERGENT B2 ;  /* 0x0000000000027941 */ /* 0x000fea0003800200 */
.L_x_17371:
        /* <DEDUP_REMOVED lines=17> */
.L_x_17382:
        /* <DEDUP_REMOVED lines=13> */
.L_x_17384:
[----:B------:R-:W-:Y:S05]  /*1ac30*/  BSYNC.RECONVERGENT B4 ;  /* 0x0000000000047941 */ /* 0x000fea0003800200 */
.L_x_17383:
        /* <DEDUP_REMOVED lines=61> */
.L_x_17381:
[----:B------:R-:W-:Y:S05]  /*1b010*/  BSYNC.RECONVERGENT B3 ;  /* 0x0000000000037941 */ /* 0x000fea0003800200 */
.L_x_17380:
        /* <DEDUP_REMOVED lines=11> */
.L_x_17379:
[----:B------:R-:W-:Y:S05]  /*1b0d0*/  BSYNC.RECONVERGENT B2 ;  /* 0x0000000000027941 */ /* 0x000fea0003800200 */
.L_x_17378:
        /* <DEDUP_REMOVED lines=17> */
.L_x_17389:
        /* <DEDUP_REMOVED lines=13> */
.L_x_17391:
[----:B------:R-:W-:Y:S05]  /*1b2c0*/  BSYNC.RECONVERGENT B4 ;  /* 0x0000000000047941 */ /* 0x000fea0003800200 */
.L_x_17390:
        /* <DEDUP_REMOVED lines=61> */
.L_x_17388:
[----:B------:R-:W-:Y:S05]  /*1b6a0*/  BSYNC.RECONVERGENT B3 ;  /* 0x0000000000037941 */ /* 0x000fea0003800200 */
.L_x_17387:
        /* <DEDUP_REMOVED lines=12> */
.L_x_17386:
[----:B------:R-:W-:Y:S05]  /*1b770*/  BSYNC.RECONVERGENT B2 ;  /* 0x0000000000027941 */ /* 0x000fea0003800200 */
.L_x_17385:
        /* <DEDUP_REMOVED lines=17> */
.L_x_17396:
        /* <DEDUP_REMOVED lines=13> */
.L_x_17398:
[----:B------:R-:W-:Y:S05]  /*1b960*/  BSYNC.RECONVERGENT B4 ;  /* 0x0000000000047941 */ /* 0x000fea0003800200 */
.L_x_17397:
        /* <DEDUP_REMOVED lines=61> */
.L_x_17395:
[----:B------:R-:W-:Y:S05]  /*1bd40*/  BSYNC.RECONVERGENT B3 ;  /* 0x0000000000037941 */ /* 0x000fea0003800200 */
.L_x_17394:
        /* <DEDUP_REMOVED lines=11> */
.L_x_17393:
[----:B------:R-:W-:Y:S05]  /*1be00*/  BSYNC.RECONVERGENT B2 ;  /* 0x0000000000027941 */ /* 0x000fea0003800200 */
.L_x_17392:
        /* <DEDUP_REMOVED lines=16> */
.L_x_17401:
        /* <DEDUP_REMOVED lines=13> */
.L_x_17403:
[----:B------:R-:W-:Y:S05]  /*1bfe0*/  BSYNC.RECONVERGENT B3 ;  /* 0x0000000000037941 */ /* 0x000fea0003800200 */
.L_x_17402:
        /* <DEDUP_REMOVED lines=61> */
.L_x_17400:
[----:B------:R-:W-:Y:S05]  /*1c3c0*/  BSYNC.RECONVERGENT B2 ;  /* 0x0000000000027941 */ /* 0x000fea0003800200 */
.L_x_17399:
        /* <DEDUP_REMOVED lines=12> */
.L_x_17344:
[----:B------:R-:W-:Y:S05]  /*1c490*/  BSYNC.RECONVERGENT B0 ;  /* 0x0000000000007941 */ /* 0x000fea0003800200 */
.L_x_17293:
        /* <DEDUP_REMOVED lines=27> */
.L_x_17405:
[----:B------:R-:W-:Y:S05]  /*1c650*/  BSYNC.RECONVERGENT B0 ;  /* 0x0000000000007941 */ /* 0x000fea0003800200 */
.L_x_17404:
[----:B------:R-:W-:Y:S01]  /*1c660*/  IADD3 R207, PT, PT, R207, 0x20, RZ ;  /* 0x00000020cfcf7810 */ /* 0x000fe20007ffe0ff */
[----:B------:R-:W-:-:S07]  /*1c670*/  VIADD R205, R205, 0x20 ;  /* 0x00000020cdcd7836 */ /* 0x000fce0000000000 */
.L_x_17292:
[----:B------:R-:W-:Y:S05]  /*1c680*/  BSYNC.RECONVERGENT B1 ;  /* 0x0000000000017941 */ /* 0x000fea0003800200 */
.L_x_17291:
[----:B------:R-:W-:Y:S01]  /*1c690*/  ISETP.GE.U32.AND P1, PT, R2, 0xa0, PT ;  /* 0x000000a00200780c */ /* 0x000fe20003f26070 */
[----:B------:R-:W-:-:S12]  /*1c6a0*/  BSSY.RECONVERGENT B1, `(.L_x_17406) ;  /* 0x00006cb000017945 */ /* 0x000fd80003800200 */
        /* <DEDUP_REMOVED lines=34> */
.L_x_17414:
        /* <DEDUP_REMOVED lines=13> */
.L_x_17416:
[----:B------:R-:W-:Y:S05]  /*1c9a0*/  BSYNC.RECONVERGENT B4 ;  /* 0x0000000000047941 */ /* 0x000fea0003800200 */
.L_x_17415:
        /* <DEDUP_REMOVED lines=60> */
.L_x_17413:
[----:B------:R-:W-:Y:S05]  /*1cd70*/  BSYNC.RECONVERGENT B3 ;  /* 0x0000000000037941 */ /* 0x000fea0003800200 */
.L_x_17412:
        /* <DEDUP_REMOVED lines=11> */
.L_x_17411:
[----:B------:R-:W-:Y:S05]  /*1ce30*/  BSYNC.RECONVERGENT B2 ;  /* 0x0000000000027941 */ /* 0x000fea0003800200 */
.L_x_17410:
        /* <DEDUP_REMOVED lines=17> */
.L_x_17421:
        /* <DEDUP_REMOVED lines=13> */
.L_x_17423:
[----:B------:R-:W-:Y:S05]  /*1d020*/  BSYNC.RECONVERGENT B4 ;  /* 0x0000000000047941 */ /* 0x000fea0003800200 */
.L_x_17422:
        /* <DEDUP_REMOVED lines=61> */
.L_x_17420:
[----:B------:R-:W-:Y:S05]  /*1d400*/  BSYNC.RECONVERGENT B3 ;  /* 0x0000000000037941 */ /* 0x000fea0003800200 */
.L_x_17419:
        /* <DEDUP_REMOVED lines=12> */
.L_x_17418:
[----:B------:R-:W-:Y:S05]  /*1d4d0*/  BSYNC.RECONVERGENT B2 ;  /* 0x0000000000027941 */ /* 0x000fea0003800200 */
.L_x_17417:
        /* <DEDUP_REMOVED lines=17> */
.L_x_17428:
        /* <DEDUP_REMOVED lines=13> */
.L_x_17430:
[----:B------:R-:W-:Y:S05]  /*1d6c0*/  BSYNC.RECONVERGENT B4 ;  /* 0x0000000000047941 */ /* 0x000fea0003800200 */
.L_x_17429:
        /* <DEDUP_REMOVED lines=61> */
.L_x_17427:
[----:B------:R-:W-:Y:S05]  /*1daa0*/  BSYNC.RECONVERGENT B3 ;  /* 0x0000000000037941 */ /* 0x000fea0003800200 */
.L_x_17426:
        /* <DEDUP_REMOVED lines=11> */
.L_x_17425:
[----:B------:R-:W-:Y:S05]  /*1db60*/  BSYNC.RECONVERGENT B2 ;  /* 0x0000000000027941 */ /* 0x000fea0003800200 */
.L_x_17424:
        /* <DEDUP_REMOVED lines=17> */
.L_x_17435:
        /* <DEDUP_REMOVED lines=13> */
.L_x_17437:
[----:B------:R-:W-:Y:S05]  /*1dd50*/  BSYNC.RECONVERGENT B4 ;  /* 0x0000000000047941 */ /* 0x000fea0003800200 */
.L_x_17436:
        /* <DEDUP_REMOVED lines=61> */
.L_x_17434:
[----:B------:R-:W-:Y:S05]  /*1e130*/  BSYNC.RECONVERGENT B3 ;  /* 0x0000000000037941 */ /* 0x000fea0003800200 */
.L_x_17433:
        /* <DEDUP_REMOVED lines=12> */
.L_x_17432:
[----:B------:R-:W-:Y:S05]  /*1e200*/  BSYNC.RECONVERGENT B2 ;  /* 0x0000000000027941 */ /* 0x000fea0003800200 */
.L_x_17431:
        /* <DEDUP_REMOVED lines=17> */
.L_x_17442:
        /* <DEDUP_REMOVED lines=13> */
.L_x_17444:
[----:B------:R-:W-:Y:S05]  /*1e3f0*/  BSYNC.RECONVERGENT B4 ;  /* 0x0000000000047941 */ /* 0x000fea0003800200 */
.L_x_17443:
        /* <DEDUP_REMOVED lines=61> */
.L_x_17441:
[----:B------:R-:W-:Y:S05]  /*1e7d0*/  BSYNC.RECONVERGENT B3 ;  /* 0x0000000000037941 */ /* 0x000fea0003800200 */
.L_x_17440:
        /* <DEDUP_REMOVED lines=11> */
.L_x_17439:
[----:B------:R-:W-:Y:S05]  /*1e890*/  BSYNC.RECONVERGENT B2 ;  /* 0x0000000000027941 */ /* 0x000fea0003800200 */
.L_x_17438:
        /* <DEDUP_REMOVED lines=17> */
.L_x_17449:
        /* <DEDUP_REMOVED lines=13> */
.L_x_17451:
[----:B------:R-:W-:Y:S05]  /*1ea80*/  BSYNC.RECONVERGENT B4 ;  /* 0x0000000000047941 */ /* 0x000fea0003800200 */
.L_x_17450:
        /* <DEDUP_REMOVED lines=61> */
.L_x_17448:
[----:B------:R-:W-:Y:S05]  /*1ee60*/  BSYNC.RECONVERGENT B3 ;  /* 0x0000000000037941 */ /* 0x000fea0003800200 */
.L_x_17447:
        /* <DEDUP_REMOVED lines=12> */
.L_x_17446:
[----:B------:R-:W-:Y:S05]  /*1ef30*/  BSYNC.RECONVERGENT B2 ;  /* 0x0000000000027941 */ /* 0x000fea0003800200 */
.L_x_17445:
        /* <DEDUP_REMOVED lines=17> */
.L_x_17456:
        /* <DEDUP_REMOVED lines=13> */
.L_x_17458:
[----:B------:R-:W-:Y:S05]  /*1f120*/  BSYNC.RECONVERGENT B4 ;  /* 0x0000000000047941 */ /* 0x000fea0003800200 */
.L_x_17457:
        /* <DEDUP_REMOVED lines=61> */
.L_x_17455:
[----:B------:R-:W-:Y:S05]  /*1f500*/  BSYNC.RECONVERGENT B3 ;  /* 0x0000000000037941 */ /* 0x000fea0003800200 */
.L_x_17454:
        /* <DEDUP_REMOVED lines=11> */
.L_x_17453:
[----:B------:R-:W-:Y:S05]  /*1f5c0*/  BSYNC.RECONVERGENT B2 ;  /* 0x0000000000027941 */ /* 0x000fea0003800200 */
.L_x_17452:
[----:B------:R-:W-:Y:S01]  /*1f5d0*/  IMAD.MOV.U32 R194, RZ, RZ, R186 ;  /* 0x000000ffffc27224 */ /* 0x000fe200078e00ba */
[----:B------:R-:W-:Y:S01]  /*1f5e0*/  MOV R9, R148 ;  /* 0x0000009400097202 */ /* 0x000fe20000000f00 */
        /* <DEDUP_REMOVED lines=18> */
.L_x_17462:
        /* <DEDUP_REMOVED lines=13> */
.L_x_17464:
[----:B------:R-:W-:Y:S05]  /*1f7e0*/  BSYNC.RECONVERGENT B3 ;  /* 0x0000000000037941 */ /* 0x000fea0003800200 */
.L_x_17463:
        /* <DEDUP_REMOVED lines=61> */
.L_x_17461:
[----:B------:R-:W-:Y:S05]  /*1fbc0*/  BSYNC.RECONVERGENT B2 ;  /* 0x0000000000027941 */ /* 0x000fea0003800200 */
.L_x_17460:
        /* <DEDUP_REMOVED lines=13> */
.L_x_17409:
        /* <DEDUP_REMOVED lines=21> */
.L_x_17469:
        /* <DEDUP_REMOVED lines=13> */
.L_x_17471:
[----:B------:R-:W-:Y:S05]  /*1fec0*/  BSYNC.RECONVERGENT B4 ;  /* 0x0000000000047941 */ /* 0x000fea0003800200 */
.L_x_17470:
        /* <DEDUP_REMOVED lines=60> */
.L_x_17468:
[----:B------:R-:W-:Y:S05]  /*20290*/  BSYNC.RECONVERGENT B3 ;  /* 0x0000000000037941 */ /* 0x000fea0003800200 */
.L_x_17467:
        /* <DEDUP_REMOVED lines=11> */
.L_x_17466:
[----:B------:R-:W-:Y:S05]  /*20350*/  BSYNC.RECONVERGENT B2 ;  /* 0x0000000000027941 */ /* 0x000fea0003800200 */
.L_x_17465:
        /* <DEDUP_REMOVED lines=17> */
.L_x_17476:
        /* <DEDUP_REMOVED lines=13> */
.L_x_17478:
[----:B------:R-:W-:Y:S05]  /*20540*/  BSYNC.RECONVERGENT B4 ;  /* 0x0000000000047941 */ /* 0x000fea0003800200 */
.L_x_17477:
        /* <DEDUP_REMOVED lines=61> */
.L_x_17475:
[----:B------:R-:W-:Y:S05]  /*20920*/  BSYNC.RECONVERGENT B3 ;  /* 0x0000000000037941 */ /* 0x000fea0003800200 */
.L_x_17474:
        /* <DEDUP_REMOVED lines=12> */
.L_x_17473:
[----:B------:R-:W-:Y:S05]  /*209f0*/  BSYNC.RECONVERGENT B2 ;  /* 0x0000000000027941 */ /* 0x000fea0003800200 */
.L_x_17472:
        /* <DEDUP_REMOVED lines=17> */
.L_x_17483:
        /* <DEDUP_REMOVED lines=13> */
.L_x_17485:
[----:B------:R-:W-:Y:S05]  /*20be0*/  BSYNC.RECONVERGENT B4 ;  /* 0x0000000000047941 */ /* 0x000fea0003800200 */
.L_x_17484:
        /* <DEDUP_REMOVED lines=61> */
.L_x_17482:
[----:B------:R-:W-:Y:S05]  /*20fc0*/  BSYNC.RECONVERGENT B3 ;  /* 0x0000000000037941 */ /* 0x000fea0003800200 */
.L_x_17481:
        /* <DEDUP_REMOVED lines=11> */
.L_x_17480:
[----:B------:R-:W-:Y:S05]  /*21080*/  BSYNC.RECONVERGENT B2 ;  /* 0x0000000000027941 */ /* 0x000fea0003800200 */
.L_x_17479:
        /* <DEDUP_REMOVED lines=17> */
.L_x_17490:
        /* <DEDUP_REMOVED lines=13> */
.L_x_17492:
[----:B------:R-:W-:Y:S05]  /*21270*/  BSYNC.RECONVERGENT B4 ;  /* 0x0000000000047941 */ /* 0x000fea0003800200 */
.L_x_17491:
        /* <DEDUP_REMOVED lines=61> */
.L_x_17489:
[----:B------:R-:W-:Y:S05]  /*21650*/  BSYNC.RECONVERGENT B3 ;  /* 0x0000000000037941 */ /* 0x000fea0003800200 */
.L_x_17488:
        /* <DEDUP_REMOVED lines=12> */
.L_x_17487:
[----:B------:R-:W-:Y:S05]  /*21720*/  BSYNC.RECONVERGENT B2 ;  /* 0x0000000000027941 */ /* 0x000fea0003800200 */
.L_x_17486:
        /* <DEDUP_REMOVED lines=17> */
.L_x_17497:
        /* <DEDUP_REMOVED lines=13> */
.L_x_17499:
[----:B------:R-:W-:Y:S05]  /*21910*/  BSYNC.RECONVERGENT B4 ;  /* 0x0000000000047941 */ /* 0x000fea0003800200 */
.L_x_17498:
        /* <DEDUP_REMOVED lines=61> */
.L_x_17496:
[----:B------:R-:W-:Y:S05]  /*21cf0*/  BSYNC.RECONVERGENT B3 ;  /* 0x0000000000037941 */ /* 0x000fea0003800200 */
.L_x_17495:
        /* <DEDUP_REMOVED lines=11> */
.L_x_17494:
[----:B------:R-:W-:Y:S05]  /*21db0*/  BSYNC.RECONVERGENT B2 ;  /* 0x0000000000027941 */ /* 0x000fea0003800200 */
.L_x_17493:
        /* <DEDUP_REMOVED lines=17> */
.L_x_17504:
        /* <DEDUP_REMOVED lines=13> */
.L_x_17506:
[----:B------:R-:W-:Y:S05]  /*21fa0*/  BSYNC.RECONVERGENT B4 ;  /* 0x0000000000047941 */ /* 0x000fea0003800200 */
.L_x_17505:
        /* <DEDUP_REMOVED lines=61> */
.L_x_17503:
[----:B------:R-:W-:Y:S05]  /*22380*/  BSYNC.RECONVERGENT B3 ;  /* 0x0000000000037941 */ /* 0x000fea0003800200 */
.L_x_17502:
        /* <DEDUP_REMOVED lines=12> */
.L_x_17501:
[----:B------:R-:W-:Y:S05]  /*22450*/  BSYNC.RECONVERGENT B2 ;  /* 0x0000000000027941 */ /* 0x000fea0003800200 */
.L_x_17500:
        /* <DEDUP_REMOVED lines=17> */
.L_x_17511:
        /* <DEDUP_REMOVED lines=13> */
.L_x_17513:
[----:B------:R-:W-:Y:S05]  /*22640*/  BSYNC.RECONVERGENT B4 ;  /* 0x0000000000047941 */ /* 0x000fea0003800200 */
.L_x_17512:
        /* <DEDUP_REMOVED lines=61> */
.L_x_17510:
[----:B------:R-:W-:Y:S05]  /*22a20*/  BSYNC.RECONVERGENT B3 ;  /* 0x0000000000037941 */ /* 0x000fea0003800200 */
.L_x_17509:
        /* <DEDUP_REMOVED lines=11> */
.L_x_17508:
[----:B------:R-:W-:Y:S05]  /*22ae0*/  BSYNC.RECONVERGENT B2 ;  /* 0x0000000000027941 */ /* 0x000fea0003800200 */
.L_x_17507:
        /* <DEDUP_REMOVED lines=20> */
.L_x_17516:
        /* <DEDUP_REMOVED lines=13> */
.L_x_17518:
[----:B------:R-:W-:Y:S05]  /*22d00*/  BSYNC.RECONVERGENT B3 ;  /* 0x0000000000037941 */ /* 0x000fea0003800200 */
.L_x_17517:
        /* <DEDUP_REMOVED lines=61> */
.L_x_17515:
[----:B------:R-:W-:Y:S05]  /*230e0*/  BSYNC.RECONVERGENT B2 ;  /* 0x0000000000027941 */ /* 0x000fea0003800200 */
.L_x_17514:
        /* <DEDUP_REMOVED lines=12> */
.L_x_17459:
[----:B------:R-:W-:Y:S05]  /*231b0*/  BSYNC.RECONVERGENT B0 ;  /* 0x0000000000007941 */ /* 0x000fea0003800200 */
.L_x_17408:
[----:B------:R-:W0:Y:S02]  /*231c0*/  LDC.64 R148, c[0x0][0x3a8] ;  /* 0x0000ea00ff947b82 */ /* 0x000e240000000a00 */
[----:B0-----:R-:W-:-:S05]  /*231d0*/  IMAD.WIDE.U32 R148, R207, 0x20, R148 ;  /* 0x00000020cf947825 */ /* 0x001fca00078e0094 */
[----:B------:R2:W-:Y:S04]  /*231e0*/  STG.E.128 desc[UR6][R148.64], R140 ;  /* 0x0000008c94007986 */ /* 0x0005e8000c101d06 */
        /* <DEDUP_REMOVED lines=22> */
.L_x_17407:
[----:B------:R-:W-:Y:S05]  /*23350*/  BSYNC.RECONVERGENT B1 ;  /* 0x0000000000017941 */ /* 0x000fea0003800200 */
.L_x_17406:
        /* <DEDUP_REMOVED lines=152> */
.L_x_17542:
        /* <DEDUP_REMOVED lines=31> */
[----:B------:R-:W-:Y:S01]  /*23ed0*/  FMUL.FTZ R184, R187, R184 ;  /* 0x000000b8bbb87220 */ /* 0x000fe20000410000 */
[----:B------:R-:W-:Y:S02]  /*23ee0*/  IMAD.U32 R205, R41, 0x10000, RZ ;  /* 0x0001000029cd7824 */ /* 0x000fe400078e00ff */
[C---:B------:R-:W-:Y:S01]  /*23ef0*/  FMUL.FTZ R150, R187.reuse, R150 ;  /* 0x00000096bb967220 */ /* 0x040fe20000410000 */
[----:B------:R-:W-:Y:S02]  /*23f00*/  IMAD.U32 R211, R42, 0x10000, RZ ;  /* 0x000100002ad37824 */ /* 0x000fe400078e00ff */
[----:B0-----:R-:W-:Y:S01]  /*23f10*/  FMUL.FTZ R208, R187, R204 ;  /* 0x000000ccbbd07220 */ /* 0x001fe20000410000 */
        /* <DEDUP_REMOVED lines=38> */
.L_x_17523:
[----:B------:R-:W-:Y:S05]  /*24180*/  BSYNC.RECONVERGENT B1 ;  /* 0x0000000000017941 */ /* 0x000fea0003800200 */
.L_x_17522:
[----:B------:R-:W-:Y:S01]  /*24190*/  ISETP.NE.AND P0, PT, R206, RZ, PT ;  /* 0x000000ffce00720c */ /* 0x000fe20003f05270 */
[----:B------:R-:W-:-:S12]  /*241a0*/  BSSY.RECONVERGENT B1, `(.L_x_17524) ;  /* 0x0000032000017945 */ /* 0x000fd80003800200 */
[----:B------:R-:W-:Y:S05]  /*241b0*/  @!P0 BRA `(.L_x_17525) ;  /* 0x0000000000c08947 */ /* 0x000fea0003800000 */
[--C-:B-1----:R-:W-:Y:S01]  /*241c0*/  FADD.FTZ R184, R120, -R186.reuse ;  /* 0x800000ba78b87221 */ /* 0x102fe20000010000 */
[--C-:B------:R-:W-:Y:S01]  /*241d0*/  FADD.FTZ R150, R118, -R186.reuse ;  /* 0x800000ba76967221 */ /* 0x100fe20000010000 */
        /* <DEDUP_REMOVED lines=46> */
.L_x_17525:
[----:B------:R-:W-:Y:S05]  /*244c0*/  BSYNC.RECONVERGENT B1 ;  /* 0x0000000000017941 */ /* 0x000fea0003800200 */
.L_x_17524:
[----:B------:R-:W-:Y:S01]  /*244d0*/  ISETP.NE.AND P0, PT, R209, RZ, PT ;  /* 0x000000ffd100720c */ /* 0x000fe20003f05270 */
[----:B------:R-:W-:-:S12]  /*244e0*/  BSSY.RECONVERGENT B1, `(.L_x_17526) ;  /* 0x0000032000017945 */ /* 0x000fd80003800200 */
[----:B------:R-:W-:Y:S05]  /*244f0*/  @!P0 BRA `(.L_x_17527) ;  /* 0x0000000000c08947 */ /* 0x000fea0003800000 */
[--C-:B-12---:R-:W-:Y:S01]  /*24500*/  FADD.FTZ R184, R128, -R186.reuse ;  /* 0x800000ba80b87221 */ /* 0x106fe20000010000 */
        /* <DEDUP_REMOVED lines=47> */
.L_x_17527:
[----:B------:R-:W-:Y:S05]  /*24800*/  BSYNC.RECONVERGENT B1 ;  /* 0x0000000000017941 */ /* 0x000fea0003800200 */
.L_x_17526:
[----:B------:R-:W-:Y:S01]  /*24810*/  ISETP.NE.AND P0, PT, R210, RZ, PT ;  /* 0x000000ffd200720c */ /* 0x000fe20003f05270 */
[----:B------:R-:W-:-:S12]  /*24820*/  BSSY.RECONVERGENT B1, `(.L_x_17528) ;  /* 0x0000032000017945 */ /* 0x000fd80003800200 */
[----:B------:R-:W-:Y:S05]  /*24830*/  @!P0 BRA `(.L_x_17529) ;  /* 0x0000000000c08947 */ /* 0x000fea0003800000 */
[--C-:B-123--:R-:W-:Y:S01]  /*24840*/  FADD.FTZ R184, R136, -R186.reuse ;  /* 0x800000ba88b87221 */ /* 0x10efe20000010000 */
        /* <DEDUP_REMOVED lines=47> */
.L_x_17529:
[----:B------:R-:W-:Y:S05]  /*24b40*/  BSYNC.RECONVERGENT B1 ;  /* 0x0000000000017941 */ /* 0x000fea0003800200 */
.L_x_17528:
[----:B------:R-:W-:Y:S05]  /*24b50*/  @!P1 BRA `(.L_x_17521) ;  /* 0x0000000000bc9947 */ /* 0x000fea0003800000 */
[----:B-1234-:R-:W1:Y:S01]  /*24b60*/  LDC.64 R184, c[0x0][0x428] ;  /* 0x00010a00ffb87b82 */ /* 0x01ee620000000a00 */
[--C-:B------:R-:W-:Y:S01]  /*24b70*/  FADD.FTZ R204, R142, -R186.reuse ;  /* 0x800000ba8ecc7221 */ /* 0x100fe20000010000 */
[--C-:B------:R-:W-:Y:S01]  /*24b80*/  FADD.FTZ R148, R140, -R186.reuse ;  /* 0x800000ba8c947221 */ /* 0x100fe20000010000 */
[--C-:B0-----:R-:W-:Y:S01]  /*24b90*/  FADD.FTZ R208, R144, -R186.reuse ;  /* 0x800000ba90d07221 */ /* 0x101fe20000010000 */
[----:B------:R-:W-:Y:S01]  /*24ba0*/  SHF.L.U32 R205, R85, 0x10, RZ ;  /* 0x0000001055cd7819 */ /* 0x000fe200000006ff */
[--C-:B------:R-:W-:Y:S01]  /*24bb0*/  FADD.FTZ R150, R141, -R186.reuse ;  /* 0x800000ba8d967221 */ /* 0x100fe20000010000 */
[--C-:B------:R-:W-:Y:S01]  /*24bc0*/  FADD.FTZ R206, R143, -R186.reuse ;  /* 0x800000ba8fce7221 */ /* 0x100fe20000010000 */
[--C-:B------:R-:W-:Y:S01]  /*24bd0*/  FADD.FTZ R210, R145, -R186.reuse ;  /* 0x800000ba91d27221 */ /* 0x100fe20000010000 */
[----:B------:R-:W-:Y:S01]  /*24be0*/  FADD.FTZ R212, R146, -R186 ;  /* 0x800000ba92d47221 */ /* 0x000fe20000010000 */
[----:B------:R-:W-:Y:S01]  /*24bf0*/  SHF.L.U32 R149, R84, 0x10, RZ ;  /* 0x0000001054957819 */ /* 0x000fe200000006ff */
[----:B------:R-:W-:-:S02]  /*24c00*/  IMAD.U32 R207, R89, 0x10000, RZ ;  /* 0x0001000059cf7824 */ /* 0x000fc400078e00ff */
[----:B------:R-:W-:Y:S01]  /*24c10*/  FMUL.FTZ R204, R187, R204 ;  /* 0x000000ccbbcc7220 */ /* 0x000fe20000410000 */
[----:B------:R-:W-:Y:S01]  /*24c20*/  FADD.FTZ R186, R147, -R186 ;  /* 0x800000ba93ba7221 */ /* 0x000fe20000010000 */
[----:B------:R-:W-:Y:S01]  /*24c30*/  IMAD.U32 R151, R88, 0x10000, RZ ;  /* 0x0001000058977824 */ /* 0x000fe200078e00ff */
[----:B------:R-:W-:Y:S01]  /*24c40*/  SHF.L.U32 R209, R86, 0x10, RZ ;  /* 0x0000001056d17819 */ /* 0x000fe200000006ff */
[C---:B------:R-:W-:Y:S01]  /*24c50*/  FMUL.FTZ R148, R187.reuse, R148 ;  /* 0x00000094bb947220 */ /* 0x040fe20000410000 */
[----:B------:R-:W-:Y:S02]  /*24c60*/  IMAD.U32 R211, R90, 0x10000, RZ ;  /* 0x000100005ad37824 */ /* 0x000fe400078e00ff */
        /* <DEDUP_REMOVED lines=30> */
.L_x_17521:
[----:B------:R-:W-:Y:S05]  /*24e50*/  BSYNC.RECONVERGENT B0 ;  /* 0x0000000000007941 */ /* 0x000fea0003800200 */
.L_x_17520:
[----:B01234-:R-:W0:Y:S02]  /*24e60*/  LDC.64 R148, c[0x0][0x380] ;  /* 0x0000e000ff947b82 */ /* 0x01fe240000000a00 */
[----:B0-----:R-:W-:-:S04]  /*24e70*/  LEA R3, R148, R3, 0x2 ;  /* 0x0000000394037211 */ /* 0x001fc800078e10ff */
[----:B------:R-:W-:-:S13]  /*24e80*/  ISETP.GE.AND P0, PT, R3, R149, PT ;  /* 0x000000950300720c */ /* 0x000fda0003f06270 */
[----:B------:R-:W-:Y:S05]  /*24e90*/  @!P0 BRA `(.L_x_17530) ;  /* 0xfffffdc000f48947 */ /* 0x000fea000383ffff */
[----:B------:R-:W-:Y:S05]  /*24ea0*/  EXIT ;  /* 0x000000000000794d */ /* 0x000fea0003800000 */
.L_x_17519:
        /* <DEDUP_REMOVED lines=8> */
.L_x_17532:
[----:B------:R-:W-:Y:S05]  /*24f30*/  BSYNC B0 ;  /* 0x0000000000007941 */ /* 0x000fea0003800000 */
.L_x_17531:
        /* <DEDUP_REMOVED lines=10> */
.L_x_17533:
[----:B------:R-:W-:Y:S01]  /*24fe0*/  HFMA2 R213, -RZ, RZ, 0, 2.384185791015625e-07 ;  /* 0x00000004ffd57431 */ /* 0x000fe200000001ff */
[----:B------:R-:W-:-:S05]  /*24ff0*/  MOV R151, R211 ;  /* 0x000000d300977202 */ /* 0x000fca0000000f00 */
[----:B------:R-:W-:-:S04]  /*25000*/  FADD.FTZ R151, R150, R151 ;  /* 0x0000009796977221 */ /* 0x000fc80000010000 */
[----:B------:R-:W-:-:S07]  /*25010*/  IMAD.MOV.U32 R212, RZ, RZ, R151 ;  /* 0x000000ffffd47224 */ /* 0x000fce00078e0097 */
[----:B------:R-:W-:Y:S05]  /*25020*/  WARPSYNC.COLLECTIVE R207, `(.L_x_17534) ;  /* 0x00000000cf087348 */ /* 0x000fea0003c00000 */
[----:B------:R0:W1:Y:S02]  /*25030*/  SHFL.BFLY P6, R211, R212, R213, R214 ;  /* 0x0c0000d5d4d37389 */ /* 0x00006400000c00d6 */
[----:B01----:R-:W-:Y:S05]  /*25040*/  ENDCOLLECTIVE ;  /* 0x000000000000791b */ /* 0x003fea0003800000 */
.L_x_17534:
[----:B------:R-:W-:Y:S02]  /*25050*/  IMAD.MOV.U32 R213, RZ, RZ, 0x8 ;  /* 0x00000008ffd57424 */ /* 0x000fe400078e00ff */
[----:B------:R-:W-:-:S04]  /*25060*/  IMAD.MOV.U32 R148, RZ, RZ, R211 ;  /* 0x000000ffff947224 */ /* 0x000fc800078e00d3 */
[----:B------:R-:W-:-:S05]  /*25070*/  FADD.FTZ R187, R151, R148 ;  /* 0x0000009497bb7221 */ /* 0x000fca0000010000 */
[----:B------:R-:W-:-:S07]  /*25080*/  MOV R212, R187 ;  /* 0x000000bb00d47202 */ /* 0x000fce0000000f00 */
[----:B------:R-:W-:Y:S05]  /*25090*/  WARPSYNC.COLLECTIVE R207, `(.L_x_17535) ;  /* 0x00000000cf087348 */ /* 0x000fea0003c00000 */
[----:B------:R0:W1:Y:S02]  /*250a0*/  SHFL.BFLY P6, R211, R212, R213, R214 ;  /* 0x0c0000d5d4d37389 */ /* 0x00006400000c00d6 */
[----:B01----:R-:W-:Y:S05]  /*250b0*/  ENDCOLLECTIVE ;  /* 0x000000000000791b */ /* 0x003fea0003800000 */
.L_x_17535:
[----:B------:R-:W-:Y:S01]  /*250c0*/  HFMA2 R213, -RZ, RZ, 0, 9.5367431640625e-07 ;  /* 0x00000010ffd57431 */ /* 0x000fe200000001ff */
[----:B------:R-:W-:-:S05]  /*250d0*/  MOV R148, R211 ;  /* 0x000000d300947202 */ /* 0x000fca0000000f00 */
[----:B------:R-:W-:-:S04]  /*250e0*/  FADD.FTZ R205, R187, R148 ;  /* 0x00000094bbcd7221 */ /* 0x000fc80000010000 */
[----:B------:R-:W-:-:S07]  /*250f0*/  IMAD.MOV.U32 R212, RZ, RZ, R205 ;  /* 0x000000ffffd47224 */ /* 0x000fce00078e00cd */
[----:B------:R-:W-:Y:S05]  /*25100*/  WARPSYNC.COLLECTIVE R207, `(.L_x_17536) ;  /* 0x00000000cf087348 */ /* 0x000fea0003c00000 */
[----:B------:R0:W1:Y:S02]  /*25110*/  SHFL.BFLY P6, R211, R212, R213, R214 ;  /* 0x0c0000d5d4d37389 */ /* 0x00006400000c00d6 */
[----:B01----:R-:W-:Y:S05]  /*25120*/  ENDCOLLECTIVE ;  /* 0x000000000000791b */ /* 0x003fea0003800000 */
.L_x_17536:
        /* <DEDUP_REMOVED lines=89> */
.L_x_17537:
[----:B------:R-:W-:Y:S01]  /*256c0*/  HFMA2 R213, -RZ, RZ, 0, 1.1920928955078125e-07 ;  /* 0x00000002ffd57431 */ /* 0x000fe200000001ff */
[----:B------:R-:W-:-:S05]  /*256d0*/  MOV R149, R211 ;  /* 0x000000d300957202 */ /* 0x000fca0000000f00 */
[----:B------:R-:W-:-:S04]  /*256e0*/  FADD.FTZ R149, R148, R149 ;  /* 0x0000009594957221 */ /* 0x000fc80000010000 */
[----:B------:R-:W-:-:S07]  /*256f0*/  IMAD.MOV.U32 R212, RZ, RZ, R149 ;  /* 0x000000ffffd47224 */ /* 0x000fce00078e0095 */
[----:B------:R-:W-:Y:S05]  /*25700*/  WARPSYNC.COLLECTIVE R207, `(.L_x_17538) ;  /* 0x00000000cf087348 */ /* 0x000fea0003c00000 */
[----:B------:R0:W1:Y:S02]  /*25710*/  SHFL.BFLY P6, R211, R212, R213, R214 ;  /* 0x0c0000d5d4d37389 */ /* 0x00006400000c00d6 */
[----:B01----:R-:W-:Y:S05]  /*25720*/  ENDCOLLECTIVE ;  /* 0x000000000000791b */ /* 0x003fea0003800000 */
.L_x_17538:
[----:B------:R-:W-:Y:S02]  /*25730*/  IMAD.MOV.U32 R213, RZ, RZ, 0x4 ;  /* 0x00000004ffd57424 */ /* 0x000fe400078e00ff */
[----:B------:R-:W-:-:S04]  /*25740*/  IMAD.MOV.U32 R150, RZ, RZ, R211 ;  /* 0x000000ffff967224 */ /* 0x000fc800078e00d3 */
[----:B------:R-:W-:-:S05]  /*25750*/  FADD.FTZ R150, R149, R150 ;  /* 0x0000009695967221 */ /* 0x000fca0000010000 */
[----:B------:R-:W-:-:S07]  /*25760*/  MOV R212, R150 ;  /* 0x0000009600d47202 */ /* 0x000fce0000000f00 */
[----:B------:R-:W-:Y:S05]  /*25770*/  WARPSYNC.COLLECTIVE R207, `(.L_x_17539) ;  /* 0x00000000cf087348 */ /* 0x000fea0003c00000 */
[----:B------:R0:W1:Y:S02]  /*25780*/  SHFL.BFLY P6, R211, R212, R213, R214 ;  /* 0x0c0000d5d4d37389 */ /* 0x00006400000c00d6 */
[----:B01----:R-:W-:Y:S05]  /*25790*/  ENDCOLLECTIVE ;  /* 0x000000000000791b */ /* 0x003fea0003800000 */
.L_x_17539:
[----:B------:R-:W-:Y:S01]  /*257a0*/  HFMA2 R213, -RZ, RZ, 0, 4.76837158203125e-07 ;  /* 0x00000008ffd57431 */ /* 0x000fe200000001ff */
[----:B------:R-:W-:-:S05]  /*257b0*/  MOV R151, R211 ;  /* 0x000000d300977202 */ /* 0x000fca0000000f00 */
[----:B------:R-:W-:-:S04]  /*257c0*/  FADD.FTZ R151, R150, R151 ;  /* 0x0000009796977221 */ /* 0x000fc80000010000 */
[----:B------:R-:W-:-:S07]  /*257d0*/  IMAD.MOV.U32 R212, RZ, RZ, R151 ;  /* 0x000000ffffd47224 */ /* 0x000fce00078e0097 */
[----:B------:R-:W-:Y:S05]  /*257e0*/  WARPSYNC.COLLECTIVE R207, `(.L_x_17540) ;  /* 0x00000000cf087348 */ /* 0x000fea0003c00000 */
[----:B------:R0:W1:Y:S02]  /*257f0*/  SHFL.BFLY P6, R211, R212, R213, R214 ;  /* 0x0c0000d5d4d37389 */ /* 0x00006400000c00d6 */
[----:B01----:R-:W-:Y:S05]  /*25800*/  ENDCOLLECTIVE ;  /* 0x000000000000791b */ /* 0x003fea0003800000 */
.L_x_17540:
[----:B------:R-:W-:Y:S02]  /*25810*/  IMAD.MOV.U32 R213, RZ, RZ, 0x10 ;  /* 0x00000010ffd57424 */ /* 0x000fe400078e00ff */
[----:B------:R-:W-:-:S04]  /*25820*/  IMAD.MOV.U32 R208, RZ, RZ, R211 ;  /* 0x000000ffffd07224 */ /* 0x000fc800078e00d3 */
[----:B------:R-:W-:-:S05]  /*25830*/  FADD.FTZ R208, R151, R208 ;  /* 0x000000d097d07221 */ /* 0x000fca0000010000 */
[----:B------:R-:W-:-:S07]  /*25840*/  MOV R212, R208 ;  /* 0x000000d000d47202 */ /* 0x000fce0000000f00 */
[----:B------:R-:W-:Y:S05]  /*25850*/  WARPSYNC.COLLECTIVE R207, `(.L_x_17541) ;  /* 0x00000000cf087348 */ /* 0x000fea0003c00000 */
[----:B------:R0:W1:Y:S02]  /*25860*/  SHFL.BFLY P6, R211, R212, R213, R214 ;  /* 0x0c0000d5d4d37389 */ /* 0x00006400000c00d6 */
[----:B01----:R-:W-:Y:S05]  /*25870*/  ENDCOLLECTIVE ;  /* 0x000000000000791b */ /* 0x003fea0003800000 */
.L_x_17541:
[----:B------:R-:W-:Y:S01]  /*25880*/  MOV R187, R211 ;  /* 0x000000d300bb7202 */ /* 0x000fe20000000f00 */
[----:B------:R-:W-:Y:S06]  /*25890*/  BRA `(.L_x_17542) ;  /* 0xffffffe400107947 */ /* 0x000fec000383ffff */
.L_x_17543:
        /* <DEDUP_REMOVED lines=14> */
.L_x_45830:


//--------------------- .text._ZN10layer_norm13ln_fwd_kernelINS_13Kernel_traitsI13__nv_bfloat16S2_fS2_fjLj1280ELj1ELj4ELj1ELj16ENS_18Kernel_traits_baseILj1280ES2_S2_fS2_fjLj128EEEEELb1ELb1ELb1ELb1EEEvNS_9FwdParamsE --------------------------
	.section	.text._ZN10layer_norm13ln_fwd_kernelINS_13Kernel_traitsI13__nv_bfloat16S2_fS2_fjLj1280ELj1ELj4ELj1ELj16ENS_18Kernel_traits_baseILj1280ES2_S2_fS2_fjLj128EEEEELb1ELb1ELb1ELb1EEEvNS_9FwdParamsE,"ax",@progbits
	.align	128
        .global         _ZN10layer_norm13ln_fwd_kernelINS_13Kernel_traitsI13__nv_bfloat16S2_fS2_fjLj1280ELj1ELj4ELj1ELj16ENS_18Kernel_traits_baseILj1280ES2_S2_fS2_fjLj128EEEEELb1ELb1ELb1ELb1EEEvNS_9FwdParamsE
        .type           _ZN10layer_norm13ln_fwd_kernelINS_13Kernel_traitsI13__nv_bfloat16S2_fS2_fjLj1280ELj1ELj4ELj1ELj16ENS_18Kernel_traits_baseILj1280ES2_S2_fS2_fjLj128EEEEELb1ELb1ELb1ELb1EEEvNS_9FwdParamsE,@function
        .size           _ZN10layer_norm13ln_fwd_kernelINS_13Kernel_traitsI13__nv_bfloat16S2_fS2_fjLj1280ELj1ELj4ELj1ELj16ENS_18Kernel_traits_baseILj1280ES2_S2_fS2_fjLj128EEEEELb1ELb1ELb1ELb1EEEvNS_9FwdParamsE,(.L_x_45831 - _ZN10layer_norm13ln_fwd_kernelINS_13Kernel_traitsI13__nv_bfloat16S2_fS2_fjLj1280ELj1ELj4ELj1ELj16ENS_18Kernel_traits_baseILj1280ES2_S2_fS2_fjLj128EEEEELb1ELb1ELb1ELb1EEEvNS_9FwdParamsE)
        .other          _ZN10layer_norm13ln_fwd_kernelINS_13Kernel_traitsI13__nv_bfloat16S2_fS2_fjLj1280ELj1ELj4ELj1ELj16ENS_18Kernel_traits_baseILj1280ES2_S2_fS2_fjLj128EEEEELb1ELb1ELb1ELb1EEEvNS_9FwdParamsE,@"STO_CUDA_ENTRY STV_DEFAULT"
_ZN10layer_norm13ln_fwd_kernelINS_13Kernel_traitsI13__nv_bfloat16S2_fS2_fjLj1280ELj1ELj4ELj1ELj16ENS_18Kernel_traits_baseILj1280ES2_S2_fS2_fjLj128EEEEELb1ELb1ELb1ELb1EEEvNS_9FwdParamsE:
.text._ZN10layer_norm13ln_fwd_kernelINS_13Kernel_traitsI13__nv_bfloat16S2_fS2_fjLj1280ELj1ELj4ELj1ELj16ENS_18Kernel_traits_baseILj1280ES2_S2_fS2_fjLj128EEEEELb1ELb1ELb1ELb1EEEvNS_9FwdParamsE:
        /* <DEDUP_REMOVED lines=50> */
.L_x_17544:
        /* <DEDUP_REMOVED lines=24> */
.L_x_17545:
        /* <DEDUP_REMOVED lines=144> */
[----:B------:R-:W-:Y:S02]  /*0da0*/  PRMT R188, R78, 0x7632, R188 ;  /* 0x000076324ebc7816 */ /* 0x000fe400000000bc */
[----:B------:R-:W-:Y:S01]  /*0db0*/  LOP3.LUT R187, R6, R8, R187, 0x96, !PT ;  /* 0x0000000806bb7212 */ /* 0x000fe200078e96bb */
[----:B------:R-:W-:Y:S01]  /*0dc0*/  IMAD R6, R96, -0x2daee0ad, RZ ;  /* 0xd2511f5360067824 */ /* 0x000fe200078e02ff */
[----:B------:R-:W-:Y:S02]  /*0dd0*/  PRMT R8, R55, 0x7632, R8 ;  /* 0x0000763237087816 */ /* 0x000fe40000000008 */
[----:B------:R-:W-:-:S02]  /*0de0*/  PRMT R189, R77, 0x7632, R189 ;  /* 0x000076324dbd7816 */ /* 0x000fc400000000bd */
[----:B01234-:R-:W-:-:S07]  /*0df0*/  PRMT R190, R76, 0x7632, R190 ;  /* 0x000076324cbe7816 */ /* 0x01ffce00000000be */
.L_x_18114:
[----:B------:R-:W0:Y:S08]  /*0e00*/  LDC.64 R110, c[0x0][0x3f0] ;  /* 0x0000fc00ff6e7b82 */ /* 0x000e300000000a00 */
[----:B------:R-:W1:Y:S08]  /*0e10*/  LDC R199, c[0x0][0x388] ;  /* 0x0000e200ffc77b82 */ /* 0x000e700000000800 */
[----:B------:R-:W2:Y:S01]  /*0e20*/  LDC.64 R200, c[0x0][0x3f8] ;  /* 0x0000fe00ffc87b82 */ /* 0x000ea20000000a00 */
[----:B0-----:R-:W-:-:S05]  /*0e30*/  IMAD.WIDE R110, R2, 0x4, R110 ;  /* 0x00000004026e7825 */ /* 0x001fca00078e026e */
[----:B------:R-:W3:Y:S01]  /*0e40*/  LDG.E R184, desc[UR6][R110.64] ;  /* 0x000000066eb87981 */ /* 0x000ee2000c1e1900 */
[----:B------:R-:W-:Y:S02]  /*0e50*/  IMAD.MOV.U32 R185, RZ, RZ, RZ ;  /* 0x000000ffffb97224 */ /* 0x000fe400078e00ff */
[----:B--2---:R-:W-:-:S06]  /*0e60*/  IMAD.WIDE R200, R2, 0x4, R200 ;  /* 0x0000000402c87825 */ /* 0x004fcc00078e02c8 */
        /* <DEDUP_REMOVED lines=44> */
.L_x_17552:
        /* <DEDUP_REMOVED lines=13> */
.L_x_17554:
[----:B------:R-:W-:Y:S05]  /*1200*/  BSYNC.RECONVERGENT B3 ;  /* 0x0000000000037941 */ /* 0x000fea0003800200 */
.L_x_17553:
        /* <DEDUP_REMOVED lines=56> */
[----:B------:R-:W-:Y:S02]  /*1590*/  VIADD R109, R172, 0x8ff34781 ;  /* 0x8ff34781ac6d7836 */ /* 0x000fe40000000000 */
[----:B------:R-:W-:-:S03]  /*15a0*/  IMAD.MOV.U32 R108, RZ, RZ, R6 ;  /* 0x000000ffff6c7224 */ /* 0x000fc600078e0006 */
[----:B------:R-:W-:-:S07]  /*15b0*/  LOP3.LUT R202, R109, R202, R205, 0x96, !PT ;  /* 0x000000ca6dca7212 */ /* 0x000fce00078e96cd */
.L_x_17551:
[----:B------:R-:W-:Y:S05]  /*15c0*/  BSYNC.RECONVERGENT B2 ;  /* 0x0000000000027941 */ /* 0x000fea0003800200 */
.L_x_17550:
        /* <DEDUP_REMOVED lines=11> */
.L_x_17549:
[----:B------:R-:W-:Y:S05]  /*1680*/  BSYNC.RECONVERGENT B1 ;  /* 0x0000000000017941 */ /* 0x000fea0003800200 */
.L_x_17548:
        /* <DEDUP_REMOVED lines=17> */
.L_x_17559:
        /* <DEDUP_REMOVED lines=13> */
.L_x_17561:
[----:B------:R-:W-:Y:S05]  /*1870*/  BSYNC.RECONVERGENT B3 ;  /* 0x0000000000037941 */ /* 0x000fea0003800200 */
.L_x_17560:
        /* <DEDUP_REMOVED lines=59> */
[----:B------:R-:W-:-:S07]  /*1c30*/  LOP3.LUT R187, R187, R112, R111, 0x96, !PT ;  /* 0x00000070bbbb7212 */ /* 0x000fce00078e966f */
.L_x_17558:
[----:B------:R-:W-:Y:S05]  /*1c40*/  BSYNC.RECONVERGENT B2 ;  /* 0x0000000000027941 */ /* 0x000fea0003800200 */
.L_x_17557:
        /* <DEDUP_REMOVED lines=12> */
.L_x_17556:
[----:B------:R-:W-:Y:S05]  /*1d10*/  BSYNC.RECONVERGENT B1 ;  /* 0x0000000000017941 */ /* 0x000fea0003800200 */
.L_x_17555:
        /* <DEDUP_REMOVED lines=17> */
.L_x_17566:
        /* <DEDUP_REMOVED lines=13> */
.L_x_17568:
[----:B------:R-:W-:Y:S05]  /*1f00*/  BSYNC.RECONVERGENT B3 ;  /* 0x0000000000037941 */ /* 0x000fea0003800200 */
.L_x_17567:
        /* <DEDUP_REMOVED lines=60> */
.L_x_17565:
[----:B------:R-:W-:Y:S05]  /*22d0*/  BSYNC.RECONVERGENT B2 ;  /* 0x0000000000027941 */ /* 0x000fea0003800200 */
.L_x_17564:
        /* <DEDUP_REMOVED lines=10> */
[----:B------:R-:W-:-:S07]  /*2380*/  FFMA.FTZ R110, R111, R6, R102 ;  /* 0x000000066f6e7223 */ /* 0x000fce0000010066 */
.L_x_17563:
[----:B------:R-:W-:Y:S05]  /*2390*/  BSYNC.RECONVERGENT B1 ;  /* 0x0000000000017941 */ /* 0x000fea0003800200 */
.L_x_17562:
        /* <DEDUP_REMOVED lines=17> */
.L_x_17573:
        /* <DEDUP_REMOVED lines=13> */
.L_x_17575:
[----:B------:R-:W-:Y:S05]  /*2580*/  BSYNC.RECONVERGENT B3 ;  /* 0x0000000000037941 */ /* 0x000fea0003800200 */
.L_x_17574:
        /* <DEDUP_REMOVED lines=57> */
[----:B------:R-:W-:Y:S01]  /*2920*/  MOV R111, R128 ;  /* 0x00000080006f7202 */ /* 0x000fe20000000f00 */
[----:B------:R-:W-:Y:S01]  /*2930*/  IMAD.MOV.U32 R128, RZ, RZ, R114 ;  /* 0x000000ffff807224 */ /* 0x000fe200078e0072 */
[----:B------:R-:W-:-:S07]  /*2940*/  LOP3.LUT R187, R187, R112, R115, 0x96, !PT ;  /* 0x00000070bbbb7212 */ /* 0x000fce00078e9673 */
.L_x_17572:
[----:B------:R-:W-:Y:S05]  /*2950*/  BSYNC.RECONVERGENT B2 ;  /* 0x0000000000027941 */ /* 0x000fea0003800200 */
.L_x_17571:
        /* <DEDUP_REMOVED lines=12> */
.L_x_17570:
[----:B------:R-:W-:Y:S05]  /*2a20*/  BSYNC.RECONVERGENT B1 ;  /* 0x0000000000017941 */ /* 0x000fea0003800200 */
.L_x_17569:
[----:B------:R-:W-:Y:S01]  /*2a30*/  BSSY.RECONVERGENT B1, `(.L_x_17576) ;  /* 0x0000067000017945 */ /* 0x000fe20003800200 */
[----:B------:R-:W-:Y:S01]  /*2a40*/  MOV R114, R6 ;  /* 0x0000000600727202 */ /* 0x000fe20000000f00 */
[----:B-----5:R-:W-:Y:S02]  /*2a50*/  IMAD.MOV.U32 R112, RZ, RZ, R104 ;  /* 0x000000ffff707224 */ /* 0x020fe400078e0068 */
        /* <DEDUP_REMOVED lines=14> */
.L_x_17580:
        /* <DEDUP_REMOVED lines=13> */
.L_x_17582:
[----:B------:R-:W-:Y:S05]  /*2c10*/  BSYNC.RECONVERGENT B3 ;  /* 0x0000000000037941 */ /* 0x000fea0003800200 */
.L_x_17581:
        /* <DEDUP_REMOVED lines=60> */
.L_x_17579:
[----:B------:R-:W-:Y:S05]  /*2fe0*/  BSYNC.RECONVERGENT B2 ;  /* 0x0000000000027941 */ /* 0x000fea0003800200 */
.L_x_17578:
        /* <DEDUP_REMOVED lines=11> */
.L_x_17577:
[----:B------:R-:W-:Y:S05]  /*30a0*/  BSYNC.RECONVERGENT B1 ;  /* 0x0000000000017941 */ /* 0x000fea0003800200 */
.L_x_17576:
        /* <DEDUP_REMOVED lines=17> */
.L_x_17587:
        /* <DEDUP_REMOVED lines=13> */
.L_x_17589:
[----:B------:R-:W-:Y:S05]  /*3290*/  BSYNC.RECONVERGENT B3 ;  /* 0x0000000000037941 */ /* 0x000fea0003800200 */
.L_x_17588:
        /* <DEDUP_REMOVED lines=52> */
[----:B------:R-:W-:-:S03]  /*35e0*/  IADD3 R113, PT, PT, R172, -0xe443238, RZ ;  /* 0xf1bbcdc8ac717810 */ /* 0x000fc60007ffe0ff */
[----:B------:R-:W-:Y:S01]  /*35f0*/  IMAD.WIDE.U32 R204, R117, -0x326172a9, RZ ;  /* 0xcd9e8d5775cc7825 */ /* 0x000fe200078e00ff */
[----:B------:R-:W-:-:S04]  /*3600*/  LOP3.LUT R113, R113, R120, R203, 0x96, !PT ;  /* 0x0000007871717212 */ /* 0x000fc800078e96cb */
[----:B------:R-:W-:Y:S01]  /*3610*/  LOP3.LUT R202, R115, R202, R205, 0x96, !PT ;  /* 0x000000ca73ca7212 */ /* 0x000fe200078e96cd */
[----:B------:R-:W-:Y:S01]  /*3620*/  IMAD.WIDE.U32 R116, R113, -0x2daee0ad, RZ ;  /* 0xd2511f5371747825 */ /* 0x000fe200078e00ff */
[----:B------:R-:W-:-:S03]  /*3630*/  MOV R113, R128 ;  /* 0x0000008000717202 */ /* 0x000fc60000000f00 */
[----:B------:R-:W-:Y:S01]  /*3640*/  IMAD.MOV.U32 R128, RZ, RZ, R116 ;  /* 0x000000ffff807224 */ /* 0x000fe200078e0074 */
[----:B------:R-:W-:-:S07]  /*3650*/  LOP3.LUT R187, R187, R114, R117, 0x96, !PT ;  /* 0x00000072bbbb7212 */ /* 0x000fce00078e9675 */
.L_x_17586:
[----:B------:R-:W-:Y:S05]  /*3660*/  BSYNC.RECONVERGENT B2 ;  /* 0x0000000000027941 */ /* 0x000fea0003800200 */
.L_x_17585:
        /* <DEDUP_REMOVED lines=12> */
.L_x_17584:
[----:B------:R-:W-:Y:S05]  /*3730*/  BSYNC.RECONVERGENT B1 ;  /* 0x0000000000017941 */ /* 0x000fea0003800200 */
.L_x_17583:
        /* <DEDUP_REMOVED lines=17> */
.L_x_17594:
        /* <DEDUP_REMOVED lines=13> */
.L_x_17596:
[----:B------:R-:W-:Y:S05]  /*3920*/  BSYNC.RECONVERGENT B3 ;  /* 0x0000000000037941 */ /* 0x000fea0003800200 */
.L_x_17595:
        /* <DEDUP_REMOVED lines=60> */
.L_x_17593:
[----:B------:R-:W-:Y:S05]  /*3cf0*/  BSYNC.RECONVERGENT B2 ;  /* 0x0000000000027941 */ /* 0x000fea0003800200 */
.L_x_17592:
        /* <DEDUP_REMOVED lines=11> */
.L_x_17591:
[----:B------:R-:W-:Y:S05]  /*3db0*/  BSYNC.RECONVERGENT B1 ;  /* 0x0000000000017941 */ /* 0x000fea0003800200 */
.L_x_17590:
[----:B------:R-:W-:Y:S01]  /*3dc0*/  MOV R6, R116 ;  /* 0x0000007400067202 */ /* 0x000fe20000000f00 */
        /* <DEDUP_REMOVED lines=15> */
.L_x_17600:
        /* <DEDUP_REMOVED lines=13> */
.L_x_17602:
[----:B------:R-:W-:Y:S05]  /*3f90*/  BSYNC.RECONVERGENT B2 ;  /* 0x0000000000027941 */ /* 0x000fea0003800200 */
.L_x_17601:
        /* <DEDUP_REMOVED lines=56> */
[----:B------:R-:W-:Y:S02]  /*4320*/  MOV R115, R128 ;  /* 0x0000008000737202 */ /* 0x000fe40000000f00 */
[----:B------:R-:W-:Y:S01]  /*4330*/  LOP3.LUT R202, R117, R202, R205, 0x96, !PT ;  /* 0x000000ca75ca7212 */ /* 0x000fe200078e96cd */
[----:B------:R-:W-:Y:S01]  /*4340*/  IMAD.MOV.U32 R128, RZ, RZ, R118 ;  /* 0x000000ffff807224 */ /* 0x000fe200078e0076 */
[----:B------:R-:W-:-:S07]  /*4350*/  LOP3.LUT R187, R187, R116, R119, 0x96, !PT ;  /* 0x00000074bbbb7212 */ /* 0x000fce00078e9677 */
.L_x_17599:
[----:B------:R-:W-:Y:S05]  /*4360*/  BSYNC.RECONVERGENT B1 ;  /* 0x0000000000017941 */ /* 0x000fea0003800200 */
.L_x_17598:
        /* <DEDUP_REMOVED lines=11> */
[----:B------:R-:W-:Y:S01]  /*4420*/  FFMA.FTZ R115, R116, R115, R107 ;  /* 0x0000007374737223 */ /* 0x000fe2000001006b */
[----:B------:R-:W-:Y:S06]  /*4430*/  BRA `(.L_x_17597) ;  /* 0x0000003400147947 */ /* 0x000fec0003800000 */
.L_x_17547:
        /* <DEDUP_REMOVED lines=21> */
.L_x_17607:
        /* <DEDUP_REMOVED lines=13> */
.L_x_17609:
[----:B------:R-:W-:Y:S05]  /*4660*/  BSYNC.RECONVERGENT B3 ;  /* 0x0000000000037941 */ /* 0x000fea0003800200 */
.L_x_17608:
        /* <DEDUP_REMOVED lines=57> */
[----:B------:R-:W-:Y:S01]  /*4a00*/  IMAD.MOV.U32 R108, RZ, RZ, R6 ;  /* 0x000000ffff6c7224 */ /* 0x000fe200078e0006 */
[----:B------:R-:W-:-:S07]  /*4a10*/  LOP3.LUT R187, R187, R112, R129, 0x96, !PT ;  /* 0x00000070bbbb7212 */ /* 0x000fce00078e9681 */
.L_x_17606:
[----:B------:R-:W-:Y:S05]  /*4a20*/  BSYNC.RECONVERGENT B2 ;  /* 0x0000000000027941 */ /* 0x000fea0003800200 */
.L_x_17605:
        /* <DEDUP_REMOVED lines=11> */
.L_x_17604:
[----:B------:R-:W-:Y:S05]  /*4ae0*/  BSYNC.RECONVERGENT B1 ;  /* 0x0000000000017941 */ /* 0x000fea0003800200 */
.L_x_17603:
        /* <DEDUP_REMOVED lines=17> */
.L_x_17614:
        /* <DEDUP_REMOVED lines=13> */
.L_x_17616:
[----:B------:R-:W-:Y:S05]  /*4cd0*/  BSYNC.RECONVERGENT B3 ;  /* 0x0000000000037941 */ /* 0x000fea0003800200 */
.L_x_17615:
        /* <DEDUP_REMOVED lines=60> */
.L_x_17613:
[----:B------:R-:W-:Y:S05]  /*50a0*/  BSYNC.RECONVERGENT B2 ;  /* 0x0000000000027941 */ /* 0x000fea0003800200 */
.L_x_17612:
        /* <DEDUP_REMOVED lines=12> */
.L_x_17611:
[----:B------:R-:W-:Y:S05]  /*5170*/  BSYNC.RECONVERGENT B1 ;  /* 0x0000000000017941 */ /* 0x000fea0003800200 */
.L_x_17610:
        /* <DEDUP_REMOVED lines=17> */
.L_x_17621:
        /* <DEDUP_REMOVED lines=13> */
.L_x_17623:
[----:B------:R-:W-:Y:S05]  /*5360*/  BSYNC.RECONVERGENT B3 ;  /* 0x0000000000037941 */ /* 0x000fea0003800200 */
.L_x_17622:
        /* <DEDUP_REMOVED lines=60> */
.L_x_17620:
[----:B------:R-:W-:Y:S05]  /*5730*/  BSYNC.RECONVERGENT B2 ;  /* 0x0000000000027941 */ /* 0x000fea0003800200 */
.L_x_17619:
        /* <DEDUP_REMOVED lines=11> */
.L_x_17618:
[----:B------:R-:W-:Y:S05]  /*57f0*/  BSYNC.RECONVERGENT B1 ;  /* 0x0000000000017941 */ /* 0x000fea0003800200 */
.L_x_17617:
        /* <DEDUP_REMOVED lines=17> */
.L_x_17628:
        /* <DEDUP_REMOVED lines=13> */
.L_x_17630:
[----:B------:R-:W-:Y:S05]  /*59e0*/  BSYNC.RECONVERGENT B3 ;  /* 0x0000000000037941 */ /* 0x000fea0003800200 */
.L_x_17629:
        /* <DEDUP_REMOVED lines=60> */
.L_x_17627:
[----:B------:R-:W-:Y:S05]  /*5db0*/  BSYNC.RECONVERGENT B2 ;  /* 0x0000000000027941 */ /* 0x000fea0003800200 */
.L_x_17626:
        /* <DEDUP_REMOVED lines=12> */
.L_x_17625:
[----:B------:R-:W-:Y:S05]  /*5e80*/  BSYNC.RECONVERGENT B1 ;  /* 0x0000000000017941 */ /* 0x000fea0003800200 */
.L_x_17624:
        /* <DEDUP_REMOVED lines=17> */
.L_x_17635:
        /* <DEDUP_REMOVED lines=13> */
.L_x_17637:
[----:B------:R-:W-:Y:S05]  /*6070*/  BSYNC.RECONVERGENT B3 ;  /* 0x0000000000037941 */ /* 0x000fea0003800200 */
.L_x_17636:
        /* <DEDUP_REMOVED lines=60> */
.L_x_17634:
[----:B------:R-:W-:Y:S05]  /*6440*/  BSYNC.RECONVERGENT B2 ;  /* 0x0000000000027941 */ /* 0x000fea0003800200 */
.L_x_17633:
        /* <DEDUP_REMOVED lines=11> */
.L_x_17632:
[----:B------:R-:W-:Y:S05]  /*6500*/  BSYNC.RECONVERGENT B1 ;  /* 0x0000000000017941 */ /* 0x000fea0003800200 */
.L_x_17631:
        /* <DEDUP_REMOVED lines=17> */
.L_x_17642:
        /* <DEDUP_REMOVED lines=13> */
.L_x_17644:
[----:B------:R-:W-:Y:S05]  /*66f0*/  BSYNC.RECONVERGENT B3 ;  /* 0x0000000000037941 */ /* 0x000fea0003800200 */
.L_x_17643:
        /* <DEDUP_REMOVED lines=60> */
.L_x_17641:
[----:B------:R-:W-:Y:S05]  /*6ac0*/  BSYNC.RECONVERGENT B2 ;  /* 0x0000000000027941 */ /* 0x000fea0003800200 */
.L_x_17640:
        /* <DEDUP_REMOVED lines=12> */
.L_x_17639:
[----:B------:R-:W-:Y:S05]  /*6b90*/  BSYNC.RECONVERGENT B1 ;  /* 0x0000000000017941 */ /* 0x000fea0003800200 */
.L_x_17638:
        /* <DEDUP_REMOVED lines=17> */
.L_x_17649:
        /* <DEDUP_REMOVED lines=13> */
.L_x_17651:
[----:B------:R-:W-:Y:S05]  /*6d80*/  BSYNC.RECONVERGENT B3 ;  /* 0x0000000000037941 */ /* 0x000fea0003800200 */
.L_x_17650:
        /* <DEDUP_REMOVED lines=60> */
.L_x_17648:
[----:B------:R-:W-:Y:S05]  /*7150*/  BSYNC.RECONVERGENT B2 ;  /* 0x0000000000027941 */ /* 0x000fea0003800200 */
.L_x_17647:
        /* <DEDUP_REMOVED lines=11> */
.L_x_17646:
[----:B------:R-:W-:Y:S05]  /*7210*/  BSYNC.RECONVERGENT B1 ;  /* 0x0000000000017941 */ /* 0x000fea0003800200 */
.L_x_17645:
        /* <DEDUP_REMOVED lines=16> */
.L_x_17654:
        /* <DEDUP_REMOVED lines=13> */
.L_x_17656:
[----:B------:R-:W-:Y:S05]  /*73f0*/  BSYNC.RECONVERGENT B2 ;  /* 0x0000000000027941 */ /* 0x000fea0003800200 */
.L_x_17655:
        /* <DEDUP_REMOVED lines=60> */
.L_x_17653:
[----:B------:R-:W-:Y:S05]  /*77c0*/  BSYNC.RECONVERGENT B1 ;  /* 0x0000000000017941 */ /* 0x000fea0003800200 */
.L_x_17652:
        /* <DEDUP_REMOVED lines=12> */
.L_x_17597:
[----:B------:R-:W-:Y:S05]  /*7890*/  BSYNC.RECONVERGENT B0 ;  /* 0x0000000000007941 */ /* 0x000fea0003800200 */
.L_x_17546:
        /* <DEDUP_REMOVED lines=8> */
[----:B-1----:R-:W-:-:S03]  /*7920*/  @P1 IMAD.WIDE.U32 R120, R123, 0x10, R120 ;  /* 0x000000107b781825 */ /* 0x002fc600078e0078 */
[----:B------:R0:W-:Y:S01]  /*7930*/  STG.E.128 desc[UR6][R116.64+0x10], R112 ;  /* 0x0000107074007986 */ /* 0x0001e2000c101d06 */
[----:B--2---:R-:W-:Y:S01]  /*7940*/  @P0 IMAD.WIDE.U32 R118, R125, 0x20, R118 ;  /* 0x000000207d760825 */ /* 0x004fe200078e0076 */
[----:B------:R-:W-:Y:S06]  /*7950*/  @!P1 BRA `(.L_x_17658) ;  /* 0x0000000000509947 */ /* 0x000fec0003800000 */
        /* <DEDUP_REMOVED lines=20> */
.L_x_17658:
[----:B------:R-:W-:Y:S05]  /*7aa0*/  BSYNC.RECONVERGENT B0 ;  /* 0x0000000000007941 */ /* 0x000fea0003800200 */
.L_x_17657:
[----:B-----5:R2:W5:Y:S04]  /*7ab0*/  @P1 LDG.E.128 R96, desc[UR6][R120.64] ;  /* 0x0000000678601981 */ /* 0x020568000c1e1d00 */
[----:B------:R2:W5:Y:S04]  /*7ac0*/  @P0 LDG.E.128 R100, desc[UR6][R118.64] ;  /* 0x0000000676640981 */ /* 0x000568000c1e1d00 */
[----:B------:R2:W5:Y:S01]  /*7ad0*/  @P0 LDG.E.128 R104, desc[UR6][R118.64+0x10] ;  /* 0x0000100676680981 */ /* 0x000562000c1e1d00 */
[----:B------:R-:W-:Y:S04]  /*7ae0*/  BSSY.RECONVERGENT B0, `(.L_x_17659) ;  /* 0x000068e000007945 */ /* 0x000fe80003800200 */
[----:B------:R-:W-:Y:S05]  /*7af0*/  @!P0 BRA `(.L_x_17660) ;  /* 0x00000034001c8947 */ /* 0x000fea0003800000 */
[----:B------:R-:W-:Y:S01]  /*7b00*/  ISETP.GT.AND P2, PT, R184, RZ, PT ;  /* 0x000000ffb800720c */ /* 0x000fe20003f44270 */
[----:B------:R-:W-:Y:S01]  /*7b10*/  BSSY.RECONVERGENT B1, `(.L_x_17661) ;  /* 0x000006a000017945 */ /* 0x000fe20003800200 */
[----:B------:R-:W-:Y:S01]  /*7b20*/  MOV R136, R128 ;  /* 0x0000008000887202 */ /* 0x000fe20000000f00 */
[----:B--2---:R-:W-:Y:S02]  /*7b30*/  IMAD.MOV.U32 R118, RZ, RZ, R6 ;  /* 0x000000ffff767224 */ /* 0x004fe400078e0006 */
[----:B01---5:R-:W-:-:S08]  /*7b40*/  IMAD.MOV.U32 R116, RZ, RZ, R100 ;  /* 0x000000ffff747224 */ /* 0x023fd000078e0064 */
[----:B------:R-:W-:Y:S05]  /*7b50*/  @!P2 BRA `(.L_x_17662) ;  /* 0x000000040094a947 */ /* 0x000fea0003800000 */
        /* <DEDUP_REMOVED lines=16> */
.L_x_17665:
        /* <DEDUP_REMOVED lines=13> */
.L_x_17667:
[----:B------:R-:W-:Y:S05]  /*7d30*/  BSYNC.RECONVERGENT B3 ;  /* 0x0000000000037941 */ /* 0x000fea0003800200 */
.L_x_17666:
        /* <DEDUP_REMOVED lines=58> */
[----:B------:R-:W-:-:S07]  /*80e0*/  IMAD.MOV.U32 R116, RZ, RZ, R128 ;  /* 0x000000ffff747224 */ /* 0x000fce00078e0080 */
.L_x_17664:
[----:B------:R-:W-:Y:S05]  /*80f0*/  BSYNC.RECONVERGENT B2 ;  /* 0x0000000000027941 */ /* 0x000fea0003800200 */
.L_x_17663:
        /* <DEDUP_REMOVED lines=11> */
.L_x_17662:
[----:B------:R-:W-:Y:S05]  /*81b0*/  BSYNC.RECONVERGENT B1 ;  /* 0x0000000000017941 */ /* 0x000fea0003800200 */
.L_x_17661:
        /* <DEDUP_REMOVED lines=17> */
.L_x_17672:
        /* <DEDUP_REMOVED lines=13> */
.L_x_17674:
[----:B------:R-:W-:Y:S05]  /*83a0*/  BSYNC.RECONVERGENT B3 ;  /* 0x0000000000037941 */ /* 0x000fea0003800200 */
.L_x_17673:
        /* <DEDUP_REMOVED lines=60> */
.L_x_17671:
[----:B------:R-:W-:Y:S05]  /*8770*/  BSYNC.RECONVERGENT B2 ;  /* 0x0000000000027941 */ /* 0x000fea0003800200 */
.L_x_17670:
        /* <DEDUP_REMOVED lines=12> */
.L_x_17669:
[----:B------:R-:W-:Y:S05]  /*8840*/  BSYNC.RECONVERGENT B1 ;  /* 0x0000000000017941 */ /* 0x000fea0003800200 */
.L_x_17668:
        /* <DEDUP_REMOVED lines=17> */
.L_x_17679:
        /* <DEDUP_REMOVED lines=13> */
.L_x_17681:
[----:B------:R-:W-:Y:S05]  /*8a30*/  BSYNC.RECONVERGENT B3 ;  /* 0x0000000000037941 */ /* 0x000fea0003800200 */
.L_x_17680:
        /* <DEDUP_REMOVED lines=60> */
.L_x_17678:
[----:B------:R-:W-:Y:S05]  /*8e00*/  BSYNC.RECONVERGENT B2 ;  /* 0x0000000000027941 */ /* 0x000fea0003800200 */
.L_x_17677:
[----:B------:R-:W-:Y:S01]  /*8e10*/  I2FP.F32.U32 R6, R119 ;  /* 0x0000007700067245 */ /* 0x000fe20000201000 */
[----:B------:R-:W-:Y:S02]  /*8e20*/  HFMA2 R119, -RZ, RZ, 0.1171875, 0 ;  /* 0x2f800000ff777431 */ /* 0x000fe400000001ff */
        /* <DEDUP_REMOVED lines=9> */
.L_x_17676:
[----:B------:R-:W-:Y:S05]  /*8ec0*/  BSYNC.RECONVERGENT B1 ;  /* 0x0000000000017941 */ /* 0x000fea0003800200 */
.L_x_17675:
        /* <DEDUP_REMOVED lines=17> */
.L_x_17686:
        /* <DEDUP_REMOVED lines=13> */
.L_x_17688:
[----:B------:R-:W-:Y:S05]  /*90b0*/  BSYNC.RECONVERGENT B3 ;  /* 0x0000000000037941 */ /* 0x000fea0003800200 */
.L_x_17687:
        /* <DEDUP_REMOVED lines=60> */
.L_x_17685:
[----:B------:R-:W-:Y:S05]  /*9480*/  BSYNC.RECONVERGENT B2 ;  /* 0x0000000000027941 */ /* 0x000fea0003800200 */
.L_x_17684:
        /* <DEDUP_REMOVED lines=12> */
.L_x_17683:
[----:B------:R-:W-:Y:S05]  /*9550*/  BSYNC.RECONVERGENT B1 ;  /* 0x0000000000017941 */ /* 0x000fea0003800200 */
.L_x_17682:
        /* <DEDUP_REMOVED lines=17> */
.L_x_17693:
        /* <DEDUP_REMOVED lines=13> */
.L_x_17695:
[----:B------:R-:W-:Y:S05]  /*9740*/  BSYNC.RECONVERGENT B3 ;  /* 0x0000000000037941 */ /* 0x000fea0003800200 */
.L_x_17694:
        /* <DEDUP_REMOVED lines=60> */
.L_x_17692:
[----:B------:R-:W-:Y:S05]  /*9b10*/  BSYNC.RECONVERGENT B2 ;  /* 0x0000000000027941 */ /* 0x000fea0003800200 */
.L_x_17691:
        /* <DEDUP_REMOVED lines=11> */
.L_x_17690:
[----:B------:R-:W-:Y:S05]  /*9bd0*/  BSYNC.RECONVERGENT B1 ;  /* 0x0000000000017941 */ /* 0x000fea0003800200 */
.L_x_17689:
        /* <DEDUP_REMOVED lines=17> */
.L_x_17700:
        /* <DEDUP_REMOVED lines=13> */
.L_x_17702:
[----:B------:R-:W-:Y:S05]  /*9dc0*/  BSYNC.RECONVERGENT B3 ;  /* 0x0000000000037941 */ /* 0x000fea0003800200 */
.L_x_17701:
        /* <DEDUP_REMOVED lines=57> */
[----:B------:R-:W-:Y:S01]  /*a160*/  IMAD.MOV.U32 R121, RZ, RZ, R136 ;  /* 0x000000ffff797224 */ /* 0x000fe200078e0088 */
[----:B------:R-:W-:Y:S02]  /*a170*/  LOP3.LUT R187, R187, R124, R123, 0x96, !PT ;  /* 0x0000007cbbbb7212 */ /* 0x000fe400078e967b */
[----:B------:R-:W-:-:S07]  /*a180*/  MOV R136, R122 ;  /* 0x0000007a00887202 */ /* 0x000fce0000000f00 */
.L_x_17699:
[----:B------:R-:W-:Y:S05]  /*a190*/  BSYNC.RECONVERGENT B2 ;  /* 0x0000000000027941 */ /* 0x000fea0003800200 */
.L_x_17698:
        /* <DEDUP_REMOVED lines=12> */
.L_x_17697:
[----:B------:R-:W-:Y:S05]  /*a260*/  BSYNC.RECONVERGENT B1 ;  /* 0x0000000000017941 */ /* 0x000fea0003800200 */
.L_x_17696:
        /* <DEDUP_REMOVED lines=17> */
.L_x_17707:
        /* <DEDUP_REMOVED lines=13> */
.L_x_17709:
[----:B------:R-:W-:Y:S05]  /*a450*/  BSYNC.RECONVERGENT B3 ;  /* 0x0000000000037941 */ /* 0x000fea0003800200 */
.L_x_17708:
        /* <DEDUP_REMOVED lines=60> */
.L_x_17706:
[----:B------:R-:W-:Y:S05]  /*a820*/  BSYNC.RECONVERGENT B2 ;  /* 0x0000000000027941 */ /* 0x000fea0003800200 */
.L_x_17705:
        /* <DEDUP_REMOVED lines=11> */
.L_x_17704:
[----:B------:R-:W-:Y:S05]  /*a8e0*/  BSYNC.RECONVERGENT B1 ;  /* 0x0000000000017941 */ /* 0x000fea0003800200 */
.L_x_17703:
[----:B------:R-:W-:Y:S01]  /*a8f0*/  MOV R137, R124 ;  /* 0x0000007c00897202 */ /* 0x000fe20000000f00 */
        /* <DEDUP_REMOVED lines=15> */
.L_x_17713:
        /* <DEDUP_REMOVED lines=13> */
.L_x_17715:
[----:B------:R-:W-:Y:S05]  /*aac0*/  BSYNC.RECONVERGENT B2 ;  /* 0x0000000000027941 */ /* 0x000fea0003800200 */
.L_x_17714:
        /* <DEDUP_REMOVED lines=15> */
[----:B------:R-:W-:Y:S01]  /*abc0*/  IMAD.MOV.U32 R6, RZ, RZ, R136 ;  /* 0x000000ffff067224 */ /* 0x000fe200078e0088 */
[----:B------:R-:W-:Y:S01]  /*abd0*/  LOP3.LUT R123, R123, R124, R127, 0x96, !PT ;  /* 0x0000007c7b7b7212 */ /* 0x000fe200078e967f */
[----:B------:R-:W-:-:S04]  /*abe0*/  IMAD.WIDE.U32 R124, R125, -0x326172a9, RZ ;  /* 0xcd9e8d577d7c7825 */ /* 0x000fc800078e00ff */
[----:B------:R-:W-:Y:S02]  /*abf0*/  VIADD R127, R172, 0xdaa66d2b ;  /* 0xdaa66d2bac7f7836 */ /* 0x000fe40000000000 */
        /* <DEDUP_REMOVED lines=38> */
[----:B------:R-:W-:-:S04]  /*ae60*/  LOP3.LUT R202, R123, R202, R205, 0x96, !PT ;  /* 0x000000ca7bca7212 */ /* 0x000fc800078e96cd */
[----:B------:R-:W-:Y:S02]  /*ae70*/  LOP3.LUT R187, R187, R126, R125, 0x96, !PT ;  /* 0x0000007ebbbb7212 */ /* 0x000fe400078e967d */
[----:B------:R-:W-:-:S07]  /*ae80*/  MOV R136, R124 ;  /* 0x0000007c00887202 */ /* 0x000fce0000000f00 */
.L_x_17712:
[----:B------:R-:W-:Y:S05]  /*ae90*/  BSYNC.RECONVERGENT B1 ;  /* 0x0000000000017941 */ /* 0x000fea0003800200 */
.L_x_17711:
[----:B------:R-:W-:Y:S01]  /*aea0*/  HFMA2 R125, -RZ, RZ, 0.1171875, 0 ;  /* 0x2f800000ff7d7431 */ /* 0x000fe200000001ff */
[----:B------:R-:W-:Y:S02]  /*aeb0*/  PRMT R123, R99, 0x7632, R123 ;  /* 0x00007632637b7816 */ /* 0x000fe4000000007b */
        /* <DEDUP_REMOVED lines=9> */
[----:B------:R-:W-:Y:S01]  /*af50*/  FFMA.FTZ R123, R6, R124, R107 ;  /* 0x0000007c067b7223 */ /* 0x000fe2000001006b */
[----:B------:R-:W-:Y:S06]  /*af60*/  BRA `(.L_x_17710) ;  /* 0x0000003400147947 */ /* 0x000fec0003800000 */
.L_x_17660:
[----:B------:R-:W-:Y:S01]  /*af70*/  BSSY.RECONVERGENT B1, `(.L_x_17716) ;  /* 0x000006a000017945 */ /* 0x000fe20003800200 */
[----:B------:R-:W-:Y:S01]  /*af80*/  IMAD.MOV.U32 R136, RZ, RZ, R128 ;  /* 0x000000ffff887224 */ /* 0x000fe200078e0080 */
[----:B--2---:R-:W-:Y:S01]  /*af90*/  MOV R118, R6 ;  /* 0x0000000600767202 */ /* 0x004fe20000000f00 */
[----:B01----:R-:W-:Y:S01]  /*afa0*/  IMAD.MOV.U32 R116, RZ, RZ, RZ ;  /* 0x000000ffff747224 */ /* 0x003fe200078e00ff */
        /* <DEDUP_REMOVED lines=17> */
.L_x_17720:
        /* <DEDUP_REMOVED lines=13> */
.L_x_17722:
[----:B------:R-:W-:Y:S05]  /*b190*/  BSYNC.RECONVERGENT B3 ;  /* 0x0000000000037941 */ /* 0x000fea0003800200 */
.L_x_17721:
        /* <DEDUP_REMOVED lines=59> */
.L_x_17719:
[----:B------:R-:W-:Y:S05]  /*b550*/  BSYNC.RECONVERGENT B2 ;  /* 0x0000000000027941 */ /* 0x000fea0003800200 */
.L_x_17718:
        /* <DEDUP_REMOVED lines=11> */
.L_x_17717:
[----:B------:R-:W-:Y:S05]  /*b610*/  BSYNC.RECONVERGENT B1 ;  /* 0x0000000000017941 */ /* 0x000fea0003800200 */
.L_x_17716:
        /* <DEDUP_REMOVED lines=17> */
.L_x_17727:
        /* <DEDUP_REMOVED lines=13> */
.L_x_17729:
[----:B------:R-:W-:Y:S05]  /*b800*/  BSYNC.RECONVERGENT B3 ;  /* 0x0000000000037941 */ /* 0x000fea0003800200 */
.L_x_17728:
        /* <DEDUP_REMOVED lines=60> */
.L_x_17726:
[----:B------:R-:W-:Y:S05]  /*bbd0*/  BSYNC.RECONVERGENT B2 ;  /* 0x0000000000027941 */ /* 0x000fea0003800200 */
.L_x_17725:
        /* <DEDUP_REMOVED lines=12> */
.L_x_17724:
[----:B------:R-:W-:Y:S05]  /*bca0*/  BSYNC.RECONVERGENT B1 ;  /* 0x0000000000017941 */ /* 0x000fea0003800200 */
.L_x_17723:
        /* <DEDUP_REMOVED lines=17> */
.L_x_17734:
        /* <DEDUP_REMOVED lines=13> */
.L_x_17736:
[----:B------:R-:W-:Y:S05]  /*be90*/  BSYNC.RECONVERGENT B3 ;  /* 0x0000000000037941 */ /* 0x000fea0003800200 */
.L_x_17735:
[----:B------:R-:W-:Y:S01]  /*bea0*/  IMAD.WIDE.U32 R120, R5, -0x326172a9, RZ ;  /* 0xcd9e8d5705787825 */ /* 0x000fe200078e00ff */
[----:B------:R-:W-:Y:S02]  /*beb0*/  LOP3.LUT R118, R191, R125, R173, 0x96, !PT ;  /* 0x0000007dbf767212 */ /* 0x000fe400078e96ad */
[C---:B------:R-:W-:Y:S02]  /*bec0*/  IADD3 R125, PT, PT, R173.reuse, -0x4498517b, RZ ;  /* 0xbb67ae85ad7d7810 */ /* 0x040fe40007ffe0ff */
        /* <DEDUP_REMOVED lines=57> */
.L_x_17733:
[----:B------:R-:W-:Y:S05]  /*c260*/  BSYNC.RECONVERGENT B2 ;  /* 0x0000000000027941 */ /* 0x000fea0003800200 */
.L_x_17732:
        /* <DEDUP_REMOVED lines=11> */
.L_x_17731:
[----:B------:R-:W-:Y:S05]  /*c320*/  BSYNC.RECONVERGENT B1 ;  /* 0x0000000000017941 */ /* 0x000fea0003800200 */
.L_x_17730:
        /* <DEDUP_REMOVED lines=17> */
.L_x_17741:
        /* <DEDUP_REMOVED lines=13> */
.L_x_17743:
[----:B------:R-:W-:Y:S05]  /*c510*/  BSYNC.RECONVERGENT B3 ;  /* 0x0000000000037941 */ /* 0x000fea0003800200 */
.L_x_17742:
        /* <DEDUP_REMOVED lines=60> */
.L_x_17740:
[----:B------:R-:W-:Y:S05]  /*c8e0*/  BSYNC.RECONVERGENT B2 ;  /* 0x0000000000027941 */ /* 0x000fea0003800200 */
.L_x_17739:
        /* <DEDUP_REMOVED lines=12> */
.L_x_17738:
[----:B------:R-:W-:Y:S05]  /*c9b0*/  BSYNC.RECONVERGENT B1 ;  /* 0x0000000000017941 */ /* 0x000fea0003800200 */
.L_x_17737:
        /* <DEDUP_REMOVED lines=17> */
.L_x_17748:
        /* <DEDUP_REMOVED lines=13> */
.L_x_17750:
[----:B------:R-:W-:Y:S05]  /*cba0*/  BSYNC.RECONVERGENT B3 ;  /* 0x0000000000037941 */ /* 0x000fea0003800200 */
.L_x_17749:
        /* <DEDUP_REMOVED lines=60> */
.L_x_17747:
[----:B------:R-:W-:Y:S05]  /*cf70*/  BSYNC.RECONVERGENT B2 ;  /* 0x0000000000027941 */ /* 0x000fea0003800200 */
.L_x_17746:
        /* <DEDUP_REMOVED lines=11> */
.L_x_17745:
[----:B------:R-:W-:Y:S05]  /*d030*/  BSYNC.RECONVERGENT B1 ;  /* 0x0000000000017941 */ /* 0x000fea0003800200 */
.L_x_17744:
        /* <DEDUP_REMOVED lines=17> */
.L_x_17755:
        /* <DEDUP_REMOVED lines=13> */
.L_x_17757:
[----:B------:R-:W-:Y:S05]  /*d220*/  BSYNC.RECONVERGENT B3 ;  /* 0x0000000000037941 */ /* 0x000fea0003800200 */
.L_x_17756:
        /* <DEDUP_REMOVED lines=60> */
.L_x_17754:
[----:B------:R-:W-:Y:S05]  /*d5f0*/  BSYNC.RECONVERGENT B2 ;  /* 0x0000000000027941 */ /* 0x000fea0003800200 */
.L_x_17753:
        /* <DEDUP_REMOVED lines=12> */
.L_x_17752:
[----:B------:R-:W-:Y:S05]  /*d6c0*/  BSYNC.RECONVERGENT B1 ;  /* 0x0000000000017941 */ /* 0x000fea0003800200 */
.L_x_17751:
        /* <DEDUP_REMOVED lines=17> */
.L_x_17762:
        /* <DEDUP_REMOVED lines=13> */
.L_x_17764:
[----:B------:R-:W-:Y:S05]  /*d8b0*/  BSYNC.RECONVERGENT B3 ;  /* 0x0000000000037941 */ /* 0x000fea0003800200 */
.L_x_17763:
        /* <DEDUP_REMOVED lines=60> */
.L_x_17761:
[----:B------:R-:W-:Y:S05]  /*dc80*/  BSYNC.RECONVERGENT B2 ;  /* 0x0000000000027941 */ /* 0x000fea0003800200 */
.L_x_17760:
        /* <DEDUP_REMOVED lines=11> */
.L_x_17759:
[----:B------:R-:W-:Y:S05]  /*dd40*/  BSYNC.RECONVERGENT B1 ;  /* 0x0000000000017941 */ /* 0x000fea0003800200 */
.L_x_17758:
        /* <DEDUP_REMOVED lines=16> */
.L_x_17767:
        /* <DEDUP_REMOVED lines=13> */
.L_x_17769:
[----:B------:R-:W-:Y:S05]  /*df20*/  BSYNC.RECONVERGENT B2 ;  /* 0x0000000000027941 */ /* 0x000fea0003800200 */
.L_x_17768:
[----:B------:R-:W-:Y:S01]  /*df30*/  IMAD.WIDE.U32 R126, R5, -0x326172a9, RZ ;  /* 0xcd9e8d57057e7825 */ /* 0x000fe200078e00ff */
[----:B------:R-:W-:-:S03]  /*df40*/  LOP3.LUT R124, R191, R131, R173, 0x96, !PT ;  /* 0x00000083bf7c7212 */ /* 0x000fc600078e96ad */
[----:B------:R-:W-:Y:S01]  /*df50*/  HFMA2 R137, -RZ, RZ, 0, 0 ;  /* 0x00000000ff897431 */ /* 0x000fe200000001ff */
[----:B------:R-:W-:Y:S01]  /*df60*/  IADD3 R123, PT, PT, R172, -0x61c88647, RZ ;  /* 0x9e3779b9ac7b7810 */ /* 0x000fe20007ffe0ff */
[----:B------:R-:W-:Y:S01]  /*df70*/  VIADD R187, R173, 0x96a522ad ;  /* 0x96a522adadbb7836 */ /* 0x000fe20000000000 */
[----:B------:R-:W-:Y:S01]  /*df80*/  LOP3.LUT R128, R4, R127, R172, 0x96, !PT ;  /* 0x0000007f04807212 */ /* 0x000fe200078e96ac */
[----:B------:R-:W-:Y:S01]  /*df90*/  IMAD.WIDE.U32 R124, R124, -0x326172a9, RZ ;  /* 0xcd9e8d577c7c7825 */ /* 0x000fe200078e00ff */
[----:B------:R-:W-:-:S03]  /*dfa0*/  MOV R6, R136 ;  /* 0x0000008800067202 */ /* 0x000fc60000000f00 */
        /* <DEDUP_REMOVED lines=49> */
[----:B------:R-:W-:-:S03]  /*e2c0*/  LOP3.LUT R202, R123, R202, R205, 0x96, !PT ;  /* 0x000000ca7bca7212 */ /* 0x000fc600078e96cd */
[----:B------:R-:W-:Y:S01]  /*e2d0*/  IMAD.MOV.U32 R136, RZ, RZ, R124 ;  /* 0x000000ffff887224 */ /* 0x000fe200078e007c */
[----:B------:R-:W-:-:S07]  /*e2e0*/  LOP3.LUT R187, R187, R126, R125, 0x96, !PT ;  /* 0x0000007ebbbb7212 */ /* 0x000fce00078e967d */
.L_x_17766:
[----:B------:R-:W-:Y:S05]  /*e2f0*/  BSYNC.RECONVERGENT B1 ;  /* 0x0000000000017941 */ /* 0x000fea0003800200 */
.L_x_17765:
        /* <DEDUP_REMOVED lines=12> */
.L_x_17710:
[----:B------:R-:W-:Y:S05]  /*e3c0*/  BSYNC.RECONVERGENT B0 ;  /* 0x0000000000007941 */ /* 0x000fea0003800200 */
.L_x_17659:
[C---:B------:R-:W-:Y:S01]  /*e3d0*/  IADD3 R125, PT, PT, R207.reuse, 0x20, RZ ;  /* 0x00000020cf7d7810 */ /* 0x040fe20007ffe0ff */
[----:B------:R-:W0:Y:S01]  /*e3e0*/  @P1 LDC.64 R134, c[0x0][0x390] ;  /* 0x0000e400ff861b82 */ /* 0x000e220000000a00 */
[----:B------:R-:W-:Y:S01]  /*e3f0*/  @P0 IADD3 R129, PT, PT, R207, 0x40, RZ ;  /* 0x00000040cf810810 */ /* 0x000fe20007ffe0ff */
[----:B------:R-:W-:Y:S01]  /*e400*/  @P1 VIADD R127, R185, 0x40 ;  /* 0x00000040b97f1836 */ /* 0x000fe20000000000 */
[----:B------:R-:W-:Y:S01]  /*e410*/  BSSY.RECONVERGENT B0, `(.L_x_17770) ;  /* 0x000001d000007945 */ /* 0x000fe20003800200 */
[----:B------:R-:W-:-:S04]  /*e420*/  IMAD.WIDE.U32 R124, R125, 0x20, R178 ;  /* 0x000000207d7c7825 */ /* 0x000fc800078e00b2 */
[----:B------:R-:W1:Y:S01]  /*e430*/  @P0 LDC.64 R132, c[0x0][0x3a0] ;  /* 0x0000e800ff840b82 */ /* 0x000e620000000a00 */
[----:B------:R2:W-:Y:S04]  /*e440*/  STG.E.128 desc[UR6][R124.64], R116 ;  /* 0x000000747c007986 */ /* 0x0005e8000c101d06 */
        /* <DEDUP_REMOVED lines=25> */
.L_x_17771:
[----:B------:R-:W-:Y:S05]  /*e5e0*/  BSYNC.RECONVERGENT B0 ;  /* 0x0000000000007941 */ /* 0x000fea0003800200 */
.L_x_17770:
[----:B-----5:R1:W5:Y:S04]  /*e5f0*/  @P1 LDG.E.128 R96, desc[UR6][R134.64] ;  /* 0x0000000686601981 */ /* 0x020368000c1e1d00 */
[----:B------:R1:W5:Y:S04]  /*e600*/  @P0 LDG.E.128 R100, desc[UR6][R132.64] ;  /* 0x0000000684640981 */ /* 0x000368000c1e1d00 */
[----:B------:R1:W5:Y:S01]  /*e610*/  @P0 LDG.E.128 R104, desc[UR6][R132.64+0x10] ;  /* 0x0000100684680981 */ /* 0x000362000c1e1d00 */
[----:B------:R-:W-:Y:S04]  /*e620*/  BSSY.RECONVERGENT B0, `(.L_x_17772) ;  /* 0x0000690000007945 */ /* 0x000fe80003800200 */
[----:B------:R-:W-:Y:S05]  /*e630*/  @!P0 BRA `(.L_x_17773) ;  /* 0x0000003400208947 */ /* 0x000fea0003800000 */
[----:B------:R-:W-:Y:S01]  /*e640*/  ISETP.GT.AND P2, PT, R184, RZ, PT ;  /* 0x000000ffb800720c */ /* 0x000fe20003f44270 */
[----:B------:R-:W-:Y:S01]  /*e650*/  BSSY.RECONVERGENT B1, `(.L_x_17774) ;  /* 0x000006b000017945 */ /* 0x000fe20003800200 */
[----:B------:R-:W-:Y:S01]  /*e660*/  IMAD.MOV.U32 R6, RZ, RZ, R136 ;  /* 0x000000ffff067224 */ /* 0x000fe200078e0088 */
[----:B0-----:R-:W-:Y:S01]  /*e670*/  MOV R126, R137 ;  /* 0x00000089007e7202 */ /* 0x001fe20000000f00 */
[----:B-----5:R-:W-:-:S09]  /*e680*/  IMAD.MOV.U32 R124, RZ, RZ, R100 ;  /* 0x000000ffff7c7224 */ /* 0x020fd200078e0064 */
        /* <DEDUP_REMOVED lines=17> */
.L_x_17778:
        /* <DEDUP_REMOVED lines=13> */
.L_x_17780:
[----:B------:R-:W-:Y:S05]  /*e870*/  BSYNC.RECONVERGENT B3 ;  /* 0x0000000000037941 */ /* 0x000fea0003800200 */
.L_x_17779:
        /* <DEDUP_REMOVED lines=60> */
.L_x_17777:
[----:B------:R-:W-:Y:S05]  /*ec40*/  BSYNC.RECONVERGENT B2 ;  /* 0x0000000000027941 */ /* 0x000fea0003800200 */
.L_x_17776:
        /* <DEDUP_REMOVED lines=11> */
.L_x_17775:
[----:B------:R-:W-:Y:S05]  /*ed00*/  BSYNC.RECONVERGENT B1 ;  /* 0x0000000000017941 */ /* 0x000fea0003800200 */
.L_x_17774:
[----:B------:R-:W-:Y:S01]  /*ed10*/  BSSY.RECONVERGENT B1, `(.L_x_17781) ;  /* 0x0000068000017945 */ /* 0x000fe20003800200 */
[----:B------:R-:W-:Y:S01]  /*ed20*/  MOV R127, R126 ;  /* 0x0000007e007f7202 */ /* 0x000fe20000000f00 */
[----:B------:R-:W-:Y:S02]  /*ed30*/  IMAD.MOV.U32 R125, RZ, RZ, R101 ;  /* 0x000000ffff7d7224 */ /* 0x000fe400078e0065 */
        /* <DEDUP_REMOVED lines=14> */
.L_x_17785:
        /* <DEDUP_REMOVED lines=13> */
.L_x_17787:
[----:B------:R-:W-:Y:S05]  /*eef0*/  BSYNC.RECONVERGENT B3 ;  /* 0x0000000000037941 */ /* 0x000fea0003800200 */
.L_x_17786:
        /* <DEDUP_REMOVED lines=60> */
.L_x_17784:
[----:B------:R-:W-:Y:S05]  /*f2c0*/  BSYNC.RECONVERGENT B2 ;  /* 0x0000000000027941 */ /* 0x000fea0003800200 */
.L_x_17783:
        /* <DEDUP_REMOVED lines=12> */
.L_x_17782:
[----:B------:R-:W-:Y:S05]  /*f390*/  BSYNC.RECONVERGENT B1 ;  /* 0x0000000000017941 */ /* 0x000fea0003800200 */
.L_x_17781:
        /* <DEDUP_REMOVED lines=17> */
.L_x_17792:
        /* <DEDUP_REMOVED lines=13> */
.L_x_17794:
[----:B------:R-:W-:Y:S05]  /*f580*/  BSYNC.RECONVERGENT B3 ;  /* 0x0000000000037941 */ /* 0x000fea0003800200 */
.L_x_17793:
        /* <DEDUP_REMOVED lines=59> */
[----:B------:R-:W-:-:S07]  /*f940*/  HFMA2 R128, -RZ, RZ, 0, 0 ;  /* 0x00000000ff807431 */ /* 0x000fce00000001ff */
.L_x_17791:
[----:B------:R-:W-:Y:S05]  /*f950*/  BSYNC.RECONVERGENT B2 ;  /* 0x0000000000027941 */ /* 0x000fea0003800200 */
.L_x_17790:
        /* <DEDUP_REMOVED lines=11> */
.L_x_17789:
[----:B------:R-:W-:Y:S05]  /*fa10*/  BSYNC.RECONVERGENT B1 ;  /* 0x0000000000017941 */ /* 0x000fea0003800200 */
.L_x_17788:
        /* <DEDUP_REMOVED lines=17> */
.L_x_17799:
        /* <DEDUP_REMOVED lines=13> */
.L_x_17801:
[----:B------:R-:W-:Y:S05]  /*fc00*/  BSYNC.RECONVERGENT B3 ;  /* 0x0000000000037941 */ /* 0x000fea0003800200 */
.L_x_17800:
        /* <DEDUP_REMOVED lines=60> */
.L_x_17798:
[----:B------:R-:W-:Y:S05]  /*ffd0*/  BSYNC.RECONVERGENT B2 ;  /* 0x0000000000027941 */ /* 0x000fea0003800200 */
.L_x_17797:
        /* <DEDUP_REMOVED lines=12> */
.L_x_17796:
[----:B------:R-:W-:Y:S05]  /*100a0*/  BSYNC.RECONVERGENT B1 ;  /* 0x0000000000017941 */ /* 0x000fea0003800200 */
.L_x_17795:
        /* <DEDUP_REMOVED lines=17> */
.L_x_17806:
        /* <DEDUP_REMOVED lines=13> */
.L_x_17808:
[----:B------:R-:W-:Y:S05]  /*10290*/  BSYNC.RECONVERGENT B3 ;  /* 0x0000000000037941 */ /* 0x000fea0003800200 */
.L_x_17807:
        /* <DEDUP_REMOVED lines=60> */
.L_x_17805:
[----:B------:R-:W-:Y:S05]  /*10660*/  BSYNC.RECONVERGENT B2 ;  /* 0x0000000000027941 */ /* 0x000fea0003800200 */
.L_x_17804:
        /* <DEDUP_REMOVED lines=11> */
.L_x_17803:
[----:B------:R-:W-:Y:S05]  /*10720*/  BSYNC.RECONVERGENT B1 ;  /* 0x0000000000017941 */ /* 0x000fea0003800200 */
.L_x_17802:
        /* <DEDUP_REMOVED lines=17> */
.L_x_17813:
        /* <DEDUP_REMOVED lines=13> */
.L_x_17815:
[----:B------:R-:W-:Y:S05]  /*10910*/  BSYNC.RECONVERGENT B3 ;  /* 0x0000000000037941 */ /* 0x000fea0003800200 */
.L_x_17814:
[----:B-1----:R-:W-:Y:S01]  /*10920*/  IMAD.WIDE.U32 R132, R5, -0x326172a9, RZ ;  /* 0xcd9e8d5705847825 */ /* 0x002fe200078e00ff */
        /* <DEDUP_REMOVED lines=59> */
.L_x_17812:
[----:B------:R-:W-:Y:S05]  /*10ce0*/  BSYNC.RECONVERGENT B2 ;  /* 0x0000000000027941 */ /* 0x000fea0003800200 */
.L_x_17811:
[----:B-1----:R-:W-:Y:S01]  /*10cf0*/  HFMA2 R132, -RZ, RZ, 0.1171875, 0 ;  /* 0x2f800000ff847431 */ /* 0x002fe200000001ff */
        /* <DEDUP_REMOVED lines=11> */
.L_x_17810:
[----:B------:R-:W-:Y:S05]  /*10db0*/  BSYNC.RECONVERGENT B1 ;  /* 0x0000000000017941 */ /* 0x000fea0003800200 */
.L_x_17809:
[----:B------:R-:W-:Y:S01]  /*10dc0*/  BSSY.RECONVERGENT B1, `(.L_x_17816) ;  /* 0x0000067000017945 */ /* 0x000fe20003800200 */
[----:B-1----:R-:W-:Y:S01]  /*10dd0*/  IMAD.MOV.U32 R132, RZ, RZ, R131 ;  /* 0x000000ffff847224 */ /* 0x002fe200078e0083 */
        /* <DEDUP_REMOVED lines=15> */
.L_x_17820:
        /* <DEDUP_REMOVED lines=13> */
.L_x_17822:
[----:B------:R-:W-:Y:S05]  /*10fa0*/  BSYNC.RECONVERGENT B3 ;  /* 0x0000000000037941 */ /* 0x000fea0003800200 */
.L_x_17821:
        /* <DEDUP_REMOVED lines=60> */
.L_x_17819:
[----:B------:R-:W-:Y:S05]  /*11370*/  BSYNC.RECONVERGENT B2 ;  /* 0x0000000000027941 */ /* 0x000fea0003800200 */
.L_x_17818:
        /* <DEDUP_REMOVED lines=11> */
.L_x_17817:
[----:B------:R-:W-:Y:S05]  /*11430*/  BSYNC.RECONVERGENT B1 ;  /* 0x0000000000017941 */ /* 0x000fea0003800200 */
.L_x_17816:
        /* <DEDUP_REMOVED lines=16> */
.L_x_17826:
        /* <DEDUP_REMOVED lines=13> */
.L_x_17828:
[----:B------:R-:W-:Y:S05]  /*11610*/  BSYNC.RECONVERGENT B2 ;  /* 0x0000000000027941 */ /* 0x000fea0003800200 */
.L_x_17827:
        /* <DEDUP_REMOVED lines=60> */
.L_x_17825:
[----:B------:R-:W-:Y:S05]  /*119e0*/  BSYNC.RECONVERGENT B1 ;  /* 0x0000000000017941 */ /* 0x000fea0003800200 */
.L_x_17824:
        /* <DEDUP_REMOVED lines=13> */
.L_x_17773:
[----:B------:R-:W-:Y:S01]  /*11ac0*/  BSSY.RECONVERGENT B1, `(.L_x_17829) ;  /* 0x000006b000017945 */ /* 0x000fe20003800200 */
[----:B------:R-:W-:Y:S01]  /*11ad0*/  IMAD.MOV.U32 R6, RZ, RZ, R136 ;  /* 0x000000ffff067224 */ /* 0x000fe200078e0088 */
[----:B0-----:R-:W-:Y:S01]  /*11ae0*/  MOV R126, R137 ;  /* 0x00000089007e7202 */ /* 0x001fe20000000f00 */
        /* <DEDUP_REMOVED lines=18> */
.L_x_17833:
        /* <DEDUP_REMOVED lines=13> */
.L_x_17835:
[----:B------:R-:W-:Y:S05]  /*11ce0*/  BSYNC.RECONVERGENT B3 ;  /* 0x0000000000037941 */ /* 0x000fea0003800200 */
.L_x_17834:
        /* <DEDUP_REMOVED lines=60> */
.L_x_17832:
[----:B------:R-:W-:Y:S05]  /*120b0*/  BSYNC.RECONVERGENT B2 ;  /* 0x0000000000027941 */ /* 0x000fea0003800200 */
.L_x_17831:
        /* <DEDUP_REMOVED lines=11> */
.L_x_17830:
[----:B------:R-:W-:Y:S05]  /*12170*/  BSYNC.RECONVERGENT B1 ;  /* 0x0000000000017941 */ /* 0x000fea0003800200 */
.L_x_17829:
        /* <DEDUP_REMOVED lines=17> */
.L_x_17840:
        /* <DEDUP_REMOVED lines=13> */
.L_x_17842:
[----:B------:R-:W-:Y:S05]  /*12360*/  BSYNC.RECONVERGENT B3 ;  /* 0x0000000000037941 */ /* 0x000fea0003800200 */
.L_x_17841:
        /* <DEDUP_REMOVED lines=60> */
.L_x_17839:
[----:B------:R-:W-:Y:S05]  /*12730*/  BSYNC.RECONVERGENT B2 ;  /* 0x0000000000027941 */ /* 0x000fea0003800200 */
.L_x_17838:
[----:B------:R-:W-:Y:S01]  /*12740*/  HFMA2 R128, -RZ, RZ, 0.1171875, 0 ;  /* 0x2f800000ff807431 */ /* 0x000fe200000001ff */
[----:B-----5:R-:W-:Y:S02]  /*12750*/  PRMT R126, R96, 0x7632, R126 ;  /* 0x00007632607e7816 */ /* 0x020fe4000000007e */
        /* <DEDUP_REMOVED lines=9> */
[----:B------:R-:W-:-:S07]  /*127f0*/  FMUL.FTZ R125, R125, R126 ;  /* 0x0000007e7d7d7220 */ /* 0x000fce0000410000 */
.L_x_17837:
[----:B------:R-:W-:Y:S05]  /*12800*/  BSYNC.RECONVERGENT B1 ;  /* 0x0000000000017941 */ /* 0x000fea0003800200 */
.L_x_17836:
        /* <DEDUP_REMOVED lines=17> */
.L_x_17847:
        /* <DEDUP_REMOVED lines=13> */
.L_x_17849:
[----:B------:R-:W-:Y:S05]  /*129f0*/  BSYNC.RECONVERGENT B3 ;  /* 0x0000000000037941 */ /* 0x000fea0003800200 */
.L_x_17848:
        /* <DEDUP_REMOVED lines=60> */
.L_x_17846:
[----:B------:R-:W-:Y:S05]  /*12dc0*/  BSYNC.RECONVERGENT B2 ;  /* 0x0000000000027941 */ /* 0x000fea0003800200 */
.L_x_17845:
        /* <DEDUP_REMOVED lines=11> */
.L_x_17844:
[----:B------:R-:W-:Y:S05]  /*12e80*/  BSYNC.RECONVERGENT B1 ;  /* 0x0000000000017941 */ /* 0x000fea0003800200 */
.L_x_17843:
        /* <DEDUP_REMOVED lines=17> */
.L_x_17854:
        /* <DEDUP_REMOVED lines=13> */
.L_x_17856:
[----:B------:R-:W-:Y:S05]  /*13070*/  BSYNC.RECONVERGENT B3 ;  /* 0x0000000000037941 */ /* 0x000fea0003800200 */
.L_x_17855:
        /* <DEDUP_REMOVED lines=60> */
.L_x_17853:
[----:B------:R-:W-:Y:S05]  /*13440*/  BSYNC.RECONVERGENT B2 ;  /* 0x0000000000027941 */ /* 0x000fea0003800200 */
.L_x_17852:
        /* <DEDUP_REMOVED lines=12> */
.L_x_17851:
[----:B------:R-:W-:Y:S05]  /*13510*/  BSYNC.RECONVERGENT B1 ;  /* 0x0000000000017941 */ /* 0x000fea0003800200 */
.L_x_17850:
        /* <DEDUP_REMOVED lines=17> */
.L_x_17861:
        /* <DEDUP_REMOVED lines=13> */
.L_x_17863:
[----:B------:R-:W-:Y:S05]  /*13700*/  BSYNC.RECONVERGENT B3 ;  /* 0x0000000000037941 */ /* 0x000fea0003800200 */
.L_x_17862:
        /* <DEDUP_REMOVED lines=60> */
.L_x_17860:
[----:B------:R-:W-:Y:S05]  /*13ad0*/  BSYNC.RECONVERGENT B2 ;  /* 0x0000000000027941 */ /* 0x000fea0003800200 */
.L_x_17859:
        /* <DEDUP_REMOVED lines=11> */
.L_x_17858:
[----:B------:R-:W-:Y:S05]  /*13b90*/  BSYNC.RECONVERGENT B1 ;  /* 0x0000000000017941 */ /* 0x000fea0003800200 */
.L_x_17857:
        /* <DEDUP_REMOVED lines=17> */
.L_x_17868:
        /* <DEDUP_REMOVED lines=13> */
.L_x_17870:
[----:B------:R-:W-:Y:S05]  /*13d80*/  BSYNC.RECONVERGENT B3 ;  /* 0x0000000000037941 */ /* 0x000fea0003800200 */
.L_x_17869:
        /* <DEDUP_REMOVED lines=60> */
.L_x_17867:
[----:B------:R-:W-:Y:S05]  /*14150*/  BSYNC.RECONVERGENT B2 ;  /* 0x0000000000027941 */ /* 0x000fea0003800200 */
.L_x_17866:
[----:B-1----:R-:W-:Y:S01]  /*14160*/  HFMA2 R132, -RZ, RZ, 0.1171875, 0 ;  /* 0x2f800000ff847431 */ /* 0x002fe200000001ff */
        /* <DEDUP_REMOVED lines=11> */
.L_x_17865:
[----:B------:R-:W-:Y:S05]  /*14220*/  BSYNC.RECONVERGENT B1 ;  /* 0x0000000000017941 */ /* 0x000fea0003800200 */
.L_x_17864:
[----:B------:R-:W-:Y:S01]  /*14230*/  BSSY.RECONVERGENT B1, `(.L_x_17871) ;  /* 0x0000067000017945 */ /* 0x000fe20003800200 */
[----:B-1----:R-:W-:Y:S01]  /*14240*/  IMAD.MOV.U32 R132, RZ, RZ, R131 ;  /* 0x000000ffff847224 */ /* 0x002fe200078e0083 */
        /* <DEDUP_REMOVED lines=15> */
.L_x_17875:
        /* <DEDUP_REMOVED lines=13> */
.L_x_17877:
[----:B------:R-:W-:Y:S05]  /*14410*/  BSYNC.RECONVERGENT B3 ;  /* 0x0000000000037941 */ /* 0x000fea0003800200 */
.L_x_17876:
        /* <DEDUP_REMOVED lines=60> */
.L_x_17874:
[----:B------:R-:W-:Y:S05]  /*147e0*/  BSYNC.RECONVERGENT B2 ;  /* 0x0000000000027941 */ /* 0x000fea0003800200 */
.L_x_17873:
        /* <DEDUP_REMOVED lines=11> */
.L_x_17872:
[----:B------:R-:W-:Y:S05]  /*148a0*/  BSYNC.RECONVERGENT B1 ;  /* 0x0000000000017941 */ /* 0x000fea0003800200 */
.L_x_17871:
        /* <DEDUP_REMOVED lines=16> */
.L_x_17880:
        /* <DEDUP_REMOVED lines=13> */
.L_x_17882:
[----:B------:R-:W-:Y:S05]  /*14a80*/  BSYNC.RECONVERGENT B2 ;  /* 0x0000000000027941 */ /* 0x000fea0003800200 */
.L_x_17881:
        /* <DEDUP_REMOVED lines=60> */
.L_x_17879:
[----:B------:R-:W-:Y:S05]  /*14e50*/  BSYNC.RECONVERGENT B1 ;  /* 0x0000000000017941 */ /* 0x000fea0003800200 */
.L_x_17878:
        /* <DEDUP_REMOVED lines=12> */
.L_x_17823:
[----:B------:R-:W-:Y:S05]  /*14f20*/  BSYNC.RECONVERGENT B0 ;  /* 0x0000000000007941 */ /* 0x000fea0003800200 */
.L_x_17772:
[----:B------:R-:W-:Y:S01]  /*14f30*/  VIADD R133, R207, 0x40 ;  /* 0x00000040cf857836 */ /* 0x000fe20000000000 */
        /* <DEDUP_REMOVED lines=32> */
.L_x_17884:
[----:B------:R-:W-:Y:S05]  /*15140*/  BSYNC.RECONVERGENT B0 ;  /* 0x0000000000007941 */ /* 0x000fea0003800200 */
.L_x_17883:
        /* <DEDUP_REMOVED lines=8> */
[----:B0-----:R-:W-:Y:S01]  /*151d0*/  IMAD.MOV.U32 R134, RZ, RZ, R144 ;  /* 0x000000ffff867224 */ /* 0x001fe200078e0090 */
        /* <DEDUP_REMOVED lines=18> */
.L_x_17891:
        /* <DEDUP_REMOVED lines=13> */
.L_x_17893:
[----:B------:R-:W-:Y:S05]  /*153d0*/  BSYNC.RECONVERGENT B3 ;  /* 0x0000000000037941 */ /* 0x000fea0003800200 */
.L_x_17892:
        /* <DEDUP_REMOVED lines=60> */
.L_x_17890:
[----:B------:R-:W-:Y:S05]  /*157a0*/  BSYNC.RECONVERGENT B2 ;  /* 0x0000000000027941 */ /* 0x000fea0003800200 */
.L_x_17889:
        /* <DEDUP_REMOVED lines=11> */
.L_x_17888:
[----:B------:R-:W-:Y:S05]  /*15860*/  BSYNC.RECONVERGENT B1 ;  /* 0x0000000000017941 */ /* 0x000fea0003800200 */
.L_x_17887:
        /* <DEDUP_REMOVED lines=17> */
.L_x_17898:
        /* <DEDUP_REMOVED lines=13> */
.L_x_17900:
[----:B------:R-:W-:Y:S05]  /*15a50*/  BSYNC.RECONVERGENT B3 ;  /* 0x0000000000037941 */ /* 0x000fea0003800200 */
.L_x_17899:
        /* <DEDUP_REMOVED lines=60> */
.L_x_17897:
[----:B------:R-:W-:Y:S05]  /*15e20*/  BSYNC.RECONVERGENT B2 ;  /* 0x0000000000027941 */ /* 0x000fea0003800200 */
.L_x_17896:
        /* <DEDUP_REMOVED lines=12> */
.L_x_17895:
[----:B------:R-:W-:Y:S05]  /*15ef0*/  BSYNC.RECONVERGENT B1 ;  /* 0x0000000000017941 */ /* 0x000fea0003800200 */
.L_x_17894:
        /* <DEDUP_REMOVED lines=17> */
.L_x_17905:
        /* <DEDUP_REMOVED lines=13> */
.L_x_17907:
[----:B------:R-:W-:Y:S05]  /*160e0*/  BSYNC.RECONVERGENT B3 ;  /* 0x0000000000037941 */ /* 0x000fea0003800200 */
.L_x_17906:
        /* <DEDUP_REMOVED lines=60> */
.L_x_17904:
[----:B------:R-:W-:Y:S05]  /*164b0*/  BSYNC.RECONVERGENT B2 ;  /* 0x0000000000027941 */ /* 0x000fea0003800200 */
.L_x_17903:
[----:B------:R-:W-:Y:S01]  /*164c0*/  I2FP.F32.U32 R6, R135 ;  /* 0x0000008700067245 */ /* 0x000fe20000201000 */
[----:B------:R-:W-:Y:S02]  /*164d0*/  HFMA2 R135, -RZ, RZ, 0.1171875, 0 ;  /* 0x2f800000ff877431 */ /* 0x000fe400000001ff */
        /* <DEDUP_REMOVED lines=9> */
.L_x_17902:
[----:B------:R-:W-:Y:S05]  /*16570*/  BSYNC.RECONVERGENT B1 ;  /* 0x0000000000017941 */ /* 0x000fea0003800200 */
.L_x_17901:
        /* <DEDUP_REMOVED lines=17> */
.L_x_17912:
        /* <DEDUP_REMOVED lines=13> */
.L_x_17914:
[----:B------:R-:W-:Y:S05]  /*16760*/  BSYNC.RECONVERGENT B3 ;  /* 0x0000000000037941 */ /* 0x000fea0003800200 */
.L_x_17913:
        /* <DEDUP_REMOVED lines=60> */
.L_x_17911:
[----:B------:R-:W-:Y:S05]  /*16b30*/  BSYNC.RECONVERGENT B2 ;  /* 0x0000000000027941 */ /* 0x000fea0003800200 */
.L_x_17910:
        /* <DEDUP_REMOVED lines=12> */
.L_x_17909:
[----:B------:R-:W-:Y:S05]  /*16c00*/  BSYNC.RECONVERGENT B1 ;  /* 0x0000000000017941 */ /* 0x000fea0003800200 */
.L_x_17908:
        /* <DEDUP_REMOVED lines=17> */
.L_x_17919:
        /* <DEDUP_REMOVED lines=13> */
.L_x_17921:
[----:B------:R-:W-:Y:S05]  /*16df0*/  BSYNC.RECONVERGENT B3 ;  /* 0x0000000000037941 */ /* 0x000fea0003800200 */
.L_x_17920:
        /* <DEDUP_REMOVED lines=60> */
.L_x_17918:
[----:B------:R-:W-:Y:S05]  /*171c0*/  BSYNC.RECONVERGENT B2 ;  /* 0x0000000000027941 */ /* 0x000fea0003800200 */
.L_x_17917:
        /* <DEDUP_REMOVED lines=11> */
.L_x_17916:
[----:B------:R-:W-:Y:S05]  /*17280*/  BSYNC.RECONVERGENT B1 ;  /* 0x0000000000017941 */ /* 0x000fea0003800200 */
.L_x_17915:
        /* <DEDUP_REMOVED lines=17> */
.L_x_17926:
        /* <DEDUP_REMOVED lines=13> */
.L_x_17928:
[----:B------:R-:W-:Y:S05]  /*17470*/  BSYNC.RECONVERGENT B3 ;  /* 0x0000000000037941 */ /* 0x000fea0003800200 */
.L_x_17927:
[----:B-1----:R-:W-:Y:S01]  /*17480*/  IMAD.WIDE.U32 R140, R5, -0x326172a9, RZ ;  /* 0xcd9e8d57058c7825 */ /* 0x002fe200078e00ff */
        /* <DEDUP_REMOVED lines=59> */
.L_x_17925:
[----:B------:R-:W-:Y:S05]  /*17840*/  BSYNC.RECONVERGENT B2 ;  /* 0x0000000000027941 */ /* 0x000fea0003800200 */
.L_x_17924:
[----:B------:R-:W-:Y:S01]  /*17850*/  PRMT R138, R98, 0x7632, R138 ;  /* 0x00007632628a7816 */ /* 0x000fe2000000008a */
        /* <DEDUP_REMOVED lines=11> */
.L_x_17923:
[----:B------:R-:W-:Y:S05]  /*17910*/  BSYNC.RECONVERGENT B1 ;  /* 0x0000000000017941 */ /* 0x000fea0003800200 */
.L_x_17922:
[----:B------:R-:W-:Y:S01]  /*17920*/  BSSY.RECONVERGENT B1, `(.L_x_17929) ;  /* 0x0000067000017945 */ /* 0x000fe20003800200 */
[----:B-1----:R-:W-:Y:S01]  /*17930*/  MOV R140, R6 ;  /* 0x00000006008c7202 */ /* 0x002fe20000000f00 */
        /* <DEDUP_REMOVED lines=15> */
.L_x_17933:
        /* <DEDUP_REMOVED lines=13> */
.L_x_17935:
[----:B------:R-:W-:Y:S05]  /*17b00*/  BSYNC.RECONVERGENT B3 ;  /* 0x0000000000037941 */ /* 0x000fea0003800200 */
.L_x_17934:
        /* <DEDUP_REMOVED lines=60> */
.L_x_17932:
[----:B------:R-:W-:Y:S05]  /*17ed0*/  BSYNC.RECONVERGENT B2 ;  /* 0x0000000000027941 */ /* 0x000fea0003800200 */
.L_x_17931:
        /* <DEDUP_REMOVED lines=11> */
.L_x_17930:
[----:B------:R-:W-:Y:S05]  /*17f90*/  BSYNC.RECONVERGENT B1 ;  /* 0x0000000000017941 */ /* 0x000fea0003800200 */
.L_x_17929:
        /* <DEDUP_REMOVED lines=16> */
.L_x_17939:
        /* <DEDUP_REMOVED lines=13> */
.L_x_17941:
[----:B------:R-:W-:Y:S05]  /*18170*/  BSYNC.RECONVERGENT B2 ;  /* 0x0000000000027941 */ /* 0x000fea0003800200 */
.L_x_17940:
        /* <DEDUP_REMOVED lines=57> */
[----:B------:R-:W-:Y:S02]  /*18510*/  HFMA2 R205, -RZ, RZ, 0, 0 ;  /* 0x00000000ffcd7431 */ /* 0x000fe400000001ff */
[----:B------:R-:W-:Y:S01]  /*18520*/  IMAD.MOV.U32 R206, RZ, RZ, R140 ;  /* 0x000000ffffce7224 */ /* 0x000fe200078e008c */
[----:B------:R-:W-:-:S07]  /*18530*/  LOP3.LUT R187, R187, R142, R141, 0x96, !PT ;  /* 0x0000008ebbbb7212 */ /* 0x000fce00078e968d */
.L_x_17938:
[----:B------:R-:W-:Y:S05]  /*18540*/  BSYNC.RECONVERGENT B1 ;  /* 0x0000000000017941 */ /* 0x000fea0003800200 */
.L_x_17937:
[----:B------:R-:W-:Y:S01]  /*18550*/  PRMT R139, R99, 0x7632, R139 ;  /* 0x00007632638b7816 */ /* 0x000fe2000000008b */
        /* <DEDUP_REMOVED lines=10> */
[----:B------:R-:W-:Y:S01]  /*18600*/  FFMA.FTZ R139, R6, R140, R107 ;  /* 0x0000008c068b7223 */ /* 0x000fe2000001006b */
[----:B------:R-:W-:Y:S06]  /*18610*/  BRA `(.L_x_17936) ;  /* 0x0000003400187947 */ /* 0x000fec0003800000 */
.L_x_17886:
[----:B------:R-:W-:Y:S01]  /*18620*/  BSSY.RECONVERGENT B1, `(.L_x_17942) ;  /* 0x000006b000017945 */ /* 0x000fe20003800200 */
[----:B0-----:R-:W-:Y:S01]  /*18630*/  HFMA2 R132, -RZ, RZ, 0, 0 ;  /* 0x00000000ff847431 */ /* 0x001fe200000001ff */
        /* <DEDUP_REMOVED lines=19> */
.L_x_17946:
        /* <DEDUP_REMOVED lines=13> */
.L_x_17948:
[----:B------:R-:W-:Y:S05]  /*18840*/  BSYNC.RECONVERGENT B3 ;  /* 0x0000000000037941 */ /* 0x000fea0003800200 */
.L_x_17947:
        /* <DEDUP_REMOVED lines=60> */
.L_x_17945:
[----:B------:R-:W-:Y:S05]  /*18c10*/  BSYNC.RECONVERGENT B2 ;  /* 0x0000000000027941 */ /* 0x000fea0003800200 */
.L_x_17944:
        /* <DEDUP_REMOVED lines=11> */
.L_x_17943:
[----:B------:R-:W-:Y:S05]  /*18cd0*/  BSYNC.RECONVERGENT B1 ;  /* 0x0000000000017941 */ /* 0x000fea0003800200 */
.L_x_17942:
        /* <DEDUP_REMOVED lines=17> */
.L_x_17953:
        /* <DEDUP_REMOVED lines=13> */
.L_x_17955:
[----:B------:R-:W-:Y:S05]  /*18ec0*/  BSYNC.RECONVERGENT B3 ;  /* 0x0000000000037941 */ /* 0x000fea0003800200 */
.L_x_17954:
        /* <DEDUP_REMOVED lines=60> */
.L_x_17952:
[----:B------:R-:W-:Y:S05]  /*19290*/  BSYNC.RECONVERGENT B2 ;  /* 0x0000000000027941 */ /* 0x000fea0003800200 */
.L_x_17951:
        /* <DEDUP_REMOVED lines=12> */
.L_x_17950:
[----:B------:R-:W-:Y:S05]  /*19360*/  BSYNC.RECONVERGENT B1 ;  /* 0x0000000000017941 */ /* 0x000fea0003800200 */
.L_x_17949:
        /* <DEDUP_REMOVED lines=17> */
.L_x_17960:
        /* <DEDUP_REMOVED lines=13> */
.L_x_17962:
[----:B------:R-:W-:Y:S05]  /*19550*/  BSYNC.RECONVERGENT B3 ;  /* 0x0000000000037941 */ /* 0x000fea0003800200 */
.L_x_17961:
        /* <DEDUP_REMOVED lines=60> */
.L_x_17959:
[----:B------:R-:W-:Y:S05]  /*19920*/  BSYNC.RECONVERGENT B2 ;  /* 0x0000000000027941 */ /* 0x000fea0003800200 */
.L_x_17958:
        /* <DEDUP_REMOVED lines=11> */
.L_x_17957:
[----:B------:R-:W-:Y:S05]  /*199e0*/  BSYNC.RECONVERGENT B1 ;  /* 0x0000000000017941 */ /* 0x000fea0003800200 */
.L_x_17956:
        /* <DEDUP_REMOVED lines=17> */
.L_x_17967:
        /* <DEDUP_REMOVED lines=13> */
.L_x_17969:
[----:B------:R-:W-:Y:S05]  /*19bd0*/  BSYNC.RECONVERGENT B3 ;  /* 0x0000000000037941 */ /* 0x000fea0003800200 */
.L_x_17968:
        /* <DEDUP_REMOVED lines=60> */
.L_x_17966:
[----:B------:R-:W-:Y:S05]  /*19fa0*/  BSYNC.RECONVERGENT B2 ;  /* 0x0000000000027941 */ /* 0x000fea0003800200 */
.L_x_17965:
        /* <DEDUP_REMOVED lines=12> */
.L_x_17964:
[----:B------:R-:W-:Y:S05]  /*1a070*/  BSYNC.RECONVERGENT B1 ;  /* 0x0000000000017941 */ /* 0x000fea0003800200 */
.L_x_17963:
        /* <DEDUP_REMOVED lines=17> */
.L_x_17974:
        /* <DEDUP_REMOVED lines=13> */
.L_x_17976:
[----:B------:R-:W-:Y:S05]  /*1a260*/  BSYNC.RECONVERGENT B3 ;  /* 0x0000000000037941 */ /* 0x000fea0003800200 */
.L_x_17975:
        /* <DEDUP_REMOVED lines=60> */
.L_x_17973:
[----:B------:R-:W-:Y:S05]  /*1a630*/  BSYNC.RECONVERGENT B2 ;  /* 0x0000000000027941 */ /* 0x000fea0003800200 */
.L_x_17972:
        /* <DEDUP_REMOVED lines=11> */
.L_x_17971:
[----:B------:R-:W-:Y:S05]  /*1a6f0*/  BSYNC.RECONVERGENT B1 ;  /* 0x0000000000017941 */ /* 0x000fea0003800200 */
.L_x_17970:
        /* <DEDUP_REMOVED lines=17> */
.L_x_17981:
        /* <DEDUP_REMOVED lines=13> */
.L_x_17983:
[----:B------:R-:W-:Y:S05]  /*1a8e0*/  BSYNC.RECONVERGENT B3 ;  /* 0x0000000000037941 */ /* 0x000fea0003800200 */
.L_x_17982:
        /* <DEDUP_REMOVED lines=60> */
.L_x_17980:
[----:B------:R-:W-:Y:S05]  /*1acb0*/  BSYNC.RECONVERGENT B2 ;  /* 0x0000000000027941 */ /* 0x000fea0003800200 */
.L_x_17979:
        /* <DEDUP_REMOVED lines=12> */
.L_x_17978:
[----:B------:R-:W-:Y:S05]  /*1ad80*/  BSYNC.RECONVERGENT B1 ;  /* 0x0000000000017941 */ /* 0x000fea0003800200 */
.L_x_17977:
[----:B------:R-:W-:Y:S01]  /*1ad90*/  BSSY.RECONVERGENT B1, `(.L_x_17984) ;  /* 0x0000067000017945 */ /* 0x000fe20003800200 */
[----:B-1----:R-:W-:Y:S01]  /*1ada0*/  MOV R140, R6 ;  /* 0x00000006008c7202 */ /* 0x002fe20000000f00 */
        /* <DEDUP_REMOVED lines=15> */
.L_x_17988:
        /* <DEDUP_REMOVED lines=13> */
.L_x_17990:
[----:B------:R-:W-:Y:S05]  /*1af70*/  BSYNC.RECONVERGENT B3 ;  /* 0x0000000000037941 */ /* 0x000fea0003800200 */
.L_x_17989:
        /* <DEDUP_REMOVED lines=60> */
.L_x_17987:
[----:B------:R-:W-:Y:S05]  /*1b340*/  BSYNC.RECONVERGENT B2 ;  /* 0x0000000000027941 */ /* 0x000fea0003800200 */
.L_x_17986:
        /* <DEDUP_REMOVED lines=11> */
.L_x_17985:
[----:B------:R-:W-:Y:S05]  /*1b400*/  BSYNC.RECONVERGENT B1 ;  /* 0x0000000000017941 */ /* 0x000fea0003800200 */
.L_x_17984:
        /* <DEDUP_REMOVED lines=16> */
.L_x_17993:
        /* <DEDUP_REMOVED lines=13> */
.L_x_17995:
[----:B------:R-:W-:Y:S05]  /*1b5e0*/  BSYNC.RECONVERGENT B2 ;  /* 0x0000000000027941 */ /* 0x000fea0003800200 */
.L_x_17994:
        /* <DEDUP_REMOVED lines=60> */
.L_x_17992:
[----:B------:R-:W-:Y:S05]  /*1b9b0*/  BSYNC.RECONVERGENT B1 ;  /* 0x0000000000017941 */ /* 0x000fea0003800200 */
.L_x_17991:
        /* <DEDUP_REMOVED lines=12> */
.L_x_17936:
[----:B------:R-:W-:Y:S05]  /*1ba80*/  BSYNC.RECONVERGENT B0 ;  /* 0x0000000000007941 */ /* 0x000fea0003800200 */
.L_x_17885:
[C---:B------:R-:W-:Y:S01]  /*1ba90*/  IADD3 R141, PT, PT, R207.reuse, 0x60, RZ ;  /* 0x00000060cf8d7810 */ /* 0x040fe20007ffe0ff */
[----:B------:R-:W0:Y:S01]  /*1baa0*/  @P1 LDC.64 R182, c[0x0][0x390] ;  /* 0x0000e400ffb61b82 */ /* 0x000e220000000a00 */
[----:B------:R-:W-:Y:S01]  /*1bab0*/  IADD3 R203, PT, PT, R207, 0x80, RZ ;  /* 0x00000080cfcb7810 */ /* 0x000fe20007ffe0ff */
[----:B------:R-:W-:Y:S01]  /*1bac0*/  VIADD R201, R185, 0x80 ;  /* 0x00000080b9c97836 */ /* 0x000fe20000000000 */
        /* <DEDUP_REMOVED lines=19> */
[----:B------:R-:W-:Y:S01]  /*1bc00*/  IMAD.WIDE.U32 R144, R144, 0x10000, RZ ;  /* 0x0001000090907825 */ /* 0x000fe200078e00ff */
[----:B------:R-:W-:Y:S02]  /*1bc10*/  IADD3 R185, PT, PT, R185, 0x60, RZ ;  /* 0x00000060b9b97810 */ /* 0x000fe40007ffe0ff */
        /* <DEDUP_REMOVED lines=8> */
.L_x_17997:
[----:B------:R-:W-:Y:S05]  /*1bca0*/  BSYNC.RECONVERGENT B0 ;  /* 0x0000000000007941 */ /* 0x000fea0003800200 */
.L_x_17996:
        /* <DEDUP_REMOVED lines=27> */
.L_x_18004:
        /* <DEDUP_REMOVED lines=13> */
.L_x_18006:
[----:B------:R-:W-:Y:S05]  /*1bf30*/  BSYNC.RECONVERGENT B3 ;  /* 0x0000000000037941 */ /* 0x000fea0003800200 */
.L_x_18005:
        /* <DEDUP_REMOVED lines=60> */
.L_x_18003:
[----:B------:R-:W-:Y:S05]  /*1c300*/  BSYNC.RECONVERGENT B2 ;  /* 0x0000000000027941 */ /* 0x000fea0003800200 */
.L_x_18002:
        /* <DEDUP_REMOVED lines=11> */
.L_x_18001:
[----:B------:R-:W-:Y:S05]  /*1c3c0*/  BSYNC.RECONVERGENT B1 ;  /* 0x0000000000017941 */ /* 0x000fea0003800200 */
.L_x_18000:
        /* <DEDUP_REMOVED lines=17> */
.L_x_18011:
        /* <DEDUP_REMOVED lines=13> */
.L_x_18013:
[----:B------:R-:W-:Y:S05]  /*1c5b0*/  BSYNC.RECONVERGENT B3 ;  /* 0x0000000000037941 */ /* 0x000fea0003800200 */
.L_x_18012:
[----:B------:R-:W-:Y:S01]  /*1c5c0*/  IMAD.WIDE.U32 R144, R5, -0x326172a9, RZ ;  /* 0xcd9e8d5705907825 */ /* 0x000fe200078e00ff */
[----:B------:R-:W-:Y:S02]  /*1c5d0*/  LOP3.LUT R142, R191, R147, R173, 0x96, !PT ;  /* 0x00000093bf8e7212 */ /* 0x000fe400078e96ad */
[C---:B------:R-:W-:Y:S01]  /*1c5e0*/  IADD3 R187, PT, PT, R173.reuse, -0x695add53, RZ ;  /* 0x96a522adadbb7810 */ /* 0x040fe20007ffe0ff */
        /* <DEDUP_REMOVED lines=57> */
.L_x_18010:
[----:B------:R-:W-:Y:S05]  /*1c980*/  BSYNC.RECONVERGENT B2 ;  /* 0x0000000000027941 */ /* 0x000fea0003800200 */
.L_x_18009:
        /* <DEDUP_REMOVED lines=12> */
.L_x_18008:
[----:B------:R-:W-:Y:S05]  /*1ca50*/  BSYNC.RECONVERGENT B1 ;  /* 0x0000000000017941 */ /* 0x000fea0003800200 */
.L_x_18007:
        /* <DEDUP_REMOVED lines=17> */
.L_x_18018:
        /* <DEDUP_REMOVED lines=13> */
.L_x_18020:
[----:B------:R-:W-:Y:S05]  /*1cc40*/  BSYNC.RECONVERGENT B3 ;  /* 0x0000000000037941 */ /* 0x000fea0003800200 */
.L_x_18019:
        /* <DEDUP_REMOVED lines=60> */
.L_x_18017:
[----:B------:R-:W-:Y:S05]  /*1d010*/  BSYNC.RECONVERGENT B2 ;  /* 0x0000000000027941 */ /* 0x000fea0003800200 */
.L_x_18016:
        /* <DEDUP_REMOVED lines=11> */
.L_x_18015:
[----:B------:R-:W-:Y:S05]  /*1d0d0*/  BSYNC.RECONVERGENT B1 ;  /* 0x0000000000017941 */ /* 0x000fea0003800200 */
.L_x_18014:
        /* <DEDUP_REMOVED lines=17> */
.L_x_18025:
        /* <DEDUP_REMOVED lines=13> */
.L_x_18027:
[----:B------:R-:W-:Y:S05]  /*1d2c0*/  BSYNC.RECONVERGENT B3 ;  /* 0x0000000000037941 */ /* 0x000fea0003800200 */
.L_x_18026:
        /* <DEDUP_REMOVED lines=60> */
.L_x_18024:
[----:B------:R-:W-:Y:S05]  /*1d690*/  BSYNC.RECONVERGENT B2 ;  /* 0x0000000000027941 */ /* 0x000fea0003800200 */
.L_x_18023:
        /* <DEDUP_REMOVED lines=12> */
.L_x_18022:
[----:B------:R-:W-:Y:S05]  /*1d760*/  BSYNC.RECONVERGENT B1 ;  /* 0x0000000000017941 */ /* 0x000fea0003800200 */
.L_x_18021:
        /* <DEDUP_REMOVED lines=17> */
.L_x_18032:
        /* <DEDUP_REMOVED lines=13> */
.L_x_18034:
[----:B------:R-:W-:Y:S05]  /*1d950*/  BSYNC.RECONVERGENT B3 ;  /* 0x0000000000037941 */ /* 0x000fea0003800200 */
.L_x_18033:
        /* <DEDUP_REMOVED lines=60> */
.L_x_18031:
[----:B------:R-:W-:Y:S05]  /*1dd20*/  BSYNC.RECONVERGENT B2 ;  /* 0x0000000000027941 */ /* 0x000fea0003800200 */
.L_x_18030:
        /* <DEDUP_REMOVED lines=11> */
.L_x_18029:
[----:B------:R-:W-:Y:S05]  /*1dde0*/  BSYNC.RECONVERGENT B1 ;  /* 0x0000000000017941 */ /* 0x000fea0003800200 */
.L_x_18028:
        /* <DEDUP_REMOVED lines=17> */
.L_x_18039:
        /* <DEDUP_REMOVED lines=13> */
.L_x_18041:
[----:B------:R-:W-:Y:S05]  /*1dfd0*/  BSYNC.RECONVERGENT B3 ;  /* 0x0000000000037941 */ /* 0x000fea0003800200 */
.L_x_18040:
        /* <DEDUP_REMOVED lines=60> */
.L_x_18038:
[----:B------:R-:W-:Y:S05]  /*1e3a0*/  BSYNC.RECONVERGENT B2 ;  /* 0x0000000000027941 */ /* 0x000fea0003800200 */
.L_x_18037:
        /* <DEDUP_REMOVED lines=12> */
.L_x_18036:
[----:B------:R-:W-:Y:S05]  /*1e470*/  BSYNC.RECONVERGENT B1 ;  /* 0x0000000000017941 */ /* 0x000fea0003800200 */
.L_x_18035:
        /* <DEDUP_REMOVED lines=17> */
.L_x_18046:
        /* <DEDUP_REMOVED lines=13> */
.L_x_18048:
[----:B------:R-:W-:Y:S05]  /*1e660*/  BSYNC.RECONVERGENT B3 ;  /* 0x0000000000037941 */ /* 0x000fea0003800200 */
.L_x_18047:
        /* <DEDUP_REMOVED lines=60> */
.L_x_18045:
[----:B------:R-:W-:Y:S05]  /*1ea30*/  BSYNC.RECONVERGENT B2 ;  /* 0x0000000000027941 */ /* 0x000fea0003800200 */
.L_x_18044:
        /* <DEDUP_REMOVED lines=11> */
.L_x_18043:
[----:B------:R-:W-:Y:S05]  /*1eaf0*/  BSYNC.RECONVERGENT B1 ;  /* 0x0000000000017941 */ /* 0x000fea0003800200 */
.L_x_18042:
        /* <DEDUP_REMOVED lines=16> */
.L_x_18052:
        /* <DEDUP_REMOVED lines=13> */
.L_x_18054:
[----:B------:R-:W-:Y:S05]  /*1ecd0*/  BSYNC.RECONVERGENT B2 ;  /* 0x0000000000027941 */ /* 0x000fea0003800200 */
.L_x_18053:
        /* <DEDUP_REMOVED lines=56> */
[----:B------:R-:W-:Y:S02]  /*1f060*/  MOV R147, R6 ;  /* 0x0000000600937202 */ /* 0x000fe40000000f00 */
[----:B------:R-:W-:Y:S01]  /*1f070*/  LOP3.LUT R202, R185, R184, R181, 0x96, !PT ;  /* 0x000000b8b9ca7212 */ /* 0x000fe200078e96b5 */
[----:B------:R-:W-:Y:S01]  /*1f080*/  IMAD.MOV.U32 R204, RZ, RZ, R180 ;  /* 0x000000ffffcc7224 */ /* 0x000fe200078e00b4 */
[----:B------:R-:W-:Y:S01]  /*1f090*/  LOP3.LUT R187, R187, R186, R183, 0x96, !PT ;  /* 0x000000babbbb7212 */ /* 0x000fe200078e96b7 */
[----:B------:R-:W-:-:S07]  /*1f0a0*/  IMAD.MOV.U32 R6, RZ, RZ, R182 ;  /* 0x000000ffff067224 */ /* 0x000fce00078e00b6 */
.L_x_18051:
[----:B------:R-:W-:Y:S05]  /*1f0b0*/  BSYNC.RECONVERGENT B1 ;  /* 0x0000000000017941 */ /* 0x000fea0003800200 */
.L_x_18050:
        /* <DEDUP_REMOVED lines=13> */
.L_x_17999:
        /* <DEDUP_REMOVED lines=21> */
.L_x_18059:
        /* <DEDUP_REMOVED lines=13> */
.L_x_18061:
[----:B------:R-:W-:Y:S05]  /*1f3b0*/  BSYNC.RECONVERGENT B3 ;  /* 0x0000000000037941 */ /* 0x000fea0003800200 */
.L_x_18060:
        /* <DEDUP_REMOVED lines=60> */
.L_x_18058:
[----:B------:R-:W-:Y:S05]  /*1f780*/  BSYNC.RECONVERGENT B2 ;  /* 0x0000000000027941 */ /* 0x000fea0003800200 */
.L_x_18057:
        /* <DEDUP_REMOVED lines=11> */
.L_x_18056:
[----:B------:R-:W-:Y:S05]  /*1f840*/  BSYNC.RECONVERGENT B1 ;  /* 0x0000000000017941 */ /* 0x000fea0003800200 */
.L_x_18055:
        /* <DEDUP_REMOVED lines=17> */
.L_x_18066:
        /* <DEDUP_REMOVED lines=13> */
.L_x_18068:
[----:B------:R-:W-:Y:S05]  /*1fa30*/  BSYNC.RECONVERGENT B3 ;  /* 0x0000000000037941 */ /* 0x000fea0003800200 */
.L_x_18067:
[----:B------:R-:W-:Y:S01]  /*1fa40*/  IMAD.WIDE.U32 R144, R5, -0x326172a9, RZ ;  /* 0xcd9e8d5705907825 */ /* 0x000fe200078e00ff */
[----:B------:R-:W-:Y:S02]  /*1fa50*/  LOP3.LUT R142, R191, R147, R173, 0x96, !PT ;  /* 0x00000093bf8e7212 */ /* 0x000fe400078e96ad */
[----:B------:R-:W-:Y:S01]  /*1fa60*/  IADD3 R141, PT, PT, R172, -0x61c88647, RZ ;  /* 0x9e3779b9ac8d7810 */ /* 0x000fe20007ffe0ff */
[----:B------:R-:W-:Y:S01]  /*1fa70*/  VIADD R187, R173, 0x96a522ad ;  /* 0x96a522adadbb7836 */ /* 0x000fe20000000000 */
[----:B-1----:R-:W-:Y:S01]  /*1fa80*/  LOP3.LUT R180, R4, R145, R172, 0x96, !PT ;  /* 0x0000009104b47212 */ /* 0x002fe200078e96ac */
        /* <DEDUP_REMOVED lines=55> */
.L_x_18065:
[----:B------:R-:W-:Y:S05]  /*1fe00*/  BSYNC.RECONVERGENT B2 ;  /* 0x0000000000027941 */ /* 0x000fea0003800200 */
.L_x_18064:
        /* <DEDUP_REMOVED lines=12> */
.L_x_18063:
[----:B------:R-:W-:Y:S05]  /*1fed0*/  BSYNC.RECONVERGENT B1 ;  /* 0x0000000000017941 */ /* 0x000fea0003800200 */
.L_x_18062:
        /* <DEDUP_REMOVED lines=17> */
.L_x_18073:
        /* <DEDUP_REMOVED lines=13> */
.L_x_18075:
[----:B------:R-:W-:Y:S05]  /*200c0*/  BSYNC.RECONVERGENT B3 ;  /* 0x0000000000037941 */ /* 0x000fea0003800200 */
.L_x_18074:
[----:B------:R-:W-:Y:S01]  /*200d0*/  IMAD.WIDE.U32 R144, R5, -0x326172a9, RZ ;  /* 0xcd9e8d5705907825 */ /* 0x000fe200078e00ff */
[----:B------:R-:W-:Y:S02]  /*200e0*/  LOP3.LUT R142, R191, R147, R173, 0x96, !PT ;  /* 0x00000093bf8e7212 */ /* 0x000fe400078e96ad */
[C---:B------:R-:W-:Y:S02]  /*200f0*/  IADD3 R147, PT, PT, R173.reuse, -0x4498517b, RZ ;  /* 0xbb67ae85ad937810 */ /* 0x040fe40007ffe0ff */
[----:B-1----:R-:W-:Y:S01]  /*20100*/  LOP3.LUT R180, R4, R145, R172, 0x96, !PT ;  /* 0x0000009104b47212 */ /* 0x002fe200078e96ac */
        /* <DEDUP_REMOVED lines=56> */
.L_x_18072:
[----:B------:R-:W-:Y:S05]  /*20490*/  BSYNC.RECONVERGENT B2 ;  /* 0x0000000000027941 */ /* 0x000fea0003800200 */
.L_x_18071:
        /* <DEDUP_REMOVED lines=11> */
.L_x_18070:
[----:B------:R-:W-:Y:S05]  /*20550*/  BSYNC.RECONVERGENT B1 ;  /* 0x0000000000017941 */ /* 0x000fea0003800200 */
.L_x_18069:
        /* <DEDUP_REMOVED lines=17> */
.L_x_18080:
        /* <DEDUP_REMOVED lines=13> */
.L_x_18082:
[----:B------:R-:W-:Y:S05]  /*20740*/  BSYNC.RECONVERGENT B3 ;  /* 0x0000000000037941 */ /* 0x000fea0003800200 */
.L_x_18081:
        /* <DEDUP_REMOVED lines=60> */
.L_x_18079:
[----:B------:R-:W-:Y:S05]  /*20b10*/  BSYNC.RECONVERGENT B2 ;  /* 0x0000000000027941 */ /* 0x000fea0003800200 */
.L_x_18078:
        /* <DEDUP_REMOVED lines=12> */
.L_x_18077:
[----:B------:R-:W-:Y:S05]  /*20be0*/  BSYNC.RECONVERGENT B1 ;  /* 0x0000000000017941 */ /* 0x000fea0003800200 */
.L_x_18076:
        /* <DEDUP_REMOVED lines=17> */
.L_x_18087:
        /* <DEDUP_REMOVED lines=13> */
.L_x_18089:
[----:B------:R-:W-:Y:S05]  /*20dd0*/  BSYNC.RECONVERGENT B3 ;  /* 0x0000000000037941 */ /* 0x000fea0003800200 */
.L_x_18088:
        /* <DEDUP_REMOVED lines=60> */
.L_x_18086:
[----:B------:R-:W-:Y:S05]  /*211a0*/  BSYNC.RECONVERGENT B2 ;  /* 0x0000000000027941 */ /* 0x000fea0003800200 */
.L_x_18085:
        /* <DEDUP_REMOVED lines=11> */
.L_x_18084:
[----:B------:R-:W-:Y:S05]  /*21260*/  BSYNC.RECONVERGENT B1 ;  /* 0x0000000000017941 */ /* 0x000fea0003800200 */
.L_x_18083:
        /* <DEDUP_REMOVED lines=17> */
.L_x_18094:
        /* <DEDUP_REMOVED lines=13> */
.L_x_18096:
[----:B------:R-:W-:Y:S05]  /*21450*/  BSYNC.RECONVERGENT B3 ;  /* 0x0000000000037941 */ /* 0x000fea0003800200 */
.L_x_18095:
        /* <DEDUP_REMOVED lines=60> */
.L_x_18093:
[----:B------:R-:W-:Y:S05]  /*21820*/  BSYNC.RECONVERGENT B2 ;  /* 0x0000000000027941 */ /* 0x000fea0003800200 */
.L_x_18092:
        /* <DEDUP_REMOVED lines=12> */
.L_x_18091:
[----:B------:R-:W-:Y:S05]  /*218f0*/  BSYNC.RECONVERGENT B1 ;  /* 0x0000000000017941 */ /* 0x000fea0003800200 */
.L_x_18090:
        /* <DEDUP_REMOVED lines=17> */
.L_x_18101:
        /* <DEDUP_REMOVED lines=13> */
.L_x_18103:
[----:B------:R-:W-:Y:S05]  /*21ae0*/  BSYNC.RECONVERGENT B3 ;  /* 0x0000000000037941 */ /* 0x000fea0003800200 */
.L_x_18102:
        /* <DEDUP_REMOVED lines=61> */
.L_x_18100:
[----:B------:R-:W-:Y:S05]  /*21ec0*/  BSYNC.RECONVERGENT B2 ;  /* 0x0000000000027941 */ /* 0x000fea0003800200 */
.L_x_18099:
        /* <DEDUP_REMOVED lines=11> */
.L_x_18098:
[----:B------:R-:W-:Y:S05]  /*21f80*/  BSYNC.RECONVERGENT B1 ;  /* 0x0000000000017941 */ /* 0x000fea0003800200 */
.L_x_18097:
        /* <DEDUP_REMOVED lines=16> */
.L_x_18106:
        /* <DEDUP_REMOVED lines=13> */
.L_x_18108:
[----:B------:R-:W-:Y:S05]  /*22160*/  BSYNC.RECONVERGENT B2 ;  /* 0x0000000000027941 */ /* 0x000fea0003800200 */
.L_x_18107:
        /* <DEDUP_REMOVED lines=61> */
.L_x_18105:
[----:B------:R-:W-:Y:S05]  /*22540*/  BSYNC.RECONVERGENT B1 ;  /* 0x0000000000017941 */ /* 0x000fea0003800200 */
.L_x_18104:
        /* <DEDUP_REMOVED lines=12> */
.L_x_18049:
[----:B------:R-:W-:Y:S05]  /*22610*/  BSYNC.RECONVERGENT B0 ;  /* 0x0000000000007941 */ /* 0x000fea0003800200 */
.L_x_17998:
[----:B------:R-:W-:Y:S01]  /*22620*/  FADD.FTZ R180, RZ, R108 ;  /* 0x0000006cffb47221 */ /* 0x000fe20000010000 */
[----:B------:R-:W0:Y:S01]  /*22630*/  S2R R206, SR_TID.X ;  /* 0x0000000000ce7919 */ /* 0x000e220000002100 */
[----:B------:R-:W-:Y:S01]  /*22640*/  IMAD.WIDE.U32 R178, R203, 0x20, R178 ;  /* 0x00000020cbb27825 */ /* 0x000fe200078e00b2 */
[----:B------:R-:W-:Y:S03]  /*22650*/  BSSY.RECONVERGENT B0, `(.L_x_18109) ;  /* 0x000003f000007945 */ /* 0x000fe60003800200 */
        /* <DEDUP_REMOVED lines=62> */
.L_x_18110:
[----:B------:R-:W-:Y:S05]  /*22a40*/  BSYNC.RECONVERGENT B0 ;  /* 0x0000000000007941 */ /* 0x000fea0003800200 */
.L_x_18109:
        /* <DEDUP_REMOVED lines=104> */
.L_x_18126:
        /* <DEDUP_REMOVED lines=63> */
[----:B------:R-:W-:Y:S01]  /*234c0*/  IMAD.U32 R113, R56, 0x10000, RZ ;  /* 0x0001000038717824 */ /* 0x000fe200078e00ff */
[----:B------:R-:W-:Y:S01]  /*234d0*/  SHF.L.U32 R117, R158, 0x10, RZ ;  /* 0x000000109e757819 */ /* 0x000fe200000006ff */
[----:B------:R-:W-:Y:S01]  /*234e0*/  FMUL.FTZ R108, R185, R0 ;  /* 0x00000000b96c7220 */ /* 0x000fe20000410000 */
[----:B------:R-:W-:Y:S01]  /*234f0*/  IMAD.U32 R125, R157, 0x10000, RZ ;  /* 0x000100009d7d7824 */ /* 0x000fe200078e00ff */
[----:B------:R-:W-:Y:S01]  /*23500*/  SHF.L.U32 R147, R37, 0x10, RZ ;  /* 0x0000001025937819 */ /* 0x000fe200000006ff */
[C---:B------:R-:W-:Y:S01]  /*23510*/  FMUL.FTZ R178, R185.reuse, R178 ;  /* 0x000000b2b9b27220 */ /* 0x040fe20000410000 */
[C---:B------:R-:W-:Y:S01]  /*23520*/  FMUL.FTZ R112, R185.reuse, R110 ;  /* 0x0000006eb9707220 */ /* 0x040fe20000410000 */
[----:B------:R-:W-:Y:S01]  /*23530*/  FFMA.FTZ R108, R108, R109, R113 ;  /* 0x0000006d6c6c7223 */ /* 0x000fe20000010071 */
        /* <DEDUP_REMOVED lines=10> */
[----:B------:R-:W-:Y:S01]  /*235e0*/  SHF.L.U32 R117, R156, 0x10, RZ ;  /* 0x000000109c757819 */ /* 0x000fe200000006ff */
        /* <DEDUP_REMOVED lines=28> */
[----:B------:R-:W-:Y:S01]  /*237b0*/  IMAD.U32 R125, R155, 0x10000, RZ ;  /* 0x000100009b7d7824 */ /* 0x000fe200078e00ff */
[----:B------:R-:W-:Y:S01]  /*237c0*/  SHF.L.U32 R147, R38, 0x10, RZ ;  /* 0x0000001026937819 */ /* 0x000fe200000006ff */
[----:B------:R-:W-:Y:S01]  /*237d0*/  FMUL.FTZ R185, R185, R183 ;  /* 0x000000b7b9b97220 */ /* 0x000fe20000410000 */
[----:B------:R-:W-:-:S02]  /*237e0*/  IMAD.U32 R179, R58, 0x10000, RZ ;  /* 0x000100003ab37824 */ /* 0x000fc400078e00ff */
[----:B------:R-:W-:Y:S01]  /*237f0*/  FFMA.FTZ R112, R180, R117, R125 ;  /* 0x00000075b4707223 */ /* 0x000fe2000001007d */
[----:B------:R-:W-:Y:S01]  /*23800*/  IMAD.U32 R183, R153, 0x10000, RZ ;  /* 0x0001000099b77824 */ /* 0x000fe200078e00ff */
[----:B------:R-:W-:Y:S01]  /*23810*/  SHF.L.U32 R180, R148, 0x10, RZ ;  /* 0x0000001094b47819 */ /* 0x000fe200000006ff */
[----:B------:R-:W-:Y:S01]  /*23820*/  FFMA.FTZ R117, R182, R147, R179 ;  /* 0x00000093b6757223 */ /* 0x000fe200000100b3 */
[----:B------:R-:W-:Y:S01]  /*23830*/  SHF.L.U32 R147, R40, 0x10, RZ ;  /* 0x0000001028937819 */ /* 0x000fe200000006ff */
[----:B------:R-:W-:Y:S01]  /*23840*/  FFMA.FTZ R120, R120, R181, R183 ;  /* 0x000000b578787223 */ /* 0x000fe200000100b7 */
        /* <DEDUP_REMOVED lines=45> */
[----:B------:R-:W-:Y:S01]  /*23b20*/  FFMA.FTZ R181, R132, R181, R183 ;  /* 0x000000b584b57223 */ /* 0x000fe200000100b7 */
        /* <DEDUP_REMOVED lines=24> */
[----:B------:R-:W-:Y:S01]  /*23cb0*/  IMAD.U32 R131, R72, 0x10000, RZ ;  /* 0x0001000048837824 */ /* 0x000fe200078e00ff */
[----:B------:R-:W0:Y:S01]  /*23cc0*/  LDC.64 R128, c[0x0][0x428] ;  /* 0x00010a00ff807b82 */ /* 0x000e220000000a00 */
[----:B------:R-:W-:Y:S01]  /*23cd0*/  SHF.L.U32 R134, R16, 0x10, RZ ;  /* 0x0000001010867819 */ /* 0x000fe200000006ff */
[----:B------:R-:W-:Y:S02]  /*23ce0*/  IMAD.U32 R136, R15, 0x10000, RZ ;  /* 0x000100000f887824 */ /* 0x000fe400078e00ff */
[----:B------:R-:W-:Y:S01]  /*23cf0*/  FFMA.FTZ R207, R118, R207, R131 ;  /* 0x000000cf76cf7223 */ /* 0x000fe20000010083 */
[----:B------:R-:W-:Y:S01]  /*23d00*/  SHF.L.U32 R131, R53, 0x10, RZ ;  /* 0x0000001035837819 */ /* 0x000fe200000006ff */
[----:B------:R-:W-:Y:S01]  /*23d10*/  IMAD.U32 R133, R73, 0x10000, RZ ;  /* 0x0001000049857824 */ /* 0x000fe200078e00ff */
[----:B------:R-:W-:Y:S01]  /*23d20*/  SHF.L.U32 R130, R51, 0x10, RZ ;  /* 0x0000001033827819 */ /* 0x000fe200000006ff */
[----:B------:R-:W-:Y:S01]  /*23d30*/  FFMA.FTZ R122, R119, R134, R136 ;  /* 0x00000086777a7223 */ /* 0x000fe20000010088 */
[----:B------:R-:W-:Y:S01]  /*23d40*/  IMAD.U32 R132, R71, 0x10000, RZ ;  /* 0x0001000047847824 */ /* 0x000fe200078e00ff */
[----:B------:R-:W-:Y:S01]  /*23d50*/  SHF.L.U32 R119, R14, 0x10, RZ ;  /* 0x000000100e777819 */ /* 0x000fe200000006ff */
[----:B------:R-:W-:Y:S01]  /*23d60*/  IMAD.U32 R123, R13, 0x10000, RZ ;  /* 0x000100000d7b7824 */ /* 0x000fe200078e00ff */
[----:B------:R-:W-:Y:S01]  /*23d70*/  SHF.R.S32.HI R118, RZ, 0x1f, R199 ;  /* 0x0000001fff767819 */ /* 0x000fe200000114c7 */
[----:B------:R-:W-:Y:S01]  /*23d80*/  FFMA.FTZ R209, R0, R131, R133 ;  /* 0x0000008300d17223 */ /* 0x000fe20000010085 */
[----:B------:R-:W-:Y:S01]  /*23d90*/  FFMA.FTZ R121, R121, R130, R132 ;  /* 0x0000008279797223 */ /* 0x000fe20000010084 */
[----:B------:R-:W-:Y:S01]  /*23da0*/  LOP3.LUT R0, R206, 0x1f, RZ, 0xc0, !PT ;  /* 0x0000001fce007812 */ /* 0x000fe200078ec0ff */
[----:B------:R-:W-:Y:S01]  /*23db0*/  FFMA.FTZ R208, R116, R119, R123 ;  /* 0x0000007774d07223 */ /* 0x000fe2000001007b */
[----:B------:R-:W-:Y:S01]  /*23dc0*/  LEA.HI R199, R118, R199, RZ, 0x3 ;  /* 0x000000c776c77211 */ /* 0x000fe200078f18ff */
[----:B------:R-:W-:Y:S01]  /*23dd0*/  IMAD.U32 R132, R11, 0x10000, RZ ;  /* 0x000100000b847824 */ /* 0x000fe200078e00ff */
[----:B------:R-:W-:Y:S01]  /*23de0*/  SHF.L.U32 R130, R12, 0x10, RZ ;  /* 0x000000100c827819 */ /* 0x000fe200000006ff */
[----:B------:R-:W-:Y:S01]  /*23df0*/  IMAD.U32 R131, R9, 0x10000, RZ ;  /* 0x0001000009837824 */ /* 0x000fe200078e00ff */
[----:B------:R-:W-:Y:S01]  /*23e00*/  SHF.L.U32 R123, R10, 0x10, RZ ;  /* 0x000000100a7b7819 */ /* 0x000fe200000006ff */
[----:B------:R-:W-:Y:S01]  /*23e10*/  IMAD.U32 R118, R75, 0x10000, RZ ;  /* 0x000100004b767824 */ /* 0x000fe200078e00ff */
[----:B------:R-:W-:Y:S01]  /*23e20*/  SHF.L.U32 R116, R55, 0x10, RZ ;  /* 0x0000001037747819 */ /* 0x000fe200000006ff */
[----:B------:R-:W-:Y:S01]  /*23e30*/  FFMA.FTZ R210, R115, R130, R132 ;  /* 0x0000008273d27223 */ /* 0x000fe20000010084 */
[----:B------:R-:W-:Y:S01]  /*23e40*/  LEA.HI.SX32 R199, R199, R0, 0x1d ;  /* 0x00000000c7c77211 */ /* 0x000fe200078feaff */
[----:B------:R-:W-:Y:S01]  /*23e50*/  FFMA.FTZ R211, R110, R123, R131 ;  /* 0x0000007b6ed37223 */ /* 0x000fe20000010083 */
[----:B------:R-:W-:Y:S01]  /*23e60*/  SHF.L.U32 R130, R8, 0x10, RZ ;  /* 0x0000001008827819 */ /* 0x000fe200000006ff */
        /* <DEDUP_REMOVED lines=40> */
.L_x_18113:
[----:B------:R-:W-:Y:S05]  /*240f0*/  BSYNC.RECONVERGENT B0 ;  /* 0x0000000000007941 */ /* 0x000fea0003800200 */
.L_x_18112:
[----:B0-----:R-:W0:Y:S02]  /*24100*/  LDC.64 R108, c[0x0][0x380] ;  /* 0x0000e000ff6c7b82 */ /* 0x001e240000000a00 */
[----:B0-----:R-:W-:-:S04]  /*24110*/  LEA R2, R108, R2, 0x2 ;  /* 0x000000026c027211 */ /* 0x001fc800078e10ff */
[----:B------:R-:W-:-:S13]  /*24120*/  ISETP.GE.AND P0, PT, R2, R109, PT ;  /* 0x0000006d0200720c */ /* 0x000fda0003f06270 */
[----:B------:R-:W-:Y:S05]  /*24130*/  @!P0 BRA `(.L_x_18114) ;  /* 0xfffffdcc00308947 */ /* 0x000fea000383ffff */
[----:B------:R-:W-:Y:S05]  /*24140*/  EXIT ;  /* 0x000000000000794d */ /* 0x000fea0003800000 */
.L_x_18111:
[----:B------:R-:W-:Y:S01]  /*24150*/  HFMA2 R210, -RZ, RZ, 0, 1.847743988037109375e-06 ;  /* 0x0000001fffd27431 */ /* 0x000fe200000001ff */
[----:B------:R-:W-:Y:S01]  /*24160*/  BSSY B0, `(.L_x_18115) ;  /* 0x0000006000007945 */ /* 0x000fe20003800000 */
[----:B------:R-:W-:Y:S02]  /*24170*/  IMAD.MOV.U32 R203, RZ, RZ, 0x1 ;  /* 0x00000001ffcb7424 */ /* 0x000fe400078e00ff */
[----:B------:R-:W-:-:S07]  /*24180*/  IMAD.MOV.U32 R201, RZ, RZ, -0x1 ;  /* 0xffffffffffc97424 */ /* 0x000fce00078e00ff */
[----:B0----5:R-:W-:Y:S05]  /*24190*/  WARPSYNC.COLLECTIVE R201, `(.L_x_18116) ;  /* 0x00000000c9087348 */ /* 0x021fea0003c00000 */
[----:B------:R1:W2:Y:S02]  /*241a0*/  SHFL.BFLY P1, R185, R208, R203, R210 ;  /* 0x0c0000cbd0b97389 */ /* 0x0002a400000200d2 */
[----:B012--5:R-:W-:Y:S05]  /*241b0*/  ENDCOLLECTIVE ;  /* 0x000000000000791b */ /* 0x027fea0003800000 */
.L_x_18116:
[----:B------:R-:W-:Y:S05]  /*241c0*/  BSYNC B0 ;  /* 0x0000000000007941 */ /* 0x000fea0003800000 */
.L_x_18115:
        /* <DEDUP_REMOVED lines=10> */
.L_x_18117:
[----:B------:R-:W-:Y:S02]  /*24270*/  IMAD.MOV.U32 R203, RZ, RZ, 0x4 ;  /* 0x00000004ffcb7424 */ /* 0x000fe400078e00ff */
[----:B------:R-:W-:-:S04]  /*24280*/  IMAD.MOV.U32 R178, RZ, RZ, R185 ;  /* 0x000000ffffb27224 */ /* 0x000fc800078e00b9 */
[----:B------:R-:W-:-:S05]  /*24290*/  FADD.FTZ R180, R179, R178 ;  /* 0x000000b2b3b47221 */ /* 0x000fca0000010000 */
[----:B------:R-:W-:-:S07]  /*242a0*/  MOV R208, R180 ;  /* 0x000000b400d07202 */ /* 0x000fce0000000f00 */
[----:B------:R-:W-:Y:S05]  /*242b0*/  WARPSYNC.COLLECTIVE R201, `(.L_x_18118) ;  /* 0x00000000c9087348 */ /* 0x000fea0003c00000 */
[----:B------:R0:W1:Y:S02]  /*242c0*/  SHFL.BFLY P1, R185, R208, R203, R210 ;  /* 0x0c0000cbd0b97389 */ /* 0x00006400000200d2 */
[----:B01----:R-:W-:Y:S05]  /*242d0*/  ENDCOLLECTIVE ;  /* 0x000000000000791b */ /* 0x003fea0003800000 */
.L_x_18118:
[----:B------:R-:W-:Y:S01]  /*242e0*/  HFMA2 R203, -RZ, RZ, 0, 4.76837158203125e-07 ;  /* 0x00000008ffcb7431 */ /* 0x000fe200000001ff */
[----:B------:R-:W-:-:S05]  /*242f0*/  MOV R181, R185 ;  /* 0x000000b900b57202 */ /* 0x000fca0000000f00 */
[----:B------:R-:W-:-:S04]  /*24300*/  FADD.FTZ R181, R180, R181 ;  /* 0x000000b5b4b57221 */ /* 0x000fc80000010000 */
[----:B------:R-:W-:-:S07]  /*24310*/  IMAD.MOV.U32 R208, RZ, RZ, R181 ;  /* 0x000000ffffd07224 */ /* 0x000fce00078e00b5 */
[----:B------:R-:W-:Y:S05]  /*24320*/  WARPSYNC.COLLECTIVE R201, `(.L_x_18119) ;  /* 0x00000000c9087348 */ /* 0x000fea0003c00000 */
[----:B------:R0:W1:Y:S02]  /*24330*/  SHFL.BFLY P1, R185, R208, R203, R210 ;  /* 0x0c0000cbd0b97389 */ /* 0x00006400000200d2 */
[----:B01----:R-:W-:Y:S05]  /*24340*/  ENDCOLLECTIVE ;  /* 0x000000000000791b */ /* 0x003fea0003800000 */
.L_x_18119:
[----:B------:R-:W-:Y:S02]  /*24350*/  IMAD.MOV.U32 R203, RZ, RZ, 0x10 ;  /* 0x00000010ffcb7424 */ /* 0x000fe400078e00ff */
[----:B------:R-:W-:-:S04]  /*24360*/  IMAD.MOV.U32 R178, RZ, RZ, R185 ;  /* 0x000000ffffb27224 */ /* 0x000fc800078e00b9 */
[----:B------:R-:W-:-:S05]  /*24370*/  FADD.FTZ R184, R181, R178 ;  /* 0x000000b2b5b87221 */ /* 0x000fca0000010000 */
[----:B------:R-:W-:-:S07]  /*24380*/  MOV R208, R184 ;  /* 0x000000b800d07202 */ /* 0x000fce0000000f00 */
[----:B------:R-:W-:Y:S05]  /*24390*/  WARPSYNC.COLLECTIVE R201, `(.L_x_18120) ;  /* 0x00000000c9087348 */ /* 0x000fea0003c00000 */
[----:B------:R0:W1:Y:S02]  /*243a0*/  SHFL.BFLY P1, R185, R208, R203, R210 ;  /* 0x0c0000cbd0b97389 */ /* 0x00006400000200d2 */
[----:B01----:R-:W-:Y:S05]  /*243b0*/  ENDCOLLECTIVE ;  /* 0x000000000000791b */ /* 0x003fea0003800000 */
.L_x_18120:
        /* <DEDUP_REMOVED lines=88> */
.L_x_18121:
[----:B------:R-:W-:Y:S02]  /*24940*/  IMAD.MOV.U32 R203, RZ, RZ, 0x2 ;  /* 0x00000002ffcb7424 */ /* 0x000fe400078e00ff */
[----:B------:R-:W-:-:S04]  /*24950*/  IMAD.MOV.U32 R179, RZ, RZ, R185 ;  /* 0x000000ffffb37224 */ /* 0x000fc800078e00b9 */
[----:B------:R-:W-:-:S05]  /*24960*/  FADD.FTZ R179, R178, R179 ;  /* 0x000000b3b2b37221 */ /* 0x000fca0000010000 */
[----:B------:R-:W-:-:S07]  /*24970*/  MOV R208, R179 ;  /* 0x000000b300d07202 */ /* 0x000fce0000000f00 */
[----:B------:R-:W-:Y:S05]  /*24980*/  WARPSYNC.COLLECTIVE R201, `(.L_x_18122) ;  /* 0x00000000c9087348 */ /* 0x000fea0003c00000 */
[----:B------:R0:W1:Y:S02]  /*24990*/  SHFL.BFLY P1, R185, R208, R203, R210 ;  /* 0x0c0000cbd0b97389 */ /* 0x00006400000200d2 */
[----:B01----:R-:W-:Y:S05]  /*249a0*/  ENDCOLLECTIVE ;  /* 0x000000000000791b */ /* 0x003fea0003800000 */
.L_x_18122:
[----:B------:R-:W-:Y:S01]  /*249b0*/  HFMA2 R203, -RZ, RZ, 0, 2.384185791015625e-07 ;  /* 0x00000004ffcb7431 */ /* 0x000fe200000001ff */
[----:B------:R-:W-:-:S05]  /*249c0*/  MOV R180, R185 ;  /* 0x000000b900b47202 */ /* 0x000fca0000000f00 */
[----:B------:R-:W-:-:S04]  /*249d0*/  FADD.FTZ R180, R179, R180 ;  /* 0x000000b4b3b47221 */ /* 0x000fc80000010000 */
[----:B------:R-:W-:-:S07]  /*249e0*/  IMAD.MOV.U32 R208, RZ, RZ, R180 ;  /* 0x000000ffffd07224 */ /* 0x000fce00078e00b4 */
[----:B------:R-:W-:Y:S05]  /*249f0*/  WARPSYNC.COLLECTIVE R201, `(.L_x_18123) ;  /* 0x00000000c9087348 */ /* 0x000fea0003c00000 */
[----:B------:R0:W1:Y:S02]  /*24a00*/  SHFL.BFLY P1, R185, R208, R203, R210 ;  /* 0x0c0000cbd0b97389 */ /* 0x00006400000200d2 */
[----:B01----:R-:W-:Y:S05]  /*24a10*/  ENDCOLLECTIVE ;  /* 0x000000000000791b */ /* 0x003fea0003800000 */
.L_x_18123:
[----:B------:R-:W-:Y:S02]  /*24a20*/  IMAD.MOV.U32 R203, RZ, RZ, 0x8 ;  /* 0x00000008ffcb7424 */ /* 0x000fe400078e00ff */
[----:B------:R-:W-:-:S04]  /*24a30*/  IMAD.MOV.U32 R181, RZ, RZ, R185 ;  /* 0x000000ffffb57224 */ /* 0x000fc800078e00b9 */
[----:B------:R-:W-:-:S05]  /*24a40*/  FADD.FTZ R181, R180, R181 ;  /* 0x000000b5b4b57221 */ /* 0x000fca0000010000 */
[----:B------:R-:W-:-:S07]  /*24a50*/  MOV R208, R181 ;  /* 0x000000b500d07202 */ /* 0x000fce0000000f00 */
[----:B------:R-:W-:Y:S05]  /*24a60*/  WARPSYNC.COLLECTIVE R201, `(.L_x_18124) ;  /* 0x00000000c9087348 */ /* 0x000fea0003c00000 */
[----:B------:R0:W1:Y:S02]  /*24a70*/  SHFL.BFLY P1, R185, R208, R203, R210 ;  /* 0x0c0000cbd0b97389 */ /* 0x00006400000200d2 */
[----:B01----:R-:W-:Y:S05]  /*24a80*/  ENDCOLLECTIVE ;  /* 0x000000000000791b */ /* 0x003fea0003800000 */
.L_x_18124:
[----:B------:R-:W-:Y:S01]  /*24a90*/  HFMA2 R203, -RZ, RZ, 0, 9.5367431640625e-07 ;  /* 0x00000010ffcb7431 */ /* 0x000fe200000001ff */
[----:B------:R-:W-:-:S05]  /*24aa0*/  MOV R184, R185 ;  /* 0x000000b900b87202 */ /* 0x000fca0000000f00 */
[----:B------:R-:W-:-:S04]  /*24ab0*/  FADD.FTZ R184, R181, R184 ;  /* 0x000000b8b5b87221 */ /* 0x000fc80000010000 */
[----:B------:R-:W-:-:S07]  /*24ac0*/  IMAD.MOV.U32 R208, RZ, RZ, R184 ;  /* 0x000000ffffd07224 */ /* 0x000fce00078e00b8 */
[----:B------:R-:W-:Y:S05]  /*24ad0*/  WARPSYNC.COLLECTIVE R201, `(.L_x_18125) ;  /* 0x00000000c9087348 */ /* 0x000fea0003c00000 */
[----:B------:R0:W1:Y:S02]  /*24ae0*/  SHFL.BFLY P1, R185, R208, R203, R210 ;  /* 0x0c0000cbd0b97389 */ /* 0x00006400000200d2 */
[----:B01----:R-:W-:Y:S05]  /*24af0*/  ENDCOLLECTIVE ;  /* 0x000000000000791b */ /* 0x003fea0003800000 */
.L_x_18125:
[----:B------:R-:W-:Y:S05]  /*24b00*/  BRA `(.L_x_18126) ;  /* 0xffffffe400707947 */ /* 0x000fea000383ffff */
.L_x_18127:
        /* <DEDUP_REMOVED lines=15> */
.L_x_45831:


//--------------------- .text._ZN10layer_norm13ln_fwd_kernelINS_13Kernel_traitsIf13__nv_bfloat16fS2_fjLj1280ELj1ELj4ELj1ELj16ENS_18Kernel_traits_baseILj1280EfS2_fS2_fjLj128EEEEELb0ELb0ELb0ELb0EEEvNS_9FwdParamsE --------------------------
	.section	.text._ZN10layer_norm13ln_fwd_kernelINS_13Kernel_traitsIf13__nv_bfloat16fS2_fjLj1280ELj1ELj4ELj1ELj16ENS_18Kernel_traits_baseILj1280EfS2_fS2_fjLj128EEEEELb0ELb0ELb0ELb0EEEvNS_9FwdParamsE,"ax",@progbits
	.align	128
        .global         _ZN10layer_norm13ln_fwd_kernelINS_13Kernel_traitsIf13__nv_bfloat16fS2_fjLj1280ELj1ELj4ELj1ELj16ENS_18Kernel_traits_baseILj1280EfS2_fS2_fjLj128EEEEELb0ELb0ELb0ELb0EEEvNS_9FwdParamsE
        .type           _ZN10layer_norm13ln_fwd_kernelINS_13Kernel_traitsIf13__nv_bfloat16fS2_fjLj1280ELj1ELj4ELj1ELj16ENS_18Kernel_traits_baseILj1280EfS2_fS2_fjLj128EEEEELb0ELb0ELb0ELb0EEEvNS_9FwdParamsE,@function
        .size           _ZN10layer_norm13ln_fwd_kernelINS_13Kernel_traitsIf13__nv_bfloat16fS2_fjLj1280ELj1ELj4ELj1ELj16ENS_18Kernel_traits_baseILj1280EfS2_fS2_fjLj128EEEEELb0ELb0ELb0ELb0EEEvNS_9FwdParamsE,(.L_x_45832 - _ZN10layer_norm13ln_fwd_kernelINS_13Kernel_traitsIf13__nv_bfloat16fS2_fjLj1280ELj1ELj4ELj1ELj16ENS_18Kernel_traits_baseILj1280EfS2_fS2_fjLj128EEEEELb0ELb0ELb0ELb0EEEvNS_9FwdParamsE)
        .other          _ZN10layer_norm13ln_fwd_kernelINS_13Kernel_traitsIf13__nv_bfloat16fS2_fjLj1280ELj1ELj4ELj1ELj16ENS_18Kernel_traits_baseILj1280EfS2_fS2_fjLj128EEEEELb0ELb0ELb0ELb0EEEvNS_9FwdParamsE,@"STO_CUDA_ENTRY STV_DEFAULT"
_ZN10layer_norm13ln_fwd_kernelINS_13Kernel_traitsIf13__nv_bfloat16fS2_fjLj1280ELj1ELj4ELj1ELj16ENS_18Kernel_traits_baseILj1280EfS2_fS2_fjLj128EEEEELb0ELb0ELb0ELb0EEEvNS_9FwdParamsE:
.text._ZN10layer_norm13ln_fwd_kernelINS_13Kernel_traitsIf13__nv_bfloat16fS2_fjLj1280ELj1ELj4ELj1ELj16ENS_18Kernel_traits_baseILj1280EfS2_fS2_fjLj128EEEEELb0ELb0ELb0ELb0EEEvNS_9FwdParamsE:
        /* <DEDUP_REMOVED lines=70> */
.L_x_18129:
        /* <DEDUP_REMOVED lines=10> */
[----:B------:R-:W-:-:S02]  /*0500*/  @P0 LOP3.LUT R89, R89, 0x20, RZ, 0xfc, !PT ;  /* 0x0000002059590812 */ /* 0x000fc400078efcff */
[----:B------:R-:W-:Y:S02]  /*0510*/  CS2R R54, SRZ ;  /* 0x0000000000367805 */ /* 0x000fe4000001ff00 */
[----:B------:R-:W-:Y:S02]  /*0520*/  CS2R R52, SRZ ;  /* 0x0000000000347805 */ /* 0x000fe4000001ff00 */
[----:B------:R-:W-:Y:S01]  /*0530*/  CS2R R58, SRZ ;  /* 0x00000000003a7805 */ /* 0x000fe2000001ff00 */
[----:B------:R-:W5:Y:S01]  /*0540*/  @P0 LDG.E.128 R80, desc[UR6][R20.64] ;  /* 0x0000000614500981 */ /* 0x000f62000c1e1d00 */
[----:B------:R-:W0:Y:S01]  /*0550*/  @P4 LDC.64 R42, c[0x0][0x3d0] ;  /* 0x0000f400ff2a4b82 */ /* 0x000e220000000a00 */
[C---:B-1----:R-:W-:Y:S01]  /*0560*/  @P1 IMAD.WIDE.U32 R24, R89.reuse, 0x20, R22 ;  /* 0x0000002059181825 */ /* 0x042fe200078e0016 */
[----:B------:R-:W-:Y:S01]  /*0570*/  @P1 IADD3 R89, PT, PT, R89, 0x20, RZ ;  /* 0x0000002059591810 */ /* 0x000fe20007ffe0ff */
[----:B------:R1:W5:Y:S01]  /*0580*/  @P0 LDG.E.128 R76, desc[UR6][R20.64+0x10] ;  /* 0x00001006144c0981 */ /* 0x000362000c1e1d00 */
[----:B------:R-:W-:-:S02]  /*0590*/  CS2R R22, SRZ ;  /* 0x0000000000167805 */ /* 0x000fc4000001ff00 */
[----:B------:R-:W-:Y:S02]  /*05a0*/  CS2R R56, SRZ ;  /* 0x0000000000387805 */ /* 0x000fe4000001ff00 */
[----:B------:R-:W-:Y:S01]  /*05b0*/  CS2R R70, SRZ ;  /* 0x0000000000467805 */ /* 0x000fe2000001ff00 */
[----:B------:R-:W5:Y:S01]  /*05c0*/  @P1 LDG.E.128 R64, desc[UR6][R24.64] ;  /* 0x0000000618401981 */ /* 0x000f62000c1e1d00 */
[C---:B--2---:R-:W-:Y:S01]  /*05d0*/  @P2 IMAD.WIDE.U32 R38, R89.reuse, 0x20, R26 ;  /* 0x0000002059262825 */ /* 0x044fe200078e001a */
[----:B------:R-:W-:Y:S02]  /*05e0*/  @P2 IADD3 R89, PT, PT, R89, 0x20, RZ ;  /* 0x0000002059592810 */ /* 0x000fe40007ffe0ff */
[----:B------:R-:W-:Y:S01]  /*05f0*/  CS2R R26, SRZ ;  /* 0x00000000001a7805 */ /* 0x000fe2000001ff00 */
[----:B------:R2:W5:Y:S01]  /*0600*/  @P1 LDG.E.128 R60, desc[UR6][R24.64+0x10] ;  /* 0x00001006183c1981 */ /* 0x000562000c1e1d00 */
[----:B------:R-:W-:Y:S02]  /*0610*/  CS2R R68, SRZ ;  /* 0x0000000000447805 */ /* 0x000fe4000001ff00 */
[----:B-1----:R-:W-:-:S02]  /*0620*/  CS2R R20, SRZ ;  /* 0x0000000000147805 */ /* 0x002fc4000001ff00 */
[----:B------:R-:W-:Y:S01]  /*0630*/  CS2R R74, SRZ ;  /* 0x00000000004a7805 */ /* 0x000fe2000001ff00 */
[----:B------:R-:W5:Y:S01]  /*0640*/  @P2 LDG.E.128 R48, desc[UR6][R38.64] ;  /* 0x0000000626302981 */ /* 0x000f62000c1e1d00 */
[C---:B---3--:R-:W-:Y:S01]  /*0650*/  @P3 IMAD.WIDE.U32 R40, R89.reuse, 0x20, R36 ;  /* 0x0000002059283825 */ /* 0x048fe200078e0024 */
[----:B------:R-:W-:Y:S02]  /*0660*/  @P3 IADD3 R89, PT, PT, R89, 0x20, RZ ;  /* 0x0000002059593810 */ /* 0x000fe40007ffe0ff */
[----:B------:R-:W-:Y:S01]  /*0670*/  CS2R R72, SRZ ;  /* 0x0000000000487805 */ /* 0x000fe2000001ff00 */
[----:B------:R1:W5:Y:S01]  /*0680*/  @P2 LDG.E.128 R44, desc[UR6][R38.64+0x10] ;  /* 0x00001006262c2981 */ /* 0x000362000c1e1d00 */
[----:B------:R-:W-:Y:S02]  /*0690*/  @P4 CS2R R6, SRZ ;  /* 0x0000000000064805 */ /* 0x000fe4000001ff00 */
[----:B--2---:R-:W-:Y:S02]  /*06a0*/  CS2R R24, SRZ ;  /* 0x0000000000187805 */ /* 0x004fe4000001ff00 */
[----:B------:R-:W-:Y:S01]  /*06b0*/  @P4 CS2R R4, SRZ ;  /* 0x0000000000044805 */ /* 0x000fe2000001ff00 */
[----:B------:R-:W5:Y:S01]  /*06c0*/  @P3 LDG.E.128 R32, desc[UR6][R40.64] ;  /* 0x0000000628203981 */ /* 0x000f62000c1e1d00 */
[----:B0-----:R-:W-:Y:S01]  /*06d0*/  @P4 IMAD.WIDE.U32 R36, R89, 0x20, R42 ;  /* 0x0000002059244825 */ /* 0x001fe200078e002a */
[----:B------:R-:W-:-:S02]  /*06e0*/  CS2R R42, SRZ ;  /* 0x00000000002a7805 */ /* 0x000fc4000001ff00 */
[----:B------:R-:W-:Y:S01]  /*06f0*/  @P4 CS2R R10, SRZ ;  /* 0x00000000000a4805 */ /* 0x000fe2000001ff00 */
[----:B------:R0:W5:Y:S01]  /*0700*/  @P3 LDG.E.128 R28, desc[UR6][R40.64+0x10] ;  /* 0x00001006281c3981 */ /* 0x000162000c1e1d00 */
[----:B------:R-:W-:Y:S02]  /*0710*/  @P4 CS2R R8, SRZ ;  /* 0x0000000000084805 */ /* 0x000fe4000001ff00 */
[----:B-1----:R-:W-:Y:S01]  /*0720*/  CS2R R38, SRZ ;  /* 0x0000000000267805 */ /* 0x002fe2000001ff00 */
[----:B------:R-:W5:Y:S04]  /*0730*/  @P4 LDG.E.128 R16, desc[UR6][R36.64] ;  /* 0x0000000624104981 */ /* 0x000f68000c1e1d00 */
[----:B------:R1:W5:Y:S01]  /*0740*/  @P4 LDG.E.128 R12, desc[UR6][R36.64+0x10] ;  /* 0x00001006240c4981 */ /* 0x000362000c1e1d00 */
[----:B0-----:R-:W-:-:S02]  /*0750*/  CS2R R40, SRZ ;  /* 0x0000000000287805 */ /* 0x001fc4000001ff00 */
[----:B-1----:R-:W-:-:S07]  /*0760*/  CS2R R36, SRZ ;  /* 0x0000000000247805 */ /* 0x002fce000001ff00 */
.L_x_18130:
[----:B------:R-:W-:Y:S05]  /*0770*/  BSYNC.RECONVERGENT B0 ;  /* 0x0000000000007941 */ /* 0x000fea0003800200 */
.L_x_18128:
        /* <DEDUP_REMOVED lines=10> */
.L_x_18162:
[----:B--234-:R-:W0:Y:S02]  /*0820*/  @P1 LDC.64 R128, c[0x0][0x3e0] ;  /* 0x0000f800ff801b82 */ /* 0x01ce240000000a00 */
[----:B0-----:R-:W-:-:S06]  /*0830*/  @P1 IMAD.WIDE R128, R124, 0x2, R128 ;  /* 0x000000027c801825 */ /* 0x001fcc00078e0280 */
        /* <DEDUP_REMOVED lines=21> */
[----:B-----5:R-:W-:Y:S02]  /*0990*/  PRMT R132, R116, 0x7632, R132 ;  /* 0x0000763274847816 */ /* 0x020fe40000000084 */
        /* <DEDUP_REMOVED lines=20> */
.L_x_18133:
        /* <DEDUP_REMOVED lines=20> */
.L_x_18134:
[----:B------:R-:W0:Y:S01]  /*0c20*/  LDC.64 R128, c[0x0][0x3a8] ;  /* 0x0000ea00ff807b82 */ /* 0x000e220000000a00 */
[C---:B------:R-:W-:Y:S01]  /*0c30*/  IADD3 R126, PT, PT, R125.reuse, 0x20, RZ ;  /* 0x000000207d7e7810 */ /* 0x040fe20007ffe0ff */
[----:B0-----:R-:W-:-:S05]  /*0c40*/  IMAD.WIDE.U32 R128, R125, 0x20, R128 ;  /* 0x000000207d807825 */ /* 0x001fca00078e0080 */
[----:B------:R0:W-:Y:S04]  /*0c50*/  STG.E.128 desc[UR6][R128.64], R116 ;  /* 0x0000007480007986 */ /* 0x0001e8000c101d06 */
[----:B------:R0:W-:Y:S02]  /*0c60*/  STG.E.128 desc[UR6][R128.64+0x10], R120 ;  /* 0x0000107880007986 */ /* 0x0001e4000c101d06 */
.L_x_18132:
[----:B------:R-:W-:Y:S05]  /*0c70*/  BSYNC.RECONVERGENT B0 ;  /* 0x0000000000007941 */ /* 0x000fea0003800200 */
.L_x_18131:
[----:B------:R-:W-:Y:S01]  /*0c80*/  ISETP.GE.U32.AND P2, PT, R3, 0x40, PT ;  /* 0x000000400300780c */ /* 0x000fe20003f46070 */
[----:B------:R-:W-:Y:S03]  /*0c90*/  BSSY.RECONVERGENT B0, `(.L_x_18135) ;  /* 0x000003b000007945 */ /* 0x000fe60003800200 */
[----:B------:R-:W-:-:S09]  /*0ca0*/  P2R R127, PR, RZ, 0x4 ;  /* 0x00000004ff7f7803 */ /* 0x000fd20000000000 */
[----:B------:R-:W-:Y:S05]  /*0cb0*/  @!P2 BRA `(.L_x_18136) ;  /* 0x0000000000e0a947 */ /* 0x000fea0003800000 */
[----:B------:R-:W1:Y:S02]  /*0cc0*/  LDC.64 R84, c[0x0][0x390] ;  /* 0x0000e400ff547b82 */ /* 0x000e640000000a00 */
[----:B-1----:R-:W-:-:S06]  /*0cd0*/  IMAD.WIDE.U32 R84, R126, 0x10, R84 ;  /* 0x000000107e547825 */ /* 0x002fcc00078e0054 */
[----:B------:R-:W5:Y:S01]  /*0ce0*/  LDG.E.128 R84, desc[UR6][R84.64] ;  /* 0x0000000654547981 */ /* 0x000f62000c1e1d00 */
[----:B------:R-:W-:-:S04]  /*0cf0*/  UISETP.NE.U32.AND UP0, UPT, UR8, URZ, UPT ;  /* 0x000000ff0800728c */ /* 0x000fc8000bf05070 */
[----:B------:R-:W-:-:S09]  /*0d00*/  UISETP.NE.AND.EX UP0, UPT, UR9, URZ, UPT, UP0 ;  /* 0x000000ff0900728c */ /* 0x000fd2000bf05300 */
        /* <DEDUP_REMOVED lines=26> */
.L_x_18137:
        /* <DEDUP_REMOVED lines=15> */
[-C--:B------:R-:W-:Y:S01]  /*0fa0*/  FMUL.FTZ R86, R91, R0.reuse ;  /* 0x000000005b567220 */ /* 0x080fe20000410000 */
[-C--:B------:R-:W-:Y:S01]  /*0fb0*/  FMUL.FTZ R85, R85, R0.reuse ;  /* 0x0000000055557220 */ /* 0x080fe20000410000 */
[-C--:B------:R-:W-:Y:S01]  /*0fc0*/  FMUL.FTZ R87, R87, R0.reuse ;  /* 0x0000000057577220 */ /* 0x080fe20000410000 */
[-C--:B------:R-:W-:Y:S01]  /*0fd0*/  FMUL.FTZ R89, R129, R0.reuse ;  /* 0x0000000081597220 */ /* 0x080fe20000410000 */
[----:B------:R-:W-:-:S07]  /*0fe0*/  FMUL.FTZ R91, R133, R0 ;  /* 0x00000000855b7220 */ /* 0x000fce0000410000 */
.L_x_18138:
[----:B------:R-:W0:Y:S02]  /*0ff0*/  LDC.64 R128, c[0x0][0x3a8] ;  /* 0x0000ea00ff807b82 */ /* 0x000e240000000a00 */
[C---:B0-----:R-:W-:Y:S01]  /*1000*/  IMAD.WIDE.U32 R128, R126.reuse, 0x20, R128 ;  /* 0x000000207e807825 */ /* 0x041fe200078e0080 */
[----:B------:R-:W-:-:S04]  /*1010*/  IADD3 R126, PT, PT, R126, 0x20, RZ ;  /* 0x000000207e7e7810 */ /* 0x000fc80007ffe0ff */
[----:B------:R1:W-:Y:S04]  /*1020*/  STG.E.128 desc[UR6][R128.64], R84 ;  /* 0x0000005480007986 */ /* 0x0003e8000c101d06 */
[----:B------:R1:W-:Y:S02]  /*1030*/  STG.E.128 desc[UR6][R128.64+0x10], R88 ;  /* 0x0000105880007986 */ /* 0x0003e4000c101d06 */
.L_x_18136:
[----:B------:R-:W-:Y:S05]  /*1040*/  BSYNC.RECONVERGENT B0 ;  /* 0x0000000000007941 */ /* 0x000fea0003800200 */
.L_x_18135:
[----:B------:R-:W-:Y:S01]  /*1050*/  ISETP.GE.U32.AND P2, PT, R3, 0x60, PT ;  /* 0x000000600300780c */ /* 0x000fe20003f46070 */
[----:B------:R-:W-:Y:S03]  /*1060*/  BSSY.RECONVERGENT B0, `(.L_x_18139) ;  /* 0x000003b000007945 */ /* 0x000fe60003800200 */
[----:B------:R-:W-:-:S09]  /*1070*/  P2R R127, PR, RZ, 0x4 ;  /* 0x00000004ff7f7803 */ /* 0x000fd20000000000 */
[----:B------:R-:W-:Y:S05]  /*1080*/  @!P2 BRA `(.L_x_18140) ;  /* 0x0000000000e0a947 */ /* 0x000fea0003800000 */
[----:B------:R-:W2:Y:S02]  /*1090*/  LDC.64 R92, c[0x0][0x390] ;  /* 0x0000e400ff5c7b82 */ /* 0x000ea40000000a00 */
[----:B--2---:R-:W-:-:S06]  /*10a0*/  IMAD.WIDE.U32 R92, R126, 0x10, R92 ;  /* 0x000000107e5c7825 */ /* 0x004fcc00078e005c */
[----:B------:R-:W5:Y:S01]  /*10b0*/  LDG.E.128 R92, desc[UR6][R92.64] ;  /* 0x000000065c5c7981 */ /* 0x000f62000c1e1d00 */
[----:B------:R-:W-:-:S04]  /*10c0*/  UISETP.NE.U32.AND UP0, UPT, UR8, URZ, UPT ;  /* 0x000000ff0800728c */ /* 0x000fc8000bf05070 */
[----:B------:R-:W-:-:S09]  /*10d0*/  UISETP.NE.AND.EX UP0, UPT, UR9, URZ, UPT, UP0 ;  /* 0x000000ff0900728c */ /* 0x000fd2000bf05300 */
[----:B------:R-:W-:Y:S05]  /*10e0*/  BRA.U !UP0, `(.L_x_18141) ;  /* 0x0000000108647547 */ /* 0x000fea000b800000 */
[----:B------:R-:W2:Y:S02]  /*10f0*/  LDC.64 R96, c[0x0][0x3a0] ;  /* 0x0000e800ff607b82 */ /* 0x000ea40000000a00 */
[----:B--2---:R-:W-:-:S05]  /*1100*/  IMAD.WIDE.U32 R132, R126, 0x20, R96 ;  /* 0x000000207e847825 */ /* 0x004fca00078e0060 */
[----:B01----:R-:W2:Y:S04]  /*1110*/  LDG.E.128 R128, desc[UR6][R132.64] ;  /* 0x0000000684807981 */ /* 0x003ea8000c1e1d00 */
        /* <DEDUP_REMOVED lines=22> */
.L_x_18141:
        /* <DEDUP_REMOVED lines=12> */
[----:B01----:R-:W-:Y:S01]  /*1340*/  SHF.L.U32 R129, R98, 0x10, RZ ;  /* 0x0000001062817819 */ /* 0x003fe200000006ff */
[-C--:B------:R-:W-:Y:S01]  /*1350*/  FMUL.FTZ R98, R131, R0.reuse ;  /* 0x0000000083627220 */ /* 0x080fe20000410000 */
[----:B------:R-:W-:Y:S01]  /*1360*/  SHF.L.U32 R133, R94, 0x10, RZ ;  /* 0x000000105e857819 */ /* 0x000fe200000006ff */
[-C--:B------:R-:W-:Y:S01]  /*1370*/  FMUL.FTZ R94, R99, R0.reuse ;  /* 0x00000000635e7220 */ /* 0x080fe20000410000 */
[-C--:B------:R-:W-:Y:S01]  /*1380*/  FMUL.FTZ R93, R93, R0.reuse ;  /* 0x000000005d5d7220 */ /* 0x080fe20000410000 */
[-C--:B------:R-:W-:Y:S01]  /*1390*/  FMUL.FTZ R95, R95, R0.reuse ;  /* 0x000000005f5f7220 */ /* 0x080fe20000410000 */
[-C--:B------:R-:W-:Y:S01]  /*13a0*/  FMUL.FTZ R97, R129, R0.reuse ;  /* 0x0000000081617220 */ /* 0x080fe20000410000 */
[----:B------:R-:W-:-:S07]  /*13b0*/  FMUL.FTZ R99, R133, R0 ;  /* 0x0000000085637220 */ /* 0x000fce0000410000 */
.L_x_18142:
[----:B------:R-:W0:Y:S02]  /*13c0*/  LDC.64 R128, c[0x0][0x3a8] ;  /* 0x0000ea00ff807b82 */ /* 0x000e240000000a00 */
[C---:B0-----:R-:W-:Y:S01]  /*13d0*/  IMAD.WIDE.U32 R128, R126.reuse, 0x20, R128 ;  /* 0x000000207e807825 */ /* 0x041fe200078e0080 */
[----:B------:R-:W-:-:S04]  /*13e0*/  IADD3 R126, PT, PT, R126, 0x20, RZ ;  /* 0x000000207e7e7810 */ /* 0x000fc80007ffe0ff */
[----:B------:R2:W-:Y:S04]  /*13f0*/  STG.E.128 desc[UR6][R128.64], R92 ;  /* 0x0000005c80007986 */ /* 0x0005e8000c101d06 */
[----:B------:R2:W-:Y:S02]  /*1400*/  STG.E.128 desc[UR6][R128.64+0x10], R96 ;  /* 0x0000106080007986 */ /* 0x0005e4000c101d06 */
.L_x_18140:
[----:B------:R-:W-:Y:S05]  /*1410*/  BSYNC.RECONVERGENT B0 ;  /* 0x0000000000007941 */ /* 0x000fea0003800200 */
.L_x_18139:
[----:B------:R-:W-:Y:S01]  /*1420*/  ISETP.GE.U32.AND P2, PT, R3, 0x80, PT ;  /* 0x000000800300780c */ /* 0x000fe20003f46070 */
[----:B------:R-:W-:Y:S03]  /*1430*/  BSSY.RECONVERGENT B0, `(.L_x_18143) ;  /* 0x000003b000007945 */ /* 0x000fe60003800200 */
[----:B------:R-:W-:-:S09]  /*1440*/  P2R R127, PR, RZ, 0x4 ;  /* 0x00000004ff7f7803 */ /* 0x000fd20000000000 */
[----:B------:R-:W-:Y:S05]  /*1450*/  @!P2 BRA `(.L_x_18144) ;  /* 0x0000000000e0a947 */ /* 0x000fea0003800000 */
[----:B------:R-:W3:Y:S02]  /*1460*/  LDC.64 R100, c[0x0][0x390] ;  /* 0x0000e400ff647b82 */ /* 0x000ee40000000a00 */
[----:B---3--:R-:W-:-:S06]  /*1470*/  IMAD.WIDE.U32 R100, R126, 0x10, R100 ;  /* 0x000000107e647825 */ /* 0x008fcc00078e0064 */
[----:B------:R-:W5:Y:S01]  /*1480*/  LDG.E.128 R100, desc[UR6][R100.64] ;  /* 0x0000000664647981 */ /* 0x000f62000c1e1d00 */
[----:B------:R-:W-:-:S04]  /*1490*/  UISETP.NE.U32.AND UP0, UPT, UR8, URZ, UPT ;  /* 0x000000ff0800728c */ /* 0x000fc8000bf05070 */
[----:B------:R-:W-:-:S09]  /*14a0*/  UISETP.NE.AND.EX UP0, UPT, UR9, URZ, UPT, UP0 ;  /* 0x000000ff0900728c */ /* 0x000fd2000bf05300 */
[----:B------:R-:W-:Y:S05]  /*14b0*/  BRA.U !UP0, `(.L_x_18145) ;  /* 0x0000000108647547 */ /* 0x000fea000b800000 */
[----:B------:R-:W3:Y:S02]  /*14c0*/  LDC.64 R104, c[0x0][0x3a0] ;  /* 0x0000e800ff687b82 */ /* 0x000ee40000000a00 */
[----:B---3--:R-:W-:-:S05]  /*14d0*/  IMAD.WIDE.U32 R132, R126, 0x20, R104 ;  /* 0x000000207e847825 */ /* 0x008fca00078e0068 */
[----:B012---:R-:W2:Y:S04]  /*14e0*/  LDG.E.128 R128, desc[UR6][R132.64] ;  /* 0x0000000684807981 */ /* 0x007ea8000c1e1d00 */
        /* <DEDUP_REMOVED lines=22> */
.L_x_18145:
        /* <DEDUP_REMOVED lines=12> */
[----:B012---:R-:W-:Y:S01]  /*1710*/  SHF.L.U32 R129, R106, 0x10, RZ ;  /* 0x000000106a817819 */ /* 0x007fe200000006ff */
[-C--:B------:R-:W-:Y:S01]  /*1720*/  FMUL.FTZ R106, R131, R0.reuse ;  /* 0x00000000836a7220 */ /* 0x080fe20000410000 */
[----:B------:R-:W-:Y:S01]  /*1730*/  SHF.L.U32 R133, R102, 0x10, RZ ;  /* 0x0000001066857819 */ /* 0x000fe200000006ff */
[-C--:B------:R-:W-:Y:S01]  /*1740*/  FMUL.FTZ R102, R107, R0.reuse ;  /* 0x000000006b667220 */ /* 0x080fe20000410000 */
[-C--:B------:R-:W-:Y:S01]  /*1750*/  FMUL.FTZ R101, R101, R0.reuse ;  /* 0x0000000065657220 */ /* 0x080fe20000410000 */
[-C--:B------:R-:W-:Y:S01]  /*1760*/  FMUL.FTZ R103, R103, R0.reuse ;  /* 0x0000000067677220 */ /* 0x080fe20000410000 */
[-C--:B------:R-:W-:Y:S01]  /*1770*/  FMUL.FTZ R105, R129, R0.reuse ;  /* 0x0000000081697220 */ /* 0x080fe20000410000 */
[----:B------:R-:W-:-:S07]  /*1780*/  FMUL.FTZ R107, R133, R0 ;  /* 0x00000000856b7220 */ /* 0x000fce0000410000 */
.L_x_18146:
[----:B------:R-:W0:Y:S02]  /*1790*/  LDC.64 R128, c[0x0][0x3a8] ;  /* 0x0000ea00ff807b82 */ /* 0x000e240000000a00 */
[C---:B0-----:R-:W-:Y:S01]  /*17a0*/  IMAD.WIDE.U32 R128, R126.reuse, 0x20, R128 ;  /* 0x000000207e807825 */ /* 0x041fe200078e0080 */
[----:B------:R-:W-:-:S04]  /*17b0*/  IADD3 R126, PT, PT, R126, 0x20, RZ ;  /* 0x000000207e7e7810 */ /* 0x000fc80007ffe0ff */
[----:B------:R3:W-:Y:S04]  /*17c0*/  STG.E.128 desc[UR6][R128.64], R100 ;  /* 0x0000006480007986 */ /* 0x0007e8000c101d06 */
[----:B------:R3:W-:Y:S02]  /*17d0*/  STG.E.128 desc[UR6][R128.64+0x10], R104 ;  /* 0x0000106880007986 */ /* 0x0007e4000c101d06 */
.L_x_18144:
[----:B------:R-:W-:Y:S05]  /*17e0*/  BSYNC.RECONVERGENT B0 ;  /* 0x0000000000007941 */ /* 0x000fea0003800200 */
.L_x_18143:
[----:B------:R-:W-:Y:S01]  /*17f0*/  ISETP.GE.U32.AND P2, PT, R3, 0xa0, PT ;  /* 0x000000a00300780c */ /* 0x000fe20003f46070 */
[----:B------:R-:W-:Y:S03]  /*1800*/  BSSY.RECONVERGENT B0, `(.L_x_18147) ;  /* 0x000003a000007945 */ /* 0x000fe60003800200 */
[----:B------:R-:W-:-:S09]  /*1810*/  P2R R127, PR, RZ, 0x4 ;  /* 0x00000004ff7f7803 */ /* 0x000fd20000000000 */
[----:B------:R-:W-:Y:S05]  /*1820*/  @!P2 BRA `(.L_x_18148) ;  /* 0x0000000000dca947 */ /* 0x000fea0003800000 */
[----:B------:R-:W4:Y:S02]  /*1830*/  LDC.64 R108, c[0x0][0x390] ;  /* 0x0000e400ff6c7b82 */ /* 0x000f240000000a00 */
[----:B----4-:R-:W-:-:S06]  /*1840*/  IMAD.WIDE.U32 R108, R126, 0x10, R108 ;  /* 0x000000107e6c7825 */ /* 0x010fcc00078e006c */
[----:B------:R-:W5:Y:S01]  /*1850*/  LDG.E.128 R108, desc[UR6][R108.64] ;  /* 0x000000066c6c7981 */ /* 0x000f62000c1e1d00 */
[----:B------:R-:W-:-:S04]  /*1860*/  UISETP.NE.U32.AND UP0, UPT, UR8, URZ, UPT ;  /* 0x000000ff0800728c */ /* 0x000fc8000bf05070 */
[----:B------:R-:W-:-:S09]  /*1870*/  UISETP.NE.AND.EX UP0, UPT, UR9, URZ, UPT, UP0 ;  /* 0x000000ff0900728c */ /* 0x000fd2000bf05300 */
[----:B------:R-:W-:Y:S05]  /*1880*/  BRA.U !UP0, `(.L_x_18149) ;  /* 0x0000000108647547 */ /* 0x000fea000b800000 */
[----:B------:R-:W4:Y:S02]  /*1890*/  LDC.64 R132, c[0x0][0x3a0] ;  /* 0x0000e800ff847b82 */ /* 0x000f240000000a00 */
[----:B----4-:R-:W-:-:S05]  /*18a0*/  IMAD.WIDE.U32 R132, R126, 0x20, R132 ;  /* 0x000000207e847825 */ /* 0x010fca00078e0084 */
[----:B0123--:R-:W2:Y:S04]  /*18b0*/  LDG.E.128 R128, desc[UR6][R132.64] ;  /* 0x0000000684807981 */ /* 0x00fea8000c1e1d00 */
        /* <DEDUP_REMOVED lines=22> */
.L_x_18149:
        /* <DEDUP_REMOVED lines=14> */
[----:B0123--:R-:W-:Y:S01]  /*1b00*/  SHF.L.U32 R129, R112, 0x10, RZ ;  /* 0x0000001070817819 */ /* 0x00ffe200000006ff */
[-C--:B------:R-:W-:Y:S01]  /*1b10*/  FMUL.FTZ R112, R115, R0.reuse ;  /* 0x0000000073707220 */ /* 0x080fe20000410000 */
[-C--:B------:R-:W-:Y:S01]  /*1b20*/  FMUL.FTZ R109, R111, R0.reuse ;  /* 0x000000006f6d7220 */ /* 0x080fe20000410000 */
[-C--:B------:R-:W-:Y:S01]  /*1b30*/  FMUL.FTZ R115, R133, R0.reuse ;  /* 0x0000000085737220 */ /* 0x080fe20000410000 */
[-C--:B------:R-:W-:Y:S01]  /*1b40*/  FMUL.FTZ R111, R127, R0.reuse ;  /* 0x000000007f6f7220 */ /* 0x080fe20000410000 */
[----:B------:R-:W-:-:S07]  /*1b50*/  FMUL.FTZ R113, R129, R0 ;  /* 0x0000000081717220 */ /* 0x000fce0000410000 */
.L_x_18150:
[----:B------:R-:W0:Y:S02]  /*1b60*/  LDC.64 R128, c[0x0][0x3a8] ;  /* 0x0000ea00ff807b82 */ /* 0x000e240000000a00 */
[----:B0-----:R-:W-:-:S05]  /*1b70*/  IMAD.WIDE.U32 R126, R126, 0x20, R128 ;  /* 0x000000207e7e7825 */ /* 0x001fca00078e0080 */
[----:B------:R4:W-:Y:S04]  /*1b80*/  STG.E.128 desc[UR6][R126.64], R108 ;  /* 0x0000006c7e007986 */ /* 0x0009e8000c101d06 */
[----:B------:R4:W-:Y:S02]  /*1b90*/  STG.E.128 desc[UR6][R126.64+0x10], R112 ;  /* 0x000010707e007986 */ /* 0x0009e4000c101d06 */
.L_x_18148:
[----:B------:R-:W-:Y:S05]  /*1ba0*/  BSYNC.RECONVERGENT B0 ;  /* 0x0000000000007941 */ /* 0x000fea0003800200 */
.L_x_18147:
[----:B------:R-:W-:Y:S01]  /*1bb0*/  FADD.FTZ R0, RZ, R116 ;  /* 0x00000074ff007221 */ /* 0x000fe20000010000 */
[C---:B------:R-:W-:Y:S01]  /*1bc0*/  ISETP.GT.U32.AND P2, PT, R3.reuse, 0x3f, PT ;  /* 0x0000003f0300780c */ /* 0x040fe20003f44070 */
[----:B------:R-:W0:Y:S01]  /*1bd0*/  S2R R132, SR_TID.X ;  /* 0x0000000000847919 */ /* 0x000e220000002100 */
        /* <DEDUP_REMOVED lines=14> */
[----:B-123--:R-:W-:-:S04]  /*1cc0*/  FADD.FTZ R129, R85, R0 ;  /* 0x0000000055817221 */ /* 0x00efc80000010000 */
        /* <DEDUP_REMOVED lines=134> */
.L_x_18174:
        /* <DEDUP_REMOVED lines=9> */
[----:B------:R-:W1:Y:S04]  /*25c0*/  @!P3 LDC.64 R128, c[0x0][0x3c0] ;  /* 0x0000f000ff80bb82 */ /* 0x000e680000000a00 */
[----:B------:R-:W2:Y:S04]  /*25d0*/  MUFU.RSQ R126, R126 ;  /* 0x0000007e007e7308 */ /* 0x000ea80000001400 */
[----:B0-----:R-:W0:Y:S01]  /*25e0*/  @!P3 LDC.64 R130, c[0x0][0x3c8] ;  /* 0x0000f200ff82bb82 */ /* 0x001e220000000a00 */
[----:B-1----:R-:W-:-:S05]  /*25f0*/  @!P3 IMAD.WIDE R128, R124, 0x4, R128 ;  /* 0x000000047c80b825 */ /* 0x002fca00078e0280 */
[----:B------:R1:W-:Y:S01]  /*2600*/  @!P3 STG.E desc[UR6][R128.64], R127 ;  /* 0x0000007f8000b986 */ /* 0x0003e2000c101906 */
[----:B0-----:R-:W-:-:S05]  /*2610*/  @!P3 IMAD.WIDE R130, R124, 0x4, R130 ;  /* 0x000000047c82b825 */ /* 0x001fca00078e0282 */
[----:B--2---:R1:W-:Y:S01]  /*2620*/  @!P3 STG.E desc[UR6][R130.64], R126 ;  /* 0x0000007e8200b986 */ /* 0x0043e2000c101906 */
[----:B------:R-:W-:Y:S05]  /*2630*/  @!P0 BRA `(.L_x_18153) ;  /* 0x0000000000808947 */ /* 0x000fea0003800000 */
[----:B------:R-:W0:Y:S01]  /*2640*/  LDC.64 R132, c[0x0][0x428] ;  /* 0x00010a00ff847b82 */ /* 0x000e220000000a00 */
[--C-:B-1----:R-:W-:Y:S01]  /*2650*/  FADD.FTZ R131, R118, -R0.reuse ;  /* 0x8000000076837221 */ /* 0x102fe20000010000 */
        /* <DEDUP_REMOVED lines=30> */
.L_x_18153:
[----:B------:R-:W-:Y:S05]  /*2840*/  BSYNC.RECONVERGENT B0 ;  /* 0x0000000000007941 */ /* 0x000fea0003800200 */
.L_x_18152:
[----:B------:R-:W-:Y:S01]  /*2850*/  ISETP.GE.U32.AND P0, PT, R3, 0x40, PT ;  /* 0x000000400300780c */ /* 0x000fe20003f06070 */
[----:B------:R-:W-:-:S12]  /*2860*/  BSSY.RECONVERGENT B0, `(.L_x_18154) ;  /* 0x0000022000007945 */ /* 0x000fd80003800200 */
[----:B------:R-:W-:Y:S05]  /*2870*/  @!P0 BRA `(.L_x_18155) ;  /* 0x0000000000808947 */ /* 0x000fea0003800000 */
[----:B0-----:R-:W0:Y:S01]  /*2880*/  LDC.64 R132, c[0x0][0x428] ;  /* 0x00010a00ff847b82 */ /* 0x001e220000000a00 */
        /* <DEDUP_REMOVED lines=31> */
.L_x_18155:
[----:B------:R-:W-:Y:S05]  /*2a80*/  BSYNC.RECONVERGENT B0 ;  /* 0x0000000000007941 */ /* 0x000fea0003800200 */
.L_x_18154:
[----:B------:R-:W-:Y:S01]  /*2a90*/  ISETP.GE.U32.AND P0, PT, R3, 0x60, PT ;  /* 0x000000600300780c */ /* 0x000fe20003f06070 */
[----:B------:R-:W-:-:S12]  /*2aa0*/  BSSY.RECONVERGENT B0, `(.L_x_18156) ;  /* 0x0000022000007945 */ /* 0x000fd80003800200 */
[----:B------:R-:W-:Y:S05]  /*2ab0*/  @!P0 BRA `(.L_x_18157) ;  /* 0x0000000000808947 */ /* 0x000fea0003800000 */
[----:B0-2---:R-:W0:Y:S01]  /*2ac0*/  LDC.64 R132, c[0x0][0x428] ;  /* 0x00010a00ff847b82 */ /* 0x005e220000000a00 */
        /* <DEDUP_REMOVED lines=31> */
.L_x_18157:
[----:B------:R-:W-:Y:S05]  /*2cc0*/  BSYNC.RECONVERGENT B0 ;  /* 0x0000000000007941 */ /* 0x000fea0003800200 */
.L_x_18156:
[----:B------:R-:W-:Y:S01]  /*2cd0*/  ISETP.GE.U32.AND P0, PT, R3, 0x80, PT ;  /* 0x000000800300780c */ /* 0x000fe20003f06070 */
[----:B------:R-:W-:-:S12]  /*2ce0*/  BSSY.RECONVERGENT B0, `(.L_x_18158) ;  /* 0x0000022000007945 */ /* 0x000fd80003800200 */
[----:B------:R-:W-:Y:S05]  /*2cf0*/  @!P0 BRA `(.L_x_18159) ;  /* 0x0000000000808947 */ /* 0x000fea0003800000 */
[----:B0-23--:R-:W0:Y:S01]  /*2d00*/  LDC.64 R132, c[0x0][0x428] ;  /* 0x00010a00ff847b82 */ /* 0x00de220000000a00 */
        /* <DEDUP_REMOVED lines=31> */
.L_x_18159:
[----:B------:R-:W-:Y:S05]  /*2f00*/  BSYNC.RECONVERGENT B0 ;  /* 0x0000000000007941 */ /* 0x000fea0003800200 */
.L_x_18158:
        /* <DEDUP_REMOVED lines=34> */
.L_x_18161:
[----:B------:R-:W-:Y:S05]  /*3130*/  BSYNC.RECONVERGENT B0 ;  /* 0x0000000000007941 */ /* 0x000fea0003800200 */
.L_x_18160:
[----:B01----:R-:W0:Y:S02]  /*3140*/  LDC.64 R126, c[0x0][0x380] ;  /* 0x0000e000ff7e7b82 */ /* 0x003e240000000a00 */
[----:B0-----:R-:W-:-:S04]  /*3150*/  LEA R124, R126, R124, 0x2 ;  /* 0x0000007c7e7c7211 */ /* 0x001fc800078e10ff */
[----:B------:R-:W-:-:S13]  /*3160*/  ISETP.GE.AND P0, PT, R124, R127, PT ;  /* 0x0000007f7c00720c */ /* 0x000fda0003f06270 */
[----:B------:R-:W-:Y:S05]  /*3170*/  @!P0 BRA `(.L_x_18162) ;  /* 0xffffffd400a88947 */ /* 0x000fea000383ffff */
[----:B------:R-:W-:Y:S05]  /*3180*/  EXIT ;  /* 0x000000000000794d */ /* 0x000fea0003800000 */
.L_x_18151:
        /* <DEDUP_REMOVED lines=8> */
.L_x_18164:
[----:B------:R-:W-:Y:S05]  /*3210*/  BSYNC B0 ;  /* 0x0000000000007941 */ /* 0x000fea0003800000 */
.L_x_18163:
        /* <DEDUP_REMOVED lines=10> */
.L_x_18165:
[----:B------:R-:W-:Y:S01]  /*32c0*/  HFMA2 R136, -RZ, RZ, 0, 2.384185791015625e-07 ;  /* 0x00000004ff887431 */ /* 0x000fe200000001ff */
[----:B------:R-:W-:-:S05]  /*32d0*/  MOV R129, R133 ;  /* 0x0000008500817202 */ /* 0x000fca0000000f00 */
[----:B------:R-:W-:-:S05]  /*32e0*/  FADD.FTZ R129, R128, R129 ;  /* 0x0000008180817221 */ /* 0x000fca0000010000 */
[----:B------:R-:W-:-:S07]  /*32f0*/  MOV R135, R129 ;  /* 0x0000008100877202 */ /* 0x000fce0000000f00 */
[----:B------:R-:W-:Y:S05]  /*3300*/  WARPSYNC.COLLECTIVE R134, `(.L_x_18166) ;  /* 0x0000000086087348 */ /* 0x000fea0003c00000 */
[----:B------:R0:W1:Y:S02]  /*3310*/  SHFL.BFLY P6, R133, R135, R136, R137 ;  /* 0x0c00008887857389 */ /* 0x00006400000c0089 */
[----:B01----:R-:W-:Y:S05]  /*3320*/  ENDCOLLECTIVE ;  /* 0x000000000000791b */ /* 0x003fea0003800000 */
.L_x_18166:
[----:B------:R-:W-:Y:S01]  /*3330*/  HFMA2 R136, -RZ, RZ, 0, 4.76837158203125e-07 ;  /* 0x00000008ff887431 */ /* 0x000fe200000001ff */
[----:B------:R-:W-:-:S05]  /*3340*/  MOV R0, R133 ;  /* 0x0000008500007202 */ /* 0x000fca0000000f00 */
[----:B------:R-:W-:-:S05]  /*3350*/  FADD.FTZ R130, R129, R0 ;  /* 0x0000000081827221 */ /* 0x000fca0000010000 */
[----:B------:R-:W-:-:S07]  /*3360*/  MOV R135, R130 ;  /* 0x0000008200877202 */ /* 0x000fce0000000f00 */
[----:B------:R-:W-:Y:S05]  /*3370*/  WARPSYNC.COLLECTIVE R134, `(.L_x_18167) ;  /* 0x0000000086087348 */ /* 0x000fea0003c00000 */
[----:B------:R0:W1:Y:S02]  /*3380*/  SHFL.BFLY P6, R133, R135, R136, R137 ;  /* 0x0c00008887857389 */ /* 0x00006400000c0089 */
[----:B01----:R-:W-:Y:S05]  /*3390*/  ENDCOLLECTIVE ;  /* 0x000000000000791b */ /* 0x003fea0003800000 */
.L_x_18167:
[----:B------:R-:W-:Y:S01]  /*33a0*/  HFMA2 R136, -RZ, RZ, 0, 9.5367431640625e-07 ;  /* 0x00000010ff887431 */ /* 0x000fe200000001ff */
[----:B------:R-:W-:-:S05]  /*33b0*/  MOV R131, R133 ;  /* 0x0000008500837202 */ /* 0x000fca0000000f00 */
[----:B------:R-:W-:-:S05]  /*33c0*/  FADD.FTZ R131, R130, R131 ;  /* 0x0000008382837221 */ /* 0x000fca0000010000 */
[----:B------:R-:W-:-:S07]  /*33d0*/  MOV R135, R131 ;  /* 0x0000008300877202 */ /* 0x000fce0000000f00 */
[----:B------:R-:W-:Y:S05]  /*33e0*/  WARPSYNC.COLLECTIVE R134, `(.L_x_18168) ;  /* 0x0000000086087348 */ /* 0x000fea0003c00000 */
[----:B------:R0:W1:Y:S02]  /*33f0*/  SHFL.BFLY P6, R133, R135, R136, R137 ;  /* 0x0c00008887857389 */ /* 0x00006400000c0089 */
[----:B01----:R-:W-:Y:S05]  /*3400*/  ENDCOLLECTIVE ;  /* 0x000000000000791b */ /* 0x003fea0003800000 */
.L_x_18168:
        /* <DEDUP_REMOVED lines=89> */
.L_x_18169:
[----:B------:R-:W-:Y:S01]  /*39a0*/  HFMA2 R136, -RZ, RZ, 0, 1.1920928955078125e-07 ;  /* 0x00000002ff887431 */ /* 0x000fe200000001ff */
[----:B------:R-:W-:-:S05]  /*39b0*/  MOV R129, R133 ;  /* 0x0000008500817202 */ /* 0x000fca0000000f00 */
[----:B------:R-:W-:-:S05]  /*39c0*/  FADD.FTZ R129, R0, R129 ;  /* 0x0000008100817221 */ /* 0x000fca0000010000 */
[----:B------:R-:W-:-:S07]  /*39d0*/  MOV R135, R129 ;  /* 0x0000008100877202 */ /* 0x000fce0000000f00 */
[----:B------:R-:W-:Y:S05]  /*39e0*/  WARPSYNC.COLLECTIVE R134, `(.L_x_18170) ;  /* 0x0000000086087348 */ /* 0x000fea0003c00000 */
[----:B------:R0:W1:Y:S02]  /*39f0*/  SHFL.BFLY P6, R133, R135, R136, R137 ;  /* 0x0c00008887857389 */ /* 0x00006400000c0089 */
[----:B01----:R-:W-:Y:S05]  /*3a00*/  ENDCOLLECTIVE ;  /* 0x000000000000791b */ /* 0x003fea0003800000 */
.L_x_18170:
[----:B------:R-:W-:Y:S01]  /*3a10*/  HFMA2 R136, -RZ, RZ, 0, 2.384185791015625e-07 ;  /* 0x00000004ff887431 */ /* 0x000fe200000001ff */
[----:B------:R-:W-:-:S05]  /*3a20*/  MOV R128, R133 ;  /* 0x0000008500807202 */ /* 0x000fca0000000f00 */
[----:B------:R-:W-:-:S05]  /*3a30*/  FADD.FTZ R128, R129, R128 ;  /* 0x0000008081807221 */ /* 0x000fca0000010000 */
[----:B------:R-:W-:-:S07]  /*3a40*/  MOV R135, R128 ;  /* 0x0000008000877202 */ /* 0x000fce0000000f00 */
[----:B------:R-:W-:Y:S05]  /*3a50*/  WARPSYNC.COLLECTIVE R134, `(.L_x_18171) ;  /* 0x0000000086087348 */ /* 0x000fea0003c00000 */
[----:B------:R0:W1:Y:S02]  /*3a60*/  SHFL.BFLY P6, R133, R135, R136, R137 ;  /* 0x0c00008887857389 */ /* 0x00006400000c0089 */
[----:B01----:R-:W-:Y:S05]  /*3a70*/  ENDCOLLECTIVE ;  /* 0x000000000000791b */ /* 0x003fea0003800000 */
.L_x_18171:
[----:B------:R-:W-:Y:S01]  /*3a80*/  HFMA2 R136, -RZ, RZ, 0, 4.76837158203125e-07 ;  /* 0x00000008ff887431 */ /* 0x000fe200000001ff */
[----:B------:R-:W-:-:S05]  /*3a90*/  MOV R131, R133 ;  /* 0x0000008500837202 */ /* 0x000fca0000000f00 */
[----:B------:R-:W-:-:S05]  /*3aa0*/  FADD.FTZ R131, R128, R131 ;  /* 0x0000008380837221 */ /* 0x000fca0000010000 */
[----:B------:R-:W-:-:S07]  /*3ab0*/  MOV R135, R131 ;  /* 0x0000008300877202 */ /* 0x000fce0000000f00 */
[----:B------:R-:W-:Y:S05]  /*3ac0*/  WARPSYNC.COLLECTIVE R134, `(.L_x_18172) ;  /* 0x0000000086087348 */ /* 0x000fea0003c00000 */
[----:B------:R0:W1:Y:S02]  /*3ad0*/  SHFL.BFLY P6, R133, R135, R136, R137 ;  /* 0x0c00008887857389 */ /* 0x00006400000c0089 */
[----:B01----:R-:W-:Y:S05]  /*3ae0*/  ENDCOLLECTIVE ;  /* 0x000000000000791b */ /* 0x003fea0003800000 */
.L_x_18172:
[----:B------:R-:W-:Y:S01]  /*3af0*/  HFMA2 R136, -RZ, RZ, 0, 9.5367431640625e-07 ;  /* 0x00000010ff887431 */ /* 0x000fe200000001ff */
[----:B------:R-:W-:-:S05]  /*3b00*/  MOV R130, R133 ;  /* 0x0000008500827202 */ /* 0x000fca0000000f00 */
[----:B------:R-:W-:-:S05]  /*3b10*/  FADD.FTZ R130, R131, R130 ;  /* 0x0000008283827221 */ /* 0x000fca0000010000 */
[----:B------:R-:W-:-:S07]  /*3b20*/  MOV R135, R130 ;  /* 0x0000008200877202 */ /* 0x000fce0000000f00 */
[----:B------:R-:W-:Y:S05]  /*3b30*/  WARPSYNC.COLLECTIVE R134, `(.L_x_18173) ;  /* 0x0000000086087348 */ /* 0x000fea0003c00000 */
[----:B------:R0:W1:Y:S02]  /*3b40*/  SHFL.BFLY P6, R133, R135, R136, R137 ;  /* 0x0c00008887857389 */ /* 0x00006400000c0089 */
[----:B01----:R-:W-:Y:S05]  /*3b50*/  ENDCOLLECTIVE ;  /* 0x000000000000791b */ /* 0x003fea0003800000 */
.L_x_18173:
[----:B------:R-:W-:Y:S05]  /*3b60*/  BRA `(.L_x_18174) ;  /* 0xffffffe800707947 */ /* 0x000fea000383ffff */
.L_x_18175:
        /* <DEDUP_REMOVED lines=9> */
.L_x_45832:


//--------------------- .text._ZN10layer_norm13ln_fwd_kernelINS_13Kernel_traitsIf13__nv_bfloat16fS2_fjLj1280ELj1ELj4ELj1ELj16ENS_18Kernel_traits_baseILj1280EfS2_fS2_fjLj128EEEEELb0ELb0ELb0ELb1EEEvNS_9FwdParamsE --------------------------
	.section	.text._ZN10layer_norm13ln_fwd_kernelINS_13Kernel_traitsIf13__nv_bfloat16fS2_fjLj1280ELj1ELj4ELj1ELj16ENS_18Kernel_traits_baseILj1280EfS2_fS2_fjLj128EEEEELb0ELb0ELb0ELb1EEEvNS_9FwdParamsE,"ax",@progbits
	.align	128
        .global         _ZN10layer_norm13ln_fwd_kernelINS_13Kernel_traitsIf13__nv_bfloat16fS2_fjLj1280ELj1ELj4ELj1ELj16ENS_18Kernel_traits_baseILj1280EfS2_fS2_fjLj128EEEEELb0ELb0ELb0ELb1EEEvNS_9FwdParamsE
        .type           _ZN10layer_norm13ln_fwd_kernelINS_13Kernel_traitsIf13__nv_bfloat16fS2_fjLj1280ELj1ELj4ELj1ELj16ENS_18Kernel_traits_baseILj1280EfS2_fS2_fjLj128EEEEELb0ELb0ELb0ELb1EEEvNS_9FwdParamsE,@function
        .size           _ZN10layer_norm13ln_fwd_kernelINS_13Kernel_traitsIf13__nv_bfloat16fS2_fjLj1280ELj1ELj4ELj1ELj16ENS_18Kernel_traits_baseILj1280EfS2_fS2_fjLj128EEEEELb0ELb0ELb0ELb1EEEvNS_9FwdParamsE,(.L_x_45833 - _ZN10layer_norm13ln_fwd_kernelINS_13Kernel_traitsIf13__nv_bfloat16fS2_fjLj1280ELj1ELj4ELj1ELj16ENS_18Kernel_traits_baseILj1280EfS2_fS2_fjLj128EEEEELb0ELb0ELb0ELb1EEEvNS_9FwdParamsE)
        .other          _ZN10layer_norm13ln_fwd_kernelINS_13Kernel_traitsIf13__nv_bfloat16fS2_fjLj1280ELj1ELj4ELj1ELj16ENS_18Kernel_traits_baseILj1280EfS2_fS2_fjLj128EEEEELb0ELb0ELb0ELb1EEEvNS_9FwdParamsE,@"STO_CUDA_ENTRY STV_DEFAULT"
_ZN10layer_norm13ln_fwd_kernelINS_13Kernel_traitsIf13__nv_bfloat16fS2_fjLj1280ELj1ELj4ELj1ELj16ENS_18Kernel_traits_baseILj1280EfS2_fS2_fjLj128EEEEELb0ELb0ELb0ELb1EEEvNS_9FwdParamsE:
.text._ZN10layer_norm13ln_fwd_kernelINS_13Kernel_traitsIf13__nv_bfloat16fS2_fjLj1280ELj1ELj4ELj1ELj16ENS_18Kernel_traits_baseILj1280EfS2_fS2_fjLj128EEEEELb0ELb0ELb0ELb1EEEvNS_9FwdParamsE:
        /* <DEDUP_REMOVED lines=37> */
.L_x_18176:
[----:B------:R-:W0:Y:S01]  /*0250*/  LDC.64 R4, c[0x0][0x3d0] ;  /* 0x0000f400ff047b82 */ /* 0x000e220000000a00 */
        /* <DEDUP_REMOVED lines=17> */
[----:B------:R-:W-:Y:S01]  /*0370*/  CS2R R40, SRZ ;  /* 0x0000000000287805 */ /* 0x000fe2000001ff00 */
[----:B0-----:R-:W-:Y:S01]  /*0380*/  IMAD.WIDE.U32 R12, R3, 0x20, R4 ;  /* 0x00000020030c7825 */ /* 0x001fe200078e0004 */
[----:B------:R-:W-:-:S04]  /*0390*/  CS2R R4, SRZ ;  /* 0x0000000000047805 */ /* 0x000fc8000001ff00 */
[----:B------:R-:W5:Y:S04]  /*03a0*/  LDG.E.128 R80, desc[UR6][R12.64] ;  /* 0x000000060c507981 */ /* 0x000f68000c1e1d00 */
        /* <DEDUP_REMOVED lines=10> */
.L_x_18177:
        /* <DEDUP_REMOVED lines=15> */
.L_x_18191:
[----:B0-2---:R-:W0:Y:S01]  /*0540*/  LDC.64 R84, c[0x0][0x3e0] ;  /* 0x0000f800ff547b82 */ /* 0x005e220000000a00 */
[----:B------:R-:W-:-:S05]  /*0550*/  IMAD R0, R2, UR8, RZ ;  /* 0x0000000802007c24 */ /* 0x000fca000f8e02ff */
[----:B------:R-:W-:Y:S02]  /*0560*/  SHF.R.S32.HI R87, RZ, 0x1f, R0 ;  /* 0x0000001fff577819 */ /* 0x000fe40000011400 */
[----:B------:R-:W2:Y:S02]  /*0570*/  LDC.64 R108, c[0x0][0x390] ;  /* 0x0000e400ff6c7b82 */ /* 0x000ea40000000a00 */
[----:B------:R-:W-:-:S04]  /*0580*/  LEA.HI R132, R87, R0, RZ, 0x3 ;  /* 0x0000000057847211 */ /* 0x000fc800078f18ff */
[----:B------:R-:W-:Y:S01]  /*0590*/  LEA.HI.SX32 R132, R132, R3, 0x1d ;  /* 0x0000000384847211 */ /* 0x000fe200078feaff */
[----:B0-----:R-:W-:-:S06]  /*05a0*/  IMAD.WIDE R84, R2, 0x2, R84 ;  /* 0x0000000202547825 */ /* 0x001fcc00078e0254 */
[----:B------:R-:W3:Y:S01]  /*05b0*/  LDG.E.U16 R84, desc[UR6][R84.64] ;  /* 0x0000000654547981 */ /* 0x000ee2000c1e1500 */
[----:B--2---:R-:W-:-:S06]  /*05c0*/  IMAD.WIDE.U32 R88, R132, 0x10, R108 ;  /* 0x0000001084587825 */ /* 0x004fcc00078e006c */
[----:B-----5:R-:W5:Y:S01]  /*05d0*/  LDG.E.128 R88, desc[UR6][R88.64] ;  /* 0x0000000658587981 */ /* 0x020f62000c1e1d00 */
[----:B------:R-:W-:Y:S01]  /*05e0*/  BSSY.RECONVERGENT B0, `(.L_x_18179) ;  /* 0x0000030000007945 */ /* 0x000fe20003800200 */
[----:B---3--:R-:W-:-:S03]  /*05f0*/  SHF.L.U32 R87, R84, 0x10, RZ ;  /* 0x0000001054577819 */ /* 0x008fc600000006ff */
[----:B------:R-:W-:Y:S05]  /*0600*/  @!P1 BRA `(.L_x_18180) ;  /* 0x0000000000649947 */ /* 0x000fea0003800000 */
[----:B------:R-:W0:Y:S02]  /*0610*/  LDC.64 R84, c[0x0][0x3a0] ;  /* 0x0000e800ff547b82 */ /* 0x000e240000000a00 */
[----:B0-----:R-:W-:-:S05]  /*0620*/  IMAD.WIDE.U32 R84, R132, 0x20, R84 ;  /* 0x0000002084547825 */ /* 0x001fca00078e0054 */
[----:B------:R-:W2:Y:S04]  /*0630*/  LDG.E.128 R124, desc[UR6][R84.64] ;  /* 0x00000006547c7981 */ /* 0x000ea8000c1e1d00 */
[----:B------:R-:W3:Y:S01]  /*0640*/  LDG.E.128 R120, desc[UR6][R84.64+0x10] ;  /* 0x0000100654787981 */ /* 0x000ee2000c1e1d00 */
[C---:B-----5:R-:W-:Y:S02]  /*0650*/  PRMT R92, R90.reuse, 0x7632, R92 ;  /* 0x000076325a5c7816 */ /* 0x060fe4000000005c */
[----:B------:R-:W-:Y:S02]  /*0660*/  SHF.L.U32 R93, R90, 0x10, RZ ;  /* 0x000000105a5d7819 */ /* 0x000fe400000006ff */
[----:B------:R-:W-:Y:S02]  /*0670*/  PRMT R0, R88, 0x7632, R0 ;  /* 0x0000763258007816 */ /* 0x000fe40000000000 */
[----:B------:R-:W-:-:S02]  /*0680*/  PRMT R86, R89, 0x7632, R86 ;  /* 0x0000763259567816 */ /* 0x000fc40000000056 */
[----:B------:R-:W-:Y:S02]  /*0690*/  PRMT R90, R91, 0x7632, R90 ;  /* 0x000076325b5a7816 */ /* 0x000fe4000000005a */
[----:B------:R-:W-:Y:S02]  /*06a0*/  SHF.L.U32 R88, R88, 0x10, RZ ;  /* 0x0000001058587819 */ /* 0x000fe400000006ff */
[----:B------:R-:W-:Y:S02]  /*06b0*/  SHF.L.U32 R89, R89, 0x10, RZ ;  /* 0x0000001059597819 */ /* 0x000fe400000006ff */
[----:B------:R-:W-:Y:S02]  /*06c0*/  SHF.L.U32 R0, R0, 0x10, RZ ;  /* 0x0000001000007819 */ /* 0x000fe400000006ff */
[----:B------:R-:W-:Y:S02]  /*06d0*/  SHF.L.U32 R91, R91, 0x10, RZ ;  /* 0x000000105b5b7819 */ /* 0x000fe400000006ff */
[----:B------:R-:W-:-:S02]  /*06e0*/  SHF.L.U32 R86, R86, 0x10, RZ ;  /* 0x0000001056567819 */ /* 0x000fc400000006ff */
[----:B------:R-:W-:Y:S02]  /*06f0*/  SHF.L.U32 R92, R92, 0x10, RZ ;  /* 0x000000105c5c7819 */ /* 0x000fe400000006ff */
[----:B------:R-:W-:Y:S01]  /*0700*/  SHF.L.U32 R90, R90, 0x10, RZ ;  /* 0x000000105a5a7819 */ /* 0x000fe200000006ff */
[C---:B--2---:R-:W-:Y:S01]  /*0710*/  FFMA.FTZ R124, R87.reuse, R88, R124 ;  /* 0x00000058577c7223 */ /* 0x044fe2000001007c */
[C---:B------:R-:W-:Y:S01]  /*0720*/  FFMA.FTZ R125, R87.reuse, R0, R125 ;  /* 0x00000000577d7223 */ /* 0x040fe2000001007d */
[C---:B------:R-:W-:Y:S01]  /*0730*/  FFMA.FTZ R126, R87.reuse, R89, R126 ;  /* 0x00000059577e7223 */ /* 0x040fe2000001007e */
[C---:B------:R-:W-:Y:S01]  /*0740*/  FFMA.FTZ R127, R87.reuse, R86, R127 ;  /* 0x00000056577f7223 */ /* 0x040fe2000001007f */
[C---:B---3--:R-:W-:Y:S01]  /*0750*/  FFMA.FTZ R120, R87.reuse, R93, R120 ;  /* 0x0000005d57787223 */ /* 0x048fe20000010078 */
[C---:B------:R-:W-:Y:S01]  /*0760*/  FFMA.FTZ R121, R87.reuse, R92, R121 ;  /* 0x0000005c57797223 */ /* 0x040fe20000010079 */
[C---:B------:R-:W-:Y:S01]  /*0770*/  FFMA.FTZ R122, R87.reuse, R91, R122 ;  /* 0x0000005b577a7223 */ /* 0x040fe2000001007a */
[----:B------:R-:W-:Y:S01]  /*0780*/  FFMA.FTZ R123, R87, R90, R123 ;  /* 0x0000005a577b7223 */ /* 0x000fe2000001007b */
[----:B------:R-:W-:Y:S06]  /*0790*/  BRA `(.L_x_18181) ;  /* 0x0000000000507947 */ /* 0x000fec0003800000 */
.L_x_18180:
        /* <DEDUP_REMOVED lines=20> */
.L_x_18181:
[----:B-1----:R-:W-:Y:S05]  /*08e0*/  BSYNC.RECONVERGENT B0 ;  /* 0x0000000000007941 */ /* 0x002fea0003800200 */
.L_x_18179:
[----:B------:R-:W0:Y:S01]  /*08f0*/  LDC.64 R84, c[0x0][0x3a8] ;  /* 0x0000ea00ff547b82 */ /* 0x000e220000000a00 */
[----:B------:R-:W-:-:S05]  /*0900*/  IADD3 R128, PT, PT, R132, 0x20, RZ ;  /* 0x0000002084807810 */ /* 0x000fca0007ffe0ff */
[----:B------:R-:W-:-:S04]  /*0910*/  IMAD.WIDE.U32 R88, R128, 0x10, R108 ;  /* 0x0000001080587825 */ /* 0x000fc800078e006c */
[----:B0-----:R-:W-:-:S05]  /*0920*/  IMAD.WIDE.U32 R92, R132, 0x20, R84 ;  /* 0x00000020845c7825 */ /* 0x001fca00078e0054 */
[----:B------:R0:W-:Y:S04]  /*0930*/  STG.E.128 desc[UR6][R92.64], R124 ;  /* 0x0000007c5c007986 */ /* 0x0001e8000c101d06 */
[----:B------:R0:W-:Y:S04]  /*0940*/  STG.E.128 desc[UR6][R92.64+0x10], R120 ;  /* 0x000010785c007986 */ /* 0x0001e8000c101d06 */
[----:B------:R-:W5:Y:S01]  /*0950*/  LDG.E.128 R88, desc[UR6][R88.64] ;  /* 0x0000000658587981 */ /* 0x000f62000c1e1d00 */
[----:B------:R-:W-:-:S04]  /*0960*/  UISETP.NE.U32.AND UP0, UPT, UR10, URZ, UPT ;  /* 0x000000ff0a00728c */ /* 0x000fc8000bf05070 */
[----:B------:R-:W-:-:S06]  /*0970*/  UISETP.NE.AND.EX UP0, UPT, UR11, URZ, UPT, UP0 ;  /* 0x000000ff0b00728c */ /* 0x000fcc000bf05300 */
[----:B------:R-:W-:-:S13]  /*0980*/  PLOP3.LUT P1, PT, PT, PT, UP0, 0x80, 0x8 ;  /* 0x000000000008781c */ /* 0x000fda0003f2f008 */
[----:B0-----:R-:W-:Y:S05]  /*0990*/  @!P1 BRA `(.L_x_18182) ;  /* 0x0000000000649947 */ /* 0x001fea0003800000 */
[----:B------:R-:W0:Y:S02]  /*09a0*/  LDC.64 R96, c[0x0][0x3a0] ;  /* 0x0000e800ff607b82 */ /* 0x000e240000000a00 */
[----:B0-----:R-:W-:-:S05]  /*09b0*/  IMAD.WIDE.U32 R96, R128, 0x20, R96 ;  /* 0x0000002080607825 */ /* 0x001fca00078e0060 */
[----:B------:R-:W2:Y:S04]  /*09c0*/  LDG.E.128 R116, desc[UR6][R96.64] ;  /* 0x0000000660747981 */ /* 0x000ea8000c1e1d00 */
[----:B------:R-:W3:Y:S01]  /*09d0*/  LDG.E.128 R92, desc[UR6][R96.64+0x10] ;  /* 0x00001006605c7981 */ /* 0x000ee2000c1e1d00 */
[----:B-----5:R-:W-:Y:S02]  /*09e0*/  PRMT R0, R88, 0x7632, R0 ;  /* 0x0000763258007816 */ /* 0x020fe40000000000 */
[----:B------:R-:W-:Y:S02]  /*09f0*/  PRMT R98, R90, 0x7632, R98 ;  /* 0x000076325a627816 */ /* 0x000fe40000000062 */
[----:B------:R-:W-:Y:S02]  /*0a00*/  SHF.L.U32 R0, R0, 0x10, RZ ;  /* 0x0000001000007819 */ /* 0x000fe400000006ff */
        /* <DEDUP_REMOVED lines=8> */
[C---:B--2---:R-:W-:Y:S01]  /*0a90*/  FFMA.FTZ R117, R87.reuse, R0, R117 ;  /* 0x0000000057757223 */ /* 0x044fe20000010075 */
        /* <DEDUP_REMOVED lines=9> */
.L_x_18182:
        /* <DEDUP_REMOVED lines=20> */
.L_x_18183:
[----:B------:R-:W-:Y:S01]  /*0c70*/  IADD3 R130, PT, PT, R132, 0x40, RZ ;  /* 0x0000004084827810 */ /* 0x000fe20007ffe0ff */
[----:B------:R-:W-:-:S04]  /*0c80*/  IMAD.WIDE.U32 R96, R128, 0x20, R84 ;  /* 0x0000002080607825 */ /* 0x000fc800078e0054 */
[----:B------:R-:W-:Y:S01]  /*0c90*/  IMAD.WIDE.U32 R92, R130, 0x10, R108 ;  /* 0x00000010825c7825 */ /* 0x000fe200078e006c */
[----:B------:R0:W-:Y:S04]  /*0ca0*/  STG.E.128 desc[UR6][R96.64], R116 ;  /* 0x0000007460007986 */ /* 0x0001e8000c101d06 */
[----:B------:R0:W-:Y:S04]  /*0cb0*/  STG.E.128 desc[UR6][R96.64+0x10], R88 ;  /* 0x0000105860007986 */ /* 0x0001e8000c101d06 */
[----:B------:R-:W5:Y:S01]  /*0cc0*/  LDG.E.128 R92, desc[UR6][R92.64] ;  /* 0x000000065c5c7981 */ /* 0x000f62000c1e1d00 */
[----:B------:R-:W-:Y:S05]  /*0cd0*/  @!P1 BRA `(.L_x_18184) ;  /* 0x0000000000649947 */ /* 0x000fea0003800000 */
[----:B------:R-:W1:Y:S02]  /*0ce0*/  LDC.64 R104, c[0x0][0x3a0] ;  /* 0x0000e800ff687b82 */ /* 0x000e640000000a00 */
[----:B-1----:R-:W-:-:S05]  /*0cf0*/  IMAD.WIDE.U32 R104, R130, 0x20, R104 ;  /* 0x0000002082687825 */ /* 0x002fca00078e0068 */
[----:B------:R-:W2:Y:S04]  /*0d00*/  LDG.E.128 R100, desc[UR6][R104.64] ;  /* 0x0000000668647981 */ /* 0x000ea8000c1e1d00 */
[----:B0-----:R-:W3:Y:S01]  /*0d10*/  LDG.E.128 R96, desc[UR6][R104.64+0x10] ;  /* 0x0000100668607981 */ /* 0x001ee2000c1e1d00 */
        /* <DEDUP_REMOVED lines=21> */
.L_x_18184:
[C---:B-----5:R-:W-:Y:S02]  /*0e70*/  PRMT R86, R93.reuse, 0x7632, R86 ;  /* 0x000076325d567816 */ /* 0x060fe40000000056 */
[----:B0-----:R-:W-:Y:S02]  /*0e80*/  SHF.L.U32 R96, R93, 0x10, RZ ;  /* 0x000000105d607819 */ /* 0x001fe400000006ff */
[C---:B------:R-:W-:Y:S02]  /*0e90*/  PRMT R93, R94.reuse, 0x7632, R93 ;  /* 0x000076325e5d7816 */ /* 0x040fe4000000005d */
[----:B------:R-:W-:Y:S02]  /*0ea0*/  SHF.L.U32 R98, R94, 0x10, RZ ;  /* 0x000000105e627819 */ /* 0x000fe400000006ff */
[----:B------:R-:W-:Y:S02]  /*0eb0*/  PRMT R0, R92, 0x7632, R0 ;  /* 0x000076325c007816 */ /* 0x000fe40000000000 */
[----:B------:R-:W-:-:S02]  /*0ec0*/  PRMT R94, R95, 0x7632, R94 ;  /* 0x000076325f5e7816 */ /* 0x000fc4000000005e */
[----:B------:R-:W-:Y:S02]  /*0ed0*/  SHF.L.U32 R92, R92, 0x10, RZ ;  /* 0x000000105c5c7819 */ /* 0x000fe400000006ff */
[----:B------:R-:W-:Y:S02]  /*0ee0*/  SHF.L.U32 R102, R95, 0x10, RZ ;  /* 0x000000105f667819 */ /* 0x000fe400000006ff */
[----:B------:R-:W-:Y:S01]  /*0ef0*/  SHF.L.U32 R0, R0, 0x10, RZ ;  /* 0x0000001000007819 */ /* 0x000fe200000006ff */
[----:B------:R-:W-:Y:S01]  /*0f00*/  FMUL.FTZ R92, R87, R92 ;  /* 0x0000005c575c7220 */ /* 0x000fe20000410000 */
[----:B------:R-:W-:Y:S02]  /*0f10*/  SHF.L.U32 R86, R86, 0x10, RZ ;  /* 0x0000001056567819 */ /* 0x000fe400000006ff */
        /* <DEDUP_REMOVED lines=8> */
[----:B------:R-:W-:-:S07]  /*0fa0*/  FMUL.FTZ R99, R87, R104 ;  /* 0x0000006857637220 */ /* 0x000fce0000410000 */
.L_x_18185:
        /* <DEDUP_REMOVED lines=13> */
[----:B------:R-:W-:Y:S02]  /*1080*/  SHF.L.U32 R0, R0, 0x10, RZ ;  /* 0x0000001000007819 */ /* 0x000fe400000006ff */
[----:B------:R-:W-:-:S02]  /*1090*/  PRMT R133, R102, 0x7632, R133 ;  /* 0x0000763266857816 */ /* 0x000fc40000000085 */
[----:B------:R-:W-:Y:S02]  /*10a0*/  PRMT R134, R103, 0x7632, R134 ;  /* 0x0000763267867816 */ /* 0x000fe40000000086 */
[----:B------:R-:W-:Y:S02]  /*10b0*/  SHF.L.U32 R131, R101, 0x10, RZ ;  /* 0x0000001065837819 */ /* 0x000fe400000006ff */
        /* <DEDUP_REMOVED lines=15> */
.L_x_18186:
        /* <DEDUP_REMOVED lines=20> */
.L_x_18187:
        /* <DEDUP_REMOVED lines=32> */
.L_x_18188:
[C---:B-----5:R-:W-:Y:S02]  /*14f0*/  PRMT R86, R109.reuse, 0x7632, R86 ;  /* 0x000076326d567816 */ /* 0x060fe40000000056 */
[----:B0-----:R-:W-:Y:S02]  /*1500*/  SHF.L.U32 R112, R109, 0x10, RZ ;  /* 0x000000106d707819 */ /* 0x001fe400000006ff */
[C---:B------:R-:W-:Y:S02]  /*1510*/  PRMT R113, R111.reuse, 0x7632, R113 ;  /* 0x000076326f717816 */ /* 0x040fe40000000071 */
[----:B------:R-:W-:Y:S02]  /*1520*/  PRMT R0, R108, 0x7632, R0 ;  /* 0x000076326c007816 */ /* 0x000fe40000000000 */
[----:B------:R-:W-:Y:S02]  /*1530*/  PRMT R109, R110, 0x7632, R109 ;  /* 0x000076326e6d7816 */ /* 0x000fe4000000006d */
        /* <DEDUP_REMOVED lines=11> */
[C---:B------:R-:W-:Y:S01]  /*15f0*/  FMUL.FTZ R115, R87.reuse, R138 ;  /* 0x0000008a57737220 */ /* 0x040fe20000410000 */
[C---:B------:R-:W-:Y:S01]  /*1600*/  FMUL.FTZ R109, R87.reuse, R0 ;  /* 0x00000000576d7220 */ /* 0x040fe20000410000 */
[----:B------:R-:W-:-:S02]  /*1610*/  FMUL.FTZ R111, R87, R86 ;  /* 0x00000056576f7220 */ /* 0x000fc40000410000 */
[----:B------:R-:W-:-:S07]  /*1620*/  FMUL.FTZ R113, R87, R136 ;  /* 0x0000008857717220 */ /* 0x000fce0000410000 */
.L_x_18189:
[----:B------:R-:W-:Y:S01]  /*1630*/  FADD.FTZ R0, RZ, R124 ;  /* 0x0000007cff007221 */ /* 0x000fe20000010000 */
[----:B------:R-:W0:Y:S01]  /*1640*/  S2R R86, SR_TID.X ;  /* 0x0000000000567919 */ /* 0x000e220000002100 */
[----:B------:R-:W-:Y:S01]  /*1650*/  IMAD.WIDE.U32 R84, R131, 0x20, R84 ;  /* 0x0000002083547825 */ /* 0x000fe200078e0054 */
[----:B------:R-:W-:-:S03]  /*1660*/  UMOV UR5, 0xffffffff ;  /* 0xffffffff00057882 */ /* 0x000fc60000000000 */
        /* <DEDUP_REMOVED lines=144> */
.L_x_18216:
[----:B-1----:R-:W-:Y:S01]  /*1f70*/  FADD.FTZ R85, R138, R0 ;  /* 0x000000008a557221 */ /* 0x002fe20000010000 */
[----:B------:R-:W-:Y:S01]  /*1f80*/  FMUL.FTZ R0, R133, R133 ;  /* 0x0000008585007220 */ /* 0x000fe20000410000 */
[----:B------:R-:W-:Y:S01]  /*1f90*/  ISETP.NE.AND P0, PT, RZ, UR9, PT ;  /* 0x00000009ff007c0c */ /* 0x000fe2000bf05270 */
[----:B------:R-:W1:Y:S01]  /*1fa0*/  @!P2 LDC.64 R86, c[0x0][0x3c8] ;  /* 0x0000f200ff56ab82 */ /* 0x000e620000000a00 */
[----:B------:R-:W-:Y:S02]  /*1fb0*/  FFMA.FTZ R134, R85, R134, UR4 ;  /* 0x0000000455867e23 */ /* 0x000fe40008010086 */
[----:B------:R-:W-:Y:S02]  /*1fc0*/  FSEL R85, R0, RZ, P0 ;  /* 0x000000ff00557208 */ /* 0x000fe40000000000 */
[----:B------:R-:W-:-:S03]  /*1fd0*/  FSEL R0, R133, RZ, !P0 ;  /* 0x000000ff85007208 */ /* 0x000fc60004000000 */
[----:B------:R-:W-:Y:S02]  /*1fe0*/  FADD.FTZ R137, R134, R85 ;  /* 0x0000005586897221 */ /* 0x000fe40000010000 */
[----:B------:R-:W2:Y:S01]  /*1ff0*/  @!P2 LDC.64 R84, c[0x0][0x3c0] ;  /* 0x0000f000ff54ab82 */ /* 0x000ea20000000a00 */
[C---:B------:R-:W-:Y:S01]  /*2000*/  FADD.FTZ R134, -R0.reuse, R88 ;  /* 0x0000005800867221 */ /* 0x040fe20000010100 */
[C---:B------:R-:W-:Y:S01]  /*2010*/  FADD.FTZ R135, -R0.reuse, R89 ;  /* 0x0000005900877221 */ /* 0x040fe20000010100 */
[C---:B------:R-:W-:Y:S01]  /*2020*/  FADD.FTZ R120, -R0.reuse, R120 ;  /* 0x0000007800787221 */ /* 0x040fe20000010100 */
[----:B------:R-:W3:Y:S01]  /*2030*/  MUFU.RSQ R137, R137 ;  /* 0x0000008900897308 */ /* 0x000ee20000001400 */
[C---:B------:R-:W-:Y:S01]  /*2040*/  FADD.FTZ R121, -R0.reuse, R121 ;  /* 0x0000007900797221 */ /* 0x040fe20000010100 */
[C---:B------:R-:W-:Y:S01]  /*2050*/  FADD.FTZ R142, -R0.reuse, R111 ;  /* 0x0000006f008e7221 */ /* 0x040fe20000010100 */
[C---:B------:R-:W-:Y:S01]  /*2060*/  FADD.FTZ R116, -R0.reuse, R116 ;  /* 0x0000007400747221 */ /* 0x040fe20000010100 */
[----:B------:R-:W4:Y:S01]  /*2070*/  LDC.64 R88, c[0x0][0x428] ;  /* 0x00010a00ff587b82 */ /* 0x000f220000000a00 */
        /* <DEDUP_REMOVED lines=10> */
[C---:B------:R-:W-:Y:S01]  /*2120*/  FADD.FTZ R92, -R0.reuse, R92 ;  /* 0x0000005c005c7221 */ /* 0x040fe20000010100 */
[C---:B------:R-:W-:Y:S01]  /*2130*/  FADD.FTZ R93, -R0.reuse, R93 ;  /* 0x0000005d005d7221 */ /* 0x040fe20000010100 */
[C---:B---3--:R-:W-:Y:S01]  /*2140*/  FMUL.FTZ R111, R137.reuse, R120 ;  /* 0x00000078896f7220 */ /* 0x048fe20000410000 */
[----:B------:R-:W-:Y:S01]  /*2150*/  FMUL.FTZ R120, R137, R121 ;  /* 0x0000007989787220 */ /* 0x000fe20000410000 */
[----:B------:R-:W-:Y:S01]  /*2160*/  FADD.FTZ R94, -R0, R94 ;  /* 0x0000005e005e7221 */ /* 0x000fe20000010100 */
[----:B--2---:R-:W-:-:S04]  /*2170*/  @!P2 IMAD.WIDE R84, R2, 0x4, R84 ;  /* 0x000000040254a825 */ /* 0x004fc800078e0254 */
[C---:B------:R-:W-:Y:S01]  /*2180*/  FADD.FTZ R95, -R0.reuse, R95 ;  /* 0x0000005f005f7221 */ /* 0x040fe20000010100 */
[C---:B------:R-:W-:Y:S01]  /*2190*/  FADD.FTZ R96, -R0.reuse, R96 ;  /* 0x0000006000607221 */ /* 0x040fe20000010100 */
[C---:B------:R-:W-:Y:S01]  /*21a0*/  FADD.FTZ R97, -R0.reuse, R97 ;  /* 0x0000006100617221 */ /* 0x040fe20000010100 */
[C---:B------:R-:W-:Y:S01]  /*21b0*/  FADD.FTZ R98, -R0.reuse, R98 ;  /* 0x0000006200627221 */ /* 0x040fe20000010100 */
[----:B------:R-:W-:Y:S01]  /*21c0*/  @!P2 STG.E desc[UR6][R84.64], R133 ;  /* 0x000000855400a986 */ /* 0x000fe2000c101906 */
[C---:B------:R-:W-:Y:S01]  /*21d0*/  FADD.FTZ R99, -R0.reuse, R99 ;  /* 0x0000006300637221 */ /* 0x040fe20000010100 */
[C---:B------:R-:W-:Y:S01]  /*21e0*/  FMUL.FTZ R109, R137.reuse, R116 ;  /* 0x00000074896d7220 */ /* 0x040fe20000410000 */
[C---:B------:R-:W-:Y:S01]  /*21f0*/  FADD.FTZ R110, -R0.reuse, R110 ;  /* 0x0000006e006e7221 */ /* 0x040fe20000010100 */
[----:B------:R1:W-:Y:S01]  /*2200*/  @!P2 STG.E desc[UR6][R86.64], R137 ;  /* 0x000000895600a986 */ /* 0x0003e2000c101906 */
[C---:B------:R-:W-:Y:S01]  /*2210*/  FADD.FTZ R144, -R0.reuse, R113 ;  /* 0x0000007100907221 */ /* 0x040fe20000010100 */
[----:B------:R-:W-:Y:S01]  /*2220*/  FMUL.FTZ R116, R137, R117 ;  /* 0x0000007589747220 */ /* 0x000fe20000410000 */
        /* <DEDUP_REMOVED lines=9> */
[----:B-1----:R-:W-:Y:S01]  /*22c0*/  FFMA.FTZ R86, R120, R77, R37 ;  /* 0x0000004d78567223 */ /* 0x002fe20000010025 */
[C---:B------:R-:W-:Y:S01]  /*22d0*/  FADD.FTZ R136, -R0.reuse, R105 ;  /* 0x0000006900887221 */ /* 0x040fe20000010100 */
[C---:B------:R-:W-:Y:S01]  /*22e0*/  FADD.FTZ R106, -R0.reuse, R106 ;  /* 0x0000006a006a7221 */ /* 0x040fe20000010100 */
[C---:B0-----:R-:W-:Y:S01]  /*22f0*/  FADD.FTZ R138, -R0.reuse, R107 ;  /* 0x0000006b008a7221 */ /* 0x041fe20000010100 */
        /* <DEDUP_REMOVED lines=21> */
[----:B----4-:R-:W-:-:S04]  /*2450*/  IMAD.WIDE.U32 R132, R132, 0x10, R88 ;  /* 0x0000001084847825 */ /* 0x010fc800078e0058 */
[----:B------:R-:W-:Y:S01]  /*2460*/  FMUL.FTZ R141, R137, R110 ;  /* 0x0000006e898d7220 */ /* 0x000fe20000410000 */
[----:B------:R-:W-:Y:S01]  /*2470*/  FFMA.FTZ R91, R85, R70, R30 ;  /* 0x00000046555b7223 */ /* 0x000fe2000001001e */
[----:B------:R-:W-:Y:S01]  /*2480*/  F2FP.BF16.F32.PACK_AB R86, R86, R111 ;  /* 0x0000006f5656723e */ /* 0x000fe200000010ff */
[----:B------:R-:W-:-:S04]  /*2490*/  IMAD.WIDE.U32 R92, R128, 0x10, R88 ;  /* 0x00000010805c7825 */ /* 0x000fc800078e0058 */
[----:B------:R-:W-:Y:S01]  /*24a0*/  FFMA.FTZ R105, R105, R80, R40 ;  /* 0x0000005069697223 */ /* 0x000fe20000010028 */
[----:B------:R-:W-:Y:S01]  /*24b0*/  FFMA.FTZ R0, R0, R81, R41 ;  /* 0x0000005100007223 */ /* 0x000fe20000010029 */
[----:B------:R-:W0:Y:S01]  /*24c0*/  LDC.64 R110, c[0x0][0x380] ;  /* 0x0000e000ff6e7b82 */ /* 0x000e220000000a00 */
[----:B------:R-:W-:-:S04]  /*24d0*/  IMAD.WIDE.U32 R94, R130, 0x10, R88 ;  /* 0x00000010825e7825 */ /* 0x000fc800078e0058 */
[C---:B------:R-:W-:Y:S01]  /*24e0*/  FMUL.FTZ R107, R137.reuse, R126 ;  /* 0x0000007e896b7220 */ /* 0x040fe20000410000 */
[C---:B------:R-:W-:Y:S01]  /*24f0*/  FMUL.FTZ R124, R137.reuse, R127 ;  /* 0x0000007f897c7220 */ /* 0x040fe20000410000 */
[----:B------:R-:W-:Y:S01]  /*2500*/  FMUL.FTZ R139, R137, R104 ;  /* 0x00000068898b7220 */ /* 0x000fe20000410000 */
[----:B------:R-:W-:-:S04]  /*2510*/  IMAD.WIDE.U32 R96, R129, 0x10, R88 ;  /* 0x0000001081607825 */ /* 0x000fc800078e0058 */
[C---:B------:R-:W-:Y:S01]  /*2520*/  FMUL.FTZ R136, R137.reuse, R136 ;  /* 0x0000008889887220 */ /* 0x040fe20000410000 */
[C---:B------:R-:W-:Y:S01]  /*2530*/  FMUL.FTZ R150, R137.reuse, R101 ;  /* 0x0000006589967220 */ /* 0x040fe20000410000 */
[----:B------:R-:W-:Y:S01]  /*2540*/  FMUL.FTZ R126, R137, R123 ;  /* 0x0000007b897e7220 */ /* 0x000fe20000410000 */
[----:B------:R-:W-:-:S04]  /*2550*/  IMAD.WIDE.U32 R98, R131, 0x10, R88 ;  /* 0x0000001083627825 */ /* 0x000fc800078e0058 */
[----:B------:R-:W-:Y:S01]  /*2560*/  FFMA.FTZ R88, R84, R71, R31 ;  /* 0x0000004754587223 */ /* 0x000fe2000001001f */
[C---:B------:R-:W-:Y:S01]  /*2570*/  FMUL.FTZ R101, R137.reuse, R102 ;  /* 0x0000006689657220 */ /* 0x040fe20000410000 */
[----:B------:R-:W-:Y:S01]  /*2580*/  FMUL.FTZ R143, R137, R106 ;  /* 0x0000006a898f7220 */ /* 0x000fe20000410000 */
        /* <DEDUP_REMOVED lines=67> */
[----:B0-----:R-:W-:-:S03]  /*29c0*/  LEA R2, R110, R2, 0x2 ;  /* 0x000000026e027211 */ /* 0x001fc600078e10ff */
[----:B------:R2:W-:Y:S01]  /*29d0*/  STG.E.128 desc[UR6][R98.64], R144 ;  /* 0x0000009062007986 */ /* 0x0005e2000c101d06 */
[----:B------:R-:W-:-:S13]  /*29e0*/  ISETP.GE.AND P0, PT, R2, R111, PT ;  /* 0x0000006f0200720c */ /* 0x000fda0003f06270 */
[----:B------:R-:W-:Y:S05]  /*29f0*/  @!P0 BRA `(.L_x_18191) ;  /* 0xffffffd800d08947 */ /* 0x000fea000383ffff */
[----:B------:R-:W-:Y:S05]  /*2a00*/  EXIT ;  /* 0x000000000000794d */ /* 0x000fea0003800000 */
.L_x_18178:
        /* <DEDUP_REMOVED lines=8> */
.L_x_18204:
[----:B0-2---:R-:W0:Y:S01]  /*2a90*/  LDC.64 R86, c[0x0][0x390] ;  /* 0x0000e400ff567b82 */ /* 0x005e220000000a00 */
[----:B------:R-:W-:-:S05]  /*2aa0*/  IMAD R0, R2, UR8, RZ ;  /* 0x0000000802007c24 */ /* 0x000fca000f8e02ff */
[----:B------:R-:W-:-:S04]  /*2ab0*/  SHF.R.S32.HI R85, RZ, 0x1f, R0 ;  /* 0x0000001fff557819 */ /* 0x000fc80000011400 */
[----:B------:R-:W-:-:S04]  /*2ac0*/  LEA.HI R132, R85, R0, RZ, 0x3 ;  /* 0x0000000055847211 */ /* 0x000fc800078f18ff */
[----:B------:R-:W-:-:S05]  /*2ad0*/  LEA.HI.SX32 R132, R132, R3, 0x1d ;  /* 0x0000000384847211 */ /* 0x000fca00078feaff */
[----:B0-----:R-:W-:-:S06]  /*2ae0*/  IMAD.WIDE.U32 R88, R132, 0x10, R86 ;  /* 0x0000001084587825 */ /* 0x001fcc00078e0056 */
[----:B-----5:R-:W5:Y:S01]  /*2af0*/  LDG.E.128 R88, desc[UR6][R88.64] ;  /* 0x0000000658587981 */ /* 0x020f62000c1e1d00 */
[----:B------:R-:W-:Y:S04]  /*2b00*/  BSSY.RECONVERGENT B0, `(.L_x_18192) ;  /* 0x0000027000007945 */ /* 0x000fe80003800200 */
        /* <DEDUP_REMOVED lines=26> */
.L_x_18193:
        /* <DEDUP_REMOVED lines=12> */
.L_x_18194:
[----:B-1----:R-:W-:Y:S05]  /*2d70*/  BSYNC.RECONVERGENT B0 ;  /* 0x0000000000007941 */ /* 0x002fea0003800200 */
.L_x_18192:
        /* <DEDUP_REMOVED lines=15> */
[C---:B-----5:R-:W-:Y:S02]  /*2e70*/  PRMT R0, R88.reuse, 0x7632, R0 ;  /* 0x0000763258007816 */ /* 0x060fe40000000000 */
[----:B------:R-:W-:Y:S02]  /*2e80*/  SHF.L.U32 R99, R88, 0x10, RZ ;  /* 0x0000001058637819 */ /* 0x000fe400000006ff */
[----:B------:R-:W-:Y:S02]  /*2e90*/  SHF.L.U32 R0, R0, 0x10, RZ ;  /* 0x0000001000007819 */ /* 0x000fe400000006ff */
[----:B------:R-:W-:-:S02]  /*2ea0*/  PRMT R88, R89, 0x7632, R88 ;  /* 0x0000763259587816 */ /* 0x000fc40000000058 */
[C---:B------:R-:W-:Y:S02]  /*2eb0*/  PRMT R98, R90.reuse, 0x7632, R98 ;  /* 0x000076325a627816 */ /* 0x040fe40000000062 */
[----:B------:R-:W-:Y:S02]  /*2ec0*/  SHF.L.U32 R101, R90, 0x10, RZ ;  /* 0x000000105a657819 */ /* 0x000fe400000006ff */
[----:B------:R-:W-:Y:S02]  /*2ed0*/  PRMT R90, R91, 0x7632, R90 ;  /* 0x000076325b5a7816 */ /* 0x000fe4000000005a */
[----:B------:R-:W-:Y:S02]  /*2ee0*/  SHF.L.U32 R89, R89, 0x10, RZ ;  /* 0x0000001059597819 */ /* 0x000fe400000006ff */
[----:B------:R-:W-:Y:S02]  /*2ef0*/  SHF.L.U32 R91, R91, 0x10, RZ ;  /* 0x000000105b5b7819 */ /* 0x000fe400000006ff */
[----:B------:R-:W-:-:S02]  /*2f00*/  SHF.L.U32 R88, R88, 0x10, RZ ;  /* 0x0000001058587819 */ /* 0x000fc400000006ff */
[----:B------:R-:W-:Y:S01]  /*2f10*/  SHF.L.U32 R98, R98, 0x10, RZ ;  /* 0x0000001062627819 */ /* 0x000fe200000006ff */
[----:B--2---:R-:W-:Y:S01]  /*2f20*/  FADD.FTZ R117, R117, R0 ;  /* 0x0000000075757221 */ /* 0x004fe20000010000 */
[----:B------:R-:W-:Y:S01]  /*2f30*/  SHF.L.U32 R0, R90, 0x10, RZ ;  /* 0x000000105a007819 */ /* 0x000fe200000006ff */
[----:B------:R-:W-:Y:S01]  /*2f40*/  FADD.FTZ R118, R118, R89 ;  /* 0x0000005976767221 */ /* 0x000fe20000010000 */
[----:B------:R-:W-:Y:S01]  /*2f50*/  FADD.FTZ R119, R119, R88 ;  /* 0x0000005877777221 */ /* 0x000fe20000010000 */
[----:B---3--:R-:W-:Y:S01]  /*2f60*/  FADD.FTZ R90, R94, R91 ;  /* 0x0000005b5e5a7221 */ /* 0x008fe20000010000 */
[----:B------:R-:W-:Y:S01]  /*2f70*/  FADD.FTZ R116, R116, R99 ;  /* 0x0000006374747221 */ /* 0x000fe20000010000 */
[----:B------:R-:W-:Y:S01]  /*2f80*/  FADD.FTZ R88, R92, R101 ;  /* 0x000000655c587221 */ /* 0x000fe20000010000 */
[----:B------:R-:W-:Y:S01]  /*2f90*/  FADD.FTZ R89, R93, R98 ;  /* 0x000000625d597221 */ /* 0x000fe20000010000 */
[----:B------:R-:W-:Y:S01]  /*2fa0*/  FADD.FTZ R91, R95, R0 ;  /* 0x000000005f5b7221 */ /* 0x000fe20000010000 */
[----:B------:R-:W-:Y:S06]  /*2fb0*/  BRA `(.L_x_18196) ;  /* 0x0000000000307947 */ /* 0x000fec0003800000 */
.L_x_18195:
        /* <DEDUP_REMOVED lines=12> */
.L_x_18196:
        /* <DEDUP_REMOVED lines=9> */
[----:B0-----:R-:W2:Y:S04]  /*3110*/  LDG.E.128 R92, desc[UR6][R104.64] ;  /* 0x00000006685c7981 */ /* 0x001ea8000c1e1d00 */
        /* <DEDUP_REMOVED lines=22> */
.L_x_18197:
        /* <DEDUP_REMOVED lines=12> */
.L_x_18198:
        /* <DEDUP_REMOVED lines=32> */
.L_x_18199:
        /* <DEDUP_REMOVED lines=12> */
.L_x_18200:
        /* <DEDUP_REMOVED lines=32> */
.L_x_18201:
        /* <DEDUP_REMOVED lines=12> */
.L_x_18202:
        /* <DEDUP_REMOVED lines=148> */
.L_x_18228:
        /* <DEDUP_REMOVED lines=170> */
.L_x_18190:
        /* <DEDUP_REMOVED lines=8> */
.L_x_18206:
[----:B------:R-:W-:Y:S05]  /*4d20*/  BSYNC B0 ;  /* 0x0000000000007941 */ /* 0x000fea0003800000 */
.L_x_18205:
        /* <DEDUP_REMOVED lines=8> */
.L_x_18207:
[----:B------:R-:W-:Y:S02]  /*4db0*/  HFMA2 R85, -RZ, RZ, 0, 2.384185791015625e-07 ;  /* 0x00000004ff557431 */ /* 0x000fe400000001ff */
[----:B------:R-:W-:-:S05]  /*4dc0*/  FADD.FTZ R135, R84, R0 ;  /* 0x0000000054877221 */ /* 0x000fca0000010000 */
[----:B------:R-:W-:-:S07]  /*4dd0*/  MOV R84, R135 ;  /* 0x0000008700547202 */ /* 0x000fce0000000f00 */
[----:B------:R-:W-:Y:S05]  /*4de0*/  WARPSYNC.COLLECTIVE R87, `(.L_x_18208) ;  /* 0x0000000057087348 */ /* 0x000fea0003c00000 */
[----:B------:R0:W1:Y:S02]  /*4df0*/  SHFL.BFLY P0, R0, R84, R85, R86 ;  /* 0x0c00005554007389 */ /* 0x0000640000000056 */
[----:B01----:R-:W-:Y:S05]  /*4e00*/  ENDCOLLECTIVE ;  /* 0x000000000000791b */ /* 0x003fea0003800000 */
.L_x_18208:
[----:B------:R-:W-:Y:S02]  /*4e10*/  HFMA2 R85, -RZ, RZ, 0, 4.76837158203125e-07 ;  /* 0x00000008ff557431 */ /* 0x000fe400000001ff */
[----:B------:R-:W-:-:S05]  /*4e20*/  FADD.FTZ R136, R135, R0 ;  /* 0x0000000087887221 */ /* 0x000fca0000010000 */
[----:B------:R-:W-:-:S07]  /*4e30*/  MOV R84, R136 ;  /* 0x0000008800547202 */ /* 0x000fce0000000f00 */
[----:B------:R-:W-:Y:S05]  /*4e40*/  WARPSYNC.COLLECTIVE R87, `(.L_x_18209) ;  /* 0x0000000057087348 */ /* 0x000fea0003c00000 */
[----:B------:R0:W1:Y:S02]  /*4e50*/  SHFL.BFLY P0, R0, R84, R85, R86 ;  /* 0x0c00005554007389 */ /* 0x0000640000000056 */
[----:B01----:R-:W-:Y:S05]  /*4e60*/  ENDCOLLECTIVE ;  /* 0x000000000000791b */ /* 0x003fea0003800000 */
.L_x_18209:
[----:B------:R-:W-:Y:S02]  /*4e70*/  HFMA2 R85, -RZ, RZ, 0, 9.5367431640625e-07 ;  /* 0x00000010ff557431 */ /* 0x000fe400000001ff */
[----:B------:R-:W-:-:S05]  /*4e80*/  FADD.FTZ R137, R136, R0 ;  /* 0x0000000088897221 */ /* 0x000fca0000010000 */
[----:B------:R-:W-:-:S07]  /*4e90*/  MOV R84, R137 ;  /* 0x0000008900547202 */ /* 0x000fce0000000f00 */
[----:B------:R-:W-:Y:S05]  /*4ea0*/  WARPSYNC.COLLECTIVE R87, `(.L_x_18210) ;  /* 0x0000000057087348 */ /* 0x000fea0003c00000 */
[----:B------:R0:W1:Y:S02]  /*4eb0*/  SHFL.BFLY P0, R0, R84, R85, R86 ;  /* 0x0c00005554007389 */ /* 0x0000640000000056 */
[----:B01----:R-:W-:Y:S05]  /*4ec0*/  ENDCOLLECTIVE ;  /* 0x000000000000791b */ /* 0x003fea0003800000 */
.L_x_18210:
        /* <DEDUP_REMOVED lines=86> */
.L_x_18211:
[----:B------:R-:W-:Y:S02]  /*5430*/  HFMA2 R85, -RZ, RZ, 0, 1.1920928955078125e-07 ;  /* 0x00000002ff557431 */ /* 0x000fe400000001ff */
[----:B------:R-:W-:-:S05]  /*5440*/  FADD.FTZ R135, R84, R0 ;  /* 0x0000000054877221 */ /* 0x000fca0000010000 */
[----:B------:R-:W-:-:S07]  /*5450*/  MOV R84, R135 ;  /* 0x0000008700547202 */ /* 0x000fce0000000f00 */
[----:B------:R-:W-:Y:S05]  /*5460*/  WARPSYNC.COLLECTIVE R87, `(.L_x_18212) ;  /* 0x0000000057087348 */ /* 0x000fea0003c00000 */
[----:B------:R0:W1:Y:S02]  /*5470*/  SHFL.BFLY P0, R0, R84, R85, R86 ;  /* 0x0c00005554007389 */ /* 0x0000640000000056 */
[----:B01----:R-:W-:Y:S05]  /*5480*/  ENDCOLLECTIVE ;  /* 0x000000000000791b */ /* 0x003fea0003800000 */
.L_x_18212:
[----:B------:R-:W-:Y:S02]  /*5490*/  HFMA2 R85, -RZ, RZ, 0, 2.384185791015625e-07 ;  /* 0x00000004ff557431 */ /* 0x000fe400000001ff */
[----:B------:R-:W-:-:S05]  /*54a0*/  FADD.FTZ R136, R135, R0 ;  /* 0x0000000087887221 */ /* 0x000fca0000010000 */
[----:B------:R-:W-:-:S07]  /*54b0*/  MOV R84, R136 ;  /* 0x0000008800547202 */ /* 0x000fce0000000f00 */
[----:B------:R-:W-:Y:S05]  /*54c0*/  WARPSYNC.COLLECTIVE R87, `(.L_x_18213) ;  /* 0x0000000057087348 */ /* 0x000fea0003c00000 */
[----:B------:R0:W1:Y:S02]  /*54d0*/  SHFL.BFLY P0, R0, R84, R85, R86 ;  /* 0x0c00005554007389 */ /* 0x0000640000000056 */
[----:B01----:R-:W-:Y:S05]  /*54e0*/  ENDCOLLECTIVE ;  /* 0x000000000000791b */ /* 0x003fea0003800000 */
.L_x_18213:
[----:B------:R-:W-:Y:S02]  /*54f0*/  HFMA2 R85, -RZ, RZ, 0, 4.76837158203125e-07 ;  /* 0x00000008ff557431 */ /* 0x000fe400000001ff */
[----:B------:R-:W-:-:S05]  /*5500*/  FADD.FTZ R137, R136, R0 ;  /* 0x0000000088897221 */ /* 0x000fca0000010000 */
[----:B------:R-:W-:-:S07]  /*5510*/  MOV R84, R137 ;  /* 0x0000008900547202 */ /* 0x000fce0000000f00 */
[----:B------:R-:W-:Y:S05]  /*5520*/  WARPSYNC.COLLECTIVE R87, `(.L_x_18214) ;  /* 0x0000000057087348 */ /* 0x000fea0003c00000 */
[----:B------:R0:W1:Y:S02]  /*5530*/  SHFL.BFLY P0, R0, R84, R85, R86 ;  /* 0x0c00005554007389 */ /* 0x0000640000000056 */
[----:B01----:R-:W-:Y:S05]  /*5540*/  ENDCOLLECTIVE ;  /* 0x000000000000791b */ /* 0x003fea0003800000 */
.L_x_18214:
[----:B------:R-:W-:Y:S02]  /*5550*/  HFMA2 R85, -RZ, RZ, 0, 9.5367431640625e-07 ;  /* 0x00000010ff557431 */ /* 0x000fe400000001ff */
[----:B------:R-:W-:-:S05]  /*5560*/  FADD.FTZ R138, R137, R0 ;  /* 0x00000000898a7221 */ /* 0x000fca0000010000 */
[----:B------:R-:W-:-:S07]  /*5570*/  MOV R84, R138 ;  /* 0x0000008a00547202 */ /* 0x000fce0000000f00 */
[----:B------:R-:W-:Y:S05]  /*5580*/  WARPSYNC.COLLECTIVE R87, `(.L_x_18215) ;  /* 0x0000000057087348 */ /* 0x000fea0003c00000 */
[----:B------:R0:W1:Y:S02]  /*5590*/  SHFL.BFLY P0, R0, R84, R85, R86 ;  /* 0x0c00005554007389 */ /* 0x0000640000000056 */
[----:B01----:R-:W-:Y:S05]  /*55a0*/  ENDCOLLECTIVE ;  /* 0x000000000000791b */ /* 0x003fea0003800000 */
.L_x_18215:
[----:B------:R-:W-:Y:S05]  /*55b0*/  BRA `(.L_x_18216) ;  /* 0xffffffc8006c7947 */ /* 0x000fea000383ffff */
.L_x_18203:
        /* <DEDUP_REMOVED lines=8> */
.L_x_18218:
[----:B------:R-:W-:Y:S05]  /*5640*/  BSYNC B0 ;  /* 0x0000000000007941 */ /* 0x000fea0003800000 */
.L_x_18217:
        /* <DEDUP_REMOVED lines=8> */
.L_x_18219:
[----:B------:R-:W-:Y:S02]  /*56d0*/  HFMA2 R85, -RZ, RZ, 0, 2.384185791015625e-07 ;  /* 0x00000004ff557431 */ /* 0x000fe400000001ff */
[----:B------:R-:W-:-:S05]  /*56e0*/  FADD.FTZ R135, R84, R0 ;  /* 0x0000000054877221 */ /* 0x000fca0000010000 */
[----:B------:R-:W-:-:S07]  /*56f0*/  MOV R84, R135 ;  /* 0x0000008700547202 */ /* 0x000fce0000000f00 */
[----:B------:R-:W-:Y:S05]  /*5700*/  WARPSYNC.COLLECTIVE R87, `(.L_x_18220) ;  /* 0x0000000057087348 */ /* 0x000fea0003c00000 */
[----:B------:R0:W1:Y:S02]  /*5710*/  SHFL.BFLY P0, R0, R84, R85, R86 ;  /* 0x0c00005554007389 */ /* 0x0000640000000056 */
[----:B01----:R-:W-:Y:S05]  /*5720*/  ENDCOLLECTIVE ;  /* 0x000000000000791b */ /* 0x003fea0003800000 */
.L_x_18220:
[----:B------:R-:W-:Y:S02]  /*5730*/  HFMA2 R85, -RZ, RZ, 0, 4.76837158203125e-07 ;  /* 0x00000008ff557431 */ /* 0x000fe400000001ff */
[----:B------:R-:W-:-:S05]  /*5740*/  FADD.FTZ R136, R135, R0 ;  /* 0x0000000087887221 */ /* 0x000fca0000010000 */
[----:B------:R-:W-:-:S07]  /*5750*/  MOV R84, R136 ;  /* 0x0000008800547202 */ /* 0x000fce0000000f00 */
[----:B------:R-:W-:Y:S05]  /*5760*/  WARPSYNC.COLLECTIVE R87, `(.L_x_18221) ;  /* 0x0000000057087348 */ /* 0x000fea0003c00000 */
[----:B------:R0:W1:Y:S02]  /*5770*/  SHFL.BFLY P0, R0, R84, R85, R86 ;  /* 0x0c00005554007389 */ /* 0x0000640000000056 */
[----:B01----:R-:W-:Y:S05]  /*5780*/  ENDCOLLECTIVE ;  /* 0x000000000000791b */ /* 0x003fea0003800000 */
.L_x_18221:
[----:B------:R-:W-:Y:S02]  /*5790*/  HFMA2 R85, -RZ, RZ, 0, 9.5367431640625e-07 ;  /* 0x00000010ff557431 */ /* 0x000fe400000001ff */
[----:B------:R-:W-:-:S05]  /*57a0*/  FADD.FTZ R137, R136, R0 ;  /* 0x0000000088897221 */ /* 0x000fca0000010000 */
[----:B------:R-:W-:-:S07]  /*57b0*/  MOV R84, R137 ;  /* 0x0000008900547202 */ /* 0x000fce0000000f00 */
[----:B------:R-:W-:Y:S05]  /*57c0*/  WARPSYNC.COLLECTIVE R87, `(.L_x_18222) ;  /* 0x0000000057087348 */ /* 0x000fea0003c00000 */
[----:B------:R0:W1:Y:S02]  /*57d0*/  SHFL.BFLY P0, R0, R84, R85, R86 ;  /* 0x0c00005554007389 */ /* 0x0000640000000056 */
[----:B01----:R-:W-:Y:S05]  /*57e0*/  ENDCOLLECTIVE ;  /* 0x000000000000791b */ /* 0x003fea0003800000 */
.L_x_18222:
        /* <DEDUP_REMOVED lines=86> */
.L_x_18223:
[----:B------:R-:W-:Y:S02]  /*5d50*/  HFMA2 R85, -RZ, RZ, 0, 1.1920928955078125e-07 ;  /* 0x00000002ff557431 */ /* 0x000fe400000001ff */
[----:B------:R-:W-:-:S05]  /*5d60*/  FADD.FTZ R135, R84, R0 ;  /* 0x0000000054877221 */ /* 0x000fca0000010000 */
[----:B------:R-:W-:-:S07]  /*5d70*/  MOV R84, R135 ;  /* 0x0000008700547202 */ /* 0x000fce0000000f00 */
[----:B------:R-:W-:Y:S05]  /*5d80*/  WARPSYNC.COLLECTIVE R87, `(.L_x_18224) ;  /* 0x0000000057087348 */ /* 0x000fea0003c00000 */
[----:B------:R0:W1:Y:S02]  /*5d90*/  SHFL.BFLY P0, R0, R84, R85, R86 ;  /* 0x0c00005554007389 */ /* 0x0000640000000056 */
[----:B01----:R-:W-:Y:S05]  /*5da0*/  ENDCOLLECTIVE ;  /* 0x000000000000791b */ /* 0x003fea0003800000 */
.L_x_18224:
[----:B------:R-:W-:Y:S02]  /*5db0*/  HFMA2 R85, -RZ, RZ, 0, 2.384185791015625e-07 ;  /* 0x00000004ff557431 */ /* 0x000fe400000001ff */
[----:B------:R-:W-:-:S05]  /*5dc0*/  FADD.FTZ R136, R135, R0 ;  /* 0x0000000087887221 */ /* 0x000fca0000010000 */
[----:B------:R-:W-:-:S07]  /*5dd0*/  MOV R84, R136 ;  /* 0x0000008800547202 */ /* 0x000fce0000000f00 */
[----:B------:R-:W-:Y:S05]  /*5de0*/  WARPSYNC.COLLECTIVE R87, `(.L_x_18225) ;  /* 0x0000000057087348 */ /* 0x000fea0003c00000 */
[----:B------:R0:W1:Y:S02]  /*5df0*/  SHFL.BFLY P0, R0, R84, R85, R86 ;  /* 0x0c00005554007389 */ /* 0x0000640000000056 */
[----:B01----:R-:W-:Y:S05]  /*5e00*/  ENDCOLLECTIVE ;  /* 0x000000000000791b */ /* 0x003fea0003800000 */
.L_x_18225:
[----:B------:R-:W-:Y:S02]  /*5e10*/  HFMA2 R85, -RZ, RZ, 0, 4.76837158203125e-07 ;  /* 0x00000008ff557431 */ /* 0x000fe400000001ff */
[----:B------:R-:W-:-:S05]  /*5e20*/  FADD.FTZ R137, R136, R0 ;  /* 0x0000000088897221 */ /* 0x000fca0000010000 */
[----:B------:R-:W-:-:S07]  /*5e30*/  MOV R84, R137 ;  /* 0x0000008900547202 */ /* 0x000fce0000000f00 */
[----:B------:R-:W-:Y:S05]  /*5e40*/  WARPSYNC.COLLECTIVE R87, `(.L_x_18226) ;  /* 0x0000000057087348 */ /* 0x000fea0003c00000 */
[----:B------:R0:W1:Y:S02]  /*5e50*/  SHFL.BFLY P0, R0, R84, R85, R86 ;  /* 0x0c00005554007389 */ /* 0x0000640000000056 */
[----:B01----:R-:W-:Y:S05]  /*5e60*/  ENDCOLLECTIVE ;  /* 0x000000000000791b */ /* 0x003fea0003800000 */
.L_x_18226:
[----:B------:R-:W-:Y:S02]  /*5e70*/  HFMA2 R85, -RZ, RZ, 0, 9.5367431640625e-07 ;  /* 0x00000010ff557431 */ /* 0x000fe400000001ff */
[----:B------:R-:W-:-:S05]  /*5e80*/  FADD.FTZ R138, R137, R0 ;  /* 0x00000000898a7221 */ /* 0x000fca0000010000 */
[----:B------:R-:W-:-:S07]  /*5e90*/  MOV R84, R138 ;  /* 0x0000008a00547202 */ /* 0x000fce0000000f00 */
[----:B------:R-:W-:Y:S05]  /*5ea0*/  WARPSYNC.COLLECTIVE R87, `(.L_x_18227) ;  /* 0x0000000057087348 */ /* 0x000fea0003c00000 */
[----:B------:R0:W1:Y:S02]  /*5eb0*/  SHFL.BFLY P0, R0, R84, R85, R86 ;  /* 0x0c00005554007389 */ /* 0x0000640000000056 */
[----:B01----:R-:W-:Y:S05]  /*5ec0*/  ENDCOLLECTIVE ;  /* 0x000000000000791b */ /* 0x003fea0003800000 */
.L_x_18227:
[----:B------:R-:W-:Y:S05]  /*5ed0*/  BRA `(.L_x_18228) ;  /* 0xffffffe000c87947 */ /* 0x000fea000383ffff */
.L_x_18229:
        /* <DEDUP_REMOVED lines=10> */
.L_x_45833:


//--------------------- .text._ZN10layer_norm13ln_fwd_kernelINS_13Kernel_traitsIf13__nv_bfloat16fS2_fjLj1280ELj1ELj4ELj1ELj16ENS_18Kernel_traits_baseILj1280EfS2_fS2_fjLj128EEEEELb0ELb0ELb1ELb0EEEvNS_9FwdParamsE --------------------------
	.section	.text._ZN10layer_norm13ln_fwd_kernelINS_13Kernel_traitsIf13__nv_bfloat16fS2_fjLj1280ELj1ELj4ELj1ELj16ENS_18Kernel_traits_baseILj1280EfS2_fS2_fjLj128EEEEELb0ELb0ELb1ELb0EEEvNS_9FwdParamsE,"ax",@progbits
	.align	128
        .global         _ZN10layer_norm13ln_fwd_kernelINS_13Kernel_traitsIf13__nv_bfloat16fS2_fjLj1280ELj1ELj4ELj1ELj16ENS_18Kernel_traits_baseILj1280EfS2_fS2_fjLj128EEEEELb0ELb0ELb1ELb0EEEvNS_9FwdParamsE
        .type           _ZN10layer_norm13ln_fwd_kernelINS_13Kernel_traitsIf13__nv_bfloat16fS2_fjLj1280ELj1ELj4ELj1ELj16ENS_18Kernel_traits_baseILj1280EfS2_fS2_fjLj128EEEEELb0ELb0ELb1ELb0EEEvNS_9FwdParamsE,@function
        .size           _ZN10layer_norm13ln_fwd_kernelINS_13Kernel_traitsIf13__nv_bfloat16fS2_fjLj1280ELj1ELj4ELj1ELj16ENS_18Kernel_traits_baseILj1280EfS2_fS2_fjLj128EEEEELb0ELb0ELb1ELb0EEEvNS_9FwdParamsE,(.L_x_45834 - _ZN10layer_norm13ln_fwd_kernelINS_13Kernel_traitsIf13__nv_bfloat16fS2_fjLj1280ELj1ELj4ELj1ELj16ENS_18Kernel_traits_baseILj1280EfS2_fS2_fjLj128EEEEELb0ELb0ELb1ELb0EEEvNS_9FwdParamsE)
        .other          _ZN10layer_norm13ln_fwd_kernelINS_13Kernel_traitsIf13__nv_bfloat16fS2_fjLj1280ELj1ELj4ELj1ELj16ENS_18Kernel_traits_baseILj1280EfS2_fS2_fjLj128EEEEELb0ELb0ELb1ELb0EEEvNS_9FwdParamsE,@"STO_CUDA_ENTRY STV_DEFAULT"
_ZN10layer_norm13ln_fwd_kernelINS_13Kernel_traitsIf13__nv_bfloat16fS2_fjLj1280ELj1ELj4ELj1ELj16ENS_18Kernel_traits_baseILj1280EfS2_fS2_fjLj128EEEEELb0ELb0ELb1ELb0EEEvNS_9FwdParamsE:
.text._ZN10layer_norm13ln_fwd_kernelINS_13Kernel_traitsIf13__nv_bfloat16fS2_fjLj1280ELj1ELj4ELj1ELj16ENS_18Kernel_traits_baseILj1280EfS2_fS2_fjLj128EEEEELb0ELb0ELb1ELb0EEEvNS_9FwdParamsE:
        /* <DEDUP_REMOVED lines=70> */
.L_x_18231:
        /* <DEDUP_REMOVED lines=11> */
[----:B------:R-:W5:Y:S02]  /*0510*/  @P0 LDG.E.128 R8, desc[UR6][R6.64] ;  /* 0x0000000606080981 */ /* 0x000f64000c1e1d00 */
[----:B------:R-:W0:Y:S01]  /*0520*/  @P4 LDC.64 R22, c[0x0][0x3d0] ;  /* 0x0000f400ff164b82 */ /* 0x000e220000000a00 */
[C---:B-1----:R-:W-:Y:S01]  /*0530*/  @P1 IMAD.WIDE.U32 R16, R89.reuse, 0x20, R16 ;  /* 0x0000002059101825 */ /* 0x042fe200078e0010 */
[----:B------:R-:W-:Y:S01]  /*0540*/  @P1 IADD3 R89, PT, PT, R89, 0x20, RZ ;  /* 0x0000002059591810 */ /* 0x000fe20007ffe0ff */
[----:B------:R-:W5:Y:S01]  /*0550*/  @P0 LDG.E.128 R12, desc[UR6][R6.64+0x10] ;  /* 0x00001006060c0981 */ /* 0x000f62000c1e1d00 */
[----:B------:R-:W-:Y:S02]  /*0560*/  CS2R R70, SRZ ;  /* 0x0000000000467805 */ /* 0x000fe4000001ff00 */
[----:B------:R-:W-:Y:S02]  /*0570*/  CS2R R68, SRZ ;  /* 0x0000000000447805 */ /* 0x000fe4000001ff00 */
[----:B------:R-:W-:Y:S01]  /*0580*/  CS2R R66, SRZ ;  /* 0x0000000000427805 */ /* 0x000fe2000001ff00 */
[----:B------:R-:W5:Y:S01]  /*0590*/  @P1 LDG.E.128 R24, desc[UR6][R16.64] ;  /* 0x0000000610181981 */ /* 0x000f62000c1e1d00 */
[C---:B--2---:R-:W-:Y:S01]  /*05a0*/  @P2 IMAD.WIDE.U32 R18, R89.reuse, 0x20, R18 ;  /* 0x0000002059122825 */ /* 0x044fe200078e0012 */
[----:B------:R-:W-:-:S02]  /*05b0*/  @P2 IADD3 R89, PT, PT, R89, 0x20, RZ ;  /* 0x0000002059592810 */ /* 0x000fc40007ffe0ff */
[----:B------:R-:W-:Y:S01]  /*05c0*/  CS2R R64, SRZ ;  /* 0x0000000000407805 */ /* 0x000fe2000001ff00 */
[----:B------:R1:W5:Y:S01]  /*05d0*/  @P1 LDG.E.128 R28, desc[UR6][R16.64+0x10] ;  /* 0x00001006101c1981 */ /* 0x000362000c1e1d00 */
[----:B------:R-:W-:Y:S02]  /*05e0*/  CS2R R54, SRZ ;  /* 0x0000000000367805 */ /* 0x000fe4000001ff00 */
[----:B------:R-:W-:Y:S02]  /*05f0*/  CS2R R52, SRZ ;  /* 0x0000000000347805 */ /* 0x000fe4000001ff00 */
[----:B------:R-:W-:Y:S01]  /*0600*/  CS2R R50, SRZ ;  /* 0x0000000000327805 */ /* 0x000fe2000001ff00 */
[----:B------:R-:W5:Y:S01]  /*0610*/  @P2 LDG.E.128 R40, desc[UR6][R18.64] ;  /* 0x0000000612282981 */ /* 0x000f62000c1e1d00 */
[C---:B---3--:R-:W-:Y:S01]  /*0620*/  @P3 IMAD.WIDE.U32 R20, R89.reuse, 0x20, R20 ;  /* 0x0000002059143825 */ /* 0x048fe200078e0014 */
[----:B------:R-:W-:Y:S02]  /*0630*/  @P3 IADD3 R89, PT, PT, R89, 0x20, RZ ;  /* 0x0000002059593810 */ /* 0x000fe40007ffe0ff */
[----:B------:R-:W-:Y:S01]  /*0640*/  CS2R R48, SRZ ;  /* 0x0000000000307805 */ /* 0x000fe2000001ff00 */
[----:B------:R-:W5:Y:S01]  /*0650*/  @P2 LDG.E.128 R44, desc[UR6][R18.64+0x10] ;  /* 0x00001006122c2981 */ /* 0x000f62000c1e1d00 */
[----:B------:R-:W-:-:S02]  /*0660*/  CS2R R38, SRZ ;  /* 0x0000000000267805 */ /* 0x000fc4000001ff00 */
[----:B------:R-:W-:Y:S02]  /*0670*/  CS2R R36, SRZ ;  /* 0x0000000000247805 */ /* 0x000fe4000001ff00 */
[----:B------:R-:W-:Y:S01]  /*0680*/  CS2R R34, SRZ ;  /* 0x0000000000227805 */ /* 0x000fe2000001ff00 */
[----:B------:R-:W5:Y:S01]  /*0690*/  @P3 LDG.E.128 R56, desc[UR6][R20.64] ;  /* 0x0000000614383981 */ /* 0x000f62000c1e1d00 */
[----:B0-----:R-:W-:Y:S01]  /*06a0*/  @P4 IMAD.WIDE.U32 R4, R89, 0x20, R22 ;  /* 0x0000002059044825 */ /* 0x001fe200078e0016 */
[----:B------:R-:W-:Y:S02]  /*06b0*/  CS2R R32, SRZ ;  /* 0x0000000000207805 */ /* 0x000fe4000001ff00 */
[----:B-1----:R-:W-:Y:S01]  /*06c0*/  CS2R R16, SRZ ;  /* 0x0000000000107805 */ /* 0x002fe2000001ff00 */
[----:B------:R0:W5:Y:S04]  /*06d0*/  @P3 LDG.E.128 R60, desc[UR6][R20.64+0x10] ;  /* 0x00001006143c3981 */ /* 0x000168000c1e1d00 */
[----:B------:R1:W5:Y:S04]  /*06e0*/  @P4 LDG.E.128 R72, desc[UR6][R4.64] ;  /* 0x0000000604484981 */ /* 0x000368000c1e1d00 */
[----:B------:R1:W5:Y:S01]  /*06f0*/  @P4 LDG.E.128 R76, desc[UR6][R4.64+0x10] ;  /* 0x00001006044c4981 */ /* 0x000362000c1e1d00 */
[----:B------:R-:W-:-:S02]  /*0700*/  CS2R R22, SRZ ;  /* 0x0000000000167805 */ /* 0x000fc4000001ff00 */
[----:B0-----:R-:W-:Y:S02]  /*0710*/  CS2R R20, SRZ ;  /* 0x0000000000147805 */ /* 0x001fe4000001ff00 */
[----:B------:R-:W-:Y:S02]  /*0720*/  CS2R R18, SRZ ;  /* 0x0000000000127805 */ /* 0x000fe4000001ff00 */
[----:B------:R-:W-:Y:S02]  /*0730*/  @P4 CS2R R86, SRZ ;  /* 0x0000000000564805 */ /* 0x000fe4000001ff00 */
[----:B------:R-:W-:Y:S02]  /*0740*/  @P4 CS2R R84, SRZ ;  /* 0x0000000000544805 */ /* 0x000fe4000001ff00 */
[----:B------:R-:W-:Y:S02]  /*0750*/  @P4 CS2R R82, SRZ ;  /* 0x0000000000524805 */ /* 0x000fe4000001ff00 */
[----:B-1----:R-:W-:-:S07]  /*0760*/  @P4 CS2R R80, SRZ ;  /* 0x0000000000504805 */ /* 0x002fce000001ff00 */
.L_x_18232:
[----:B------:R-:W-:Y:S05]  /*0770*/  BSYNC.RECONVERGENT B0 ;  /* 0x0000000000007941 */ /* 0x000fea0003800200 */
.L_x_18230:
[----:B------:R-:W1:Y:S01]  /*0780*/  LDCU UR4, c[0x0][0x384] ;  /* 0x00007080ff0477ac */ /* 0x000e620008000800 */
[----:B------:R-:W2:Y:S01]  /*0790*/  LDCU.U8 UR5, c[0x0][0x410] ;  /* 0x00008200ff0577ac */ /* 0x000ea20008000000 */
[----:B------:R-:W3:Y:S01]  /*07a0*/  LDCU UR10, c[0x0][0x448] ;  /* 0x00008900ff0a77ac */ /* 0x000ee20008000800 */
[----:B------:R-:W4:Y:S01]  /*07b0*/  LDCU.64 UR8, c[0x0][0x3a0] ;  /* 0x00007400ff0877ac */ /* 0x000f220008000a00 */
[----:B-1----:R-:W-:-:S13]  /*07c0*/  ISETP.GE.AND P0, PT, R128, UR4, PT ;  /* 0x0000000480007c0c */ /* 0x002fda000bf06270 */
[----:B--234-:R-:W-:Y:S05]  /*07d0*/  @P0 EXIT ;  /* 0x000000000000094d */ /* 0x01cfea0003800000 */
.L_x_18274:
[----:B--234-:R-:W1:Y:S08]  /*07e0*/  LDC.64 R132, c[0x0][0x3f0] ;  /* 0x0000fc00ff847b82 */ /* 0x01ce700000000a00 */
[----:B------:R-:W2:Y:S08]  /*07f0*/  LDC R131, c[0x0][0x388] ;  /* 0x0000e200ff837b82 */ /* 0x000eb00000000800 */
[----:B------:R-:W3:Y:S01]  /*0800*/  LDC.64 R134, c[0x0][0x3f8] ;  /* 0x0000fe00ff867b82 */ /* 0x000ee20000000a00 */
[----:B-1----:R-:W-:-:S05]  /*0810*/  IMAD.WIDE R132, R128, 0x4, R132 ;  /* 0x0000000480847825 */ /* 0x002fca00078e0284 */
[----:B------:R-:W4:Y:S01]  /*0820*/  LDG.E R130, desc[UR6][R132.64] ;  /* 0x0000000684827981 */ /* 0x000f22000c1e1900 */
[----:B--2---:R-:W-:Y:S01]  /*0830*/  IMAD R0, R128, R131, RZ ;  /* 0x0000008380007224 */ /* 0x004fe200078e02ff */
[----:B------:R-:W-:-:S04]  /*0840*/  ISETP.GE.U32.AND P0, PT, R3, 0x20, PT ;  /* 0x000000200300780c */ /* 0x000fc80003f06070 */
[----:B------:R-:W-:Y:S01]  /*0850*/  SHF.R.S32.HI R137, RZ, 0x1f, R0 ;  /* 0x0000001fff897819 */ /* 0x000fe20000011400 */
[----:B---3--:R-:W-:-:S03]  /*0860*/  IMAD.WIDE R134, R128, 0x4, R134 ;  /* 0x0000000480867825 */ /* 0x008fc600078e0286 */
[----:B------:R-:W-:Y:S02]  /*0870*/  LEA.HI R137, R137, R0, RZ, 0x3 ;  /* 0x0000000089897211 */ /* 0x000fe400078f18ff */
[----:B-----5:R1:W5:Y:S02]  /*0880*/  LDG.E R129, desc[UR6][R134.64] ;  /* 0x0000000686817981 */ /* 0x020364000c1e1900 */
[----:B------:R-:W-:Y:S01]  /*0890*/  LEA.HI.SX32 R0, R137, R2, 0x1d ;  /* 0x0000000289007211 */ /* 0x000fe200078feaff */
[----:B------:R-:W-:Y:S01]  /*08a0*/  BSSY.RECONVERGENT B0, `(.L_x_18233) ;  /* 0x000005f000007945 */ /* 0x000fe20003800200 */
[----:B----4-:R-:W-:-:S13]  /*08b0*/  ISETP.GE.AND P2, PT, R130, 0x1, PT ;  /* 0x000000018200780c */ /* 0x010fda0003f46270 */
[----:B------:R-:W2:Y:S01]  /*08c0*/  @P2 S2R R138, SR_TID.X ;  /* 0x00000000008a2919 */ /* 0x000ea20000002100 */
[----:B------:R-:W-:-:S05]  /*08d0*/  @P2 IADD3 R136, PT, PT, R130, -0x1, RZ ;  /* 0xffffffff82882810 */ /* 0x000fca0007ffe0ff */
[----:B------:R-:W-:-:S05]  /*08e0*/  @P2 IMAD R136, R136, R131, RZ ;  /* 0x0000008388882224 */ /* 0x000fca00078e02ff */
[----:B------:R-:W-:-:S04]  /*08f0*/  @P2 SHF.R.S32.HI R133, RZ, 0x1f, R136 ;  /* 0x0000001fff852819 */ /* 0x000fc80000011488 */
[----:B-1----:R-:W-:Y:S01]  /*0900*/  @P2 LEA.HI R135, R133, R136, RZ, 0x3 ;  /* 0x0000008885872211 */ /* 0x002fe200078f18ff */
[----:B------:R-:W-:Y:S01]  /*0910*/  HFMA2 R133, -RZ, RZ, 0, 0 ;  /* 0x00000000ff857431 */ /* 0x000fe200000001ff */
[----:B--2---:R-:W-:-:S04]  /*0920*/  @P2 LOP3.LUT R2, R138, 0x1f, RZ, 0xc0, !PT ;  /* 0x0000001f8a022812 */ /* 0x004fc800078ec0ff */
[----:B------:R-:W-:Y:S01]  /*0930*/  @P2 LEA.HI.SX32 R133, R135, R2, 0x1d ;  /* 0x0000000287852211 */ /* 0x000fe200078feaff */
[----:B------:R-:W-:Y:S06]  /*0940*/  @!P0 BRA `(.L_x_18234) ;  /* 0x0000000400508947 */ /* 0x000fec0003800000 */
[----:B------:R-:W-:Y:S04]  /*0950*/  BSSY.RECONVERGENT B1, `(.L_x_18235) ;  /* 0x0000005000017945 */ /* 0x000fe80003800200 */
[----:B------:R-:W-:Y:S05]  /*0960*/  @!P2 BRA `(.L_x_18236) ;  /* 0x00000000000ca947 */ /* 0x000fea0003800000 */
[----:B------:R-:W1:Y:S02]  /*0970*/  LDC.64 R88, c[0x0][0x390] ;  /* 0x0000e400ff587b82 */ /* 0x000e640000000a00 */
[----:B-1----:R-:W-:-:S06]  /*0980*/  IMAD.WIDE.U32 R88, R133, 0x10, R88 ;  /* 0x0000001085587825 */ /* 0x002fcc00078e0058 */
[----:B------:R-:W5:Y:S02]  /*0990*/  LDG.E.128 R88, desc[UR6][R88.64] ;  /* 0x0000000658587981 */ /* 0x000f64000c1e1d00 */
.L_x_18236:
[----:B------:R-:W-:Y:S05]  /*09a0*/  BSYNC.RECONVERGENT B1 ;  /* 0x0000000000017941 */ /* 0x000fea0003800200 */
.L_x_18235:
[----:B------:R-:W-:-:S04]  /*09b0*/  UISETP.NE.U32.AND UP0, UPT, UR8, URZ, UPT ;  /* 0x000000ff0800728c */ /* 0x000fc8000bf05070 */
[----:B------:R-:W-:-:S09]  /*09c0*/  UISETP.NE.AND.EX UP0, UPT, UR9, URZ, UPT, UP0 ;  /* 0x000000ff0900728c */ /* 0x000fd2000bf05300 */
[----:B------:R-:W-:Y:S05]  /*09d0*/  BRA.U !UP0, `(.L_x_18237) ;  /* 0x0000000108887547 */ /* 0x000fea000b800000 */
[----:B------:R-:W1:Y:S02]  /*09e0*/  LDC.64 R134, c[0x0][0x3a0] ;  /* 0x0000e800ff867b82 */ /* 0x000e640000000a00 */
[----:B-1----:R-:W-:-:S05]  /*09f0*/  IMAD.WIDE.U32 R134, R0, 0x20, R134 ;  /* 0x0000002000867825 */ /* 0x002fca00078e0086 */
[----:B------:R-:W2:Y:S04]  /*0a00*/  LDG.E.128 R92, desc[UR6][R134.64] ;  /* 0x00000006865c7981 */ /* 0x000ea8000c1e1d00 */
[----:B------:R1:W3:Y:S01]  /*0a10*/  LDG.E.128 R96, desc[UR6][R134.64+0x10] ;  /* 0x0000100686607981 */ /* 0x0002e2000c1e1d00 */
[----:B------:R-:W-:-:S13]  /*0a20*/  ISETP.GT.AND P1, PT, R130, RZ, PT ;  /* 0x000000ff8200720c */ /* 0x000fda0003f24270 */
[----:B------:R-:W2:Y:S01]  /*0a30*/  @P1 LDC R136, c[0x0][0x40c] ;  /* 0x00010300ff881b82 */ /* 0x000ea20000000800 */
[C---:B-----5:R-:W-:Y:S02]  /*0a40*/  @P1 PRMT R132, R88.reuse, 0x7632, R132 ;  /* 0x0000763258841816 */ /* 0x060fe40000000084 */
[----:B------:R-:W-:Y:S02]  /*0a50*/  @P1 SHF.L.U32 R137, R88, 0x10, RZ ;  /* 0x0000001058891819 */ /* 0x000fe400000006ff */
[----:B------:R-:W-:Y:S02]  /*0a60*/  @P1 SHF.L.U32 R132, R132, 0x10, RZ ;  /* 0x0000001084841819 */ /* 0x000fe400000006ff */
[C---:B-1----:R-:W-:Y:S01]  /*0a70*/  @P1 PRMT R134, R90.reuse, 0x7632, R134 ;  /* 0x000076325a861816 */ /* 0x042fe20000000086 */
[----:B------:R-:W1:Y:S01]  /*0a80*/  @P1 LDC R138, c[0x0][0x40c] ;  /* 0x00010300ff8a1b82 */ /* 0x000e620000000800 */
[----:B------:R-:W-:Y:S02]  /*0a90*/  @P1 SHF.L.U32 R139, R89, 0x10, RZ ;  /* 0x00000010598b1819 */ /* 0x000fe400000006ff */
[----:B------:R-:W-:-:S02]  /*0aa0*/  @P1 SHF.L.U32 R135, R90, 0x10, RZ ;  /* 0x000000105a871819 */ /* 0x000fc400000006ff */
[----:B------:R-:W-:-:S03]  /*0ab0*/  @P1 SHF.L.U32 R134, R134, 0x10, RZ ;  /* 0x0000001086861819 */ /* 0x000fc600000006ff */
[----:B------:R-:W4:Y:S08]  /*0ac0*/  @P1 LDC R140, c[0x0][0x40c] ;  /* 0x00010300ff8c1b82 */ /* 0x000f300000000800 */
[----:B------:R-:W0:Y:S08]  /*0ad0*/  @P1 LDC R141, c[0x0][0x40c] ;  /* 0x00010300ff8d1b82 */ /* 0x000e300000000800 */
[----:B------:R-:W3:Y:S08]  /*0ae0*/  @P1 LDC R142, c[0x0][0x40c] ;  /* 0x00010300ff8e1b82 */ /* 0x000ef00000000800 */
[----:B------:R-:W0:Y:S08]  /*0af0*/  @P1 LDC R143, c[0x0][0x40c] ;  /* 0x00010300ff8f1b82 */ /* 0x000e300000000800 */
[----:B------:R-:W0:Y:S08]  /*0b00*/  @P1 LDC R144, c[0x0][0x40c] ;  /* 0x00010300ff901b82 */ /* 0x000e300000000800 */
[----:B------:R-:W0:Y:S01]  /*0b10*/  @P1 LDC R145, c[0x0][0x40c] ;  /* 0x00010300ff911b82 */ /* 0x000e220000000800 */
[----:B--2---:R-:W-:Y:S01]  /*0b20*/  @P1 FFMA.FTZ R92, R137, R136, R92 ;  /* 0x00000088895c1223 */ /* 0x004fe2000001005c */
[----:B-1----:R-:W-:Y:S01]  /*0b30*/  @P1 FFMA.FTZ R93, R132, R138, R93 ;  /* 0x0000008a845d1223 */ /* 0x002fe2000001005d */
[----:B------:R-:W-:Y:S01]  /*0b40*/  @P1 PRMT R132, R89, 0x7632, R132 ;  /* 0x0000763259841816 */ /* 0x000fe20000000084 */
[----:B----4-:R-:W-:Y:S01]  /*0b50*/  @P1 FFMA.FTZ R94, R139, R140, R94 ;  /* 0x0000008c8b5e1223 */ /* 0x010fe2000001005e */
[----:B------:R-:W-:Y:S01]  /*0b60*/  @P1 PRMT R136, R91, 0x7632, R136 ;  /* 0x000076325b881816 */ /* 0x000fe20000000088 */
[----:B---3--:R-:W-:Y:S01]  /*0b70*/  @P1 FFMA.FTZ R96, R135, R142, R96 ;  /* 0x0000008e87601223 */ /* 0x008fe20000010060 */
[----:B------:R-:W-:Y:S01]  /*0b80*/  @P1 SHF.L.U32 R137, R91, 0x10, RZ ;  /* 0x000000105b891819 */ /* 0x000fe200000006ff */
[----:B0-----:R-:W-:Y:S01]  /*0b90*/  @P1 FFMA.FTZ R97, R134, R143, R97 ;  /* 0x0000008f86611223 */ /* 0x001fe20000010061 */
[----:B------:R-:W-:-:S02]  /*0ba0*/  @P1 SHF.L.U32 R132, R132, 0x10, RZ ;  /* 0x0000001084841819 */ /* 0x000fc400000006ff */
[----:B------:R-:W-:Y:S01]  /*0bb0*/  @P1 SHF.L.U32 R136, R136, 0x10, RZ ;  /* 0x0000001088881819 */ /* 0x000fe200000006ff */
[----:B------:R-:W-:Y:S02]  /*0bc0*/  @P1 FFMA.FTZ R98, R137, R144, R98 ;  /* 0x0000009089621223 */ /* 0x000fe40000010062 */
[----:B------:R-:W-:Y:S02]  /*0bd0*/  @P1 FFMA.FTZ R95, R132, R141, R95 ;  /* 0x0000008d845f1223 */ /* 0x000fe4000001005f */
[----:B------:R-:W-:Y:S01]  /*0be0*/  @P1 FFMA.FTZ R99, R136, R145, R99 ;  /* 0x0000009188631223 */ /* 0x000fe20000010063 */
[----:B------:R-:W-:Y:S06]  /*0bf0*/  BRA `(.L_x_18238) ;  /* 0x00000000008c7947 */ /* 0x000fec0003800000 */
.L_x_18237:
        /* <DEDUP_REMOVED lines=11> */
[----:B------:R-:W3:Y:S01]  /*0cb0*/  @P2 LDC R139, c[0x0][0x40c] ;  /* 0x00010300ff8b2b82 */ /* 0x000ee20000000800 */
[----:B------:R-:W-:Y:S02]  /*0cc0*/  @P2 SHF.L.U32 R134, R88, 0x10, RZ ;  /* 0x0000001058862819 */ /* 0x000fe400000006ff */
[----:B------:R-:W-:Y:S02]  /*0cd0*/  @P2 SHF.L.U32 R136, R89, 0x10, RZ ;  /* 0x0000001059882819 */ /* 0x000fe400000006ff */
[----:B------:R-:W-:-:S03]  /*0ce0*/  @P2 SHF.L.U32 R138, R90, 0x10, RZ ;  /* 0x000000105a8a2819 */ /* 0x000fc600000006ff */
[----:B------:R-:W4:Y:S01]  /*0cf0*/  @P2 LDC R145, c[0x0][0x40c] ;  /* 0x00010300ff912b82 */ /* 0x000f220000000800 */
[----:B-1----:R-:W-:Y:S01]  /*0d00*/  @P2 FMUL.FTZ R93, R92, R99 ;  /* 0x000000635c5d2220 */ /* 0x002fe20000410000 */
[----:B------:R-:W-:Y:S02]  /*0d10*/  @P2 PRMT R92, R91, 0x7632, R92 ;  /* 0x000076325b5c2816 */ /* 0x000fe4000000005c */
[----:B------:R-:W-:Y:S02]  /*0d20*/  CS2R R98, SRZ ;  /* 0x0000000000627805 */ /* 0x000fe4000001ff00 */
[----:B------:R-:W-:Y:S01]  /*0d30*/  @P2 SHF.L.U32 R132, R92, 0x10, RZ ;  /* 0x000000105c842819 */ /* 0x000fe200000006ff */
[----:B------:R-:W-:Y:S01]  /*0d40*/  HFMA2 R92, -RZ, RZ, 0, 0 ;  /* 0x00000000ff5c7431 */ /* 0x000fe200000001ff */
[----:B------:R-:W1:Y:S01]  /*0d50*/  @P2 LDC R135, c[0x0][0x40c] ;  /* 0x00010300ff872b82 */ /* 0x000e620000000800 */
[----:B--2---:R-:W-:Y:S01]  /*0d60*/  @P2 FMUL.FTZ R97, R96, R143 ;  /* 0x0000008f60612220 */ /* 0x004fe20000410000 */
[----:B------:R-:W-:-:S06]  /*0d70*/  HFMA2 R96, -RZ, RZ, 0, 0 ;  /* 0x00000000ff607431 */ /* 0x000fcc00000001ff */
[----:B------:R-:W2:Y:S01]  /*0d80*/  @P2 LDC R137, c[0x0][0x40c] ;  /* 0x00010300ff892b82 */ /* 0x000ea20000000800 */
[----:B---3--:R-:W-:Y:S01]  /*0d90*/  @P2 FMUL.FTZ R95, R94, R139 ;  /* 0x0000008b5e5f2220 */ /* 0x008fe20000410000 */
[----:B------:R-:W-:Y:S02]  /*0da0*/  @P2 SHF.L.U32 R139, R91, 0x10, RZ ;  /* 0x000000105b8b2819 */ /* 0x000fe400000006ff */
[----:B------:R-:W-:-:S04]  /*0db0*/  MOV R94, RZ ;  /* 0x000000ff005e7202 */ /* 0x000fc80000000f00 */
[----:B------:R-:W3:Y:S01]  /*0dc0*/  @P2 LDC R141, c[0x0][0x40c] ;  /* 0x00010300ff8d2b82 */ /* 0x000ee20000000800 */
[----:B----4-:R-:W-:-:S07]  /*0dd0*/  @P2 FMUL.FTZ R99, R132, R145 ;  /* 0x0000009184632220 */ /* 0x010fce0000410000 */
[----:B------:R-:W4:Y:S01]  /*0de0*/  @P2 LDC R140, c[0x0][0x40c] ;  /* 0x00010300ff8c2b82 */ /* 0x000f220000000800 */
[----:B-1----:R-:W-:Y:S01]  /*0df0*/  @P2 FMUL.FTZ R92, R134, R135 ;  /* 0x00000087865c2220 */ /* 0x002fe20000410000 */
[----:B--2---:R-:W-:Y:S01]  /*0e00*/  @P2 FMUL.FTZ R94, R136, R137 ;  /* 0x00000089885e2220 */ /* 0x004fe20000410000 */
[----:B---3--:R-:W-:Y:S01]  /*0e10*/  @P2 FMUL.FTZ R96, R138, R141 ;  /* 0x0000008d8a602220 */ /* 0x008fe20000410000 */
[----:B----4-:R-:W-:-:S07]  /*0e20*/  @P2 FMUL.FTZ R98, R139, R140 ;  /* 0x0000008c8b622220 */ /* 0x010fce0000410000 */
.L_x_18238:
[----:B------:R-:W1:Y:S01]  /*0e30*/  LDC.64 R134, c[0x0][0x3a8] ;  /* 0x0000ea00ff867b82 */ /* 0x000e620000000a00 */
[----:B------:R-:W-:Y:S01]  /*0e40*/  IADD3 R133, PT, PT, R133, 0x20, RZ ;  /* 0x0000002085857810 */ /* 0x000fe20007ffe0ff */
[C---:B-1----:R-:W-:Y:S01]  /*0e50*/  IMAD.WIDE.U32 R134, R0.reuse, 0x20, R134 ;  /* 0x0000002000867825 */ /* 0x042fe200078e0086 */
[----:B------:R-:W-:-:S04]  /*0e60*/  IADD3 R0, PT, PT, R0, 0x20, RZ ;  /* 0x0000002000007810 */ /* 0x000fc80007ffe0ff */
[----:B------:R1:W-:Y:S04]  /*0e70*/  STG.E.128 desc[UR6][R134.64], R92 ;  /* 0x0000005c86007986 */ /* 0x0003e8000c101d06 */
[----:B------:R1:W-:Y:S02]  /*0e80*/  STG.E.128 desc[UR6][R134.64+0x10], R96 ;  /* 0x0000106086007986 */ /* 0x0003e4000c101d06 */
.L_x_18234:
[----:B------:R-:W-:Y:S05]  /*0e90*/  BSYNC.RECONVERGENT B0 ;  /* 0x0000000000007941 */ /* 0x000fea0003800200 */
.L_x_18233:
        /* <DEDUP_REMOVED lines=9> */
.L_x_18242:
[----:B------:R-:W-:Y:S05]  /*0f30*/  BSYNC.RECONVERGENT B1 ;  /* 0x0000000000017941 */ /* 0x000fea0003800200 */
.L_x_18241:
        /* <DEDUP_REMOVED lines=13> */
[----:B------:R-:W4:Y:S01]  /*1010*/  @P1 LDC R139, c[0x0][0x40c] ;  /* 0x00010300ff8b1b82 */ /* 0x000f220000000800 */
[----:B-1----:R-:W-:Y:S02]  /*1020*/  @P1 PRMT R134, R89, 0x7632, R134 ;  /* 0x0000763259861816 */ /* 0x002fe40000000086 */
[----:B------:R-:W-:-:S02]  /*1030*/  @P1 PRMT R135, R90, 0x7632, R135 ;  /* 0x000076325a871816 */ /* 0x000fc40000000087 */
[----:B------:R-:W-:-:S03]  /*1040*/  @P1 SHF.L.U32 R134, R134, 0x10, RZ ;  /* 0x0000001086861819 */ /* 0x000fc600000006ff */
[----:B------:R-:W1:Y:S08]  /*1050*/  @P1 LDC R140, c[0x0][0x40c] ;  /* 0x00010300ff8c1b82 */ /* 0x000e700000000800 */
[----:B------:R-:W0:Y:S08]  /*1060*/  @P1 LDC R142, c[0x0][0x40c] ;  /* 0x00010300ff8e1b82 */ /* 0x000e300000000800 */
[----:B------:R-:W3:Y:S08]  /*1070*/  @P1 LDC R143, c[0x0][0x40c] ;  /* 0x00010300ff8f1b82 */ /* 0x000ef00000000800 */
[----:B------:R-:W3:Y:S08]  /*1080*/  @P1 LDC R144, c[0x0][0x40c] ;  /* 0x00010300ff901b82 */ /* 0x000ef00000000800 */
[----:B------:R-:W3:Y:S08]  /*1090*/  @P1 LDC R145, c[0x0][0x40c] ;  /* 0x00010300ff911b82 */ /* 0x000ef00000000800 */
[----:B------:R-:W3:Y:S01]  /*10a0*/  @P1 LDC R146, c[0x0][0x40c] ;  /* 0x00010300ff921b82 */ /* 0x000ee20000000800 */
[----:B--2---:R-:W-:Y:S01]  /*10b0*/  @P1 FFMA.FTZ R120, R137, R138, R120 ;  /* 0x0000008a89781223 */ /* 0x004fe20000010078 */
[----:B------:R-:W-:Y:S01]  /*10c0*/  @P1 PRMT R137, R91, 0x7632, R137 ;  /* 0x000076325b891816 */ /* 0x000fe20000000089 */
[----:B----4-:R-:W-:Y:S01]  /*10d0*/  @P1 FFMA.FTZ R121, R136, R139, R121 ;  /* 0x0000008b88791223 */ /* 0x010fe20000010079 */
[----:B-1----:R-:W-:Y:S01]  /*10e0*/  @P1 FFMA.FTZ R122, R141, R140, R122 ;  /* 0x0000008c8d7a1223 */ /* 0x002fe2000001007a */
[----:B------:R-:W-:Y:S01]  /*10f0*/  @P1 SHF.L.U32 R139, R90, 0x10, RZ ;  /* 0x000000105a8b1819 */ /* 0x000fe200000006ff */
[----:B0-----:R-:W-:Y:S01]  /*1100*/  @P1 FFMA.FTZ R123, R134, R142, R123 ;  /* 0x0000008e867b1223 */ /* 0x001fe2000001007b */
        /* <DEDUP_REMOVED lines=8> */
.L_x_18243:
[----:B------:R-:W2:Y:S01]  /*1190*/  @P2 LDC R127, c[0x0][0x40c] ;  /* 0x00010300ff7f2b82 */ /* 0x000ea20000000800 */
[----:B-----5:R-:W-:Y:S01]  /*11a0*/  @P2 PRMT R120, R88, 0x7632, R120 ;  /* 0x0000763258782816 */ /* 0x020fe20000000078 */
[----:B------:R-:W-:Y:S01]  /*11b0*/  HFMA2 R123, -RZ, RZ, 0, 0 ;  /* 0x00000000ff7b7431 */ /* 0x000fe200000001ff */
[----:B------:R-:W-:Y:S02]  /*11c0*/  @P2 PRMT R124, R90, 0x7632, R124 ;  /* 0x000076325a7c2816 */ /* 0x000fe4000000007c */
[----:B------:R-:W-:Y:S02]  /*11d0*/  @P2 SHF.L.U32 R120, R120, 0x10, RZ ;  /* 0x0000001078782819 */ /* 0x000fe400000006ff */
[----:B------:R-:W-:Y:S01]  /*11e0*/  @P2 PRMT R122, R89, 0x7632, R122 ;  /* 0x00007632597a2816 */ /* 0x000fe2000000007a */
[----:B------:R-:W3:Y:S01]  /*11f0*/  @P2 LDC R137, c[0x0][0x40c] ;  /* 0x00010300ff892b82 */ /* 0x000ee20000000800 */
[----:B------:R-:W-:Y:S02]  /*1200*/  MOV R121, RZ ;  /* 0x000000ff00797202 */ /* 0x000fe40000000f00 */
[----:B------:R-:W-:-:S02]  /*1210*/  @P2 SHF.L.U32 R124, R124, 0x10, RZ ;  /* 0x000000107c7c2819 */ /* 0x000fc400000006ff */
[----:B------:R-:W-:Y:S02]  /*1220*/  @P2 SHF.L.U32 R122, R122, 0x10, RZ ;  /* 0x000000107a7a2819 */ /* 0x000fe400000006ff */
[----:B------:R-:W-:Y:S01]  /*1230*/  MOV R125, RZ ;  /* 0x000000ff007d7202 */ /* 0x000fe20000000f00 */
[----:B-1----:R-:W1:Y:S01]  /*1240*/  @P2 LDC R135, c[0x0][0x40c] ;  /* 0x00010300ff872b82 */ /* 0x002e620000000800 */
[----:B------:R-:W-:Y:S02]  /*1250*/  @P2 SHF.L.U32 R139, R90, 0x10, RZ ;  /* 0x000000105a8b2819 */ /* 0x000fe400000006ff */
[----:B------:R-:W-:-:S05]  /*1260*/  @P2 SHF.L.U32 R141, R91, 0x10, RZ ;  /* 0x000000105b8d2819 */ /* 0x000fca00000006ff */
[----:B------:R-:W4:Y:S01]  /*1270*/  @P2 LDC R143, c[0x0][0x40c] ;  /* 0x00010300ff8f2b82 */ /* 0x000f220000000800 */
[----:B--2---:R-:W-:Y:S01]  /*1280*/  @P2 FMUL.FTZ R121, R120, R127 ;  /* 0x0000007f78792220 */ /* 0x004fe20000410000 */
[----:B------:R-:W-:Y:S02]  /*1290*/  @P2 PRMT R120, R91, 0x7632, R120 ;  /* 0x000076325b782816 */ /* 0x000fe40000000078 */
[----:B------:R-:W-:Y:S02]  /*12a0*/  CS2R R126, SRZ ;  /* 0x00000000007e7805 */ /* 0x000fe4000001ff00 */
[----:B------:R-:W-:Y:S01]  /*12b0*/  @P2 SHF.L.U32 R134, R120, 0x10, RZ ;  /* 0x0000001078862819 */ /* 0x000fe200000006ff */
[----:B------:R-:W-:Y:S01]  /*12c0*/  HFMA2 R120, -RZ, RZ, 0, 0 ;  /* 0x00000000ff787431 */ /* 0x000fe200000001ff */
[----:B------:R-:W2:Y:S01]  /*12d0*/  @P2 LDC R136, c[0x0][0x40c] ;  /* 0x00010300ff882b82 */ /* 0x000ea20000000800 */
[----:B---3--:R-:W-:Y:S01]  /*12e0*/  @P2 FMUL.FTZ R125, R124, R137 ;  /* 0x000000897c7d2220 */ /* 0x008fe20000410000 */
[----:B------:R-:W-:Y:S01]  /*12f0*/  HFMA2 R124, -RZ, RZ, 0, 0 ;  /* 0x00000000ff7c7431 */ /* 0x000fe200000001ff */
[----:B------:R-:W-:-:S05]  /*1300*/  @P2 SHF.L.U32 R137, R89, 0x10, RZ ;  /* 0x0000001059892819 */ /* 0x000fca00000006ff */
[----:B------:R-:W3:Y:S01]  /*1310*/  @P2 LDC R138, c[0x0][0x40c] ;  /* 0x00010300ff8a2b82 */ /* 0x000ee20000000800 */
[----:B-1----:R-:W-:Y:S01]  /*1320*/  @P2 FMUL.FTZ R123, R122, R135 ;  /* 0x000000877a7b2220 */ /* 0x002fe20000410000 */
[----:B------:R-:W-:Y:S02]  /*1330*/  @P2 SHF.L.U32 R135, R88, 0x10, RZ ;  /* 0x0000001058872819 */ /* 0x000fe400000006ff */
[----:B------:R-:W-:-:S04]  /*1340*/  MOV R122, RZ ;  /* 0x000000ff007a7202 */ /* 0x000fc80000000f00 */
[----:B------:R-:W1:Y:S01]  /*1350*/  @P2 LDC R140, c[0x0][0x40c] ;  /* 0x00010300ff8c2b82 */ /* 0x000e620000000800 */
[----:B----4-:R-:W-:-:S07]  /*1360*/  @P2 FMUL.FTZ R127, R134, R143 ;  /* 0x0000008f867f2220 */ /* 0x010fce0000410000 */
[----:B------:R-:W4:Y:S01]  /*1370*/  @P2 LDC R142, c[0x0][0x40c] ;  /* 0x00010300ff8e2b82 */ /* 0x000f220000000800 */
[----:B--2---:R-:W-:Y:S01]  /*1380*/  @P2 FMUL.FTZ R120, R135, R136 ;  /* 0x0000008887782220 */ /* 0x004fe20000410000 */
[----:B---3--:R-:W-:Y:S01]  /*1390*/  @P2 FMUL.FTZ R122, R137, R138 ;  /* 0x0000008a897a2220 */ /* 0x008fe20000410000 */
[----:B-1----:R-:W-:Y:S01]  /*13a0*/  @P2 FMUL.FTZ R124, R139, R140 ;  /* 0x0000008c8b7c2220 */ /* 0x002fe20000410000 */
[----:B----4-:R-:W-:-:S07]  /*13b0*/  @P2 FMUL.FTZ R126, R141, R142 ;  /* 0x0000008e8d7e2220 */ /* 0x010fce0000410000 */
.L_x_18244:
[----:B------:R-:W1:Y:S01]  /*13c0*/  LDC.64 R134, c[0x0][0x3a8] ;  /* 0x0000ea00ff867b82 */ /* 0x000e620000000a00 */
[----:B------:R-:W-:Y:S01]  /*13d0*/  IADD3 R133, PT, PT, R133, 0x20, RZ ;  /* 0x0000002085857810 */ /* 0x000fe20007ffe0ff */
[C---:B-1----:R-:W-:Y:S01]  /*13e0*/  IMAD.WIDE.U32 R134, R0.reuse, 0x20, R134 ;  /* 0x0000002000867825 */ /* 0x042fe200078e0086 */
[----:B------:R-:W-:-:S04]  /*13f0*/  IADD3 R0, PT, PT, R0, 0x20, RZ ;  /* 0x0000002000007810 */ /* 0x000fc80007ffe0ff */
[----:B------:R2:W-:Y:S04]  /*1400*/  STG.E.128 desc[UR6][R134.64], R120 ;  /* 0x0000007886007986 */ /* 0x0005e8000c101d06 */
[----:B------:R2:W-:Y:S02]  /*1410*/  STG.E.128 desc[UR6][R134.64+0x10], R124 ;  /* 0x0000107c86007986 */ /* 0x0005e4000c101d06 */
.L_x_18240:
[----:B------:R-:W-:Y:S05]  /*1420*/  BSYNC.RECONVERGENT B0 ;  /* 0x0000000000007941 */ /* 0x000fea0003800200 */
.L_x_18239:
[----:B------:R-:W-:Y:S01]  /*1430*/  ISETP.GE.U32.AND P1, PT, R3, 0x60, PT ;  /* 0x000000600300780c */ /* 0x000fe20003f26070 */
[----:B------:R-:W-:Y:S03]  /*1440*/  BSSY.RECONVERGENT B0, `(.L_x_18245) ;  /* 0x0000056000007945 */ /* 0x000fe60003800200 */
[----:B-12---:R-:W-:-:S09]  /*1450*/  P2R R134, PR, RZ, 0x2 ;  /* 0x00000002ff867803 */ /* 0x006fd20000000000 */
[----:B------:R-:W-:Y:S05]  /*1460*/  @!P1 BRA `(.L_x_18246) ;  /* 0x00000004004c9947 */ /* 0x000fea0003800000 */
[----:B------:R-:W-:Y:S04]  /*1470*/  BSSY.RECONVERGENT B1, `(.L_x_18247) ;  /* 0x0000005000017945 */ /* 0x000fe80003800200 */
[----:B------:R-:W-:Y:S05]  /*1480*/  @!P2 BRA `(.L_x_18248) ;  /* 0x00000000000ca947 */ /* 0x000fea0003800000 */
[----:B0-----:R-:W0:Y:S02]  /*1490*/  LDC.64 R4, c[0x0][0x390] ;  /* 0x0000e400ff047b82 */ /* 0x001e240000000a00 */
[----:B0-----:R-:W-:-:S05]  /*14a0*/  IMAD.WIDE.U32 R4, R133, 0x10, R4 ;  /* 0x0000001085047825 */ /* 0x001fca00078e0004 */
[----:B------:R1:W5:Y:S02]  /*14b0*/  LDG.E.128 R88, desc[UR6][R4.64] ;  /* 0x0000000604587981 */ /* 0x000364000c1e1d00 */
.L_x_18248:
[----:B------:R-:W-:Y:S05]  /*14c0*/  BSYNC.RECONVERGENT B1 ;  /* 0x0000000000017941 */ /* 0x000fea0003800200 */
.L_x_18247:
        /* <DEDUP_REMOVED lines=37> */
.L_x_18249:
[----:B------:R-:W2:Y:S01]  /*1720*/  @P2 LDC R135, c[0x0][0x40c] ;  /* 0x00010300ff872b82 */ /* 0x000ea20000000800 */
[----:B01---5:R-:W-:Y:S01]  /*1730*/  @P2 PRMT R4, R88, 0x7632, R4 ;  /* 0x0000763258042816 */ /* 0x023fe20000000004 */
[----:B------:R-:W-:Y:S01]  /*1740*/  HFMA2 R5, -RZ, RZ, 0, 0 ;  /* 0x00000000ff057431 */ /* 0x000fe200000001ff */
[----:B------:R-:W-:Y:S02]  /*1750*/  @P2 PRMT R6, R89, 0x7632, R6 ;  /* 0x0000763259062816 */ /* 0x000fe40000000006 */
[----:B------:R-:W-:Y:S02]  /*1760*/  CS2R R118, SRZ ;  /* 0x0000000000767805 */ /* 0x000fe4000001ff00 */
[----:B------:R-:W-:Y:S02]  /*1770*/  @P2 SHF.L.U32 R4, R4, 0x10, RZ ;  /* 0x0000001004042819 */ /* 0x000fe400000006ff */
[----:B------:R-:W-:Y:S01]  /*1780*/  MOV R117, RZ ;  /* 0x000000ff00757202 */ /* 0x000fe20000000f00 */
[----:B------:R-:W0:Y:S01]  /*1790*/  @P2 LDC R141, c[0x0][0x40c] ;  /* 0x00010300ff8d2b82 */ /* 0x000e220000000800 */
[----:B------:R-:W-:-:S02]  /*17a0*/  @P2 PRMT R7, R90, 0x7632, R7 ;  /* 0x000076325a072816 */ /* 0x000fc40000000007 */
[----:B------:R-:W-:Y:S02]  /*17b0*/  @P2 SHF.L.U32 R6, R6, 0x10, RZ ;  /* 0x0000001006062819 */ /* 0x000fe400000006ff */
[----:B------:R-:W-:Y:S02]  /*17c0*/  @P2 SHF.L.U32 R7, R7, 0x10, RZ ;  /* 0x0000001007072819 */ /* 0x000fe400000006ff */
[----:B------:R-:W-:Y:S01]  /*17d0*/  @P2 SHF.L.U32 R136, R88, 0x10, RZ ;  /* 0x0000001058882819 */ /* 0x000fe200000006ff */
[----:B------:R-:W1:Y:S01]  /*17e0*/  @P2 LDC R116, c[0x0][0x40c] ;  /* 0x00010300ff742b82 */ /* 0x000e620000000800 */
[----:B------:R-:W-:Y:S02]  /*17f0*/  @P2 SHF.L.U32 R138, R89, 0x10, RZ ;  /* 0x00000010598a2819 */ /* 0x000fe400000006ff */
[----:B------:R-:W-:-:S05]  /*1800*/  @P2 SHF.L.U32 R140, R90, 0x10, RZ ;  /* 0x000000105a8c2819 */ /* 0x000fca00000006ff */
[----:B------:R-:W3:Y:S01]  /*1810*/  @P2 LDC R144, c[0x0][0x40c] ;  /* 0x00010300ff902b82 */ /* 0x000ee20000000800 */
[----:B--2---:R-:W-:Y:S01]  /*1820*/  @P2 FMUL.FTZ R117, R4, R135 ;  /* 0x0000008704752220 */ /* 0x004fe20000410000 */
[----:B------:R-:W-:-:S04]  /*1830*/  @P2 PRMT R4, R91, 0x7632, R4 ;  /* 0x000076325b042816 */ /* 0x000fc80000000004 */
[----:B------:R-:W-:Y:S01]  /*1840*/  @P2 SHF.L.U32 R135, R4, 0x10, RZ ;  /* 0x0000001004872819 */ /* 0x000fe200000006ff */
[----:B------:R-:W-:Y:S01]  /*1850*/  HFMA2 R4, -RZ, RZ, 0, 0 ;  /* 0x00000000ff047431 */ /* 0x000fe200000001ff */
[----:B------:R-:W2:Y:S01]  /*1860*/  @P2 LDC R137, c[0x0][0x40c] ;  /* 0x00010300ff892b82 */ /* 0x000ea20000000800 */
[----:B0-----:R-:W-:Y:S01]  /*1870*/  @P2 FMUL.FTZ R119, R6, R141 ;  /* 0x0000008d06772220 */ /* 0x001fe20000410000 */
[----:B------:R-:W-:-:S06]  /*1880*/  @P2 SHF.L.U32 R141, R91, 0x10, RZ ;  /* 0x000000105b8d2819 */ /* 0x000fcc00000006ff */
[----:B------:R-:W0:Y:S01]  /*1890*/  @P2 LDC R139, c[0x0][0x40c] ;  /* 0x00010300ff8b2b82 */ /* 0x000e220000000800 */
[----:B-1----:R-:W-:Y:S01]  /*18a0*/  @P2 FMUL.FTZ R5, R7, R116 ;  /* 0x0000007407052220 */ /* 0x002fe20000410000 */
[----:B------:R-:W-:Y:S02]  /*18b0*/  CS2R R6, SRZ ;  /* 0x0000000000067805 */ /* 0x000fe4000001ff00 */
        /* <DEDUP_REMOVED lines=8> */
.L_x_18250:
[----:B------:R-:W0:Y:S01]  /*1940*/  LDC.64 R136, c[0x0][0x3a8] ;  /* 0x0000ea00ff887b82 */ /* 0x000e220000000a00 */
[----:B------:R-:W-:Y:S01]  /*1950*/  IADD3 R133, PT, PT, R133, 0x20, RZ ;  /* 0x0000002085857810 */ /* 0x000fe20007ffe0ff */
[C---:B0-----:R-:W-:Y:S01]  /*1960*/  IMAD.WIDE.U32 R136, R0.reuse, 0x20, R136 ;  /* 0x0000002000887825 */ /* 0x041fe200078e0088 */
[----:B------:R-:W-:-:S04]  /*1970*/  IADD3 R0, PT, PT, R0, 0x20, RZ ;  /* 0x0000002000007810 */ /* 0x000fc80007ffe0ff */
[----:B------:R1:W-:Y:S04]  /*1980*/  STG.E.128 desc[UR6][R136.64], R116 ;  /* 0x0000007488007986 */ /* 0x0003e8000c101d06 */
[----:B------:R1:W-:Y:S02]  /*1990*/  STG.E.128 desc[UR6][R136.64+0x10], R4 ;  /* 0x0000100488007986 */ /* 0x0003e4000c101d06 */
.L_x_18246:
[----:B------:R-:W-:Y:S05]  /*19a0*/  BSYNC.RECONVERGENT B0 ;  /* 0x0000000000007941 */ /* 0x000fea0003800200 */
.L_x_18245:
        /* <DEDUP_REMOVED lines=9> */
.L_x_18254:
[----:B------:R-:W-:Y:S05]  /*1a40*/  BSYNC.RECONVERGENT B1 ;  /* 0x0000000000017941 */ /* 0x000fea0003800200 */
.L_x_18253:
        /* <DEDUP_REMOVED lines=37> */
.L_x_18255:
        /* <DEDUP_REMOVED lines=35> */
.L_x_18256:
[----:B------:R-:W1:Y:S01]  /*1ed0*/  LDC.64 R136, c[0x0][0x3a8] ;  /* 0x0000ea00ff887b82 */ /* 0x000e620000000a00 */
[----:B------:R-:W-:Y:S01]  /*1ee0*/  IADD3 R133, PT, PT, R133, 0x20, RZ ;  /* 0x0000002085857810 */ /* 0x000fe20007ffe0ff */
[C---:B-1----:R-:W-:Y:S01]  /*1ef0*/  IMAD.WIDE.U32 R136, R0.reuse, 0x20, R136 ;  /* 0x0000002000887825 */ /* 0x042fe200078e0088 */
[----:B------:R-:W-:-:S04]  /*1f00*/  IADD3 R0, PT, PT, R0, 0x20, RZ ;  /* 0x0000002000007810 */ /* 0x000fc80007ffe0ff */
[----:B------:R2:W-:Y:S04]  /*1f10*/  STG.E.128 desc[UR6][R136.64], R100 ;  /* 0x0000006488007986 */ /* 0x0005e8000c101d06 */
[----:B------:R2:W-:Y:S02]  /*1f20*/  STG.E.128 desc[UR6][R136.64+0x10], R104 ;  /* 0x0000106888007986 */ /* 0x0005e4000c101d06 */
.L_x_18252:
[----:B------:R-:W-:Y:S05]  /*1f30*/  BSYNC.RECONVERGENT B0 ;  /* 0x0000000000007941 */ /* 0x000fea0003800200 */
.L_x_18251:
        /* <DEDUP_REMOVED lines=8> */
.L_x_18260:
[----:B------:R-:W-:Y:S05]  /*1fc0*/  BSYNC.RECONVERGENT B1 ;  /* 0x0000000000017941 */ /* 0x000fea0003800200 */
.L_x_18259:
[----:B------:R-:W-:-:S04]  /*1fd0*/  UISETP.NE.U32.AND UP0, UPT, UR8, URZ, UPT ;  /* 0x000000ff0800728c */ /* 0x000fc8000bf05070 */
[----:B------:R-:W-:-:S09]  /*1fe0*/  UISETP.NE.AND.EX UP0, UPT, UR9, URZ, UPT, UP0 ;  /* 0x000000ff0900728c */ /* 0x000fd2000bf05300 */
[----:B------:R-:W-:Y:S05]  /*1ff0*/  BRA.U !UP0, `(.L_x_18261) ;  /* 0x0000000108887547 */ /* 0x000fea000b800000 */
[----:B-12---:R-:W1:Y:S02]  /*2000*/  LDC.64 R136, c[0x0][0x3a0] ;  /* 0x0000e800ff887b82 */ /* 0x006e640000000a00 */
        /* <DEDUP_REMOVED lines=9> */
[----:B------:R-:W4:Y:S01]  /*20a0*/  @P2 LDC R139, c[0x0][0x40c] ;  /* 0x00010300ff8b2b82 */ /* 0x000f220000000800 */
[----:B-1----:R-:W-:-:S07]  /*20b0*/  @P2 PRMT R137, R91, 0x7632, R137 ;  /* 0x000076325b892816 */ /* 0x002fce0000000089 */
[----:B------:R-:W1:Y:S08]  /*20c0*/  @P2 LDC R140, c[0x0][0x40c] ;  /* 0x00010300ff8c2b82 */ /* 0x000e700000000800 */
[----:B------:R-:W0:Y:S08]  /*20d0*/  @P2 LDC R142, c[0x0][0x40c] ;  /* 0x00010300ff8e2b82 */ /* 0x000e300000000800 */
[----:B------:R-:W3:Y:S08]  /*20e0*/  @P2 LDC R143, c[0x0][0x40c] ;  /* 0x00010300ff8f2b82 */ /* 0x000ef00000000800 */
[----:B------:R-:W0:Y:S08]  /*20f0*/  @P2 LDC R144, c[0x0][0x40c] ;  /* 0x00010300ff902b82 */ /* 0x000e300000000800 */
[----:B------:R-:W0:Y:S08]  /*2100*/  @P2 LDC R145, c[0x0][0x40c] ;  /* 0x00010300ff912b82 */ /* 0x000e300000000800 */
[----:B------:R-:W0:Y:S01]  /*2110*/  @P2 LDC R146, c[0x0][0x40c] ;  /* 0x00010300ff922b82 */ /* 0x000e220000000800 */
[----:B--2---:R-:W-:Y:S01]  /*2120*/  @P2 FFMA.FTZ R108, R133, R138, R108 ;  /* 0x0000008a856c2223 */ /* 0x004fe2000001006c */
[----:B----4-:R-:W-:Y:S01]  /*2130*/  @P2 FFMA.FTZ R109, R130, R139, R109 ;  /* 0x0000008b826d2223 */ /* 0x010fe2000001006d */
[----:B------:R-:W-:Y:S01]  /*2140*/  @P2 PRMT R130, R89, 0x7632, R130 ;  /* 0x0000763259822816 */ /* 0x000fe20000000082 */
[----:B-1----:R-:W-:Y:S01]  /*2150*/  @P2 FFMA.FTZ R110, R141, R140, R110 ;  /* 0x0000008c8d6e2223 */ /* 0x002fe2000001006e */
[----:B------:R-:W-:-:S02]  /*2160*/  @P2 PRMT R133, R90, 0x7632, R133 ;  /* 0x000076325a852816 */ /* 0x000fc40000000085 */
[----:B------:R-:W-:Y:S02]  /*2170*/  @P2 SHF.L.U32 R139, R90, 0x10, RZ ;  /* 0x000000105a8b2819 */ /* 0x000fe400000006ff */
[----:B------:R-:W-:Y:S02]  /*2180*/  @P2 SHF.L.U32 R141, R91, 0x10, RZ ;  /* 0x000000105b8d2819 */ /* 0x000fe400000006ff */
[----:B------:R-:W-:Y:S01]  /*2190*/  @P2 SHF.L.U32 R130, R130, 0x10, RZ ;  /* 0x0000001082822819 */ /* 0x000fe200000006ff */
[----:B---3--:R-:W-:Y:S01]  /*21a0*/  @P2 FFMA.FTZ R112, R139, R143, R112 ;  /* 0x0000008f8b702223 */ /* 0x008fe20000010070 */
[----:B------:R-:W-:Y:S01]  /*21b0*/  @P2 SHF.L.U32 R136, R133, 0x10, RZ ;  /* 0x0000001085882819 */ /* 0x000fe200000006ff */
[----:B0-----:R-:W-:Y:S01]  /*21c0*/  @P2 FFMA.FTZ R114, R141, R145, R114 ;  /* 0x000000918d722223 */ /* 0x001fe20000010072 */
[----:B------:R-:W-:Y:S01]  /*21d0*/  @P2 SHF.L.U32 R138, R137, 0x10, RZ ;  /* 0x00000010898a2819 */ /* 0x000fe200000006ff */
[----:B------:R-:W-:Y:S02]  /*21e0*/  @P2 FFMA.FTZ R111, R130, R142, R111 ;  /* 0x0000008e826f2223 */ /* 0x000fe4000001006f */
[----:B------:R-:W-:-:S02]  /*21f0*/  @P2 FFMA.FTZ R113, R136, R144, R113 ;  /* 0x0000009088712223 */ /* 0x000fc40000010071 */
[----:B------:R-:W-:Y:S01]  /*2200*/  @P2 FFMA.FTZ R115, R138, R146, R115 ;  /* 0x000000928a732223 */ /* 0x000fe20000010073 */
[----:B------:R-:W-:Y:S06]  /*2210*/  BRA `(.L_x_18262) ;  /* 0x00000000008c7947 */ /* 0x000fec0003800000 */
.L_x_18261:
[----:B------:R-:W3:Y:S01]  /*2220*/  @P2 LDC R115, c[0x0][0x40c] ;  /* 0x00010300ff732b82 */ /* 0x000ee20000000800 */
[----:B-----5:R-:W-:Y:S01]  /*2230*/  @P2 PRMT R108, R88, 0x7632, R108 ;  /* 0x00007632586c2816 */ /* 0x020fe2000000006c */
[----:B------:R-:W-:Y:S01]  /*2240*/  HFMA2 R111, -RZ, RZ, 0, 0 ;  /* 0x00000000ff6f7431 */ /* 0x000fe200000001ff */
[----:B------:R-:W-:Y:S02]  /*2250*/  @P2 PRMT R112, R90, 0x7632, R112 ;  /* 0x000076325a702816 */ /* 0x000fe40000000070 */
[----:B------:R-:W-:Y:S02]  /*2260*/  @P2 SHF.L.U32 R108, R108, 0x10, RZ ;  /* 0x000000106c6c2819 */ /* 0x000fe400000006ff */
[----:B------:R-:W-:Y:S01]  /*2270*/  @P2 PRMT R110, R89, 0x7632, R110 ;  /* 0x00007632596e2816 */ /* 0x000fe2000000006e */
[----:B-12---:R-:W1:Y:S01]  /*2280*/  @P2 LDC R137, c[0x0][0x40c] ;  /* 0x00010300ff892b82 */ /* 0x006e620000000800 */
[----:B------:R-:W-:Y:S02]  /*2290*/  MOV R109, RZ ;  /* 0x000000ff006d7202 */ /* 0x000fe40000000f00 */
[----:B------:R-:W-:-:S02]  /*22a0*/  @P2 SHF.L.U32 R112, R112, 0x10, RZ ;  /* 0x0000001070702819 */ /* 0x000fc400000006ff */
[----:B------:R-:W-:Y:S02]  /*22b0*/  @P2 SHF.L.U32 R110, R110, 0x10, RZ ;  /* 0x000000106e6e2819 */ /* 0x000fe400000006ff */
[----:B------:R-:W-:Y:S01]  /*22c0*/  MOV R113, RZ ;  /* 0x000000ff00717202 */ /* 0x000fe20000000f00 */
[----:B------:R-:W2:Y:S01]  /*22d0*/  @P2 LDC R133, c[0x0][0x40c] ;  /* 0x00010300ff852b82 */ /* 0x000ea20000000800 */
[----:B------:R-:W-:Y:S02]  /*22e0*/  @P2 SHF.L.U32 R139, R90, 0x10, RZ ;  /* 0x000000105a8b2819 */ /* 0x000fe400000006ff */
[----:B------:R-:W-:-:S05]  /*22f0*/  @P2 SHF.L.U32 R141, R91, 0x10, RZ ;  /* 0x000000105b8d2819 */ /* 0x000fca00000006ff */
[----:B------:R-:W4:Y:S01]  /*2300*/  @P2 LDC R143, c[0x0][0x40c] ;  /* 0x00010300ff8f2b82 */ /* 0x000f220000000800 */
[----:B---3--:R-:W-:Y:S01]  /*2310*/  @P2 FMUL.FTZ R109, R108, R115 ;  /* 0x000000736c6d2220 */ /* 0x008fe20000410000 */
[----:B------:R-:W-:Y:S02]  /*2320*/  @P2 PRMT R108, R91, 0x7632, R108 ;  /* 0x000076325b6c2816 */ /* 0x000fe4000000006c */
[----:B------:R-:W-:Y:S02]  /*2330*/  CS2R R114, SRZ ;  /* 0x0000000000727805 */ /* 0x000fe4000001ff00 */
[----:B------:R-:W-:Y:S01]  /*2340*/  @P2 SHF.L.U32 R130, R108, 0x10, RZ ;  /* 0x000000106c822819 */ /* 0x000fe200000006ff */
[----:B------:R-:W-:Y:S01]  /*2350*/  HFMA2 R108, -RZ, RZ, 0, 0 ;  /* 0x00000000ff6c7431 */ /* 0x000fe200000001ff */
[----:B------:R-:W3:Y:S01]  /*2360*/  @P2 LDC R136, c[0x0][0x40c] ;  /* 0x00010300ff882b82 */ /* 0x000ee20000000800 */
[----:B-1----:R-:W-:Y:S01]  /*2370*/  @P2 FMUL.FTZ R113, R112, R137 ;  /* 0x0000008970712220 */ /* 0x002fe20000410000 */
[----:B------:R-:W-:Y:S01]  /*2380*/  HFMA2 R112, -RZ, RZ, 0, 0 ;  /* 0x00000000ff707431 */ /* 0x000fe200000001ff */
[----:B------:R-:W-:-:S05]  /*2390*/  @P2 SHF.L.U32 R137, R89, 0x10, RZ ;  /* 0x0000001059892819 */ /* 0x000fca00000006ff */
[----:B------:R-:W1:Y:S01]  /*23a0*/  @P2 LDC R138, c[0x0][0x40c] ;  /* 0x00010300ff8a2b82 */ /* 0x000e620000000800 */
[----:B--2---:R-:W-:Y:S01]  /*23b0*/  @P2 FMUL.FTZ R111, R110, R133 ;  /* 0x000000856e6f2220 */ /* 0x004fe20000410000 */
[----:B------:R-:W-:Y:S02]  /*23c0*/  @P2 SHF.L.U32 R133, R88, 0x10, RZ ;  /* 0x0000001058852819 */ /* 0x000fe400000006ff */
[----:B------:R-:W-:-:S04]  /*23d0*/  MOV R110, RZ ;  /* 0x000000ff006e7202 */ /* 0x000fc80000000f00 */
[----:B------:R-:W2:Y:S01]  /*23e0*/  @P2 LDC R140, c[0x0][0x40c] ;  /* 0x00010300ff8c2b82 */ /* 0x000ea20000000800 */
[----:B----4-:R-:W-:-:S07]  /*23f0*/  @P2 FMUL.FTZ R115, R130, R143 ;  /* 0x0000008f82732220 */ /* 0x010fce0000410000 */
[----:B------:R-:W4:Y:S01]  /*2400*/  @P2 LDC R142, c[0x0][0x40c] ;  /* 0x00010300ff8e2b82 */ /* 0x000f220000000800 */
[----:B---3--:R-:W-:Y:S01]  /*2410*/  @P2 FMUL.FTZ R108, R133, R136 ;  /* 0x00000088856c2220 */ /* 0x008fe20000410000 */
[----:B-1----:R-:W-:Y:S01]  /*2420*/  @P2 FMUL.FTZ R110, R137, R138 ;  /* 0x0000008a896e2220 */ /* 0x002fe20000410000 */
[----:B--2---:R-:W-:Y:S01]  /*2430*/  @P2 FMUL.FTZ R112, R139, R140 ;  /* 0x0000008c8b702220 */ /* 0x004fe20000410000 */
[----:B----4-:R-:W-:-:S07]  /*2440*/  @P2 FMUL.FTZ R114, R141, R142 ;  /* 0x0000008e8d722220 */ /* 0x010fce0000410000 */
.L_x_18262:
[----:B------:R-:W1:Y:S02]  /*2450*/  LDC.64 R136, c[0x0][0x3a8] ;  /* 0x0000ea00ff887b82 */ /* 0x000e640000000a00 */
[----:B-1----:R-:W-:-:S05]  /*2460*/  IMAD.WIDE.U32 R136, R0, 0x20, R136 ;  /* 0x0000002000887825 */ /* 0x002fca00078e0088 */
[----:B------:R3:W-:Y:S04]  /*2470*/  STG.E.128 desc[UR6][R136.64], R108 ;  /* 0x0000006c88007986 */ /* 0x0007e8000c101d06 */
[----:B------:R3:W-:Y:S02]  /*2480*/  STG.E.128 desc[UR6][R136.64+0x10], R112 ;  /* 0x0000107088007986 */ /* 0x0007e4000c101d06 */
.L_x_18258:
[----:B------:R-:W-:Y:S05]  /*2490*/  BSYNC.RECONVERGENT B0 ;  /* 0x0000000000007941 */ /* 0x000fea0003800200 */
.L_x_18257:
[----:B------:R-:W-:Y:S01]  /*24a0*/  FADD.FTZ R0, RZ, R92 ;  /* 0x0000005cff007221 */ /* 0x000fe20000010000 */
[C---:B------:R-:W-:Y:S01]  /*24b0*/  ISETP.GT.U32.AND P2, PT, R3.reuse, 0x3f, PT ;  /* 0x0000003f0300780c */ /* 0x040fe20003f44070 */
[----:B------:R-:W4:Y:S01]  /*24c0*/  S2R R130, SR_TID.X ;  /* 0x0000000000827919 */ /* 0x000f220000002100 */
        /* <DEDUP_REMOVED lines=12> */
[----:B----4-:R-:W-:-:S03]  /*2590*/  LOP3.LUT P6, RZ, R130, 0x1f, RZ, 0xc0, !PT ;  /* 0x0000001f82ff7812 */ /* 0x010fc600078cc0ff */
        /* <DEDUP_REMOVED lines=136> */
.L_x_18286:
[----:B------:R-:W-:Y:S01]  /*2e20*/  LOP3.LUT P3, RZ, R130, 0x1f, RZ, 0xc0, !PT ;  /* 0x0000001f82ff7812 */ /* 0x000fe2000786c0ff */
[----:B------:R-:W-:Y:S01]  /*2e30*/  FMUL.FTZ R0, R133, R133 ;  /* 0x0000008585007220 */ /* 0x000fe20000410000 */
[----:B------:R-:W-:Y:S01]  /*2e40*/  ISETP.NE.AND P2, PT, RZ, UR5, PT ;  /* 0x00000005ff007c0c */ /* 0x000fe2000bf45270 */
[----:B--2---:R-:W-:Y:S01]  /*2e50*/  FADD.FTZ R143, R140, R141 ;  /* 0x0000008d8c8f7221 */ /* 0x004fe20000010000 */
[----:B------:R-:W-:Y:S02]  /*2e60*/  BSSY.RECONVERGENT B0, `(.L_x_18264) ;  /* 0x00000c3000007945 */ /* 0x000fe40003800200 */
[----:B------:R-:W-:Y:S01]  /*2e70*/  FSEL R137, R0, RZ, P2 ;  /* 0x000000ff00897208 */ /* 0x000fe20001000000 */
[----:B------:R-:W-:-:S04]  /*2e80*/  FFMA.FTZ R136, R143, R136, UR10 ;  /* 0x0000000a8f887e23 */ /* 0x000fc80008010088 */
[----:B------:R-:W-:Y:S02]  /*2e90*/  FADD.FTZ R0, R136, R137 ;  /* 0x0000008988007221 */ /* 0x000fe40000010000 */
[----:B------:R-:W2:Y:S04]  /*2ea0*/  @!P3 LDC.64 R138, c[0x0][0x3c0] ;  /* 0x0000f000ff8abb82 */ /* 0x000ea80000000a00 */
[----:B------:R-:W3:Y:S04]  /*2eb0*/  MUFU.RSQ R0, R0 ;  /* 0x0000000000007308 */ /* 0x000ee80000001400 */
[----:B-1----:R-:W1:Y:S01]  /*2ec0*/  @!P3 LDC.64 R140, c[0x0][0x3c8] ;  /* 0x0000f200ff8cbb82 */ /* 0x002e620000000a00 */
[----:B--2---:R-:W-:-:S05]  /*2ed0*/  @!P3 IMAD.WIDE R136, R128, 0x4, R138 ;  /* 0x000000048088b825 */ /* 0x004fca00078e028a */
[----:B------:R2:W-:Y:S01]  /*2ee0*/  @!P3 STG.E desc[UR6][R136.64], R133 ;  /* 0x000000858800b986 */ /* 0x0005e2000c101906 */
[----:B-1----:R-:W-:-:S05]  /*2ef0*/  @!P3 IMAD.WIDE R138, R128, 0x4, R140 ;  /* 0x00000004808ab825 */ /* 0x002fca00078e028c */
[----:B---3--:R2:W-:Y:S01]  /*2f00*/  @!P3 STG.E desc[UR6][R138.64], R0 ;  /* 0x000000008a00b986 */ /* 0x0085e2000c101906 */
[----:B-----5:R-:W-:-:S13]  /*2f10*/  ISETP.GE.AND P3, PT, R129, 0x1, PT ;  /* 0x000000018100780c */ /* 0x020fda0003f66270 */
[----:B--2---:R-:W-:Y:S05]  /*2f20*/  @!P3 BRA `(.L_x_18265) ;  /* 0x0000000800d8b947 */ /* 0x004fea0003800000 */
        /* <DEDUP_REMOVED lines=41> */
.L_x_18267:
[----:B------:R-:W-:Y:S05]  /*31c0*/  BSYNC.RECONVERGENT B1 ;  /* 0x0000000000017941 */ /* 0x000fea0003800200 */
.L_x_18266:
[----:B------:R-:W-:Y:S01]  /*31d0*/  ISETP.NE.AND P0, PT, R132, RZ, PT ;  /* 0x000000ff8400720c */ /* 0x000fe20003f05270 */
[----:B------:R-:W-:-:S12]  /*31e0*/  BSSY.RECONVERGENT B1, `(.L_x_18268) ;  /* 0x0000022000017945 */ /* 0x000fd80003800200 */
[----:B------:R-:W-:Y:S05]  /*31f0*/  @!P0 BRA `(.L_x_18269) ;  /* 0x0000000000808947 */ /* 0x000fea0003800000 */
[----:B------:R-:W2:Y:S01]  /*3200*/  LDC.64 R132, c[0x0][0x428] ;  /* 0x00010a00ff847b82 */ /* 0x000ea20000000a00 */
        /* <DEDUP_REMOVED lines=25> */
[----:B--2---:R-:W-:Y:S01]  /*33a0*/  IMAD.WIDE.U32 R132, R130, 0x10, R132 ;  /* 0x0000001082847825 */ /* 0x004fe200078e0084 */
[----:B------:R-:W-:-:S02]  /*33b0*/  F2FP.BF16.F32.PACK_AB R136, R136, R131 ;  /* 0x000000838888723e */ /* 0x000fc400000010ff */
[----:B------:R-:W-:Y:S02]  /*33c0*/  F2FP.BF16.F32.PACK_AB R138, R140, R143 ;  /* 0x0000008f8c8a723e */ /* 0x000fe400000010ff */
[----:B------:R-:W-:Y:S02]  /*33d0*/  F2FP.BF16.F32.PACK_AB R139, R142, R139 ;  /* 0x0000008b8e8b723e */ /* 0x000fe400000010ff */
[----:B------:R-:W-:-:S03]  /*33e0*/  IADD3 R130, PT, PT, R130, 0x20, RZ ;  /* 0x0000002082827810 */ /* 0x000fc60007ffe0ff */
[----:B------:R2:W-:Y:S04]  /*33f0*/  STG.E.128 desc[UR6][R132.64], R136 ;  /* 0x0000008884007986 */ /* 0x0005e8000c101d06 */
.L_x_18269:
[----:B------:R-:W-:Y:S05]  /*3400*/  BSYNC.RECONVERGENT B1 ;  /* 0x0000000000017941 */ /* 0x000fea0003800200 */
.L_x_18268:
[----:B------:R-:W-:Y:S01]  /*3410*/  ISETP.NE.AND P0, PT, R134, RZ, PT ;  /* 0x000000ff8600720c */ /* 0x000fe20003f05270 */
[----:B------:R-:W-:-:S12]  /*3420*/  BSSY.RECONVERGENT B1, `(.L_x_18270) ;  /* 0x0000022000017945 */ /* 0x000fd80003800200 */
[----:B------:R-:W-:Y:S05]  /*3430*/  @!P0 BRA `(.L_x_18271) ;  /* 0x0000000000808947 */ /* 0x000fea0003800000 */
[----:B--2---:R-:W2:Y:S01]  /*3440*/  LDC.64 R132, c[0x0][0x428] ;  /* 0x00010a00ff847b82 */ /* 0x004ea20000000a00 */
        /* <DEDUP_REMOVED lines=31> */
.L_x_18271:
[----:B------:R-:W-:Y:S05]  /*3640*/  BSYNC.RECONVERGENT B1 ;  /* 0x0000000000017941 */ /* 0x000fea0003800200 */
.L_x_18270:
        /* <DEDUP_REMOVED lines=35> */
.L_x_18273:
[----:B------:R-:W-:Y:S05]  /*3880*/  BSYNC.RECONVERGENT B1 ;  /* 0x0000000000017941 */ /* 0x000fea0003800200 */
.L_x_18272:
[----:B------:R-:W-:Y:S05]  /*3890*/  @!P1 BRA `(.L_x_18265) ;  /* 0x00000000007c9947 */ /* 0x000fea0003800000 */
[----:B--234-:R-:W2:Y:S01]  /*38a0*/  LDC.64 R132, c[0x0][0x428] ;  /* 0x00010a00ff847b82 */ /* 0x01cea20000000a00 */
[--C-:B------:R-:W-:Y:S01]  /*38b0*/  FADD.FTZ R131, R108, -R129.reuse ;  /* 0x800000816c837221 */ /* 0x100fe20000010000 */
[--C-:B------:R-:W-:Y:S01]  /*38c0*/  FADD.FTZ R135, R109, -R129.reuse ;  /* 0x800000816d877221 */ /* 0x100fe20000010000 */
[--C-:B-1----:R-:W-:Y:S01]  /*38d0*/  FADD.FTZ R137, R110, -R129.reuse ;  /* 0x800000816e897221 */ /* 0x102fe20000010000 */
        /* <DEDUP_REMOVED lines=21> */
[----:B--2---:R-:W-:Y:S01]  /*3a30*/  IMAD.WIDE.U32 R130, R130, 0x10, R132 ;  /* 0x0000001082827825 */ /* 0x004fe200078e0084 */
[----:B------:R-:W-:-:S02]  /*3a40*/  F2FP.BF16.F32.PACK_AB R135, R140, R135 ;  /* 0x000000878c87723e */ /* 0x000fc400000010ff */
[----:B------:R-:W-:Y:S02]  /*3a50*/  F2FP.BF16.F32.PACK_AB R134, R138, R141 ;  /* 0x0000008d8a86723e */ /* 0x000fe400000010ff */
[----:B------:R-:W-:Y:S02]  /*3a60*/  F2FP.BF16.F32.PACK_AB R133, R136, R137 ;  /* 0x000000898885723e */ /* 0x000fe400000010ff */
[----:B------:R-:W-:-:S05]  /*3a70*/  F2FP.BF16.F32.PACK_AB R132, R129, R0 ;  /* 0x000000008184723e */ /* 0x000fca00000010ff */
[----:B------:R1:W-:Y:S02]  /*3a80*/  STG.E.128 desc[UR6][R130.64], R132 ;  /* 0x0000008482007986 */ /* 0x0003e4000c101d06 */
.L_x_18265:
[----:B------:R-:W-:Y:S05]  /*3a90*/  BSYNC.RECONVERGENT B0 ;  /* 0x0000000000007941 */ /* 0x000fea0003800200 */
.L_x_18264:
[----:B-1----:R-:W1:Y:S02]  /*3aa0*/  LDC.64 R130, c[0x0][0x380] ;  /* 0x0000e000ff827b82 */ /* 0x002e640000000a00 */
[----:B-1----:R-:W-:-:S04]  /*3ab0*/  LEA R128, R130, R128, 0x2 ;  /* 0x0000008082807211 */ /* 0x002fc800078e10ff */
[----:B------:R-:W-:-:S13]  /*3ac0*/  ISETP.GE.AND P0, PT, R128, R131, PT ;  /* 0x000000838000720c */ /* 0x000fda0003f06270 */
[----:B------:R-:W-:Y:S05]  /*3ad0*/  @!P0 BRA `(.L_x_18274) ;  /* 0xffffffcc00408947 */ /* 0x000fea000383ffff */
[----:B------:R-:W-:Y:S05]  /*3ae0*/  EXIT ;  /* 0x000000000000794d */ /* 0x000fea0003800000 */
.L_x_18263:
        /* <DEDUP_REMOVED lines=8> */
.L_x_18276:
[----:B------:R-:W-:Y:S05]  /*3b70*/  BSYNC B0 ;  /* 0x0000000000007941 */ /* 0x000fea0003800000 */
.L_x_18275:
        /* <DEDUP_REMOVED lines=10> */
.L_x_18277:
[----:B------:R-:W-:Y:S01]  /*3c20*/  HFMA2 R144, -RZ, RZ, 0, 2.384185791015625e-07 ;  /* 0x00000004ff907431 */ /* 0x000fe200000001ff */
[----:B------:R-:W-:-:S05]  /*3c30*/  MOV R0, R141 ;  /* 0x0000008d00007202 */ /* 0x000fca0000000f00 */
[----:B------:R-:W-:-:S05]  /*3c40*/  FADD.FTZ R138, R137, R0 ;  /* 0x00000000898a7221 */ /* 0x000fca0000010000 */
[----:B------:R-:W-:-:S07]  /*3c50*/  MOV R143, R138 ;  /* 0x0000008a008f7202 */ /* 0x000fce0000000f00 */
[----:B------:R-:W-:Y:S05]  /*3c60*/  WARPSYNC.COLLECTIVE R142, `(.L_x_18278) ;  /* 0x000000008e087348 */ /* 0x000fea0003c00000 */
[----:B------:R0:W1:Y:S02]  /*3c70*/  SHFL.BFLY P6, R141, R143, R144, R145 ;  /* 0x0c0000908f8d7389 */ /* 0x00006400000c0091 */
[----:B01----:R-:W-:Y:S05]  /*3c80*/  ENDCOLLECTIVE ;  /* 0x000000000000791b */ /* 0x003fea0003800000 */
.L_x_18278:
[----:B------:R-:W-:Y:S01]  /*3c90*/  HFMA2 R144, -RZ, RZ, 0, 4.76837158203125e-07 ;  /* 0x00000008ff907431 */ /* 0x000fe200000001ff */
[----:B------:R-:W-:-:S05]  /*3ca0*/  MOV R139, R141 ;  /* 0x0000008d008b7202 */ /* 0x000fca0000000f00 */
[----:B------:R-:W-:-:S05]  /*3cb0*/  FADD.FTZ R139, R138, R139 ;  /* 0x0000008b8a8b7221 */ /* 0x000fca0000010000 */
[----:B------:R-:W-:-:S07]  /*3cc0*/  MOV R143, R139 ;  /* 0x0000008b008f7202 */ /* 0x000fce0000000f00 */
[----:B------:R-:W-:Y:S05]  /*3cd0*/  WARPSYNC.COLLECTIVE R142, `(.L_x_18279) ;  /* 0x000000008e087348 */ /* 0x000fea0003c00000 */
[----:B------:R0:W1:Y:S02]  /*3ce0*/  SHFL.BFLY P6, R141, R143, R144, R145 ;  /* 0x0c0000908f8d7389 */ /* 0x00006400000c0091 */
[----:B01----:R-:W-:Y:S05]  /*3cf0*/  ENDCOLLECTIVE ;  /* 0x000000000000791b */ /* 0x003fea0003800000 */
.L_x_18279:
[----:B------:R-:W-:Y:S01]  /*3d00*/  HFMA2 R144, -RZ, RZ, 0, 9.5367431640625e-07 ;  /* 0x00000010ff907431 */ /* 0x000fe200000001ff */
[----:B------:R-:W-:-:S05]  /*3d10*/  MOV R0, R141 ;  /* 0x0000008d00007202 */ /* 0x000fca0000000f00 */
[----:B------:R-:W-:-:S05]  /*3d20*/  FADD.FTZ R140, R139, R0 ;  /* 0x000000008b8c7221 */ /* 0x000fca0000010000 */
[----:B------:R-:W-:-:S07]  /*3d30*/  MOV R143, R140 ;  /* 0x0000008c008f7202 */ /* 0x000fce0000000f00 */
[----:B------:R-:W-:Y:S05]  /*3d40*/  WARPSYNC.COLLECTIVE R142, `(.L_x_18280) ;  /* 0x000000008e087348 */ /* 0x000fea0003c00000 */
[----:B------:R0:W1:Y:S02]  /*3d50*/  SHFL.BFLY P6, R141, R143, R144, R145 ;  /* 0x0c0000908f8d7389 */ /* 0x00006400000c0091 */
[----:B01----:R-:W-:Y:S05]  /*3d60*/  ENDCOLLECTIVE ;  /* 0x000000000000791b */ /* 0x003fea0003800000 */
.L_x_18280:
[----:B------:R-:W-:Y:S02]  /*3d70*/  HFMA2 R144, -RZ, RZ, 0, 5.9604644775390625e-08 ;  /* 0x00000001ff907431 */ /* 0x000fe400000001ff */
        /* <DEDUP_REMOVED lines=87> */
.L_x_18281:
[----:B------:R-:W-:Y:S01]  /*42f0*/  HFMA2 R144, -RZ, RZ, 0, 1.1920928955078125e-07 ;  /* 0x00000002ff907431 */ /* 0x000fe200000001ff */
[----:B------:R-:W-:-:S05]  /*4300*/  MOV R137, R141 ;  /* 0x0000008d00897202 */ /* 0x000fca0000000f00 */
[----:B------:R-:W-:-:S05]  /*4310*/  FADD.FTZ R137, R0, R137 ;  /* 0x0000008900897221 */ /* 0x000fca0000010000 */
[----:B------:R-:W-:-:S07]  /*4320*/  MOV R143, R137 ;  /* 0x00000089008f7202 */ /* 0x000fce0000000f00 */
[----:B------:R-:W-:Y:S05]  /*4330*/  WARPSYNC.COLLECTIVE R142, `(.L_x_18282) ;  /* 0x000000008e087348 */ /* 0x000fea0003c00000 */
[----:B------:R0:W1:Y:S02]  /*4340*/  SHFL.BFLY P6, R141, R143, R144, R145 ;  /* 0x0c0000908f8d7389 */ /* 0x00006400000c0091 */
[----:B01----:R-:W-:Y:S05]  /*4350*/  ENDCOLLECTIVE ;  /* 0x000000000000791b */ /* 0x003fea0003800000 */
.L_x_18282:
[----:B------:R-:W-:Y:S01]  /*4360*/  HFMA2 R144, -RZ, RZ, 0, 2.384185791015625e-07 ;  /* 0x00000004ff907431 */ /* 0x000fe200000001ff */
[----:B------:R-:W-:-:S05]  /*4370*/  MOV R138, R141 ;  /* 0x0000008d008a7202 */ /* 0x000fca0000000f00 */
[----:B------:R-:W-:-:S05]  /*4380*/  FADD.FTZ R138, R137, R138 ;  /* 0x0000008a898a7221 */ /* 0x000fca0000010000 */
[----:B------:R-:W-:-:S07]  /*4390*/  MOV R143, R138 ;  /* 0x0000008a008f7202 */ /* 0x000fce0000000f00 */
[----:B------:R-:W-:Y:S05]  /*43a0*/  WARPSYNC.COLLECTIVE R142, `(.L_x_18283) ;  /* 0x000000008e087348 */ /* 0x000fea0003c00000 */
[----:B------:R0:W1:Y:S02]  /*43b0*/  SHFL.BFLY P6, R141, R143, R144, R145 ;  /* 0x0c0000908f8d7389 */ /* 0x00006400000c0091 */
[----:B01----:R-:W-:Y:S05]  /*43c0*/  ENDCOLLECTIVE ;  /* 0x000000000000791b */ /* 0x003fea0003800000 */
.L_x_18283:
[----:B------:R-:W-:Y:S01]  /*43d0*/  HFMA2 R144, -RZ, RZ, 0, 4.76837158203125e-07 ;  /* 0x00000008ff907431 */ /* 0x000fe200000001ff */
[----:B------:R-:W-:-:S05]  /*43e0*/  MOV R139, R141 ;  /* 0x0000008d008b7202 */ /* 0x000fca0000000f00 */
[----:B------:R-:W-:-:S05]  /*43f0*/  FADD.FTZ R139, R138, R139 ;  /* 0x0000008b8a8b7221 */ /* 0x000fca0000010000 */
[----:B------:R-:W-:-:S07]  /*4400*/  MOV R143, R139 ;  /* 0x0000008b008f7202 */ /* 0x000fce0000000f00 */
[----:B------:R-:W-:Y:S05]  /*4410*/  WARPSYNC.COLLECTIVE R142, `(.L_x_18284) ;  /* 0x000000008e087348 */ /* 0x000fea0003c00000 */
[----:B------:R0:W1:Y:S02]  /*4420*/  SHFL.BFLY P6, R141, R143, R144, R145 ;  /* 0x0c0000908f8d7389 */ /* 0x00006400000c0091 */
[----:B01----:R-:W-:Y:S05]  /*4430*/  ENDCOLLECTIVE ;  /* 0x000000000000791b */ /* 0x003fea0003800000 */
.L_x_18284:
[----:B------:R-:W-:Y:S01]  /*4440*/  HFMA2 R144, -RZ, RZ, 0, 9.5367431640625e-07 ;  /* 0x00000010ff907431 */ /* 0x000fe200000001ff */
[----:B------:R-:W-:-:S05]  /*4450*/  MOV R140, R141 ;  /* 0x0000008d008c7202 */ /* 0x000fca0000000f00 */
[----:B------:R-:W-:-:S05]  /*4460*/  FADD.FTZ R140, R139, R140 ;  /* 0x0000008c8b8c7221 */ /* 0x000fca0000010000 */
[----:B------:R-:W-:-:S07]  /*4470*/  MOV R143, R140 ;  /* 0x0000008c008f7202 */ /* 0x000fce0000000f00 */
[----:B------:R-:W-:Y:S05]  /*4480*/  WARPSYNC.COLLECTIVE R142, `(.L_x_18285) ;  /* 0x000000008e087348 */ /* 0x000fea0003c00000 */
[----:B------:R0:W1:Y:S02]  /*4490*/  SHFL.BFLY P6, R141, R143, R144, R145 ;  /* 0x0c0000908f8d7389 */ /* 0x00006400000c0091 */
[----:B01----:R-:W-:Y:S05]  /*44a0*/  ENDCOLLECTIVE ;  /* 0x000000000000791b */ /* 0x003fea0003800000 */
.L_x_18285:
[----:B------:R-:W-:Y:S05]  /*44b0*/  BRA `(.L_x_18286) ;  /* 0xffffffe800587947 */ /* 0x000fea000383ffff */
.L_x_18287:
        /* <DEDUP_REMOVED lines=12> */
.L_x_45834:


//--------------------- .text._ZN10layer_norm13ln_fwd_kernelINS_13Kernel_traitsIf13__nv_bfloat16fS2_fjLj1280ELj1ELj4ELj1ELj16ENS_18Kernel_traits_baseILj1280EfS2_fS2_fjLj128EEEEELb0ELb0ELb1ELb1EEEvNS_9FwdParamsE --------------------------
	.section	.text._ZN10layer_norm13ln_fwd_kernelINS_13Kernel_traitsIf13__nv_bfloat16fS2_fjLj1280ELj1ELj4ELj1ELj16ENS_18Kernel_traits_baseILj1280EfS2_fS2_fjLj128EEEEELb0ELb0ELb1ELb1EEEvNS_9FwdParamsE,"ax",@progbits
	.align	128
        .global         _ZN10layer_norm13ln_fwd_kernelINS_13Kernel_traitsIf13__nv_bfloat16fS2_fjLj1280ELj1ELj4ELj1ELj16ENS_18Kernel_traits_baseILj1280EfS2_fS2_fjLj128EEEEELb0ELb0ELb1ELb1EEEvNS_9FwdParamsE
        .type           _ZN10layer_norm13ln_fwd_kernelINS_13Kernel_traitsIf13__nv_bfloat16fS2_fjLj1280ELj1ELj4ELj1ELj16ENS_18Kernel_traits_baseILj1280EfS2_fS2_fjLj128EEEEELb0ELb0ELb1ELb1EEEvNS_9FwdParamsE,@function
        .size           _ZN10layer_norm13ln_fwd_kernelINS_13Kernel_traitsIf13__nv_bfloat16fS2_fjLj1280ELj1ELj4ELj1ELj16ENS_18Kernel_traits_baseILj1280EfS2_fS2_fjLj128EEEEELb0ELb0ELb1ELb1EEEvNS_9FwdParamsE,(.L_x_45835 - _ZN10layer_norm13ln_fwd_kernelINS_13Kernel_traitsIf13__nv_bfloat16fS2_fjLj1280ELj1ELj4ELj1ELj16ENS_18Kernel_traits_baseILj1280EfS2_fS2_fjLj128EEEEELb0ELb0ELb1ELb1EEEvNS_9FwdParamsE)
        .other          _ZN10layer_norm13ln_fwd_kernelINS_13Kernel_traitsIf13__nv_bfloat16fS2_fjLj1280ELj1ELj4ELj1ELj16ENS_18Kernel_traits_baseILj1280EfS2_fS2_fjLj128EEEEELb0ELb0ELb1ELb1EEEvNS_9FwdParamsE,@"STO_CUDA_ENTRY STV_DEFAULT"
_ZN10layer_norm13ln_fwd_kernelINS_13Kernel_traitsIf13__nv_bfloat16fS2_fjLj1280ELj1ELj4ELj1ELj16ENS_18Kernel_traits_baseILj1280EfS2_fS2_fjLj128EEEEELb0ELb0ELb1ELb1EEEvNS_9FwdParamsE:
.text._ZN10layer_norm13ln_fwd_kernelINS_13Kernel_traitsIf13__nv_bfloat16fS2_fjLj1280ELj1ELj4ELj1ELj16ENS_18Kernel_traits_baseILj1280EfS2_fS2_fjLj128EEEEELb0ELb0ELb1ELb1EEEvNS_9FwdParamsE:
        /* <DEDUP_REMOVED lines=37> */
.L_x_18288:
        /* <DEDUP_REMOVED lines=32> */
.L_x_18289:
[----:B------:R-:W1:Y:S01]  /*0450*/  LDCU UR4, c[0x0][0x384] ;  /* 0x00007080ff0477ac */ /* 0x000e620008000800 */
[----:B------:R-:W2:Y:S01]  /*0460*/  LDCU.U8 UR5, c[0x0][0x410] ;  /* 0x00008200ff0577ac */ /* 0x000ea20008000000 */
[----:B------:R-:W3:Y:S01]  /*0470*/  LDCU UR10, c[0x0][0x448] ;  /* 0x00008900ff0a77ac */ /* 0x000ee20008000800 */
[----:B------:R-:W4:Y:S01]  /*0480*/  LDCU.64 UR8, c[0x0][0x3a0] ;  /* 0x00007400ff0877ac */ /* 0x000f220008000a00 */
[----:B-1----:R-:W-:-:S13]  /*0490*/  ISETP.GE.AND P0, PT, R2, UR4, PT ;  /* 0x0000000402007c0c */ /* 0x002fda000bf06270 */
[----:B--234-:R-:W-:Y:S05]  /*04a0*/  @P0 EXIT ;  /* 0x000000000000094d */ /* 0x01cfea0003800000 */
.L_x_18309:
[----:B------:R-:W1:Y:S08]  /*04b0*/  LDC.64 R88, c[0x0][0x3f0] ;  /* 0x0000fc00ff587b82 */ /* 0x000e700000000a00 */
[----:B------:R-:W2:Y:S08]  /*04c0*/  LDC R129, c[0x0][0x388] ;  /* 0x0000e200ff817b82 */ /* 0x000eb00000000800 */
[----:B------:R-:W3:Y:S01]  /*04d0*/  LDC.64 R130, c[0x0][0x3f8] ;  /* 0x0000fe00ff827b82 */ /* 0x000ee20000000a00 */
[----:B-1----:R-:W-:-:S05]  /*04e0*/  IMAD.WIDE R88, R2, 0x4, R88 ;  /* 0x0000000402587825 */ /* 0x002fca00078e0258 */
[----:B------:R-:W4:Y:S01]  /*04f0*/  LDG.E R0, desc[UR6][R88.64] ;  /* 0x0000000658007981 */ /* 0x000f22000c1e1900 */
[----:B---3--:R-:W-:-:S06]  /*0500*/  IMAD.WIDE R130, R2, 0x4, R130 ;  /* 0x0000000402827825 */ /* 0x008fcc00078e0282 */
[----:B-----5:R1:W5:Y:S01]  /*0510*/  LDG.E R130, desc[UR6][R130.64] ;  /* 0x0000000682827981 */ /* 0x020362000c1e1900 */
[----:B----4-:R-:W-:-:S13]  /*0520*/  ISETP.GE.AND P1, PT, R0, 0x1, PT ;  /* 0x000000010000780c */ /* 0x010fda0003f26270 */
[----:B------:R-:W-:Y:S01]  /*0530*/  @P1 IADD3 R92, PT, PT, R0, -0x1, RZ ;  /* 0xffffffff005c1810 */ /* 0x000fe20007ffe0ff */
[----:B------:R-:W3:Y:S04]  /*0540*/  @P1 LDC.64 R90, c[0x0][0x390] ;  /* 0x0000e400ff5a1b82 */ /* 0x000ee80000000a00 */
[----:B--2---:R-:W-:-:S05]  /*0550*/  @P1 IMAD R92, R92, R129, RZ ;  /* 0x000000815c5c1224 */ /* 0x004fca00078e02ff */
[----:B------:R-:W-:-:S04]  /*0560*/  @P1 SHF.R.S32.HI R93, RZ, 0x1f, R92 ;  /* 0x0000001fff5d1819 */ /* 0x000fc8000001145c */
[----:B------:R-:W-:Y:S01]  /*0570*/  @P1 LEA.HI R94, R93, R92, RZ, 0x3 ;  /* 0x0000005c5d5e1211 */ /* 0x000fe200078f18ff */
[----:B------:R-:W-:-:S03]  /*0580*/  HFMA2 R92, -RZ, RZ, 0, 0 ;  /* 0x00000000ff5c7431 */ /* 0x000fc600000001ff */
[----:B------:R-:W-:-:S05]  /*0590*/  @P1 LEA.HI.SX32 R92, R94, R3, 0x1d ;  /* 0x000000035e5c1211 */ /* 0x000fca00078feaff */
[----:B---3--:R-:W-:-:S05]  /*05a0*/  @P1 IMAD.WIDE.U32 R88, R92, 0x10, R90 ;  /* 0x000000105c581825 */ /* 0x008fca00078e005a */
[----:B0-----:R-:W2:Y:S01]  /*05b0*/  @P1 LDG.E.128 R84, desc[UR6][R88.64] ;  /* 0x0000000658541981 */ /* 0x001ea2000c1e1d00 */
        /* <DEDUP_REMOVED lines=10> */
[----:B-1----:R-:W-:Y:S06]  /*0660*/  @!P0 BRA `(.L_x_18290) ;  /* 0x0000000000888947 */ /* 0x002fec0003800000 */
        /* <DEDUP_REMOVED lines=34> */
.L_x_18290:
[----:B------:R-:W0:Y:S01]  /*0890*/  @P1 LDC R94, c[0x0][0x40c] ;  /* 0x00010300ff5e1b82 */ /* 0x000e220000000800 */
[----:B------:R-:W-:Y:S02]  /*08a0*/  @P1 SHF.L.U32 R89, R89, 0x10, RZ ;  /* 0x0000001059591819 */ /* 0x000fe400000006ff */
        /* <DEDUP_REMOVED lines=11> */
[----:B------:R-:W-:-:S02]  /*0960*/  @P1 SHF.L.U32 R89, R85, 0x10, RZ ;  /* 0x0000001055591819 */ /* 0x000fc400000006ff */
[----:B------:R-:W-:-:S04]  /*0970*/  @P1 SHF.L.U32 R94, R87, 0x10, RZ ;  /* 0x00000010575e1819 */ /* 0x000fc800000006ff */
[----:B------:R-:W0:Y:S01]  /*0980*/  @P1 LDC R95, c[0x0][0x40c] ;  /* 0x00010300ff5f1b82 */ /* 0x000e220000000800 */
[----:B-1----:R-:W-:Y:S01]  /*0990*/  @P1 FMUL.FTZ R127, R88, R97 ;  /* 0x00000061587f1220 */ /* 0x002fe20000410000 */
[----:B------:R-:W-:-:S06]  /*09a0*/  @P1 SHF.L.U32 R88, R84, 0x10, RZ ;  /* 0x0000001054581819 */ /* 0x000fcc00000006ff */
[----:B------:R-:W1:Y:S01]  /*09b0*/  @P1 LDC R96, c[0x0][0x40c] ;  /* 0x00010300ff601b82 */ /* 0x000e620000000800 */
[----:B--2---:R-:W-:Y:S01]  /*09c0*/  @P1 FMUL.FTZ R121, R91, R100 ;  /* 0x000000645b791220 */ /* 0x004fe20000410000 */
[----:B------:R-:W-:-:S06]  /*09d0*/  @P1 SHF.L.U32 R91, R86, 0x10, RZ ;  /* 0x00000010565b1819 */ /* 0x000fcc00000006ff */
[----:B------:R-:W2:Y:S01]  /*09e0*/  @P1 LDC R98, c[0x0][0x40c] ;  /* 0x00010300ff621b82 */ /* 0x000ea20000000800 */
[----:B---3--:R-:W-:-:S07]  /*09f0*/  @P1 FMUL.FTZ R123, R90, R101 ;  /* 0x000000655a7b1220 */ /* 0x008fce0000410000 */
[----:B------:R-:W3:Y:S01]  /*0a00*/  @P1 LDC R99, c[0x0][0x40c] ;  /* 0x00010300ff631b82 */ /* 0x000ee20000000800 */
[----:B0-----:R-:W-:Y:S01]  /*0a10*/  @P1 FMUL.FTZ R124, R88, R95 ;  /* 0x0000005f587c1220 */ /* 0x001fe20000410000 */
[----:B-1----:R-:W-:Y:S01]  /*0a20*/  @P1 FMUL.FTZ R126, R89, R96 ;  /* 0x00000060597e1220 */ /* 0x002fe20000410000 */
[----:B--2---:R-:W-:Y:S01]  /*0a30*/  @P1 FMUL.FTZ R120, R91, R98 ;  /* 0x000000625b781220 */ /* 0x004fe20000410000 */
[----:B---3--:R-:W-:-:S07]  /*0a40*/  @P1 FMUL.FTZ R122, R94, R99 ;  /* 0x000000635e7a1220 */ /* 0x008fce0000410000 */
.L_x_18291:
        /* <DEDUP_REMOVED lines=10> */
.L_x_18293:
[----:B------:R-:W-:Y:S05]  /*0af0*/  BSYNC.RECONVERGENT B0 ;  /* 0x0000000000007941 */ /* 0x000fea0003800200 */
.L_x_18292:
[----:B------:R-:W-:Y:S05]  /*0b00*/  @!P0 BRA `(.L_x_18294) ;  /* 0x00000000008c8947 */ /* 0x000fea0003800000 */
[----:B0-----:R-:W0:Y:S01]  /*0b10*/  LDC.64 R88, c[0x0][0x3a0] ;  /* 0x0000e800ff587b82 */ /* 0x001e220000000a00 */
[----:B------:R-:W-:-:S05]  /*0b20*/  IADD3 R91, PT, PT, R93, 0x20, RZ ;  /* 0x000000205d5b7810 */ /* 0x000fca0007ffe0ff */
        /* <DEDUP_REMOVED lines=33> */
.L_x_18294:
[----:B------:R-:W1:Y:S01]  /*0d40*/  @P1 LDC R91, c[0x0][0x40c] ;  /* 0x00010300ff5b1b82 */ /* 0x000e620000000800 */
[----:B0----5:R-:W-:Y:S02]  /*0d50*/  @P1 PRMT R88, R84, 0x7632, R88 ;  /* 0x0000763254581816 */ /* 0x021fe40000000058 */
[----:B------:R-:W-:Y:S02]  /*0d60*/  CS2R R104, SRZ ;  /* 0x0000000000687805 */ /* 0x000fe4000001ff00 */
[----:B------:R-:W-:Y:S02]  /*0d70*/  @P1 PRMT R89, R85, 0x7632, R89 ;  /* 0x0000763255591816 */ /* 0x000fe40000000059 */
[----:B------:R-:W-:Y:S02]  /*0d80*/  CS2R R106, SRZ ;  /* 0x00000000006a7805 */ /* 0x000fe4000001ff00 */
[----:B------:R-:W-:Y:S02]  /*0d90*/  @P1 PRMT R90, R86, 0x7632, R90 ;  /* 0x00007632565a1816 */ /* 0x000fe4000000005a */
[----:B------:R-:W-:-:S02]  /*0da0*/  CS2R R108, SRZ ;  /* 0x00000000006c7805 */ /* 0x000fc4000001ff00 */
[----:B------:R-:W-:Y:S01]  /*0db0*/  @P1 SHF.L.U32 R88, R88, 0x10, RZ ;  /* 0x0000001058581819 */ /* 0x000fe200000006ff */
[----:B------:R-:W0:Y:S01]  /*0dc0*/  @P1 LDC R96, c[0x0][0x40c] ;  /* 0x00010300ff601b82 */ /* 0x000e220000000800 */
[----:B------:R-:W-:Y:S02]  /*0dd0*/  @P1 SHF.L.U32 R89, R89, 0x10, RZ ;  /* 0x0000001059591819 */ /* 0x000fe400000006ff */
[----:B------:R-:W-:Y:S02]  /*0de0*/  CS2R R110, SRZ ;  /* 0x00000000006e7805 */ /* 0x000fe4000001ff00 */
[----:B------:R-:W-:-:S03]  /*0df0*/  @P1 SHF.L.U32 R90, R90, 0x10, RZ ;  /* 0x000000105a5a1819 */ /* 0x000fc600000006ff */
        /* <DEDUP_REMOVED lines=8> */
[----:B------:R-:W-:Y:S02]  /*0e80*/  @P1 SHF.L.U32 R89, R84, 0x10, RZ ;  /* 0x0000001054591819 */ /* 0x000fe400000006ff */
[----:B------:R-:W-:-:S04]  /*0e90*/  @P1 SHF.L.U32 R96, R87, 0x10, RZ ;  /* 0x0000001057601819 */ /* 0x000fc800000006ff */
[----:B------:R-:W0:Y:S01]  /*0ea0*/  @P1 LDC R95, c[0x0][0x40c] ;  /* 0x00010300ff5f1b82 */ /* 0x000e220000000800 */
[----:B--2---:R-:W-:Y:S01]  /*0eb0*/  @P1 FMUL.FTZ R109, R90, R97 ;  /* 0x000000615a6d1220 */ /* 0x004fe20000410000 */
[----:B------:R-:W-:-:S06]  /*0ec0*/  @P1 SHF.L.U32 R90, R85, 0x10, RZ ;  /* 0x00000010555a1819 */ /* 0x000fcc00000006ff */
[----:B------:R-:W2:Y:S01]  /*0ed0*/  @P1 LDC R98, c[0x0][0x40c] ;  /* 0x00010300ff621b82 */ /* 0x000ea20000000800 */
[----:B---3--:R-:W-:-:S07]  /*0ee0*/  @P1 FMUL.FTZ R111, R88, R101 ;  /* 0x00000065586f1220 */ /* 0x008fce0000410000 */
[----:B------:R-:W3:Y:S01]  /*0ef0*/  @P1 LDC R99, c[0x0][0x40c] ;  /* 0x00010300ff631b82 */ /* 0x000ee20000000800 */
[----:B-1----:R-:W-:Y:S01]  /*0f00*/  @P1 FMUL.FTZ R104, R89, R94 ;  /* 0x0000005e59681220 */ /* 0x002fe20000410000 */
[----:B0-----:R-:W-:Y:S01]  /*0f10*/  @P1 FMUL.FTZ R106, R90, R95 ;  /* 0x0000005f5a6a1220 */ /* 0x001fe20000410000 */
[----:B--2---:R-:W-:Y:S01]  /*0f20*/  @P1 FMUL.FTZ R108, R91, R98 ;  /* 0x000000625b6c1220 */ /* 0x004fe20000410000 */
[----:B---3--:R-:W-:-:S07]  /*0f30*/  @P1 FMUL.FTZ R110, R96, R99 ;  /* 0x00000063606e1220 */ /* 0x008fce0000410000 */
.L_x_18295:
        /* <DEDUP_REMOVED lines=9> */
[----:B-1----:R-:W0:Y:S01]  /*0fd0*/  LDC.64 R88, c[0x0][0x3a0] ;  /* 0x0000e800ff587b82 */ /* 0x002e220000000a00 */
        /* <DEDUP_REMOVED lines=34> */
.L_x_18296:
[----:B-1----:R-:W0:Y:S01]  /*1200*/  @P1 LDC R91, c[0x0][0x40c] ;  /* 0x00010300ff5b1b82 */ /* 0x002e220000000800 */
[----:B-----5:R-:W-:Y:S02]  /*1210*/  @P1 PRMT R88, R84, 0x7632, R88 ;  /* 0x0000763254581816 */ /* 0x020fe40000000058 */
[----:B------:R-:W-:Y:S02]  /*1220*/  CS2R R112, SRZ ;  /* 0x0000000000707805 */ /* 0x000fe4000001ff00 */
        /* <DEDUP_REMOVED lines=8> */
[C---:B------:R-:W-:Y:S01]  /*12b0*/  @P1 SHF.L.U32 R101, R87.reuse, 0x10, RZ ;  /* 0x0000001057651819 */ /* 0x040fe200000006ff */
        /* <DEDUP_REMOVED lines=13> */
[----:B------:R-:W-:-:S04]  /*1390*/  CS2R R98, SRZ ;  /* 0x0000000000627805 */ /* 0x000fc8000001ff00 */
[----:B------:R-:W2:Y:S01]  /*13a0*/  @P1 LDC R100, c[0x0][0x40c] ;  /* 0x00010300ff641b82 */ /* 0x000ea20000000800 */
[----:B---3--:R-:W-:-:S07]  /*13b0*/  @P1 FMUL.FTZ R99, R88, R103 ;  /* 0x0000006758631220 */ /* 0x008fce0000410000 */
[----:B------:R-:W3:Y:S01]  /*13c0*/  @P1 LDC R102, c[0x0][0x40c] ;  /* 0x00010300ff661b82 */ /* 0x000ee20000000800 */
[----:B0-----:R-:W-:Y:S01]  /*13d0*/  @P1 FMUL.FTZ R112, R89, R94 ;  /* 0x0000005e59701220 */ /* 0x001fe20000410000 */
[----:B-1----:R-:W-:Y:S01]  /*13e0*/  @P1 FMUL.FTZ R114, R90, R95 ;  /* 0x0000005f5a721220 */ /* 0x002fe20000410000 */
[----:B--2---:R-:W-:Y:S01]  /*13f0*/  @P1 FMUL.FTZ R96, R91, R100 ;  /* 0x000000645b601220 */ /* 0x004fe20000410000 */
[----:B---3--:R-:W-:-:S07]  /*1400*/  @P1 FMUL.FTZ R98, R101, R102 ;  /* 0x0000006665621220 */ /* 0x008fce0000410000 */
.L_x_18297:
        /* <DEDUP_REMOVED lines=10> */
.L_x_18299:
[----:B------:R-:W-:Y:S05]  /*14b0*/  BSYNC.RECONVERGENT B0 ;  /* 0x0000000000007941 */ /* 0x000fea0003800200 */
.L_x_18298:
        /* <DEDUP_REMOVED lines=36> */
.L_x_18300:
[----:B------:R-:W1:Y:S01]  /*1700*/  @P1 LDC R95, c[0x0][0x40c] ;  /* 0x00010300ff5f1b82 */ /* 0x000e620000000800 */
[----:B0----5:R-:W-:Y:S02]  /*1710*/  @P1 PRMT R88, R84, 0x7632, R88 ;  /* 0x0000763254581816 */ /* 0x021fe40000000058 */
[----:B------:R-:W-:Y:S02]  /*1720*/  CS2R R100, SRZ ;  /* 0x0000000000647805 */ /* 0x000fe4000001ff00 */
[----:B------:R-:W-:Y:S02]  /*1730*/  @P1 PRMT R91, R86, 0x7632, R91 ;  /* 0x00007632565b1816 */ /* 0x000fe4000000005b */
[----:B------:R-:W-:Y:S02]  /*1740*/  CS2R R102, SRZ ;  /* 0x0000000000667805 */ /* 0x000fe4000001ff00 */
[----:B------:R-:W-:Y:S02]  /*1750*/  @P1 SHF.L.U32 R88, R88, 0x10, RZ ;  /* 0x0000001058581819 */ /* 0x000fe400000006ff */
[----:B------:R-:W-:Y:S01]  /*1760*/  @P1 PRMT R90, R85, 0x7632, R90 ;  /* 0x00007632555a1816 */ /* 0x000fe2000000005a */
[----:B------:R-:W0:Y:S01]  /*1770*/  @P1 LDC R94, c[0x0][0x40c] ;  /* 0x00010300ff5e1b82 */ /* 0x000e220000000800 */
[----:B------:R-:W-:-:S02]  /*1780*/  @P1 SHF.L.U32 R91, R91, 0x10, RZ ;  /* 0x000000105b5b1819 */ /* 0x000fc400000006ff */
[----:B------:R-:W-:Y:S02]  /*1790*/  @P1 SHF.L.U32 R90, R90, 0x10, RZ ;  /* 0x000000105a5a1819 */ /* 0x000fe400000006ff */
[----:B------:R-:W-:Y:S02]  /*17a0*/  MOV R89, RZ ;  /* 0x000000ff00597202 */ /* 0x000fe40000000f00 */
[----:B------:R-:W-:Y:S01]  /*17b0*/  @P1 SHF.L.U32 R119, R86, 0x10, RZ ;  /* 0x0000001056771819 */ /* 0x000fe200000006ff */
[----:B------:R-:W2:Y:S01]  /*17c0*/  @P1 LDC R117, c[0x0][0x40c] ;  /* 0x00010300ff751b82 */ /* 0x000ea20000000800 */
[----:B------:R-:W-:-:S07]  /*17d0*/  @P1 SHF.L.U32 R131, R87, 0x10, RZ ;  /* 0x0000001057831819 */ /* 0x000fce00000006ff */
[----:B------:R-:W3:Y:S01]  /*17e0*/  @P1 LDC R135, c[0x0][0x40c] ;  /* 0x00010300ff871b82 */ /* 0x000ee20000000800 */
[----:B-1----:R-:W-:Y:S01]  /*17f0*/  @P1 FMUL.FTZ R101, R88, R95 ;  /* 0x0000005f58651220 */ /* 0x002fe20000410000 */
[----:B------:R-:W-:Y:S02]  /*1800*/  @P1 PRMT R88, R87, 0x7632, R88 ;  /* 0x0000763257581816 */ /* 0x000fe40000000058 */
[----:B------:R-:W-:-:S04]  /*1810*/  @P1 SHF.L.U32 R95, R84, 0x10, RZ ;  /* 0x00000010545f1819 */ /* 0x000fc800000006ff */
[----:B------:R-:W1:Y:S01]  /*1820*/  @P1 LDC R116, c[0x0][0x40c] ;  /* 0x00010300ff741b82 */ /* 0x000e620000000800 */
[----:B0-----:R-:W-:Y:S01]  /*1830*/  @P1 FMUL.FTZ R89, R91, R94 ;  /* 0x0000005e5b591220 */ /* 0x001fe20000410000 */
[----:B------:R-:W-:Y:S01]  /*1840*/  @P1 SHF.L.U32 R94, R88, 0x10, RZ ;  /* 0x00000010585e1819 */ /* 0x000fe200000006ff */
[----:B------:R-:W-:-:S05]  /*1850*/  HFMA2 R88, -RZ, RZ, 0, 0 ;  /* 0x00000000ff587431 */ /* 0x000fca00000001ff */
[----:B------:R-:W0:Y:S01]  /*1860*/  @P1 LDC R118, c[0x0][0x40c] ;  /* 0x00010300ff761b82 */ /* 0x000e220000000800 */
[----:B--2---:R-:W-:Y:S01]  /*1870*/  @P1 FMUL.FTZ R103, R90, R117 ;  /* 0x000000755a671220 */ /* 0x004fe20000410000 */
[----:B------:R-:W-:Y:S02]  /*1880*/  @P1 SHF.L.U32 R117, R85, 0x10, RZ ;  /* 0x0000001055751819 */ /* 0x000fe400000006ff */
[----:B------:R-:W-:-:S04]  /*1890*/  CS2R R90, SRZ ;  /* 0x00000000005a7805 */ /* 0x000fc8000001ff00 */
[----:B------:R-:W2:Y:S01]  /*18a0*/  @P1 LDC R128, c[0x0][0x40c] ;  /* 0x00010300ff801b82 */ /* 0x000ea20000000800 */
[----:B---3--:R-:W-:-:S07]  /*18b0*/  @P1 FMUL.FTZ R91, R94, R135 ;  /* 0x000000875e5b1220 */ /* 0x008fce0000410000 */
[----:B------:R-:W3:Y:S01]  /*18c0*/  @P1 LDC R134, c[0x0][0x40c] ;  /* 0x00010300ff861b82 */ /* 0x000ee20000000800 */
[----:B-1----:R-:W-:Y:S01]  /*18d0*/  @P1 FMUL.FTZ R100, R95, R116 ;  /* 0x000000745f641220 */ /* 0x002fe20000410000 */
[----:B0-----:R-:W-:Y:S01]  /*18e0*/  @P1 FMUL.FTZ R102, R117, R118 ;  /* 0x0000007675661220 */ /* 0x001fe20000410000 */
[----:B--2---:R-:W-:Y:S01]  /*18f0*/  @P1 FMUL.FTZ R88, R119, R128 ;  /* 0x0000008077581220 */ /* 0x004fe20000410000 */
[----:B---3--:R-:W-:-:S07]  /*1900*/  @P1 FMUL.FTZ R90, R131, R134 ;  /* 0x00000086835a1220 */ /* 0x008fce0000410000 */
.L_x_18301:
        /* <DEDUP_REMOVED lines=10> */
.L_x_18303:
[----:B------:R-:W-:Y:S05]  /*19b0*/  BSYNC.RECONVERGENT B0 ;  /* 0x0000000000007941 */ /* 0x000fea0003800200 */
.L_x_18302:
[----:B------:R-:W-:Y:S01]  /*19c0*/  IADD3 R131, PT, PT, R93, 0x80, RZ ;  /* 0x000000805d837810 */ /* 0x000fe20007ffe0ff */
[----:B------:R-:W-:Y:S06]  /*19d0*/  @!P0 BRA `(.L_x_18304) ;  /* 0x0000000000888947 */ /* 0x000fec0003800000 */
[----:B------:R-:W1:Y:S02]  /*19e0*/  LDC.64 R134, c[0x0][0x3a0] ;  /* 0x0000e800ff867b82 */ /* 0x000e640000000a00 */
[----:B-1----:R-:W-:-:S05]  /*19f0*/  IMAD.WIDE.U32 R134, R131, 0x20, R134 ;  /* 0x0000002083867825 */ /* 0x002fca00078e0086 */
[----:B0-----:R-:W2:Y:S04]  /*1a00*/  LDG.E.128 R92, desc[UR6][R134.64] ;  /* 0x00000006865c7981 */ /* 0x001ea8000c1e1d00 */
[----:B------:R0:W3:Y:S01]  /*1a10*/  LDG.E.128 R116, desc[UR6][R134.64+0x10] ;  /* 0x0000100686747981 */ /* 0x0000e2000c1e1d00 */
[----:B------:R-:W-:-:S13]  /*1a20*/  ISETP.GT.AND P0, PT, R0, RZ, PT ;  /* 0x000000ff0000720c */ /* 0x000fda0003f04270 */
[----:B------:R-:W2:Y:S01]  /*1a30*/  @P0 LDC R128, c[0x0][0x40c] ;  /* 0x00010300ff800b82 */ /* 0x000ea20000000800 */
[C---:B-----5:R-:W-:Y:S02]  /*1a40*/  @P0 PRMT R0, R84.reuse, 0x7632, R0 ;  /* 0x0000763254000816 */ /* 0x060fe40000000000 */
[----:B------:R-:W-:Y:S02]  /*1a50*/  @P0 SHF.L.U32 R137, R84, 0x10, RZ ;  /* 0x0000001054890819 */ /* 0x000fe400000006ff */
[----:B------:R-:W-:Y:S02]  /*1a60*/  @P0 SHF.L.U32 R0, R0, 0x10, RZ ;  /* 0x0000001000000819 */ /* 0x000fe400000006ff */
[----:B0-----:R-:W-:Y:S01]  /*1a70*/  @P0 PRMT R134, R87, 0x7632, R134 ;  /* 0x0000763257860816 */ /* 0x001fe20000000086 */
        /* <DEDUP_REMOVED lines=24> */
.L_x_18304:
[----:B------:R-:W1:Y:S01]  /*1c00*/  @P1 LDC R119, c[0x0][0x40c] ;  /* 0x00010300ff771b82 */ /* 0x000e620000000800 */
[----:B-----5:R-:W-:Y:S02]  /*1c10*/  @P1 PRMT R0, R84, 0x7632, R0 ;  /* 0x0000763254001816 */ /* 0x020fe40000000000 */
[----:B------:R-:W-:Y:S02]  /*1c20*/  CS2R R116, SRZ ;  /* 0x0000000000747805 */ /* 0x000fe4000001ff00 */
[----:B0-----:R-:W-:Y:S01]  /*1c30*/  @P1 PRMT R94, R86, 0x7632, R94 ;  /* 0x00007632565e1816 */ /* 0x001fe2000000005e */
[----:B------:R-:W-:Y:S01]  /*1c40*/  HFMA2 R95, -RZ, RZ, 0, 0 ;  /* 0x00000000ff5f7431 */ /* 0x000fe200000001ff */
[----:B------:R-:W-:Y:S02]  /*1c50*/  @P1 SHF.L.U32 R0, R0, 0x10, RZ ;  /* 0x0000001000001819 */ /* 0x000fe400000006ff */
[----:B------:R-:W-:Y:S01]  /*1c60*/  @P1 SHF.L.U32 R94, R94, 0x10, RZ ;  /* 0x000000105e5e1819 */ /* 0x000fe200000006ff */
[----:B------:R-:W0:Y:S01]  /*1c70*/  @P1 LDC R143, c[0x0][0x40c] ;  /* 0x00010300ff8f1b82 */ /* 0x000e220000000800 */
[----:B------:R-:W-:-:S02]  /*1c80*/  @P1 PRMT R92, R85, 0x7632, R92 ;  /* 0x00007632555c1816 */ /* 0x000fc4000000005c */
[----:B------:R-:W-:Y:S02]  /*1c90*/  MOV R93, RZ ;  /* 0x000000ff005d7202 */ /* 0x000fe40000000f00 */
[----:B------:R-:W-:Y:S02]  /*1ca0*/  @P1 SHF.L.U32 R92, R92, 0x10, RZ ;  /* 0x000000105c5c1819 */ /* 0x000fe400000006ff */
[----:B------:R-:W-:Y:S01]  /*1cb0*/  @P1 SHF.L.U32 R128, R84, 0x10, RZ ;  /* 0x0000001054801819 */ /* 0x000fe200000006ff */
[----:B------:R-:W2:Y:S01]  /*1cc0*/  @P1 LDC R139, c[0x0][0x40c] ;  /* 0x00010300ff8b1b82 */ /* 0x000ea20000000800 */
[----:B------:R-:W-:Y:S02]  /*1cd0*/  @P1 SHF.L.U32 R134, R85, 0x10, RZ ;  /* 0x0000001055861819 */ /* 0x000fe400000006ff */
[----:B------:R-:W-:Y:S02]  /*1ce0*/  @P1 SHF.L.U32 R136, R86, 0x10, RZ ;  /* 0x0000001056881819 */ /* 0x000fe400000006ff */
[----:B------:R-:W-:-:S03]  /*1cf0*/  @P1 SHF.L.U32 R138, R87, 0x10, RZ ;  /* 0x00000010578a1819 */ /* 0x000fc600000006ff */
[----:B------:R-:W3:Y:S01]  /*1d00*/  @P1 LDC R147, c[0x0][0x40c] ;  /* 0x00010300ff931b82 */ /* 0x000ee20000000800 */
[----:B-1----:R-:W-:Y:S01]  /*1d10*/  @P1 FMUL.FTZ R93, R0, R119 ;  /* 0x00000077005d1220 */ /* 0x002fe20000410000 */
[----:B------:R-:W-:Y:S02]  /*1d20*/  @P1 PRMT R0, R87, 0x7632, R0 ;  /* 0x0000763257001816 */ /* 0x000fe40000000000 */
[----:B------:R-:W-:Y:S02]  /*1d30*/  CS2R R118, SRZ ;  /* 0x0000000000767805 */ /* 0x000fe4000001ff00 */
[----:B------:R-:W-:Y:S02]  /*1d40*/  @P1 SHF.L.U32 R0, R0, 0x10, RZ ;  /* 0x0000001000001819 */ /* 0x000fe400000006ff */
[----:B------:R-:W1:Y:S01]  /*1d50*/  @P1 LDC R135, c[0x0][0x40c] ;  /* 0x00010300ff871b82 */ /* 0x000e620000000800 */
[----:B0-----:R-:W-:Y:S01]  /*1d60*/  @P1 FMUL.FTZ R117, R94, R143 ;  /* 0x0000008f5e751220 */ /* 0x001fe20000410000 */
[----:B------:R-:W-:-:S06]  /*1d70*/  HFMA2 R94, -RZ, RZ, 0, 0 ;  /* 0x00000000ff5e7431 */ /* 0x000fcc00000001ff */
[----:B------:R-:W0:Y:S01]  /*1d80*/  @P1 LDC R137, c[0x0][0x40c] ;  /* 0x00010300ff891b82 */ /* 0x000e220000000800 */
[----:B--2---:R-:W-:Y:S01]  /*1d90*/  @P1 FMUL.FTZ R95, R92, R139 ;  /* 0x0000008b5c5f1220 */ /* 0x004fe20000410000 */
[----:B------:R-:W-:-:S06]  /*1da0*/  MOV R92, RZ ;  /* 0x000000ff005c7202 */ /* 0x000fcc0000000f00 */
[----:B------:R-:W2:Y:S01]  /*1db0*/  @P1 LDC R141, c[0x0][0x40c] ;  /* 0x00010300ff8d1b82 */ /* 0x000ea20000000800 */
[----:B---3--:R-:W-:-:S07]  /*1dc0*/  @P1 FMUL.FTZ R119, R0, R147 ;  /* 0x0000009300771220 */ /* 0x008fce0000410000 */
[----:B------:R-:W3:Y:S01]  /*1dd0*/  @P1 LDC R145, c[0x0][0x40c] ;  /* 0x00010300ff911b82 */ /* 0x000ee20000000800 */
[----:B-1----:R-:W-:Y:S01]  /*1de0*/  @P1 FMUL.FTZ R92, R128, R135 ;  /* 0x00000087805c1220 */ /* 0x002fe20000410000 */
[----:B0-----:R-:W-:Y:S01]  /*1df0*/  @P1 FMUL.FTZ R94, R134, R137 ;  /* 0x00000089865e1220 */ /* 0x001fe20000410000 */
[----:B--2---:R-:W-:Y:S01]  /*1e00*/  @P1 FMUL.FTZ R116, R136, R141 ;  /* 0x0000008d88741220 */ /* 0x004fe20000410000 */
[----:B---3--:R-:W-:-:S07]  /*1e10*/  @P1 FMUL.FTZ R118, R138, R145 ;  /* 0x000000918a761220 */ /* 0x008fce0000410000 */
.L_x_18305:
        /* <DEDUP_REMOVED lines=148> */
.L_x_18321:
        /* <DEDUP_REMOVED lines=16> */
[----:B------:R-:W-:Y:S02]  /*2860*/  IADD3 R130, PT, PT, R130, -0x1, RZ ;  /* 0xffffffff82827810 */ /* 0x000fe40007ffe0ff */
[----:B------:R-:W-:-:S03]  /*2870*/  FSEL R3, R131, RZ, !P1 ;  /* 0x000000ff83037208 */ /* 0x000fc60004800000 */
[----:B------:R-:W-:Y:S02]  /*2880*/  IMAD R130, R130, R129, RZ ;  /* 0x0000008182827224 */ /* 0x000fe400078e02ff */
[C---:B------:R-:W-:Y:S01]  /*2890*/  FADD.FTZ R159, -R3.reuse, R89 ;  /* 0x00000059039f7221 */ /* 0x040fe20000010100 */
[C---:B------:R-:W-:Y:S01]  /*28a0*/  FADD.FTZ R157, -R3.reuse, R88 ;  /* 0x00000058039d7221 */ /* 0x040fe20000010100 */
[C---:B------:R-:W-:Y:S01]  /*28b0*/  FADD.FTZ R129, -R3.reuse, R124 ;  /* 0x0000007c03817221 */ /* 0x040fe20000010100 */
[----:B------:R-:W-:Y:S01]  /*28c0*/  SHF.R.S32.HI R89, RZ, 0x1f, R130 ;  /* 0x0000001fff597819 */ /* 0x000fe20000011482 */
[C---:B------:R-:W-:Y:S01]  /*28d0*/  FADD.FTZ R125, -R3.reuse, R125 ;  /* 0x0000007d037d7221 */ /* 0x040fe20000010100 */
[C---:B------:R-:W-:Y:S01]  /*28e0*/  FADD.FTZ R131, -R3.reuse, R126 ;  /* 0x0000007e03837221 */ /* 0x040fe20000010100 */
[----:B------:R-:W-:Y:S01]  /*28f0*/  FADD.FTZ R127, -R3, R127 ;  /* 0x0000007f037f7221 */ /* 0x000fe20000010100 */
[----:B------:R-:W-:Y:S01]  /*2900*/  LEA.HI R130, R89, R130, RZ, 0x3 ;  /* 0x0000008259827211 */ /* 0x000fe200078f18ff */
[C---:B------:R-:W-:Y:S01]  /*2910*/  FADD.FTZ R133, -R3.reuse, R120 ;  /* 0x0000007803857221 */ /* 0x040fe20000010100 */
[----:B------:R-:W0:Y:S01]  /*2920*/  LDC.64 R88, c[0x0][0x428] ;  /* 0x00010a00ff587b82 */ /* 0x000e220000000a00 */
        /* <DEDUP_REMOVED lines=33> */
[----:B------:R-:W-:Y:S01]  /*2b40*/  LOP3.LUT R3, R128, 0x1f, RZ, 0xc0, !PT ;  /* 0x0000001f80037812 */ /* 0x000fe200078ec0ff */
[C---:B------:R-:W-:Y:S01]  /*2b50*/  FMUL.FTZ R126, R0.reuse, R97 ;  /* 0x00000061007e7220 */ /* 0x040fe20000410000 */
[C---:B------:R-:W-:Y:S01]  /*2b60*/  FMUL.FTZ R94, R0.reuse, R105 ;  /* 0x00000069005e7220 */ /* 0x040fe20000410000 */
[----:B------:R-:W-:Y:S01]  /*2b70*/  FMUL.FTZ R134, R0, R99 ;  /* 0x0000006300867220 */ /* 0x000fe20000410000 */
[----:B------:R-:W-:Y:S01]  /*2b80*/  LEA.HI.SX32 R97, R130, R3, 0x1d ;  /* 0x0000000382617211 */ /* 0x000fe200078feaff */
[C---:B------:R-:W-:Y:S01]  /*2b90*/  FMUL.FTZ R122, R0.reuse, R101 ;  /* 0x00000065007a7220 */ /* 0x040fe20000410000 */
[C---:B------:R-:W-:Y:S01]  /*2ba0*/  FMUL.FTZ R128, R0.reuse, R103 ;  /* 0x0000006700807220 */ /* 0x040fe20000410000 */
[C---:B------:R-:W-:Y:S01]  /*2bb0*/  FMUL.FTZ R129, R0.reuse, R129 ;  /* 0x0000008100817220 */ /* 0x040fe20000410000 */
[C---:B------:R-:W-:Y:S01]  /*2bc0*/  IADD3 R99, PT, PT, R97.reuse, 0x20, RZ ;  /* 0x0000002061637810 */ /* 0x040fe20007ffe0ff */
[C---:B------:R-:W-:Y:S01]  /*2bd0*/  FMUL.FTZ R90, R0.reuse, R125 ;  /* 0x0000007d005a7220 */ /* 0x040fe20000410000 */
[C---:B------:R-:W-:Y:S01]  /*2be0*/  IADD3 R101, PT, PT, R97.reuse, 0x40, RZ ;  /* 0x0000004061657810 */ /* 0x040fe20007ffe0ff */
[C---:B------:R-:W-:Y:S01]  /*2bf0*/  FMUL.FTZ R131, R0.reuse, R131 ;  /* 0x0000008300837220 */ /* 0x040fe20000410000 */
[C---:B------:R-:W-:Y:S01]  /*2c00*/  IADD3 R103, PT, PT, R97.reuse, 0x60, RZ ;  /* 0x0000006061677810 */ /* 0x040fe20007ffe0ff */
[C---:B------:R-:W-:Y:S01]  /*2c10*/  FMUL.FTZ R92, R0.reuse, R127 ;  /* 0x0000007f005c7220 */ /* 0x040fe20000410000 */
[C---:B------:R-:W-:Y:S01]  /*2c20*/  IADD3 R105, PT, PT, R97.reuse, 0x80, RZ ;  /* 0x0000008061697810 */ /* 0x040fe20007ffe0ff */
[C---:B------:R-:W-:Y:S01]  /*2c30*/  FMUL.FTZ R135, R0.reuse, R135 ;  /* 0x0000008700877220 */ /* 0x040fe20000410000 */
[C---:B------:R-:W-:Y:S01]  /*2c40*/  FMUL.FTZ R110, R0.reuse, R123 ;  /* 0x0000007b006e7220 */ /* 0x040fe20000410000 */
[C---:B------:R-:W-:Y:S01]  /*2c50*/  FMUL.FTZ R140, R0.reuse, R91 ;  /* 0x0000005b008c7220 */ /* 0x040fe20000410000 */
[----:B------:R-:W-:Y:S01]  /*2c60*/  FMUL.FTZ R132, R0, R93 ;  /* 0x0000005d00847220 */ /* 0x000fe20000410000 */
[----:B0-----:R-:W-:-:S04]  /*2c70*/  IMAD.WIDE.U32 R96, R97, 0x10, R88 ;  /* 0x0000001061607825 */ /* 0x001fc800078e0058 */
[----:B------:R-:W-:Y:S01]  /*2c80*/  FFMA.FTZ R93, R90, R5, R45 ;  /* 0x000000055a5d7223 */ /* 0x000fe2000001002d */
[----:B------:R-:W-:Y:S01]  /*2c90*/  FFMA.FTZ R91, R135, R10, R50 ;  /* 0x0000000a875b7223 */ /* 0x000fe20000010032 */
[----:B------:R-:W-:Y:S01]  /*2ca0*/  FFMA.FTZ R110, R110, R11, R51 ;  /* 0x0000000b6e6e7223 */ /* 0x000fe20000010033 */
[----:B------:R-:W-:-:S04]  /*2cb0*/  IMAD.WIDE.U32 R98, R99, 0x10, R88 ;  /* 0x0000001063627825 */ /* 0x000fc800078e0058 */
[----:B------:R-:W-:Y:S01]  /*2cc0*/  FFMA.FTZ R92, R92, R7, R47 ;  /* 0x000000075c5c7223 */ /* 0x000fe2000001002f */
[C---:B------:R-:W-:Y:S01]  /*2cd0*/  FMUL.FTZ R137, R0.reuse, R137 ;  /* 0x0000008900897220 */ /* 0x040fe20000410000 */
[----:B------:R-:W-:Y:S01]  /*2ce0*/  FMUL.FTZ R139, R0, R139 ;  /* 0x0000008b008b7220 */ /* 0x000fe20000410000 */
        /* <DEDUP_REMOVED lines=89> */
.L_x_18308:
[----:B------:R-:W-:Y:S05]  /*3280*/  BSYNC.RECONVERGENT B0 ;  /* 0x0000000000007941 */ /* 0x000fea0003800200 */
.L_x_18307:
[----:B0-----:R-:W0:Y:S02]  /*3290*/  LDC.64 R88, c[0x0][0x380] ;  /* 0x0000e000ff587b82 */ /* 0x001e240000000a00 */
[----:B0-----:R-:W-:-:S04]  /*32a0*/  LEA R2, R88, R2, 0x2 ;  /* 0x0000000258027211 */ /* 0x001fc800078e10ff */
[----:B------:R-:W-:-:S13]  /*32b0*/  ISETP.GE.AND P0, PT, R2, R89, PT ;  /* 0x000000590200720c */ /* 0x000fda0003f06270 */
[----:B------:R-:W-:Y:S05]  /*32c0*/  @!P0 BRA `(.L_x_18309) ;  /* 0xffffffd000788947 */ /* 0x000fea000383ffff */
[----:B------:R-:W-:Y:S05]  /*32d0*/  EXIT ;  /* 0x000000000000794d */ /* 0x000fea0003800000 */
.L_x_18306:
        /* <DEDUP_REMOVED lines=8> */
.L_x_18311:
[----:B------:R-:W-:Y:S05]  /*3360*/  BSYNC B0 ;  /* 0x0000000000007941 */ /* 0x000fea0003800000 */
.L_x_18310:
        /* <DEDUP_REMOVED lines=9> */
.L_x_18312:
[----:B------:R-:W-:Y:S01]  /*3400*/  HFMA2 R140, -RZ, RZ, 0, 2.384185791015625e-07 ;  /* 0x00000004ff8c7431 */ /* 0x000fe200000001ff */
[----:B------:R-:W-:-:S05]  /*3410*/  MOV R132, R137 ;  /* 0x0000008900847202 */ /* 0x000fca0000000f00 */
[----:B------:R-:W-:-:S05]  /*3420*/  FADD.FTZ R134, R133, R132 ;  /* 0x0000008485867221 */ /* 0x000fca0000010000 */
[----:B------:R-:W-:-:S07]  /*3430*/  MOV R139, R134 ;  /* 0x00000086008b7202 */ /* 0x000fce0000000f00 */
[----:B------:R-:W-:Y:S05]  /*3440*/  WARPSYNC.COLLECTIVE R138, `(.L_x_18313) ;  /* 0x000000008a087348 */ /* 0x000fea0003c00000 */
[----:B------:R0:W1:Y:S02]  /*3450*/  SHFL.BFLY P1, R137, R139, R140, R141 ;  /* 0x0c00008c8b897389 */ /* 0x000064000002008d */
[----:B01----:R-:W-:Y:S05]  /*3460*/  ENDCOLLECTIVE ;  /* 0x000000000000791b */ /* 0x003fea0003800000 */
.L_x_18313:
[----:B------:R-:W-:Y:S01]  /*3470*/  HFMA2 R140, -RZ, RZ, 0, 4.76837158203125e-07 ;  /* 0x00000008ff8c7431 */ /* 0x000fe200000001ff */
[----:B------:R-:W-:-:S05]  /*3480*/  MOV R131, R137 ;  /* 0x0000008900837202 */ /* 0x000fca0000000f00 */
[----:B------:R-:W-:-:S05]  /*3490*/  FADD.FTZ R135, R134, R131 ;  /* 0x0000008386877221 */ /* 0x000fca0000010000 */
[----:B------:R-:W-:-:S07]  /*34a0*/  MOV R139, R135 ;  /* 0x00000087008b7202 */ /* 0x000fce0000000f00 */
[----:B------:R-:W-:Y:S05]  /*34b0*/  WARPSYNC.COLLECTIVE R138, `(.L_x_18314) ;  /* 0x000000008a087348 */ /* 0x000fea0003c00000 */
[----:B------:R0:W1:Y:S02]  /*34c0*/  SHFL.BFLY P1, R137, R139, R140, R141 ;  /* 0x0c00008c8b897389 */ /* 0x000064000002008d */
[----:B01----:R-:W-:Y:S05]  /*34d0*/  ENDCOLLECTIVE ;  /* 0x000000000000791b */ /* 0x003fea0003800000 */
.L_x_18314:
        /* <DEDUP_REMOVED lines=8> */
.L_x_18315:
        /* <DEDUP_REMOVED lines=88> */
.L_x_18316:
[----:B------:R-:W-:Y:S01]  /*3ae0*/  HFMA2 R140, -RZ, RZ, 0, 1.1920928955078125e-07 ;  /* 0x00000002ff8c7431 */ /* 0x000fe200000001ff */
[----:B------:R-:W-:-:S05]  /*3af0*/  MOV R133, R137 ;  /* 0x0000008900857202 */ /* 0x000fca0000000f00 */
[----:B------:R-:W-:-:S05]  /*3b00*/  FADD.FTZ R133, R0, R133 ;  /* 0x0000008500857221 */ /* 0x000fca0000010000 */
[----:B------:R-:W-:-:S07]  /*3b10*/  MOV R139, R133 ;  /* 0x00000085008b7202 */ /* 0x000fce0000000f00 */
[----:B------:R-:W-:Y:S05]  /*3b20*/  WARPSYNC.COLLECTIVE R138, `(.L_x_18317) ;  /* 0x000000008a087348 */ /* 0x000fea0003c00000 */
[----:B------:R0:W1:Y:S02]  /*3b30*/  SHFL.BFLY P1, R137, R139, R140, R141 ;  /* 0x0c00008c8b897389 */ /* 0x000064000002008d */
[----:B01----:R-:W-:Y:S05]  /*3b40*/  ENDCOLLECTIVE ;  /* 0x000000000000791b */ /* 0x003fea0003800000 */
.L_x_18317:
[----:B------:R-:W-:Y:S01]  /*3b50*/  HFMA2 R140, -RZ, RZ, 0, 2.384185791015625e-07 ;  /* 0x00000004ff8c7431 */ /* 0x000fe200000001ff */
[----:B------:R-:W-:-:S05]  /*3b60*/  MOV R134, R137 ;  /* 0x0000008900867202 */ /* 0x000fca0000000f00 */
[----:B------:R-:W-:-:S05]  /*3b70*/  FADD.FTZ R134, R133, R134 ;  /* 0x0000008685867221 */ /* 0x000fca0000010000 */
[----:B------:R-:W-:-:S07]  /*3b80*/  MOV R139, R134 ;  /* 0x00000086008b7202 */ /* 0x000fce0000000f00 */
[----:B------:R-:W-:Y:S05]  /*3b90*/  WARPSYNC.COLLECTIVE R138, `(.L_x_18318) ;  /* 0x000000008a087348 */ /* 0x000fea0003c00000 */
[----:B------:R0:W1:Y:S02]  /*3ba0*/  SHFL.BFLY P1, R137, R139, R140, R141 ;  /* 0x0c00008c8b897389 */ /* 0x000064000002008d */
[----:B01----:R-:W-:Y:S05]  /*3bb0*/  ENDCOLLECTIVE ;  /* 0x000000000000791b */ /* 0x003fea0003800000 */
.L_x_18318:
[----:B------:R-:W-:Y:S01]  /*3bc0*/  HFMA2 R140, -RZ, RZ, 0, 4.76837158203125e-07 ;  /* 0x00000008ff8c7431 */ /* 0x000fe200000001ff */
[----:B------:R-:W-:-:S05]  /*3bd0*/  MOV R135, R137 ;  /* 0x0000008900877202 */ /* 0x000fca0000000f00 */
[----:B------:R-:W-:-:S05]  /*3be0*/  FADD.FTZ R135, R134, R135 ;  /* 0x0000008786877221 */ /* 0x000fca0000010000 */
[----:B------:R-:W-:-:S07]  /*3bf0*/  MOV R139, R135 ;  /* 0x00000087008b7202 */ /* 0x000fce0000000f00 */
[----:B------:R-:W-:Y:S05]  /*3c00*/  WARPSYNC.COLLECTIVE R138, `(.L_x_18319) ;  /* 0x000000008a087348 */ /* 0x000fea0003c00000 */
[----:B------:R0:W1:Y:S02]  /*3c10*/  SHFL.BFLY P1, R137, R139, R140, R141 ;  /* 0x0c00008c8b897389 */ /* 0x000064000002008d */
[----:B01----:R-:W-:Y:S05]  /*3c20*/  ENDCOLLECTIVE ;  /* 0x000000000000791b */ /* 0x003fea0003800000 */
.L_x_18319:
[----:B------:R-:W-:Y:S01]  /*3c30*/  HFMA2 R140, -RZ, RZ, 0, 9.5367431640625e-07 ;  /* 0x00000010ff8c7431 */ /* 0x000fe200000001ff */
[----:B------:R-:W-:-:S05]  /*3c40*/  MOV R136, R137 ;  /* 0x0000008900887202 */ /* 0x000fca0000000f00 */
[----:B------:R-:W-:-:S05]  /*3c50*/  FADD.FTZ R136, R135, R136 ;  /* 0x0000008887887221 */ /* 0x000fca0000010000 */
[----:B------:R-:W-:-:S07]  /*3c60*/  MOV R139, R136 ;  /* 0x00000088008b7202 */ /* 0x000fce0000000f00 */
[----:B------:R-:W-:Y:S05]  /*3c70*/  WARPSYNC.COLLECTIVE R138, `(.L_x_18320) ;  /* 0x000000008a087348 */ /* 0x000fea0003c00000 */
[----:B------:R0:W1:Y:S02]  /*3c80*/  SHFL.BFLY P1, R137, R139, R140, R141 ;  /* 0x0c00008c8b897389 */ /* 0x000064000002008d */
[----:B01----:R-:W-:Y:S05]  /*3c90*/  ENDCOLLECTIVE ;  /* 0x000000000000791b */ /* 0x003fea0003800000 */
.L_x_18320:
[----:B------:R-:W-:Y:S05]  /*3ca0*/  BRA `(.L_x_18321) ;  /* 0xffffffe800ac7947 */ /* 0x000fea000383ffff */
.L_x_18322:
        /* <DEDUP_REMOVED lines=13> */
.L_x_45835:


//--------------------- .text._ZN10layer_norm13ln_fwd_kernelINS_13Kernel_traitsIf13__nv_bfloat16fS2_fjLj1280ELj1ELj4ELj1ELj16ENS_18Kernel_traits_baseILj1280EfS2_fS2_fjLj128EEEEELb0ELb1ELb0ELb0EEEvNS_9FwdParamsE --------------------------
	.section	.text._ZN10layer_norm13ln_fwd_kernelINS_13Kernel_traitsIf13__nv_bfloat16fS2_fjLj1280ELj1ELj4ELj1ELj16ENS_18Kernel_traits_baseILj1280EfS2_fS2_fjLj128EEEEELb0ELb1ELb0ELb0EEEvNS_9FwdParamsE,"ax",@progbits
	.align	128
        .global         _ZN10layer_norm13ln_fwd_kernelINS_13Kernel_traitsIf13__nv_bfloat16fS2_fjLj1280ELj1ELj4ELj1ELj16ENS_18Kernel_traits_baseILj1280EfS2_fS2_fjLj128EEEEELb0ELb1ELb0ELb0EEEvNS_9FwdParamsE
        .type           _ZN10layer_norm13ln_fwd_kernelINS_13Kernel_traitsIf13__nv_bfloat16fS2_fjLj1280ELj1ELj4ELj1ELj16ENS_18Kernel_traits_baseILj1280EfS2_fS2_fjLj128EEEEELb0ELb1ELb0ELb0EEEvNS_9FwdParamsE,@function
        .size           _ZN10layer_norm13ln_fwd_kernelINS_13Kernel_traitsIf13__nv_bfloat16fS2_fjLj1280ELj1ELj4ELj1ELj16ENS_18Kernel_traits_baseILj1280EfS2_fS2_fjLj128EEEEELb0ELb1ELb0ELb0EEEvNS_9FwdParamsE,(.L_x_45836 - _ZN10layer_norm13ln_fwd_kernelINS_13Kernel_traitsIf13__nv_bfloat16fS2_fjLj1280ELj1ELj4ELj1ELj16ENS_18Kernel_traits_baseILj1280EfS2_fS2_fjLj128EEEEELb0ELb1ELb0ELb0EEEvNS_9FwdParamsE)
        .other          _ZN10layer_norm13ln_fwd_kernelINS_13Kernel_traitsIf13__nv_bfloat16fS2_fjLj1280ELj1ELj4ELj1ELj16ENS_18Kernel_traits_baseILj1280EfS2_fS2_fjLj128EEEEELb0ELb1ELb0ELb0EEEvNS_9FwdParamsE,@"STO_CUDA_ENTRY STV_DEFAULT"
_ZN10layer_norm13ln_fwd_kernelINS_13Kernel_traitsIf13__nv_bfloat16fS2_fjLj1280ELj1ELj4ELj1ELj16ENS_18Kernel_traits_baseILj1280EfS2_fS2_fjLj128EEEEELb0ELb1ELb0ELb0EEEvNS_9FwdParamsE:
.text._ZN10layer_norm13ln_fwd_kernelINS_13Kernel_traitsIf13__nv_bfloat16fS2_fjLj1280ELj1ELj4ELj1ELj16ENS_18Kernel_traits_baseILj1280EfS2_fS2_fjLj128EEEEELb0ELb1ELb0ELb0EEEvNS_9FwdParamsE:
        /* <DEDUP_REMOVED lines=90> */
.L_x_18324:
        /* <DEDUP_REMOVED lines=23> */
[----:B------:R-:W5:Y:S06]  /*0710*/  @P0 LDG.E.128 R16, desc[UR6][R74.64+0x10] ;  /* 0x000010064a100981 */ /* 0x000f6c000c1e1d00 */
[----:B------:R-:W0:Y:S01]  /*0720*/  @P4 LDC.64 R68, c[0x0][0x3d0] ;  /* 0x0000f400ff444b82 */ /* 0x000e220000000a00 */
[C---:B-1----:R-:W-:Y:S01]  /*0730*/  @P2 IMAD.WIDE.U32 R82, R131.reuse, 0x20, R82 ;  /* 0x0000002083522825 */ /* 0x042fe200078e0052 */
[----:B------:R-:W-:Y:S01]  /*0740*/  @P2 IADD3 R131, PT, PT, R131, 0x20, RZ ;  /* 0x0000002083832810 */ /* 0x000fe20007ffe0ff */
[----:B------:R-:W5:Y:S05]  /*0750*/  @P1 LDG.E.128 R20, desc[UR6][R76.64] ;  /* 0x000000064c141981 */ /* 0x000f6a000c1e1d00 */
[----:B------:R-:W1:Y:S01]  /*0760*/  @P4 LDC.64 R70, c[0x0][0x3e8] ;  /* 0x0000fa00ff464b82 */ /* 0x000e620000000a00 */
[----:B--2---:R-:W-:Y:S01]  /*0770*/  @P3 IMAD.WIDE.U32 R84, R131, 0x20, R84 ;  /* 0x0000002083543825 */ /* 0x004fe200078e0054 */
[----:B------:R2:W5:Y:S01]  /*0780*/  @P1 LDG.E.128 R24, desc[UR6][R76.64+0x10] ;  /* 0x000010064c181981 */ /* 0x000562000c1e1d00 */
[----:B------:R-:W-:-:S02]  /*0790*/  CS2R R98, SRZ ;  /* 0x0000000000627805 */ /* 0x000fc4000001ff00 */
[----:B------:R-:W-:Y:S02]  /*07a0*/  CS2R R96, SRZ ;  /* 0x0000000000607805 */ /* 0x000fe4000001ff00 */
[----:B------:R-:W-:Y:S01]  /*07b0*/  CS2R R94, SRZ ;  /* 0x00000000005e7805 */ /* 0x000fe2000001ff00 */
[----:B------:R-:W5:Y:S01]  /*07c0*/  @P1 LDG.E.128 R28, desc[UR6][R78.64] ;  /* 0x000000064e1c1981 */ /* 0x000f62000c1e1d00 */
[C---:B---3--:R-:W-:Y:S01]  /*07d0*/  @P3 IMAD.WIDE.U32 R86, R131.reuse, 0x20, R86 ;  /* 0x0000002083563825 */ /* 0x048fe200078e0056 */
[----:B------:R-:W-:Y:S02]  /*07e0*/  @P3 IADD3 R131, PT, PT, R131, 0x20, RZ ;  /* 0x0000002083833810 */ /* 0x000fe40007ffe0ff */
[----:B------:R3:W5:Y:S01]  /*07f0*/  @P1 LDG.E.128 R32, desc[UR6][R78.64+0x10] ;  /* 0x000010064e201981 */ /* 0x000762000c1e1d00 */
[----:B------:R-:W-:Y:S02]  /*0800*/  CS2R R92, SRZ ;  /* 0x00000000005c7805 */ /* 0x000fe4000001ff00 */
[----:B------:R-:W-:-:S02]  /*0810*/  CS2R R90, SRZ ;  /* 0x00000000005a7805 */ /* 0x000fc4000001ff00 */
[----:B------:R-:W-:Y:S01]  /*0820*/  CS2R R88, SRZ ;  /* 0x0000000000587805 */ /* 0x000fe2000001ff00 */
[----:B------:R-:W5:Y:S01]  /*0830*/  @P2 LDG.E.128 R36, desc[UR6][R80.64] ;  /* 0x0000000650242981 */ /* 0x000f62000c1e1d00 */
[C---:B0-----:R-:W-:Y:S01]  /*0840*/  @P4 IMAD.WIDE.U32 R68, R131.reuse, 0x20, R68 ;  /* 0x0000002083444825 */ /* 0x041fe200078e0044 */
[----:B--2---:R-:W-:Y:S02]  /*0850*/  CS2R R76, SRZ ;  /* 0x00000000004c7805 */ /* 0x004fe4000001ff00 */
[----:B------:R0:W5:Y:S01]  /*0860*/  @P2 LDG.E.128 R40, desc[UR6][R80.64+0x10] ;  /* 0x0000100650282981 */ /* 0x000162000c1e1d00 */
[----:B------:R-:W-:Y:S02]  /*0870*/  CS2R R74, SRZ ;  /* 0x00000000004a7805 */ /* 0x000fe4000001ff00 */
[----:B------:R-:W-:Y:S02]  /*0880*/  CS2R R72, SRZ ;  /* 0x0000000000487805 */ /* 0x000fe4000001ff00 */
[----:B------:R-:W-:Y:S01]  /*0890*/  @P4 CS2R R114, SRZ ;  /* 0x0000000000724805 */ /* 0x000fe2000001ff00 */
[----:B------:R-:W5:Y:S01]  /*08a0*/  @P2 LDG.E.128 R44, desc[UR6][R82.64] ;  /* 0x00000006522c2981 */ /* 0x000f62000c1e1d00 */
[----:B-1----:R-:W-:Y:S01]  /*08b0*/  @P4 IMAD.WIDE.U32 R70, R131, 0x20, R70 ;  /* 0x0000002083464825 */ /* 0x002fe200078e0046 */
[----:B---3--:R-:W-:-:S02]  /*08c0*/  CS2R R78, SRZ ;  /* 0x00000000004e7805 */ /* 0x008fc4000001ff00 */
[----:B------:R1:W5:Y:S01]  /*08d0*/  @P2 LDG.E.128 R48, desc[UR6][R82.64+0x10] ;  /* 0x0000100652302981 */ /* 0x000362000c1e1d00 */
[----:B------:R-:W-:Y:S02]  /*08e0*/  @P4 CS2R R112, SRZ ;  /* 0x0000000000704805 */ /* 0x000fe4000001ff00 */
[----:B0-----:R-:W-:Y:S02]  /*08f0*/  CS2R R80, SRZ ;  /* 0x0000000000507805 */ /* 0x001fe4000001ff00 */
[----:B------:R-:W-:Y:S01]  /*0900*/  @P4 CS2R R110, SRZ ;  /* 0x00000000006e4805 */ /* 0x000fe2000001ff00 */
[----:B------:R-:W5:Y:S01]  /*0910*/  @P3 LDG.E.128 R52, desc[UR6][R84.64] ;  /* 0x0000000654343981 */ /* 0x000f62000c1e1d00 */
[----:B------:R-:W-:-:S03]  /*0920*/  @P4 CS2R R108, SRZ ;  /* 0x00000000006c4805 */ /* 0x000fc6000001ff00 */
[----:B------:R0:W5:Y:S01]  /*0930*/  @P3 LDG.E.128 R56, desc[UR6][R84.64+0x10] ;  /* 0x0000100654383981 */ /* 0x000162000c1e1d00 */
[----:B-1----:R-:W-:-:S03]  /*0940*/  CS2R R82, SRZ ;  /* 0x0000000000527805 */ /* 0x002fc6000001ff00 */
[----:B------:R-:W5:Y:S04]  /*0950*/  @P3 LDG.E.128 R60, desc[UR6][R86.64] ;  /* 0x00000006563c3981 */ /* 0x000f68000c1e1d00 */
[----:B------:R1:W5:Y:S01]  /*0960*/  @P3 LDG.E.128 R64, desc[UR6][R86.64+0x10] ;  /* 0x0000100656403981 */ /* 0x000362000c1e1d00 */
[----:B0-----:R-:W-:-:S03]  /*0970*/  CS2R R84, SRZ ;  /* 0x0000000000547805 */ /* 0x001fc6000001ff00 */
[----:B------:R-:W5:Y:S04]  /*0980*/  @P4 LDG.E.128 R100, desc[UR6][R68.64] ;  /* 0x0000000644644981 */ /* 0x000f68000c1e1d00 */
[----:B------:R0:W5:Y:S01]  /*0990*/  @P4 LDG.E.128 R104, desc[UR6][R68.64+0x10] ;  /* 0x0000100644684981 */ /* 0x000162000c1e1d00 */
[----:B-1----:R-:W-:-:S03]  /*09a0*/  CS2R R86, SRZ ;  /* 0x0000000000567805 */ /* 0x002fc6000001ff00 */
[----:B------:R-:W5:Y:S04]  /*09b0*/  @P4 LDG.E.128 R116, desc[UR6][R70.64] ;  /* 0x0000000646744981 */ /* 0x000f68000c1e1d00 */
[----:B------:R1:W5:Y:S01]  /*09c0*/  @P4 LDG.E.128 R120, desc[UR6][R70.64+0x10] ;  /* 0x0000100646784981 */ /* 0x000362000c1e1d00 */
[----:B0-----:R-:W-:Y:S02]  /*09d0*/  CS2R R68, SRZ ;  /* 0x0000000000447805 */ /* 0x001fe4000001ff00 */
[----:B-1----:R-:W-:-:S07]  /*09e0*/  CS2R R70, SRZ ;  /* 0x0000000000467805 */ /* 0x002fce000001ff00 */
.L_x_18325:
[----:B------:R-:W-:Y:S05]  /*09f0*/  BSYNC.RECONVERGENT B0 ;  /* 0x0000000000007941 */ /* 0x000fea0003800200 */
.L_x_18323:
        /* <DEDUP_REMOVED lines=10> */
.L_x_18357:
        /* <DEDUP_REMOVED lines=21> */
[----:B------:R-:W2:Y:S04]  /*0bf0*/  LDG.E.128 R124, desc[UR6][R148.64] ;  /* 0x00000006947c7981 */ /* 0x000ea8000c1e1d00 */
[----:B------:R0:W3:Y:S01]  /*0c00*/  LDG.E.128 R144, desc[UR6][R148.64+0x10] ;  /* 0x0000100694907981 */ /* 0x0000e2000c1e1d00 */
[----:B-----5:R-:W-:Y:S02]  /*0c10*/  PRMT R150, R176, 0x7632, R150 ;  /* 0x00007632b0967816 */ /* 0x020fe40000000096 */
[----:B------:R-:W-:Y:S02]  /*0c20*/  PRMT R152, R177, 0x7632, R152 ;  /* 0x00007632b1987816 */ /* 0x000fe40000000098 */
[----:B------:R-:W-:Y:S02]  /*0c30*/  PRMT R154, R178, 0x7632, R154 ;  /* 0x00007632b29a7816 */ /* 0x000fe4000000009a */
[----:B------:R-:W-:-:S02]  /*0c40*/  PRMT R174, R179, 0x7632, R174 ;  /* 0x00007632b3ae7816 */ /* 0x000fc400000000ae */
[----:B------:R-:W-:Y:S02]  /*0c50*/  SHF.L.U32 R151, R176, 0x10, RZ ;  /* 0x00000010b0977819 */ /* 0x000fe400000006ff */
[----:B------:R-:W-:Y:S02]  /*0c60*/  SHF.L.U32 R155, R177, 0x10, RZ ;  /* 0x00000010b19b7819 */ /* 0x000fe400000006ff */
[----:B------:R-:W-:Y:S01]  /*0c70*/  SHF.L.U32 R153, R150, 0x10, RZ ;  /* 0x0000001096997819 */ /* 0x000fe200000006ff */
[-C--:B------:R-:W-:Y:S01]  /*0c80*/  FMUL.FTZ R151, R151, R0.reuse ;  /* 0x0000000097977220 */ /* 0x080fe20000410000 */
[----:B0-----:R-:W-:Y:S01]  /*0c90*/  SHF.L.U32 R149, R152, 0x10, RZ ;  /* 0x0000001098957819 */ /* 0x001fe200000006ff */
        /* <DEDUP_REMOVED lines=11> */
[----:B--2---:R-:W-:Y:S01]  /*0d50*/  FFMA.FTZ R148, R151, R4, R124 ;  /* 0x0000000497947223 */ /* 0x004fe2000001007c */
[----:B------:R-:W-:Y:S01]  /*0d60*/  FFMA.FTZ R149, R150, R5, R125 ;  /* 0x0000000596957223 */ /* 0x000fe2000001007d */
[----:B------:R-:W-:Y:S01]  /*0d70*/  FFMA.FTZ R150, R155, R6, R126 ;  /* 0x000000069b967223 */ /* 0x000fe2000001007e */
[----:B------:R-:W-:Y:S01]  /*0d80*/  FFMA.FTZ R151, R152, R7, R127 ;  /* 0x0000000798977223 */ /* 0x000fe2000001007f */
[----:B---3--:R-:W-:Y:S01]  /*0d90*/  FFMA.FTZ R153, R154, R17, R145 ;  /* 0x000000119a997223 */ /* 0x008fe20000010091 */
[----:B------:R-:W-:Y:S01]  /*0da0*/  FFMA.FTZ R152, R175, R16, R144 ;  /* 0x00000010af987223 */ /* 0x000fe20000010090 */
[----:B------:R-:W-:Y:S01]  /*0db0*/  FFMA.FTZ R154, R179, R18, R146 ;  /* 0x00000012b39a7223 */ /* 0x000fe20000010092 */
[----:B------:R-:W-:Y:S01]  /*0dc0*/  FFMA.FTZ R155, R174, R19, R147 ;  /* 0x00000013ae9b7223 */ /* 0x000fe20000010093 */
[----:B------:R-:W-:Y:S06]  /*0dd0*/  BRA `(.L_x_18329) ;  /* 0x0000000000707947 */ /* 0x000fec0003800000 */
.L_x_18328:
[----:B-----5:R-:W-:Y:S02]  /*0de0*/  PRMT R148, R176, 0x7632, R148 ;  /* 0x00007632b0947816 */ /* 0x020fe40000000094 */
[----:B------:R-:W-:Y:S02]  /*0df0*/  PRMT R150, R177, 0x7632, R150 ;  /* 0x00007632b1967816 */ /* 0x000fe40000000096 */
        /* <DEDUP_REMOVED lines=25> */
[----:B------:R-:W-:-:S07]  /*0f90*/  FMUL.FTZ R155, R180, R19 ;  /* 0x00000013b49b7220 */ /* 0x000fce0000410000 */
.L_x_18329:
[----:B------:R-:W0:Y:S01]  /*0fa0*/  LDC.64 R176, c[0x0][0x3a8] ;  /* 0x0000ea00ffb07b82 */ /* 0x000e220000000a00 */
[C---:B------:R-:W-:Y:S01]  /*0fb0*/  IADD3 R174, PT, PT, R173.reuse, 0x20, RZ ;  /* 0x00000020adae7810 */ /* 0x040fe20007ffe0ff */
[----:B0-----:R-:W-:-:S05]  /*0fc0*/  IMAD.WIDE.U32 R176, R173, 0x20, R176 ;  /* 0x00000020adb07825 */ /* 0x001fca00078e00b0 */
[----:B------:R0:W-:Y:S04]  /*0fd0*/  STG.E.128 desc[UR6][R176.64], R148 ;  /* 0x00000094b0007986 */ /* 0x0001e8000c101d06 */
[----:B------:R0:W-:Y:S02]  /*0fe0*/  STG.E.128 desc[UR6][R176.64+0x10], R152 ;  /* 0x00001098b0007986 */ /* 0x0001e4000c101d06 */
.L_x_18327:
[----:B------:R-:W-:Y:S05]  /*0ff0*/  BSYNC.RECONVERGENT B0 ;  /* 0x0000000000007941 */ /* 0x000fea0003800200 */
.L_x_18326:
[----:B------:R-:W-:Y:S01]  /*1000*/  ISETP.GE.U32.AND P2, PT, R3, 0x40, PT ;  /* 0x000000400300780c */ /* 0x000fe20003f46070 */
[----:B------:R-:W-:Y:S03]  /*1010*/  BSSY.RECONVERGENT B0, `(.L_x_18330) ;  /* 0x000004b000007945 */ /* 0x000fe60003800200 */
[----:B------:R-:W-:-:S09]  /*1020*/  P2R R175, PR, RZ, 0x4 ;  /* 0x00000004ffaf7803 */ /* 0x000fd20000000000 */
[----:B------:R-:W-:Y:S05]  /*1030*/  @!P2 BRA `(.L_x_18331) ;  /* 0x000000040020a947 */ /* 0x000fea0003800000 */
[----:B------:R-:W-:Y:S01]  /*1040*/  ISETP.NE.U32.AND P2, PT, RZ, UR8, PT ;  /* 0x00000008ff007c0c */ /* 0x000fe2000bf45070 */
[----:B------:R-:W1:Y:S03]  /*1050*/  LDC.64 R156, c[0x0][0x390] ;  /* 0x0000e400ff9c7b82 */ /* 0x000e660000000a00 */
[----:B------:R-:W-:-:S13]  /*1060*/  ISETP.NE.AND.EX P2, PT, RZ, UR9, PT, P2 ;  /* 0x00000009ff007c0c */ /* 0x000fda000bf45320 */
[----:B------:R-:W2:Y:S01]  /*1070*/  @P2 LDC.64 R158, c[0x0][0x3a0] ;  /* 0x0000e800ff9e2b82 */ /* 0x000ea20000000a00 */
[----:B-1----:R-:W-:-:S05]  /*1080*/  IMAD.WIDE.U32 R156, R174, 0x10, R156 ;  /* 0x00000010ae9c7825 */ /* 0x002fca00078e009c */
[----:B------:R1:W5:Y:S01]  /*1090*/  LDG.E.128 R160, desc[UR6][R156.64] ;  /* 0x000000069ca07981 */ /* 0x000362000c1e1d00 */
[----:B--2---:R-:W-:-:S05]  /*10a0*/  @P2 IMAD.WIDE.U32 R158, R174, 0x20, R158 ;  /* 0x00000020ae9e2825 */ /* 0x004fca00078e009e */
        /* <DEDUP_REMOVED lines=20> */
[----:B------:R-:W-:Y:S01]  /*11f0*/  FMUL.FTZ R178, R163, R0 ;  /* 0x00000000a3b27220 */ /* 0x000fe20000410000 */
[----:B------:R-:W-:Y:S01]  /*1200*/  FFMA.FTZ R156, R157, R28, R124 ;  /* 0x0000001c9d9c7223 */ /* 0x000fe2000001007c */
        /* <DEDUP_REMOVED lines=8> */
[----:B------:R-:W-:Y:S01]  /*1290*/  FFMA.FTZ R163, R182, R35, R147 ;  /* 0x00000023b6a37223 */ /* 0x000fe20000010093 */
[----:B------:R-:W-:Y:S06]  /*12a0*/  BRA `(.L_x_18333) ;  /* 0x0000000000707947 */ /* 0x000fec0003800000 */
.L_x_18332:
        /* <DEDUP_REMOVED lines=28> */
.L_x_18333:
[----:B------:R-:W0:Y:S02]  /*1470*/  LDC.64 R176, c[0x0][0x3a8] ;  /* 0x0000ea00ffb07b82 */ /* 0x000e240000000a00 */
[C---:B0-----:R-:W-:Y:S01]  /*1480*/  IMAD.WIDE.U32 R176, R174.reuse, 0x20, R176 ;  /* 0x00000020aeb07825 */ /* 0x041fe200078e00b0 */
[----:B------:R-:W-:-:S04]  /*1490*/  IADD3 R174, PT, PT, R174, 0x20, RZ ;  /* 0x00000020aeae7810 */ /* 0x000fc80007ffe0ff */
[----:B------:R1:W-:Y:S04]  /*14a0*/  STG.E.128 desc[UR6][R176.64], R156 ;  /* 0x0000009cb0007986 */ /* 0x0003e8000c101d06 */
[----:B------:R1:W-:Y:S02]  /*14b0*/  STG.E.128 desc[UR6][R176.64+0x10], R160 ;  /* 0x000010a0b0007986 */ /* 0x0003e4000c101d06 */
.L_x_18331:
[----:B------:R-:W-:Y:S05]  /*14c0*/  BSYNC.RECONVERGENT B0 ;  /* 0x0000000000007941 */ /* 0x000fea0003800200 */
.L_x_18330:
        /* <DEDUP_REMOVED lines=8> */
[----:B--2---:R-:W-:-:S05]  /*1550*/  IMAD.WIDE.U32 R128, R174, 0x10, R128 ;  /* 0x00000010ae807825 */ /* 0x004fca00078e0080 */
[----:B------:R2:W5:Y:S01]  /*1560*/  LDG.E.128 R132, desc[UR6][R128.64] ;  /* 0x0000000680847981 */ /* 0x000562000c1e1d00 */
[----:B---3--:R-:W-:-:S05]  /*1570*/  @P2 IMAD.WIDE.U32 R130, R174, 0x20, R130 ;  /* 0x00000020ae822825 */ /* 0x008fca00078e0082 */
[----:B------:R2:W5:Y:S04]  /*1580*/  @P2 LDG.E.128 R124, desc[UR6][R130.64] ;  /* 0x00000006827c2981 */ /* 0x000568000c1e1d00 */
[----:B------:R2:W5:Y:S01]  /*1590*/  @P2 LDG.E.128 R144, desc[UR6][R130.64+0x10] ;  /* 0x0000100682902981 */ /* 0x000562000c1e1d00 */
[----:B------:R-:W-:Y:S05]  /*15a0*/  @!P2 BRA `(.L_x_18336) ;  /* 0x000000000074a947 */ /* 0x000fea0003800000 */
[C---:B--2--5:R-:W-:Y:S02]  /*15b0*/  PRMT R128, R132.reuse, 0x7632, R128 ;  /* 0x0000763284807816 */ /* 0x064fe40000000080 */
        /* <DEDUP_REMOVED lines=28> */
.L_x_18336:
        /* <DEDUP_REMOVED lines=28> */
.L_x_18337:
[----:B------:R-:W0:Y:S02]  /*1940*/  LDC.64 R176, c[0x0][0x3a8] ;  /* 0x0000ea00ffb07b82 */ /* 0x000e240000000a00 */
[C---:B0-----:R-:W-:Y:S01]  /*1950*/  IMAD.WIDE.U32 R176, R174.reuse, 0x20, R176 ;  /* 0x00000020aeb07825 */ /* 0x041fe200078e00b0 */
[----:B------:R-:W-:-:S04]  /*1960*/  IADD3 R174, PT, PT, R174, 0x20, RZ ;  /* 0x00000020aeae7810 */ /* 0x000fc80007ffe0ff */
[----:B------:R2:W-:Y:S04]  /*1970*/  STG.E.128 desc[UR6][R176.64], R128 ;  /* 0x00000080b0007986 */ /* 0x0005e8000c101d06 */
[----:B------:R2:W-:Y:S02]  /*1980*/  STG.E.128 desc[UR6][R176.64+0x10], R132 ;  /* 0x00001084b0007986 */ /* 0x0005e4000c101d06 */
.L_x_18335:
[----:B------:R-:W-:Y:S05]  /*1990*/  BSYNC.RECONVERGENT B0 ;  /* 0x0000000000007941 */ /* 0x000fea0003800200 */
.L_x_18334:
        /* <DEDUP_REMOVED lines=8> */
[----:B---3--:R-:W-:-:S05]  /*1a20*/  IMAD.WIDE.U32 R136, R174, 0x10, R136 ;  /* 0x00000010ae887825 */ /* 0x008fca00078e0088 */
[----:B------:R3:W5:Y:S01]  /*1a30*/  LDG.E.128 R140, desc[UR6][R136.64] ;  /* 0x00000006888c7981 */ /* 0x000762000c1e1d00 */
[----:B----4-:R-:W-:-:S05]  /*1a40*/  @P2 IMAD.WIDE.U32 R138, R174, 0x20, R138 ;  /* 0x00000020ae8a2825 */ /* 0x010fca00078e008a */
[----:B------:R3:W5:Y:S04]  /*1a50*/  @P2 LDG.E.128 R124, desc[UR6][R138.64] ;  /* 0x000000068a7c2981 */ /* 0x000768000c1e1d00 */
[----:B------:R3:W5:Y:S01]  /*1a60*/  @P2 LDG.E.128 R144, desc[UR6][R138.64+0x10] ;  /* 0x000010068a902981 */ /* 0x000762000c1e1d00 */
[----:B------:R-:W-:Y:S05]  /*1a70*/  @!P2 BRA `(.L_x_18340) ;  /* 0x000000000074a947 */ /* 0x000fea0003800000 */
[C---:B---3-5:R-:W-:Y:S02]  /*1a80*/  PRMT R136, R140.reuse, 0x7632, R136 ;  /* 0x000076328c887816 */ /* 0x068fe40000000088 */
        /* <DEDUP_REMOVED lines=28> */
.L_x_18340:
        /* <DEDUP_REMOVED lines=28> */
.L_x_18341:
[----:B------:R-:W0:Y:S02]  /*1e10*/  LDC.64 R176, c[0x0][0x3a8] ;  /* 0x0000ea00ffb07b82 */ /* 0x000e240000000a00 */
[C---:B0-----:R-:W-:Y:S01]  /*1e20*/  IMAD.WIDE.U32 R176, R174.reuse, 0x20, R176 ;  /* 0x00000020aeb07825 */ /* 0x041fe200078e00b0 */
[----:B------:R-:W-:-:S04]  /*1e30*/  IADD3 R174, PT, PT, R174, 0x20, RZ ;  /* 0x00000020aeae7810 */ /* 0x000fc80007ffe0ff */
[----:B------:R3:W-:Y:S04]  /*1e40*/  STG.E.128 desc[UR6][R176.64], R136 ;  /* 0x00000088b0007986 */ /* 0x0007e8000c101d06 */
[----:B------:R3:W-:Y:S02]  /*1e50*/  STG.E.128 desc[UR6][R176.64+0x10], R140 ;  /* 0x0000108cb0007986 */ /* 0x0007e4000c101d06 */
.L_x_18339:
[----:B------:R-:W-:Y:S05]  /*1e60*/  BSYNC.RECONVERGENT B0 ;  /* 0x0000000000007941 */ /* 0x000fea0003800200 */
.L_x_18338:
        /* <DEDUP_REMOVED lines=8> */
[----:B----4-:R-:W-:-:S05]  /*1ef0*/  IMAD.WIDE.U32 R164, R174, 0x10, R164 ;  /* 0x00000010aea47825 */ /* 0x010fca00078e00a4 */
[----:B------:R4:W5:Y:S01]  /*1f00*/  LDG.E.128 R168, desc[UR6][R164.64] ;  /* 0x00000006a4a87981 */ /* 0x000962000c1e1d00 */
[----:B0-----:R-:W-:-:S05]  /*1f10*/  @P2 IMAD.WIDE.U32 R166, R174, 0x20, R166 ;  /* 0x00000020aea62825 */ /* 0x001fca00078e00a6 */
[----:B------:R4:W5:Y:S04]  /*1f20*/  @P2 LDG.E.128 R124, desc[UR6][R166.64] ;  /* 0x00000006a67c2981 */ /* 0x000968000c1e1d00 */
[----:B------:R4:W5:Y:S01]  /*1f30*/  @P2 LDG.E.128 R144, desc[UR6][R166.64+0x10] ;  /* 0x00001006a6902981 */ /* 0x000962000c1e1d00 */
[----:B------:R-:W-:Y:S05]  /*1f40*/  @!P2 BRA `(.L_x_18344) ;  /* 0x000000000074a947 */ /* 0x000fea0003800000 */
[C---:B----45:R-:W-:Y:S02]  /*1f50*/  PRMT R167, R171.reuse, 0x7632, R167 ;  /* 0x00007632aba77816 */ /* 0x070fe400000000a7 */
        /* <DEDUP_REMOVED lines=15> */
[----:B-123--:R-:W-:Y:S01]  /*2050*/  SHF.L.U32 R177, R168, 0x10, RZ ;  /* 0x00000010a8b17819 */ /* 0x00efe200000006ff */
        /* <DEDUP_REMOVED lines=12> */
.L_x_18344:
        /* <DEDUP_REMOVED lines=28> */
.L_x_18345:
[----:B------:R-:W0:Y:S02]  /*22e0*/  LDC.64 R176, c[0x0][0x3a8] ;  /* 0x0000ea00ffb07b82 */ /* 0x000e240000000a00 */
[----:B0-----:R-:W-:-:S05]  /*22f0*/  IMAD.WIDE.U32 R174, R174, 0x20, R176 ;  /* 0x00000020aeae7825 */ /* 0x001fca00078e00b0 */
[----:B------:R4:W-:Y:S04]  /*2300*/  STG.E.128 desc[UR6][R174.64], R164 ;  /* 0x000000a4ae007986 */ /* 0x0009e8000c101d06 */
[----:B------:R4:W-:Y:S02]  /*2310*/  STG.E.128 desc[UR6][R174.64+0x10], R168 ;  /* 0x000010a8ae007986 */ /* 0x0009e4000c101d06 */
.L_x_18343:
[----:B------:R-:W-:Y:S05]  /*2320*/  BSYNC.RECONVERGENT B0 ;  /* 0x0000000000007941 */ /* 0x000fea0003800200 */
.L_x_18342:
        /* <DEDUP_REMOVED lines=152> */
.L_x_18369:
        /* <DEDUP_REMOVED lines=49> */
.L_x_18348:
[----:B------:R-:W-:Y:S05]  /*2fc0*/  BSYNC.RECONVERGENT B0 ;  /* 0x0000000000007941 */ /* 0x000fea0003800200 */
.L_x_18347:
        /* <DEDUP_REMOVED lines=35> */
.L_x_18350:
[----:B------:R-:W-:Y:S05]  /*3200*/  BSYNC.RECONVERGENT B0 ;  /* 0x0000000000007941 */ /* 0x000fea0003800200 */
.L_x_18349:
        /* <DEDUP_REMOVED lines=35> */
.L_x_18352:
[----:B------:R-:W-:Y:S05]  /*3440*/  BSYNC.RECONVERGENT B0 ;  /* 0x0000000000007941 */ /* 0x000fea0003800200 */
.L_x_18351:
        /* <DEDUP_REMOVED lines=35> */
.L_x_18354:
[----:B------:R-:W-:Y:S05]  /*3680*/  BSYNC.RECONVERGENT B0 ;  /* 0x0000000000007941 */ /* 0x000fea0003800200 */
.L_x_18353:
        /* <DEDUP_REMOVED lines=32> */
[----:B------:R-:W-:-:S05]  /*3890*/  F2FP.BF16.F32.PACK_AB R184, R178, R179 ;  /* 0x000000b3b2b8723e */ /* 0x000fca00000010ff */
[----:B------:R0:W-:Y:S02]  /*38a0*/  STG.E.128 desc[UR6][R174.64], R184 ;  /* 0x000000b8ae007986 */ /* 0x0001e4000c101d06 */
.L_x_18356:
[----:B------:R-:W-:Y:S05]  /*38b0*/  BSYNC.RECONVERGENT B0 ;  /* 0x0000000000007941 */ /* 0x000fea0003800200 */
.L_x_18355:
[----:B01----:R-:W0:Y:S02]  /*38c0*/  LDC.64 R174, c[0x0][0x380] ;  /* 0x0000e000ffae7b82 */ /* 0x003e240000000a00 */
[----:B0-----:R-:W-:-:S04]  /*38d0*/  LEA R172, R174, R172, 0x2 ;  /* 0x000000acaeac7211 */ /* 0x001fc800078e10ff */
[----:B------:R-:W-:-:S13]  /*38e0*/  ISETP.GE.AND P0, PT, R172, R175, PT ;  /* 0x000000afac00720c */ /* 0x000fda0003f06270 */
[----:B------:R-:W-:Y:S05]  /*38f0*/  @!P0 BRA `(.L_x_18357) ;  /* 0xffffffd000688947 */ /* 0x000fea000383ffff */
[----:B------:R-:W-:Y:S05]  /*3900*/  EXIT ;  /* 0x000000000000794d */ /* 0x000fea0003800000 */
.L_x_18346:
        /* <DEDUP_REMOVED lines=8> */
.L_x_18359:
[----:B------:R-:W-:Y:S05]  /*3990*/  BSYNC B0 ;  /* 0x0000000000007941 */ /* 0x000fea0003800000 */
.L_x_18358:
        /* <DEDUP_REMOVED lines=9> */
.L_x_18360:
[----:B------:R-:W-:Y:S01]  /*3a30*/  HFMA2 R185, -RZ, RZ, 0, 2.384185791015625e-07 ;  /* 0x00000004ffb97431 */ /* 0x000fe200000001ff */
[----:B------:R-:W-:-:S05]  /*3a40*/  MOV R175, R181 ;  /* 0x000000b500af7202 */ /* 0x000fca0000000f00 */
[----:B------:R-:W-:-:S05]  /*3a50*/  FADD.FTZ R178, R176, R175 ;  /* 0x000000afb0b27221 */ /* 0x000fca0000010000 */
[----:B------:R-:W-:-:S07]  /*3a60*/  MOV R184, R178 ;  /* 0x000000b200b87202 */ /* 0x000fce0000000f00 */
[----:B------:R-:W-:Y:S05]  /*3a70*/  WARPSYNC.COLLECTIVE R183, `(.L_x_18361) ;  /* 0x00000000b7087348 */ /* 0x000fea0003c00000 */
[----:B------:R0:W1:Y:S02]  /*3a80*/  SHFL.BFLY P6, R181, R184, R185, R186 ;  /* 0x0c0000b9b8b57389 */ /* 0x00006400000c00ba */
[----:B01----:R-:W-:Y:S05]  /*3a90*/  ENDCOLLECTIVE ;  /* 0x000000000000791b */ /* 0x003fea0003800000 */
.L_x_18361:
        /* <DEDUP_REMOVED lines=8> */
.L_x_18362:
[----:B------:R-:W-:Y:S01]  /*3b20*/  HFMA2 R185, -RZ, RZ, 0, 9.5367431640625e-07 ;  /* 0x00000010ffb97431 */ /* 0x000fe200000001ff */
[----:B------:R-:W-:-:S05]  /*3b30*/  MOV R0, R181 ;  /* 0x000000b500007202 */ /* 0x000fca0000000f00 */
[----:B------:R-:W-:-:S05]  /*3b40*/  FADD.FTZ R180, R179, R0 ;  /* 0x00000000b3b47221 */ /* 0x000fca0000010000 */
[----:B------:R-:W-:-:S07]  /*3b50*/  MOV R184, R180 ;  /* 0x000000b400b87202 */ /* 0x000fce0000000f00 */
[----:B------:R-:W-:Y:S05]  /*3b60*/  WARPSYNC.COLLECTIVE R183, `(.L_x_18363) ;  /* 0x00000000b7087348 */ /* 0x000fea0003c00000 */
[----:B------:R0:W1:Y:S02]  /*3b70*/  SHFL.BFLY P6, R181, R184, R185, R186 ;  /* 0x0c0000b9b8b57389 */ /* 0x00006400000c00ba */
[----:B01----:R-:W-:Y:S05]  /*3b80*/  ENDCOLLECTIVE ;  /* 0x000000000000791b */ /* 0x003fea0003800000 */
.L_x_18363:
        /* <DEDUP_REMOVED lines=88> */
.L_x_18364:
[----:B------:R-:W-:Y:S01]  /*4110*/  HFMA2 R185, -RZ, RZ, 0, 1.1920928955078125e-07 ;  /* 0x00000002ffb97431 */ /* 0x000fe200000001ff */
[----:B------:R-:W-:-:S05]  /*4120*/  MOV R177, R181 ;  /* 0x000000b500b17202 */ /* 0x000fca0000000f00 */
[----:B------:R-:W-:-:S05]  /*4130*/  FADD.FTZ R177, R0, R177 ;  /* 0x000000b100b17221 */ /* 0x000fca0000010000 */
[----:B------:R-:W-:-:S07]  /*4140*/  MOV R184, R177 ;  /* 0x000000b100b87202 */ /* 0x000fce0000000f00 */
[----:B------:R-:W-:Y:S05]  /*4150*/  WARPSYNC.COLLECTIVE R183, `(.L_x_18365) ;  /* 0x00000000b7087348 */ /* 0x000fea0003c00000 */
[----:B------:R0:W1:Y:S02]  /*4160*/  SHFL.BFLY P6, R181, R184, R185, R186 ;  /* 0x0c0000b9b8b57389 */ /* 0x00006400000c00ba */
[----:B01----:R-:W-:Y:S05]  /*4170*/  ENDCOLLECTIVE ;  /* 0x000000000000791b */ /* 0x003fea0003800000 */
.L_x_18365:
[----:B------:R-:W-:Y:S01]  /*4180*/  HFMA2 R185, -RZ, RZ, 0, 2.384185791015625e-07 ;  /* 0x00000004ffb97431 */ /* 0x000fe200000001ff */
[----:B------:R-:W-:-:S05]  /*4190*/  MOV R176, R181 ;  /* 0x000000b500b07202 */ /* 0x000fca0000000f00 */
[----:B------:R-:W-:-:S05]  /*41a0*/  FADD.FTZ R176, R177, R176 ;  /* 0x000000b0b1b07221 */ /* 0x000fca0000010000 */
[----:B------:R-:W-:-:S07]  /*41b0*/  MOV R184, R176 ;  /* 0x000000b000b87202 */ /* 0x000fce0000000f00 */
[----:B------:R-:W-:Y:S05]  /*41c0*/  WARPSYNC.COLLECTIVE R183, `(.L_x_18366) ;  /* 0x00000000b7087348 */ /* 0x000fea0003c00000 */
[----:B------:R0:W1:Y:S02]  /*41d0*/  SHFL.BFLY P6, R181, R184, R185, R186 ;  /* 0x0c0000b9b8b57389 */ /* 0x00006400000c00ba */
[----:B01----:R-:W-:Y:S05]  /*41e0*/  ENDCOLLECTIVE ;  /* 0x000000000000791b */ /* 0x003fea0003800000 */
.L_x_18366:
[----:B------:R-:W-:Y:S01]  /*41f0*/  HFMA2 R185, -RZ, RZ, 0, 4.76837158203125e-07 ;  /* 0x00000008ffb97431 */ /* 0x000fe200000001ff */
[----:B------:R-:W-:-:S05]  /*4200*/  MOV R179, R181 ;  /* 0x000000b500b37202 */ /* 0x000fca0000000f00 */
[----:B------:R-:W-:-:S05]  /*4210*/  FADD.FTZ R179, R176, R179 ;  /* 0x000000b3b0b37221 */ /* 0x000fca0000010000 */
[----:B------:R-:W-:-:S07]  /*4220*/  MOV R184, R179 ;  /* 0x000000b300b87202 */ /* 0x000fce0000000f00 */
[----:B------:R-:W-:Y:S05]  /*4230*/  WARPSYNC.COLLECTIVE R183, `(.L_x_18367) ;  /* 0x00000000b7087348 */ /* 0x000fea0003c00000 */
[----:B------:R0:W1:Y:S02]  /*4240*/  SHFL.BFLY P6, R181, R184, R185, R186 ;  /* 0x0c0000b9b8b57389 */ /* 0x00006400000c00ba */
[----:B01----:R-:W-:Y:S05]  /*4250*/  ENDCOLLECTIVE ;  /* 0x000000000000791b */ /* 0x003fea0003800000 */
.L_x_18367:
[----:B------:R-:W-:Y:S01]  /*4260*/  HFMA2 R185, -RZ, RZ, 0, 9.5367431640625e-07 ;  /* 0x00000010ffb97431 */ /* 0x000fe200000001ff */
[----:B------:R-:W-:-:S05]  /*4270*/  MOV R178, R181 ;  /* 0x000000b500b27202 */ /* 0x000fca0000000f00 */
[----:B------:R-:W-:-:S05]  /*4280*/  FADD.FTZ R178, R179, R178 ;  /* 0x000000b2b3b27221 */ /* 0x000fca0000010000 */
[----:B------:R-:W-:-:S07]  /*4290*/  MOV R184, R178 ;  /* 0x000000b200b87202 */ /* 0x000fce0000000f00 */
[----:B------:R-:W-:Y:S05]  /*42a0*/  WARPSYNC.COLLECTIVE R183, `(.L_x_18368) ;  /* 0x00000000b7087348 */ /* 0x000fea0003c00000 */
[----:B------:R0:W1:Y:S02]  /*42b0*/  SHFL.BFLY P6, R181, R184, R185, R186 ;  /* 0x0c0000b9b8b57389 */ /* 0x00006400000c00ba */
[----:B01----:R-:W-:Y:S05]  /*42c0*/  ENDCOLLECTIVE ;  /* 0x000000000000791b */ /* 0x003fea0003800000 */
.L_x_18368:
[----:B------:R-:W-:Y:S05]  /*42d0*/  BRA `(.L_x_18369) ;  /* 0xffffffe800747947 */ /* 0x000fea000383ffff */
.L_x_18370:
        /* <DEDUP_REMOVED lines=10> */
.L_x_45836:


//--------------------- .text._ZN10layer_norm13ln_fwd_kernelINS_13Kernel_traitsIf13__nv_bfloat16fS2_fjLj1280ELj1ELj4ELj1ELj16ENS_18Kernel_traits_baseILj1280EfS2_fS2_fjLj128EEEEELb0ELb1ELb0ELb1EEEvNS_9FwdParamsE --------------------------
	.section	.text._ZN10layer_norm13ln_fwd_kernelINS_13Kernel_traitsIf13__nv_bfloat16fS2_fjLj1280ELj1ELj4ELj1ELj16ENS_18Kernel_traits_baseILj1280EfS2_fS2_fjLj128EEEEELb0ELb1ELb0ELb1EEEvNS_9FwdParamsE,"ax",@progbits
	.align	128
        .global         _ZN10layer_norm13ln_fwd_kernelINS_13Kernel_traitsIf13__nv_bfloat16fS2_fjLj1280ELj1ELj4ELj1ELj16ENS_18Kernel_traits_baseILj1280EfS2_fS2_fjLj128EEEEELb0ELb1ELb0ELb1EEEvNS_9FwdParamsE
        .type           _ZN10layer_norm13ln_fwd_kernelINS_13Kernel_traitsIf13__nv_bfloat16fS2_fjLj1280ELj1ELj4ELj1ELj16ENS_18Kernel_traits_baseILj1280EfS2_fS2_fjLj128EEEEELb0ELb1ELb0ELb1EEEvNS_9FwdParamsE,@function
        .size           _ZN10layer_norm13ln_fwd_kernelINS_13Kernel_traitsIf13__nv_bfloat16fS2_fjLj1280ELj1ELj4ELj1ELj16ENS_18Kernel_traits_baseILj1280EfS2_fS2_fjLj128EEEEELb0ELb1ELb0ELb1EEEvNS_9FwdParamsE,(.L_x_45837 - _ZN10layer_norm13ln_fwd_kernelINS_13Kernel_traitsIf13__nv_bfloat16fS2_fjLj1280ELj1ELj4ELj1ELj16ENS_18Kernel_traits_baseILj1280EfS2_fS2_fjLj128EEEEELb0ELb1ELb0ELb1EEEvNS_9FwdParamsE)
        .other          _ZN10layer_norm13ln_fwd_kernelINS_13Kernel_traitsIf13__nv_bfloat16fS2_fjLj1280ELj1ELj4ELj1ELj16ENS_18Kernel_traits_baseILj1280EfS2_fS2_fjLj128EEEEELb0ELb1ELb0ELb1EEEvNS_9FwdParamsE,@"STO_CUDA_ENTRY STV_DEFAULT"
_ZN10layer_norm13ln_fwd_kernelINS_13Kernel_traitsIf13__nv_bfloat16fS2_fjLj1280ELj1ELj4ELj1ELj16ENS_18Kernel_traits_baseILj1280EfS2_fS2_fjLj128EEEEELb0ELb1ELb0ELb1EEEvNS_9FwdParamsE:
.text._ZN10layer_norm13ln_fwd_kernelINS_13Kernel_traitsIf13__nv_bfloat16fS2_fjLj1280ELj1ELj4ELj1ELj16ENS_18Kernel_traits_baseILj1280EfS2_fS2_fjLj128EEEEELb0ELb1ELb0ELb1EEEvNS_9FwdParamsE:
        /* <DEDUP_REMOVED lines=49> */
.L_x_18371:
        /* <DEDUP_REMOVED lines=44> */
.L_x_18372:
        /* <DEDUP_REMOVED lines=10> */
.L_x_18384:
[----:B-1----:R-:W0:Y:S01]  /*0670*/  @P0 LDC.64 R132, c[0x0][0x3e0] ;  /* 0x0000f800ff840b82 */ /* 0x002e220000000a00 */
[----:B------:R-:W-:-:S05]  /*0680*/  IMAD R0, R3, UR10, RZ ;  /* 0x0000000a03007c24 */ /* 0x000fca000f8e02ff */
[----:B------:R-:W-:Y:S02]  /*0690*/  SHF.R.S32.HI R135, RZ, 0x1f, R0 ;  /* 0x0000001fff877819 */ /* 0x000fe40000011400 */
[----:B------:R-:W1:Y:S02]  /*06a0*/  LDC.64 R164, c[0x0][0x390] ;  /* 0x0000e400ffa47b82 */ /* 0x000e640000000a00 */
[----:B------:R-:W-:-:S04]  /*06b0*/  LEA.HI R135, R135, R0, RZ, 0x3 ;  /* 0x0000000087877211 */ /* 0x000fc800078f18ff */
[----:B------:R-:W-:Y:S01]  /*06c0*/  LEA.HI.SX32 R167, R135, R2, 0x1d ;  /* 0x0000000287a77211 */ /* 0x000fe200078feaff */
[----:B0-----:R-:W-:-:S06]  /*06d0*/  @P0 IMAD.WIDE R132, R3, 0x2, R132 ;  /* 0x0000000203840825 */ /* 0x001fcc00078e0284 */
[----:B------:R-:W2:Y:S01]  /*06e0*/  @P0 LDG.E.U16 R132, desc[UR6][R132.64] ;  /* 0x0000000684840981 */ /* 0x000ea2000c1e1500 */
[----:B-1----:R-:W-:-:S05]  /*06f0*/  IMAD.WIDE.U32 R134, R167, 0x10, R164 ;  /* 0x00000010a7867825 */ /* 0x002fca00078e00a4 */
[----:B-----5:R0:W5:Y:S01]  /*0700*/  LDG.E.128 R140, desc[UR6][R134.64] ;  /* 0x00000006868c7981 */ /* 0x020162000c1e1d00 */
[----:B------:R-:W-:Y:S01]  /*0710*/  ISETP.NE.U32.AND P1, PT, RZ, UR8, PT ;  /* 0x00000008ff007c0c */ /* 0x000fe2000bf25070 */
[----:B------:R-:W-:-:S03]  /*0720*/  HFMA2 R0, -RZ, RZ, 1.875, 0 ;  /* 0x3f800000ff007431 */ /* 0x000fc600000001ff */
[----:B------:R-:W-:Y:S02]  /*0730*/  ISETP.NE.AND.EX P1, PT, RZ, UR9, PT, P1 ;  /* 0x00000009ff007c0c */ /* 0x000fe4000bf25310 */
[----:B--2---:R-:W-:-:S11]  /*0740*/  @P0 SHF.L.U32 R0, R132, 0x10, RZ ;  /* 0x0000001084000819 */ /* 0x004fd600000006ff */
[----:B0-----:R-:W-:Y:S05]  /*0750*/  @!P1 BRA `(.L_x_18373) ;  /* 0x0000000000849947 */ /* 0x001fea0003800000 */
[----:B------:R-:W0:Y:S02]  /*0760*/  LDC.64 R132, c[0x0][0x3a0] ;  /* 0x0000e800ff847b82 */ /* 0x000e240000000a00 */
[----:B0-----:R-:W-:-:S05]  /*0770*/  IMAD.WIDE.U32 R132, R167, 0x20, R132 ;  /* 0x00000020a7847825 */ /* 0x001fca00078e0084 */
[----:B------:R-:W2:Y:S04]  /*0780*/  LDG.E.128 R124, desc[UR6][R132.64] ;  /* 0x00000006847c7981 */ /* 0x000ea8000c1e1d00 */
[----:B------:R0:W3:Y:S01]  /*0790*/  LDG.E.128 R128, desc[UR6][R132.64+0x10] ;  /* 0x0000100684807981 */ /* 0x0000e2000c1e1d00 */
[C---:B-----5:R-:W-:Y:S02]  /*07a0*/  PRMT R134, R140.reuse, 0x7632, R134 ;  /* 0x000076328c867816 */ /* 0x060fe40000000086 */
        /* <DEDUP_REMOVED lines=28> */
.L_x_18373:
        /* <DEDUP_REMOVED lines=28> */
.L_x_18374:
        /* <DEDUP_REMOVED lines=10> */
[----:B------:R0:W5:Y:S01]  /*0bd0*/  LDG.E.128 R148, desc[UR6][R142.64] ;  /* 0x000000068e947981 */ /* 0x000162000c1e1d00 */
[----:B------:R-:W-:Y:S05]  /*0be0*/  @!P1 BRA `(.L_x_18375) ;  /* 0x0000000000749947 */ /* 0x000fea0003800000 */
[----:B0----5:R-:W-:Y:S02]  /*0bf0*/  PRMT R140, R148, 0x7632, R140 ;  /* 0x00007632948c7816 */ /* 0x021fe4000000008c */
        /* <DEDUP_REMOVED lines=28> */
.L_x_18375:
        /* <DEDUP_REMOVED lines=28> */
.L_x_18376:
[----:B------:R-:W0:Y:S01]  /*0f80*/  @P1 LDC.64 R152, c[0x0][0x3a0] ;  /* 0x0000e800ff981b82 */ /* 0x000e220000000a00 */
[----:B------:R-:W-:Y:S01]  /*0f90*/  IADD3 R173, PT, PT, R167, 0x40, RZ ;  /* 0x00000040a7ad7810 */ /* 0x000fe20007ffe0ff */
[----:B------:R-:W-:-:S04]  /*0fa0*/  IMAD.WIDE.U32 R148, R171, 0x20, R168 ;  /* 0x00000020ab947825 */ /* 0x000fc800078e00a8 */
[C---:B------:R-:W-:Y:S01]  /*0fb0*/  IMAD.WIDE.U32 R150, R173.reuse, 0x10, R164 ;  /* 0x00000010ad967825 */ /* 0x040fe200078e00a4 */
[----:B------:R1:W-:Y:S04]  /*0fc0*/  STG.E.128 desc[UR6][R148.64], R144 ;  /* 0x0000009094007986 */ /* 0x0003e8000c101d06 */
[----:B------:R1:W-:Y:S04]  /*0fd0*/  STG.E.128 desc[UR6][R148.64+0x10], R140 ;  /* 0x0000108c94007986 */ /* 0x0003e8000c101d06 */
[----:B------:R1:W5:Y:S01]  /*0fe0*/  LDG.E.128 R156, desc[UR6][R150.64] ;  /* 0x00000006969c7981 */ /* 0x000362000c1e1d00 */
[----:B0-----:R-:W-:-:S05]  /*0ff0*/  @P1 IMAD.WIDE.U32 R152, R173, 0x20, R152 ;  /* 0x00000020ad981825 */ /* 0x001fca00078e0098 */
[----:B------:R1:W5:Y:S04]  /*1000*/  @P1 LDG.E.128 R124, desc[UR6][R152.64] ;  /* 0x00000006987c1981 */ /* 0x000368000c1e1d00 */
[----:B------:R1:W5:Y:S01]  /*1010*/  @P1 LDG.E.128 R128, desc[UR6][R152.64+0x10] ;  /* 0x0000100698801981 */ /* 0x000362000c1e1d00 */
[----:B------:R-:W-:Y:S05]  /*1020*/  @!P1 BRA `(.L_x_18377) ;  /* 0x0000000000749947 */ /* 0x000fea0003800000 */
[----:B-1---5:R-:W-:Y:S02]  /*1030*/  PRMT R148, R156, 0x7632, R148 ;  /* 0x000076329c947816 */ /* 0x022fe40000000094 */
        /* <DEDUP_REMOVED lines=28> */
.L_x_18377:
        /* <DEDUP_REMOVED lines=28> */
.L_x_18378:
        /* <DEDUP_REMOVED lines=40> */
.L_x_18379:
        /* <DEDUP_REMOVED lines=28> */
.L_x_18380:
        /* <DEDUP_REMOVED lines=13> */
[----:B------:R-:W-:Y:S01]  /*18d0*/  PRMT R164, R176, 0x7632, R164 ;  /* 0x00007632b0a47816 */ /* 0x000fe200000000a4 */
[----:B------:R-:W-:Y:S01]  /*18e0*/  FMUL.FTZ R189, R181, R0 ;  /* 0x00000000b5bd7220 */ /* 0x000fe20000410000 */
[C---:B------:R-:W-:Y:S02]  /*18f0*/  PRMT R166, R177.reuse, 0x7632, R166 ;  /* 0x00007632b1a67816 */ /* 0x040fe400000000a6 */
        /* <DEDUP_REMOVED lines=12> */
[-C--:B------:R-:W-:Y:S01]  /*19c0*/  FMUL.FTZ R170, R191, R0.reuse ;  /* 0x00000000bfaa7220 */ /* 0x080fe20000410000 */
[-C--:B------:R-:W-:Y:S01]  /*19d0*/  FMUL.FTZ R164, R177, R0.reuse ;  /* 0x00000000b1a47220 */ /* 0x080fe20000410000 */
        /* <DEDUP_REMOVED lines=10> */
.L_x_18381:
        /* <DEDUP_REMOVED lines=17> */
[-C--:B------:R-:W-:Y:S01]  /*1b90*/  FMUL.FTZ R170, R191, R0.reuse ;  /* 0x00000000bfaa7220 */ /* 0x080fe20000410000 */
[-C--:B------:R-:W-:Y:S01]  /*1ba0*/  FMUL.FTZ R164, R177, R0.reuse ;  /* 0x00000000b1a47220 */ /* 0x080fe20000410000 */
        /* <DEDUP_REMOVED lines=9> */
.L_x_18382:
        /* <DEDUP_REMOVED lines=148> */
.L_x_18396:
[----:B------:R-:W-:Y:S01]  /*2580*/  FMUL.FTZ R0, R164, R164 ;  /* 0x000000a4a4007220 */ /* 0x000fe20000410000 */
[----:B------:R-:W-:Y:S01]  /*2590*/  ISETP.NE.AND P2, PT, RZ, UR12, PT ;  /* 0x0000000cff007c0c */ /* 0x000fe2000bf45270 */
[----:B01----:R-:W-:-:S03]  /*25a0*/  FADD.FTZ R168, R168, R189 ;  /* 0x000000bda8a87221 */ /* 0x003fc60000010000 */
[----:B------:R-:W-:Y:S01]  /*25b0*/  FSEL R0, R0, RZ, P2 ;  /* 0x000000ff00007208 */ /* 0x000fe20001000000 */
[----:B------:R-:W-:Y:S01]  /*25c0*/  FFMA.FTZ R165, R168, R165, UR11 ;  /* 0x0000000ba8a57e23 */ /* 0x000fe200080100a5 */
[----:B------:R-:W-:-:S03]  /*25d0*/  FSEL R166, R164, RZ, !P2 ;  /* 0x000000ffa4a67208 */ /* 0x000fc60005000000 */
[----:B------:R-:W-:Y:S02]  /*25e0*/  FADD.FTZ R0, R165, R0 ;  /* 0x00000000a5007221 */ /* 0x000fe40000010000 */
[C---:B------:R-:W-:Y:S01]  /*25f0*/  FADD.FTZ R165, -R166.reuse, R132 ;  /* 0x00000084a6a57221 */ /* 0x040fe20000010100 */
[C---:B------:R-:W-:Y:S01]  /*2600*/  FADD.FTZ R168, -R166.reuse, R133 ;  /* 0x00000085a6a87221 */ /* 0x040fe20000010100 */
[C---:B------:R-:W-:Y:S01]  /*2610*/  FADD.FTZ R169, -R166.reuse, R134 ;  /* 0x00000086a6a97221 */ /* 0x040fe20000010100 */
[----:B------:R-:W0:Y:S01]  /*2620*/  @!P1 LDC.64 R132, c[0x0][0x3c0] ;  /* 0x0000f000ff849b82 */ /* 0x000e220000000a00 */
[C---:B------:R-:W-:Y:S01]  /*2630*/  FADD.FTZ R170, -R166.reuse, R135 ;  /* 0x00000087a6aa7221 */ /* 0x040fe20000010100 */
[----:B------:R-:W1:Y:S01]  /*2640*/  MUFU.RSQ R203, R0 ;  /* 0x0000000000cb7308 */ /* 0x000e620000001400 */
[C---:B------:R-:W-:Y:S01]  /*2650*/  FADD.FTZ R172, -R166.reuse, R136 ;  /* 0x00000088a6ac7221 */ /* 0x040fe20000010100 */
[C---:B------:R-:W-:Y:S01]  /*2660*/  FADD.FTZ R174, -R166.reuse, R137 ;  /* 0x00000089a6ae7221 */ /* 0x040fe20000010100 */
[C---:B------:R-:W-:Y:S01]  /*2670*/  FADD.FTZ R138, -R166.reuse, R138 ;  /* 0x0000008aa68a7221 */ /* 0x040fe20000010100 */
[C---:B------:R-:W-:Y:S01]  /*2680*/  FADD.FTZ R184, -R166.reuse, R139 ;  /* 0x0000008ba6b87221 */ /* 0x040fe20000010100 */
[C---:B------:R-:W-:Y:S01]  /*2690*/  FADD.FTZ R189, -R166.reuse, R151 ;  /* 0x00000097a6bd7221 */ /* 0x040fe20000010100 */
[----:B------:R-:W2:Y:S01]  /*26a0*/  @!P1 LDC.64 R134, c[0x0][0x3c8] ;  /* 0x0000f200ff869b82 */ /* 0x000ea20000000a00 */
        /* <DEDUP_REMOVED lines=15> */
[----:B0-----:R-:W-:-:S04]  /*27a0*/  @!P1 IMAD.WIDE R136, R3, 0x4, R132 ;  /* 0x0000000403889825 */ /* 0x001fc800078e0284 */
[----:B------:R-:W-:Y:S01]  /*27b0*/  FFMA.FTZ R184, R184, R11, R51 ;  /* 0x0000000bb8b87223 */ /* 0x000fe20000010033 */
[----:B------:R-:W0:Y:S01]  /*27c0*/  LDC.64 R132, c[0x0][0x428] ;  /* 0x00010a00ff847b82 */ /* 0x000e220000000a00 */
[C---:B------:R-:W-:Y:S01]  /*27d0*/  FMUL.FTZ R159, R203.reuse, R142 ;  /* 0x0000008ecb9f7220 */ /* 0x040fe20000410000 */
[C---:B------:R-:W-:Y:S01]  /*27e0*/  FMUL.FTZ R0, R203.reuse, R145 ;  /* 0x00000091cb007220 */ /* 0x040fe20000410000 */
[----:B------:R1:W-:Y:S01]  /*27f0*/  @!P1 STG.E desc[UR6][R136.64], R164 ;  /* 0x000000a488009986 */ /* 0x0003e2000c101906 */
[----:B------:R-:W-:Y:S01]  /*2800*/  FADD.FTZ R191, -R166, R157 ;  /* 0x0000009da6bf7221 */ /* 0x000fe20000010100 */
[----:B------:R-:W-:Y:S01]  /*2810*/  FMUL.FTZ R138, R203, R147 ;  /* 0x00000093cb8a7220 */ /* 0x000fe20000410000 */
[----:B--2---:R-:W-:-:S04]  /*2820*/  @!P1 IMAD.WIDE R134, R3, 0x4, R134 ;  /* 0x0000000403869825 */ /* 0x004fc800078e0286 */
[C---:B------:R-:W-:Y:S01]  /*2830*/  FADD.FTZ R141, -R166.reuse, R141 ;  /* 0x0000008da68d7221 */ /* 0x040fe20000010100 */
[C---:B------:R-:W-:Y:S01]  /*2840*/  FMUL.FTZ R157, R203.reuse, R140 ;  /* 0x0000008ccb9d7220 */ /* 0x040fe20000410000 */
[----:B------:R-:W-:Y:S01]  /*2850*/  FMUL.FTZ R161, R203, R152 ;  /* 0x00000098cba17220 */ /* 0x000fe20000410000 */
[----:B------:R-:W-:Y:S01]  /*2860*/  FFMA.FTZ R139, R139, R8, R48 ;  /* 0x000000088b8b7223 */ /* 0x000fe20000010030 */
[----:B------:R2:W-:Y:S01]  /*2870*/  @!P1 STG.E desc[UR6][R134.64], R203 ;  /* 0x000000cb86009986 */ /* 0x0005e2000c101906 */
[C---:B------:R-:W-:Y:S01]  /*2880*/  FADD.FTZ R146, -R166.reuse, R146 ;  /* 0x00000092a6927221 */ /* 0x040fe20000010100 */
[C---:B------:R-:W-:Y:S01]  /*2890*/  FADD.FTZ R148, -R166.reuse, R148 ;  /* 0x00000094a6947221 */ /* 0x040fe20000010100 */
[C---:B------:R-:W-:Y:S01]  /*28a0*/  FMUL.FTZ R152, R203.reuse, R149 ;  /* 0x00000095cb987220 */ /* 0x040fe20000410000 */
[----:B-1----:R-:W-:Y:S01]  /*28b0*/  FMUL.FTZ R136, R203, R143 ;  /* 0x0000008fcb887220 */ /* 0x002fe20000410000 */
[----:B------:R-:W-:Y:S01]  /*28c0*/  FFMA.FTZ R159, R159, R18, R58 ;  /* 0x000000129f9f7223 */ /* 0x000fe2000001003a */
[----:B------:R-:W-:Y:S01]  /*28d0*/  FADD.FTZ R186, -R166, R153 ;  /* 0x00000099a6ba7221 */ /* 0x000fe20000010100 */
[C---:B------:R-:W-:Y:S01]  /*28e0*/  FMUL.FTZ R165, R203.reuse, R165 ;  /* 0x000000a5cba57220 */ /* 0x040fe20000410000 */
[----:B------:R-:W-:Y:S01]  /*28f0*/  FFMA.FTZ R136, R136, R19, R59 ;  /* 0x0000001388887223 */ /* 0x000fe2000001003b */
[C---:B------:R-:W-:Y:S01]  /*2900*/  FMUL.FTZ R164, R203.reuse, R195 ;  /* 0x000000c3cba47220 */ /* 0x040fe20000410000 */
[----:B------:R-:W-:Y:S01]  /*2910*/  FADD.FTZ R188, -R166, R150 ;  /* 0x00000096a6bc7221 */ /* 0x000fe20000010100 */
[C---:B------:R-:W-:Y:S01]  /*2920*/  FMUL.FTZ R168, R203.reuse, R168 ;  /* 0x000000a8cba87220 */ /* 0x040fe20000410000 */
[----:B--2---:R-:W-:Y:S01]  /*2930*/  FFMA.FTZ R134, R174, R9, R49 ;  /* 0x00000009ae867223 */ /* 0x004fe20000010031 */
[----:B------:R-:W-:Y:S01]  /*2940*/  F2FP.BF16.F32.PACK_AB R135, R184, R151 ;  /* 0x00000097b887723e */ /* 0x000fe200000010ff */
[----:B------:R-:W-:Y:S01]  /*2950*/  FFMA.FTZ R151, R0, R13, R53 ;  /* 0x0000000d00977223 */ /* 0x000fe20000010035 */
[C---:B------:R-:W-:Y:S01]  /*2960*/  FMUL.FTZ R153, R203.reuse, R144 ;  /* 0x00000090cb997220 */ /* 0x040fe20000410000 */
[----:B------:R-:W-:Y:S01]  /*2970*/  FFMA.FTZ R0, R138, R15, R55 ;  /* 0x0000000f8a007223 */ /* 0x000fe20000010037 */
[C---:B------:R-:W-:Y:S01]  /*2980*/  FADD.FTZ R187, -R166.reuse, R155 ;  /* 0x0000009ba6bb7221 */ /* 0x040fe20000010100 */
[----:B------:R-:W-:Y:S01]  /*2990*/  FADD.FTZ R200, -R166, R177 ;  /* 0x000000b1a6c87221 */ /* 0x000fe20000010100 */
[----:B------:R-:W-:Y:S01]  /*29a0*/  FMUL.FTZ R150, R203, R141 ;  /* 0x0000008dcb967220 */ /* 0x000fe20000410000 */
[----:B------:R-:W-:Y:S01]  /*29b0*/  FFMA.FTZ R138, R157, R16, R56 ;  /* 0x000000109d8a7223 */ /* 0x000fe20000010038 */
[C---:B------:R-:W-:Y:S01]  /*29c0*/  FMUL.FTZ R155, R203.reuse, R146 ;  /* 0x00000092cb9b7220 */ /* 0x040fe20000410000 */
[----:B------:R-:W-:Y:S01]  /*29d0*/  FMUL.FTZ R177, R203, R148 ;  /* 0x00000094cbb17220 */ /* 0x000fe20000410000 */
[----:B------:R-:W-:Y:S01]  /*29e0*/  F2FP.BF16.F32.PACK_AB R134, R134, R139 ;  /* 0x0000008b8686723e */ /* 0x000fe200000010ff */
[----:B------:R-:W-:Y:S01]  /*29f0*/  FFMA.FTZ R157, R152, R25, R65 ;  /* 0x00000019989d7223 */ /* 0x000fe20000010041 */
[----:B------:R-:W-:Y:S01]  /*2a00*/  FADD.FTZ R154, -R166, R154 ;  /* 0x0000009aa69a7221 */ /* 0x000fe20000010100 */
        /* <DEDUP_REMOVED lines=9> */
[C---:B------:R-:W-:Y:S01]  /*2aa0*/  FADD.FTZ R190, -R166.reuse, R156 ;  /* 0x0000009ca6be7221 */ /* 0x040fe20000010100 */
[C---:B------:R-:W-:Y:S01]  /*2ab0*/  FADD.FTZ R192, -R166.reuse, R158 ;  /* 0x0000009ea6c07221 */ /* 0x040fe20000010100 */
[----:B------:R-:W-:Y:S01]  /*2ac0*/  FADD.FTZ R197, -R166, R163 ;  /* 0x000000a3a6c57221 */ /* 0x000fe20000010100 */
[----:B------:R-:W-:-:S04]  /*2ad0*/  IMAD.WIDE.U32 R146, R175, 0x10, R132 ;  /* 0x00000010af927825 */ /* 0x000fc800078e0084 */
[----:B------:R-:W-:Y:S01]  /*2ae0*/  FADD.FTZ R201, -R166, R179 ;  /* 0x000000b3a6c97221 */ /* 0x000fe20000010100 */
[C---:B------:R-:W-:Y:S01]  /*2af0*/  FMUL.FTZ R186, R203.reuse, R186 ;  /* 0x000000bacbba7220 */ /* 0x040fe20000410000 */
[----:B------:R-:W-:Y:S01]  /*2b00*/  FMUL.FTZ R163, R203, R154 ;  /* 0x0000009acba37220 */ /* 0x000fe20000410000 */
[----:B------:R-:W-:-:S04]  /*2b10*/  IMAD.WIDE.U32 R148, R185, 0x10, R132 ;  /* 0x00000010b9947825 */ /* 0x000fc800078e0084 */
[----:B------:R-:W-:Y:S01]  /*2b20*/  FFMA.FTZ R132, R165, R4, R44 ;  /* 0x00000004a5847223 */ /* 0x000fe2000001002c */
[C---:B------:R-:W-:Y:S01]  /*2b30*/  FMUL.FTZ R156, R203.reuse, R187 ;  /* 0x000000bbcb9c7220 */ /* 0x040fe20000410000 */
[----:B------:R-:W0:Y:S01]  /*2b40*/  LDC.64 R164, c[0x0][0x380] ;  /* 0x0000e000ffa47b82 */ /* 0x000e220000000a00 */
[C---:B------:R-:W-:Y:S01]  /*2b50*/  FMUL.FTZ R179, R203.reuse, R188 ;  /* 0x000000bccbb37220 */ /* 0x040fe20000410000 */
[----:B------:R-:W-:Y:S01]  /*2b60*/  FMUL.FTZ R158, R203, R189 ;  /* 0x000000bdcb9e7220 */ /* 0x000fe20000410000 */
[C---:B------:R-:W-:Y:S01]  /*2b70*/  FADD.FTZ R194, -R166.reuse, R160 ;  /* 0x000000a0a6c27221 */ /* 0x040fe20000010100 */
[C---:B------:R-:W-:Y:S01]  /*2b80*/  FADD.FTZ R196, -R166.reuse, R162 ;  /* 0x000000a2a6c47221 */ /* 0x040fe20000010100 */
[C---:B------:R-:W-:Y:S01]  /*2b90*/  FADD.FTZ R176, -R166.reuse, R176 ;  /* 0x000000b0a6b07221 */ /* 0x040fe20000010100 */
[----:B------:R-:W-:Y:S01]  /*2ba0*/  F2FP.BF16.F32.PACK_AB R132, R137, R132 ;  /* 0x000000848984723e */ /* 0x000fe200000010ff */
[C---:B------:R-:W-:Y:S01]  /*2bb0*/  FADD.FTZ R180, -R166.reuse, R180 ;  /* 0x000000b4a6b47221 */ /* 0x040fe20000010100 */
[C---:B------:R-:W-:Y:S01]  /*2bc0*/  FADD.FTZ R198, -R166.reuse, R181 ;  /* 0x000000b5a6c67221 */ /* 0x040fe20000010100 */
[C---:B------:R-:W-:Y:S01]  /*2bd0*/  FADD.FTZ R182, -R166.reuse, R182 ;  /* 0x000000b6a6b67221 */ /* 0x040fe20000010100 */
[C---:B------:R-:W-:Y:S01]  /*2be0*/  FADD.FTZ R199, -R166.reuse, R183 ;  /* 0x000000b7a6c77221 */ /* 0x040fe20000010100 */
[----:B------:R-:W-:Y:S01]  /*2bf0*/  FADD.FTZ R178, -R166, R178 ;  /* 0x000000b2a6b27221 */ /* 0x000fe20000010100 */
[C---:B------:R-:W-:Y:S01]  /*2c00*/  FMUL.FTZ R169, R203.reuse, R169 ;  /* 0x000000a9cba97220 */ /* 0x040fe20000410000 */
[----:B------:R-:W-:Y:S01]  /*2c10*/  FMUL.FTZ R170, R203, R170 ;  /* 0x000000aacbaa7220 */ /* 0x000fe20000410000 */
        /* <DEDUP_REMOVED lines=59> */
[----:B0-----:R-:W-:-:S03]  /*2fd0*/  LEA R3, R164, R3, 0x2 ;  /* 0x00000003a4037211 */ /* 0x001fc600078e10ff */
[----:B------:R1:W-:Y:S01]  /*2fe0*/  STG.E.128 desc[UR6][R148.64], R160 ;  /* 0x000000a094007986 */ /* 0x0003e2000c101d06 */
[----:B------:R-:W-:-:S13]  /*2ff0*/  ISETP.GE.AND P1, PT, R3, R165, PT ;  /* 0x000000a50300720c */ /* 0x000fda0003f26270 */
[----:B------:R-:W-:Y:S05]  /*3000*/  @!P1 BRA `(.L_x_18384) ;  /* 0xffffffd400989947 */ /* 0x000fea000383ffff */
[----:B------:R-:W-:Y:S05]  /*3010*/  EXIT ;  /* 0x000000000000794d */ /* 0x000fea0003800000 */
.L_x_18383:
        /* <DEDUP_REMOVED lines=8> */
.L_x_18386:
[----:B------:R-:W-:Y:S05]  /*30a0*/  BSYNC B0 ;  /* 0x0000000000007941 */ /* 0x000fea0003800000 */
.L_x_18385:
        /* <DEDUP_REMOVED lines=9> */
.L_x_18387:
[----:B------:R-:W-:Y:S01]  /*3140*/  HFMA2 R174, -RZ, RZ, 0, 2.384185791015625e-07 ;  /* 0x00000004ffae7431 */ /* 0x000fe200000001ff */
[----:B------:R-:W-:-:S05]  /*3150*/  MOV R165, R189 ;  /* 0x000000bd00a57202 */ /* 0x000fca0000000f00 */
[----:B------:R-:W-:-:S05]  /*3160*/  FADD.FTZ R168, R166, R165 ;  /* 0x000000a5a6a87221 */ /* 0x000fca0000010000 */
[----:B------:R-:W-:-:S07]  /*3170*/  MOV R191, R168 ;  /* 0x000000a800bf7202 */ /* 0x000fce0000000f00 */
[----:B------:R-:W-:Y:S05]  /*3180*/  WARPSYNC.COLLECTIVE R172, `(.L_x_18388) ;  /* 0x00000000ac087348 */ /* 0x000fea0003c00000 */
[----:B------:R0:W1:Y:S02]  /*3190*/  SHFL.BFLY P2, R189, R191, R174, R193 ;  /* 0x0c0000aebfbd7389 */ /* 0x00006400000400c1 */
[----:B01----:R-:W-:Y:S05]  /*31a0*/  ENDCOLLECTIVE ;  /* 0x000000000000791b */ /* 0x003fea0003800000 */
.L_x_18388:
        /* <DEDUP_REMOVED lines=8> */
.L_x_18389:
[----:B------:R-:W-:Y:S01]  /*3230*/  HFMA2 R174, -RZ, RZ, 0, 9.5367431640625e-07 ;  /* 0x00000010ffae7431 */ /* 0x000fe200000001ff */
[----:B------:R-:W-:-:S05]  /*3240*/  MOV R164, R189 ;  /* 0x000000bd00a47202 */ /* 0x000fca0000000f00 */
[----:B------:R-:W-:-:S05]  /*3250*/  FADD.FTZ R170, R169, R164 ;  /* 0x000000a4a9aa7221 */ /* 0x000fca0000010000 */
[----:B------:R-:W-:-:S07]  /*3260*/  MOV R191, R170 ;  /* 0x000000aa00bf7202 */ /* 0x000fce0000000f00 */
[----:B------:R-:W-:Y:S05]  /*3270*/  WARPSYNC.COLLECTIVE R172, `(.L_x_18390) ;  /* 0x00000000ac087348 */ /* 0x000fea0003c00000 */
[----:B------:R0:W1:Y:S02]  /*3280*/  SHFL.BFLY P2, R189, R191, R174, R193 ;  /* 0x0c0000aebfbd7389 */ /* 0x00006400000400c1 */
[----:B01----:R-:W-:Y:S05]  /*3290*/  ENDCOLLECTIVE ;  /* 0x000000000000791b */ /* 0x003fea0003800000 */
.L_x_18390:
        /* <DEDUP_REMOVED lines=88> */
.L_x_18391:
[----:B------:R-:W-:Y:S01]  /*3820*/  HFMA2 R174, -RZ, RZ, 0, 1.1920928955078125e-07 ;  /* 0x00000002ffae7431 */ /* 0x000fe200000001ff */
[----:B------:R-:W-:-:S05]  /*3830*/  MOV R169, R189 ;  /* 0x000000bd00a97202 */ /* 0x000fca0000000f00 */
[----:B------:R-:W-:-:S05]  /*3840*/  FADD.FTZ R169, R0, R169 ;  /* 0x000000a900a97221 */ /* 0x000fca0000010000 */
[----:B------:R-:W-:-:S07]  /*3850*/  MOV R191, R169 ;  /* 0x000000a900bf7202 */ /* 0x000fce0000000f00 */
[----:B------:R-:W-:Y:S05]  /*3860*/  WARPSYNC.COLLECTIVE R172, `(.L_x_18392) ;  /* 0x00000000ac087348 */ /* 0x000fea0003c00000 */
[----:B------:R0:W1:Y:S02]  /*3870*/  SHFL.BFLY P2, R189, R191, R174, R193 ;  /* 0x0c0000aebfbd7389 */ /* 0x00006400000400c1 */
[----:B01----:R-:W-:Y:S05]  /*3880*/  ENDCOLLECTIVE ;  /* 0x000000000000791b */ /* 0x003fea0003800000 */
.L_x_18392:
[----:B------:R-:W-:Y:S01]  /*3890*/  HFMA2 R174, -RZ, RZ, 0, 2.384185791015625e-07 ;  /* 0x00000004ffae7431 */ /* 0x000fe200000001ff */
[----:B------:R-:W-:-:S05]  /*38a0*/  MOV R166, R189 ;  /* 0x000000bd00a67202 */ /* 0x000fca0000000f00 */
[----:B------:R-:W-:-:S05]  /*38b0*/  FADD.FTZ R166, R169, R166 ;  /* 0x000000a6a9a67221 */ /* 0x000fca0000010000 */
[----:B------:R-:W-:-:S07]  /*38c0*/  MOV R191, R166 ;  /* 0x000000a600bf7202 */ /* 0x000fce0000000f00 */
[----:B------:R-:W-:Y:S05]  /*38d0*/  WARPSYNC.COLLECTIVE R172, `(.L_x_18393) ;  /* 0x00000000ac087348 */ /* 0x000fea0003c00000 */
[----:B------:R0:W1:Y:S02]  /*38e0*/  SHFL.BFLY P2, R189, R191, R174, R193 ;  /* 0x0c0000aebfbd7389 */ /* 0x00006400000400c1 */
[----:B01----:R-:W-:Y:S05]  /*38f0*/  ENDCOLLECTIVE ;  /* 0x000000000000791b */ /* 0x003fea0003800000 */
.L_x_18393:
[----:B------:R-:W-:Y:S01]  /*3900*/  HFMA2 R174, -RZ, RZ, 0, 4.76837158203125e-07 ;  /* 0x00000008ffae7431 */ /* 0x000fe200000001ff */
[----:B------:R-:W-:-:S05]  /*3910*/  MOV R187, R189 ;  /* 0x000000bd00bb7202 */ /* 0x000fca0000000f00 */
[----:B------:R-:W-:-:S05]  /*3920*/  FADD.FTZ R187, R166, R187 ;  /* 0x000000bba6bb7221 */ /* 0x000fca0000010000 */
[----:B------:R-:W-:-:S07]  /*3930*/  MOV R191, R187 ;  /* 0x000000bb00bf7202 */ /* 0x000fce0000000f00 */
[----:B------:R-:W-:Y:S05]  /*3940*/  WARPSYNC.COLLECTIVE R172, `(.L_x_18394) ;  /* 0x00000000ac087348 */ /* 0x000fea0003c00000 */
[----:B------:R0:W1:Y:S02]  /*3950*/  SHFL.BFLY P2, R189, R191, R174, R193 ;  /* 0x0c0000aebfbd7389 */ /* 0x00006400000400c1 */
[----:B01----:R-:W-:Y:S05]  /*3960*/  ENDCOLLECTIVE ;  /* 0x000000000000791b */ /* 0x003fea0003800000 */
.L_x_18394:
[----:B------:R-:W-:Y:S01]  /*3970*/  HFMA2 R174, -RZ, RZ, 0, 9.5367431640625e-07 ;  /* 0x00000010ffae7431 */ /* 0x000fe200000001ff */
[----:B------:R-:W-:-:S05]  /*3980*/  MOV R168, R189 ;  /* 0x000000bd00a87202 */ /* 0x000fca0000000f00 */
[----:B------:R-:W-:-:S05]  /*3990*/  FADD.FTZ R168, R187, R168 ;  /* 0x000000a8bba87221 */ /* 0x000fca0000010000 */
[----:B------:R-:W-:-:S07]  /*39a0*/  MOV R191, R168 ;  /* 0x000000a800bf7202 */ /* 0x000fce0000000f00 */
[----:B------:R-:W-:Y:S05]  /*39b0*/  WARPSYNC.COLLECTIVE R172, `(.L_x_18395) ;  /* 0x00000000ac087348 */ /* 0x000fea0003c00000 */
[----:B------:R0:W1:Y:S02]  /*39c0*/  SHFL.BFLY P2, R189, R191, R174, R193 ;  /* 0x0c0000aebfbd7389 */ /* 0x00006400000400c1 */
[----:B01----:R-:W-:Y:S05]  /*39d0*/  ENDCOLLECTIVE ;  /* 0x000000000000791b */ /* 0x003fea0003800000 */
.L_x_18395:
[----:B------:R-:W-:Y:S05]  /*39e0*/  BRA `(.L_x_18396) ;  /* 0xffffffe800e47947 */ /* 0x000fea000383ffff */
.L_x_18397:
        /* <DEDUP_REMOVED lines=9> */
.L_x_45837:


//--------------------- .text._ZN10layer_norm13ln_fwd_kernelINS_13Kernel_traitsIf13__nv_bfloat16fS2_fjLj1280ELj1ELj4ELj1ELj16ENS_18Kernel_traits_baseILj1280EfS2_fS2_fjLj128EEEEELb0ELb1ELb1ELb0EEEvNS_9FwdParamsE --------------------------
	.section	.text._ZN10layer_norm13ln_fwd_kernelINS_13Kernel_traitsIf13__nv_bfloat16fS2_fjLj1280ELj1ELj4ELj1ELj16ENS_18Kernel_traits_baseILj1280EfS2_fS2_fjLj128EEEEELb0ELb1ELb1ELb0EEEvNS_9FwdParamsE,"ax",@progbits
	.align	128
        .global         _ZN10layer_norm13ln_fwd_kernelINS_13Kernel_traitsIf13__nv_bfloat16fS2_fjLj1280ELj1ELj4ELj1ELj16ENS_18Kernel_traits_baseILj1280EfS2_fS2_fjLj128EEEEELb0ELb1ELb1ELb0EEEvNS_9FwdParamsE
        .type           _ZN10layer_norm13ln_fwd_kernelINS_13Kernel_traitsIf13__nv_bfloat16fS2_fjLj1280ELj1ELj4ELj1ELj16ENS_18Kernel_traits_baseILj1280EfS2_fS2_fjLj128EEEEELb0ELb1ELb1ELb0EEEvNS_9FwdParamsE,@function
        .size           _ZN10layer_norm13ln_fwd_kernelINS_13Kernel_traitsIf13__nv_bfloat16fS2_fjLj1280ELj1ELj4ELj1ELj16ENS_18Kernel_traits_baseILj1280EfS2_fS2_fjLj128EEEEELb0ELb1ELb1ELb0EEEvNS_9FwdParamsE,(.L_x_45838 - _ZN10layer_norm13ln_fwd_kernelINS_13Kernel_traitsIf13__nv_bfloat16fS2_fjLj1280ELj1ELj4ELj1ELj16ENS_18Kernel_traits_baseILj1280EfS2_fS2_fjLj128EEEEELb0ELb1ELb1ELb0EEEvNS_9FwdParamsE)
        .other          _ZN10layer_norm13ln_fwd_kernelINS_13Kernel_traitsIf13__nv_bfloat16fS2_fjLj1280ELj1ELj4ELj1ELj16ENS_18Kernel_traits_baseILj1280EfS2_fS2_fjLj128EEEEELb0ELb1ELb1ELb0EEEvNS_9FwdParamsE,@"STO_CUDA_ENTRY STV_DEFAULT"
_ZN10layer_norm13ln_fwd_kernelINS_13Kernel_traitsIf13__nv_bfloat16fS2_fjLj1280ELj1ELj4ELj1ELj16ENS_18Kernel_traits_baseILj1280EfS2_fS2_fjLj128EEEEELb0ELb1ELb1ELb0EEEvNS_9FwdParamsE:
.text._ZN10layer_norm13ln_fwd_kernelINS_13Kernel_traitsIf13__nv_bfloat16fS2_fjLj1280ELj1ELj4ELj1ELj16ENS_18Kernel_traits_baseILj1280EfS2_fS2_fjLj128EEEEELb0ELb1ELb1ELb0EEEvNS_9FwdParamsE:
        /* <DEDUP_REMOVED lines=90> */
.L_x_18399:
        /* <DEDUP_REMOVED lines=69> */
.L_x_18400:
[----:B------:R-:W-:Y:S05]  /*09f0*/  BSYNC.RECONVERGENT B0 ;  /* 0x0000000000007941 */ /* 0x000fea0003800200 */
.L_x_18398:
[----:B------:R-:W1:Y:S01]  /*0a00*/  LDCU UR4, c[0x0][0x384] ;  /* 0x00007080ff0477ac */ /* 0x000e620008000800 */
[----:B------:R-:W2:Y:S01]  /*0a10*/  LDCU UR11, c[0x0][0x40c] ;  /* 0x00008180ff0b77ac */ /* 0x000ea20008000800 */
[----:B------:R-:W3:Y:S01]  /*0a20*/  LDCU.U8 UR5, c[0x0][0x410] ;  /* 0x00008200ff0577ac */ /* 0x000ee20008000000 */
[----:B------:R-:W4:Y:S01]  /*0a30*/  LDCU UR10, c[0x0][0x448] ;  /* 0x00008900ff0a77ac */ /* 0x000f220008000800 */
[----:B------:R-:W0:Y:S01]  /*0a40*/  LDCU.64 UR8, c[0x0][0x3a0] ;  /* 0x00007400ff0877ac */ /* 0x000e220008000a00 */
[----:B-1----:R-:W-:-:S13]  /*0a50*/  ISETP.GE.AND P0, PT, R176, UR4, PT ;  /* 0x00000004b0007c0c */ /* 0x002fda000bf06270 */
[----:B0-234-:R-:W-:Y:S05]  /*0a60*/  @P0 EXIT ;  /* 0x000000000000094d */ /* 0x01dfea0003800000 */
.L_x_18439:
[----:B------:R-:W0:Y:S08]  /*0a70*/  LDC.64 R180, c[0x0][0x3f0] ;  /* 0x0000fc00ffb47b82 */ /* 0x000e300000000a00 */
[----:B------:R-:W1:Y:S08]  /*0a80*/  LDC.64 R182, c[0x0][0x3f8] ;  /* 0x0000fe00ffb67b82 */ /* 0x000e700000000a00 */
[----:B------:R-:W2:Y:S01]  /*0a90*/  LDC R179, c[0x0][0x388] ;  /* 0x0000e200ffb37b82 */ /* 0x000ea20000000800 */
[----:B0-----:R-:W-:-:S05]  /*0aa0*/  IMAD.WIDE R180, R176, 0x4, R180 ;  /* 0x00000004b0b47825 */ /* 0x001fca00078e02b4 */
[----:B------:R0:W3:Y:S01]  /*0ab0*/  LDG.E R0, desc[UR6][R180.64] ;  /* 0x00000006b4007981 */ /* 0x0000e2000c1e1900 */
[----:B-1----:R-:W-:-:S05]  /*0ac0*/  IMAD.WIDE R182, R176, 0x4, R182 ;  /* 0x00000004b0b67825 */ /* 0x002fca00078e02b6 */
[----:B-----5:R1:W5:Y:S01]  /*0ad0*/  LDG.E R177, desc[UR6][R182.64] ;  /* 0x00000006b6b17981 */ /* 0x020362000c1e1900 */
[----:B------:R-:W-:Y:S01]  /*0ae0*/  ISETP.GE.U32.AND P0, PT, R3, 0x20, PT ;  /* 0x000000200300780c */ /* 0x000fe20003f06070 */
[----:B0-----:R-:W-:Y:S02]  /*0af0*/  HFMA2 R180, -RZ, RZ, 0, 0 ;  /* 0x00000000ffb47431 */ /* 0x001fe400000001ff */
[----:B--2---:R-:W-:Y:S01]  /*0b00*/  IMAD R178, R176, R179, RZ ;  /* 0x000000b3b0b27224 */ /* 0x004fe200078e02ff */
[----:B------:R-:W-:Y:S04]  /*0b10*/  BSSY.RECONVERGENT B0, `(.L_x_18401) ;  /* 0x0000079000007945 */ /* 0x000fe80003800200 */
[----:B------:R-:W-:-:S04]  /*0b20*/  SHF.R.S32.HI R185, RZ, 0x1f, R178 ;  /* 0x0000001fffb97819 */ /* 0x000fc800000114b2 */
[----:B------:R-:W-:-:S04]  /*0b30*/  LEA.HI R185, R185, R178, RZ, 0x3 ;  /* 0x000000b2b9b97211 */ /* 0x000fc800078f18ff */
[----:B------:R-:W-:Y:S02]  /*0b40*/  LEA.HI.SX32 R178, R185, R2, 0x1d ;  /* 0x00000002b9b27211 */ /* 0x000fe400078feaff */
[----:B---3--:R-:W-:-:S13]  /*0b50*/  ISETP.GE.AND P2, PT, R0, 0x1, PT ;  /* 0x000000010000780c */ /* 0x008fda0003f46270 */
[----:B------:R-:W0:Y:S01]  /*0b60*/  @P2 S2R R186, SR_TID.X ;  /* 0x0000000000ba2919 */ /* 0x000e220000002100 */
[----:B------:R-:W-:-:S05]  /*0b70*/  @P2 IADD3 R184, PT, PT, R0, -0x1, RZ ;  /* 0xffffffff00b82810 */ /* 0x000fca0007ffe0ff */
[----:B------:R-:W-:-:S05]  /*0b80*/  @P2 IMAD R184, R184, R179, RZ ;  /* 0x000000b3b8b82224 */ /* 0x000fca00078e02ff */
[----:B------:R-:W-:-:S04]  /*0b90*/  @P2 SHF.R.S32.HI R181, RZ, 0x1f, R184 ;  /* 0x0000001fffb52819 */ /* 0x000fc800000114b8 */
[----:B------:R-:W-:Y:S02]  /*0ba0*/  @P2 LEA.HI R181, R181, R184, RZ, 0x3 ;  /* 0x000000b8b5b52211 */ /* 0x000fe400078f18ff */
        /* <DEDUP_REMOVED lines=8> */
.L_x_18404:
[----:B------:R-:W-:Y:S05]  /*0c30*/  BSYNC.RECONVERGENT B1 ;  /* 0x0000000000017941 */ /* 0x000fea0003800200 */
.L_x_18403:
        /* <DEDUP_REMOVED lines=10> */
[C---:B-----5:R-:W-:Y:S02]  /*0ce0*/  @P1 PRMT R171, R164.reuse, 0x7632, R171 ;  /* 0x00007632a4ab1816 */ /* 0x060fe400000000ab */
[----:B------:R-:W-:Y:S02]  /*0cf0*/  @P1 SHF.L.U32 R170, R164, 0x10, RZ ;  /* 0x00000010a4aa1819 */ /* 0x000fe400000006ff */
[----:B------:R-:W-:Y:S02]  /*0d00*/  @P1 PRMT R172, R165, 0x7632, R172 ;  /* 0x00007632a5ac1816 */ /* 0x000fe400000000ac */
[----:B0-----:R-:W-:Y:S01]  /*0d10*/  @P1 SHF.L.U32 R168, R171, 0x10, RZ ;  /* 0x00000010aba81819 */ /* 0x001fe200000006ff */
[----:B------:R-:W0:Y:S01]  /*0d20*/  @P1 LDC R175, c[0x0][0x40c] ;  /* 0x00010300ffaf1b82 */ /* 0x000e220000000800 */
[----:B------:R-:W-:Y:S02]  /*0d30*/  @P1 SHF.L.U32 R172, R172, 0x10, RZ ;  /* 0x00000010acac1819 */ /* 0x000fe400000006ff */
[----:B------:R-:W-:-:S05]  /*0d40*/  @P1 SHF.L.U32 R169, R165, 0x10, RZ ;  /* 0x00000010a5a91819 */ /* 0x000fca00000006ff */
[----:B------:R-:W4:Y:S08]  /*0d50*/  @P1 LDC R181, c[0x0][0x40c] ;  /* 0x00010300ffb51b82 */ /* 0x000f300000000800 */
[----:B------:R-:W4:Y:S01]  /*0d60*/  @P1 LDC R174, c[0x0][0x40c] ;  /* 0x00010300ffae1b82 */ /* 0x000f220000000800 */
[----:B-1----:R-:W-:-:S07]  /*0d70*/  @P1 FMUL.FTZ R171, R170, R173 ;  /* 0x000000adaaab1220 */ /* 0x002fce0000410000 */
[----:B------:R-:W1:Y:S01]  /*0d80*/  @P1 LDC R183, c[0x0][0x40c] ;  /* 0x00010300ffb71b82 */ /* 0x000e620000000800 */
[----:B0-----:R-:W-:Y:S01]  /*0d90*/  @P1 FMUL.FTZ R170, R168, R175 ;  /* 0x000000afa8aa1220 */ /* 0x001fe20000410000 */
[----:B------:R-:W-:-:S04]  /*0da0*/  @P1 PRMT R168, R166, 0x7632, R168 ;  /* 0x00007632a6a81816 */ /* 0x000fc800000000a8 */
[----:B------:R-:W-:Y:S02]  /*0db0*/  @P1 SHF.L.U32 R173, R168, 0x10, RZ ;  /* 0x00000010a8ad1819 */ /* 0x000fe400000006ff */
[----:B------:R-:W0:Y:S01]  /*0dc0*/  @P1 LDC R184, c[0x0][0x40c] ;  /* 0x00010300ffb81b82 */ /* 0x000e220000000800 */
[----:B----4-:R-:W-:Y:S01]  /*0dd0*/  @P1 FMUL.FTZ R182, R172, R181 ;  /* 0x000000b5acb61220 */ /* 0x010fe20000410000 */
[----:B------:R-:W-:-:S06]  /*0de0*/  @P1 SHF.L.U32 R172, R166, 0x10, RZ ;  /* 0x00000010a6ac1819 */ /* 0x000fcc00000006ff */
[----:B------:R-:W4:Y:S01]  /*0df0*/  @P1 LDC R185, c[0x0][0x40c] ;  /* 0x00010300ffb91b82 */ /* 0x000f220000000800 */
[----:B------:R-:W-:Y:S01]  /*0e00*/  @P1 FMUL.FTZ R175, R169, R174 ;  /* 0x000000aea9af1220 */ /* 0x000fe20000410000 */
[----:B------:R-:W-:Y:S01]  /*0e10*/  @P1 SHF.L.U32 R174, R167, 0x10, RZ ;  /* 0x00000010a7ae1819 */ /* 0x000fe200000006ff */
[----:B-1----:R-:W-:Y:S01]  /*0e20*/  @P1 FMUL.FTZ R181, R172, R183 ;  /* 0x000000b7acb51220 */ /* 0x002fe20000410000 */
[----:B0-----:R-:W-:-:S03]  /*0e30*/  @P1 FMUL.FTZ R184, R173, R184 ;  /* 0x000000b8adb81220 */ /* 0x001fc60000410000 */
[----:B----4-:R-:W-:Y:S01]  /*0e40*/  @P1 FMUL.FTZ R183, R174, R185 ;  /* 0x000000b9aeb71220 */ /* 0x010fe20000410000 */
[----:B--2---:R-:W-:Y:S01]  /*0e50*/  MOV R169, R129 ;  /* 0x0000008100a97202 */ /* 0x004fe20000000f00 */
[----:B------:R-:W-:Y:S01]  /*0e60*/  @P1 FFMA.FTZ R169, R170, R13, R129 ;  /* 0x0000000daaa91223 */ /* 0x000fe20000010081 */
[----:B------:R-:W-:Y:S01]  /*0e70*/  @!P1 MOV R168, R128 ;  /* 0x0000008000a89202 */ /* 0x000fe20000000f00 */
        /* <DEDUP_REMOVED lines=13> */
[----:B------:R-:W-:-:S04]  /*0f50*/  PRMT R175, R167, 0x7632, R175 ;  /* 0x00007632a7af7816 */ /* 0x000fc800000000af */
[----:B------:R-:W-:-:S05]  /*0f60*/  SHF.L.U32 R175, R175, 0x10, RZ ;  /* 0x00000010afaf7819 */ /* 0x000fca00000006ff */
[----:B------:R-:W-:-:S04]  /*0f70*/  FMUL.FTZ R182, R175, UR11 ;  /* 0x0000000bafb67c20 */ /* 0x000fc80008410000 */
[----:B------:R-:W-:Y:S01]  /*0f80*/  FFMA.FTZ R175, R182, R19, R135 ;  /* 0x00000013b6af7223 */ /* 0x000fe20000010087 */
[----:B------:R-:W-:Y:S06]  /*0f90*/  BRA `(.L_x_18407) ;  /* 0x0000000000a47947 */ /* 0x000fec0003800000 */
.L_x_18406:
[----:B------:R-:W0:Y:S01]  /*0fa0*/  @P2 LDC R171, c[0x0][0x40c] ;  /* 0x00010300ffab2b82 */ /* 0x000e220000000800 */
[C---:B-----5:R-:W-:Y:S02]  /*0fb0*/  @P2 SHF.L.U32 R170, R164.reuse, 0x10, RZ ;  /* 0x00000010a4aa2819 */ /* 0x060fe400000006ff */
[----:B------:R-:W-:Y:S02]  /*0fc0*/  @P2 PRMT R168, R164, 0x7632, R168 ;  /* 0x00007632a4a82816 */ /* 0x000fe400000000a8 */
[----:B------:R-:W-:Y:S02]  /*0fd0*/  @P2 SHF.L.U32 R181, R166, 0x10, RZ ;  /* 0x00000010a6b52819 */ /* 0x000fe400000006ff */
[----:B------:R-:W-:Y:S01]  /*0fe0*/  @P2 SHF.L.U32 R168, R168, 0x10, RZ ;  /* 0x00000010a8a82819 */ /* 0x000fe200000006ff */
[----:B------:R-:W1:Y:S01]  /*0ff0*/  @P2 LDC R175, c[0x0][0x40c] ;  /* 0x00010300ffaf2b82 */ /* 0x000e620000000800 */
[----:B------:R-:W-:-:S04]  /*1000*/  @P2 PRMT R169, R165, 0x7632, R169 ;  /* 0x00007632a5a92816 */ /* 0x000fc800000000a9 */
        /* <DEDUP_REMOVED lines=9> */
[----:B------:R-:W-:-:S06]  /*10a0*/  @P2 PRMT R168, R167, 0x7632, R168 ;  /* 0x00007632a7a82816 */ /* 0x000fcc00000000a8 */
[----:B------:R-:W1:Y:S01]  /*10b0*/  @P2 LDC R182, c[0x0][0x40c] ;  /* 0x00010300ffb62b82 */ /* 0x000e620000000800 */
[----:B--2---:R-:W-:-:S07]  /*10c0*/  @P2 FMUL.FTZ R181, R181, R184 ;  /* 0x000000b8b5b52220 */ /* 0x004fce0000410000 */
[----:B------:R-:W2:Y:S01]  /*10d0*/  @P2 LDC R185, c[0x0][0x40c] ;  /* 0x00010300ffb92b82 */ /* 0x000ea20000000800 */
[----:B---3--:R-:W-:Y:S01]  /*10e0*/  @P2 FMUL.FTZ R175, R171, R174 ;  /* 0x000000aeabaf2220 */ /* 0x008fe20000410000 */
[----:B------:R-:W-:Y:S02]  /*10f0*/  @P2 SHF.L.U32 R174, R167, 0x10, RZ ;  /* 0x00000010a7ae2819 */ /* 0x000fe400000006ff */
[----:B------:R-:W-:-:S04]  /*1100*/  @P2 SHF.L.U32 R171, R168, 0x10, RZ ;  /* 0x00000010a8ab2819 */ /* 0x000fc800000006ff */
[----:B------:R-:W3:Y:S01]  /*1110*/  @P2 LDC R186, c[0x0][0x40c] ;  /* 0x00010300ffba2b82 */ /* 0x000ee20000000800 */
[----:B0-----:R-:W-:Y:S01]  /*1120*/  @P2 FMUL.FTZ R184, R170, R183 ;  /* 0x000000b7aab82220 */ /* 0x001fe20000410000 */
[----:B------:R-:W-:Y:S02]  /*1130*/  HFMA2 R170, -RZ, RZ, 0, 0 ;  /* 0x00000000ffaa7431 */ /* 0x000fe400000001ff */
[----:B-1----:R-:W-:Y:S01]  /*1140*/  @P2 FMUL.FTZ R182, R169, R182 ;  /* 0x000000b6a9b62220 */ /* 0x002fe20000410000 */
[----:B------:R-:W-:Y:S01]  /*1150*/  CS2R R168, SRZ ;  /* 0x0000000000a87805 */ /* 0x000fe2000001ff00 */
[----:B------:R-:W-:Y:S01]  /*1160*/  @P2 FMUL.FTZ R170, R175, R14 ;  /* 0x0000000eafaa2220 */ /* 0x000fe20000410000 */
[----:B------:R-:W-:Y:S01]  /*1170*/  @P2 FMUL.FTZ R168, R173, R12 ;  /* 0x0000000cada82220 */ /* 0x000fe20000410000 */
[----:B------:R-:W-:Y:S01]  /*1180*/  @P2 FMUL.FTZ R169, R172, R13 ;  /* 0x0000000daca92220 */ /* 0x000fe20000410000 */
[----:B------:R-:W-:Y:S02]  /*1190*/  CS2R R172, SRZ ;  /* 0x0000000000ac7805 */ /* 0x000fe4000001ff00 */
[----:B------:R-:W-:Y:S01]  /*11a0*/  @P2 FMUL.FTZ R172, R181, R16 ;  /* 0x00000010b5ac2220 */ /* 0x000fe20000410000 */
[----:B--2---:R-:W-:Y:S01]  /*11b0*/  @P2 FMUL.FTZ R185, R174, R185 ;  /* 0x000000b9aeb92220 */ /* 0x004fe20000410000 */
[----:B------:R-:W-:Y:S01]  /*11c0*/  CS2R R174, SRZ ;  /* 0x0000000000ae7805 */ /* 0x000fe2000001ff00 */
[----:B------:R-:W-:-:S02]  /*11d0*/  @P2 FMUL.FTZ R173, R184, R17 ;  /* 0x00000011b8ad2220 */ /* 0x000fc40000410000 */
[----:B------:R-:W-:Y:S01]  /*11e0*/  @P2 FMUL.FTZ R174, R185, R18 ;  /* 0x00000012b9ae2220 */ /* 0x000fe20000410000 */
[----:B---3--:R-:W-:Y:S01]  /*11f0*/  @P2 FMUL.FTZ R186, R171, R186 ;  /* 0x000000baabba2220 */ /* 0x008fe20000410000 */
[----:B------:R-:W-:Y:S01]  /*1200*/  MOV R171, RZ ;  /* 0x000000ff00ab7202 */ /* 0x000fe20000000f00 */
[----:B------:R-:W-:Y:S02]  /*1210*/  @P2 FMUL.FTZ R171, R182, R15 ;  /* 0x0000000fb6ab2220 */ /* 0x000fe40000410000 */
[----:B------:R-:W-:-:S07]  /*1220*/  @P2 FMUL.FTZ R175, R186, R19 ;  /* 0x00000013baaf2220 */ /* 0x000fce0000410000 */
.L_x_18407:
[----:B------:R-:W-:Y:S05]  /*1230*/  BSYNC.RECONVERGENT B1 ;  /* 0x0000000000017941 */ /* 0x000fea0003800200 */
.L_x_18405:
[----:B------:R-:W0:Y:S01]  /*1240*/  LDC.64 R182, c[0x0][0x3a8] ;  /* 0x0000ea00ffb67b82 */ /* 0x000e220000000a00 */
[----:B------:R-:W-:Y:S01]  /*1250*/  IADD3 R180, PT, PT, R180, 0x20, RZ ;  /* 0x00000020b4b47810 */ /* 0x000fe20007ffe0ff */
[C---:B0-----:R-:W-:Y:S01]  /*1260*/  IMAD.WIDE.U32 R182, R178.reuse, 0x20, R182 ;  /* 0x00000020b2b67825 */ /* 0x041fe200078e00b6 */
[----:B------:R-:W-:-:S04]  /*1270*/  IADD3 R178, PT, PT, R178, 0x20, RZ ;  /* 0x00000020b2b27810 */ /* 0x000fc80007ffe0ff */
[----:B------:R0:W-:Y:S04]  /*1280*/  STG.E.128 desc[UR6][R182.64], R168 ;  /* 0x000000a8b6007986 */ /* 0x0001e8000c101d06 */
[----:B------:R0:W-:Y:S02]  /*1290*/  STG.E.128 desc[UR6][R182.64+0x10], R172 ;  /* 0x000010acb6007986 */ /* 0x0001e4000c101d06 */
.L_x_18402:
[----:B------:R-:W-:Y:S05]  /*12a0*/  BSYNC.RECONVERGENT B0 ;  /* 0x0000000000007941 */ /* 0x000fea0003800200 */
.L_x_18401:
[----:B------:R-:W-:Y:S01]  /*12b0*/  ISETP.GE.U32.AND P1, PT, R3, 0x40, PT ;  /* 0x000000400300780c */ /* 0x000fe20003f26070 */
[----:B------:R-:W-:Y:S03]  /*12c0*/  BSSY.RECONVERGENT B0, `(.L_x_18408) ;  /* 0x000006c000007945 */ /* 0x000fe60003800200 */
[----:B------:R-:W-:-:S09]  /*12d0*/  P2R R186, PR, RZ, 0x2 ;  /* 0x00000002ffba7803 */ /* 0x000fd20000000000 */
[----:B------:R-:W-:Y:S05]  /*12e0*/  @!P1 BRA `(.L_x_18409) ;  /* 0x0000000400a49947 */ /* 0x000fea0003800000 */
[----:B------:R-:W-:Y:S01]  /*12f0*/  ISETP.NE.U32.AND P1, PT, RZ, UR8, PT ;  /* 0x00000008ff007c0c */ /* 0x000fe2000bf25070 */
[----:B------:R-:W1:Y:S03]  /*1300*/  @P2 LDC.64 R136, c[0x0][0x390] ;  /* 0x0000e400ff882b82 */ /* 0x000e660000000a00 */
[----:B------:R-:W-:-:S13]  /*1310*/  ISETP.NE.AND.EX P1, PT, RZ, UR9, PT, P1 ;  /* 0x00000009ff007c0c */ /* 0x000fda000bf25310 */
[----:B------:R-:W2:Y:S01]  /*1320*/  @P1 LDC.64 R138, c[0x0][0x3a0] ;  /* 0x0000e800ff8a1b82 */ /* 0x000ea20000000a00 */
[----:B-1----:R-:W-:-:S05]  /*1330*/  @P2 IMAD.WIDE.U32 R136, R180, 0x10, R136 ;  /* 0x00000010b4882825 */ /* 0x002fca00078e0088 */
[----:B------:R1:W5:Y:S01]  /*1340*/  @P2 LDG.E.128 R164, desc[UR6][R136.64] ;  /* 0x0000000688a42981 */ /* 0x000362000c1e1d00 */
[----:B--2---:R-:W-:-:S05]  /*1350*/  @P1 IMAD.WIDE.U32 R138, R178, 0x20, R138 ;  /* 0x00000020b28a1825 */ /* 0x004fca00078e008a */
[----:B------:R1:W5:Y:S04]  /*1360*/  @P1 LDG.E.128 R128, desc[UR6][R138.64] ;  /* 0x000000068a801981 */ /* 0x000368000c1e1d00 */
[----:B------:R1:W5:Y:S01]  /*1370*/  @P1 LDG.E.128 R132, desc[UR6][R138.64+0x10] ;  /* 0x000010068a841981 */ /* 0x000362000c1e1d00 */
[----:B------:R-:W-:Y:S04]  /*1380*/  BSSY.RECONVERGENT B1, `(.L_x_18410) ;  /* 0x0000059000017945 */ /* 0x000fe80003800200 */
[----:B------:R-:W-:Y:S05]  /*1390*/  @!P1 BRA `(.L_x_18411) ;  /* 0x0000000000b89947 */ /* 0x000fea0003800000 */
[----:B------:R-:W-:-:S13]  /*13a0*/  ISETP.GT.AND P1, PT, R0, RZ, PT ;  /* 0x000000ff0000720c */ /* 0x000fda0003f24270 */
[----:B-1----:R-:W1:Y:S01]  /*13b0*/  @P1 LDC R139, c[0x0][0x40c] ;  /* 0x00010300ff8b1b82 */ /* 0x002e620000000800 */
[C---:B-----5:R-:W-:Y:S02]  /*13c0*/  @P1 PRMT R136, R164.reuse, 0x7632, R136 ;  /* 0x00007632a4881816 */ /* 0x060fe40000000088 */
[----:B------:R-:W-:Y:S02]  /*13d0*/  @P1 SHF.L.U32 R138, R164, 0x10, RZ ;  /* 0x00000010a48a1819 */ /* 0x000fe400000006ff */
[----:B------:R-:W-:Y:S02]  /*13e0*/  @P1 SHF.L.U32 R136, R136, 0x10, RZ ;  /* 0x0000001088881819 */ /* 0x000fe400000006ff */
[C---:B------:R-:W-:Y:S01]  /*13f0*/  @P1 SHF.L.U32 R140, R165.reuse, 0x10, RZ ;  /* 0x00000010a58c1819 */ /* 0x040fe200000006ff */
[----:B------:R-:W2:Y:S01]  /*1400*/  @P1 LDC R143, c[0x0][0x40c] ;  /* 0x00010300ff8f1b82 */ /* 0x000ea20000000800 */
[----:B------:R-:W-:Y:S02]  /*1410*/  @P1 PRMT R137, R165, 0x7632, R137 ;  /* 0x00007632a5891816 */ /* 0x000fe40000000089 */
[----:B------:R-:W-:-:S02]  /*1420*/  @P1 SHF.L.U32 R142, R167, 0x10, RZ ;  /* 0x00000010a78e1819 */ /* 0x000fc400000006ff */
[----:B------:R-:W-:-:S03]  /*1430*/  @P1 SHF.L.U32 R137, R137, 0x10, RZ ;  /* 0x0000001089891819 */ /* 0x000fc600000006ff */
[----:B------:R-:W3:Y:S08]  /*1440*/  @P1 LDC R181, c[0x0][0x40c] ;  /* 0x00010300ffb51b82 */ /* 0x000ef00000000800 */
[----:B0-----:R-:W0:Y:S01]  /*1450*/  @P1 LDC R182, c[0x0][0x40c] ;  /* 0x00010300ffb61b82 */ /* 0x001e220000000800 */
[----:B-1----:R-:W-:-:S07]  /*1460*/  @P1 FMUL.FTZ R141, R138, R139 ;  /* 0x0000008b8a8d1220 */ /* 0x002fce0000410000 */
[----:B------:R-:W1:Y:S01]  /*1470*/  @P1 LDC R183, c[0x0][0x40c] ;  /* 0x00010300ffb71b82 */ /* 0x000e620000000800 */
[----:B--2---:R-:W-:Y:S01]  /*1480*/  @P1 FMUL.FTZ R138, R136, R143 ;  /* 0x0000008f888a1220 */ /* 0x004fe20000410000 */
[----:B------:R-:W-:Y:S02]  /*1490*/  @P1 PRMT R136, R166, 0x7632, R136 ;  /* 0x00007632a6881816 */ /* 0x000fe40000000088 */
[----:B------:R-:W-:Y:S02]  /*14a0*/  MOV R143, R135 ;  /* 0x00000087008f7202 */ /* 0x000fe40000000f00 */
[----:B------:R-:W-:Y:S02]  /*14b0*/  @P1 SHF.L.U32 R139, R136, 0x10, RZ ;  /* 0x00000010888b1819 */ /* 0x000fe400000006ff */
[----:B------:R-:W2:Y:S01]  /*14c0*/  @P1 LDC R184, c[0x0][0x40c] ;  /* 0x00010300ffb81b82 */ /* 0x000ea20000000800 */
[----:B---3--:R-:W-:Y:S01]  /*14d0*/  @P1 FMUL.FTZ R181, R140, R181 ;  /* 0x000000b58cb51220 */ /* 0x008fe20000410000 */
[----:B------:R-:W-:-:S02]  /*14e0*/  @P1 SHF.L.U32 R140, R166, 0x10, RZ ;  /* 0x00000010a68c1819 */ /* 0x000fc400000006ff */
[----:B------:R-:W-:Y:S01]  /*14f0*/  MOV R136, R128 ;  /* 0x0000008000887202 */ /* 0x000fe20000000f00 */
[----:B------:R-:W-:Y:S01]  /*1500*/  @P1 FFMA.FTZ R136, R141, R28, R128 ;  /* 0x0000001c8d881223 */ /* 0x000fe20000010080 */
[----:B------:R-:W-:Y:S02]  /*1510*/  MOV R141, R133 ;  /* 0x00000085008d7202 */ /* 0x000fe40000000f00 */
[----:B------:R-:W3:Y:S01]  /*1520*/  @P1 LDC R185, c[0x0][0x40c] ;  /* 0x00010300ffb91b82 */ /* 0x000ee20000000800 */
[----:B0-----:R-:W-:Y:S01]  /*1530*/  @P1 FMUL.FTZ R182, R137, R182 ;  /* 0x000000b689b61220 */ /* 0x001fe20000410000 */
[----:B------:R-:W-:Y:S01]  /*1540*/  MOV R137, R129 ;  /* 0x0000008100897202 */ /* 0x000fe20000000f00 */
[----:B------:R-:W-:Y:S01]  /*1550*/  @P1 FFMA.FTZ R137, R138, R29, R129 ;  /* 0x0000001d8a891223 */ /* 0x000fe20000010081 */
[----:B------:R-:W-:Y:S01]  /*1560*/  MOV R138, R130 ;  /* 0x00000082008a7202 */ /* 0x000fe20000000f00 */
[----:B------:R-:W-:Y:S01]  /*1570*/  @P1 FFMA.FTZ R138, R181, R30, R130 ;  /* 0x0000001eb58a1223 */ /* 0x000fe20000010082 */
[----:B-1----:R-:W-:Y:S01]  /*1580*/  @P1 FMUL.FTZ R183, R140, R183 ;  /* 0x000000b78cb71220 */ /* 0x002fe20000410000 */
[----:B------:R-:W-:-:S03]  /*1590*/  MOV R140, R132 ;  /* 0x00000084008c7202 */ /* 0x000fc60000000f00 */
[----:B------:R-:W-:Y:S01]  /*15a0*/  @P1 FFMA.FTZ R140, R183, R32, R132 ;  /* 0x00000020b78c1223 */ /* 0x000fe20000010084 */
[----:B--2---:R-:W-:Y:S01]  /*15b0*/  @P1 FMUL.FTZ R184, R139, R184 ;  /* 0x000000b88bb81220 */ /* 0x004fe20000410000 */
[----:B------:R-:W-:Y:S01]  /*15c0*/  MOV R139, R131 ;  /* 0x00000083008b7202 */ /* 0x000fe20000000f00 */
[----:B------:R-:W-:Y:S02]  /*15d0*/  @P1 FFMA.FTZ R139, R182, R31, R131 ;  /* 0x0000001fb68b1223 */ /* 0x000fe40000010083 */
[----:B------:R-:W-:Y:S01]  /*15e0*/  @P1 FFMA.FTZ R141, R184, R33, R133 ;  /* 0x00000021b88d1223 */ /* 0x000fe20000010085 */
[----:B---3--:R-:W-:Y:S01]  /*15f0*/  @P1 FMUL.FTZ R185, R142, R185 ;  /* 0x000000b98eb91220 */ /* 0x008fe20000410000 */
[----:B------:R-:W-:-:S03]  /*1600*/  MOV R142, R134 ;  /* 0x00000086008e7202 */ /* 0x000fc60000000f00 */
[----:B------:R-:W-:Y:S01]  /*1610*/  @P1 FFMA.FTZ R142, R185, R34, R134 ;  /* 0x00000022b98e1223 */ /* 0x000fe20000010086 */
[----:B------:R-:W-:Y:S06]  /*1620*/  @!P1 BRA `(.L_x_18412) ;  /* 0x0000000000b89947 */ /* 0x000fec0003800000 */
[----:B------:R-:W-:-:S04]  /*1630*/  PRMT R143, R167, 0x7632, R143 ;  /* 0x00007632a78f7816 */ /* 0x000fc8000000008f */
[----:B------:R-:W-:-:S05]  /*1640*/  SHF.L.U32 R143, R143, 0x10, RZ ;  /* 0x000000108f8f7819 */ /* 0x000fca00000006ff */
[----:B------:R-:W-:-:S04]  /*1650*/  FMUL.FTZ R182, R143, UR11 ;  /* 0x0000000b8fb67c20 */ /* 0x000fc80008410000 */
[----:B------:R-:W-:Y:S01]  /*1660*/  FFMA.FTZ R143, R182, R35, R135 ;  /* 0x00000023b68f7223 */ /* 0x000fe20000010087 */
[----:B------:R-:W-:Y:S06]  /*1670*/  BRA `(.L_x_18412) ;  /* 0x0000000000a47947 */ /* 0x000fec0003800000 */
.L_x_18411:
[----:B-1----:R-:W1:Y:S01]  /*1680*/  @P2 LDC R139, c[0x0][0x40c] ;  /* 0x00010300ff8b2b82 */ /* 0x002e620000000800 */
[C---:B-----5:R-:W-:Y:S02]  /*1690*/  @P2 SHF.L.U32 R138, R164.reuse, 0x10, RZ ;  /* 0x00000010a48a2819 */ /* 0x060fe400000006ff */
[----:B------:R-:W-:Y:S02]  /*16a0*/  @P2 PRMT R136, R164, 0x7632, R136 ;  /* 0x00007632a4882816 */ /* 0x000fe40000000088 */
[----:B------:R-:W-:Y:S02]  /*16b0*/  @P2 SHF.L.U32 R181, R166, 0x10, RZ ;  /* 0x00000010a6b52819 */ /* 0x000fe400000006ff */
[----:B------:R-:W-:Y:S01]  /*16c0*/  @P2 SHF.L.U32 R136, R136, 0x10, RZ ;  /* 0x0000001088882819 */ /* 0x000fe200000006ff */
[----:B------:R-:W2:Y:S01]  /*16d0*/  @P2 LDC R143, c[0x0][0x40c] ;  /* 0x00010300ff8f2b82 */ /* 0x000ea20000000800 */
[----:B------:R-:W-:-:S04]  /*16e0*/  @P2 PRMT R137, R165, 0x7632, R137 ;  /* 0x00007632a5892816 */ /* 0x000fc80000000089 */
[----:B------:R-:W-:-:S03]  /*16f0*/  @P2 SHF.L.U32 R137, R137, 0x10, RZ ;  /* 0x0000001089892819 */ /* 0x000fc600000006ff */
[----:B------:R-:W3:Y:S08]  /*1700*/  @P2 LDC R184, c[0x0][0x40c] ;  /* 0x00010300ffb82b82 */ /* 0x000ef00000000800 */
[----:B------:R-:W4:Y:S01]  /*1710*/  @P2 LDC R142, c[0x0][0x40c] ;  /* 0x00010300ff8e2b82 */ /* 0x000f220000000800 */
[----:B-1----:R-:W-:Y:S01]  /*1720*/  @P2 FMUL.FTZ R141, R138, R139 ;  /* 0x0000008b8a8d2220 */ /* 0x002fe20000410000 */
[----:B------:R-:W-:-:S02]  /*1730*/  @P2 PRMT R138, R166, 0x7632, R138 ;  /* 0x00007632a68a2816 */ /* 0x000fc4000000008a */
[----:B------:R-:W-:Y:S02]  /*1740*/  @P2 SHF.L.U32 R139, R165, 0x10, RZ ;  /* 0x00000010a58b2819 */ /* 0x000fe400000006ff */
[----:B------:R-:W-:Y:S02]  /*1750*/  @P2 SHF.L.U32 R138, R138, 0x10, RZ ;  /* 0x000000108a8a2819 */ /* 0x000fe400000006ff */
[----:B0-----:R-:W0:Y:S01]  /*1760*/  @P2 LDC R183, c[0x0][0x40c] ;  /* 0x00010300ffb72b82 */ /* 0x001e220000000800 */
[----:B--2---:R-:W-:Y:S01]  /*1770*/  @P2 FMUL.FTZ R140, R136, R143 ;  /* 0x0000008f888c2220 */ /* 0x004fe20000410000 */
[----:B------:R-:W-:-:S06]  /*1780*/  @P2 PRMT R136, R167, 0x7632, R136 ;  /* 0x00007632a7882816 */ /* 0x000fcc0000000088 */
[----:B------:R-:W1:Y:S01]  /*1790*/  @P2 LDC R182, c[0x0][0x40c] ;  /* 0x00010300ffb62b82 */ /* 0x000e620000000800 */
[----:B---3--:R-:W-:-:S07]  /*17a0*/  @P2 FMUL.FTZ R181, R181, R184 ;  /* 0x000000b8b5b52220 */ /* 0x008fce0000410000 */
[----:B------:R-:W2:Y:S01]  /*17b0*/  @P2 LDC R185, c[0x0][0x40c] ;  /* 0x00010300ffb92b82 */ /* 0x000ea20000000800 */
[----:B----4-:R-:W-:Y:S01]  /*17c0*/  @P2 FMUL.FTZ R143, R139, R142 ;  /* 0x0000008e8b8f2220 */ /* 0x010fe20000410000 */
        /* <DEDUP_REMOVED lines=20> */
.L_x_18412:
[----:B------:R-:W-:Y:S05]  /*1910*/  BSYNC.RECONVERGENT B1 ;  /* 0x0000000000017941 */ /* 0x000fea0003800200 */
.L_x_18410:
[----:B------:R-:W0:Y:S01]  /*1920*/  LDC.64 R182, c[0x0][0x3a8] ;  /* 0x0000ea00ffb67b82 */ /* 0x000e220000000a00 */
[----:B------:R-:W-:Y:S01]  /*1930*/  IADD3 R180, PT, PT, R180, 0x20, RZ ;  /* 0x00000020b4b47810 */ /* 0x000fe20007ffe0ff */
[C---:B0-----:R-:W-:Y:S01]  /*1940*/  IMAD.WIDE.U32 R182, R178.reuse, 0x20, R182 ;  /* 0x00000020b2b67825 */ /* 0x041fe200078e00b6 */
[----:B------:R-:W-:-:S04]  /*1950*/  IADD3 R178, PT, PT, R178, 0x20, RZ ;  /* 0x00000020b2b27810 */ /* 0x000fc80007ffe0ff */
[----:B------:R1:W-:Y:S04]  /*1960*/  STG.E.128 desc[UR6][R182.64], R136 ;  /* 0x00000088b6007986 */ /* 0x0003e8000c101d06 */
[----:B------:R1:W-:Y:S02]  /*1970*/  STG.E.128 desc[UR6][R182.64+0x10], R140 ;  /* 0x0000108cb6007986 */ /* 0x0003e4000c101d06 */
.L_x_18409:
[----:B------:R-:W-:Y:S05]  /*1980*/  BSYNC.RECONVERGENT B0 ;  /* 0x0000000000007941 */ /* 0x000fea0003800200 */
.L_x_18408:
        /* <DEDUP_REMOVED lines=9> */
[----:B------:R2:W5:Y:S01]  /*1a20*/  @P2 LDG.E.128 R164, desc[UR6][R144.64] ;  /* 0x0000000690a42981 */ /* 0x000562000c1e1d00 */
[----:B---3--:R-:W-:-:S05]  /*1a30*/  @P1 IMAD.WIDE.U32 R146, R178, 0x20, R146 ;  /* 0x00000020b2921825 */ /* 0x008fca00078e0092 */
[----:B------:R2:W5:Y:S04]  /*1a40*/  @P1 LDG.E.128 R128, desc[UR6][R146.64] ;  /* 0x0000000692801981 */ /* 0x000568000c1e1d00 */
[----:B------:R2:W5:Y:S01]  /*1a50*/  @P1 LDG.E.128 R132, desc[UR6][R146.64+0x10] ;  /* 0x0000100692841981 */ /* 0x000562000c1e1d00 */
[----:B------:R-:W-:Y:S04]  /*1a60*/  BSSY.RECONVERGENT B1, `(.L_x_18415) ;  /* 0x0000059000017945 */ /* 0x000fe80003800200 */
[----:B------:R-:W-:Y:S05]  /*1a70*/  @!P1 BRA `(.L_x_18416) ;  /* 0x0000000000b89947 */ /* 0x000fea0003800000 */
[----:B------:R-:W-:-:S13]  /*1a80*/  ISETP.GT.AND P1, PT, R0, RZ, PT ;  /* 0x000000ff0000720c */ /* 0x000fda0003f24270 */
[----:B--2---:R-:W2:Y:S01]  /*1a90*/  @P1 LDC R147, c[0x0][0x40c] ;  /* 0x00010300ff931b82 */ /* 0x004ea20000000800 */
[C---:B-----5:R-:W-:Y:S02]  /*1aa0*/  @P1 PRMT R144, R164.reuse, 0x7632, R144 ;  /* 0x00007632a4901816 */ /* 0x060fe40000000090 */
[----:B------:R-:W-:Y:S02]  /*1ab0*/  @P1 SHF.L.U32 R146, R164, 0x10, RZ ;  /* 0x00000010a4921819 */ /* 0x000fe400000006ff */
[----:B------:R-:W-:Y:S02]  /*1ac0*/  @P1 SHF.L.U32 R144, R144, 0x10, RZ ;  /* 0x0000001090901819 */ /* 0x000fe400000006ff */
[C---:B------:R-:W-:Y:S01]  /*1ad0*/  @P1 SHF.L.U32 R148, R165.reuse, 0x10, RZ ;  /* 0x00000010a5941819 */ /* 0x040fe200000006ff */
[----:B------:R-:W3:Y:S01]  /*1ae0*/  @P1 LDC R151, c[0x0][0x40c] ;  /* 0x00010300ff971b82 */ /* 0x000ee20000000800 */
[----:B------:R-:W-:Y:S02]  /*1af0*/  @P1 PRMT R145, R165, 0x7632, R145 ;  /* 0x00007632a5911816 */ /* 0x000fe40000000091 */
[----:B------:R-:W-:-:S02]  /*1b00*/  @P1 SHF.L.U32 R150, R167, 0x10, RZ ;  /* 0x00000010a7961819 */ /* 0x000fc400000006ff */
[----:B------:R-:W-:-:S03]  /*1b10*/  @P1 SHF.L.U32 R145, R145, 0x10, RZ ;  /* 0x0000001091911819 */ /* 0x000fc600000006ff */
[----:B------:R-:W4:Y:S08]  /*1b20*/  @P1 LDC R181, c[0x0][0x40c] ;  /* 0x00010300ffb51b82 */ /* 0x000f300000000800 */
[----:B01----:R-:W0:Y:S01]  /*1b30*/  @P1 LDC R182, c[0x0][0x40c] ;  /* 0x00010300ffb61b82 */ /* 0x003e220000000800 */
[----:B--2---:R-:W-:-:S07]  /*1b40*/  @P1 FMUL.FTZ R149, R146, R147 ;  /* 0x0000009392951220 */ /* 0x004fce0000410000 */
[----:B------:R-:W1:Y:S01]  /*1b50*/  @P1 LDC R183, c[0x0][0x40c] ;  /* 0x00010300ffb71b82 */ /* 0x000e620000000800 */
[----:B---3--:R-:W-:Y:S01]  /*1b60*/  @P1 FMUL.FTZ R146, R144, R151 ;  /* 0x0000009790921220 */ /* 0x008fe20000410000 */
[----:B------:R-:W-:Y:S02]  /*1b70*/  @P1 PRMT R144, R166, 0x7632, R144 ;  /* 0x00007632a6901816 */ /* 0x000fe40000000090 */
[----:B------:R-:W-:Y:S02]  /*1b80*/  MOV R151, R135 ;  /* 0x0000008700977202 */ /* 0x000fe40000000f00 */
[----:B------:R-:W-:Y:S02]  /*1b90*/  @P1 SHF.L.U32 R147, R144, 0x10, RZ ;  /* 0x0000001090931819 */ /* 0x000fe400000006ff */
[----:B------:R-:W2:Y:S01]  /*1ba0*/  @P1 LDC R184, c[0x0][0x40c] ;  /* 0x00010300ffb81b82 */ /* 0x000ea20000000800 */
[----:B----4-:R-:W-:Y:S01]  /*1bb0*/  @P1 FMUL.FTZ R181, R148, R181 ;  /* 0x000000b594b51220 */ /* 0x010fe20000410000 */
        /* <DEDUP_REMOVED lines=26> */
.L_x_18416:
[----:B--2---:R-:W2:Y:S01]  /*1d60*/  @P2 LDC R147, c[0x0][0x40c] ;  /* 0x00010300ff932b82 */ /* 0x004ea20000000800 */
[C---:B-----5:R-:W-:Y:S02]  /*1d70*/  @P2 SHF.L.U32 R146, R164.reuse, 0x10, RZ ;  /* 0x00000010a4922819 */ /* 0x060fe400000006ff */
[----:B------:R-:W-:Y:S02]  /*1d80*/  @P2 PRMT R144, R164, 0x7632, R144 ;  /* 0x00007632a4902816 */ /* 0x000fe40000000090 */
[----:B------:R-:W-:Y:S02]  /*1d90*/  @P2 SHF.L.U32 R181, R166, 0x10, RZ ;  /* 0x00000010a6b52819 */ /* 0x000fe400000006ff */
[----:B------:R-:W-:Y:S01]  /*1da0*/  @P2 SHF.L.U32 R144, R144, 0x10, RZ ;  /* 0x0000001090902819 */ /* 0x000fe200000006ff */
[----:B------:R-:W3:Y:S01]  /*1db0*/  @P2 LDC R151, c[0x0][0x40c] ;  /* 0x00010300ff972b82 */ /* 0x000ee20000000800 */
[----:B------:R-:W-:-:S04]  /*1dc0*/  @P2 PRMT R145, R165, 0x7632, R145 ;  /* 0x00007632a5912816 */ /* 0x000fc80000000091 */
[----:B------:R-:W-:-:S03]  /*1dd0*/  @P2 SHF.L.U32 R145, R145, 0x10, RZ ;  /* 0x0000001091912819 */ /* 0x000fc600000006ff */
[----:B------:R-:W4:Y:S08]  /*1de0*/  @P2 LDC R184, c[0x0][0x40c] ;  /* 0x00010300ffb82b82 */ /* 0x000f300000000800 */
[----:B------:R-:W4:Y:S01]  /*1df0*/  @P2 LDC R150, c[0x0][0x40c] ;  /* 0x00010300ff962b82 */ /* 0x000f220000000800 */
[----:B--2---:R-:W-:Y:S01]  /*1e00*/  @P2 FMUL.FTZ R149, R146, R147 ;  /* 0x0000009392952220 */ /* 0x004fe20000410000 */
[----:B------:R-:W-:-:S02]  /*1e10*/  @P2 PRMT R146, R166, 0x7632, R146 ;  /* 0x00007632a6922816 */ /* 0x000fc40000000092 */
[----:B------:R-:W-:Y:S02]  /*1e20*/  @P2 SHF.L.U32 R147, R165, 0x10, RZ ;  /* 0x00000010a5932819 */ /* 0x000fe400000006ff */
[----:B------:R-:W-:Y:S02]  /*1e30*/  @P2 SHF.L.U32 R146, R146, 0x10, RZ ;  /* 0x0000001092922819 */ /* 0x000fe400000006ff */
[----:B01----:R-:W0:Y:S01]  /*1e40*/  @P2 LDC R183, c[0x0][0x40c] ;  /* 0x00010300ffb72b82 */ /* 0x003e220000000800 */
[----:B---3--:R-:W-:Y:S01]  /*1e50*/  @P2 FMUL.FTZ R148, R144, R151 ;  /* 0x0000009790942220 */ /* 0x008fe20000410000 */
[----:B------:R-:W-:-:S06]  /*1e60*/  @P2 PRMT R144, R167, 0x7632, R144 ;  /* 0x00007632a7902816 */ /* 0x000fcc0000000090 */
[----:B------:R-:W1:Y:S01]  /*1e70*/  @P2 LDC R182, c[0x0][0x40c] ;  /* 0x00010300ffb62b82 */ /* 0x000e620000000800 */
[----:B----4-:R-:W-:-:S07]  /*1e80*/  @P2 FMUL.FTZ R181, R181, R184 ;  /* 0x000000b8b5b52220 */ /* 0x010fce0000410000 */
[----:B------:R-:W2:Y:S01]  /*1e90*/  @P2 LDC R185, c[0x0][0x40c] ;  /* 0x00010300ffb92b82 */ /* 0x000ea20000000800 */
[----:B------:R-:W-:Y:S01]  /*1ea0*/  @P2 FMUL.FTZ R151, R147, R150 ;  /* 0x0000009693972220 */ /* 0x000fe20000410000 */
        /* <DEDUP_REMOVED lines=20> */
.L_x_18417:
[----:B------:R-:W-:Y:S05]  /*1ff0*/  BSYNC.RECONVERGENT B1 ;  /* 0x0000000000017941 */ /* 0x000fea0003800200 */
.L_x_18415:
[----:B------:R-:W0:Y:S01]  /*2000*/  LDC.64 R182, c[0x0][0x3a8] ;  /* 0x0000ea00ffb67b82 */ /* 0x000e220000000a00 */
[----:B------:R-:W-:Y:S01]  /*2010*/  IADD3 R180, PT, PT, R180, 0x20, RZ ;  /* 0x00000020b4b47810 */ /* 0x000fe20007ffe0ff */
[C---:B0-----:R-:W-:Y:S01]  /*2020*/  IMAD.WIDE.U32 R182, R178.reuse, 0x20, R182 ;  /* 0x00000020b2b67825 */ /* 0x041fe200078e00b6 */
[----:B------:R-:W-:-:S04]  /*2030*/  IADD3 R178, PT, PT, R178, 0x20, RZ ;  /* 0x00000020b2b27810 */ /* 0x000fc80007ffe0ff */
[----:B------:R2:W-:Y:S04]  /*2040*/  STG.E.128 desc[UR6][R182.64], R144 ;  /* 0x00000090b6007986 */ /* 0x0005e8000c101d06 */
[----:B------:R2:W-:Y:S02]  /*2050*/  STG.E.128 desc[UR6][R182.64+0x10], R148 ;  /* 0x00001094b6007986 */ /* 0x0005e4000c101d06 */
.L_x_18414:
[----:B------:R-:W-:Y:S05]  /*2060*/  BSYNC.RECONVERGENT B0 ;  /* 0x0000000000007941 */ /* 0x000fea0003800200 */
.L_x_18413:
[----:B------:R-:W-:Y:S01]  /*2070*/  ISETP.GE.U32.AND P1, PT, R3, 0x80, PT ;  /* 0x000000800300780c */ /* 0x000fe20003f26070 */
[----:B------:R-:W-:Y:S03]  /*2080*/  BSSY.RECONVERGENT B0, `(.L_x_18418) ;  /* 0x000006c000007945 */ /* 0x000fe60003800200 */
[----:B------:R-:W-:-:S09]  /*2090*/  P2R R188, PR, RZ, 0x2 ;  /* 0x00000002ffbc7803 */ /* 0x000fd20000000000 */
[----:B------:R-:W-:Y:S05]  /*20a0*/  @!P1 BRA `(.L_x_18419) ;  /* 0x0000000400a49947 */ /* 0x000fea0003800000 */
[----:B------:R-:W-:Y:S01]  /*20b0*/  ISETP.NE.U32.AND P1, PT, RZ, UR8, PT ;  /* 0x00000008ff007c0c */ /* 0x000fe2000bf25070 */
[----:B------:R-:W3:Y:S03]  /*20c0*/  @P2 LDC.64 R152, c[0x0][0x390] ;  /* 0x0000e400ff982b82 */ /* 0x000ee60000000a00 */
[----:B------:R-:W-:-:S13]  /*20d0*/  ISETP.NE.AND.EX P1, PT, RZ, UR9, PT, P1 ;  /* 0x00000009ff007c0c */ /* 0x000fda000bf25310 */
[----:B------:R-:W4:Y:S01]  /*20e0*/  @P1 LDC.64 R154, c[0x0][0x3a0] ;  /* 0x0000e800ff9a1b82 */ /* 0x000f220000000a00 */
[----:B---3--:R-:W-:-:S05]  /*20f0*/  @P2 IMAD.WIDE.U32 R152, R180, 0x10, R152 ;  /* 0x00000010b4982825 */ /* 0x008fca00078e0098 */
[----:B------:R3:W5:Y:S01]  /*2100*/  @P2 LDG.E.128 R164, desc[UR6][R152.64] ;  /* 0x0000000698a42981 */ /* 0x000762000c1e1d00 */
[----:B----4-:R-:W-:-:S05]  /*2110*/  @P1 IMAD.WIDE.U32 R154, R178, 0x20, R154 ;  /* 0x00000020b29a1825 */ /* 0x010fca00078e009a */
[----:B------:R3:W5:Y:S04]  /*2120*/  @P1 LDG.E.128 R128, desc[UR6][R154.64] ;  /* 0x000000069a801981 */ /* 0x000768000c1e1d00 */
[----:B------:R3:W5:Y:S01]  /*2130*/  @P1 LDG.E.128 R132, desc[UR6][R154.64+0x10] ;  /* 0x000010069a841981 */ /* 0x000762000c1e1d00 */
[----:B------:R-:W-:Y:S04]  /*2140*/  BSSY.RECONVERGENT B1, `(.L_x_18420) ;  /* 0x0000059000017945 */ /* 0x000fe80003800200 */
[----:B------:R-:W-:Y:S05]  /*2150*/  @!P1 BRA `(.L_x_18421) ;  /* 0x0000000000b89947 */ /* 0x000fea0003800000 */
[----:B------:R-:W-:-:S13]  /*2160*/  ISETP.GT.AND P1, PT, R0, RZ, PT ;  /* 0x000000ff0000720c */ /* 0x000fda0003f24270 */
[----:B---3--:R-:W3:Y:S01]  /*2170*/  @P1 LDC R155, c[0x0][0x40c] ;  /* 0x00010300ff9b1b82 */ /* 0x008ee20000000800 */
[C---:B-----5:R-:W-:Y:S02]  /*2180*/  @P1 PRMT R152, R164.reuse, 0x7632, R152 ;  /* 0x00007632a4981816 */ /* 0x060fe40000000098 */
[----:B------:R-:W-:Y:S02]  /*2190*/  @P1 SHF.L.U32 R154, R164, 0x10, RZ ;  /* 0x00000010a49a1819 */ /* 0x000fe400000006ff */
[----:B------:R-:W-:Y:S02]  /*21a0*/  @P1 SHF.L.U32 R152, R152, 0x10, RZ ;  /* 0x0000001098981819 */ /* 0x000fe400000006ff */
[C---:B------:R-:W-:Y:S01]  /*21b0*/  @P1 SHF.L.U32 R156, R165.reuse, 0x10, RZ ;  /* 0x00000010a59c1819 */ /* 0x040fe200000006ff */
[----:B------:R-:W4:Y:S01]  /*21c0*/  @P1 LDC R159, c[0x0][0x40c] ;  /* 0x00010300ff9f1b82 */ /* 0x000f220000000800 */
[----:B------:R-:W-:Y:S02]  /*21d0*/  @P1 PRMT R153, R165, 0x7632, R153 ;  /* 0x00007632a5991816 */ /* 0x000fe40000000099 */
[----:B------:R-:W-:-:S02]  /*21e0*/  @P1 SHF.L.U32 R158, R167, 0x10, RZ ;  /* 0x00000010a79e1819 */ /* 0x000fc400000006ff */
[----:B------:R-:W-:-:S03]  /*21f0*/  @P1 SHF.L.U32 R153, R153, 0x10, RZ ;  /* 0x0000001099991819 */ /* 0x000fc600000006ff */
[----:B------:R-:W4:Y:S08]  /*2200*/  @P1 LDC R181, c[0x0][0x40c] ;  /* 0x00010300ffb51b82 */ /* 0x000f300000000800 */
[----:B012---:R-:W0:Y:S01]  /*2210*/  @P1 LDC R182, c[0x0][0x40c] ;  /* 0x00010300ffb61b82 */ /* 0x007e220000000800 */
[----:B---3--:R-:W-:-:S07]  /*2220*/  @P1 FMUL.FTZ R157, R154, R155 ;  /* 0x0000009b9a9d1220 */ /* 0x008fce0000410000 */
[----:B------:R-:W1:Y:S01]  /*2230*/  @P1 LDC R183, c[0x0][0x40c] ;  /* 0x00010300ffb71b82 */ /* 0x000e620000000800 */
[----:B----4-:R-:W-:Y:S01]  /*2240*/  @P1 FMUL.FTZ R154, R152, R159 ;  /* 0x0000009f989a1220 */ /* 0x010fe20000410000 */
[----:B------:R-:W-:Y:S02]  /*2250*/  @P1 PRMT R152, R166, 0x7632, R152 ;  /* 0x00007632a6981816 */ /* 0x000fe40000000098 */
[----:B------:R-:W-:Y:S02]  /*2260*/  MOV R159, R135 ;  /* 0x00000087009f7202 */ /* 0x000fe40000000f00 */
[----:B------:R-:W-:Y:S02]  /*2270*/  @P1 SHF.L.U32 R155, R152, 0x10, RZ ;  /* 0x00000010989b1819 */ /* 0x000fe400000006ff */
[----:B------:R-:W2:Y:S01]  /*2280*/  @P1 LDC R184, c[0x0][0x40c] ;  /* 0x00010300ffb81b82 */ /* 0x000ea20000000800 */
[----:B------:R-:W-:Y:S01]  /*2290*/  @P1 FMUL.FTZ R181, R156, R181 ;  /* 0x000000b59cb51220 */ /* 0x000fe20000410000 */
        /* <DEDUP_REMOVED lines=26> */
.L_x_18421:
[----:B---3--:R-:W3:Y:S01]  /*2440*/  @P2 LDC R155, c[0x0][0x40c] ;  /* 0x00010300ff9b2b82 */ /* 0x008ee20000000800 */
[C---:B-----5:R-:W-:Y:S02]  /*2450*/  @P2 SHF.L.U32 R154, R164.reuse, 0x10, RZ ;  /* 0x00000010a49a2819 */ /* 0x060fe400000006ff */
[----:B------:R-:W-:Y:S02]  /*2460*/  @P2 PRMT R152, R164, 0x7632, R152 ;  /* 0x00007632a4982816 */ /* 0x000fe40000000098 */
[----:B------:R-:W-:Y:S02]  /*2470*/  @P2 SHF.L.U32 R181, R166, 0x10, RZ ;  /* 0x00000010a6b52819 */ /* 0x000fe400000006ff */
[----:B------:R-:W-:Y:S01]  /*2480*/  @P2 SHF.L.U32 R152, R152, 0x10, RZ ;  /* 0x0000001098982819 */ /* 0x000fe200000006ff */
[----:B------:R-:W4:Y:S01]  /*2490*/  @P2 LDC R159, c[0x0][0x40c] ;  /* 0x00010300ff9f2b82 */ /* 0x000f220000000800 */
[----:B------:R-:W-:-:S04]  /*24a0*/  @P2 PRMT R153, R165, 0x7632, R153 ;  /* 0x00007632a5992816 */ /* 0x000fc80000000099 */
[----:B------:R-:W-:-:S03]  /*24b0*/  @P2 SHF.L.U32 R153, R153, 0x10, RZ ;  /* 0x0000001099992819 */ /* 0x000fc600000006ff */
[----:B------:R-:W4:Y:S08]  /*24c0*/  @P2 LDC R184, c[0x0][0x40c] ;  /* 0x00010300ffb82b82 */ /* 0x000f300000000800 */
[----:B------:R-:W4:Y:S01]  /*24d0*/  @P2 LDC R158, c[0x0][0x40c] ;  /* 0x00010300ff9e2b82 */ /* 0x000f220000000800 */
[----:B---3--:R-:W-:Y:S01]  /*24e0*/  @P2 FMUL.FTZ R157, R154, R155 ;  /* 0x0000009b9a9d2220 */ /* 0x008fe20000410000 */
[----:B------:R-:W-:-:S02]  /*24f0*/  @P2 PRMT R154, R166, 0x7632, R154 ;  /* 0x00007632a69a2816 */ /* 0x000fc4000000009a */
[----:B------:R-:W-:Y:S02]  /*2500*/  @P2 SHF.L.U32 R155, R165, 0x10, RZ ;  /* 0x00000010a59b2819 */ /* 0x000fe400000006ff */
[----:B------:R-:W-:Y:S02]  /*2510*/  @P2 SHF.L.U32 R154, R154, 0x10, RZ ;  /* 0x000000109a9a2819 */ /* 0x000fe400000006ff */
[----:B012---:R-:W0:Y:S01]  /*2520*/  @P2 LDC R183, c[0x0][0x40c] ;  /* 0x00010300ffb72b82 */ /* 0x007e220000000800 */
[----:B----4-:R-:W-:Y:S01]  /*2530*/  @P2 FMUL.FTZ R156, R152, R159 ;  /* 0x0000009f989c2220 */ /* 0x010fe20000410000 */
[----:B------:R-:W-:-:S06]  /*2540*/  @P2 PRMT R152, R167, 0x7632, R152 ;  /* 0x00007632a7982816 */ /* 0x000fcc0000000098 */
[----:B------:R-:W1:Y:S01]  /*2550*/  @P2 LDC R182, c[0x0][0x40c] ;  /* 0x00010300ffb62b82 */ /* 0x000e620000000800 */
[----:B------:R-:W-:-:S07]  /*2560*/  @P2 FMUL.FTZ R181, R181, R184 ;  /* 0x000000b8b5b52220 */ /* 0x000fce0000410000 */
        /* <DEDUP_REMOVED lines=22> */
.L_x_18422:
[----:B------:R-:W-:Y:S05]  /*26d0*/  BSYNC.RECONVERGENT B1 ;  /* 0x0000000000017941 */ /* 0x000fea0003800200 */
.L_x_18420:
[----:B------:R-:W0:Y:S01]  /*26e0*/  LDC.64 R182, c[0x0][0x3a8] ;  /* 0x0000ea00ffb67b82 */ /* 0x000e220000000a00 */
[----:B------:R-:W-:Y:S01]  /*26f0*/  IADD3 R180, PT, PT, R180, 0x20, RZ ;  /* 0x00000020b4b47810 */ /* 0x000fe20007ffe0ff */
[C---:B0-----:R-:W-:Y:S01]  /*2700*/  IMAD.WIDE.U32 R182, R178.reuse, 0x20, R182 ;  /* 0x00000020b2b67825 */ /* 0x041fe200078e00b6 */
[----:B------:R-:W-:-:S04]  /*2710*/  IADD3 R178, PT, PT, R178, 0x20, RZ ;  /* 0x00000020b2b27810 */ /* 0x000fc80007ffe0ff */
[----:B------:R3:W-:Y:S04]  /*2720*/  STG.E.128 desc[UR6][R182.64], R152 ;  /* 0x00000098b6007986 */ /* 0x0007e8000c101d06 */
[----:B------:R3:W-:Y:S02]  /*2730*/  STG.E.128 desc[UR6][R182.64+0x10], R156 ;  /* 0x0000109cb6007986 */ /* 0x0007e4000c101d06 */
.L_x_18419:
[----:B------:R-:W-:Y:S05]  /*2740*/  BSYNC.RECONVERGENT B0 ;  /* 0x0000000000007941 */ /* 0x000fea0003800200 */
.L_x_18418:
[----:B------:R-:W-:Y:S01]  /*2750*/  ISETP.GE.U32.AND P1, PT, R3, 0xa0, PT ;  /* 0x000000a00300780c */ /* 0x000fe20003f26070 */
[----:B------:R-:W-:-:S12]  /*2760*/  BSSY.RECONVERGENT B0, `(.L_x_18423) ;  /* 0x0000069000007945 */ /* 0x000fd80003800200 */
[----:B------:R-:W-:Y:S05]  /*2770*/  @!P1 BRA `(.L_x_18424) ;  /* 0x00000004009c9947 */ /* 0x000fea0003800000 */
[----:B------:R-:W-:Y:S01]  /*2780*/  ISETP.NE.U32.AND P3, PT, RZ, UR8, PT ;  /* 0x00000008ff007c0c */ /* 0x000fe2000bf65070 */
[----:B------:R-:W4:Y:S03]  /*2790*/  @P2 LDC.64 R124, c[0x0][0x390] ;  /* 0x0000e400ff7c2b82 */ /* 0x000f260000000a00 */
[----:B------:R-:W-:-:S13]  /*27a0*/  ISETP.NE.AND.EX P3, PT, RZ, UR9, PT, P3 ;  /* 0x00000009ff007c0c */ /* 0x000fda000bf65330 */
[----:B------:R-:W0:Y:S01]  /*27b0*/  @P3 LDC.64 R126, c[0x0][0x3a0] ;  /* 0x0000e800ff7e3b82 */ /* 0x000e220000000a00 */
        /* <DEDUP_REMOVED lines=10> */
[C---:B----4-:R-:W-:Y:S02]  /*2860*/  @P2 SHF.L.U32 R125, R164.reuse, 0x10, RZ ;  /* 0x00000010a47d2819 */ /* 0x050fe400000006ff */
[C---:B------:R-:W-:Y:S02]  /*2870*/  @P2 PRMT R124, R165.reuse, 0x7632, R124 ;  /* 0x00007632a57c2816 */ /* 0x040fe4000000007c */
[----:B------:R-:W-:Y:S02]  /*2880*/  @P2 PRMT R0, R164, 0x7632, R0 ;  /* 0x00007632a4002816 */ /* 0x000fe40000000000 */
[----:B------:R-:W-:Y:S01]  /*2890*/  @P2 SHF.L.U32 R124, R124, 0x10, RZ ;  /* 0x000000107c7c2819 */ /* 0x000fe200000006ff */
[----:B-123--:R-:W1:Y:S01]  /*28a0*/  @P2 LDC R183, c[0x0][0x40c] ;  /* 0x00010300ffb72b82 */ /* 0x00ee620000000800 */
        /* <DEDUP_REMOVED lines=13> */
[----:B------:R-:W-:-:S03]  /*2980*/  MOV R161, R129 ;  /* 0x0000008100a17202 */ /* 0x000fc60000000f00 */
[----:B------:R-:W-:-:S03]  /*2990*/  @P2 FFMA.FTZ R161, R0, R85, R129 ;  /* 0x0000005500a12223 */ /* 0x000fc60000010081 */
[----:B------:R-:W2:Y:S01]  /*29a0*/  @P2 LDC R189, c[0x0][0x40c] ;  /* 0x00010300ffbd2b82 */ /* 0x000ea20000000800 */
[----:B---3--:R-:W-:Y:S01]  /*29b0*/  @P2 FMUL.FTZ R181, R160, R163 ;  /* 0x000000a3a0b52220 */ /* 0x008fe20000410000 */
[----:B------:R-:W-:Y:S01]  /*29c0*/  MOV R160, R128 ;  /* 0x0000008000a07202 */ /* 0x000fe20000000f00 */
[----:B------:R-:W-:Y:S01]  /*29d0*/  @P2 FFMA.FTZ R160, R127, R84, R128 ;  /* 0x000000547fa02223 */ /* 0x000fe20000010080 */
[----:B------:R-:W-:Y:S01]  /*29e0*/  MOV R163, R131 ;  /* 0x0000008300a37202 */ /* 0x000fe20000000f00 */
[----:B------:R-:W-:Y:S01]  /*29f0*/  @P2 FFMA.FTZ R162, R181, R86, R130 ;  /* 0x00000056b5a22223 */ /* 0x000fe20000010082 */
[----:B------:R-:W-:Y:S01]  /*2a00*/  @P2 FFMA.FTZ R163, R180, R87, R131 ;  /* 0x00000057b4a32223 */ /* 0x000fe20000010083 */
[----:B------:R-:W-:Y:S01]  /*2a10*/  MOV R127, R135 ;  /* 0x00000087007f7202 */ /* 0x000fe20000000f00 */
[----:B0-----:R-:W-:Y:S01]  /*2a20*/  @P2 FMUL.FTZ R185, R124, R185 ;  /* 0x000000b97cb92220 */ /* 0x001fe20000410000 */
[----:B------:R-:W-:-:S03]  /*2a30*/  MOV R124, R132 ;  /* 0x00000084007c7202 */ /* 0x000fc60000000f00 */
[----:B------:R-:W-:Y:S01]  /*2a40*/  @P2 FFMA.FTZ R124, R185, R88, R132 ;  /* 0x00000058b97c2223 */ /* 0x000fe20000010084 */
[----:B-1----:R-:W-:Y:S01]  /*2a50*/  @P2 FMUL.FTZ R182, R125, R182 ;  /* 0x000000b67db62220 */ /* 0x002fe20000410000 */
[----:B------:R-:W-:-:S03]  /*2a60*/  MOV R125, R133 ;  /* 0x00000085007d7202 */ /* 0x000fc60000000f00 */
[----:B------:R-:W-:Y:S01]  /*2a70*/  @P2 FFMA.FTZ R125, R182, R89, R133 ;  /* 0x00000059b67d2223 */ /* 0x000fe20000010085 */
[----:B--2---:R-:W-:Y:S01]  /*2a80*/  @P2 FMUL.FTZ R189, R126, R189 ;  /* 0x000000bd7ebd2220 */ /* 0x004fe20000410000 */
        /* <DEDUP_REMOVED lines=8> */
.L_x_18426:
[----:B------:R-:W0:Y:S01]  /*2b10*/  @P2 LDC R126, c[0x0][0x40c] ;  /* 0x00010300ff7e2b82 */ /* 0x000e220000000800 */
[C---:B----45:R-:W-:Y:S01]  /*2b20*/  @P2 SHF.L.U32 R125, R164.reuse, 0x10, RZ ;  /* 0x00000010a47d2819 */ /* 0x070fe200000006ff */
[----:B------:R-:W-:Y:S01]  /*2b30*/  HFMA2 R162, -RZ, RZ, 0, 0 ;  /* 0x00000000ffa27431 */ /* 0x000fe200000001ff */
[----:B------:R-:W-:Y:S02]  /*2b40*/  @P2 PRMT R124, R165, 0x7632, R124 ;  /* 0x00007632a57c2816 */ /* 0x000fe4000000007c */
[----:B------:R-:W-:Y:S02]  /*2b50*/  @P2 PRMT R0, R164, 0x7632, R0 ;  /* 0x00007632a4002816 */ /* 0x000fe40000000000 */
[----:B------:R-:W-:Y:S01]  /*2b60*/  @P2 SHF.L.U32 R124, R124, 0x10, RZ ;  /* 0x000000107c7c2819 */ /* 0x000fe200000006ff */
[----:B------:R-:W4:Y:S01]  /*2b70*/  @P2 LDC R181, c[0x0][0x40c] ;  /* 0x00010300ffb52b82 */ /* 0x000f220000000800 */
[----:B------:R-:W-:Y:S02]  /*2b80*/  @P2 SHF.L.U32 R0, R0, 0x10, RZ ;  /* 0x0000001000002819 */ /* 0x000fe400000006ff */
[----:B------:R-:W-:-:S05]  /*2b90*/  @P2 SHF.L.U32 R160, R166, 0x10, RZ ;  /* 0x00000010a6a02819 */ /* 0x000fca00000006ff */
[----:B-123--:R-:W1:Y:S08]  /*2ba0*/  @P2 LDC R182, c[0x0][0x40c] ;  /* 0x00010300ffb62b82 */ /* 0x00ee700000000800 */
[----:B------:R-:W2:Y:S01]  /*2bb0*/  @P2 LDC R161, c[0x0][0x40c] ;  /* 0x00010300ffa12b82 */ /* 0x000ea20000000800 */
[----:B0-----:R-:W-:Y:S01]  /*2bc0*/  @P2 FMUL.FTZ R127, R125, R126 ;  /* 0x0000007e7d7f2220 */ /* 0x001fe20000410000 */
[----:B------:R-:W-:-:S02]  /*2bd0*/  @P2 PRMT R125, R166, 0x7632, R125 ;  /* 0x00007632a67d2816 */ /* 0x000fc4000000007d */
[----:B------:R-:W-:Y:S02]  /*2be0*/  @P2 SHF.L.U32 R126, R165, 0x10, RZ ;  /* 0x00000010a57e2819 */ /* 0x000fe400000006ff */
[----:B------:R-:W-:Y:S02]  /*2bf0*/  @P2 SHF.L.U32 R125, R125, 0x10, RZ ;  /* 0x000000107d7d2819 */ /* 0x000fe400000006ff */
[----:B------:R-:W0:Y:S01]  /*2c00*/  @P2 LDC R163, c[0x0][0x40c] ;  /* 0x00010300ffa32b82 */ /* 0x000e220000000800 */
[----:B----4-:R-:W-:Y:S01]  /*2c10*/  @P2 FMUL.FTZ R180, R124, R181 ;  /* 0x000000b57cb42220 */ /* 0x010fe20000410000 */
[----:B------:R-:W-:-:S04]  /*2c20*/  @P2 PRMT R124, R167, 0x7632, R124 ;  /* 0x00007632a77c2816 */ /* 0x000fc8000000007c */
[----:B------:R-:W-:Y:S02]  /*2c30*/  @P2 SHF.L.U32 R124, R124, 0x10, RZ ;  /* 0x000000107c7c2819 */ /* 0x000fe400000006ff */
[----:B------:R-:W3:Y:S01]  /*2c40*/  @P2 LDC R183, c[0x0][0x40c] ;  /* 0x00010300ffb72b82 */ /* 0x000ee20000000800 */
[----:B-1----:R-:W-:Y:S01]  /*2c50*/  @P2 FMUL.FTZ R182, R125, R182 ;  /* 0x000000b67db62220 */ /* 0x002fe20000410000 */
[----:B------:R-:W-:-:S06]  /*2c60*/  @P2 SHF.L.U32 R125, R167, 0x10, RZ ;  /* 0x00000010a77d2819 */ /* 0x000fcc00000006ff */
[----:B------:R-:W1:Y:S01]  /*2c70*/  @P2 LDC R184, c[0x0][0x40c] ;  /* 0x00010300ffb82b82 */ /* 0x000e620000000800 */
[----:B--2---:R-:W-:-:S07]  /*2c80*/  @P2 FMUL.FTZ R0, R0, R161 ;  /* 0x000000a100002220 */ /* 0x004fce0000410000 */
[----:B------:R-:W2:Y:S01]  /*2c90*/  @P2 LDC R185, c[0x0][0x40c] ;  /* 0x00010300ffb92b82 */ /* 0x000ea20000000800 */
[----:B0-----:R-:W-:-:S04]  /*2ca0*/  @P2 FMUL.FTZ R163, R126, R163 ;  /* 0x000000a37ea32220 */ /* 0x001fc80000410000 */
[----:B------:R-:W-:Y:S01]  /*2cb0*/  @P2 FMUL.FTZ R162, R163, R86 ;  /* 0x00000056a3a22220 */ /* 0x000fe20000410000 */
[----:B------:R-:W-:Y:S01]  /*2cc0*/  MOV R163, RZ ;  /* 0x000000ff00a37202 */ /* 0x000fe20000000f00 */
[----:B------:R-:W-:Y:S01]  /*2cd0*/  @P2 FMUL.FTZ R163, R180, R87 ;  /* 0x00000057b4a32220 */ /* 0x000fe20000410000 */
[----:B---3--:R-:W-:Y:S01]  /*2ce0*/  @P2 FMUL.FTZ R183, R160, R183 ;  /* 0x000000b7a0b72220 */ /* 0x008fe20000410000 */
[----:B------:R-:W-:Y:S02]  /*2cf0*/  CS2R R160, SRZ ;  /* 0x0000000000a07805 */ /* 0x000fe4000001ff00 */
[----:B------:R-:W-:Y:S01]  /*2d00*/  @P2 FMUL.FTZ R160, R127, R84 ;  /* 0x000000547fa02220 */ /* 0x000fe20000410000 */
[----:B------:R-:W-:Y:S01]  /*2d10*/  CS2R R126, SRZ ;  /* 0x00000000007e7805 */ /* 0x000fe2000001ff00 */
[----:B------:R-:W-:Y:S01]  /*2d20*/  @P2 FMUL.FTZ R161, R0, R85 ;  /* 0x0000005500a12220 */ /* 0x000fe20000410000 */
[----:B-1----:R-:W-:-:S04]  /*2d30*/  @P2 FMUL.FTZ R181, R125, R184 ;  /* 0x000000b87db52220 */ /* 0x002fc80000410000 */
[----:B------:R-:W-:Y:S01]  /*2d40*/  @P2 FMUL.FTZ R126, R181, R90 ;  /* 0x0000005ab57e2220 */ /* 0x000fe20000410000 */
[----:B--2---:R-:W-:Y:S01]  /*2d50*/  @P2 FMUL.FTZ R184, R124, R185 ;  /* 0x000000b97cb82220 */ /* 0x004fe20000410000 */
[----:B------:R-:W-:Y:S02]  /*2d60*/  CS2R R124, SRZ ;  /* 0x00000000007c7805 */ /* 0x000fe4000001ff00 */
[----:B------:R-:W-:Y:S01]  /*2d70*/  @P2 FMUL.FTZ R124, R183, R88 ;  /* 0x00000058b77c2220 */ /* 0x000fe20000410000 */
[----:B------:R-:W-:Y:S01]  /*2d80*/  @P2 FMUL.FTZ R125, R182, R89 ;  /* 0x00000059b67d2220 */ /* 0x000fe20000410000 */
[----:B------:R-:W-:-:S07]  /*2d90*/  @P2 FMUL.FTZ R127, R184, R91 ;  /* 0x0000005bb87f2220 */ /* 0x000fce0000410000 */
.L_x_18427:
[----:B------:R-:W-:Y:S05]  /*2da0*/  BSYNC.RECONVERGENT B1 ;  /* 0x0000000000017941 */ /* 0x000fea0003800200 */
.L_x_18425:
[----:B------:R-:W0:Y:S02]  /*2db0*/  LDC.64 R180, c[0x0][0x3a8] ;  /* 0x0000ea00ffb47b82 */ /* 0x000e240000000a00 */
[----:B0-----:R-:W-:-:S05]  /*2dc0*/  IMAD.WIDE.U32 R180, R178, 0x20, R180 ;  /* 0x00000020b2b47825 */ /* 0x001fca00078e00b4 */
[----:B------:R4:W-:Y:S04]  /*2dd0*/  STG.E.128 desc[UR6][R180.64], R160 ;  /* 0x000000a0b4007986 */ /* 0x0009e8000c101d06 */
[----:B------:R4:W-:Y:S02]  /*2de0*/  STG.E.128 desc[UR6][R180.64+0x10], R124 ;  /* 0x0000107cb4007986 */ /* 0x0009e4000c101d06 */
.L_x_18424:
[----:B------:R-:W-:Y:S05]  /*2df0*/  BSYNC.RECONVERGENT B0 ;  /* 0x0000000000007941 */ /* 0x000fea0003800200 */
.L_x_18423:
        /* <DEDUP_REMOVED lines=152> */
.L_x_18451:
        /* <DEDUP_REMOVED lines=15> */
[----:B-----5:R-:W-:-:S13]  /*3870*/  ISETP.GE.AND P3, PT, R177, 0x1, PT ;  /* 0x00000001b100780c */ /* 0x020fda0003f66270 */
[----:B-1----:R-:W-:Y:S05]  /*3880*/  @!P3 BRA `(.L_x_18430) ;  /* 0x0000000800d8b947 */ /* 0x002fea0003800000 */
        /* <DEDUP_REMOVED lines=41> */
.L_x_18432:
[----:B------:R-:W-:Y:S05]  /*3b20*/  BSYNC.RECONVERGENT B1 ;  /* 0x0000000000017941 */ /* 0x000fea0003800200 */
.L_x_18431:
        /* <DEDUP_REMOVED lines=35> */
.L_x_18434:
[----:B------:R-:W-:Y:S05]  /*3d60*/  BSYNC.RECONVERGENT B1 ;  /* 0x0000000000017941 */ /* 0x000fea0003800200 */
.L_x_18433:
        /* <DEDUP_REMOVED lines=35> */
.L_x_18436:
[----:B------:R-:W-:Y:S05]  /*3fa0*/  BSYNC.RECONVERGENT B1 ;  /* 0x0000000000017941 */ /* 0x000fea0003800200 */
.L_x_18435:
        /* <DEDUP_REMOVED lines=35> */
.L_x_18438:
[----:B------:R-:W-:Y:S05]  /*41e0*/  BSYNC.RECONVERGENT B1 ;  /* 0x0000000000017941 */ /* 0x000fea0003800200 */
.L_x_18437:
        /* <DEDUP_REMOVED lines=32> */
.L_x_18430:
[----:B------:R-:W-:Y:S05]  /*43f0*/  BSYNC.RECONVERGENT B0 ;  /* 0x0000000000007941 */ /* 0x000fea0003800200 */
.L_x_18429:
[----:B01234-:R-:W0:Y:S02]  /*4400*/  LDC.64 R178, c[0x0][0x380] ;  /* 0x0000e000ffb27b82 */ /* 0x01fe240000000a00 */
[----:B0-----:R-:W-:-:S04]  /*4410*/  LEA R176, R178, R176, 0x2 ;  /* 0x000000b0b2b07211 */ /* 0x001fc800078e10ff */
[----:B------:R-:W-:-:S13]  /*4420*/  ISETP.GE.AND P0, PT, R176, R179, PT ;  /* 0x000000b3b000720c */ /* 0x000fda0003f06270 */
[----:B------:R-:W-:Y:S05]  /*4430*/  @!P0 BRA `(.L_x_18439) ;  /* 0xffffffc4008c8947 */ /* 0x000fea000383ffff */
[----:B------:R-:W-:Y:S05]  /*4440*/  EXIT ;  /* 0x000000000000794d */ /* 0x000fea0003800000 */
.L_x_18428:
        /* <DEDUP_REMOVED lines=8> */
.L_x_18441:
[----:B------:R-:W-:Y:S05]  /*44d0*/  BSYNC B0 ;  /* 0x0000000000007941 */ /* 0x000fea0003800000 */
.L_x_18440:
        /* <DEDUP_REMOVED lines=9> */
.L_x_18442:
[----:B------:R-:W-:Y:S01]  /*4570*/  HFMA2 R192, -RZ, RZ, 0, 2.384185791015625e-07 ;  /* 0x00000004ffc07431 */ /* 0x000fe200000001ff */
[----:B------:R-:W-:-:S05]  /*4580*/  MOV R181, R191 ;  /* 0x000000bf00b57202 */ /* 0x000fca0000000f00 */
[----:B------:R-:W-:-:S05]  /*4590*/  FADD.FTZ R184, R182, R181 ;  /* 0x000000b5b6b87221 */ /* 0x000fca0000010000 */
[----:B------:R-:W-:-:S07]  /*45a0*/  MOV R193, R184 ;  /* 0x000000b800c17202 */ /* 0x000fce0000000f00 */
[----:B------:R-:W-:Y:S05]  /*45b0*/  WARPSYNC.COLLECTIVE R190, `(.L_x_18443) ;  /* 0x00000000be087348 */ /* 0x000fea0003c00000 */
[----:B------:R0:W1:Y:S02]  /*45c0*/  SHFL.BFLY P6, R191, R193, R192, R195 ;  /* 0x0c0000c0c1bf7389 */ /* 0x00006400000c00c3 */
[----:B01----:R-:W-:Y:S05]  /*45d0*/  ENDCOLLECTIVE ;  /* 0x000000000000791b */ /* 0x003fea0003800000 */
.L_x_18443:
        /* <DEDUP_REMOVED lines=8> */
.L_x_18444:
[----:B------:R-:W-:Y:S01]  /*4660*/  HFMA2 R192, -RZ, RZ, 0, 9.5367431640625e-07 ;  /* 0x00000010ffc07431 */ /* 0x000fe200000001ff */
[----:B------:R-:W-:-:S05]  /*4670*/  MOV R0, R191 ;  /* 0x000000bf00007202 */ /* 0x000fca0000000f00 */
[----:B------:R-:W-:-:S05]  /*4680*/  FADD.FTZ R189, R185, R0 ;  /* 0x00000000b9bd7221 */ /* 0x000fca0000010000 */
[----:B------:R-:W-:-:S07]  /*4690*/  MOV R193, R189 ;  /* 0x000000bd00c17202 */ /* 0x000fce0000000f00 */
[----:B------:R-:W-:Y:S05]  /*46a0*/  WARPSYNC.COLLECTIVE R190, `(.L_x_18445) ;  /* 0x00000000be087348 */ /* 0x000fea0003c00000 */
[----:B------:R0:W1:Y:S02]  /*46b0*/  SHFL.BFLY P6, R191, R193, R192, R195 ;  /* 0x0c0000c0c1bf7389 */ /* 0x00006400000c00c3 */
[----:B01----:R-:W-:Y:S05]  /*46c0*/  ENDCOLLECTIVE ;  /* 0x000000000000791b */ /* 0x003fea0003800000 */
.L_x_18445:
        /* <DEDUP_REMOVED lines=89> */
.L_x_18446:
[----:B------:R-:W-:Y:S01]  /*4c60*/  HFMA2 R192, -RZ, RZ, 0, 1.1920928955078125e-07 ;  /* 0x00000002ffc07431 */ /* 0x000fe200000001ff */
[----:B------:R-:W-:-:S05]  /*4c70*/  MOV R183, R191 ;  /* 0x000000bf00b77202 */ /* 0x000fca0000000f00 */
[----:B------:R-:W-:-:S05]  /*4c80*/  FADD.FTZ R183, R0, R183 ;  /* 0x000000b700b77221 */ /* 0x000fca0000010000 */
[----:B------:R-:W-:-:S07]  /*4c90*/  MOV R193, R183 ;  /* 0x000000b700c17202 */ /* 0x000fce0000000f00 */
[----:B------:R-:W-:Y:S05]  /*4ca0*/  WARPSYNC.COLLECTIVE R190, `(.L_x_18447) ;  /* 0x00000000be087348 */ /* 0x000fea0003c00000 */
[----:B------:R0:W1:Y:S02]  /*4cb0*/  SHFL.BFLY P6, R191, R193, R192, R195 ;  /* 0x0c0000c0c1bf7389 */ /* 0x00006400000c00c3 */
[----:B01----:R-:W-:Y:S05]  /*4cc0*/  ENDCOLLECTIVE ;  /* 0x000000000000791b */ /* 0x003fea0003800000 */
.L_x_18447:
[----:B------:R-:W-:Y:S01]  /*4cd0*/  HFMA2 R192, -RZ, RZ, 0, 2.384185791015625e-07 ;  /* 0x00000004ffc07431 */ /* 0x000fe200000001ff */
[----:B------:R-:W-:-:S05]  /*4ce0*/  MOV R182, R191 ;  /* 0x000000bf00b67202 */ /* 0x000fca0000000f00 */
[----:B------:R-:W-:-:S05]  /*4cf0*/  FADD.FTZ R182, R183, R182 ;  /* 0x000000b6b7b67221 */ /* 0x000fca0000010000 */
[----:B------:R-:W-:-:S07]  /*4d00*/  MOV R193, R182 ;  /* 0x000000b600c17202 */ /* 0x000fce0000000f00 */
[----:B------:R-:W-:Y:S05]  /*4d10*/  WARPSYNC.COLLECTIVE R190, `(.L_x_18448) ;  /* 0x00000000be087348 */ /* 0x000fea0003c00000 */
[----:B------:R0:W1:Y:S02]  /*4d20*/  SHFL.BFLY P6, R191, R193, R192, R195 ;  /* 0x0c0000c0c1bf7389 */ /* 0x00006400000c00c3 */
[----:B01----:R-:W-:Y:S05]  /*4d30*/  ENDCOLLECTIVE ;  /* 0x000000000000791b */ /* 0x003fea0003800000 */
.L_x_18448:
[----:B------:R-:W-:Y:S01]  /*4d40*/  HFMA2 R192, -RZ, RZ, 0, 4.76837158203125e-07 ;  /* 0x00000008ffc07431 */ /* 0x000fe200000001ff */
[----:B------:R-:W-:-:S05]  /*4d50*/  MOV R185, R191 ;  /* 0x000000bf00b97202 */ /* 0x000fca0000000f00 */
[----:B------:R-:W-:-:S05]  /*4d60*/  FADD.FTZ R185, R182, R185 ;  /* 0x000000b9b6b97221 */ /* 0x000fca0000010000 */
[----:B------:R-:W-:-:S07]  /*4d70*/  MOV R193, R185 ;  /* 0x000000b900c17202 */ /* 0x000fce0000000f00 */
[----:B------:R-:W-:Y:S05]  /*4d80*/  WARPSYNC.COLLECTIVE R190, `(.L_x_18449) ;  /* 0x00000000be087348 */ /* 0x000fea0003c00000 */
[----:B------:R0:W1:Y:S02]  /*4d90*/  SHFL.BFLY P6, R191, R193, R192, R195 ;  /* 0x0c0000c0c1bf7389 */ /* 0x00006400000c00c3 */
[----:B01----:R-:W-:Y:S05]  /*4da0*/  ENDCOLLECTIVE ;  /* 0x000000000000791b */ /* 0x003fea0003800000 */
.L_x_18449:
[----:B------:R-:W-:Y:S01]  /*4db0*/  HFMA2 R192, -RZ, RZ, 0, 9.5367431640625e-07 ;  /* 0x00000010ffc07431 */ /* 0x000fe200000001ff */
[----:B------:R-:W-:-:S05]  /*4dc0*/  MOV R184, R191 ;  /* 0x000000bf00b87202 */ /* 0x000fca0000000f00 */
[----:B------:R-:W-:-:S05]  /*4dd0*/  FADD.FTZ R184, R185, R184 ;  /* 0x000000b8b9b87221 */ /* 0x000fca0000010000 */
[----:B------:R-:W-:-:S07]  /*4de0*/  MOV R193, R184 ;  /* 0x000000b800c17202 */ /* 0x000fce0000000f00 */
[----:B------:R-:W-:Y:S05]  /*4df0*/  WARPSYNC.COLLECTIVE R190, `(.L_x_18450) ;  /* 0x00000000be087348 */ /* 0x000fea0003c00000 */
[----:B------:R0:W1:Y:S02]  /*4e00*/  SHFL.BFLY P6, R191, R193, R192, R195 ;  /* 0x0c0000c0c1bf7389 */ /* 0x00006400000c00c3 */
[----:B01----:R-:W-:Y:S05]  /*4e10*/  ENDCOLLECTIVE ;  /* 0x000000000000791b */ /* 0x003fea0003800000 */
.L_x_18450:
[----:B------:R-:W-:Y:S01]  /*4e20*/  MOV R189, R191 ;  /* 0x000000bf00bd7202 */ /* 0x000fe20000000f00 */
[----:B------:R-:W-:Y:S06]  /*4e30*/  BRA `(.L_x_18451) ;  /* 0xffffffe800507947 */ /* 0x000fec000383ffff */
.L_x_18452:
        /* <DEDUP_REMOVED lines=12> */
.L_x_45838:


//--------------------- .text._ZN10layer_norm13ln_fwd_kernelINS_13Kernel_traitsIf13__nv_bfloat16fS2_fjLj1280ELj1ELj4ELj1ELj16ENS_18Kernel_traits_baseILj1280EfS2_fS2_fjLj128EEEEELb0ELb1ELb1ELb1EEEvNS_9FwdParamsE --------------------------
	.section	.text._ZN10layer_norm13ln_fwd_kernelINS_13Kernel_traitsIf13__nv_bfloat16fS2_fjLj1280ELj1ELj4ELj1ELj16ENS_18Kernel_traits_baseILj1280EfS2_fS2_fjLj128EEEEELb0ELb1ELb1ELb1EEEvNS_9FwdParamsE,"ax",@progbits
	.align	128
        .global         _ZN10layer_norm13ln_fwd_kernelINS_13Kernel_traitsIf13__nv_bfloat16fS2_fjLj1280ELj1ELj4ELj1ELj16ENS_18Kernel_traits_baseILj1280EfS2_fS2_fjLj128EEEEELb0ELb1ELb1ELb1EEEvNS_9FwdParamsE
        .type           _ZN10layer_norm13ln_fwd_kernelINS_13Kernel_traitsIf13__nv_bfloat16fS2_fjLj1280ELj1ELj4ELj1ELj16ENS_18Kernel_traits_baseILj1280EfS2_fS2_fjLj128EEEEELb0ELb1ELb1ELb1EEEvNS_9FwdParamsE,@function
        .size           _ZN10layer_norm13ln_fwd_kernelINS_13Kernel_traitsIf13__nv_bfloat16fS2_fjLj1280ELj1ELj4ELj1ELj16ENS_18Kernel_traits_baseILj1280EfS2_fS2_fjLj128EEEEELb0ELb1ELb1ELb1EEEvNS_9FwdParamsE,(.L_x_45839 - _ZN10layer_norm13ln_fwd_kernelINS_13Kernel_traitsIf13__nv_bfloat16fS2_fjLj1280ELj1ELj4ELj1ELj16ENS_18Kernel_traits_baseILj1280EfS2_fS2_fjLj128EEEEELb0ELb1ELb1ELb1EEEvNS_9FwdParamsE)
        .other          _ZN10layer_norm13ln_fwd_kernelINS_13Kernel_traitsIf13__nv_bfloat16fS2_fjLj1280ELj1ELj4ELj1ELj16ENS_18Kernel_traits_baseILj1280EfS2_fS2_fjLj128EEEEELb0ELb1ELb1ELb1EEEvNS_9FwdParamsE,@"STO_CUDA_ENTRY STV_DEFAULT"
_ZN10layer_norm13ln_fwd_kernelINS_13Kernel_traitsIf13__nv_bfloat16fS2_fjLj1280ELj1ELj4ELj1ELj16ENS_18Kernel_traits_baseILj1280EfS2_fS2_fjLj128EEEEELb0ELb1ELb1ELb1EEEvNS_9FwdParamsE:
.text._ZN10layer_norm13ln_fwd_kernelINS_13Kernel_traitsIf13__nv_bfloat16fS2_fjLj1280ELj1ELj4ELj1ELj16ENS_18Kernel_traits_baseILj1280EfS2_fS2_fjLj128EEEEELb0ELb1ELb1ELb1EEEvNS_9FwdParamsE:
        /* <DEDUP_REMOVED lines=49> */
.L_x_18453:
        /* <DEDUP_REMOVED lines=44> */
.L_x_18454:
[----:B------:R-:W1:Y:S01]  /*05d0*/  LDCU UR4, c[0x0][0x384] ;  /* 0x00007080ff0477ac */ /* 0x000e620008000800 */
[----:B------:R-:W2:Y:S01]  /*05e0*/  LDCU UR11, c[0x0][0x40c] ;  /* 0x00008180ff0b77ac */ /* 0x000ea20008000800 */
[----:B------:R-:W3:Y:S01]  /*05f0*/  LDCU.U8 UR5, c[0x0][0x410] ;  /* 0x00008200ff0577ac */ /* 0x000ee20008000000 */
[----:B------:R-:W4:Y:S01]  /*0600*/  LDCU UR10, c[0x0][0x448] ;  /* 0x00008900ff0a77ac */ /* 0x000f220008000800 */
[----:B------:R-:W0:Y:S01]  /*0610*/  LDCU.64 UR8, c[0x0][0x3a0] ;  /* 0x00007400ff0877ac */ /* 0x000e220008000a00 */
[----:B-1----:R-:W-:-:S13]  /*0620*/  ISETP.GE.AND P0, PT, R3, UR4, PT ;  /* 0x0000000403007c0c */ /* 0x002fda000bf06270 */
[----:B0-234-:R-:W-:Y:S05]  /*0630*/  @P0 EXIT ;  /* 0x000000000000094d */ /* 0x01dfea0003800000 */
.L_x_18473:
        /* <DEDUP_REMOVED lines=75> */
.L_x_18456:
[----:B------:R-:W0:Y:S01]  /*0af0*/  @P1 LDC R139, c[0x0][0x40c] ;  /* 0x00010300ff8b1b82 */ /* 0x000e220000000800 */
[C---:B-----5:R-:W-:Y:S02]  /*0b00*/  @P1 PRMT R136, R124.reuse, 0x7632, R136 ;  /* 0x000076327c881816 */ /* 0x060fe40000000088 */
[----:B------:R-:W-:Y:S02]  /*0b10*/  @P1 SHF.L.U32 R138, R124, 0x10, RZ ;  /* 0x000000107c8a1819 */ /* 0x000fe400000006ff */
[----:B------:R-:W-:Y:S02]  /*0b20*/  @P1 SHF.L.U32 R136, R136, 0x10, RZ ;  /* 0x0000001088881819 */ /* 0x000fe400000006ff */
[----:B------:R-:W-:Y:S01]  /*0b30*/  @P1 PRMT R137, R125, 0x7632, R137 ;  /* 0x000076327d891816 */ /* 0x000fe20000000089 */
[----:B------:R-:W1:Y:S01]  /*0b40*/  @P1 LDC R143, c[0x0][0x40c] ;  /* 0x00010300ff8f1b82 */ /* 0x000e620000000800 */
[----:B------:R-:W-:Y:S02]  /*0b50*/  @P1 SHF.L.U32 R145, R126, 0x10, RZ ;  /* 0x000000107e911819 */ /* 0x000fe400000006ff */
[----:B------:R-:W-:-:S05]  /*0b60*/  @P1 SHF.L.U32 R137, R137, 0x10, RZ ;  /* 0x0000001089891819 */ /* 0x000fca00000006ff */
[----:B------:R-:W2:Y:S08]  /*0b70*/  @P1 LDC R142, c[0x0][0x40c] ;  /* 0x00010300ff8e1b82 */ /* 0x000eb00000000800 */
[----:B------:R-:W3:Y:S01]  /*0b80*/  @P1 LDC R144, c[0x0][0x40c] ;  /* 0x00010300ff901b82 */ /* 0x000ee20000000800 */
[----:B0-----:R-:W-:Y:S01]  /*0b90*/  @P1 FMUL.FTZ R141, R138, R139 ;  /* 0x0000008b8a8d1220 */ /* 0x001fe20000410000 */
[----:B------:R-:W-:-:S02]  /*0ba0*/  @P1 SHF.L.U32 R139, R125, 0x10, RZ ;  /* 0x000000107d8b1819 */ /* 0x000fc400000006ff */
[----:B------:R-:W-:-:S04]  /*0bb0*/  @P1 PRMT R138, R126, 0x7632, R138 ;  /* 0x000076327e8a1816 */ /* 0x000fc8000000008a */
[----:B------:R-:W0:Y:S01]  /*0bc0*/  @P1 LDC R146, c[0x0][0x40c] ;  /* 0x00010300ff921b82 */ /* 0x000e220000000800 */
[----:B-1----:R-:W-:Y:S01]  /*0bd0*/  @P1 FMUL.FTZ R140, R136, R143 ;  /* 0x0000008f888c1220 */ /* 0x002fe20000410000 */
[----:B------:R-:W-:Y:S02]  /*0be0*/  @P1 PRMT R136, R127, 0x7632, R136 ;  /* 0x000076327f881816 */ /* 0x000fe40000000088 */
[----:B------:R-:W-:-:S04]  /*0bf0*/  @P1 SHF.L.U32 R138, R138, 0x10, RZ ;  /* 0x000000108a8a1819 */ /* 0x000fc800000006ff */
[----:B------:R-:W1:Y:S01]  /*0c00*/  @P1 LDC R147, c[0x0][0x40c] ;  /* 0x00010300ff931b82 */ /* 0x000e620000000800 */
[----:B--2---:R-:W-:Y:S01]  /*0c10*/  @P1 FMUL.FTZ R143, R139, R142 ;  /* 0x0000008e8b8f1220 */ /* 0x004fe20000410000 */
[----:B------:R-:W-:Y:S02]  /*0c20*/  @P1 SHF.L.U32 R142, R127, 0x10, RZ ;  /* 0x000000107f8e1819 */ /* 0x000fe400000006ff */
[----:B------:R-:W-:-:S04]  /*0c30*/  @P1 SHF.L.U32 R139, R136, 0x10, RZ ;  /* 0x00000010888b1819 */ /* 0x000fc800000006ff */
[----:B------:R-:W2:Y:S01]  /*0c40*/  @P1 LDC R149, c[0x0][0x40c] ;  /* 0x00010300ff951b82 */ /* 0x000ea20000000800 */
[----:B---3--:R-:W-:Y:S01]  /*0c50*/  @P1 FMUL.FTZ R144, R137, R144 ;  /* 0x0000009089901220 */ /* 0x008fe20000410000 */
[----:B------:R-:W-:Y:S02]  /*0c60*/  CS2R R136, SRZ ;  /* 0x0000000000887805 */ /* 0x000fe4000001ff00 */
[----:B------:R-:W-:Y:S01]  /*0c70*/  @P1 FMUL.FTZ R136, R141, R84 ;  /* 0x000000548d881220 */ /* 0x000fe20000410000 */
[----:B------:R-:W-:Y:S01]  /*0c80*/  @P1 FMUL.FTZ R137, R140, R85 ;  /* 0x000000558c891220 */ /* 0x000fe20000410000 */
[----:B------:R-:W-:Y:S02]  /*0c90*/  CS2R R140, SRZ ;  /* 0x00000000008c7805 */ /* 0x000fe4000001ff00 */
[----:B------:R-:W3:Y:S01]  /*0ca0*/  @P1 LDC R148, c[0x0][0x40c] ;  /* 0x00010300ff941b82 */ /* 0x000ee20000000800 */
[----:B0-----:R-:W-:-:S04]  /*0cb0*/  @P1 FMUL.FTZ R145, R145, R146 ;  /* 0x0000009291911220 */ /* 0x001fc80000410000 */
[----:B------:R-:W-:Y:S01]  /*0cc0*/  @P1 FMUL.FTZ R140, R145, R88 ;  /* 0x00000058918c1220 */ /* 0x000fe20000410000 */
[----:B-1----:R-:W-:Y:S01]  /*0cd0*/  @P1 FMUL.FTZ R146, R138, R147 ;  /* 0x000000938a921220 */ /* 0x002fe20000410000 */
[----:B------:R-:W-:Y:S01]  /*0ce0*/  MOV R138, RZ ;  /* 0x000000ff008a7202 */ /* 0x000fe20000000f00 */
[----:B------:R-:W-:Y:S02]  /*0cf0*/  @P1 FMUL.FTZ R138, R143, R86 ;  /* 0x000000568f8a1220 */ /* 0x000fe40000410000 */
[----:B------:R-:W-:Y:S01]  /*0d00*/  @P1 FMUL.FTZ R141, R146, R89 ;  /* 0x00000059928d1220 */ /* 0x000fe20000410000 */
[----:B--2---:R-:W-:Y:S01]  /*0d10*/  @P1 FMUL.FTZ R149, R142, R149 ;  /* 0x000000958e951220 */ /* 0x004fe20000410000 */
[----:B------:R-:W-:-:S03]  /*0d20*/  CS2R R142, SRZ ;  /* 0x00000000008e7805 */ /* 0x000fc6000001ff00 */
[----:B------:R-:W-:Y:S01]  /*0d30*/  @P1 FMUL.FTZ R142, R149, R90 ;  /* 0x0000005a958e1220 */ /* 0x000fe20000410000 */
[----:B---3--:R-:W-:Y:S01]  /*0d40*/  @P1 FMUL.FTZ R148, R139, R148 ;  /* 0x000000948b941220 */ /* 0x008fe20000410000 */
[----:B------:R-:W-:Y:S01]  /*0d50*/  MOV R139, RZ ;  /* 0x000000ff008b7202 */ /* 0x000fe20000000f00 */
[----:B------:R-:W-:Y:S02]  /*0d60*/  @P1 FMUL.FTZ R139, R144, R87 ;  /* 0x00000057908b1220 */ /* 0x000fe40000410000 */
[----:B------:R-:W-:-:S07]  /*0d70*/  @P1 FMUL.FTZ R143, R148, R91 ;  /* 0x0000005b948f1220 */ /* 0x000fce0000410000 */
.L_x_18457:
[----:B------:R-:W-:Y:S05]  /*0d80*/  BSYNC.RECONVERGENT B0 ;  /* 0x0000000000007941 */ /* 0x000fea0003800200 */
.L_x_18455:
        /* <DEDUP_REMOVED lines=24> */
[----:B------:R-:W-:-:S03]  /*0f10*/  @P2 SHF.L.U32 R145, R145, 0x10, RZ ;  /* 0x0000001091912819 */ /* 0x000fc600000006ff */
[----:B------:R-:W2:Y:S08]  /*0f20*/  @P2 LDC R153, c[0x0][0x40c] ;  /* 0x00010300ff992b82 */ /* 0x000eb00000000800 */
[----:B------:R-:W3:Y:S01]  /*0f30*/  @P2 LDC R152, c[0x0][0x40c] ;  /* 0x00010300ff982b82 */ /* 0x000ee20000000800 */
[----:B0-----:R-:W-:-:S07]  /*0f40*/  @P2 FMUL.FTZ R149, R146, R147 ;  /* 0x0000009392952220 */ /* 0x001fce0000410000 */
[----:B------:R-:W0:Y:S01]  /*0f50*/  @P2 LDC R155, c[0x0][0x40c] ;  /* 0x00010300ff9b2b82 */ /* 0x000e220000000800 */
[----:B-1----:R-:W-:Y:S01]  /*0f60*/  @P2 FMUL.FTZ R146, R144, R151 ;  /* 0x0000009790922220 */ /* 0x002fe20000410000 */
[----:B------:R-:W-:Y:S02]  /*0f70*/  @P2 PRMT R144, R126, 0x7632, R144 ;  /* 0x000076327e902816 */ /* 0x000fe40000000090 */
[----:B------:R-:W-:Y:S02]  /*0f80*/  MOV R151, R135 ;  /* 0x0000008700977202 */ /* 0x000fe40000000f00 */
[----:B------:R-:W-:Y:S02]  /*0f90*/  @P2 SHF.L.U32 R147, R144, 0x10, RZ ;  /* 0x0000001090932819 */ /* 0x000fe400000006ff */
[----:B------:R-:W1:Y:S01]  /*0fa0*/  @P2 LDC R154, c[0x0][0x40c] ;  /* 0x00010300ff9a2b82 */ /* 0x000e620000000800 */
[----:B--2---:R-:W-:Y:S01]  /*0fb0*/  @P2 FMUL.FTZ R153, R148, R153 ;  /* 0x0000009994992220 */ /* 0x004fe20000410000 */
[----:B------:R-:W-:-:S02]  /*0fc0*/  @P2 SHF.L.U32 R148, R126, 0x10, RZ ;  /* 0x000000107e942819 */ /* 0x000fc400000006ff */
[----:B------:R-:W-:Y:S01]  /*0fd0*/  MOV R144, R128 ;  /* 0x0000008000907202 */ /* 0x000fe20000000f00 */
[----:B------:R-:W-:Y:S01]  /*0fe0*/  @P2 FFMA.FTZ R144, R149, R92, R128 ;  /* 0x0000005c95902223 */ /* 0x000fe20000010080 */
[----:B------:R-:W-:Y:S02]  /*0ff0*/  MOV R149, R133 ;  /* 0x0000008500957202 */ /* 0x000fe40000000f00 */
[----:B------:R-:W2:Y:S01]  /*1000*/  @P2 LDC R157, c[0x0][0x40c] ;  /* 0x00010300ff9d2b82 */ /* 0x000ea20000000800 */
[----:B---3--:R-:W-:Y:S01]  /*1010*/  @P2 FMUL.FTZ R152, R145, R152 ;  /* 0x0000009891982220 */ /* 0x008fe20000410000 */
[----:B------:R-:W-:Y:S01]  /*1020*/  MOV R145, R129 ;  /* 0x0000008100917202 */ /* 0x000fe20000000f00 */
[----:B------:R-:W-:Y:S01]  /*1030*/  @P2 FFMA.FTZ R145, R146, R93, R129 ;  /* 0x0000005d92912223 */ /* 0x000fe20000010081 */
[----:B------:R-:W-:Y:S01]  /*1040*/  MOV R146, R130 ;  /* 0x0000008200927202 */ /* 0x000fe20000000f00 */
[----:B------:R-:W-:Y:S01]  /*1050*/  @P2 FFMA.FTZ R146, R153, R94, R130 ;  /* 0x0000005e99922223 */ /* 0x000fe20000010082 */
[----:B0-----:R-:W-:Y:S01]  /*1060*/  @P2 FMUL.FTZ R155, R148, R155 ;  /* 0x0000009b949b2220 */ /* 0x001fe20000410000 */
[----:B------:R-:W-:-:S03]  /*1070*/  MOV R148, R132 ;  /* 0x0000008400947202 */ /* 0x000fc60000000f00 */
[----:B------:R-:W-:Y:S01]  /*1080*/  @P2 FFMA.FTZ R148, R155, R96, R132 ;  /* 0x000000609b942223 */ /* 0x000fe20000010084 */
[----:B-1----:R-:W-:Y:S01]  /*1090*/  @P2 FMUL.FTZ R154, R147, R154 ;  /* 0x0000009a939a2220 */ /* 0x002fe20000410000 */
[----:B------:R-:W-:Y:S01]  /*10a0*/  MOV R147, R131 ;  /* 0x0000008300937202 */ /* 0x000fe20000000f00 */
[----:B------:R-:W-:Y:S02]  /*10b0*/  @P2 FFMA.FTZ R147, R152, R95, R131 ;  /* 0x0000005f98932223 */ /* 0x000fe40000010083 */
        /* <DEDUP_REMOVED lines=10> */
.L_x_18459:
[----:B0-----:R-:W0:Y:S01]  /*1160*/  @P1 LDC R147, c[0x0][0x40c] ;  /* 0x00010300ff931b82 */ /* 0x001e220000000800 */
        /* <DEDUP_REMOVED lines=40> */
.L_x_18460:
[----:B------:R-:W-:Y:S05]  /*13f0*/  BSYNC.RECONVERGENT B0 ;  /* 0x0000000000007941 */ /* 0x000fea0003800200 */
.L_x_18458:
        /* <DEDUP_REMOVED lines=61> */
.L_x_18462:
[----:B--2---:R-:W0:Y:S01]  /*17d0*/  @P1 LDC R155, c[0x0][0x40c] ;  /* 0x00010300ff9b1b82 */ /* 0x004e220000000800 */
        /* <DEDUP_REMOVED lines=40> */
.L_x_18463:
[----:B------:R-:W-:Y:S05]  /*1a60*/  BSYNC.RECONVERGENT B0 ;  /* 0x0000000000007941 */ /* 0x000fea0003800200 */
.L_x_18461:
        /* <DEDUP_REMOVED lines=61> */
.L_x_18465:
        /* <DEDUP_REMOVED lines=41> */
.L_x_18466:
[----:B------:R-:W-:Y:S05]  /*20d0*/  BSYNC.RECONVERGENT B0 ;  /* 0x0000000000007941 */ /* 0x000fea0003800200 */
.L_x_18464:
[----:B------:R-:W0:Y:S01]  /*20e0*/  @P1 LDC.64 R176, c[0x0][0x390] ;  /* 0x0000e400ffb01b82 */ /* 0x000e220000000a00 */
[C---:B------:R-:W-:Y:S02]  /*20f0*/  IADD3 R175, PT, PT, R171.reuse, 0x60, RZ ;  /* 0x00000060abaf7810 */ /* 0x040fe40007ffe0ff */
[----:B------:R-:W-:Y:S02]  /*2100*/  @P1 IADD3 R181, PT, PT, R170, 0x80, RZ ;  /* 0x00000080aab51810 */ /* 0x000fe40007ffe0ff */
[----:B------:R-:W-:Y:S01]  /*2110*/  IADD3 R171, PT, PT, R171, 0x80, RZ ;  /* 0x00000080abab7810 */ /* 0x000fe20007ffe0ff */
        /* <DEDUP_REMOVED lines=11> */
[----:B------:R-:W-:Y:S02]  /*21d0*/  ISETP.GT.AND P0, PT, R0, RZ, PT ;  /* 0x000000ff0000720c */ /* 0x000fe40003f04270 */
[----:B-----5:R-:W-:-:S11]  /*21e0*/  MOV R182, R134 ;  /* 0x0000008600b67202 */ /* 0x020fd60000000f00 */
[----:B--2---:R-:W0:Y:S01]  /*21f0*/  @P0 LDC R175, c[0x0][0x40c] ;  /* 0x00010300ffaf0b82 */ /* 0x004e220000000800 */
[C---:B------:R-:W-:Y:S02]  /*2200*/  @P0 SHF.L.U32 R174, R124.reuse, 0x10, RZ ;  /* 0x000000107cae0819 */ /* 0x040fe400000006ff */
[C---:B------:R-:W-:Y:S02]  /*2210*/  @P0 SHF.L.U32 R176, R125.reuse, 0x10, RZ ;  /* 0x000000107db00819 */ /* 0x040fe400000006ff */
[----:B------:R-:W-:Y:S02]  /*2220*/  @P0 PRMT R0, R124, 0x7632, R0 ;  /* 0x000076327c000816 */ /* 0x000fe40000000000 */
[----:B------:R-:W-:Y:S01]  /*2230*/  @P0 PRMT R170, R125, 0x7632, R170 ;  /* 0x000076327daa0816 */ /* 0x000fe200000000aa */
[----:B------:R-:W1:Y:S01]  /*2240*/  @P0 LDC R179, c[0x0][0x40c] ;  /* 0x00010300ffb30b82 */ /* 0x000e620000000800 */
[----:B------:R-:W-:Y:S02]  /*2250*/  @P0 SHF.L.U32 R0, R0, 0x10, RZ ;  /* 0x0000001000000819 */ /* 0x000fe400000006ff */
[----:B------:R-:W-:-:S02]  /*2260*/  @P0 SHF.L.U32 R170, R170, 0x10, RZ ;  /* 0x00000010aaaa0819 */ /* 0x000fc400000006ff */
        /* <DEDUP_REMOVED lines=8> */
[----:B------:R-:W-:Y:S02]  /*22f0*/  @P0 SHF.L.U32 R179, R127, 0x10, RZ ;  /* 0x000000107fb30819 */ /* 0x000fe400000006ff */
[----:B------:R-:W-:Y:S01]  /*2300*/  MOV R176, R128 ;  /* 0x0000008000b07202 */ /* 0x000fe20000000f00 */
[----:B------:R-:W-:-:S03]  /*2310*/  @P0 FFMA.FTZ R176, R175, R116, R128 ;  /* 0x00000074afb00223 */ /* 0x000fc60000010080 */
[----:B------:R-:W1:Y:S01]  /*2320*/  @P0 LDC R185, c[0x0][0x40c] ;  /* 0x00010300ffb90b82 */ /* 0x000e620000000800 */
[----:B--2---:R-:W-:-:S07]  /*2330*/  @P0 FMUL.FTZ R174, R174, R187 ;  /* 0x000000bbaeae0220 */ /* 0x004fce0000410000 */
[----:B------:R-:W2:Y:S01]  /*2340*/  @P0 LDC R180, c[0x0][0x40c] ;  /* 0x00010300ffb40b82 */ /* 0x000ea20000000800 */
[----:B---3--:R-:W-:Y:S01]  /*2350*/  @P0 FMUL.FTZ R0, R0, R177 ;  /* 0x000000b100000220 */ /* 0x008fe20000410000 */
[----:B------:R-:W-:-:S03]  /*2360*/  MOV R177, R129 ;  /* 0x0000008100b17202 */ /* 0x000fc60000000f00 */
[----:B------:R-:W-:Y:S01]  /*2370*/  @P0 FFMA.FTZ R177, R0, R117, R129 ;  /* 0x0000007500b10223 */ /* 0x000fe20000010081 */
[----:B0-----:R-:W-:Y:S01]  /*2380*/  @P0 FMUL.FTZ R170, R170, R181 ;  /* 0x000000b5aaaa0220 */ /* 0x001fe20000410000 */
[----:B------:R-:W-:Y:S01]  /*2390*/  MOV R181, R133 ;  /* 0x0000008500b57202 */ /* 0x000fe20000000f00 */
[----:B------:R-:W-:Y:S01]  /*23a0*/  @P0 FFMA.FTZ R181, R174, R121, R133 ;  /* 0x00000079aeb50223 */ /* 0x000fe20000010085 */
[----:B-1----:R-:W-:Y:S01]  /*23b0*/  @P0 FMUL.FTZ R185, R178, R185 ;  /* 0x000000b9b2b90220 */ /* 0x002fe20000410000 */
[----:B------:R-:W-:Y:S01]  /*23c0*/  MOV R178, R130 ;  /* 0x0000008200b27202 */ /* 0x000fe20000000f00 */
[----:B------:R-:W-:Y:S01]  /*23d0*/  @P0 FFMA.FTZ R178, R183, R118, R130 ;  /* 0x00000076b7b20223 */ /* 0x000fe20000010082 */
[----:B------:R-:W-:Y:S01]  /*23e0*/  MOV R183, R135 ;  /* 0x0000008700b77202 */ /* 0x000fe20000000f00 */
[----:B--2---:R-:W-:Y:S01]  /*23f0*/  @P0 FMUL.FTZ R187, R179, R180 ;  /* 0x000000b4b3bb0220 */ /* 0x004fe20000410000 */
[----:B------:R-:W-:Y:S01]  /*2400*/  MOV R179, R131 ;  /* 0x0000008300b37202 */ /* 0x000fe20000000f00 */
[----:B------:R-:W-:Y:S01]  /*2410*/  @P0 FFMA.FTZ R179, R170, R119, R131 ;  /* 0x00000077aab30223 */ /* 0x000fe20000010083 */
[----:B------:R-:W-:Y:S01]  /*2420*/  MOV R180, R132 ;  /* 0x0000008400b47202 */ /* 0x000fe20000000f00 */
[----:B------:R-:W-:Y:S01]  /*2430*/  @P0 FFMA.FTZ R180, R185, R120, R132 ;  /* 0x00000078b9b40223 */ /* 0x000fe20000010084 */
[----:B------:R-:W-:Y:S01]  /*2440*/  @P0 FFMA.FTZ R182, R187, R122, R134 ;  /* 0x0000007abbb60223 */ /* 0x000fe20000010086 */
[----:B------:R-:W-:Y:S06]  /*2450*/  @!P0 BRA `(.L_x_18469) ;  /* 0x0000000000b88947 */ /* 0x000fec0003800000 */
[----:B------:R-:W-:-:S04]  /*2460*/  PRMT R0, R127, 0x7632, R0 ;  /* 0x000076327f007816 */ /* 0x000fc80000000000 */
[----:B------:R-:W-:-:S05]  /*2470*/  SHF.L.U32 R0, R0, 0x10, RZ ;  /* 0x0000001000007819 */ /* 0x000fca00000006ff */
[----:B------:R-:W-:-:S04]  /*2480*/  FMUL.FTZ R0, R0, UR11 ;  /* 0x0000000b00007c20 */ /* 0x000fc80008410000 */
[----:B------:R-:W-:Y:S01]  /*2490*/  FFMA.FTZ R183, R0, R123, R135 ;  /* 0x0000007b00b77223 */ /* 0x000fe20000010087 */
[----:B------:R-:W-:Y:S06]  /*24a0*/  BRA `(.L_x_18469) ;  /* 0x0000000000a47947 */ /* 0x000fec0003800000 */
.L_x_18468:
[----:B--2---:R-:W0:Y:S01]  /*24b0*/  @P1 LDC R175, c[0x0][0x40c] ;  /* 0x00010300ffaf1b82 */ /* 0x004e220000000800 */
[C---:B-----5:R-:W-:Y:S02]  /*24c0*/  @P1 SHF.L.U32 R174, R124.reuse, 0x10, RZ ;  /* 0x000000107cae1819 */ /* 0x060fe400000006ff */
[----:B------:R-:W-:Y:S02]  /*24d0*/  @P1 PRMT R0, R124, 0x7632, R0 ;  /* 0x000076327c001816 */ /* 0x000fe40000000000 */
[----:B------:R-:W-:Y:S02]  /*24e0*/  @P1 PRMT R170, R125, 0x7632, R170 ;  /* 0x000076327daa1816 */ /* 0x000fe400000000aa */
[----:B------:R-:W-:Y:S01]  /*24f0*/  @P1 SHF.L.U32 R0, R0, 0x10, RZ ;  /* 0x0000001000001819 */ /* 0x000fe200000006ff */
        /* <DEDUP_REMOVED lines=10> */
[----:B------:R-:W-:Y:S02]  /*25a0*/  @P1 SHF.L.U32 R177, R126, 0x10, RZ ;  /* 0x000000107eb11819 */ /* 0x000fe400000006ff */
[----:B------:R-:W-:-:S04]  /*25b0*/  @P1 SHF.L.U32 R174, R174, 0x10, RZ ;  /* 0x00000010aeae1819 */ /* 0x000fc800000006ff */
[----:B------:R-:W1:Y:S01]  /*25c0*/  @P1 LDC R187, c[0x0][0x40c] ;  /* 0x00010300ffbb1b82 */ /* 0x000e620000000800 */
[----:B--2---:R-:W-:Y:S01]  /*25d0*/  @P1 FMUL.FTZ R181, R175, R176 ;  /* 0x000000b0afb51220 */ /* 0x004fe20000410000 */
[----:B------:R-:W-:-:S04]  /*25e0*/  @P1 PRMT R175, R127, 0x7632, R175 ;  /* 0x000076327faf1816 */ /* 0x000fc800000000af */
[----:B------:R-:W-:Y:S02]  /*25f0*/  @P1 SHF.L.U32 R175, R175, 0x10, RZ ;  /* 0x00000010afaf1819 */ /* 0x000fe400000006ff */
[----:B------:R-:W2:Y:S01]  /*2600*/  @P1 LDC R189, c[0x0][0x40c] ;  /* 0x00010300ffbd1b82 */ /* 0x000ea20000000800 */
[----:B---3--:R-:W-:Y:S01]  /*2610*/  @P1 FMUL.FTZ R185, R177, R178 ;  /* 0x000000b2b1b91220 */ /* 0x008fe20000410000 */
[----:B------:R-:W-:Y:S01]  /*2620*/  HFMA2 R178, -RZ, RZ, 0, 0 ;  /* 0x00000000ffb27431 */ /* 0x000fe200000001ff */
[----:B------:R-:W-:Y:S02]  /*2630*/  CS2R R176, SRZ ;  /* 0x0000000000b07805 */ /* 0x000fe4000001ff00 */
[----:B------:R-:W-:Y:S01]  /*2640*/  @P1 FMUL.FTZ R176, R179, R116 ;  /* 0x00000074b3b01220 */ /* 0x000fe20000410000 */
[----:B------:R-:W-:Y:S01]  /*2650*/  MOV R179, RZ ;  /* 0x000000ff00b37202 */ /* 0x000fe20000000f00 */
[----:B------:R-:W-:Y:S01]  /*2660*/  @P1 FMUL.FTZ R177, R0, R117 ;  /* 0x0000007500b11220 */ /* 0x000fe20000410000 */
[----:B------:R-:W3:Y:S01]  /*2670*/  @P1 LDC R184, c[0x0][0x40c] ;  /* 0x00010300ffb81b82 */ /* 0x000ee20000000800 */
[----:B0-----:R-:W-:Y:S01]  /*2680*/  @P1 FMUL.FTZ R170, R170, R183 ;  /* 0x000000b7aaaa1220 */ /* 0x001fe20000410000 */
[----:B------:R-:W-:Y:S01]  /*2690*/  @P1 FMUL.FTZ R178, R181, R118 ;  /* 0x00000076b5b21220 */ /* 0x000fe20000410000 */
[----:B------:R-:W-:-:S02]  /*26a0*/  CS2R R182, SRZ ;  /* 0x0000000000b67805 */ /* 0x000fc4000001ff00 */
[----:B------:R-:W-:Y:S01]  /*26b0*/  @P1 FMUL.FTZ R179, R170, R119 ;  /* 0x00000077aab31220 */ /* 0x000fe20000410000 */
[----:B-1----:R-:W-:Y:S01]  /*26c0*/  @P1 FMUL.FTZ R174, R174, R187 ;  /* 0x000000bbaeae1220 */ /* 0x002fe20000410000 */
[----:B--2---:R-:W-:Y:S01]  /*26d0*/  @P1 FMUL.FTZ R189, R180, R189 ;  /* 0x000000bdb4bd1220 */ /* 0x004fe20000410000 */
[----:B------:R-:W-:Y:S02]  /*26e0*/  CS2R R180, SRZ ;  /* 0x0000000000b47805 */ /* 0x000fe4000001ff00 */
[----:B------:R-:W-:Y:S01]  /*26f0*/  @P1 FMUL.FTZ R180, R185, R120 ;  /* 0x00000078b9b41220 */ /* 0x000fe20000410000 */
[----:B------:R-:W-:Y:S01]  /*2700*/  @P1 FMUL.FTZ R181, R174, R121 ;  /* 0x00000079aeb51220 */ /* 0x000fe20000410000 */
[----:B------:R-:W-:Y:S01]  /*2710*/  @P1 FMUL.FTZ R182, R189, R122 ;  /* 0x0000007abdb61220 */ /* 0x000fe20000410000 */
[----:B---3--:R-:W-:-:S04]  /*2720*/  @P1 FMUL.FTZ R184, R175, R184 ;  /* 0x000000b8afb81220 */ /* 0x008fc80000410000 */
[----:B------:R-:W-:-:S07]  /*2730*/  @P1 FMUL.FTZ R183, R184, R123 ;  /* 0x0000007bb8b71220 */ /* 0x000fce0000410000 */
.L_x_18469:
[----:B------:R-:W-:Y:S05]  /*2740*/  BSYNC.RECONVERGENT B0 ;  /* 0x0000000000007941 */ /* 0x000fea0003800200 */
.L_x_18467:
        /* <DEDUP_REMOVED lines=148> */
.L_x_18485:
        /* <DEDUP_REMOVED lines=17> */
[----:B------:R-:W-:-:S03]  /*31a0*/  IADD3 R169, PT, PT, R169, -0x1, RZ ;  /* 0xffffffffa9a97810 */ /* 0x000fc60007ffe0ff */
        /* <DEDUP_REMOVED lines=13> */
[----:B------:R-:W-:Y:S01]  /*3280*/  LOP3.LUT R2, R170, 0x1f, RZ, 0xc0, !PT ;  /* 0x0000001faa027812 */ /* 0x000fe200078ec0ff */
[C---:B------:R-:W-:Y:S01]  /*3290*/  FADD.FTZ R175, -R171.reuse, R138 ;  /* 0x0000008aabaf7221 */ /* 0x040fe20000010100 */
[----:B------:R-:W-:Y:S01]  /*32a0*/  FADD.FTZ R139, -R171, R139 ;  /* 0x0000008bab8b7221 */ /* 0x000fe20000010100 */
[C---:B------:R-:W-:Y:S01]  /*32b0*/  FMUL.FTZ R162, R0.reuse, R147 ;  /* 0x0000009300a27220 */ /* 0x040fe20000410000 */
[----:B------:R-:W-:Y:S01]  /*32c0*/  LEA.HI.SX32 R169, R169, R2, 0x1d ;  /* 0x00000002a9a97211 */ /* 0x000fe200078feaff */
[C---:B------:R-:W-:Y:S01]  /*32d0*/  FMUL.FTZ R164, R0.reuse, R149 ;  /* 0x0000009500a47220 */ /* 0x040fe20000410000 */
[C---:B------:R-:W-:Y:S01]  /*32e0*/  FMUL.FTZ R166, R0.reuse, R151 ;  /* 0x0000009700a67220 */ /* 0x040fe20000410000 */
[C---:B------:R-:W-:Y:S01]  /*32f0*/  FADD.FTZ R173, -R171.reuse, R136 ;  /* 0x00000088abad7221 */ /* 0x040fe20000010100 */
[----:B------:R-:W-:Y:S01]  /*3300*/  FADD.FTZ R145, -R171, R145 ;  /* 0x00000091ab917221 */ /* 0x000fe20000010100 */
[C---:B------:R-:W-:Y:S01]  /*3310*/  FMUL.FTZ R138, R0.reuse, R137 ;  /* 0x00000089008a7220 */ /* 0x040fe20000410000 */
[----:B------:R-:W-:Y:S01]  /*3320*/  IADD3 R147, PT, PT, R169, 0x20, RZ ;  /* 0x00000020a9937810 */ /* 0x000fe20007ffe0ff */
[----:B------:R-:W-:Y:S01]  /*3330*/  FADD.FTZ R185, -R171, R140 ;  /* 0x0000008cabb97221 */ /* 0x000fe20000010100 */
[----:B------:R-:W-:Y:S01]  /*3340*/  IADD3 R149, PT, PT, R169, 0x40, RZ ;  /* 0x00000040a9957810 */ /* 0x000fe20007ffe0ff */
[----:B------:R-:W-:Y:S01]  /*3350*/  FADD.FTZ R141, -R171, R141 ;  /* 0x0000008dab8d7221 */ /* 0x000fe20000010100 */
[----:B------:R-:W-:Y:S01]  /*3360*/  IADD3 R151, PT, PT, R169, 0x60, RZ ;  /* 0x00000060a9977810 */ /* 0x000fe20007ffe0ff */
[----:B------:R-:W-:Y:S01]  /*3370*/  FADD.FTZ R205, -R171, R158 ;  /* 0x0000009eabcd7221 */ /* 0x000fe20000010100 */
[----:B------:R-:W-:Y:S01]  /*3380*/  IADD3 R137, PT, PT, R169, 0x80, RZ ;  /* 0x00000080a9897810 */ /* 0x000fe20007ffe0ff */
[C---:B------:R-:W-:Y:S01]  /*3390*/  FMUL.FTZ R175, R0.reuse, R175 ;  /* 0x000000af00af7220 */ /* 0x040fe20000410000 */
[C---:B------:R-:W-:Y:S01]  /*33a0*/  FMUL.FTZ R140, R0.reuse, R139 ;  /* 0x0000008b008c7220 */ /* 0x040fe20000410000 */
[C---:B------:R-:W-:Y:S01]  /*33b0*/  FADD.FTZ R189, -R171.reuse, R144 ;  /* 0x00000090abbd7221 */ /* 0x040fe20000010100 */
[C---:B------:R-:W-:Y:S01]  /*33c0*/  FADD.FTZ R191, -R171.reuse, R146 ;  /* 0x00000092abbf7221 */ /* 0x040fe20000010100 */
[C---:B------:R-:W-:Y:S01]  /*33d0*/  FADD.FTZ R193, -R171.reuse, R148 ;  /* 0x00000094abc17221 */ /* 0x040fe20000010100 */
[C---:B------:R-:W-:Y:S01]  /*33e0*/  FADD.FTZ R195, -R171.reuse, R150 ;  /* 0x00000096abc37221 */ /* 0x040fe20000010100 */
[C---:B------:R-:W-:Y:S01]  /*33f0*/  FMUL.FTZ R173, R0.reuse, R173 ;  /* 0x000000ad00ad7220 */ /* 0x040fe20000410000 */
[----:B------:R-:W-:Y:S01]  /*3400*/  FMUL.FTZ R158, R0, R145 ;  /* 0x00000091009e7220 */ /* 0x000fe20000410000 */
[C---:B------:R-:W-:Y:S01]  /*3410*/  FADD.FTZ R187, -R171.reuse, R142 ;  /* 0x0000008eabbb7221 */ /* 0x040fe20000010100 */
[C---:B------:R-:W-:Y:S01]  /*3420*/  FADD.FTZ R143, -R171.reuse, R143 ;  /* 0x0000008fab8f7221 */ /* 0x040fe20000010100 */
[C---:B------:R-:W-:Y:S01]  /*3430*/  FADD.FTZ R203, -R171.reuse, R156 ;  /* 0x0000009cabcb7221 */ /* 0x040fe20000010100 */
[----:B------:R-:W-:Y:S01]  /*3440*/  FADD.FTZ R157, -R171, R157 ;  /* 0x0000009dab9d7221 */ /* 0x000fe20000010100 */
[----:B0-----:R-:W-:-:S04]  /*3450*/  IMAD.WIDE.U32 R144, R169, 0x10, R152 ;  /* 0x00000010a9907825 */ /* 0x001fc800078e0098 */
[----:B------:R-:W-:Y:S01]  /*3460*/  FMUL.FTZ R142, R0, R141 ;  /* 0x0000008d008e7220 */ /* 0x000fe20000410000 */
[----:B------:R-:W-:Y:S01]  /*3470*/  FFMA.FTZ R140, R140, R7, R47 ;  /* 0x000000078c8c7223 */ /* 0x000fe2000001002f */
[----:B------:R-:W-:Y:S01]  /*3480*/  FADD.FTZ R161, -R171, R161 ;  /* 0x000000a1aba17221 */ /* 0x000fe20000010100 */
        /* <DEDUP_REMOVED lines=10> */
[----:B------:R-:W-:Y:S01]  /*3530*/  FADD.FTZ R155, -R171, R155 ;  /* 0x0000009bab9b7221 */ /* 0x000fe20000010100 */
[----:B------:R-:W-:Y:S01]  /*3540*/  FMUL.FTZ R191, R0, R191 ;  /* 0x000000bf00bf7220 */ /* 0x000fe20000410000 */
[----:B------:R-:W-:-:S04]  /*3550*/  IMAD.WIDE.U32 R152, R137, 0x10, R152 ;  /* 0x0000001089987825 */ /* 0x000fc800078e0098 */
        /* <DEDUP_REMOVED lines=16> */
[----:B------:R-:W-:Y:S01]  /*3660*/  F2FP.BF16.F32.PACK_AB R137, R140, R137 ;  /* 0x000000898c89723e */ /* 0x000fe200000010ff */
[----:B------:R-:W-:Y:S01]  /*3670*/  FFMA.FTZ R157, R158, R13, R53 ;  /* 0x0000000d9e9d7223 */ /* 0x000fe20000010035 */
[----:B------:R-:W-:Y:S01]  /*3680*/  FMUL.FTZ R185, R0, R185 ;  /* 0x000000b900b97220 */ /* 0x000fe20000410000 */
[----:B------:R-:W-:Y:S01]  /*3690*/  FFMA.FTZ R139, R187, R10, R50 ;  /* 0x0000000abb8b7223 */ /* 0x000fe20000010032 */
[----:B------:R-:W-:Y:S01]  /*36a0*/  FFMA.FTZ R156, R156, R11, R51 ;  /* 0x0000000b9c9c7223 */ /* 0x000fe20000010033 */
[----:B------:R-:W-:Y:S01]  /*36b0*/  F2FP.BF16.F32.PACK_AB R136, R141, R136 ;  /* 0x000000888d88723e */ /* 0x000fe200000010ff */
[----:B------:R-:W-:Y:S01]  /*36c0*/  FFMA.FTZ R140, R189, R12, R52 ;  /* 0x0000000cbd8c7223 */ /* 0x000fe20000010034 */
[----:B------:R-:W-:Y:S01]  /*36d0*/  FFMA.FTZ R158, R203, R24, R64 ;  /* 0x00000018cb9e7223 */ /* 0x000fe20000010040 */
[----:B------:R-:W-:Y:S01]  /*36e0*/  FFMA.FTZ R161, R172, R25, R65 ;  /* 0x00000019aca17223 */ /* 0x000fe20000010041 */
[C---:B------:R-:W-:Y:S01]  /*36f0*/  FMUL.FTZ R193, R0.reuse, R193 ;  /* 0x000000c100c17220 */ /* 0x040fe20000410000 */
        /* <DEDUP_REMOVED lines=73> */
[----:B------:R-:W-:-:S05]  /*3b90*/  F2FP.BF16.F32.PACK_AB R164, R0, R215 ;  /* 0x000000d700a4723e */ /* 0x000fca00000010ff */
[----:B------:R0:W-:Y:S02]  /*3ba0*/  STG.E.128 desc[UR6][R152.64], R164 ;  /* 0x000000a498007986 */ /* 0x0001e4000c101d06 */
.L_x_18472:
[----:B------:R-:W-:Y:S05]  /*3bb0*/  BSYNC.RECONVERGENT B0 ;  /* 0x0000000000007941 */ /* 0x000fea0003800200 */
.L_x_18471:
[----:B0-----:R-:W0:Y:S02]  /*3bc0*/  LDC.64 R136, c[0x0][0x380] ;  /* 0x0000e000ff887b82 */ /* 0x001e240000000a00 */
[----:B0-----:R-:W-:-:S04]  /*3bd0*/  LEA R3, R136, R3, 0x2 ;  /* 0x0000000388037211 */ /* 0x001fc800078e10ff */
[----:B------:R-:W-:-:S13]  /*3be0*/  ISETP.GE.AND P0, PT, R3, R137, PT ;  /* 0x000000890300720c */ /* 0x000fda0003f06270 */
[----:B------:R-:W-:Y:S05]  /*3bf0*/  @!P0 BRA `(.L_x_18473) ;  /* 0xffffffc800908947 */ /* 0x000fea000383ffff */
[----:B------:R-:W-:Y:S05]  /*3c00*/  EXIT ;  /* 0x000000000000794d */ /* 0x000fea0003800000 */
.L_x_18470:
        /* <DEDUP_REMOVED lines=8> */
.L_x_18475:
[----:B------:R-:W-:Y:S05]  /*3c90*/  BSYNC B0 ;  /* 0x0000000000007941 */ /* 0x000fea0003800000 */
.L_x_18474:
        /* <DEDUP_REMOVED lines=9> */
.L_x_18476:
[----:B------:R-:W-:Y:S01]  /*3d30*/  HFMA2 R188, -RZ, RZ, 0, 2.384185791015625e-07 ;  /* 0x00000004ffbc7431 */ /* 0x000fe200000001ff */
[----:B------:R-:W-:-:S05]  /*3d40*/  MOV R172, R185 ;  /* 0x000000b900ac7202 */ /* 0x000fca0000000f00 */
[----:B------:R-:W-:-:S05]  /*3d50*/  FADD.FTZ R174, R173, R172 ;  /* 0x000000acadae7221 */ /* 0x000fca0000010000 */
[----:B------:R-:W-:-:S07]  /*3d60*/  MOV R187, R174 ;  /* 0x000000ae00bb7202 */ /* 0x000fce0000000f00 */
[----:B------:R-:W-:Y:S05]  /*3d70*/  WARPSYNC.COLLECTIVE R186, `(.L_x_18477) ;  /* 0x00000000ba087348 */ /* 0x000fea0003c00000 */
[----:B------:R0:W1:Y:S02]  /*3d80*/  SHFL.BFLY P1, R185, R187, R188, R189 ;  /* 0x0c0000bcbbb97389 */ /* 0x00006400000200bd */
[----:B01----:R-:W-:Y:S05]  /*3d90*/  ENDCOLLECTIVE ;  /* 0x000000000000791b */ /* 0x003fea0003800000 */
.L_x_18477:
[----:B------:R-:W-:Y:S01]  /*3da0*/  HFMA2 R188, -RZ, RZ, 0, 4.76837158203125e-07 ;  /* 0x00000008ffbc7431 */ /* 0x000fe200000001ff */
[----:B------:R-:W-:-:S05]  /*3db0*/  MOV R171, R185 ;  /* 0x000000b900ab7202 */ /* 0x000fca0000000f00 */
[----:B------:R-:W-:-:S05]  /*3dc0*/  FADD.FTZ R175, R174, R171 ;  /* 0x000000abaeaf7221 */ /* 0x000fca0000010000 */
[----:B------:R-:W-:-:S07]  /*3dd0*/  MOV R187, R175 ;  /* 0x000000af00bb7202 */ /* 0x000fce0000000f00 */
[----:B------:R-:W-:Y:S05]  /*3de0*/  WARPSYNC.COLLECTIVE R186, `(.L_x_18478) ;  /* 0x00000000ba087348 */ /* 0x000fea0003c00000 */
[----:B------:R0:W1:Y:S02]  /*3df0*/  SHFL.BFLY P1, R185, R187, R188, R189 ;  /* 0x0c0000bcbbb97389 */ /* 0x00006400000200bd */
[----:B01----:R-:W-:Y:S05]  /*3e00*/  ENDCOLLECTIVE ;  /* 0x000000000000791b */ /* 0x003fea0003800000 */
.L_x_18478:
        /* <DEDUP_REMOVED lines=8> */
.L_x_18479:
        /* <DEDUP_REMOVED lines=88> */
.L_x_18480:
[----:B------:R-:W-:Y:S01]  /*4410*/  HFMA2 R188, -RZ, RZ, 0, 1.1920928955078125e-07 ;  /* 0x00000002ffbc7431 */ /* 0x000fe200000001ff */
[----:B------:R-:W-:-:S05]  /*4420*/  MOV R173, R185 ;  /* 0x000000b900ad7202 */ /* 0x000fca0000000f00 */
[----:B------:R-:W-:-:S05]  /*4430*/  FADD.FTZ R173, R0, R173 ;  /* 0x000000ad00ad7221 */ /* 0x000fca0000010000 */
[----:B------:R-:W-:-:S07]  /*4440*/  MOV R187, R173 ;  /* 0x000000ad00bb7202 */ /* 0x000fce0000000f00 */
[----:B------:R-:W-:Y:S05]  /*4450*/  WARPSYNC.COLLECTIVE R186, `(.L_x_18481) ;  /* 0x00000000ba087348 */ /* 0x000fea0003c00000 */
[----:B------:R0:W1:Y:S02]  /*4460*/  SHFL.BFLY P1, R185, R187, R188, R189 ;  /* 0x0c0000bcbbb97389 */ /* 0x00006400000200bd */
[----:B01----:R-:W-:Y:S05]  /*4470*/  ENDCOLLECTIVE ;  /* 0x000000000000791b */ /* 0x003fea0003800000 */
.L_x_18481:
[----:B------:R-:W-:Y:S01]  /*4480*/  HFMA2 R188, -RZ, RZ, 0, 2.384185791015625e-07 ;  /* 0x00000004ffbc7431 */ /* 0x000fe200000001ff */
[----:B------:R-:W-:-:S05]  /*4490*/  MOV R174, R185 ;  /* 0x000000b900ae7202 */ /* 0x000fca0000000f00 */
[----:B------:R-:W-:-:S05]  /*44a0*/  FADD.FTZ R174, R173, R174 ;  /* 0x000000aeadae7221 */ /* 0x000fca0000010000 */
[----:B------:R-:W-:-:S07]  /*44b0*/  MOV R187, R174 ;  /* 0x000000ae00bb7202 */ /* 0x000fce0000000f00 */
[----:B------:R-:W-:Y:S05]  /*44c0*/  WARPSYNC.COLLECTIVE R186, `(.L_x_18482) ;  /* 0x00000000ba087348 */ /* 0x000fea0003c00000 */
[----:B------:R0:W1:Y:S02]  /*44d0*/  SHFL.BFLY P1, R185, R187, R188, R189 ;  /* 0x0c0000bcbbb97389 */ /* 0x00006400000200bd */
[----:B01----:R-:W-:Y:S05]  /*44e0*/  ENDCOLLECTIVE ;  /* 0x000000000000791b */ /* 0x003fea0003800000 */
.L_x_18482:
[----:B------:R-:W-:Y:S01]  /*44f0*/  HFMA2 R188, -RZ, RZ, 0, 4.76837158203125e-07 ;  /* 0x00000008ffbc7431 */ /* 0x000fe200000001ff */
[----:B------:R-:W-:-:S05]  /*4500*/  MOV R175, R185 ;  /* 0x000000b900af7202 */ /* 0x000fca0000000f00 */
[----:B------:R-:W-:-:S05]  /*4510*/  FADD.FTZ R175, R174, R175 ;  /* 0x000000afaeaf7221 */ /* 0x000fca0000010000 */
[----:B------:R-:W-:-:S07]  /*4520*/  MOV R187, R175 ;  /* 0x000000af00bb7202 */ /* 0x000fce0000000f00 */
[----:B------:R-:W-:Y:S05]  /*4530*/  WARPSYNC.COLLECTIVE R186, `(.L_x_18483) ;  /* 0x00000000ba087348 */ /* 0x000fea0003c00000 */
[----:B------:R0:W1:Y:S02]  /*4540*/  SHFL.BFLY P1, R185, R187, R188, R189 ;  /* 0x0c0000bcbbb97389 */ /* 0x00006400000200bd */
[----:B01----:R-:W-:Y:S05]  /*4550*/  ENDCOLLECTIVE ;  /* 0x000000000000791b */ /* 0x003fea0003800000 */
.L_x_18483:
[----:B------:R-:W-:Y:S01]  /*4560*/  HFMA2 R188, -RZ, RZ, 0, 9.5367431640625e-07 ;  /* 0x00000010ffbc7431 */ /* 0x000fe200000001ff */
[----:B------:R-:W-:-:S05]  /*4570*/  MOV R184, R185 ;  /* 0x000000b900b87202 */ /* 0x000fca0000000f00 */
[----:B------:R-:W-:-:S05]  /*4580*/  FADD.FTZ R184, R175, R184 ;  /* 0x000000b8afb87221 */ /* 0x000fca0000010000 */
[----:B------:R-:W-:-:S07]  /*4590*/  MOV R187, R184 ;  /* 0x000000b800bb7202 */ /* 0x000fce0000000f00 */
[----:B------:R-:W-:Y:S05]  /*45a0*/  WARPSYNC.COLLECTIVE R186, `(.L_x_18484) ;  /* 0x00000000ba087348 */ /* 0x000fea0003c00000 */
[----:B------:R0:W1:Y:S02]  /*45b0*/  SHFL.BFLY P1, R185, R187, R188, R189 ;  /* 0x0c0000bcbbb97389 */ /* 0x00006400000200bd */
[----:B01----:R-:W-:Y:S05]  /*45c0*/  ENDCOLLECTIVE ;  /* 0x000000000000791b */ /* 0x003fea0003800000 */
.L_x_18484:
[----:B------:R-:W-:Y:S05]  /*45d0*/  BRA `(.L_x_18485) ;  /* 0xffffffe800ac7947 */ /* 0x000fea000383ffff */
.L_x_18486:
        /* <DEDUP_REMOVED lines=10> */
.L_x_45839:


//--------------------- .text._ZN10layer_norm13ln_fwd_kernelINS_13Kernel_traitsIf13__nv_bfloat16fS2_fjLj1280ELj1ELj4ELj1ELj16ENS_18Kernel_traits_baseILj1280EfS2_fS2_fjLj128EEEEELb1ELb0ELb0ELb0EEEvNS_9FwdParamsE --------------------------
	.section	.text._ZN10layer_norm13ln_fwd_kernelINS_13Kernel_traitsIf13__nv_bfloat16fS2_fjLj1280ELj1ELj4ELj1ELj16ENS_18Kernel_traits_baseILj1280EfS2_fS2_fjLj128EEEEELb1ELb0ELb0ELb0EEEvNS_9FwdParamsE,"ax",@progbits
	.align	128
        .global         _ZN10layer_norm13ln_fwd_kernelINS_13Kernel_traitsIf13__nv_bfloat16fS2_fjLj1280ELj1ELj4ELj1ELj16ENS_18Kernel_traits_baseILj1280EfS2_fS2_fjLj128EEEEELb1ELb0ELb0ELb0EEEvNS_9FwdParamsE
        .type           _ZN10layer_norm13ln_fwd_kernelINS_13Kernel_traitsIf13__nv_bfloat16fS2_fjLj1280ELj1ELj4ELj1ELj16ENS_18Kernel_traits_baseILj1280EfS2_fS2_fjLj128EEEEELb1ELb0ELb0ELb0EEEvNS_9FwdParamsE,@function
        .size           _ZN10layer_norm13ln_fwd_kernelINS_13Kernel_traitsIf13__nv_bfloat16fS2_fjLj1280ELj1ELj4ELj1ELj16ENS_18Kernel_traits_baseILj1280EfS2_fS2_fjLj128EEEEELb1ELb0ELb0ELb0EEEvNS_9FwdParamsE,(.L_x_45840 - _ZN10layer_norm13ln_fwd_kernelINS_13Kernel_traitsIf13__nv_bfloat16fS2_fjLj1280ELj1ELj4ELj1ELj16ENS_18Kernel_traits_baseILj1280EfS2_fS2_fjLj128EEEEELb1ELb0ELb0ELb0EEEvNS_9FwdParamsE)
        .other          _ZN10layer_norm13ln_fwd_kernelINS_13Kernel_traitsIf13__nv_bfloat16fS2_fjLj1280ELj1ELj4ELj1ELj16ENS_18Kernel_traits_baseILj1280EfS2_fS2_fjLj128EEEEELb1ELb0ELb0ELb0EEEvNS_9FwdParamsE,@"STO_CUDA_ENTRY STV_DEFAULT"
_ZN10layer_norm13ln_fwd_kernelINS_13Kernel_traitsIf13__nv_bfloat16fS2_fjLj1280ELj1ELj4ELj1ELj16ENS_18Kernel_traits_baseILj1280EfS2_fS2_fjLj128EEEEELb1ELb0ELb0ELb0EEEvNS_9FwdParamsE:
.text._ZN10layer_norm13ln_fwd_kernelINS_13Kernel_traitsIf13__nv_bfloat16fS2_fjLj1280ELj1ELj4ELj1ELj16ENS_18Kernel_traits_baseILj1280EfS2_fS2_fjLj128EEEEELb1ELb0ELb0ELb0EEEvNS_9FwdParamsE:
        /* <DEDUP_REMOVED lines=22> */
[----:B-1----:R-:W-:Y:S02]  /*0160*/  USHF.L.U32 UR4, UR5, 0x2, URZ ;  /* 0x0000000205047899 */ /* 0x002fe400080006ff */
[----:B---3--:R-:W-:Y:S01]  /*0170*/  IMAD R9, R9, UR5, R136 ;  /* 0x0000000509097c24 */ /* 0x008fe2000f8e0288 */
[----:B--2---:R-:W-:Y:S02]  /*0180*/  @P0 R2UR UR6, R2 ;  /* 0x00000000020602ca */ /* 0x004fe400000e0000 */
[----:B------:R-:W-:Y:S02]  /*0190*/  @P0 R2UR UR7, R3 ;  /* 0x00000000030702ca */ /* 0x000fe400000e0000 */
[----:B0-----:R-:W-:-:S02]  /*01a0*/  @P0 IADD3 R4, P1, PT, R6, R11, RZ ;  /* 0x0000000b06040210 */ /* 0x001fc40007f3e0ff */
[----:B------:R-:W-:Y:S02]  /*01b0*/  LOP3.LUT R3, R136, 0x1f, RZ, 0xc, !PT ;  /* 0x0000001f88037812 */ /* 0x000fe400078e0cff */
        /* <DEDUP_REMOVED lines=78> */
.L_x_18488:
        /* <DEDUP_REMOVED lines=13> */
[----:B------:R-:W5:Y:S02]  /*0770*/  @P1 LDG.E.128 R76, desc[UR8][R2.64] ;  /* 0x00000008024c1981 */ /* 0x000f64000c1e1d00 */
[----:B------:R-:W0:Y:S01]  /*0780*/  @P4 LDC.64 R34, c[0x0][0x3d0] ;  /* 0x0000f400ff224b82 */ /* 0x000e220000000a00 */
[C---:B-1----:R-:W-:Y:S01]  /*0790*/  @P2 IMAD.WIDE.U32 R36, R5.reuse, 0x20, R14 ;  /* 0x0000002005242825 */ /* 0x042fe200078e000e */
[----:B------:R-:W5:Y:S03]  /*07a0*/  @P1 LDG.E.128 R72, desc[UR8][R2.64+0x10] ;  /* 0x0000100802481981 */ /* 0x000f66000c1e1d00 */
[----:B------:R-:W-:Y:S01]  /*07b0*/  @P2 VIADD R5, R5, 0x20 ;  /* 0x0000002005052836 */ /* 0x000fe20000000000 */
[----:B------:R-:W5:Y:S03]  /*07c0*/  @P2 LDG.E.128 R60, desc[UR8][R36.64] ;  /* 0x00000008243c2981 */ /* 0x000f66000c1e1d00 */
[C---:B--2---:R-:W-:Y:S01]  /*07d0*/  @P3 IMAD.WIDE.U32 R48, R5.reuse, 0x20, R32 ;  /* 0x0000002005303825 */ /* 0x044fe200078e0020 */
[----:B------:R1:W5:Y:S03]  /*07e0*/  @P2 LDG.E.128 R56, desc[UR8][R36.64+0x10] ;  /* 0x0000100824382981 */ /* 0x000366000c1e1d00 */
[----:B------:R-:W-:Y:S01]  /*07f0*/  @P3 VIADD R5, R5, 0x20 ;  /* 0x0000002005053836 */ /* 0x000fe20000000000 */
[----:B------:R-:W5:Y:S01]  /*0800*/  @P3 LDG.E.128 R44, desc[UR8][R48.64] ;  /* 0x00000008302c3981 */ /* 0x000f62000c1e1d00 */
[----:B---3--:R-:W-:Y:S01]  /*0810*/  @P0 IMAD.WIDE.U32 R14, R136, 0x20, R12 ;  /* 0x00000020880e0825 */ /* 0x008fe200078e000c */
[----:B------:R-:W-:-:S02]  /*0820*/  CS2R R32, SRZ ;  /* 0x0000000000207805 */ /* 0x000fc4000001ff00 */
[----:B------:R2:W5:Y:S04]  /*0830*/  @P3 LDG.E.128 R40, desc[UR8][R48.64+0x10] ;  /* 0x0000100830283981 */ /* 0x000568000c1e1d00 */
[----:B------:R3:W5:Y:S01]  /*0840*/  @P0 LDG.E.128 R92, desc[UR8][R14.64] ;  /* 0x000000080e5c0981 */ /* 0x000762000c1e1d00 */
[----:B0-----:R-:W-:-:S03]  /*0850*/  @P4 IMAD.WIDE.U32 R12, R5, 0x20, R34 ;  /* 0x00000020050c4825 */ /* 0x001fc600078e0022 */
[----:B------:R3:W5:Y:S04]  /*0860*/  @P0 LDG.E.128 R88, desc[UR8][R14.64+0x10] ;  /* 0x000010080e580981 */ /* 0x000768000c1e1d00 */
[----:B------:R3:W5:Y:S04]  /*0870*/  @P4 LDG.E.128 R28, desc[UR8][R12.64] ;  /* 0x000000080c1c4981 */ /* 0x000768000c1e1d00 */
[----:B------:R3:W5:Y:S01]  /*0880*/  @P4 LDG.E.128 R24, desc[UR8][R12.64+0x10] ;  /* 0x000010080c184981 */ /* 0x000762000c1e1d00 */
[----:B------:R-:W-:Y:S02]  /*0890*/  CS2R R34, SRZ ;  /* 0x0000000000227805 */ /* 0x000fe4000001ff00 */
[----:B------:R-:W-:-:S02]  /*08a0*/  CS2R R38, SRZ ;  /* 0x0000000000267805 */ /* 0x000fc4000001ff00 */
[----:B-1----:R-:W-:Y:S02]  /*08b0*/  CS2R R36, SRZ ;  /* 0x0000000000247805 */ /* 0x002fe4000001ff00 */
[----:B------:R-:W-:Y:S02]  /*08c0*/  CS2R R50, SRZ ;  /* 0x0000000000327805 */ /* 0x000fe4000001ff00 */
[----:B--2---:R-:W-:Y:S02]  /*08d0*/  CS2R R48, SRZ ;  /* 0x0000000000307805 */ /* 0x004fe4000001ff00 */
        /* <DEDUP_REMOVED lines=10> */
[----:B------:R-:W-:Y:S02]  /*0980*/  @P4 CS2R R18, SRZ ;  /* 0x0000000000124805 */ /* 0x000fe4000001ff00 */
[----:B------:R-:W-:Y:S02]  /*0990*/  @P4 CS2R R16, SRZ ;  /* 0x0000000000104805 */ /* 0x000fe4000001ff00 */
[----:B------:R-:W-:Y:S02]  /*09a0*/  @P4 CS2R R22, SRZ ;  /* 0x0000000000164805 */ /* 0x000fe4000001ff00 */
[----:B---3--:R-:W-:-:S07]  /*09b0*/  @P4 CS2R R20, SRZ ;  /* 0x0000000000144805 */ /* 0x008fce000001ff00 */
.L_x_18489:
[----:B------:R-:W-:Y:S05]  /*09c0*/  BSYNC.RECONVERGENT B0 ;  /* 0x0000000000007941 */ /* 0x000fea0003800200 */
.L_x_18487:
[----:B------:R-:W1:Y:S02]  /*09d0*/  LDCU UR4, c[0x0][0x384] ;  /* 0x00007080ff0477ac */ /* 0x000e640008000800 */
[----:B-1----:R-:W-:-:S13]  /*09e0*/  ISETP.GE.AND P0, PT, R11, UR4, PT ;  /* 0x000000040b007c0c */ /* 0x002fda000bf06270 */
[----:B------:R-:W-:Y:S05]  /*09f0*/  @P0 EXIT ;  /* 0x000000000000094d */ /* 0x000fea0003800000 */
[----:B------:R-:W-:Y:S01]  /*0a00*/  IMAD.HI.U32 R0, R9, -0x326172a9, RZ ;  /* 0xcd9e8d5709007827 */ /* 0x000fe200078e00ff */
[----:B------:R-:W1:Y:S01]  /*0a10*/  LDCU.64 UR4, c[0x0][0x3e0] ;  /* 0x00007c00ff0477ac */ /* 0x000e620008000a00 */
[----:B------:R-:W-:Y:S01]  /*0a20*/  BSSY B0, `(.L_x_18490) ;  /* 0x0001ba5000007945 */ /* 0x000fe20003800000 */
[----:B------:R-:W-:Y:S01]  /*0a30*/  LOP3.LUT R4, R4, 0x3, RZ, 0xc0, !PT ;  /* 0x0000000304047812 */ /* 0x000fe200078ec0ff */
[C---:B0-----:R-:W-:Y:S01]  /*0a40*/  IMAD.HI.U32 R2, R8.reuse, -0x2daee0ad, RZ ;  /* 0xd2511f5308027827 */ /* 0x041fe200078e00ff */
[----:B------:R-:W-:Y:S01]  /*0a50*/  LOP3.LUT R0, R7, UR6, R0, 0x96, !PT ;  /* 0x0000000607007c12 */ /* 0x000fe2000f8e9600 */
[----:B------:R-:W0:Y:S02]  /*0a60*/  LDCU UR32, c[0x0][0x388] ;  /* 0x00007100ff2077ac */ /* 0x000e240008000800 */
[----:B------:R-:W-:Y:S01]  /*0a70*/  IMAD R12, R8, -0x2daee0ad, RZ ;  /* 0xd2511f53080c7824 */ /* 0x000fe200078e02ff */
[----:B------:R-:W-:Y:S01]  /*0a80*/  LOP3.LUT R2, R2, UR7, RZ, 0x3c, !PT ;  /* 0x0000000702027c12 */ /* 0x000fe2000f8e3cff */
[----:B------:R-:W-:Y:S01]  /*0a90*/  IMAD.HI.U32 R5, R0, -0x2daee0ad, RZ ;  /* 0xd2511f5300057827 */ /* 0x000fe200078e00ff */
        /* <DEDUP_REMOVED lines=56> */
[----:B------:R-:W-:Y:S01]  /*0e20*/  HFMA2 R3, -RZ, RZ, 0, 0 ;  /* 0x00000000ff037431 */ /* 0x000fe200000001ff */
[----:B------:R-:W-:Y:S01]  /*0e30*/  LOP3.LUT R5, R2, UR30, R5, 0x96, !PT ;  /* 0x0000001e02057c12 */ /* 0x000fe2000f8e9605 */
[----:B------:R-:W-:Y:S02]  /*0e40*/  IMAD R2, R0, -0x2daee0ad, RZ ;  /* 0xd2511f5300027824 */ /* 0x000fe400078e02ff */
[----:B0123--:R-:W-:-:S07]  /*0e50*/  IMAD R0, R15, -0x326172a9, RZ ;  /* 0xcd9e8d570f007824 */ /* 0x00ffce00078e02ff */
.L_x_18921:
        /* <DEDUP_REMOVED lines=39> */
.L_x_45672:
[----:B------:R-:W-:Y:S05]  /*10d0*/  BRX R140 -0x10e0                                       (*"BRANCH_TARGETS .L_x_45673,.L_x_45674,.L_x_45675"*) ;  /* 0xffffffec8cc87949 */ /* 0x000fea000383ffff */
.L_x_45675:
[----:B------:R-:W-:Y:S01]  /*10e0*/  VIADD R144, R4, 0x1 ;  /* 0x0000000104907836 */ /* 0x000fe20000000000 */
[----:B------:R-:W-:Y:S01]  /*10f0*/  MOV R141, R5 ;  /* 0x00000005008d7202 */ /* 0x000fe20000000f00 */
[----:B------:R-:W-:Y:S01]  /*1100*/  IMAD.MOV.U32 R140, RZ, RZ, R2 ;  /* 0x000000ffff8c7224 */ /* 0x000fe200078e0002 */
[----:B------:R-:W-:Y:S06]  /*1110*/  BRA `(.L_x_18495) ;  /* 0x0000000000f47947 */ /* 0x000fec0003800000 */
.L_x_45673:
[----:B------:R-:W-:Y:S01]  /*1120*/  IMAD.MOV.U32 R140, RZ, RZ, R2 ;  /* 0x000000ffff8c7224 */ /* 0x000fe200078e0002 */
[----:B------:R-:W-:Y:S01]  /*1130*/  MOV R141, R6 ;  /* 0x00000006008d7202 */ /* 0x000fe20000000f00 */
[----:B------:R-:W-:Y:S01]  /*1140*/  IMAD.MOV.U32 R144, RZ, RZ, 0x3 ;  /* 0x00000003ff907424 */ /* 0x000fe200078e00ff */
[----:B------:R-:W-:Y:S06]  /*1150*/  BRA `(.L_x_18495) ;  /* 0x0000000000e47947 */ /* 0x000fec0003800000 */
.L_x_45674:
        /* <DEDUP_REMOVED lines=13> */
.L_x_18497:
[----:B------:R-:W-:Y:S05]  /*1230*/  BSYNC.RECONVERGENT B3 ;  /* 0x0000000000037941 */ /* 0x000fea0003800200 */
.L_x_18496:
        /* <DEDUP_REMOVED lines=43> */
.L_x_18495:
[----:B------:R-:W-:Y:S05]  /*14f0*/  BSYNC.RECONVERGENT B2 ;  /* 0x0000000000027941 */ /* 0x000fea0003800200 */
.L_x_18494:
[----:B------:R-:W0:Y:S01]  /*1500*/  LDC R2, c[0x0][0x408] ;  /* 0x00010200ff027b82 */ /* 0x000e220000000800 */
[----:B------:R-:W-:Y:S01]  /*1510*/  I2FP.F32.U32 R4, R141 ;  /* 0x0000008d00047245 */ /* 0x000fe20000201000 */
[----:B------:R-:W-:Y:S02]  /*1520*/  HFMA2 R141, -RZ, RZ, 0.1171875, 0 ;  /* 0x2f800000ff8d7431 */ /* 0x000fe400000001ff */
[----:B-----5:R-:W-:Y:S01]  /*1530*/  IMAD.U32 R143, R128, 0x10000, RZ ;  /* 0x00010000808f7824 */ /* 0x020fe200078e00ff */
[----:B------:R-:W-:Y:S01]  /*1540*/  ISETP.NE.AND P1, PT, R144, 0x1, PT ;  /* 0x000000019000780c */ /* 0x000fe20003f25270 */
[----:B------:R-:W-:Y:S01]  /*1550*/  BSSY.RECONVERGENT B2, `(.L_x_18498) ;  /* 0x000004f000027945 */ /* 0x000fe20003800200 */
[----:B------:R-:W-:Y:S01]  /*1560*/  PRMT R128, R128, 0x7632, R128 ;  /* 0x0000763280807816 */ /* 0x000fe20000000080 */
[----:B------:R-:W-:Y:S01]  /*1570*/  FMUL.FTZ R143, R143, R138 ;  /* 0x0000008a8f8f7220 */ /* 0x000fe20000410000 */
[----:B------:R-:W1:Y:S01]  /*1580*/  LDC R139, c[0x0][0x404] ;  /* 0x00010100ff8b7b82 */ /* 0x000e620000000800 */
[----:B------:R-:W-:-:S02]  /*1590*/  IMAD.MOV.U32 R142, RZ, RZ, 0x2 ;  /* 0x00000002ff8e7424 */ /* 0x000fc400078e00ff */
[----:B------:R-:W-:Y:S01]  /*15a0*/  FFMA.FTZ R4, R4, R141, 1.1641532182693481445e-10 ;  /* 0x2f00000004047423 */ /* 0x000fe2000001008d */
[----:B0-----:R-:W-:-:S04]  /*15b0*/  FMUL.FTZ R143, R143, R2 ;  /* 0x000000028f8f7220 */ /* 0x001fc80000410000 */
[----:B-1----:R-:W-:Y:S02]  /*15c0*/  FSETP.GTU.FTZ.AND P0, PT, R4, R139, PT ;  /* 0x0000008b0400720b */ /* 0x002fe40003f1c000 */
        /* <DEDUP_REMOVED lines=14> */
.L_x_18500:
        /* <DEDUP_REMOVED lines=13> */
.L_x_18502:
[----:B------:R-:W-:Y:S05]  /*1780*/  BSYNC.RECONVERGENT B3 ;  /* 0x0000000000037941 */ /* 0x000fea0003800200 */
.L_x_18501:
        /* <DEDUP_REMOVED lines=43> */
.L_x_18499:
[----:B------:R-:W-:Y:S05]  /*1a40*/  BSYNC.RECONVERGENT B2 ;  /* 0x0000000000027941 */ /* 0x000fea0003800200 */
.L_x_18498:
        /* <DEDUP_REMOVED lines=22> */
.L_x_18505:
        /* <DEDUP_REMOVED lines=13> */
.L_x_18507:
[----:B------:R-:W-:Y:S05]  /*1c80*/  BSYNC.RECONVERGENT B3 ;  /* 0x0000000000037941 */ /* 0x000fea0003800200 */
.L_x_18506:
        /* <DEDUP_REMOVED lines=43> */
.L_x_18504:
[----:B------:R-:W-:Y:S05]  /*1f40*/  BSYNC.RECONVERGENT B2 ;  /* 0x0000000000027941 */ /* 0x000fea0003800200 */
.L_x_18503:
        /* <DEDUP_REMOVED lines=23> */
.L_x_18510:
        /* <DEDUP_REMOVED lines=13> */
.L_x_18512:
[----:B------:R-:W-:Y:S05]  /*2190*/  BSYNC.RECONVERGENT B3 ;  /* 0x0000000000037941 */ /* 0x000fea0003800200 */
.L_x_18511:
        /* <DEDUP_REMOVED lines=43> */
.L_x_18509:
[----:B------:R-:W-:Y:S05]  /*2450*/  BSYNC.RECONVERGENT B2 ;  /* 0x0000000000027941 */ /* 0x000fea0003800200 */
.L_x_18508:
        /* <DEDUP_REMOVED lines=22> */
.L_x_18515:
        /* <DEDUP_REMOVED lines=13> */
.L_x_18517:
[----:B------:R-:W-:Y:S05]  /*2690*/  BSYNC.RECONVERGENT B3 ;  /* 0x0000000000037941 */ /* 0x000fea0003800200 */
.L_x_18516:
        /* <DEDUP_REMOVED lines=43> */
.L_x_18514:
[----:B------:R-:W-:Y:S05]  /*2950*/  BSYNC.RECONVERGENT B2 ;  /* 0x0000000000027941 */ /* 0x000fea0003800200 */
.L_x_18513:
        /* <DEDUP_REMOVED lines=23> */
.L_x_18520:
        /* <DEDUP_REMOVED lines=13> */
.L_x_18522:
[----:B------:R-:W-:Y:S05]  /*2ba0*/  BSYNC.RECONVERGENT B3 ;  /* 0x0000000000037941 */ /* 0x000fea0003800200 */
.L_x_18521:
        /* <DEDUP_REMOVED lines=43> */
.L_x_18519:
[----:B------:R-:W-:Y:S05]  /*2e60*/  BSYNC.RECONVERGENT B2 ;  /* 0x0000000000027941 */ /* 0x000fea0003800200 */
.L_x_18518:
        /* <DEDUP_REMOVED lines=22> */
.L_x_18525:
        /* <DEDUP_REMOVED lines=13> */
.L_x_18527:
[----:B------:R-:W-:Y:S05]  /*30a0*/  BSYNC.RECONVERGENT B3 ;  /* 0x0000000000037941 */ /* 0x000fea0003800200 */
.L_x_18526:
        /* <DEDUP_REMOVED lines=43> */
.L_x_18524:
[----:B------:R-:W-:Y:S05]  /*3360*/  BSYNC.RECONVERGENT B2 ;  /* 0x0000000000027941 */ /* 0x000fea0003800200 */
.L_x_18523:
        /* <DEDUP_REMOVED lines=9> */
[----:B------:R-:W-:-:S03]  /*3400*/  IMAD.MOV.U32 R4, RZ, RZ, 0x2 ;  /* 0x00000002ff047424 */ /* 0x000fc600078e00ff */
        /* <DEDUP_REMOVED lines=13> */
.L_x_18530:
        /* <DEDUP_REMOVED lines=15> */
.L_x_18532:
[----:B------:R-:W-:Y:S05]  /*35d0*/  BSYNC.RECONVERGENT B3 ;  /* 0x0000000000037941 */ /* 0x000fea0003800200 */
.L_x_18531:
        /* <DEDUP_REMOVED lines=43> */
.L_x_18529:
[----:B------:R-:W-:Y:S05]  /*3890*/  BSYNC.RECONVERGENT B2 ;  /* 0x0000000000027941 */ /* 0x000fea0003800200 */
.L_x_18528:
        /* <DEDUP_REMOVED lines=10> */
.L_x_18493:
        /* <DEDUP_REMOVED lines=16> */
.L_x_18536:
        /* <DEDUP_REMOVED lines=13> */
.L_x_18538:
[----:B------:R-:W-:Y:S05]  /*3b10*/  BSYNC.RECONVERGENT B3 ;  /* 0x0000000000037941 */ /* 0x000fea0003800200 */
.L_x_18537:
        /* <DEDUP_REMOVED lines=42> */
.L_x_18535:
[----:B------:R-:W-:Y:S05]  /*3dc0*/  BSYNC.RECONVERGENT B2 ;  /* 0x0000000000027941 */ /* 0x000fea0003800200 */
.L_x_18534:
[----:B------:R-:W0:Y:S01]  /*3dd0*/  LDC R2, c[0x0][0x404] ;  /* 0x00010100ff027b82 */ /* 0x000e220000000800 */
[----:B------:R-:W-:Y:S01]  /*3de0*/  HFMA2 R135, -RZ, RZ, 0.1171875, 0 ;  /* 0x2f800000ff877431 */ /* 0x000fe200000001ff */
[----:B------:R-:W-:Y:S01]  /*3df0*/  ISETP.NE.AND P0, PT, R14, 0x1, PT ;  /* 0x000000010e00780c */ /* 0x000fe20003f05270 */
[C---:B-----5:R-:W-:Y:S01]  /*3e00*/  IMAD.U32 R15, R128.reuse, 0x10000, RZ ;  /* 0x00010000800f7824 */ /* 0x060fe200078e00ff */
[----:B------:R-:W-:Y:S01]  /*3e10*/  I2FP.F32.U32 R4, R12 ;  /* 0x0000000c00047245 */ /* 0x000fe20000201000 */
[----:B------:R-:W-:Y:S01]  /*3e20*/  BSSY.RECONVERGENT B2, `(.L_x_18539) ;  /* 0x000004c000027945 */ /* 0x000fe20003800200 */
[----:B------:R-:W-:Y:S01]  /*3e30*/  PRMT R128, R128, 0x7632, R128 ;  /* 0x0000763280807816 */ /* 0x000fe20000000080 */
[----:B------:R-:W-:Y:S01]  /*3e40*/  FMUL.FTZ R15, R15, R138 ;  /* 0x0000008a0f0f7220 */ /* 0x000fe20000410000 */
[----:B------:R-:W1:Y:S01]  /*3e50*/  LDC R132, c[0x0][0x408] ;  /* 0x00010200ff847b82 */ /* 0x000e620000000800 */
[----:B------:R-:W-:Y:S02]  /*3e60*/  IMAD.MOV.U32 R12, RZ, RZ, 0x2 ;  /* 0x00000002ff0c7424 */ /* 0x000fe400078e00ff */
        /* <DEDUP_REMOVED lines=14> */
.L_x_18541:
        /* <DEDUP_REMOVED lines=13> */
.L_x_18543:
[----:B------:R-:W-:Y:S05]  /*4020*/  BSYNC.RECONVERGENT B3 ;  /* 0x0000000000037941 */ /* 0x000fea0003800200 */
.L_x_18542:
        /* <DEDUP_REMOVED lines=41> */
[----:B------:R-:W-:Y:S02]  /*42c0*/  HFMA2 R12, -RZ, RZ, 0, 0 ;  /* 0x00000000ff0c7431 */ /* 0x000fe400000001ff */
[----:B------:R-:W-:-:S07]  /*42d0*/  IMAD.MOV.U32 R140, RZ, RZ, R144 ;  /* 0x000000ffff8c7224 */ /* 0x000fce00078e0090 */
.L_x_18540:
[----:B------:R-:W-:Y:S05]  /*42e0*/  BSYNC.RECONVERGENT B2 ;  /* 0x0000000000027941 */ /* 0x000fea0003800200 */
.L_x_18539:
        /* <DEDUP_REMOVED lines=19> */
.L_x_18546:
        /* <DEDUP_REMOVED lines=13> */
.L_x_18548:
[----:B------:R-:W-:Y:S05]  /*44f0*/  BSYNC.RECONVERGENT B3 ;  /* 0x0000000000037941 */ /* 0x000fea0003800200 */
.L_x_18547:
        /* <DEDUP_REMOVED lines=41> */
[----:B------:R-:W-:Y:S01]  /*4790*/  LOP3.LUT R6, R12, UR31, R145, 0x96, !PT ;  /* 0x0000001f0c067c12 */ /* 0x000fe2000f8e9691 */
[----:B------:R-:W-:-:S07]  /*47a0*/  IMAD.MOV.U32 R140, RZ, RZ, R144 ;  /* 0x000000ffff8c7224 */ /* 0x000fce00078e0090 */
.L_x_18545:
[----:B------:R-:W-:Y:S05]  /*47b0*/  BSYNC.RECONVERGENT B2 ;  /* 0x0000000000027941 */ /* 0x000fea0003800200 */
.L_x_18544:
        /* <DEDUP_REMOVED lines=20> */
.L_x_18551:
        /* <DEDUP_REMOVED lines=13> */
.L_x_18553:
[----:B------:R-:W-:Y:S05]  /*49d0*/  BSYNC.RECONVERGENT B3 ;  /* 0x0000000000037941 */ /* 0x000fea0003800200 */
.L_x_18552:
        /* <DEDUP_REMOVED lines=43> */
.L_x_18550:
[----:B------:R-:W-:Y:S05]  /*4c90*/  BSYNC.RECONVERGENT B2 ;  /* 0x0000000000027941 */ /* 0x000fea0003800200 */
.L_x_18549:
        /* <DEDUP_REMOVED lines=19> */
.L_x_18556:
        /* <DEDUP_REMOVED lines=13> */
.L_x_18558:
[----:B------:R-:W-:Y:S05]  /*4ea0*/  BSYNC.RECONVERGENT B3 ;  /* 0x0000000000037941 */ /* 0x000fea0003800200 */
.L_x_18557:
        /* <DEDUP_REMOVED lines=43> */
.L_x_18555:
[----:B------:R-:W-:Y:S05]  /*5160*/  BSYNC.RECONVERGENT B2 ;  /* 0x0000000000027941 */ /* 0x000fea0003800200 */
.L_x_18554:
        /* <DEDUP_REMOVED lines=20> */
.L_x_18561:
        /* <DEDUP_REMOVED lines=13> */
.L_x_18563:
[----:B------:R-:W-:Y:S05]  /*5380*/  BSYNC.RECONVERGENT B3 ;  /* 0x0000000000037941 */ /* 0x000fea0003800200 */
.L_x_18562:
        /* <DEDUP_REMOVED lines=43> */
.L_x_18560:
[----:B------:R-:W-:Y:S05]  /*5640*/  BSYNC.RECONVERGENT B2 ;  /* 0x0000000000027941 */ /* 0x000fea0003800200 */
.L_x_18559:
        /* <DEDUP_REMOVED lines=19> */
.L_x_18566:
        /* <DEDUP_REMOVED lines=13> */
.L_x_18568:
[----:B------:R-:W-:Y:S05]  /*5850*/  BSYNC.RECONVERGENT B3 ;  /* 0x0000000000037941 */ /* 0x000fea0003800200 */
.L_x_18567:
        /* <DEDUP_REMOVED lines=43> */
.L_x_18565:
[----:B------:R-:W-:Y:S05]  /*5b10*/  BSYNC.RECONVERGENT B2 ;  /* 0x0000000000027941 */ /* 0x000fea0003800200 */
.L_x_18564:
        /* <DEDUP_REMOVED lines=20> */
.L_x_18571:
        /* <DEDUP_REMOVED lines=15> */
.L_x_18573:
[----:B------:R-:W-:Y:S05]  /*5d50*/  BSYNC.RECONVERGENT B3 ;  /* 0x0000000000037941 */ /* 0x000fea0003800200 */
.L_x_18572:
        /* <DEDUP_REMOVED lines=43> */
.L_x_18570:
[----:B------:R-:W-:Y:S05]  /*6010*/  BSYNC.RECONVERGENT B2 ;  /* 0x0000000000027941 */ /* 0x000fea0003800200 */
.L_x_18569:
        /* <DEDUP_REMOVED lines=16> */
.L_x_18533:
        /* <DEDUP_REMOVED lines=22> */
.L_x_18492:
[----:B------:R-:W-:Y:S05]  /*6280*/  BSYNC.RECONVERGENT B1 ;  /* 0x0000000000017941 */ /* 0x000fea0003800200 */
.L_x_18491:
        /* <DEDUP_REMOVED lines=30> */
.L_x_18579:
        /* <DEDUP_REMOVED lines=13> */
.L_x_18581:
[----:B------:R-:W-:Y:S05]  /*6540*/  BSYNC.RECONVERGENT B3 ;  /* 0x0000000000037941 */ /* 0x000fea0003800200 */
.L_x_18580:
        /* <DEDUP_REMOVED lines=43> */
.L_x_18578:
[----:B------:R-:W-:Y:S05]  /*6800*/  BSYNC.RECONVERGENT B2 ;  /* 0x0000000000027941 */ /* 0x000fea0003800200 */
.L_x_18577:
[----:B------:R-:W0:Y:S01]  /*6810*/  LDC R141, c[0x0][0x408] ;  /* 0x00010200ff8d7b82 */ /* 0x000e220000000800 */
[----:B------:R-:W-:Y:S01]  /*6820*/  HFMA2 R143, -RZ, RZ, 0.1171875, 0 ;  /* 0x2f800000ff8f7431 */ /* 0x000fe200000001ff */
[----:B------:R-:W-:Y:S01]  /*6830*/  I2FP.F32.U32 R2, R145 ;  /* 0x0000009100027245 */ /* 0x000fe20000201000 */
[----:B-----5:R-:W-:Y:S01]  /*6840*/  IMAD.U32 R147, R100, 0x10000, RZ ;  /* 0x0001000064937824 */ /* 0x020fe200078e00ff */
[----:B------:R-:W-:Y:S01]  /*6850*/  ISETP.NE.AND P1, PT, R144, 0x1, PT ;  /* 0x000000019000780c */ /* 0x000fe20003f25270 */
[----:B------:R-:W-:Y:S01]  /*6860*/  BSSY.RECONVERGENT B2, `(.L_x_18582) ;  /* 0x000004f000027945 */ /* 0x000fe20003800200 */
[----:B------:R-:W-:Y:S01]  /*6870*/  PRMT R100, R100, 0x7632, R100 ;  /* 0x0000763264647816 */ /* 0x000fe20000000064 */
[----:B------:R-:W-:Y:S01]  /*6880*/  IMAD.MOV.U32 R146, RZ, RZ, 0x2 ;  /* 0x00000002ff927424 */ /* 0x000fe200078e00ff */
[----:B------:R-:W1:Y:S01]  /*6890*/  LDC R142, c[0x0][0x404] ;  /* 0x00010100ff8e7b82 */ /* 0x000e620000000800 */
[----:B------:R-:W-:Y:S01]  /*68a0*/  MOV R4, R0 ;  /* 0x0000000000047202 */ /* 0x000fe20000000f00 */
[----:B------:R-:W-:Y:S01]  /*68b0*/  FFMA.FTZ R145, R2, R143, 1.1641532182693481445e-10 ;  /* 0x2f00000002917423 */ /* 0x000fe2000001008f */
[----:B------:R-:W-:-:S04]  /*68c0*/  FMUL.FTZ R2, R147, R138 ;  /* 0x0000008a93027220 */ /* 0x000fc80000410000 */
[----:B0-----:R-:W-:Y:S01]  /*68d0*/  FMUL.FTZ R2, R2, R141 ;  /* 0x0000008d02027220 */ /* 0x001fe20000410000 */
[----:B-1----:R-:W-:-:S04]  /*68e0*/  FSETP.GTU.FTZ.AND P0, PT, R145, R142, PT ;  /* 0x0000008e9100720b */ /* 0x002fc80003f1c000 */
        /* <DEDUP_REMOVED lines=13> */
.L_x_18584:
        /* <DEDUP_REMOVED lines=13> */
.L_x_18586:
[----:B------:R-:W-:Y:S05]  /*6a90*/  BSYNC.RECONVERGENT B3 ;  /* 0x0000000000037941 */ /* 0x000fea0003800200 */
.L_x_18585:
        /* <DEDUP_REMOVED lines=43> */
.L_x_18583:
[----:B------:R-:W-:Y:S05]  /*6d50*/  BSYNC.RECONVERGENT B2 ;  /* 0x0000000000027941 */ /* 0x000fea0003800200 */
.L_x_18582:
        /* <DEDUP_REMOVED lines=22> */
.L_x_18589:
        /* <DEDUP_REMOVED lines=13> */
.L_x_18591:
[----:B------:R-:W-:Y:S05]  /*6f90*/  BSYNC.RECONVERGENT B3 ;  /* 0x0000000000037941 */ /* 0x000fea0003800200 */
.L_x_18590:
        /* <DEDUP_REMOVED lines=43> */
.L_x_18588:
[----:B------:R-:W-:Y:S05]  /*7250*/  BSYNC.RECONVERGENT B2 ;  /* 0x0000000000027941 */ /* 0x000fea0003800200 */
.L_x_18587:
        /* <DEDUP_REMOVED lines=23> */
.L_x_18594:
        /* <DEDUP_REMOVED lines=13> */
.L_x_18596:
[----:B------:R-:W-:Y:S05]  /*74a0*/  BSYNC.RECONVERGENT B3 ;  /* 0x0000000000037941 */ /* 0x000fea0003800200 */
.L_x_18595:
        /* <DEDUP_REMOVED lines=43> */
.L_x_18593:
[----:B------:R-:W-:Y:S05]  /*7760*/  BSYNC.RECONVERGENT B2 ;  /* 0x0000000000027941 */ /* 0x000fea0003800200 */
.L_x_18592:
        /* <DEDUP_REMOVED lines=22> */
.L_x_18599:
        /* <DEDUP_REMOVED lines=13> */
.L_x_18601:
[----:B------:R-:W-:Y:S05]  /*79a0*/  BSYNC.RECONVERGENT B3 ;  /* 0x0000000000037941 */ /* 0x000fea0003800200 */
.L_x_18600:
        /* <DEDUP_REMOVED lines=43> */
.L_x_18598:
[----:B------:R-:W-:Y:S05]  /*7c60*/  BSYNC.RECONVERGENT B2 ;  /* 0x0000000000027941 */ /* 0x000fea0003800200 */
.L_x_18597:
        /* <DEDUP_REMOVED lines=23> */
.L_x_18604:
        /* <DEDUP_REMOVED lines=13> */
.L_x_18606:
[----:B------:R-:W-:Y:S05]  /*7eb0*/  BSYNC.RECONVERGENT B3 ;  /* 0x0000000000037941 */ /* 0x000fea0003800200 */
.L_x_18605:
        /* <DEDUP_REMOVED lines=43> */
.L_x_18603:
[----:B------:R-:W-:Y:S05]  /*8170*/  BSYNC.RECONVERGENT B2 ;  /* 0x0000000000027941 */ /* 0x000fea0003800200 */
.L_x_18602:
        /* <DEDUP_REMOVED lines=22> */
.L_x_18609:
        /* <DEDUP_REMOVED lines=13> */
.L_x_18611:
[----:B------:R-:W-:Y:S05]  /*83b0*/  BSYNC.RECONVERGENT B3 ;  /* 0x0000000000037941 */ /* 0x000fea0003800200 */
.L_x_18610:
        /* <DEDUP_REMOVED lines=43> */
.L_x_18608:
[----:B------:R-:W-:Y:S05]  /*8670*/  BSYNC.RECONVERGENT B2 ;  /* 0x0000000000027941 */ /* 0x000fea0003800200 */
.L_x_18607:
        /* <DEDUP_REMOVED lines=23> */
.L_x_18614:
        /* <DEDUP_REMOVED lines=15> */
.L_x_18616:
[----:B------:R-:W-:Y:S05]  /*88e0*/  BSYNC.RECONVERGENT B3 ;  /* 0x0000000000037941 */ /* 0x000fea0003800200 */
.L_x_18615:
        /* <DEDUP_REMOVED lines=43> */
.L_x_18613:
[----:B------:R-:W-:Y:S05]  /*8ba0*/  BSYNC.RECONVERGENT B2 ;  /* 0x0000000000027941 */ /* 0x000fea0003800200 */
.L_x_18612:
        /* <DEDUP_REMOVED lines=10> */
.L_x_18576:
        /* <DEDUP_REMOVED lines=16> */
.L_x_18620:
        /* <DEDUP_REMOVED lines=13> */
.L_x_18622:
[----:B------:R-:W-:Y:S05]  /*8e20*/  BSYNC.RECONVERGENT B3 ;  /* 0x0000000000037941 */ /* 0x000fea0003800200 */
.L_x_18621:
        /* <DEDUP_REMOVED lines=42> */
.L_x_18619:
[----:B------:R-:W-:Y:S05]  /*90d0*/  BSYNC.RECONVERGENT B2 ;  /* 0x0000000000027941 */ /* 0x000fea0003800200 */
.L_x_18618:
[----:B------:R-:W0:Y:S01]  /*90e0*/  LDC R97, c[0x0][0x404] ;  /* 0x00010100ff617b82 */ /* 0x000e220000000800 */
[----:B------:R-:W-:Y:S01]  /*90f0*/  I2FP.F32.U32 R99, R96 ;  /* 0x0000006000637245 */ /* 0x000fe20000201000 */
[----:B------:R-:W-:Y:S01]  /*9100*/  HFMA2 R96, -RZ, RZ, 0.1171875, 0 ;  /* 0x2f800000ff607431 */ /* 0x000fe200000001ff */
[----:B------:R-:W-:Y:S01]  /*9110*/  ISETP.NE.AND P0, PT, R128, 0x1, PT ;  /* 0x000000018000780c */ /* 0x000fe20003f05270 */
[----:B------:R-:W-:Y:S01]  /*9120*/  BSSY.RECONVERGENT B2, `(.L_x_18623) ;  /* 0x000004d000027945 */ /* 0x000fe20003800200 */
[----:B------:R-:W-:Y:S01]  /*9130*/  IMAD.MOV.U32 R129, RZ, RZ, 0x2 ;  /* 0x00000002ff817424 */ /* 0x000fe200078e00ff */
[----:B------:R-:W-:Y:S02]  /*9140*/  MOV R4, R0 ;  /* 0x0000000000047202 */ /* 0x000fe40000000f00 */
[----:B------:R-:W1:Y:S01]  /*9150*/  LDC R98, c[0x0][0x408] ;  /* 0x00010200ff627b82 */ /* 0x000e620000000800 */
[----:B------:R-:W-:Y:S01]  /*9160*/  FFMA.FTZ R2, R99, R96, 1.1641532182693481445e-10 ;  /* 0x2f00000063027423 */ /* 0x000fe20000010060 */
[C---:B-----5:R-:W-:Y:S01]  /*9170*/  IMAD.U32 R99, R100.reuse, 0x10000, RZ ;  /* 0x0001000064637824 */ /* 0x060fe200078e00ff */
[----:B------:R-:W-:-:S03]  /*9180*/  PRMT R100, R100, 0x7632, R100 ;  /* 0x0000763264647816 */ /* 0x000fc60000000064 */
[----:B------:R-:W-:Y:S01]  /*9190*/  FMUL.FTZ R99, R99, R138 ;  /* 0x0000008a63637220 */ /* 0x000fe20000410000 */
        /* <DEDUP_REMOVED lines=12> */
.L_x_18625:
        /* <DEDUP_REMOVED lines=13> */
.L_x_18627:
[----:B------:R-:W-:Y:S05]  /*9330*/  BSYNC.RECONVERGENT B3 ;  /* 0x0000000000037941 */ /* 0x000fea0003800200 */
.L_x_18626:
        /* <DEDUP_REMOVED lines=43> */
.L_x_18624:
[----:B------:R-:W-:Y:S05]  /*95f0*/  BSYNC.RECONVERGENT B2 ;  /* 0x0000000000027941 */ /* 0x000fea0003800200 */
.L_x_18623:
[----:B------:R-:W-:Y:S01]  /*9600*/  ISETP.NE.AND P1, PT, R129, 0x1, PT ;  /* 0x000000018100780c */ /* 0x000fe20003f25270 */
[----:B------:R-:W-:Y:S01]  /*9610*/  BSSY.RECONVERGENT B2, `(.L_x_18628) ;  /* 0x000004b000027945 */ /* 0x000fe20003800200 */
[----:B------:R-:W-:-:S05]  /*9620*/  I2FP.F32.U32 R99, R4 ;  /* 0x0000000400637245 */ /* 0x000fca0000201000 */
[----:B------:R-:W-:Y:S01]  /*9630*/  FFMA.FTZ R4, R99, R96, 1.1641532182693481445e-10 ;  /* 0x2f00000063047423 */ /* 0x000fe20000010060 */
[----:B------:R-:W-:Y:S02]  /*9640*/  IMAD.U32 R99, R100, 0x10000, RZ ;  /* 0x0001000064637824 */ /* 0x000fe400078e00ff */
[----:B------:R-:W-:Y:S02]  /*9650*/  IMAD.MOV.U32 R100, RZ, RZ, 0x2 ;  /* 0x00000002ff647424 */ /* 0x000fe400078e00ff */
[----:B------:R-:W-:Y:S01]  /*9660*/  FMUL.FTZ R99, R99, R138 ;  /* 0x0000008a63637220 */ /* 0x000fe20000410000 */
[----:B------:R-:W-:Y:S02]  /*9670*/  FSETP.LE.FTZ.AND P0, PT, R4, R97, PT ;  /* 0x000000610400720b */ /* 0x000fe40003f13000 */
        /* <DEDUP_REMOVED lines=11> */
.L_x_18630:
        /* <DEDUP_REMOVED lines=13> */
.L_x_18632:
[----:B------:R-:W-:Y:S05]  /*9800*/  BSYNC.RECONVERGENT B3 ;  /* 0x0000000000037941 */ /* 0x000fea0003800200 */
.L_x_18631:
        /* <DEDUP_REMOVED lines=43> */
.L_x_18629:
[----:B------:R-:W-:Y:S05]  /*9ac0*/  BSYNC.RECONVERGENT B2 ;  /* 0x0000000000027941 */ /* 0x000fea0003800200 */
.L_x_18628:
[----:B------:R-:W-:Y:S01]  /*9ad0*/  ISETP.NE.AND P2, PT, R100, 0x1, PT ;  /* 0x000000016400780c */ /* 0x000fe20003f45270 */
[----:B------:R-:W-:Y:S01]  /*9ae0*/  BSSY.RECONVERGENT B2, `(.L_x_18633) ;  /* 0x000004c000027945 */ /* 0x000fe20003800200 */
[----:B------:R-:W-:Y:S01]  /*9af0*/  I2FP.F32.U32 R99, R4 ;  /* 0x0000000400637245 */ /* 0x000fe20000201000 */
[----:B------:R-:W-:-:S04]  /*9b00*/  IMAD.MOV.U32 R131, RZ, RZ, 0x2 ;  /* 0x00000002ff837424 */ /* 0x000fc800078e00ff */
[----:B------:R-:W-:Y:S01]  /*9b10*/  FFMA.FTZ R4, R99, R96, 1.1641532182693481445e-10 ;  /* 0x2f00000063047423 */ /* 0x000fe20000010060 */
[C---:B------:R-:W-:Y:S01]  /*9b20*/  IMAD.U32 R99, R101.reuse, 0x10000, RZ ;  /* 0x0001000065637824 */ /* 0x040fe200078e00ff */
[----:B------:R-:W-:-:S03]  /*9b30*/  PRMT R101, R101, 0x7632, R101 ;  /* 0x0000763265657816 */ /* 0x000fc60000000065 */
        /* <DEDUP_REMOVED lines=13> */
.L_x_18635:
        /* <DEDUP_REMOVED lines=13> */
.L_x_18637:
[----:B------:R-:W-:Y:S05]  /*9ce0*/  BSYNC.RECONVERGENT B3 ;  /* 0x0000000000037941 */ /* 0x000fea0003800200 */
.L_x_18636:
        /* <DEDUP_REMOVED lines=43> */
.L_x_18634:
[----:B------:R-:W-:Y:S05]  /*9fa0*/  BSYNC.RECONVERGENT B2 ;  /* 0x0000000000027941 */ /* 0x000fea0003800200 */
.L_x_18633:
        /* <DEDUP_REMOVED lines=19> */
.L_x_18640:
        /* <DEDUP_REMOVED lines=13> */
.L_x_18642:
[----:B------:R-:W-:Y:S05]  /*a1b0*/  BSYNC.RECONVERGENT B3 ;  /* 0x0000000000037941 */ /* 0x000fea0003800200 */
.L_x_18641:
        /* <DEDUP_REMOVED lines=43> */
.L_x_18639:
[----:B------:R-:W-:Y:S05]  /*a470*/  BSYNC.RECONVERGENT B2 ;  /* 0x0000000000027941 */ /* 0x000fea0003800200 */
.L_x_18638:
        /* <DEDUP_REMOVED lines=20> */
.L_x_18645:
        /* <DEDUP_REMOVED lines=13> */
.L_x_18647:
[----:B------:R-:W-:Y:S05]  /*a690*/  BSYNC.RECONVERGENT B3 ;  /* 0x0000000000037941 */ /* 0x000fea0003800200 */
.L_x_18646:
        /* <DEDUP_REMOVED lines=43> */
.L_x_18644:
[----:B------:R-:W-:Y:S05]  /*a950*/  BSYNC.RECONVERGENT B2 ;  /* 0x0000000000027941 */ /* 0x000fea0003800200 */
.L_x_18643:
        /* <DEDUP_REMOVED lines=19> */
.L_x_18650:
        /* <DEDUP_REMOVED lines=13> */
.L_x_18652:
[----:B------:R-:W-:Y:S05]  /*ab60*/  BSYNC.RECONVERGENT B3 ;  /* 0x0000000000037941 */ /* 0x000fea0003800200 */
.L_x_18651:
        /* <DEDUP_REMOVED lines=43> */
.L_x_18649:
[----:B------:R-:W-:Y:S05]  /*ae20*/  BSYNC.RECONVERGENT B2 ;  /* 0x0000000000027941 */ /* 0x000fea0003800200 */
.L_x_18648:
        /* <DEDUP_REMOVED lines=20> */
.L_x_18655:
        /* <DEDUP_REMOVED lines=15> */
.L_x_18657:
[----:B------:R-:W-:Y:S05]  /*b060*/  BSYNC.RECONVERGENT B3 ;  /* 0x0000000000037941 */ /* 0x000fea0003800200 */
.L_x_18656:
        /* <DEDUP_REMOVED lines=43> */
.L_x_18654:
[----:B------:R-:W-:Y:S05]  /*b320*/  BSYNC.RECONVERGENT B2 ;  /* 0x0000000000027941 */ /* 0x000fea0003800200 */
.L_x_18653:
        /* <DEDUP_REMOVED lines=16> */
.L_x_18617:
        /* <DEDUP_REMOVED lines=22> */
.L_x_18575:
[----:B------:R-:W-:Y:S05]  /*b590*/  BSYNC.RECONVERGENT B1 ;  /* 0x0000000000017941 */ /* 0x000fea0003800200 */
.L_x_18574:
        /* <DEDUP_REMOVED lines=30> */
.L_x_18663:
        /* <DEDUP_REMOVED lines=13> */
.L_x_18665:
[----:B------:R-:W-:Y:S05]  /*b850*/  BSYNC.RECONVERGENT B3 ;  /* 0x0000000000037941 */ /* 0x000fea0003800200 */
.L_x_18664:
        /* <DEDUP_REMOVED lines=43> */
.L_x_18662:
[----:B------:R-:W-:Y:S05]  /*bb10*/  BSYNC.RECONVERGENT B2 ;  /* 0x0000000000027941 */ /* 0x000fea0003800200 */
.L_x_18661:
        /* <DEDUP_REMOVED lines=27> */
.L_x_18668:
        /* <DEDUP_REMOVED lines=13> */
.L_x_18670:
[----:B------:R-:W-:Y:S05]  /*bda0*/  BSYNC.RECONVERGENT B3 ;  /* 0x0000000000037941 */ /* 0x000fea0003800200 */
.L_x_18669:
        /* <DEDUP_REMOVED lines=43> */
.L_x_18667:
[----:B------:R-:W-:Y:S05]  /*c060*/  BSYNC.RECONVERGENT B2 ;  /* 0x0000000000027941 */ /* 0x000fea0003800200 */
.L_x_18666:
        /* <DEDUP_REMOVED lines=22> */
.L_x_18673:
        /* <DEDUP_REMOVED lines=13> */
.L_x_18675:
[----:B------:R-:W-:Y:S05]  /*c2a0*/  BSYNC.RECONVERGENT B3 ;  /* 0x0000000000037941 */ /* 0x000fea0003800200 */
.L_x_18674:
        /* <DEDUP_REMOVED lines=43> */
.L_x_18672:
[----:B------:R-:W-:Y:S05]  /*c560*/  BSYNC.RECONVERGENT B2 ;  /* 0x0000000000027941 */ /* 0x000fea0003800200 */
.L_x_18671:
        /* <DEDUP_REMOVED lines=23> */
.L_x_18678:
        /* <DEDUP_REMOVED lines=13> */
.L_x_18680:
[----:B------:R-:W-:Y:S05]  /*c7b0*/  BSYNC.RECONVERGENT B3 ;  /* 0x0000000000037941 */ /* 0x000fea0003800200 */
.L_x_18679:
        /* <DEDUP_REMOVED lines=43> */
.L_x_18677:
[----:B------:R-:W-:Y:S05]  /*ca70*/  BSYNC.RECONVERGENT B2 ;  /* 0x0000000000027941 */ /* 0x000fea0003800200 */
.L_x_18676:
        /* <DEDUP_REMOVED lines=22> */
.L_x_18683:
        /* <DEDUP_REMOVED lines=13> */
.L_x_18685:
[----:B------:R-:W-:Y:S05]  /*ccb0*/  BSYNC.RECONVERGENT B3 ;  /* 0x0000000000037941 */ /* 0x000fea0003800200 */
.L_x_18684:
        /* <DEDUP_REMOVED lines=43> */
.L_x_18682:
[----:B------:R-:W-:Y:S05]  /*cf70*/  BSYNC.RECONVERGENT B2 ;  /* 0x0000000000027941 */ /* 0x000fea0003800200 */
.L_x_18681:
        /* <DEDUP_REMOVED lines=23> */
.L_x_18688:
        /* <DEDUP_REMOVED lines=13> */
.L_x_18690:
[----:B------:R-:W-:Y:S05]  /*d1c0*/  BSYNC.RECONVERGENT B3 ;  /* 0x0000000000037941 */ /* 0x000fea0003800200 */
.L_x_18689:
        /* <DEDUP_REMOVED lines=43> */
.L_x_18687:
[----:B------:R-:W-:Y:S05]  /*d480*/  BSYNC.RECONVERGENT B2 ;  /* 0x0000000000027941 */ /* 0x000fea0003800200 */
.L_x_18686:
        /* <DEDUP_REMOVED lines=22> */
.L_x_18693:
        /* <DEDUP_REMOVED lines=13> */
.L_x_18695:
[----:B------:R-:W-:Y:S05]  /*d6c0*/  BSYNC.RECONVERGENT B3 ;  /* 0x0000000000037941 */ /* 0x000fea0003800200 */
.L_x_18694:
        /* <DEDUP_REMOVED lines=43> */
.L_x_18692:
[----:B------:R-:W-:Y:S05]  /*d980*/  BSYNC.RECONVERGENT B2 ;  /* 0x0000000000027941 */ /* 0x000fea0003800200 */
.L_x_18691:
        /* <DEDUP_REMOVED lines=23> */
.L_x_18698:
        /* <DEDUP_REMOVED lines=15> */
.L_x_18700:
[----:B------:R-:W-:Y:S05]  /*dbf0*/  BSYNC.RECONVERGENT B3 ;  /* 0x0000000000037941 */ /* 0x000fea0003800200 */
.L_x_18699:
        /* <DEDUP_REMOVED lines=43> */
.L_x_18697:
[----:B------:R-:W-:Y:S05]  /*deb0*/  BSYNC.RECONVERGENT B2 ;  /* 0x0000000000027941 */ /* 0x000fea0003800200 */
.L_x_18696:
        /* <DEDUP_REMOVED lines=10> */
.L_x_18660:
        /* <DEDUP_REMOVED lines=16> */
.L_x_18704:
        /* <DEDUP_REMOVED lines=13> */
.L_x_18706:
[----:B------:R-:W-:Y:S05]  /*e130*/  BSYNC.RECONVERGENT B3 ;  /* 0x0000000000037941 */ /* 0x000fea0003800200 */
.L_x_18705:
        /* <DEDUP_REMOVED lines=42> */
.L_x_18703:
[----:B------:R-:W-:Y:S05]  /*e3e0*/  BSYNC.RECONVERGENT B2 ;  /* 0x0000000000027941 */ /* 0x000fea0003800200 */
.L_x_18702:
        /* <DEDUP_REMOVED lines=24> */
.L_x_18709:
        /* <DEDUP_REMOVED lines=13> */
.L_x_18711:
[----:B------:R-:W-:Y:S05]  /*e640*/  BSYNC.RECONVERGENT B3 ;  /* 0x0000000000037941 */ /* 0x000fea0003800200 */
.L_x_18710:
        /* <DEDUP_REMOVED lines=43> */
.L_x_18708:
[----:B------:R-:W-:Y:S05]  /*e900*/  BSYNC.RECONVERGENT B2 ;  /* 0x0000000000027941 */ /* 0x000fea0003800200 */
.L_x_18707:
        /* <DEDUP_REMOVED lines=19> */
.L_x_18714:
        /* <DEDUP_REMOVED lines=13> */
.L_x_18716:
[----:B------:R-:W-:Y:S05]  /*eb10*/  BSYNC.RECONVERGENT B3 ;  /* 0x0000000000037941 */ /* 0x000fea0003800200 */
.L_x_18715:
        /* <DEDUP_REMOVED lines=43> */
.L_x_18713:
[----:B------:R-:W-:Y:S05]  /*edd0*/  BSYNC.RECONVERGENT B2 ;  /* 0x0000000000027941 */ /* 0x000fea0003800200 */
.L_x_18712:
        /* <DEDUP_REMOVED lines=20> */
.L_x_18719:
        /* <DEDUP_REMOVED lines=13> */
.L_x_18721:
[----:B------:R-:W-:Y:S05]  /*eff0*/  BSYNC.RECONVERGENT B3 ;  /* 0x0000000000037941 */ /* 0x000fea0003800200 */
.L_x_18720:
        /* <DEDUP_REMOVED lines=43> */
.L_x_18718:
[----:B------:R-:W-:Y:S05]  /*f2b0*/  BSYNC.RECONVERGENT B2 ;  /* 0x0000000000027941 */ /* 0x000fea0003800200 */
.L_x_18717:
        /* <DEDUP_REMOVED lines=19> */
.L_x_18724:
        /* <DEDUP_REMOVED lines=13> */
.L_x_18726:
[----:B------:R-:W-:Y:S05]  /*f4c0*/  BSYNC.RECONVERGENT B3 ;  /* 0x0000000000037941 */ /* 0x000fea0003800200 */
.L_x_18725:
        /* <DEDUP_REMOVED lines=43> */
.L_x_18723:
[----:B------:R-:W-:Y:S05]  /*f780*/  BSYNC.RECONVERGENT B2 ;  /* 0x0000000000027941 */ /* 0x000fea0003800200 */
.L_x_18722:
        /* <DEDUP_REMOVED lines=20> */
.L_x_18729:
        /* <DEDUP_REMOVED lines=13> */
.L_x_18731:
[----:B------:R-:W-:Y:S05]  /*f9a0*/  BSYNC.RECONVERGENT B3 ;  /* 0x0000000000037941 */ /* 0x000fea0003800200 */
.L_x_18730:
        /* <DEDUP_REMOVED lines=43> */
.L_x_18728:
[----:B------:R-:W-:Y:S05]  /*fc60*/  BSYNC.RECONVERGENT B2 ;  /* 0x0000000000027941 */ /* 0x000fea0003800200 */
.L_x_18727:
        /* <DEDUP_REMOVED lines=19> */
.L_x_18734:
        /* <DEDUP_REMOVED lines=13> */
.L_x_18736:
[----:B------:R-:W-:Y:S05]  /*fe70*/  BSYNC.RECONVERGENT B3 ;  /* 0x0000000000037941 */ /* 0x000fea0003800200 */
.L_x_18735:
        /* <DEDUP_REMOVED lines=43> */
.L_x_18733:
[----:B------:R-:W-:Y:S05]  /*10130*/  BSYNC.RECONVERGENT B2 ;  /* 0x0000000000027941 */ /* 0x000fea0003800200 */
.L_x_18732:
        /* <DEDUP_REMOVED lines=20> */
.L_x_18739:
        /* <DEDUP_REMOVED lines=15> */
.L_x_18741:
[----:B------:R-:W-:Y:S05]  /*10370*/  BSYNC.RECONVERGENT B3 ;  /* 0x0000000000037941 */ /* 0x000fea0003800200 */
.L_x_18740:
        /* <DEDUP_REMOVED lines=43> */
.L_x_18738:
[----:B------:R-:W-:Y:S05]  /*10630*/  BSYNC.RECONVERGENT B2 ;  /* 0x0000000000027941 */ /* 0x000fea0003800200 */
.L_x_18737:
        /* <DEDUP_REMOVED lines=16> */
.L_x_18701:
        /* <DEDUP_REMOVED lines=22> */
.L_x_18659:
[----:B------:R-:W-:Y:S05]  /*108a0*/  BSYNC.RECONVERGENT B1 ;  /* 0x0000000000017941 */ /* 0x000fea0003800200 */
.L_x_18658:
        /* <DEDUP_REMOVED lines=30> */
.L_x_18747:
        /* <DEDUP_REMOVED lines=13> */
.L_x_18749:
[----:B------:R-:W-:Y:S05]  /*10b60*/  BSYNC.RECONVERGENT B3 ;  /* 0x0000000000037941 */ /* 0x000fea0003800200 */
.L_x_18748:
        /* <DEDUP_REMOVED lines=43> */
.L_x_18746:
[----:B------:R-:W-:Y:S05]  /*10e20*/  BSYNC.RECONVERGENT B2 ;  /* 0x0000000000027941 */ /* 0x000fea0003800200 */
.L_x_18745:
        /* <DEDUP_REMOVED lines=27> */
.L_x_18752:
        /* <DEDUP_REMOVED lines=13> */
.L_x_18754:
[----:B------:R-:W-:Y:S05]  /*110b0*/  BSYNC.RECONVERGENT B3 ;  /* 0x0000000000037941 */ /* 0x000fea0003800200 */
.L_x_18753:
        /* <DEDUP_REMOVED lines=43> */
.L_x_18751:
[----:B------:R-:W-:Y:S05]  /*11370*/  BSYNC.RECONVERGENT B2 ;  /* 0x0000000000027941 */ /* 0x000fea0003800200 */
.L_x_18750:
        /* <DEDUP_REMOVED lines=22> */
.L_x_18757:
        /* <DEDUP_REMOVED lines=13> */
.L_x_18759:
[----:B------:R-:W-:Y:S05]  /*115b0*/  BSYNC.RECONVERGENT B3 ;  /* 0x0000000000037941 */ /* 0x000fea0003800200 */
.L_x_18758:
        /* <DEDUP_REMOVED lines=43> */
.L_x_18756:
[----:B------:R-:W-:Y:S05]  /*11870*/  BSYNC.RECONVERGENT B2 ;  /* 0x0000000000027941 */ /* 0x000fea0003800200 */
.L_x_18755:
        /* <DEDUP_REMOVED lines=23> */
.L_x_18762:
        /* <DEDUP_REMOVED lines=13> */
.L_x_18764:
[----:B------:R-:W-:Y:S05]  /*11ac0*/  BSYNC.RECONVERGENT B3 ;  /* 0x0000000000037941 */ /* 0x000fea0003800200 */
.L_x_18763:
        /* <DEDUP_REMOVED lines=43> */
.L_x_18761:
[----:B------:R-:W-:Y:S05]  /*11d80*/  BSYNC.RECONVERGENT B2 ;  /* 0x0000000000027941 */ /* 0x000fea0003800200 */
.L_x_18760:
        /* <DEDUP_REMOVED lines=22> */
.L_x_18767:
        /* <DEDUP_REMOVED lines=13> */
.L_x_18769:
[----:B------:R-:W-:Y:S05]  /*11fc0*/  BSYNC.RECONVERGENT B3 ;  /* 0x0000000000037941 */ /* 0x000fea0003800200 */
.L_x_18768:
        /* <DEDUP_REMOVED lines=43> */
.L_x_18766:
[----:B------:R-:W-:Y:S05]  /*12280*/  BSYNC.RECONVERGENT B2 ;  /* 0x0000000000027941 */ /* 0x000fea0003800200 */
.L_x_18765:
        /* <DEDUP_REMOVED lines=23> */
.L_x_18772:
        /* <DEDUP_REMOVED lines=13> */
.L_x_18774:
[----:B------:R-:W-:Y:S05]  /*124d0*/  BSYNC.RECONVERGENT B3 ;  /* 0x0000000000037941 */ /* 0x000fea0003800200 */
.L_x_18773:
        /* <DEDUP_REMOVED lines=43> */
.L_x_18771:
[----:B------:R-:W-:Y:S05]  /*12790*/  BSYNC.RECONVERGENT B2 ;  /* 0x0000000000027941 */ /* 0x000fea0003800200 */
.L_x_18770:
        /* <DEDUP_REMOVED lines=22> */
.L_x_18777:
        /* <DEDUP_REMOVED lines=13> */
.L_x_18779:
[----:B------:R-:W-:Y:S05]  /*129d0*/  BSYNC.RECONVERGENT B3 ;  /* 0x0000000000037941 */ /* 0x000fea0003800200 */
.L_x_18778:
        /* <DEDUP_REMOVED lines=43> */
.L_x_18776:
[----:B------:R-:W-:Y:S05]  /*12c90*/  BSYNC.RECONVERGENT B2 ;  /* 0x0000000000027941 */ /* 0x000fea0003800200 */
.L_x_18775:
        /* <DEDUP_REMOVED lines=23> */
.L_x_18782:
        /* <DEDUP_REMOVED lines=15> */
.L_x_18784:
[----:B------:R-:W-:Y:S05]  /*12f00*/  BSYNC.RECONVERGENT B3 ;  /* 0x0000000000037941 */ /* 0x000fea0003800200 */
.L_x_18783:
        /* <DEDUP_REMOVED lines=43> */
.L_x_18781:
[----:B------:R-:W-:Y:S05]  /*131c0*/  BSYNC.RECONVERGENT B2 ;  /* 0x0000000000027941 */ /* 0x000fea0003800200 */
.L_x_18780:
        /* <DEDUP_REMOVED lines=10> */
.L_x_18744:
        /* <DEDUP_REMOVED lines=16> */
.L_x_18788:
        /* <DEDUP_REMOVED lines=13> */
.L_x_18790:
[----:B------:R-:W-:Y:S05]  /*13440*/  BSYNC.RECONVERGENT B3 ;  /* 0x0000000000037941 */ /* 0x000fea0003800200 */
.L_x_18789:
        /* <DEDUP_REMOVED lines=42> */
.L_x_18787:
[----:B------:R-:W-:Y:S05]  /*136f0*/  BSYNC.RECONVERGENT B2 ;  /* 0x0000000000027941 */ /* 0x000fea0003800200 */
.L_x_18786:
[----:B------:R-:W0:Y:S01]  /*13700*/  LDC R113, c[0x0][0x404] ;  /* 0x00010100ff717b82 */ /* 0x000e220000000800 */
[----:B------:R-:W-:Y:S01]  /*13710*/  I2FP.F32.U32 R115, R112 ;  /* 0x0000007000737245 */ /* 0x000fe20000201000 */
[----:B------:R-:W-:Y:S01]  /*13720*/  HFMA2 R112, -RZ, RZ, 0.1171875, 0 ;  /* 0x2f800000ff707431 */ /* 0x000fe200000001ff */
[----:B------:R-:W-:Y:S01]  /*13730*/  ISETP.NE.AND P0, PT, R128, 0x1, PT ;  /* 0x000000018000780c */ /* 0x000fe20003f05270 */
[----:B------:R-:W-:Y:S01]  /*13740*/  BSSY.RECONVERGENT B2, `(.L_x_18791) ;  /* 0x000004d000027945 */ /* 0x000fe20003800200 */
[----:B------:R-:W-:Y:S01]  /*13750*/  MOV R129, 0x2 ;  /* 0x0000000200817802 */ /* 0x000fe20000000f00 */
[----:B------:R-:W-:Y:S02]  /*13760*/  IMAD.MOV.U32 R4, RZ, RZ, R0 ;  /* 0x000000ffff047224 */ /* 0x000fe400078e0000 */
        /* <DEDUP_REMOVED lines=17> */
.L_x_18793:
        /* <DEDUP_REMOVED lines=13> */
.L_x_18795:
[----:B------:R-:W-:Y:S05]  /*13950*/  BSYNC.RECONVERGENT B3 ;  /* 0x0000000000037941 */ /* 0x000fea0003800200 */
.L_x_18794:
        /* <DEDUP_REMOVED lines=43> */
.L_x_18792:
[----:B------:R-:W-:Y:S05]  /*13c10*/  BSYNC.RECONVERGENT B2 ;  /* 0x0000000000027941 */ /* 0x000fea0003800200 */
.L_x_18791:
[----:B------:R-:W-:Y:S01]  /*13c20*/  ISETP.NE.AND P1, PT, R129, 0x1, PT ;  /* 0x000000018100780c */ /* 0x000fe20003f25270 */
[----:B------:R-:W-:Y:S01]  /*13c30*/  BSSY.RECONVERGENT B2, `(.L_x_18796) ;  /* 0x000004b000027945 */ /* 0x000fe20003800200 */
[----:B------:R-:W-:-:S05]  /*13c40*/  I2FP.F32.U32 R115, R4 ;  /* 0x0000000400737245 */ /* 0x000fca0000201000 */
[----:B------:R-:W-:Y:S01]  /*13c50*/  FFMA.FTZ R4, R115, R112, 1.1641532182693481445e-10 ;  /* 0x2f00000073047423 */ /* 0x000fe20000010070 */
[----:B------:R-:W-:Y:S01]  /*13c60*/  IMAD.U32 R115, R116, 0x10000, RZ ;  /* 0x0001000074737824 */ /* 0x000fe200078e00ff */
[----:B------:R-:W-:-:S03]  /*13c70*/  MOV R116, 0x2 ;  /* 0x0000000200747802 */ /* 0x000fc60000000f00 */
[----:B------:R-:W-:Y:S01]  /*13c80*/  FMUL.FTZ R115, R115, R138 ;  /* 0x0000008a73737220 */ /* 0x000fe20000410000 */
        /* <DEDUP_REMOVED lines=12> */
.L_x_18798:
        /* <DEDUP_REMOVED lines=13> */
.L_x_18800:
[----:B------:R-:W-:Y:S05]  /*13e20*/  BSYNC.RECONVERGENT B3 ;  /* 0x0000000000037941 */ /* 0x000fea0003800200 */
.L_x_18799:
        /* <DEDUP_REMOVED lines=43> */
.L_x_18797:
[----:B------:R-:W-:Y:S05]  /*140e0*/  BSYNC.RECONVERGENT B2 ;  /* 0x0000000000027941 */ /* 0x000fea0003800200 */
.L_x_18796:
        /* <DEDUP_REMOVED lines=20> */
.L_x_18803:
        /* <DEDUP_REMOVED lines=13> */
.L_x_18805:
[----:B------:R-:W-:Y:S05]  /*14300*/  BSYNC.RECONVERGENT B3 ;  /* 0x0000000000037941 */ /* 0x000fea0003800200 */
.L_x_18804:
        /* <DEDUP_REMOVED lines=43> */
.L_x_18802:
[----:B------:R-:W-:Y:S05]  /*145c0*/  BSYNC.RECONVERGENT B2 ;  /* 0x0000000000027941 */ /* 0x000fea0003800200 */
.L_x_18801:
[----:B------:R-:W-:Y:S01]  /*145d0*/  ISETP.NE.AND P3, PT, R131, 0x1, PT ;  /* 0x000000018300780c */ /* 0x000fe20003f65270 */
[----:B------:R-:W-:Y:S01]  /*145e0*/  IMAD.U32 R117, R117, 0x10000, RZ ;  /* 0x0001000075757824 */ /* 0x000fe200078e00ff */
[----:B------:R-:W-:Y:S01]  /*145f0*/  I2FP.F32.U32 R115, R4 ;  /* 0x0000000400737245 */ /* 0x000fe20000201000 */
[----:B------:R-:W-:Y:S01]  /*14600*/  BSSY.RECONVERGENT B2, `(.L_x_18806) ;  /* 0x0000049000027945 */ /* 0x000fe20003800200 */
[----:B------:R-:W-:-:S03]  /*14610*/  MOV R141, 0x2 ;  /* 0x00000002008d7802 */ /* 0x000fc60000000f00 */
[----:B------:R-:W-:Y:S01]  /*14620*/  FFMA.FTZ R4, R115, R112, 1.1641532182693481445e-10 ;  /* 0x2f00000073047423 */ /* 0x000fe20000010070 */
[----:B------:R-:W-:Y:S01]  /*14630*/  FMUL.FTZ R115, R117, R138 ;  /* 0x0000008a75737220 */ /* 0x000fe20000410000 */
[----:B------:R-:W-:-:S03]  /*14640*/  IMAD.MOV.U32 R117, RZ, RZ, R0 ;  /* 0x000000ffff757224 */ /* 0x000fc600078e0000 */
        /* <DEDUP_REMOVED lines=11> */
.L_x_18808:
        /* <DEDUP_REMOVED lines=13> */
.L_x_18810:
[----:B------:R-:W-:Y:S05]  /*147d0*/  BSYNC.RECONVERGENT B3 ;  /* 0x0000000000037941 */ /* 0x000fea0003800200 */
.L_x_18809:
        /* <DEDUP_REMOVED lines=43> */
.L_x_18807:
[----:B------:R-:W-:Y:S05]  /*14a90*/  BSYNC.RECONVERGENT B2 ;  /* 0x0000000000027941 */ /* 0x000fea0003800200 */
.L_x_18806:
        /* <DEDUP_REMOVED lines=20> */
.L_x_18813:
        /* <DEDUP_REMOVED lines=13> */
.L_x_18815:
[----:B------:R-:W-:Y:S05]  /*14cb0*/  BSYNC.RECONVERGENT B3 ;  /* 0x0000000000037941 */ /* 0x000fea0003800200 */
.L_x_18814:
        /* <DEDUP_REMOVED lines=43> */
.L_x_18812:
[----:B------:R-:W-:Y:S05]  /*14f70*/  BSYNC.RECONVERGENT B2 ;  /* 0x0000000000027941 */ /* 0x000fea0003800200 */
.L_x_18811:
        /* <DEDUP_REMOVED lines=19> */
.L_x_18818:
        /* <DEDUP_REMOVED lines=13> */
.L_x_18820:
[----:B------:R-:W-:Y:S05]  /*15180*/  BSYNC.RECONVERGENT B3 ;  /* 0x0000000000037941 */ /* 0x000fea0003800200 */
.L_x_18819:
        /* <DEDUP_REMOVED lines=43> */
.L_x_18817:
[----:B------:R-:W-:Y:S05]  /*15440*/  BSYNC.RECONVERGENT B2 ;  /* 0x0000000000027941 */ /* 0x000fea0003800200 */
.L_x_18816:
        /* <DEDUP_REMOVED lines=20> */
.L_x_18823:
        /* <DEDUP_REMOVED lines=15> */
.L_x_18825:
[----:B------:R-:W-:Y:S05]  /*15680*/  BSYNC.RECONVERGENT B3 ;  /* 0x0000000000037941 */ /* 0x000fea0003800200 */
.L_x_18824:
        /* <DEDUP_REMOVED lines=43> */
.L_x_18822:
[----:B------:R-:W-:Y:S05]  /*15940*/  BSYNC.RECONVERGENT B2 ;  /* 0x0000000000027941 */ /* 0x000fea0003800200 */
.L_x_18821:
        /* <DEDUP_REMOVED lines=16> */
.L_x_18785:
        /* <DEDUP_REMOVED lines=22> */
.L_x_18743:
[----:B------:R-:W-:Y:S05]  /*15bb0*/  BSYNC.RECONVERGENT B1 ;  /* 0x0000000000017941 */ /* 0x000fea0003800200 */
.L_x_18742:
        /* <DEDUP_REMOVED lines=30> */
.L_x_18831:
        /* <DEDUP_REMOVED lines=13> */
.L_x_18833:
[----:B------:R-:W-:Y:S05]  /*15e70*/  BSYNC.RECONVERGENT B3 ;  /* 0x0000000000037941 */ /* 0x000fea0003800200 */
.L_x_18832:
        /* <DEDUP_REMOVED lines=43> */
.L_x_18830:
[----:B------:R-:W-:Y:S05]  /*16130*/  BSYNC.RECONVERGENT B2 ;  /* 0x0000000000027941 */ /* 0x000fea0003800200 */
.L_x_18829:
[----:B------:R-:W0:Y:S01]  /*16140*/  LDC R141, c[0x0][0x408] ;  /* 0x00010200ff8d7b82 */ /* 0x000e220000000800 */
[----:B------:R-:W-:Y:S01]  /*16150*/  HFMA2 R143, -RZ, RZ, 0.1171875, 0 ;  /* 0x2f800000ff8f7431 */ /* 0x000fe200000001ff */
[----:B------:R-:W-:Y:S01]  /*16160*/  I2FP.F32.U32 R2, R145 ;  /* 0x0000009100027245 */ /* 0x000fe20000201000 */
[----:B-----5:R-:W-:Y:S01]  /*16170*/  IMAD.U32 R147, R124, 0x10000, RZ ;  /* 0x000100007c937824 */ /* 0x020fe200078e00ff */
[----:B------:R-:W-:Y:S01]  /*16180*/  ISETP.NE.AND P0, PT, R144, 0x1, PT ;  /* 0x000000019000780c */ /* 0x000fe20003f05270 */
[----:B------:R-:W-:Y:S01]  /*16190*/  BSSY.RECONVERGENT B2, `(.L_x_18834) ;  /* 0x000004f000027945 */ /* 0x000fe20003800200 */
[----:B------:R-:W-:Y:S01]  /*161a0*/  HFMA2 R146, -RZ, RZ, 0, 1.1920928955078125e-07 ;  /* 0x00000002ff927431 */ /* 0x000fe200000001ff */
[----:B------:R-:W-:Y:S01]  /*161b0*/  PRMT R124, R124, 0x7632, R124 ;  /* 0x000076327c7c7816 */ /* 0x000fe2000000007c */
[----:B------:R-:W1:Y:S01]  /*161c0*/  LDC R142, c[0x0][0x404] ;  /* 0x00010100ff8e7b82 */ /* 0x000e620000000800 */
[----:B------:R-:W-:Y:S02]  /*161d0*/  IMAD.MOV.U32 R4, RZ, RZ, R0 ;  /* 0x000000ffff047224 */ /* 0x000fe400078e0000 */
        /* <DEDUP_REMOVED lines=17> */
.L_x_18836:
        /* <DEDUP_REMOVED lines=13> */
.L_x_18838:
[----:B------:R-:W-:Y:S05]  /*163c0*/  BSYNC.RECONVERGENT B3 ;  /* 0x0000000000037941 */ /* 0x000fea0003800200 */
.L_x_18837:
        /* <DEDUP_REMOVED lines=43> */
.L_x_18835:
[----:B------:R-:W-:Y:S05]  /*16680*/  BSYNC.RECONVERGENT B2 ;  /* 0x0000000000027941 */ /* 0x000fea0003800200 */
.L_x_18834:
        /* <DEDUP_REMOVED lines=22> */
.L_x_18841:
        /* <DEDUP_REMOVED lines=13> */
.L_x_18843:
[----:B------:R-:W-:Y:S05]  /*168c0*/  BSYNC.RECONVERGENT B3 ;  /* 0x0000000000037941 */ /* 0x000fea0003800200 */
.L_x_18842:
        /* <DEDUP_REMOVED lines=43> */
.L_x_18840:
[----:B------:R-:W-:Y:S05]  /*16b80*/  BSYNC.RECONVERGENT B2 ;  /* 0x0000000000027941 */ /* 0x000fea0003800200 */
.L_x_18839:
        /* <DEDUP_REMOVED lines=10> */
[----:B------:R-:W-:Y:S01]  /*16c30*/  FSEL R145, R4, RZ, !P1 ;  /* 0x000000ff04917208 */ /* 0x000fe20004800000 */
[----:B------:R-:W-:Y:S01]  /*16c40*/  IMAD.MOV.U32 R4, RZ, RZ, R0 ;  /* 0x000000ffff047224 */ /* 0x000fe200078e0000 */
        /* <DEDUP_REMOVED lines=11> */
.L_x_18846:
        /* <DEDUP_REMOVED lines=13> */
.L_x_18848:
[----:B------:R-:W-:Y:S05]  /*16dd0*/  BSYNC.RECONVERGENT B3 ;  /* 0x0000000000037941 */ /* 0x000fea0003800200 */
.L_x_18847:
        /* <DEDUP_REMOVED lines=43> */
.L_x_18845:
[----:B------:R-:W-:Y:S05]  /*17090*/  BSYNC.RECONVERGENT B2 ;  /* 0x0000000000027941 */ /* 0x000fea0003800200 */
.L_x_18844:
        /* <DEDUP_REMOVED lines=22> */
.L_x_18851:
        /* <DEDUP_REMOVED lines=13> */
.L_x_18853:
[----:B------:R-:W-:Y:S05]  /*172d0*/  BSYNC.RECONVERGENT B3 ;  /* 0x0000000000037941 */ /* 0x000fea0003800200 */
.L_x_18852:
        /* <DEDUP_REMOVED lines=43> */
.L_x_18850:
[----:B------:R-:W-:Y:S05]  /*17590*/  BSYNC.RECONVERGENT B2 ;  /* 0x0000000000027941 */ /* 0x000fea0003800200 */
.L_x_18849:
        /* <DEDUP_REMOVED lines=23> */
.L_x_18856:
        /* <DEDUP_REMOVED lines=13> */
.L_x_18858:
[----:B------:R-:W-:Y:S05]  /*177e0*/  BSYNC.RECONVERGENT B3 ;  /* 0x0000000000037941 */ /* 0x000fea0003800200 */
.L_x_18857:
        /* <DEDUP_REMOVED lines=43> */
.L_x_18855:
[----:B------:R-:W-:Y:S05]  /*17aa0*/  BSYNC.RECONVERGENT B2 ;  /* 0x0000000000027941 */ /* 0x000fea0003800200 */
.L_x_18854:
        /* <DEDUP_REMOVED lines=22> */
.L_x_18861:
        /* <DEDUP_REMOVED lines=13> */
.L_x_18863:
[----:B------:R-:W-:Y:S05]  /*17ce0*/  BSYNC.RECONVERGENT B3 ;  /* 0x0000000000037941 */ /* 0x000fea0003800200 */
.L_x_18862:
        /* <DEDUP_REMOVED lines=43> */
.L_x_18860:
[----:B------:R-:W-:Y:S05]  /*17fa0*/  BSYNC.RECONVERGENT B2 ;  /* 0x0000000000027941 */ /* 0x000fea0003800200 */
.L_x_18859:
        /* <DEDUP_REMOVED lines=9> */
[----:B------:R-:W-:Y:S02]  /*18040*/  FSEL R129, R4, RZ, !P5 ;  /* 0x000000ff04817208 */ /* 0x000fe40006800000 */
[----:B------:R-:W-:Y:S02]  /*18050*/  MOV R4, 0x2 ;  /* 0x0000000200047802 */ /* 0x000fe40000000f00 */
        /* <DEDUP_REMOVED lines=12> */
.L_x_18866:
        /* <DEDUP_REMOVED lines=15> */
.L_x_18868:
[----:B------:R-:W-:Y:S05]  /*18210*/  BSYNC.RECONVERGENT B3 ;  /* 0x0000000000037941 */ /* 0x000fea0003800200 */
.L_x_18867:
        /* <DEDUP_REMOVED lines=43> */
.L_x_18865:
[----:B------:R-:W-:Y:S05]  /*184d0*/  BSYNC.RECONVERGENT B2 ;  /* 0x0000000000027941 */ /* 0x000fea0003800200 */
.L_x_18864:
        /* <DEDUP_REMOVED lines=10> */
.L_x_18828:
        /* <DEDUP_REMOVED lines=16> */
.L_x_18872:
        /* <DEDUP_REMOVED lines=13> */
.L_x_18874:
[----:B------:R-:W-:Y:S05]  /*18750*/  BSYNC.RECONVERGENT B3 ;  /* 0x0000000000037941 */ /* 0x000fea0003800200 */
.L_x_18873:
        /* <DEDUP_REMOVED lines=39> */
[----:B------:R-:W-:Y:S01]  /*189d0*/  MOV R0, R122 ;  /* 0x0000007a00007202 */ /* 0x000fe20000000f00 */
[----:B------:R-:W-:Y:S01]  /*189e0*/  IMAD.MOV.U32 R120, RZ, RZ, R2 ;  /* 0x000000ffff787224 */ /* 0x000fe200078e0002 */
[----:B------:R-:W-:-:S07]  /*189f0*/  LOP3.LUT R6, R4, UR31, R141, 0x96, !PT ;  /* 0x0000001f04067c12 */ /* 0x000fce000f8e968d */
.L_x_18871:
[----:B------:R-:W-:Y:S05]  /*18a00*/  BSYNC.RECONVERGENT B2 ;  /* 0x0000000000027941 */ /* 0x000fea0003800200 */
.L_x_18870:
[----:B------:R-:W0:Y:S01]  /*18a10*/  LDC R121, c[0x0][0x404] ;  /* 0x00010100ff797b82 */ /* 0x000e220000000800 */
[----:B------:R-:W-:Y:S01]  /*18a20*/  I2FP.F32.U32 R123, R120 ;  /* 0x00000078007b7245 */ /* 0x000fe20000201000 */
[----:B------:R-:W-:Y:S01]  /*18a30*/  IMAD.MOV.U32 R120, RZ, RZ, 0x2f800000 ;  /* 0x2f800000ff787424 */ /* 0x000fe200078e00ff */
[----:B------:R-:W-:Y:S01]  /*18a40*/  ISETP.NE.AND P0, PT, R128, 0x1, PT ;  /* 0x000000018000780c */ /* 0x000fe20003f05270 */
[----:B------:R-:W-:Y:S01]  /*18a50*/  BSSY.RECONVERGENT B2, `(.L_x_18875) ;  /* 0x000004d000027945 */ /* 0x000fe20003800200 */
[----:B------:R-:W-:Y:S02]  /*18a60*/  IMAD.MOV.U32 R131, RZ, RZ, 0x2 ;  /* 0x00000002ff837424 */ /* 0x000fe400078e00ff */
[----:B------:R-:W-:Y:S01]  /*18a70*/  FFMA.FTZ R2, R123, R120, 1.1641532182693481445e-10 ;  /* 0x2f0000007b027423 */ /* 0x000fe20000010078 */
[C---:B-----5:R-:W-:Y:S01]  /*18a80*/  SHF.L.U32 R123, R124.reuse, 0x10, RZ ;  /* 0x000000107c7b7819 */ /* 0x060fe200000006ff */
[----:B------:R-:W1:Y:S01]  /*18a90*/  LDC R122, c[0x0][0x408] ;  /* 0x00010200ff7a7b82 */ /* 0x000e620000000800 */
[----:B------:R-:W-:-:S02]  /*18aa0*/  PRMT R124, R124, 0x7632, R124 ;  /* 0x000076327c7c7816 */ /* 0x000fc4000000007c */
[----:B------:R-:W-:Y:S01]  /*18ab0*/  MOV R4, R0 ;  /* 0x0000000000047202 */ /* 0x000fe20000000f00 */
        /* <DEDUP_REMOVED lines=13> */
.L_x_18877:
        /* <DEDUP_REMOVED lines=13> */
.L_x_18879:
[----:B------:R-:W-:Y:S05]  /*18c60*/  BSYNC.RECONVERGENT B3 ;  /* 0x0000000000037941 */ /* 0x000fea0003800200 */
.L_x_18878:
        /* <DEDUP_REMOVED lines=43> */
.L_x_18876:
[----:B------:R-:W-:Y:S05]  /*18f20*/  BSYNC.RECONVERGENT B2 ;  /* 0x0000000000027941 */ /* 0x000fea0003800200 */
.L_x_18875:
        /* <DEDUP_REMOVED lines=19> */
.L_x_18882:
        /* <DEDUP_REMOVED lines=13> */
.L_x_18884:
[----:B------:R-:W-:Y:S05]  /*19130*/  BSYNC.RECONVERGENT B3 ;  /* 0x0000000000037941 */ /* 0x000fea0003800200 */
.L_x_18883:
        /* <DEDUP_REMOVED lines=43> */
.L_x_18881:
[----:B------:R-:W-:Y:S05]  /*193f0*/  BSYNC.RECONVERGENT B2 ;  /* 0x0000000000027941 */ /* 0x000fea0003800200 */
.L_x_18880:
[----:B------:R-:W-:Y:S01]  /*19400*/  ISETP.NE.AND P2, PT, R124, 0x1, PT ;  /* 0x000000017c00780c */ /* 0x000fe20003f45270 */
[----:B------:R-:W-:Y:S01]  /*19410*/  BSSY.RECONVERGENT B2, `(.L_x_18885) ;  /* 0x000004c000027945 */ /* 0x000fe20003800200 */
[----:B------:R-:W-:Y:S01]  /*19420*/  I2FP.F32.U32 R123, R4 ;  /* 0x00000004007b7245 */ /* 0x000fe20000201000 */
[----:B------:R-:W-:Y:S01]  /*19430*/  IMAD.MOV.U32 R131, RZ, RZ, 0x2 ;  /* 0x00000002ff837424 */ /* 0x000fe200078e00ff */
[C---:B------:R-:W-:Y:S02]  /*19440*/  SHF.L.U32 R129, R125.reuse, 0x10, RZ ;  /* 0x000000107d817819 */ /* 0x040fe400000006ff */
[----:B------:R-:W-:Y:S01]  /*19450*/  PRMT R125, R125, 0x7632, R125 ;  /* 0x000076327d7d7816 */ /* 0x000fe2000000007d */
[----:B------:R-:W-:Y:S01]  /*19460*/  FFMA.FTZ R4, R123, R120, 1.1641532182693481445e-10 ;  /* 0x2f0000007b047423 */ /* 0x000fe20000010078 */
[----:B------:R-:W-:Y:S01]  /*19470*/  MOV R123, R0 ;  /* 0x00000000007b7202 */ /* 0x000fe20000000f00 */
[----:B------:R-:W-:-:S03]  /*19480*/  FMUL.FTZ R129, R129, R138 ;  /* 0x0000008a81817220 */ /* 0x000fc60000410000 */
        /* <DEDUP_REMOVED lines=11> */
.L_x_18887:
        /* <DEDUP_REMOVED lines=13> */
.L_x_18889:
[----:B------:R-:W-:Y:S05]  /*19610*/  BSYNC.RECONVERGENT B3 ;  /* 0x0000000000037941 */ /* 0x000fea0003800200 */
.L_x_18888:
        /* <DEDUP_REMOVED lines=43> */
.L_x_18886:
[----:B------:R-:W-:Y:S05]  /*198d0*/  BSYNC.RECONVERGENT B2 ;  /* 0x0000000000027941 */ /* 0x000fea0003800200 */
.L_x_18885:
[----:B------:R-:W-:Y:S01]  /*198e0*/  ISETP.NE.AND P3, PT, R131, 0x1, PT ;  /* 0x000000018300780c */ /* 0x000fe20003f65270 */
[----:B------:R-:W-:Y:S01]  /*198f0*/  BSSY.RECONVERGENT B2, `(.L_x_18890) ;  /* 0x000004b000027945 */ /* 0x000fe20003800200 */
[----:B------:R-:W-:Y:S01]  /*19900*/  I2FP.F32.U32 R123, R123 ;  /* 0x0000007b007b7245 */ /* 0x000fe20000201000 */
[----:B------:R-:W-:Y:S01]  /*19910*/  IMAD.MOV.U32 R141, RZ, RZ, 0x2 ;  /* 0x00000002ff8d7424 */ /* 0x000fe200078e00ff */
[----:B------:R-:W-:-:S03]  /*19920*/  SHF.L.U32 R125, R125, 0x10, RZ ;  /* 0x000000107d7d7819 */ /* 0x000fc600000006ff */
[----:B------:R-:W-:Y:S02]  /*19930*/  FFMA.FTZ R4, R123, R120, 1.1641532182693481445e-10 ;  /* 0x2f0000007b047423 */ /* 0x000fe40000010078 */
[----:B------:R-:W-:Y:S01]  /*19940*/  FMUL.FTZ R123, R125, R138 ;  /* 0x0000008a7d7b7220 */ /* 0x000fe20000410000 */
[----:B------:R-:W-:Y:S02]  /*19950*/  MOV R125, R0 ;  /* 0x00000000007d7202 */ /* 0x000fe40000000f00 */
        /* <DEDUP_REMOVED lines=11> */
.L_x_18892:
        /* <DEDUP_REMOVED lines=13> */
.L_x_18894:
[----:B------:R-:W-:Y:S05]  /*19ae0*/  BSYNC.RECONVERGENT B3 ;  /* 0x0000000000037941 */ /* 0x000fea0003800200 */
.L_x_18893:
        /* <DEDUP_REMOVED lines=43> */
.L_x_18891:
[----:B------:R-:W-:Y:S05]  /*19da0*/  BSYNC.RECONVERGENT B2 ;  /* 0x0000000000027941 */ /* 0x000fea0003800200 */
.L_x_18890:
        /* <DEDUP_REMOVED lines=20> */
.L_x_18897:
        /* <DEDUP_REMOVED lines=13> */
.L_x_18899:
[----:B------:R-:W-:Y:S05]  /*19fc0*/  BSYNC.RECONVERGENT B3 ;  /* 0x0000000000037941 */ /* 0x000fea0003800200 */
.L_x_18898:
        /* <DEDUP_REMOVED lines=43> */
.L_x_18896:
[----:B------:R-:W-:Y:S05]  /*1a280*/  BSYNC.RECONVERGENT B2 ;  /* 0x0000000000027941 */ /* 0x000fea0003800200 */
.L_x_18895:
[----:B------:R-:W-:Y:S01]  /*1a290*/  ISETP.NE.AND P5, PT, R142, 0x1, PT ;  /* 0x000000018e00780c */ /* 0x000fe20003fa5270 */
[----:B------:R-:W-:Y:S01]  /*1a2a0*/  BSSY.RECONVERGENT B2, `(.L_x_18900) ;  /* 0x000004b000027945 */ /* 0x000fe20003800200 */
[----:B------:R-:W-:Y:S01]  /*1a2b0*/  I2FP.F32.U32 R125, R125 ;  /* 0x0000007d007d7245 */ /* 0x000fe20000201000 */
[----:B------:R-:W-:Y:S01]  /*1a2c0*/  IMAD.MOV.U32 R143, RZ, RZ, 0x2 ;  /* 0x00000002ff8f7424 */ /* 0x000fe200078e00ff */
[----:B------:R-:W-:Y:S02]  /*1a2d0*/  SHF.L.U32 R131, R126, 0x10, RZ ;  /* 0x000000107e837819 */ /* 0x000fe400000006ff */
[----:B------:R-:W-:Y:S01]  /*1a2e0*/  MOV R126, R0 ;  /* 0x00000000007e7202 */ /* 0x000fe20000000f00 */
        /* <DEDUP_REMOVED lines=13> */
.L_x_18902:
        /* <DEDUP_REMOVED lines=13> */
.L_x_18904:
[----:B------:R-:W-:Y:S05]  /*1a490*/  BSYNC.RECONVERGENT B3 ;  /* 0x0000000000037941 */ /* 0x000fea0003800200 */
.L_x_18903:
        /* <DEDUP_REMOVED lines=43> */
.L_x_18901:
[----:B------:R-:W-:Y:S05]  /*1a750*/  BSYNC.RECONVERGENT B2 ;  /* 0x0000000000027941 */ /* 0x000fea0003800200 */
.L_x_18900:
        /* <DEDUP_REMOVED lines=20> */
.L_x_18907:
        /* <DEDUP_REMOVED lines=15> */
.L_x_18909:
[----:B------:R-:W-:Y:S05]  /*1a990*/  BSYNC.RECONVERGENT B3 ;  /* 0x0000000000037941 */ /* 0x000fea0003800200 */
.L_x_18908:
        /* <DEDUP_REMOVED lines=43> */
.L_x_18906:
[----:B------:R-:W-:Y:S05]  /*1ac50*/  BSYNC.RECONVERGENT B2 ;  /* 0x0000000000027941 */ /* 0x000fea0003800200 */
.L_x_18905:
        /* <DEDUP_REMOVED lines=16> */
.L_x_18869:
        /* <DEDUP_REMOVED lines=19> */
[----:B------:R0:W-:Y:S04]  /*1ae90*/  STG.E.128 desc[UR8][R130.64+0x10], R124 ;  /* 0x0000107c82007986 */ /* 0x0001e8000c101d08 */
[----:B------:R0:W-:Y:S02]  /*1aea0*/  STG.E.64 desc[UR8][R128.64], R142 ;  /* 0x0000008e80007986 */ /* 0x0001e4000c101b08 */
.L_x_18827:
[----:B------:R-:W-:Y:S05]  /*1aeb0*/  BSYNC.RECONVERGENT B1 ;  /* 0x0000000000017941 */ /* 0x000fea0003800200 */
.L_x_18826:
[----:B0-----:R-:W-:Y:S01]  /*1aec0*/  FADD.FTZ R128, RZ, R12 ;  /* 0x0000000cff807221 */ /* 0x001fe20000010000 */
[C---:B------:R-:W-:Y:S01]  /*1aed0*/  ISETP.GE.U32.AND P6, PT, R10.reuse, 0x20, PT ;  /* 0x000000200a00780c */ /* 0x040fe20003fc6070 */
[----:B------:R-:W-:Y:S01]  /*1aee0*/  UMOV UR4, 0xffffffff ;  /* 0xffffffff00047882 */ /* 0x000fe20000000000 */
[C---:B------:R-:W-:Y:S01]  /*1aef0*/  ISETP.GT.U32.AND P0, PT, R10.reuse, 0x3f, PT ;  /* 0x0000003f0a00780c */ /* 0x040fe20003f04070 */
[----:B------:R-:W-:Y:S01]  /*1af00*/  FADD.FTZ R129, R13, R128 ;  /* 0x000000800d817221 */ /* 0x000fe20000010000 */
[C---:B------:R-:W-:Y:S02]  /*1af10*/  ISETP.GT.U32.AND P1, PT, R10.reuse, 0x5f, PT ;  /* 0x0000005f0a00780c */ /* 0x040fe40003f24070 */
[----:B------:R-:W-:Y:S01]  /*1af20*/  ISETP.GT.U32.AND P2, PT, R10, 0x7f, PT ;  /* 0x0000007f0a00780c */ /* 0x000fe20003f44070 */
        /* <DEDUP_REMOVED lines=144> */
.L_x_18933:
[----:B------:R-:W-:Y:S01]  /*1b830*/  FMUL.FTZ R128, R129, R129 ;  /* 0x0000008181807220 */ /* 0x000fe20000410000 */
[----:B-1----:R-:W-:Y:S01]  /*1b840*/  FADD.FTZ R139, R140, R141 ;  /* 0x0000008d8c8b7221 */ /* 0x002fe20000010000 */
[----:B------:R-:W1:Y:S01]  /*1b850*/  @!P4 LDC.64 R142, c[0x0][0x3c0] ;  /* 0x0000f000ff8ecb82 */ /* 0x000e620000000a00 */
[----:B------:R-:W-:Y:S01]  /*1b860*/  ISETP.NE.AND P0, PT, RZ, UR12, PT ;  /* 0x0000000cff007c0c */ /* 0x000fe2000bf05270 */
[----:B------:R-:W-:Y:S01]  /*1b870*/  BSSY.RECONVERGENT B1, `(.L_x_18911) ;  /* 0x000002c000017945 */ /* 0x000fe20003800200 */
[----:B------:R-:W-:Y:S02]  /*1b880*/  FFMA.FTZ R130, R139, R130, UR13 ;  /* 0x0000000d8b827e23 */ /* 0x000fe40008010082 */
[----:B------:R-:W-:Y:S02]  /*1b890*/  FSEL R131, R128, RZ, P0 ;  /* 0x000000ff80837208 */ /* 0x000fe40000000000 */
[----:B------:R-:W-:Y:S01]  /*1b8a0*/  FSEL R139, R129, RZ, !P0 ;  /* 0x000000ff818b7208 */ /* 0x000fe20004000000 */
[----:B0-----:R-:W0:Y:S02]  /*1b8b0*/  @!P4 LDC.64 R140, c[0x0][0x3c8] ;  /* 0x0000f200ff8ccb82 */ /* 0x001e240000000a00 */
[----:B------:R-:W-:-:S04]  /*1b8c0*/  FADD.FTZ R130, R130, R131 ;  /* 0x0000008382827221 */ /* 0x000fc80000010000 */
[----:B------:R-:W2:Y:S01]  /*1b8d0*/  MUFU.RSQ R138, R130 ;  /* 0x00000082008a7308 */ /* 0x000ea20000001400 */
        /* <DEDUP_REMOVED lines=37> */
.L_x_18912:
[----:B------:R-:W-:Y:S05]  /*1bb30*/  BSYNC.RECONVERGENT B1 ;  /* 0x0000000000017941 */ /* 0x000fea0003800200 */
.L_x_18911:
        /* <DEDUP_REMOVED lines=35> */
.L_x_18914:
[----:B------:R-:W-:Y:S05]  /*1bd70*/  BSYNC.RECONVERGENT B1 ;  /* 0x0000000000017941 */ /* 0x000fea0003800200 */
.L_x_18913:
        /* <DEDUP_REMOVED lines=35> */
.L_x_18916:
[----:B------:R-:W-:Y:S05]  /*1bfb0*/  BSYNC.RECONVERGENT B1 ;  /* 0x0000000000017941 */ /* 0x000fea0003800200 */
.L_x_18915:
        /* <DEDUP_REMOVED lines=35> */
.L_x_18918:
[----:B------:R-:W-:Y:S05]  /*1c1f0*/  BSYNC.RECONVERGENT B1 ;  /* 0x0000000000017941 */ /* 0x000fea0003800200 */
.L_x_18917:
        /* <DEDUP_REMOVED lines=34> */
.L_x_18920:
[----:B------:R-:W-:Y:S05]  /*1c420*/  BSYNC.RECONVERGENT B1 ;  /* 0x0000000000017941 */ /* 0x000fea0003800200 */
.L_x_18919:
[----:B01234-:R-:W0:Y:S02]  /*1c430*/  LDC.64 R128, c[0x0][0x380] ;  /* 0x0000e000ff807b82 */ /* 0x01fe240000000a00 */
[----:B0-----:R-:W-:-:S04]  /*1c440*/  LEA R11, R128, R11, 0x2 ;  /* 0x0000000b800b7211 */ /* 0x001fc800078e10ff */
[----:B------:R-:W-:-:S13]  /*1c450*/  ISETP.GE.AND P0, PT, R11, R129, PT ;  /* 0x000000810b00720c */ /* 0x000fda0003f06270 */
[----:B------:R-:W-:Y:S05]  /*1c460*/  @!P0 BRA `(.L_x_18921) ;  /* 0xfffffe48007c8947 */ /* 0x000fea000383ffff */
[----:B------:R-:W-:Y:S05]  /*1c470*/  BSYNC B0 ;  /* 0x0000000000007941 */ /* 0x000fea0003800000 */
.L_x_18490:
[----:B------:R-:W-:Y:S05]  /*1c480*/  EXIT ;  /* 0x000000000000794d */ /* 0x000fea0003800000 */
.L_x_18910:
        /* <DEDUP_REMOVED lines=8> */
.L_x_18923:
[----:B------:R-:W-:Y:S05]  /*1c510*/  BSYNC B1 ;  /* 0x0000000000017941 */ /* 0x000fea0003800000 */
.L_x_18922:
        /* <DEDUP_REMOVED lines=10> */
.L_x_18924:
[----:B------:R-:W-:Y:S01]  /*1c5c0*/  HFMA2 R144, -RZ, RZ, 0, 2.384185791015625e-07 ;  /* 0x00000004ff907431 */ /* 0x000fe200000001ff */
[----:B------:R-:W-:-:S05]  /*1c5d0*/  MOV R128, R141 ;  /* 0x0000008d00807202 */ /* 0x000fca0000000f00 */
[----:B------:R-:W-:-:S04]  /*1c5e0*/  FADD.FTZ R138, R131, R128 ;  /* 0x00000080838a7221 */ /* 0x000fc80000010000 */
[----:B------:R-:W-:-:S07]  /*1c5f0*/  IMAD.MOV.U32 R143, RZ, RZ, R138 ;  /* 0x000000ffff8f7224 */ /* 0x000fce00078e008a */
[----:B------:R-:W-:Y:S05]  /*1c600*/  WARPSYNC.COLLECTIVE R142, `(.L_x_18925) ;  /* 0x000000008e087348 */ /* 0x000fea0003c00000 */
[----:B------:R0:W1:Y:S02]  /*1c610*/  SHFL.BFLY P5, R141, R143, R144, R145 ;  /* 0x0c0000908f8d7389 */ /* 0x00006400000a0091 */
[----:B01----:R-:W-:Y:S05]  /*1c620*/  ENDCOLLECTIVE ;  /* 0x000000000000791b */ /* 0x003fea0003800000 */
.L_x_18925:
[----:B------:R-:W-:Y:S02]  /*1c630*/  IMAD.MOV.U32 R144, RZ, RZ, 0x8 ;  /* 0x00000008ff907424 */ /* 0x000fe400078e00ff */
[----:B------:R-:W-:-:S04]  /*1c640*/  IMAD.MOV.U32 R139, RZ, RZ, R141 ;  /* 0x000000ffff8b7224 */ /* 0x000fc800078e008d */
[----:B------:R-:W-:-:S05]  /*1c650*/  FADD.FTZ R139, R138, R139 ;  /* 0x0000008b8a8b7221 */ /* 0x000fca0000010000 */
[----:B------:R-:W-:-:S07]  /*1c660*/  MOV R143, R139 ;  /* 0x0000008b008f7202 */ /* 0x000fce0000000f00 */
[----:B------:R-:W-:Y:S05]  /*1c670*/  WARPSYNC.COLLECTIVE R142, `(.L_x_18926) ;  /* 0x000000008e087348 */ /* 0x000fea0003c00000 */
[----:B------:R0:W1:Y:S02]  /*1c680*/  SHFL.BFLY P5, R141, R143, R144, R145 ;  /* 0x0c0000908f8d7389 */ /* 0x00006400000a0091 */
[----:B01----:R-:W-:Y:S05]  /*1c690*/  ENDCOLLECTIVE ;  /* 0x000000000000791b */ /* 0x003fea0003800000 */
.L_x_18926:
[----:B------:R-:W-:Y:S01]  /*1c6a0*/  HFMA2 R144, -RZ, RZ, 0, 9.5367431640625e-07 ;  /* 0x00000010ff907431 */ /* 0x000fe200000001ff */
[----:B------:R-:W-:-:S05]  /*1c6b0*/  MOV R128, R141 ;  /* 0x0000008d00807202 */ /* 0x000fca0000000f00 */
[----:B------:R-:W-:-:S04]  /*1c6c0*/  FADD.FTZ R140, R139, R128 ;  /* 0x000000808b8c7221 */ /* 0x000fc80000010000 */
[----:B------:R-:W-:-:S07]  /*1c6d0*/  IMAD.MOV.U32 R143, RZ, RZ, R140 ;  /* 0x000000ffff8f7224 */ /* 0x000fce00078e008c */
[----:B------:R-:W-:Y:S05]  /*1c6e0*/  WARPSYNC.COLLECTIVE R142, `(.L_x_18927) ;  /* 0x000000008e087348 */ /* 0x000fea0003c00000 */
[----:B------:R0:W1:Y:S02]  /*1c6f0*/  SHFL.BFLY P5, R141, R143, R144, R145 ;  /* 0x0c0000908f8d7389 */ /* 0x00006400000a0091 */
[----:B01----:R-:W-:Y:S05]  /*1c700*/  ENDCOLLECTIVE ;  /* 0x000000000000791b */ /* 0x003fea0003800000 */
.L_x_18927:
[----:B------:R-:W-:Y:S01]  /*1c710*/  MOV R144, 0x1 ;  /* 0x0000000100907802 */ /* 0x000fe20000000f00 */
        /* <DEDUP_REMOVED lines=87> */
.L_x_18928:
[----:B------:R-:W-:Y:S02]  /*1cc90*/  IMAD.MOV.U32 R144, RZ, RZ, 0x2 ;  /* 0x00000002ff907424 */ /* 0x000fe400078e00ff */
[----:B------:R-:W-:-:S04]  /*1cca0*/  IMAD.MOV.U32 R131, RZ, RZ, R141 ;  /* 0x000000ffff837224 */ /* 0x000fc800078e008d */
[----:B------:R-:W-:-:S05]  /*1ccb0*/  FADD.FTZ R131, R128, R131 ;  /* 0x0000008380837221 */ /* 0x000fca0000010000 */
[----:B------:R-:W-:-:S07]  /*1ccc0*/  MOV R143, R131 ;  /* 0x00000083008f7202 */ /* 0x000fce0000000f00 */
[----:B------:R-:W-:Y:S05]  /*1ccd0*/  WARPSYNC.COLLECTIVE R142, `(.L_x_18929) ;  /* 0x000000008e087348 */ /* 0x000fea0003c00000 */
[----:B------:R0:W1:Y:S02]  /*1cce0*/  SHFL.BFLY P5, R141, R143, R144, R145 ;  /* 0x0c0000908f8d7389 */ /* 0x00006400000a0091 */
[----:B01----:R-:W-:Y:S05]  /*1ccf0*/  ENDCOLLECTIVE ;  /* 0x000000000000791b */ /* 0x003fea0003800000 */
.L_x_18929:
[----:B------:R-:W-:Y:S01]  /*1cd00*/  HFMA2 R144, -RZ, RZ, 0, 2.384185791015625e-07 ;  /* 0x00000004ff907431 */ /* 0x000fe200000001ff */
[----:B------:R-:W-:-:S05]  /*1cd10*/  MOV R138, R141 ;  /* 0x0000008d008a7202 */ /* 0x000fca0000000f00 */
[----:B------:R-:W-:-:S04]  /*1cd20*/  FADD.FTZ R138, R131, R138 ;  /* 0x0000008a838a7221 */ /* 0x000fc80000010000 */
[----:B------:R-:W-:-:S07]  /*1cd30*/  IMAD.MOV.U32 R143, RZ, RZ, R138 ;  /* 0x000000ffff8f7224 */ /* 0x000fce00078e008a */
[----:B------:R-:W-:Y:S05]  /*1cd40*/  WARPSYNC.COLLECTIVE R142, `(.L_x_18930) ;  /* 0x000000008e087348 */ /* 0x000fea0003c00000 */
[----:B------:R0:W1:Y:S02]  /*1cd50*/  SHFL.BFLY P5, R141, R143, R144, R145 ;  /* 0x0c0000908f8d7389 */ /* 0x00006400000a0091 */
[----:B01----:R-:W-:Y:S05]  /*1cd60*/  ENDCOLLECTIVE ;  /* 0x000000000000791b */ /* 0x003fea0003800000 */
.L_x_18930:
[----:B------:R-:W-:Y:S02]  /*1cd70*/  IMAD.MOV.U32 R144, RZ, RZ, 0x8 ;  /* 0x00000008ff907424 */ /* 0x000fe400078e00ff */
[----:B------:R-:W-:-:S04]  /*1cd80*/  IMAD.MOV.U32 R139, RZ, RZ, R141 ;  /* 0x000000ffff8b7224 */ /* 0x000fc800078e008d */
[----:B------:R-:W-:-:S05]  /*1cd90*/  FADD.FTZ R139, R138, R139 ;  /* 0x0000008b8a8b7221 */ /* 0x000fca0000010000 */
[----:B------:R-:W-:-:S07]  /*1cda0*/  MOV R143, R139 ;  /* 0x0000008b008f7202 */ /* 0x000fce0000000f00 */
[----:B------:R-:W-:Y:S05]  /*1cdb0*/  WARPSYNC.COLLECTIVE R142, `(.L_x_18931) ;  /* 0x000000008e087348 */ /* 0x000fea0003c00000 */
[----:B------:R0:W1:Y:S02]  /*1cdc0*/  SHFL.BFLY P5, R141, R143, R144, R145 ;  /* 0x0c0000908f8d7389 */ /* 0x00006400000a0091 */
[----:B01----:R-:W-:Y:S05]  /*1cdd0*/  ENDCOLLECTIVE ;  /* 0x000000000000791b */ /* 0x003fea0003800000 */
.L_x_18931:
[----:B------:R-:W-:Y:S01]  /*1cde0*/  HFMA2 R144, -RZ, RZ, 0, 9.5367431640625e-07 ;  /* 0x00000010ff907431 */ /* 0x000fe200000001ff */
[----:B------:R-:W-:-:S05]  /*1cdf0*/  MOV R140, R141 ;  /* 0x0000008d008c7202 */ /* 0x000fca0000000f00 */
[----:B------:R-:W-:-:S04]  /*1ce00*/  FADD.FTZ R140, R139, R140 ;  /* 0x0000008c8b8c7221 */ /* 0x000fc80000010000 */
[----:B------:R-:W-:-:S07]  /*1ce10*/  IMAD.MOV.U32 R143, RZ, RZ, R140 ;  /* 0x000000ffff8f7224 */ /* 0x000fce00078e008c */
[----:B------:R-:W-:Y:S05]  /*1ce20*/  WARPSYNC.COLLECTIVE R142, `(.L_x_18932) ;  /* 0x000000008e087348 */ /* 0x000fea0003c00000 */
[----:B------:R0:W1:Y:S02]  /*1ce30*/  SHFL.BFLY P5, R141, R143, R144, R145 ;  /* 0x0c0000908f8d7389 */ /* 0x00006400000a0091 */
[----:B01----:R-:W-:Y:S05]  /*1ce40*/  ENDCOLLECTIVE ;  /* 0x000000000000791b */ /* 0x003fea0003800000 */
.L_x_18932:
[----:B------:R-:W-:Y:S05]  /*1ce50*/  BRA `(.L_x_18933) ;  /* 0xffffffe800747947 */ /* 0x000fea000383ffff */
.L_x_18934:
        /* <DEDUP_REMOVED lines=10> */
.L_x_45840:


//--------------------- .text._ZN10layer_norm13ln_fwd_kernelINS_13Kernel_traitsIf13__nv_bfloat16fS2_fjLj1280ELj1ELj4ELj1ELj16ENS_18Kernel_traits_baseILj1280EfS2_fS2_fjLj128EEEEELb1ELb0ELb0ELb1EEEvNS_9FwdParamsE --------------------------
	.section	.text._ZN10layer_norm13ln_fwd_kernelINS_13Kernel_traitsIf13__nv_bfloat16fS2_fjLj1280ELj1ELj4ELj1ELj16ENS_18Kernel_traits_baseILj1280EfS2_fS2_fjLj128EEEEELb1ELb0ELb0ELb1EEEvNS_9FwdParamsE,"ax",@progbits
	.align	128
        .global         _ZN10layer_norm13ln_fwd_kernelINS_13Kernel_traitsIf13__nv_bfloat16fS2_fjLj1280ELj1ELj4ELj1ELj16ENS_18Kernel_traits_baseILj1280EfS2_fS2_fjLj128EEEEELb1ELb0ELb0ELb1EEEvNS_9FwdParamsE
        .type           _ZN10layer_norm13ln_fwd_kernelINS_13Kernel_traitsIf13__nv_bfloat16fS2_fjLj1280ELj1ELj4ELj1ELj16ENS_18Kernel_traits_baseILj1280EfS2_fS2_fjLj128EEEEELb1ELb0ELb0ELb1EEEvNS_9FwdParamsE,@function
        .size           _ZN10layer_norm13ln_fwd_kernelINS_13Kernel_traitsIf13__nv_bfloat16fS2_fjLj1280ELj1ELj4ELj1ELj16ENS_18Kernel_traits_baseILj1280EfS2_fS2_fjLj128EEEEELb1ELb0ELb0ELb1EEEvNS_9FwdParamsE,(.L_x_45841 - _ZN10layer_norm13ln_fwd_kernelINS_13Kernel_traitsIf13__nv_bfloat16fS2_fjLj1280ELj1ELj4ELj1ELj16ENS_18Kernel_traits_baseILj1280EfS2_fS2_fjLj128EEEEELb1ELb0ELb0ELb1EEEvNS_9FwdParamsE)
        .other          _ZN10layer_norm13ln_fwd_kernelINS_13Kernel_traitsIf13__nv_bfloat16fS2_fjLj1280ELj1ELj4ELj1ELj16ENS_18Kernel_traits_baseILj1280EfS2_fS2_fjLj128EEEEELb1ELb0ELb0ELb1EEEvNS_9FwdParamsE,@"STO_CUDA_ENTRY STV_DEFAULT"
_ZN10layer_norm13ln_fwd_kernelINS_13Kernel_traitsIf13__nv_bfloat16fS2_fjLj1280ELj1ELj4ELj1ELj16ENS_18Kernel_traits_baseILj1280EfS2_fS2_fjLj128EEEEELb1ELb0ELb0ELb1EEEvNS_9FwdParamsE:
.text._ZN10layer_norm13ln_fwd_kernelINS_13Kernel_traitsIf13__nv_bfloat16fS2_fjLj1280ELj1ELj4ELj1ELj16ENS_18Kernel_traits_baseILj1280EfS2_fS2_fjLj128EEEEELb1ELb0ELb0ELb1EEEvNS_9FwdParamsE:
        /* <DEDUP_REMOVED lines=75> */
.L_x_18935:
        /* <DEDUP_REMOVED lines=32> */
.L_x_18936:
        /* <DEDUP_REMOVED lines=8> */
[----:B------:R-:W-:Y:S01]  /*0730*/  LOP3.LUT R3, R3, UR7, RZ, 0x3c, !PT ;  /* 0x0000000703037c12 */ /* 0x000fe2000f8e3cff */
[----:B------:R-:W1:Y:S02]  /*0740*/  LDCU UR33, c[0x0][0x404] ;  /* 0x00008080ff2177ac */ /* 0x000e640008000800 */
[----:B------:R-:W-:Y:S01]  /*0750*/  IMAD R5, R136, -0x326172a9, RZ ;  /* 0xcd9e8d5788057824 */ /* 0x000fe200078e02ff */
[----:B------:R-:W-:Y:S01]  /*0760*/  LOP3.LUT R2, R9, UR6, R2, 0x96, !PT ;  /* 0x0000000609027c12 */ /* 0x000fe2000f8e9602 */
[----:B------:R-:W-:Y:S01]  /*0770*/  IMAD.HI.U32 R4, R3, -0x326172a9, RZ ;  /* 0xcd9e8d5703047827 */ /* 0x000fe200078e00ff */
[----:B------:R-:W2:Y:S03]  /*0780*/  LDCU UR34, c[0x0][0x408] ;  /* 0x00008100ff2277ac */ /* 0x000ea60008000800 */
[----:B------:R-:W-:Y:S01]  /*0790*/  IMAD R7, R10, -0x2daee0ad, RZ ;  /* 0xd2511f530a077824 */ /* 0x000fe200078e02ff */
[----:B------:R-:W-:Y:S01]  /*07a0*/  LOP3.LUT R4, R5, UR14, R4, 0x96, !PT ;  /* 0x0000000e05047c12 */ /* 0x000fe2000f8e9604 */
[C---:B------:R-:W-:Y:S01]  /*07b0*/  IMAD.HI.U32 R6, R2.reuse, -0x2daee0ad, RZ ;  /* 0xd2511f5302067827 */ /* 0x040fe200078e00ff */
[----:B------:R-:W3:Y:S03]  /*07c0*/  LDCU UR12, c[0x0][0x388] ;  /* 0x00007100ff0c77ac */ /* 0x000ee60008000800 */
[----:B------:R-:W-:Y:S01]  /*07d0*/  IMAD R8, R2, -0x2daee0ad, RZ ;  /* 0xd2511f5302087824 */ /* 0x000fe200078e02ff */
[----:B------:R-:W-:Y:S01]  /*07e0*/  LOP3.LUT R6, R7, UR15, R6, 0x96, !PT ;  /* 0x0000000f07067c12 */ /* 0x000fe2000f8e9606 */
[----:B------:R-:W-:Y:S01]  /*07f0*/  IMAD.HI.U32 R5, R4, -0x2daee0ad, RZ ;  /* 0xd2511f5304057827 */ /* 0x000fe200078e00ff */
[----:B0-----:R-:W-:Y:S01]  /*0800*/  UISETP.NE.U32.AND UP0, UPT, UR4, URZ, UPT ;  /* 0x000000ff0400728c */ /* 0x001fe2000bf05070 */
[----:B------:R-:W0:Y:S02]  /*0810*/  LDCU.U8 UR32, c[0x0][0x410] ;  /* 0x00008200ff2077ac */ /* 0x000e240008000000 */
[----:B------:R-:W-:Y:S01]  /*0820*/  IMAD R3, R3, -0x326172a9, RZ ;  /* 0xcd9e8d5703037824 */ /* 0x000fe200078e02ff */
[----:B------:R-:W-:Y:S01]  /*0830*/  LOP3.LUT R5, R8, UR17, R5, 0x96, !PT ;  /* 0x0000001108057c12 */ /* 0x000fe2000f8e9605 */
[C---:B------:R-:W-:Y:S01]  /*0840*/  IMAD.HI.U32 R2, R6.reuse, -0x326172a9, RZ ;  /* 0xcd9e8d5706027827 */ /* 0x040fe200078e00ff */
[----:B------:R-:W4:Y:S03]  /*0850*/  LDCU UR13, c[0x0][0x448] ;  /* 0x00008900ff0d77ac */ /* 0x000f260008000800 */
[----:B------:R-:W-:Y:S01]  /*0860*/  IMAD R6, R6, -0x326172a9, RZ ;  /* 0xcd9e8d5706067824 */ /* 0x000fe200078e02ff */
[----:B------:R-:W-:Y:S01]  /*0870*/  LOP3.LUT R2, R3, UR16, R2, 0x96, !PT ;  /* 0x0000001003027c12 */ /* 0x000fe2000f8e9602 */
[----:B------:R-:W-:Y:S01]  /*0880*/  IMAD R7, R4, -0x2daee0ad, RZ ;  /* 0xd2511f5304077824 */ /* 0x000fe200078e02ff */
[----:B------:R-:W0:Y:S01]  /*0890*/  LDCU.64 UR10, c[0x0][0x3a0] ;  /* 0x00007400ff0a77ac */ /* 0x000e220008000a00 */
[----:B------:R-:W-:Y:S01]  /*08a0*/  IMAD.HI.U32 R3, R5, -0x326172a9, RZ ;  /* 0xcd9e8d5705037827 */ /* 0x000fe200078e00ff */
[----:B------:R-:W-:-:S03]  /*08b0*/  UISETP.NE.AND.EX UP0, UPT, UR5, URZ, UPT, UP0 ;  /* 0x000000ff0500728c */ /* 0x000fc6000bf05300 */
        /* <DEDUP_REMOVED lines=35> */
[----:B------:R-:W-:Y:S02]  /*0af0*/  HFMA2 R5, -RZ, RZ, 0, 0 ;  /* 0x00000000ff057431 */ /* 0x000fe400000001ff */
[----:B------:R-:W-:Y:S01]  /*0b00*/  IMAD R3, R3, -0x2daee0ad, RZ ;  /* 0xd2511f5303037824 */ /* 0x000fe200078e02ff */
[----:B------:R-:W-:Y:S01]  /*0b10*/  LOP3.LUT R7, R6, UR30, R7, 0x96, !PT ;  /* 0x0000001e06077c12 */ /* 0x000fe2000f8e9607 */
[----:B------:R-:W-:-:S04]  /*0b20*/  IMAD.HI.U32 R8, R2, -0x2daee0ad, RZ ;  /* 0xd2511f5302087827 */ /* 0x000fc800078e00ff */
[----:B------:R-:W-:Y:S01]  /*0b30*/  IMAD R146, R2, -0x2daee0ad, RZ ;  /* 0xd2511f5302927824 */ /* 0x000fe200078e02ff */
[----:B------:R-:W-:Y:S01]  /*0b40*/  LOP3.LUT R8, R3, UR31, R8, 0x96, !PT ;  /* 0x0000001f03087c12 */ /* 0x000fe2000f8e9608 */
[----:B01234-:R-:W-:-:S07]  /*0b50*/  IMAD R6, R4, -0x326172a9, RZ ;  /* 0xcd9e8d5704067824 */ /* 0x01ffce00078e02ff */
.L_x_19348:
        /* <DEDUP_REMOVED lines=18> */
[----:B------:R-:W-:Y:S02]  /*0c80*/  ISETP.NE.AND.EX P2, PT, RZ, UR11, PT, P0 ;  /* 0x0000000bff007c0c */ /* 0x000fe4000bf45300 */
[----:B------:R-:W-:Y:S01]  /*0c90*/  MOV R140, 0x3f800000 ;  /* 0x3f800000008c7802 */ /* 0x000fe20000000f00 */
[----:B------:R-:W-:-:S08]  /*0ca0*/  IMAD.MOV.U32 R139, RZ, RZ, 0x2f800000 ;  /* 0x2f800000ff8b7424 */ /* 0x000fd000078e00ff */
[----:B---3--:R-:W-:Y:S01]  /*0cb0*/  @P1 IMAD.U32 R140, R16, 0x10000, RZ ;  /* 0x00010000108c1824 */ /* 0x008fe200078e00ff */
        /* <DEDUP_REMOVED lines=17> */
.L_x_45676:
[----:B------:R-:W-:Y:S05]  /*0dd0*/  BRX R20 -0xde0                                         (*"BRANCH_TARGETS .L_x_45677,.L_x_45678,.L_x_45679"*) ;  /* 0xfffffff014887949 */ /* 0x000fea000383ffff */
.L_x_45679:
[----:B------:R-:W-:Y:S01]  /*0de0*/  VIADD R17, R147, 0x1 ;  /* 0x0000000193117836 */ /* 0x000fe20000000000 */
[----:B------:R-:W-:Y:S01]  /*0df0*/  MOV R0, R146 ;  /* 0x0000009200007202 */ /* 0x000fe20000000f00 */
[----:B------:R-:W-:Y:S01]  /*0e00*/  IMAD.MOV.U32 R2, RZ, RZ, R7 ;  /* 0x000000ffff027224 */ /* 0x000fe200078e0007 */
[----:B------:R-:W-:Y:S06]  /*0e10*/  BRA `(.L_x_18940) ;  /* 0x0000000000f47947 */ /* 0x000fec0003800000 */
.L_x_45677:
[----:B------:R-:W-:Y:S01]  /*0e20*/  IMAD.MOV.U32 R0, RZ, RZ, R146 ;  /* 0x000000ffff007224 */ /* 0x000fe200078e0092 */
[----:B------:R-:W-:Y:S01]  /*0e30*/  MOV R17, 0x3 ;  /* 0x0000000300117802 */ /* 0x000fe20000000f00 */
[----:B------:R-:W-:Y:S01]  /*0e40*/  IMAD.MOV.U32 R2, RZ, RZ, R8 ;  /* 0x000000ffff027224 */ /* 0x000fe200078e0008 */
[----:B------:R-:W-:Y:S06]  /*0e50*/  BRA `(.L_x_18940) ;  /* 0x0000000000e47947 */ /* 0x000fec0003800000 */
.L_x_45678:
        /* <DEDUP_REMOVED lines=13> */
.L_x_18942:
[----:B------:R-:W-:Y:S05]  /*0f30*/  BSYNC.RECONVERGENT B2 ;  /* 0x0000000000027941 */ /* 0x000fea0003800200 */
.L_x_18941:
        /* <DEDUP_REMOVED lines=43> */
.L_x_18940:
[----:B------:R-:W-:Y:S05]  /*11f0*/  BSYNC.RECONVERGENT B1 ;  /* 0x0000000000017941 */ /* 0x000fea0003800200 */
.L_x_18939:
        /* <DEDUP_REMOVED lines=26> */
.L_x_18945:
        /* <DEDUP_REMOVED lines=13> */
.L_x_18947:
[----:B------:R-:W-:Y:S05]  /*1470*/  BSYNC.RECONVERGENT B2 ;  /* 0x0000000000027941 */ /* 0x000fea0003800200 */
.L_x_18946:
        /* <DEDUP_REMOVED lines=43> */
.L_x_18944:
[----:B------:R-:W-:Y:S05]  /*1730*/  BSYNC.RECONVERGENT B1 ;  /* 0x0000000000017941 */ /* 0x000fea0003800200 */
.L_x_18943:
        /* <DEDUP_REMOVED lines=22> */
.L_x_18950:
        /* <DEDUP_REMOVED lines=13> */
.L_x_18952:
[----:B------:R-:W-:Y:S05]  /*1970*/  BSYNC.RECONVERGENT B2 ;  /* 0x0000000000027941 */ /* 0x000fea0003800200 */
.L_x_18951:
        /* <DEDUP_REMOVED lines=43> */
.L_x_18949:
[----:B------:R-:W-:Y:S05]  /*1c30*/  BSYNC.RECONVERGENT B1 ;  /* 0x0000000000017941 */ /* 0x000fea0003800200 */
.L_x_18948:
        /* <DEDUP_REMOVED lines=9> */
[----:B------:R-:W-:-:S05]  /*1cd0*/  FMUL.FTZ R12, R12, R137 ;  /* 0x000000890c0c7220 */ /* 0x000fca0000410000 */
        /* <DEDUP_REMOVED lines=13> */
.L_x_18955:
        /* <DEDUP_REMOVED lines=13> */
.L_x_18957:
[----:B------:R-:W-:Y:S05]  /*1e80*/  BSYNC.RECONVERGENT B2 ;  /* 0x0000000000027941 */ /* 0x000fea0003800200 */
.L_x_18956:
        /* <DEDUP_REMOVED lines=43> */
.L_x_18954:
[----:B------:R-:W-:Y:S05]  /*2140*/  BSYNC.RECONVERGENT B1 ;  /* 0x0000000000017941 */ /* 0x000fea0003800200 */
.L_x_18953:
        /* <DEDUP_REMOVED lines=22> */
.L_x_18960:
        /* <DEDUP_REMOVED lines=13> */
.L_x_18962:
[----:B------:R-:W-:Y:S05]  /*2380*/  BSYNC.RECONVERGENT B2 ;  /* 0x0000000000027941 */ /* 0x000fea0003800200 */
.L_x_18961:
        /* <DEDUP_REMOVED lines=43> */
.L_x_18959:
[----:B------:R-:W-:Y:S05]  /*2640*/  BSYNC.RECONVERGENT B1 ;  /* 0x0000000000017941 */ /* 0x000fea0003800200 */
.L_x_18958:
        /* <DEDUP_REMOVED lines=23> */
.L_x_18965:
        /* <DEDUP_REMOVED lines=13> */
.L_x_18967:
[----:B------:R-:W-:Y:S05]  /*2890*/  BSYNC.RECONVERGENT B2 ;  /* 0x0000000000027941 */ /* 0x000fea0003800200 */
.L_x_18966:
        /* <DEDUP_REMOVED lines=43> */
.L_x_18964:
[----:B------:R-:W-:Y:S05]  /*2b50*/  BSYNC.RECONVERGENT B1 ;  /* 0x0000000000017941 */ /* 0x000fea0003800200 */
.L_x_18963:
        /* <DEDUP_REMOVED lines=22> */
.L_x_18970:
        /* <DEDUP_REMOVED lines=13> */
.L_x_18972:
[----:B------:R-:W-:Y:S05]  /*2d90*/  BSYNC.RECONVERGENT B2 ;  /* 0x0000000000027941 */ /* 0x000fea0003800200 */
.L_x_18971:
        /* <DEDUP_REMOVED lines=39> */
[----:B------:R-:W-:-:S03]  /*3010*/  LOP3.LUT R7, R6, UR30, R23, 0x96, !PT ;  /* 0x0000001e06077c12 */ /* 0x000fc6000f8e9617 */
[----:B------:R-:W-:Y:S01]  /*3020*/  IMAD.MOV.U32 R6, RZ, RZ, R22 ;  /* 0x000000ffff067224 */ /* 0x000fe200078e0016 */
[----:B------:R-:W-:Y:S01]  /*3030*/  LOP3.LUT R8, R12, UR31, R21, 0x96, !PT ;  /* 0x0000001f0c087c12 */ /* 0x000fe2000f8e9615 */
[----:B------:R-:W-:-:S07]  /*3040*/  IMAD.MOV.U32 R0, RZ, RZ, R20 ;  /* 0x000000ffff007224 */ /* 0x000fce00078e0014 */
.L_x_18969:
[----:B------:R-:W-:Y:S05]  /*3050*/  BSYNC.RECONVERGENT B1 ;  /* 0x0000000000017941 */ /* 0x000fea0003800200 */
.L_x_18968:
        /* <DEDUP_REMOVED lines=23> */
.L_x_18975:
        /* <DEDUP_REMOVED lines=15> */
.L_x_18977:
[----:B------:R-:W-:Y:S05]  /*32c0*/  BSYNC.RECONVERGENT B2 ;  /* 0x0000000000027941 */ /* 0x000fea0003800200 */
.L_x_18976:
        /* <DEDUP_REMOVED lines=43> */
.L_x_18974:
[----:B------:R-:W-:Y:S05]  /*3580*/  BSYNC.RECONVERGENT B1 ;  /* 0x0000000000017941 */ /* 0x000fea0003800200 */
.L_x_18973:
        /* <DEDUP_REMOVED lines=10> */
.L_x_18938:
        /* <DEDUP_REMOVED lines=16> */
.L_x_18981:
        /* <DEDUP_REMOVED lines=13> */
.L_x_18983:
[----:B------:R-:W-:Y:S05]  /*3800*/  BSYNC.RECONVERGENT B2 ;  /* 0x0000000000027941 */ /* 0x000fea0003800200 */
.L_x_18982:
        /* <DEDUP_REMOVED lines=43> */
.L_x_18980:
[----:B------:R-:W-:Y:S05]  /*3ac0*/  BSYNC.RECONVERGENT B1 ;  /* 0x0000000000017941 */ /* 0x000fea0003800200 */
.L_x_18979:
        /* <DEDUP_REMOVED lines=10> */
[----:B------:R-:W-:-:S02]  /*3b70*/  FMUL.FTZ R48, R48, R137 ;  /* 0x0000008930307220 */ /* 0x000fc40000410000 */
[----:B------:R-:W-:Y:S01]  /*3b80*/  FSETP.LE.FTZ.AND P1, PT, R17, R138, PT ;  /* 0x0000008a1100720b */ /* 0x000fe20003f33000 */
[----:B------:R-:W-:-:S03]  /*3b90*/  IMAD.MOV.U32 R17, RZ, RZ, R6 ;  /* 0x000000ffff117224 */ /* 0x000fc600078e0006 */
        /* <DEDUP_REMOVED lines=10> */
.L_x_18986:
        /* <DEDUP_REMOVED lines=13> */
.L_x_18988:
[----:B------:R-:W-:Y:S05]  /*3d10*/  BSYNC.RECONVERGENT B2 ;  /* 0x0000000000027941 */ /* 0x000fea0003800200 */
.L_x_18987:
        /* <DEDUP_REMOVED lines=43> */
.L_x_18985:
[----:B------:R-:W-:Y:S05]  /*3fd0*/  BSYNC.RECONVERGENT B1 ;  /* 0x0000000000017941 */ /* 0x000fea0003800200 */
.L_x_18984:
        /* <DEDUP_REMOVED lines=19> */
.L_x_18991:
        /* <DEDUP_REMOVED lines=13> */
.L_x_18993:
[----:B------:R-:W-:Y:S05]  /*41e0*/  BSYNC.RECONVERGENT B2 ;  /* 0x0000000000027941 */ /* 0x000fea0003800200 */
.L_x_18992:
        /* <DEDUP_REMOVED lines=43> */
.L_x_18990:
[----:B------:R-:W-:Y:S05]  /*44a0*/  BSYNC.RECONVERGENT B1 ;  /* 0x0000000000017941 */ /* 0x000fea0003800200 */
.L_x_18989:
        /* <DEDUP_REMOVED lines=20> */
.L_x_18996:
        /* <DEDUP_REMOVED lines=13> */
.L_x_18998:
[----:B------:R-:W-:Y:S05]  /*46c0*/  BSYNC.RECONVERGENT B2 ;  /* 0x0000000000027941 */ /* 0x000fea0003800200 */
.L_x_18997:
        /* <DEDUP_REMOVED lines=43> */
.L_x_18995:
[----:B------:R-:W-:Y:S05]  /*4980*/  BSYNC.RECONVERGENT B1 ;  /* 0x0000000000017941 */ /* 0x000fea0003800200 */
.L_x_18994:
        /* <DEDUP_REMOVED lines=19> */
.L_x_19001:
        /* <DEDUP_REMOVED lines=13> */
.L_x_19003:
[----:B------:R-:W-:Y:S05]  /*4b90*/  BSYNC.RECONVERGENT B2 ;  /* 0x0000000000027941 */ /* 0x000fea0003800200 */
.L_x_19002:
        /* <DEDUP_REMOVED lines=43> */
.L_x_19000:
[----:B------:R-:W-:Y:S05]  /*4e50*/  BSYNC.RECONVERGENT B1 ;  /* 0x0000000000017941 */ /* 0x000fea0003800200 */
.L_x_18999:
        /* <DEDUP_REMOVED lines=20> */
.L_x_19006:
        /* <DEDUP_REMOVED lines=13> */
.L_x_19008:
[----:B------:R-:W-:Y:S05]  /*5070*/  BSYNC.RECONVERGENT B2 ;  /* 0x0000000000027941 */ /* 0x000fea0003800200 */
.L_x_19007:
        /* <DEDUP_REMOVED lines=43> */
.L_x_19005:
[----:B------:R-:W-:Y:S05]  /*5330*/  BSYNC.RECONVERGENT B1 ;  /* 0x0000000000017941 */ /* 0x000fea0003800200 */
.L_x_19004:
        /* <DEDUP_REMOVED lines=19> */
.L_x_19011:
        /* <DEDUP_REMOVED lines=13> */
.L_x_19013:
[----:B------:R-:W-:Y:S05]  /*5540*/  BSYNC.RECONVERGENT B2 ;  /* 0x0000000000027941 */ /* 0x000fea0003800200 */
.L_x_19012:
        /* <DEDUP_REMOVED lines=41> */
[----:B------:R-:W-:Y:S02]  /*57e0*/  LOP3.LUT R8, R12, UR31, R21, 0x96, !PT ;  /* 0x0000001f0c087c12 */ /* 0x000fe4000f8e9615 */
[----:B------:R-:W-:-:S07]  /*57f0*/  MOV R0, R20 ;  /* 0x0000001400007202 */ /* 0x000fce0000000f00 */
.L_x_19010:
[----:B------:R-:W-:Y:S05]  /*5800*/  BSYNC.RECONVERGENT B1 ;  /* 0x0000000000017941 */ /* 0x000fea0003800200 */
.L_x_19009:
        /* <DEDUP_REMOVED lines=20> */
.L_x_19016:
        /* <DEDUP_REMOVED lines=15> */
.L_x_19018:
[----:B------:R-:W-:Y:S05]  /*5a40*/  BSYNC.RECONVERGENT B2 ;  /* 0x0000000000027941 */ /* 0x000fea0003800200 */
.L_x_19017:
        /* <DEDUP_REMOVED lines=43> */
.L_x_19015:
[----:B------:R-:W-:Y:S05]  /*5d00*/  BSYNC.RECONVERGENT B1 ;  /* 0x0000000000017941 */ /* 0x000fea0003800200 */
.L_x_19014:
        /* <DEDUP_REMOVED lines=16> */
.L_x_18978:
        /* <DEDUP_REMOVED lines=45> */
.L_x_19022:
        /* <DEDUP_REMOVED lines=13> */
.L_x_19024:
[----:B------:R-:W-:Y:S05]  /*61b0*/  BSYNC.RECONVERGENT B2 ;  /* 0x0000000000027941 */ /* 0x000fea0003800200 */
.L_x_19023:
        /* <DEDUP_REMOVED lines=43> */
.L_x_19021:
[----:B------:R-:W-:Y:S05]  /*6470*/  BSYNC.RECONVERGENT B1 ;  /* 0x0000000000017941 */ /* 0x000fea0003800200 */
.L_x_19020:
[----:B------:R-:W-:Y:S01]  /*6480*/  I2FP.F32.U32 R0, R21 ;  /* 0x0000001500007245 */ /* 0x000fe20000201000 */
[----:B------:R-:W-:Y:S01]  /*6490*/  BSSY.RECONVERGENT B1, `(.L_x_19025) ;  /* 0x0000050000017945 */ /* 0x000fe20003800200 */
[----:B-----5:R-:W-:Y:S02]  /*64a0*/  SHF.L.U32 R23, R12, 0x10, RZ ;  /* 0x000000100c177819 */ /* 0x020fe400000006ff */
        /* <DEDUP_REMOVED lines=21> */
.L_x_19027:
        /* <DEDUP_REMOVED lines=13> */
.L_x_19029:
[----:B------:R-:W-:Y:S05]  /*66d0*/  BSYNC.RECONVERGENT B2 ;  /* 0x0000000000027941 */ /* 0x000fea0003800200 */
.L_x_19028:
        /* <DEDUP_REMOVED lines=43> */
.L_x_19026:
[----:B------:R-:W-:Y:S05]  /*6990*/  BSYNC.RECONVERGENT B1 ;  /* 0x0000000000017941 */ /* 0x000fea0003800200 */
.L_x_19025:
        /* <DEDUP_REMOVED lines=22> */
.L_x_19032:
        /* <DEDUP_REMOVED lines=13> */
.L_x_19034:
[----:B------:R-:W-:Y:S05]  /*6bd0*/  BSYNC.RECONVERGENT B2 ;  /* 0x0000000000027941 */ /* 0x000fea0003800200 */
.L_x_19033:
        /* <DEDUP_REMOVED lines=43> */
.L_x_19031:
[----:B------:R-:W-:Y:S05]  /*6e90*/  BSYNC.RECONVERGENT B1 ;  /* 0x0000000000017941 */ /* 0x000fea0003800200 */
.L_x_19030:
        /* <DEDUP_REMOVED lines=23> */
.L_x_19037:
        /* <DEDUP_REMOVED lines=13> */
.L_x_19039:
[----:B------:R-:W-:Y:S05]  /*70e0*/  BSYNC.RECONVERGENT B2 ;  /* 0x0000000000027941 */ /* 0x000fea0003800200 */
.L_x_19038:
        /* <DEDUP_REMOVED lines=43> */
.L_x_19036:
[----:B------:R-:W-:Y:S05]  /*73a0*/  BSYNC.RECONVERGENT B1 ;  /* 0x0000000000017941 */ /* 0x000fea0003800200 */
.L_x_19035:
        /* <DEDUP_REMOVED lines=22> */
.L_x_19042:
        /* <DEDUP_REMOVED lines=13> */
.L_x_19044:
[----:B------:R-:W-:Y:S05]  /*75e0*/  BSYNC.RECONVERGENT B2 ;  /* 0x0000000000027941 */ /* 0x000fea0003800200 */
.L_x_19043:
        /* <DEDUP_REMOVED lines=43> */
.L_x_19041:
[----:B------:R-:W-:Y:S05]  /*78a0*/  BSYNC.RECONVERGENT B1 ;  /* 0x0000000000017941 */ /* 0x000fea0003800200 */
.L_x_19040:
        /* <DEDUP_REMOVED lines=23> */
.L_x_19047:
        /* <DEDUP_REMOVED lines=13> */
.L_x_19049:
[----:B------:R-:W-:Y:S05]  /*7af0*/  BSYNC.RECONVERGENT B2 ;  /* 0x0000000000027941 */ /* 0x000fea0003800200 */
.L_x_19048:
        /* <DEDUP_REMOVED lines=43> */
.L_x_19046:
[----:B------:R-:W-:Y:S05]  /*7db0*/  BSYNC.RECONVERGENT B1 ;  /* 0x0000000000017941 */ /* 0x000fea0003800200 */
.L_x_19045:
        /* <DEDUP_REMOVED lines=22> */
.L_x_19052:
        /* <DEDUP_REMOVED lines=13> */
.L_x_19054:
[----:B------:R-:W-:Y:S05]  /*7ff0*/  BSYNC.RECONVERGENT B2 ;  /* 0x0000000000027941 */ /* 0x000fea0003800200 */
.L_x_19053:
        /* <DEDUP_REMOVED lines=43> */
.L_x_19051:
[----:B------:R-:W-:Y:S05]  /*82b0*/  BSYNC.RECONVERGENT B1 ;  /* 0x0000000000017941 */ /* 0x000fea0003800200 */
.L_x_19050:
        /* <DEDUP_REMOVED lines=23> */
.L_x_19057:
        /* <DEDUP_REMOVED lines=15> */
.L_x_19059:
[----:B------:R-:W-:Y:S05]  /*8520*/  BSYNC.RECONVERGENT B2 ;  /* 0x0000000000027941 */ /* 0x000fea0003800200 */
.L_x_19058:
        /* <DEDUP_REMOVED lines=43> */
.L_x_19056:
[----:B------:R-:W-:Y:S05]  /*87e0*/  BSYNC.RECONVERGENT B1 ;  /* 0x0000000000017941 */ /* 0x000fea0003800200 */
.L_x_19055:
        /* <DEDUP_REMOVED lines=10> */
.L_x_19019:
        /* <DEDUP_REMOVED lines=16> */
.L_x_19063:
        /* <DEDUP_REMOVED lines=13> */
.L_x_19065:
[----:B------:R-:W-:Y:S05]  /*8a60*/  BSYNC.RECONVERGENT B2 ;  /* 0x0000000000027941 */ /* 0x000fea0003800200 */
.L_x_19064:
        /* <DEDUP_REMOVED lines=42> */
[----:B------:R-:W-:-:S07]  /*8d10*/  IMAD.MOV.U32 R22, RZ, RZ, RZ ;  /* 0x000000ffff167224 */ /* 0x000fce00078e00ff */
.L_x_19062:
[----:B------:R-:W-:Y:S05]  /*8d20*/  BSYNC.RECONVERGENT B1 ;  /* 0x0000000000017941 */ /* 0x000fea0003800200 */
.L_x_19061:
        /* <DEDUP_REMOVED lines=9> */
[----:B------:R-:W-:Y:S02]  /*8dc0*/  IMAD.MOV.U32 R17, RZ, RZ, R6 ;  /* 0x000000ffff117224 */ /* 0x000fe400078e0006 */
        /* <DEDUP_REMOVED lines=11> */
.L_x_19068:
        /* <DEDUP_REMOVED lines=13> */
.L_x_19070:
[----:B------:R-:W-:Y:S05]  /*8f50*/  BSYNC.RECONVERGENT B2 ;  /* 0x0000000000027941 */ /* 0x000fea0003800200 */
.L_x_19069:
        /* <DEDUP_REMOVED lines=43> */
.L_x_19067:
[----:B------:R-:W-:Y:S05]  /*9210*/  BSYNC.RECONVERGENT B1 ;  /* 0x0000000000017941 */ /* 0x000fea0003800200 */
.L_x_19066:
[----:B------:R-:W-:Y:S01]  /*9220*/  ISETP.NE.AND P1, PT, R23, 0x1, PT ;  /* 0x000000011700780c */ /* 0x000fe20003f25270 */
[----:B------:R-:W-:Y:S01]  /*9230*/  BSSY.RECONVERGENT B1, `(.L_x_19071) ;  /* 0x000004b000017945 */ /* 0x000fe20003800200 */
[----:B------:R-:W-:Y:S02]  /*9240*/  I2FP.F32.U32 R22, R17 ;  /* 0x0000001100167245 */ /* 0x000fe40000201000 */
[----:B------:R-:W-:-:S03]  /*9250*/  SHF.L.U32 R21, R12, 0x10, RZ ;  /* 0x000000100c157819 */ /* 0x000fc600000006ff */
[----:B------:R-:W-:Y:S01]  /*9260*/  FFMA.FTZ R17, R22, R139, 1.1641532182693481445e-10 ;  /* 0x2f00000016117423 */ /* 0x000fe2000001008b */
[----:B------:R-:W-:Y:S02]  /*9270*/  IMAD.MOV.U32 R22, RZ, RZ, 0x2 ;  /* 0x00000002ff167424 */ /* 0x000fe400078e00ff */
[----:B------:R-:W-:Y:S02]  /*9280*/  FMUL.FTZ R12, R21, R140 ;  /* 0x0000008c150c7220 */ /* 0x000fe40000410000 */
        /* <DEDUP_REMOVED lines=12> */
.L_x_19073:
        /* <DEDUP_REMOVED lines=13> */
.L_x_19075:
[----:B------:R-:W-:Y:S05]  /*9420*/  BSYNC.RECONVERGENT B2 ;  /* 0x0000000000027941 */ /* 0x000fea0003800200 */
.L_x_19074:
        /* <DEDUP_REMOVED lines=43> */
.L_x_19072:
[----:B------:R-:W-:Y:S05]  /*96e0*/  BSYNC.RECONVERGENT B1 ;  /* 0x0000000000017941 */ /* 0x000fea0003800200 */
.L_x_19071:
        /* <DEDUP_REMOVED lines=20> */
.L_x_19078:
        /* <DEDUP_REMOVED lines=13> */
.L_x_19080:
[----:B------:R-:W-:Y:S05]  /*9900*/  BSYNC.RECONVERGENT B2 ;  /* 0x0000000000027941 */ /* 0x000fea0003800200 */
.L_x_19079:
        /* <DEDUP_REMOVED lines=43> */
.L_x_19077:
[----:B------:R-:W-:Y:S05]  /*9bc0*/  BSYNC.RECONVERGENT B1 ;  /* 0x0000000000017941 */ /* 0x000fea0003800200 */
.L_x_19076:
        /* <DEDUP_REMOVED lines=19> */
.L_x_19083:
        /* <DEDUP_REMOVED lines=13> */
.L_x_19085:
[----:B------:R-:W-:Y:S05]  /*9dd0*/  BSYNC.RECONVERGENT B2 ;  /* 0x0000000000027941 */ /* 0x000fea0003800200 */
.L_x_19084:
        /* <DEDUP_REMOVED lines=43> */
.L_x_19082:
[----:B------:R-:W-:Y:S05]  /*a090*/  BSYNC.RECONVERGENT B1 ;  /* 0x0000000000017941 */ /* 0x000fea0003800200 */
.L_x_19081:
        /* <DEDUP_REMOVED lines=20> */
.L_x_19088:
        /* <DEDUP_REMOVED lines=13> */
.L_x_19090:
[----:B------:R-:W-:Y:S05]  /*a2b0*/  BSYNC.RECONVERGENT B2 ;  /* 0x0000000000027941 */ /* 0x000fea0003800200 */
.L_x_19089:
        /* <DEDUP_REMOVED lines=43> */
.L_x_19087:
[----:B------:R-:W-:Y:S05]  /*a570*/  BSYNC.RECONVERGENT B1 ;  /* 0x0000000000017941 */ /* 0x000fea0003800200 */
.L_x_19086:
        /* <DEDUP_REMOVED lines=19> */
.L_x_19093:
        /* <DEDUP_REMOVED lines=13> */
.L_x_19095:
[----:B------:R-:W-:Y:S05]  /*a780*/  BSYNC.RECONVERGENT B2 ;  /* 0x0000000000027941 */ /* 0x000fea0003800200 */
.L_x_19094:
        /* <DEDUP_REMOVED lines=43> */
.L_x_19092:
[----:B------:R-:W-:Y:S05]  /*aa40*/  BSYNC.RECONVERGENT B1 ;  /* 0x0000000000017941 */ /* 0x000fea0003800200 */
.L_x_19091:
        /* <DEDUP_REMOVED lines=20> */
.L_x_19098:
        /* <DEDUP_REMOVED lines=15> */
.L_x_19100:
[----:B------:R-:W-:Y:S05]  /*ac80*/  BSYNC.RECONVERGENT B2 ;  /* 0x0000000000027941 */ /* 0x000fea0003800200 */
.L_x_19099:
        /* <DEDUP_REMOVED lines=43> */
.L_x_19097:
[----:B------:R-:W-:Y:S05]  /*af40*/  BSYNC.RECONVERGENT B1 ;  /* 0x0000000000017941 */ /* 0x000fea0003800200 */
.L_x_19096:
        /* <DEDUP_REMOVED lines=16> */
.L_x_19060:
[----:B------:R-:W-:Y:S01]  /*b050*/  SEL R14, RZ, 0x10000, !P5 ;  /* 0x00010000ff0e7807 */ /* 0x000fe20006800000 */
[----:B------:R-:W-:Y:S01]  /*b060*/  IMAD.WIDE.U32 R22, R2, 0x20, R144 ;  /* 0x0000002002167825 */ /* 0x000fe200078e0090 */
[----:B------:R-:W-:Y:S02]  /*b070*/  ISETP.NE.AND P5, PT, R0, RZ, PT ;  /* 0x000000ff0000720c */ /* 0x000fe40003fa5270 */
[----:B------:R-:W-:Y:S01]  /*b080*/  SEL R15, RZ, 0x1000000, !P6 ;  /* 0x01000000ff0f7807 */ /* 0x000fe20007000000 */
        /* <DEDUP_REMOVED lines=9> */
[----:B------:R-:W-:Y:S01]  /*b120*/  LOP3.LUT R12, R12, R0, R13, 0xfe, !PT ;  /* 0x000000000c0c7212 */ /* 0x000fe200078efe0d */
[----:B------:R-:W-:Y:S01]  /*b130*/  VIADD R0, R3, 0x40 ;  /* 0x0000004003007836 */ /* 0x000fe20000000000 */
[----:B------:R-:W-:Y:S02]  /*b140*/  SEL R13, RZ, 0x1, !P5 ;  /* 0x00000001ff0d7807 */ /* 0x000fe40006800000 */
        /* <DEDUP_REMOVED lines=27> */
.L_x_19104:
        /* <DEDUP_REMOVED lines=13> */
.L_x_19106:
[----:B------:R-:W-:Y:S05]  /*b3d0*/  BSYNC.RECONVERGENT B2 ;  /* 0x0000000000027941 */ /* 0x000fea0003800200 */
.L_x_19105:
        /* <DEDUP_REMOVED lines=42> */
.L_x_19103:
[----:B------:R-:W-:Y:S05]  /*b680*/  BSYNC.RECONVERGENT B1 ;  /* 0x0000000000017941 */ /* 0x000fea0003800200 */
.L_x_19102:
[----:B------:R-:W-:Y:S01]  /*b690*/  I2FP.F32.U32 R20, R24 ;  /* 0x0000001800147245 */ /* 0x000fe20000201000 */
[----:B------:R-:W-:Y:S01]  /*b6a0*/  BSSY.RECONVERGENT B1, `(.L_x_19107) ;  /* 0x000004f000017945 */ /* 0x000fe20003800200 */
[----:B-----5:R-:W-:Y:S01]  /*b6b0*/  SHF.L.U32 R23, R12, 0x10, RZ ;  /* 0x000000100c177819 */ /* 0x020fe200000006ff */
        /* <DEDUP_REMOVED lines=21> */
.L_x_19109:
        /* <DEDUP_REMOVED lines=13> */
.L_x_19111:
[----:B------:R-:W-:Y:S05]  /*b8e0*/  BSYNC.RECONVERGENT B2 ;  /* 0x0000000000027941 */ /* 0x000fea0003800200 */
.L_x_19110:
        /* <DEDUP_REMOVED lines=42> */
.L_x_19108:
[----:B------:R-:W-:Y:S05]  /*bb90*/  BSYNC.RECONVERGENT B1 ;  /* 0x0000000000017941 */ /* 0x000fea0003800200 */
.L_x_19107:
        /* <DEDUP_REMOVED lines=22> */
.L_x_19114:
        /* <DEDUP_REMOVED lines=13> */
.L_x_19116:
[----:B------:R-:W-:Y:S05]  /*bdd0*/  BSYNC.RECONVERGENT B2 ;  /* 0x0000000000027941 */ /* 0x000fea0003800200 */
.L_x_19115:
        /* <DEDUP_REMOVED lines=42> */
.L_x_19113:
[----:B------:R-:W-:Y:S05]  /*c080*/  BSYNC.RECONVERGENT B1 ;  /* 0x0000000000017941 */ /* 0x000fea0003800200 */
.L_x_19112:
        /* <DEDUP_REMOVED lines=23> */
.L_x_19119:
        /* <DEDUP_REMOVED lines=13> */
.L_x_19121:
[----:B------:R-:W-:Y:S05]  /*c2d0*/  BSYNC.RECONVERGENT B2 ;  /* 0x0000000000027941 */ /* 0x000fea0003800200 */
.L_x_19120:
        /* <DEDUP_REMOVED lines=42> */
.L_x_19118:
[----:B------:R-:W-:Y:S05]  /*c580*/  BSYNC.RECONVERGENT B1 ;  /* 0x0000000000017941 */ /* 0x000fea0003800200 */
.L_x_19117:
        /* <DEDUP_REMOVED lines=22> */
.L_x_19124:
        /* <DEDUP_REMOVED lines=13> */
.L_x_19126:
[----:B------:R-:W-:Y:S05]  /*c7c0*/  BSYNC.RECONVERGENT B2 ;  /* 0x0000000000027941 */ /* 0x000fea0003800200 */
.L_x_19125:
        /* <DEDUP_REMOVED lines=43> */
.L_x_19123:
[----:B------:R-:W-:Y:S05]  /*ca80*/  BSYNC.RECONVERGENT B1 ;  /* 0x0000000000017941 */ /* 0x000fea0003800200 */
.L_x_19122:
        /* <DEDUP_REMOVED lines=23> */
.L_x_19129:
        /* <DEDUP_REMOVED lines=13> */
.L_x_19131:
[----:B------:R-:W-:Y:S05]  /*ccd0*/  BSYNC.RECONVERGENT B2 ;  /* 0x0000000000027941 */ /* 0x000fea0003800200 */
.L_x_19130:
        /* <DEDUP_REMOVED lines=42> */
.L_x_19128:
[----:B------:R-:W-:Y:S05]  /*cf80*/  BSYNC.RECONVERGENT B1 ;  /* 0x0000000000017941 */ /* 0x000fea0003800200 */
.L_x_19127:
        /* <DEDUP_REMOVED lines=22> */
.L_x_19134:
        /* <DEDUP_REMOVED lines=13> */
.L_x_19136:
[----:B------:R-:W-:Y:S05]  /*d1c0*/  BSYNC.RECONVERGENT B2 ;  /* 0x0000000000027941 */ /* 0x000fea0003800200 */
.L_x_19135:
        /* <DEDUP_REMOVED lines=43> */
.L_x_19133:
[----:B------:R-:W-:Y:S05]  /*d480*/  BSYNC.RECONVERGENT B1 ;  /* 0x0000000000017941 */ /* 0x000fea0003800200 */
.L_x_19132:
        /* <DEDUP_REMOVED lines=23> */
.L_x_19139:
        /* <DEDUP_REMOVED lines=15> */
.L_x_19141:
[----:B------:R-:W-:Y:S05]  /*d6f0*/  BSYNC.RECONVERGENT B2 ;  /* 0x0000000000027941 */ /* 0x000fea0003800200 */
.L_x_19140:
        /* <DEDUP_REMOVED lines=42> */
.L_x_19138:
[----:B------:R-:W-:Y:S05]  /*d9a0*/  BSYNC.RECONVERGENT B1 ;  /* 0x0000000000017941 */ /* 0x000fea0003800200 */
.L_x_19137:
        /* <DEDUP_REMOVED lines=10> */
.L_x_19101:
        /* <DEDUP_REMOVED lines=16> */
.L_x_19145:
        /* <DEDUP_REMOVED lines=13> */
.L_x_19147:
[----:B------:R-:W-:Y:S05]  /*dc20*/  BSYNC.RECONVERGENT B2 ;  /* 0x0000000000027941 */ /* 0x000fea0003800200 */
.L_x_19146:
        /* <DEDUP_REMOVED lines=42> */
.L_x_19144:
[----:B------:R-:W-:Y:S05]  /*ded0*/  BSYNC.RECONVERGENT B1 ;  /* 0x0000000000017941 */ /* 0x000fea0003800200 */
.L_x_19143:
[----:B------:R-:W-:Y:S01]  /*dee0*/  ISETP.NE.AND P0, PT, R22, 0x1, PT ;  /* 0x000000011600780c */ /* 0x000fe20003f05270 */
[----:B------:R-:W-:Y:S01]  /*def0*/  BSSY.RECONVERGENT B1, `(.L_x_19148) ;  /* 0x000004d000017945 */ /* 0x000fe20003800200 */
[----:B------:R-:W-:Y:S01]  /*df00*/  I2FP.F32.U32 R20, R21 ;  /* 0x0000001500147245 */ /* 0x000fe20000201000 */
[----:B------:R-:W-:Y:S01]  /*df10*/  IMAD.MOV.U32 R24, RZ, RZ, 0x2 ;  /* 0x00000002ff187424 */ /* 0x000fe200078e00ff */
[C---:B-----5:R-:W-:Y:S02]  /*df20*/  SHF.L.U32 R21, R12.reuse, 0x10, RZ ;  /* 0x000000100c157819 */ /* 0x060fe400000006ff */
[----:B------:R-:W-:Y:S01]  /*df30*/  PRMT R12, R12, 0x7632, R12 ;  /* 0x000076320c0c7816 */ /* 0x000fe2000000000c */
[----:B------:R-:W-:Y:S01]  /*df40*/  FFMA.FTZ R17, R20, R139, 1.1641532182693481445e-10 ;  /* 0x2f00000014117423 */ /* 0x000fe2000001008b */
[----:B------:R-:W-:Y:S02]  /*df50*/  IMAD.MOV.U32 R20, RZ, RZ, R6 ;  /* 0x000000ffff147224 */ /* 0x000fe400078e0006 */
[----:B------:R-:W-:-:S02]  /*df60*/  FMUL.FTZ R32, R21, R140 ;  /* 0x0000008c15207220 */ /* 0x000fc40000410000 */
[----:B------:R-:W-:Y:S02]  /*df70*/  FSETP.LE.FTZ.AND P1, PT, R17, R138, PT ;  /* 0x0000008a1100720b */ /* 0x000fe40003f33000 */
[----:B------:R-:W-:Y:S02]  /*df80*/  FMUL.FTZ R32, R32, R137 ;  /* 0x0000008920207220 */ /* 0x000fe40000410000 */
        /* <DEDUP_REMOVED lines=10> */
.L_x_19150:
        /* <DEDUP_REMOVED lines=13> */
.L_x_19152:
[----:B------:R-:W-:Y:S05]  /*e100*/  BSYNC.RECONVERGENT B2 ;  /* 0x0000000000027941 */ /* 0x000fea0003800200 */
.L_x_19151:
        /* <DEDUP_REMOVED lines=43> */
.L_x_19149:
[----:B------:R-:W-:Y:S05]  /*e3c0*/  BSYNC.RECONVERGENT B1 ;  /* 0x0000000000017941 */ /* 0x000fea0003800200 */
.L_x_19148:
        /* <DEDUP_REMOVED lines=19> */
.L_x_19155:
        /* <DEDUP_REMOVED lines=13> */
.L_x_19157:
[----:B------:R-:W-:Y:S05]  /*e5d0*/  BSYNC.RECONVERGENT B2 ;  /* 0x0000000000027941 */ /* 0x000fea0003800200 */
.L_x_19156:
        /* <DEDUP_REMOVED lines=43> */
.L_x_19154:
[----:B------:R-:W-:Y:S05]  /*e890*/  BSYNC.RECONVERGENT B1 ;  /* 0x0000000000017941 */ /* 0x000fea0003800200 */
.L_x_19153:
        /* <DEDUP_REMOVED lines=20> */
.L_x_19160:
        /* <DEDUP_REMOVED lines=13> */
.L_x_19162:
[----:B------:R-:W-:Y:S05]  /*eab0*/  BSYNC.RECONVERGENT B2 ;  /* 0x0000000000027941 */ /* 0x000fea0003800200 */
.L_x_19161:
        /* <DEDUP_REMOVED lines=43> */
.L_x_19159:
[----:B------:R-:W-:Y:S05]  /*ed70*/  BSYNC.RECONVERGENT B1 ;  /* 0x0000000000017941 */ /* 0x000fea0003800200 */
.L_x_19158:
        /* <DEDUP_REMOVED lines=19> */
.L_x_19165:
        /* <DEDUP_REMOVED lines=13> */
.L_x_19167:
[----:B------:R-:W-:Y:S05]  /*ef80*/  BSYNC.RECONVERGENT B2 ;  /* 0x0000000000027941 */ /* 0x000fea0003800200 */
.L_x_19166:
        /* <DEDUP_REMOVED lines=43> */
.L_x_19164:
[----:B------:R-:W-:Y:S05]  /*f240*/  BSYNC.RECONVERGENT B1 ;  /* 0x0000000000017941 */ /* 0x000fea0003800200 */
.L_x_19163:
        /* <DEDUP_REMOVED lines=20> */
.L_x_19170:
        /* <DEDUP_REMOVED lines=13> */
.L_x_19172:
[----:B------:R-:W-:Y:S05]  /*f460*/  BSYNC.RECONVERGENT B2 ;  /* 0x0000000000027941 */ /* 0x000fea0003800200 */
.L_x_19171:
        /* <DEDUP_REMOVED lines=42> */
.L_x_19169:
[----:B------:R-:W-:Y:S05]  /*f710*/  BSYNC.RECONVERGENT B1 ;  /* 0x0000000000017941 */ /* 0x000fea0003800200 */
.L_x_19168:
        /* <DEDUP_REMOVED lines=19> */
.L_x_19175:
        /* <DEDUP_REMOVED lines=13> */
.L_x_19177:
[----:B------:R-:W-:Y:S05]  /*f920*/  BSYNC.RECONVERGENT B2 ;  /* 0x0000000000027941 */ /* 0x000fea0003800200 */
.L_x_19176:
        /* <DEDUP_REMOVED lines=41> */
[----:B------:R-:W-:-:S07]  /*fbc0*/  LOP3.LUT R8, R12, UR31, R23, 0x96, !PT ;  /* 0x0000001f0c087c12 */ /* 0x000fce000f8e9617 */
.L_x_19174:
[----:B------:R-:W-:Y:S05]  /*fbd0*/  BSYNC.RECONVERGENT B1 ;  /* 0x0000000000017941 */ /* 0x000fea0003800200 */
.L_x_19173:
        /* <DEDUP_REMOVED lines=20> */
.L_x_19180:
        /* <DEDUP_REMOVED lines=15> */
.L_x_19182:
[----:B------:R-:W-:Y:S05]  /*fe10*/  BSYNC.RECONVERGENT B2 ;  /* 0x0000000000027941 */ /* 0x000fea0003800200 */
.L_x_19181:
        /* <DEDUP_REMOVED lines=42> */
.L_x_19179:
[----:B------:R-:W-:Y:S05]  /*100c0*/  BSYNC.RECONVERGENT B1 ;  /* 0x0000000000017941 */ /* 0x000fea0003800200 */
.L_x_19178:
        /* <DEDUP_REMOVED lines=16> */
.L_x_19142:
[----:B------:R-:W-:Y:S01]  /*101d0*/  SEL R15, RZ, 0x1000000, !P6 ;  /* 0x01000000ff0f7807 */ /* 0x000fe20007000000 */
[----:B------:R-:W-:Y:S01]  /*101e0*/  IMAD.WIDE.U32 R22, R0, 0x8, R142 ;  /* 0x0000000800167825 */ /* 0x000fe200078e008e */
[----:B------:R-:W-:Y:S02]  /*101f0*/  SEL R20, RZ, 0x10000, !P5 ;  /* 0x00010000ff147807 */ /* 0x000fe40006800000 */
[----:B------:R-:W-:Y:S02]  /*10200*/  SEL R25, RZ, 0x100, !P4 ;  /* 0x00000100ff197807 */ /* 0x000fe40006000000 */
[----:B------:R-:W-:Y:S02]  /*10210*/  SEL R14, RZ, 0x1000000, !P2 ;  /* 0x01000000ff0e7807 */ /* 0x000fe40005000000 */
[----:B------:R-:W-:Y:S02]  /*10220*/  SEL R13, RZ, 0x10000, !P1 ;  /* 0x00010000ff0d7807 */ /* 0x000fe40004800000 */
[----:B------:R-:W-:-:S02]  /*10230*/  SEL R12, RZ, 0x100, !P0 ;  /* 0x00000100ff0c7807 */ /* 0x000fc40004000000 */
[----:B------:R-:W-:Y:S02]  /*10240*/  ISETP.NE.AND P5, PT, R17, RZ, PT ;  /* 0x000000ff1100720c */ /* 0x000fe40003fa5270 */
[----:B------:R-:W-:Y:S01]  /*10250*/  LOP3.LUT R25, R25, R15, R20, 0xfe, !PT ;  /* 0x0000000f19197212 */ /* 0x000fe200078efe14 */
[----:B------:R-:W-:Y:S01]  /*10260*/  IMAD.WIDE.U32 R20, R0, 0x20, R144 ;  /* 0x0000002000147825 */ /* 0x000fe200078e0090 */
[----:B------:R-:W-:Y:S02]  /*10270*/  SEL R24, RZ, 0x1, !P3 ;  /* 0x00000001ff187807 */ /* 0x000fe40005800000 */
[----:B------:R-:W-:Y:S02]  /*10280*/  LOP3.LUT R12, R12, R14, R13, 0xfe, !PT ;  /* 0x0000000e0c0c7212 */ /* 0x000fe400078efe0d */
[----:B------:R-:W-:Y:S01]  /*10290*/  SEL R13, RZ, 0x1, !P5 ;  /* 0x00000001ff0d7807 */ /* 0x000fe20006800000 */
[----:B------:R0:W-:Y:S01]  /*102a0*/  STG.E.128 desc[UR8][R20.64], R32 ;  /* 0x0000002014007986 */ /* 0x0001e2000c101d08 */
[----:B------:R-:W-:-:S02]  /*102b0*/  IADD3 R141, PT, PT, R3, 0x60, RZ ;  /* 0x00000060038d7810 */ /* 0x000fc40007ffe0ff */
[----:B------:R-:W-:Y:S01]  /*102c0*/  LOP3.LUT R25, R25, R24, RZ, 0xfc, !PT ;  /* 0x0000001819197212 */ /* 0x000fe200078efcff */
[----:B------:R0:W-:Y:S01]  /*102d0*/  STG.E.128 desc[UR8][R20.64+0x10], R28 ;  /* 0x0000101c14007986 */ /* 0x0001e2000c101d08 */
        /* <DEDUP_REMOVED lines=26> */
.L_x_19186:
        /* <DEDUP_REMOVED lines=13> */
.L_x_19188:
[----:B------:R-:W-:Y:S05]  /*10550*/  BSYNC.RECONVERGENT B2 ;  /* 0x0000000000027941 */ /* 0x000fea0003800200 */
.L_x_19187:
        /* <DEDUP_REMOVED lines=42> */
.L_x_19185:
[----:B------:R-:W-:Y:S05]  /*10800*/  BSYNC.RECONVERGENT B1 ;  /* 0x0000000000017941 */ /* 0x000fea0003800200 */
.L_x_19184:
[----:B------:R-:W-:Y:S01]  /*10810*/  I2FP.F32.U32 R132, R17 ;  /* 0x0000001100847245 */ /* 0x000fe20000201000 */
[----:B------:R-:W-:Y:S01]  /*10820*/  BSSY.RECONVERGENT B1, `(.L_x_19189) ;  /* 0x000004f000017945 */ /* 0x000fe20003800200 */
[----:B-----5:R-:W-:Y:S01]  /*10830*/  SHF.L.U32 R133, R12, 0x10, RZ ;  /* 0x000000100c857819 */ /* 0x020fe200000006ff */
[----:B------:R-:W-:Y:S01]  /*10840*/  IMAD.MOV.U32 R134, RZ, RZ, 0x2 ;  /* 0x00000002ff867424 */ /* 0x000fe200078e00ff */
[----:B------:R-:W-:Y:S01]  /*10850*/  ISETP.NE.AND P1, PT, R146, 0x1, PT ;  /* 0x000000019200780c */ /* 0x000fe20003f25270 */
[----:B------:R-:W-:Y:S02]  /*10860*/  FFMA.FTZ R17, R132, R139, 1.1641532182693481445e-10 ;  /* 0x2f00000084117423 */ /* 0x000fe4000001008b */
[----:B------:R-:W-:Y:S01]  /*10870*/  FMUL.FTZ R132, R133, R140 ;  /* 0x0000008c85847220 */ /* 0x000fe20000410000 */
[----:B------:R-:W-:Y:S02]  /*10880*/  MOV R133, R6 ;  /* 0x0000000600857202 */ /* 0x000fe40000000f00 */
[----:B------:R-:W-:Y:S01]  /*10890*/  FSETP.GTU.FTZ.AND P0, PT, R17, R138, PT ;  /* 0x0000008a1100720b */ /* 0x000fe20003f1c000 */
[----:B------:R-:W-:-:S05]  /*108a0*/  FMUL.FTZ R132, R132, R137 ;  /* 0x0000008984847220 */ /* 0x000fca0000410000 */
        /* <DEDUP_REMOVED lines=14> */
.L_x_19191:
        /* <DEDUP_REMOVED lines=13> */
.L_x_19193:
[----:B------:R-:W-:Y:S05]  /*10a60*/  BSYNC.RECONVERGENT B2 ;  /* 0x0000000000027941 */ /* 0x000fea0003800200 */
.L_x_19192:
        /* <DEDUP_REMOVED lines=42> */
.L_x_19190:
[----:B------:R-:W-:Y:S05]  /*10d10*/  BSYNC.RECONVERGENT B1 ;  /* 0x0000000000017941 */ /* 0x000fea0003800200 */
.L_x_19189:
        /* <DEDUP_REMOVED lines=22> */
.L_x_19196:
        /* <DEDUP_REMOVED lines=13> */
.L_x_19198:
[----:B------:R-:W-:Y:S05]  /*10f50*/  BSYNC.RECONVERGENT B2 ;  /* 0x0000000000027941 */ /* 0x000fea0003800200 */
.L_x_19197:
        /* <DEDUP_REMOVED lines=42> */
.L_x_19195:
[----:B------:R-:W-:Y:S05]  /*11200*/  BSYNC.RECONVERGENT B1 ;  /* 0x0000000000017941 */ /* 0x000fea0003800200 */
.L_x_19194:
        /* <DEDUP_REMOVED lines=23> */
.L_x_19201:
        /* <DEDUP_REMOVED lines=13> */
.L_x_19203:
[----:B------:R-:W-:Y:S05]  /*11450*/  BSYNC.RECONVERGENT B2 ;  /* 0x0000000000027941 */ /* 0x000fea0003800200 */
.L_x_19202:
        /* <DEDUP_REMOVED lines=42> */
.L_x_19200:
[----:B------:R-:W-:Y:S05]  /*11700*/  BSYNC.RECONVERGENT B1 ;  /* 0x0000000000017941 */ /* 0x000fea0003800200 */
.L_x_19199:
        /* <DEDUP_REMOVED lines=22> */
.L_x_19206:
        /* <DEDUP_REMOVED lines=13> */
.L_x_19208:
[----:B------:R-:W-:Y:S05]  /*11940*/  BSYNC.RECONVERGENT B2 ;  /* 0x0000000000027941 */ /* 0x000fea0003800200 */
.L_x_19207:
        /* <DEDUP_REMOVED lines=43> */
.L_x_19205:
[----:B------:R-:W-:Y:S05]  /*11c00*/  BSYNC.RECONVERGENT B1 ;  /* 0x0000000000017941 */ /* 0x000fea0003800200 */
.L_x_19204:
        /* <DEDUP_REMOVED lines=23> */
.L_x_19211:
        /* <DEDUP_REMOVED lines=13> */
.L_x_19213:
[----:B------:R-:W-:Y:S05]  /*11e50*/  BSYNC.RECONVERGENT B2 ;  /* 0x0000000000027941 */ /* 0x000fea0003800200 */
.L_x_19212:
        /* <DEDUP_REMOVED lines=42> */
.L_x_19210:
[----:B------:R-:W-:Y:S05]  /*12100*/  BSYNC.RECONVERGENT B1 ;  /* 0x0000000000017941 */ /* 0x000fea0003800200 */
.L_x_19209:
        /* <DEDUP_REMOVED lines=22> */
.L_x_19216:
        /* <DEDUP_REMOVED lines=13> */
.L_x_19218:
[----:B------:R-:W-:Y:S05]  /*12340*/  BSYNC.RECONVERGENT B2 ;  /* 0x0000000000027941 */ /* 0x000fea0003800200 */
.L_x_19217:
        /* <DEDUP_REMOVED lines=43> */
.L_x_19215:
[----:B------:R-:W-:Y:S05]  /*12600*/  BSYNC.RECONVERGENT B1 ;  /* 0x0000000000017941 */ /* 0x000fea0003800200 */
.L_x_19214:
        /* <DEDUP_REMOVED lines=9> */
[----:B------:R-:W-:-:S04]  /*126a0*/  PRMT R13, R15, 0x7632, R13 ;  /* 0x000076320f0d7816 */ /* 0x000fc8000000000d */
        /* <DEDUP_REMOVED lines=13> */
.L_x_19221:
        /* <DEDUP_REMOVED lines=15> */
.L_x_19223:
[----:B------:R-:W-:Y:S05]  /*12870*/  BSYNC.RECONVERGENT B2 ;  /* 0x0000000000027941 */ /* 0x000fea0003800200 */
.L_x_19222:
        /* <DEDUP_REMOVED lines=42> */
.L_x_19220:
[----:B------:R-:W-:Y:S05]  /*12b20*/  BSYNC.RECONVERGENT B1 ;  /* 0x0000000000017941 */ /* 0x000fea0003800200 */
.L_x_19219:
        /* <DEDUP_REMOVED lines=10> */
.L_x_19183:
        /* <DEDUP_REMOVED lines=16> */
.L_x_19227:
        /* <DEDUP_REMOVED lines=13> */
.L_x_19229:
[----:B------:R-:W-:Y:S05]  /*12da0*/  BSYNC.RECONVERGENT B2 ;  /* 0x0000000000027941 */ /* 0x000fea0003800200 */
.L_x_19228:
        /* <DEDUP_REMOVED lines=41> */
.L_x_19226:
[----:B------:R-:W-:Y:S05]  /*13040*/  BSYNC.RECONVERGENT B1 ;  /* 0x0000000000017941 */ /* 0x000fea0003800200 */
.L_x_19225:
[----:B------:R-:W-:Y:S01]  /*13050*/  ISETP.NE.AND P0, PT, R22, 0x1, PT ;  /* 0x000000011600780c */ /* 0x000fe20003f05270 */
[----:B------:R-:W-:Y:S01]  /*13060*/  BSSY.RECONVERGENT B1, `(.L_x_19230) ;  /* 0x000004c000017945 */ /* 0x000fe20003800200 */
[----:B------:R-:W-:Y:S01]  /*13070*/  I2FP.F32.U32 R20, R17 ;  /* 0x0000001100147245 */ /* 0x000fe20000201000 */
[----:B------:R-:W-:Y:S01]  /*13080*/  IMAD.MOV.U32 R23, RZ, RZ, 0x2 ;  /* 0x00000002ff177424 */ /* 0x000fe200078e00ff */
[----:B-----5:R-:W-:-:S03]  /*13090*/  SHF.L.U32 R21, R12, 0x10, RZ ;  /* 0x000000100c157819 */ /* 0x020fc600000006ff */
[----:B------:R-:W-:Y:S01]  /*130a0*/  FFMA.FTZ R17, R20, R139, 1.1641532182693481445e-10 ;  /* 0x2f00000014117423 */ /* 0x000fe2000001008b */
[----:B------:R-:W-:Y:S01]  /*130b0*/  MOV R20, R6 ;  /* 0x0000000600147202 */ /* 0x000fe20000000f00 */
[----:B------:R-:W-:-:S03]  /*130c0*/  FMUL.FTZ R24, R21, R140 ;  /* 0x0000008c15187220 */ /* 0x000fc60000410000 */
[----:B------:R-:W-:Y:S01]  /*130d0*/  FSETP.LE.FTZ.AND P1, PT, R17, R138, PT ;  /* 0x0000008a1100720b */ /* 0x000fe20003f33000 */
[----:B------:R-:W-:Y:S01]  /*130e0*/  FMUL.FTZ R24, R24, R137 ;  /* 0x0000008918187220 */ /* 0x000fe20000410000 */
        /* <DEDUP_REMOVED lines=11> */
.L_x_19232:
        /* <DEDUP_REMOVED lines=13> */
.L_x_19234:
[----:B------:R-:W-:Y:S05]  /*13270*/  BSYNC.RECONVERGENT B2 ;  /* 0x0000000000027941 */ /* 0x000fea0003800200 */
.L_x_19233:
        /* <DEDUP_REMOVED lines=42> */
.L_x_19231:
[----:B------:R-:W-:Y:S05]  /*13520*/  BSYNC.RECONVERGENT B1 ;  /* 0x0000000000017941 */ /* 0x000fea0003800200 */
.L_x_19230:
        /* <DEDUP_REMOVED lines=19> */
.L_x_19237:
        /* <DEDUP_REMOVED lines=13> */
.L_x_19239:
[----:B------:R-:W-:Y:S05]  /*13730*/  BSYNC.RECONVERGENT B2 ;  /* 0x0000000000027941 */ /* 0x000fea0003800200 */
.L_x_19238:
        /* <DEDUP_REMOVED lines=42> */
.L_x_19236:
[----:B------:R-:W-:Y:S05]  /*139e0*/  BSYNC.RECONVERGENT B1 ;  /* 0x0000000000017941 */ /* 0x000fea0003800200 */
.L_x_19235:
[----:B------:R-:W-:Y:S01]  /*139f0*/  ISETP.NE.AND P2, PT, R22, 0x1, PT ;  /* 0x000000011600780c */ /* 0x000fe20003f45270 */
[----:B------:R-:W-:Y:S01]  /*13a00*/  BSSY.RECONVERGENT B1, `(.L_x_19240) ;  /* 0x000004c000017945 */ /* 0x000fe20003800200 */
[----:B------:R-:W-:Y:S02]  /*13a10*/  I2FP.F32.U32 R20, R17 ;  /* 0x0000001100147245 */ /* 0x000fe40000201000 */
[C---:B------:R-:W-:Y:S02]  /*13a20*/  SHF.L.U32 R21, R13.reuse, 0x10, RZ ;  /* 0x000000100d157819 */ /* 0x040fe400000006ff */
[----:B------:R-:W-:Y:S01]  /*13a30*/  PRMT R13, R13, 0x7632, R13 ;  /* 0x000076320d0d7816 */ /* 0x000fe2000000000d */
[----:B------:R-:W-:Y:S02]  /*13a40*/  FFMA.FTZ R17, R20, R139, 1.1641532182693481445e-10 ;  /* 0x2f00000014117423 */ /* 0x000fe4000001008b */
[----:B------:R-:W-:Y:S01]  /*13a50*/  FMUL.FTZ R26, R21, R140 ;  /* 0x0000008c151a7220 */ /* 0x000fe20000410000 */
[----:B------:R-:W-:-:S02]  /*13a60*/  IMAD.MOV.U32 R21, RZ, RZ, 0x2 ;  /* 0x00000002ff157424 */ /* 0x000fc400078e00ff */
        /* <DEDUP_REMOVED lines=12> */
.L_x_19242:
        /* <DEDUP_REMOVED lines=13> */
.L_x_19244:
[----:B------:R-:W-:Y:S05]  /*13c00*/  BSYNC.RECONVERGENT B2 ;  /* 0x0000000000027941 */ /* 0x000fea0003800200 */
.L_x_19243:
        /* <DEDUP_REMOVED lines=43> */
.L_x_19241:
[----:B------:R-:W-:Y:S05]  /*13ec0*/  BSYNC.RECONVERGENT B1 ;  /* 0x0000000000017941 */ /* 0x000fea0003800200 */
.L_x_19240:
        /* <DEDUP_REMOVED lines=19> */
.L_x_19247:
        /* <DEDUP_REMOVED lines=13> */
.L_x_19249:
[----:B------:R-:W-:Y:S05]  /*140d0*/  BSYNC.RECONVERGENT B2 ;  /* 0x0000000000027941 */ /* 0x000fea0003800200 */
.L_x_19248:
        /* <DEDUP_REMOVED lines=43> */
.L_x_19246:
[----:B------:R-:W-:Y:S05]  /*14390*/  BSYNC.RECONVERGENT B1 ;  /* 0x0000000000017941 */ /* 0x000fea0003800200 */
.L_x_19245:
        /* <DEDUP_REMOVED lines=20> */
.L_x_19252:
        /* <DEDUP_REMOVED lines=13> */
.L_x_19254:
[----:B------:R-:W-:Y:S05]  /*145b0*/  BSYNC.RECONVERGENT B2 ;  /* 0x0000000000027941 */ /* 0x000fea0003800200 */
.L_x_19253:
        /* <DEDUP_REMOVED lines=42> */
.L_x_19251:
[----:B------:R-:W-:Y:S05]  /*14860*/  BSYNC.RECONVERGENT B1 ;  /* 0x0000000000017941 */ /* 0x000fea0003800200 */
.L_x_19250:
        /* <DEDUP_REMOVED lines=19> */
.L_x_19257:
        /* <DEDUP_REMOVED lines=13> */
.L_x_19259:
[----:B------:R-:W-:Y:S05]  /*14a70*/  BSYNC.RECONVERGENT B2 ;  /* 0x0000000000027941 */ /* 0x000fea0003800200 */
.L_x_19258:
        /* <DEDUP_REMOVED lines=42> */
.L_x_19256:
[----:B------:R-:W-:Y:S05]  /*14d20*/  BSYNC.RECONVERGENT B1 ;  /* 0x0000000000017941 */ /* 0x000fea0003800200 */
.L_x_19255:
[----:B------:R-:W-:Y:S01]  /*14d30*/  ISETP.NE.AND P6, PT, R132, 0x1, PT ;  /* 0x000000018400780c */ /* 0x000fe20003fc5270 */
[----:B------:R-:W-:Y:S01]  /*14d40*/  BSSY.RECONVERGENT B1, `(.L_x_19260) ;  /* 0x000004d000017945 */ /* 0x000fe20003800200 */
[----:B------:R-:W-:Y:S01]  /*14d50*/  I2FP.F32.U32 R14, R13 ;  /* 0x0000000d000e7245 */ /* 0x000fe20000201000 */
[----:B------:R-:W-:Y:S01]  /*14d60*/  IMAD.MOV.U32 R147, RZ, RZ, 0x2 ;  /* 0x00000002ff937424 */ /* 0x000fe200078e00ff */
[----:B------:R-:W-:-:S03]  /*14d70*/  SHF.L.U32 R13, R15, 0x10, RZ ;  /* 0x000000100f0d7819 */ /* 0x000fc600000006ff */
[----:B------:R-:W-:Y:S02]  /*14d80*/  FFMA.FTZ R17, R14, R139, 1.1641532182693481445e-10 ;  /* 0x2f0000000e117423 */ /* 0x000fe4000001008b */
[----:B------:R-:W-:Y:S01]  /*14d90*/  FMUL.FTZ R22, R13, R140 ;  /* 0x0000008c0d167220 */ /* 0x000fe20000410000 */
[----:B------:R-:W-:Y:S02]  /*14da0*/  PRMT R13, R15, 0x7632, R13 ;  /* 0x000076320f0d7816 */ /* 0x000fe4000000000d */
[----:B------:R-:W-:Y:S01]  /*14db0*/  MOV R15, R6 ;  /* 0x00000006000f7202 */ /* 0x000fe20000000f00 */
        /* <DEDUP_REMOVED lines=11> */
.L_x_19262:
        /* <DEDUP_REMOVED lines=15> */
.L_x_19264:
[----:B------:R-:W-:Y:S05]  /*14f60*/  BSYNC.RECONVERGENT B2 ;  /* 0x0000000000027941 */ /* 0x000fea0003800200 */
.L_x_19263:
        /* <DEDUP_REMOVED lines=42> */
.L_x_19261:
[----:B------:R-:W-:Y:S05]  /*15210*/  BSYNC.RECONVERGENT B1 ;  /* 0x0000000000017941 */ /* 0x000fea0003800200 */
.L_x_19260:
        /* <DEDUP_REMOVED lines=16> */
.L_x_19224:
        /* <DEDUP_REMOVED lines=43> */
.L_x_19268:
        /* <DEDUP_REMOVED lines=13> */
.L_x_19270:
[----:B------:R-:W-:Y:S05]  /*156a0*/  BSYNC.RECONVERGENT B2 ;  /* 0x0000000000027941 */ /* 0x000fea0003800200 */
.L_x_19269:
        /* <DEDUP_REMOVED lines=40> */
[----:B------:R-:W-:-:S07]  /*15930*/  LOP3.LUT R8, R150, UR31, R147, 0x96, !PT ;  /* 0x0000001f96087c12 */ /* 0x000fce000f8e9693 */
.L_x_19267:
[----:B------:R-:W-:Y:S05]  /*15940*/  BSYNC.RECONVERGENT B1 ;  /* 0x0000000000017941 */ /* 0x000fea0003800200 */
.L_x_19266:
[----:B------:R-:W-:Y:S01]  /*15950*/  I2FP.F32.U32 R148, R153 ;  /* 0x0000009900947245 */ /* 0x000fe20000201000 */
[----:B-----5:R-:W-:Y:S01]  /*15960*/  IMAD.U32 R151, R12, 0x10000, RZ ;  /* 0x000100000c977824 */ /* 0x020fe200078e00ff */
        /* <DEDUP_REMOVED lines=22> */
.L_x_19273:
        /* <DEDUP_REMOVED lines=13> */
.L_x_19275:
[----:B------:R-:W-:Y:S05]  /*15ba0*/  BSYNC.RECONVERGENT B2 ;  /* 0x0000000000027941 */ /* 0x000fea0003800200 */
.L_x_19274:
[----:B------:R-:W-:Y:S01]  /*15bb0*/  LOP3.LUT R6, R5, UR7, R153, 0x96, !PT ;  /* 0x0000000705067c12 */ /* 0x000fe2000f8e9699 */
[----:B------:R-:W-:-:S04]  /*15bc0*/  IMAD.WIDE.U32 R150, R136, -0x326172a9, RZ ;  /* 0xcd9e8d5788967825 */ /* 0x000fc800078e00ff */
        /* <DEDUP_REMOVED lines=36> */
[----:B------:R-:W-:-:S03]  /*15e10*/  IMAD.WIDE.U32 R150, R151, -0x2daee0ad, RZ ;  /* 0xd2511f5397967825 */ /* 0x000fc600078e00ff */
[----:B------:R-:W-:Y:S01]  /*15e20*/  MOV R146, R150 ;  /* 0x0000009600927202 */ /* 0x000fe20000000f00 */
[----:B------:R-:W-:Y:S01]  /*15e30*/  IMAD.MOV.U32 R150, RZ, RZ, RZ ;  /* 0x000000ffff967224 */ /* 0x000fe200078e00ff */
[----:B------:R-:W-:-:S07]  /*15e40*/  LOP3.LUT R8, R152, UR31, R151, 0x96, !PT ;  /* 0x0000001f98087c12 */ /* 0x000fce000f8e9697 */
.L_x_19272:
[----:B------:R-:W-:Y:S05]  /*15e50*/  BSYNC.RECONVERGENT B1 ;  /* 0x0000000000017941 */ /* 0x000fea0003800200 */
.L_x_19271:
        /* <DEDUP_REMOVED lines=22> */
.L_x_19278:
        /* <DEDUP_REMOVED lines=13> */
.L_x_19280:
[----:B------:R-:W-:Y:S05]  /*16090*/  BSYNC.RECONVERGENT B2 ;  /* 0x0000000000027941 */ /* 0x000fea0003800200 */
.L_x_19279:
        /* <DEDUP_REMOVED lines=42> */
.L_x_19277:
[----:B------:R-:W-:Y:S05]  /*16340*/  BSYNC.RECONVERGENT B1 ;  /* 0x0000000000017941 */ /* 0x000fea0003800200 */
.L_x_19276:
        /* <DEDUP_REMOVED lines=23> */
.L_x_19283:
        /* <DEDUP_REMOVED lines=13> */
.L_x_19285:
[----:B------:R-:W-:Y:S05]  /*16590*/  BSYNC.RECONVERGENT B2 ;  /* 0x0000000000027941 */ /* 0x000fea0003800200 */
.L_x_19284:
        /* <DEDUP_REMOVED lines=42> */
.L_x_19282:
[----:B------:R-:W-:Y:S05]  /*16840*/  BSYNC.RECONVERGENT B1 ;  /* 0x0000000000017941 */ /* 0x000fea0003800200 */
.L_x_19281:
        /* <DEDUP_REMOVED lines=22> */
.L_x_19288:
        /* <DEDUP_REMOVED lines=13> */
.L_x_19290:
[----:B------:R-:W-:Y:S05]  /*16a80*/  BSYNC.RECONVERGENT B2 ;  /* 0x0000000000027941 */ /* 0x000fea0003800200 */
.L_x_19289:
        /* <DEDUP_REMOVED lines=42> */
.L_x_19287:
[----:B------:R-:W-:Y:S05]  /*16d30*/  BSYNC.RECONVERGENT B1 ;  /* 0x0000000000017941 */ /* 0x000fea0003800200 */
.L_x_19286:
        /* <DEDUP_REMOVED lines=23> */
.L_x_19293:
        /* <DEDUP_REMOVED lines=13> */
.L_x_19295:
[----:B------:R-:W-:Y:S05]  /*16f80*/  BSYNC.RECONVERGENT B2 ;  /* 0x0000000000027941 */ /* 0x000fea0003800200 */
.L_x_19294:
        /* <DEDUP_REMOVED lines=42> */
.L_x_19292:
[----:B------:R-:W-:Y:S05]  /*17230*/  BSYNC.RECONVERGENT B1 ;  /* 0x0000000000017941 */ /* 0x000fea0003800200 */
.L_x_19291:
        /* <DEDUP_REMOVED lines=22> */
.L_x_19298:
        /* <DEDUP_REMOVED lines=13> */
.L_x_19300:
[----:B------:R-:W-:Y:S05]  /*17470*/  BSYNC.RECONVERGENT B2 ;  /* 0x0000000000027941 */ /* 0x000fea0003800200 */
.L_x_19299:
        /* <DEDUP_REMOVED lines=42> */
.L_x_19297:
[----:B------:R-:W-:Y:S05]  /*17720*/  BSYNC.RECONVERGENT B1 ;  /* 0x0000000000017941 */ /* 0x000fea0003800200 */
.L_x_19296:
[----:B------:R-:W-:Y:S01]  /*17730*/  I2FP.F32.U32 R14, R13 ;  /* 0x0000000d000e7245 */ /* 0x000fe20000201000 */
[----:B------:R-:W-:Y:S01]  /*17740*/  IMAD.U32 R147, R15, 0x10000, RZ ;  /* 0x000100000f937824 */ /* 0x000fe200078e00ff */
[----:B------:R-:W-:Y:S01]  /*17750*/  ISETP.NE.AND P6, PT, R148, 0x1, PT ;  /* 0x000000019400780c */ /* 0x000fe20003fc5270 */
[----:B------:R-:W-:Y:S02]  /*17760*/  BSSY.RECONVERGENT B1, `(.L_x_19301) ;  /* 0x000004e000017945 */ /* 0x000fe40003800200 */
[----:B------:R-:W-:Y:S01]  /*17770*/  FFMA.FTZ R13, R14, R139, 1.1641532182693481445e-10 ;  /* 0x2f0000000e0d7423 */ /* 0x000fe2000001008b */
[----:B------:R-:W-:Y:S01]  /*17780*/  FMUL.FTZ R14, R147, R140 ;  /* 0x0000008c930e7220 */ /* 0x000fe20000410000 */
[----:B------:R-:W-:-:S03]  /*17790*/  MOV R147, 0x2 ;  /* 0x0000000200937802 */ /* 0x000fc60000000f00 */
        /* <DEDUP_REMOVED lines=16> */
.L_x_19303:
        /* <DEDUP_REMOVED lines=15> */
.L_x_19305:
[----:B------:R-:W-:Y:S05]  /*17990*/  BSYNC.RECONVERGENT B2 ;  /* 0x0000000000027941 */ /* 0x000fea0003800200 */
.L_x_19304:
        /* <DEDUP_REMOVED lines=42> */
.L_x_19302:
[----:B------:R-:W-:Y:S05]  /*17c40*/  BSYNC.RECONVERGENT B1 ;  /* 0x0000000000017941 */ /* 0x000fea0003800200 */
.L_x_19301:
        /* <DEDUP_REMOVED lines=10> */
.L_x_19265:
        /* <DEDUP_REMOVED lines=16> */
.L_x_19309:
        /* <DEDUP_REMOVED lines=13> */
.L_x_19311:
[----:B------:R-:W-:Y:S05]  /*17ec0*/  BSYNC.RECONVERGENT B2 ;  /* 0x0000000000027941 */ /* 0x000fea0003800200 */
.L_x_19310:
        /* <DEDUP_REMOVED lines=40> */
[----:B------:R-:W-:-:S07]  /*18150*/  IMAD.MOV.U32 R16, RZ, RZ, R148 ;  /* 0x000000ffff107224 */ /* 0x000fce00078e0094 */
.L_x_19308:
[----:B------:R-:W-:Y:S05]  /*18160*/  BSYNC.RECONVERGENT B1 ;  /* 0x0000000000017941 */ /* 0x000fea0003800200 */
.L_x_19307:
[----:B------:R-:W-:Y:S01]  /*18170*/  ISETP.NE.AND P0, PT, R132, 0x1, PT ;  /* 0x000000018400780c */ /* 0x000fe20003f05270 */
[C---:B-----5:R-:W-:Y:S01]  /*18180*/  IMAD.U32 R19, R12.reuse, 0x10000, RZ ;  /* 0x000100000c137824 */ /* 0x060fe200078e00ff */
[----:B------:R-:W-:Y:S01]  /*18190*/  I2FP.F32.U32 R16, R16 ;  /* 0x0000001000107245 */ /* 0x000fe20000201000 */
[----:B------:R-:W-:Y:S01]  /*181a0*/  BSSY.RECONVERGENT B1, `(.L_x_19312) ;  /* 0x000004a000017945 */ /* 0x000fe20003800200 */
[----:B------:R-:W-:Y:S02]  /*181b0*/  PRMT R18, R12, 0x7632, R18 ;  /* 0x000076320c127816 */ /* 0x000fe40000000012 */
[----:B------:R-:W-:Y:S01]  /*181c0*/  MOV R135, 0x2 ;  /* 0x0000000200877802 */ /* 0x000fe20000000f00 */
[----:B------:R-:W-:Y:S01]  /*181d0*/  FFMA.FTZ R17, R16, R139, 1.1641532182693481445e-10 ;  /* 0x2f00000010117423 */ /* 0x000fe2000001008b */
[----:B------:R-:W-:-:S04]  /*181e0*/  FMUL.FTZ R16, R19, R140 ;  /* 0x0000008c13107220 */ /* 0x000fc80000410000 */
        /* <DEDUP_REMOVED lines=13> */
.L_x_19314:
        /* <DEDUP_REMOVED lines=13> */
.L_x_19316:
[----:B------:R-:W-:Y:S05]  /*18390*/  BSYNC.RECONVERGENT B2 ;  /* 0x0000000000027941 */ /* 0x000fea0003800200 */
.L_x_19315:
        /* <DEDUP_REMOVED lines=42> */
.L_x_19313:
[----:B------:R-:W-:Y:S05]  /*18640*/  BSYNC.RECONVERGENT B1 ;  /* 0x0000000000017941 */ /* 0x000fea0003800200 */
.L_x_19312:
        /* <DEDUP_REMOVED lines=19> */
.L_x_19319:
        /* <DEDUP_REMOVED lines=13> */
.L_x_19321:
[----:B------:R-:W-:Y:S05]  /*18850*/  BSYNC.RECONVERGENT B2 ;  /* 0x0000000000027941 */ /* 0x000fea0003800200 */
.L_x_19320:
        /* <DEDUP_REMOVED lines=42> */
.L_x_19318:
[----:B------:R-:W-:Y:S05]  /*18b00*/  BSYNC.RECONVERGENT B1 ;  /* 0x0000000000017941 */ /* 0x000fea0003800200 */
.L_x_19317:
[----:B------:R-:W-:Y:S01]  /*18b10*/  ISETP.NE.AND P2, PT, R132, 0x1, PT ;  /* 0x000000018400780c */ /* 0x000fe20003f45270 */
[C---:B------:R-:W-:Y:S01]  /*18b20*/  IMAD.U32 R133, R13.reuse, 0x10000, RZ ;  /* 0x000100000d857824 */ /* 0x040fe200078e00ff */
        /* <DEDUP_REMOVED lines=18> */
.L_x_19324:
        /* <DEDUP_REMOVED lines=13> */
.L_x_19326:
[----:B------:R-:W-:Y:S05]  /*18d20*/  BSYNC.RECONVERGENT B2 ;  /* 0x0000000000027941 */ /* 0x000fea0003800200 */
.L_x_19325:
        /* <DEDUP_REMOVED lines=42> */
.L_x_19323:
[----:B------:R-:W-:Y:S05]  /*18fd0*/  BSYNC.RECONVERGENT B1 ;  /* 0x0000000000017941 */ /* 0x000fea0003800200 */
.L_x_19322:
        /* <DEDUP_REMOVED lines=19> */
.L_x_19329:
        /* <DEDUP_REMOVED lines=13> */
.L_x_19331:
[----:B------:R-:W-:Y:S05]  /*191e0*/  BSYNC.RECONVERGENT B2 ;  /* 0x0000000000027941 */ /* 0x000fea0003800200 */
.L_x_19330:
        /* <DEDUP_REMOVED lines=42> */
.L_x_19328:
[----:B------:R-:W-:Y:S05]  /*19490*/  BSYNC.RECONVERGENT B1 ;  /* 0x0000000000017941 */ /* 0x000fea0003800200 */
.L_x_19327:
        /* <DEDUP_REMOVED lines=20> */
.L_x_19334:
        /* <DEDUP_REMOVED lines=13> */
.L_x_19336:
[----:B------:R-:W-:Y:S05]  /*196b0*/  BSYNC.RECONVERGENT B2 ;  /* 0x0000000000027941 */ /* 0x000fea0003800200 */
.L_x_19335:
        /* <DEDUP_REMOVED lines=42> */
.L_x_19333:
[----:B------:R-:W-:Y:S05]  /*19960*/  BSYNC.RECONVERGENT B1 ;  /* 0x0000000000017941 */ /* 0x000fea0003800200 */
.L_x_19332:
[----:B------:R-:W-:Y:S01]  /*19970*/  ISETP.NE.AND P5, PT, R132, 0x1, PT ;  /* 0x000000018400780c */ /* 0x000fe20003fa5270 */
[----:B------:R-:W-:Y:S01]  /*19980*/  BSSY.RECONVERGENT B1, `(.L_x_19337) ;  /* 0x000004a000017945 */ /* 0x000fe20003800200 */
[----:B------:R-:W-:Y:S01]  /*19990*/  I2FP.F32.U32 R18, R17 ;  /* 0x0000001100127245 */ /* 0x000fe20000201000 */
[----:B------:R-:W-:Y:S01]  /*199a0*/  IMAD.MOV.U32 R150, RZ, RZ, 0x2 ;  /* 0x00000002ff967424 */ /* 0x000fe200078e00ff */
[----:B------:R-:W-:-:S03]  /*199b0*/  SHF.L.U32 R133, R14, 0x10, RZ ;  /* 0x000000100e857819 */ /* 0x000fc600000006ff */
        /* <DEDUP_REMOVED lines=14> */
.L_x_19339:
        /* <DEDUP_REMOVED lines=13> */
.L_x_19341:
[----:B------:R-:W-:Y:S05]  /*19b70*/  BSYNC.RECONVERGENT B2 ;  /* 0x0000000000027941 */ /* 0x000fea0003800200 */
.L_x_19340:
        /* <DEDUP_REMOVED lines=42> */
.L_x_19338:
[----:B------:R-:W-:Y:S05]  /*19e20*/  BSYNC.RECONVERGENT B1 ;  /* 0x0000000000017941 */ /* 0x000fea0003800200 */
.L_x_19337:
        /* <DEDUP_REMOVED lines=20> */
.L_x_19344:
        /* <DEDUP_REMOVED lines=15> */
.L_x_19346:
[----:B------:R-:W-:Y:S05]  /*1a060*/  BSYNC.RECONVERGENT B2 ;  /* 0x0000000000027941 */ /* 0x000fea0003800200 */
.L_x_19345:
        /* <DEDUP_REMOVED lines=42> */
.L_x_19343:
[----:B------:R-:W-:Y:S05]  /*1a310*/  BSYNC.RECONVERGENT B1 ;  /* 0x0000000000017941 */ /* 0x000fea0003800200 */
.L_x_19342:
        /* <DEDUP_REMOVED lines=16> */
.L_x_19306:
[----:B------:R-:W-:Y:S01]  /*1a420*/  SEL R13, RZ, 0x1000000, !P6 ;  /* 0x01000000ff0d7807 */ /* 0x000fe20007000000 */
[----:B------:R-:W-:Y:S01]  /*1a430*/  IMAD.WIDE.U32 R144, R149, 0x20, R144 ;  /* 0x0000002095907825 */ /* 0x000fe200078e0090 */
[----:B------:R-:W-:-:S03]  /*1a440*/  ISETP.NE.AND P6, PT, R12, RZ, PT ;  /* 0x000000ff0c00720c */ /* 0x000fc60003fc5270 */
[----:B------:R-:W-:Y:S01]  /*1a450*/  FADD.FTZ R12, RZ, R48 ;  /* 0x00000030ff0c7221 */ /* 0x000fe20000010000 */
        /* <DEDUP_REMOVED lines=9> */
[----:B------:R0:W-:Y:S01]  /*1a4f0*/  STG.E.128 desc[UR8][R144.64+0x10], R16 ;  /* 0x0000101090007986 */ /* 0x0001e2000c101d08 */
[----:B------:R-:W-:Y:S01]  /*1a500*/  LOP3.LUT R140, R140, R13, R139, 0xfe, !PT ;  /* 0x0000000d8c8c7212 */ /* 0x000fe200078efe8b */
[----:B------:R-:W-:Y:S01]  /*1a510*/  FADD.FTZ R15, R12, R51 ;  /* 0x000000330c0f7221 */ /* 0x000fe20000010000 */
[----:B------:R-:W-:Y:S01]  /*1a520*/  LOP3.LUT R14, R14, R138, R137, 0xfe, !PT ;  /* 0x0000008a0e0e7212 */ /* 0x000fe200078efe89 */
[----:B------:R-:W-:Y:S01]  /*1a530*/  UMOV UR4, 0xffffffff ;  /* 0xffffffff00047882 */ /* 0x000fe20000000000 */
[----:B------:R-:W-:Y:S01]  /*1a540*/  SEL R13, RZ, 0x1, !P3 ;  /* 0x00000001ff0d7807 */ /* 0x000fe20005800000 */
[----:B------:R-:W-:Y:S01]  /*1a550*/  FADD.FTZ R12, R15, R44 ;  /* 0x0000002c0f0c7221 */ /* 0x000fe20000010000 */
[----:B------:R-:W-:-:S02]  /*1a560*/  SEL R137, RZ, 0x1, !P6 ;  /* 0x00000001ff897807 */ /* 0x000fc40007000000 */
[----:B------:R-:W-:Y:S01]  /*1a570*/  LOP3.LUT R13, R140, R13, RZ, 0xfc, !PT ;  /* 0x0000000d8c0d7212 */ /* 0x000fe200078efcff */
[----:B------:R-:W-:Y:S01]  /*1a580*/  FADD.FTZ R15, R12, R45 ;  /* 0x0000002d0c0f7221 */ /* 0x000fe20000010000 */
        /* <DEDUP_REMOVED lines=139> */
.L_x_19360:
        /* <DEDUP_REMOVED lines=10> */
[----:B------:R2:W3:Y:S01]  /*1aee0*/  MUFU.RSQ R139, R138 ;  /* 0x0000008a008b7308 */ /* 0x0004e20000001400 */
        /* <DEDUP_REMOVED lines=8> */
[C---:B--2---:R-:W-:Y:S01]  /*1af70*/  FADD.FTZ R138, -R4.reuse, R17 ;  /* 0x00000011048a7221 */ /* 0x044fe20000010100 */
[C---:B------:R-:W-:Y:S01]  /*1af80*/  FADD.FTZ R44, -R4.reuse, R44 ;  /* 0x0000002c042c7221 */ /* 0x040fe20000010100 */
[----:B------:R-:W2:Y:S01]  /*1af90*/  LDC.64 R16, c[0x0][0x428] ;  /* 0x00010a00ff107b82 */ /* 0x000ea20000000a00 */
[C---:B------:R-:W-:Y:S01]  /*1afa0*/  FADD.FTZ R32, -R4.reuse, R32 ;  /* 0x0000002004207221 */ /* 0x040fe20000010100 */
[C---:B------:R-:W-:Y:S01]  /*1afb0*/  FADD.FTZ R48, -R4.reuse, R48 ;  /* 0x0000003004307221 */ /* 0x040fe20000010100 */
[C---:B------:R-:W-:Y:S01]  /*1afc0*/  FADD.FTZ R45, -R4.reuse, R45 ;  /* 0x0000002d042d7221 */ /* 0x040fe20000010100 */
[C---:B------:R-:W-:Y:S01]  /*1afd0*/  FADD.FTZ R33, -R4.reuse, R33 ;  /* 0x0000002104217221 */ /* 0x040fe20000010100 */
[C---:B------:R-:W-:Y:S01]  /*1afe0*/  FADD.FTZ R50, -R4.reuse, R50 ;  /* 0x0000003204327221 */ /* 0x040fe20000010100 */
[C---:B---3--:R-:W-:Y:S01]  /*1aff0*/  FMUL.FTZ R23, R139.reuse, R40 ;  /* 0x000000288b177220 */ /* 0x048fe20000410000 */
[C---:B------:R-:W-:Y:S01]  /*1b000*/  FMUL.FTZ R40, R139.reuse, R41 ;  /* 0x000000298b287220 */ /* 0x040fe20000410000 */
[C---:B------:R-:W-:Y:S01]  /*1b010*/  FMUL.FTZ R41, R139.reuse, R42 ;  /* 0x0000002a8b297220 */ /* 0x040fe20000410000 */
[----:B------:R-:W-:Y:S01]  /*1b020*/  FMUL.FTZ R42, R139, R43 ;  /* 0x0000002b8b2a7220 */ /* 0x000fe20000410000 */
        /* <DEDUP_REMOVED lines=42> */
[C---:B0-----:R-:W-:Y:S01]  /*1b2d0*/  FMUL.FTZ R13, R139.reuse, R38 ;  /* 0x000000268b0d7220 */ /* 0x041fe20000410000 */
        /* <DEDUP_REMOVED lines=8> */
[----:B------:R-:W-:Y:S01]  /*1b360*/  FFMA.FTZ R19, R19, R128, R88 ;  /* 0x0000008013137223 */ /* 0x000fe20000010058 */
[----:B------:R-:W-:Y:S01]  /*1b370*/  FFMA.FTZ R4, R4, R129, R89 ;  /* 0x0000008104047223 */ /* 0x000fe20000010059 */
[----:B------:R-:W-:Y:S01]  /*1b380*/  FFMA.FTZ R21, R21, R130, R90 ;  /* 0x0000008215157223 */ /* 0x000fe2000001005a */
[----:B------:R-:W-:-:S04]  /*1b390*/  IMAD.WIDE.U32 R2, R2, 0x10, R16 ;  /* 0x0000001002027825 */ /* 0x000fc800078e0010 */
[----:B------:R-:W-:Y:S01]  /*1b3a0*/  FFMA.FTZ R48, R48, R131, R91 ;  /* 0x0000008330307223 */ /* 0x000fe2000001005b */
[----:B------:R-:W-:Y:S01]  /*1b3b0*/  FMUL.FTZ R143, R139, R22 ;  /* 0x000000168b8f7220 */ /* 0x000fe20000410000 */
        /* <DEDUP_REMOVED lines=13> */
[----:B-1----:R-:W-:-:S04]  /*1b490*/  @!P0 IMAD.WIDE R14, R11, 0x4, R14 ;  /* 0x000000040b0e8825 */ /* 0x002fc800078e020e */
[----:B------:R-:W-:Y:S01]  /*1b4a0*/  FMUL.FTZ R135, R139, R20 ;  /* 0x000000148b877220 */ /* 0x000fe20000410000 */
[----:B------:R-:W-:Y:S01]  /*1b4b0*/  F2FP.BF16.F32.PACK_AB R19, R17, R0 ;  /* 0x000000001113723e */ /* 0x000fe200000010ff */
[----:B------:R-:W-:Y:S01]  /*1b4c0*/  FFMA.FTZ R17, R41, R122, R82 ;  /* 0x0000007a29117223 */ /* 0x000fe20000010052 */
[C---:B------:R-:W-:Y:S01]  /*1b4d0*/  FMUL.FTZ R140, R139.reuse, R140 ;  /* 0x0000008c8b8c7220 */ /* 0x040fe20000410000 */
[----:B------:R-:W0:Y:S01]  /*1b4e0*/  LDC.64 R40, c[0x0][0x380] ;  /* 0x0000e000ff287b82 */ /* 0x000e220000000a00 */
        /* <DEDUP_REMOVED lines=13> */
[----:B-1----:R-:W-:Y:S01]  /*1b5c0*/  FFMA.FTZ R14, R44, R125, R85 ;  /* 0x0000007d2c0e7223 */ /* 0x002fe20000010055 */
        /* <DEDUP_REMOVED lines=45> */
[----:B------:R-:W-:-:S03]  /*1b8a0*/  ISETP.GE.AND P0, PT, R11, R41, PT ;  /* 0x000000290b00720c */ /* 0x000fc60003f06270 */
[----:B------:R0:W-:Y:S10]  /*1b8b0*/  STG.E.128 desc[UR8][R30.64], R36 ;  /* 0x000000241e007986 */ /* 0x0001f4000c101d08 */
[----:B------:R-:W-:Y:S05]  /*1b8c0*/  @!P0 BRA `(.L_x_19348) ;  /* 0xfffffe5000a48947 */ /* 0x000fea000383ffff */
[----:B------:R-:W-:Y:S05]  /*1b8d0*/  BSYNC B0 ;  /* 0x0000000000007941 */ /* 0x000fea0003800000 */
.L_x_18937:
[----:B------:R-:W-:Y:S05]  /*1b8e0*/  EXIT ;  /* 0x000000000000794d */ /* 0x000fea0003800000 */
.L_x_19347:
        /* <DEDUP_REMOVED lines=8> */
.L_x_19350:
[----:B------:R-:W-:Y:S05]  /*1b970*/  BSYNC B1 ;  /* 0x0000000000017941 */ /* 0x000fea0003800000 */
.L_x_19349:
        /* <DEDUP_REMOVED lines=9> */
.L_x_19351:
[----:B------:R-:W-:Y:S02]  /*1ba10*/  IMAD.MOV.U32 R142, RZ, RZ, 0x4 ;  /* 0x00000004ff8e7424 */ /* 0x000fe400078e00ff */
[----:B------:R-:W-:-:S04]  /*1ba20*/  IMAD.MOV.U32 R12, RZ, RZ, R139 ;  /* 0x000000ffff0c7224 */ /* 0x000fc800078e008b */
[----:B------:R-:W-:-:S05]  /*1ba30*/  FADD.FTZ R14, R13, R12 ;  /* 0x0000000c0d0e7221 */ /* 0x000fca0000010000 */
[----:B------:R-:W-:-:S07]  /*1ba40*/  MOV R143, R14 ;  /* 0x0000000e008f7202 */ /* 0x000fce0000000f00 */
[----:B------:R-:W-:Y:S05]  /*1ba50*/  WARPSYNC.COLLECTIVE R140, `(.L_x_19352) ;  /* 0x000000008c087348 */ /* 0x000fea0003c00000 */
[----:B------:R0:W1:Y:S02]  /*1ba60*/  SHFL.BFLY P1, R139, R143, R142, R145 ;  /* 0x0c00008e8f8b7389 */ /* 0x0000640000020091 */
[----:B01----:R-:W-:Y:S05]  /*1ba70*/  ENDCOLLECTIVE ;  /* 0x000000000000791b */ /* 0x003fea0003800000 */
.L_x_19352:
[----:B------:R-:W-:Y:S01]  /*1ba80*/  HFMA2 R142, -RZ, RZ, 0, 4.76837158203125e-07 ;  /* 0x00000008ff8e7431 */ /* 0x000fe200000001ff */
[----:B------:R-:W-:-:S05]  /*1ba90*/  MOV R15, R139 ;  /* 0x0000008b000f7202 */ /* 0x000fca0000000f00 */
[----:B------:R-:W-:-:S04]  /*1baa0*/  FADD.FTZ R15, R14, R15 ;  /* 0x0000000f0e0f7221 */ /* 0x000fc80000010000 */
[----:B------:R-:W-:-:S07]  /*1bab0*/  IMAD.MOV.U32 R143, RZ, RZ, R15 ;  /* 0x000000ffff8f7224 */ /* 0x000fce00078e000f */
[----:B------:R-:W-:Y:S05]  /*1bac0*/  WARPSYNC.COLLECTIVE R140, `(.L_x_19353) ;  /* 0x000000008c087348 */ /* 0x000fea0003c00000 */
[----:B------:R0:W1:Y:S02]  /*1bad0*/  SHFL.BFLY P1, R139, R143, R142, R145 ;  /* 0x0c00008e8f8b7389 */ /* 0x0000640000020091 */
[----:B01----:R-:W-:Y:S05]  /*1bae0*/  ENDCOLLECTIVE ;  /* 0x000000000000791b */ /* 0x003fea0003800000 */
.L_x_19353:
        /* <DEDUP_REMOVED lines=8> */
.L_x_19354:
        /* <DEDUP_REMOVED lines=88> */
.L_x_19355:
[----:B------:R-:W-:Y:S02]  /*1c0f0*/  IMAD.MOV.U32 R142, RZ, RZ, 0x2 ;  /* 0x00000002ff8e7424 */ /* 0x000fe400078e00ff */
[----:B------:R-:W-:-:S04]  /*1c100*/  IMAD.MOV.U32 R13, RZ, RZ, R139 ;  /* 0x000000ffff0d7224 */ /* 0x000fc800078e008b */
[----:B------:R-:W-:-:S05]  /*1c110*/  FADD.FTZ R13, R4, R13 ;  /* 0x0000000d040d7221 */ /* 0x000fca0000010000 */
[----:B------:R-:W-:-:S07]  /*1c120*/  MOV R143, R13 ;  /* 0x0000000d008f7202 */ /* 0x000fce0000000f00 */
[----:B------:R-:W-:Y:S05]  /*1c130*/  WARPSYNC.COLLECTIVE R140, `(.L_x_19356) ;  /* 0x000000008c087348 */ /* 0x000fea0003c00000 */
[----:B------:R0:W1:Y:S02]  /*1c140*/  SHFL.BFLY P1, R139, R143, R142, R145 ;  /* 0x0c00008e8f8b7389 */ /* 0x0000640000020091 */
[----:B01----:R-:W-:Y:S05]  /*1c150*/  ENDCOLLECTIVE ;  /* 0x000000000000791b */ /* 0x003fea0003800000 */
.L_x_19356:
[----:B------:R-:W-:Y:S01]  /*1c160*/  HFMA2 R142, -RZ, RZ, 0, 2.384185791015625e-07 ;  /* 0x00000004ff8e7431 */ /* 0x000fe200000001ff */
[----:B------:R-:W-:-:S05]  /*1c170*/  MOV R14, R139 ;  /* 0x0000008b000e7202 */ /* 0x000fca0000000f00 */
[----:B------:R-:W-:-:S04]  /*1c180*/  FADD.FTZ R14, R13, R14 ;  /* 0x0000000e0d0e7221 */ /* 0x000fc80000010000 */
[----:B------:R-:W-:-:S07]  /*1c190*/  IMAD.MOV.U32 R143, RZ, RZ, R14 ;  /* 0x000000ffff8f7224 */ /* 0x000fce00078e000e */
[----:B------:R-:W-:Y:S05]  /*1c1a0*/  WARPSYNC.COLLECTIVE R140, `(.L_x_19357) ;  /* 0x000000008c087348 */ /* 0x000fea0003c00000 */
[----:B------:R0:W1:Y:S02]  /*1c1b0*/  SHFL.BFLY P1, R139, R143, R142, R145 ;  /* 0x0c00008e8f8b7389 */ /* 0x0000640000020091 */
[----:B01----:R-:W-:Y:S05]  /*1c1c0*/  ENDCOLLECTIVE ;  /* 0x000000000000791b */ /* 0x003fea0003800000 */
.L_x_19357:
[----:B------:R-:W-:Y:S02]  /*1c1d0*/  IMAD.MOV.U32 R142, RZ, RZ, 0x8 ;  /* 0x00000008ff8e7424 */ /* 0x000fe400078e00ff */
[----:B------:R-:W-:-:S04]  /*1c1e0*/  IMAD.MOV.U32 R15, RZ, RZ, R139 ;  /* 0x000000ffff0f7224 */ /* 0x000fc800078e008b */
[----:B------:R-:W-:-:S05]  /*1c1f0*/  FADD.FTZ R15, R14, R15 ;  /* 0x0000000f0e0f7221 */ /* 0x000fca0000010000 */
[----:B------:R-:W-:-:S07]  /*1c200*/  MOV R143, R15 ;  /* 0x0000000f008f7202 */ /* 0x000fce0000000f00 */
[----:B------:R-:W-:Y:S05]  /*1c210*/  WARPSYNC.COLLECTIVE R140, `(.L_x_19358) ;  /* 0x000000008c087348 */ /* 0x000fea0003c00000 */
[----:B------:R0:W1:Y:S02]  /*1c220*/  SHFL.BFLY P1, R139, R143, R142, R145 ;  /* 0x0c00008e8f8b7389 */ /* 0x0000640000020091 */
[----:B01----:R-:W-:Y:S05]  /*1c230*/  ENDCOLLECTIVE ;  /* 0x000000000000791b */ /* 0x003fea0003800000 */
.L_x_19358:
[----:B------:R-:W-:Y:S01]  /*1c240*/  HFMA2 R142, -RZ, RZ, 0, 9.5367431640625e-07 ;  /* 0x00000010ff8e7431 */ /* 0x000fe200000001ff */
[----:B------:R-:W-:-:S05]  /*1c250*/  MOV R138, R139 ;  /* 0x0000008b008a7202 */ /* 0x000fca0000000f00 */
[----:B------:R-:W-:-:S04]  /*1c260*/  FADD.FTZ R138, R15, R138 ;  /* 0x0000008a0f8a7221 */ /* 0x000fc80000010000 */
[----:B------:R-:W-:-:S07]  /*1c270*/  IMAD.MOV.U32 R143, RZ, RZ, R138 ;  /* 0x000000ffff8f7224 */ /* 0x000fce00078e008a */
[----:B------:R-:W-:Y:S05]  /*1c280*/  WARPSYNC.COLLECTIVE R140, `(.L_x_19359) ;  /* 0x000000008c087348 */ /* 0x000fea0003c00000 */
[----:B------:R0:W1:Y:S02]  /*1c290*/  SHFL.BFLY P1, R139, R143, R142, R145 ;  /* 0x0c00008e8f8b7389 */ /* 0x0000640000020091 */
[----:B01----:R-:W-:Y:S05]  /*1c2a0*/  ENDCOLLECTIVE ;  /* 0x000000000000791b */ /* 0x003fea0003800000 */
.L_x_19359:
[----:B------:R-:W-:Y:S05]  /*1c2b0*/  BRA `(.L_x_19360) ;  /* 0xffffffe800e07947 */ /* 0x000fea000383ffff */
.L_x_19361:
        /* <DEDUP_REMOVED lines=12> */
.L_x_45841:


//--------------------- .text._ZN10layer_norm13ln_fwd_kernelINS_13Kernel_traitsIf13__nv_bfloat16fS2_fjLj1280ELj1ELj4ELj1ELj16ENS_18Kernel_traits_baseILj1280EfS2_fS2_fjLj128EEEEELb1ELb0ELb1ELb0EEEvNS_9FwdParamsE --------------------------
	.section	.text._ZN10layer_norm13ln_fwd_kernelINS_13Kernel_traitsIf13__nv_bfloat16fS2_fjLj1280ELj1ELj4ELj1ELj16ENS_18Kernel_traits_baseILj1280EfS2_fS2_fjLj128EEEEELb1ELb0ELb1ELb0EEEvNS_9FwdParamsE,"ax",@progbits
	.align	128
        .global         _ZN10layer_norm13ln_fwd_kernelINS_13Kernel_traitsIf13__nv_bfloat16fS2_fjLj1280ELj1ELj4ELj1ELj16ENS_18Kernel_traits_baseILj1280EfS2_fS2_fjLj128EEEEELb1ELb0ELb1ELb0EEEvNS_9FwdParamsE
        .type           _ZN10layer_norm13ln_fwd_kernelINS_13Kernel_traitsIf13__nv_bfloat16fS2_fjLj1280ELj1ELj4ELj1ELj16ENS_18Kernel_traits_baseILj1280EfS2_fS2_fjLj128EEEEELb1ELb0ELb1ELb0EEEvNS_9FwdParamsE,@function
        .size           _ZN10layer_norm13ln_fwd_kernelINS_13Kernel_traitsIf13__nv_bfloat16fS2_fjLj1280ELj1ELj4ELj1ELj16ENS_18Kernel_traits_baseILj1280EfS2_fS2_fjLj128EEEEELb1ELb0ELb1ELb0EEEvNS_9FwdParamsE,(.L_x_45842 - _ZN10layer_norm13ln_fwd_kernelINS_13Kernel_traitsIf13__nv_bfloat16fS2_fjLj1280ELj1ELj4ELj1ELj16ENS_18Kernel_traits_baseILj1280EfS2_fS2_fjLj128EEEEELb1ELb0ELb1ELb0EEEvNS_9FwdParamsE)
        .other          _ZN10layer_norm13ln_fwd_kernelINS_13Kernel_traitsIf13__nv_bfloat16fS2_fjLj1280ELj1ELj4ELj1ELj16ENS_18Kernel_traits_baseILj1280EfS2_fS2_fjLj128EEEEELb1ELb0ELb1ELb0EEEvNS_9FwdParamsE,@"STO_CUDA_ENTRY STV_DEFAULT"
_ZN10layer_norm13ln_fwd_kernelINS_13Kernel_traitsIf13__nv_bfloat16fS2_fjLj1280ELj1ELj4ELj1ELj16ENS_18Kernel_traits_baseILj1280EfS2_fS2_fjLj128EEEEELb1ELb0ELb1ELb0EEEvNS_9FwdParamsE:
.text._ZN10layer_norm13ln_fwd_kernelINS_13Kernel_traitsIf13__nv_bfloat16fS2_fjLj1280ELj1ELj4ELj1ELj16ENS_18Kernel_traits_baseILj1280EfS2_fS2_fjLj128EEEEELb1ELb0ELb1ELb0EEEvNS_9FwdParamsE:
        /* <DEDUP_REMOVED lines=21> */
[----:B------:R-:W-:-:S04]  /*0150*/  UISETP.NE.AND.EX UP0, UPT, UR11, URZ, UPT, UP0 ;  /* 0x000000ff0b00728c */ /* 0x000fc8000bf05300 */
[----:B------:R-:W-:Y:S02]  /*0160*/  IMAD.MOV.U32 R93, RZ, RZ, R148 ;  /* 0x000000ffff5d7224 */ /* 0x000fe400078e0094 */
[----:B------:R-:W3:Y:S01]  /*0170*/  LDC R146, c[0x0][0x360] ;  /* 0x0000d800ff927b82 */ /* 0x000ee20000000800 */
[----:B-1----:R-:W-:Y:S02]  /*0180*/  USHF.L.U32 UR8, UR9, 0x2, URZ ;  /* 0x0000000209087899 */ /* 0x002fe400080006ff */
[--C-:B---3--:R-:W-:Y:S01]  /*0190*/  IMAD R146, R146, UR9, R147.reuse ;  /* 0x0000000992927c24 */ /* 0x108fe2000f8e0293 */
[----:B------:R-:W-:-:S04]  /*01a0*/  SHF.R.U32.HI R147, RZ, 0x5, R147 ;  /* 0x00000005ff937819 */ /* 0x000fc80000011693 */
[----:B------:R-:W-:Y:S02]  /*01b0*/  LOP3.LUT R147, R147, UR8, RZ, 0xfc, !PT ;  /* 0x0000000893937c12 */ /* 0x000fe4000f8efcff */
[----:B--2---:R-:W-:Y:S02]  /*01c0*/  @P0 R2UR UR4, R2 ;  /* 0x00000000020402ca */ /* 0x004fe400000e0000 */
[----:B------:R-:W-:Y:S02]  /*01d0*/  @P0 R2UR UR5, R3 ;  /* 0x00000000030502ca */ /* 0x000fe400000e0000 */
[----:B------:R-:W-:Y:S02]  /*01e0*/  SHF.R.S32.HI R2, RZ, 0x1f, R11 ;  /* 0x0000001fff027819 */ /* 0x000fe4000001140b */
[----:B0-----:R-:W-:Y:S02]  /*01f0*/  @P0 IADD3 R0, P1, PT, R4, R9, RZ ;  /* 0x0000000904000210 */ /* 0x001fe40007f3e0ff */
[----:B------:R-:W-:-:S02]  /*0200*/  LEA.HI R2, R2, R11, RZ, 0x3 ;  /* 0x0000000b02027211 */ /* 0x000fc400078f18ff */
[----:B------:R-:W-:Y:S02]  /*0210*/  LOP3.LUT R9, R93, 0x1f, RZ, 0x3c, !PT ;  /* 0x0000001f5d097812 */ /* 0x000fe400078e3cff */
[----:B------:R-:W-:Y:S01]  /*0220*/  @P0 IADD3.X R7, PT, PT, RZ, R5, RZ, P1, !PT ;  /* 0x00000005ff070210 */ /* 0x000fe20000ffe4ff */
[----:B------:R-:W-:Y:S01]  /*0230*/  UIADD3 UR10, UPT, UPT, UR4, -0x61c88647, URZ ;  /* 0x9e3779b9040a7890 */ /* 0x000fe2000fffe0ff */
[----:B------:R-:W-:Y:S01]  /*0240*/  LEA.HI.SX32 R9, R2, R9, 0x1d ;  /* 0x0000000902097211 */ /* 0x000fe200078feaff */
        /* <DEDUP_REMOVED lines=41> */
[----:B------:R2:W5:Y:S03]  /*04e0*/  @P1 LDG.E.128 R28, desc[UR6][R6.64] ;  /* 0x00000006061c1981 */ /* 0x000566000c1e1d00 */
[----:B------:R-:W-:Y:S01]  /*04f0*/  @P1 VIADD R93, R93, 0x20 ;  /* 0x000000205d5d1836 */ /* 0x000fe20000000000 */
[----:B------:R2:W5:Y:S03]  /*0500*/  @P1 LDG.E.128 R32, desc[UR6][R6.64+0x10] ;  /* 0x0000100606201981 */ /* 0x000566000c1e1d00 */
[C---:B----4-:R-:W-:Y:S01]  /*0510*/  @P2 IMAD.WIDE.U32 R76, R93.reuse, 0x20, R76 ;  /* 0x000000205d4c2825 */ /* 0x050fe200078e004c */
[----:B------:R2:W5:Y:S03]  /*0520*/  @P1 LD.E.128 R36, desc[UR6][R10.64] ;  /* 0x000000060a241980 */ /* 0x000566000c101d00 */
[C---:B-1----:R-:W-:Y:S01]  /*0530*/  @P2 IMAD.WIDE.U32 R78, R93.reuse, 0x20, R78 ;  /* 0x000000205d4e2825 */ /* 0x042fe200078e004e */
[----:B------:R2:W5:Y:S03]  /*0540*/  @P1 LD.E.128 R40, desc[UR6][R10.64+0x10] ;  /* 0x000010060a281980 */ /* 0x000566000c101d00 */
[----:B------:R-:W-:Y:S01]  /*0550*/  @P2 VIADD R93, R93, 0x20 ;  /* 0x000000205d5d2836 */ /* 0x000fe20000000000 */
[----:B------:R2:W5:Y:S03]  /*0560*/  @P2 LDG.E.128 R44, desc[UR6][R76.64] ;  /* 0x000000064c2c2981 */ /* 0x000566000c1e1d00 */
[C---:B0-----:R-:W-:Y:S01]  /*0570*/  @P3 IMAD.WIDE.U32 R80, R93.reuse, 0x20, R80 ;  /* 0x000000205d503825 */ /* 0x041fe200078e0050 */
[----:B------:R2:W5:Y:S03]  /*0580*/  @P2 LDG.E.128 R48, desc[UR6][R76.64+0x10] ;  /* 0x000010064c302981 */ /* 0x000566000c1e1d00 */
[----:B------:R-:W-:Y:S01]  /*0590*/  @P3 IMAD.WIDE.U32 R82, R93, 0x20, R82 ;  /* 0x000000205d523825 */ /* 0x000fe200078e0052 */
        /* <DEDUP_REMOVED lines=18> */
.L_x_19363:
        /* <DEDUP_REMOVED lines=14> */
[----:B------:R-:W5:Y:S03]  /*07a0*/  @P0 LDG.E.128 R16, desc[UR6][R4.64+0x10] ;  /* 0x0000100604100981 */ /* 0x000f66000c1e1d00 */
[----:B------:R-:W-:Y:S01]  /*07b0*/  @P1 VIADD R93, R93, 0x20 ;  /* 0x000000205d5d1836 */ /* 0x000fe20000000000 */
[----:B------:R-:W5:Y:S03]  /*07c0*/  @P1 LDG.E.128 R28, desc[UR6][R6.64] ;  /* 0x00000006061c1981 */ /* 0x000f66000c1e1d00 */
[C---:B--2---:R-:W-:Y:S01]  /*07d0*/  @P2 IMAD.WIDE.U32 R10, R93.reuse, 0x20, R10 ;  /* 0x000000205d0a2825 */ /* 0x044fe200078e000a */
[----:B------:R-:W5:Y:S03]  /*07e0*/  @P1 LDG.E.128 R32, desc[UR6][R6.64+0x10] ;  /* 0x0000100606201981 */ /* 0x000f66000c1e1d00 */
[----:B------:R-:W-:Y:S01]  /*07f0*/  @P2 VIADD R93, R93, 0x20 ;  /* 0x000000205d5d2836 */ /* 0x000fe20000000000 */
[----:B------:R-:W5:Y:S03]  /*0800*/  @P2 LDG.E.128 R44, desc[UR6][R10.64] ;  /* 0x000000060a2c2981 */ /* 0x000f66000c1e1d00 */
[C---:B---3--:R-:W-:Y:S01]  /*0810*/  @P3 IMAD.WIDE.U32 R20, R93.reuse, 0x20, R20 ;  /* 0x000000205d143825 */ /* 0x048fe200078e0014 */
[----:B------:R-:W-:Y:S01]  /*0820*/  @P3 IADD3 R93, PT, PT, R93, 0x20, RZ ;  /* 0x000000205d5d3810 */ /* 0x000fe20007ffe0ff */
[----:B------:R-:W5:Y:S01]  /*0830*/  @P2 LDG.E.128 R48, desc[UR6][R10.64+0x10] ;  /* 0x000010060a302981 */ /* 0x000f62000c1e1d00 */
[----:B------:R-:W-:-:S02]  /*0840*/  CS2R R74, SRZ ;  /* 0x00000000004a7805 */ /* 0x000fc4000001ff00 */
[----:B------:R-:W-:Y:S02]  /*0850*/  CS2R R72, SRZ ;  /* 0x0000000000487805 */ /* 0x000fe4000001ff00 */
[----:B------:R-:W-:Y:S01]  /*0860*/  CS2R R70, SRZ ;  /* 0x0000000000467805 */ /* 0x000fe2000001ff00 */
[----:B------:R-:W5:Y:S01]  /*0870*/  @P3 LDG.E.128 R60, desc[UR6][R20.64] ;  /* 0x00000006143c3981 */ /* 0x000f62000c1e1d00 */
[----:B0-----:R-:W-:Y:S01]  /*0880*/  @P4 IMAD.WIDE.U32 R2, R93, 0x20, R22 ;  /* 0x000000205d024825 */ /* 0x001fe200078e0016 */
[----:B------:R-:W-:Y:S02]  /*0890*/  CS2R R68, SRZ ;  /* 0x0000000000447805 */ /* 0x000fe4000001ff00 */
[----:B------:R-:W-:Y:S01]  /*08a0*/  CS2R R58, SRZ ;  /* 0x00000000003a7805 */ /* 0x000fe2000001ff00 */
[----:B------:R0:W5:Y:S04]  /*08b0*/  @P3 LDG.E.128 R64, desc[UR6][R20.64+0x10] ;  /* 0x0000100614403981 */ /* 0x000168000c1e1d00 */
[----:B------:R1:W5:Y:S04]  /*08c0*/  @P4 LDG.E.128 R76, desc[UR6][R2.64] ;  /* 0x00000006024c4981 */ /* 0x000368000c1e1d00 */
[----:B------:R1:W5:Y:S01]  /*08d0*/  @P4 LDG.E.128 R80, desc[UR6][R2.64+0x10] ;  /* 0x0000100602504981 */ /* 0x000362000c1e1d00 */
        /* <DEDUP_REMOVED lines=10> */
[----:B0-----:R-:W-:Y:S02]  /*0980*/  CS2R R20, SRZ ;  /* 0x0000000000147805 */ /* 0x001fe4000001ff00 */
[----:B------:R-:W-:Y:S02]  /*0990*/  @P4 CS2R R90, SRZ ;  /* 0x00000000005a4805 */ /* 0x000fe4000001ff00 */
[----:B------:R-:W-:-:S02]  /*09a0*/  @P4 CS2R R88, SRZ ;  /* 0x0000000000584805 */ /* 0x000fc4000001ff00 */
[----:B------:R-:W-:Y:S02]  /*09b0*/  @P4 CS2R R86, SRZ ;  /* 0x0000000000564805 */ /* 0x000fe4000001ff00 */
[----:B-1----:R-:W-:-:S07]  /*09c0*/  @P4 CS2R R84, SRZ ;  /* 0x0000000000544805 */ /* 0x002fce000001ff00 */
.L_x_19364:
[----:B------:R-:W-:Y:S05]  /*09d0*/  BSYNC.RECONVERGENT B0 ;  /* 0x0000000000007941 */ /* 0x000fea0003800200 */
.L_x_19362:
[----:B------:R-:W1:Y:S02]  /*09e0*/  LDCU UR8, c[0x0][0x384] ;  /* 0x00007080ff0877ac */ /* 0x000e640008000800 */
[----:B-1----:R-:W-:-:S13]  /*09f0*/  ISETP.GE.AND P0, PT, R147, UR8, PT ;  /* 0x0000000893007c0c */ /* 0x002fda000bf06270 */
[----:B------:R-:W-:Y:S05]  /*0a00*/  @P0 EXIT ;  /* 0x000000000000094d */ /* 0x000fea0003800000 */
[----:B0-----:R-:W-:Y:S01]  /*0a10*/  IMAD.HI.U32 R3, R146, -0x326172a9, RZ ;  /* 0xcd9e8d5792037827 */ /* 0x001fe200078e00ff */
[----:B------:R-:W-:Y:S01]  /*0a20*/  BSSY B0, `(.L_x_19365) ;  /* 0x000216c000007945 */ /* 0x000fe20003800000 */
[----:B------:R-:W0:Y:S02]  /*0a30*/  LDCU.64 UR8, c[0x0][0x408] ;  /* 0x00008100ff0877ac */ /* 0x000e240008000a00 */
[----:B------:R-:W-:Y:S01]  /*0a40*/  IMAD.HI.U32 R2, R145, -0x2daee0ad, RZ ;  /* 0xd2511f5391027827 */ /* 0x000fe200078e00ff */
[----:B------:R-:W-:-:S03]  /*0a50*/  LOP3.LUT R3, R144, UR4, R3, 0x96, !PT ;  /* 0x0000000490037c12 */ /* 0x000fc6000f8e9603 */
[----:B------:R-:W-:Y:S01]  /*0a60*/  IMAD R5, R146, -0x326172a9, RZ ;  /* 0xcd9e8d5792057824 */ /* 0x000fe200078e02ff */
[----:B------:R-:W-:Y:S01]  /*0a70*/  LOP3.LUT R2, R2, UR5, RZ, 0x3c, !PT ;  /* 0x0000000502027c12 */ /* 0x000fe2000f8e3cff */
[----:B------:R-:W-:Y:S02]  /*0a80*/  IMAD R7, R145, -0x2daee0ad, RZ ;  /* 0xd2511f5391077824 */ /* 0x000fe400078e02ff */
[----:B------:R-:W-:-:S04]  /*0a90*/  IMAD.HI.U32 R6, R3, -0x2daee0ad, RZ ;  /* 0xd2511f5303067827 */ /* 0x000fc800078e00ff */
[C---:B------:R-:W-:Y:S01]  /*0aa0*/  IMAD.HI.U32 R4, R2.reuse, -0x326172a9, RZ ;  /* 0xcd9e8d5702047827 */ /* 0x040fe200078e00ff */
[----:B------:R-:W-:Y:S01]  /*0ab0*/  LOP3.LUT R6, R7, UR18, R6, 0x96, !PT ;  /* 0x0000001207067c12 */ /* 0x000fe2000f8e9606 */
[----:B------:R-:W1:Y:S02]  /*0ac0*/  LDCU UR18, c[0x0][0x404] ;  /* 0x00008080ff1277ac */ /* 0x000e640008000800 */
[----:B------:R-:W-:Y:S01]  /*0ad0*/  IMAD R8, R3, -0x2daee0ad, RZ ;  /* 0xd2511f5303087824 */ /* 0x000fe200078e02ff */
[----:B------:R-:W-:Y:S01]  /*0ae0*/  LOP3.LUT R4, R5, UR10, R4, 0x96, !PT ;  /* 0x0000000a05047c12 */ /* 0x000fe2000f8e9604 */
[----:B------:R-:W-:Y:S01]  /*0af0*/  IMAD R5, R2, -0x326172a9, RZ ;  /* 0xcd9e8d5702057824 */ /* 0x000fe200078e02ff */
[----:B------:R-:W2:Y:S01]  /*0b00*/  LDCU.64 UR10, c[0x0][0x3a0] ;  /* 0x00007400ff0a77ac */ /* 0x000ea20008000a00 */
        /* <DEDUP_REMOVED lines=43> */
[----:B------:R-:W-:Y:S01]  /*0dc0*/  IMAD R6, R3, -0x2daee0ad, RZ ;  /* 0xd2511f5303067824 */ /* 0x000fe200078e02ff */
[----:B------:R-:W-:Y:S01]  /*0dd0*/  LOP3.LUT R11, R0, 0x3, RZ, 0xc0, !PT ;  /* 0x00000003000b7812 */ /* 0x000fe200078ec0ff */
[----:B------:R-:W-:-:S04]  /*0de0*/  IMAD.HI.U32 R143, R2, -0x2daee0ad, RZ ;  /* 0xd2511f53028f7827 */ /* 0x000fc800078e00ff */
[----:B------:R-:W-:Y:S01]  /*0df0*/  IMAD.HI.U32 R141, R4, -0x326172a9, RZ ;  /* 0xcd9e8d57048d7827 */ /* 0x000fe200078e00ff */
[----:B------:R-:W-:-:S03]  /*0e00*/  LOP3.LUT R143, R6, UR28, R143, 0x96, !PT ;  /* 0x0000001c068f7c12 */ /* 0x000fc6000f8e968f */
[----:B------:R-:W-:Y:S01]  /*0e10*/  IMAD.MOV.U32 R10, RZ, RZ, RZ ;  /* 0x000000ffff0a7224 */ /* 0x000fe200078e00ff */
[----:B------:R-:W-:Y:S01]  /*0e20*/  LOP3.LUT R141, R8, UR17, R141, 0x96, !PT ;  /* 0x00000011088d7c12 */ /* 0x000fe2000f8e968d */
[----:B------:R-:W-:Y:S02]  /*0e30*/  IMAD R140, R2, -0x2daee0ad, RZ ;  /* 0xd2511f53028c7824 */ /* 0x000fe400078e02ff */
[----:B01234-:R-:W-:-:S07]  /*0e40*/  IMAD R142, R4, -0x326172a9, RZ ;  /* 0xcd9e8d57048e7824 */ /* 0x01ffce00078e02ff */
.L_x_19960:
[----:B------:R-:W0:Y:S02]  /*0e50*/  LDC.64 R136, c[0x0][0x3f0] ;  /* 0x0000fc00ff887b82 */ /* 0x000e240000000a00 */
[----:B0-----:R-:W-:-:S06]  /*0e60*/  IMAD.WIDE R138, R147, 0x4, R136 ;  /* 0x00000004938a7825 */ /* 0x001fcc00078e0288 */
[----:B------:R-:W0:Y:S01]  /*0e70*/  LDC.64 R136, c[0x0][0x3f8] ;  /* 0x0000fe00ff887b82 */ /* 0x000e220000000a00 */
[----:B------:R1:W2:Y:S01]  /*0e80*/  LDG.E R138, desc[UR6][R138.64] ;  /* 0x000000068a8a7981 */ /* 0x0002a2000c1e1900 */
[----:B0-----:R-:W-:-:S06]  /*0e90*/  IMAD.WIDE R150, R147, 0x4, R136 ;  /* 0x0000000493967825 */ /* 0x001fcc00078e0288 */
[----:B------:R-:W0:Y:S01]  /*0ea0*/  LDC R136, c[0x0][0x388] ;  /* 0x0000e200ff887b82 */ /* 0x000e220000000800 */
[----:B------:R-:W-:Y:S01]  /*0eb0*/  ISETP.GE.U32.AND P0, PT, R9, 0x20, PT ;  /* 0x000000200900780c */ /* 0x000fe20003f06070 */
[----:B-----5:R3:W5:Y:S01]  /*0ec0*/  LDG.E R137, desc[UR6][R150.64] ;  /* 0x0000000696897981 */ /* 0x020762000c1e1900 */
[----:B-1----:R-:W-:Y:S01]  /*0ed0*/  HFMA2 R139, -RZ, RZ, 0, 0 ;  /* 0x00000000ff8b7431 */ /* 0x002fe200000001ff */
[----:B------:R-:W-:Y:S01]  /*0ee0*/  BSSY.RECONVERGENT B1, `(.L_x_19366) ;  /* 0x000065f000017945 */ /* 0x000fe20003800200 */
[----:B0-----:R-:W-:-:S05]  /*0ef0*/  IMAD R149, R147, R136, RZ ;  /* 0x0000008893957224 */ /* 0x001fca00078e02ff */
[----:B------:R-:W-:-:S04]  /*0f00*/  SHF.R.S32.HI R152, RZ, 0x1f, R149 ;  /* 0x0000001fff987819 */ /* 0x000fc80000011495 */
[----:B------:R-:W-:-:S04]  /*0f10*/  LEA.HI R149, R152, R149, RZ, 0x3 ;  /* 0x0000009598957211 */ /* 0x000fc800078f18ff */
[----:B------:R-:W-:Y:S02]  /*0f20*/  LEA.HI.SX32 R149, R149, R148, 0x1d ;  /* 0x0000009495957211 */ /* 0x000fe400078feaff */
[----:B--2---:R-:W-:-:S13]  /*0f30*/  ISETP.GE.AND P2, PT, R138, 0x1, PT ;  /* 0x000000018a00780c */ /* 0x004fda0003f46270 */
[----:B------:R-:W0:Y:S01]  /*0f40*/  @P2 S2R R154, SR_TID.X ;  /* 0x00000000009a2919 */ /* 0x000e220000002100 */
[----:B------:R-:W-:-:S04]  /*0f50*/  @P2 VIADD R153, R138, 0xffffffff ;  /* 0xffffffff8a992836 */ /* 0x000fc80000000000 */
[----:B------:R-:W-:-:S05]  /*0f60*/  @P2 IMAD R153, R153, R136, RZ ;  /* 0x0000008899992224 */ /* 0x000fca00078e02ff */
[----:B---3--:R-:W-:-:S04]  /*0f70*/  @P2 SHF.R.S32.HI R150, RZ, 0x1f, R153 ;  /* 0x0000001fff962819 */ /* 0x008fc80000011499 */
        /* <DEDUP_REMOVED lines=9> */
.L_x_19369:
[----:B------:R-:W-:Y:S05]  /*1010*/  BSYNC.RECONVERGENT B2 ;  /* 0x0000000000027941 */ /* 0x000fea0003800200 */
.L_x_19368:
        /* <DEDUP_REMOVED lines=29> */
.L_x_19376:
        /* <DEDUP_REMOVED lines=13> */
.L_x_19378:
[----:B------:R-:W-:Y:S05]  /*12c0*/  BSYNC.RECONVERGENT B5 ;  /* 0x0000000000057941 */ /* 0x000fea0003800200 */
.L_x_19377:
        /* <DEDUP_REMOVED lines=14> */
[----:B------:R-:W-:-:S04]  /*13b0*/  UIADD3 UR21, UPT, UPT, UR5, 0x32370b8f, URZ ;  /* 0x32370b8f05157890 */ /* 0x000fc8000fffe0ff */
        /* <DEDUP_REMOVED lines=32> */
[----:B------:R-:W-:Y:S01]  /*15c0*/  IMAD.WIDE.U32 R142, R143, -0x326172a9, RZ ;  /* 0xcd9e8d578f8e7825 */ /* 0x000fe200078e00ff */
[----:B------:R-:W-:-:S04]  /*15d0*/  UIADD3 UR21, UPT, UPT, UR5, -0x695add53, URZ ;  /* 0x96a522ad05157890 */ /* 0x000fc8000fffe0ff */
[----:B------:R-:W-:Y:S01]  /*15e0*/  LOP3.LUT R141, R152, UR17, R143, 0x96, !PT ;  /* 0x00000011988d7c12 */ /* 0x000fe2000f8e968f */
[----:B------:R-:W-:-:S05]  /*15f0*/  IMAD.WIDE.U32 R152, R153, -0x2daee0ad, RZ ;  /* 0xd2511f5399987825 */ /* 0x000fca00078e00ff */
[----:B------:R-:W-:Y:S01]  /*1600*/  LOP3.LUT R143, R150, UR21, R153, 0x96, !PT ;  /* 0x00000015968f7c12 */ /* 0x000fe2000f8e9699 */
[----:B------:R-:W-:-:S07]  /*1610*/  IMAD.MOV.U32 R153, RZ, RZ, RZ ;  /* 0x000000ffff997224 */ /* 0x000fce00078e00ff */
.L_x_19375:
[----:B------:R-:W-:Y:S05]  /*1620*/  BSYNC.RECONVERGENT B4 ;  /* 0x0000000000047941 */ /* 0x000fea0003800200 */
.L_x_19374:
        /* <DEDUP_REMOVED lines=10> */
.L_x_19373:
[----:B------:R-:W-:Y:S05]  /*16d0*/  BSYNC.RECONVERGENT B3 ;  /* 0x0000000000037941 */ /* 0x000fea0003800200 */
.L_x_19372:
        /* <DEDUP_REMOVED lines=20> */
.L_x_19383:
        /* <DEDUP_REMOVED lines=13> */
.L_x_19385:
[----:B------:R-:W-:Y:S05]  /*18f0*/  BSYNC.RECONVERGENT B5 ;  /* 0x0000000000057941 */ /* 0x000fea0003800200 */
.L_x_19384:
        /* <DEDUP_REMOVED lines=50> */
[----:B------:R-:W-:-:S04]  /*1c20*/  IMAD.WIDE.U32 R150, R151, -0x2daee0ad, RZ ;  /* 0xd2511f5397967825 */ /* 0x000fc800078e00ff */
[----:B------:R-:W-:Y:S01]  /*1c30*/  IMAD.MOV.U32 R11, RZ, RZ, R150 ;  /* 0x000000ffff0b7224 */ /* 0x000fe200078e0096 */
[----:B------:R-:W-:Y:S01]  /*1c40*/  LOP3.LUT R143, R140, UR21, R151, 0x96, !PT ;  /* 0x000000158c8f7c12 */ /* 0x000fe2000f8e9697 */
[----:B------:R-:W-:-:S07]  /*1c50*/  IMAD.MOV.U32 R140, RZ, RZ, RZ ;  /* 0x000000ffff8c7224 */ /* 0x000fce00078e00ff */
.L_x_19382:
[----:B------:R-:W-:Y:S05]  /*1c60*/  BSYNC.RECONVERGENT B4 ;  /* 0x0000000000047941 */ /* 0x000fea0003800200 */
.L_x_19381:
        /* <DEDUP_REMOVED lines=11> */
.L_x_19380:
[----:B------:R-:W-:Y:S05]  /*1d20*/  BSYNC.RECONVERGENT B3 ;  /* 0x0000000000037941 */ /* 0x000fea0003800200 */
.L_x_19379:
        /* <DEDUP_REMOVED lines=20> */
.L_x_19390:
        /* <DEDUP_REMOVED lines=13> */
.L_x_19392:
[----:B------:R-:W-:Y:S05]  /*1f40*/  BSYNC.RECONVERGENT B5 ;  /* 0x0000000000057941 */ /* 0x000fea0003800200 */
.L_x_19391:
        /* <DEDUP_REMOVED lines=48> */
[----:B------:R-:W-:-:S03]  /*2250*/  UIADD3 UR21, UPT, UPT, UR5, -0x695add53, URZ ;  /* 0x96a522ad05157890 */ /* 0x000fc6000fffe0ff */
[----:B------:R-:W-:Y:S01]  /*2260*/  IMAD.WIDE.U32 R152, R152, -0x2daee0ad, RZ ;  /* 0xd2511f5398987825 */ /* 0x000fe200078e00ff */
[----:B------:R-:W-:-:S03]  /*2270*/  LOP3.LUT R141, R150, UR17, R143, 0x96, !PT ;  /* 0x00000011968d7c12 */ /* 0x000fc6000f8e968f */
[----:B------:R-:W-:Y:S01]  /*2280*/  IMAD.MOV.U32 R150, RZ, RZ, RZ ;  /* 0x000000ffff967224 */ /* 0x000fe200078e00ff */
[----:B------:R-:W-:-:S07]  /*2290*/  LOP3.LUT R143, R140, UR21, R153, 0x96, !PT ;  /* 0x000000158c8f7c12 */ /* 0x000fce000f8e9699 */
.L_x_19389:
[----:B------:R-:W-:Y:S05]  /*22a0*/  BSYNC.RECONVERGENT B4 ;  /* 0x0000000000047941 */ /* 0x000fea0003800200 */
.L_x_19388:
        /* <DEDUP_REMOVED lines=10> */
.L_x_19387:
[----:B------:R-:W-:Y:S05]  /*2350*/  BSYNC.RECONVERGENT B3 ;  /* 0x0000000000037941 */ /* 0x000fea0003800200 */
.L_x_19386:
        /* <DEDUP_REMOVED lines=20> */
.L_x_19397:
        /* <DEDUP_REMOVED lines=13> */
.L_x_19399:
[----:B------:R-:W-:Y:S05]  /*2570*/  BSYNC.RECONVERGENT B5 ;  /* 0x0000000000057941 */ /* 0x000fea0003800200 */
.L_x_19398:
        /* <DEDUP_REMOVED lines=54> */
.L_x_19396:
[----:B------:R-:W-:Y:S05]  /*28e0*/  BSYNC.RECONVERGENT B4 ;  /* 0x0000000000047941 */ /* 0x000fea0003800200 */
.L_x_19395:
        /* <DEDUP_REMOVED lines=11> */
.L_x_19394:
[----:B------:R-:W-:Y:S05]  /*29a0*/  BSYNC.RECONVERGENT B3 ;  /* 0x0000000000037941 */ /* 0x000fea0003800200 */
.L_x_19393:
        /* <DEDUP_REMOVED lines=20> */
.L_x_19404:
        /* <DEDUP_REMOVED lines=13> */
.L_x_19406:
[----:B------:R-:W-:Y:S05]  /*2bc0*/  BSYNC.RECONVERGENT B5 ;  /* 0x0000000000057941 */ /* 0x000fea0003800200 */
.L_x_19405:
        /* <DEDUP_REMOVED lines=53> */
.L_x_19403:
[----:B------:R-:W-:Y:S05]  /*2f20*/  BSYNC.RECONVERGENT B4 ;  /* 0x0000000000047941 */ /* 0x000fea0003800200 */
.L_x_19402:
        /* <DEDUP_REMOVED lines=10> */
.L_x_19401:
[----:B------:R-:W-:Y:S05]  /*2fd0*/  BSYNC.RECONVERGENT B3 ;  /* 0x0000000000037941 */ /* 0x000fea0003800200 */
.L_x_19400:
        /* <DEDUP_REMOVED lines=20> */
.L_x_19411:
        /* <DEDUP_REMOVED lines=13> */
.L_x_19413:
[----:B------:R-:W-:Y:S05]  /*31f0*/  BSYNC.RECONVERGENT B5 ;  /* 0x0000000000057941 */ /* 0x000fea0003800200 */
.L_x_19412:
        /* <DEDUP_REMOVED lines=54> */
.L_x_19410:
[----:B------:R-:W-:Y:S05]  /*3560*/  BSYNC.RECONVERGENT B4 ;  /* 0x0000000000047941 */ /* 0x000fea0003800200 */
.L_x_19409:
        /* <DEDUP_REMOVED lines=11> */
.L_x_19408:
[----:B------:R-:W-:Y:S05]  /*3620*/  BSYNC.RECONVERGENT B3 ;  /* 0x0000000000037941 */ /* 0x000fea0003800200 */
.L_x_19407:
        /* <DEDUP_REMOVED lines=20> */
.L_x_19418:
        /* <DEDUP_REMOVED lines=13> */
.L_x_19420:
[----:B------:R-:W-:Y:S05]  /*3840*/  BSYNC.RECONVERGENT B5 ;  /* 0x0000000000057941 */ /* 0x000fea0003800200 */
.L_x_19419:
        /* <DEDUP_REMOVED lines=53> */
.L_x_19417:
[----:B------:R-:W-:Y:S05]  /*3ba0*/  BSYNC.RECONVERGENT B4 ;  /* 0x0000000000047941 */ /* 0x000fea0003800200 */
.L_x_19416:
        /* <DEDUP_REMOVED lines=10> */
.L_x_19415:
[----:B------:R-:W-:Y:S05]  /*3c50*/  BSYNC.RECONVERGENT B3 ;  /* 0x0000000000037941 */ /* 0x000fea0003800200 */
.L_x_19414:
        /* <DEDUP_REMOVED lines=19> */
.L_x_19424:
        /* <DEDUP_REMOVED lines=13> */
.L_x_19426:
[----:B------:R-:W-:Y:S05]  /*3e60*/  BSYNC.RECONVERGENT B4 ;  /* 0x0000000000047941 */ /* 0x000fea0003800200 */
.L_x_19425:
        /* <DEDUP_REMOVED lines=51> */
[----:B------:R-:W-:-:S04]  /*41a0*/  LOP3.LUT R141, R150, UR17, R143, 0x96, !PT ;  /* 0x00000011968d7c12 */ /* 0x000fc8000f8e968f */
[----:B------:R-:W-:-:S07]  /*41b0*/  LOP3.LUT R143, R140, UR21, R155, 0x96, !PT ;  /* 0x000000158c8f7c12 */ /* 0x000fce000f8e969b */
.L_x_19423:
[----:B------:R-:W-:Y:S05]  /*41c0*/  BSYNC.RECONVERGENT B3 ;  /* 0x0000000000037941 */ /* 0x000fea0003800200 */
.L_x_19422:
        /* <DEDUP_REMOVED lines=12> */
.L_x_19371:
        /* <DEDUP_REMOVED lines=21> */
.L_x_19431:
        /* <DEDUP_REMOVED lines=13> */
.L_x_19433:
[----:B------:R-:W-:Y:S05]  /*44b0*/  BSYNC.RECONVERGENT B5 ;  /* 0x0000000000057941 */ /* 0x000fea0003800200 */
.L_x_19432:
        /* <DEDUP_REMOVED lines=21> */
[----:B------:R-:W-:Y:S01]  /*4610*/  IMAD.WIDE.U32 R96, R97, -0x2daee0ad, RZ ;  /* 0xd2511f5361607825 */ /* 0x000fe200078e00ff */
[----:B------:R-:W-:-:S03]  /*4620*/  UIADD3 UR21, UPT, UPT, UR4, 0x78dde6e4, URZ ;  /* 0x78dde6e404157890 */ /* 0x000fc6000fffe0ff */
[----:B------:R-:W-:Y:S01]  /*4630*/  IMAD.WIDE.U32 R98, R98, -0x326172a9, RZ ;  /* 0xcd9e8d5762627825 */ /* 0x000fe200078e00ff */
[----:B------:R-:W-:Y:S01]  /*4640*/  LOP3.LUT R101, R102, UR22, R97, 0x96, !PT ;  /* 0x0000001666657c12 */ /* 0x000fe2000f8e9661 */
[----:B------:R-:W-:-:S03]  /*4650*/  UIADD3 UR22, UPT, UPT, UR5, -0x56f99767, URZ ;  /* 0xa906689905167890 */ /* 0x000fc6000fffe0ff */
[----:B------:R-:W-:Y:S01]  /*4660*/  LOP3.LUT R102, R100, UR21, R99, 0x96, !PT ;  /* 0x0000001564667c12 */ /* 0x000fe2000f8e9663 */
[----:B------:R-:W-:Y:S01]  /*4670*/  UIADD3 UR21, UPT, UPT, UR4, 0x1715609d, URZ ;  /* 0x1715609d04157890 */ /* 0x000fe2000fffe0ff */
[----:B------:R-:W-:-:S04]  /*4680*/  IMAD.WIDE.U32 R100, R101, -0x326172a9, RZ ;  /* 0xcd9e8d5765647825 */ /* 0x000fc800078e00ff */
[----:B------:R-:W-:Y:S01]  /*4690*/  IMAD.WIDE.U32 R102, R102, -0x2daee0ad, RZ ;  /* 0xd2511f5366667825 */ /* 0x000fe200078e00ff */
[----:B------:R-:W-:Y:S01]  /*46a0*/  LOP3.LUT R97, R98, UR21, R101, 0x96, !PT ;  /* 0x0000001562617c12 */ /* 0x000fe2000f8e9665 */
[----:B------:R-:W-:-:S03]  /*46b0*/  UIADD3 UR21, UPT, UPT, UR4, 0x5384540f, URZ ;  /* 0x5384540f04157890 */ /* 0x000fc6000fffe0ff */
        /* <DEDUP_REMOVED lines=19> */
[----:B------:R-:W-:Y:S01]  /*47f0*/  IMAD.MOV.U32 R98, RZ, RZ, RZ ;  /* 0x000000ffff627224 */ /* 0x000fe200078e00ff */
[----:B------:R-:W-:-:S07]  /*4800*/  LOP3.LUT R143, R96, UR21, R155, 0x96, !PT ;  /* 0x00000015608f7c12 */ /* 0x000fce000f8e969b */
.L_x_19430:
[----:B------:R-:W-:Y:S05]  /*4810*/  BSYNC.RECONVERGENT B4 ;  /* 0x0000000000047941 */ /* 0x000fea0003800200 */
.L_x_19429:
        /* <DEDUP_REMOVED lines=9> */
.L_x_19428:
[----:B------:R-:W-:Y:S05]  /*48b0*/  BSYNC.RECONVERGENT B3 ;  /* 0x0000000000037941 */ /* 0x000fea0003800200 */
.L_x_19427:
        /* <DEDUP_REMOVED lines=17> */
.L_x_19438:
        /* <DEDUP_REMOVED lines=13> */
.L_x_19440:
[----:B------:R-:W-:Y:S05]  /*4aa0*/  BSYNC.RECONVERGENT B5 ;  /* 0x0000000000057941 */ /* 0x000fea0003800200 */
.L_x_19439:
        /* <DEDUP_REMOVED lines=15> */
[----:B------:R-:W-:Y:S02]  /*4ba0*/  UIADD3 UR21, UPT, UPT, UR5, 0x32370b8f, URZ ;  /* 0x32370b8f05157890 */ /* 0x000fe4000fffe0ff */
[----:B------:R-:W-:Y:S01]  /*4bb0*/  IMAD.MOV.U32 R11, RZ, RZ, RZ ;  /* 0x000000ffff0b7224 */ /* 0x000fe200078e00ff */
        /* <DEDUP_REMOVED lines=35> */
[----:B------:R-:W-:Y:S02]  /*4df0*/  LOP3.LUT R143, R100, UR21, R99, 0x96, !PT ;  /* 0x00000015648f7c12 */ /* 0x000fe4000f8e9663 */
[----:B------:R-:W-:-:S07]  /*4e00*/  MOV R154, R98 ;  /* 0x00000062009a7202 */ /* 0x000fce0000000f00 */
.L_x_19437:
[----:B------:R-:W-:Y:S05]  /*4e10*/  BSYNC.RECONVERGENT B4 ;  /* 0x0000000000047941 */ /* 0x000fea0003800200 */
.L_x_19436:
        /* <DEDUP_REMOVED lines=10> */
.L_x_19435:
[----:B------:R-:W-:Y:S05]  /*4ec0*/  BSYNC.RECONVERGENT B3 ;  /* 0x0000000000037941 */ /* 0x000fea0003800200 */
.L_x_19434:
        /* <DEDUP_REMOVED lines=17> */
.L_x_19445:
        /* <DEDUP_REMOVED lines=13> */
.L_x_19447:
[----:B------:R-:W-:Y:S05]  /*50b0*/  BSYNC.RECONVERGENT B5 ;  /* 0x0000000000057941 */ /* 0x000fea0003800200 */
.L_x_19446:
        /* <DEDUP_REMOVED lines=51> */
[----:B------:R-:W-:Y:S01]  /*53f0*/  IMAD.MOV.U32 R154, RZ, RZ, R98 ;  /* 0x000000ffff9a7224 */ /* 0x000fe200078e0062 */
[----:B------:R-:W-:Y:S01]  /*5400*/  LOP3.LUT R143, R100, UR21, R99, 0x96, !PT ;  /* 0x00000015648f7c12 */ /* 0x000fe2000f8e9663 */
[----:B------:R-:W-:-:S07]  /*5410*/  HFMA2 R100, -RZ, RZ, 0, 0 ;  /* 0x00000000ff647431 */ /* 0x000fce00000001ff */
.L_x_19444:
[----:B------:R-:W-:Y:S05]  /*5420*/  BSYNC.RECONVERGENT B4 ;  /* 0x0000000000047941 */ /* 0x000fea0003800200 */
.L_x_19443:
        /* <DEDUP_REMOVED lines=9> */
.L_x_19442:
[----:B------:R-:W-:Y:S05]  /*54c0*/  BSYNC.RECONVERGENT B3 ;  /* 0x0000000000037941 */ /* 0x000fea0003800200 */
.L_x_19441:
        /* <DEDUP_REMOVED lines=17> */
.L_x_19452:
        /* <DEDUP_REMOVED lines=13> */
.L_x_19454:
[----:B------:R-:W-:Y:S05]  /*56b0*/  BSYNC.RECONVERGENT B5 ;  /* 0x0000000000057941 */ /* 0x000fea0003800200 */
.L_x_19453:
        /* <DEDUP_REMOVED lines=53> */
[----:B------:R-:W-:-:S07]  /*5a10*/  LOP3.LUT R143, R102, UR21, R101, 0x96, !PT ;  /* 0x00000015668f7c12 */ /* 0x000fce000f8e9665 */
.L_x_19451:
[----:B------:R-:W-:Y:S05]  /*5a20*/  BSYNC.RECONVERGENT B4 ;  /* 0x0000000000047941 */ /* 0x000fea0003800200 */
.L_x_19450:
        /* <DEDUP_REMOVED lines=10> */
.L_x_19449:
[----:B------:R-:W-:Y:S05]  /*5ad0*/  BSYNC.RECONVERGENT B3 ;  /* 0x0000000000037941 */ /* 0x000fea0003800200 */
.L_x_19448:
        /* <DEDUP_REMOVED lines=17> */
.L_x_19459:
        /* <DEDUP_REMOVED lines=13> */
.L_x_19461:
[----:B------:R-:W-:Y:S05]  /*5cc0*/  BSYNC.RECONVERGENT B5 ;  /* 0x0000000000057941 */ /* 0x000fea0003800200 */
.L_x_19460:
        /* <DEDUP_REMOVED lines=52> */
[----:B------:R-:W-:Y:S01]  /*6010*/  IMAD.MOV.U32 R102, RZ, RZ, RZ ;  /* 0x000000ffff667224 */ /* 0x000fe200078e00ff */
[----:B------:R-:W-:-:S07]  /*6020*/  MOV R154, R100 ;  /* 0x00000064009a7202 */ /* 0x000fce0000000f00 */
.L_x_19458:
[----:B------:R-:W-:Y:S05]  /*6030*/  BSYNC.RECONVERGENT B4 ;  /* 0x0000000000047941 */ /* 0x000fea0003800200 */
.L_x_19457:
        /* <DEDUP_REMOVED lines=9> */
.L_x_19456:
[----:B------:R-:W-:Y:S05]  /*60d0*/  BSYNC.RECONVERGENT B3 ;  /* 0x0000000000037941 */ /* 0x000fea0003800200 */
.L_x_19455:
        /* <DEDUP_REMOVED lines=17> */
.L_x_19466:
        /* <DEDUP_REMOVED lines=13> */
.L_x_19468:
[----:B------:R-:W-:Y:S05]  /*62c0*/  BSYNC.RECONVERGENT B5 ;  /* 0x0000000000057941 */ /* 0x000fea0003800200 */
.L_x_19467:
        /* <DEDUP_REMOVED lines=54> */
.L_x_19465:
[----:B------:R-:W-:Y:S05]  /*6630*/  BSYNC.RECONVERGENT B4 ;  /* 0x0000000000047941 */ /* 0x000fea0003800200 */
.L_x_19464:
        /* <DEDUP_REMOVED lines=10> */
.L_x_19463:
[----:B------:R-:W-:Y:S05]  /*66e0*/  BSYNC.RECONVERGENT B3 ;  /* 0x0000000000037941 */ /* 0x000fea0003800200 */
.L_x_19462:
        /* <DEDUP_REMOVED lines=17> */
.L_x_19473:
        /* <DEDUP_REMOVED lines=13> */
.L_x_19475:
[----:B------:R-:W-:Y:S05]  /*68d0*/  BSYNC.RECONVERGENT B5 ;  /* 0x0000000000057941 */ /* 0x000fea0003800200 */
.L_x_19474:
        /* <DEDUP_REMOVED lines=53> */
[----:B------:R-:W-:-:S07]  /*6c30*/  IMAD.MOV.U32 R140, RZ, RZ, RZ ;  /* 0x000000ffff8c7224 */ /* 0x000fce00078e00ff */
.L_x_19472:
[----:B------:R-:W-:Y:S05]  /*6c40*/  BSYNC.RECONVERGENT B4 ;  /* 0x0000000000047941 */ /* 0x000fea0003800200 */
.L_x_19471:
        /* <DEDUP_REMOVED lines=9> */
.L_x_19470:
[----:B------:R-:W-:Y:S05]  /*6ce0*/  BSYNC.RECONVERGENT B3 ;  /* 0x0000000000037941 */ /* 0x000fea0003800200 */
.L_x_19469:
        /* <DEDUP_REMOVED lines=16> */
.L_x_19478:
        /* <DEDUP_REMOVED lines=13> */
.L_x_19480:
[----:B------:R-:W-:Y:S05]  /*6ec0*/  BSYNC.RECONVERGENT B4 ;  /* 0x0000000000047941 */ /* 0x000fea0003800200 */
.L_x_19479:
        /* <DEDUP_REMOVED lines=54> */
.L_x_19477:
[----:B------:R-:W-:Y:S05]  /*7230*/  BSYNC.RECONVERGENT B3 ;  /* 0x0000000000037941 */ /* 0x000fea0003800200 */
.L_x_19476:
        /* <DEDUP_REMOVED lines=10> */
.L_x_19421:
[----:B------:R-:W-:Y:S05]  /*72e0*/  BSYNC.RECONVERGENT B2 ;  /* 0x0000000000027941 */ /* 0x000fea0003800200 */
.L_x_19370:
[----:B------:R-:W0:Y:S01]  /*72f0*/  LDC.64 R150, c[0x0][0x3a8] ;  /* 0x0000ea00ff967b82 */ /* 0x000e220000000a00 */
[----:B------:R-:W-:Y:S01]  /*7300*/  BSSY.RECONVERGENT B2, `(.L_x_19481) ;  /* 0x000001a000027945 */ /* 0x000fe20003800200 */
[----:B------:R-:W-:Y:S02]  /*7310*/  IMAD.MOV.U32 R140, RZ, RZ, R154 ;  /* 0x000000ffff8c7224 */ /* 0x000fe400078e009a */
[----:B0-----:R-:W-:-:S05]  /*7320*/  IMAD.WIDE.U32 R150, R149, 0x20, R150 ;  /* 0x0000002095967825 */ /* 0x001fca00078e0096 */
[----:B-----5:R0:W-:Y:S04]  /*7330*/  STG.E.128 desc[UR6][R150.64], R96 ;  /* 0x0000006096007986 */ /* 0x0201e8000c101d06 */
        /* <DEDUP_REMOVED lines=22> */
.L_x_19482:
[----:B------:R-:W-:Y:S05]  /*74a0*/  BSYNC.RECONVERGENT B2 ;  /* 0x0000000000027941 */ /* 0x000fea0003800200 */
.L_x_19481:
[----:B------:R-:W-:Y:S01]  /*74b0*/  IADD3 R149, PT, PT, R149, 0x20, RZ ;  /* 0x0000002095957810 */ /* 0x000fe20007ffe0ff */
[----:B------:R-:W-:-:S07]  /*74c0*/  VIADD R139, R139, 0x20 ;  /* 0x000000208b8b7836 */ /* 0x000fce0000000000 */
.L_x_19367:
[----:B------:R-:W-:Y:S05]  /*74d0*/  BSYNC.RECONVERGENT B1 ;  /* 0x0000000000017941 */ /* 0x000fea0003800200 */
.L_x_19366:
        /* <DEDUP_REMOVED lines=9> */
.L_x_19486:
[----:B------:R-:W-:Y:S05]  /*7570*/  BSYNC.RECONVERGENT B2 ;  /* 0x0000000000027941 */ /* 0x000fea0003800200 */
.L_x_19485:
        /* <DEDUP_REMOVED lines=29> */
.L_x_19493:
        /* <DEDUP_REMOVED lines=13> */
.L_x_19495:
[----:B------:R-:W-:Y:S05]  /*7820*/  BSYNC.RECONVERGENT B5 ;  /* 0x0000000000057941 */ /* 0x000fea0003800200 */
.L_x_19494:
        /* <DEDUP_REMOVED lines=52> */
[----:B------:R-:W-:-:S07]  /*7b70*/  LOP3.LUT R143, R152, UR21, R155, 0x96, !PT ;  /* 0x00000015988f7c12 */ /* 0x000fce000f8e969b */
.L_x_19492:
[----:B------:R-:W-:Y:S05]  /*7b80*/  BSYNC.RECONVERGENT B4 ;  /* 0x0000000000047941 */ /* 0x000fea0003800200 */
.L_x_19491:
        /* <DEDUP_REMOVED lines=10> */
.L_x_19490:
[----:B------:R-:W-:Y:S05]  /*7c30*/  BSYNC.RECONVERGENT B3 ;  /* 0x0000000000037941 */ /* 0x000fea0003800200 */
.L_x_19489:
        /* <DEDUP_REMOVED lines=20> */
.L_x_19500:
        /* <DEDUP_REMOVED lines=13> */
.L_x_19502:
[----:B------:R-:W-:Y:S05]  /*7e50*/  BSYNC.RECONVERGENT B5 ;  /* 0x0000000000057941 */ /* 0x000fea0003800200 */
.L_x_19501:
        /* <DEDUP_REMOVED lines=52> */
[----:B------:R-:W-:Y:S01]  /*81a0*/  IMAD.MOV.U32 R140, RZ, RZ, RZ ;  /* 0x000000ffff8c7224 */ /* 0x000fe200078e00ff */
[----:B------:R-:W-:-:S07]  /*81b0*/  MOV R11, R152 ;  /* 0x00000098000b7202 */ /* 0x000fce0000000f00 */
.L_x_19499:
[----:B------:R-:W-:Y:S05]  /*81c0*/  BSYNC.RECONVERGENT B4 ;  /* 0x0000000000047941 */ /* 0x000fea0003800200 */
.L_x_19498:
        /* <DEDUP_REMOVED lines=11> */
.L_x_19497:
[----:B------:R-:W-:Y:S05]  /*8280*/  BSYNC.RECONVERGENT B3 ;  /* 0x0000000000037941 */ /* 0x000fea0003800200 */
.L_x_19496:
        /* <DEDUP_REMOVED lines=20> */
.L_x_19507:
        /* <DEDUP_REMOVED lines=13> */
.L_x_19509:
[----:B------:R-:W-:Y:S05]  /*84a0*/  BSYNC.RECONVERGENT B5 ;  /* 0x0000000000057941 */ /* 0x000fea0003800200 */
.L_x_19508:
        /* <DEDUP_REMOVED lines=53> */
.L_x_19506:
[----:B------:R-:W-:Y:S05]  /*8800*/  BSYNC.RECONVERGENT B4 ;  /* 0x0000000000047941 */ /* 0x000fea0003800200 */
.L_x_19505:
        /* <DEDUP_REMOVED lines=10> */
.L_x_19504:
[----:B------:R-:W-:Y:S05]  /*88b0*/  BSYNC.RECONVERGENT B3 ;  /* 0x0000000000037941 */ /* 0x000fea0003800200 */
.L_x_19503:
        /* <DEDUP_REMOVED lines=20> */
.L_x_19514:
        /* <DEDUP_REMOVED lines=13> */
.L_x_19516:
[----:B------:R-:W-:Y:S05]  /*8ad0*/  BSYNC.RECONVERGENT B5 ;  /* 0x0000000000057941 */ /* 0x000fea0003800200 */
.L_x_19515:
        /* <DEDUP_REMOVED lines=54> */
.L_x_19513:
[----:B------:R-:W-:Y:S05]  /*8e40*/  BSYNC.RECONVERGENT B4 ;  /* 0x0000000000047941 */ /* 0x000fea0003800200 */
.L_x_19512:
        /* <DEDUP_REMOVED lines=11> */
.L_x_19511:
[----:B------:R-:W-:Y:S05]  /*8f00*/  BSYNC.RECONVERGENT B3 ;  /* 0x0000000000037941 */ /* 0x000fea0003800200 */
.L_x_19510:
        /* <DEDUP_REMOVED lines=20> */
.L_x_19521:
        /* <DEDUP_REMOVED lines=13> */
.L_x_19523:
[----:B------:R-:W-:Y:S05]  /*9120*/  BSYNC.RECONVERGENT B5 ;  /* 0x0000000000057941 */ /* 0x000fea0003800200 */
.L_x_19522:
        /* <DEDUP_REMOVED lines=53> */
.L_x_19520:
[----:B------:R-:W-:Y:S05]  /*9480*/  BSYNC.RECONVERGENT B4 ;  /* 0x0000000000047941 */ /* 0x000fea0003800200 */
.L_x_19519:
        /* <DEDUP_REMOVED lines=10> */
.L_x_19518:
[----:B------:R-:W-:Y:S05]  /*9530*/  BSYNC.RECONVERGENT B3 ;  /* 0x0000000000037941 */ /* 0x000fea0003800200 */
.L_x_19517:
        /* <DEDUP_REMOVED lines=20> */
.L_x_19528:
        /* <DEDUP_REMOVED lines=13> */
.L_x_19530:
[----:B------:R-:W-:Y:S05]  /*9750*/  BSYNC.RECONVERGENT B5 ;  /* 0x0000000000057941 */ /* 0x000fea0003800200 */
.L_x_19529:
        /* <DEDUP_REMOVED lines=54> */
.L_x_19527:
[----:B------:R-:W-:Y:S05]  /*9ac0*/  BSYNC.RECONVERGENT B4 ;  /* 0x0000000000047941 */ /* 0x000fea0003800200 */
.L_x_19526:
        /* <DEDUP_REMOVED lines=11> */
.L_x_19525:
[----:B------:R-:W-:Y:S05]  /*9b80*/  BSYNC.RECONVERGENT B3 ;  /* 0x0000000000037941 */ /* 0x000fea0003800200 */
.L_x_19524:
        /* <DEDUP_REMOVED lines=20> */
.L_x_19535:
        /* <DEDUP_REMOVED lines=13> */
.L_x_19537:
[----:B------:R-:W-:Y:S05]  /*9da0*/  BSYNC.RECONVERGENT B5 ;  /* 0x0000000000057941 */ /* 0x000fea0003800200 */
.L_x_19536:
        /* <DEDUP_REMOVED lines=53> */
.L_x_19534:
[----:B------:R-:W-:Y:S05]  /*a100*/  BSYNC.RECONVERGENT B4 ;  /* 0x0000000000047941 */ /* 0x000fea0003800200 */
.L_x_19533:
        /* <DEDUP_REMOVED lines=10> */
.L_x_19532:
[----:B------:R-:W-:Y:S05]  /*a1b0*/  BSYNC.RECONVERGENT B3 ;  /* 0x0000000000037941 */ /* 0x000fea0003800200 */
.L_x_19531:
        /* <DEDUP_REMOVED lines=19> */
.L_x_19541:
        /* <DEDUP_REMOVED lines=13> */
.L_x_19543:
[----:B------:R-:W-:Y:S05]  /*a3c0*/  BSYNC.RECONVERGENT B4 ;  /* 0x0000000000047941 */ /* 0x000fea0003800200 */
.L_x_19542:
        /* <DEDUP_REMOVED lines=53> */
.L_x_19540:
[----:B------:R-:W-:Y:S05]  /*a720*/  BSYNC.RECONVERGENT B3 ;  /* 0x0000000000037941 */ /* 0x000fea0003800200 */
.L_x_19539:
        /* <DEDUP_REMOVED lines=12> */
.L_x_19488:
        /* <DEDUP_REMOVED lines=21> */
.L_x_19548:
        /* <DEDUP_REMOVED lines=13> */
.L_x_19550:
[----:B------:R-:W-:Y:S05]  /*aa10*/  BSYNC.RECONVERGENT B5 ;  /* 0x0000000000057941 */ /* 0x000fea0003800200 */
.L_x_19549:
        /* <DEDUP_REMOVED lines=52> */
[----:B------:R-:W-:-:S07]  /*ad60*/  LOP3.LUT R143, R104, UR21, R157, 0x96, !PT ;  /* 0x00000015688f7c12 */ /* 0x000fce000f8e969d */
.L_x_19547:
[----:B------:R-:W-:Y:S05]  /*ad70*/  BSYNC.RECONVERGENT B4 ;  /* 0x0000000000047941 */ /* 0x000fea0003800200 */
.L_x_19546:
        /* <DEDUP_REMOVED lines=9> */
.L_x_19545:
[----:B------:R-:W-:Y:S05]  /*ae10*/  BSYNC.RECONVERGENT B3 ;  /* 0x0000000000037941 */ /* 0x000fea0003800200 */
.L_x_19544:
        /* <DEDUP_REMOVED lines=17> */
.L_x_19555:
        /* <DEDUP_REMOVED lines=13> */
.L_x_19557:
[----:B------:R-:W-:Y:S05]  /*b000*/  BSYNC.RECONVERGENT B5 ;  /* 0x0000000000057941 */ /* 0x000fea0003800200 */
.L_x_19556:
        /* <DEDUP_REMOVED lines=54> */
.L_x_19554:
[----:B------:R-:W-:Y:S05]  /*b370*/  BSYNC.RECONVERGENT B4 ;  /* 0x0000000000047941 */ /* 0x000fea0003800200 */
.L_x_19553:
        /* <DEDUP_REMOVED lines=10> */
.L_x_19552:
[----:B------:R-:W-:Y:S05]  /*b420*/  BSYNC.RECONVERGENT B3 ;  /* 0x0000000000037941 */ /* 0x000fea0003800200 */
.L_x_19551:
        /* <DEDUP_REMOVED lines=17> */
.L_x_19562:
        /* <DEDUP_REMOVED lines=13> */
.L_x_19564:
[----:B------:R-:W-:Y:S05]  /*b610*/  BSYNC.RECONVERGENT B5 ;  /* 0x0000000000057941 */ /* 0x000fea0003800200 */
.L_x_19563:
        /* <DEDUP_REMOVED lines=54> */
.L_x_19561:
[----:B------:R-:W-:Y:S05]  /*b980*/  BSYNC.RECONVERGENT B4 ;  /* 0x0000000000047941 */ /* 0x000fea0003800200 */
.L_x_19560:
        /* <DEDUP_REMOVED lines=9> */
.L_x_19559:
[----:B------:R-:W-:Y:S05]  /*ba20*/  BSYNC.RECONVERGENT B3 ;  /* 0x0000000000037941 */ /* 0x000fea0003800200 */
.L_x_19558:
        /* <DEDUP_REMOVED lines=17> */
.L_x_19569:
        /* <DEDUP_REMOVED lines=13> */
.L_x_19571:
[----:B------:R-:W-:Y:S05]  /*bc10*/  BSYNC.RECONVERGENT B5 ;  /* 0x0000000000057941 */ /* 0x000fea0003800200 */
.L_x_19570:
        /* <DEDUP_REMOVED lines=54> */
.L_x_19568:
[----:B------:R-:W-:Y:S05]  /*bf80*/  BSYNC.RECONVERGENT B4 ;  /* 0x0000000000047941 */ /* 0x000fea0003800200 */
.L_x_19567:
        /* <DEDUP_REMOVED lines=10> */
.L_x_19566:
[----:B------:R-:W-:Y:S05]  /*c030*/  BSYNC.RECONVERGENT B3 ;  /* 0x0000000000037941 */ /* 0x000fea0003800200 */
.L_x_19565:
        /* <DEDUP_REMOVED lines=17> */
.L_x_19576:
        /* <DEDUP_REMOVED lines=13> */
.L_x_19578:
[----:B------:R-:W-:Y:S05]  /*c220*/  BSYNC.RECONVERGENT B5 ;  /* 0x0000000000057941 */ /* 0x000fea0003800200 */
.L_x_19577:
        /* <DEDUP_REMOVED lines=54> */
.L_x_19575:
[----:B------:R-:W-:Y:S05]  /*c590*/  BSYNC.RECONVERGENT B4 ;  /* 0x0000000000047941 */ /* 0x000fea0003800200 */
.L_x_19574:
        /* <DEDUP_REMOVED lines=9> */
.L_x_19573:
[----:B------:R-:W-:Y:S05]  /*c630*/  BSYNC.RECONVERGENT B3 ;  /* 0x0000000000037941 */ /* 0x000fea0003800200 */
.L_x_19572:
        /* <DEDUP_REMOVED lines=17> */
.L_x_19583:
        /* <DEDUP_REMOVED lines=13> */
.L_x_19585:
[----:B------:R-:W-:Y:S05]  /*c820*/  BSYNC.RECONVERGENT B5 ;  /* 0x0000000000057941 */ /* 0x000fea0003800200 */
.L_x_19584:
        /* <DEDUP_REMOVED lines=54> */
.L_x_19582:
[----:B------:R-:W-:Y:S05]  /*cb90*/  BSYNC.RECONVERGENT B4 ;  /* 0x0000000000047941 */ /* 0x000fea0003800200 */
.L_x_19581:
        /* <DEDUP_REMOVED lines=10> */
.L_x_19580:
[----:B------:R-:W-:Y:S05]  /*cc40*/  BSYNC.RECONVERGENT B3 ;  /* 0x0000000000037941 */ /* 0x000fea0003800200 */
.L_x_19579:
        /* <DEDUP_REMOVED lines=17> */
.L_x_19590:
        /* <DEDUP_REMOVED lines=13> */
.L_x_19592:
[----:B------:R-:W-:Y:S05]  /*ce30*/  BSYNC.RECONVERGENT B5 ;  /* 0x0000000000057941 */ /* 0x000fea0003800200 */
.L_x_19591:
        /* <DEDUP_REMOVED lines=54> */
.L_x_19589:
[----:B------:R-:W-:Y:S05]  /*d1a0*/  BSYNC.RECONVERGENT B4 ;  /* 0x0000000000047941 */ /* 0x000fea0003800200 */
.L_x_19588:
        /* <DEDUP_REMOVED lines=9> */
.L_x_19587:
[----:B------:R-:W-:Y:S05]  /*d240*/  BSYNC.RECONVERGENT B3 ;  /* 0x0000000000037941 */ /* 0x000fea0003800200 */
.L_x_19586:
        /* <DEDUP_REMOVED lines=16> */
.L_x_19595:
        /* <DEDUP_REMOVED lines=13> */
.L_x_19597:
[----:B------:R-:W-:Y:S05]  /*d420*/  BSYNC.RECONVERGENT B4 ;  /* 0x0000000000047941 */ /* 0x000fea0003800200 */
.L_x_19596:
        /* <DEDUP_REMOVED lines=54> */
.L_x_19594:
[----:B------:R-:W-:Y:S05]  /*d790*/  BSYNC.RECONVERGENT B3 ;  /* 0x0000000000037941 */ /* 0x000fea0003800200 */
.L_x_19593:
        /* <DEDUP_REMOVED lines=10> */
.L_x_19538:
[----:B------:R-:W-:Y:S05]  /*d840*/  BSYNC.RECONVERGENT B2 ;  /* 0x0000000000027941 */ /* 0x000fea0003800200 */
.L_x_19487:
[----:B------:R-:W0:Y:S01]  /*d850*/  LDC.64 R152, c[0x0][0x3a8] ;  /* 0x0000ea00ff987b82 */ /* 0x000e220000000a00 */
[----:B------:R-:W-:Y:S01]  /*d860*/  BSSY.RECONVERGENT B2, `(.L_x_19598) ;  /* 0x000001a000027945 */ /* 0x000fe20003800200 */
[----:B------:R-:W-:Y:S02]  /*d870*/  IMAD.MOV.U32 R140, RZ, RZ, R156 ;  /* 0x000000ffff8c7224 */ /* 0x000fe400078e009c */
[----:B0-----:R-:W-:-:S05]  /*d880*/  IMAD.WIDE.U32 R152, R149, 0x20, R152 ;  /* 0x0000002095987825 */ /* 0x001fca00078e0098 */
[----:B-----5:R0:W-:Y:S04]  /*d890*/  STG.E.128 desc[UR6][R152.64], R104 ;  /* 0x0000006898007986 */ /* 0x0201e8000c101d06 */
[----:B------:R0:W-:Y:S01]  /*d8a0*/  STG.E.128 desc[UR6][R152.64+0x10], R108 ;  /* 0x0000106c98007986 */ /* 0x0001e2000c101d06 */
[----:B------:R-:W-:Y:S05]  /*d8b0*/  @!P2 BRA `(.L_x_19599) ;  /* 0x000000000050a947 */ /* 0x000fea0003800000 */
[----:B------:R-:W-:Y:S02]  /*d8c0*/  SHF.L.U32 R151, R2, 0x10, RZ ;  /* 0x0000001002977819 */ /* 0x000fe400000006ff */
[----:B------:R-:W-:Y:S02]  /*d8d0*/  PRMT R154, R3, 0x7104, RZ ;  /* 0x00007104039a7816 */ /* 0x000fe400000000ff */
[----:B0-----:R-:W-:Y:S02]  /*d8e0*/  LOP3.LUT R152, R151, 0xff0000, RZ, 0xc0, !PT ;  /* 0x00ff000097987812 */ /* 0x001fe400078ec0ff */
        /* <DEDUP_REMOVED lines=17> */
.L_x_19599:
[----:B------:R-:W-:Y:S05]  /*da00*/  BSYNC.RECONVERGENT B2 ;  /* 0x0000000000027941 */ /* 0x000fea0003800200 */
.L_x_19598:
[----:B------:R-:W-:Y:S02]  /*da10*/  VIADD R149, R149, 0x20 ;  /* 0x0000002095957836 */ /* 0x000fe40000000000 */
[----:B------:R-:W-:-:S07]  /*da20*/  VIADD R139, R139, 0x20 ;  /* 0x000000208b8b7836 */ /* 0x000fce0000000000 */
.L_x_19484:
[----:B------:R-:W-:Y:S05]  /*da30*/  BSYNC.RECONVERGENT B1 ;  /* 0x0000000000017941 */ /* 0x000fea0003800200 */
.L_x_19483:
        /* <DEDUP_REMOVED lines=9> */
.L_x_19603:
[----:B------:R-:W-:Y:S05]  /*dad0*/  BSYNC.RECONVERGENT B2 ;  /* 0x0000000000027941 */ /* 0x000fea0003800200 */
.L_x_19602:
        /* <DEDUP_REMOVED lines=29> */
.L_x_19610:
        /* <DEDUP_REMOVED lines=13> */
.L_x_19612:
[----:B------:R-:W-:Y:S05]  /*dd80*/  BSYNC.RECONVERGENT B5 ;  /* 0x0000000000057941 */ /* 0x000fea0003800200 */
.L_x_19611:
        /* <DEDUP_REMOVED lines=53> */
.L_x_19609:
[----:B------:R-:W-:Y:S05]  /*e0e0*/  BSYNC.RECONVERGENT B4 ;  /* 0x0000000000047941 */ /* 0x000fea0003800200 */
.L_x_19608:
        /* <DEDUP_REMOVED lines=10> */
.L_x_19607:
[----:B------:R-:W-:Y:S05]  /*e190*/  BSYNC.RECONVERGENT B3 ;  /* 0x0000000000037941 */ /* 0x000fea0003800200 */
.L_x_19606:
        /* <DEDUP_REMOVED lines=20> */
.L_x_19617:
        /* <DEDUP_REMOVED lines=13> */
.L_x_19619:
[----:B------:R-:W-:Y:S05]  /*e3b0*/  BSYNC.RECONVERGENT B5 ;  /* 0x0000000000057941 */ /* 0x000fea0003800200 */
.L_x_19618:
        /* <DEDUP_REMOVED lines=53> */
[----:B------:R-:W-:-:S07]  /*e710*/  HFMA2 R140, -RZ, RZ, 0, 0 ;  /* 0x00000000ff8c7431 */ /* 0x000fce00000001ff */
.L_x_19616:
[----:B------:R-:W-:Y:S05]  /*e720*/  BSYNC.RECONVERGENT B4 ;  /* 0x0000000000047941 */ /* 0x000fea0003800200 */
.L_x_19615:
        /* <DEDUP_REMOVED lines=11> */
.L_x_19614:
[----:B------:R-:W-:Y:S05]  /*e7e0*/  BSYNC.RECONVERGENT B3 ;  /* 0x0000000000037941 */ /* 0x000fea0003800200 */
.L_x_19613:
        /* <DEDUP_REMOVED lines=20> */
.L_x_19624:
        /* <DEDUP_REMOVED lines=13> */
.L_x_19626:
[----:B------:R-:W-:Y:S05]  /*ea00*/  BSYNC.RECONVERGENT B5 ;  /* 0x0000000000057941 */ /* 0x000fea0003800200 */
.L_x_19625:
        /* <DEDUP_REMOVED lines=53> */
.L_x_19623:
[----:B------:R-:W-:Y:S05]  /*ed60*/  BSYNC.RECONVERGENT B4 ;  /* 0x0000000000047941 */ /* 0x000fea0003800200 */
.L_x_19622:
        /* <DEDUP_REMOVED lines=10> */
.L_x_19621:
[----:B------:R-:W-:Y:S05]  /*ee10*/  BSYNC.RECONVERGENT B3 ;  /* 0x0000000000037941 */ /* 0x000fea0003800200 */
.L_x_19620:
        /* <DEDUP_REMOVED lines=20> */
.L_x_19631:
        /* <DEDUP_REMOVED lines=13> */
.L_x_19633:
[----:B------:R-:W-:Y:S05]  /*f030*/  BSYNC.RECONVERGENT B5 ;  /* 0x0000000000057941 */ /* 0x000fea0003800200 */
.L_x_19632:
        /* <DEDUP_REMOVED lines=54> */
.L_x_19630:
[----:B------:R-:W-:Y:S05]  /*f3a0*/  BSYNC.RECONVERGENT B4 ;  /* 0x0000000000047941 */ /* 0x000fea0003800200 */
.L_x_19629:
        /* <DEDUP_REMOVED lines=11> */
.L_x_19628:
[----:B------:R-:W-:Y:S05]  /*f460*/  BSYNC.RECONVERGENT B3 ;  /* 0x0000000000037941 */ /* 0x000fea0003800200 */
.L_x_19627:
        /* <DEDUP_REMOVED lines=20> */
.L_x_19638:
        /* <DEDUP_REMOVED lines=13> */
.L_x_19640:
[----:B------:R-:W-:Y:S05]  /*f680*/  BSYNC.RECONVERGENT B5 ;  /* 0x0000000000057941 */ /* 0x000fea0003800200 */
.L_x_19639:
        /* <DEDUP_REMOVED lines=53> */
.L_x_19637:
[----:B------:R-:W-:Y:S05]  /*f9e0*/  BSYNC.RECONVERGENT B4 ;  /* 0x0000000000047941 */ /* 0x000fea0003800200 */
.L_x_19636:
        /* <DEDUP_REMOVED lines=10> */
.L_x_19635:
[----:B------:R-:W-:Y:S05]  /*fa90*/  BSYNC.RECONVERGENT B3 ;  /* 0x0000000000037941 */ /* 0x000fea0003800200 */
.L_x_19634:
        /* <DEDUP_REMOVED lines=20> */
.L_x_19645:
        /* <DEDUP_REMOVED lines=13> */
.L_x_19647:
[----:B------:R-:W-:Y:S05]  /*fcb0*/  BSYNC.RECONVERGENT B5 ;  /* 0x0000000000057941 */ /* 0x000fea0003800200 */
.L_x_19646:
        /* <DEDUP_REMOVED lines=54> */
.L_x_19644:
[----:B------:R-:W-:Y:S05]  /*10020*/  BSYNC.RECONVERGENT B4 ;  /* 0x0000000000047941 */ /* 0x000fea0003800200 */
.L_x_19643:
        /* <DEDUP_REMOVED lines=11> */
.L_x_19642:
[----:B------:R-:W-:Y:S05]  /*100e0*/  BSYNC.RECONVERGENT B3 ;  /* 0x0000000000037941 */ /* 0x000fea0003800200 */
.L_x_19641:
        /* <DEDUP_REMOVED lines=20> */
.L_x_19652:
        /* <DEDUP_REMOVED lines=13> */
.L_x_19654:
[----:B------:R-:W-:Y:S05]  /*10300*/  BSYNC.RECONVERGENT B5 ;  /* 0x0000000000057941 */ /* 0x000fea0003800200 */
.L_x_19653:
        /* <DEDUP_REMOVED lines=53> */
.L_x_19651:
[----:B------:R-:W-:Y:S05]  /*10660*/  BSYNC.RECONVERGENT B4 ;  /* 0x0000000000047941 */ /* 0x000fea0003800200 */
.L_x_19650:
        /* <DEDUP_REMOVED lines=10> */
.L_x_19649:
[----:B------:R-:W-:Y:S05]  /*10710*/  BSYNC.RECONVERGENT B3 ;  /* 0x0000000000037941 */ /* 0x000fea0003800200 */
.L_x_19648:
        /* <DEDUP_REMOVED lines=19> */
.L_x_19658:
        /* <DEDUP_REMOVED lines=13> */
.L_x_19660:
[----:B------:R-:W-:Y:S05]  /*10920*/  BSYNC.RECONVERGENT B4 ;  /* 0x0000000000047941 */ /* 0x000fea0003800200 */
.L_x_19659:
        /* <DEDUP_REMOVED lines=53> */
.L_x_19657:
[----:B------:R-:W-:Y:S05]  /*10c80*/  BSYNC.RECONVERGENT B3 ;  /* 0x0000000000037941 */ /* 0x000fea0003800200 */
.L_x_19656:
        /* <DEDUP_REMOVED lines=12> */
.L_x_19605:
        /* <DEDUP_REMOVED lines=21> */
.L_x_19665:
        /* <DEDUP_REMOVED lines=13> */
.L_x_19667:
[----:B------:R-:W-:Y:S05]  /*10f70*/  BSYNC.RECONVERGENT B5 ;  /* 0x0000000000057941 */ /* 0x000fea0003800200 */
.L_x_19666:
        /* <DEDUP_REMOVED lines=53> */
.L_x_19664:
[----:B------:R-:W-:Y:S05]  /*112d0*/  BSYNC.RECONVERGENT B4 ;  /* 0x0000000000047941 */ /* 0x000fea0003800200 */
.L_x_19663:
        /* <DEDUP_REMOVED lines=9> */
.L_x_19662:
[----:B------:R-:W-:Y:S05]  /*11370*/  BSYNC.RECONVERGENT B3 ;  /* 0x0000000000037941 */ /* 0x000fea0003800200 */
.L_x_19661:
        /* <DEDUP_REMOVED lines=17> */
.L_x_19672:
        /* <DEDUP_REMOVED lines=13> */
.L_x_19674:
[----:B------:R-:W-:Y:S05]  /*11560*/  BSYNC.RECONVERGENT B5 ;  /* 0x0000000000057941 */ /* 0x000fea0003800200 */
.L_x_19673:
        /* <DEDUP_REMOVED lines=54> */
.L_x_19671:
[----:B------:R-:W-:Y:S05]  /*118d0*/  BSYNC.RECONVERGENT B4 ;  /* 0x0000000000047941 */ /* 0x000fea0003800200 */
.L_x_19670:
        /* <DEDUP_REMOVED lines=10> */
.L_x_19669:
[----:B------:R-:W-:Y:S05]  /*11980*/  BSYNC.RECONVERGENT B3 ;  /* 0x0000000000037941 */ /* 0x000fea0003800200 */
.L_x_19668:
        /* <DEDUP_REMOVED lines=17> */
.L_x_19679:
        /* <DEDUP_REMOVED lines=13> */
.L_x_19681:
[----:B------:R-:W-:Y:S05]  /*11b70*/  BSYNC.RECONVERGENT B5 ;  /* 0x0000000000057941 */ /* 0x000fea0003800200 */
.L_x_19680:
        /* <DEDUP_REMOVED lines=54> */
.L_x_19678:
[----:B------:R-:W-:Y:S05]  /*11ee0*/  BSYNC.RECONVERGENT B4 ;  /* 0x0000000000047941 */ /* 0x000fea0003800200 */
.L_x_19677:
        /* <DEDUP_REMOVED lines=9> */
.L_x_19676:
[----:B------:R-:W-:Y:S05]  /*11f80*/  BSYNC.RECONVERGENT B3 ;  /* 0x0000000000037941 */ /* 0x000fea0003800200 */
.L_x_19675:
        /* <DEDUP_REMOVED lines=17> */
.L_x_19686:
        /* <DEDUP_REMOVED lines=13> */
.L_x_19688:
[----:B------:R-:W-:Y:S05]  /*12170*/  BSYNC.RECONVERGENT B5 ;  /* 0x0000000000057941 */ /* 0x000fea0003800200 */
.L_x_19687:
        /* <DEDUP_REMOVED lines=54> */
.L_x_19685:
[----:B------:R-:W-:Y:S05]  /*124e0*/  BSYNC.RECONVERGENT B4 ;  /* 0x0000000000047941 */ /* 0x000fea0003800200 */
.L_x_19684:
        /* <DEDUP_REMOVED lines=10> */
.L_x_19683:
[----:B------:R-:W-:Y:S05]  /*12590*/  BSYNC.RECONVERGENT B3 ;  /* 0x0000000000037941 */ /* 0x000fea0003800200 */
.L_x_19682:
        /* <DEDUP_REMOVED lines=17> */
.L_x_19693:
        /* <DEDUP_REMOVED lines=13> */
.L_x_19695:
[----:B------:R-:W-:Y:S05]  /*12780*/  BSYNC.RECONVERGENT B5 ;  /* 0x0000000000057941 */ /* 0x000fea0003800200 */
.L_x_19694:
        /* <DEDUP_REMOVED lines=54> */
.L_x_19692:
[----:B------:R-:W-:Y:S05]  /*12af0*/  BSYNC.RECONVERGENT B4 ;  /* 0x0000000000047941 */ /* 0x000fea0003800200 */
.L_x_19691:
        /* <DEDUP_REMOVED lines=9> */
.L_x_19690:
[----:B------:R-:W-:Y:S05]  /*12b90*/  BSYNC.RECONVERGENT B3 ;  /* 0x0000000000037941 */ /* 0x000fea0003800200 */
.L_x_19689:
        /* <DEDUP_REMOVED lines=17> */
.L_x_19700:
        /* <DEDUP_REMOVED lines=13> */
.L_x_19702:
[----:B------:R-:W-:Y:S05]  /*12d80*/  BSYNC.RECONVERGENT B5 ;  /* 0x0000000000057941 */ /* 0x000fea0003800200 */
.L_x_19701:
        /* <DEDUP_REMOVED lines=54> */
.L_x_19699:
[----:B------:R-:W-:Y:S05]  /*130f0*/  BSYNC.RECONVERGENT B4 ;  /* 0x0000000000047941 */ /* 0x000fea0003800200 */
.L_x_19698:
        /* <DEDUP_REMOVED lines=10> */
.L_x_19697:
[----:B------:R-:W-:Y:S05]  /*131a0*/  BSYNC.RECONVERGENT B3 ;  /* 0x0000000000037941 */ /* 0x000fea0003800200 */
.L_x_19696:
        /* <DEDUP_REMOVED lines=17> */
.L_x_19707:
        /* <DEDUP_REMOVED lines=13> */
.L_x_19709:
[----:B------:R-:W-:Y:S05]  /*13390*/  BSYNC.RECONVERGENT B5 ;  /* 0x0000000000057941 */ /* 0x000fea0003800200 */
.L_x_19708:
        /* <DEDUP_REMOVED lines=54> */
.L_x_19706:
[----:B------:R-:W-:Y:S05]  /*13700*/  BSYNC.RECONVERGENT B4 ;  /* 0x0000000000047941 */ /* 0x000fea0003800200 */
.L_x_19705:
        /* <DEDUP_REMOVED lines=9> */
.L_x_19704:
[----:B------:R-:W-:Y:S05]  /*137a0*/  BSYNC.RECONVERGENT B3 ;  /* 0x0000000000037941 */ /* 0x000fea0003800200 */
.L_x_19703:
        /* <DEDUP_REMOVED lines=16> */
.L_x_19712:
        /* <DEDUP_REMOVED lines=13> */
.L_x_19714:
[----:B------:R-:W-:Y:S05]  /*13980*/  BSYNC.RECONVERGENT B4 ;  /* 0x0000000000047941 */ /* 0x000fea0003800200 */
.L_x_19713:
[----:B------:R-:W-:Y:S01]  /*13990*/  IMAD.WIDE.U32 R140, R146, -0x326172a9, RZ ;  /* 0xcd9e8d57928c7825 */ /* 0x000fe200078e00ff */
[----:B------:R-:W-:Y:S01]  /*139a0*/  LOP3.LUT R142, R10, UR5, R155, 0x96, !PT ;  /* 0x000000050a8e7c12 */ /* 0x000fe2000f8e969b */
[----:B------:R-:W-:Y:S02]  /*139b0*/  UIADD3 UR21, UPT, UPT, UR4, -0x61c88647, URZ ;  /* 0x9e3779b904157890 */ /* 0x000fe4000fffe0ff */
[----:B------:R-:W-:Y:S01]  /*139c0*/  UIADD3 UR22, UPT, UPT, UR5, -0x4498517b, URZ ;  /* 0xbb67ae8505167890 */ /* 0x000fe2000fffe0ff */
[----:B0-----:R-:W-:Y:S01]  /*139d0*/  LOP3.LUT R152, R144, UR4, R141, 0x96, !PT ;  /* 0x0000000490987c12 */ /* 0x001fe2000f8e968d */
        /* <DEDUP_REMOVED lines=49> */
.L_x_19711:
[----:B------:R-:W-:Y:S05]  /*13cf0*/  BSYNC.RECONVERGENT B3 ;  /* 0x0000000000037941 */ /* 0x000fea0003800200 */
.L_x_19710:
[----:B01----:R-:W-:Y:S01]  /*13d00*/  HFMA2 R153, -RZ, RZ, 0.1171875, 0 ;  /* 0x2f800000ff997431 */ /* 0x003fe200000001ff */
        /* <DEDUP_REMOVED lines=9> */
.L_x_19655:
[----:B------:R-:W-:Y:S05]  /*13da0*/  BSYNC.RECONVERGENT B2 ;  /* 0x0000000000027941 */ /* 0x000fea0003800200 */
.L_x_19604:
        /* <DEDUP_REMOVED lines=27> */
.L_x_19716:
[----:B------:R-:W-:Y:S05]  /*13f60*/  BSYNC.RECONVERGENT B2 ;  /* 0x0000000000027941 */ /* 0x000fea0003800200 */
.L_x_19715:
[----:B------:R-:W-:Y:S01]  /*13f70*/  IADD3 R149, PT, PT, R149, 0x20, RZ ;  /* 0x0000002095957810 */ /* 0x000fe20007ffe0ff */
[----:B------:R-:W-:-:S07]  /*13f80*/  VIADD R139, R139, 0x20 ;  /* 0x000000208b8b7836 */ /* 0x000fce0000000000 */
.L_x_19601:
[----:B------:R-:W-:Y:S05]  /*13f90*/  BSYNC.RECONVERGENT B1 ;  /* 0x0000000000017941 */ /* 0x000fea0003800200 */
.L_x_19600:
        /* <DEDUP_REMOVED lines=9> */
.L_x_19720:
[----:B------:R-:W-:Y:S05]  /*14030*/  BSYNC.RECONVERGENT B2 ;  /* 0x0000000000027941 */ /* 0x000fea0003800200 */
.L_x_19719:
        /* <DEDUP_REMOVED lines=23> */
[-C--:B------:R-:W-:Y:S01]  /*141b0*/  @!P3 MOV R156, R140.reuse ;  /* 0x0000008c009cb202 */ /* 0x080fe20000000f00 */
[----:B------:R-:W-:Y:S01]  /*141c0*/  @!P3 IMAD.MOV.U32 R8, RZ, RZ, R143 ;  /* 0x000000ffff08b224 */ /* 0x000fe200078e008f */
[----:B------:R-:W-:Y:S01]  /*141d0*/  @P3 IADD3 R153, PT, PT, R11, 0x1, RZ ;  /* 0x000000010b993810 */ /* 0x000fe20007ffe0ff */
[----:B------:R-:W-:Y:S01]  /*141e0*/  @P3 IMAD.MOV.U32 R8, RZ, RZ, R141 ;  /* 0x000000ffff083224 */ /* 0x000fe200078e008d */
[----:B------:R-:W-:Y:S01]  /*141f0*/  @P3 MOV R156, R140 ;  /* 0x0000008c009c3202 */ /* 0x000fe20000000f00 */
[----:B------:R-:W-:Y:S06]  /*14200*/  BRA `(.L_x_19726) ;  /* 0x00000004000c7947 */ /* 0x000fec0003800000 */
.L_x_19727:
        /* <DEDUP_REMOVED lines=13> */
.L_x_19729:
[----:B------:R-:W-:Y:S05]  /*142e0*/  BSYNC.RECONVERGENT B5 ;  /* 0x0000000000057941 */ /* 0x000fea0003800200 */
.L_x_19728:
        /* <DEDUP_REMOVED lines=53> */
.L_x_19726:
[----:B------:R-:W-:Y:S05]  /*14640*/  BSYNC.RECONVERGENT B4 ;  /* 0x0000000000047941 */ /* 0x000fea0003800200 */
.L_x_19725:
        /* <DEDUP_REMOVED lines=10> */
.L_x_19724:
[----:B------:R-:W-:Y:S05]  /*146f0*/  BSYNC.RECONVERGENT B3 ;  /* 0x0000000000037941 */ /* 0x000fea0003800200 */
.L_x_19723:
        /* <DEDUP_REMOVED lines=20> */
.L_x_19734:
        /* <DEDUP_REMOVED lines=13> */
.L_x_19736:
[----:B------:R-:W-:Y:S05]  /*14910*/  BSYNC.RECONVERGENT B5 ;  /* 0x0000000000057941 */ /* 0x000fea0003800200 */
.L_x_19735:
        /* <DEDUP_REMOVED lines=52> */
[----:B------:R-:W-:Y:S01]  /*14c60*/  HFMA2 R140, -RZ, RZ, 0, 0 ;  /* 0x00000000ff8c7431 */ /* 0x000fe200000001ff */
[----:B------:R-:W-:-:S07]  /*14c70*/  MOV R11, R154 ;  /* 0x0000009a000b7202 */ /* 0x000fce0000000f00 */
.L_x_19733:
[----:B------:R-:W-:Y:S05]  /*14c80*/  BSYNC.RECONVERGENT B4 ;  /* 0x0000000000047941 */ /* 0x000fea0003800200 */
.L_x_19732:
        /* <DEDUP_REMOVED lines=11> */
.L_x_19731:
[----:B------:R-:W-:Y:S05]  /*14d40*/  BSYNC.RECONVERGENT B3 ;  /* 0x0000000000037941 */ /* 0x000fea0003800200 */
.L_x_19730:
        /* <DEDUP_REMOVED lines=20> */
.L_x_19741:
        /* <DEDUP_REMOVED lines=13> */
.L_x_19743:
[----:B------:R-:W-:Y:S05]  /*14f60*/  BSYNC.RECONVERGENT B5 ;  /* 0x0000000000057941 */ /* 0x000fea0003800200 */
.L_x_19742:
        /* <DEDUP_REMOVED lines=53> */
.L_x_19740:
[----:B------:R-:W-:Y:S05]  /*152c0*/  BSYNC.RECONVERGENT B4 ;  /* 0x0000000000047941 */ /* 0x000fea0003800200 */
.L_x_19739:
        /* <DEDUP_REMOVED lines=10> */
.L_x_19738:
[----:B------:R-:W-:Y:S05]  /*15370*/  BSYNC.RECONVERGENT B3 ;  /* 0x0000000000037941 */ /* 0x000fea0003800200 */
.L_x_19737:
        /* <DEDUP_REMOVED lines=20> */
.L_x_19748:
        /* <DEDUP_REMOVED lines=13> */
.L_x_19750:
[----:B------:R-:W-:Y:S05]  /*15590*/  BSYNC.RECONVERGENT B5 ;  /* 0x0000000000057941 */ /* 0x000fea0003800200 */
.L_x_19749:
        /* <DEDUP_REMOVED lines=54> */
.L_x_19747:
[----:B------:R-:W-:Y:S05]  /*15900*/  BSYNC.RECONVERGENT B4 ;  /* 0x0000000000047941 */ /* 0x000fea0003800200 */
.L_x_19746:
        /* <DEDUP_REMOVED lines=11> */
.L_x_19745:
[----:B------:R-:W-:Y:S05]  /*159c0*/  BSYNC.RECONVERGENT B3 ;  /* 0x0000000000037941 */ /* 0x000fea0003800200 */
.L_x_19744:
        /* <DEDUP_REMOVED lines=20> */
.L_x_19755:
        /* <DEDUP_REMOVED lines=13> */
.L_x_19757:
[----:B------:R-:W-:Y:S05]  /*15be0*/  BSYNC.RECONVERGENT B5 ;  /* 0x0000000000057941 */ /* 0x000fea0003800200 */
.L_x_19756:
        /* <DEDUP_REMOVED lines=53> */
.L_x_19754:
[----:B------:R-:W-:Y:S05]  /*15f40*/  BSYNC.RECONVERGENT B4 ;  /* 0x0000000000047941 */ /* 0x000fea0003800200 */
.L_x_19753:
        /* <DEDUP_REMOVED lines=10> */
.L_x_19752:
[----:B------:R-:W-:Y:S05]  /*15ff0*/  BSYNC.RECONVERGENT B3 ;  /* 0x0000000000037941 */ /* 0x000fea0003800200 */
.L_x_19751:
        /* <DEDUP_REMOVED lines=20> */
.L_x_19762:
        /* <DEDUP_REMOVED lines=13> */
.L_x_19764:
[----:B------:R-:W-:Y:S05]  /*16210*/  BSYNC.RECONVERGENT B5 ;  /* 0x0000000000057941 */ /* 0x000fea0003800200 */
.L_x_19763:
        /* <DEDUP_REMOVED lines=54> */
.L_x_19761:
[----:B------:R-:W-:Y:S05]  /*16580*/  BSYNC.RECONVERGENT B4 ;  /* 0x0000000000047941 */ /* 0x000fea0003800200 */
.L_x_19760:
        /* <DEDUP_REMOVED lines=11> */
.L_x_19759:
[----:B------:R-:W-:Y:S05]  /*16640*/  BSYNC.RECONVERGENT B3 ;  /* 0x0000000000037941 */ /* 0x000fea0003800200 */
.L_x_19758:
        /* <DEDUP_REMOVED lines=20> */
.L_x_19769:
        /* <DEDUP_REMOVED lines=13> */
.L_x_19771:
[----:B------:R-:W-:Y:S05]  /*16860*/  BSYNC.RECONVERGENT B5 ;  /* 0x0000000000057941 */ /* 0x000fea0003800200 */
.L_x_19770:
        /* <DEDUP_REMOVED lines=53> */
.L_x_19768:
[----:B------:R-:W-:Y:S05]  /*16bc0*/  BSYNC.RECONVERGENT B4 ;  /* 0x0000000000047941 */ /* 0x000fea0003800200 */
.L_x_19767:
        /* <DEDUP_REMOVED lines=10> */
.L_x_19766:
[----:B------:R-:W-:Y:S05]  /*16c70*/  BSYNC.RECONVERGENT B3 ;  /* 0x0000000000037941 */ /* 0x000fea0003800200 */
.L_x_19765:
        /* <DEDUP_REMOVED lines=19> */
.L_x_19775:
        /* <DEDUP_REMOVED lines=13> */
.L_x_19777:
[----:B------:R-:W-:Y:S05]  /*16e80*/  BSYNC.RECONVERGENT B4 ;  /* 0x0000000000047941 */ /* 0x000fea0003800200 */
.L_x_19776:
        /* <DEDUP_REMOVED lines=53> */
.L_x_19774:
[----:B------:R-:W-:Y:S05]  /*171e0*/  BSYNC.RECONVERGENT B3 ;  /* 0x0000000000037941 */ /* 0x000fea0003800200 */
.L_x_19773:
        /* <DEDUP_REMOVED lines=12> */
.L_x_19722:
        /* <DEDUP_REMOVED lines=21> */
.L_x_19782:
        /* <DEDUP_REMOVED lines=13> */
.L_x_19784:
[----:B------:R-:W-:Y:S05]  /*174d0*/  BSYNC.RECONVERGENT B5 ;  /* 0x0000000000057941 */ /* 0x000fea0003800200 */
.L_x_19783:
        /* <DEDUP_REMOVED lines=53> */
.L_x_19781:
[----:B------:R-:W-:Y:S05]  /*17830*/  BSYNC.RECONVERGENT B4 ;  /* 0x0000000000047941 */ /* 0x000fea0003800200 */
.L_x_19780:
        /* <DEDUP_REMOVED lines=9> */
.L_x_19779:
[----:B------:R-:W-:Y:S05]  /*178d0*/  BSYNC.RECONVERGENT B3 ;  /* 0x0000000000037941 */ /* 0x000fea0003800200 */
.L_x_19778:
        /* <DEDUP_REMOVED lines=17> */
.L_x_19789:
        /* <DEDUP_REMOVED lines=13> */
.L_x_19791:
[----:B------:R-:W-:Y:S05]  /*17ac0*/  BSYNC.RECONVERGENT B5 ;  /* 0x0000000000057941 */ /* 0x000fea0003800200 */
.L_x_19790:
        /* <DEDUP_REMOVED lines=54> */
.L_x_19788:
[----:B------:R-:W-:Y:S05]  /*17e30*/  BSYNC.RECONVERGENT B4 ;  /* 0x0000000000047941 */ /* 0x000fea0003800200 */
.L_x_19787:
        /* <DEDUP_REMOVED lines=10> */
.L_x_19786:
[----:B------:R-:W-:Y:S05]  /*17ee0*/  BSYNC.RECONVERGENT B3 ;  /* 0x0000000000037941 */ /* 0x000fea0003800200 */
.L_x_19785:
        /* <DEDUP_REMOVED lines=17> */
.L_x_19796:
        /* <DEDUP_REMOVED lines=13> */
.L_x_19798:
[----:B------:R-:W-:Y:S05]  /*180d0*/  BSYNC.RECONVERGENT B5 ;  /* 0x0000000000057941 */ /* 0x000fea0003800200 */
.L_x_19797:
        /* <DEDUP_REMOVED lines=54> */
.L_x_19795:
[----:B------:R-:W-:Y:S05]  /*18440*/  BSYNC.RECONVERGENT B4 ;  /* 0x0000000000047941 */ /* 0x000fea0003800200 */
.L_x_19794:
        /* <DEDUP_REMOVED lines=9> */
.L_x_19793:
[----:B------:R-:W-:Y:S05]  /*184e0*/  BSYNC.RECONVERGENT B3 ;  /* 0x0000000000037941 */ /* 0x000fea0003800200 */
.L_x_19792:
        /* <DEDUP_REMOVED lines=17> */
.L_x_19803:
        /* <DEDUP_REMOVED lines=13> */
.L_x_19805:
[----:B------:R-:W-:Y:S05]  /*186d0*/  BSYNC.RECONVERGENT B5 ;  /* 0x0000000000057941 */ /* 0x000fea0003800200 */
.L_x_19804:
        /* <DEDUP_REMOVED lines=54> */
.L_x_19802:
[----:B------:R-:W-:Y:S05]  /*18a40*/  BSYNC.RECONVERGENT B4 ;  /* 0x0000000000047941 */ /* 0x000fea0003800200 */
.L_x_19801:
        /* <DEDUP_REMOVED lines=10> */
.L_x_19800:
[----:B------:R-:W-:Y:S05]  /*18af0*/  BSYNC.RECONVERGENT B3 ;  /* 0x0000000000037941 */ /* 0x000fea0003800200 */
.L_x_19799:
        /* <DEDUP_REMOVED lines=17> */
.L_x_19810:
        /* <DEDUP_REMOVED lines=13> */
.L_x_19812:
[----:B------:R-:W-:Y:S05]  /*18ce0*/  BSYNC.RECONVERGENT B5 ;  /* 0x0000000000057941 */ /* 0x000fea0003800200 */
.L_x_19811:
        /* <DEDUP_REMOVED lines=54> */
.L_x_19809:
[----:B------:R-:W-:Y:S05]  /*19050*/  BSYNC.RECONVERGENT B4 ;  /* 0x0000000000047941 */ /* 0x000fea0003800200 */
.L_x_19808:
        /* <DEDUP_REMOVED lines=9> */
.L_x_19807:
[----:B------:R-:W-:Y:S05]  /*190f0*/  BSYNC.RECONVERGENT B3 ;  /* 0x0000000000037941 */ /* 0x000fea0003800200 */
.L_x_19806:
        /* <DEDUP_REMOVED lines=17> */
.L_x_19817:
        /* <DEDUP_REMOVED lines=13> */
.L_x_19819:
[----:B------:R-:W-:Y:S05]  /*192e0*/  BSYNC.RECONVERGENT B5 ;  /* 0x0000000000057941 */ /* 0x000fea0003800200 */
.L_x_19818:
        /* <DEDUP_REMOVED lines=54> */
.L_x_19816:
[----:B------:R-:W-:Y:S05]  /*19650*/  BSYNC.RECONVERGENT B4 ;  /* 0x0000000000047941 */ /* 0x000fea0003800200 */
.L_x_19815:
        /* <DEDUP_REMOVED lines=10> */
.L_x_19814:
[----:B------:R-:W-:Y:S05]  /*19700*/  BSYNC.RECONVERGENT B3 ;  /* 0x0000000000037941 */ /* 0x000fea0003800200 */
.L_x_19813:
        /* <DEDUP_REMOVED lines=17> */
.L_x_19824:
        /* <DEDUP_REMOVED lines=13> */
.L_x_19826:
[----:B------:R-:W-:Y:S05]  /*198f0*/  BSYNC.RECONVERGENT B5 ;  /* 0x0000000000057941 */ /* 0x000fea0003800200 */
.L_x_19825:
        /* <DEDUP_REMOVED lines=54> */
.L_x_19823:
[----:B------:R-:W-:Y:S05]  /*19c60*/  BSYNC.RECONVERGENT B4 ;  /* 0x0000000000047941 */ /* 0x000fea0003800200 */
.L_x_19822:
        /* <DEDUP_REMOVED lines=9> */
.L_x_19821:
[----:B------:R-:W-:Y:S05]  /*19d00*/  BSYNC.RECONVERGENT B3 ;  /* 0x0000000000037941 */ /* 0x000fea0003800200 */
.L_x_19820:
        /* <DEDUP_REMOVED lines=16> */
.L_x_19829:
        /* <DEDUP_REMOVED lines=13> */
.L_x_19831:
[----:B------:R-:W-:Y:S05]  /*19ee0*/  BSYNC.RECONVERGENT B4 ;  /* 0x0000000000047941 */ /* 0x000fea0003800200 */
.L_x_19830:
        /* <DEDUP_REMOVED lines=54> */
.L_x_19828:
[----:B------:R-:W-:Y:S05]  /*1a250*/  BSYNC.RECONVERGENT B3 ;  /* 0x0000000000037941 */ /* 0x000fea0003800200 */
.L_x_19827:
        /* <DEDUP_REMOVED lines=10> */
.L_x_19772:
[----:B------:R-:W-:Y:S05]  /*1a300*/  BSYNC.RECONVERGENT B2 ;  /* 0x0000000000027941 */ /* 0x000fea0003800200 */
.L_x_19721:
[----:B------:R-:W0:Y:S01]  /*1a310*/  LDC.64 R154, c[0x0][0x3a8] ;  /* 0x0000ea00ff9a7b82 */ /* 0x000e220000000a00 */
[----:B------:R-:W-:Y:S01]  /*1a320*/  BSSY.RECONVERGENT B2, `(.L_x_19832) ;  /* 0x000001a000027945 */ /* 0x000fe20003800200 */
[----:B------:R-:W-:Y:S01]  /*1a330*/  MOV R140, R156 ;  /* 0x0000009c008c7202 */ /* 0x000fe20000000f00 */
[----:B0-----:R-:W-:-:S05]  /*1a340*/  IMAD.WIDE.U32 R154, R149, 0x20, R154 ;  /* 0x00000020959a7825 */ /* 0x001fca00078e009a */
[----:B-----5:R0:W-:Y:S04]  /*1a350*/  STG.E.128 desc[UR6][R154.64], R120 ;  /* 0x000000789a007986 */ /* 0x0201e8000c101d06 */
[----:B------:R0:W-:Y:S01]  /*1a360*/  STG.E.128 desc[UR6][R154.64+0x10], R124 ;  /* 0x0000107c9a007986 */ /* 0x0001e2000c101d06 */
[----:B------:R-:W-:Y:S05]  /*1a370*/  @!P2 BRA `(.L_x_19833) ;  /* 0x000000000050a947 */ /* 0x000fea0003800000 */
[----:B------:R-:W-:Y:S01]  /*1a380*/  IMAD.U32 R153, R2, 0x10000, RZ ;  /* 0x0001000002997824 */ /* 0x000fe200078e00ff */
[----:B------:R-:W-:Y:S02]  /*1a390*/  PRMT R156, R3, 0x7104, RZ ;  /* 0x00007104039c7816 */ /* 0x000fe400000000ff */
[----:B------:R-:W-:Y:S02]  /*1a3a0*/  LOP3.LUT R160, R5, 0xff, RZ, 0xc0, !PT ;  /* 0x000000ff05a07812 */ /* 0x000fe400078ec0ff */
[----:B0-----:R-:W-:Y:S02]  /*1a3b0*/  LOP3.LUT R154, R153, 0xff0000, RZ, 0xc0, !PT ;  /* 0x00ff0000999a7812 */ /* 0x001fe400078ec0ff */
        /* <DEDUP_REMOVED lines=16> */
.L_x_19833:
[----:B------:R-:W-:Y:S05]  /*1a4c0*/  BSYNC.RECONVERGENT B2 ;  /* 0x0000000000027941 */ /* 0x000fea0003800200 */
.L_x_19832:
[----:B------:R-:W-:Y:S01]  /*1a4d0*/  IADD3 R149, PT, PT, R149, 0x20, RZ ;  /* 0x0000002095957810 */ /* 0x000fe20007ffe0ff */
[----:B------:R-:W-:-:S07]  /*1a4e0*/  VIADD R139, R139, 0x20 ;  /* 0x000000208b8b7836 */ /* 0x000fce0000000000 */
.L_x_19718:
[----:B------:R-:W-:Y:S05]  /*1a4f0*/  BSYNC.RECONVERGENT B1 ;  /* 0x0000000000017941 */ /* 0x000fea0003800200 */
.L_x_19717:
        /* <DEDUP_REMOVED lines=8> */
.L_x_19837:
[----:B------:R-:W-:Y:S05]  /*1a580*/  BSYNC.RECONVERGENT B2 ;  /* 0x0000000000027941 */ /* 0x000fea0003800200 */
.L_x_19836:
        /* <DEDUP_REMOVED lines=29> */
.L_x_19844:
        /* <DEDUP_REMOVED lines=13> */
.L_x_19846:
[----:B------:R-:W-:Y:S05]  /*1a830*/  BSYNC.RECONVERGENT B5 ;  /* 0x0000000000057941 */ /* 0x000fea0003800200 */
.L_x_19845:
        /* <DEDUP_REMOVED lines=54> */
.L_x_19843:
[----:B------:R-:W-:Y:S05]  /*1aba0*/  BSYNC.RECONVERGENT B4 ;  /* 0x0000000000047941 */ /* 0x000fea0003800200 */
.L_x_19842:
        /* <DEDUP_REMOVED lines=10> */
.L_x_19841:
[----:B------:R-:W-:Y:S05]  /*1ac50*/  BSYNC.RECONVERGENT B3 ;  /* 0x0000000000037941 */ /* 0x000fea0003800200 */
.L_x_19840:
        /* <DEDUP_REMOVED lines=20> */
.L_x_19851:
        /* <DEDUP_REMOVED lines=13> */
.L_x_19853:
[----:B------:R-:W-:Y:S05]  /*1ae70*/  BSYNC.RECONVERGENT B5 ;  /* 0x0000000000057941 */ /* 0x000fea0003800200 */
.L_x_19852:
        /* <DEDUP_REMOVED lines=54> */
.L_x_19850:
[----:B------:R-:W-:Y:S05]  /*1b1e0*/  BSYNC.RECONVERGENT B4 ;  /* 0x0000000000047941 */ /* 0x000fea0003800200 */
.L_x_19849:
        /* <DEDUP_REMOVED lines=11> */
.L_x_19848:
[----:B------:R-:W-:Y:S05]  /*1b2a0*/  BSYNC.RECONVERGENT B3 ;  /* 0x0000000000037941 */ /* 0x000fea0003800200 */
.L_x_19847:
        /* <DEDUP_REMOVED lines=20> */
.L_x_19858:
        /* <DEDUP_REMOVED lines=13> */
.L_x_19860:
[----:B------:R-:W-:Y:S05]  /*1b4c0*/  BSYNC.RECONVERGENT B5 ;  /* 0x0000000000057941 */ /* 0x000fea0003800200 */
.L_x_19859:
        /* <DEDUP_REMOVED lines=54> */
.L_x_19857:
[----:B------:R-:W-:Y:S05]  /*1b830*/  BSYNC.RECONVERGENT B4 ;  /* 0x0000000000047941 */ /* 0x000fea0003800200 */
.L_x_19856:
        /* <DEDUP_REMOVED lines=10> */
.L_x_19855:
[----:B------:R-:W-:Y:S05]  /*1b8e0*/  BSYNC.RECONVERGENT B3 ;  /* 0x0000000000037941 */ /* 0x000fea0003800200 */
.L_x_19854:
        /* <DEDUP_REMOVED lines=20> */
.L_x_19865:
        /* <DEDUP_REMOVED lines=13> */
.L_x_19867:
[----:B------:R-:W-:Y:S05]  /*1bb00*/  BSYNC.RECONVERGENT B5 ;  /* 0x0000000000057941 */ /* 0x000fea0003800200 */
.L_x_19866:
        /* <DEDUP_REMOVED lines=54> */
.L_x_19864:
[----:B------:R-:W-:Y:S05]  /*1be70*/  BSYNC.RECONVERGENT B4 ;  /* 0x0000000000047941 */ /* 0x000fea0003800200 */
.L_x_19863:
        /* <DEDUP_REMOVED lines=11> */
.L_x_19862:
[----:B------:R-:W-:Y:S05]  /*1bf30*/  BSYNC.RECONVERGENT B3 ;  /* 0x0000000000037941 */ /* 0x000fea0003800200 */
.L_x_19861:
        /* <DEDUP_REMOVED lines=20> */
.L_x_19872:
        /* <DEDUP_REMOVED lines=13> */
.L_x_19874:
[----:B------:R-:W-:Y:S05]  /*1c150*/  BSYNC.RECONVERGENT B5 ;  /* 0x0000000000057941 */ /* 0x000fea0003800200 */
.L_x_19873:
        /* <DEDUP_REMOVED lines=54> */
.L_x_19871:
[----:B------:R-:W-:Y:S05]  /*1c4c0*/  BSYNC.RECONVERGENT B4 ;  /* 0x0000000000047941 */ /* 0x000fea0003800200 */
.L_x_19870:
        /* <DEDUP_REMOVED lines=10> */
.L_x_19869:
[----:B------:R-:W-:Y:S05]  /*1c570*/  BSYNC.RECONVERGENT B3 ;  /* 0x0000000000037941 */ /* 0x000fea0003800200 */
.L_x_19868:
        /* <DEDUP_REMOVED lines=20> */
.L_x_19879:
        /* <DEDUP_REMOVED lines=13> */
.L_x_19881:
[----:B------:R-:W-:Y:S05]  /*1c790*/  BSYNC.RECONVERGENT B5 ;  /* 0x0000000000057941 */ /* 0x000fea0003800200 */
.L_x_19880:
        /* <DEDUP_REMOVED lines=54> */
.L_x_19878:
[----:B------:R-:W-:Y:S05]  /*1cb00*/  BSYNC.RECONVERGENT B4 ;  /* 0x0000000000047941 */ /* 0x000fea0003800200 */
.L_x_19877:
        /* <DEDUP_REMOVED lines=11> */
.L_x_19876:
[----:B------:R-:W-:Y:S05]  /*1cbc0*/  BSYNC.RECONVERGENT B3 ;  /* 0x0000000000037941 */ /* 0x000fea0003800200 */
.L_x_19875:
        /* <DEDUP_REMOVED lines=20> */
.L_x_19886:
        /* <DEDUP_REMOVED lines=13> */
.L_x_19888:
[----:B------:R-:W-:Y:S05]  /*1cde0*/  BSYNC.RECONVERGENT B5 ;  /* 0x0000000000057941 */ /* 0x000fea0003800200 */
.L_x_19887:
        /* <DEDUP_REMOVED lines=54> */
.L_x_19885:
[----:B------:R-:W-:Y:S05]  /*1d150*/  BSYNC.RECONVERGENT B4 ;  /* 0x0000000000047941 */ /* 0x000fea0003800200 */
.L_x_19884:
        /* <DEDUP_REMOVED lines=10> */
.L_x_19883:
[----:B------:R-:W-:Y:S05]  /*1d200*/  BSYNC.RECONVERGENT B3 ;  /* 0x0000000000037941 */ /* 0x000fea0003800200 */
.L_x_19882:
        /* <DEDUP_REMOVED lines=19> */
.L_x_19892:
        /* <DEDUP_REMOVED lines=13> */
.L_x_19894:
[----:B------:R-:W-:Y:S05]  /*1d410*/  BSYNC.RECONVERGENT B4 ;  /* 0x0000000000047941 */ /* 0x000fea0003800200 */
.L_x_19893:
        /* <DEDUP_REMOVED lines=53> */
[----:B------:R-:W-:-:S07]  /*1d770*/  IMAD.MOV.U32 R140, RZ, RZ, R154 ;  /* 0x000000ffff8c7224 */ /* 0x000fce00078e009a */
.L_x_19891:
[----:B------:R-:W-:Y:S05]  /*1d780*/  BSYNC.RECONVERGENT B3 ;  /* 0x0000000000037941 */ /* 0x000fea0003800200 */
.L_x_19890:
        /* <DEDUP_REMOVED lines=12> */
.L_x_19839:
        /* <DEDUP_REMOVED lines=21> */
.L_x_19899:
        /* <DEDUP_REMOVED lines=13> */
.L_x_19901:
[----:B------:R-:W-:Y:S05]  /*1da70*/  BSYNC.RECONVERGENT B5 ;  /* 0x0000000000057941 */ /* 0x000fea0003800200 */
.L_x_19900:
        /* <DEDUP_REMOVED lines=54> */
.L_x_19898:
[----:B------:R-:W-:Y:S05]  /*1dde0*/  BSYNC.RECONVERGENT B4 ;  /* 0x0000000000047941 */ /* 0x000fea0003800200 */
.L_x_19897:
        /* <DEDUP_REMOVED lines=9> */
.L_x_19896:
[----:B------:R-:W-:Y:S05]  /*1de80*/  BSYNC.RECONVERGENT B3 ;  /* 0x0000000000037941 */ /* 0x000fea0003800200 */
.L_x_19895:
        /* <DEDUP_REMOVED lines=17> */
.L_x_19906:
        /* <DEDUP_REMOVED lines=13> */
.L_x_19908:
[----:B------:R-:W-:Y:S05]  /*1e070*/  BSYNC.RECONVERGENT B5 ;  /* 0x0000000000057941 */ /* 0x000fea0003800200 */
.L_x_19907:
        /* <DEDUP_REMOVED lines=54> */
.L_x_19905:
[----:B------:R-:W-:Y:S05]  /*1e3e0*/  BSYNC.RECONVERGENT B4 ;  /* 0x0000000000047941 */ /* 0x000fea0003800200 */
.L_x_19904:
        /* <DEDUP_REMOVED lines=10> */
.L_x_19903:
[----:B------:R-:W-:Y:S05]  /*1e490*/  BSYNC.RECONVERGENT B3 ;  /* 0x0000000000037941 */ /* 0x000fea0003800200 */
.L_x_19902:
        /* <DEDUP_REMOVED lines=17> */
.L_x_19913:
        /* <DEDUP_REMOVED lines=13> */
.L_x_19915:
[----:B------:R-:W-:Y:S05]  /*1e680*/  BSYNC.RECONVERGENT B5 ;  /* 0x0000000000057941 */ /* 0x000fea0003800200 */
.L_x_19914:
        /* <DEDUP_REMOVED lines=54> */
.L_x_19912:
[----:B------:R-:W-:Y:S05]  /*1e9f0*/  BSYNC.RECONVERGENT B4 ;  /* 0x0000000000047941 */ /* 0x000fea0003800200 */
.L_x_19911:
        /* <DEDUP_REMOVED lines=9> */
.L_x_19910:
[----:B------:R-:W-:Y:S05]  /*1ea90*/  BSYNC.RECONVERGENT B3 ;  /* 0x0000000000037941 */ /* 0x000fea0003800200 */
.L_x_19909:
        /* <DEDUP_REMOVED lines=17> */
.L_x_19920:
        /* <DEDUP_REMOVED lines=13> */
.L_x_19922:
[----:B------:R-:W-:Y:S05]  /*1ec80*/  BSYNC.RECONVERGENT B5 ;  /* 0x0000000000057941 */ /* 0x000fea0003800200 */
.L_x_19921:
        /* <DEDUP_REMOVED lines=54> */
.L_x_19919:
[----:B------:R-:W-:Y:S05]  /*1eff0*/  BSYNC.RECONVERGENT B4 ;  /* 0x0000000000047941 */ /* 0x000fea0003800200 */
.L_x_19918:
        /* <DEDUP_REMOVED lines=10> */
.L_x_19917:
[----:B------:R-:W-:Y:S05]  /*1f0a0*/  BSYNC.RECONVERGENT B3 ;  /* 0x0000000000037941 */ /* 0x000fea0003800200 */
.L_x_19916:
        /* <DEDUP_REMOVED lines=17> */
.L_x_19927:
        /* <DEDUP_REMOVED lines=13> */
.L_x_19929:
[----:B------:R-:W-:Y:S05]  /*1f290*/  BSYNC.RECONVERGENT B5 ;  /* 0x0000000000057941 */ /* 0x000fea0003800200 */
.L_x_19928:
        /* <DEDUP_REMOVED lines=54> */
.L_x_19926:
[----:B------:R-:W-:Y:S05]  /*1f600*/  BSYNC.RECONVERGENT B4 ;  /* 0x0000000000047941 */ /* 0x000fea0003800200 */
.L_x_19925:
        /* <DEDUP_REMOVED lines=9> */
.L_x_19924:
[----:B------:R-:W-:Y:S05]  /*1f6a0*/  BSYNC.RECONVERGENT B3 ;  /* 0x0000000000037941 */ /* 0x000fea0003800200 */
.L_x_19923:
        /* <DEDUP_REMOVED lines=17> */
.L_x_19934:
        /* <DEDUP_REMOVED lines=13> */
.L_x_19936:
[----:B------:R-:W-:Y:S05]  /*1f890*/  BSYNC.RECONVERGENT B5 ;  /* 0x0000000000057941 */ /* 0x000fea0003800200 */
.L_x_19935:
        /* <DEDUP_REMOVED lines=54> */
.L_x_19933:
[----:B------:R-:W-:Y:S05]  /*1fc00*/  BSYNC.RECONVERGENT B4 ;  /* 0x0000000000047941 */ /* 0x000fea0003800200 */
.L_x_19932:
        /* <DEDUP_REMOVED lines=10> */
.L_x_19931:
[----:B------:R-:W-:Y:S05]  /*1fcb0*/  BSYNC.RECONVERGENT B3 ;  /* 0x0000000000037941 */ /* 0x000fea0003800200 */
.L_x_19930:
        /* <DEDUP_REMOVED lines=17> */
.L_x_19941:
        /* <DEDUP_REMOVED lines=13> */
.L_x_19943:
[----:B------:R-:W-:Y:S05]  /*1fea0*/  BSYNC.RECONVERGENT B5 ;  /* 0x0000000000057941 */ /* 0x000fea0003800200 */
.L_x_19942:
        /* <DEDUP_REMOVED lines=54> */
.L_x_19940:
[----:B------:R-:W-:Y:S05]  /*20210*/  BSYNC.RECONVERGENT B4 ;  /* 0x0000000000047941 */ /* 0x000fea0003800200 */
.L_x_19939:
        /* <DEDUP_REMOVED lines=9> */
.L_x_19938:
[----:B------:R-:W-:Y:S05]  /*202b0*/  BSYNC.RECONVERGENT B3 ;  /* 0x0000000000037941 */ /* 0x000fea0003800200 */
.L_x_19937:
        /* <DEDUP_REMOVED lines=20> */
.L_x_19946:
        /* <DEDUP_REMOVED lines=13> */
.L_x_19948:
[----:B------:R-:W-:Y:S05]  /*204d0*/  BSYNC.RECONVERGENT B4 ;  /* 0x0000000000047941 */ /* 0x000fea0003800200 */
.L_x_19947:
[----:B------:R-:W-:Y:S01]  /*204e0*/  IMAD.WIDE.U32 R140, R146, -0x326172a9, RZ ;  /* 0xcd9e8d57928c7825 */ /* 0x000fe200078e00ff */
[----:B------:R-:W-:Y:S01]  /*204f0*/  LOP3.LUT R142, R10, UR5, R157, 0x96, !PT ;  /* 0x000000050a8e7c12 */ /* 0x000fe2000f8e969d */
[----:B------:R-:W-:Y:S01]  /*20500*/  UIADD3 UR21, UPT, UPT, UR4, -0x61c88647, URZ ;  /* 0x9e3779b904157890 */ /* 0x000fe2000fffe0ff */
[----:B------:R-:W-:Y:S01]  /*20510*/  MOV R0, R138 ;  /* 0x0000008a00007202 */ /* 0x000fe20000000f00 */
[----:B------:R-:W-:Y:S01]  /*20520*/  UIADD3 UR22, UPT, UPT, UR5, -0x4498517b, URZ ;  /* 0xbb67ae8505167890 */ /* 0x000fe2000fffe0ff */
[----:B0-----:R-:W-:Y:S01]  /*20530*/  LOP3.LUT R154, R144, UR4, R141, 0x96, !PT ;  /* 0x00000004909a7c12 */ /* 0x001fe2000f8e968d */
        /* <DEDUP_REMOVED lines=48> */
.L_x_19945:
[----:B------:R-:W-:Y:S05]  /*20840*/  BSYNC.RECONVERGENT B3 ;  /* 0x0000000000037941 */ /* 0x000fea0003800200 */
.L_x_19944:
        /* <DEDUP_REMOVED lines=10> */
.L_x_19889:
[----:B------:R-:W-:Y:S05]  /*208f0*/  BSYNC.RECONVERGENT B2 ;  /* 0x0000000000027941 */ /* 0x000fea0003800200 */
.L_x_19838:
[----:B01----:R-:W0:Y:S02]  /*20900*/  LDC.64 R154, c[0x0][0x3a8] ;  /* 0x0000ea00ff9a7b82 */ /* 0x003e240000000a00 */
        /* <DEDUP_REMOVED lines=8> */
[----:B------:R-:W-:Y:S02]  /*20990*/  LOP3.LUT R160, R5, 0xff, RZ, 0xc0, !PT ;  /* 0x000000ff05a07812 */ /* 0x000fe400078ec0ff */
[----:B------:R-:W-:Y:S02]  /*209a0*/  PRMT R138, R149, 0x4210, R138 ;  /* 0x00004210958a7816 */ /* 0x000fe4000000008a */
[----:B------:R-:W-:Y:S01]  /*209b0*/  PRMT R149, R3, 0x7104, RZ ;  /* 0x0000710403957816 */ /* 0x000fe200000000ff */
        /* <DEDUP_REMOVED lines=13> */
.L_x_19835:
[----:B------:R-:W-:Y:S05]  /*20a90*/  BSYNC.RECONVERGENT B1 ;  /* 0x0000000000017941 */ /* 0x000fea0003800200 */
.L_x_19834:
[----:B------:R-:W-:Y:S01]  /*20aa0*/  FADD.FTZ R138, RZ, R96 ;  /* 0x00000060ff8a7221 */ /* 0x000fe20000010000 */
        /* <DEDUP_REMOVED lines=36> */
[----:B------:R-:W4:Y:S02]  /*20cf0*/  S2R R149, SR_TID.X ;  /* 0x0000000000957919 */ /* 0x000f240000002100 */
        /* <DEDUP_REMOVED lines=8> */
[----:B----4-:R-:W-:-:S03]  /*20d80*/  LOP3.LUT P6, RZ, R149, 0x1f, RZ, 0xc0, !PT ;  /* 0x0000001f95ff7812 */ /* 0x010fc600078cc0ff */
[----:B------:R-:W-:Y:S01]  /*20d90*/  @P5 FADD.FTZ R139, R135, R138 ;  /* 0x0000008a878b5221 */ /* 0x000fe20000010000 */
[----:B------:R-:W-:Y:S01]  /*20da0*/  P2R R138, PR, RZ, 0x40 ;  /* 0x00000040ff8a7803 */ /* 0x000fe20000000000 */
[----:B------:R-:W-:Y:S08]  /*20db0*/  BRA.DIV UR21, `(.L_x_19949) ;  /* 0x0000001215d07947 */ /* 0x000ff0000b800000 */
[----:B------:R-:W4:Y:S02]  /*20dc0*/  SHFL.BFLY PT, R138, R139, 0x1, 0x1f ;  /* 0x0c201f008b8a7f89 */ /* 0x000f2400000e0000 */
[----:B----4-:R-:W-:-:S05]  /*20dd0*/  FADD.FTZ R158, R139, R138 ;  /* 0x0000008a8b9e7221 */ /* 0x010fca0000010000 */
[----:B------:R-:W4:Y:S02]  /*20de0*/  SHFL.BFLY PT, R153, R158, 0x2, 0x1f ;  /* 0x0c401f009e997f89 */ /* 0x000f2400000e0000 */
[----:B----4-:R-:W-:-:S05]  /*20df0*/  FADD.FTZ R159, R158, R153 ;  /* 0x000000999e9f7221 */ /* 0x010fca0000010000 */
[----:B------:R-:W4:Y:S02]  /*20e00*/  SHFL.BFLY PT, R138, R159, 0x4, 0x1f ;  /* 0x0c801f009f8a7f89 */ /* 0x000f2400000e0000 */
[----:B----4-:R-:W-:-:S05]  /*20e10*/  FADD.FTZ R160, R159, R138 ;  /* 0x0000008a9fa07221 */ /* 0x010fca0000010000 */
[----:B------:R-:W4:Y:S02]  /*20e20*/  SHFL.BFLY PT, R153, R160, 0x8, 0x1f ;  /* 0x0d001f00a0997f89 */ /* 0x000f2400000e0000 */
[----:B----4-:R-:W-:Y:S02]  /*20e30*/  FADD.FTZ R161, R160, R153 ;  /* 0x00000099a0a17221 */ /* 0x010fe40000010000 */
[----:B------:R-:W1:Y:S03]  /*20e40*/  LDC R153, c[0x0][0x400] ;  /* 0x00010000ff997b82 */ /* 0x000e660000000800 */
[----:B------:R-:W4:Y:S02]  /*20e50*/  SHFL.BFLY PT, R138, R161, 0x10, 0x1f ;  /* 0x0e001f00a18a7f89 */ /* 0x000f2400000e0000 */
[----:B----4-:R-:W-:-:S04]  /*20e60*/  FADD.FTZ R138, R161, R138 ;  /* 0x0000008aa18a7221 */ /* 0x010fc80000010000 */
[----:B-1-3--:R-:W-:-:S04]  /*20e70*/  FMUL.FTZ R157, R138, R153 ;  /* 0x000000998a9d7220 */ /* 0x00afc80000410000 */
[--C-:B------:R-:W-:Y:S01]  /*20e80*/  FADD.FTZ R138, R96, -R157.reuse ;  /* 0x8000009d608a7221 */ /* 0x100fe20000010000 */
[--C-:B------:R-:W-:Y:S01]  /*20e90*/  FADD.FTZ R139, R97, -R157.reuse ;  /* 0x8000009d618b7221 */ /* 0x100fe20000010000 */
[----:B0-2---:R-:W-:Y:S02]  /*20ea0*/  FADD.FTZ R154, R105, -R157 ;  /* 0x8000009d699a7221 */ /* 0x005fe40000010000 */
        /* <DEDUP_REMOVED lines=87> */
.L_x_19972:
[----:B------:R-:W-:Y:S01]  /*21420*/  LOP3.LUT P3, RZ, R149, 0x1f, RZ, 0xc0, !PT ;  /* 0x0000001f95ff7812 */ /* 0x000fe2000786c0ff */
[----:B------:R-:W-:Y:S01]  /*21430*/  FMUL.FTZ R138, R157, R157 ;  /* 0x0000009d9d8a7220 */ /* 0x000fe20000410000 */
[----:B------:R-:W-:Y:S01]  /*21440*/  ISETP.NE.AND P2, PT, RZ, UR19, PT ;  /* 0x00000013ff007c0c */ /* 0x000fe2000bf45270 */
[----:B01----:R-:W-:Y:S01]  /*21450*/  FADD.FTZ R160, R160, R161 ;  /* 0x000000a1a0a07221 */ /* 0x003fe20000010000 */
[----:B------:R-:W-:Y:S02]  /*21460*/  BSSY.RECONVERGENT B1, `(.L_x_19950) ;  /* 0x00000c3000017945 */ /* 0x000fe40003800200 */
[----:B------:R-:W-:Y:S01]  /*21470*/  FSEL R156, R138, RZ, P2 ;  /* 0x000000ff8a9c7208 */ /* 0x000fe20001000000 */
[----:B------:R-:W-:-:S04]  /*21480*/  FFMA.FTZ R153, R160, R153, UR20 ;  /* 0x00000014a0997e23 */ /* 0x000fc80008010099 */
        /* <DEDUP_REMOVED lines=21> */
[----:B------:R-:W0:Y:S01]  /*215e0*/  LDC.64 R156, c[0x0][0x428] ;  /* 0x00010a00ff9c7b82 */ /* 0x000e220000000a00 */
        /* <DEDUP_REMOVED lines=23> */
[C---:B0-----:R-:W-:Y:S01]  /*21760*/  IMAD.WIDE.U32 R156, R149.reuse, 0x10, R156 ;  /* 0x00000010959c7825 */ /* 0x041fe200078e009c */
[----:B------:R-:W-:-:S02]  /*21770*/  IADD3 R149, PT, PT, R149, 0x20, RZ ;  /* 0x0000002095957810 */ /* 0x000fc40007ffe0ff */
[----:B------:R-:W-:Y:S02]  /*21780*/  F2FP.BF16.F32.PACK_AB R137, R138, R137 ;  /* 0x000000898a89723e */ /* 0x000fe400000010ff */
[----:B------:R-:W-:Y:S02]  /*21790*/  F2FP.BF16.F32.PACK_AB R138, R158, R139 ;  /* 0x0000008b9e8a723e */ /* 0x000fe400000010ff */
[----:B------:R-:W-:-:S05]  /*217a0*/  F2FP.BF16.F32.PACK_AB R139, R162, R155 ;  /* 0x0000009ba28b723e */ /* 0x000fca00000010ff */
[----:B------:R0:W-:Y:S02]  /*217b0*/  STG.E.128 desc[UR6][R156.64], R136 ;  /* 0x000000889c007986 */ /* 0x0001e4000c101d06 */
.L_x_19953:
[----:B------:R-:W-:Y:S05]  /*217c0*/  BSYNC.RECONVERGENT B2 ;  /* 0x0000000000027941 */ /* 0x000fea0003800200 */
.L_x_19952:
[----:B------:R-:W-:Y:S01]  /*217d0*/  ISETP.NE.AND P0, PT, R150, RZ, PT ;  /* 0x000000ff9600720c */ /* 0x000fe20003f05270 */
[----:B------:R-:W-:-:S12]  /*217e0*/  BSSY.RECONVERGENT B2, `(.L_x_19954) ;  /* 0x0000022000027945 */ /* 0x000fd80003800200 */
[----:B------:R-:W-:Y:S05]  /*217f0*/  @!P0 BRA `(.L_x_19955) ;  /* 0x0000000000808947 */ /* 0x000fea0003800000 */
[--C-:B0-----:R-:W-:Y:S01]  /*21800*/  FADD.FTZ R136, R104, -R154.reuse ;  /* 0x8000009a68887221 */ /* 0x101fe20000010000 */
        /* <DEDUP_REMOVED lines=25> */
[----:B0-----:R-:W-:-:S03]  /*219a0*/  IMAD.WIDE.U32 R156, R149, 0x10, R156 ;  /* 0x00000010959c7825 */ /* 0x001fc600078e009c */
[----:B------:R-:W-:Y:S01]  /*219b0*/  F2FP.BF16.F32.PACK_AB R137, R138, R137 ;  /* 0x000000898a89723e */ /* 0x000fe200000010ff */
[----:B------:R-:W-:Y:S01]  /*219c0*/  VIADD R149, R149, 0x20 ;  /* 0x0000002095957836 */ /* 0x000fe20000000000 */
[----:B------:R-:W-:Y:S02]  /*219d0*/  F2FP.BF16.F32.PACK_AB R138, R150, R139 ;  /* 0x0000008b968a723e */ /* 0x000fe400000010ff */
[----:B------:R-:W-:-:S05]  /*219e0*/  F2FP.BF16.F32.PACK_AB R139, R160, R155 ;  /* 0x0000009ba08b723e */ /* 0x000fca00000010ff */
[----:B------:R1:W-:Y:S02]  /*219f0*/  STG.E.128 desc[UR6][R156.64], R136 ;  /* 0x000000889c007986 */ /* 0x0003e4000c101d06 */
.L_x_19955:
[----:B------:R-:W-:Y:S05]  /*21a00*/  BSYNC.RECONVERGENT B2 ;  /* 0x0000000000027941 */ /* 0x000fea0003800200 */
.L_x_19954:
[----:B------:R-:W-:Y:S01]  /*21a10*/  ISETP.NE.AND P0, PT, R151, RZ, PT ;  /* 0x000000ff9700720c */ /* 0x000fe20003f05270 */
[----:B------:R-:W-:-:S12]  /*21a20*/  BSSY.RECONVERGENT B2, `(.L_x_19956) ;  /* 0x0000022000027945 */ /* 0x000fd80003800200 */
[----:B------:R-:W-:Y:S05]  /*21a30*/  @!P0 BRA `(.L_x_19957) ;  /* 0x0000000000808947 */ /* 0x000fea0003800000 */
[--C-:B01----:R-:W-:Y:S01]  /*21a40*/  FADD.FTZ R136, R112, -R154.reuse ;  /* 0x8000009a70887221 */ /* 0x103fe20000010000 */
        /* <DEDUP_REMOVED lines=31> */
.L_x_19957:
[----:B------:R-:W-:Y:S05]  /*21c40*/  BSYNC.RECONVERGENT B2 ;  /* 0x0000000000027941 */ /* 0x000fea0003800200 */
.L_x_19956:
[----:B------:R-:W-:Y:S01]  /*21c50*/  ISETP.NE.AND P0, PT, R152, RZ, PT ;  /* 0x000000ff9800720c */ /* 0x000fe20003f05270 */
[----:B------:R-:W-:-:S12]  /*21c60*/  BSSY.RECONVERGENT B2, `(.L_x_19958) ;  /* 0x0000022000027945 */ /* 0x000fd80003800200 */
[----:B------:R-:W-:Y:S05]  /*21c70*/  @!P0 BRA `(.L_x_19959) ;  /* 0x0000000000808947 */ /* 0x000fea0003800000 */
[--C-:B012---:R-:W-:Y:S01]  /*21c80*/  FADD.FTZ R136, R120, -R154.reuse ;  /* 0x8000009a78887221 */ /* 0x107fe20000010000 */
        /* <DEDUP_REMOVED lines=31> */
.L_x_19959:
[----:B------:R-:W-:Y:S05]  /*21e80*/  BSYNC.RECONVERGENT B2 ;  /* 0x0000000000027941 */ /* 0x000fea0003800200 */
.L_x_19958:
[----:B------:R-:W-:Y:S05]  /*21e90*/  @!P1 BRA `(.L_x_19951) ;  /* 0x00000000007c9947 */ /* 0x000fea0003800000 */
[--C-:B--23--:R-:W-:Y:S01]  /*21ea0*/  FADD.FTZ R150, R134, -R154.reuse ;  /* 0x8000009a86967221 */ /* 0x10cfe20000010000 */
[--C-:B01----:R-:W-:Y:S01]  /*21eb0*/  FADD.FTZ R136, R128, -R154.reuse ;  /* 0x8000009a80887221 */ /* 0x103fe20000010000 */
[--C-:B------:R-:W-:Y:S01]  /*21ec0*/  FADD.FTZ R138, R129, -R154.reuse ;  /* 0x8000009a818a7221 */ /* 0x100fe20000010000 */
[--C-:B------:R-:W-:Y:S01]  /*21ed0*/  FADD.FTZ R152, R130, -R154.reuse ;  /* 0x8000009a82987221 */ /* 0x100fe20000010000 */
[----:B------:R-:W-:Y:S01]  /*21ee0*/  FMUL.FTZ R139, R153, R150 ;  /* 0x00000096998b7220 */ /* 0x000fe20000410000 */
[--C-:B------:R-:W-:Y:S01]  /*21ef0*/  FADD.FTZ R156, R131, -R154.reuse ;  /* 0x8000009a839c7221 */ /* 0x100fe20000010000 */
[----:B------:R-:W0:Y:S01]  /*21f00*/  LDC.64 R150, c[0x0][0x428] ;  /* 0x00010a00ff967b82 */ /* 0x000e220000000a00 */
        /* <DEDUP_REMOVED lines=21> */
[----:B0-----:R-:W-:Y:S01]  /*22060*/  IMAD.WIDE.U32 R150, R149, 0x10, R150 ;  /* 0x0000001095967825 */ /* 0x001fe200078e0096 */
[----:B------:R-:W-:-:S05]  /*22070*/  F2FP.BF16.F32.PACK_AB R136, R153, R152 ;  /* 0x000000989988723e */ /* 0x000fca00000010ff */
[----:B------:R4:W-:Y:S02]  /*22080*/  STG.E.128 desc[UR6][R150.64], R136 ;  /* 0x0000008896007986 */ /* 0x0009e4000c101d06 */
.L_x_19951:
[----:B------:R-:W-:Y:S05]  /*22090*/  BSYNC.RECONVERGENT B1 ;  /* 0x0000000000017941 */ /* 0x000fea0003800200 */
.L_x_19950:
[----:B01234-:R-:W0:Y:S02]  /*220a0*/  LDC.64 R136, c[0x0][0x380] ;  /* 0x0000e000ff887b82 */ /* 0x01fe240000000a00 */
[----:B0-----:R-:W-:-:S04]  /*220b0*/  LEA R147, R136, R147, 0x2 ;  /* 0x0000009388937211 */ /* 0x001fc800078e10ff */
[----:B------:R-:W-:-:S13]  /*220c0*/  ISETP.GE.AND P0, PT, R147, R137, PT ;  /* 0x000000899300720c */ /* 0x000fda0003f06270 */
[----:B------:R-:W-:Y:S05]  /*220d0*/  @!P0 BRA `(.L_x_19960) ;  /* 0xfffffdec005c8947 */ /* 0x000fea000383ffff */
[----:B------:R-:W-:Y:S05]  /*220e0*/  BSYNC B0 ;  /* 0x0000000000007941 */ /* 0x000fea0003800000 */
.L_x_19365:
[----:B------:R-:W-:Y:S05]  /*220f0*/  EXIT ;  /* 0x000000000000794d */ /* 0x000fea0003800000 */
.L_x_19949:
[----:B0123--:R-:W-:Y:S01]  /*22100*/  HFMA2 R154, -RZ, RZ, 0, 5.9604644775390625e-08 ;  /* 0x00000001ff9a7431 */ /* 0x00ffe200000001ff */
[----:B------:R-:W-:Y:S01]  /*22110*/  BSSY B1, `(.L_x_19961) ;  /* 0x0000007000017945 */ /* 0x000fe20003800000 */
[----:B------:R-:W-:Y:S01]  /*22120*/  IMAD.MOV.U32 R163, RZ, RZ, R139 ;  /* 0x000000ffffa37224 */ /* 0x000fe200078e008b */
[----:B------:R-:W-:Y:S01]  /*22130*/  MOV R156, 0xffffffff ;  /* 0xffffffff009c7802 */ /* 0x000fe20000000f00 */
[----:B------:R-:W-:-:S07]  /*22140*/  IMAD.MOV.U32 R155, RZ, RZ, 0x1f ;  /* 0x0000001fff9b7424 */ /* 0x000fce00078e00ff */
[----:B-----5:R-:W-:Y:S05]  /*22150*/  WARPSYNC.COLLECTIVE R156, `(.L_x_19962) ;  /* 0x000000009c087348 */ /* 0x020fea0003c00000 */
[----:B------:R0:W1:Y:S02]  /*22160*/  SHFL.BFLY P6, R162, R163, R154, R155 ;  /* 0x0c00009aa3a27389 */ /* 0x00006400000c009b */
[----:B01---5:R-:W-:Y:S05]  /*22170*/  ENDCOLLECTIVE ;  /* 0x000000000000791b */ /* 0x023fea0003800000 */
.L_x_19962:
[----:B------:R-:W-:Y:S05]  /*22180*/  BSYNC B1 ;  /* 0x0000000000017941 */ /* 0x000fea0003800000 */
.L_x_19961:
        /* <DEDUP_REMOVED lines=9> */
.L_x_19963:
[----:B------:R-:W-:Y:S01]  /*22220*/  HFMA2 R154, -RZ, RZ, 0, 2.384185791015625e-07 ;  /* 0x00000004ff9a7431 */ /* 0x000fe200000001ff */
[----:B------:R-:W-:-:S05]  /*22230*/  MOV R153, R162 ;  /* 0x000000a200997202 */ /* 0x000fca0000000f00 */
[----:B------:R-:W-:-:S04]  /*22240*/  FADD.FTZ R159, R158, R153 ;  /* 0x000000999e9f7221 */ /* 0x000fc80000010000 */
[----:B------:R-:W-:-:S07]  /*22250*/  IMAD.MOV.U32 R163, RZ, RZ, R159 ;  /* 0x000000ffffa37224 */ /* 0x000fce00078e009f */
[----:B------:R-:W-:Y:S05]  /*22260*/  WARPSYNC.COLLECTIVE R156, `(.L_x_19964) ;  /* 0x000000009c087348 */ /* 0x000fea0003c00000 */
[----:B------:R0:W1:Y:S02]  /*22270*/  SHFL.BFLY P6, R162, R163, R154, R155 ;  /* 0x0c00009aa3a27389 */ /* 0x00006400000c009b */
[----:B01----:R-:W-:Y:S05]  /*22280*/  ENDCOLLECTIVE ;  /* 0x000000000000791b */ /* 0x003fea0003800000 */
.L_x_19964:
[----:B------:R-:W-:Y:S02]  /*22290*/  IMAD.MOV.U32 R154, RZ, RZ, 0x8 ;  /* 0x00000008ff9a7424 */ /* 0x000fe400078e00ff */
[----:B------:R-:W-:-:S04]  /*222a0*/  IMAD.MOV.U32 R138, RZ, RZ, R162 ;  /* 0x000000ffff8a7224 */ /* 0x000fc800078e00a2 */
[----:B------:R-:W-:-:S05]  /*222b0*/  FADD.FTZ R160, R159, R138 ;  /* 0x0000008a9fa07221 */ /* 0x000fca0000010000 */
[----:B------:R-:W-:-:S07]  /*222c0*/  MOV R163, R160 ;  /* 0x000000a000a37202 */ /* 0x000fce0000000f00 */
[----:B------:R-:W-:Y:S05]  /*222d0*/  WARPSYNC.COLLECTIVE R156, `(.L_x_19965) ;  /* 0x000000009c087348 */ /* 0x000fea0003c00000 */
[----:B------:R0:W1:Y:S02]  /*222e0*/  SHFL.BFLY P6, R162, R163, R154, R155 ;  /* 0x0c00009aa3a27389 */ /* 0x00006400000c009b */
[----:B01----:R-:W-:Y:S05]  /*222f0*/  ENDCOLLECTIVE ;  /* 0x000000000000791b */ /* 0x003fea0003800000 */
.L_x_19965:
        /* <DEDUP_REMOVED lines=8> */
.L_x_19966:
        /* <DEDUP_REMOVED lines=84> */
[----:B------:R-:W-:-:S04]  /*228c0*/  IMAD.MOV.U32 R154, RZ, RZ, 0x1 ;  /* 0x00000001ff9a7424 */ /* 0x000fc800078e00ff */
[----:B------:R-:W-:-:S07]  /*228d0*/  MOV R163, R138 ;  /* 0x0000008a00a37202 */ /* 0x000fce0000000f00 */
[----:B------:R-:W-:Y:S05]  /*228e0*/  WARPSYNC.COLLECTIVE R156, `(.L_x_19967) ;  /* 0x000000009c087348 */ /* 0x000fea0003c00000 */
[----:B------:R0:W1:Y:S02]  /*228f0*/  SHFL.BFLY P6, R162, R163, R154, R155 ;  /* 0x0c00009aa3a27389 */ /* 0x00006400000c009b */
[----:B01----:R-:W-:Y:S05]  /*22900*/  ENDCOLLECTIVE ;  /* 0x000000000000791b */ /* 0x003fea0003800000 */
.L_x_19967:
[----:B------:R-:W-:Y:S01]  /*22910*/  HFMA2 R154, -RZ, RZ, 0, 1.1920928955078125e-07 ;  /* 0x00000002ff9a7431 */ /* 0x000fe200000001ff */
[----:B------:R-:W-:-:S05]  /*22920*/  MOV R139, R162 ;  /* 0x000000a2008b7202 */ /* 0x000fca0000000f00 */
[----:B------:R-:W-:-:S04]  /*22930*/  FADD.FTZ R139, R138, R139 ;  /* 0x0000008b8a8b7221 */ /* 0x000fc80000010000 */
[----:B------:R-:W-:-:S07]  /*22940*/  IMAD.MOV.U32 R163, RZ, RZ, R139 ;  /* 0x000000ffffa37224 */ /* 0x000fce00078e008b */
[----:B------:R-:W-:Y:S05]  /*22950*/  WARPSYNC.COLLECTIVE R156, `(.L_x_19968) ;  /* 0x000000009c087348 */ /* 0x000fea0003c00000 */
[----:B------:R0:W1:Y:S02]  /*22960*/  SHFL.BFLY P6, R162, R163, R154, R155 ;  /* 0x0c00009aa3a27389 */ /* 0x00006400000c009b */
[----:B01----:R-:W-:Y:S05]  /*22970*/  ENDCOLLECTIVE ;  /* 0x000000000000791b */ /* 0x003fea0003800000 */
.L_x_19968:
[----:B------:R-:W-:Y:S02]  /*22980*/  IMAD.MOV.U32 R154, RZ, RZ, 0x4 ;  /* 0x00000004ff9a7424 */ /* 0x000fe400078e00ff */
[----:B------:R-:W-:-:S04]  /*22990*/  IMAD.MOV.U32 R158, RZ, RZ, R162 ;  /* 0x000000ffff9e7224 */ /* 0x000fc800078e00a2 */
[----:B------:R-:W-:-:S05]  /*229a0*/  FADD.FTZ R158, R139, R158 ;  /* 0x0000009e8b9e7221 */ /* 0x000fca0000010000 */
[----:B------:R-:W-:-:S07]  /*229b0*/  MOV R163, R158 ;  /* 0x0000009e00a37202 */ /* 0x000fce0000000f00 */
[----:B------:R-:W-:Y:S05]  /*229c0*/  WARPSYNC.COLLECTIVE R156, `(.L_x_19969) ;  /* 0x000000009c087348 */ /* 0x000fea0003c00000 */
[----:B------:R0:W1:Y:S02]  /*229d0*/  SHFL.BFLY P6, R162, R163, R154, R155 ;  /* 0x0c00009aa3a27389 */ /* 0x00006400000c009b */
[----:B01----:R-:W-:Y:S05]  /*229e0*/  ENDCOLLECTIVE ;  /* 0x000000000000791b */ /* 0x003fea0003800000 */
.L_x_19969:
[----:B------:R-:W-:Y:S01]  /*229f0*/  HFMA2 R154, -RZ, RZ, 0, 4.76837158203125e-07 ;  /* 0x00000008ff9a7431 */ /* 0x000fe200000001ff */
[----:B------:R-:W-:-:S05]  /*22a00*/  MOV R159, R162 ;  /* 0x000000a2009f7202 */ /* 0x000fca0000000f00 */
[----:B------:R-:W-:-:S04]  /*22a10*/  FADD.FTZ R159, R158, R159 ;  /* 0x0000009f9e9f7221 */ /* 0x000fc80000010000 */
[----:B------:R-:W-:-:S07]  /*22a20*/  IMAD.MOV.U32 R163, RZ, RZ, R159 ;  /* 0x000000ffffa37224 */ /* 0x000fce00078e009f */
[----:B------:R-:W-:Y:S05]  /*22a30*/  WARPSYNC.COLLECTIVE R156, `(.L_x_19970) ;  /* 0x000000009c087348 */ /* 0x000fea0003c00000 */
[----:B------:R0:W1:Y:S02]  /*22a40*/  SHFL.BFLY P6, R162, R163, R154, R155 ;  /* 0x0c00009aa3a27389 */ /* 0x00006400000c009b */
[----:B01----:R-:W-:Y:S05]  /*22a50*/  ENDCOLLECTIVE ;  /* 0x000000000000791b */ /* 0x003fea0003800000 */
.L_x_19970:
[----:B------:R-:W-:Y:S02]  /*22a60*/  IMAD.MOV.U32 R154, RZ, RZ, 0x10 ;  /* 0x00000010ff9a7424 */ /* 0x000fe400078e00ff */
[----:B------:R-:W-:-:S04]  /*22a70*/  IMAD.MOV.U32 R160, RZ, RZ, R162 ;  /* 0x000000ffffa07224 */ /* 0x000fc800078e00a2 */
[----:B------:R-:W-:-:S05]  /*22a80*/  FADD.FTZ R160, R159, R160 ;  /* 0x000000a09fa07221 */ /* 0x000fca0000010000 */
[----:B------:R-:W-:-:S07]  /*22a90*/  MOV R163, R160 ;  /* 0x000000a000a37202 */ /* 0x000fce0000000f00 */
[----:B------:R-:W-:Y:S05]  /*22aa0*/  WARPSYNC.COLLECTIVE R156, `(.L_x_19971) ;  /* 0x000000009c087348 */ /* 0x000fea0003c00000 */
[----:B------:R0:W1:Y:S02]  /*22ab0*/  SHFL.BFLY P6, R162, R163, R154, R155 ;  /* 0x0c00009aa3a27389 */ /* 0x00006400000c009b */
[----:B01----:R-:W-:Y:S05]  /*22ac0*/  ENDCOLLECTIVE ;  /* 0x000000000000791b */ /* 0x003fea0003800000 */
.L_x_19971:
[----:B------:R-:W-:Y:S01]  /*22ad0*/  MOV R161, R162 ;  /* 0x000000a200a17202 */ /* 0x000fe20000000f00 */
[----:B------:R-:W-:Y:S06]  /*22ae0*/  BRA `(.L_x_19972) ;  /* 0xffffffe8004c7947 */ /* 0x000fec000383ffff */
.L_x_19973:
        /* <DEDUP_REMOVED lines=9> */
.L_x_45842:


//--------------------- .text._ZN10layer_norm13ln_fwd_kernelINS_13Kernel_traitsIf13__nv_bfloat16fS2_fjLj1280ELj1ELj4ELj1ELj16ENS_18Kernel_traits_baseILj1280EfS2_fS2_fjLj128EEEEELb1ELb0ELb1ELb1EEEvNS_9FwdParamsE --------------------------
	.section	.text._ZN10layer_norm13ln_fwd_kernelINS_13Kernel_traitsIf13__nv_bfloat16fS2_fjLj1280ELj1ELj4ELj1ELj16ENS_18Kernel_traits_baseILj1280EfS2_fS2_fjLj128EEEEELb1ELb0ELb1ELb1EEEvNS_9FwdParamsE,"ax",@progbits
	.align	128
        .global         _ZN10layer_norm13ln_fwd_kernelINS_13Kernel_traitsIf13__nv_bfloat16fS2_fjLj1280ELj1ELj4ELj1ELj16ENS_18Kernel_traits_baseILj1280EfS2_fS2_fjLj128EEEEELb1ELb0ELb1ELb1EEEvNS_9FwdParamsE
        .type           _ZN10layer_norm13ln_fwd_kernelINS_13Kernel_traitsIf13__nv_bfloat16fS2_fjLj1280ELj1ELj4ELj1ELj16ENS_18Kernel_traits_baseILj1280EfS2_fS2_fjLj128EEEEELb1ELb0ELb1ELb1EEEvNS_9FwdParamsE,@function
        .size           _ZN10layer_norm13ln_fwd_kernelINS_13Kernel_traitsIf13__nv_bfloat16fS2_fjLj1280ELj1ELj4ELj1ELj16ENS_18Kernel_traits_baseILj1280EfS2_fS2_fjLj128EEEEELb1ELb0ELb1ELb1EEEvNS_9FwdParamsE,(.L_x_45843 - _ZN10layer_norm13ln_fwd_kernelINS_13Kernel_traitsIf13__nv_bfloat16fS2_fjLj1280ELj1ELj4ELj1ELj16ENS_18Kernel_traits_baseILj1280EfS2_fS2_fjLj128EEEEELb1ELb0ELb1ELb1EEEvNS_9FwdParamsE)
        .other          _ZN10layer_norm13ln_fwd_kernelINS_13Kernel_traitsIf13__nv_bfloat16fS2_fjLj1280ELj1ELj4ELj1ELj16ENS_18Kernel_traits_baseILj1280EfS2_fS2_fjLj128EEEEELb1ELb0ELb1ELb1EEEvNS_9FwdParamsE,@"STO_CUDA_ENTRY STV_DEFAULT"
_ZN10layer_norm13ln_fwd_kernelINS_13Kernel_traitsIf13__nv_bfloat16fS2_fjLj1280ELj1ELj4ELj1ELj16ENS_18Kernel_traits_baseILj1280EfS2_fS2_fjLj128EEEEELb1ELb0ELb1ELb1EEEvNS_9FwdParamsE:
.text._ZN10layer_norm13ln_fwd_kernelINS_13Kernel_traitsIf13__nv_bfloat16fS2_fjLj1280ELj1ELj4ELj1ELj16ENS_18Kernel_traits_baseILj1280EfS2_fS2_fjLj128EEEEELb1ELb0ELb1ELb1EEEvNS_9FwdParamsE:
[----:B------:R-:W-:Y:S01]  /*0000*/  LDC R1, c[0x0][0x37c] ;  /* 0x0000df00ff017b82 */ /* 0x000fe20000000800 */
[----:B------:R-:W0:Y:S07]  /*0010*/  LDCU.U8 UR4, c[0x0][0x464] ;  /* 0x00008c80ff0477ac */ /* 0x000e2e0008000000 */
[----:B------:R-:W1:Y:S01]  /*0020*/  LDC R154, c[0x0][0x458] ;  /* 0x00011600ff9a7b82 */ /* 0x000e620000000800 */
[----:B------:R-:W2:Y:S01]  /*0030*/  LDCU.64 UR6, c[0x0][0x450] ;  /* 0x00008a00ff0677ac */ /* 0x000ea20008000a00 */
[----:B------:R-:W3:Y:S06]  /*0040*/  LDCU.64 UR8, c[0x0][0x358] ;  /* 0x00006b00ff0877ac */ /* 0x000eec0008000a00 */
[----:B------:R-:W1:Y:S01]  /*0050*/  LDC R155, c[0x0][0x45c] ;  /* 0x00011700ff9b7b82 */ /* 0x000e620000000800 */
[----:B------:R-:W4:Y:S01]  /*0060*/  LDCU.64 UR10, c[0x0][0x438] ;  /* 0x00008700ff0a77ac */ /* 0x000f220008000a00 */
[----:B0-----:R-:W-:Y:S01]  /*0070*/  ISETP.NE.AND P0, PT, RZ, UR4, PT ;  /* 0x00000004ff007c0c */ /* 0x001fe2000bf05270 */
[----:B--2---:R-:W-:-:S02]  /*0080*/  IMAD.U32 R2, RZ, RZ, UR6 ;  /* 0x00000006ff027e24 */ /* 0x004fc4000f8e00ff */
[----:B------:R-:W-:-:S10]  /*0090*/  IMAD.U32 R3, RZ, RZ, UR7 ;  /* 0x00000007ff037e24 */ /* 0x000fd4000f8e00ff */
[----:B---3--:R-:W2:Y:S01]  /*00a0*/  @P0 LDG.E.64 R2, desc[UR8][R2.64] ;  /* 0x0000000802020981 */ /* 0x008ea2000c1e1b00 */
[----:B------:R-:W0:Y:S03]  /*00b0*/  @P0 LDC R7, c[0x0][0x460] ;  /* 0x00011800ff070b82 */ /* 0x000e260000000800 */
[----:B-1----:R-:W0:Y:S01]  /*00c0*/  @P0 LDG.E.64 R4, desc[UR8][R154.64] ;  /* 0x000000089a040981 */ /* 0x002e22000c1e1b00 */
[----:B----4-:R-:W-:Y:S01]  /*00d0*/  UISETP.NE.U32.AND UP0, UPT, UR10, URZ, UPT ;  /* 0x000000ff0a00728c */ /* 0x010fe2000bf05070 */
[----:B------:R-:W1:Y:S03]  /*00e0*/  S2R R141, SR_TID.X ;  /* 0x00000000008d7919 */ /* 0x000e660000002100 */
[----:B------:R-:W3:Y:S01]  /*00f0*/  S2UR UR5, SR_CTAID.X ;  /* 0x00000000000579c3 */ /* 0x000ee20000002500 */
[----:B------:R-:W-:-:S07]  /*0100*/  UISETP.NE.AND.EX UP0, UPT, UR11, URZ, UPT, UP0 ;  /* 0x000000ff0b00728c */ /* 0x000fce000bf05300 */
[----:B------:R-:W4:Y:S01]  /*0110*/  LDC R0, c[0x0][0x360] ;  /* 0x0000d800ff007b82 */ /* 0x000f220000000800 */
[----:B---3--:R-:W-:Y:S01]  /*0120*/  USHF.L.U32 UR4, UR5, 0x2, URZ ;  /* 0x0000000205047899 */ /* 0x008fe200080006ff */
[--C-:B-1----:R-:W-:Y:S01]  /*0130*/  SHF.R.U32.HI R140, RZ, 0x5, R141.reuse ;  /* 0x00000005ff8c7819 */ /* 0x102fe2000001168d */
[----:B----4-:R-:W-:Y:S01]  /*0140*/  IMAD R139, R0, UR5, R141 ;  /* 0x00000005008b7c24 */ /* 0x010fe2000f8e028d */
[----:B------:R-:W-:-:S03]  /*0150*/  LOP3.LUT R141, R141, 0x1f, RZ, 0xc0, !PT ;  /* 0x0000001f8d8d7812 */ /* 0x000fc600078ec0ff */
[----:B------:R-:W-:Y:S02]  /*0160*/  LOP3.LUT R140, R140, UR4, RZ, 0xfc, !PT ;  /* 0x000000048c8c7c12 */ /* 0x000fe4000f8efcff */
        /* <DEDUP_REMOVED lines=50> */
.L_x_19974:
        /* <DEDUP_REMOVED lines=32> */
.L_x_19975:
[----:B------:R-:W1:Y:S02]  /*0690*/  LDCU UR4, c[0x0][0x384] ;  /* 0x00007080ff0477ac */ /* 0x000e640008000800 */
[----:B-1----:R-:W-:-:S13]  /*06a0*/  ISETP.GE.AND P0, PT, R140, UR4, PT ;  /* 0x000000048c007c0c */ /* 0x002fda000bf06270 */
[----:B------:R-:W-:Y:S05]  /*06b0*/  @P0 EXIT ;  /* 0x000000000000094d */ /* 0x000fea0003800000 */
[----:B------:R-:W-:Y:S01]  /*06c0*/  IMAD.HI.U32 R3, R139, -0x326172a9, RZ ;  /* 0xcd9e8d578b037827 */ /* 0x000fe200078e00ff */
[----:B------:R-:W-:Y:S01]  /*06d0*/  BSSY B0, `(.L_x_19976) ;  /* 0x0001dc0000007945 */ /* 0x000fe20003800000 */
[----:B------:R-:W-:Y:S01]  /*06e0*/  LOP3.LUT R154, R154, 0x3, RZ, 0xc0, !PT ;  /* 0x000000039a9a7812 */ /* 0x000fe200078ec0ff */
[----:B------:R-:W1:Y:S01]  /*06f0*/  LDCU.64 UR4, c[0x0][0x3a0] ;  /* 0x00007400ff0477ac */ /* 0x000e620008000a00 */
[----:B0-----:R-:W-:Y:S01]  /*0700*/  IMAD.HI.U32 R4, R0, -0x2daee0ad, RZ ;  /* 0xd2511f5300047827 */ /* 0x001fe200078e00ff */
[----:B------:R-:W-:-:S03]  /*0710*/  LOP3.LUT R3, R2, UR6, R3, 0x96, !PT ;  /* 0x0000000602037c12 */ /* 0x000fc6000f8e9603 */
[----:B------:R-:W-:Y:S01]  /*0720*/  IMAD R8, R0, -0x2daee0ad, RZ ;  /* 0xd2511f5300087824 */ /* 0x000fe200078e02ff */
[----:B------:R-:W-:Y:S01]  /*0730*/  LOP3.LUT R4, R4, UR7, RZ, 0x3c, !PT ;  /* 0x0000000704047c12 */ /* 0x000fe2000f8e3cff */
[----:B------:R-:W-:-:S04]  /*0740*/  IMAD.HI.U32 R7, R3, -0x2daee0ad, RZ ;  /* 0xd2511f5303077827 */ /* 0x000fc800078e00ff */
[----:B------:R-:W-:Y:S01]  /*0750*/  IMAD R6, R139, -0x326172a9, RZ ;  /* 0xcd9e8d578b067824 */ /* 0x000fe200078e02ff */
[----:B------:R-:W-:Y:S01]  /*0760*/  LOP3.LUT R7, R8, UR10, R7, 0x96, !PT ;  /* 0x0000000a08077c12 */ /* 0x000fe2000f8e9607 */
[----:B------:R-:W-:Y:S01]  /*0770*/  IMAD.HI.U32 R5, R4, -0x326172a9, RZ ;  /* 0xcd9e8d5704057827 */ /* 0x000fe200078e00ff */
[----:B------:R-:W0:Y:S03]  /*0780*/  LDCU UR10, c[0x0][0x404] ;  /* 0x00008080ff0a77ac */ /* 0x000e260008000800 */
        /* <DEDUP_REMOVED lines=15> */
[----:B------:R-:W2:Y:S01]  /*0880*/  LDCU.U8 UR11, c[0x0][0x410] ;  /* 0x00008200ff0b77ac */ /* 0x000ea20008000000 */
[----:B------:R-:W-:-:S04]  /*0890*/  IMAD.HI.U32 R3, R5, -0x326172a9, RZ ;  /* 0xcd9e8d5705037827 */ /* 0x000fc800078e00ff */
[----:B------:R-:W-:Y:S01]  /*08a0*/  IMAD.HI.U32 R7, R4, -0x2daee0ad, RZ ;  /* 0xd2511f5304077827 */ /* 0x000fe200078e00ff */
[----:B------:R-:W-:-:S03]  /*08b0*/  LOP3.LUT R3, R6, UR18, R3, 0x96, !PT ;  /* 0x0000001206037c12 */ /* 0x000fc6000f8e9603 */
[----:B------:R-:W-:Y:S01]  /*08c0*/  IMAD R9, R4, -0x2daee0ad, RZ ;  /* 0xd2511f5304097824 */ /* 0x000fe200078e02ff */
[----:B------:R-:W-:Y:S01]  /*08d0*/  LOP3.LUT R7, R8, UR13, R7, 0x96, !PT ;  /* 0x0000000d08077c12 */ /* 0x000fe2000f8e9607 */
[----:B------:R-:W-:Y:S01]  /*08e0*/  IMAD.HI.U32 R6, R3, -0x2daee0ad, RZ ;  /* 0xd2511f5303067827 */ /* 0x000fe200078e00ff */
[----:B------:R-:W3:Y:S03]  /*08f0*/  LDCU.64 UR12, c[0x0][0x408] ;  /* 0x00008100ff0c77ac */ /* 0x000ee60008000a00 */
        /* <DEDUP_REMOVED lines=30> */
[----:B------:R-:W-:Y:S02]  /*0ae0*/  IMAD.MOV.U32 R5, RZ, RZ, RZ ;  /* 0x000000ffff057224 */ /* 0x000fe400078e00ff */
[----:B01234-:R-:W-:-:S07]  /*0af0*/  IMAD R6, R10, -0x326172a9, RZ ;  /* 0xcd9e8d570a067824 */ /* 0x01ffce00078e02ff */
.L_x_20551:
[----:B------:R-:W0:Y:S08]  /*0b00*/  LDC.64 R12, c[0x0][0x3f0] ;  /* 0x0000fc00ff0c7b82 */ /* 0x000e300000000a00 */
[----:B------:R-:W1:Y:S01]  /*0b10*/  LDC R152, c[0x0][0x388] ;  /* 0x0000e200ff987b82 */ /* 0x000e620000000800 */
[----:B0-----:R-:W-:-:S05]  /*0b20*/  IMAD.WIDE R12, R140, 0x4, R12 ;  /* 0x000000048c0c7825 */ /* 0x001fca00078e020c */
[----:B------:R-:W2:Y:S01]  /*0b30*/  LDG.E R153, desc[UR8][R12.64] ;  /* 0x000000080c997981 */ /* 0x000ea2000c1e1900 */
[----:B------:R-:W-:Y:S01]  /*0b40*/  HFMA2 R129, -RZ, RZ, 0, 0 ;  /* 0x00000000ff817431 */ /* 0x000fe200000001ff */
[----:B--2---:R-:W-:-:S13]  /*0b50*/  ISETP.GE.AND P1, PT, R153, 0x1, PT ;  /* 0x000000019900780c */ /* 0x004fda0003f26270 */
[----:B------:R-:W0:Y:S01]  /*0b60*/  @P1 LDC.64 R14, c[0x0][0x390] ;  /* 0x0000e400ff0e1b82 */ /* 0x000e220000000a00 */
[----:B------:R-:W-:-:S04]  /*0b70*/  @P1 VIADD R17, R153, 0xffffffff ;  /* 0xffffffff99111836 */ /* 0x000fc80000000000 */
[----:B-1----:R-:W-:-:S03]  /*0b80*/  @P1 IMAD R18, R17, R152, RZ ;  /* 0x0000009811121224 */ /* 0x002fc600078e02ff */
[----:B------:R-:W1:Y:S02]  /*0b90*/  LDC.64 R16, c[0x0][0x3f8] ;  /* 0x0000fe00ff107b82 */ /* 0x000e640000000a00 */
[----:B------:R-:W-:-:S04]  /*0ba0*/  @P1 SHF.R.S32.HI R19, RZ, 0x1f, R18 ;  /* 0x0000001fff131819 */ /* 0x000fc80000011412 */
[----:B------:R-:W-:-:S04]  /*0bb0*/  @P1 LEA.HI R18, R19, R18, RZ, 0x3 ;  /* 0x0000001213121211 */ /* 0x000fc800078f18ff */
[----:B------:R-:W-:-:S05]  /*0bc0*/  @P1 LEA.HI.SX32 R129, R18, R141, 0x1d ;  /* 0x0000008d12811211 */ /* 0x000fca00078feaff */
[----:B0-----:R-:W-:-:S05]  /*0bd0*/  @P1 IMAD.WIDE.U32 R14, R129, 0x10, R14 ;  /* 0x00000010810e1825 */ /* 0x001fca00078e000e */
[----:B------:R-:W2:Y:S01]  /*0be0*/  @P1 LDG.E.128 R44, desc[UR8][R14.64] ;  /* 0x000000080e2c1981 */ /* 0x000ea2000c1e1d00 */
[----:B------:R-:W-:Y:S01]  /*0bf0*/  ISETP.NE.U32.AND P0, PT, RZ, UR4, PT ;  /* 0x00000004ff007c0c */ /* 0x000fe2000bf05070 */
[----:B-1----:R-:W-:-:S03]  /*0c00*/  IMAD.WIDE R12, R140, 0x4, R16 ;  /* 0x000000048c0c7825 */ /* 0x002fc600078e0210 */
[----:B------:R-:W-:Y:S01]  /*0c10*/  ISETP.NE.AND.EX P0, PT, RZ, UR5, PT, P0 ;  /* 0x00000005ff007c0c */ /* 0x000fe2000bf05300 */
[----:B------:R-:W-:Y:S01]  /*0c20*/  IMAD R16, R140, R152, RZ ;  /* 0x000000988c107224 */ /* 0x000fe200078e02ff */
[----:B------:R-:W-:Y:S01]  /*0c30*/  MOV R148, UR6 ;  /* 0x0000000600947c02 */ /* 0x000fe20008000f00 */
[----:B------:R-:W-:Y:S01]  /*0c40*/  IMAD.U32 R150, RZ, RZ, UR7 ;  /* 0x00000007ff967e24 */ /* 0x000fe2000f8e00ff */
[----:B------:R-:W-:Y:S01]  /*0c50*/  MOV R145, UR7 ;  /* 0x0000000700917c02 */ /* 0x000fe20008000f00 */
[----:B------:R-:W-:Y:S01]  /*0c60*/  IMAD.U32 R149, RZ, RZ, UR7 ;  /* 0x00000007ff957e24 */ /* 0x000fe2000f8e00ff */
[----:B------:R-:W-:Y:S01]  /*0c70*/  SHF.R.S32.HI R17, RZ, 0x1f, R16 ;  /* 0x0000001fff117819 */ /* 0x000fe20000011410 */
[----:B------:R-:W-:Y:S01]  /*0c80*/  IMAD.U32 R147, RZ, RZ, UR7 ;  /* 0x00000007ff937e24 */ /* 0x000fe2000f8e00ff */
[----:B------:R-:W-:Y:S01]  /*0c90*/  MOV R142, UR7 ;  /* 0x00000007008e7c02 */ /* 0x000fe20008000f00 */
[----:B------:R-:W-:Y:S01]  /*0ca0*/  IMAD.U32 R146, RZ, RZ, UR7 ;  /* 0x00000007ff927e24 */ /* 0x000fe2000f8e00ff */
[----:B------:R-:W-:Y:S01]  /*0cb0*/  LEA.HI R128, R17, R16, RZ, 0x3 ;  /* 0x0000001011807211 */ /* 0x000fe200078f18ff */
[----:B------:R-:W-:Y:S01]  /*0cc0*/  IMAD.U32 R144, RZ, RZ, UR6 ;  /* 0x00000006ff907e24 */ /* 0x000fe2000f8e00ff */
[----:B------:R-:W-:Y:S01]  /*0cd0*/  BSSY.RECONVERGENT B1, `(.L_x_19977) ;  /* 0x0000587000017945 */ /* 0x000fe20003800200 */
[----:B------:R-:W-:Y:S01]  /*0ce0*/  IMAD.U32 R143, RZ, RZ, UR6 ;  /* 0x00000006ff8f7e24 */ /* 0x000fe2000f8e00ff */
[----:B-----5:R2:W5:Y:S01]  /*0cf0*/  LDG.E R151, desc[UR8][R12.64] ;  /* 0x000000080c977981 */ /* 0x020562000c1e1900 */
[----:B------:R-:W-:Y:S01]  /*0d00*/  VIADD R150, R150, 0x646e171e ;  /* 0x646e171e96967836 */ /* 0x000fe20000000000 */
        /* <DEDUP_REMOVED lines=8> */
[----:B------:R-:W-:Y:S01]  /*0d90*/  VIADD R143, R143, 0xb54cda56 ;  /* 0xb54cda568f8f7836 */ /* 0x000fe20000000000 */
[----:B--2---:R-:W-:Y:S02]  /*0da0*/  PRMT R12, R47, 0x7632, R12 ;  /* 0x000076322f0c7816 */ /* 0x004fe4000000000c */
[----:B------:R-:W-:Y:S02]  /*0db0*/  PRMT R13, R46, 0x7632, R13 ;  /* 0x000076322e0d7816 */ /* 0x000fe4000000000d */
[----:B------:R-:W-:Y:S02]  /*0dc0*/  PRMT R14, R45, 0x7632, R14 ;  /* 0x000076322d0e7816 */ /* 0x000fe4000000000e */
[----:B------:R-:W-:Y:S01]  /*0dd0*/  PRMT R15, R44, 0x7632, R15 ;  /* 0x000076322c0f7816 */ /* 0x000fe2000000000f */
[----:B------:R-:W-:Y:S06]  /*0de0*/  @!P0 BRA `(.L_x_19978) ;  /* 0x0000002c00308947 */ /* 0x000fec0003800000 */
        /* <DEDUP_REMOVED lines=25> */
.L_x_19983:
        /* <DEDUP_REMOVED lines=13> */
.L_x_19985:
[----:B------:R-:W-:Y:S05]  /*1050*/  BSYNC.RECONVERGENT B4 ;  /* 0x0000000000047941 */ /* 0x000fea0003800200 */
.L_x_19984:
        /* <DEDUP_REMOVED lines=40> */
[----:B------:R-:W-:Y:S01]  /*12e0*/  LOP3.LUT R3, R146, R12, R17, 0x96, !PT ;  /* 0x0000000c92037212 */ /* 0x000fe200078e9611 */
[----:B------:R-:W-:-:S07]  /*12f0*/  IMAD.MOV.U32 R12, RZ, RZ, R16 ;  /* 0x000000ffff0c7224 */ /* 0x000fce00078e0010 */
.L_x_19982:
[----:B------:R-:W-:Y:S05]  /*1300*/  BSYNC.RECONVERGENT B3 ;  /* 0x0000000000037941 */ /* 0x000fea0003800200 */
.L_x_19981:
        /* <DEDUP_REMOVED lines=10> */
.L_x_19980:
[----:B------:R-:W-:Y:S05]  /*13b0*/  BSYNC.RECONVERGENT B2 ;  /* 0x0000000000027941 */ /* 0x000fea0003800200 */
.L_x_19979:
        /* <DEDUP_REMOVED lines=20> */
.L_x_19990:
        /* <DEDUP_REMOVED lines=13> */
.L_x_19992:
[----:B------:R-:W-:Y:S05]  /*15d0*/  BSYNC.RECONVERGENT B4 ;  /* 0x0000000000047941 */ /* 0x000fea0003800200 */
.L_x_19991:
        /* <DEDUP_REMOVED lines=39> */
[----:B------:R-:W-:Y:S02]  /*1850*/  LOP3.LUT R4, R148, R18, R21, 0x96, !PT ;  /* 0x0000001294047212 */ /* 0x000fe400078e9615 */
[----:B------:R-:W-:Y:S02]  /*1860*/  MOV R6, R20 ;  /* 0x0000001400067202 */ /* 0x000fe40000000f00 */
[----:B------:R-:W-:Y:S01]  /*1870*/  LOP3.LUT R3, R146, R14, R17, 0x96, !PT ;  /* 0x0000000e92037212 */ /* 0x000fe200078e9611 */
[----:B------:R-:W-:-:S07]  /*1880*/  IMAD.MOV.U32 R14, RZ, RZ, R16 ;  /* 0x000000ffff0e7224 */ /* 0x000fce00078e0010 */
.L_x_19989:
[----:B------:R-:W-:Y:S05]  /*1890*/  BSYNC.RECONVERGENT B3 ;  /* 0x0000000000037941 */ /* 0x000fea0003800200 */
.L_x_19988:
        /* <DEDUP_REMOVED lines=11> */
.L_x_19987:
[----:B------:R-:W-:Y:S05]  /*1950*/  BSYNC.RECONVERGENT B2 ;  /* 0x0000000000027941 */ /* 0x000fea0003800200 */
.L_x_19986:
        /* <DEDUP_REMOVED lines=20> */
.L_x_19997:
        /* <DEDUP_REMOVED lines=13> */
.L_x_19999:
[----:B------:R-:W-:Y:S05]  /*1b70*/  BSYNC.RECONVERGENT B4 ;  /* 0x0000000000047941 */ /* 0x000fea0003800200 */
.L_x_19998:
        /* <DEDUP_REMOVED lines=41> */
[----:B------:R-:W-:-:S07]  /*1e10*/  IMAD.MOV.U32 R13, RZ, RZ, RZ ;  /* 0x000000ffff0d7224 */ /* 0x000fce00078e00ff */
.L_x_19996:
[----:B------:R-:W-:Y:S05]  /*1e20*/  BSYNC.RECONVERGENT B3 ;  /* 0x0000000000037941 */ /* 0x000fea0003800200 */
.L_x_19995:
[----:B------:R-:W-:Y:S01]  /*1e30*/  HFMA2 R16, -RZ, RZ, 0.1171875, 0 ;  /* 0x2f800000ff107431 */ /* 0x000fe200000001ff */
[----:B------:R-:W-:Y:S01]  /*1e40*/  I2FP.F32.U32 R9, R9 ;  /* 0x0000000900097245 */ /* 0x000fe20000201000 */
[----:B------:R-:W-:-:S04]  /*1e50*/  IMAD.U32 R14, R45, 0x10000, RZ ;  /* 0x000100002d0e7824 */ /* 0x000fc800078e00ff */
[----:B------:R-:W-:Y:S01]  /*1e60*/  FMUL.FTZ R14, R14, UR13 ;  /* 0x0000000d0e0e7c20 */ /* 0x000fe20008410000 */
[----:B------:R-:W-:-:S03]  /*1e70*/  FFMA.FTZ R9, R9, R16, 1.1641532182693481445e-10 ;  /* 0x2f00000009097423 */ /* 0x000fc60000010010 */
[----:B------:R-:W-:Y:S02]  /*1e80*/  FMUL.FTZ R14, R14, UR12 ;  /* 0x0000000c0e0e7c20 */ /* 0x000fe40008410000 */
[----:B------:R-:W-:-:S04]  /*1e90*/  FSETP.GTU.FTZ.AND P3, PT, R9, UR10, PT ;  /* 0x0000000a09007c0b */ /* 0x000fc8000bf7c000 */
[----:B------:R-:W-:Y:S02]  /*1ea0*/  FSEL R15, R14, RZ, !P3 ;  /* 0x000000ff0e0f7208 */ /* 0x000fe40005800000 */
[----:B------:R-:W-:-:S03]  /*1eb0*/  SEL R9, RZ, 0x1, P3 ;  /* 0x00000001ff097807 */ /* 0x000fc60001800000 */
[----:B-----5:R-:W-:-:S07]  /*1ec0*/  FADD.FTZ R42, R42, R15 ;  /* 0x0000000f2a2a7221 */ /* 0x020fce0000010000 */
.L_x_19994:
[----:B------:R-:W-:Y:S05]  /*1ed0*/  BSYNC.RECONVERGENT B2 ;  /* 0x0000000000027941 */ /* 0x000fea0003800200 */
.L_x_19993:
        /* <DEDUP_REMOVED lines=20> */
.L_x_20004:
        /* <DEDUP_REMOVED lines=13> */
.L_x_20006:
[----:B------:R-:W-:Y:S05]  /*20f0*/  BSYNC.RECONVERGENT B4 ;  /* 0x0000000000047941 */ /* 0x000fea0003800200 */
.L_x_20005:
        /* <DEDUP_REMOVED lines=43> */
.L_x_20003:
[----:B------:R-:W-:Y:S05]  /*23b0*/  BSYNC.RECONVERGENT B3 ;  /* 0x0000000000037941 */ /* 0x000fea0003800200 */
.L_x_20002:
        /* <DEDUP_REMOVED lines=10> */
[----:B-----5:R-:W-:-:S07]  /*2460*/  FADD.FTZ R43, R43, R12 ;  /* 0x0000000c2b2b7221 */ /* 0x020fce0000010000 */
.L_x_20001:
[----:B------:R-:W-:Y:S05]  /*2470*/  BSYNC.RECONVERGENT B2 ;  /* 0x0000000000027941 */ /* 0x000fea0003800200 */
.L_x_20000:
        /* <DEDUP_REMOVED lines=20> */
.L_x_20011:
        /* <DEDUP_REMOVED lines=13> */
.L_x_20013:
[----:B------:R-:W-:Y:S05]  /*2690*/  BSYNC.RECONVERGENT B4 ;  /* 0x0000000000047941 */ /* 0x000fea0003800200 */
.L_x_20012:
        /* <DEDUP_REMOVED lines=42> */
.L_x_20010:
[----:B------:R-:W-:Y:S05]  /*2940*/  BSYNC.RECONVERGENT B3 ;  /* 0x0000000000037941 */ /* 0x000fea0003800200 */
.L_x_20009:
        /* <DEDUP_REMOVED lines=9> */
[----:B-----5:R-:W-:-:S07]  /*29e0*/  FADD.FTZ R36, R36, R15 ;  /* 0x0000000f24247221 */ /* 0x020fce0000010000 */
.L_x_20008:
[----:B------:R-:W-:Y:S05]  /*29f0*/  BSYNC.RECONVERGENT B2 ;  /* 0x0000000000027941 */ /* 0x000fea0003800200 */
.L_x_20007:
        /* <DEDUP_REMOVED lines=20> */
.L_x_20018:
        /* <DEDUP_REMOVED lines=13> */
.L_x_20020:
[----:B------:R-:W-:Y:S05]  /*2c10*/  BSYNC.RECONVERGENT B4 ;  /* 0x0000000000047941 */ /* 0x000fea0003800200 */
.L_x_20019:
        /* <DEDUP_REMOVED lines=40> */
[----:B------:R-:W-:Y:S01]  /*2ea0*/  LOP3.LUT R3, R146, R14, R17, 0x96, !PT ;  /* 0x0000000e92037212 */ /* 0x000fe200078e9611 */
[----:B------:R-:W-:Y:S01]  /*2eb0*/  IMAD.MOV.U32 R14, RZ, RZ, R16 ;  /* 0x000000ffff0e7224 */ /* 0x000fe200078e0010 */
[----:B------:R-:W-:-:S07]  /*2ec0*/  MOV R16, R12 ;  /* 0x0000000c00107202 */ /* 0x000fce0000000f00 */
.L_x_20017:
[----:B------:R-:W-:Y:S05]  /*2ed0*/  BSYNC.RECONVERGENT B3 ;  /* 0x0000000000037941 */ /* 0x000fea0003800200 */
.L_x_20016:
[----:B------:R-:W-:Y:S01]  /*2ee0*/  PRMT R13, R46, 0x7632, R13 ;  /* 0x000076322e0d7816 */ /* 0x000fe2000000000d */
        /* <DEDUP_REMOVED lines=10> */
.L_x_20015:
[----:B------:R-:W-:Y:S05]  /*2f90*/  BSYNC.RECONVERGENT B2 ;  /* 0x0000000000027941 */ /* 0x000fea0003800200 */
.L_x_20014:
        /* <DEDUP_REMOVED lines=20> */
.L_x_20025:
        /* <DEDUP_REMOVED lines=13> */
.L_x_20027:
[----:B------:R-:W-:Y:S05]  /*31b0*/  BSYNC.RECONVERGENT B4 ;  /* 0x0000000000047941 */ /* 0x000fea0003800200 */
.L_x_20026:
        /* <DEDUP_REMOVED lines=42> */
.L_x_20024:
[----:B------:R-:W-:Y:S05]  /*3460*/  BSYNC.RECONVERGENT B3 ;  /* 0x0000000000037941 */ /* 0x000fea0003800200 */
.L_x_20023:
        /* <DEDUP_REMOVED lines=10> */
.L_x_20022:
[----:B------:R-:W-:Y:S05]  /*3510*/  BSYNC.RECONVERGENT B2 ;  /* 0x0000000000027941 */ /* 0x000fea0003800200 */
.L_x_20021:
        /* <DEDUP_REMOVED lines=19> */
.L_x_20031:
        /* <DEDUP_REMOVED lines=13> */
.L_x_20033:
[----:B------:R-:W-:Y:S05]  /*3720*/  BSYNC.RECONVERGENT B3 ;  /* 0x0000000000037941 */ /* 0x000fea0003800200 */
.L_x_20032:
        /* <DEDUP_REMOVED lines=43> */
.L_x_20030:
[----:B------:R-:W-:Y:S05]  /*39e0*/  BSYNC.RECONVERGENT B2 ;  /* 0x0000000000027941 */ /* 0x000fea0003800200 */
.L_x_20029:
        /* <DEDUP_REMOVED lines=10> */
[----:B-----5:R-:W-:Y:S01]  /*3a90*/  FADD.FTZ R39, R39, R12 ;  /* 0x0000000c27277221 */ /* 0x020fe20000010000 */
[----:B------:R-:W-:Y:S06]  /*3aa0*/  BRA `(.L_x_20028) ;  /* 0x0000002800a47947 */ /* 0x000fec0003800000 */
.L_x_19978:
[----:B------:R-:W-:Y:S01]  /*3ab0*/  BSSY.RECONVERGENT B2, `(.L_x_20034) ;  /* 0x0000057000027945 */ /* 0x000fe20003800200 */
[----:B------:R-:W-:Y:S01]  /*3ac0*/  MOV R18, R155 ;  /* 0x0000009b00127202 */ /* 0x000fe20000000f00 */
[----:B------:R-:W-:Y:S02]  /*3ad0*/  IMAD.MOV.U32 R16, RZ, RZ, R154 ;  /* 0x000000ffff107224 */ /* 0x000fe400078e009a */
[----:B------:R-:W-:Y:S01]  /*3ae0*/  IMAD.MOV.U32 R40, RZ, RZ, RZ ;  /* 0x000000ffff287224 */ /* 0x000fe200078e00ff */
        /* <DEDUP_REMOVED lines=17> */
.L_x_20038:
        /* <DEDUP_REMOVED lines=13> */
.L_x_20040:
[----:B------:R-:W-:Y:S05]  /*3cd0*/  BSYNC.RECONVERGENT B4 ;  /* 0x0000000000047941 */ /* 0x000fea0003800200 */
.L_x_20039:
        /* <DEDUP_REMOVED lines=42> */
.L_x_20037:
[----:B------:R-:W-:Y:S05]  /*3f80*/  BSYNC.RECONVERGENT B3 ;  /* 0x0000000000037941 */ /* 0x000fea0003800200 */
.L_x_20036:
        /* <DEDUP_REMOVED lines=9> */
.L_x_20035:
[----:B------:R-:W-:Y:S05]  /*4020*/  BSYNC.RECONVERGENT B2 ;  /* 0x0000000000027941 */ /* 0x000fea0003800200 */
.L_x_20034:
        /* <DEDUP_REMOVED lines=17> */
.L_x_20045:
        /* <DEDUP_REMOVED lines=13> */
.L_x_20047:
[----:B------:R-:W-:Y:S05]  /*4210*/  BSYNC.RECONVERGENT B4 ;  /* 0x0000000000047941 */ /* 0x000fea0003800200 */
.L_x_20046:
        /* <DEDUP_REMOVED lines=43> */
.L_x_20044:
[----:B------:R-:W-:Y:S05]  /*44d0*/  BSYNC.RECONVERGENT B3 ;  /* 0x0000000000037941 */ /* 0x000fea0003800200 */
.L_x_20043:
        /* <DEDUP_REMOVED lines=9> */
.L_x_20042:
[----:B------:R-:W-:Y:S05]  /*4570*/  BSYNC.RECONVERGENT B2 ;  /* 0x0000000000027941 */ /* 0x000fea0003800200 */
.L_x_20041:
        /* <DEDUP_REMOVED lines=17> */
.L_x_20052:
        /* <DEDUP_REMOVED lines=13> */
.L_x_20054:
[----:B------:R-:W-:Y:S05]  /*4760*/  BSYNC.RECONVERGENT B4 ;  /* 0x0000000000047941 */ /* 0x000fea0003800200 */
.L_x_20053:
        /* <DEDUP_REMOVED lines=42> */
[----:B------:R-:W-:-:S07]  /*4a10*/  LOP3.LUT R3, R146, R20, R17, 0x96, !PT ;  /* 0x0000001492037212 */ /* 0x000fce00078e9611 */
.L_x_20051:
[----:B------:R-:W-:Y:S05]  /*4a20*/  BSYNC.RECONVERGENT B3 ;  /* 0x0000000000037941 */ /* 0x000fea0003800200 */
.L_x_20050:
        /* <DEDUP_REMOVED lines=9> */
.L_x_20049:
[----:B------:R-:W-:Y:S05]  /*4ac0*/  BSYNC.RECONVERGENT B2 ;  /* 0x0000000000027941 */ /* 0x000fea0003800200 */
.L_x_20048:
        /* <DEDUP_REMOVED lines=17> */
.L_x_20059:
        /* <DEDUP_REMOVED lines=13> */
.L_x_20061:
[----:B------:R-:W-:Y:S05]  /*4cb0*/  BSYNC.RECONVERGENT B4 ;  /* 0x0000000000047941 */ /* 0x000fea0003800200 */
.L_x_20060:
        /* <DEDUP_REMOVED lines=43> */
.L_x_20058:
[----:B------:R-:W-:Y:S05]  /*4f70*/  BSYNC.RECONVERGENT B3 ;  /* 0x0000000000037941 */ /* 0x000fea0003800200 */
.L_x_20057:
        /* <DEDUP_REMOVED lines=9> */
.L_x_20056:
[----:B------:R-:W-:Y:S05]  /*5010*/  BSYNC.RECONVERGENT B2 ;  /* 0x0000000000027941 */ /* 0x000fea0003800200 */
.L_x_20055:
        /* <DEDUP_REMOVED lines=17> */
.L_x_20066:
        /* <DEDUP_REMOVED lines=13> */
.L_x_20068:
[----:B------:R-:W-:Y:S05]  /*5200*/  BSYNC.RECONVERGENT B4 ;  /* 0x0000000000047941 */ /* 0x000fea0003800200 */
.L_x_20067:
        /* <DEDUP_REMOVED lines=43> */
.L_x_20065:
[----:B------:R-:W-:Y:S05]  /*54c0*/  BSYNC.RECONVERGENT B3 ;  /* 0x0000000000037941 */ /* 0x000fea0003800200 */
.L_x_20064:
        /* <DEDUP_REMOVED lines=9> */
.L_x_20063:
[----:B------:R-:W-:Y:S05]  /*5560*/  BSYNC.RECONVERGENT B2 ;  /* 0x0000000000027941 */ /* 0x000fea0003800200 */
.L_x_20062:
        /* <DEDUP_REMOVED lines=17> */
.L_x_20073:
        /* <DEDUP_REMOVED lines=13> */
.L_x_20075:
[----:B------:R-:W-:Y:S05]  /*5750*/  BSYNC.RECONVERGENT B4 ;  /* 0x0000000000047941 */ /* 0x000fea0003800200 */
.L_x_20074:
        /* <DEDUP_REMOVED lines=41> */
[----:B------:R-:W-:Y:S02]  /*59f0*/  IMAD.MOV.U32 R17, RZ, RZ, R18 ;  /* 0x000000ffff117224 */ /* 0x000fe400078e0012 */
[----:B------:R-:W-:-:S07]  /*5a00*/  IMAD.MOV.U32 R18, RZ, RZ, R16 ;  /* 0x000000ffff127224 */ /* 0x000fce00078e0010 */
.L_x_20072:
[----:B------:R-:W-:Y:S05]  /*5a10*/  BSYNC.RECONVERGENT B3 ;  /* 0x0000000000037941 */ /* 0x000fea0003800200 */
.L_x_20071:
        /* <DEDUP_REMOVED lines=9> */
.L_x_20070:
[----:B------:R-:W-:Y:S05]  /*5ab0*/  BSYNC.RECONVERGENT B2 ;  /* 0x0000000000027941 */ /* 0x000fea0003800200 */
.L_x_20069:
        /* <DEDUP_REMOVED lines=17> */
.L_x_20080:
        /* <DEDUP_REMOVED lines=13> */
.L_x_20082:
[----:B------:R-:W-:Y:S05]  /*5ca0*/  BSYNC.RECONVERGENT B4 ;  /* 0x0000000000047941 */ /* 0x000fea0003800200 */
.L_x_20081:
        /* <DEDUP_REMOVED lines=43> */
.L_x_20079:
[----:B------:R-:W-:Y:S05]  /*5f60*/  BSYNC.RECONVERGENT B3 ;  /* 0x0000000000037941 */ /* 0x000fea0003800200 */
.L_x_20078:
        /* <DEDUP_REMOVED lines=9> */
.L_x_20077:
[----:B------:R-:W-:Y:S05]  /*6000*/  BSYNC.RECONVERGENT B2 ;  /* 0x0000000000027941 */ /* 0x000fea0003800200 */
.L_x_20076:
        /* <DEDUP_REMOVED lines=16> */
.L_x_20085:
        /* <DEDUP_REMOVED lines=13> */
.L_x_20087:
[----:B------:R-:W-:Y:S05]  /*61e0*/  BSYNC.RECONVERGENT B3 ;  /* 0x0000000000037941 */ /* 0x000fea0003800200 */
.L_x_20086:
        /* <DEDUP_REMOVED lines=43> */
.L_x_20084:
[----:B------:R-:W-:Y:S05]  /*64a0*/  BSYNC.RECONVERGENT B2 ;  /* 0x0000000000027941 */ /* 0x000fea0003800200 */
.L_x_20083:
        /* <DEDUP_REMOVED lines=9> */
.L_x_20028:
[----:B------:R-:W-:Y:S05]  /*6540*/  BSYNC.RECONVERGENT B1 ;  /* 0x0000000000017941 */ /* 0x000fea0003800200 */
.L_x_19977:
        /* <DEDUP_REMOVED lines=26> */
.L_x_20089:
[----:B------:R-:W-:Y:S05]  /*66f0*/  BSYNC.RECONVERGENT B1 ;  /* 0x0000000000017941 */ /* 0x000fea0003800200 */
.L_x_20088:
[----:B------:R-:W-:Y:S04]  /*6700*/  BSSY.RECONVERGENT B1, `(.L_x_20090) ;  /* 0x0000006000017945 */ /* 0x000fe80003800200 */
[----:B------:R-:W-:Y:S05]  /*6710*/  @!P1 BRA `(.L_x_20091) ;  /* 0x0000000000109947 */ /* 0x000fea0003800000 */
[----:B------:R-:W2:Y:S01]  /*6720*/  LDC.64 R44, c[0x0][0x390] ;  /* 0x0000e400ff2c7b82 */ /* 0x000ea20000000a00 */
[----:B01----:R-:W-:-:S04]  /*6730*/  VIADD R13, R129, 0x20 ;  /* 0x00000020810d7836 */ /* 0x003fc80000000000 */
[----:B--2---:R-:W-:-:S06]  /*6740*/  IMAD.WIDE.U32 R44, R13, 0x10, R44 ;  /* 0x000000100d2c7825 */ /* 0x004fcc00078e002c */
[----:B------:R-:W5:Y:S02]  /*6750*/  LDG.E.128 R44, desc[UR8][R44.64] ;  /* 0x000000082c2c7981 */ /* 0x000f64000c1e1d00 */
.L_x_20091:
[----:B------:R-:W-:Y:S05]  /*6760*/  BSYNC.RECONVERGENT B1 ;  /* 0x0000000000017941 */ /* 0x000fea0003800200 */
.L_x_20090:
[----:B------:R-:W-:Y:S04]  /*6770*/  BSSY.RECONVERGENT B1, `(.L_x_20092) ;  /* 0x0000579000017945 */ /* 0x000fe80003800200 */
[----:B------:R-:W-:Y:S05]  /*6780*/  @!P0 BRA `(.L_x_20093) ;  /* 0x0000002c002c8947 */ /* 0x000fea0003800000 */
[----:B01----:R-:W0:Y:S01]  /*6790*/  LDC.64 R12, c[0x0][0x3a0] ;  /* 0x0000e800ff0c7b82 */ /* 0x003e220000000a00 */
        /* <DEDUP_REMOVED lines=25> */
.L_x_20098:
        /* <DEDUP_REMOVED lines=13> */
.L_x_20100:
[----:B------:R-:W-:Y:S05]  /*6a00*/  BSYNC.RECONVERGENT B4 ;  /* 0x0000000000047941 */ /* 0x000fea0003800200 */
.L_x_20099:
        /* <DEDUP_REMOVED lines=41> */
.L_x_20097:
[----:B------:R-:W-:Y:S05]  /*6ca0*/  BSYNC.RECONVERGENT B3 ;  /* 0x0000000000037941 */ /* 0x000fea0003800200 */
.L_x_20096:
        /* <DEDUP_REMOVED lines=10> */
.L_x_20095:
[----:B------:R-:W-:Y:S05]  /*6d50*/  BSYNC.RECONVERGENT B2 ;  /* 0x0000000000027941 */ /* 0x000fea0003800200 */
.L_x_20094:
        /* <DEDUP_REMOVED lines=20> */
.L_x_20105:
        /* <DEDUP_REMOVED lines=13> */
.L_x_20107:
[----:B------:R-:W-:Y:S05]  /*6f70*/  BSYNC.RECONVERGENT B4 ;  /* 0x0000000000047941 */ /* 0x000fea0003800200 */
.L_x_20106:
        /* <DEDUP_REMOVED lines=43> */
.L_x_20104:
[----:B------:R-:W-:Y:S05]  /*7230*/  BSYNC.RECONVERGENT B3 ;  /* 0x0000000000037941 */ /* 0x000fea0003800200 */
.L_x_20103:
        /* <DEDUP_REMOVED lines=11> */
.L_x_20102:
[----:B------:R-:W-:Y:S05]  /*72f0*/  BSYNC.RECONVERGENT B2 ;  /* 0x0000000000027941 */ /* 0x000fea0003800200 */
.L_x_20101:
        /* <DEDUP_REMOVED lines=20> */
.L_x_20112:
        /* <DEDUP_REMOVED lines=13> */
.L_x_20114:
[----:B------:R-:W-:Y:S05]  /*7510*/  BSYNC.RECONVERGENT B4 ;  /* 0x0000000000047941 */ /* 0x000fea0003800200 */
.L_x_20113:
        /* <DEDUP_REMOVED lines=42> */
.L_x_20111:
[----:B------:R-:W-:Y:S05]  /*77c0*/  BSYNC.RECONVERGENT B3 ;  /* 0x0000000000037941 */ /* 0x000fea0003800200 */
.L_x_20110:
        /* <DEDUP_REMOVED lines=10> */
.L_x_20109:
[----:B------:R-:W-:Y:S05]  /*7870*/  BSYNC.RECONVERGENT B2 ;  /* 0x0000000000027941 */ /* 0x000fea0003800200 */
.L_x_20108:
        /* <DEDUP_REMOVED lines=20> */
.L_x_20119:
        /* <DEDUP_REMOVED lines=13> */
.L_x_20121:
[----:B------:R-:W-:Y:S05]  /*7a90*/  BSYNC.RECONVERGENT B4 ;  /* 0x0000000000047941 */ /* 0x000fea0003800200 */
.L_x_20120:
        /* <DEDUP_REMOVED lines=43> */
.L_x_20118:
[----:B------:R-:W-:Y:S05]  /*7d50*/  BSYNC.RECONVERGENT B3 ;  /* 0x0000000000037941 */ /* 0x000fea0003800200 */
.L_x_20117:
        /* <DEDUP_REMOVED lines=11> */
.L_x_20116:
[----:B------:R-:W-:Y:S05]  /*7e10*/  BSYNC.RECONVERGENT B2 ;  /* 0x0000000000027941 */ /* 0x000fea0003800200 */
.L_x_20115:
        /* <DEDUP_REMOVED lines=20> */
.L_x_20126:
        /* <DEDUP_REMOVED lines=13> */
.L_x_20128:
[----:B------:R-:W-:Y:S05]  /*8030*/  BSYNC.RECONVERGENT B4 ;  /* 0x0000000000047941 */ /* 0x000fea0003800200 */
.L_x_20127:
        /* <DEDUP_REMOVED lines=41> */
[----:B------:R-:W-:-:S07]  /*82d0*/  LOP3.LUT R3, R146, R12, R21, 0x96, !PT ;  /* 0x0000000c92037212 */ /* 0x000fce00078e9615 */
.L_x_20125:
[----:B------:R-:W-:Y:S05]  /*82e0*/  BSYNC.RECONVERGENT B3 ;  /* 0x0000000000037941 */ /* 0x000fea0003800200 */
.L_x_20124:
        /* <DEDUP_REMOVED lines=10> */
.L_x_20123:
[----:B------:R-:W-:Y:S05]  /*8390*/  BSYNC.RECONVERGENT B2 ;  /* 0x0000000000027941 */ /* 0x000fea0003800200 */
.L_x_20122:
        /* <DEDUP_REMOVED lines=20> */
.L_x_20133:
        /* <DEDUP_REMOVED lines=13> */
.L_x_20135:
[----:B------:R-:W-:Y:S05]  /*85b0*/  BSYNC.RECONVERGENT B4 ;  /* 0x0000000000047941 */ /* 0x000fea0003800200 */
.L_x_20134:
        /* <DEDUP_REMOVED lines=43> */
.L_x_20132:
[----:B------:R-:W-:Y:S05]  /*8870*/  BSYNC.RECONVERGENT B3 ;  /* 0x0000000000037941 */ /* 0x000fea0003800200 */
.L_x_20131:
        /* <DEDUP_REMOVED lines=11> */
.L_x_20130:
[----:B------:R-:W-:Y:S05]  /*8930*/  BSYNC.RECONVERGENT B2 ;  /* 0x0000000000027941 */ /* 0x000fea0003800200 */
.L_x_20129:
        /* <DEDUP_REMOVED lines=20> */
.L_x_20140:
        /* <DEDUP_REMOVED lines=13> */
.L_x_20142:
[----:B------:R-:W-:Y:S05]  /*8b50*/  BSYNC.RECONVERGENT B4 ;  /* 0x0000000000047941 */ /* 0x000fea0003800200 */
.L_x_20141:
        /* <DEDUP_REMOVED lines=42> */
.L_x_20139:
[----:B------:R-:W-:Y:S05]  /*8e00*/  BSYNC.RECONVERGENT B3 ;  /* 0x0000000000037941 */ /* 0x000fea0003800200 */
.L_x_20138:
        /* <DEDUP_REMOVED lines=10> */
.L_x_20137:
[----:B------:R-:W-:Y:S05]  /*8eb0*/  BSYNC.RECONVERGENT B2 ;  /* 0x0000000000027941 */ /* 0x000fea0003800200 */
.L_x_20136:
        /* <DEDUP_REMOVED lines=19> */
.L_x_20146:
        /* <DEDUP_REMOVED lines=13> */
.L_x_20148:
[----:B------:R-:W-:Y:S05]  /*90c0*/  BSYNC.RECONVERGENT B3 ;  /* 0x0000000000037941 */ /* 0x000fea0003800200 */
.L_x_20147:
        /* <DEDUP_REMOVED lines=42> */
.L_x_20145:
[----:B------:R-:W-:Y:S05]  /*9370*/  BSYNC.RECONVERGENT B2 ;  /* 0x0000000000027941 */ /* 0x000fea0003800200 */
.L_x_20144:
        /* <DEDUP_REMOVED lines=12> */
.L_x_20093:
[----:B------:R-:W-:Y:S01]  /*9440*/  BSSY.RECONVERGENT B2, `(.L_x_20149) ;  /* 0x0000056000027945 */ /* 0x000fe20003800200 */
[----:B------:R-:W-:Y:S01]  /*9450*/  MOV R132, R18 ;  /* 0x0000001200847202 */ /* 0x000fe20000000f00 */
[----:B01----:R-:W-:Y:S02]  /*9460*/  IMAD.MOV.U32 R12, RZ, RZ, R19 ;  /* 0x000000ffff0c7224 */ /* 0x003fe400078e0013 */
        /* <DEDUP_REMOVED lines=18> */
.L_x_20153:
        /* <DEDUP_REMOVED lines=13> */
.L_x_20155:
[----:B------:R-:W-:Y:S05]  /*9660*/  BSYNC.RECONVERGENT B4 ;  /* 0x0000000000047941 */ /* 0x000fea0003800200 */
.L_x_20154:
        /* <DEDUP_REMOVED lines=41> */
.L_x_20152:
[----:B------:R-:W-:Y:S05]  /*9900*/  BSYNC.RECONVERGENT B3 ;  /* 0x0000000000037941 */ /* 0x000fea0003800200 */
.L_x_20151:
        /* <DEDUP_REMOVED lines=9> */
.L_x_20150:
[----:B------:R-:W-:Y:S05]  /*99a0*/  BSYNC.RECONVERGENT B2 ;  /* 0x0000000000027941 */ /* 0x000fea0003800200 */
.L_x_20149:
        /* <DEDUP_REMOVED lines=17> */
.L_x_20160:
        /* <DEDUP_REMOVED lines=13> */
.L_x_20162:
[----:B------:R-:W-:Y:S05]  /*9b90*/  BSYNC.RECONVERGENT B4 ;  /* 0x0000000000047941 */ /* 0x000fea0003800200 */
.L_x_20161:
        /* <DEDUP_REMOVED lines=43> */
.L_x_20159:
[----:B------:R-:W-:Y:S05]  /*9e50*/  BSYNC.RECONVERGENT B3 ;  /* 0x0000000000037941 */ /* 0x000fea0003800200 */
.L_x_20158:
        /* <DEDUP_REMOVED lines=10> */
.L_x_20157:
[----:B------:R-:W-:Y:S05]  /*9f00*/  BSYNC.RECONVERGENT B2 ;  /* 0x0000000000027941 */ /* 0x000fea0003800200 */
.L_x_20156:
        /* <DEDUP_REMOVED lines=17> */
.L_x_20167:
        /* <DEDUP_REMOVED lines=13> */
.L_x_20169:
[----:B------:R-:W-:Y:S05]  /*a0f0*/  BSYNC.RECONVERGENT B4 ;  /* 0x0000000000047941 */ /* 0x000fea0003800200 */
.L_x_20168:
        /* <DEDUP_REMOVED lines=43> */
.L_x_20166:
[----:B------:R-:W-:Y:S05]  /*a3b0*/  BSYNC.RECONVERGENT B3 ;  /* 0x0000000000037941 */ /* 0x000fea0003800200 */
.L_x_20165:
        /* <DEDUP_REMOVED lines=9> */
.L_x_20164:
[----:B------:R-:W-:Y:S05]  /*a450*/  BSYNC.RECONVERGENT B2 ;  /* 0x0000000000027941 */ /* 0x000fea0003800200 */
.L_x_20163:
        /* <DEDUP_REMOVED lines=17> */
.L_x_20174:
        /* <DEDUP_REMOVED lines=13> */
.L_x_20176:
[----:B------:R-:W-:Y:S05]  /*a640*/  BSYNC.RECONVERGENT B4 ;  /* 0x0000000000047941 */ /* 0x000fea0003800200 */
.L_x_20175:
        /* <DEDUP_REMOVED lines=43> */
.L_x_20173:
[----:B------:R-:W-:Y:S05]  /*a900*/  BSYNC.RECONVERGENT B3 ;  /* 0x0000000000037941 */ /* 0x000fea0003800200 */
.L_x_20172:
        /* <DEDUP_REMOVED lines=10> */
.L_x_20171:
[----:B------:R-:W-:Y:S05]  /*a9b0*/  BSYNC.RECONVERGENT B2 ;  /* 0x0000000000027941 */ /* 0x000fea0003800200 */
.L_x_20170:
        /* <DEDUP_REMOVED lines=17> */
.L_x_20181:
        /* <DEDUP_REMOVED lines=13> */
.L_x_20183:
[----:B------:R-:W-:Y:S05]  /*aba0*/  BSYNC.RECONVERGENT B4 ;  /* 0x0000000000047941 */ /* 0x000fea0003800200 */
.L_x_20182:
        /* <DEDUP_REMOVED lines=43> */
.L_x_20180:
[----:B------:R-:W-:Y:S05]  /*ae60*/  BSYNC.RECONVERGENT B3 ;  /* 0x0000000000037941 */ /* 0x000fea0003800200 */
.L_x_20179:
        /* <DEDUP_REMOVED lines=9> */
.L_x_20178:
[----:B------:R-:W-:Y:S05]  /*af00*/  BSYNC.RECONVERGENT B2 ;  /* 0x0000000000027941 */ /* 0x000fea0003800200 */
.L_x_20177:
        /* <DEDUP_REMOVED lines=17> */
.L_x_20188:
        /* <DEDUP_REMOVED lines=13> */
.L_x_20190:
[----:B------:R-:W-:Y:S05]  /*b0f0*/  BSYNC.RECONVERGENT B4 ;  /* 0x0000000000047941 */ /* 0x000fea0003800200 */
.L_x_20189:
        /* <DEDUP_REMOVED lines=41> */
[----:B------:R-:W-:Y:S01]  /*b390*/  MOV R14, R132 ;  /* 0x00000084000e7202 */ /* 0x000fe20000000f00 */
[----:B------:R-:W-:-:S07]  /*b3a0*/  IMAD.MOV.U32 R132, RZ, RZ, R12 ;  /* 0x000000ffff847224 */ /* 0x000fce00078e000c */
.L_x_20187:
[----:B------:R-:W-:Y:S05]  /*b3b0*/  BSYNC.RECONVERGENT B3 ;  /* 0x0000000000037941 */ /* 0x000fea0003800200 */
.L_x_20186:
        /* <DEDUP_REMOVED lines=10> */
.L_x_20185:
[----:B------:R-:W-:Y:S05]  /*b460*/  BSYNC.RECONVERGENT B2 ;  /* 0x0000000000027941 */ /* 0x000fea0003800200 */
.L_x_20184:
        /* <DEDUP_REMOVED lines=17> */
.L_x_20195:
        /* <DEDUP_REMOVED lines=13> */
.L_x_20197:
[----:B------:R-:W-:Y:S05]  /*b650*/  BSYNC.RECONVERGENT B4 ;  /* 0x0000000000047941 */ /* 0x000fea0003800200 */
.L_x_20196:
        /* <DEDUP_REMOVED lines=40> */
[----:B------:R-:W-:Y:S01]  /*b8e0*/  MOV R14, R132 ;  /* 0x00000084000e7202 */ /* 0x000fe20000000f00 */
[----:B------:R-:W-:Y:S02]  /*b8f0*/  IMAD.MOV.U32 R132, RZ, RZ, R12 ;  /* 0x000000ffff847224 */ /* 0x000fe400078e000c */
[----:B------:R-:W-:-:S07]  /*b900*/  IMAD.MOV.U32 R12, RZ, RZ, RZ ;  /* 0x000000ffff0c7224 */ /* 0x000fce00078e00ff */
.L_x_20194:
[----:B------:R-:W-:Y:S05]  /*b910*/  BSYNC.RECONVERGENT B3 ;  /* 0x0000000000037941 */ /* 0x000fea0003800200 */
.L_x_20193:
        /* <DEDUP_REMOVED lines=9> */
.L_x_20192:
[----:B------:R-:W-:Y:S05]  /*b9b0*/  BSYNC.RECONVERGENT B2 ;  /* 0x0000000000027941 */ /* 0x000fea0003800200 */
.L_x_20191:
        /* <DEDUP_REMOVED lines=16> */
.L_x_20200:
        /* <DEDUP_REMOVED lines=13> */
.L_x_20202:
[----:B------:R-:W-:Y:S05]  /*bb90*/  BSYNC.RECONVERGENT B3 ;  /* 0x0000000000037941 */ /* 0x000fea0003800200 */
.L_x_20201:
        /* <DEDUP_REMOVED lines=42> */
[----:B------:R-:W-:-:S07]  /*be40*/  IMAD.MOV.U32 R132, RZ, RZ, R12 ;  /* 0x000000ffff847224 */ /* 0x000fce00078e000c */
.L_x_20199:
[----:B------:R-:W-:Y:S05]  /*be50*/  BSYNC.RECONVERGENT B2 ;  /* 0x0000000000027941 */ /* 0x000fea0003800200 */
.L_x_20198:
        /* <DEDUP_REMOVED lines=10> */
.L_x_20143:
[----:B------:R-:W-:Y:S05]  /*bf00*/  BSYNC.RECONVERGENT B1 ;  /* 0x0000000000017941 */ /* 0x000fea0003800200 */
.L_x_20092:
[----:B------:R-:W-:Y:S01]  /*bf10*/  VIADD R13, R128, 0x20 ;  /* 0x00000020800d7836 */ /* 0x000fe20000000000 */
[----:B------:R-:W0:Y:S01]  /*bf20*/  @P1 LDC.64 R20, c[0x0][0x390] ;  /* 0x0000e400ff141b82 */ /* 0x000e220000000a00 */
[----:B------:R-:W-:Y:S01]  /*bf30*/  @P1 IADD3 R15, PT, PT, R129, 0x40, RZ ;  /* 0x00000040810f1810 */ /* 0x000fe20007ffe0ff */
[----:B------:R-:W-:Y:S01]  /*bf40*/  BSSY.RECONVERGENT B1, `(.L_x_20203) ;  /* 0x000001b000017945 */ /* 0x000fe20003800200 */
[----:B------:R-:W-:-:S05]  /*bf50*/  IMAD.WIDE.U32 R12, R13, 0x20, R158 ;  /* 0x000000200d0c7825 */ /* 0x000fca00078e009e */
[----:B-----5:R1:W-:Y:S04]  /*bf60*/  STG.E.128 desc[UR8][R12.64], R32 ;  /* 0x000000200c007986 */ /* 0x0203e8000c101d08 */
[----:B------:R1:W-:Y:S01]  /*bf70*/  STG.E.128 desc[UR8][R12.64+0x10], R28 ;  /* 0x0000101c0c007986 */ /* 0x0003e2000c101d08 */
[----:B0-----:R-:W-:Y:S01]  /*bf80*/  @P1 IMAD.WIDE.U32 R20, R15, 0x10, R20 ;  /* 0x000000100f141825 */ /* 0x001fe200078e0014 */
        /* <DEDUP_REMOVED lines=16> */
[----:B------:R-:W-:Y:S01]  /*c090*/  VIADD R17, R129, 0x20 ;  /* 0x0000002081117836 */ /* 0x000fe20000000000 */
[----:B------:R-:W-:Y:S02]  /*c0a0*/  LOP3.LUT R14, R14, R18, R16, 0xfe, !PT ;  /* 0x000000120e0e7212 */ /* 0x000fe400078efe10 */
[----:B------:R-:W-:Y:S01]  /*c0b0*/  LOP3.LUT R15, R23, R15, RZ, 0xfc, !PT ;  /* 0x0000000f170f7212 */ /* 0x000fe200078efcff */
[----:B0-----:R-:W-:Y:S01]  /*c0c0*/  IMAD.WIDE.U32 R12, R17, 0x8, R12 ;  /* 0x00000008110c7825 */ /* 0x001fe200078e000c */
[----:B------:R-:W-:-:S05]  /*c0d0*/  LOP3.LUT R14, R14, 0xff, R7, 0xf8, !PT ;  /* 0x000000ff0e0e7812 */ /* 0x000fca00078ef807 */
[----:B------:R0:W-:Y:S02]  /*c0e0*/  STG.E.64 desc[UR8][R12.64], R14 ;  /* 0x0000000e0c007986 */ /* 0x0001e4000c101b08 */
.L_x_20204:
[----:B------:R-:W-:Y:S05]  /*c0f0*/  BSYNC.RECONVERGENT B1 ;  /* 0x0000000000017941 */ /* 0x000fea0003800200 */
.L_x_20203:
[----:B------:R1:W5:Y:S01]  /*c100*/  @P1 LDG.E.128 R44, desc[UR8][R20.64] ;  /* 0x00000008142c1981 */ /* 0x000362000c1e1d00 */
[----:B------:R-:W-:Y:S04]  /*c110*/  BSSY.RECONVERGENT B1, `(.L_x_20205) ;  /* 0x0000579000017945 */ /* 0x000fe80003800200 */
[----:B------:R-:W-:Y:S05]  /*c120*/  @!P0 BRA `(.L_x_20206) ;  /* 0x0000002c002c8947 */ /* 0x000fea0003800000 */
[----:B-1----:R-:W1:Y:S01]  /*c130*/  LDC.64 R20, c[0x0][0x3a0] ;  /* 0x0000e800ff147b82 */ /* 0x002e620000000a00 */
[----:B0-----:R-:W-:-:S05]  /*c140*/  IADD3 R13, PT, PT, R128, 0x40, RZ ;  /* 0x00000040800d7810 */ /* 0x001fca0007ffe0ff */
[----:B-1----:R-:W-:-:S05]  /*c150*/  IMAD.WIDE.U32 R20, R13, 0x20, R20 ;  /* 0x000000200d147825 */ /* 0x002fca00078e0014 */
[----:B------:R0:W5:Y:S04]  /*c160*/  LDG.E.128 R24, desc[UR8][R20.64] ;  /* 0x0000000814187981 */ /* 0x000168000c1e1d00 */
[----:B------:R-:W5:Y:S01]  /*c170*/  LDG.E.128 R20, desc[UR8][R20.64+0x10] ;  /* 0x0000100814147981 */ /* 0x000f62000c1e1d00 */
        /* <DEDUP_REMOVED lines=21> */
.L_x_20211:
        /* <DEDUP_REMOVED lines=13> */
.L_x_20213:
[----:B------:R-:W-:Y:S05]  /*c3a0*/  BSYNC.RECONVERGENT B4 ;  /* 0x0000000000047941 */ /* 0x000fea0003800200 */
.L_x_20212:
        /* <DEDUP_REMOVED lines=41> */
.L_x_20210:
[----:B------:R-:W-:Y:S05]  /*c640*/  BSYNC.RECONVERGENT B3 ;  /* 0x0000000000037941 */ /* 0x000fea0003800200 */
.L_x_20209:
        /* <DEDUP_REMOVED lines=10> */
.L_x_20208:
[----:B------:R-:W-:Y:S05]  /*c6f0*/  BSYNC.RECONVERGENT B2 ;  /* 0x0000000000027941 */ /* 0x000fea0003800200 */
.L_x_20207:
        /* <DEDUP_REMOVED lines=20> */
.L_x_20218:
        /* <DEDUP_REMOVED lines=13> */
.L_x_20220:
[----:B------:R-:W-:Y:S05]  /*c910*/  BSYNC.RECONVERGENT B4 ;  /* 0x0000000000047941 */ /* 0x000fea0003800200 */
.L_x_20219:
        /* <DEDUP_REMOVED lines=43> */
.L_x_20217:
[----:B------:R-:W-:Y:S05]  /*cbd0*/  BSYNC.RECONVERGENT B3 ;  /* 0x0000000000037941 */ /* 0x000fea0003800200 */
.L_x_20216:
        /* <DEDUP_REMOVED lines=11> */
.L_x_20215:
[----:B------:R-:W-:Y:S05]  /*cc90*/  BSYNC.RECONVERGENT B2 ;  /* 0x0000000000027941 */ /* 0x000fea0003800200 */
.L_x_20214:
        /* <DEDUP_REMOVED lines=20> */
.L_x_20225:
        /* <DEDUP_REMOVED lines=13> */
.L_x_20227:
[----:B------:R-:W-:Y:S05]  /*ceb0*/  BSYNC.RECONVERGENT B4 ;  /* 0x0000000000047941 */ /* 0x000fea0003800200 */
.L_x_20226:
        /* <DEDUP_REMOVED lines=42> */
.L_x_20224:
[----:B------:R-:W-:Y:S05]  /*d160*/  BSYNC.RECONVERGENT B3 ;  /* 0x0000000000037941 */ /* 0x000fea0003800200 */
.L_x_20223:
        /* <DEDUP_REMOVED lines=10> */
.L_x_20222:
[----:B------:R-:W-:Y:S05]  /*d210*/  BSYNC.RECONVERGENT B2 ;  /* 0x0000000000027941 */ /* 0x000fea0003800200 */
.L_x_20221:
        /* <DEDUP_REMOVED lines=20> */
.L_x_20232:
        /* <DEDUP_REMOVED lines=13> */
.L_x_20234:
[----:B------:R-:W-:Y:S05]  /*d430*/  BSYNC.RECONVERGENT B4 ;  /* 0x0000000000047941 */ /* 0x000fea0003800200 */
.L_x_20233:
        /* <DEDUP_REMOVED lines=43> */
.L_x_20231:
[----:B------:R-:W-:Y:S05]  /*d6f0*/  BSYNC.RECONVERGENT B3 ;  /* 0x0000000000037941 */ /* 0x000fea0003800200 */
.L_x_20230:
        /* <DEDUP_REMOVED lines=11> */
.L_x_20229:
[----:B------:R-:W-:Y:S05]  /*d7b0*/  BSYNC.RECONVERGENT B2 ;  /* 0x0000000000027941 */ /* 0x000fea0003800200 */
.L_x_20228:
        /* <DEDUP_REMOVED lines=20> */
.L_x_20239:
        /* <DEDUP_REMOVED lines=13> */
.L_x_20241:
[----:B------:R-:W-:Y:S05]  /*d9d0*/  BSYNC.RECONVERGENT B4 ;  /* 0x0000000000047941 */ /* 0x000fea0003800200 */
.L_x_20240:
        /* <DEDUP_REMOVED lines=42> */
.L_x_20238:
[----:B------:R-:W-:Y:S05]  /*dc80*/  BSYNC.RECONVERGENT B3 ;  /* 0x0000000000037941 */ /* 0x000fea0003800200 */
.L_x_20237:
        /* <DEDUP_REMOVED lines=10> */
.L_x_20236:
[----:B------:R-:W-:Y:S05]  /*dd30*/  BSYNC.RECONVERGENT B2 ;  /* 0x0000000000027941 */ /* 0x000fea0003800200 */
.L_x_20235:
        /* <DEDUP_REMOVED lines=20> */
.L_x_20246:
        /* <DEDUP_REMOVED lines=13> */
.L_x_20248:
[----:B------:R-:W-:Y:S05]  /*df50*/  BSYNC.RECONVERGENT B4 ;  /* 0x0000000000047941 */ /* 0x000fea0003800200 */
.L_x_20247:
        /* <DEDUP_REMOVED lines=43> */
.L_x_20245:
[----:B------:R-:W-:Y:S05]  /*e210*/  BSYNC.RECONVERGENT B3 ;  /* 0x0000000000037941 */ /* 0x000fea0003800200 */
.L_x_20244:
        /* <DEDUP_REMOVED lines=11> */
.L_x_20243:
[----:B------:R-:W-:Y:S05]  /*e2d0*/  BSYNC.RECONVERGENT B2 ;  /* 0x0000000000027941 */ /* 0x000fea0003800200 */
.L_x_20242:
        /* <DEDUP_REMOVED lines=20> */
.L_x_20253:
        /* <DEDUP_REMOVED lines=13> */
.L_x_20255:
[----:B------:R-:W-:Y:S05]  /*e4f0*/  BSYNC.RECONVERGENT B4 ;  /* 0x0000000000047941 */ /* 0x000fea0003800200 */
.L_x_20254:
        /* <DEDUP_REMOVED lines=42> */
.L_x_20252:
[----:B------:R-:W-:Y:S05]  /*e7a0*/  BSYNC.RECONVERGENT B3 ;  /* 0x0000000000037941 */ /* 0x000fea0003800200 */
.L_x_20251:
        /* <DEDUP_REMOVED lines=10> */
.L_x_20250:
[----:B------:R-:W-:Y:S05]  /*e850*/  BSYNC.RECONVERGENT B2 ;  /* 0x0000000000027941 */ /* 0x000fea0003800200 */
.L_x_20249:
        /* <DEDUP_REMOVED lines=19> */
.L_x_20259:
        /* <DEDUP_REMOVED lines=13> */
.L_x_20261:
[----:B------:R-:W-:Y:S05]  /*ea60*/  BSYNC.RECONVERGENT B3 ;  /* 0x0000000000037941 */ /* 0x000fea0003800200 */
.L_x_20260:
        /* <DEDUP_REMOVED lines=40> */
[----:B------:R-:W-:Y:S01]  /*ecf0*/  LOP3.LUT R3, R146, R12, R131, 0x96, !PT ;  /* 0x0000000c92037212 */ /* 0x000fe200078e9683 */
[----:B------:R-:W-:-:S07]  /*ed00*/  IMAD.MOV.U32 R131, RZ, RZ, RZ ;  /* 0x000000ffff837224 */ /* 0x000fce00078e00ff */
.L_x_20258:
[----:B------:R-:W-:Y:S05]  /*ed10*/  BSYNC.RECONVERGENT B2 ;  /* 0x0000000000027941 */ /* 0x000fea0003800200 */
.L_x_20257:
        /* <DEDUP_REMOVED lines=12> */
.L_x_20206:
[----:B------:R-:W-:Y:S01]  /*ede0*/  BSSY.RECONVERGENT B2, `(.L_x_20262) ;  /* 0x0000056000027945 */ /* 0x000fe20003800200 */
[----:B------:R-:W-:Y:S01]  /*edf0*/  HFMA2 R24, -RZ, RZ, 0, 0 ;  /* 0x00000000ff187431 */ /* 0x000fe200000001ff */
[----:B------:R-:W-:Y:S01]  /*ee00*/  MOV R130, R132 ;  /* 0x0000008400827202 */ /* 0x000fe20000000f00 */
        /* <DEDUP_REMOVED lines=18> */
.L_x_20266:
        /* <DEDUP_REMOVED lines=13> */
.L_x_20268:
[----:B------:R-:W-:Y:S05]  /*f000*/  BSYNC.RECONVERGENT B4 ;  /* 0x0000000000047941 */ /* 0x000fea0003800200 */
.L_x_20267:
        /* <DEDUP_REMOVED lines=41> */
.L_x_20265:
[----:B------:R-:W-:Y:S05]  /*f2a0*/  BSYNC.RECONVERGENT B3 ;  /* 0x0000000000037941 */ /* 0x000fea0003800200 */
.L_x_20264:
        /* <DEDUP_REMOVED lines=9> */
.L_x_20263:
[----:B------:R-:W-:Y:S05]  /*f340*/  BSYNC.RECONVERGENT B2 ;  /* 0x0000000000027941 */ /* 0x000fea0003800200 */
.L_x_20262:
        /* <DEDUP_REMOVED lines=17> */
.L_x_20273:
        /* <DEDUP_REMOVED lines=13> */
.L_x_20275:
[----:B------:R-:W-:Y:S05]  /*f530*/  BSYNC.RECONVERGENT B4 ;  /* 0x0000000000047941 */ /* 0x000fea0003800200 */
.L_x_20274:
        /* <DEDUP_REMOVED lines=43> */
.L_x_20272:
[----:B------:R-:W-:Y:S05]  /*f7f0*/  BSYNC.RECONVERGENT B3 ;  /* 0x0000000000037941 */ /* 0x000fea0003800200 */
.L_x_20271:
        /* <DEDUP_REMOVED lines=10> */
.L_x_20270:
[----:B------:R-:W-:Y:S05]  /*f8a0*/  BSYNC.RECONVERGENT B2 ;  /* 0x0000000000027941 */ /* 0x000fea0003800200 */
.L_x_20269:
        /* <DEDUP_REMOVED lines=17> */
.L_x_20280:
        /* <DEDUP_REMOVED lines=13> */
.L_x_20282:
[----:B------:R-:W-:Y:S05]  /*fa90*/  BSYNC.RECONVERGENT B4 ;  /* 0x0000000000047941 */ /* 0x000fea0003800200 */
.L_x_20281:
        /* <DEDUP_REMOVED lines=43> */
.L_x_20279:
[----:B------:R-:W-:Y:S05]  /*fd50*/  BSYNC.RECONVERGENT B3 ;  /* 0x0000000000037941 */ /* 0x000fea0003800200 */
.L_x_20278:
        /* <DEDUP_REMOVED lines=9> */
.L_x_20277:
[----:B------:R-:W-:Y:S05]  /*fdf0*/  BSYNC.RECONVERGENT B2 ;  /* 0x0000000000027941 */ /* 0x000fea0003800200 */
.L_x_20276:
        /* <DEDUP_REMOVED lines=17> */
.L_x_20287:
        /* <DEDUP_REMOVED lines=13> */
.L_x_20289:
[----:B------:R-:W-:Y:S05]  /*ffe0*/  BSYNC.RECONVERGENT B4 ;  /* 0x0000000000047941 */ /* 0x000fea0003800200 */
.L_x_20288:
        /* <DEDUP_REMOVED lines=43> */
.L_x_20286:
[----:B------:R-:W-:Y:S05]  /*102a0*/  BSYNC.RECONVERGENT B3 ;  /* 0x0000000000037941 */ /* 0x000fea0003800200 */
.L_x_20285:
        /* <DEDUP_REMOVED lines=10> */
.L_x_20284:
[----:B------:R-:W-:Y:S05]  /*10350*/  BSYNC.RECONVERGENT B2 ;  /* 0x0000000000027941 */ /* 0x000fea0003800200 */
.L_x_20283:
[----:B------:R-:W-:Y:S01]  /*10360*/  BSSY.RECONVERGENT B2, `(.L_x_20290) ;  /* 0x0000054000027945 */ /* 0x000fe20003800200 */
[----:B------:R-:W-:Y:S01]  /*10370*/  MOV R12, R13 ;  /* 0x0000000d000c7202 */ /* 0x000fe20000000f00 */
[----:B-1----:R-:W-:Y:S02]  /*10380*/  IMAD.MOV.U32 R20, RZ, RZ, RZ ;  /* 0x000000ffff147224 */ /* 0x002fe400078e00ff */
        /* <DEDUP_REMOVED lines=14> */
.L_x_20294:
        /* <DEDUP_REMOVED lines=13> */
.L_x_20296:
[----:B------:R-:W-:Y:S05]  /*10540*/  BSYNC.RECONVERGENT B4 ;  /* 0x0000000000047941 */ /* 0x000fea0003800200 */
.L_x_20295:
        /* <DEDUP_REMOVED lines=43> */
.L_x_20293:
[----:B------:R-:W-:Y:S05]  /*10800*/  BSYNC.RECONVERGENT B3 ;  /* 0x0000000000037941 */ /* 0x000fea0003800200 */
.L_x_20292:
        /* <DEDUP_REMOVED lines=9> */
.L_x_20291:
[----:B------:R-:W-:Y:S05]  /*108a0*/  BSYNC.RECONVERGENT B2 ;  /* 0x0000000000027941 */ /* 0x000fea0003800200 */
.L_x_20290:
        /* <DEDUP_REMOVED lines=17> */
.L_x_20301:
        /* <DEDUP_REMOVED lines=13> */
.L_x_20303:
[----:B------:R-:W-:Y:S05]  /*10a90*/  BSYNC.RECONVERGENT B4 ;  /* 0x0000000000047941 */ /* 0x000fea0003800200 */
.L_x_20302:
        /* <DEDUP_REMOVED lines=43> */
.L_x_20300:
[----:B------:R-:W-:Y:S05]  /*10d50*/  BSYNC.RECONVERGENT B3 ;  /* 0x0000000000037941 */ /* 0x000fea0003800200 */
.L_x_20299:
        /* <DEDUP_REMOVED lines=10> */
.L_x_20298:
[----:B------:R-:W-:Y:S05]  /*10e00*/  BSYNC.RECONVERGENT B2 ;  /* 0x0000000000027941 */ /* 0x000fea0003800200 */
.L_x_20297:
        /* <DEDUP_REMOVED lines=17> */
.L_x_20308:
        /* <DEDUP_REMOVED lines=13> */
.L_x_20310:
[----:B------:R-:W-:Y:S05]  /*10ff0*/  BSYNC.RECONVERGENT B4 ;  /* 0x0000000000047941 */ /* 0x000fea0003800200 */
.L_x_20309:
        /* <DEDUP_REMOVED lines=43> */
.L_x_20307:
[----:B------:R-:W-:Y:S05]  /*112b0*/  BSYNC.RECONVERGENT B3 ;  /* 0x0000000000037941 */ /* 0x000fea0003800200 */
.L_x_20306:
        /* <DEDUP_REMOVED lines=9> */
.L_x_20305:
[----:B------:R-:W-:Y:S05]  /*11350*/  BSYNC.RECONVERGENT B2 ;  /* 0x0000000000027941 */ /* 0x000fea0003800200 */
.L_x_20304:
        /* <DEDUP_REMOVED lines=16> */
.L_x_20313:
        /* <DEDUP_REMOVED lines=13> */
.L_x_20315:
[----:B------:R-:W-:Y:S05]  /*11530*/  BSYNC.RECONVERGENT B3 ;  /* 0x0000000000037941 */ /* 0x000fea0003800200 */
.L_x_20314:
        /* <DEDUP_REMOVED lines=43> */
.L_x_20312:
[----:B------:R-:W-:Y:S05]  /*117f0*/  BSYNC.RECONVERGENT B2 ;  /* 0x0000000000027941 */ /* 0x000fea0003800200 */
.L_x_20311:
        /* <DEDUP_REMOVED lines=10> */
.L_x_20256:
[----:B------:R-:W-:Y:S05]  /*118a0*/  BSYNC.RECONVERGENT B1 ;  /* 0x0000000000017941 */ /* 0x000fea0003800200 */
.L_x_20205:
[----:B------:R-:W-:Y:S01]  /*118b0*/  IADD3 R13, PT, PT, R128, 0x40, RZ ;  /* 0x00000040800d7810 */ /* 0x000fe20007ffe0ff */
[----:B------:R-:W-:Y:S04]  /*118c0*/  BSSY.RECONVERGENT B1, `(.L_x_20316) ;  /* 0x000001a000017945 */ /* 0x000fe80003800200 */
[----:B------:R-:W-:-:S05]  /*118d0*/  IMAD.WIDE.U32 R12, R13, 0x20, R158 ;  /* 0x000000200d0c7825 */ /* 0x000fca00078e009e */
        /* <DEDUP_REMOVED lines=18> */
[----:B------:R-:W-:Y:S02]  /*11a00*/  IADD3 R17, PT, PT, R129, 0x40, RZ ;  /* 0x0000004081117810 */ /* 0x000fe40007ffe0ff */
[----:B------:R-:W-:Y:S02]  /*11a10*/  LOP3.LUT R16, R14, R18, R16, 0xfe, !PT ;  /* 0x000000120e107212 */ /* 0x000fe400078efe10 */
[----:B------:R-:W-:Y:S02]  /*11a20*/  LOP3.LUT R15, R133, R15, RZ, 0xfc, !PT ;  /* 0x0000000f850f7212 */ /* 0x000fe400078efcff */
[----:B------:R-:W-:Y:S01]  /*11a30*/  LOP3.LUT R14, R16, 0xff, R7, 0xf8, !PT ;  /* 0x000000ff100e7812 */ /* 0x000fe200078ef807 */
[----:B0-----:R-:W-:-:S05]  /*11a40*/  IMAD.WIDE.U32 R12, R17, 0x8, R12 ;  /* 0x00000008110c7825 */ /* 0x001fca00078e000c */
[----:B------:R1:W-:Y:S02]  /*11a50*/  STG.E.64 desc[UR8][R12.64], R14 ;  /* 0x0000000e0c007986 */ /* 0x0003e4000c101b08 */
.L_x_20317:
[----:B------:R-:W-:Y:S05]  /*11a60*/  BSYNC.RECONVERGENT B1 ;  /* 0x0000000000017941 */ /* 0x000fea0003800200 */
.L_x_20316:
[----:B------:R-:W-:Y:S04]  /*11a70*/  BSSY.RECONVERGENT B1, `(.L_x_20318) ;  /* 0x0000006000017945 */ /* 0x000fe80003800200 */
[----:B------:R-:W-:Y:S05]  /*11a80*/  @!P1 BRA `(.L_x_20319) ;  /* 0x0000000000109947 */ /* 0x000fea0003800000 */
[----:B01----:R-:W0:Y:S01]  /*11a90*/  LDC.64 R12, c[0x0][0x390] ;  /* 0x0000e400ff0c7b82 */ /* 0x003e220000000a00 */
[----:B------:R-:W-:-:S04]  /*11aa0*/  VIADD R15, R129, 0x60 ;  /* 0x00000060810f7836 */ /* 0x000fc80000000000 */
[----:B0-----:R-:W-:-:S05]  /*11ab0*/  IMAD.WIDE.U32 R12, R15, 0x10, R12 ;  /* 0x000000100f0c7825 */ /* 0x001fca00078e000c */
[----:B------:R2:W5:Y:S02]  /*11ac0*/  LDG.E.128 R44, desc[UR8][R12.64] ;  /* 0x000000080c2c7981 */ /* 0x000564000c1e1d00 */
.L_x_20319:
[----:B------:R-:W-:Y:S05]  /*11ad0*/  BSYNC.RECONVERGENT B1 ;  /* 0x0000000000017941 */ /* 0x000fea0003800200 */
.L_x_20318:
[----:B------:R-:W-:Y:S04]  /*11ae0*/  BSSY.RECONVERGENT B1, `(.L_x_20320) ;  /* 0x0000579000017945 */ /* 0x000fe80003800200 */
[----:B------:R-:W-:Y:S05]  /*11af0*/  @!P0 BRA `(.L_x_20321) ;  /* 0x0000002c002c8947 */ /* 0x000fea0003800000 */
[----:B012---:R-:W0:Y:S01]  /*11b00*/  LDC.64 R12, c[0x0][0x3a0] ;  /* 0x0000e800ff0c7b82 */ /* 0x007e220000000a00 */
[----:B------:R-:W-:-:S05]  /*11b10*/  IADD3 R15, PT, PT, R128, 0x60, RZ ;  /* 0x00000060800f7810 */ /* 0x000fca0007ffe0ff */
[----:B0-----:R-:W-:-:S05]  /*11b20*/  IMAD.WIDE.U32 R12, R15, 0x20, R12 ;  /* 0x000000200f0c7825 */ /* 0x001fca00078e000c */
[----:B------:R0:W5:Y:S04]  /*11b30*/  LDG.E.128 R16, desc[UR8][R12.64] ;  /* 0x000000080c107981 */ /* 0x000168000c1e1d00 */
[----:B------:R-:W5:Y:S01]  /*11b40*/  LDG.E.128 R12, desc[UR8][R12.64+0x10] ;  /* 0x000010080c0c7981 */ /* 0x000f62000c1e1d00 */
        /* <DEDUP_REMOVED lines=21> */
.L_x_20326:
        /* <DEDUP_REMOVED lines=13> */
.L_x_20328:
[----:B------:R-:W-:Y:S05]  /*11d70*/  BSYNC.RECONVERGENT B4 ;  /* 0x0000000000047941 */ /* 0x000fea0003800200 */
.L_x_20327:
[----:B------:R-:W-:Y:S01]  /*11d80*/  LOP3.LUT R6, R5, UR7, R133, 0x96, !PT ;  /* 0x0000000705067c12 */ /* 0x000fe2000f8e9685 */
[----:B------:R-:W-:-:S04]  /*11d90*/  IMAD.WIDE.U32 R134, R139, -0x326172a9, RZ ;  /* 0xcd9e8d578b867825 */ /* 0x000fc800078e00ff */
[----:B------:R-:W-:Y:S01]  /*11da0*/  IMAD.WIDE.U32 R6, R6, -0x326172a9, RZ ;  /* 0xcd9e8d5706067825 */ /* 0x000fe200078e00ff */
[----:B------:R-:W-:-:S04]  /*11db0*/  LOP3.LUT R135, R2, UR6, R135, 0x96, !PT ;  /* 0x0000000602877c12 */ /* 0x000fc8000f8e9687 */
        /* <DEDUP_REMOVED lines=31> */
[----:B------:R-:W-:-:S04]  /*11fb0*/  IMAD.WIDE.U32 R6, R7, -0x326172a9, RZ ;  /* 0xcd9e8d5707067825 */ /* 0x000fc800078e00ff */
[----:B------:R-:W-:Y:S01]  /*11fc0*/  IMAD.WIDE.U32 R154, R154, -0x2daee0ad, RZ ;  /* 0xd2511f539a9a7825 */ /* 0x000fe200078e00ff */
[----:B------:R-:W-:-:S03]  /*11fd0*/  LOP3.LUT R4, R148, R134, R7, 0x96, !PT ;  /* 0x0000008694047212 */ /* 0x000fc600078e9607 */
[----:B------:R-:W-:Y:S01]  /*11fe0*/  IMAD.MOV.U32 R7, RZ, RZ, R130 ;  /* 0x000000ffff077224 */ /* 0x000fe200078e0082 */
[----:B------:R-:W-:Y:S01]  /*11ff0*/  LOP3.LUT R3, R146, R132, R155, 0x96, !PT ;  /* 0x0000008492037212 */ /* 0x000fe200078e969b */
[----:B------:R-:W-:-:S07]  /*12000*/  HFMA2 R132, -RZ, RZ, 0, 0 ;  /* 0x00000000ff847431 */ /* 0x000fce00000001ff */
.L_x_20325:
[----:B------:R-:W-:Y:S05]  /*12010*/  BSYNC.RECONVERGENT B3 ;  /* 0x0000000000037941 */ /* 0x000fea0003800200 */
.L_x_20324:
[----:B------:R-:W-:Y:S01]  /*12020*/  I2FP.F32.U32 R7, R7 ;  /* 0x0000000700077245 */ /* 0x000fe20000201000 */
[----:B------:R-:W-:-:S04]  /*12030*/  IMAD.MOV.U32 R130, RZ, RZ, 0x2f800000 ;  /* 0x2f800000ff827424 */ /* 0x000fc800078e00ff */
[----:B------:R-:W-:Y:S01]  /*12040*/  FFMA.FTZ R7, R7, R130, 1.1641532182693481445e-10 ;  /* 0x2f00000007077423 */ /* 0x000fe20000010082 */
[----:B-----5:R-:W-:-:S04]  /*12050*/  SHF.L.U32 R130, R44, 0x10, RZ ;  /* 0x000000102c827819 */ /* 0x020fc800000006ff */
[----:B------:R-:W-:Y:S01]  /*12060*/  FSETP.GTU.FTZ.AND P3, PT, R7, UR10, PT ;  /* 0x0000000a07007c0b */ /* 0x000fe2000bf7c000 */
[----:B------:R-:W-:-:S04]  /*12070*/  FMUL.FTZ R130, R130, UR13 ;  /* 0x0000000d82827c20 */ /* 0x000fc80008410000 */
[----:B------:R-:W-:-:S05]  /*12080*/  FMUL.FTZ R7, R130, UR12 ;  /* 0x0000000c82077c20 */ /* 0x000fca0008410000 */
[----:B------:R-:W-:-:S05]  /*12090*/  FSEL R7, R7, RZ, !P3 ;  /* 0x000000ff07077208 */ /* 0x000fca0005800000 */
[----:B------:R-:W-:Y:S01]  /*120a0*/  FADD.FTZ R16, R16, R7 ;  /* 0x0000000710107221 */ /* 0x000fe20000010000 */
[----:B------:R-:W-:-:S07]  /*120b0*/  SEL R7, RZ, 0x1, P3 ;  /* 0x00000001ff077807 */ /* 0x000fce0001800000 */
.L_x_20323:
[----:B------:R-:W-:Y:S05]  /*120c0*/  BSYNC.RECONVERGENT B2 ;  /* 0x0000000000027941 */ /* 0x000fea0003800200 */
.L_x_20322:
        /* <DEDUP_REMOVED lines=20> */
.L_x_20333:
        /* <DEDUP_REMOVED lines=13> */
.L_x_20335:
[----:B------:R-:W-:Y:S05]  /*122e0*/  BSYNC.RECONVERGENT B4 ;  /* 0x0000000000047941 */ /* 0x000fea0003800200 */
.L_x_20334:
        /* <DEDUP_REMOVED lines=37> */
[----:B------:R-:W-:Y:S01]  /*12540*/  IMAD.MOV.U32 R6, RZ, RZ, R130 ;  /* 0x000000ffff067224 */ /* 0x000fe200078e0082 */
[----:B------:R-:W-:Y:S01]  /*12550*/  LOP3.LUT R4, R148, R134, R131, 0x96, !PT ;  /* 0x0000008694047212 */ /* 0x000fe200078e9683 */
[----:B------:R-:W-:-:S03]  /*12560*/  IMAD.WIDE.U32 R130, R3, -0x2daee0ad, RZ ;  /* 0xd2511f5303827825 */ /* 0x000fc600078e00ff */
[----:B------:R-:W-:Y:S01]  /*12570*/  MOV R156, R130 ;  /* 0x00000082009c7202 */ /* 0x000fe20000000f00 */
[----:B------:R-:W-:Y:S01]  /*12580*/  HFMA2 R130, -RZ, RZ, 0, 0 ;  /* 0x00000000ff827431 */ /* 0x000fe200000001ff */
[----:B------:R-:W-:-:S07]  /*12590*/  LOP3.LUT R3, R146, R132, R131, 0x96, !PT ;  /* 0x0000008492037212 */ /* 0x000fce00078e9683 */
.L_x_20332:
[----:B------:R-:W-:Y:S05]  /*125a0*/  BSYNC.RECONVERGENT B3 ;  /* 0x0000000000037941 */ /* 0x000fea0003800200 */
.L_x_20331:
[----:B-----5:R-:W-:Y:S01]  /*125b0*/  PRMT R131, R44, 0x7632, R131 ;  /* 0x000076322c837816 */ /* 0x020fe20000000083 */
[----:B------:R-:W-:Y:S01]  /*125c0*/  IMAD.MOV.U32 R133, RZ, RZ, 0x2f800000 ;  /* 0x2f800000ff857424 */ /* 0x000fe200078e00ff */
[----:B------:R-:W-:Y:S02]  /*125d0*/  I2FP.F32.U32 R8, R8 ;  /* 0x0000000800087245 */ /* 0x000fe40000201000 */
[----:B------:R-:W-:-:S03]  /*125e0*/  SHF.L.U32 R131, R131, 0x10, RZ ;  /* 0x0000001083837819 */ /* 0x000fc600000006ff */
[----:B------:R-:W-:Y:S02]  /*125f0*/  FFMA.FTZ R8, R8, R133, 1.1641532182693481445e-10 ;  /* 0x2f00000008087423 */ /* 0x000fe40000010085 */
[----:B------:R-:W-:-:S03]  /*12600*/  FMUL.FTZ R131, R131, UR13 ;  /* 0x0000000d83837c20 */ /* 0x000fc60008410000 */
[----:B------:R-:W-:Y:S01]  /*12610*/  FSETP.GTU.FTZ.AND P3, PT, R8, UR10, PT ;  /* 0x0000000a08007c0b */ /* 0x000fe2000bf7c000 */
[----:B------:R-:W-:-:S05]  /*12620*/  FMUL.FTZ R131, R131, UR12 ;  /* 0x0000000c83837c20 */ /* 0x000fca0008410000 */
[----:B------:R-:W-:-:S05]  /*12630*/  FSEL R8, R131, RZ, !P3 ;  /* 0x000000ff83087208 */ /* 0x000fca0005800000 */
[----:B------:R-:W-:Y:S01]  /*12640*/  FADD.FTZ R17, R17, R8 ;  /* 0x0000000811117221 */ /* 0x000fe20000010000 */
[----:B------:R-:W-:-:S07]  /*12650*/  SEL R8, RZ, 0x1, P3 ;  /* 0x00000001ff087807 */ /* 0x000fce0001800000 */
.L_x_20330:
[----:B------:R-:W-:Y:S05]  /*12660*/  BSYNC.RECONVERGENT B2 ;  /* 0x0000000000027941 */ /* 0x000fea0003800200 */
.L_x_20329:
        /* <DEDUP_REMOVED lines=20> */
.L_x_20340:
        /* <DEDUP_REMOVED lines=13> */
.L_x_20342:
[----:B------:R-:W-:Y:S05]  /*12880*/  BSYNC.RECONVERGENT B4 ;  /* 0x0000000000047941 */ /* 0x000fea0003800200 */
.L_x_20341:
[----:B------:R-:W-:Y:S01]  /*12890*/  LOP3.LUT R132, R5, UR7, R131, 0x96, !PT ;  /* 0x0000000705847c12 */ /* 0x000fe2000f8e9683 */
[----:B------:R-:W-:Y:S01]  /*128a0*/  IMAD.WIDE.U32 R134, R139, -0x326172a9, RZ ;  /* 0xcd9e8d578b867825 */ /* 0x000fe200078e00ff */
[----:B------:R-:W-:-:S03]  /*128b0*/  MOV R9, R156 ;  /* 0x0000009c00097202 */ /* 0x000fc60000000f00 */
        /* <DEDUP_REMOVED lines=31> */
[----:B------:R-:W-:-:S04]  /*12ab0*/  IMAD.WIDE.U32 R134, R135, -0x326172a9, RZ ;  /* 0xcd9e8d5787867825 */ /* 0x000fc800078e00ff */
[----:B------:R-:W-:Y:S01]  /*12ac0*/  IMAD.MOV.U32 R131, RZ, RZ, RZ ;  /* 0x000000ffff837224 */ /* 0x000fe200078e00ff */
[----:B------:R-:W-:Y:S01]  /*12ad0*/  LOP3.LUT R154, R132, UR24, R135, 0x96, !PT ;  /* 0x00000018849a7c12 */ /* 0x000fe2000f8e9687 */
[----:B------:R-:W-:-:S04]  /*12ae0*/  IMAD.WIDE.U32 R132, R133, -0x326172a9, RZ ;  /* 0xcd9e8d5785847825 */ /* 0x000fc800078e00ff */
[----:B------:R-:W-:Y:S01]  /*12af0*/  IMAD.WIDE.U32 R154, R154, -0x2daee0ad, RZ ;  /* 0xd2511f539a9a7825 */ /* 0x000fe200078e00ff */
[----:B------:R-:W-:-:S03]  /*12b00*/  LOP3.LUT R4, R148, R134, R133, 0x96, !PT ;  /* 0x0000008694047212 */ /* 0x000fc600078e9685 */
[----:B------:R-:W-:Y:S01]  /*12b10*/  IMAD.MOV.U32 R6, RZ, RZ, R132 ;  /* 0x000000ffff067224 */ /* 0x000fe200078e0084 */
[----:B------:R-:W-:-:S07]  /*12b20*/  LOP3.LUT R3, R146, R130, R155, 0x96, !PT ;  /* 0x0000008292037212 */ /* 0x000fce00078e969b */
.L_x_20339:
[----:B------:R-:W-:Y:S05]  /*12b30*/  BSYNC.RECONVERGENT B3 ;  /* 0x0000000000037941 */ /* 0x000fea0003800200 */
.L_x_20338:
[----:B------:R-:W-:Y:S01]  /*12b40*/  HFMA2 R130, -RZ, RZ, 0.1171875, 0 ;  /* 0x2f800000ff827431 */ /* 0x000fe200000001ff */
[----:B------:R-:W-:-:S05]  /*12b50*/  I2FP.F32.U32 R9, R9 ;  /* 0x0000000900097245 */ /* 0x000fca0000201000 */
[----:B------:R-:W-:Y:S01]  /*12b60*/  FFMA.FTZ R9, R9, R130, 1.1641532182693481445e-10 ;  /* 0x2f00000009097423 */ /* 0x000fe20000010082 */
[----:B-----5:R-:W-:-:S04]  /*12b70*/  IMAD.U32 R130, R45, 0x10000, RZ ;  /* 0x000100002d827824 */ /* 0x020fc800078e00ff */
[----:B------:R-:W-:Y:S01]  /*12b80*/  FMUL.FTZ R130, R130, UR13 ;  /* 0x0000000d82827c20 */ /* 0x000fe20008410000 */
[----:B------:R-:W-:-:S03]  /*12b90*/  FSETP.GTU.FTZ.AND P3, PT, R9, UR10, PT ;  /* 0x0000000a09007c0b */ /* 0x000fc6000bf7c000 */
[----:B------:R-:W-:-:S05]  /*12ba0*/  FMUL.FTZ R9, R130, UR12 ;  /* 0x0000000c82097c20 */ /* 0x000fca0008410000 */
[----:B------:R-:W-:-:S05]  /*12bb0*/  FSEL R9, R9, RZ, !P3 ;  /* 0x000000ff09097208 */ /* 0x000fca0005800000 */
[----:B------:R-:W-:Y:S01]  /*12bc0*/  FADD.FTZ R18, R18, R9 ;  /* 0x0000000912127221 */ /* 0x000fe20000010000 */
[----:B------:R-:W-:-:S07]  /*12bd0*/  SEL R9, RZ, 0x1, P3 ;  /* 0x00000001ff097807 */ /* 0x000fce0001800000 */
.L_x_20337:
[----:B------:R-:W-:Y:S05]  /*12be0*/  BSYNC.RECONVERGENT B2 ;  /* 0x0000000000027941 */ /* 0x000fea0003800200 */
.L_x_20336:
        /* <DEDUP_REMOVED lines=20> */
.L_x_20347:
        /* <DEDUP_REMOVED lines=13> */
.L_x_20349:
[----:B------:R-:W-:Y:S05]  /*12e00*/  BSYNC.RECONVERGENT B4 ;  /* 0x0000000000047941 */ /* 0x000fea0003800200 */
.L_x_20348:
        /* <DEDUP_REMOVED lines=37> */
[----:B------:R-:W-:Y:S02]  /*13060*/  LOP3.LUT R4, R148, R134, R131, 0x96, !PT ;  /* 0x0000008694047212 */ /* 0x000fe400078e9683 */
[----:B------:R-:W-:Y:S01]  /*13070*/  MOV R6, R130 ;  /* 0x0000008200067202 */ /* 0x000fe20000000f00 */
[----:B------:R-:W-:-:S04]  /*13080*/  IMAD.WIDE.U32 R130, R3, -0x2daee0ad, RZ ;  /* 0xd2511f5303827825 */ /* 0x000fc800078e00ff */
[----:B------:R-:W-:Y:S01]  /*13090*/  IMAD.MOV.U32 R156, RZ, RZ, R130 ;  /* 0x000000ffff9c7224 */ /* 0x000fe200078e0082 */
[----:B------:R-:W-:Y:S01]  /*130a0*/  LOP3.LUT R3, R146, R132, R131, 0x96, !PT ;  /* 0x0000008492037212 */ /* 0x000fe200078e9683 */
[----:B------:R-:W-:-:S07]  /*130b0*/  IMAD.MOV.U32 R130, RZ, RZ, RZ ;  /* 0x000000ffff827224 */ /* 0x000fce00078e00ff */
.L_x_20346:
[----:B------:R-:W-:Y:S05]  /*130c0*/  BSYNC.RECONVERGENT B3 ;  /* 0x0000000000037941 */ /* 0x000fea0003800200 */
.L_x_20345:
        /* <DEDUP_REMOVED lines=8> */
[----:B------:R-:W-:-:S05]  /*13150*/  FSEL R10, R131, RZ, !P3 ;  /* 0x000000ff830a7208 */ /* 0x000fca0005800000 */
[----:B------:R-:W-:Y:S01]  /*13160*/  FADD.FTZ R19, R19, R10 ;  /* 0x0000000a13137221 */ /* 0x000fe20000010000 */
[----:B------:R-:W-:-:S07]  /*13170*/  SEL R10, RZ, 0x1, P3 ;  /* 0x00000001ff0a7807 */ /* 0x000fce0001800000 */
.L_x_20344:
[----:B------:R-:W-:Y:S05]  /*13180*/  BSYNC.RECONVERGENT B2 ;  /* 0x0000000000027941 */ /* 0x000fea0003800200 */
.L_x_20343:
        /* <DEDUP_REMOVED lines=20> */
.L_x_20354:
        /* <DEDUP_REMOVED lines=13> */
.L_x_20356:
[----:B------:R-:W-:Y:S05]  /*133a0*/  BSYNC.RECONVERGENT B4 ;  /* 0x0000000000047941 */ /* 0x000fea0003800200 */
.L_x_20355:
        /* <DEDUP_REMOVED lines=35> */
[----:B------:R-:W-:Y:S01]  /*135e0*/  HFMA2 R131, -RZ, RZ, 0, 0 ;  /* 0x00000000ff837431 */ /* 0x000fe200000001ff */
[----:B------:R-:W-:Y:S01]  /*135f0*/  LOP3.LUT R154, R132, UR24, R135, 0x96, !PT ;  /* 0x00000018849a7c12 */ /* 0x000fe2000f8e9687 */
[----:B------:R-:W-:-:S04]  /*13600*/  IMAD.WIDE.U32 R132, R133, -0x326172a9, RZ ;  /* 0xcd9e8d5785847825 */ /* 0x000fc800078e00ff */
[----:B------:R-:W-:Y:S01]  /*13610*/  IMAD.WIDE.U32 R154, R154, -0x2daee0ad, RZ ;  /* 0xd2511f539a9a7825 */ /* 0x000fe200078e00ff */
[----:B------:R-:W-:Y:S02]  /*13620*/  LOP3.LUT R4, R148, R134, R133, 0x96, !PT ;  /* 0x0000008694047212 */ /* 0x000fe400078e9685 */
[----:B------:R-:W-:Y:S02]  /*13630*/  MOV R6, R132 ;  /* 0x0000008400067202 */ /* 0x000fe40000000f00 */
[----:B------:R-:W-:-:S07]  /*13640*/  LOP3.LUT R3, R146, R130, R155, 0x96, !PT ;  /* 0x0000008292037212 */ /* 0x000fce00078e969b */
.L_x_20353:
[----:B------:R-:W-:Y:S05]  /*13650*/  BSYNC.RECONVERGENT B3 ;  /* 0x0000000000037941 */ /* 0x000fea0003800200 */
.L_x_20352:
        /* <DEDUP_REMOVED lines=10> */
.L_x_20351:
[----:B------:R-:W-:Y:S05]  /*13700*/  BSYNC.RECONVERGENT B2 ;  /* 0x0000000000027941 */ /* 0x000fea0003800200 */
.L_x_20350:
        /* <DEDUP_REMOVED lines=20> */
.L_x_20361:
        /* <DEDUP_REMOVED lines=13> */
.L_x_20363:
[----:B------:R-:W-:Y:S05]  /*13920*/  BSYNC.RECONVERGENT B4 ;  /* 0x0000000000047941 */ /* 0x000fea0003800200 */
.L_x_20362:
        /* <DEDUP_REMOVED lines=41> */
[----:B------:R-:W-:Y:S01]  /*13bc0*/  LOP3.LUT R3, R146, R132, R131, 0x96, !PT ;  /* 0x0000008492037212 */ /* 0x000fe200078e9683 */
[----:B------:R-:W-:-:S07]  /*13bd0*/  IMAD.MOV.U32 R132, RZ, RZ, R154 ;  /* 0x000000ffff847224 */ /* 0x000fce00078e009a */
.L_x_20360:
[----:B------:R-:W-:Y:S05]  /*13be0*/  BSYNC.RECONVERGENT B3 ;  /* 0x0000000000037941 */ /* 0x000fea0003800200 */
.L_x_20359:
        /* <DEDUP_REMOVED lines=9> */
[----:B------:R-:W-:-:S05]  /*13c80*/  FSEL R132, R132, RZ, !P3 ;  /* 0x000000ff84847208 */ /* 0x000fca0005800000 */
[----:B------:R-:W-:-:S07]  /*13c90*/  FADD.FTZ R13, R13, R132 ;  /* 0x000000840d0d7221 */ /* 0x000fce0000010000 */
.L_x_20358:
[----:B------:R-:W-:Y:S05]  /*13ca0*/  BSYNC.RECONVERGENT B2 ;  /* 0x0000000000027941 */ /* 0x000fea0003800200 */
.L_x_20357:
        /* <DEDUP_REMOVED lines=20> */
.L_x_20368:
        /* <DEDUP_REMOVED lines=13> */
.L_x_20370:
[----:B------:R-:W-:Y:S05]  /*13ec0*/  BSYNC.RECONVERGENT B4 ;  /* 0x0000000000047941 */ /* 0x000fea0003800200 */
.L_x_20369:
        /* <DEDUP_REMOVED lines=42> */
.L_x_20367:
[----:B------:R-:W-:Y:S05]  /*14170*/  BSYNC.RECONVERGENT B3 ;  /* 0x0000000000037941 */ /* 0x000fea0003800200 */
.L_x_20366:
        /* <DEDUP_REMOVED lines=10> */
.L_x_20365:
[----:B------:R-:W-:Y:S05]  /*14220*/  BSYNC.RECONVERGENT B2 ;  /* 0x0000000000027941 */ /* 0x000fea0003800200 */
.L_x_20364:
        /* <DEDUP_REMOVED lines=19> */
.L_x_20374:
        /* <DEDUP_REMOVED lines=13> */
.L_x_20376:
[----:B------:R-:W-:Y:S05]  /*14430*/  BSYNC.RECONVERGENT B3 ;  /* 0x0000000000037941 */ /* 0x000fea0003800200 */
.L_x_20375:
[----:B------:R-:W-:Y:S01]  /*14440*/  LOP3.LUT R132, R5, UR7, R131, 0x96, !PT ;  /* 0x0000000705847c12 */ /* 0x000fe2000f8e9683 */
[----:B------:R-:W-:-:S04]  /*14450*/  IMAD.WIDE.U32 R134, R139, -0x326172a9, RZ ;  /* 0xcd9e8d578b867825 */ /* 0x000fc800078e00ff */
[----:B------:R-:W-:Y:S02]  /*14460*/  HFMA2 R160, -RZ, RZ, 0, 0 ;  /* 0x00000000ffa07431 */ /* 0x000fe400000001ff */
        /* <DEDUP_REMOVED lines=35> */
[----:B------:R-:W-:Y:S02]  /*146a0*/  LOP3.LUT R4, R148, R134, R133, 0x96, !PT ;  /* 0x0000008694047212 */ /* 0x000fe400078e9685 */
[----:B------:R-:W-:Y:S02]  /*146b0*/  MOV R6, R132 ;  /* 0x0000008400067202 */ /* 0x000fe40000000f00 */
[----:B------:R-:W-:Y:S01]  /*146c0*/  LOP3.LUT R3, R146, R130, R155, 0x96, !PT ;  /* 0x0000008292037212 */ /* 0x000fe200078e969b */
[----:B------:R-:W-:-:S07]  /*146d0*/  IMAD.MOV.U32 R130, RZ, RZ, R156 ;  /* 0x000000ffff827224 */ /* 0x000fce00078e009c */
.L_x_20373:
[----:B------:R-:W-:Y:S05]  /*146e0*/  BSYNC.RECONVERGENT B2 ;  /* 0x0000000000027941 */ /* 0x000fea0003800200 */
.L_x_20372:
        /* <DEDUP_REMOVED lines=12> */
.L_x_20321:
        /* <DEDUP_REMOVED lines=21> */
.L_x_20381:
        /* <DEDUP_REMOVED lines=13> */
.L_x_20383:
[----:B------:R-:W-:Y:S05]  /*149d0*/  BSYNC.RECONVERGENT B4 ;  /* 0x0000000000047941 */ /* 0x000fea0003800200 */
.L_x_20382:
        /* <DEDUP_REMOVED lines=41> */
.L_x_20380:
[----:B------:R-:W-:Y:S05]  /*14c70*/  BSYNC.RECONVERGENT B3 ;  /* 0x0000000000037941 */ /* 0x000fea0003800200 */
.L_x_20379:
        /* <DEDUP_REMOVED lines=9> */
.L_x_20378:
[----:B------:R-:W-:Y:S05]  /*14d10*/  BSYNC.RECONVERGENT B2 ;  /* 0x0000000000027941 */ /* 0x000fea0003800200 */
.L_x_20377:
        /* <DEDUP_REMOVED lines=17> */
.L_x_20388:
        /* <DEDUP_REMOVED lines=13> */
.L_x_20390:
[----:B------:R-:W-:Y:S05]  /*14f00*/  BSYNC.RECONVERGENT B4 ;  /* 0x0000000000047941 */ /* 0x000fea0003800200 */
.L_x_20389:
        /* <DEDUP_REMOVED lines=43> */
.L_x_20387:
[----:B------:R-:W-:Y:S05]  /*151c0*/  BSYNC.RECONVERGENT B3 ;  /* 0x0000000000037941 */ /* 0x000fea0003800200 */
.L_x_20386:
        /* <DEDUP_REMOVED lines=10> */
.L_x_20385:
[----:B------:R-:W-:Y:S05]  /*15270*/  BSYNC.RECONVERGENT B2 ;  /* 0x0000000000027941 */ /* 0x000fea0003800200 */
.L_x_20384:
        /* <DEDUP_REMOVED lines=17> */
.L_x_20395:
        /* <DEDUP_REMOVED lines=13> */
.L_x_20397:
[----:B------:R-:W-:Y:S05]  /*15460*/  BSYNC.RECONVERGENT B4 ;  /* 0x0000000000047941 */ /* 0x000fea0003800200 */
.L_x_20396:
        /* <DEDUP_REMOVED lines=43> */
.L_x_20394:
[----:B------:R-:W-:Y:S05]  /*15720*/  BSYNC.RECONVERGENT B3 ;  /* 0x0000000000037941 */ /* 0x000fea0003800200 */
.L_x_20393:
        /* <DEDUP_REMOVED lines=9> */
.L_x_20392:
[----:B------:R-:W-:Y:S05]  /*157c0*/  BSYNC.RECONVERGENT B2 ;  /* 0x0000000000027941 */ /* 0x000fea0003800200 */
.L_x_20391:
        /* <DEDUP_REMOVED lines=17> */
.L_x_20402:
        /* <DEDUP_REMOVED lines=13> */
.L_x_20404:
[----:B------:R-:W-:Y:S05]  /*159b0*/  BSYNC.RECONVERGENT B4 ;  /* 0x0000000000047941 */ /* 0x000fea0003800200 */
.L_x_20403:
        /* <DEDUP_REMOVED lines=43> */
.L_x_20401:
[----:B------:R-:W-:Y:S05]  /*15c70*/  BSYNC.RECONVERGENT B3 ;  /* 0x0000000000037941 */ /* 0x000fea0003800200 */
.L_x_20400:
        /* <DEDUP_REMOVED lines=10> */
.L_x_20399:
[----:B------:R-:W-:Y:S05]  /*15d20*/  BSYNC.RECONVERGENT B2 ;  /* 0x0000000000027941 */ /* 0x000fea0003800200 */
.L_x_20398:
        /* <DEDUP_REMOVED lines=17> */
.L_x_20409:
        /* <DEDUP_REMOVED lines=13> */
.L_x_20411:
[----:B------:R-:W-:Y:S05]  /*15f10*/  BSYNC.RECONVERGENT B4 ;  /* 0x0000000000047941 */ /* 0x000fea0003800200 */
.L_x_20410:
        /* <DEDUP_REMOVED lines=43> */
.L_x_20408:
[----:B------:R-:W-:Y:S05]  /*161d0*/  BSYNC.RECONVERGENT B3 ;  /* 0x0000000000037941 */ /* 0x000fea0003800200 */
.L_x_20407:
        /* <DEDUP_REMOVED lines=9> */
.L_x_20406:
[----:B------:R-:W-:Y:S05]  /*16270*/  BSYNC.RECONVERGENT B2 ;  /* 0x0000000000027941 */ /* 0x000fea0003800200 */
.L_x_20405:
        /* <DEDUP_REMOVED lines=17> */
.L_x_20416:
        /* <DEDUP_REMOVED lines=13> */
.L_x_20418:
[----:B------:R-:W-:Y:S05]  /*16460*/  BSYNC.RECONVERGENT B4 ;  /* 0x0000000000047941 */ /* 0x000fea0003800200 */
.L_x_20417:
        /* <DEDUP_REMOVED lines=43> */
.L_x_20415:
[----:B------:R-:W-:Y:S05]  /*16720*/  BSYNC.RECONVERGENT B3 ;  /* 0x0000000000037941 */ /* 0x000fea0003800200 */
.L_x_20414:
        /* <DEDUP_REMOVED lines=10> */
.L_x_20413:
[----:B------:R-:W-:Y:S05]  /*167d0*/  BSYNC.RECONVERGENT B2 ;  /* 0x0000000000027941 */ /* 0x000fea0003800200 */
.L_x_20412:
        /* <DEDUP_REMOVED lines=17> */
.L_x_20423:
        /* <DEDUP_REMOVED lines=13> */
.L_x_20425:
[----:B------:R-:W-:Y:S05]  /*169c0*/  BSYNC.RECONVERGENT B4 ;  /* 0x0000000000047941 */ /* 0x000fea0003800200 */
.L_x_20424:
        /* <DEDUP_REMOVED lines=34> */
[----:B------:R-:W-:Y:S01]  /*16bf0*/  IMAD.MOV.U32 R131, RZ, RZ, R154 ;  /* 0x000000ffff837224 */ /* 0x000fe200078e009a */
[----:B------:R-:W-:Y:S01]  /*16c00*/  LOP3.LUT R15, R132, UR24, R15, 0x96, !PT ;  /* 0x00000018840f7c12 */ /* 0x000fe2000f8e960f */
[----:B------:R-:W-:-:S05]  /*16c10*/  IMAD.WIDE.U32 R132, R133, -0x326172a9, RZ ;  /* 0xcd9e8d5785847825 */ /* 0x000fca00078e00ff */
[----:B------:R-:W-:Y:S01]  /*16c20*/  LOP3.LUT R4, R148, R14, R133, 0x96, !PT ;  /* 0x0000000e94047212 */ /* 0x000fe200078e9685 */
[----:B------:R-:W-:Y:S01]  /*16c30*/  IMAD.WIDE.U32 R14, R15, -0x2daee0ad, RZ ;  /* 0xd2511f530f0e7825 */ /* 0x000fe200078e00ff */
[----:B------:R-:W-:-:S04]  /*16c40*/  MOV R6, R132 ;  /* 0x0000008400067202 */ /* 0x000fc80000000f00 */
[----:B------:R-:W-:Y:S01]  /*16c50*/  LOP3.LUT R3, R146, R130, R15, 0x96, !PT ;  /* 0x0000008292037212 */ /* 0x000fe200078e960f */
[----:B------:R-:W-:Y:S01]  /*16c60*/  IMAD.MOV.U32 R130, RZ, RZ, RZ ;  /* 0x000000ffff827224 */ /* 0x000fe200078e00ff */
[----:B------:R-:W-:-:S07]  /*16c70*/  MOV R154, R14 ;  /* 0x0000000e009a7202 */ /* 0x000fce0000000f00 */
.L_x_20422:
[----:B------:R-:W-:Y:S05]  /*16c80*/  BSYNC.RECONVERGENT B3 ;  /* 0x0000000000037941 */ /* 0x000fea0003800200 */
.L_x_20421:
[----:B------:R-:W-:Y:S01]  /*16c90*/  HFMA2 R15, -RZ, RZ, 0.1171875, 0 ;  /* 0x2f800000ff0f7431 */ /* 0x000fe200000001ff */
[----:B------:R-:W-:-:S05]  /*16ca0*/  I2FP.F32.U32 R14, R131 ;  /* 0x00000083000e7245 */ /* 0x000fca0000201000 */
[----:B------:R-:W-:Y:S01]  /*16cb0*/  FFMA.FTZ R14, R14, R15, 1.1641532182693481445e-10 ;  /* 0x2f0000000e0e7423 */ /* 0x000fe2000001000f */
[----:B-----5:R-:W-:-:S04]  /*16cc0*/  IMAD.U32 R15, R47, 0x10000, RZ ;  /* 0x000100002f0f7824 */ /* 0x020fc800078e00ff */
[----:B------:R-:W-:Y:S01]  /*16cd0*/  FMUL.FTZ R15, R15, UR13 ;  /* 0x0000000d0f0f7c20 */ /* 0x000fe20008410000 */
[----:B------:R-:W-:-:S03]  /*16ce0*/  FSETP.GTU.FTZ.AND P2, PT, R14, UR10, PT ;  /* 0x0000000a0e007c0b */ /* 0x000fc6000bf5c000 */
[----:B------:R-:W-:Y:S01]  /*16cf0*/  FMUL.FTZ R15, R15, UR12 ;  /* 0x0000000c0f0f7c20 */ /* 0x000fe20008410000 */
[----:B------:R-:W-:-:S04]  /*16d00*/  SEL R137, RZ, 0x1, P2 ;  /* 0x00000001ff897807 */ /* 0x000fc80001000000 */
[----:B------:R-:W-:-:S07]  /*16d10*/  FSEL R14, R15, RZ, !P2 ;  /* 0x000000ff0f0e7208 */ /* 0x000fce0005000000 */
.L_x_20420:
[----:B------:R-:W-:Y:S05]  /*16d20*/  BSYNC.RECONVERGENT B2 ;  /* 0x0000000000027941 */ /* 0x000fea0003800200 */
.L_x_20419:
        /* <DEDUP_REMOVED lines=16> */
.L_x_20428:
        /* <DEDUP_REMOVED lines=13> */
.L_x_20430:
[----:B------:R-:W-:Y:S05]  /*16f00*/  BSYNC.RECONVERGENT B3 ;  /* 0x0000000000037941 */ /* 0x000fea0003800200 */
.L_x_20429:
[----:B------:R-:W-:Y:S01]  /*16f10*/  LOP3.LUT R130, R5, UR7, R133, 0x96, !PT ;  /* 0x0000000705827c12 */ /* 0x000fe2000f8e9685 */
[----:B------:R-:W-:-:S04]  /*16f20*/  IMAD.WIDE.U32 R134, R139, -0x326172a9, RZ ;  /* 0xcd9e8d578b867825 */ /* 0x000fc800078e00ff */
[----:B------:R-:W-:Y:S01]  /*16f30*/  HFMA2 R160, -RZ, RZ, 0, 0 ;  /* 0x00000000ffa07431 */ /* 0x000fe200000001ff */
[----:B------:R-:W-:Y:S01]  /*16f40*/  MOV R15, R154 ;  /* 0x0000009a000f7202 */ /* 0x000fe20000000f00 */
        /* <DEDUP_REMOVED lines=36> */
[----:B------:R-:W-:-:S04]  /*17190*/  IMAD.WIDE.U32 R130, R3, -0x2daee0ad, RZ ;  /* 0xd2511f5303827825 */ /* 0x000fc800078e00ff */
[----:B------:R-:W-:Y:S01]  /*171a0*/  IMAD.MOV.U32 R154, RZ, RZ, R130 ;  /* 0x000000ffff9a7224 */ /* 0x000fe200078e0082 */
[----:B------:R-:W-:-:S07]  /*171b0*/  LOP3.LUT R3, R146, R132, R131, 0x96, !PT ;  /* 0x0000008492037212 */ /* 0x000fce00078e9683 */
.L_x_20427:
[----:B------:R-:W-:Y:S05]  /*171c0*/  BSYNC.RECONVERGENT B2 ;  /* 0x0000000000027941 */ /* 0x000fea0003800200 */
.L_x_20426:
        /* <DEDUP_REMOVED lines=10> */
.L_x_20371:
[----:B------:R-:W-:Y:S05]  /*17270*/  BSYNC.RECONVERGENT B1 ;  /* 0x0000000000017941 */ /* 0x000fea0003800200 */
.L_x_20320:
[----:B------:R-:W-:Y:S01]  /*17280*/  VIADD R131, R128, 0x60 ;  /* 0x0000006080837836 */ /* 0x000fe20000000000 */
[----:B------:R-:W-:Y:S03]  /*17290*/  BSSY.RECONVERGENT B1, `(.L_x_20431) ;  /* 0x000001a000017945 */ /* 0x000fe60003800200 */
[----:B------:R-:W-:-:S05]  /*172a0*/  IMAD.WIDE.U32 R130, R131, 0x20, R158 ;  /* 0x0000002083827825 */ /* 0x000fca00078e009e */
[----:B-----5:R0:W-:Y:S04]  /*172b0*/  STG.E.128 desc[UR8][R130.64], R16 ;  /* 0x0000001082007986 */ /* 0x0201e8000c101d08 */
[----:B------:R0:W-:Y:S01]  /*172c0*/  STG.E.128 desc[UR8][R130.64+0x10], R12 ;  /* 0x0000100c82007986 */ /* 0x0001e2000c101d08 */
[----:B------:R-:W-:Y:S05]  /*172d0*/  @!P1 BRA `(.L_x_20432) ;  /* 0x0000000000549947 */ /* 0x000fea0003800000 */
[----:B0-----:R-:W-:Y:S02]  /*172e0*/  SHF.L.U32 R130, R137, 0x10, RZ ;  /* 0x0000001089827819 */ /* 0x001fe400000006ff */
[----:B------:R-:W-:Y:S02]  /*172f0*/  LOP3.LUT R156, R10, 0xff, RZ, 0xc0, !PT ;  /* 0x000000ff0a9c7812 */ /* 0x000fe400078ec0ff */
[----:B------:R-:W-:Y:S02]  /*17300*/  LOP3.LUT R131, R130, 0xff0000, RZ, 0xc0, !PT ;  /* 0x00ff000082837812 */ /* 0x000fe400078ec0ff */
[----:B------:R-:W-:Y:S01]  /*17310*/  LOP3.LUT R130, R138, 0xffff, RZ, 0xc0, !PT ;  /* 0x0000ffff8a827812 */ /* 0x000fe200078ec0ff */
[----:B------:R-:W-:Y:S01]  /*17320*/  IMAD.WIDE.U32 R156, R156, 0x1000000, RZ ;  /* 0x010000009c9c7825 */ /* 0x000fe200078e00ff */
[----:B------:R-:W-:Y:S02]  /*17330*/  LOP3.LUT R134, R9, 0xff, RZ, 0xc0, !PT ;  /* 0x000000ff09867812 */ /* 0x000fe400078ec0ff */
[----:B------:R-:W-:-:S02]  /*17340*/  PRMT R130, R131, 0x4210, R130 ;  /* 0x0000421083827816 */ /* 0x000fc40000000082 */
[----:B------:R-:W-:Y:S01]  /*17350*/  PRMT R131, R136, 0x7104, RZ ;  /* 0x0000710488837816 */ /* 0x000fe200000000ff */
[----:B------:R-:W-:-:S03]  /*17360*/  IMAD.WIDE.U32 R134, R134, 0x10000, RZ ;  /* 0x0001000086867825 */ /* 0x000fc600078e00ff */
[----:B------:R-:W-:Y:S02]  /*17370*/  LOP3.LUT R132, R130, 0xff00, R131, 0xf8, !PT ;  /* 0x0000ff0082847812 */ /* 0x000fe400078ef883 */
[----:B------:R-:W0:Y:S02]  /*17380*/  LDC.64 R130, c[0x0][0x3b0] ;  /* 0x0000ec00ff827b82 */ /* 0x000e240000000a00 */
[----:B------:R-:W-:Y:S02]  /*17390*/  LOP3.LUT R155, R132, 0xff, R11, 0xf8, !PT ;  /* 0x000000ff849b7812 */ /* 0x000fe400078ef80b */
[----:B------:R-:W-:Y:S02]  /*173a0*/  LOP3.LUT R132, R8, 0xff, RZ, 0xc0, !PT ;  /* 0x000000ff08847812 */ /* 0x000fe400078ec0ff */
[----:B------:R-:W-:Y:S01]  /*173b0*/  LOP3.LUT R155, R135, R155, R157, 0xfe, !PT ;  /* 0x0000009b879b7212 */ /* 0x000fe200078efe9d */
[----:B------:R-:W-:Y:S02]  /*173c0*/  VIADD R135, R129, 0x60 ;  /* 0x0000006081877836 */ /* 0x000fe40000000000 */
[----:B------:R-:W-:-:S03]  /*173d0*/  IMAD.WIDE.U32 R132, R132, 0x100, RZ ;  /* 0x0000010084847825 */ /* 0x000fc600078e00ff */
[----:B------:R-:W-:Y:S02]  /*173e0*/  LOP3.LUT R134, R132, R156, R134, 0xfe, !PT ;  /* 0x0000009c84867212 */ /* 0x000fe400078efe86 */
[----:B------:R-:W-:Y:S02]  /*173f0*/  LOP3.LUT R133, R155, R133, RZ, 0xfc, !PT ;  /* 0x000000859b857212 */ /* 0x000fe400078efcff */
[----:B------:R-:W-:Y:S01]  /*17400*/  LOP3.LUT R132, R134, 0xff, R7, 0xf8, !PT ;  /* 0x000000ff86847812 */ /* 0x000fe200078ef807 */
[----:B0-----:R-:W-:-:S05]  /*17410*/  IMAD.WIDE.U32 R130, R135, 0x8, R130 ;  /* 0x0000000887827825 */ /* 0x001fca00078e0082 */
[----:B------:R1:W-:Y:S02]  /*17420*/  STG.E.64 desc[UR8][R130.64], R132 ;  /* 0x0000008482007986 */ /* 0x0003e4000c101b08 */
.L_x_20432:
[----:B------:R-:W-:Y:S05]  /*17430*/  BSYNC.RECONVERGENT B1 ;  /* 0x0000000000017941 */ /* 0x000fea0003800200 */
.L_x_20431:
[----:B------:R-:W-:Y:S01]  /*17440*/  BSSY.RECONVERGENT B1, `(.L_x_20433) ;  /* 0x0000006000017945 */ /* 0x000fe20003800200 */
[----:B------:R-:W-:-:S03]  /*17450*/  IADD3 R156, PT, PT, R129, 0x80, RZ ;  /* 0x00000080819c7810 */ /* 0x000fc60007ffe0ff */
[----:B------:R-:W-:Y:S05]  /*17460*/  @!P1 BRA `(.L_x_20434) ;  /* 0x00000000000c9947 */ /* 0x000fea0003800000 */
[----:B------:R-:W2:Y:S02]  /*17470*/  LDC.64 R44, c[0x0][0x390] ;  /* 0x0000e400ff2c7b82 */ /* 0x000ea40000000a00 */
[----:B--2---:R-:W-:-:S06]  /*17480*/  IMAD.WIDE.U32 R44, R156, 0x10, R44 ;  /* 0x000000109c2c7825 */ /* 0x004fcc00078e002c */
[----:B------:R-:W5:Y:S02]  /*17490*/  LDG.E.128 R44, desc[UR8][R44.64] ;  /* 0x000000082c2c7981 */ /* 0x000f64000c1e1d00 */
.L_x_20434:
[----:B------:R-:W-:Y:S05]  /*174a0*/  BSYNC.RECONVERGENT B1 ;  /* 0x0000000000017941 */ /* 0x000fea0003800200 */
.L_x_20433:
[----:B------:R-:W-:Y:S01]  /*174b0*/  BSSY.RECONVERGENT B1, `(.L_x_20435) ;  /* 0x000057f000017945 */ /* 0x000fe20003800200 */
[----:B------:R-:W-:-:S03]  /*174c0*/  VIADD R157, R128, 0x80 ;  /* 0x00000080809d7836 */ /* 0x000fc60000000000 */
[----:B------:R-:W-:Y:S05]  /*174d0*/  @!P0 BRA `(.L_x_20436) ;  /* 0x0000002c003c8947 */ /* 0x000fea0003800000 */
[----:B------:R-:W2:Y:S02]  /*174e0*/  LDC.64 R128, c[0x0][0x3a0] ;  /* 0x0000e800ff807b82 */ /* 0x000ea40000000a00 */
[----:B--2---:R-:W-:-:S05]  /*174f0*/  IMAD.WIDE.U32 R128, R157, 0x20, R128 ;  /* 0x000000209d807825 */ /* 0x004fca00078e0080 */
[----:B-1----:R1:W5:Y:S04]  /*17500*/  LDG.E.128 R132, desc[UR8][R128.64] ;  /* 0x0000000880847981 */ /* 0x002368000c1e1d00 */
[----:B0-----:R-:W5:Y:S01]  /*17510*/  LDG.E.128 R128, desc[UR8][R128.64+0x10] ;  /* 0x0000100880807981 */ /* 0x001f62000c1e1d00 */
[----:B------:R-:W-:Y:S01]  /*17520*/  ISETP.GT.AND P0, PT, R153, RZ, PT ;  /* 0x000000ff9900720c */ /* 0x000fe20003f04270 */
[----:B------:R-:W-:-:S12]  /*17530*/  BSSY.RECONVERGENT B2, `(.L_x_20437) ;  /* 0x0000057000027945 */ /* 0x000fd80003800200 */
[----:B------:R-:W-:Y:S01]  /*17540*/  @!P0 MOV R153, R154 ;  /* 0x0000009a00998202 */ /* 0x000fe20000000f00 */
[----:B------:R-:W-:Y:S01]  /*17550*/  @!P0 IMAD.MOV.U32 R155, RZ, RZ, R160 ;  /* 0x000000ffff9b8224 */ /* 0x000fe200078e00a0 */
[----:B-1----:R-:W-:Y:S06]  /*17560*/  @!P0 BRA `(.L_x_20438) ;  /* 0x00000004004c8947 */ /* 0x002fec0003800000 */
        /* <DEDUP_REMOVED lines=16> */
.L_x_20441:
        /* <DEDUP_REMOVED lines=13> */
.L_x_20443:
[----:B------:R-:W-:Y:S05]  /*17740*/  BSYNC.RECONVERGENT B4 ;  /* 0x0000000000047941 */ /* 0x000fea0003800200 */
.L_x_20442:
        /* <DEDUP_REMOVED lines=11> */
[----:B------:R-:W-:-:S05]  /*17800*/  LOP3.LUT R160, R160, UR16, R163, 0x96, !PT ;  /* 0x00000010a0a07c12 */ /* 0x000fca000f8e96a3 */
[----:B------:R-:W-:-:S05]  /*17810*/  IMAD.WIDE.U32 R160, R160, -0x2daee0ad, RZ ;  /* 0xd2511f53a0a07825 */ /* 0x000fca00078e00ff */
[----:B------:R-:W-:Y:S01]  /*17820*/  LOP3.LUT R161, R147, R6, R161, 0x96, !PT ;  /* 0x0000000693a17212 */ /* 0x000fe200078e96a1 */
[----:B------:R-:W-:-:S05]  /*17830*/  IMAD.WIDE.U32 R6, R7, -0x326172a9, RZ ;  /* 0xcd9e8d5707067825 */ /* 0x000fca00078e00ff */
[----:B------:R-:W-:-:S05]  /*17840*/  LOP3.LUT R162, R144, R162, R7, 0x96, !PT ;  /* 0x000000a290a27212 */ /* 0x000fca00078e9607 */
[----:B------:R-:W-:-:S05]  /*17850*/  IMAD.WIDE.U32 R162, R162, -0x2daee0ad, RZ ;  /* 0xd2511f53a2a27825 */ /* 0x000fca00078e00ff */
[----:B------:R-:W-:Y:S01]  /*17860*/  LOP3.LUT R163, R145, R160, R163, 0x96, !PT ;  /* 0x000000a091a37212 */ /* 0x000fe200078e96a3 */
[----:B------:R-:W-:-:S05]  /*17870*/  IMAD.WIDE.U32 R160, R161, -0x326172a9, RZ ;  /* 0xcd9e8d57a1a07825 */ /* 0x000fca00078e00ff */
[----:B------:R-:W-:-:S05]  /*17880*/  LOP3.LUT R6, R6, UR18, R161, 0x96, !PT ;  /* 0x0000001206067c12 */ /* 0x000fca000f8e96a1 */
        /* <DEDUP_REMOVED lines=9> */
[----:B------:R-:W-:Y:S01]  /*17920*/  LOP3.LUT R163, R160, UR23, R163, 0x96, !PT ;  /* 0x00000017a0a37c12 */ /* 0x000fe2000f8e96a3 */
[----:B------:R-:W-:-:S05]  /*17930*/  IMAD.WIDE.U32 R160, R161, -0x326172a9, RZ ;  /* 0xcd9e8d57a1a07825 */ /* 0x000fca00078e00ff */
[----:B------:R-:W-:-:S05]  /*17940*/  LOP3.LUT R6, R6, UR22, R161, 0x96, !PT ;  /* 0x0000001606067c12 */ /* 0x000fca000f8e96a1 */
[----:B------:R-:W-:-:S05]  /*17950*/  IMAD.WIDE.U32 R6, R6, -0x2daee0ad, RZ ;  /* 0xd2511f5306067825 */ /* 0x000fca00078e00ff */
[----:B------:R-:W-:Y:S01]  /*17960*/  LOP3.LUT R7, R142, R162, R7, 0x96, !PT ;  /* 0x000000a28e077212 */ /* 0x000fe200078e9607 */
[----:B------:R-:W-:-:S05]  /*17970*/  IMAD.WIDE.U32 R162, R163, -0x326172a9, RZ ;  /* 0xcd9e8d57a3a27825 */ /* 0x000fca00078e00ff */
[----:B------:R-:W-:-:S05]  /*17980*/  LOP3.LUT R160, R160, UR24, R163, 0x96, !PT ;  /* 0x00000018a0a07c12 */ /* 0x000fca000f8e96a3 */
[----:B------:R-:W-:-:S05]  /*17990*/  IMAD.WIDE.U32 R160, R160, -0x2daee0ad, RZ ;  /* 0xd2511f53a0a07825 */ /* 0x000fca00078e00ff */
[----:B------:R-:W-:Y:S01]  /*179a0*/  LOP3.LUT R3, R146, R6, R161, 0x96, !PT ;  /* 0x0000000692037212 */ /* 0x000fe200078e96a1 */
[----:B------:R-:W-:Y:S01]  /*179b0*/  IMAD.WIDE.U32 R6, R7, -0x326172a9, RZ ;  /* 0xcd9e8d5707067825 */ /* 0x000fe200078e00ff */
[----:B------:R-:W-:-:S04]  /*179c0*/  MOV R153, R160 ;  /* 0x000000a000997202 */ /* 0x000fc80000000f00 */
[----:B------:R-:W-:Y:S01]  /*179d0*/  LOP3.LUT R4, R148, R162, R7, 0x96, !PT ;  /* 0x000000a294047212 */ /* 0x000fe200078e9607 */
[----:B------:R-:W-:-:S07]  /*179e0*/  IMAD.MOV.U32 R7, RZ, RZ, R154 ;  /* 0x000000ffff077224 */ /* 0x000fce00078e009a */
.L_x_20440:
[----:B------:R-:W-:Y:S05]  /*179f0*/  BSYNC.RECONVERGENT B3 ;  /* 0x0000000000037941 */ /* 0x000fea0003800200 */
.L_x_20439:
        /* <DEDUP_REMOVED lines=10> */
.L_x_20438:
[----:B------:R-:W-:Y:S05]  /*17aa0*/  BSYNC.RECONVERGENT B2 ;  /* 0x0000000000027941 */ /* 0x000fea0003800200 */
.L_x_20437:
        /* <DEDUP_REMOVED lines=20> */
.L_x_20448:
        /* <DEDUP_REMOVED lines=13> */
.L_x_20450:
[----:B------:R-:W-:Y:S05]  /*17cc0*/  BSYNC.RECONVERGENT B4 ;  /* 0x0000000000047941 */ /* 0x000fea0003800200 */
.L_x_20449:
        /* <DEDUP_REMOVED lines=38> */
[----:B------:R-:W-:-:S04]  /*17f30*/  IMAD.WIDE.U32 R160, R161, -0x326172a9, RZ ;  /* 0xcd9e8d57a1a07825 */ /* 0x000fc800078e00ff */
[----:B------:R-:W-:Y:S01]  /*17f40*/  IMAD.MOV.U32 R6, RZ, RZ, R160 ;  /* 0x000000ffff067224 */ /* 0x000fe200078e00a0 */
[----:B------:R-:W-:Y:S02]  /*17f50*/  LOP3.LUT R4, R148, R162, R161, 0x96, !PT ;  /* 0x000000a294047212 */ /* 0x000fe400078e96a1 */
[----:B------:R-:W-:Y:S01]  /*17f60*/  MOV R162, R154 ;  /* 0x0000009a00a27202 */ /* 0x000fe20000000f00 */
[----:B------:R-:W-:-:S07]  /*17f70*/  HFMA2 R154, -RZ, RZ, 0, 0 ;  /* 0x00000000ff9a7431 */ /* 0x000fce00000001ff */
.L_x_20447:
[----:B------:R-:W-:Y:S05]  /*17f80*/  BSYNC.RECONVERGENT B3 ;  /* 0x0000000000037941 */ /* 0x000fea0003800200 */
.L_x_20446:
        /* <DEDUP_REMOVED lines=11> */
.L_x_20445:
[----:B------:R-:W-:Y:S05]  /*18040*/  BSYNC.RECONVERGENT B2 ;  /* 0x0000000000027941 */ /* 0x000fea0003800200 */
.L_x_20444:
        /* <DEDUP_REMOVED lines=20> */
.L_x_20455:
        /* <DEDUP_REMOVED lines=13> */
.L_x_20457:
[----:B------:R-:W-:Y:S05]  /*18260*/  BSYNC.RECONVERGENT B4 ;  /* 0x0000000000047941 */ /* 0x000fea0003800200 */
.L_x_20456:
        /* <DEDUP_REMOVED lines=39> */
[----:B------:R-:W-:Y:S01]  /*184e0*/  HFMA2 R155, -RZ, RZ, 0, 0 ;  /* 0x00000000ff9b7431 */ /* 0x000fe200000001ff */
[----:B------:R-:W-:Y:S01]  /*184f0*/  MOV R153, R154 ;  /* 0x0000009a00997202 */ /* 0x000fe20000000f00 */
[----:B------:R-:W-:Y:S01]  /*18500*/  IMAD.MOV.U32 R6, RZ, RZ, R160 ;  /* 0x000000ffff067224 */ /* 0x000fe200078e00a0 */
[----:B------:R-:W-:-:S07]  /*18510*/  LOP3.LUT R4, R148, R164, R161, 0x96, !PT ;  /* 0x000000a494047212 */ /* 0x000fce00078e96a1 */
.L_x_20454:
[----:B------:R-:W-:Y:S05]  /*18520*/  BSYNC.RECONVERGENT B3 ;  /* 0x0000000000037941 */ /* 0x000fea0003800200 */
.L_x_20453:
        /* <DEDUP_REMOVED lines=10> */
.L_x_20452:
[----:B------:R-:W-:Y:S05]  /*185d0*/  BSYNC.RECONVERGENT B2 ;  /* 0x0000000000027941 */ /* 0x000fea0003800200 */
.L_x_20451:
        /* <DEDUP_REMOVED lines=20> */
.L_x_20462:
        /* <DEDUP_REMOVED lines=13> */
.L_x_20464:
[----:B------:R-:W-:Y:S05]  /*187f0*/  BSYNC.RECONVERGENT B4 ;  /* 0x0000000000047941 */ /* 0x000fea0003800200 */
.L_x_20463:
        /* <DEDUP_REMOVED lines=43> */
.L_x_20461:
[----:B------:R-:W-:Y:S05]  /*18ab0*/  BSYNC.RECONVERGENT B3 ;  /* 0x0000000000037941 */ /* 0x000fea0003800200 */
.L_x_20460:
        /* <DEDUP_REMOVED lines=11> */
.L_x_20459:
[----:B------:R-:W-:Y:S05]  /*18b70*/  BSYNC.RECONVERGENT B2 ;  /* 0x0000000000027941 */ /* 0x000fea0003800200 */
.L_x_20458:
        /* <DEDUP_REMOVED lines=20> */
.L_x_20469:
        /* <DEDUP_REMOVED lines=13> */
.L_x_20471:
[----:B------:R-:W-:Y:S05]  /*18d90*/  BSYNC.RECONVERGENT B4 ;  /* 0x0000000000047941 */ /* 0x000fea0003800200 */
.L_x_20470:
        /* <DEDUP_REMOVED lines=43> */
.L_x_20468:
[----:B------:R-:W-:Y:S05]  /*19050*/  BSYNC.RECONVERGENT B3 ;  /* 0x0000000000037941 */ /* 0x000fea0003800200 */
.L_x_20467:
        /* <DEDUP_REMOVED lines=10> */
.L_x_20466:
[----:B------:R-:W-:Y:S05]  /*19100*/  BSYNC.RECONVERGENT B2 ;  /* 0x0000000000027941 */ /* 0x000fea0003800200 */
.L_x_20465:
        /* <DEDUP_REMOVED lines=20> */
.L_x_20476:
        /* <DEDUP_REMOVED lines=13> */
.L_x_20478:
[----:B------:R-:W-:Y:S05]  /*19320*/  BSYNC.RECONVERGENT B4 ;  /* 0x0000000000047941 */ /* 0x000fea0003800200 */
.L_x_20477:
        /* <DEDUP_REMOVED lines=43> */
.L_x_20475:
[----:B------:R-:W-:Y:S05]  /*195e0*/  BSYNC.RECONVERGENT B3 ;  /* 0x0000000000037941 */ /* 0x000fea0003800200 */
.L_x_20474:
        /* <DEDUP_REMOVED lines=11> */
.L_x_20473:
[----:B------:R-:W-:Y:S05]  /*196a0*/  BSYNC.RECONVERGENT B2 ;  /* 0x0000000000027941 */ /* 0x000fea0003800200 */
.L_x_20472:
        /* <DEDUP_REMOVED lines=20> */
.L_x_20483:
        /* <DEDUP_REMOVED lines=13> */
.L_x_20485:
[----:B------:R-:W-:Y:S05]  /*198c0*/  BSYNC.RECONVERGENT B4 ;  /* 0x0000000000047941 */ /* 0x000fea0003800200 */
.L_x_20484:
        /* <DEDUP_REMOVED lines=39> */
[----:B------:R-:W-:-:S03]  /*19b40*/  MOV R153, R154 ;  /* 0x0000009a00997202 */ /* 0x000fc60000000f00 */
[----:B------:R-:W-:Y:S02]  /*19b50*/  IMAD.MOV.U32 R6, RZ, RZ, R160 ;  /* 0x000000ffff067224 */ /* 0x000fe400078e00a0 */
[----:B------:R-:W-:Y:S01]  /*19b60*/  HFMA2 R160, -RZ, RZ, 0, 0 ;  /* 0x00000000ffa07431 */ /* 0x000fe200000001ff */
[----:B------:R-:W-:-:S07]  /*19b70*/  LOP3.LUT R4, R148, R164, R161, 0x96, !PT ;  /* 0x000000a494047212 */ /* 0x000fce00078e96a1 */
.L_x_20482:
[----:B------:R-:W-:Y:S05]  /*19b80*/  BSYNC.RECONVERGENT B3 ;  /* 0x0000000000037941 */ /* 0x000fea0003800200 */
.L_x_20481:
        /* <DEDUP_REMOVED lines=10> */
.L_x_20480:
[----:B------:R-:W-:Y:S05]  /*19c30*/  BSYNC.RECONVERGENT B2 ;  /* 0x0000000000027941 */ /* 0x000fea0003800200 */
.L_x_20479:
        /* <DEDUP_REMOVED lines=19> */
.L_x_20489:
[----:B------:R-:W-:Y:S01]  /*19d70*/  IADD3 R0, PT, PT, R0, 0x1, RZ ;  /* 0x0000000100007810 */ /* 0x000fe20007ffe0ff */
[----:B------:R-:W-:Y:S03]  /*19d80*/  BSSY.RECONVERGENT B3, `(.L_x_20490) ;  /* 0x000000b000037945 */ /* 0x000fe60003800200 */
        /* <DEDUP_REMOVED lines=10> */
.L_x_20491:
[----:B------:R-:W-:Y:S05]  /*19e30*/  BSYNC.RECONVERGENT B3 ;  /* 0x0000000000037941 */ /* 0x000fea0003800200 */
.L_x_20490:
        /* <DEDUP_REMOVED lines=8> */
[----:B------:R-:W-:-:S05]  /*19ec0*/  LOP3.LUT R160, R160, UR15, R163, 0x96, !PT ;  /* 0x0000000fa0a07c12 */ /* 0x000fca000f8e96a3 */
        /* <DEDUP_REMOVED lines=10> */
[----:B------:R-:W-:-:S04]  /*19f70*/  IMAD.WIDE.U32 R144, R144, -0x326172a9, RZ ;  /* 0xcd9e8d5790907825 */ /* 0x000fc800078e00ff */
[----:B------:R-:W-:Y:S01]  /*19f80*/  IMAD.WIDE.U32 R154, R154, -0x326172a9, RZ ;  /* 0xcd9e8d579a9a7825 */ /* 0x000fe200078e00ff */
[----:B------:R-:W-:-:S04]  /*19f90*/  LOP3.LUT R145, R162, UR18, R145, 0x96, !PT ;  /* 0x00000012a2917c12 */ /* 0x000fc8000f8e9691 */
[----:B------:R-:W-:Y:S01]  /*19fa0*/  LOP3.LUT R161, R144, UR19, R155, 0x96, !PT ;  /* 0x0000001390a17c12 */ /* 0x000fe2000f8e969b */
[----:B------:R-:W-:-:S05]  /*19fb0*/  IMAD.WIDE.U32 R144, R145, -0x2daee0ad, RZ ;  /* 0xd2511f5391907825 */ /* 0x000fca00078e00ff */
[----:B------:R-:W-:Y:S01]  /*19fc0*/  LOP3.LUT R145, R160, UR20, R145, 0x96, !PT ;  /* 0x00000014a0917c12 */ /* 0x000fe2000f8e9691 */
[----:B------:R-:W-:-:S05]  /*19fd0*/  IMAD.WIDE.U32 R160, R161, -0x2daee0ad, RZ ;  /* 0xd2511f53a1a07825 */ /* 0x000fca00078e00ff */
        /* <DEDUP_REMOVED lines=11> */
[----:B------:R-:W-:-:S03]  /*1a090*/  LOP3.LUT R145, R162, UR24, R145, 0x96, !PT ;  /* 0x00000018a2917c12 */ /* 0x000fc6000f8e9691 */
[----:B------:R-:W-:Y:S01]  /*1a0a0*/  IMAD.MOV.U32 R6, RZ, RZ, R142 ;  /* 0x000000ffff067224 */ /* 0x000fe200078e008e */
[----:B------:R-:W-:Y:S01]  /*1a0b0*/  LOP3.LUT R4, R148, R144, R143, 0x96, !PT ;  /* 0x0000009094047212 */ /* 0x000fe200078e968f */
[----:B------:R-:W-:-:S05]  /*1a0c0*/  IMAD.WIDE.U32 R144, R145, -0x2daee0ad, RZ ;  /* 0xd2511f5391907825 */ /* 0x000fca00078e00ff */
[----:B------:R-:W-:Y:S01]  /*1a0d0*/  LOP3.LUT R3, R146, R154, R145, 0x96, !PT ;  /* 0x0000009a92037212 */ /* 0x000fe200078e9691 */
[----:B------:R-:W-:Y:S01]  /*1a0e0*/  HFMA2 R154, -RZ, RZ, 0, 0 ;  /* 0x00000000ff9a7431 */ /* 0x000fe200000001ff */
[----:B------:R-:W-:-:S07]  /*1a0f0*/  MOV R155, R144 ;  /* 0x00000090009b7202 */ /* 0x000fce0000000f00 */
.L_x_20488:
[----:B------:R-:W-:Y:S05]  /*1a100*/  BSYNC.RECONVERGENT B2 ;  /* 0x0000000000027941 */ /* 0x000fea0003800200 */
.L_x_20487:
        /* <DEDUP_REMOVED lines=12> */
.L_x_20436:
        /* <DEDUP_REMOVED lines=21> */
.L_x_20496:
        /* <DEDUP_REMOVED lines=13> */
.L_x_20498:
[----:B------:R-:W-:Y:S05]  /*1a3f0*/  BSYNC.RECONVERGENT B4 ;  /* 0x0000000000047941 */ /* 0x000fea0003800200 */
.L_x_20497:
        /* <DEDUP_REMOVED lines=37> */
[----:B------:R-:W-:-:S04]  /*1a650*/  IMAD.WIDE.U32 R128, R129, -0x2daee0ad, RZ ;  /* 0xd2511f5381807825 */ /* 0x000fc800078e00ff */
[----:B------:R-:W-:Y:S01]  /*1a660*/  IMAD.MOV.U32 R7, RZ, RZ, R154 ;  /* 0x000000ffff077224 */ /* 0x000fe200078e009a */
[----:B------:R-:W-:Y:S01]  /*1a670*/  MOV R155, R128 ;  /* 0x00000080009b7202 */ /* 0x000fe20000000f00 */
[----:B------:R-:W-:Y:S01]  /*1a680*/  HFMA2 R128, -RZ, RZ, 0, 0 ;  /* 0x00000000ff807431 */ /* 0x000fe200000001ff */
[----:B------:R-:W-:-:S07]  /*1a690*/  LOP3.LUT R3, R146, R130, R129, 0x96, !PT ;  /* 0x0000008292037212 */ /* 0x000fce00078e9681 */
.L_x_20495:
[----:B------:R-:W-:Y:S05]  /*1a6a0*/  BSYNC.RECONVERGENT B3 ;  /* 0x0000000000037941 */ /* 0x000fea0003800200 */
.L_x_20494:
[----:B------:R-:W-:Y:S01]  /*1a6b0*/  I2FP.F32.U32 R7, R7 ;  /* 0x0000000700077245 */ /* 0x000fe20000201000 */
[----:B0-----:R-:W-:Y:S01]  /*1a6c0*/  IMAD.MOV.U32 R130, RZ, RZ, 0x2f800000 ;  /* 0x2f800000ff827424 */ /* 0x001fe200078e00ff */
[----:B-----5:R-:W-:-:S03]  /*1a6d0*/  SHF.L.U32 R129, R44, 0x10, RZ ;  /* 0x000000102c817819 */ /* 0x020fc600000006ff */
[----:B------:R-:W-:Y:S02]  /*1a6e0*/  FFMA.FTZ R7, R7, R130, 1.1641532182693481445e-10 ;  /* 0x2f00000007077423 */ /* 0x000fe40000010082 */
[----:B------:R-:W-:-:S03]  /*1a6f0*/  FMUL.FTZ R129, R129, UR13 ;  /* 0x0000000d81817c20 */ /* 0x000fc60008410000 */
[----:B------:R-:W-:Y:S01]  /*1a700*/  FSETP.GTU.FTZ.AND P0, PT, R7, UR10, PT ;  /* 0x0000000a07007c0b */ /* 0x000fe2000bf1c000 */
[----:B------:R-:W-:-:S03]  /*1a710*/  FMUL.FTZ R129, R129, UR12 ;  /* 0x0000000c81817c20 */ /* 0x000fc60008410000 */
[----:B------:R-:W-:Y:S02]  /*1a720*/  SEL R7, RZ, 0x1, P0 ;  /* 0x00000001ff077807 */ /* 0x000fe40000000000 */
[----:B------:R-:W-:-:S07]  /*1a730*/  FSEL R132, R129, RZ, !P0 ;  /* 0x000000ff81847208 */ /* 0x000fce0004000000 */
.L_x_20493:
[----:B------:R-:W-:Y:S05]  /*1a740*/  BSYNC.RECONVERGENT B2 ;  /* 0x0000000000027941 */ /* 0x000fea0003800200 */
.L_x_20492:
        /* <DEDUP_REMOVED lines=17> */
.L_x_20503:
        /* <DEDUP_REMOVED lines=13> */
.L_x_20505:
[----:B------:R-:W-:Y:S05]  /*1a930*/  BSYNC.RECONVERGENT B4 ;  /* 0x0000000000047941 */ /* 0x000fea0003800200 */
.L_x_20504:
        /* <DEDUP_REMOVED lines=39> */
[----:B------:R-:W-:-:S05]  /*1abb0*/  IMAD.WIDE.U32 R128, R3, -0x2daee0ad, RZ ;  /* 0xd2511f5303807825 */ /* 0x000fca00078e00ff */
[----:B------:R-:W-:Y:S01]  /*1abc0*/  LOP3.LUT R3, R146, R130, R129, 0x96, !PT ;  /* 0x0000008292037212 */ /* 0x000fe200078e9681 */
[----:B------:R-:W-:Y:S01]  /*1abd0*/  IMAD.MOV.U32 R129, RZ, RZ, RZ ;  /* 0x000000ffff817224 */ /* 0x000fe200078e00ff */
[----:B------:R-:W-:-:S07]  /*1abe0*/  MOV R155, R128 ;  /* 0x00000080009b7202 */ /* 0x000fce0000000f00 */
.L_x_20502:
[----:B------:R-:W-:Y:S05]  /*1abf0*/  BSYNC.RECONVERGENT B3 ;  /* 0x0000000000037941 */ /* 0x000fea0003800200 */
.L_x_20501:
[----:B0-----:R-:W-:Y:S01]  /*1ac00*/  HFMA2 R131, -RZ, RZ, 0.1171875, 0 ;  /* 0x2f800000ff837431 */ /* 0x001fe200000001ff */
        /* <DEDUP_REMOVED lines=9> */
.L_x_20500:
[----:B------:R-:W-:Y:S05]  /*1aca0*/  BSYNC.RECONVERGENT B2 ;  /* 0x0000000000027941 */ /* 0x000fea0003800200 */
.L_x_20499:
        /* <DEDUP_REMOVED lines=17> */
.L_x_20510:
        /* <DEDUP_REMOVED lines=13> */
.L_x_20512:
[----:B------:R-:W-:Y:S05]  /*1ae90*/  BSYNC.RECONVERGENT B4 ;  /* 0x0000000000047941 */ /* 0x000fea0003800200 */
.L_x_20511:
        /* <DEDUP_REMOVED lines=40> */
[----:B------:R-:W-:Y:S02]  /*1b120*/  IMAD.MOV.U32 R155, RZ, RZ, R128 ;  /* 0x000000ffff9b7224 */ /* 0x000fe400078e0080 */
[----:B------:R-:W-:Y:S01]  /*1b130*/  HFMA2 R128, -RZ, RZ, 0, 0 ;  /* 0x00000000ff807431 */ /* 0x000fe200000001ff */
[----:B------:R-:W-:-:S07]  /*1b140*/  LOP3.LUT R3, R146, R130, R129, 0x96, !PT ;  /* 0x0000008292037212 */ /* 0x000fce00078e9681 */
.L_x_20509:
[----:B------:R-:W-:Y:S05]  /*1b150*/  BSYNC.RECONVERGENT B3 ;  /* 0x0000000000037941 */ /* 0x000fea0003800200 */
.L_x_20508:
[----:B------:R-:W-:Y:S01]  /*1b160*/  I2FP.F32.U32 R9, R9 ;  /* 0x0000000900097245 */ /* 0x000fe20000201000 */
[----:B0-----:R-:W-:-:S04]  /*1b170*/  IMAD.MOV.U32 R130, RZ, RZ, 0x2f800000 ;  /* 0x2f800000ff827424 */ /* 0x001fc800078e00ff */
[----:B------:R-:W-:-:S05]  /*1b180*/  FFMA.FTZ R9, R9, R130, 1.1641532182693481445e-10 ;  /* 0x2f00000009097423 */ /* 0x000fca0000010082 */
[----:B------:R-:W-:Y:S02]  /*1b190*/  FSETP.GTU.FTZ.AND P0, PT, R9, UR10, PT ;  /* 0x0000000a09007c0b */ /* 0x000fe4000bf1c000 */
[----:B-----5:R-:W-:-:S05]  /*1b1a0*/  SHF.L.U32 R9, R45, 0x10, RZ ;  /* 0x000000102d097819 */ /* 0x020fca00000006ff */
[----:B------:R-:W-:-:S04]  /*1b1b0*/  FMUL.FTZ R9, R9, UR13 ;  /* 0x0000000d09097c20 */ /* 0x000fc80008410000 */
[----:B------:R-:W-:Y:S01]  /*1b1c0*/  FMUL.FTZ R134, R9, UR12 ;  /* 0x0000000c09867c20 */ /* 0x000fe20008410000 */
[----:B------:R-:W-:-:S04]  /*1b1d0*/  SEL R9, RZ, 0x1, P0 ;  /* 0x00000001ff097807 */ /* 0x000fc80000000000 */
[----:B------:R-:W-:-:S07]  /*1b1e0*/  FSEL R134, R134, RZ, !P0 ;  /* 0x000000ff86867208 */ /* 0x000fce0004000000 */
.L_x_20507:
[----:B------:R-:W-:Y:S05]  /*1b1f0*/  BSYNC.RECONVERGENT B2 ;  /* 0x0000000000027941 */ /* 0x000fea0003800200 */
.L_x_20506:
        /* <DEDUP_REMOVED lines=17> */
.L_x_20517:
        /* <DEDUP_REMOVED lines=13> */
.L_x_20519:
[----:B------:R-:W-:Y:S05]  /*1b3e0*/  BSYNC.RECONVERGENT B4 ;  /* 0x0000000000047941 */ /* 0x000fea0003800200 */
.L_x_20518:
        /* <DEDUP_REMOVED lines=43> */
.L_x_20516:
[----:B------:R-:W-:Y:S05]  /*1b6a0*/  BSYNC.RECONVERGENT B3 ;  /* 0x0000000000037941 */ /* 0x000fea0003800200 */
.L_x_20515:
        /* <DEDUP_REMOVED lines=10> */
.L_x_20514:
[----:B------:R-:W-:Y:S05]  /*1b750*/  BSYNC.RECONVERGENT B2 ;  /* 0x0000000000027941 */ /* 0x000fea0003800200 */
.L_x_20513:
[----:B------:R-:W-:Y:S01]  /*1b760*/  BSSY.RECONVERGENT B2, `(.L_x_20520) ;  /* 0x0000054000027945 */ /* 0x000fe20003800200 */
[----:B0-----:R-:W-:Y:S01]  /*1b770*/  MOV R130, R129 ;  /* 0x0000008100827202 */ /* 0x001fe20000000f00 */
        /* <DEDUP_REMOVED lines=15> */
.L_x_20524:
        /* <DEDUP_REMOVED lines=13> */
.L_x_20526:
[----:B------:R-:W-:Y:S05]  /*1b940*/  BSYNC.RECONVERGENT B4 ;  /* 0x0000000000047941 */ /* 0x000fea0003800200 */
.L_x_20525:
        /* <DEDUP_REMOVED lines=41> */
[----:B------:R-:W-:Y:S01]  /*1bbe0*/  LOP3.LUT R3, R146, R130, R129, 0x96, !PT ;  /* 0x0000008292037212 */ /* 0x000fe200078e9681 */
[----:B------:R-:W-:-:S07]  /*1bbf0*/  HFMA2 R130, -RZ, RZ, 0, 0 ;  /* 0x00000000ff827431 */ /* 0x000fce00000001ff */
.L_x_20523:
[----:B------:R-:W-:Y:S05]  /*1bc00*/  BSYNC.RECONVERGENT B3 ;  /* 0x0000000000037941 */ /* 0x000fea0003800200 */
.L_x_20522:
[----:B------:R-:W-:Y:S01]  /*1bc10*/  I2FP.F32.U32 R11, R11 ;  /* 0x0000000b000b7245 */ /* 0x000fe20000201000 */
[----:B------:R-:W-:-:S04]  /*1bc20*/  IMAD.MOV.U32 R128, RZ, RZ, 0x2f800000 ;  /* 0x2f800000ff807424 */ /* 0x000fc800078e00ff */
[----:B------:R-:W-:-:S05]  /*1bc30*/  FFMA.FTZ R11, R11, R128, 1.1641532182693481445e-10 ;  /* 0x2f0000000b0b7423 */ /* 0x000fca0000010080 */
[----:B------:R-:W-:Y:S02]  /*1bc40*/  FSETP.GTU.FTZ.AND P0, PT, R11, UR10, PT ;  /* 0x0000000a0b007c0b */ /* 0x000fe4000bf1c000 */
[----:B-----5:R-:W-:-:S05]  /*1bc50*/  SHF.L.U32 R11, R46, 0x10, RZ ;  /* 0x000000102e0b7819 */ /* 0x020fca00000006ff */
[----:B------:R-:W-:-:S04]  /*1bc60*/  FMUL.FTZ R11, R11, UR13 ;  /* 0x0000000d0b0b7c20 */ /* 0x000fc80008410000 */
[----:B------:R-:W-:Y:S01]  /*1bc70*/  FMUL.FTZ R128, R11, UR12 ;  /* 0x0000000c0b807c20 */ /* 0x000fe20008410000 */
[----:B------:R-:W-:-:S04]  /*1bc80*/  SEL R11, RZ, 0x1, P0 ;  /* 0x00000001ff0b7807 */ /* 0x000fc80000000000 */
[----:B------:R-:W-:-:S07]  /*1bc90*/  FSEL R128, R128, RZ, !P0 ;  /* 0x000000ff80807208 */ /* 0x000fce0004000000 */
.L_x_20521:
[----:B------:R-:W-:Y:S05]  /*1bca0*/  BSYNC.RECONVERGENT B2 ;  /* 0x0000000000027941 */ /* 0x000fea0003800200 */
.L_x_20520:
        /* <DEDUP_REMOVED lines=17> */
.L_x_20531:
        /* <DEDUP_REMOVED lines=13> */
.L_x_20533:
[----:B------:R-:W-:Y:S05]  /*1be90*/  BSYNC.RECONVERGENT B4 ;  /* 0x0000000000047941 */ /* 0x000fea0003800200 */
.L_x_20532:
        /* <DEDUP_REMOVED lines=43> */
.L_x_20530:
[----:B------:R-:W-:Y:S05]  /*1c150*/  BSYNC.RECONVERGENT B3 ;  /* 0x0000000000037941 */ /* 0x000fea0003800200 */
.L_x_20529:
        /* <DEDUP_REMOVED lines=10> */
.L_x_20528:
[----:B------:R-:W-:Y:S05]  /*1c200*/  BSYNC.RECONVERGENT B2 ;  /* 0x0000000000027941 */ /* 0x000fea0003800200 */
.L_x_20527:
        /* <DEDUP_REMOVED lines=17> */
.L_x_20538:
        /* <DEDUP_REMOVED lines=13> */
.L_x_20540:
[----:B------:R-:W-:Y:S05]  /*1c3f0*/  BSYNC.RECONVERGENT B4 ;  /* 0x0000000000047941 */ /* 0x000fea0003800200 */
.L_x_20539:
        /* <DEDUP_REMOVED lines=43> */
.L_x_20537:
[----:B------:R-:W-:Y:S05]  /*1c6b0*/  BSYNC.RECONVERGENT B3 ;  /* 0x0000000000037941 */ /* 0x000fea0003800200 */
.L_x_20536:
[----:B------:R-:W-:Y:S01]  /*1c6c0*/  I2FP.F32.U32 R130, R137 ;  /* 0x0000008900827245 */ /* 0x000fe20000201000 */
[----:B------:R-:W-:-:S04]  /*1c6d0*/  IMAD.MOV.U32 R131, RZ, RZ, 0x2f800000 ;  /* 0x2f800000ff837424 */ /* 0x000fc800078e00ff */
[----:B------:R-:W-:-:S05]  /*1c6e0*/  FFMA.FTZ R130, R130, R131, 1.1641532182693481445e-10 ;  /* 0x2f00000082827423 */ /* 0x000fca0000010083 */
[----:B------:R-:W-:Y:S02]  /*1c6f0*/  FSETP.GTU.FTZ.AND P0, PT, R130, UR10, PT ;  /* 0x0000000a82007c0b */ /* 0x000fe4000bf1c000 */
[----:B-----5:R-:W-:Y:S02]  /*1c700*/  SHF.L.U32 R130, R47, 0x10, RZ ;  /* 0x000000102f827819 */ /* 0x020fe400000006ff */
[----:B------:R-:W-:-:S03]  /*1c710*/  SEL R137, RZ, 0x1, P0 ;  /* 0x00000001ff897807 */ /* 0x000fc60000000000 */
[----:B------:R-:W-:-:S04]  /*1c720*/  FMUL.FTZ R130, R130, UR13 ;  /* 0x0000000d82827c20 */ /* 0x000fc80008410000 */
[----:B------:R-:W-:-:S05]  /*1c730*/  FMUL.FTZ R130, R130, UR12 ;  /* 0x0000000c82827c20 */ /* 0x000fca0008410000 */
[----:B------:R-:W-:-:S07]  /*1c740*/  FSEL R130, R130, RZ, !P0 ;  /* 0x000000ff82827208 */ /* 0x000fce0004000000 */
.L_x_20535:
[----:B------:R-:W-:Y:S05]  /*1c750*/  BSYNC.RECONVERGENT B2 ;  /* 0x0000000000027941 */ /* 0x000fea0003800200 */
.L_x_20534:
        /* <DEDUP_REMOVED lines=16> */
.L_x_20543:
        /* <DEDUP_REMOVED lines=13> */
.L_x_20545:
[----:B------:R-:W-:Y:S05]  /*1c930*/  BSYNC.RECONVERGENT B3 ;  /* 0x0000000000037941 */ /* 0x000fea0003800200 */
.L_x_20544:
[----:B------:R-:W-:Y:S01]  /*1c940*/  LOP3.LUT R160, R5, UR7, R165, 0x96, !PT ;  /* 0x0000000705a07c12 */ /* 0x000fe2000f8e96a5 */
[----:B------:R-:W-:-:S04]  /*1c950*/  IMAD.WIDE.U32 R162, R139, -0x326172a9, RZ ;  /* 0xcd9e8d578ba27825 */ /* 0x000fc800078e00ff */
[----:B------:R-:W-:Y:S01]  /*1c960*/  IMAD.WIDE.U32 R160, R160, -0x326172a9, RZ ;  /* 0xcd9e8d57a0a07825 */ /* 0x000fe200078e00ff */
[----:B------:R-:W-:-:S03]  /*1c970*/  LOP3.LUT R163, R2, UR6, R163, 0x96, !PT ;  /* 0x0000000602a37c12 */ /* 0x000fc6000f8e96a3 */
[----:B------:R-:W-:Y:S01]  /*1c980*/  IMAD.MOV.U32 R131, RZ, RZ, R155 ;  /* 0x000000ffff837224 */ /* 0x000fe200078e009b */
[----:B------:R-:W-:Y:S01]  /*1c990*/  LOP3.LUT R165, R162, UR15, R161, 0x96, !PT ;  /* 0x0000000fa2a57c12 */ /* 0x000fe2000f8e96a1 */
[----:B------:R-:W-:-:S04]  /*1c9a0*/  IMAD.WIDE.U32 R162, R163, -0x2daee0ad, RZ ;  /* 0xd2511f53a3a27825 */ /* 0x000fc800078e00ff */
[----:B------:R-:W-:Y:S01]  /*1c9b0*/  IMAD.MOV.U32 R154, RZ, RZ, RZ ;  /* 0x000000ffff9a7224 */ /* 0x000fe200078e00ff */
        /* <DEDUP_REMOVED lines=31> */
[----:B------:R-:W-:Y:S01]  /*1cbb0*/  IMAD.WIDE.U32 R144, R145, -0x2daee0ad, RZ ;  /* 0xd2511f5391907825 */ /* 0x000fe200078e00ff */
[----:B------:R-:W-:-:S04]  /*1cbc0*/  MOV R6, R142 ;  /* 0x0000008e00067202 */ /* 0x000fc80000000f00 */
[----:B------:R-:W-:Y:S02]  /*1cbd0*/  LOP3.LUT R3, R146, R160, R145, 0x96, !PT ;  /* 0x000000a092037212 */ /* 0x000fe400078e9691 */
[----:B------:R-:W-:-:S07]  /*1cbe0*/  MOV R155, R144 ;  /* 0x00000090009b7202 */ /* 0x000fce0000000f00 */
.L_x_20542:
[----:B------:R-:W-:Y:S05]  /*1cbf0*/  BSYNC.RECONVERGENT B2 ;  /* 0x0000000000027941 */ /* 0x000fea0003800200 */
.L_x_20541:
        /* <DEDUP_REMOVED lines=10> */
.L_x_20486:
[----:B------:R-:W-:Y:S05]  /*1cca0*/  BSYNC.RECONVERGENT B1 ;  /* 0x0000000000017941 */ /* 0x000fea0003800200 */
.L_x_20435:
[----:B------:R-:W-:Y:S01]  /*1ccb0*/  FADD.FTZ R142, RZ, R40 ;  /* 0x00000028ff8e7221 */ /* 0x000fe20000010000 */
        /* <DEDUP_REMOVED lines=45> */
[----:B------:R-:W-:Y:S02]  /*1cf90*/  SHF.L.U32 R143, R137, 0x10, RZ ;  /* 0x00000010898f7819 */ /* 0x000fe400000006ff */
        /* <DEDUP_REMOVED lines=12> */
[----:B------:R-:W-:-:S03]  /*1d060*/  LOP3.LUT R143, R149, R143, R159, 0xfe, !PT ;  /* 0x0000008f958f7212 */ /* 0x000fc600078efe9f */
[----:B------:R-:W-:-:S03]  /*1d070*/  IMAD.WIDE.U32 R146, R146, 0x100, RZ ;  /* 0x0000010092927825 */ /* 0x000fc600078e00ff */
[----:B------:R-:W-:Y:S02]  /*1d080*/  LOP3.LUT R148, R146, R158, R148, 0xfe, !PT ;  /* 0x0000009e92947212 */ /* 0x000fe400078efe94 */
[----:B------:R-:W-:Y:S02]  /*1d090*/  LOP3.LUT R147, R143, R147, RZ, 0xfc, !PT ;  /* 0x000000938f937212 */ /* 0x000fe400078efcff */
[----:B------:R-:W-:Y:S01]  /*1d0a0*/  LOP3.LUT R146, R148, 0xff, R7, 0xf8, !PT ;  /* 0x000000ff94927812 */ /* 0x000fe200078ef807 */
[----:B0-----:R-:W-:-:S05]  /*1d0b0*/  IMAD.WIDE.U32 R144, R156, 0x8, R144 ;  /* 0x000000089c907825 */ /* 0x001fca00078e0090 */
[----:B------:R0:W-:Y:S02]  /*1d0c0*/  STG.E.64 desc[UR8][R144.64], R146 ;  /* 0x0000009290007986 */ /* 0x0001e4000c101b08 */
.L_x_20547:
[----:B------:R-:W-:Y:S05]  /*1d0d0*/  BSYNC.RECONVERGENT B1 ;  /* 0x0000000000017941 */ /* 0x000fea0003800200 */
.L_x_20546:
[----:B------:R-:W-:Y:S01]  /*1d0e0*/  UMOV UR21, 0xffffffff ;  /* 0xffffffff00157882 */ /* 0x000fe20000000000 */
[----:B------:R-:W-:Y:S02]  /*1d0f0*/  FADD.FTZ R150, R150, R131 ;  /* 0x0000008396967221 */ /* 0x000fe40000010000 */
[----:B------:R-:W-:Y:S05]  /*1d100*/  BRA.DIV UR21, `(.L_x_20548) ;  /* 0x0000001215787947 */ /* 0x000fea000b800000 */
        /* <DEDUP_REMOVED lines=101> */
.L_x_20563:
[----:B-1----:R-:W-:Y:S01]  /*1d760*/  FADD.FTZ R143, R147, R150 ;  /* 0x00000096938f7221 */ /* 0x002fe20000010000 */
[----:B------:R-:W-:Y:S01]  /*1d770*/  ISETP.NE.AND P1, PT, RZ, UR11, PT ;  /* 0x0000000bff007c0c */ /* 0x000fe2000bf25270 */
[----:B0-----:R-:W0:Y:S01]  /*1d780*/  @!P0 LDC.64 R146, c[0x0][0x3c0] ;  /* 0x0000f000ff928b82 */ /* 0x001e220000000a00 */
[----:B------:R-:W-:Y:S01]  /*1d790*/  BSSY.RECONVERGENT B1, `(.L_x_20549) ;  /* 0x00000af000017945 */ /* 0x000fe20003800200 */
[----:B------:R-:W-:Y:S01]  /*1d7a0*/  FFMA.FTZ R143, R143, R144, UR14 ;  /* 0x0000000e8f8f7e23 */ /* 0x000fe20008010090 */
[----:B------:R-:W-:-:S05]  /*1d7b0*/  FMUL.FTZ R144, R149, R149 ;  /* 0x0000009595907220 */ /* 0x000fca0000410000 */
[----:B------:R-:W-:Y:S02]  /*1d7c0*/  FSEL R148, R144, RZ, P1 ;  /* 0x000000ff90947208 */ /* 0x000fe40000800000 */
[----:B------:R-:W1:Y:S03]  /*1d7d0*/  @!P0 LDC.64 R144, c[0x0][0x3c8] ;  /* 0x0000f200ff908b82 */ /* 0x000e660000000a00 */
        /* <DEDUP_REMOVED lines=8> */
[----:B------:R-:W-:Y:S01]  /*1d860*/  VIADD R151, R151, 0xffffffff ;  /* 0xffffffff97977836 */ /* 0x000fe20000000000 */
        /* <DEDUP_REMOVED lines=48> */
[C---:B------:R-:W-:Y:S01]  /*1db70*/  FMUL.FTZ R39, R143.reuse, R39 ;  /* 0x000000278f277220 */ /* 0x040fe20000410000 */
[----:B------:R-:W-:Y:S01]  /*1db80*/  LEA.HI.SX32 R157, R152, R141, 0x1d ;  /* 0x0000008d989d7211 */ /* 0x000fe200078feaff */
[C---:B------:R-:W-:Y:S01]  /*1db90*/  FMUL.FTZ R146, R143.reuse, R31 ;  /* 0x0000001f8f927220 */ /* 0x040fe20000410000 */
[C---:B------:R-:W-:Y:S01]  /*1dba0*/  FMUL.FTZ R142, R143.reuse, R30 ;  /* 0x0000001e8f8e7220 */ /* 0x040fe20000410000 */
[C---:B------:R-:W-:Y:S01]  /*1dbb0*/  FMUL.FTZ R31, R143.reuse, R17 ;  /* 0x000000118f1f7220 */ /* 0x040fe20000410000 */
[C---:B------:R-:W-:Y:S01]  /*1dbc0*/  FMUL.FTZ R30, R143.reuse, R16 ;  /* 0x000000108f1e7220 */ /* 0x040fe20000410000 */
[----:B------:R-:W-:Y:S01]  /*1dbd0*/  FMUL.FTZ R150, R143, R15 ;  /* 0x0000000f8f967220 */ /* 0x000fe20000410000 */
[----:B------:R-:W-:Y:S01]  /*1dbe0*/  FFMA.FTZ R17, R37, R121, R81 ;  /* 0x0000007925117223 */ /* 0x000fe20000010051 */
[C---:B------:R-:W-:Y:S01]  /*1dbf0*/  FMUL.FTZ R36, R143.reuse, R36 ;  /* 0x000000248f247220 */ /* 0x040fe20000410000 */
[C---:B------:R-:W-:Y:S01]  /*1dc00*/  FMUL.FTZ R22, R143.reuse, R22 ;  /* 0x000000168f167220 */ /* 0x040fe20000410000 */
[----:B------:R-:W-:Y:S01]  /*1dc10*/  FMUL.FTZ R23, R143, R23 ;  /* 0x000000178f177220 */ /* 0x000fe20000410000 */
[----:B------:R-:W-:Y:S01]  /*1dc20*/  FFMA.FTZ R15, R38, R122, R82 ;  /* 0x0000007a260f7223 */ /* 0x000fe20000010052 */
[----:B------:R-:W-:Y:S01]  /*1dc30*/  FFMA.FTZ R16, R39, R123, R83 ;  /* 0x0000007b27107223 */ /* 0x000fe20000010053 */
[----:B------:R-:W-:Y:S01]  /*1dc40*/  IADD3 R153, PT, PT, R157, 0x20, RZ ;  /* 0x000000209d997810 */ /* 0x000fe20007ffe0ff */
[----:B------:R-:W-:Y:S01]  /*1dc50*/  FMUL.FTZ R20, R143, R20 ;  /* 0x000000148f147220 */ /* 0x000fe20000410000 */
[----:B------:R-:W-:Y:S01]  /*1dc60*/  IADD3 R37, PT, PT, R157, 0x60, RZ ;  /* 0x000000609d257810 */ /* 0x000fe20007ffe0ff */
[----:B------:R-:W-:Y:S01]  /*1dc70*/  FMUL.FTZ R147, R143, R21 ;  /* 0x000000158f937220 */ /* 0x000fe20000410000 */
[----:B------:R-:W-:-:S02]  /*1dc80*/  VIADD R39, R157, 0x40 ;  /* 0x000000409d277836 */ /* 0x000fc40000000000 */
[----:B------:R-:W-:Y:S01]  /*1dc90*/  FMUL.FTZ R42, R143, R42 ;  /* 0x0000002a8f2a7220 */ /* 0x000fe20000410000 */
[----:B------:R-:W-:Y:S02]  /*1dca0*/  VIADD R159, R157, 0x80 ;  /* 0x000000809d9f7836 */ /* 0x000fe40000000000 */
[C---:B------:R-:W-:Y:S01]  /*1dcb0*/  FMUL.FTZ R43, R143.reuse, R43 ;  /* 0x0000002b8f2b7220 */ /* 0x040fe20000410000 */
[C---:B------:R-:W-:Y:S01]  /*1dcc0*/  FMUL.FTZ R28, R143.reuse, R28 ;  /* 0x0000001c8f1c7220 */ /* 0x040fe20000410000 */
[C---:B------:R-:W-:Y:S01]  /*1dcd0*/  FMUL.FTZ R29, R143.reuse, R29 ;  /* 0x0000001d8f1d7220 */ /* 0x040fe20000410000 */
[----:B------:R-:W-:Y:S01]  /*1dce0*/  FMUL.FTZ R149, R143, R14 ;  /* 0x0000000e8f957220 */ /* 0x000fe20000410000 */
[----:B------:R-:W-:Y:S01]  /*1dcf0*/  FFMA.FTZ R14, R36, R120, R80 ;  /* 0x00000078240e7223 */ /* 0x000fe20000010050 */
[----:B------:R-:W-:Y:S01]  /*1dd00*/  FFMA.FTZ R22, R22, R106, R66 ;  /* 0x0000006a16167223 */ /* 0x000fe20000010042 */
[----:B------:R-:W-:Y:S01]  /*1dd10*/  FFMA.FTZ R23, R23, R107, R67 ;  /* 0x0000006b17177223 */ /* 0x000fe20000010043 */
        /* <DEDUP_REMOVED lines=19> */
[----:B------:R-:W-:Y:S01]  /*1de50*/  F2FP.BF16.F32.PACK_AB R23, R23, R22 ;  /* 0x000000161717723e */ /* 0x000fe200000010ff */
[----:B------:R-:W-:Y:S01]  /*1de60*/  FMUL.FTZ R40, R143, R40 ;  /* 0x000000288f287220 */ /* 0x000fe20000410000 */
[----:B------:R-:W-:Y:S01]  /*1de70*/  F2FP.BF16.F32.PACK_AB R22, R147, R20 ;  /* 0x000000149316723e */ /* 0x000fe200000010ff */
[----:B------:R-:W-:Y:S01]  /*1de80*/  FMUL.FTZ R41, R143, R41 ;  /* 0x000000298f297220 */ /* 0x000fe20000410000 */
[----:B------:R-:W-:Y:S01]  /*1de90*/  F2FP.BF16.F32.PACK_AB R13, R16, R13 ;  /* 0x0000000d100d723e */ /* 0x000fe200000010ff */
[----:B------:R-:W-:Y:S01]  /*1dea0*/  FFMA.FTZ R20, R24, R108, R68 ;  /* 0x0000006c18147223 */ /* 0x000fe20000010044 */
[----:B------:R-:W-:Y:S01]  /*1deb0*/  F2FP.BF16.F32.PACK_AB R18, R29, R18 ;  /* 0x000000121d12723e */ /* 0x000fe200000010ff */
[----:B------:R-:W-:Y:S01]  /*1dec0*/  FFMA.FTZ R25, R25, R109, R69 ;  /* 0x0000006d19197223 */ /* 0x000fe20000010045 */
[----:B------:R-:W-:Y:S01]  /*1ded0*/  FMUL.FTZ R33, R143, R33 ;  /* 0x000000218f217220 */ /* 0x000fe20000410000 */
[----:B------:R-:W-:Y:S01]  /*1dee0*/  F2FP.BF16.F32.PACK_AB R14, R17, R14 ;  /* 0x0000000e110e723e */ /* 0x000fe200000010ff */
[----:B------:R-:W-:Y:S01]  /*1def0*/  FFMA.FTZ R16, R32, R116, R76 ;  /* 0x0000007420107223 */ /* 0x000fe2000001004c */
[----:B------:R-:W-:Y:S01]  /*1df00*/  FFMA.FTZ R24, R21, R102, R62 ;  /* 0x0000006615187223 */ /* 0x000fe2000001003e */
[----:B------:R-:W-:Y:S01]  /*1df10*/  FFMA.FTZ R29, R148, R103, R63 ;  /* 0x00000067941d7223 */ /* 0x000fe2000001003f */
        /* <DEDUP_REMOVED lines=54> */
.L_x_20550:
[----:B------:R-:W-:Y:S05]  /*1e280*/  BSYNC.RECONVERGENT B1 ;  /* 0x0000000000017941 */ /* 0x000fea0003800200 */
.L_x_20549:
[----:B0-----:R-:W0:Y:S02]  /*1e290*/  LDC.64 R12, c[0x0][0x380] ;  /* 0x0000e000ff0c7b82 */ /* 0x001e240000000a00 */
[----:B0-----:R-:W-:-:S04]  /*1e2a0*/  LEA R140, R12, R140, 0x2 ;  /* 0x0000008c0c8c7211 */ /* 0x001fc800078e10ff */
[----:B------:R-:W-:-:S13]  /*1e2b0*/  ISETP.GE.AND P0, PT, R140, R13, PT ;  /* 0x0000000d8c00720c */ /* 0x000fda0003f06270 */
[----:B------:R-:W-:Y:S05]  /*1e2c0*/  @!P0 BRA `(.L_x_20551) ;  /* 0xfffffe28000c8947 */ /* 0x000fea000383ffff */
[----:B------:R-:W-:Y:S05]  /*1e2d0*/  BSYNC B0 ;  /* 0x0000000000007941 */ /* 0x000fea0003800000 */
.L_x_19976:
[----:B------:R-:W-:Y:S05]  /*1e2e0*/  EXIT ;  /* 0x000000000000794d */ /* 0x000fea0003800000 */
.L_x_20548:
[----:B------:R-:W-:Y:S01]  /*1e2f0*/  HFMA2 R157, -RZ, RZ, 0, 5.9604644775390625e-08 ;  /* 0x00000001ff9d7431 */ /* 0x000fe200000001ff */
[----:B------:R-:W-:Y:S01]  /*1e300*/  BSSY B1, `(.L_x_20552) ;  /* 0x0000007000017945 */ /* 0x000fe20003800000 */
[----:B------:R-:W-:Y:S01]  /*1e310*/  IMAD.MOV.U32 R158, RZ, RZ, R150 ;  /* 0x000000ffff9e7224 */ /* 0x000fe200078e0096 */
[----:B------:R-:W-:Y:S01]  /*1e320*/  MOV R153, 0xffffffff ;  /* 0xffffffff00997802 */ /* 0x000fe20000000f00 */
[----:B------:R-:W-:-:S07]  /*1e330*/  IMAD.MOV.U32 R160, RZ, RZ, 0x1f ;  /* 0x0000001fffa07424 */ /* 0x000fce00078e00ff */
[----:B0-----:R-:W-:Y:S05]  /*1e340*/  WARPSYNC.COLLECTIVE R153, `(.L_x_20553) ;  /* 0x0000000099087348 */ /* 0x001fea0003c00000 */
[----:B------:R1:W2:Y:S02]  /*1e350*/  SHFL.BFLY P1, R156, R158, R157, R160 ;  /* 0x0c00009d9e9c7389 */ /* 0x0002a400000200a0 */
[----:B012---:R-:W-:Y:S05]  /*1e360*/  ENDCOLLECTIVE ;  /* 0x000000000000791b */ /* 0x007fea0003800000 */
.L_x_20553:
[----:B------:R-:W-:Y:S05]  /*1e370*/  BSYNC B1 ;  /* 0x0000000000017941 */ /* 0x000fea0003800000 */
.L_x_20552:
        /* <DEDUP_REMOVED lines=9> */
.L_x_20554:
[----:B------:R-:W-:Y:S01]  /*1e410*/  HFMA2 R157, -RZ, RZ, 0, 2.384185791015625e-07 ;  /* 0x00000004ff9d7431 */ /* 0x000fe200000001ff */
[----:B------:R-:W-:-:S05]  /*1e420*/  MOV R144, R156 ;  /* 0x0000009c00907202 */ /* 0x000fca0000000f00 */
[----:B------:R-:W-:-:S04]  /*1e430*/  FADD.FTZ R146, R145, R144 ;  /* 0x0000009091927221 */ /* 0x000fc80000010000 */
[----:B------:R-:W-:-:S07]  /*1e440*/  IMAD.MOV.U32 R158, RZ, RZ, R146 ;  /* 0x000000ffff9e7224 */ /* 0x000fce00078e0092 */
[----:B------:R-:W-:Y:S05]  /*1e450*/  WARPSYNC.COLLECTIVE R153, `(.L_x_20555) ;  /* 0x0000000099087348 */ /* 0x000fea0003c00000 */
[----:B------:R0:W1:Y:S02]  /*1e460*/  SHFL.BFLY P1, R156, R158, R157, R160 ;  /* 0x0c00009d9e9c7389 */ /* 0x00006400000200a0 */
[----:B01----:R-:W-:Y:S05]  /*1e470*/  ENDCOLLECTIVE ;  /* 0x000000000000791b */ /* 0x003fea0003800000 */
.L_x_20555:
[----:B------:R-:W-:Y:S02]  /*1e480*/  IMAD.MOV.U32 R157, RZ, RZ, 0x8 ;  /* 0x00000008ff9d7424 */ /* 0x000fe400078e00ff */
[----:B------:R-:W-:-:S04]  /*1e490*/  IMAD.MOV.U32 R143, RZ, RZ, R156 ;  /* 0x000000ffff8f7224 */ /* 0x000fc800078e009c */
[----:B------:R-:W-:-:S05]  /*1e4a0*/  FADD.FTZ R147, R146, R143 ;  /* 0x0000008f92937221 */ /* 0x000fca0000010000 */
[----:B------:R-:W-:-:S07]  /*1e4b0*/  MOV R158, R147 ;  /* 0x00000093009e7202 */ /* 0x000fce0000000f00 */
[----:B------:R-:W-:Y:S05]  /*1e4c0*/  WARPSYNC.COLLECTIVE R153, `(.L_x_20556) ;  /* 0x0000000099087348 */ /* 0x000fea0003c00000 */
[----:B------:R0:W1:Y:S02]  /*1e4d0*/  SHFL.BFLY P1, R156, R158, R157, R160 ;  /* 0x0c00009d9e9c7389 */ /* 0x00006400000200a0 */
[----:B01----:R-:W-:Y:S05]  /*1e4e0*/  ENDCOLLECTIVE ;  /* 0x000000000000791b */ /* 0x003fea0003800000 */
.L_x_20556:
        /* <DEDUP_REMOVED lines=8> */
.L_x_20557:
        /* <DEDUP_REMOVED lines=88> */
.L_x_20558:
[----:B------:R-:W-:Y:S01]  /*1eaf0*/  HFMA2 R157, -RZ, RZ, 0, 1.1920928955078125e-07 ;  /* 0x00000002ff9d7431 */ /* 0x000fe200000001ff */
[----:B------:R-:W-:-:S05]  /*1eb00*/  MOV R146, R156 ;  /* 0x0000009c00927202 */ /* 0x000fca0000000f00 */
[----:B------:R-:W-:-:S04]  /*1eb10*/  FADD.FTZ R146, R143, R146 ;  /* 0x000000928f927221 */ /* 0x000fc80000010000 */
[----:B------:R-:W-:-:S07]  /*1eb20*/  IMAD.MOV.U32 R158, RZ, RZ, R146 ;  /* 0x000000ffff9e7224 */ /* 0x000fce00078e0092 */
[----:B------:R-:W-:Y:S05]  /*1eb30*/  WARPSYNC.COLLECTIVE R153, `(.L_x_20559) ;  /* 0x0000000099087348 */ /* 0x000fea0003c00000 */
[----:B------:R0:W1:Y:S02]  /*1eb40*/  SHFL.BFLY P1, R156, R158, R157, R160 ;  /* 0x0c00009d9e9c7389 */ /* 0x00006400000200a0 */
[----:B01----:R-:W-:Y:S05]  /*1eb50*/  ENDCOLLECTIVE ;  /* 0x000000000000791b */ /* 0x003fea0003800000 */
.L_x_20559:
[----:B------:R-:W-:Y:S02]  /*1eb60*/  IMAD.MOV.U32 R157, RZ, RZ, 0x4 ;  /* 0x00000004ff9d7424 */ /* 0x000fe400078e00ff */
[----:B------:R-:W-:-:S04]  /*1eb70*/  IMAD.MOV.U32 R145, RZ, RZ, R156 ;  /* 0x000000ffff917224 */ /* 0x000fc800078e009c */
[----:B------:R-:W-:-:S05]  /*1eb80*/  FADD.FTZ R145, R146, R145 ;  /* 0x0000009192917221 */ /* 0x000fca0000010000 */
[----:B------:R-:W-:-:S07]  /*1eb90*/  MOV R158, R145 ;  /* 0x00000091009e7202 */ /* 0x000fce0000000f00 */
[----:B------:R-:W-:Y:S05]  /*1eba0*/  WARPSYNC.COLLECTIVE R153, `(.L_x_20560) ;  /* 0x0000000099087348 */ /* 0x000fea0003c00000 */
[----:B------:R0:W1:Y:S02]  /*1ebb0*/  SHFL.BFLY P1, R156, R158, R157, R160 ;  /* 0x0c00009d9e9c7389 */ /* 0x00006400000200a0 */
[----:B01----:R-:W-:Y:S05]  /*1ebc0*/  ENDCOLLECTIVE ;  /* 0x000000000000791b */ /* 0x003fea0003800000 */
.L_x_20560:
[----:B------:R-:W-:Y:S01]  /*1ebd0*/  HFMA2 R157, -RZ, RZ, 0, 4.76837158203125e-07 ;  /* 0x00000008ff9d7431 */ /* 0x000fe200000001ff */
[----:B------:R-:W-:-:S05]  /*1ebe0*/  MOV R148, R156 ;  /* 0x0000009c00947202 */ /* 0x000fca0000000f00 */
[----:B------:R-:W-:-:S04]  /*1ebf0*/  FADD.FTZ R148, R145, R148 ;  /* 0x0000009491947221 */ /* 0x000fc80000010000 */
[----:B------:R-:W-:-:S07]  /*1ec00*/  IMAD.MOV.U32 R158, RZ, RZ, R148 ;  /* 0x000000ffff9e7224 */ /* 0x000fce00078e0094 */
[----:B------:R-:W-:Y:S05]  /*1ec10*/  WARPSYNC.COLLECTIVE R153, `(.L_x_20561) ;  /* 0x0000000099087348 */ /* 0x000fea0003c00000 */
[----:B------:R0:W1:Y:S02]  /*1ec20*/  SHFL.BFLY P1, R156, R158, R157, R160 ;  /* 0x0c00009d9e9c7389 */ /* 0x00006400000200a0 */
[----:B01----:R-:W-:Y:S05]  /*1ec30*/  ENDCOLLECTIVE ;  /* 0x000000000000791b */ /* 0x003fea0003800000 */
.L_x_20561:
[----:B------:R-:W-:Y:S02]  /*1ec40*/  IMAD.MOV.U32 R157, RZ, RZ, 0x10 ;  /* 0x00000010ff9d7424 */ /* 0x000fe400078e00ff */
[----:B------:R-:W-:-:S04]  /*1ec50*/  IMAD.MOV.U32 R147, RZ, RZ, R156 ;  /* 0x000000ffff937224 */ /* 0x000fc800078e009c */
[----:B------:R-:W-:-:S05]  /*1ec60*/  FADD.FTZ R147, R148, R147 ;  /* 0x0000009394937221 */ /* 0x000fca0000010000 */
[----:B------:R-:W-:-:S07]  /*1ec70*/  MOV R158, R147 ;  /* 0x00000093009e7202 */ /* 0x000fce0000000f00 */
[----:B------:R-:W-:Y:S05]  /*1ec80*/  WARPSYNC.COLLECTIVE R153, `(.L_x_20562) ;  /* 0x0000000099087348 */ /* 0x000fea0003c00000 */
[----:B------:R0:W1:Y:S02]  /*1ec90*/  SHFL.BFLY P1, R156, R158, R157, R160 ;  /* 0x0c00009d9e9c7389 */ /* 0x00006400000200a0 */
[----:B01----:R-:W-:Y:S05]  /*1eca0*/  ENDCOLLECTIVE ;  /* 0x000000000000791b */ /* 0x003fea0003800000 */
.L_x_20562:
[----:B------:R-:W-:Y:S01]  /*1ecb0*/  MOV R150, R156 ;  /* 0x0000009c00967202 */ /* 0x000fe20000000f00 */
[----:B------:R-:W-:Y:S06]  /*1ecc0*/  BRA `(.L_x_20563) ;  /* 0xffffffe800a47947 */ /* 0x000fec000383ffff */
.L_x_20564:
        /* <DEDUP_REMOVED lines=11> */
.L_x_45843:


//--------------------- .text._ZN10layer_norm13ln_fwd_kernelINS_13Kernel_traitsIf13__nv_bfloat16fS2_fjLj1280ELj1ELj4ELj1ELj16ENS_18Kernel_traits_baseILj1280EfS2_fS2_fjLj128EEEEELb1ELb1ELb0ELb0EEEvNS_9FwdParamsE --------------------------
	.section	.text._ZN10layer_norm13ln_fwd_kernelINS_13Kernel_traitsIf13__nv_bfloat16fS2_fjLj1280ELj1ELj4ELj1ELj16ENS_18Kernel_traits_baseILj1280EfS2_fS2_fjLj128EEEEELb1ELb1ELb0ELb0EEEvNS_9FwdParamsE,"ax",@progbits
	.align	128
        .global         _ZN10layer_norm13ln_fwd_kernelINS_13Kernel_traitsIf13__nv_bfloat16fS2_fjLj1280ELj1ELj4ELj1ELj16ENS_18Kernel_traits_baseILj1280EfS2_fS2_fjLj128EEEEELb1ELb1ELb0ELb0EEEvNS_9FwdParamsE
        .type           _ZN10layer_norm13ln_fwd_kernelINS_13Kernel_traitsIf13__nv_bfloat16fS2_fjLj1280ELj1ELj4ELj1ELj16ENS_18Kernel_traits_baseILj1280EfS2_fS2_fjLj128EEEEELb1ELb1ELb0ELb0EEEvNS_9FwdParamsE,@function
        .size           _ZN10layer_norm13ln_fwd_kernelINS_13Kernel_traitsIf13__nv_bfloat16fS2_fjLj1280ELj1ELj4ELj1ELj16ENS_18Kernel_traits_baseILj1280EfS2_fS2_fjLj128EEEEELb1ELb1ELb0ELb0EEEvNS_9FwdParamsE,(.L_x_45844 - _ZN10layer_norm13ln_fwd_kernelINS_13Kernel_traitsIf13__nv_bfloat16fS2_fjLj1280ELj1ELj4ELj1ELj16ENS_18Kernel_traits_baseILj1280EfS2_fS2_fjLj128EEEEELb1ELb1ELb0ELb0EEEvNS_9FwdParamsE)
        .other          _ZN10layer_norm13ln_fwd_kernelINS_13Kernel_traitsIf13__nv_bfloat16fS2_fjLj1280ELj1ELj4ELj1ELj16ENS_18Kernel_traits_baseILj1280EfS2_fS2_fjLj128EEEEELb1ELb1ELb0ELb0EEEvNS_9FwdParamsE,@"STO_CUDA_ENTRY STV_DEFAULT"
_ZN10layer_norm13ln_fwd_kernelINS_13Kernel_traitsIf13__nv_bfloat16fS2_fjLj1280ELj1ELj4ELj1ELj16ENS_18Kernel_traits_baseILj1280EfS2_fS2_fjLj128EEEEELb1ELb1ELb0ELb0EEEvNS_9FwdParamsE:
.text._ZN10layer_norm13ln_fwd_kernelINS_13Kernel_traitsIf13__nv_bfloat16fS2_fjLj1280ELj1ELj4ELj1ELj16ENS_18Kernel_traits_baseILj1280EfS2_fS2_fjLj128EEEEELb1ELb1ELb0ELb0EEEvNS_9FwdParamsE:
        /* <DEDUP_REMOVED lines=77> */
[----:B------:R-:W-:Y:S01]  /*04d0*/  @P3 IMAD.WIDE.U32 R26, R131, 0x20, R26 ;  /* 0x00000020831a3825 */ /* 0x000fe200078e001a */
        /* <DEDUP_REMOVED lines=27> */
.L_x_20566:
        /* <DEDUP_REMOVED lines=26> */
[----:B------:R-:W5:Y:S03]  /*0830*/  @P1 LDG.E.128 R96, desc[UR6][R40.64] ;  /* 0x0000000628601981 */ /* 0x000f66000c1e1d00 */
[----:B------:R-:W-:Y:S01]  /*0840*/  @P2 VIADD R131, R131, 0x20 ;  /* 0x0000002083832836 */ /* 0x000fe20000000000 */
[----:B------:R1:W5:Y:S02]  /*0850*/  @P1 LDG.E.128 R92, desc[UR6][R40.64+0x10] ;  /* 0x00001006285c1981 */ /* 0x000364000c1e1d00 */
        /* <DEDUP_REMOVED lines=8> */
[----:B-1----:R-:W-:Y:S02]  /*08e0*/  CS2R R40, SRZ ;  /* 0x0000000000287805 */ /* 0x002fe4000001ff00 */
[----:B------:R-:W5:Y:S01]  /*08f0*/  @P2 LDG.E.128 R72, desc[UR6][R62.64] ;  /* 0x000000063e482981 */ /* 0x000f62000c1e1d00 */
[----:B------:R-:W-:Y:S01]  /*0900*/  @P3 VIADD R131, R131, 0x20 ;  /* 0x0000002083833836 */ /* 0x000fe20000000000 */
[----:B------:R-:W-:Y:S02]  /*0910*/  CS2R R108, SRZ ;  /* 0x00000000006c7805 */ /* 0x000fe4000001ff00 */
[----:B------:R1:W5:Y:S01]  /*0920*/  @P2 LDG.E.128 R68, desc[UR6][R62.64+0x10] ;  /* 0x000010063e442981 */ /* 0x000362000c1e1d00 */
[----:B----4-:R-:W-:Y:S01]  /*0930*/  @P4 IMAD.WIDE.U32 R60, R131, 0x20, R88 ;  /* 0x00000020833c4825 */ /* 0x010fe200078e0058 */
[----:B0-----:R-:W-:-:S02]  /*0940*/  CS2R R42, SRZ ;  /* 0x00000000002a7805 */ /* 0x001fc4000001ff00 */
[----:B------:R-:W5:Y:S01]  /*0950*/  @P2 LDG.E.128 R56, desc[UR6][R66.64] ;  /* 0x0000000642382981 */ /* 0x000f62000c1e1d00 */
[----:B------:R-:W-:Y:S02]  /*0960*/  CS2R R114, SRZ ;  /* 0x0000000000727805 */ /* 0x000fe4000001ff00 */
[----:B------:R-:W-:Y:S02]  /*0970*/  CS2R R112, SRZ ;  /* 0x0000000000707805 */ /* 0x000fe4000001ff00 */
[----:B------:R-:W-:Y:S01]  /*0980*/  @P4 CS2R R14, SRZ ;  /* 0x00000000000e4805 */ /* 0x000fe2000001ff00 */
[----:B------:R0:W5:Y:S01]  /*0990*/  @P2 LDG.E.128 R52, desc[UR6][R66.64+0x10] ;  /* 0x0000100642342981 */ /* 0x000162000c1e1d00 */
[----:B------:R-:W-:Y:S01]  /*09a0*/  @P4 IMAD.WIDE.U32 R64, R131, 0x20, R90 ;  /* 0x0000002083404825 */ /* 0x000fe200078e005a */
[----:B-1----:R-:W-:Y:S02]  /*09b0*/  CS2R R62, SRZ ;  /* 0x00000000003e7805 */ /* 0x002fe4000001ff00 */
[----:B------:R-:W5:Y:S01]  /*09c0*/  @P3 LDG.E.128 R48, desc[UR6][R84.64] ;  /* 0x0000000654303981 */ /* 0x000f62000c1e1d00 */
[----:B------:R-:W-:-:S02]  /*09d0*/  CS2R R90, SRZ ;  /* 0x00000000005a7805 */ /* 0x000fc4000001ff00 */
[----:B------:R-:W-:Y:S02]  /*09e0*/  CS2R R88, SRZ ;  /* 0x0000000000587805 */ /* 0x000fe4000001ff00 */
[----:B------:R-:W-:Y:S01]  /*09f0*/  @P4 CS2R R12, SRZ ;  /* 0x00000000000c4805 */ /* 0x000fe2000001ff00 */
[----:B------:R1:W5:Y:S01]  /*0a00*/  @P3 LDG.E.128 R44, desc[UR6][R84.64+0x10] ;  /* 0x00001006542c3981 */ /* 0x000362000c1e1d00 */
[----:B------:R-:W-:Y:S02]  /*0a10*/  @P4 CS2R R18, SRZ ;  /* 0x0000000000124805 */ /* 0x000fe4000001ff00 */
[----:B0-----:R-:W-:Y:S02]  /*0a20*/  CS2R R66, SRZ ;  /* 0x0000000000427805 */ /* 0x001fe4000001ff00 */
[----:B------:R-:W-:Y:S01]  /*0a30*/  @P4 CS2R R16, SRZ ;  /* 0x0000000000104805 */ /* 0x000fe2000001ff00 */
[----:B------:R-:W5:Y:S04]  /*0a40*/  @P3 LDG.E.128 R32, desc[UR6][R86.64] ;  /* 0x0000000656203981 */ /* 0x000f68000c1e1d00 */
[----:B------:R0:W5:Y:S01]  /*0a50*/  @P3 LDG.E.128 R28, desc[UR6][R86.64+0x10] ;  /* 0x00001006561c3981 */ /* 0x000162000c1e1d00 */
[----:B-1----:R-:W-:-:S03]  /*0a60*/  CS2R R84, SRZ ;  /* 0x0000000000547805 */ /* 0x002fc6000001ff00 */
[----:B------:R-:W5:Y:S04]  /*0a70*/  @P4 LDG.E.128 R24, desc[UR6][R60.64] ;  /* 0x000000063c184981 */ /* 0x000f68000c1e1d00 */
[----:B------:R1:W5:Y:S01]  /*0a80*/  @P4 LDG.E.128 R20, desc[UR6][R60.64+0x10] ;  /* 0x000010063c144981 */ /* 0x000362000c1e1d00 */
[----:B0-----:R-:W-:-:S03]  /*0a90*/  CS2R R86, SRZ ;  /* 0x0000000000567805 */ /* 0x001fc6000001ff00 */
[----:B------:R-:W5:Y:S04]  /*0aa0*/  @P4 LDG.E.128 R8, desc[UR6][R64.64] ;  /* 0x0000000640084981 */ /* 0x000f68000c1e1d00 */
[----:B------:R0:W5:Y:S01]  /*0ab0*/  @P4 LDG.E.128 R4, desc[UR6][R64.64+0x10] ;  /* 0x0000100640044981 */ /* 0x000162000c1e1d00 */
[----:B-1----:R-:W-:Y:S02]  /*0ac0*/  CS2R R60, SRZ ;  /* 0x00000000003c7805 */ /* 0x002fe4000001ff00 */
[----:B0-----:R-:W-:-:S07]  /*0ad0*/  CS2R R64, SRZ ;  /* 0x0000000000407805 */ /* 0x001fce000001ff00 */
.L_x_20567:
[----:B------:R-:W-:Y:S05]  /*0ae0*/  BSYNC.RECONVERGENT B0 ;  /* 0x0000000000007941 */ /* 0x000fea0003800200 */
.L_x_20565:
[----:B------:R-:W1:Y:S02]  /*0af0*/  LDCU UR4, c[0x0][0x384] ;  /* 0x00007080ff0477ac */ /* 0x000e640008000800 */
[----:B-1----:R-:W-:-:S13]  /*0b00*/  ISETP.GE.AND P0, PT, R180, UR4, PT ;  /* 0x00000004b4007c0c */ /* 0x002fda000bf06270 */
[----:B------:R-:W-:Y:S05]  /*0b10*/  @P0 EXIT ;  /* 0x000000000000094d */ /* 0x000fea0003800000 */
[----:B0-----:R-:W0:Y:S01]  /*0b20*/  LDC R125, c[0x0][0x360] ;  /* 0x0000d800ff7d7b82 */ /* 0x001e220000000800 */
[----:B------:R-:W-:Y:S01]  /*0b30*/  IMAD R130, R189, -0x2daee0ad, RZ ;  /* 0xd2511f53bd827824 */ /* 0x000fe200078e02ff */
[----:B-----5:R-:W-:Y:S01]  /*0b40*/  IADD3 R128, PT, PT, R2, -0x61c88647, RZ ;  /* 0x9e3779b902807810 */ /* 0x020fe20007ffe0ff */
[----:B------:R-:W-:Y:S01]  /*0b50*/  VIADD R131, R3, 0xbb67ae85 ;  /* 0xbb67ae8503837836 */ /* 0x000fe20000000000 */
[----:B------:R-:W-:Y:S01]  /*0b60*/  LOP3.LUT R188, R188, 0xffffffbf, RZ, 0xc0, !PT ;  /* 0xffffffbfbcbc7812 */ /* 0x000fe200078ec0ff */
[----:B------:R-:W-:Y:S01]  /*0b70*/  HFMA2 R173, -RZ, RZ, 0, 0 ;  /* 0x00000000ffad7431 */ /* 0x000fe200000001ff */
        /* <DEDUP_REMOVED lines=25> */
[----:B------:R-:W-:Y:S01]  /*0d10*/  IMAD R130, R129, -0x326172a9, RZ ;  /* 0xcd9e8d5781827824 */ /* 0x000fe200078e02ff */
[----:B------:R-:W-:Y:S01]  /*0d20*/  LOP3.LUT R124, R127, R125, R124, 0x96, !PT ;  /* 0x0000007d7f7c7212 */ /* 0x000fe200078e967c */
[----:B------:R-:W-:Y:S02]  /*0d30*/  IMAD R129, R126, -0x2daee0ad, RZ ;  /* 0xd2511f537e817824 */ /* 0x000fe400078e02ff */
[----:B------:R-:W-:Y:S02]  /*0d40*/  VIADD R127, R2, 0xdaa66d2b ;  /* 0xdaa66d2b027f7836 */ /* 0x000fe40000000000 */
[----:B------:R-:W-:Y:S01]  /*0d50*/  IMAD.HI.U32 R125, R128, -0x326172a9, RZ ;  /* 0xcd9e8d57807d7827 */ /* 0x000fe200078e00ff */
[----:B------:R-:W-:-:S03]  /*0d60*/  @P0 LOP3.LUT R188, R188, 0x40, RZ, 0xfc, !PT ;  /* 0x00000040bcbc0812 */ /* 0x000fc600078efcff */
[----:B------:R-:W-:Y:S01]  /*0d70*/  IMAD.HI.U32 R126, R124, -0x2daee0ad, RZ ;  /* 0xd2511f537c7e7827 */ /* 0x000fe200078e00ff */
[----:B------:R-:W-:-:S03]  /*0d80*/  LOP3.LUT R125, R127, R130, R125, 0x96, !PT ;  /* 0x000000827f7d7212 */ /* 0x000fc600078e967d */
        /* <DEDUP_REMOVED lines=20> */
[----:B------:R-:W-:Y:S02]  /*0ed0*/  VIADD R130, R3, 0x646e171e ;  /* 0x646e171e03827836 */ /* 0x000fe40000000000 */
[----:B------:R-:W-:-:S04]  /*0ee0*/  IMAD.HI.U32 R128, R126, -0x2daee0ad, RZ ;  /* 0xd2511f537e807827 */ /* 0x000fc800078e00ff */
[C---:B------:R-:W-:Y:S01]  /*0ef0*/  IMAD.HI.U32 R124, R125.reuse, -0x326172a9, RZ ;  /* 0xcd9e8d577d7c7827 */ /* 0x040fe200078e00ff */
[----:B------:R-:W-:Y:S02]  /*0f00*/  LOP3.LUT R128, R130, R131, R128, 0x96, !PT ;  /* 0x0000008382807212 */ /* 0x000fe400078e9680 */
[C---:B------:R-:W-:Y:S01]  /*0f10*/  IADD3 R130, PT, PT, R2.reuse, 0x5384540f, RZ ;  /* 0x5384540f02827810 */ /* 0x040fe20007ffe0ff */
[----:B------:R-:W-:Y:S02]  /*0f20*/  VIADD R127, R2, 0xb54cda56 ;  /* 0xb54cda56027f7836 */ /* 0x000fe40000000000 */
[----:B------:R-:W-:Y:S02]  /*0f30*/  IMAD R132, R126, -0x2daee0ad, RZ ;  /* 0xd2511f537e847824 */ /* 0x000fe400078e02ff */
[----:B------:R-:W-:Y:S01]  /*0f40*/  IMAD R126, R125, -0x326172a9, RZ ;  /* 0xcd9e8d577d7e7824 */ /* 0x000fe200078e02ff */
[----:B------:R-:W-:Y:S01]  /*0f50*/  LOP3.LUT R124, R127, R129, R124, 0x96, !PT ;  /* 0x000000817f7c7212 */ /* 0x000fe200078e967c */
[----:B------:R-:W-:-:S04]  /*0f60*/  IMAD.HI.U32 R125, R128, -0x326172a9, RZ ;  /* 0xcd9e8d57807d7827 */ /* 0x000fc800078e00ff */
[----:B------:R-:W-:Y:S01]  /*0f70*/  IMAD.HI.U32 R127, R124, -0x2daee0ad, RZ ;  /* 0xd2511f537c7f7827 */ /* 0x000fe200078e00ff */
[----:B------:R-:W-:Y:S02]  /*0f80*/  LOP3.LUT R125, R130, R126, R125, 0x96, !PT ;  /* 0x0000007e827d7212 */ /* 0x000fe400078e967d */
[----:B------:R-:W-:Y:S01]  /*0f90*/  IADD3 R126, PT, PT, R2, -0xe443238, RZ ;  /* 0xf1bbcdc8027e7810 */ /* 0x000fe20007ffe0ff */
[C---:B------:R-:W-:Y:S02]  /*0fa0*/  VIADD R129, R3.reuse, 0x1fd5c5a3 ;  /* 0x1fd5c5a303817836 */ /* 0x040fe40000000000 */
[----:B------:R-:W-:Y:S02]  /*0fb0*/  IMAD R131, R124, -0x2daee0ad, RZ ;  /* 0xd2511f537c837824 */ /* 0x000fe400078e02ff */
[----:B------:R-:W-:Y:S01]  /*0fc0*/  VIADD R130, R3, 0xdb3d7428 ;  /* 0xdb3d742803827836 */ /* 0x000fe20000000000 */
[----:B------:R-:W-:Y:S01]  /*0fd0*/  LOP3.LUT R127, R129, R132, R127, 0x96, !PT ;  /* 0x00000084817f7212 */ /* 0x000fe200078e967f */
[----:B------:R-:W-:-:S02]  /*0fe0*/  IMAD R129, R128, -0x326172a9, RZ ;  /* 0xcd9e8d5780817824 */ /* 0x000fc400078e02ff */
        /* <DEDUP_REMOVED lines=13> */
[----:B-1234-:R-:W-:-:S07]  /*10c0*/  LOP3.LUT R176, R126, R125, R176, 0x96, !PT ;  /* 0x0000007d7eb07212 */ /* 0x01efce00078e96b0 */
.L_x_20998:
        /* <DEDUP_REMOVED lines=8> */
[----:B------:R-:W-:Y:S02]  /*1150*/  LOP3.LUT R188, R188, 0xfffffff7, RZ, 0xc0, !PT ;  /* 0xfffffff7bcbc7812 */ /* 0x000fe400078ec0ff */
[----:B------:R-:W-:-:S04]  /*1160*/  SHF.R.S32.HI R183, RZ, 0x1f, R0 ;  /* 0x0000001fffb77819 */ /* 0x000fc80000011400 */
[----:B------:R-:W-:Y:S01]  /*1170*/  LEA.HI R183, R183, R0, RZ, 0x3 ;  /* 0x00000000b7b77211 */ /* 0x000fe200078f18ff */
[----:B------:R-:W-:-:S03]  /*1180*/  IMAD.MOV.U32 R0, RZ, RZ, 0x3f800000 ;  /* 0x3f800000ff007424 */ /* 0x000fc600078e00ff */
        /* <DEDUP_REMOVED lines=27> */
.L_x_45680:
[----:B------:R-:W-:Y:S05]  /*1340*/  BRX R132 -0x1350                                       (*"BRANCH_TARGETS .L_x_45681,.L_x_45682,.L_x_45683"*) ;  /* 0xffffffec842c7949 */ /* 0x000fea000383ffff */
.L_x_45683:
[----:B------:R-:W-:Y:S01]  /*1350*/  IADD3 R134, PT, PT, R175, 0x1, RZ ;  /* 0x00000001af867810 */ /* 0x000fe20007ffe0ff */
[----:B------:R-:W-:Y:S02]  /*1360*/  IMAD.MOV.U32 R186, RZ, RZ, R184 ;  /* 0x000000ffffba7224 */ /* 0x000fe400078e00b8 */
[----:B------:R-:W-:Y:S01]  /*1370*/  IMAD.MOV.U32 R135, RZ, RZ, R177 ;  /* 0x000000ffff877224 */ /* 0x000fe200078e00b1 */
[----:B------:R-:W-:Y:S06]  /*1380*/  BRA `(.L_x_20572) ;  /* 0x0000000400347947 */ /* 0x000fec0003800000 */
.L_x_45681:
[----:B------:R-:W-:Y:S01]  /*1390*/  MOV R186, R184 ;  /* 0x000000b800ba7202 */ /* 0x000fe20000000f00 */
[----:B------:R-:W-:Y:S02]  /*13a0*/  IMAD.MOV.U32 R134, RZ, RZ, 0x3 ;  /* 0x00000003ff867424 */ /* 0x000fe400078e00ff */
[----:B------:R-:W-:Y:S01]  /*13b0*/  IMAD.MOV.U32 R135, RZ, RZ, R176 ;  /* 0x000000ffff877224 */ /* 0x000fe200078e00b0 */
[----:B------:R-:W-:Y:S06]  /*13c0*/  BRA `(.L_x_20572) ;  /* 0x0000000400247947 */ /* 0x000fec0003800000 */
.L_x_45682:
        /* <DEDUP_REMOVED lines=13> */
.L_x_20574:
[----:B------:R-:W-:Y:S05]  /*14a0*/  BSYNC.RECONVERGENT B2 ;  /* 0x0000000000027941 */ /* 0x000fea0003800200 */
.L_x_20573:
        /* <DEDUP_REMOVED lines=56> */
[----:B------:R-:W-:Y:S01]  /*1830*/  IMAD.MOV.U32 R135, RZ, RZ, R184 ;  /* 0x000000ffff877224 */ /* 0x000fe200078e00b8 */
[----:B------:R-:W-:Y:S01]  /*1840*/  LOP3.LUT R176, R133, R132, R187, 0x96, !PT ;  /* 0x0000008485b07212 */ /* 0x000fe200078e96bb */
[----:B------:R-:W-:-:S07]  /*1850*/  IMAD.MOV.U32 R134, RZ, RZ, RZ ;  /* 0x000000ffff867224 */ /* 0x000fce00078e00ff */
.L_x_20572:
[----:B------:R-:W-:Y:S05]  /*1860*/  BSYNC.RECONVERGENT B1 ;  /* 0x0000000000017941 */ /* 0x000fea0003800200 */
.L_x_20571:
        /* <DEDUP_REMOVED lines=12> */
[----:B------:R-:W-:-:S04]  /*1930*/  MOV R135, R174 ;  /* 0x000000ae00877202 */ /* 0x000fc80000000f00 */
[----:B0-----:R-:W-:-:S04]  /*1940*/  FSETP.GTU.FTZ.AND P0, PT, R132, R183, PT ;  /* 0x000000b78400720b */ /* 0x001fc80003f1c000 */
[----:B------:R-:W-:Y:S01]  /*1950*/  PLOP3.LUT P2, PT, P0, PT, PT, 0x8, 0x80 ;  /* 0x000000000080781c */ /* 0x000fe2000074e170 */
[----:B-1----:R-:W-:-:S05]  /*1960*/  FMUL.FTZ R133, R133, R184 ;  /* 0x000000b885857220 */ /* 0x002fca0000410000 */
[----:B------:R-:W-:-:S07]  /*1970*/  FSEL R133, R133, RZ, !P0 ;  /* 0x000000ff85857208 */ /* 0x000fce0004000000 */
[----:B------:R-:W-:Y:S01]  /*1980*/  @P2 LOP3.LUT R188, R188, 0x2, RZ, 0xfc, !PT ;  /* 0x00000002bcbc2812 */ /* 0x000fe200078efcff */
[----:B------:R-:W-:Y:S01]  /*1990*/  FFMA.FTZ R132, R133, R104, R124 ;  /* 0x0000006885847223 */ /* 0x000fe2000001007c */
        /* <DEDUP_REMOVED lines=9> */
.L_x_20577:
        /* <DEDUP_REMOVED lines=13> */
.L_x_20579:
[----:B------:R-:W-:Y:S05]  /*1b00*/  BSYNC.RECONVERGENT B2 ;  /* 0x0000000000027941 */ /* 0x000fea0003800200 */
.L_x_20578:
        /* <DEDUP_REMOVED lines=53> */
[----:B------:R-:W-:-:S02]  /*1e60*/  HFMA2 R175, -RZ, RZ, 0, 0 ;  /* 0x00000000ffaf7431 */ /* 0x000fc400000001ff */
[----:B------:R-:W-:-:S04]  /*1e70*/  IMAD.WIDE.U32 R176, R177, -0x326172a9, RZ ;  /* 0xcd9e8d57b1b07825 */ /* 0x000fc800078e00ff */
[----:B------:R-:W-:Y:S01]  /*1e80*/  IMAD.WIDE.U32 R190, R190, -0x2daee0ad, RZ ;  /* 0xd2511f53bebe7825 */ /* 0x000fe200078e00ff */
[----:B------:R-:W-:Y:S02]  /*1e90*/  LOP3.LUT R177, R133, R174, R177, 0x96, !PT ;  /* 0x000000ae85b17212 */ /* 0x000fe400078e96b1 */
[----:B------:R-:W-:Y:S02]  /*1ea0*/  MOV R174, R176 ;  /* 0x000000b000ae7202 */ /* 0x000fe40000000f00 */
[----:B------:R-:W-:Y:S01]  /*1eb0*/  LOP3.LUT R176, R135, R134, R191, 0x96, !PT ;  /* 0x0000008687b07212 */ /* 0x000fe200078e96bf */
[----:B------:R-:W-:Y:S02]  /*1ec0*/  IMAD.MOV.U32 R135, RZ, RZ, R186 ;  /* 0x000000ffff877224 */ /* 0x000fe400078e00ba */
[----:B------:R-:W-:-:S07]  /*1ed0*/  IMAD.MOV.U32 R186, RZ, RZ, R190 ;  /* 0x000000ffffba7224 */ /* 0x000fce00078e00be */
.L_x_20576:
[----:B------:R-:W-:Y:S05]  /*1ee0*/  BSYNC.RECONVERGENT B1 ;  /* 0x0000000000017941 */ /* 0x000fea0003800200 */
.L_x_20575:
        /* <DEDUP_REMOVED lines=22> */
.L_x_20582:
        /* <DEDUP_REMOVED lines=13> */
.L_x_20584:
[----:B------:R-:W-:Y:S05]  /*2120*/  BSYNC.RECONVERGENT B2 ;  /* 0x0000000000027941 */ /* 0x000fea0003800200 */
.L_x_20583:
        /* <DEDUP_REMOVED lines=61> */
.L_x_20581:
[----:B------:R-:W-:Y:S05]  /*2500*/  BSYNC.RECONVERGENT B1 ;  /* 0x0000000000017941 */ /* 0x000fea0003800200 */
.L_x_20580:
        /* <DEDUP_REMOVED lines=23> */
.L_x_20587:
        /* <DEDUP_REMOVED lines=13> */
.L_x_20589:
[----:B------:R-:W-:Y:S05]  /*2750*/  BSYNC.RECONVERGENT B2 ;  /* 0x0000000000027941 */ /* 0x000fea0003800200 */
.L_x_20588:
        /* <DEDUP_REMOVED lines=56> */
[----:B------:R-:W-:Y:S02]  /*2ae0*/  LOP3.LUT R177, R177, R174, R193, 0x96, !PT ;  /* 0x000000aeb1b17212 */ /* 0x000fe400078e96c1 */
[----:B------:R-:W-:Y:S01]  /*2af0*/  MOV R174, R192 ;  /* 0x000000c000ae7202 */ /* 0x000fe20000000f00 */
[----:B------:R-:W-:Y:S02]  /*2b00*/  VIADD R135, R3, 0x96a522ad ;  /* 0x96a522ad03877836 */ /* 0x000fe40000000000 */
[----:B------:R-:W-:-:S03]  /*2b10*/  IMAD.MOV.U32 R186, RZ, RZ, R190 ;  /* 0x000000ffffba7224 */ /* 0x000fc600078e00be */
[----:B------:R-:W-:-:S07]  /*2b20*/  LOP3.LUT R176, R135, R176, R191, 0x96, !PT ;  /* 0x000000b087b07212 */ /* 0x000fce00078e96bf */
.L_x_20586:
[----:B------:R-:W-:Y:S05]  /*2b30*/  BSYNC.RECONVERGENT B1 ;  /* 0x0000000000017941 */ /* 0x000fea0003800200 */
.L_x_20585:
        /* <DEDUP_REMOVED lines=22> */
.L_x_20592:
        /* <DEDUP_REMOVED lines=13> */
.L_x_20594:
[----:B------:R-:W-:Y:S05]  /*2d70*/  BSYNC.RECONVERGENT B2 ;  /* 0x0000000000027941 */ /* 0x000fea0003800200 */
.L_x_20593:
        /* <DEDUP_REMOVED lines=61> */
.L_x_20591:
[----:B------:R-:W-:Y:S05]  /*3150*/  BSYNC.RECONVERGENT B1 ;  /* 0x0000000000017941 */ /* 0x000fea0003800200 */
.L_x_20590:
        /* <DEDUP_REMOVED lines=23> */
.L_x_20597:
        /* <DEDUP_REMOVED lines=13> */
.L_x_20599:
[----:B------:R-:W-:Y:S05]  /*33a0*/  BSYNC.RECONVERGENT B2 ;  /* 0x0000000000027941 */ /* 0x000fea0003800200 */
.L_x_20598:
        /* <DEDUP_REMOVED lines=59> */
[----:B------:R-:W-:Y:S01]  /*3760*/  LOP3.LUT R176, R153, R176, R191, 0x96, !PT ;  /* 0x000000b099b07212 */ /* 0x000fe200078e96bf */
[----:B------:R-:W-:-:S07]  /*3770*/  HFMA2 R191, -RZ, RZ, 0, 0 ;  /* 0x00000000ffbf7431 */ /* 0x000fce00000001ff */
.L_x_20596:
[----:B------:R-:W-:Y:S05]  /*3780*/  BSYNC.RECONVERGENT B1 ;  /* 0x0000000000017941 */ /* 0x000fea0003800200 */
.L_x_20595:
[----:B------:R-:W-:Y:S01]  /*3790*/  I2FP.F32.U32 R190, R175 ;  /* 0x000000af00be7245 */ /* 0x000fe20000201000 */
[----:B------:R-:W-:Y:S01]  /*37a0*/  IMAD.U32 R153, R154, 0x10000, RZ ;  /* 0x000100009a997824 */ /* 0x000fe200078e00ff */
        /* <DEDUP_REMOVED lines=20> */
.L_x_20602:
        /* <DEDUP_REMOVED lines=13> */
.L_x_20604:
[----:B------:R-:W-:Y:S05]  /*39c0*/  BSYNC.RECONVERGENT B2 ;  /* 0x0000000000027941 */ /* 0x000fea0003800200 */
.L_x_20603:
        /* <DEDUP_REMOVED lines=61> */
.L_x_20601:
[----:B------:R-:W-:Y:S05]  /*3da0*/  BSYNC.RECONVERGENT B1 ;  /* 0x0000000000017941 */ /* 0x000fea0003800200 */
.L_x_20600:
        /* <DEDUP_REMOVED lines=23> */
.L_x_20607:
        /* <DEDUP_REMOVED lines=15> */
.L_x_20609:
[----:B------:R-:W-:Y:S05]  /*4010*/  BSYNC.RECONVERGENT B2 ;  /* 0x0000000000027941 */ /* 0x000fea0003800200 */
.L_x_20608:
        /* <DEDUP_REMOVED lines=61> */
.L_x_20606:
[----:B------:R-:W-:Y:S05]  /*43f0*/  BSYNC.RECONVERGENT B1 ;  /* 0x0000000000017941 */ /* 0x000fea0003800200 */
.L_x_20605:
        /* <DEDUP_REMOVED lines=10> */
.L_x_20570:
        /* <DEDUP_REMOVED lines=16> */
.L_x_20613:
        /* <DEDUP_REMOVED lines=13> */
.L_x_20615:
[----:B------:R-:W-:Y:S05]  /*4670*/  BSYNC.RECONVERGENT B2 ;  /* 0x0000000000027941 */ /* 0x000fea0003800200 */
.L_x_20614:
        /* <DEDUP_REMOVED lines=57> */
[----:B------:R-:W-:Y:S02]  /*4a10*/  MOV R132, R184 ;  /* 0x000000b800847202 */ /* 0x000fe40000000f00 */
[----:B------:R-:W-:-:S07]  /*4a20*/  LOP3.LUT R177, R177, R134, R175, 0x96, !PT ;  /* 0x00000086b1b17212 */ /* 0x000fce00078e96af */
.L_x_20612:
[----:B------:R-:W-:Y:S05]  /*4a30*/  BSYNC.RECONVERGENT B1 ;  /* 0x0000000000017941 */ /* 0x000fea0003800200 */
.L_x_20611:
[----:B------:R-:W0:Y:S01]  /*4a40*/  LDC R134, c[0x0][0x404] ;  /* 0x00010100ff867b82 */ /* 0x000e220000000800 */
[----:B------:R-:W-:Y:S01]  /*4a50*/  I2FP.F32.U32 R135, R132 ;  /* 0x0000008400877245 */ /* 0x000fe20000201000 */
[----:B------:R-:W-:Y:S01]  /*4a60*/  IMAD.MOV.U32 R132, RZ, RZ, 0x2f800000 ;  /* 0x2f800000ff847424 */ /* 0x000fe200078e00ff */
[----:B------:R-:W-:Y:S01]  /*4a70*/  ISETP.NE.AND P1, PT, R183, 0x1, PT ;  /* 0x00000001b700780c */ /* 0x000fe20003f25270 */
[----:B------:R-:W-:Y:S01]  /*4a80*/  BSSY.RECONVERGENT B1, `(.L_x_20616) ;  /* 0x0000062000017945 */ /* 0x000fe20003800200 */
[----:B-----5:R-:W-:Y:S01]  /*4a90*/  SHF.L.U32 R175, R152, 0x10, RZ ;  /* 0x0000001098af7819 */ /* 0x020fe200000006ff */
[----:B------:R-:W-:Y:S01]  /*4aa0*/  FFMA.FTZ R135, R135, R132, 1.1641532182693481445e-10 ;  /* 0x2f00000087877423 */ /* 0x000fe20000010084 */
[----:B------:R-:W-:Y:S01]  /*4ab0*/  LOP3.LUT R188, R188, 0xfffffffd, RZ, 0xc0, !PT ;  /* 0xfffffffdbcbc7812 */ /* 0x000fe200078ec0ff */
[----:B------:R-:W1:Y:S01]  /*4ac0*/  LDC R133, c[0x0][0x408] ;  /* 0x00010200ff857b82 */ /* 0x000e620000000800 */
[----:B------:R-:W-:Y:S01]  /*4ad0*/  PRMT R152, R152, 0x7632, R152 ;  /* 0x0000763298987816 */ /* 0x000fe20000000098 */
[----:B------:R-:W-:Y:S01]  /*4ae0*/  FMUL.FTZ R184, R175, R0 ;  /* 0x00000000afb87220 */ /* 0x000fe20000410000 */
[----:B------:R-:W-:Y:S01]  /*4af0*/  IMAD.MOV.U32 R175, RZ, RZ, R174 ;  /* 0x000000ffffaf7224 */ /* 0x000fe200078e00ae */
[----:B0-----:R-:W-:-:S04]  /*4b00*/  FSETP.GTU.FTZ.AND P0, PT, R135, R134, PT ;  /* 0x000000868700720b */ /* 0x001fc80003f1c000 */
[----:B------:R-:W-:Y:S01]  /*4b10*/  PLOP3.LUT P2, PT, P0, PT, PT, 0x8, 0x80 ;  /* 0x000000000080781c */ /* 0x000fe2000074e170 */
[----:B-1----:R-:W-:Y:S01]  /*4b20*/  FMUL.FTZ R135, R184, R133 ;  /* 0x00000085b8877220 */ /* 0x002fe20000410000 */
[----:B------:R-:W-:-:S04]  /*4b30*/  IMAD.MOV.U32 R184, RZ, RZ, 0x2 ;  /* 0x00000002ffb87424 */ /* 0x000fc800078e00ff */
[----:B------:R-:W-:-:S07]  /*4b40*/  FSEL R135, R135, RZ, !P0 ;  /* 0x000000ff87877208 */ /* 0x000fce0004000000 */
        /* <DEDUP_REMOVED lines=10> */
.L_x_20618:
        /* <DEDUP_REMOVED lines=13> */
.L_x_20620:
[----:B------:R-:W-:Y:S05]  /*4cc0*/  BSYNC.RECONVERGENT B2 ;  /* 0x0000000000027941 */ /* 0x000fea0003800200 */
.L_x_20619:
        /* <DEDUP_REMOVED lines=61> */
.L_x_20617:
[----:B------:R-:W-:Y:S05]  /*50a0*/  BSYNC.RECONVERGENT B1 ;  /* 0x0000000000017941 */ /* 0x000fea0003800200 */
.L_x_20616:
        /* <DEDUP_REMOVED lines=21> */
.L_x_20623:
        /* <DEDUP_REMOVED lines=13> */
.L_x_20625:
[----:B------:R-:W-:Y:S05]  /*52d0*/  BSYNC.RECONVERGENT B2 ;  /* 0x0000000000027941 */ /* 0x000fea0003800200 */
.L_x_20624:
        /* <DEDUP_REMOVED lines=61> */
.L_x_20622:
[----:B------:R-:W-:Y:S05]  /*56b0*/  BSYNC.RECONVERGENT B1 ;  /* 0x0000000000017941 */ /* 0x000fea0003800200 */
.L_x_20621:
        /* <DEDUP_REMOVED lines=9> */
[----:B------:R-:W-:Y:S01]  /*5750*/  FMUL.FTZ R184, R184, R133 ;  /* 0x00000085b8b87220 */ /* 0x000fe20000410000 */
[----:B------:R-:W-:Y:S02]  /*5760*/  PRMT R175, R153, 0x7632, R175 ;  /* 0x0000763299af7816 */ /* 0x000fe400000000af */
        /* <DEDUP_REMOVED lines=11> */
.L_x_20628:
        /* <DEDUP_REMOVED lines=13> */
.L_x_20630:
[----:B------:R-:W-:Y:S05]  /*58f0*/  BSYNC.RECONVERGENT B2 ;  /* 0x0000000000027941 */ /* 0x000fea0003800200 */
.L_x_20629:
        /* <DEDUP_REMOVED lines=56> */
[----:B------:R-:W-:Y:S02]  /*5c80*/  IMAD.MOV.U32 R174, RZ, RZ, R192 ;  /* 0x000000ffffae7224 */ /* 0x000fe400078e00c0 */
[----:B------:R-:W-:Y:S01]  /*5c90*/  IMAD.MOV.U32 R187, RZ, RZ, RZ ;  /* 0x000000ffffbb7224 */ /* 0x000fe200078e00ff */
[----:B------:R-:W-:Y:S02]  /*5ca0*/  LOP3.LUT R176, R183, R176, R191, 0x96, !PT ;  /* 0x000000b0b7b07212 */ /* 0x000fe400078e96bf */
[----:B------:R-:W-:Y:S01]  /*5cb0*/  MOV R183, R186 ;  /* 0x000000ba00b77202 */ /* 0x000fe20000000f00 */
[----:B------:R-:W-:-:S07]  /*5cc0*/  IMAD.MOV.U32 R186, RZ, RZ, R190 ;  /* 0x000000ffffba7224 */ /* 0x000fce00078e00be */
.L_x_20627:
[----:B------:R-:W-:Y:S05]  /*5cd0*/  BSYNC.RECONVERGENT B1 ;  /* 0x0000000000017941 */ /* 0x000fea0003800200 */
.L_x_20626:
        /* <DEDUP_REMOVED lines=21> */
.L_x_20633:
        /* <DEDUP_REMOVED lines=13> */
.L_x_20635:
[----:B------:R-:W-:Y:S05]  /*5f00*/  BSYNC.RECONVERGENT B2 ;  /* 0x0000000000027941 */ /* 0x000fea0003800200 */
.L_x_20634:
        /* <DEDUP_REMOVED lines=17> */
[C---:B------:R-:W-:Y:S02]  /*6020*/  IADD3 R175, PT, PT, R2.reuse, -0x255992d5, RZ ;  /* 0xdaa66d2b02af7810 */ /* 0x040fe40007ffe0ff */
        /* <DEDUP_REMOVED lines=26> */
[----:B------:R-:W-:Y:S02]  /*61d0*/  VIADD R183, R2, 0xf1bbcdc8 ;  /* 0xf1bbcdc802b77836 */ /* 0x000fe40000000000 */
        /* <DEDUP_REMOVED lines=14> */
[----:B------:R-:W-:Y:S02]  /*62c0*/  IMAD.MOV.U32 R174, RZ, RZ, R192 ;  /* 0x000000ffffae7224 */ /* 0x000fe400078e00c0 */
[----:B------:R-:W-:-:S07]  /*62d0*/  IMAD.MOV.U32 R185, RZ, RZ, RZ ;  /* 0x000000ffffb97224 */ /* 0x000fce00078e00ff */
.L_x_20632:
[----:B------:R-:W-:Y:S05]  /*62e0*/  BSYNC.RECONVERGENT B1 ;  /* 0x0000000000017941 */ /* 0x000fea0003800200 */
.L_x_20631:
        /* <DEDUP_REMOVED lines=22> */
.L_x_20638:
        /* <DEDUP_REMOVED lines=13> */
.L_x_20640:
[----:B------:R-:W-:Y:S05]  /*6520*/  BSYNC.RECONVERGENT B2 ;  /* 0x0000000000027941 */ /* 0x000fea0003800200 */
.L_x_20639:
        /* <DEDUP_REMOVED lines=61> */
.L_x_20637:
[----:B------:R-:W-:Y:S05]  /*6900*/  BSYNC.RECONVERGENT B1 ;  /* 0x0000000000017941 */ /* 0x000fea0003800200 */
.L_x_20636:
        /* <DEDUP_REMOVED lines=21> */
.L_x_20643:
        /* <DEDUP_REMOVED lines=13> */
.L_x_20645:
[----:B------:R-:W-:Y:S05]  /*6b30*/  BSYNC.RECONVERGENT B2 ;  /* 0x0000000000027941 */ /* 0x000fea0003800200 */
.L_x_20644:
        /* <DEDUP_REMOVED lines=60> */
[----:B------:R-:W-:-:S07]  /*6f00*/  IMAD.MOV.U32 R192, RZ, RZ, RZ ;  /* 0x000000ffffc07224 */ /* 0x000fce00078e00ff */
.L_x_20642:
[----:B------:R-:W-:Y:S05]  /*6f10*/  BSYNC.RECONVERGENT B1 ;  /* 0x0000000000017941 */ /* 0x000fea0003800200 */
.L_x_20641:
[----:B------:R-:W-:Y:S01]  /*6f20*/  I2FP.F32.U32 R175, R185 ;  /* 0x000000b900af7245 */ /* 0x000fe20000201000 */
[----:B------:R-:W-:Y:S01]  /*6f30*/  BSSY.RECONVERGENT B1, `(.L_x_20646) ;  /* 0x0000062000017945 */ /* 0x000fe20003800200 */
[----:B------:R-:W-:Y:S01]  /*6f40*/  SHF.L.U32 R185, R155, 0x10, RZ ;  /* 0x000000109bb97819 */ /* 0x000fe200000006ff */
[----:B------:R-:W-:Y:S01]  /*6f50*/  IMAD.MOV.U32 R191, RZ, RZ, R174 ;  /* 0x000000ffffbf7224 */ /* 0x000fe200078e00ae */
[----:B------:R-:W-:Y:S01]  /*6f60*/  ISETP.NE.AND P6, PT, R192, 0x1, PT ;  /* 0x00000001c000780c */ /* 0x000fe20003fc5270 */
[----:B------:R-:W-:Y:S01]  /*6f70*/  FFMA.FTZ R187, R175, R132, 1.1641532182693481445e-10 ;  /* 0x2f000000afbb7423 */ /* 0x000fe20000010084 */
[----:B------:R-:W-:Y:S02]  /*6f80*/  IMAD.MOV.U32 R175, RZ, RZ, 0x2 ;  /* 0x00000002ffaf7424 */ /* 0x000fe400078e00ff */
[----:B------:R-:W-:Y:S01]  /*6f90*/  FMUL.FTZ R190, R185, R0 ;  /* 0x00000000b9be7220 */ /* 0x000fe20000410000 */
[----:B------:R-:W-:Y:S02]  /*6fa0*/  PRMT R185, R155, 0x7632, R185 ;  /* 0x000076329bb97816 */ /* 0x000fe400000000b9 */
        /* <DEDUP_REMOVED lines=13> */
.L_x_20648:
        /* <DEDUP_REMOVED lines=15> */
.L_x_20650:
[----:B------:R-:W-:Y:S05]  /*7170*/  BSYNC.RECONVERGENT B2 ;  /* 0x0000000000027941 */ /* 0x000fea0003800200 */
.L_x_20649:
        /* <DEDUP_REMOVED lines=61> */
.L_x_20647:
[----:B------:R-:W-:Y:S05]  /*7550*/  BSYNC.RECONVERGENT B1 ;  /* 0x0000000000017941 */ /* 0x000fea0003800200 */
.L_x_20646:
[----:B------:R-:W-:Y:S02]  /*7560*/  SHF.L.U32 R187, R185, 0x10, RZ ;  /* 0x00000010b9bb7819 */ /* 0x000fe400000006ff */
[----:B------:R-:W-:-:S03]  /*7570*/  I2FP.F32.U32 R185, R191 ;  /* 0x000000bf00b97245 */ /* 0x000fc60000201000 */
[----:B------:R-:W-:Y:S02]  /*7580*/  FMUL.FTZ R190, R187, R0 ;  /* 0x00000000bbbe7220 */ /* 0x000fe40000410000 */
[----:B------:R-:W-:Y:S01]  /*7590*/  FFMA.FTZ R185, R185, R132, 1.1641532182693481445e-10 ;  /* 0x2f000000b9b97423 */ /* 0x000fe20000010084 */
[----:B------:R-:W-:Y:S01]  /*75a0*/  FMUL.FTZ R132, R135, R104 ;  /* 0x0000006887847220 */ /* 0x000fe20000410000 */
[----:B------:R-:W-:Y:S01]  /*75b0*/  FMUL.FTZ R190, R190, R133 ;  /* 0x00000085bebe7220 */ /* 0x000fe20000410000 */
[----:B------:R-:W-:Y:S01]  /*75c0*/  FMUL.FTZ R133, R152, R105 ;  /* 0x0000006998857220 */ /* 0x000fe20000410000 */
[----:B------:R-:W-:Y:S01]  /*75d0*/  FMUL.FTZ R135, R184, R107 ;  /* 0x0000006bb8877220 */ /* 0x000fe20000410000 */
[----:B------:R-:W-:Y:S01]  /*75e0*/  FSETP.GTU.FTZ.AND P6, PT, R185, R134, PT ;  /* 0x00000086b900720b */ /* 0x000fe20003fdc000 */
[----:B------:R-:W-:Y:S01]  /*75f0*/  FMUL.FTZ R134, R153, R106 ;  /* 0x0000006a99867220 */ /* 0x000fe20000410000 */
[----:B------:R-:W-:Y:S01]  /*7600*/  FMUL.FTZ R153, R154, R101 ;  /* 0x000000659a997220 */ /* 0x000fe20000410000 */
[----:B------:R-:W-:Y:S01]  /*7610*/  FMUL.FTZ R154, R155, R102 ;  /* 0x000000669b9a7220 */ /* 0x000fe20000410000 */
[----:B------:R-:W-:Y:S01]  /*7620*/  FSEL R190, R190, RZ, !P6 ;  /* 0x000000ffbebe7208 */ /* 0x000fe20007000000 */
[----:B------:R-:W-:Y:S01]  /*7630*/  FMUL.FTZ R152, R183, R100 ;  /* 0x00000064b7987220 */ /* 0x000fe20000410000 */
[----:B------:R-:W-:-:S03]  /*7640*/  PLOP3.LUT P6, PT, P6, PT, PT, 0x8, 0x80 ;  /* 0x000000000080781c */ /* 0x000fc600037ce170 */
[----:B------:R-:W-:-:S10]  /*7650*/  FMUL.FTZ R155, R190, R103 ;  /* 0x00000067be9b7220 */ /* 0x000fd40000410000 */
.L_x_20610:
        /* <DEDUP_REMOVED lines=18> */
[C---:B------:R-:W-:Y:S02]  /*7780*/  VIADD R183, R172.reuse, 0x20 ;  /* 0x00000020acb77836 */ /* 0x040fe40000000000 */
[----:B-1----:R-:W-:Y:S01]  /*7790*/  IMAD.WIDE.U32 R192, R172, 0x8, R192 ;  /* 0x00000008acc07825 */ /* 0x002fe200078e00c0 */
[----:B------:R0:W-:Y:S04]  /*77a0*/  STG.E.128 desc[UR6][R190.64+0x10], R152 ;  /* 0x00001098be007986 */ /* 0x0001e8000c101d06 */
[----:B------:R0:W-:Y:S02]  /*77b0*/  STG.E.64 desc[UR6][R192.64], R194 ;  /* 0x000000c2c0007986 */ /* 0x0001e4000c101b06 */
.L_x_20569:
[----:B------:R-:W-:Y:S05]  /*77c0*/  BSYNC.RECONVERGENT B0 ;  /* 0x0000000000007941 */ /* 0x000fea0003800200 */
.L_x_20568:
        /* <DEDUP_REMOVED lines=17> */
[----:B0-----:R-:W-:Y:S02]  /*78e0*/  HFMA2 R190, -RZ, RZ, 0, 1.1920928955078125e-07 ;  /* 0x00000002ffbe7431 */ /* 0x001fe400000001ff */
[----:B-1----:R-:W-:Y:S02]  /*78f0*/  IMAD.MOV.U32 R136, RZ, RZ, R174 ;  /* 0x000000ffff887224 */ /* 0x002fe400078e00ae */
        /* <DEDUP_REMOVED lines=12> */
.L_x_20656:
        /* <DEDUP_REMOVED lines=13> */
.L_x_20658:
[----:B------:R-:W-:Y:S05]  /*7a90*/  BSYNC.RECONVERGENT B2 ;  /* 0x0000000000027941 */ /* 0x000fea0003800200 */
.L_x_20657:
        /* <DEDUP_REMOVED lines=8> */
[----:B------:R-:W-:Y:S01]  /*7b20*/  IADD3 R177, PT, PT, R3, 0x76cf5d0a, RZ ;  /* 0x76cf5d0a03b17810 */ /* 0x000fe20007ffe0ff */
        /* <DEDUP_REMOVED lines=49> */
[----:B------:R-:W-:-:S07]  /*7e40*/  IMAD.MOV.U32 R136, RZ, RZ, R184 ;  /* 0x000000ffff887224 */ /* 0x000fce00078e00b8 */
.L_x_20655:
[----:B------:R-:W-:Y:S05]  /*7e50*/  BSYNC.RECONVERGENT B1 ;  /* 0x0000000000017941 */ /* 0x000fea0003800200 */
.L_x_20654:
[----:B------:R-:W0:Y:S01]  /*7e60*/  LDC R184, c[0x0][0x404] ;  /* 0x00010100ffb87b82 */ /* 0x000e220000000800 */
[----:B------:R-:W-:Y:S01]  /*7e70*/  HFMA2 R187, -RZ, RZ, 0.1171875, 0 ;  /* 0x2f800000ffbb7431 */ /* 0x000fe200000001ff */
[----:B------:R-:W-:Y:S01]  /*7e80*/  I2FP.F32.U32 R136, R136 ;  /* 0x0000008800887245 */ /* 0x000fe20000201000 */
[----:B-----5:R-:W-:Y:S01]  /*7e90*/  IMAD.U32 R139, R156, 0x10000, RZ ;  /* 0x000100009c8b7824 */ /* 0x020fe200078e00ff */
[----:B------:R-:W-:Y:S01]  /*7ea0*/  ISETP.NE.AND P1, PT, R190, 0x1, PT ;  /* 0x00000001be00780c */ /* 0x000fe20003f25270 */
[----:B------:R-:W-:Y:S01]  /*7eb0*/  BSSY.RECONVERGENT B1, `(.L_x_20659) ;  /* 0x0000062000017945 */ /* 0x000fe20003800200 */
[----:B------:R-:W-:Y:S01]  /*7ec0*/  LOP3.LUT R188, R188, 0xfffffffd, RZ, 0xc0, !PT ;  /* 0xfffffffdbcbc7812 */ /* 0x000fe200078ec0ff */
[----:B------:R-:W-:Y:S01]  /*7ed0*/  IMAD.MOV.U32 R175, RZ, RZ, 0x2 ;  /* 0x00000002ffaf7424 */ /* 0x000fe200078e00ff */
[----:B------:R-:W1:Y:S01]  /*7ee0*/  LDC R185, c[0x0][0x408] ;  /* 0x00010200ffb97b82 */ /* 0x000e620000000800 */
[----:B------:R-:W-:Y:S01]  /*7ef0*/  PRMT R156, R156, 0x7632, R156 ;  /* 0x000076329c9c7816 */ /* 0x000fe2000000009c */
[----:B------:R-:W-:Y:S01]  /*7f00*/  FFMA.FTZ R137, R136, R187, 1.1641532182693481445e-10 ;  /* 0x2f00000088897423 */ /* 0x000fe200000100bb */
[----:B------:R-:W-:Y:S01]  /*7f10*/  FMUL.FTZ R136, R139, R0 ;  /* 0x000000008b887220 */ /* 0x000fe20000410000 */
[----:B------:R-:W-:-:S03]  /*7f20*/  MOV R138, R174 ;  /* 0x000000ae008a7202 */ /* 0x000fc60000000f00 */
        /* <DEDUP_REMOVED lines=15> */
.L_x_20661:
        /* <DEDUP_REMOVED lines=13> */
.L_x_20663:
[----:B------:R-:W-:Y:S05]  /*80f0*/  BSYNC.RECONVERGENT B2 ;  /* 0x0000000000027941 */ /* 0x000fea0003800200 */
.L_x_20662:
        /* <DEDUP_REMOVED lines=61> */
.L_x_20660:
[----:B------:R-:W-:Y:S05]  /*84d0*/  BSYNC.RECONVERGENT B1 ;  /* 0x0000000000017941 */ /* 0x000fea0003800200 */
.L_x_20659:
        /* <DEDUP_REMOVED lines=22> */
.L_x_20666:
        /* <DEDUP_REMOVED lines=13> */
.L_x_20668:
[----:B------:R-:W-:Y:S05]  /*8710*/  BSYNC.RECONVERGENT B2 ;  /* 0x0000000000027941 */ /* 0x000fea0003800200 */
.L_x_20667:
        /* <DEDUP_REMOVED lines=58> */
[----:B------:R-:W-:Y:S02]  /*8ac0*/  IMAD.MOV.U32 R186, RZ, RZ, R190 ;  /* 0x000000ffffba7224 */ /* 0x000fe400078e00be */
[----:B------:R-:W-:Y:S01]  /*8ad0*/  HFMA2 R190, -RZ, RZ, 0, 0 ;  /* 0x00000000ffbe7431 */ /* 0x000fe200000001ff */
[----:B------:R-:W-:-:S07]  /*8ae0*/  LOP3.LUT R176, R175, R138, R191, 0x96, !PT ;  /* 0x0000008aafb07212 */ /* 0x000fce00078e96bf */
.L_x_20665:
[----:B------:R-:W-:Y:S05]  /*8af0*/  BSYNC.RECONVERGENT B1 ;  /* 0x0000000000017941 */ /* 0x000fea0003800200 */
.L_x_20664:
        /* <DEDUP_REMOVED lines=23> */
.L_x_20671:
        /* <DEDUP_REMOVED lines=13> */
.L_x_20673:
[----:B------:R-:W-:Y:S05]  /*8d40*/  BSYNC.RECONVERGENT B2 ;  /* 0x0000000000027941 */ /* 0x000fea0003800200 */
.L_x_20672:
        /* <DEDUP_REMOVED lines=61> */
.L_x_20670:
[----:B------:R-:W-:Y:S05]  /*9120*/  BSYNC.RECONVERGENT B1 ;  /* 0x0000000000017941 */ /* 0x000fea0003800200 */
.L_x_20669:
        /* <DEDUP_REMOVED lines=22> */
.L_x_20676:
        /* <DEDUP_REMOVED lines=13> */
.L_x_20678:
[----:B------:R-:W-:Y:S05]  /*9360*/  BSYNC.RECONVERGENT B2 ;  /* 0x0000000000027941 */ /* 0x000fea0003800200 */
.L_x_20677:
        /* <DEDUP_REMOVED lines=61> */
.L_x_20675:
[----:B------:R-:W-:Y:S05]  /*9740*/  BSYNC.RECONVERGENT B1 ;  /* 0x0000000000017941 */ /* 0x000fea0003800200 */
.L_x_20674:
        /* <DEDUP_REMOVED lines=23> */
.L_x_20681:
        /* <DEDUP_REMOVED lines=13> */
.L_x_20683:
[----:B------:R-:W-:Y:S05]  /*9990*/  BSYNC.RECONVERGENT B2 ;  /* 0x0000000000027941 */ /* 0x000fea0003800200 */
.L_x_20682:
        /* <DEDUP_REMOVED lines=61> */
.L_x_20680:
[----:B------:R-:W-:Y:S05]  /*9d70*/  BSYNC.RECONVERGENT B1 ;  /* 0x0000000000017941 */ /* 0x000fea0003800200 */
.L_x_20679:
[----:B------:R-:W-:Y:S01]  /*9d80*/  I2FP.F32.U32 R190, R175 ;  /* 0x000000af00be7245 */ /* 0x000fe20000201000 */
[----:B------:R-:W-:Y:S01]  /*9d90*/  IMAD.U32 R175, R158, 0x10000, RZ ;  /* 0x000100009eaf7824 */ /* 0x000fe200078e00ff */
        /* <DEDUP_REMOVED lines=20> */
.L_x_20686:
        /* <DEDUP_REMOVED lines=13> */
.L_x_20688:
[----:B------:R-:W-:Y:S05]  /*9fb0*/  BSYNC.RECONVERGENT B2 ;  /* 0x0000000000027941 */ /* 0x000fea0003800200 */
.L_x_20687:
        /* <DEDUP_REMOVED lines=61> */
.L_x_20685:
[----:B------:R-:W-:Y:S05]  /*a390*/  BSYNC.RECONVERGENT B1 ;  /* 0x0000000000017941 */ /* 0x000fea0003800200 */
.L_x_20684:
        /* <DEDUP_REMOVED lines=23> */
.L_x_20691:
        /* <DEDUP_REMOVED lines=15> */
.L_x_20693:
[----:B------:R-:W-:Y:S05]  /*a600*/  BSYNC.RECONVERGENT B2 ;  /* 0x0000000000027941 */ /* 0x000fea0003800200 */
.L_x_20692:
        /* <DEDUP_REMOVED lines=61> */
.L_x_20690:
[----:B------:R-:W-:Y:S05]  /*a9e0*/  BSYNC.RECONVERGENT B1 ;  /* 0x0000000000017941 */ /* 0x000fea0003800200 */
.L_x_20689:
        /* <DEDUP_REMOVED lines=10> */
.L_x_20653:
[----:B------:R-:W-:Y:S01]  /*aa90*/  ISETP.NE.AND P0, PT, R175, 0x1, PT ;  /* 0x00000001af00780c */ /* 0x000fe20003f05270 */
[----:B------:R-:W-:Y:S01]  /*aaa0*/  BSSY.RECONVERGENT B1, `(.L_x_20695) ;  /* 0x0000058000017945 */ /* 0x000fe20003800200 */
[----:B------:R-:W-:Y:S01]  /*aab0*/  IMAD.MOV.U32 R185, RZ, RZ, 0x2 ;  /* 0x00000002ffb97424 */ /* 0x000fe200078e00ff */
[----:B-1----:R-:W-:Y:S01]  /*aac0*/  MOV R136, R174 ;  /* 0x000000ae00887202 */ /* 0x002fe20000000f00 */
        /* <DEDUP_REMOVED lines=12> */
.L_x_20697:
        /* <DEDUP_REMOVED lines=13> */
.L_x_20699:
[----:B------:R-:W-:Y:S05]  /*ac60*/  BSYNC.RECONVERGENT B2 ;  /* 0x0000000000027941 */ /* 0x000fea0003800200 */
.L_x_20698:
        /* <DEDUP_REMOVED lines=59> */
.L_x_20696:
[----:B------:R-:W-:Y:S05]  /*b020*/  BSYNC.RECONVERGENT B1 ;  /* 0x0000000000017941 */ /* 0x000fea0003800200 */
.L_x_20695:
[----:B------:R-:W1:Y:S01]  /*b030*/  LDC R138, c[0x0][0x404] ;  /* 0x00010100ff8a7b82 */ /* 0x000e620000000800 */
[----:B------:R-:W-:Y:S01]  /*b040*/  I2FP.F32.U32 R139, R136 ;  /* 0x00000088008b7245 */ /* 0x000fe20000201000 */
[----:B------:R-:W-:Y:S01]  /*b050*/  IMAD.MOV.U32 R136, RZ, RZ, 0x2f800000 ;  /* 0x2f800000ff887424 */ /* 0x000fe200078e00ff */
[----:B------:R-:W-:Y:S01]  /*b060*/  ISETP.NE.AND P1, PT, R185, 0x1, PT ;  /* 0x00000001b900780c */ /* 0x000fe20003f25270 */
[----:B------:R-:W-:Y:S01]  /*b070*/  BSSY.RECONVERGENT B1, `(.L_x_20700) ;  /* 0x0000062000017945 */ /* 0x000fe20003800200 */
[----:B-----5:R-:W-:Y:S01]  /*b080*/  SHF.L.U32 R175, R156, 0x10, RZ ;  /* 0x000000109caf7819 */ /* 0x020fe200000006ff */
[----:B------:R-:W-:Y:S01]  /*b090*/  FFMA.FTZ R139, R139, R136, 1.1641532182693481445e-10 ;  /* 0x2f0000008b8b7423 */ /* 0x000fe20000010088 */
[----:B------:R-:W-:Y:S01]  /*b0a0*/  LOP3.LUT R188, R188, 0xfffffffd, RZ, 0xc0, !PT ;  /* 0xfffffffdbcbc7812 */ /* 0x000fe200078ec0ff */
[----:B------:R-:W2:Y:S01]  /*b0b0*/  LDC R137, c[0x0][0x408] ;  /* 0x00010200ff897b82 */ /* 0x000ea20000000800 */
[----:B------:R-:W-:Y:S01]  /*b0c0*/  PRMT R156, R156, 0x7632, R156 ;  /* 0x000076329c9c7816 */ /* 0x000fe2000000009c */
[----:B------:R-:W-:Y:S01]  /*b0d0*/  FMUL.FTZ R184, R175, R0 ;  /* 0x00000000afb87220 */ /* 0x000fe20000410000 */
[----:B------:R-:W-:Y:S01]  /*b0e0*/  IMAD.MOV.U32 R175, RZ, RZ, R174 ;  /* 0x000000ffffaf7224 */ /* 0x000fe200078e00ae */
[----:B-1----:R-:W-:-:S04]  /*b0f0*/  FSETP.GTU.FTZ.AND P0, PT, R139, R138, PT ;  /* 0x0000008a8b00720b */ /* 0x002fc80003f1c000 */
[----:B------:R-:W-:Y:S01]  /*b100*/  PLOP3.LUT P2, PT, P0, PT, PT, 0x8, 0x80 ;  /* 0x000000000080781c */ /* 0x000fe2000074e170 */
[----:B--2---:R-:W-:Y:S01]  /*b110*/  FMUL.FTZ R139, R184, R137 ;  /* 0x00000089b88b7220 */ /* 0x004fe20000410000 */
        /* <DEDUP_REMOVED lines=12> */
.L_x_20702:
        /* <DEDUP_REMOVED lines=13> */
.L_x_20704:
[----:B------:R-:W-:Y:S05]  /*b2b0*/  BSYNC.RECONVERGENT B2 ;  /* 0x0000000000027941 */ /* 0x000fea0003800200 */
.L_x_20703:
[----:B------:R-:W-:Y:S01]  /*b2c0*/  IMAD.WIDE.U32 R176, R178, -0x326172a9, RZ ;  /* 0xcd9e8d57b2b07825 */ /* 0x000fe200078e00ff */
[----:B0-----:R-:W-:-:S03]  /*b2d0*/  LOP3.LUT R190, R173, R175, R3, 0x96, !PT ;  /* 0x000000afadbe7212 */ /* 0x001fc600078e9603 */
        /* <DEDUP_REMOVED lines=59> */
.L_x_20701:
[----:B------:R-:W-:Y:S05]  /*b690*/  BSYNC.RECONVERGENT B1 ;  /* 0x0000000000017941 */ /* 0x000fea0003800200 */
.L_x_20700:
        /* <DEDUP_REMOVED lines=21> */
.L_x_20707:
        /* <DEDUP_REMOVED lines=13> */
.L_x_20709:
[----:B------:R-:W-:Y:S05]  /*b8c0*/  BSYNC.RECONVERGENT B2 ;  /* 0x0000000000027941 */ /* 0x000fea0003800200 */
.L_x_20708:
[----:B------:R-:W-:Y:S01]  /*b8d0*/  IMAD.WIDE.U32 R176, R178, -0x326172a9, RZ ;  /* 0xcd9e8d57b2b07825 */ /* 0x000fe200078e00ff */
[----:B0-----:R-:W-:Y:S02]  /*b8e0*/  LOP3.LUT R190, R173, R175, R3, 0x96, !PT ;  /* 0x000000afadbe7212 */ /* 0x001fe400078e9603 */
[----:B------:R-:W-:Y:S02]  /*b8f0*/  IADD3 R175, PT, PT, R2, -0x61c88647, RZ ;  /* 0x9e3779b902af7810 */ /* 0x000fe40007ffe0ff */
[----:B------:R-:W-:Y:S01]  /*b900*/  LOP3.LUT R184, R179, R177, R2, 0x96, !PT ;  /* 0x000000b1b3b87212 */ /* 0x000fe200078e9602 */
[C---:B------:R-:W-:Y:S01]  /*b910*/  VIADD R177, R3.reuse, 0xbb67ae85 ;  /* 0xbb67ae8503b17836 */ /* 0x040fe20000000000 */
[----:B------:R-:W-:Y:S01]  /*b920*/  IADD3 R187, PT, PT, R3, 0x76cf5d0a, RZ ;  /* 0x76cf5d0a03bb7810 */ /* 0x000fe20007ffe0ff */
        /* <DEDUP_REMOVED lines=55> */
.L_x_20706:
[----:B------:R-:W-:Y:S05]  /*bca0*/  BSYNC.RECONVERGENT B1 ;  /* 0x0000000000017941 */ /* 0x000fea0003800200 */
.L_x_20705:
[----:B------:R-:W-:Y:S01]  /*bcb0*/  I2FP.F32.U32 R175, R175 ;  /* 0x000000af00af7245 */ /* 0x000fe20000201000 */
[----:B------:R-:W-:Y:S01]  /*bcc0*/  BSSY.RECONVERGENT B1, `(.L_x_20710) ;  /* 0x0000060000017945 */ /* 0x000fe20003800200 */
[----:B------:R-:W-:Y:S01]  /*bcd0*/  SHF.L.U32 R185, R157, 0x10, RZ ;  /* 0x000000109db97819 */ /* 0x000fe200000006ff */
[----:B0-----:R-:W-:Y:S01]  /*bce0*/  IMAD.MOV.U32 R190, RZ, RZ, 0x2 ;  /* 0x00000002ffbe7424 */ /* 0x001fe200078e00ff */
        /* <DEDUP_REMOVED lines=18> */
.L_x_20712:
        /* <DEDUP_REMOVED lines=13> */
.L_x_20714:
[----:B------:R-:W-:Y:S05]  /*bee0*/  BSYNC.RECONVERGENT B2 ;  /* 0x0000000000027941 */ /* 0x000fea0003800200 */
.L_x_20713:
        /* <DEDUP_REMOVED lines=61> */
.L_x_20711:
[----:B------:R-:W-:Y:S05]  /*c2c0*/  BSYNC.RECONVERGENT B1 ;  /* 0x0000000000017941 */ /* 0x000fea0003800200 */
.L_x_20710:
[----:B------:R-:W-:Y:S01]  /*c2d0*/  I2FP.F32.U32 R175, R175 ;  /* 0x000000af00af7245 */ /* 0x000fe20000201000 */
[----:B------:R-:W-:Y:S01]  /*c2e0*/  BSSY.RECONVERGENT B1, `(.L_x_20715) ;  /* 0x000005f000017945 */ /* 0x000fe20003800200 */
[----:B------:R-:W-:Y:S01]  /*c2f0*/  SHF.L.U32 R157, R157, 0x10, RZ ;  /* 0x000000109d9d7819 */ /* 0x000fe200000006ff */
        /* <DEDUP_REMOVED lines=18> */
.L_x_20717:
        /* <DEDUP_REMOVED lines=13> */
.L_x_20719:
[----:B------:R-:W-:Y:S05]  /*c4f0*/  BSYNC.RECONVERGENT B2 ;  /* 0x0000000000027941 */ /* 0x000fea0003800200 */
.L_x_20718:
        /* <DEDUP_REMOVED lines=61> */
.L_x_20716:
[----:B------:R-:W-:Y:S05]  /*c8d0*/  BSYNC.RECONVERGENT B1 ;  /* 0x0000000000017941 */ /* 0x000fea0003800200 */
.L_x_20715:
        /* <DEDUP_REMOVED lines=22> */
.L_x_20722:
        /* <DEDUP_REMOVED lines=13> */
.L_x_20724:
[----:B------:R-:W-:Y:S05]  /*cb10*/  BSYNC.RECONVERGENT B2 ;  /* 0x0000000000027941 */ /* 0x000fea0003800200 */
.L_x_20723:
        /* <DEDUP_REMOVED lines=61> */
.L_x_20721:
[----:B------:R-:W-:Y:S05]  /*cef0*/  BSYNC.RECONVERGENT B1 ;  /* 0x0000000000017941 */ /* 0x000fea0003800200 */
.L_x_20720:
        /* <DEDUP_REMOVED lines=21> */
.L_x_20727:
        /* <DEDUP_REMOVED lines=13> */
.L_x_20729:
[----:B------:R-:W-:Y:S05]  /*d120*/  BSYNC.RECONVERGENT B2 ;  /* 0x0000000000027941 */ /* 0x000fea0003800200 */
.L_x_20728:
        /* <DEDUP_REMOVED lines=58> */
[----:B------:R-:W-:Y:S01]  /*d4d0*/  MOV R186, R190 ;  /* 0x000000be00ba7202 */ /* 0x000fe20000000f00 */
[----:B------:R-:W-:Y:S01]  /*d4e0*/  IMAD.MOV.U32 R193, RZ, RZ, RZ ;  /* 0x000000ffffc17224 */ /* 0x000fe200078e00ff */
[----:B------:R-:W-:-:S07]  /*d4f0*/  LOP3.LUT R176, R175, R176, R191, 0x96, !PT ;  /* 0x000000b0afb07212 */ /* 0x000fce00078e96bf */
.L_x_20726:
[----:B------:R-:W-:Y:S05]  /*d500*/  BSYNC.RECONVERGENT B1 ;  /* 0x0000000000017941 */ /* 0x000fea0003800200 */
.L_x_20725:
[----:B------:R-:W-:Y:S01]  /*d510*/  I2FP.F32.U32 R175, R187 ;  /* 0x000000bb00af7245 */ /* 0x000fe20000201000 */
[----:B------:R-:W-:Y:S01]  /*d520*/  BSSY.RECONVERGENT B1, `(.L_x_20730) ;  /* 0x0000062000017945 */ /* 0x000fe20003800200 */
[----:B------:R-:W-:Y:S02]  /*d530*/  SHF.L.U32 R187, R159, 0x10, RZ ;  /* 0x000000109fbb7819 */ /* 0x000fe400000006ff */
[----:B------:R-:W-:Y:S01]  /*d540*/  ISETP.NE.AND P6, PT, R193, 0x1, PT ;  /* 0x00000001c100780c */ /* 0x000fe20003fc5270 */
[----:B------:R-:W-:Y:S01]  /*d550*/  FFMA.FTZ R191, R175, R136, 1.1641532182693481445e-10 ;  /* 0x2f000000afbf7423 */ /* 0x000fe20000010088 */
[----:B------:R-:W-:Y:S02]  /*d560*/  IMAD.MOV.U32 R175, RZ, RZ, 0x2 ;  /* 0x00000002ffaf7424 */ /* 0x000fe400078e00ff */
[----:B------:R-:W-:Y:S01]  /*d570*/  FMUL.FTZ R190, R187, R0 ;  /* 0x00000000bbbe7220 */ /* 0x000fe20000410000 */
[----:B------:R-:W-:Y:S02]  /*d580*/  PRMT R187, R159, 0x7632, R187 ;  /* 0x000076329fbb7816 */ /* 0x000fe400000000bb */
        /* <DEDUP_REMOVED lines=14> */
.L_x_20732:
        /* <DEDUP_REMOVED lines=15> */
.L_x_20734:
[----:B------:R-:W-:Y:S05]  /*d760*/  BSYNC.RECONVERGENT B2 ;  /* 0x0000000000027941 */ /* 0x000fea0003800200 */
.L_x_20733:
        /* <DEDUP_REMOVED lines=61> */
.L_x_20731:
[----:B------:R-:W-:Y:S05]  /*db40*/  BSYNC.RECONVERGENT B1 ;  /* 0x0000000000017941 */ /* 0x000fea0003800200 */
.L_x_20730:
        /* <DEDUP_REMOVED lines=16> */
.L_x_20694:
        /* <DEDUP_REMOVED lines=22> */
.L_x_20652:
[----:B------:R-:W-:Y:S05]  /*ddb0*/  BSYNC.RECONVERGENT B0 ;  /* 0x0000000000007941 */ /* 0x000fea0003800200 */
.L_x_20651:
        /* <DEDUP_REMOVED lines=9> */
[----:B-1----:R-:W-:-:S05]  /*de50*/  IMAD.WIDE.U32 R140, R183, 0x10, R140 ;  /* 0x00000010b78c7825 */ /* 0x002fca00078e008c */
[----:B------:R1:W5:Y:S01]  /*de60*/  LDG.E.128 R160, desc[UR6][R140.64] ;  /* 0x000000068ca07981 */ /* 0x000362000c1e1d00 */
[----:B---3--:R-:W-:-:S05]  /*de70*/  @P0 IMAD.WIDE.U32 R142, R183, 0x20, R142 ;  /* 0x00000020b78e0825 */ /* 0x008fca00078e008e */
[----:B------:R1:W5:Y:S04]  /*de80*/  @P0 LDG.E.128 R124, desc[UR6][R142.64] ;  /* 0x000000068e7c0981 */ /* 0x000368000c1e1d00 */
[----:B------:R1:W5:Y:S01]  /*de90*/  @P0 LDG.E.128 R128, desc[UR6][R142.64+0x10] ;  /* 0x000010068e800981 */ /* 0x000362000c1e1d00 */
[----:B------:R-:W-:Y:S05]  /*dea0*/  @!P0 BRA `(.L_x_20737) ;  /* 0x0000003000748947 */ /* 0x000fea0003800000 */
[----:B------:R-:W-:Y:S01]  /*deb0*/  ISETP.NE.AND P0, PT, R175, 0x1, PT ;  /* 0x00000001af00780c */ /* 0x000fe20003f05270 */
[----:B------:R-:W-:Y:S01]  /*dec0*/  BSSY.RECONVERGENT B1, `(.L_x_20738) ;  /* 0x0000058000017945 */ /* 0x000fe20003800200 */
[----:B0-2---:R-:W-:Y:S01]  /*ded0*/  IMAD.MOV.U32 R190, RZ, RZ, 0x2 ;  /* 0x00000002ffbe7424 */ /* 0x005fe200078e00ff */
        /* <DEDUP_REMOVED lines=13> */
.L_x_20740:
        /* <DEDUP_REMOVED lines=13> */
.L_x_20742:
[----:B------:R-:W-:Y:S05]  /*e080*/  BSYNC.RECONVERGENT B2 ;  /* 0x0000000000027941 */ /* 0x000fea0003800200 */
.L_x_20741:
        /* <DEDUP_REMOVED lines=59> */
.L_x_20739:
[----:B------:R-:W-:Y:S05]  /*e440*/  BSYNC.RECONVERGENT B1 ;  /* 0x0000000000017941 */ /* 0x000fea0003800200 */
.L_x_20738:
        /* <DEDUP_REMOVED lines=12> */
[----:B------:R-:W-:-:S02]  /*e510*/  MOV R142, R174 ;  /* 0x000000ae008e7202 */ /* 0x000fc40000000f00 */
        /* <DEDUP_REMOVED lines=15> */
.L_x_20745:
        /* <DEDUP_REMOVED lines=13> */
.L_x_20747:
[----:B------:R-:W-:Y:S05]  /*e6e0*/  BSYNC.RECONVERGENT B2 ;  /* 0x0000000000027941 */ /* 0x000fea0003800200 */
.L_x_20746:
        /* <DEDUP_REMOVED lines=53> */
[----:B------:R-:W-:Y:S01]  /*ea40*/  IADD3 R141, PT, PT, R2, -0x700cb87f, RZ ;  /* 0x8ff34781028d7810 */ /* 0x000fe20007ffe0ff */
[----:B------:R-:W-:Y:S02]  /*ea50*/  IMAD.MOV.U32 R175, RZ, RZ, RZ ;  /* 0x000000ffffaf7224 */ /* 0x000fe400078e00ff */
[----:B------:R-:W-:Y:S01]  /*ea60*/  IMAD.WIDE.U32 R190, R190, -0x2daee0ad, RZ ;  /* 0xd2511f53bebe7825 */ /* 0x000fe200078e00ff */
[----:B------:R-:W-:Y:S02]  /*ea70*/  LOP3.LUT R177, R141, R174, R177, 0x96, !PT ;  /* 0x000000ae8db17212 */ /* 0x000fe400078e96b1 */
[----:B------:R-:W-:Y:S02]  /*ea80*/  MOV R174, R176 ;  /* 0x000000b000ae7202 */ /* 0x000fe40000000f00 */
[----:B------:R-:W-:Y:S01]  /*ea90*/  LOP3.LUT R176, R143, R142, R191, 0x96, !PT ;  /* 0x0000008e8fb07212 */ /* 0x000fe200078e96bf */
[----:B------:R-:W-:Y:S01]  /*eaa0*/  IMAD.MOV.U32 R142, RZ, RZ, R186 ;  /* 0x000000ffff8e7224 */ /* 0x000fe200078e00ba */
[----:B------:R-:W-:-:S07]  /*eab0*/  MOV R186, R190 ;  /* 0x000000be00ba7202 */ /* 0x000fce0000000f00 */
.L_x_20744:
[----:B------:R-:W-:Y:S05]  /*eac0*/  BSYNC.RECONVERGENT B1 ;  /* 0x0000000000017941 */ /* 0x000fea0003800200 */
.L_x_20743:
        /* <DEDUP_REMOVED lines=22> */
.L_x_20750:
        /* <DEDUP_REMOVED lines=13> */
.L_x_20752:
[----:B------:R-:W-:Y:S05]  /*ed00*/  BSYNC.RECONVERGENT B2 ;  /* 0x0000000000027941 */ /* 0x000fea0003800200 */
.L_x_20751:
        /* <DEDUP_REMOVED lines=61> */
.L_x_20749:
[----:B------:R-:W-:Y:S05]  /*f0e0*/  BSYNC.RECONVERGENT B1 ;  /* 0x0000000000017941 */ /* 0x000fea0003800200 */
.L_x_20748:
[----:B------:R-:W-:Y:S01]  /*f0f0*/  I2FP.F32.U32 R142, R143 ;  /* 0x0000008f008e7245 */ /* 0x000fe20000201000 */
[----:B------:R-:W-:Y:S01]  /*f100*/  BSSY.RECONVERGENT B1, `(.L_x_20753) ;  /* 0x0000061000017945 */ /* 0x000fe20003800200 */
[C---:B------:R-:W-:Y:S02]  /*f110*/  SHF.L.U32 R175, R161.reuse, 0x10, RZ ;  /* 0x00000010a1af7819 */ /* 0x040fe400000006ff */
        /* <DEDUP_REMOVED lines=20> */
.L_x_20755:
        /* <DEDUP_REMOVED lines=13> */
.L_x_20757:
[----:B------:R-:W-:Y:S05]  /*f330*/  BSYNC.RECONVERGENT B2 ;  /* 0x0000000000027941 */ /* 0x000fea0003800200 */
.L_x_20756:
        /* <DEDUP_REMOVED lines=57> */
[----:B------:R-:W-:Y:S01]  /*f6d0*/  VIADD R143, R3, 0x96a522ad ;  /* 0x96a522ad038f7836 */ /* 0x000fe20000000000 */
[----:B------:R-:W-:Y:S01]  /*f6e0*/  MOV R186, R190 ;  /* 0x000000be00ba7202 */ /* 0x000fe20000000f00 */
[----:B------:R-:W-:-:S03]  /*f6f0*/  IMAD.MOV.U32 R175, RZ, RZ, RZ ;  /* 0x000000ffffaf7224 */ /* 0x000fc600078e00ff */
[----:B------:R-:W-:-:S07]  /*f700*/  LOP3.LUT R176, R143, R176, R191, 0x96, !PT ;  /* 0x000000b08fb07212 */ /* 0x000fce00078e96bf */
.L_x_20754:
[----:B------:R-:W-:Y:S05]  /*f710*/  BSYNC.RECONVERGENT B1 ;  /* 0x0000000000017941 */ /* 0x000fea0003800200 */
.L_x_20753:
        /* <DEDUP_REMOVED lines=22> */
.L_x_20760:
        /* <DEDUP_REMOVED lines=13> */
.L_x_20762:
[----:B------:R-:W-:Y:S05]  /*f950*/  BSYNC.RECONVERGENT B2 ;  /* 0x0000000000027941 */ /* 0x000fea0003800200 */
.L_x_20761:
        /* <DEDUP_REMOVED lines=61> */
.L_x_20759:
[----:B------:R-:W-:Y:S05]  /*fd30*/  BSYNC.RECONVERGENT B1 ;  /* 0x0000000000017941 */ /* 0x000fea0003800200 */
.L_x_20758:
        /* <DEDUP_REMOVED lines=23> */
.L_x_20765:
        /* <DEDUP_REMOVED lines=13> */
.L_x_20767:
[----:B------:R-:W-:Y:S05]  /*ff80*/  BSYNC.RECONVERGENT B2 ;  /* 0x0000000000027941 */ /* 0x000fea0003800200 */
.L_x_20766:
        /* <DEDUP_REMOVED lines=61> */
.L_x_20764:
[----:B------:R-:W-:Y:S05]  /*10360*/  BSYNC.RECONVERGENT B1 ;  /* 0x0000000000017941 */ /* 0x000fea0003800200 */
.L_x_20763:
[----:B------:R-:W-:Y:S01]  /*10370*/  I2FP.F32.U32 R190, R175 ;  /* 0x000000af00be7245 */ /* 0x000fe20000201000 */
[----:B------:R-:W-:Y:S01]  /*10380*/  BSSY.RECONVERGENT B1, `(.L_x_20768) ;  /* 0x0000060000017945 */ /* 0x000fe20003800200 */
[----:B------:R-:W-:Y:S02]  /*10390*/  SHF.L.U32 R175, R162, 0x10, RZ ;  /* 0x00000010a2af7819 */ /* 0x000fe400000006ff */
        /* <DEDUP_REMOVED lines=19> */
.L_x_20770:
        /* <DEDUP_REMOVED lines=13> */
.L_x_20772:
[----:B------:R-:W-:Y:S05]  /*105a0*/  BSYNC.RECONVERGENT B2 ;  /* 0x0000000000027941 */ /* 0x000fea0003800200 */
.L_x_20771:
        /* <DEDUP_REMOVED lines=61> */
.L_x_20769:
[----:B------:R-:W-:Y:S05]  /*10980*/  BSYNC.RECONVERGENT B1 ;  /* 0x0000000000017941 */ /* 0x000fea0003800200 */
.L_x_20768:
        /* <DEDUP_REMOVED lines=10> */
[----:B------:R-:W-:-:S04]  /*10a30*/  IMAD.MOV.U32 R175, RZ, RZ, 0x2 ;  /* 0x00000002ffaf7424 */ /* 0x000fc800078e00ff */
        /* <DEDUP_REMOVED lines=12> */
.L_x_20775:
        /* <DEDUP_REMOVED lines=15> */
.L_x_20777:
[----:B------:R-:W-:Y:S05]  /*10bf0*/  BSYNC.RECONVERGENT B2 ;  /* 0x0000000000027941 */ /* 0x000fea0003800200 */
.L_x_20776:
        /* <DEDUP_REMOVED lines=61> */
.L_x_20774:
[----:B------:R-:W-:Y:S05]  /*10fd0*/  BSYNC.RECONVERGENT B1 ;  /* 0x0000000000017941 */ /* 0x000fea0003800200 */
.L_x_20773:
        /* <DEDUP_REMOVED lines=10> */
.L_x_20737:
        /* <DEDUP_REMOVED lines=16> */
.L_x_20781:
        /* <DEDUP_REMOVED lines=13> */
.L_x_20783:
[----:B------:R-:W-:Y:S05]  /*11250*/  BSYNC.RECONVERGENT B2 ;  /* 0x0000000000027941 */ /* 0x000fea0003800200 */
.L_x_20782:
        /* <DEDUP_REMOVED lines=59> */
.L_x_20780:
[----:B------:R-:W-:Y:S05]  /*11610*/  BSYNC.RECONVERGENT B1 ;  /* 0x0000000000017941 */ /* 0x000fea0003800200 */
.L_x_20779:
        /* <DEDUP_REMOVED lines=8> */
[----:B------:R-:W3:Y:S01]  /*116a0*/  LDC R141, c[0x0][0x408] ;  /* 0x00010200ff8d7b82 */ /* 0x000ee20000000800 */
[----:B------:R-:W-:Y:S01]  /*116b0*/  PRMT R160, R160, 0x7632, R160 ;  /* 0x00007632a0a07816 */ /* 0x000fe200000000a0 */
[----:B------:R-:W-:Y:S01]  /*116c0*/  FMUL.FTZ R184, R175, R0 ;  /* 0x00000000afb87220 */ /* 0x000fe20000410000 */
[----:B------:R-:W-:-:S02]  /*116d0*/  MOV R175, R174 ;  /* 0x000000ae00af7202 */ /* 0x000fc40000000f00 */
[----:B-1----:R-:W-:-:S04]  /*116e0*/  FSETP.GTU.FTZ.AND P0, PT, R143, R142, PT ;  /* 0x0000008e8f00720b */ /* 0x002fc80003f1c000 */
[----:B------:R-:W-:Y:S01]  /*116f0*/  PLOP3.LUT P2, PT, P0, PT, PT, 0x8, 0x80 ;  /* 0x000000000080781c */ /* 0x000fe2000074e170 */
[----:B---3--:R-:W-:Y:S01]  /*11700*/  FMUL.FTZ R143, R184, R141 ;  /* 0x0000008db88f7220 */ /* 0x008fe20000410000 */
[----:B------:R-:W-:-:S04]  /*11710*/  IMAD.MOV.U32 R184, RZ, RZ, 0x2 ;  /* 0x00000002ffb87424 */ /* 0x000fc800078e00ff */
[----:B------:R-:W-:-:S07]  /*11720*/  FSEL R143, R143, RZ, !P0 ;  /* 0x000000ff8f8f7208 */ /* 0x000fce0004000000 */
        /* <DEDUP_REMOVED lines=10> */
.L_x_20786:
        /* <DEDUP_REMOVED lines=13> */
.L_x_20788:
[----:B------:R-:W-:Y:S05]  /*118a0*/  BSYNC.RECONVERGENT B2 ;  /* 0x0000000000027941 */ /* 0x000fea0003800200 */
.L_x_20787:
[----:B------:R-:W-:Y:S01]  /*118b0*/  IMAD.WIDE.U32 R176, R178, -0x326172a9, RZ ;  /* 0xcd9e8d57b2b07825 */ /* 0x000fe200078e00ff */
[----:B0-2---:R-:W-:Y:S02]  /*118c0*/  LOP3.LUT R190, R173, R175, R3, 0x96, !PT ;  /* 0x000000afadbe7212 */ /* 0x005fe400078e9603 */
        /* <DEDUP_REMOVED lines=59> */
.L_x_20785:
[----:B------:R-:W-:Y:S05]  /*11c80*/  BSYNC.RECONVERGENT B1 ;  /* 0x0000000000017941 */ /* 0x000fea0003800200 */
.L_x_20784:
        /* <DEDUP_REMOVED lines=21> */
.L_x_20791:
        /* <DEDUP_REMOVED lines=13> */
.L_x_20793:
[----:B------:R-:W-:Y:S05]  /*11eb0*/  BSYNC.RECONVERGENT B2 ;  /* 0x0000000000027941 */ /* 0x000fea0003800200 */
.L_x_20792:
        /* <DEDUP_REMOVED lines=61> */
.L_x_20790:
[----:B------:R-:W-:Y:S05]  /*12290*/  BSYNC.RECONVERGENT B1 ;  /* 0x0000000000017941 */ /* 0x000fea0003800200 */
.L_x_20789:
[----:B------:R-:W-:Y:S01]  /*122a0*/  I2FP.F32.U32 R175, R175 ;  /* 0x000000af00af7245 */ /* 0x000fe20000201000 */
[----:B------:R-:W-:Y:S01]  /*122b0*/  BSSY.RECONVERGENT B1, `(.L_x_20794) ;  /* 0x0000060000017945 */ /* 0x000fe20003800200 */
[----:B------:R-:W-:Y:S01]  /*122c0*/  SHF.L.U32 R185, R161, 0x10, RZ ;  /* 0x00000010a1b97819 */ /* 0x000fe200000006ff */
[----:B0-2---:R-:W-:Y:S01]  /*122d0*/  IMAD.MOV.U32 R190, RZ, RZ, 0x2 ;  /* 0x00000002ffbe7424 */ /* 0x005fe200078e00ff */
[----:B------:R-:W-:Y:S01]  /*122e0*/  ISETP.NE.AND P2, PT, R187, 0x1, PT ;  /* 0x00000001bb00780c */ /* 0x000fe20003f45270 */
[----:B------:R-:W-:Y:S02]  /*122f0*/  FFMA.FTZ R175, R175, R140, 1.1641532182693481445e-10 ;  /* 0x2f000000afaf7423 */ /* 0x000fe4000001008c */
[----:B------:R-:W-:-:S03]  /*12300*/  FMUL.FTZ R184, R185, R0 ;  /* 0x00000000b9b87220 */ /* 0x000fc60000410000 */
[----:B------:R-:W-:Y:S01]  /*12310*/  FSETP.GTU.FTZ.AND P1, PT, R175, R142, PT ;  /* 0x0000008eaf00720b */ /* 0x000fe20003f3c000 */
[----:B------:R-:W-:Y:S01]  /*12320*/  FMUL.FTZ R185, R184, R141 ;  /* 0x0000008db8b97220 */ /* 0x000fe20000410000 */
[----:B------:R-:W-:Y:S02]  /*12330*/  PRMT R175, R161, 0x7632, R175 ;  /* 0x00007632a1af7816 */ /* 0x000fe400000000af */
        /* <DEDUP_REMOVED lines=12> */
.L_x_20796:
        /* <DEDUP_REMOVED lines=13> */
.L_x_20798:
[----:B------:R-:W-:Y:S05]  /*124d0*/  BSYNC.RECONVERGENT B2 ;  /* 0x0000000000027941 */ /* 0x000fea0003800200 */
.L_x_20797:
        /* <DEDUP_REMOVED lines=61> */
.L_x_20795:
[----:B------:R-:W-:Y:S05]  /*128b0*/  BSYNC.RECONVERGENT B1 ;  /* 0x0000000000017941 */ /* 0x000fea0003800200 */
.L_x_20794:
        /* <DEDUP_REMOVED lines=21> */
.L_x_20801:
        /* <DEDUP_REMOVED lines=13> */
.L_x_20803:
[----:B------:R-:W-:Y:S05]  /*12ae0*/  BSYNC.RECONVERGENT B2 ;  /* 0x0000000000027941 */ /* 0x000fea0003800200 */
.L_x_20802:
[----:B------:R-:W-:Y:S01]  /*12af0*/  IMAD.WIDE.U32 R176, R178, -0x326172a9, RZ ;  /* 0xcd9e8d57b2b07825 */ /* 0x000fe200078e00ff */
[----:B------:R-:W-:Y:S02]  /*12b00*/  LOP3.LUT R192, R173, R175, R3, 0x96, !PT ;  /* 0x000000afadc07212 */ /* 0x000fe400078e9603 */
[C---:B------:R-:W-:Y:S01]  /*12b10*/  IADD3 R175, PT, PT, R2.reuse, -0x61c88647, RZ ;  /* 0x9e3779b902af7810 */ /* 0x040fe20007ffe0ff */
        /* <DEDUP_REMOVED lines=58> */
.L_x_20800:
[----:B------:R-:W-:Y:S05]  /*12ec0*/  BSYNC.RECONVERGENT B1 ;  /* 0x0000000000017941 */ /* 0x000fea0003800200 */
.L_x_20799:
        /* <DEDUP_REMOVED lines=22> */
.L_x_20806:
        /* <DEDUP_REMOVED lines=13> */
.L_x_20808:
[----:B------:R-:W-:Y:S05]  /*13100*/  BSYNC.RECONVERGENT B2 ;  /* 0x0000000000027941 */ /* 0x000fea0003800200 */
.L_x_20807:
        /* <DEDUP_REMOVED lines=61> */
.L_x_20805:
[----:B------:R-:W-:Y:S05]  /*134e0*/  BSYNC.RECONVERGENT B1 ;  /* 0x0000000000017941 */ /* 0x000fea0003800200 */
.L_x_20804:
        /* <DEDUP_REMOVED lines=21> */
.L_x_20811:
        /* <DEDUP_REMOVED lines=13> */
.L_x_20813:
[----:B------:R-:W-:Y:S05]  /*13710*/  BSYNC.RECONVERGENT B2 ;  /* 0x0000000000027941 */ /* 0x000fea0003800200 */
.L_x_20812:
        /* <DEDUP_REMOVED lines=61> */
.L_x_20810:
[----:B------:R-:W-:Y:S05]  /*13af0*/  BSYNC.RECONVERGENT B1 ;  /* 0x0000000000017941 */ /* 0x000fea0003800200 */
.L_x_20809:
        /* <DEDUP_REMOVED lines=22> */
.L_x_20816:
        /* <DEDUP_REMOVED lines=15> */
.L_x_20818:
[----:B------:R-:W-:Y:S05]  /*13d50*/  BSYNC.RECONVERGENT B2 ;  /* 0x0000000000027941 */ /* 0x000fea0003800200 */
.L_x_20817:
        /* <DEDUP_REMOVED lines=61> */
.L_x_20815:
[----:B------:R-:W-:Y:S05]  /*14130*/  BSYNC.RECONVERGENT B1 ;  /* 0x0000000000017941 */ /* 0x000fea0003800200 */
.L_x_20814:
        /* <DEDUP_REMOVED lines=16> */
.L_x_20778:
        /* <DEDUP_REMOVED lines=22> */
.L_x_20736:
[----:B------:R-:W-:Y:S05]  /*143a0*/  BSYNC.RECONVERGENT B0 ;  /* 0x0000000000007941 */ /* 0x000fea0003800200 */
.L_x_20735:
        /* <DEDUP_REMOVED lines=9> */
[----:B-1----:R-:W-:-:S05]  /*14440*/  IMAD.WIDE.U32 R144, R183, 0x10, R144 ;  /* 0x00000010b7907825 */ /* 0x002fca00078e0090 */
[----:B------:R1:W5:Y:S01]  /*14450*/  LDG.E.128 R164, desc[UR6][R144.64] ;  /* 0x0000000690a47981 */ /* 0x000362000c1e1d00 */
[----:B----4-:R-:W-:-:S05]  /*14460*/  @P0 IMAD.WIDE.U32 R146, R183, 0x20, R146 ;  /* 0x00000020b7920825 */ /* 0x010fca00078e0092 */
[----:B------:R1:W5:Y:S04]  /*14470*/  @P0 LDG.E.128 R124, desc[UR6][R146.64] ;  /* 0x00000006927c0981 */ /* 0x000368000c1e1d00 */
[----:B------:R1:W5:Y:S01]  /*14480*/  @P0 LDG.E.128 R128, desc[UR6][R146.64+0x10] ;  /* 0x0000100692800981 */ /* 0x000362000c1e1d00 */
        /* <DEDUP_REMOVED lines=17> */
.L_x_20824:
        /* <DEDUP_REMOVED lines=13> */
.L_x_20826:
[----:B------:R-:W-:Y:S05]  /*14670*/  BSYNC.RECONVERGENT B2 ;  /* 0x0000000000027941 */ /* 0x000fea0003800200 */
.L_x_20825:
        /* <DEDUP_REMOVED lines=54> */
[----:B------:R-:W-:Y:S02]  /*149e0*/  HFMA2 R147, -RZ, RZ, 0, 0 ;  /* 0x00000000ff937431 */ /* 0x000fe400000001ff */
[----:B------:R-:W-:Y:S01]  /*149f0*/  IMAD.WIDE.U32 R186, R186, -0x2daee0ad, RZ ;  /* 0xd2511f53baba7825 */ /* 0x000fe200078e00ff */
[----:B------:R-:W-:-:S04]  /*14a00*/  LOP3.LUT R177, R177, R146, R175, 0x96, !PT ;  /* 0x00000092b1b17212 */ /* 0x000fc800078e96af */
[----:B------:R-:W-:Y:S01]  /*14a10*/  LOP3.LUT R176, R145, R144, R187, 0x96, !PT ;  /* 0x0000009091b07212 */ /* 0x000fe200078e96bb */
[----:B------:R-:W-:-:S07]  /*14a20*/  IMAD.MOV.U32 R144, RZ, RZ, R184 ;  /* 0x000000ffff907224 */ /* 0x000fce00078e00b8 */
.L_x_20823:
[----:B------:R-:W-:Y:S05]  /*14a30*/  BSYNC.RECONVERGENT B1 ;  /* 0x0000000000017941 */ /* 0x000fea0003800200 */
.L_x_20822:
[----:B------:R-:W1:Y:S01]  /*14a40*/  LDC R184, c[0x0][0x408] ;  /* 0x00010200ffb87b82 */ /* 0x000e620000000800 */
[----:B------:R-:W-:Y:S01]  /*14a50*/  I2FP.F32.U32 R144, R144 ;  /* 0x0000009000907245 */ /* 0x000fe20000201000 */
[----:B------:R-:W-:Y:S01]  /*14a60*/  IMAD.MOV.U32 R187, RZ, RZ, 0x2f800000 ;  /* 0x2f800000ffbb7424 */ /* 0x000fe200078e00ff */
[----:B-----5:R-:W-:Y:S01]  /*14a70*/  SHF.L.U32 R145, R164, 0x10, RZ ;  /* 0x00000010a4917819 */ /* 0x020fe200000006ff */
[----:B------:R-:W-:Y:S01]  /*14a80*/  BSSY.RECONVERGENT B1, `(.L_x_20827) ;  /* 0x0000063000017945 */ /* 0x000fe20003800200 */
[----:B------:R-:W-:Y:S01]  /*14a90*/  ISETP.NE.AND P0, PT, R147, 0x1, PT ;  /* 0x000000019300780c */ /* 0x000fe20003f05270 */
[----:B------:R-:W-:Y:S01]  /*14aa0*/  FFMA.FTZ R144, R144, R187, 1.1641532182693481445e-10 ;  /* 0x2f00000090907423 */ /* 0x000fe200000100bb */
[----:B------:R-:W-:Y:S01]  /*14ab0*/  LOP3.LUT R188, R188, 0xfffffffd, RZ, 0xc0, !PT ;  /* 0xfffffffdbcbc7812 */ /* 0x000fe200078ec0ff */
[----:B------:R-:W4:Y:S01]  /*14ac0*/  LDC R185, c[0x0][0x404] ;  /* 0x00010100ffb97b82 */ /* 0x000f220000000800 */
[----:B------:R-:W-:Y:S01]  /*14ad0*/  FMUL.FTZ R145, R145, R0 ;  /* 0x0000000091917220 */ /* 0x000fe20000410000 */
[----:B------:R-:W-:Y:S01]  /*14ae0*/  PRMT R164, R164, 0x7632, R164 ;  /* 0x00007632a4a47816 */ /* 0x000fe200000000a4 */
[----:B------:R-:W-:Y:S01]  /*14af0*/  IMAD.MOV.U32 R175, RZ, RZ, 0x2 ;  /* 0x00000002ffaf7424 */ /* 0x000fe200078e00ff */
[----:B------:R-:W-:Y:S01]  /*14b00*/  MOV R146, R174 ;  /* 0x000000ae00927202 */ /* 0x000fe20000000f00 */
[----:B-1----:R-:W-:Y:S01]  /*14b10*/  FMUL.FTZ R145, R145, R184 ;  /* 0x000000b891917220 */ /* 0x002fe20000410000 */
[----:B----4-:R-:W-:-:S04]  /*14b20*/  FSETP.GTU.FTZ.AND P1, PT, R144, R185, PT ;  /* 0x000000b99000720b */ /* 0x010fc80003f3c000 */
        /* <DEDUP_REMOVED lines=13> */
.L_x_20829:
        /* <DEDUP_REMOVED lines=13> */
.L_x_20831:
[----:B------:R-:W-:Y:S05]  /*14cd0*/  BSYNC.RECONVERGENT B2 ;  /* 0x0000000000027941 */ /* 0x000fea0003800200 */
.L_x_20830:
[----:B------:R-:W-:Y:S01]  /*14ce0*/  IMAD.WIDE.U32 R174, R178, -0x326172a9, RZ ;  /* 0xcd9e8d57b2ae7825 */ /* 0x000fe200078e00ff */
[----:B0-23--:R-:W-:Y:S02]  /*14cf0*/  LOP3.LUT R190, R173, R147, R3, 0x96, !PT ;  /* 0x00000093adbe7212 */ /* 0x00dfe400078e9603 */
        /* <DEDUP_REMOVED lines=59> */
.L_x_20828:
[----:B------:R-:W-:Y:S05]  /*150b0*/  BSYNC.RECONVERGENT B1 ;  /* 0x0000000000017941 */ /* 0x000fea0003800200 */
.L_x_20827:
[----:B------:R-:W-:Y:S01]  /*150c0*/  I2FP.F32.U32 R146, R146 ;  /* 0x0000009200927245 */ /* 0x000fe20000201000 */
[----:B------:R-:W-:Y:S01]  /*150d0*/  BSSY.RECONVERGENT B1, `(.L_x_20832) ;  /* 0x0000060000017945 */ /* 0x000fe20003800200 */
[----:B------:R-:W-:Y:S01]  /*150e0*/  SHF.L.U32 R145, R164, 0x10, RZ ;  /* 0x00000010a4917819 */ /* 0x000fe200000006ff */
[----:B0-23--:R-:W-:Y:S01]  /*150f0*/  IMAD.MOV.U32 R190, RZ, RZ, 0x2 ;  /* 0x00000002ffbe7424 */ /* 0x00dfe200078e00ff */
        /* <DEDUP_REMOVED lines=18> */
.L_x_20834:
        /* <DEDUP_REMOVED lines=13> */
.L_x_20836:
[----:B------:R-:W-:Y:S05]  /*152f0*/  BSYNC.RECONVERGENT B2 ;  /* 0x0000000000027941 */ /* 0x000fea0003800200 */
.L_x_20835:
        /* <DEDUP_REMOVED lines=61> */
.L_x_20833:
[----:B------:R-:W-:Y:S05]  /*156d0*/  BSYNC.RECONVERGENT B1 ;  /* 0x0000000000017941 */ /* 0x000fea0003800200 */
.L_x_20832:
        /* <DEDUP_REMOVED lines=23> */
.L_x_20839:
        /* <DEDUP_REMOVED lines=13> */
.L_x_20841:
[----:B------:R-:W-:Y:S05]  /*15920*/  BSYNC.RECONVERGENT B2 ;  /* 0x0000000000027941 */ /* 0x000fea0003800200 */
.L_x_20840:
        /* <DEDUP_REMOVED lines=61> */
.L_x_20838:
[----:B------:R-:W-:Y:S05]  /*15d00*/  BSYNC.RECONVERGENT B1 ;  /* 0x0000000000017941 */ /* 0x000fea0003800200 */
.L_x_20837:
        /* <DEDUP_REMOVED lines=22> */
.L_x_20844:
        /* <DEDUP_REMOVED lines=13> */
.L_x_20846:
[----:B------:R-:W-:Y:S05]  /*15f40*/  BSYNC.RECONVERGENT B2 ;  /* 0x0000000000027941 */ /* 0x000fea0003800200 */
.L_x_20845:
        /* <DEDUP_REMOVED lines=61> */
.L_x_20843:
[----:B------:R-:W-:Y:S05]  /*16320*/  BSYNC.RECONVERGENT B1 ;  /* 0x0000000000017941 */ /* 0x000fea0003800200 */
.L_x_20842:
        /* <DEDUP_REMOVED lines=23> */
.L_x_20849:
        /* <DEDUP_REMOVED lines=13> */
.L_x_20851:
[----:B------:R-:W-:Y:S05]  /*16570*/  BSYNC.RECONVERGENT B2 ;  /* 0x0000000000027941 */ /* 0x000fea0003800200 */
.L_x_20850:
        /* <DEDUP_REMOVED lines=61> */
.L_x_20848:
[----:B------:R-:W-:Y:S05]  /*16950*/  BSYNC.RECONVERGENT B1 ;  /* 0x0000000000017941 */ /* 0x000fea0003800200 */
.L_x_20847:
[----:B------:R-:W-:Y:S01]  /*16960*/  I2FP.F32.U32 R190, R175 ;  /* 0x000000af00be7245 */ /* 0x000fe20000201000 */
[----:B------:R-:W-:Y:S01]  /*16970*/  BSSY.RECONVERGENT B1, `(.L_x_20852) ;  /* 0x0000060000017945 */ /* 0x000fe20003800200 */
[----:B------:R-:W-:Y:S02]  /*16980*/  SHF.L.U32 R165, R166, 0x10, RZ ;  /* 0x00000010a6a57819 */ /* 0x000fe400000006ff */
        /* <DEDUP_REMOVED lines=19> */
.L_x_20854:
        /* <DEDUP_REMOVED lines=13> */
.L_x_20856:
[----:B------:R-:W-:Y:S05]  /*16b90*/  BSYNC.RECONVERGENT B2 ;  /* 0x0000000000027941 */ /* 0x000fea0003800200 */
.L_x_20855:
        /* <DEDUP_REMOVED lines=61> */
.L_x_20853:
[----:B------:R-:W-:Y:S05]  /*16f70*/  BSYNC.RECONVERGENT B1 ;  /* 0x0000000000017941 */ /* 0x000fea0003800200 */
.L_x_20852:
        /* <DEDUP_REMOVED lines=23> */
.L_x_20859:
        /* <DEDUP_REMOVED lines=15> */
.L_x_20861:
[----:B------:R-:W-:Y:S05]  /*171e0*/  BSYNC.RECONVERGENT B2 ;  /* 0x0000000000027941 */ /* 0x000fea0003800200 */
.L_x_20860:
        /* <DEDUP_REMOVED lines=61> */
.L_x_20858:
[----:B------:R-:W-:Y:S05]  /*175c0*/  BSYNC.RECONVERGENT B1 ;  /* 0x0000000000017941 */ /* 0x000fea0003800200 */
.L_x_20857:
        /* <DEDUP_REMOVED lines=10> */
.L_x_20821:
        /* <DEDUP_REMOVED lines=16> */
.L_x_20865:
        /* <DEDUP_REMOVED lines=13> */
.L_x_20867:
[----:B------:R-:W-:Y:S05]  /*17840*/  BSYNC.RECONVERGENT B2 ;  /* 0x0000000000027941 */ /* 0x000fea0003800200 */
.L_x_20866:
        /* <DEDUP_REMOVED lines=59> */
.L_x_20864:
[----:B------:R-:W-:Y:S05]  /*17c00*/  BSYNC.RECONVERGENT B1 ;  /* 0x0000000000017941 */ /* 0x000fea0003800200 */
.L_x_20863:
        /* <DEDUP_REMOVED lines=10> */
[----:B------:R-:W-:-:S02]  /*17cb0*/  PRMT R164, R164, 0x7632, R164 ;  /* 0x00007632a4a47816 */ /* 0x000fc400000000a4 */
[----:B------:R-:W-:Y:S01]  /*17cc0*/  MOV R175, R174 ;  /* 0x000000ae00af7202 */ /* 0x000fe20000000f00 */
[----:B-1----:R-:W-:Y:S01]  /*17cd0*/  FMUL.FTZ R184, R184, R145 ;  /* 0x00000091b8b87220 */ /* 0x002fe20000410000 */
[----:B----4-:R-:W-:-:S04]  /*17ce0*/  FSETP.GTU.FTZ.AND P1, PT, R147, R146, PT ;  /* 0x000000929300720b */ /* 0x010fc80003f3c000 */
[----:B------:R-:W-:Y:S01]  /*17cf0*/  FSEL R147, R184, RZ, !P1 ;  /* 0x000000ffb8937208 */ /* 0x000fe20004800000 */
[----:B------:R-:W-:Y:S01]  /*17d00*/  IMAD.MOV.U32 R184, RZ, RZ, 0x2 ;  /* 0x00000002ffb87424 */ /* 0x000fe200078e00ff */
[----:B------:R-:W-:-:S13]  /*17d10*/  PLOP3.LUT P1, PT, P1, PT, PT, 0x8, 0x80 ;  /* 0x000000000080781c */ /* 0x000fda0000f2e170 */
        /* <DEDUP_REMOVED lines=10> */
.L_x_20870:
        /* <DEDUP_REMOVED lines=13> */
.L_x_20872:
[----:B------:R-:W-:Y:S05]  /*17e90*/  BSYNC.RECONVERGENT B2 ;  /* 0x0000000000027941 */ /* 0x000fea0003800200 */
.L_x_20871:
[----:B------:R-:W-:Y:S01]  /*17ea0*/  IMAD.WIDE.U32 R176, R178, -0x326172a9, RZ ;  /* 0xcd9e8d57b2b07825 */ /* 0x000fe200078e00ff */
[----:B0-23--:R-:W-:Y:S02]  /*17eb0*/  LOP3.LUT R190, R173, R175, R3, 0x96, !PT ;  /* 0x000000afadbe7212 */ /* 0x00dfe400078e9603 */
        /* <DEDUP_REMOVED lines=59> */
.L_x_20869:
[----:B------:R-:W-:Y:S05]  /*18270*/  BSYNC.RECONVERGENT B1 ;  /* 0x0000000000017941 */ /* 0x000fea0003800200 */
.L_x_20868:
[----:B------:R-:W-:Y:S01]  /*18280*/  I2FP.F32.U32 R175, R175 ;  /* 0x000000af00af7245 */ /* 0x000fe20000201000 */
[----:B------:R-:W-:Y:S01]  /*18290*/  BSSY.RECONVERGENT B1, `(.L_x_20873) ;  /* 0x000005f000017945 */ /* 0x000fe20003800200 */
[----:B------:R-:W-:Y:S01]  /*182a0*/  SHF.L.U32 R185, R164, 0x10, RZ ;  /* 0x00000010a4b97819 */ /* 0x000fe200000006ff */
[----:B0-23--:R-:W-:Y:S01]  /*182b0*/  IMAD.MOV.U32 R191, RZ, RZ, 0x2 ;  /* 0x00000002ffbf7424 */ /* 0x00dfe200078e00ff */
        /* <DEDUP_REMOVED lines=17> */
.L_x_20875:
        /* <DEDUP_REMOVED lines=13> */
.L_x_20877:
[----:B------:R-:W-:Y:S05]  /*184a0*/  BSYNC.RECONVERGENT B2 ;  /* 0x0000000000027941 */ /* 0x000fea0003800200 */
.L_x_20876:
[----:B------:R-:W-:Y:S01]  /*184b0*/  IMAD.WIDE.U32 R176, R178, -0x326172a9, RZ ;  /* 0xcd9e8d57b2b07825 */ /* 0x000fe200078e00ff */
[----:B------:R-:W-:Y:S02]  /*184c0*/  LOP3.LUT R190, R173, R175, R3, 0x96, !PT ;  /* 0x000000afadbe7212 */ /* 0x000fe400078e9603 */
        /* <DEDUP_REMOVED lines=59> */
.L_x_20874:
[----:B------:R-:W-:Y:S05]  /*18880*/  BSYNC.RECONVERGENT B1 ;  /* 0x0000000000017941 */ /* 0x000fea0003800200 */
.L_x_20873:
        /* <DEDUP_REMOVED lines=22> */
.L_x_20880:
        /* <DEDUP_REMOVED lines=13> */
.L_x_20882:
[----:B------:R-:W-:Y:S05]  /*18ac0*/  BSYNC.RECONVERGENT B2 ;  /* 0x0000000000027941 */ /* 0x000fea0003800200 */
.L_x_20881:
        /* <DEDUP_REMOVED lines=61> */
.L_x_20879:
[----:B------:R-:W-:Y:S05]  /*18ea0*/  BSYNC.RECONVERGENT B1 ;  /* 0x0000000000017941 */ /* 0x000fea0003800200 */
.L_x_20878:
        /* <DEDUP_REMOVED lines=21> */
.L_x_20885:
        /* <DEDUP_REMOVED lines=13> */
.L_x_20887:
[----:B------:R-:W-:Y:S05]  /*190d0*/  BSYNC.RECONVERGENT B2 ;  /* 0x0000000000027941 */ /* 0x000fea0003800200 */
.L_x_20886:
        /* <DEDUP_REMOVED lines=61> */
.L_x_20884:
[----:B------:R-:W-:Y:S05]  /*194b0*/  BSYNC.RECONVERGENT B1 ;  /* 0x0000000000017941 */ /* 0x000fea0003800200 */
.L_x_20883:
        /* <DEDUP_REMOVED lines=22> */
.L_x_20890:
        /* <DEDUP_REMOVED lines=13> */
.L_x_20892:
[----:B------:R-:W-:Y:S05]  /*196f0*/  BSYNC.RECONVERGENT B2 ;  /* 0x0000000000027941 */ /* 0x000fea0003800200 */
.L_x_20891:
        /* <DEDUP_REMOVED lines=61> */
.L_x_20889:
[----:B------:R-:W-:Y:S05]  /*19ad0*/  BSYNC.RECONVERGENT B1 ;  /* 0x0000000000017941 */ /* 0x000fea0003800200 */
.L_x_20888:
        /* <DEDUP_REMOVED lines=21> */
.L_x_20895:
        /* <DEDUP_REMOVED lines=13> */
.L_x_20897:
[----:B------:R-:W-:Y:S05]  /*19d00*/  BSYNC.RECONVERGENT B2 ;  /* 0x0000000000027941 */ /* 0x000fea0003800200 */
.L_x_20896:
        /* <DEDUP_REMOVED lines=61> */
.L_x_20894:
[----:B------:R-:W-:Y:S05]  /*1a0e0*/  BSYNC.RECONVERGENT B1 ;  /* 0x0000000000017941 */ /* 0x000fea0003800200 */
.L_x_20893:
        /* <DEDUP_REMOVED lines=22> */
.L_x_20900:
        /* <DEDUP_REMOVED lines=15> */
.L_x_20902:
[----:B------:R-:W-:Y:S05]  /*1a340*/  BSYNC.RECONVERGENT B2 ;  /* 0x0000000000027941 */ /* 0x000fea0003800200 */
.L_x_20901:
        /* <DEDUP_REMOVED lines=61> */
.L_x_20899:
[----:B------:R-:W-:Y:S05]  /*1a720*/  BSYNC.RECONVERGENT B1 ;  /* 0x0000000000017941 */ /* 0x000fea0003800200 */
.L_x_20898:
        /* <DEDUP_REMOVED lines=16> */
.L_x_20862:
        /* <DEDUP_REMOVED lines=22> */
.L_x_20820:
[----:B------:R-:W-:Y:S05]  /*1a990*/  BSYNC.RECONVERGENT B0 ;  /* 0x0000000000007941 */ /* 0x000fea0003800200 */
.L_x_20819:
        /* <DEDUP_REMOVED lines=29> */
.L_x_20908:
        /* <DEDUP_REMOVED lines=13> */
.L_x_20910:
[----:B------:R-:W-:Y:S05]  /*1ac40*/  BSYNC.RECONVERGENT B2 ;  /* 0x0000000000027941 */ /* 0x000fea0003800200 */
.L_x_20909:
        /* <DEDUP_REMOVED lines=59> */
.L_x_20907:
[----:B------:R-:W-:Y:S05]  /*1b000*/  BSYNC.RECONVERGENT B1 ;  /* 0x0000000000017941 */ /* 0x000fea0003800200 */
.L_x_20906:
[----:B------:R-:W0:Y:S01]  /*1b010*/  LDC R184, c[0x0][0x408] ;  /* 0x00010200ffb87b82 */ /* 0x000e220000000800 */
[----:B------:R-:W-:Y:S01]  /*1b020*/  I2FP.F32.U32 R148, R148 ;  /* 0x0000009400947245 */ /* 0x000fe20000201000 */
[----:B------:R-:W-:Y:S01]  /*1b030*/  IMAD.MOV.U32 R187, RZ, RZ, 0x2f800000 ;  /* 0x2f800000ffbb7424 */ /* 0x000fe200078e00ff */
[----:B-----5:R-:W-:Y:S01]  /*1b040*/  SHF.L.U32 R149, R168, 0x10, RZ ;  /* 0x00000010a8957819 */ /* 0x020fe200000006ff */
[----:B------:R-:W-:Y:S01]  /*1b050*/  BSSY.RECONVERGENT B1, `(.L_x_20911) ;  /* 0x0000063000017945 */ /* 0x000fe20003800200 */
[----:B------:R-:W-:Y:S01]  /*1b060*/  LOP3.LUT R188, R188, 0xfffffffb, RZ, 0xc0, !PT ;  /* 0xfffffffbbcbc7812 */ /* 0x000fe200078ec0ff */
[----:B------:R-:W-:Y:S01]  /*1b070*/  FFMA.FTZ R148, R148, R187, 1.1641532182693481445e-10 ;  /* 0x2f00000094947423 */ /* 0x000fe200000100bb */
[----:B------:R-:W-:Y:S01]  /*1b080*/  PRMT R168, R168, 0x7632, R168 ;  /* 0x00007632a8a87816 */ /* 0x000fe200000000a8 */
[----:B------:R-:W1:Y:S01]  /*1b090*/  LDC R185, c[0x0][0x404] ;  /* 0x00010100ffb97b82 */ /* 0x000e620000000800 */
[----:B------:R-:W-:Y:S01]  /*1b0a0*/  FMUL.FTZ R149, R149, R0 ;  /* 0x0000000095957220 */ /* 0x000fe20000410000 */
[----:B------:R-:W-:Y:S01]  /*1b0b0*/  IMAD.MOV.U32 R175, RZ, RZ, 0x2 ;  /* 0x00000002ffaf7424 */ /* 0x000fe200078e00ff */
[----:B------:R-:W-:-:S02]  /*1b0c0*/  MOV R150, R174 ;  /* 0x000000ae00967202 */ /* 0x000fc40000000f00 */
[----:B0-----:R-:W-:Y:S01]  /*1b0d0*/  FMUL.FTZ R149, R149, R184 ;  /* 0x000000b895957220 */ /* 0x001fe20000410000 */
[----:B-1----:R-:W-:-:S04]  /*1b0e0*/  FSETP.GTU.FTZ.AND P1, PT, R148, R185, PT ;  /* 0x000000b99400720b */ /* 0x002fc80003f3c000 */
        /* <DEDUP_REMOVED lines=14> */
.L_x_20913:
        /* <DEDUP_REMOVED lines=13> */
.L_x_20915:
[----:B------:R-:W-:Y:S05]  /*1b2a0*/  BSYNC.RECONVERGENT B2 ;  /* 0x0000000000027941 */ /* 0x000fea0003800200 */
.L_x_20914:
[----:B------:R-:W-:Y:S01]  /*1b2b0*/  IMAD.WIDE.U32 R174, R178, -0x326172a9, RZ ;  /* 0xcd9e8d57b2ae7825 */ /* 0x000fe200078e00ff */
[----:B--234-:R-:W-:Y:S02]  /*1b2c0*/  LOP3.LUT R190, R173, R151, R3, 0x96, !PT ;  /* 0x00000097adbe7212 */ /* 0x01cfe400078e9603 */
        /* <DEDUP_REMOVED lines=59> */
.L_x_20912:
[----:B------:R-:W-:Y:S05]  /*1b680*/  BSYNC.RECONVERGENT B1 ;  /* 0x0000000000017941 */ /* 0x000fea0003800200 */
.L_x_20911:
[----:B------:R-:W-:Y:S01]  /*1b690*/  I2FP.F32.U32 R150, R150 ;  /* 0x0000009600967245 */ /* 0x000fe20000201000 */
[----:B------:R-:W-:Y:S01]  /*1b6a0*/  BSSY.RECONVERGENT B1, `(.L_x_20916) ;  /* 0x0000062000017945 */ /* 0x000fe20003800200 */
[----:B------:R-:W-:Y:S01]  /*1b6b0*/  SHF.L.U32 R149, R168, 0x10, RZ ;  /* 0x00000010a8957819 */ /* 0x000fe200000006ff */
[----:B--234-:R-:W-:Y:S01]  /*1b6c0*/  IMAD.MOV.U32 R190, RZ, RZ, 0x2 ;  /* 0x00000002ffbe7424 */ /* 0x01cfe200078e00ff */
[----:B------:R-:W-:Y:S01]  /*1b6d0*/  LOP3.LUT R188, R188, 0xfffffffd, RZ, 0xc0, !PT ;  /* 0xfffffffdbcbc7812 */ /* 0x000fe200078ec0ff */
[----:B------:R-:W-:Y:S01]  /*1b6e0*/  FFMA.FTZ R150, R150, R187, 1.1641532182693481445e-10 ;  /* 0x2f00000096967423 */ /* 0x000fe200000100bb */
[----:B------:R-:W-:Y:S01]  /*1b6f0*/  MOV R151, R174 ;  /* 0x000000ae00977202 */ /* 0x000fe20000000f00 */
[----:B------:R-:W-:-:S03]  /*1b700*/  FMUL.FTZ R149, R149, R0 ;  /* 0x0000000095957220 */ /* 0x000fc60000410000 */
[----:B------:R-:W-:Y:S01]  /*1b710*/  FSETP.GTU.FTZ.AND P1, PT, R150, R185, PT ;  /* 0x000000b99600720b */ /* 0x000fe20003f3c000 */
[----:B------:R-:W-:-:S03]  /*1b720*/  FMUL.FTZ R149, R149, R184 ;  /* 0x000000b895957220 */ /* 0x000fc60000410000 */
        /* <DEDUP_REMOVED lines=14> */
.L_x_20918:
        /* <DEDUP_REMOVED lines=13> */
.L_x_20920:
[----:B------:R-:W-:Y:S05]  /*1b8e0*/  BSYNC.RECONVERGENT B2 ;  /* 0x0000000000027941 */ /* 0x000fea0003800200 */
.L_x_20919:
        /* <DEDUP_REMOVED lines=61> */
.L_x_20917:
[----:B------:R-:W-:Y:S05]  /*1bcc0*/  BSYNC.RECONVERGENT B1 ;  /* 0x0000000000017941 */ /* 0x000fea0003800200 */
.L_x_20916:
        /* <DEDUP_REMOVED lines=23> */
.L_x_20923:
        /* <DEDUP_REMOVED lines=13> */
.L_x_20925:
[----:B------:R-:W-:Y:S05]  /*1bf10*/  BSYNC.RECONVERGENT B2 ;  /* 0x0000000000027941 */ /* 0x000fea0003800200 */
.L_x_20924:
        /* <DEDUP_REMOVED lines=61> */
.L_x_20922:
[----:B------:R-:W-:Y:S05]  /*1c2f0*/  BSYNC.RECONVERGENT B1 ;  /* 0x0000000000017941 */ /* 0x000fea0003800200 */
.L_x_20921:
        /* <DEDUP_REMOVED lines=22> */
.L_x_20928:
        /* <DEDUP_REMOVED lines=13> */
.L_x_20930:
[----:B------:R-:W-:Y:S05]  /*1c530*/  BSYNC.RECONVERGENT B2 ;  /* 0x0000000000027941 */ /* 0x000fea0003800200 */
.L_x_20929:
        /* <DEDUP_REMOVED lines=61> */
.L_x_20927:
[----:B------:R-:W-:Y:S05]  /*1c910*/  BSYNC.RECONVERGENT B1 ;  /* 0x0000000000017941 */ /* 0x000fea0003800200 */
.L_x_20926:
        /* <DEDUP_REMOVED lines=23> */
.L_x_20933:
        /* <DEDUP_REMOVED lines=13> */
.L_x_20935:
[----:B------:R-:W-:Y:S05]  /*1cb60*/  BSYNC.RECONVERGENT B2 ;  /* 0x0000000000027941 */ /* 0x000fea0003800200 */
.L_x_20934:
        /* <DEDUP_REMOVED lines=61> */
.L_x_20932:
[----:B------:R-:W-:Y:S05]  /*1cf40*/  BSYNC.RECONVERGENT B1 ;  /* 0x0000000000017941 */ /* 0x000fea0003800200 */
.L_x_20931:
        /* <DEDUP_REMOVED lines=22> */
.L_x_20938:
        /* <DEDUP_REMOVED lines=13> */
.L_x_20940:
[----:B------:R-:W-:Y:S05]  /*1d180*/  BSYNC.RECONVERGENT B2 ;  /* 0x0000000000027941 */ /* 0x000fea0003800200 */
.L_x_20939:
        /* <DEDUP_REMOVED lines=61> */
.L_x_20937:
[----:B------:R-:W-:Y:S05]  /*1d560*/  BSYNC.RECONVERGENT B1 ;  /* 0x0000000000017941 */ /* 0x000fea0003800200 */
.L_x_20936:
        /* <DEDUP_REMOVED lines=23> */
.L_x_20943:
        /* <DEDUP_REMOVED lines=15> */
.L_x_20945:
[----:B------:R-:W-:Y:S05]  /*1d7d0*/  BSYNC.RECONVERGENT B2 ;  /* 0x0000000000027941 */ /* 0x000fea0003800200 */
.L_x_20944:
        /* <DEDUP_REMOVED lines=61> */
.L_x_20942:
[----:B------:R-:W-:Y:S05]  /*1dbb0*/  BSYNC.RECONVERGENT B1 ;  /* 0x0000000000017941 */ /* 0x000fea0003800200 */
.L_x_20941:
        /* <DEDUP_REMOVED lines=10> */
.L_x_20905:
        /* <DEDUP_REMOVED lines=16> */
.L_x_20949:
        /* <DEDUP_REMOVED lines=13> */
.L_x_20951:
[----:B------:R-:W-:Y:S05]  /*1de30*/  BSYNC.RECONVERGENT B2 ;  /* 0x0000000000027941 */ /* 0x000fea0003800200 */
.L_x_20950:
        /* <DEDUP_REMOVED lines=59> */
.L_x_20948:
[----:B------:R-:W-:Y:S05]  /*1e1f0*/  BSYNC.RECONVERGENT B1 ;  /* 0x0000000000017941 */ /* 0x000fea0003800200 */
.L_x_20947:
        /* <DEDUP_REMOVED lines=16> */
[----:B------:R-:W-:-:S11]  /*1e300*/  ISETP.NE.AND P1, PT, R185, 0x1, PT ;  /* 0x00000001b900780c */ /* 0x000fd60003f25270 */
        /* <DEDUP_REMOVED lines=10> */
.L_x_20954:
        /* <DEDUP_REMOVED lines=13> */
.L_x_20956:
[----:B------:R-:W-:Y:S05]  /*1e480*/  BSYNC.RECONVERGENT B2 ;  /* 0x0000000000027941 */ /* 0x000fea0003800200 */
.L_x_20955:
[----:B------:R-:W-:Y:S01]  /*1e490*/  IMAD.WIDE.U32 R176, R178, -0x326172a9, RZ ;  /* 0xcd9e8d57b2b07825 */ /* 0x000fe200078e00ff */
[----:B--234-:R-:W-:Y:S02]  /*1e4a0*/  LOP3.LUT R190, R173, R175, R3, 0x96, !PT ;  /* 0x000000afadbe7212 */ /* 0x01cfe400078e9603 */
        /* <DEDUP_REMOVED lines=59> */
.L_x_20953:
[----:B------:R-:W-:Y:S05]  /*1e860*/  BSYNC.RECONVERGENT B1 ;  /* 0x0000000000017941 */ /* 0x000fea0003800200 */
.L_x_20952:
[----:B------:R-:W-:Y:S01]  /*1e870*/  I2FP.F32.U32 R175, R175 ;  /* 0x000000af00af7245 */ /* 0x000fe20000201000 */
[----:B------:R-:W-:Y:S01]  /*1e880*/  BSSY.RECONVERGENT B1, `(.L_x_20957) ;  /* 0x0000061000017945 */ /* 0x000fe20003800200 */
[----:B------:R-:W-:Y:S01]  /*1e890*/  SHF.L.U32 R185, R168, 0x10, RZ ;  /* 0x00000010a8b97819 */ /* 0x000fe200000006ff */
[----:B--234-:R-:W-:Y:S01]  /*1e8a0*/  IMAD.MOV.U32 R191, RZ, RZ, 0x2 ;  /* 0x00000002ffbf7424 */ /* 0x01cfe200078e00ff */
[----:B------:R-:W-:Y:S01]  /*1e8b0*/  LOP3.LUT R188, R188, 0xfffffffd, RZ, 0xc0, !PT ;  /* 0xfffffffdbcbc7812 */ /* 0x000fe200078ec0ff */
[----:B------:R-:W-:Y:S02]  /*1e8c0*/  FFMA.FTZ R175, R175, R148, 1.1641532182693481445e-10 ;  /* 0x2f000000afaf7423 */ /* 0x000fe40000010094 */
[----:B------:R-:W-:Y:S01]  /*1e8d0*/  FMUL.FTZ R168, R185, R0 ;  /* 0x00000000b9a87220 */ /* 0x000fe20000410000 */
[----:B------:R-:W-:Y:S02]  /*1e8e0*/  MOV R185, R174 ;  /* 0x000000ae00b97202 */ /* 0x000fe40000000f00 */
[----:B------:R-:W-:Y:S01]  /*1e8f0*/  FSETP.GTU.FTZ.AND P1, PT, R175, R150, PT ;  /* 0x00000096af00720b */ /* 0x000fe20003f3c000 */
[----:B------:R-:W-:-:S03]  /*1e900*/  FMUL.FTZ R168, R168, R149 ;  /* 0x00000095a8a87220 */ /* 0x000fc60000410000 */
[----:B------:R-:W-:Y:S02]  /*1e910*/  PLOP3.LUT P2, PT, P1, PT, PT, 0x8, 0x80 ;  /* 0x000000000080781c */ /* 0x000fe40000f4e170 */
[----:B------:R-:W-:Y:S02]  /*1e920*/  FSEL R168, R168, RZ, !P1 ;  /* 0x000000ffa8a87208 */ /* 0x000fe40004800000 */
[----:B------:R-:W-:-:S09]  /*1e930*/  ISETP.NE.AND P1, PT, R187, 0x1, PT ;  /* 0x00000001bb00780c */ /* 0x000fd20003f25270 */
        /* <DEDUP_REMOVED lines=10> */
.L_x_20959:
        /* <DEDUP_REMOVED lines=13> */
.L_x_20961:
[----:B------:R-:W-:Y:S05]  /*1eab0*/  BSYNC.RECONVERGENT B2 ;  /* 0x0000000000027941 */ /* 0x000fea0003800200 */
.L_x_20960:
        /* <DEDUP_REMOVED lines=61> */
.L_x_20958:
[----:B------:R-:W-:Y:S05]  /*1ee90*/  BSYNC.RECONVERGENT B1 ;  /* 0x0000000000017941 */ /* 0x000fea0003800200 */
.L_x_20957:
        /* <DEDUP_REMOVED lines=22> */
.L_x_20964:
        /* <DEDUP_REMOVED lines=13> */
.L_x_20966:
[----:B------:R-:W-:Y:S05]  /*1f0d0*/  BSYNC.RECONVERGENT B2 ;  /* 0x0000000000027941 */ /* 0x000fea0003800200 */
.L_x_20965:
        /* <DEDUP_REMOVED lines=61> */
.L_x_20963:
[----:B------:R-:W-:Y:S05]  /*1f4b0*/  BSYNC.RECONVERGENT B1 ;  /* 0x0000000000017941 */ /* 0x000fea0003800200 */
.L_x_20962:
        /* <DEDUP_REMOVED lines=21> */
.L_x_20969:
        /* <DEDUP_REMOVED lines=13> */
.L_x_20971:
[----:B------:R-:W-:Y:S05]  /*1f6e0*/  BSYNC.RECONVERGENT B2 ;  /* 0x0000000000027941 */ /* 0x000fea0003800200 */
.L_x_20970:
        /* <DEDUP_REMOVED lines=61> */
.L_x_20968:
[----:B------:R-:W-:Y:S05]  /*1fac0*/  BSYNC.RECONVERGENT B1 ;  /* 0x0000000000017941 */ /* 0x000fea0003800200 */
.L_x_20967:
        /* <DEDUP_REMOVED lines=22> */
.L_x_20974:
        /* <DEDUP_REMOVED lines=13> */
.L_x_20976:
[----:B------:R-:W-:Y:S05]  /*1fd00*/  BSYNC.RECONVERGENT B2 ;  /* 0x0000000000027941 */ /* 0x000fea0003800200 */
.L_x_20975:
        /* <DEDUP_REMOVED lines=61> */
.L_x_20973:
[----:B------:R-:W-:Y:S05]  /*200e0*/  BSYNC.RECONVERGENT B1 ;  /* 0x0000000000017941 */ /* 0x000fea0003800200 */
.L_x_20972:
        /* <DEDUP_REMOVED lines=21> */
.L_x_20979:
        /* <DEDUP_REMOVED lines=13> */
.L_x_20981:
[----:B------:R-:W-:Y:S05]  /*20310*/  BSYNC.RECONVERGENT B2 ;  /* 0x0000000000027941 */ /* 0x000fea0003800200 */
.L_x_20980:
        /* <DEDUP_REMOVED lines=61> */
.L_x_20978:
[----:B------:R-:W-:Y:S05]  /*206f0*/  BSYNC.RECONVERGENT B1 ;  /* 0x0000000000017941 */ /* 0x000fea0003800200 */
.L_x_20977:
        /* <DEDUP_REMOVED lines=22> */
.L_x_20984:
        /* <DEDUP_REMOVED lines=15> */
.L_x_20986:
[----:B------:R-:W-:Y:S05]  /*20950*/  BSYNC.RECONVERGENT B2 ;  /* 0x0000000000027941 */ /* 0x000fea0003800200 */
.L_x_20985:
        /* <DEDUP_REMOVED lines=61> */
.L_x_20983:
[----:B------:R-:W-:Y:S05]  /*20d30*/  BSYNC.RECONVERGENT B1 ;  /* 0x0000000000017941 */ /* 0x000fea0003800200 */
.L_x_20982:
        /* <DEDUP_REMOVED lines=16> */
.L_x_20946:
        /* <DEDUP_REMOVED lines=8> */
[----:B------:R-:W-:Y:S02]  /*20ec0*/  SEL R0, RZ, 0x100, !P5 ;  /* 0x00000100ff007807 */ /* 0x000fe40006800000 */
[----:B------:R-:W-:Y:S02]  /*20ed0*/  LOP3.LUT P6, RZ, R188, 0x4, RZ, 0xc0, !PT ;  /* 0x00000004bcff7812 */ /* 0x000fe400078cc0ff */
[----:B------:R-:W-:Y:S02]  /*20ee0*/  SEL R194, RZ, 0x1, !P3 ;  /* 0x00000001ffc27807 */ /* 0x000fe40005800000 */
[----:B------:R-:W-:Y:S02]  /*20ef0*/  LOP3.LUT R195, R195, R187, R196, 0xfe, !PT ;  /* 0x000000bbc3c37212 */ /* 0x000fe400078efec4 */
[----:B------:R-:W-:Y:S01]  /*20f00*/  LOP3.LUT R0, R0, R184, R185, 0xfe, !PT ;  /* 0x000000b800007212 */ /* 0x000fe200078efeb9 */
[----:B------:R-:W-:Y:S01]  /*20f10*/  IMAD.MOV.U32 R184, RZ, RZ, R186 ;  /* 0x000000ffffb87224 */ /* 0x000fe200078e00ba */
[----:B------:R-:W-:Y:S01]  /*20f20*/  SEL R185, RZ, 0x1, !P6 ;  /* 0x00000001ffb97807 */ /* 0x000fe20007000000 */
[----:B0-----:R-:W-:Y:S01]  /*20f30*/  IMAD.WIDE.U32 R190, R183, 0x20, R190 ;  /* 0x00000020b7be7825 */ /* 0x001fe200078e00be */
[----:B------:R-:W-:-:S02]  /*20f40*/  LOP3.LUT R195, R195, R194, RZ, 0xfc, !PT ;  /* 0x000000c2c3c37212 */ /* 0x000fc400078efcff */
[----:B------:R-:W-:Y:S02]  /*20f50*/  LOP3.LUT R194, R0, R185, RZ, 0xfc, !PT ;  /* 0x000000b900c27212 */ /* 0x000fe400078efcff */
[----:B------:R0:W-:Y:S01]  /*20f60*/  STG.E.128 desc[UR6][R190.64], R148 ;  /* 0x00000094be007986 */ /* 0x0001e2000c101d06 */
[----:B-1----:R-:W-:-:S03]  /*20f70*/  IMAD.WIDE.U32 R192, R183, 0x8, R192 ;  /* 0x00000008b7c07825 */ /* 0x002fc600078e00c0 */
[----:B------:R0:W-:Y:S04]  /*20f80*/  STG.E.128 desc[UR6][R190.64+0x10], R168 ;  /* 0x000010a8be007986 */ /* 0x0001e8000c101d06 */
[----:B------:R0:W-:Y:S02]  /*20f90*/  STG.E.64 desc[UR6][R192.64], R194 ;  /* 0x000000c2c0007986 */ /* 0x0001e4000c101b06 */
.L_x_20904:
[----:B------:R-:W-:Y:S05]  /*20fa0*/  BSYNC.RECONVERGENT B0 ;  /* 0x0000000000007941 */ /* 0x000fea0003800200 */
.L_x_20903:
[----:B------:R-:W-:Y:S01]  /*20fb0*/  FADD.FTZ R0, RZ, R132 ;  /* 0x00000084ff007221 */ /* 0x000fe20000010000 */
        /* <DEDUP_REMOVED lines=48> */
[----:B------:R-:W1:Y:S01]  /*212c0*/  SHFL.BFLY PT, R0, R185, 0x1, 0x1f ;  /* 0x0c201f00b9007f89 */ /* 0x000e6200000e0000 */
[----:B------:R-:W-:Y:S01]  /*212d0*/  LOP3.LUT P6, RZ, R188, 0x8, RZ, 0xc0, !PT ;  /* 0x00000008bcff7812 */ /* 0x000fe200078cc0ff */
[----:B-1----:R-:W-:-:S05]  /*212e0*/  FADD.FTZ R186, R185, R0 ;  /* 0x00000000b9ba7221 */ /* 0x002fca0000010000 */
[----:B------:R-:W1:Y:S02]  /*212f0*/  SHFL.BFLY PT, R183, R186, 0x2, 0x1f ;  /* 0x0c401f00bab77f89 */ /* 0x000e6400000e0000 */
[----:B-1----:R-:W-:-:S05]  /*21300*/  FADD.FTZ R187, R186, R183 ;  /* 0x000000b7babb7221 */ /* 0x002fca0000010000 */
[----:B------:R-:W0:Y:S02]  /*21310*/  SHFL.BFLY PT, R0, R187, 0x4, 0x1f ;  /* 0x0c801f00bb007f89 */ /* 0x000e2400000e0000 */
[----:B0-234-:R-:W-:-:S05]  /*21320*/  FADD.FTZ R190, R187, R0 ;  /* 0x00000000bbbe7221 */ /* 0x01dfca0000010000 */
        /* <DEDUP_REMOVED lines=96> */
.L_x_21010:
        /* <DEDUP_REMOVED lines=9> */
[----:B0-----:R-:W0:Y:S01]  /*219c0*/  @!P5 LDC.64 R190, c[0x0][0x3c8] ;  /* 0x0000f200ffbedb82 */ /* 0x001e220000000a00 */
        /* <DEDUP_REMOVED lines=39> */
.L_x_20989:
[----:B------:R-:W-:Y:S05]  /*21c40*/  BSYNC.RECONVERGENT B0 ;  /* 0x0000000000007941 */ /* 0x000fea0003800200 */
.L_x_20988:
        /* <DEDUP_REMOVED lines=35> */
.L_x_20991:
[----:B------:R-:W-:Y:S05]  /*21e80*/  BSYNC.RECONVERGENT B0 ;  /* 0x0000000000007941 */ /* 0x000fea0003800200 */
.L_x_20990:
        /* <DEDUP_REMOVED lines=35> */
.L_x_20993:
[----:B------:R-:W-:Y:S05]  /*220c0*/  BSYNC.RECONVERGENT B0 ;  /* 0x0000000000007941 */ /* 0x000fea0003800200 */
.L_x_20992:
        /* <DEDUP_REMOVED lines=35> */
.L_x_20995:
[----:B------:R-:W-:Y:S05]  /*22300*/  BSYNC.RECONVERGENT B0 ;  /* 0x0000000000007941 */ /* 0x000fea0003800200 */
.L_x_20994:
        /* <DEDUP_REMOVED lines=33> */
.L_x_20997:
[----:B------:R-:W-:Y:S05]  /*22520*/  BSYNC.RECONVERGENT B0 ;  /* 0x0000000000007941 */ /* 0x000fea0003800200 */
.L_x_20996:
[----:B01234-:R-:W0:Y:S02]  /*22530*/  LDC.64 R182, c[0x0][0x380] ;  /* 0x0000e000ffb67b82 */ /* 0x01fe240000000a00 */
[----:B0-----:R-:W-:-:S04]  /*22540*/  LEA R180, R182, R180, 0x2 ;  /* 0x000000b4b6b47211 */ /* 0x001fc800078e10ff */
[----:B------:R-:W-:-:S13]  /*22550*/  ISETP.GE.AND P0, PT, R180, R183, PT ;  /* 0x000000b7b400720c */ /* 0x000fda0003f06270 */
[----:B------:R-:W-:Y:S05]  /*22560*/  @!P0 BRA `(.L_x_20998) ;  /* 0xfffffde800d88947 */ /* 0x000fea000383ffff */
[----:B------:R-:W-:Y:S05]  /*22570*/  EXIT ;  /* 0x000000000000794d */ /* 0x000fea0003800000 */
.L_x_20987:
[----:B0-234-:R-:W-:Y:S01]  /*22580*/  HFMA2 R194, -RZ, RZ, 0, 5.9604644775390625e-08 ;  /* 0x00000001ffc27431 */ /* 0x01dfe200000001ff */
[----:B------:R-:W-:Y:S01]  /*22590*/  BSSY B0, `(.L_x_20999) ;  /* 0x0000007000007945 */ /* 0x000fe20003800000 */
[----:B------:R-:W-:Y:S01]  /*225a0*/  IMAD.MOV.U32 R195, RZ, RZ, R185 ;  /* 0x000000ffffc37224 */ /* 0x000fe200078e00b9 */
[----:B------:R-:W-:Y:S01]  /*225b0*/  MOV R192, 0xffffffff ;  /* 0xffffffff00c07802 */ /* 0x000fe20000000f00 */
[----:B------:R-:W-:-:S07]  /*225c0*/  IMAD.MOV.U32 R197, RZ, RZ, 0x1f ;  /* 0x0000001fffc57424 */ /* 0x000fce00078e00ff */
[----:B------:R-:W-:Y:S05]  /*225d0*/  WARPSYNC.COLLECTIVE R192, `(.L_x_21000) ;  /* 0x00000000c0087348 */ /* 0x000fea0003c00000 */
[----:B------:R0:W1:Y:S02]  /*225e0*/  SHFL.BFLY P6, R193, R195, R194, R197 ;  /* 0x0c0000c2c3c17389 */ /* 0x00006400000c00c5 */
[----:B01----:R-:W-:Y:S05]  /*225f0*/  ENDCOLLECTIVE ;  /* 0x000000000000791b */ /* 0x003fea0003800000 */
.L_x_21000:
[----:B------:R-:W-:Y:S05]  /*22600*/  BSYNC B0 ;  /* 0x0000000000007941 */ /* 0x000fea0003800000 */
.L_x_20999:
        /* <DEDUP_REMOVED lines=9> */
.L_x_21001:
[----:B------:R-:W-:Y:S01]  /*226a0*/  HFMA2 R194, -RZ, RZ, 0, 2.384185791015625e-07 ;  /* 0x00000004ffc27431 */ /* 0x000fe200000001ff */
[----:B------:R-:W-:-:S05]  /*226b0*/  MOV R183, R193 ;  /* 0x000000c100b77202 */ /* 0x000fca0000000f00 */
[----:B------:R-:W-:-:S04]  /*226c0*/  FADD.FTZ R187, R186, R183 ;  /* 0x000000b7babb7221 */ /* 0x000fc80000010000 */
[----:B------:R-:W-:-:S07]  /*226d0*/  IMAD.MOV.U32 R195, RZ, RZ, R187 ;  /* 0x000000ffffc37224 */ /* 0x000fce00078e00bb */
[----:B------:R-:W-:Y:S05]  /*226e0*/  WARPSYNC.COLLECTIVE R192, `(.L_x_21002) ;  /* 0x00000000c0087348 */ /* 0x000fea0003c00000 */
[----:B------:R0:W1:Y:S02]  /*226f0*/  SHFL.BFLY P6, R193, R195, R194, R197 ;  /* 0x0c0000c2c3c17389 */ /* 0x00006400000c00c5 */
[----:B01----:R-:W-:Y:S05]  /*22700*/  ENDCOLLECTIVE ;  /* 0x000000000000791b */ /* 0x003fea0003800000 */
.L_x_21002:
[----:B------:R-:W-:Y:S02]  /*22710*/  IMAD.MOV.U32 R194, RZ, RZ, 0x8 ;  /* 0x00000008ffc27424 */ /* 0x000fe400078e00ff */
[----:B------:R-:W-:-:S04]  /*22720*/  IMAD.MOV.U32 R0, RZ, RZ, R193 ;  /* 0x000000ffff007224 */ /* 0x000fc800078e00c1 */
[----:B------:R-:W-:-:S05]  /*22730*/  FADD.FTZ R190, R187, R0 ;  /* 0x00000000bbbe7221 */ /* 0x000fca0000010000 */
[----:B------:R-:W-:-:S07]  /*22740*/  MOV R195, R190 ;  /* 0x000000be00c37202 */ /* 0x000fce0000000f00 */
[----:B------:R-:W-:Y:S05]  /*22750*/  WARPSYNC.COLLECTIVE R192, `(.L_x_21003) ;  /* 0x00000000c0087348 */ /* 0x000fea0003c00000 */
[----:B------:R0:W1:Y:S02]  /*22760*/  SHFL.BFLY P6, R193, R195, R194, R197 ;  /* 0x0c0000c2c3c17389 */ /* 0x00006400000c00c5 */
[----:B01----:R-:W-:Y:S05]  /*22770*/  ENDCOLLECTIVE ;  /* 0x000000000000791b */ /* 0x003fea0003800000 */
.L_x_21003:
        /* <DEDUP_REMOVED lines=8> */
.L_x_21004:
        /* <DEDUP_REMOVED lines=90> */
.L_x_21005:
[----:B------:R-:W-:Y:S01]  /*22da0*/  HFMA2 R194, -RZ, RZ, 0, 1.1920928955078125e-07 ;  /* 0x00000002ffc27431 */ /* 0x000fe200000001ff */
[----:B------:R-:W-:-:S05]  /*22db0*/  MOV R185, R193 ;  /* 0x000000c100b97202 */ /* 0x000fca0000000f00 */
[----:B------:R-:W-:-:S04]  /*22dc0*/  FADD.FTZ R185, R0, R185 ;  /* 0x000000b900b97221 */ /* 0x000fc80000010000 */
[----:B------:R-:W-:-:S07]  /*22dd0*/  IMAD.MOV.U32 R195, RZ, RZ, R185 ;  /* 0x000000ffffc37224 */ /* 0x000fce00078e00b9 */
[----:B------:R-:W-:Y:S05]  /*22de0*/  WARPSYNC.COLLECTIVE R192, `(.L_x_21006) ;  /* 0x00000000c0087348 */ /* 0x000fea0003c00000 */
[----:B------:R0:W1:Y:S02]  /*22df0*/  SHFL.BFLY P6, R193, R195, R194, R197 ;  /* 0x0c0000c2c3c17389 */ /* 0x00006400000c00c5 */
[----:B01----:R-:W-:Y:S05]  /*22e00*/  ENDCOLLECTIVE ;  /* 0x000000000000791b */ /* 0x003fea0003800000 */
.L_x_21006:
[----:B------:R-:W-:Y:S02]  /*22e10*/  IMAD.MOV.U32 R194, RZ, RZ, 0x4 ;  /* 0x00000004ffc27424 */ /* 0x000fe400078e00ff */
[----:B------:R-:W-:-:S04]  /*22e20*/  IMAD.MOV.U32 R186, RZ, RZ, R193 ;  /* 0x000000ffffba7224 */ /* 0x000fc800078e00c1 */
[----:B------:R-:W-:-:S05]  /*22e30*/  FADD.FTZ R186, R185, R186 ;  /* 0x000000bab9ba7221 */ /* 0x000fca0000010000 */
[----:B------:R-:W-:-:S07]  /*22e40*/  MOV R195, R186 ;  /* 0x000000ba00c37202 */ /* 0x000fce0000000f00 */
[----:B------:R-:W-:Y:S05]  /*22e50*/  WARPSYNC.COLLECTIVE R192, `(.L_x_21007) ;  /* 0x00000000c0087348 */ /* 0x000fea0003c00000 */
[----:B------:R0:W1:Y:S02]  /*22e60*/  SHFL.BFLY P6, R193, R195, R194, R197 ;  /* 0x0c0000c2c3c17389 */ /* 0x00006400000c00c5 */
[----:B01----:R-:W-:Y:S05]  /*22e70*/  ENDCOLLECTIVE ;  /* 0x000000000000791b */ /* 0x003fea0003800000 */
.L_x_21007:
[----:B------:R-:W-:Y:S01]  /*22e80*/  HFMA2 R194, -RZ, RZ, 0, 4.76837158203125e-07 ;  /* 0x00000008ffc27431 */ /* 0x000fe200000001ff */
[----:B------:R-:W-:-:S05]  /*22e90*/  MOV R187, R193 ;  /* 0x000000c100bb7202 */ /* 0x000fca0000000f00 */
[----:B------:R-:W-:-:S04]  /*22ea0*/  FADD.FTZ R187, R186, R187 ;  /* 0x000000bbbabb7221 */ /* 0x000fc80000010000 */
[----:B------:R-:W-:-:S07]  /*22eb0*/  IMAD.MOV.U32 R195, RZ, RZ, R187 ;  /* 0x000000ffffc37224 */ /* 0x000fce00078e00bb */
[----:B------:R-:W-:Y:S05]  /*22ec0*/  WARPSYNC.COLLECTIVE R192, `(.L_x_21008) ;  /* 0x00000000c0087348 */ /* 0x000fea0003c00000 */
[----:B------:R0:W1:Y:S02]  /*22ed0*/  SHFL.BFLY P6, R193, R195, R194, R197 ;  /* 0x0c0000c2c3c17389 */ /* 0x00006400000c00c5 */
[----:B01----:R-:W-:Y:S05]  /*22ee0*/  ENDCOLLECTIVE ;  /* 0x000000000000791b */ /* 0x003fea0003800000 */
.L_x_21008:
[----:B------:R-:W-:Y:S02]  /*22ef0*/  IMAD.MOV.U32 R194, RZ, RZ, 0x10 ;  /* 0x00000010ffc27424 */ /* 0x000fe400078e00ff */
[----:B------:R-:W-:-:S04]  /*22f00*/  IMAD.MOV.U32 R190, RZ, RZ, R193 ;  /* 0x000000ffffbe7224 */ /* 0x000fc800078e00c1 */
[----:B------:R-:W-:-:S05]  /*22f10*/  FADD.FTZ R190, R187, R190 ;  /* 0x000000bebbbe7221 */ /* 0x000fca0000010000 */
[----:B------:R-:W-:-:S07]  /*22f20*/  MOV R195, R190 ;  /* 0x000000be00c37202 */ /* 0x000fce0000000f00 */
[----:B------:R-:W-:Y:S05]  /*22f30*/  WARPSYNC.COLLECTIVE R192, `(.L_x_21009) ;  /* 0x00000000c0087348 */ /* 0x000fea0003c00000 */
[----:B------:R0:W1:Y:S02]  /*22f40*/  SHFL.BFLY P6, R193, R195, R194, R197 ;  /* 0x0c0000c2c3c17389 */ /* 0x00006400000c00c5 */
[----:B01----:R-:W-:Y:S05]  /*22f50*/  ENDCOLLECTIVE ;  /* 0x000000000000791b */ /* 0x003fea0003800000 */
.L_x_21009:
[----:B------:R-:W-:Y:S01]  /*22f60*/  MOV R191, R193 ;  /* 0x000000c100bf7202 */ /* 0x000fe20000000f00 */
[----:B------:R-:W-:Y:S06]  /*22f70*/  BRA `(.L_x_21010) ;  /* 0xffffffe8006c7947 */ /* 0x000fec000383ffff */
.L_x_21011:
        /* <DEDUP_REMOVED lines=16> */
.L_x_45844:


//--------------------- .text._ZN10layer_norm13ln_fwd_kernelINS_13Kernel_traitsIf13__nv_bfloat16fS2_fjLj1280ELj1ELj4ELj1ELj16ENS_18Kernel_traits_baseILj1280EfS2_fS2_fjLj128EEEEELb1ELb1ELb0ELb1EEEvNS_9FwdParamsE --------------------------
	.section	.text._ZN10layer_norm13ln_fwd_kernelINS_13Kernel_traitsIf13__nv_bfloat16fS2_fjLj1280ELj1ELj4ELj1ELj16ENS_18Kernel_traits_baseILj1280EfS2_fS2_fjLj128EEEEELb1ELb1ELb0ELb1EEEvNS_9FwdParamsE,"ax",@progbits
	.align	128
        .global         _ZN10layer_norm13ln_fwd_kernelINS_13Kernel_traitsIf13__nv_bfloat16fS2_fjLj1280ELj1ELj4ELj1ELj16ENS_18Kernel_traits_baseILj1280EfS2_fS2_fjLj128EEEEELb1ELb1ELb0ELb1EEEvNS_9FwdParamsE
        .type           _ZN10layer_norm13ln_fwd_kernelINS_13Kernel_traitsIf13__nv_bfloat16fS2_fjLj1280ELj1ELj4ELj1ELj16ENS_18Kernel_traits_baseILj1280EfS2_fS2_fjLj128EEEEELb1ELb1ELb0ELb1EEEvNS_9FwdParamsE,@function
        .size           _ZN10layer_norm13ln_fwd_kernelINS_13Kernel_traitsIf13__nv_bfloat16fS2_fjLj1280ELj1ELj4ELj1ELj16ENS_18Kernel_traits_baseILj1280EfS2_fS2_fjLj128EEEEELb1ELb1ELb0ELb1EEEvNS_9FwdParamsE,(.L_x_45845 - _ZN10layer_norm13ln_fwd_kernelINS_13Kernel_traitsIf13__nv_bfloat16fS2_fjLj1280ELj1ELj4ELj1ELj16ENS_18Kernel_traits_baseILj1280EfS2_fS2_fjLj128EEEEELb1ELb1ELb0ELb1EEEvNS_9FwdParamsE)
        .other          _ZN10layer_norm13ln_fwd_kernelINS_13Kernel_traitsIf13__nv_bfloat16fS2_fjLj1280ELj1ELj4ELj1ELj16ENS_18Kernel_traits_baseILj1280EfS2_fS2_fjLj128EEEEELb1ELb1ELb0ELb1EEEvNS_9FwdParamsE,@"STO_CUDA_ENTRY STV_DEFAULT"
_ZN10layer_norm13ln_fwd_kernelINS_13Kernel_traitsIf13__nv_bfloat16fS2_fjLj1280ELj1ELj4ELj1ELj16ENS_18Kernel_traits_baseILj1280EfS2_fS2_fjLj128EEEEELb1ELb1ELb0ELb1EEEvNS_9FwdParamsE:
.text._ZN10layer_norm13ln_fwd_kernelINS_13Kernel_traitsIf13__nv_bfloat16fS2_fjLj1280ELj1ELj4ELj1ELj16ENS_18Kernel_traits_baseILj1280EfS2_fS2_fjLj128EEEEELb1ELb1ELb0ELb1EEEvNS_9FwdParamsE:
        /* <DEDUP_REMOVED lines=65> */
.L_x_21012:
        /* <DEDUP_REMOVED lines=23> */
[----:B------:R-:W-:Y:S02]  /*0580*/  CS2R R82, SRZ ;  /* 0x0000000000527805 */ /* 0x000fe4000001ff00 */
[----:B------:R-:W-:Y:S01]  /*0590*/  CS2R R80, SRZ ;  /* 0x0000000000507805 */ /* 0x000fe2000001ff00 */
        /* <DEDUP_REMOVED lines=19> */
.L_x_21013:
        /* <DEDUP_REMOVED lines=11> */
[----:B------:R-:W2:Y:S01]  /*0780*/  LDCU UR14, c[0x0][0x408] ;  /* 0x00008100ff0e77ac */ /* 0x000ea20008000800 */
[----:B------:R-:W3:Y:S01]  /*0790*/  LDCU UR10, c[0x0][0x388] ;  /* 0x00007100ff0a77ac */ /* 0x000ee20008000800 */
[----:B------:R-:W4:Y:S01]  /*07a0*/  LDCU.U8 UR12, c[0x0][0x410] ;  /* 0x00008200ff0c77ac */ /* 0x000f220008000000 */
[----:B------:R-:W0:Y:S02]  /*07b0*/  LDCU UR11, c[0x0][0x448] ;  /* 0x00008900ff0b77ac */ /* 0x000e240008000800 */
[----:B0-----:R-:W-:-:S02]  /*07c0*/  IMAD R180, R125, UR5, R180 ;  /* 0x000000057db47c24 */ /* 0x001fc4000f8e02b4 */
[----:B------:R-:W-:Y:S01]  /*07d0*/  IMAD.HI.U32 R125, R194, -0x2daee0ad, RZ ;  /* 0xd2511f53c27d7827 */ /* 0x000fe200078e00ff */
[----:B------:R-:W0:Y:S03]  /*07e0*/  LDCU.64 UR4, c[0x0][0x3e0] ;  /* 0x00007c00ff0477ac */ /* 0x000e260008000a00 */
[C---:B------:R-:W-:Y:S01]  /*07f0*/  IMAD.HI.U32 R0, R180.reuse, -0x326172a9, RZ ;  /* 0xcd9e8d57b4007827 */ /* 0x040fe200078e00ff */
[----:B------:R-:W-:Y:S01]  /*0800*/  LOP3.LUT R125, R125, R3, RZ, 0x3c, !PT ;  /* 0x000000037d7d7212 */ /* 0x000fe200078e3cff */
[----:B------:R-:W1:Y:S02]  /*0810*/  LDCU.64 UR8, c[0x0][0x3a0] ;  /* 0x00007400ff0877ac */ /* 0x000e640008000a00 */
        /* <DEDUP_REMOVED lines=17> */
[----:B------:R-:W-:Y:S02]  /*0930*/  VIADD R126, R2, 0xdaa66d2b ;  /* 0xdaa66d2b027e7836 */ /* 0x000fe40000000000 */
[----:B------:R-:W-:Y:S02]  /*0940*/  IMAD R128, R128, -0x326172a9, RZ ;  /* 0xcd9e8d5780807824 */ /* 0x000fe400078e02ff */
[----:B------:R-:W-:Y:S01]  /*0950*/  IMAD.HI.U32 R125, R127, -0x326172a9, RZ ;  /* 0xcd9e8d577f7d7827 */ /* 0x000fe200078e00ff */
[----:B------:R-:W-:-:S03]  /*0960*/  @P0 LOP3.LUT R192, R192, 0x8, RZ, 0xfc, !PT ;  /* 0x00000008c0c00812 */ /* 0x000fc600078efcff */
        /* <DEDUP_REMOVED lines=37> */
[----:B------:R-:W-:Y:S01]  /*0bc0*/  IMAD.HI.U32 R128, R124, -0x2daee0ad, RZ ;  /* 0xd2511f537c807827 */ /* 0x000fe200078e00ff */
[----:B------:R-:W-:-:S03]  /*0bd0*/  LOP3.LUT R127, R129, R130, R127, 0x96, !PT ;  /* 0x00000082817f7212 */ /* 0x000fc600078e967f */
[----:B------:R-:W-:Y:S02]  /*0be0*/  IMAD R129, R0, -0x2daee0ad, RZ ;  /* 0xd2511f5300817824 */ /* 0x000fe400078e02ff */
[----:B------:R-:W-:Y:S02]  /*0bf0*/  VIADD R130, R3, 0xdb3d7428 ;  /* 0xdb3d742803827836 */ /* 0x000fe40000000000 */
[----:B------:R-:W-:-:S03]  /*0c00*/  IMAD.HI.U32 R0, R127, -0x326172a9, RZ ;  /* 0xcd9e8d577f007827 */ /* 0x000fc600078e00ff */
[----:B------:R-:W-:Y:S01]  /*0c10*/  LOP3.LUT R128, R130, R129, R128, 0x96, !PT ;  /* 0x0000008182807212 */ /* 0x000fe200078e9680 */
[----:B------:R-:W-:Y:S01]  /*0c20*/  VIADD R129, R2, 0x8ff34781 ;  /* 0x8ff3478102817836 */ /* 0x000fe20000000000 */
[----:B------:R-:W-:Y:S01]  /*0c30*/  LOP3.LUT R0, R126, R125, R0, 0x96, !PT ;  /* 0x0000007d7e007212 */ /* 0x000fe200078e9600 */
[----:B------:R-:W-:Y:S02]  /*0c40*/  IMAD R125, R124, -0x2daee0ad, RZ ;  /* 0xd2511f537c7d7824 */ /* 0x000fe400078e02ff */
        /* <DEDUP_REMOVED lines=8> */
.L_x_21424:
        /* <DEDUP_REMOVED lines=34> */
.L_x_45684:
[----:B------:R-:W-:Y:S05]  /*0ef0*/  BRX R132 -0xf00                                        (*"BRANCH_TARGETS .L_x_45685,.L_x_45686,.L_x_45687"*) ;  /* 0xfffffff084407949 */ /* 0x000fea000383ffff */
.L_x_45687:
[----:B------:R-:W-:Y:S01]  /*0f00*/  IADD3 R134, PT, PT, R186, 0x1, RZ ;  /* 0x00000001ba867810 */ /* 0x000fe20007ffe0ff */
[----:B------:R-:W-:Y:S02]  /*0f10*/  IMAD.MOV.U32 R140, RZ, RZ, R184 ;  /* 0x000000ffff8c7224 */ /* 0x000fe400078e00b8 */
[----:B------:R-:W-:Y:S01]  /*0f20*/  IMAD.MOV.U32 R135, RZ, RZ, R179 ;  /* 0x000000ffff877224 */ /* 0x000fe200078e00b3 */
[----:B------:R-:W-:Y:S06]  /*0f30*/  BRA `(.L_x_21016) ;  /* 0x0000000400387947 */ /* 0x000fec0003800000 */
.L_x_45685:
[----:B------:R-:W-:Y:S01]  /*0f40*/  MOV R140, R184 ;  /* 0x000000b8008c7202 */ /* 0x000fe20000000f00 */
[----:B------:R-:W-:Y:S02]  /*0f50*/  IMAD.MOV.U32 R134, RZ, RZ, 0x3 ;  /* 0x00000003ff867424 */ /* 0x000fe400078e00ff */
[----:B------:R-:W-:Y:S01]  /*0f60*/  IMAD.MOV.U32 R135, RZ, RZ, R178 ;  /* 0x000000ffff877224 */ /* 0x000fe200078e00b2 */
[----:B------:R-:W-:Y:S06]  /*0f70*/  BRA `(.L_x_21016) ;  /* 0x0000000400287947 */ /* 0x000fec0003800000 */
.L_x_45686:
        /* <DEDUP_REMOVED lines=13> */
.L_x_21018:
[----:B------:R-:W-:Y:S05]  /*1050*/  BSYNC.RECONVERGENT B1 ;  /* 0x0000000000017941 */ /* 0x000fea0003800200 */
.L_x_21017:
        /* <DEDUP_REMOVED lines=60> */
.L_x_21016:
[----:B------:R-:W-:Y:S05]  /*1420*/  BSYNC.RECONVERGENT B0 ;  /* 0x0000000000007941 */ /* 0x000fea0003800200 */
.L_x_21015:
[----:B------:R-:W-:Y:S01]  /*1430*/  I2FP.F32.U32 R133, R135 ;  /* 0x0000008700857245 */ /* 0x000fe20000201000 */
[----:B------:R-:W-:Y:S01]  /*1440*/  IMAD.U32 R190, RZ, RZ, UR13 ;  /* 0x0000000dffbe7e24 */ /* 0x000fe2000f8e00ff */
[----:B------:R-:W-:Y:S01]  /*1450*/  MOV R191, UR14 ;  /* 0x0000000e00bf7c02 */ /* 0x000fe20008000f00 */
[----:B-----5:R-:W-:Y:S01]  /*1460*/  IMAD.U32 R135, R136, 0x10000, RZ ;  /* 0x0001000088877824 */ /* 0x020fe200078e00ff */
[----:B------:R-:W-:Y:S01]  /*1470*/  ISETP.NE.AND P2, PT, R134, 0x1, PT ;  /* 0x000000018600780c */ /* 0x000fe20003f45270 */
[----:B------:R-:W-:Y:S01]  /*1480*/  FFMA.FTZ R133, R133, R188, 1.1641532182693481445e-10 ;  /* 0x2f00000085857423 */ /* 0x000fe200000100bc */
[----:B------:R-:W-:Y:S01]  /*1490*/  LOP3.LUT R192, R192, 0xfffffffb, RZ, 0xc0, !PT ;  /* 0xfffffffbc0c07812 */ /* 0x000fe200078ec0ff */
        /* <DEDUP_REMOVED lines=8> */
[----:B------:R-:W-:-:S05]  /*1520*/  FSEL R133, R132, RZ, !P1 ;  /* 0x000000ff84857208 */ /* 0x000fca0004800000 */
[----:B------:R-:W-:-:S06]  /*1530*/  FFMA.FTZ R132, R133, R40, R124 ;  /* 0x0000002885847223 */ /* 0x000fcc000001007c */
        /* <DEDUP_REMOVED lines=10> */
.L_x_21021:
        /* <DEDUP_REMOVED lines=13> */
.L_x_21023:
[----:B------:R-:W-:Y:S05]  /*16b0*/  BSYNC.RECONVERGENT B1 ;  /* 0x0000000000017941 */ /* 0x000fea0003800200 */
.L_x_21022:
        /* <DEDUP_REMOVED lines=53> */
[----:B------:R-:W-:Y:S01]  /*1a10*/  IMAD.WIDE.U32 R144, R144, -0x326172a9, RZ ;  /* 0xcd9e8d5790907825 */ /* 0x000fe200078e00ff */
[----:B------:R-:W-:-:S03]  /*1a20*/  MOV R135, R140 ;  /* 0x0000008c00877202 */ /* 0x000fc60000000f00 */
[----:B------:R-:W-:Y:S01]  /*1a30*/  IMAD.WIDE.U32 R142, R133, -0x2daee0ad, RZ ;  /* 0xd2511f53858e7825 */ /* 0x000fe200078e00ff */
[----:B------:R-:W-:-:S03]  /*1a40*/  LOP3.LUT R179, R179, R134, R145, 0x96, !PT ;  /* 0x00000086b3b37212 */ /* 0x000fc600078e9691 */
[----:B------:R-:W-:Y:S02]  /*1a50*/  VIADD R133, R3, 0x96a522ad ;  /* 0x96a522ad03857836 */ /* 0x000fe40000000000 */
[----:B------:R-:W-:Y:S02]  /*1a60*/  IMAD.MOV.U32 R176, RZ, RZ, R144 ;  /* 0x000000ffffb07224 */ /* 0x000fe400078e0090 */
[----:B------:R-:W-:Y:S01]  /*1a70*/  IMAD.MOV.U32 R140, RZ, RZ, R142 ;  /* 0x000000ffff8c7224 */ /* 0x000fe200078e008e */
[----:B------:R-:W-:-:S07]  /*1a80*/  LOP3.LUT R178, R133, R178, R143, 0x96, !PT ;  /* 0x000000b285b27212 */ /* 0x000fce00078e968f */
.L_x_21020:
[----:B------:R-:W-:Y:S05]  /*1a90*/  BSYNC.RECONVERGENT B0 ;  /* 0x0000000000007941 */ /* 0x000fea0003800200 */
.L_x_21019:
[----:B------:R-:W-:Y:S01]  /*1aa0*/  I2FP.F32.U32 R133, R135 ;  /* 0x0000008700857245 */ /* 0x000fe20000201000 */
[----:B------:R-:W-:Y:S01]  /*1ab0*/  BSSY.RECONVERGENT B0, `(.L_x_21024) ;  /* 0x0000062000007945 */ /* 0x000fe20003800200 */
[----:B------:R-:W-:Y:S01]  /*1ac0*/  SHF.L.U32 R135, R136, 0x10, RZ ;  /* 0x0000001088877819 */ /* 0x000fe200000006ff */
[----:B------:R-:W-:Y:S01]  /*1ad0*/  IMAD.MOV.U32 R142, RZ, RZ, 0x2 ;  /* 0x00000002ff8e7424 */ /* 0x000fe200078e00ff */
[----:B------:R-:W-:Y:S01]  /*1ae0*/  ISETP.NE.AND P2, PT, R141, 0x1, PT ;  /* 0x000000018d00780c */ /* 0x000fe20003f45270 */
[----:B------:R-:W-:Y:S01]  /*1af0*/  FFMA.FTZ R133, R133, R188, 1.1641532182693481445e-10 ;  /* 0x2f00000085857423 */ /* 0x000fe200000100bc */
[----:B------:R-:W-:Y:S01]  /*1b00*/  LOP3.LUT R192, R192, 0xfffffffd, RZ, 0xc0, !PT ;  /* 0xfffffffdc0c07812 */ /* 0x000fe200078ec0ff */
[----:B------:R-:W-:Y:S01]  /*1b10*/  FMUL.FTZ R134, R135, R0 ;  /* 0x0000000087867220 */ /* 0x000fe20000410000 */
[----:B------:R-:W-:Y:S02]  /*1b20*/  IMAD.MOV.U32 R135, RZ, RZ, R176 ;  /* 0x000000ffff877224 */ /* 0x000fe400078e00b0 */
[----:B------:R-:W-:Y:S01]  /*1b30*/  FSETP.GTU.FTZ.AND P1, PT, R133, R190, PT ;  /* 0x000000be8500720b */ /* 0x000fe20003f3c000 */
[----:B------:R-:W-:-:S03]  /*1b40*/  FMUL.FTZ R134, R134, R191 ;  /* 0x000000bf86867220 */ /* 0x000fc60000410000 */
        /* <DEDUP_REMOVED lines=13> */
.L_x_21026:
        /* <DEDUP_REMOVED lines=13> */
.L_x_21028:
[----:B------:R-:W-:Y:S05]  /*1cf0*/  BSYNC.RECONVERGENT B1 ;  /* 0x0000000000017941 */ /* 0x000fea0003800200 */
.L_x_21027:
        /* <DEDUP_REMOVED lines=61> */
.L_x_21025:
[----:B------:R-:W-:Y:S05]  /*20d0*/  BSYNC.RECONVERGENT B0 ;  /* 0x0000000000007941 */ /* 0x000fea0003800200 */
.L_x_21024:
[----:B------:R-:W-:Y:S01]  /*20e0*/  I2FP.F32.U32 R135, R135 ;  /* 0x0000008700877245 */ /* 0x000fe20000201000 */
[----:B------:R-:W-:Y:S01]  /*20f0*/  BSSY.RECONVERGENT B0, `(.L_x_21029) ;  /* 0x0000061000007945 */ /* 0x000fe20003800200 */
[----:B------:R-:W-:Y:S01]  /*2100*/  SHF.L.U32 R141, R137, 0x10, RZ ;  /* 0x00000010898d7819 */ /* 0x000fe200000006ff */
[----:B------:R-:W-:Y:S01]  /*2110*/  IMAD.MOV.U32 R143, RZ, RZ, 0x2 ;  /* 0x00000002ff8f7424 */ /* 0x000fe200078e00ff */
[----:B------:R-:W-:Y:S01]  /*2120*/  ISETP.NE.AND P3, PT, R142, 0x1, PT ;  /* 0x000000018e00780c */ /* 0x000fe20003f65270 */
[----:B------:R-:W-:Y:S01]  /*2130*/  FFMA.FTZ R135, R135, R188, 1.1641532182693481445e-10 ;  /* 0x2f00000087877423 */ /* 0x000fe200000100bc */
[----:B------:R-:W-:Y:S02]  /*2140*/  IMAD.MOV.U32 R136, RZ, RZ, R176 ;  /* 0x000000ffff887224 */ /* 0x000fe400078e00b0 */
[----:B------:R-:W-:Y:S01]  /*2150*/  FMUL.FTZ R134, R141, R0 ;  /* 0x000000008d867220 */ /* 0x000fe20000410000 */
[----:B------:R-:W-:Y:S02]  /*2160*/  PRMT R141, R137, 0x7632, R141 ;  /* 0x00007632898d7816 */ /* 0x000fe4000000008d */
[----:B------:R-:W-:Y:S01]  /*2170*/  FSETP.GTU.FTZ.AND P2, PT, R135, R190, PT ;  /* 0x000000be8700720b */ /* 0x000fe20003f5c000 */
[----:B------:R-:W-:-:S03]  /*2180*/  FMUL.FTZ R134, R134, R191 ;  /* 0x000000bf86867220 */ /* 0x000fc60000410000 */
[----:B------:R-:W-:Y:S02]  /*2190*/  PLOP3.LUT P1, PT, P2, PT, PT, 0x8, 0x80 ;  /* 0x000000000080781c */ /* 0x000fe4000172e170 */
[----:B------:R-:W-:-:S05]  /*21a0*/  FSEL R135, R134, RZ, !P2 ;  /* 0x000000ff86877208 */ /* 0x000fca0005000000 */
[----:B------:R-:W-:Y:S01]  /*21b0*/  FFMA.FTZ R134, R135, R42, R126 ;  /* 0x0000002a87867223 */ /* 0x000fe2000001007e */
        /* <DEDUP_REMOVED lines=9> */
.L_x_21031:
        /* <DEDUP_REMOVED lines=13> */
.L_x_21033:
[----:B------:R-:W-:Y:S05]  /*2320*/  BSYNC.RECONVERGENT B1 ;  /* 0x0000000000017941 */ /* 0x000fea0003800200 */
.L_x_21032:
        /* <DEDUP_REMOVED lines=61> */
.L_x_21030:
[----:B------:R-:W-:Y:S05]  /*2700*/  BSYNC.RECONVERGENT B0 ;  /* 0x0000000000007941 */ /* 0x000fea0003800200 */
.L_x_21029:
        /* <DEDUP_REMOVED lines=22> */
.L_x_21036:
        /* <DEDUP_REMOVED lines=13> */
.L_x_21038:
[----:B------:R-:W-:Y:S05]  /*2940*/  BSYNC.RECONVERGENT B1 ;  /* 0x0000000000017941 */ /* 0x000fea0003800200 */
.L_x_21037:
        /* <DEDUP_REMOVED lines=61> */
.L_x_21035:
[----:B------:R-:W-:Y:S05]  /*2d20*/  BSYNC.RECONVERGENT B0 ;  /* 0x0000000000007941 */ /* 0x000fea0003800200 */
.L_x_21034:
        /* <DEDUP_REMOVED lines=23> */
.L_x_21041:
        /* <DEDUP_REMOVED lines=13> */
.L_x_21043:
[----:B------:R-:W-:Y:S05]  /*2f70*/  BSYNC.RECONVERGENT B1 ;  /* 0x0000000000017941 */ /* 0x000fea0003800200 */
.L_x_21042:
        /* <DEDUP_REMOVED lines=43> */
[----:B------:R-:W-:Y:S02]  /*3230*/  LOP3.LUT R141, R141, R144, R149, 0x96, !PT ;  /* 0x000000908d8d7212 */ /* 0x000fe400078e9695 */
[----:B------:R-:W-:Y:S01]  /*3240*/  LOP3.LUT R142, R137, R142, R147, 0x96, !PT ;  /* 0x0000008e898e7212 */ /* 0x000fe200078e9693 */
[----:B------:R-:W-:Y:S02]  /*3250*/  VIADD R137, R2, 0xf1bbcdc8 ;  /* 0xf1bbcdc802897836 */ /* 0x000fe40000000000 */
[----:B------:R-:W-:-:S04]  /*3260*/  IMAD.WIDE.U32 R178, R141, -0x2daee0ad, RZ ;  /* 0xd2511f538db27825 */ /* 0x000fc800078e00ff */
[----:B------:R-:W-:-:S04]  /*3270*/  IMAD.WIDE.U32 R142, R142, -0x326172a9, RZ ;  /* 0xcd9e8d578e8e7825 */ /* 0x000fc800078e00ff */
[----:B------:R-:W-:Y:S01]  /*3280*/  VIADD R141, R3, 0xdb3d7428 ;  /* 0xdb3d7428038d7836 */ /* 0x000fe20000000000 */
[----:B------:R-:W-:Y:S01]  /*3290*/  LOP3.LUT R137, R137, R148, R143, 0x96, !PT ;  /* 0x0000009489897212 */ /* 0x000fe200078e968f */
[----:B------:R-:W-:-:S03]  /*32a0*/  IMAD.MOV.U32 R143, RZ, RZ, RZ ;  /* 0x000000ffff8f7224 */ /* 0x000fc600078e00ff */
[----:B------:R-:W-:Y:S01]  /*32b0*/  LOP3.LUT R146, R141, R146, R179, 0x96, !PT ;  /* 0x000000928d927212 */ /* 0x000fe200078e96b3 */
[----:B------:R-:W-:Y:S01]  /*32c0*/  IMAD.WIDE.U32 R144, R137, -0x2daee0ad, RZ ;  /* 0xd2511f5389907825 */ /* 0x000fe200078e00ff */
[----:B------:R-:W-:Y:S02]  /*32d0*/  IADD3 R179, PT, PT, R2, -0x700cb87f, RZ ;  /* 0x8ff3478102b37810 */ /* 0x000fe40007ffe0ff */
[----:B------:R-:W-:Y:S01]  /*32e0*/  MOV R141, R140 ;  /* 0x0000008c008d7202 */ /* 0x000fe20000000f00 */
[----:B------:R-:W-:-:S04]  /*32f0*/  IMAD.WIDE.U32 R146, R146, -0x326172a9, RZ ;  /* 0xcd9e8d5792927825 */ /* 0x000fc800078e00ff */
[----:B------:R-:W-:Y:S01]  /*3300*/  VIADD R137, R3, 0x96a522ad ;  /* 0x96a522ad03897836 */ /* 0x000fe20000000000 */
[----:B------:R-:W-:Y:S01]  /*3310*/  LOP3.LUT R179, R179, R142, R147, 0x96, !PT ;  /* 0x0000008eb3b37212 */ /* 0x000fe200078e9693 */
[----:B------:R-:W-:Y:S02]  /*3320*/  IMAD.MOV.U32 R176, RZ, RZ, R146 ;  /* 0x000000ffffb07224 */ /* 0x000fe400078e0092 */
[----:B------:R-:W-:Y:S01]  /*3330*/  IMAD.MOV.U32 R140, RZ, RZ, R144 ;  /* 0x000000ffff8c7224 */ /* 0x000fe200078e0090 */
[----:B------:R-:W-:-:S07]  /*3340*/  LOP3.LUT R178, R137, R178, R145, 0x96, !PT ;  /* 0x000000b289b27212 */ /* 0x000fce00078e9691 */
.L_x_21040:
[----:B------:R-:W-:Y:S05]  /*3350*/  BSYNC.RECONVERGENT B0 ;  /* 0x0000000000007941 */ /* 0x000fea0003800200 */
.L_x_21039:
        /* <DEDUP_REMOVED lines=22> */
.L_x_21046:
        /* <DEDUP_REMOVED lines=13> */
.L_x_21048:
[----:B------:R-:W-:Y:S05]  /*3590*/  BSYNC.RECONVERGENT B1 ;  /* 0x0000000000017941 */ /* 0x000fea0003800200 */
.L_x_21047:
        /* <DEDUP_REMOVED lines=57> */
[----:B------:R-:W-:Y:S02]  /*3930*/  LOP3.LUT R178, R141, R178, R145, 0x96, !PT ;  /* 0x000000b28db27212 */ /* 0x000fe400078e9691 */
[----:B------:R-:W-:Y:S01]  /*3940*/  MOV R141, R140 ;  /* 0x0000008c008d7202 */ /* 0x000fe20000000f00 */
[----:B------:R-:W-:Y:S02]  /*3950*/  IMAD.MOV.U32 R140, RZ, RZ, R144 ;  /* 0x000000ffff8c7224 */ /* 0x000fe400078e0090 */
[----:B------:R-:W-:-:S07]  /*3960*/  IMAD.MOV.U32 R144, RZ, RZ, RZ ;  /* 0x000000ffff907224 */ /* 0x000fce00078e00ff */
.L_x_21045:
[----:B------:R-:W-:Y:S05]  /*3970*/  BSYNC.RECONVERGENT B0 ;  /* 0x0000000000007941 */ /* 0x000fea0003800200 */
.L_x_21044:
        /* <DEDUP_REMOVED lines=23> */
.L_x_21051:
        /* <DEDUP_REMOVED lines=15> */
.L_x_21053:
[----:B------:R-:W-:Y:S05]  /*3be0*/  BSYNC.RECONVERGENT B1 ;  /* 0x0000000000017941 */ /* 0x000fea0003800200 */
.L_x_21052:
        /* <DEDUP_REMOVED lines=61> */
.L_x_21050:
[----:B------:R-:W-:Y:S05]  /*3fc0*/  BSYNC.RECONVERGENT B0 ;  /* 0x0000000000007941 */ /* 0x000fea0003800200 */
.L_x_21049:
        /* <DEDUP_REMOVED lines=10> */
.L_x_21014:
        /* <DEDUP_REMOVED lines=16> */
.L_x_21057:
        /* <DEDUP_REMOVED lines=13> */
.L_x_21059:
[----:B------:R-:W-:Y:S05]  /*4240*/  BSYNC.RECONVERGENT B1 ;  /* 0x0000000000017941 */ /* 0x000fea0003800200 */
.L_x_21058:
        /* <DEDUP_REMOVED lines=60> */
.L_x_21056:
[----:B------:R-:W-:Y:S05]  /*4610*/  BSYNC.RECONVERGENT B0 ;  /* 0x0000000000007941 */ /* 0x000fea0003800200 */
.L_x_21055:
[----:B------:R-:W-:Y:S01]  /*4620*/  I2FP.F32.U32 R133, R132 ;  /* 0x0000008400857245 */ /* 0x000fe20000201000 */
[----:B------:R-:W-:Y:S01]  /*4630*/  IMAD.U32 R190, RZ, RZ, UR13 ;  /* 0x0000000dffbe7e24 */ /* 0x000fe2000f8e00ff */
[----:B------:R-:W-:Y:S01]  /*4640*/  ISETP.NE.AND P2, PT, R134, 0x1, PT ;  /* 0x000000018600780c */ /* 0x000fe20003f45270 */
[----:B------:R-:W-:Y:S01]  /*4650*/  IMAD.U32 R191, RZ, RZ, UR14 ;  /* 0x0000000effbf7e24 */ /* 0x000fe2000f8e00ff */
[----:B-----5:R-:W-:Y:S01]  /*4660*/  SHF.L.U32 R135, R136, 0x10, RZ ;  /* 0x0000001088877819 */ /* 0x020fe200000006ff */
[----:B------:R-:W-:Y:S01]  /*4670*/  FFMA.FTZ R133, R133, R188, 1.1641532182693481445e-10 ;  /* 0x2f00000085857423 */ /* 0x000fe200000100bc */
[----:B------:R-:W-:Y:S01]  /*4680*/  LOP3.LUT R192, R192, 0xfffffffb, RZ, 0xc0, !PT ;  /* 0xfffffffbc0c07812 */ /* 0x000fe200078ec0ff */
[----:B------:R-:W-:Y:S01]  /*4690*/  BSSY.RECONVERGENT B0, `(.L_x_21060) ;  /* 0x000005e000007945 */ /* 0x000fe20003800200 */
[----:B------:R-:W-:Y:S01]  /*46a0*/  PRMT R136, R136, 0x7632, R136 ;  /* 0x0000763288887816 */ /* 0x000fe20000000088 */
[----:B------:R-:W-:Y:S01]  /*46b0*/  FMUL.FTZ R132, R135, R0 ;  /* 0x0000000087847220 */ /* 0x000fe20000410000 */
[----:B------:R-:W-:Y:S01]  /*46c0*/  FSETP.GTU.FTZ.AND P1, PT, R133, R190, PT ;  /* 0x000000be8500720b */ /* 0x000fe20003f3c000 */
[----:B------:R-:W-:-:S02]  /*46d0*/  IMAD.MOV.U32 R142, RZ, RZ, 0x2 ;  /* 0x00000002ff8e7424 */ /* 0x000fc400078e00ff */
[----:B------:R-:W-:Y:S01]  /*46e0*/  FMUL.FTZ R133, R132, R191 ;  /* 0x000000bf84857220 */ /* 0x000fe20000410000 */
[----:B------:R-:W-:Y:S02]  /*46f0*/  PLOP3.LUT P3, PT, P1, PT, PT, 0x8, 0x80 ;  /* 0x000000000080781c */ /* 0x000fe40000f6e170 */
[----:B------:R-:W-:Y:S02]  /*4700*/  MOV R132, R176 ;  /* 0x000000b000847202 */ /* 0x000fe40000000f00 */
[----:B------:R-:W-:-:S09]  /*4710*/  FSEL R133, R133, RZ, !P1 ;  /* 0x000000ff85857208 */ /* 0x000fd20004800000 */
        /* <DEDUP_REMOVED lines=10> */
.L_x_21062:
        /* <DEDUP_REMOVED lines=13> */
.L_x_21064:
[----:B------:R-:W-:Y:S05]  /*4890*/  BSYNC.RECONVERGENT B1 ;  /* 0x0000000000017941 */ /* 0x000fea0003800200 */
.L_x_21063:
        /* <DEDUP_REMOVED lines=59> */
[----:B------:R-:W-:Y:S01]  /*4c50*/  HFMA2 R142, -RZ, RZ, 0, 0 ;  /* 0x00000000ff8e7431 */ /* 0x000fe200000001ff */
[----:B------:R-:W-:-:S07]  /*4c60*/  LOP3.LUT R178, R135, R178, R143, 0x96, !PT ;  /* 0x000000b287b27212 */ /* 0x000fce00078e968f */
.L_x_21061:
[----:B------:R-:W-:Y:S05]  /*4c70*/  BSYNC.RECONVERGENT B0 ;  /* 0x0000000000007941 */ /* 0x000fea0003800200 */
.L_x_21060:
        /* <DEDUP_REMOVED lines=8> */
[----:B------:R-:W-:Y:S01]  /*4d00*/  FSETP.GTU.FTZ.AND P1, PT, R135, R190, PT ;  /* 0x000000be8700720b */ /* 0x000fe20003f3c000 */
[----:B------:R-:W-:Y:S01]  /*4d10*/  FMUL.FTZ R132, R132, R191 ;  /* 0x000000bf84847220 */ /* 0x000fe20000410000 */
[----:B------:R-:W-:Y:S02]  /*4d20*/  MOV R135, R176 ;  /* 0x000000b000877202 */ /* 0x000fe40000000f00 */
[----:B------:R-:W-:Y:S02]  /*4d30*/  PLOP3.LUT P3, PT, P1, PT, PT, 0x8, 0x80 ;  /* 0x000000000080781c */ /* 0x000fe40000f6e170 */
[----:B------:R-:W-:-:S11]  /*4d40*/  FSEL R134, R132, RZ, !P1 ;  /* 0x000000ff84867208 */ /* 0x000fd60004800000 */
        /* <DEDUP_REMOVED lines=10> */
.L_x_21067:
        /* <DEDUP_REMOVED lines=13> */
.L_x_21069:
[----:B------:R-:W-:Y:S05]  /*4ec0*/  BSYNC.RECONVERGENT B1 ;  /* 0x0000000000017941 */ /* 0x000fea0003800200 */
.L_x_21068:
        /* <DEDUP_REMOVED lines=29> */
[----:B------:R-:W-:-:S03]  /*50a0*/  IADD3 R135, PT, PT, R3, -0x56f99767, RZ ;  /* 0xa906689903877810 */ /* 0x000fc60007ffe0ff */
[----:B------:R-:W-:Y:S01]  /*50b0*/  VIADD R141, R2, 0x1715609d ;  /* 0x1715609d028d7836 */ /* 0x000fe20000000000 */
        /* <DEDUP_REMOVED lines=18> */
[----:B------:R-:W-:Y:S02]  /*51e0*/  HFMA2 R143, -RZ, RZ, 0, 0 ;  /* 0x00000000ff8f7431 */ /* 0x000fe400000001ff */
[----:B------:R-:W-:Y:S02]  /*51f0*/  VIADD R141, R3, 0xdb3d7428 ;  /* 0xdb3d7428038d7836 */ /* 0x000fe40000000000 */
[----:B------:R-:W-:-:S03]  /*5200*/  IMAD.WIDE.U32 R144, R135, -0x2daee0ad, RZ ;  /* 0xd2511f5387907825 */ /* 0x000fc600078e00ff */
[----:B------:R-:W-:Y:S01]  /*5210*/  LOP3.LUT R146, R141, R146, R179, 0x96, !PT ;  /* 0x000000928d927212 */ /* 0x000fe200078e96b3 */
[----:B------:R-:W-:Y:S02]  /*5220*/  VIADD R135, R3, 0x96a522ad ;  /* 0x96a522ad03877836 */ /* 0x000fe40000000000 */
[----:B------:R-:W-:Y:S02]  /*5230*/  VIADD R179, R2, 0x8ff34781 ;  /* 0x8ff3478102b37836 */ /* 0x000fe40000000000 */
[----:B------:R-:W-:Y:S01]  /*5240*/  IMAD.WIDE.U32 R146, R146, -0x326172a9, RZ ;  /* 0xcd9e8d5792927825 */ /* 0x000fe200078e00ff */
[----:B------:R-:W-:-:S03]  /*5250*/  LOP3.LUT R178, R135, R178, R145, 0x96, !PT ;  /* 0x000000b287b27212 */ /* 0x000fc600078e9691 */
[----:B------:R-:W-:Y:S01]  /*5260*/  IMAD.MOV.U32 R135, RZ, RZ, R140 ;  /* 0x000000ffff877224 */ /* 0x000fe200078e008c */
[----:B------:R-:W-:Y:S01]  /*5270*/  LOP3.LUT R179, R179, R142, R147, 0x96, !PT ;  /* 0x0000008eb3b37212 */ /* 0x000fe200078e9693 */
[----:B------:R-:W-:Y:S01]  /*5280*/  IMAD.MOV.U32 R140, RZ, RZ, R144 ;  /* 0x000000ffff8c7224 */ /* 0x000fe200078e0090 */
[----:B------:R-:W-:-:S07]  /*5290*/  MOV R176, R146 ;  /* 0x0000009200b07202 */ /* 0x000fce0000000f00 */
.L_x_21066:
[----:B------:R-:W-:Y:S05]  /*52a0*/  BSYNC.RECONVERGENT B0 ;  /* 0x0000000000007941 */ /* 0x000fea0003800200 */
.L_x_21065:
        /* <DEDUP_REMOVED lines=22> */
.L_x_21072:
        /* <DEDUP_REMOVED lines=13> */
.L_x_21074:
[----:B------:R-:W-:Y:S05]  /*54e0*/  BSYNC.RECONVERGENT B1 ;  /* 0x0000000000017941 */ /* 0x000fea0003800200 */
.L_x_21073:
        /* <DEDUP_REMOVED lines=61> */
.L_x_21071:
[----:B------:R-:W-:Y:S05]  /*58c0*/  BSYNC.RECONVERGENT B0 ;  /* 0x0000000000007941 */ /* 0x000fea0003800200 */
.L_x_21070:
        /* <DEDUP_REMOVED lines=21> */
.L_x_21077:
        /* <DEDUP_REMOVED lines=13> */
.L_x_21079:
[----:B------:R-:W-:Y:S05]  /*5af0*/  BSYNC.RECONVERGENT B1 ;  /* 0x0000000000017941 */ /* 0x000fea0003800200 */
.L_x_21078:
        /* <DEDUP_REMOVED lines=42> */
[----:B------:R-:W-:-:S03]  /*5da0*/  IADD3 R141, PT, PT, R2, 0x5384540f, RZ ;  /* 0x5384540f028d7810 */ /* 0x000fc60007ffe0ff */
[----:B------:R-:W-:Y:S01]  /*5db0*/  VIADD R137, R3, 0x1fd5c5a3 ;  /* 0x1fd5c5a303897836 */ /* 0x000fe20000000000 */
        /* <DEDUP_REMOVED lines=9> */
[----:B------:R-:W-:-:S04]  /*5e50*/  IMAD.WIDE.U32 R144, R137, -0x2daee0ad, RZ ;  /* 0xd2511f5389907825 */ /* 0x000fc800078e00ff */
[----:B------:R-:W-:-:S04]  /*5e60*/  IMAD.WIDE.U32 R146, R146, -0x326172a9, RZ ;  /* 0xcd9e8d5792927825 */ /* 0x000fc800078e00ff */
[----:B------:R-:W-:Y:S01]  /*5e70*/  VIADD R179, R2, 0x8ff34781 ;  /* 0x8ff3478102b37836 */ /* 0x000fe20000000000 */
[----:B------:R-:W-:Y:S01]  /*5e80*/  MOV R176, R146 ;  /* 0x0000009200b07202 */ /* 0x000fe20000000f00 */
[----:B------:R-:W-:Y:S02]  /*5e90*/  VIADD R137, R3, 0x96a522ad ;  /* 0x96a522ad03897836 */ /* 0x000fe40000000000 */
[----:B------:R-:W-:Y:S01]  /*5ea0*/  IMAD.MOV.U32 R140, RZ, RZ, R144 ;  /* 0x000000ffff8c7224 */ /* 0x000fe200078e0090 */
[----:B------:R-:W-:Y:S02]  /*5eb0*/  LOP3.LUT R179, R179, R142, R147, 0x96, !PT ;  /* 0x0000008eb3b37212 */ /* 0x000fe400078e9693 */
[----:B------:R-:W-:-:S07]  /*5ec0*/  LOP3.LUT R178, R137, R178, R145, 0x96, !PT ;  /* 0x000000b289b27212 */ /* 0x000fce00078e9691 */
.L_x_21076:
[----:B------:R-:W-:Y:S05]  /*5ed0*/  BSYNC.RECONVERGENT B0 ;  /* 0x0000000000007941 */ /* 0x000fea0003800200 */
.L_x_21075:
        /* <DEDUP_REMOVED lines=22> */
.L_x_21082:
        /* <DEDUP_REMOVED lines=13> */
.L_x_21084:
[----:B------:R-:W-:Y:S05]  /*6110*/  BSYNC.RECONVERGENT B1 ;  /* 0x0000000000017941 */ /* 0x000fea0003800200 */
.L_x_21083:
        /* <DEDUP_REMOVED lines=61> */
.L_x_21081:
[----:B------:R-:W-:Y:S05]  /*64f0*/  BSYNC.RECONVERGENT B0 ;  /* 0x0000000000007941 */ /* 0x000fea0003800200 */
.L_x_21080:
        /* <DEDUP_REMOVED lines=21> */
.L_x_21087:
        /* <DEDUP_REMOVED lines=13> */
.L_x_21089:
[----:B------:R-:W-:Y:S05]  /*6720*/  BSYNC.RECONVERGENT B1 ;  /* 0x0000000000017941 */ /* 0x000fea0003800200 */
.L_x_21088:
        /* <DEDUP_REMOVED lines=61> */
.L_x_21086:
[----:B------:R-:W-:Y:S05]  /*6b00*/  BSYNC.RECONVERGENT B0 ;  /* 0x0000000000007941 */ /* 0x000fea0003800200 */
.L_x_21085:
        /* <DEDUP_REMOVED lines=22> */
.L_x_21092:
        /* <DEDUP_REMOVED lines=15> */
.L_x_21094:
[----:B------:R-:W-:Y:S05]  /*6d60*/  BSYNC.RECONVERGENT B1 ;  /* 0x0000000000017941 */ /* 0x000fea0003800200 */
.L_x_21093:
        /* <DEDUP_REMOVED lines=61> */
.L_x_21091:
[----:B------:R-:W-:Y:S05]  /*7140*/  BSYNC.RECONVERGENT B0 ;  /* 0x0000000000007941 */ /* 0x000fea0003800200 */
.L_x_21090:
[----:B------:R-:W-:Y:S01]  /*7150*/  I2FP.F32.U32 R141, R132 ;  /* 0x00000084008d7245 */ /* 0x000fe20000201000 */
[----:B------:R-:W-:Y:S02]  /*7160*/  IMAD.U32 R139, R139, 0x10000, RZ ;  /* 0x000100008b8b7824 */ /* 0x000fe400078e00ff */
[----:B------:R-:W-:Y:S01]  /*7170*/  FMUL.FTZ R132, R133, R40 ;  /* 0x0000002885847220 */ /* 0x000fe20000410000 */
[----:B------:R-:W-:Y:S01]  /*7180*/  FMUL.FTZ R133, R134, R41 ;  /* 0x0000002986857220 */ /* 0x000fe20000410000 */
[----:B------:R-:W-:Y:S01]  /*7190*/  FMUL.FTZ R134, R135, R42 ;  /* 0x0000002a87867220 */ /* 0x000fe20000410000 */
[----:B------:R-:W-:Y:S01]  /*71a0*/  FFMA.FTZ R141, R141, R188, 1.1641532182693481445e-10 ;  /* 0x2f0000008d8d7423 */ /* 0x000fe200000100bc */
[----:B------:R-:W-:Y:S01]  /*71b0*/  FMUL.FTZ R142, R139, R0 ;  /* 0x000000008b8e7220 */ /* 0x000fe20000410000 */
[----:B------:R-:W-:Y:S01]  /*71c0*/  FMUL.FTZ R135, R136, R43 ;  /* 0x0000002b88877220 */ /* 0x000fe20000410000 */
[----:B------:R-:W-:Y:S01]  /*71d0*/  FMUL.FTZ R136, R137, R36 ;  /* 0x0000002489887220 */ /* 0x000fe20000410000 */
[----:B------:R-:W-:Y:S01]  /*71e0*/  FMUL.FTZ R137, R138, R37 ;  /* 0x000000258a897220 */ /* 0x000fe20000410000 */
[----:B------:R-:W-:Y:S01]  /*71f0*/  FMUL.FTZ R142, R142, R191 ;  /* 0x000000bf8e8e7220 */ /* 0x000fe20000410000 */
[----:B------:R-:W-:Y:S01]  /*7200*/  FSETP.GTU.FTZ.AND P6, PT, R141, R190, PT ;  /* 0x000000be8d00720b */ /* 0x000fe20003fdc000 */
[----:B------:R-:W-:-:S03]  /*7210*/  FMUL.FTZ R138, R151, R38 ;  /* 0x00000026978a7220 */ /* 0x000fc60000410000 */
[----:B------:R-:W-:Y:S02]  /*7220*/  FSEL R142, R142, RZ, !P6 ;  /* 0x000000ff8e8e7208 */ /* 0x000fe40007000000 */
[----:B------:R-:W-:-:S03]  /*7230*/  PLOP3.LUT P6, PT, P6, PT, PT, 0x8, 0x80 ;  /* 0x000000000080781c */ /* 0x000fc600037ce170 */
[----:B------:R-:W-:-:S10]  /*7240*/  FMUL.FTZ R139, R142, R39 ;  /* 0x000000278e8b7220 */ /* 0x000fd40000410000 */
.L_x_21054:
[----:B------:R-:W0:Y:S01]  /*7250*/  LDC.64 R174, c[0x0][0x3a8] ;  /* 0x0000ea00ffae7b82 */ /* 0x000e220000000a00 */
[----:B------:R-:W-:Y:S01]  /*7260*/  SEL R144, RZ, 0x10000, !P5 ;  /* 0x00010000ff907807 */ /* 0x000fe20006800000 */
[----:B------:R-:W-:Y:S01]  /*7270*/  VIADD R185, R183, 0x20 ;  /* 0x00000020b7b97836 */ /* 0x000fe20000000000 */
        /* <DEDUP_REMOVED lines=18> */
[----:B-1----:R-:W-:Y:S01]  /*73a0*/  IMAD.WIDE.U32 R148, R183, 0x8, R172 ;  /* 0x00000008b7947825 */ /* 0x002fe200078e00ac */
[----:B------:R0:W-:Y:S04]  /*73b0*/  STG.E.128 desc[UR6][R142.64+0x10], R136 ;  /* 0x000010888e007986 */ /* 0x0001e8000c101d06 */
[----:B------:R0:W-:Y:S01]  /*73c0*/  STG.E.64 desc[UR6][R148.64], R152 ;  /* 0x0000009894007986 */ /* 0x0001e2000c101b06 */
[----:B--2---:R-:W-:-:S03]  /*73d0*/  @P0 IMAD.WIDE.U32 R150, R185, 0x20, R150 ;  /* 0x00000020b9960825 */ /* 0x004fc600078e0096 */
[----:B------:R-:W5:Y:S04]  /*73e0*/  LDG.E.128 R144, desc[UR6][R144.64] ;  /* 0x0000000690907981 */ /* 0x000f68000c1e1d00 */
[----:B------:R0:W5:Y:S04]  /*73f0*/  @P0 LDG.E.128 R124, desc[UR6][R150.64] ;  /* 0x00000006967c0981 */ /* 0x000168000c1e1d00 */
        /* <DEDUP_REMOVED lines=18> */
.L_x_21098:
        /* <DEDUP_REMOVED lines=13> */
.L_x_21100:
[----:B------:R-:W-:Y:S05]  /*75f0*/  BSYNC.RECONVERGENT B1 ;  /* 0x0000000000017941 */ /* 0x000fea0003800200 */
.L_x_21099:
        /* <DEDUP_REMOVED lines=47> */
[C---:B------:R-:W-:Y:S01]  /*78f0*/  VIADD R141, R2.reuse, 0xf1bbcdc8 ;  /* 0xf1bbcdc8028d7836 */ /* 0x040fe20000000000 */
[----:B------:R-:W-:Y:S01]  /*7900*/  LOP3.LUT R150, R149, R150, R179, 0x96, !PT ;  /* 0x0000009695967212 */ /* 0x000fe200078e96b3 */
[----:B------:R-:W-:Y:S02]  /*7910*/  VIADD R179, R2, 0x8ff34781 ;  /* 0x8ff3478102b37836 */ /* 0x000fe40000000000 */
[----:B------:R-:W-:-:S04]  /*7920*/  IMAD.WIDE.U32 R142, R142, -0x326172a9, RZ ;  /* 0xcd9e8d578e8e7825 */ /* 0x000fc800078e00ff */
[----:B------:R-:W-:Y:S01]  /*7930*/  IMAD.WIDE.U32 R150, R150, -0x326172a9, RZ ;  /* 0xcd9e8d5796967825 */ /* 0x000fe200078e00ff */
[----:B------:R-:W-:-:S03]  /*7940*/  LOP3.LUT R141, R141, R152, R143, 0x96, !PT ;  /* 0x000000988d8d7212 */ /* 0x000fc600078e968f */
[----:B------:R-:W-:Y:S01]  /*7950*/  IMAD.MOV.U32 R176, RZ, RZ, R150 ;  /* 0x000000ffffb07224 */ /* 0x000fe200078e0096 */
[----:B------:R-:W-:Y:S01]  /*7960*/  LOP3.LUT R179, R179, R142, R151, 0x96, !PT ;  /* 0x0000008eb3b37212 */ /* 0x000fe200078e9697 */
[----:B------:R-:W-:Y:S01]  /*7970*/  IMAD.WIDE.U32 R148, R141, -0x2daee0ad, RZ ;  /* 0xd2511f538d947825 */ /* 0x000fe200078e00ff */
[----:B------:R-:W-:-:S04]  /*7980*/  IADD3 R141, PT, PT, R3, -0x695add53, RZ ;  /* 0x96a522ad038d7810 */ /* 0x000fc80007ffe0ff */
[----:B------:R-:W-:Y:S01]  /*7990*/  LOP3.LUT R178, R141, R178, R149, 0x96, !PT ;  /* 0x000000b28db27212 */ /* 0x000fe200078e9695 */
[----:B------:R-:W-:Y:S02]  /*79a0*/  HFMA2 R149, -RZ, RZ, 0, 0 ;  /* 0x00000000ff957431 */ /* 0x000fe400000001ff */
[----:B------:R-:W-:-:S07]  /*79b0*/  IMAD.MOV.U32 R141, RZ, RZ, R140 ;  /* 0x000000ffff8d7224 */ /* 0x000fce00078e008c */
.L_x_21097:
[----:B------:R-:W-:Y:S05]  /*79c0*/  BSYNC.RECONVERGENT B0 ;  /* 0x0000000000007941 */ /* 0x000fea0003800200 */
.L_x_21096:
        /* <DEDUP_REMOVED lines=8> */
[----:B------:R-:W-:Y:S01]  /*7a50*/  IMAD.MOV.U32 R150, RZ, RZ, 0x2 ;  /* 0x00000002ff967424 */ /* 0x000fe200078e00ff */
[----:B------:R-:W-:Y:S01]  /*7a60*/  MOV R142, R176 ;  /* 0x000000b0008e7202 */ /* 0x000fe20000000f00 */
[----:B------:R-:W-:Y:S01]  /*7a70*/  FMUL.FTZ R140, R140, R191 ;  /* 0x000000bf8c8c7220 */ /* 0x000fe20000410000 */
[----:B------:R-:W-:-:S04]  /*7a80*/  FSETP.GTU.FTZ.AND P1, PT, R141, R190, PT ;  /* 0x000000be8d00720b */ /* 0x000fc80003f3c000 */
        /* <DEDUP_REMOVED lines=13> */
.L_x_21103:
        /* <DEDUP_REMOVED lines=13> */
.L_x_21105:
[----:B------:R-:W-:Y:S05]  /*7c30*/  BSYNC.RECONVERGENT B1 ;  /* 0x0000000000017941 */ /* 0x000fea0003800200 */
.L_x_21104:
        /* <DEDUP_REMOVED lines=61> */
.L_x_21102:
[----:B------:R-:W-:Y:S05]  /*8010*/  BSYNC.RECONVERGENT B0 ;  /* 0x0000000000007941 */ /* 0x000fea0003800200 */
.L_x_21101:
[----:B------:R-:W-:Y:S01]  /*8020*/  I2FP.F32.U32 R141, R142 ;  /* 0x0000008e008d7245 */ /* 0x000fe20000201000 */
[----:B------:R-:W-:Y:S01]  /*8030*/  IMAD.U32 R143, R144, 0x10000, RZ ;  /* 0x00010000908f7824 */ /* 0x000fe200078e00ff */
[----:B------:R-:W-:Y:S01]  /*8040*/  ISETP.NE.AND P2, PT, R150, 0x1, PT ;  /* 0x000000019600780c */ /* 0x000fe20003f45270 */
[----:B------:R-:W-:Y:S01]  /*8050*/  BSSY.RECONVERGENT B0, `(.L_x_21106) ;  /* 0x0000060000007945 */ /* 0x000fe20003800200 */
[----:B------:R-:W-:Y:S01]  /*8060*/  LOP3.LUT R192, R192, 0xfffffffd, RZ, 0xc0, !PT ;  /* 0xfffffffdc0c07812 */ /* 0x000fe200078ec0ff */
[----:B------:R-:W-:Y:S01]  /*8070*/  FFMA.FTZ R141, R141, R188, 1.1641532182693481445e-10 ;  /* 0x2f0000008d8d7423 */ /* 0x000fe200000100bc */
[----:B------:R-:W-:Y:S01]  /*8080*/  FMUL.FTZ R142, R143, R0 ;  /* 0x000000008f8e7220 */ /* 0x000fe20000410000 */
[----:B------:R-:W-:Y:S01]  /*8090*/  IMAD.MOV.U32 R151, RZ, RZ, 0x2 ;  /* 0x00000002ff977424 */ /* 0x000fe200078e00ff */
[----:B------:R-:W-:Y:S02]  /*80a0*/  MOV R143, R176 ;  /* 0x000000b0008f7202 */ /* 0x000fe40000000f00 */
        /* <DEDUP_REMOVED lines=15> */
.L_x_21108:
        /* <DEDUP_REMOVED lines=13> */
.L_x_21110:
[----:B------:R-:W-:Y:S05]  /*8270*/  BSYNC.RECONVERGENT B1 ;  /* 0x0000000000017941 */ /* 0x000fea0003800200 */
.L_x_21109:
        /* <DEDUP_REMOVED lines=61> */
.L_x_21107:
[----:B------:R-:W-:Y:S05]  /*8650*/  BSYNC.RECONVERGENT B0 ;  /* 0x0000000000007941 */ /* 0x000fea0003800200 */
.L_x_21106:
        /* <DEDUP_REMOVED lines=23> */
.L_x_21113:
        /* <DEDUP_REMOVED lines=13> */
.L_x_21115:
[----:B------:R-:W-:Y:S05]  /*88a0*/  BSYNC.RECONVERGENT B1 ;  /* 0x0000000000017941 */ /* 0x000fea0003800200 */
.L_x_21114:
        /* <DEDUP_REMOVED lines=61> */
.L_x_21112:
[----:B------:R-:W-:Y:S05]  /*8c80*/  BSYNC.RECONVERGENT B0 ;  /* 0x0000000000007941 */ /* 0x000fea0003800200 */
.L_x_21111:
        /* <DEDUP_REMOVED lines=22> */
.L_x_21118:
        /* <DEDUP_REMOVED lines=13> */
.L_x_21120:
[----:B------:R-:W-:Y:S05]  /*8ec0*/  BSYNC.RECONVERGENT B1 ;  /* 0x0000000000017941 */ /* 0x000fea0003800200 */
.L_x_21119:
        /* <DEDUP_REMOVED lines=61> */
.L_x_21117:
[----:B------:R-:W-:Y:S05]  /*92a0*/  BSYNC.RECONVERGENT B0 ;  /* 0x0000000000007941 */ /* 0x000fea0003800200 */
.L_x_21116:
        /* <DEDUP_REMOVED lines=23> */
.L_x_21123:
        /* <DEDUP_REMOVED lines=13> */
.L_x_21125:
[----:B------:R-:W-:Y:S05]  /*94f0*/  BSYNC.RECONVERGENT B1 ;  /* 0x0000000000017941 */ /* 0x000fea0003800200 */
.L_x_21124:
        /* <DEDUP_REMOVED lines=61> */
.L_x_21122:
[----:B------:R-:W-:Y:S05]  /*98d0*/  BSYNC.RECONVERGENT B0 ;  /* 0x0000000000007941 */ /* 0x000fea0003800200 */
.L_x_21121:
        /* <DEDUP_REMOVED lines=22> */
.L_x_21128:
        /* <DEDUP_REMOVED lines=13> */
.L_x_21130:
[----:B------:R-:W-:Y:S05]  /*9b10*/  BSYNC.RECONVERGENT B1 ;  /* 0x0000000000017941 */ /* 0x000fea0003800200 */
.L_x_21129:
        /* <DEDUP_REMOVED lines=59> */
[----:B------:R-:W-:Y:S02]  /*9ed0*/  IMAD.MOV.U32 R148, RZ, RZ, R152 ;  /* 0x000000ffff947224 */ /* 0x000fe400078e0098 */
[----:B------:R-:W-:-:S07]  /*9ee0*/  HFMA2 R152, -RZ, RZ, 0, 0 ;  /* 0x00000000ff987431 */ /* 0x000fce00000001ff */
.L_x_21127:
[----:B------:R-:W-:Y:S05]  /*9ef0*/  BSYNC.RECONVERGENT B0 ;  /* 0x0000000000007941 */ /* 0x000fea0003800200 */
.L_x_21126:
        /* <DEDUP_REMOVED lines=23> */
.L_x_21133:
        /* <DEDUP_REMOVED lines=15> */
.L_x_21135:
[----:B------:R-:W-:Y:S05]  /*a160*/  BSYNC.RECONVERGENT B1 ;  /* 0x0000000000017941 */ /* 0x000fea0003800200 */
.L_x_21134:
        /* <DEDUP_REMOVED lines=61> */
.L_x_21132:
[----:B------:R-:W-:Y:S05]  /*a540*/  BSYNC.RECONVERGENT B0 ;  /* 0x0000000000007941 */ /* 0x000fea0003800200 */
.L_x_21131:
        /* <DEDUP_REMOVED lines=10> */
.L_x_21095:
        /* <DEDUP_REMOVED lines=16> */
.L_x_21139:
        /* <DEDUP_REMOVED lines=13> */
.L_x_21141:
[----:B------:R-:W-:Y:S05]  /*a7c0*/  BSYNC.RECONVERGENT B1 ;  /* 0x0000000000017941 */ /* 0x000fea0003800200 */
.L_x_21140:
        /* <DEDUP_REMOVED lines=55> */
[----:B------:R-:W-:Y:S01]  /*ab40*/  HFMA2 R142, -RZ, RZ, 0, 0 ;  /* 0x00000000ff8e7431 */ /* 0x000fe200000001ff */
[----:B------:R-:W-:Y:S01]  /*ab50*/  MOV R176, R150 ;  /* 0x0000009600b07202 */ /* 0x000fe20000000f00 */
[----:B------:R-:W-:-:S05]  /*ab60*/  VIADD R141, R3, 0x96a522ad ;  /* 0x96a522ad038d7836 */ /* 0x000fca0000000000 */
[----:B------:R-:W-:Y:S01]  /*ab70*/  LOP3.LUT R178, R141, R178, R149, 0x96, !PT ;  /* 0x000000b28db27212 */ /* 0x000fe200078e9695 */
[----:B------:R-:W-:-:S07]  /*ab80*/  IMAD.MOV.U32 R141, RZ, RZ, R140 ;  /* 0x000000ffff8d7224 */ /* 0x000fce00078e008c */
.L_x_21138:
[----:B------:R-:W-:Y:S05]  /*ab90*/  BSYNC.RECONVERGENT B0 ;  /* 0x0000000000007941 */ /* 0x000fea0003800200 */
.L_x_21137:
        /* <DEDUP_REMOVED lines=9> */
[----:B------:R-:W-:Y:S01]  /*ac30*/  FSETP.GTU.FTZ.AND P1, PT, R141, R190, PT ;  /* 0x000000be8d00720b */ /* 0x000fe20003f3c000 */
[----:B------:R-:W-:Y:S01]  /*ac40*/  FMUL.FTZ R141, R140, R191 ;  /* 0x000000bf8c8d7220 */ /* 0x000fe20000410000 */
[----:B------:R-:W-:-:S02]  /*ac50*/  IMAD.MOV.U32 R140, RZ, RZ, R176 ;  /* 0x000000ffff8c7224 */ /* 0x000fc400078e00b0 */
[----:B------:R-:W-:Y:S02]  /*ac60*/  PLOP3.LUT P3, PT, P1, PT, PT, 0x8, 0x80 ;  /* 0x000000000080781c */ /* 0x000fe40000f6e170 */
[----:B------:R-:W-:-:S11]  /*ac70*/  FSEL R141, R141, RZ, !P1 ;  /* 0x000000ff8d8d7208 */ /* 0x000fd60004800000 */
        /* <DEDUP_REMOVED lines=10> */
.L_x_21144:
        /* <DEDUP_REMOVED lines=13> */
.L_x_21146:
[----:B------:R-:W-:Y:S05]  /*adf0*/  BSYNC.RECONVERGENT B1 ;  /* 0x0000000000017941 */ /* 0x000fea0003800200 */
.L_x_21145:
        /* <DEDUP_REMOVED lines=58> */
[----:B------:R-:W-:Y:S02]  /*b1a0*/  HFMA2 R150, -RZ, RZ, 0, 0 ;  /* 0x00000000ff967431 */ /* 0x000fe400000001ff */
[----:B------:R-:W-:Y:S01]  /*b1b0*/  IMAD.MOV.U32 R176, RZ, RZ, R152 ;  /* 0x000000ffffb07224 */ /* 0x000fe200078e0098 */
[----:B------:R-:W-:-:S07]  /*b1c0*/  LOP3.LUT R178, R143, R178, R151, 0x96, !PT ;  /* 0x000000b28fb27212 */ /* 0x000fce00078e9697 */
.L_x_21143:
[----:B------:R-:W-:Y:S05]  /*b1d0*/  BSYNC.RECONVERGENT B0 ;  /* 0x0000000000007941 */ /* 0x000fea0003800200 */
.L_x_21142:
        /* <DEDUP_REMOVED lines=8> */
[----:B------:R-:W-:Y:S01]  /*b260*/  FSETP.GTU.FTZ.AND P1, PT, R143, R190, PT ;  /* 0x000000be8f00720b */ /* 0x000fe20003f3c000 */
[----:B------:R-:W-:Y:S01]  /*b270*/  FMUL.FTZ R140, R140, R191 ;  /* 0x000000bf8c8c7220 */ /* 0x000fe20000410000 */
[----:B------:R-:W-:Y:S02]  /*b280*/  IMAD.MOV.U32 R143, RZ, RZ, R176 ;  /* 0x000000ffff8f7224 */ /* 0x000fe400078e00b0 */
        /* <DEDUP_REMOVED lines=12> */
.L_x_21149:
        /* <DEDUP_REMOVED lines=13> */
.L_x_21151:
[----:B------:R-:W-:Y:S05]  /*b420*/  BSYNC.RECONVERGENT B1 ;  /* 0x0000000000017941 */ /* 0x000fea0003800200 */
.L_x_21150:
        /* <DEDUP_REMOVED lines=41> */
[----:B------:R-:W-:-:S03]  /*b6c0*/  IADD3 R143, PT, PT, R3, 0x1fd5c5a3, RZ ;  /* 0x1fd5c5a3038f7810 */ /* 0x000fc60007ffe0ff */
[C---:B------:R-:W-:Y:S01]  /*b6d0*/  VIADD R149, R2.reuse, 0x5384540f ;  /* 0x5384540f02957836 */ /* 0x040fe20000000000 */
        /* <DEDUP_REMOVED lines=8> */
[----:B------:R-:W-:Y:S01]  /*b760*/  IMAD.WIDE.U32 R152, R143, -0x2daee0ad, RZ ;  /* 0xd2511f538f987825 */ /* 0x000fe200078e00ff */
[----:B------:R-:W-:Y:S02]  /*b770*/  IADD3 R143, PT, PT, R3, -0x695add53, RZ ;  /* 0x96a522ad038f7810 */ /* 0x000fe40007ffe0ff */
[----:B------:R-:W-:Y:S01]  /*b780*/  LOP3.LUT R154, R149, R154, R179, 0x96, !PT ;  /* 0x0000009a959a7212 */ /* 0x000fe200078e96b3 */
[----:B------:R-:W-:Y:S01]  /*b790*/  VIADD R179, R2, 0x8ff34781 ;  /* 0x8ff3478102b37836 */ /* 0x000fe20000000000 */
[----:B------:R-:W-:Y:S02]  /*b7a0*/  LOP3.LUT R178, R143, R178, R153, 0x96, !PT ;  /* 0x000000b28fb27212 */ /* 0x000fe400078e9699 */
[----:B------:R-:W-:Y:S01]  /*b7b0*/  MOV R143, R148 ;  /* 0x00000094008f7202 */ /* 0x000fe20000000f00 */
[----:B------:R-:W-:-:S04]  /*b7c0*/  IMAD.WIDE.U32 R154, R154, -0x326172a9, RZ ;  /* 0xcd9e8d579a9a7825 */ /* 0x000fc800078e00ff */
[----:B------:R-:W-:Y:S01]  /*b7d0*/  IMAD.MOV.U32 R176, RZ, RZ, R154 ;  /* 0x000000ffffb07224 */ /* 0x000fe200078e009a */
[----:B------:R-:W-:Y:S01]  /*b7e0*/  LOP3.LUT R179, R179, R150, R155, 0x96, !PT ;  /* 0x00000096b3b37212 */ /* 0x000fe200078e969b */
[----:B------:R-:W-:-:S07]  /*b7f0*/  IMAD.MOV.U32 R148, RZ, RZ, R152 ;  /* 0x000000ffff947224 */ /* 0x000fce00078e0098 */
.L_x_21148:
[----:B------:R-:W-:Y:S05]  /*b800*/  BSYNC.RECONVERGENT B0 ;  /* 0x0000000000007941 */ /* 0x000fea0003800200 */
.L_x_21147:
        /* <DEDUP_REMOVED lines=22> */
.L_x_21154:
        /* <DEDUP_REMOVED lines=13> */
.L_x_21156:
[----:B------:R-:W-:Y:S05]  /*ba40*/  BSYNC.RECONVERGENT B1 ;  /* 0x0000000000017941 */ /* 0x000fea0003800200 */
.L_x_21155:
        /* <DEDUP_REMOVED lines=57> */
[----:B------:R-:W-:Y:S02]  /*bde0*/  IMAD.MOV.U32 R148, RZ, RZ, R150 ;  /* 0x000000ffff947224 */ /* 0x000fe400078e0096 */
[----:B------:R-:W-:Y:S02]  /*bdf0*/  HFMA2 R150, -RZ, RZ, 0, 0 ;  /* 0x00000000ff967431 */ /* 0x000fe400000001ff */
[----:B------:R-:W-:Y:S01]  /*be00*/  IMAD.MOV.U32 R176, RZ, RZ, R152 ;  /* 0x000000ffffb07224 */ /* 0x000fe200078e0098 */
[----:B------:R-:W-:-:S07]  /*be10*/  LOP3.LUT R178, R145, R178, R151, 0x96, !PT ;  /* 0x000000b291b27212 */ /* 0x000fce00078e9697 */
.L_x_21153:
[----:B------:R-:W-:Y:S05]  /*be20*/  BSYNC.RECONVERGENT B0 ;  /* 0x0000000000007941 */ /* 0x000fea0003800200 */
.L_x_21152:
        /* <DEDUP_REMOVED lines=21> */
.L_x_21159:
        /* <DEDUP_REMOVED lines=13> */
.L_x_21161:
[----:B------:R-:W-:Y:S05]  /*c050*/  BSYNC.RECONVERGENT B1 ;  /* 0x0000000000017941 */ /* 0x000fea0003800200 */
.L_x_21160:
        /* <DEDUP_REMOVED lines=56> */
[----:B------:R-:W-:Y:S02]  /*c3e0*/  IADD3 R145, PT, PT, R3, -0x695add53, RZ ;  /* 0x96a522ad03917810 */ /* 0x000fe40007ffe0ff */
[----:B------:R-:W-:Y:S01]  /*c3f0*/  LOP3.LUT R179, R179, R150, R155, 0x96, !PT ;  /* 0x00000096b3b37212 */ /* 0x000fe200078e969b */
[----:B------:R-:W-:Y:S01]  /*c400*/  IMAD.MOV.U32 R176, RZ, RZ, R154 ;  /* 0x000000ffffb07224 */ /* 0x000fe200078e009a */
[----:B------:R-:W-:Y:S01]  /*c410*/  LOP3.LUT R178, R145, R178, R153, 0x96, !PT ;  /* 0x000000b291b27212 */ /* 0x000fe200078e9699 */
[----:B------:R-:W-:-:S07]  /*c420*/  IMAD.MOV.U32 R148, RZ, RZ, R152 ;  /* 0x000000ffff947224 */ /* 0x000fce00078e0098 */
.L_x_21158:
[----:B------:R-:W-:Y:S05]  /*c430*/  BSYNC.RECONVERGENT B0 ;  /* 0x0000000000007941 */ /* 0x000fea0003800200 */
.L_x_21157:
        /* <DEDUP_REMOVED lines=22> */
.L_x_21164:
        /* <DEDUP_REMOVED lines=13> */
.L_x_21166:
[----:B------:R-:W-:Y:S05]  /*c670*/  BSYNC.RECONVERGENT B1 ;  /* 0x0000000000017941 */ /* 0x000fea0003800200 */
.L_x_21165:
        /* <DEDUP_REMOVED lines=57> */
[----:B------:R-:W-:Y:S02]  /*ca10*/  IMAD.MOV.U32 R148, RZ, RZ, R152 ;  /* 0x000000ffff947224 */ /* 0x000fe400078e0098 */
[----:B------:R-:W-:Y:S02]  /*ca20*/  HFMA2 R152, -RZ, RZ, 0, 0 ;  /* 0x00000000ff987431 */ /* 0x000fe400000001ff */
[----:B------:R-:W-:Y:S01]  /*ca30*/  IMAD.MOV.U32 R176, RZ, RZ, R154 ;  /* 0x000000ffffb07224 */ /* 0x000fe200078e009a */
[----:B------:R-:W-:-:S07]  /*ca40*/  LOP3.LUT R178, R149, R178, R153, 0x96, !PT ;  /* 0x000000b295b27212 */ /* 0x000fce00078e9699 */
.L_x_21163:
[----:B------:R-:W-:Y:S05]  /*ca50*/  BSYNC.RECONVERGENT B0 ;  /* 0x0000000000007941 */ /* 0x000fea0003800200 */
.L_x_21162:
        /* <DEDUP_REMOVED lines=21> */
.L_x_21169:
        /* <DEDUP_REMOVED lines=13> */
.L_x_21171:
[----:B------:R-:W-:Y:S05]  /*cc80*/  BSYNC.RECONVERGENT B1 ;  /* 0x0000000000017941 */ /* 0x000fea0003800200 */
.L_x_21170:
        /* <DEDUP_REMOVED lines=61> */
.L_x_21168:
[----:B------:R-:W-:Y:S05]  /*d060*/  BSYNC.RECONVERGENT B0 ;  /* 0x0000000000007941 */ /* 0x000fea0003800200 */
.L_x_21167:
        /* <DEDUP_REMOVED lines=22> */
.L_x_21174:
        /* <DEDUP_REMOVED lines=15> */
.L_x_21176:
[----:B------:R-:W-:Y:S05]  /*d2c0*/  BSYNC.RECONVERGENT B1 ;  /* 0x0000000000017941 */ /* 0x000fea0003800200 */
.L_x_21175:
        /* <DEDUP_REMOVED lines=58> */
[----:B------:R-:W-:Y:S01]  /*d670*/  MOV R150, R148 ;  /* 0x0000009400967202 */ /* 0x000fe20000000f00 */
[----:B------:R-:W-:Y:S01]  /*d680*/  IMAD.MOV.U32 R148, RZ, RZ, R152 ;  /* 0x000000ffff947224 */ /* 0x000fe200078e0098 */
[----:B------:R-:W-:-:S07]  /*d690*/  LOP3.LUT R178, R149, R178, R153, 0x96, !PT ;  /* 0x000000b295b27212 */ /* 0x000fce00078e9699 */
.L_x_21173:
[----:B------:R-:W-:Y:S05]  /*d6a0*/  BSYNC.RECONVERGENT B0 ;  /* 0x0000000000007941 */ /* 0x000fea0003800200 */
.L_x_21172:
        /* <DEDUP_REMOVED lines=16> */
.L_x_21136:
[----:B------:R-:W0:Y:S01]  /*d7b0*/  @P0 LDC.64 R158, c[0x0][0x3a0] ;  /* 0x0000e800ff9e0b82 */ /* 0x000e220000000a00 */
[----:B------:R-:W-:Y:S01]  /*d7c0*/  SEL R152, RZ, 0x10000, !P5 ;  /* 0x00010000ff987807 */ /* 0x000fe20006800000 */
[----:B------:R-:W-:Y:S01]  /*d7d0*/  IMAD.WIDE.U32 R156, R185, 0x8, R172 ;  /* 0x00000008b99c7825 */ /* 0x000fe200078e00ac */
[C---:B------:R-:W-:Y:S02]  /*d7e0*/  LOP3.LUT P5, RZ, R192.reuse, 0x2, RZ, 0xc0, !PT ;  /* 0x00000002c0ff7812 */ /* 0x040fe400078ac0ff */
[----:B------:R-:W-:Y:S02]  /*d7f0*/  SEL R153, RZ, 0x1000000, !P6 ;  /* 0x01000000ff997807 */ /* 0x000fe40007000000 */
[----:B------:R-:W-:Y:S02]  /*d800*/  SEL R161, RZ, 0x100, !P4 ;  /* 0x00000100ffa17807 */ /* 0x000fe40006000000 */
[----:B------:R-:W-:Y:S02]  /*d810*/  LOP3.LUT P6, RZ, R192, 0x4, RZ, 0xc0, !PT ;  /* 0x00000004c0ff7812 */ /* 0x000fe400078cc0ff */
[----:B------:R-:W-:-:S02]  /*d820*/  SEL R151, RZ, 0x1000000, !P2 ;  /* 0x01000000ff977807 */ /* 0x000fc40005000000 */
[----:B------:R-:W-:Y:S02]  /*d830*/  SEL R150, RZ, 0x10000, !P1 ;  /* 0x00010000ff967807 */ /* 0x000fe40004800000 */
[----:B------:R-:W-:Y:S02]  /*d840*/  SEL R149, RZ, 0x100, !P5 ;  /* 0x00000100ff957807 */ /* 0x000fe40006800000 */
[----:B------:R-:W-:Y:S02]  /*d850*/  LOP3.LUT R161, R161, R153, R152, 0xfe, !PT ;  /* 0x00000099a1a17212 */ /* 0x000fe400078efe98 */
[----:B------:R-:W-:Y:S02]  /*d860*/  SEL R160, RZ, 0x1, !P3 ;  /* 0x00000001ffa07807 */ /* 0x000fe40005800000 */
[----:B------:R-:W-:Y:S01]  /*d870*/  LOP3.LUT R149, R149, R151, R150, 0xfe, !PT ;  /* 0x0000009795957212 */ /* 0x000fe200078efe96 */
[----:B------:R-:W-:Y:S01]  /*d880*/  IMAD.WIDE.U32 R150, R185, 0x20, R174 ;  /* 0x00000020b9967825 */ /* 0x000fe200078e00ae */
[----:B------:R-:W-:-:S02]  /*d890*/  SEL R152, RZ, 0x1, !P6 ;  /* 0x00000001ff987807 */ /* 0x000fc40007000000 */
[----:B------:R-:W-:Y:S02]  /*d8a0*/  IADD3 R187, PT, PT, R183, 0x40, RZ ;  /* 0x00000040b7bb7810 */ /* 0x000fe40007ffe0ff */
[----:B------:R-:W-:Y:S01]  /*d8b0*/  LOP3.LUT R161, R161, R160, RZ, 0xfc, !PT ;  /* 0x000000a0a1a17212 */ /* 0x000fe200078efcff */
[----:B------:R1:W-:Y:S01]  /*d8c0*/  STG.E.128 desc[UR6][R150.64], R140 ;  /* 0x0000008c96007986 */ /* 0x0003e2000c101d06 */
[----:B------:R-:W-:Y:S01]  /*d8d0*/  LOP3.LUT R160, R149, R152, RZ, 0xfc, !PT ;  /* 0x0000009895a07212 */ /* 0x000fe200078efcff */
[C---:B------:R-:W-:Y:S02]  /*d8e0*/  IMAD.WIDE.U32 R152, R187.reuse, 0x10, R164 ;  /* 0x00000010bb987825 */ /* 0x040fe400078e00a4 */
[----:B------:R1:W-:Y:S02]  /*d8f0*/  STG.E.128 desc[UR6][R150.64+0x10], R144 ;  /* 0x0000109096007986 */ /* 0x0003e4000c101d06 */
[----:B0-----:R-:W-:Y:S02]  /*d900*/  @P0 IMAD.WIDE.U32 R158, R187, 0x20, R158 ;  /* 0x00000020bb9e0825 */ /* 0x001fe400078e009e */
        /* <DEDUP_REMOVED lines=21> */
.L_x_21180:
        /* <DEDUP_REMOVED lines=13> */
.L_x_21182:
[----:B------:R-:W-:Y:S05]  /*db30*/  BSYNC.RECONVERGENT B1 ;  /* 0x0000000000017941 */ /* 0x000fea0003800200 */
.L_x_21181:
        /* <DEDUP_REMOVED lines=60> */
.L_x_21179:
[----:B------:R-:W-:Y:S05]  /*df00*/  BSYNC.RECONVERGENT B0 ;  /* 0x0000000000007941 */ /* 0x000fea0003800200 */
.L_x_21178:
        /* <DEDUP_REMOVED lines=11> */
[----:B------:R-:W-:-:S02]  /*dfc0*/  MOV R150, R176 ;  /* 0x000000b000967202 */ /* 0x000fc40000000f00 */
        /* <DEDUP_REMOVED lines=13> */
.L_x_21185:
        /* <DEDUP_REMOVED lines=13> */
.L_x_21187:
[----:B------:R-:W-:Y:S05]  /*e170*/  BSYNC.RECONVERGENT B1 ;  /* 0x0000000000017941 */ /* 0x000fea0003800200 */
.L_x_21186:
        /* <DEDUP_REMOVED lines=54> */
[----:B------:R-:W-:Y:S01]  /*e4e0*/  IMAD.WIDE.U32 R158, R149, -0x2daee0ad, RZ ;  /* 0xd2511f53959e7825 */ /* 0x000fe200078e00ff */
[----:B------:R-:W-:-:S03]  /*e4f0*/  MOV R176, R160 ;  /* 0x000000a000b07202 */ /* 0x000fc60000000f00 */
[----:B------:R-:W-:Y:S02]  /*e500*/  VIADD R149, R3, 0x96a522ad ;  /* 0x96a522ad03957836 */ /* 0x000fe40000000000 */
[----:B------:R-:W-:Y:S01]  /*e510*/  IMAD.MOV.U32 R150, RZ, RZ, R156 ;  /* 0x000000ffff967224 */ /* 0x000fe200078e009c */
[----:B------:R-:W-:Y:S01]  /*e520*/  MOV R156, R158 ;  /* 0x0000009e009c7202 */ /* 0x000fe20000000f00 */
[----:B------:R-:W-:Y:S01]  /*e530*/  IMAD.MOV.U32 R158, RZ, RZ, RZ ;  /* 0x000000ffff9e7224 */ /* 0x000fe200078e00ff */
[----:B------:R-:W-:-:S07]  /*e540*/  LOP3.LUT R178, R149, R178, R159, 0x96, !PT ;  /* 0x000000b295b27212 */ /* 0x000fce00078e969f */
.L_x_21184:
[----:B------:R-:W-:Y:S05]  /*e550*/  BSYNC.RECONVERGENT B0 ;  /* 0x0000000000007941 */ /* 0x000fea0003800200 */
.L_x_21183:
        /* <DEDUP_REMOVED lines=24> */
.L_x_21190:
        /* <DEDUP_REMOVED lines=13> */
.L_x_21192:
[----:B------:R-:W-:Y:S05]  /*e7b0*/  BSYNC.RECONVERGENT B1 ;  /* 0x0000000000017941 */ /* 0x000fea0003800200 */
.L_x_21191:
        /* <DEDUP_REMOVED lines=58> */
[----:B------:R-:W-:Y:S01]  /*eb60*/  IMAD.MOV.U32 R151, RZ, RZ, R156 ;  /* 0x000000ffff977224 */ /* 0x000fe200078e009c */
[----:B------:R-:W-:Y:S01]  /*eb70*/  MOV R156, R158 ;  /* 0x0000009e009c7202 */ /* 0x000fe20000000f00 */
[----:B------:R-:W-:-:S07]  /*eb80*/  IMAD.MOV.U32 R159, RZ, RZ, RZ ;  /* 0x000000ffff9f7224 */ /* 0x000fce00078e00ff */
.L_x_21189:
[----:B------:R-:W-:Y:S05]  /*eb90*/  BSYNC.RECONVERGENT B0 ;  /* 0x0000000000007941 */ /* 0x000fea0003800200 */
.L_x_21188:
        /* <DEDUP_REMOVED lines=23> */
.L_x_21195:
        /* <DEDUP_REMOVED lines=13> */
.L_x_21197:
[----:B------:R-:W-:Y:S05]  /*ede0*/  BSYNC.RECONVERGENT B1 ;  /* 0x0000000000017941 */ /* 0x000fea0003800200 */
.L_x_21196:
        /* <DEDUP_REMOVED lines=47> */
[----:B------:R-:W-:Y:S01]  /*f0e0*/  LOP3.LUT R158, R151, R158, R163, 0x96, !PT ;  /* 0x0000009e979e7212 */ /* 0x000fe200078e96a3 */
[C---:B------:R-:W-:Y:S01]  /*f0f0*/  VIADD R151, R2.reuse, 0xf1bbcdc8 ;  /* 0xf1bbcdc802977836 */ /* 0x040fe20000000000 */
[----:B------:R-:W-:Y:S01]  /*f100*/  LOP3.LUT R162, R157, R162, R179, 0x96, !PT ;  /* 0x000000a29da27212 */ /* 0x000fe200078e96b3 */
[----:B------:R-:W-:Y:S01]  /*f110*/  IMAD.MOV.U32 R157, RZ, RZ, RZ ;  /* 0x000000ffff9d7224 */ /* 0x000fe200078e00ff */
[----:B------:R-:W-:Y:S01]  /*f120*/  IADD3 R179, PT, PT, R2, -0x700cb87f, RZ ;  /* 0x8ff3478102b37810 */ /* 0x000fe20007ffe0ff */
[----:B------:R-:W-:-:S04]  /*f130*/  IMAD.WIDE.U32 R158, R158, -0x326172a9, RZ ;  /* 0xcd9e8d579e9e7825 */ /* 0x000fc800078e00ff */
[----:B------:R-:W-:Y:S01]  /*f140*/  IMAD.WIDE.U32 R162, R162, -0x326172a9, RZ ;  /* 0xcd9e8d57a2a27825 */ /* 0x000fe200078e00ff */
[----:B------:R-:W-:-:S04]  /*f150*/  LOP3.LUT R151, R151, R166, R159, 0x96, !PT ;  /* 0x000000a697977212 */ /* 0x000fc800078e969f */
[----:B------:R-:W-:Y:S01]  /*f160*/  LOP3.LUT R179, R179, R158, R163, 0x96, !PT ;  /* 0x0000009eb3b37212 */ /* 0x000fe200078e96a3 */
[----:B------:R-:W-:Y:S01]  /*f170*/  IMAD.WIDE.U32 R160, R151, -0x2daee0ad, RZ ;  /* 0xd2511f5397a07825 */ /* 0x000fe200078e00ff */
[----:B------:R-:W-:-:S03]  /*f180*/  MOV R176, R162 ;  /* 0x000000a200b07202 */ /* 0x000fc60000000f00 */
[----:B------:R-:W-:Y:S01]  /*f190*/  VIADD R151, R3, 0x96a522ad ;  /* 0x96a522ad03977836 */ /* 0x000fe20000000000 */
[----:B------:R-:W-:-:S04]  /*f1a0*/  MOV R156, R160 ;  /* 0x000000a0009c7202 */ /* 0x000fc80000000f00 */
[----:B------:R-:W-:-:S07]  /*f1b0*/  LOP3.LUT R178, R151, R178, R161, 0x96, !PT ;  /* 0x000000b297b27212 */ /* 0x000fce00078e96a1 */
.L_x_21194:
[----:B------:R-:W-:Y:S05]  /*f1c0*/  BSYNC.RECONVERGENT B0 ;  /* 0x0000000000007941 */ /* 0x000fea0003800200 */
.L_x_21193:
        /* <DEDUP_REMOVED lines=22> */
.L_x_21200:
        /* <DEDUP_REMOVED lines=13> */
.L_x_21202:
[----:B------:R-:W-:Y:S05]  /*f400*/  BSYNC.RECONVERGENT B1 ;  /* 0x0000000000017941 */ /* 0x000fea0003800200 */
.L_x_21201:
        /* <DEDUP_REMOVED lines=61> */
.L_x_21199:
[----:B------:R-:W-:Y:S05]  /*f7e0*/  BSYNC.RECONVERGENT B0 ;  /* 0x0000000000007941 */ /* 0x000fea0003800200 */
.L_x_21198:
        /* <DEDUP_REMOVED lines=23> */
.L_x_21205:
        /* <DEDUP_REMOVED lines=13> */
.L_x_21207:
[----:B------:R-:W-:Y:S05]  /*fa30*/  BSYNC.RECONVERGENT B1 ;  /* 0x0000000000017941 */ /* 0x000fea0003800200 */
.L_x_21206:
        /* <DEDUP_REMOVED lines=54> */
[----:B------:R-:W-:Y:S01]  /*fda0*/  IMAD.MOV.U32 R159, RZ, RZ, RZ ;  /* 0x000000ffff9f7224 */ /* 0x000fe200078e00ff */
[----:B------:R-:W-:Y:S01]  /*fdb0*/  LOP3.LUT R179, R179, R158, R163, 0x96, !PT ;  /* 0x0000009eb3b37212 */ /* 0x000fe200078e96a3 */
[----:B------:R-:W-:Y:S01]  /*fdc0*/  IMAD.WIDE.U32 R160, R153, -0x2daee0ad, RZ ;  /* 0xd2511f5399a07825 */ /* 0x000fe200078e00ff */
[----:B------:R-:W-:-:S03]  /*fdd0*/  MOV R176, R162 ;  /* 0x000000a200b07202 */ /* 0x000fc60000000f00 */
[----:B------:R-:W-:Y:S01]  /*fde0*/  VIADD R153, R3, 0x96a522ad ;  /* 0x96a522ad03997836 */ /* 0x000fe20000000000 */
[----:B------:R-:W-:-:S04]  /*fdf0*/  MOV R156, R160 ;  /* 0x000000a0009c7202 */ /* 0x000fc80000000f00 */
[----:B------:R-:W-:-:S07]  /*fe00*/  LOP3.LUT R178, R153, R178, R161, 0x96, !PT ;  /* 0x000000b299b27212 */ /* 0x000fce00078e96a1 */
.L_x_21204:
[----:B------:R-:W-:Y:S05]  /*fe10*/  BSYNC.RECONVERGENT B0 ;  /* 0x0000000000007941 */ /* 0x000fea0003800200 */
.L_x_21203:
        /* <DEDUP_REMOVED lines=22> */
.L_x_21210:
        /* <DEDUP_REMOVED lines=13> */
.L_x_21212:
[----:B------:R-:W-:Y:S05]  /*10050*/  BSYNC.RECONVERGENT B1 ;  /* 0x0000000000017941 */ /* 0x000fea0003800200 */
.L_x_21211:
        /* <DEDUP_REMOVED lines=56> */
[----:B------:R-:W-:-:S05]  /*103e0*/  VIADD R157, R3, 0x96a522ad ;  /* 0x96a522ad039d7836 */ /* 0x000fca0000000000 */
[----:B------:R-:W-:Y:S01]  /*103f0*/  LOP3.LUT R178, R157, R178, R161, 0x96, !PT ;  /* 0x000000b29db27212 */ /* 0x000fe200078e96a1 */
[----:B------:R-:W-:Y:S01]  /*10400*/  IMAD.MOV.U32 R157, RZ, RZ, R156 ;  /* 0x000000ffff9d7224 */ /* 0x000fe200078e009c */
[----:B------:R-:W-:Y:S01]  /*10410*/  MOV R156, R160 ;  /* 0x000000a0009c7202 */ /* 0x000fe20000000f00 */
[----:B------:R-:W-:-:S07]  /*10420*/  IMAD.MOV.U32 R160, RZ, RZ, RZ ;  /* 0x000000ffffa07224 */ /* 0x000fce00078e00ff */
.L_x_21209:
[----:B------:R-:W-:Y:S05]  /*10430*/  BSYNC.RECONVERGENT B0 ;  /* 0x0000000000007941 */ /* 0x000fea0003800200 */
.L_x_21208:
        /* <DEDUP_REMOVED lines=23> */
.L_x_21215:
        /* <DEDUP_REMOVED lines=15> */
.L_x_21217:
[----:B------:R-:W-:Y:S05]  /*106a0*/  BSYNC.RECONVERGENT B1 ;  /* 0x0000000000017941 */ /* 0x000fea0003800200 */
.L_x_21216:
        /* <DEDUP_REMOVED lines=59> */
[----:B------:R-:W-:Y:S02]  /*10a60*/  MOV R156, R160 ;  /* 0x000000a0009c7202 */ /* 0x000fe40000000f00 */
[----:B------:R-:W-:-:S07]  /*10a70*/  LOP3.LUT R178, R157, R178, R161, 0x96, !PT ;  /* 0x000000b29db27212 */ /* 0x000fce00078e96a1 */
.L_x_21214:
[----:B------:R-:W-:Y:S05]  /*10a80*/  BSYNC.RECONVERGENT B0 ;  /* 0x0000000000007941 */ /* 0x000fea0003800200 */
.L_x_21213:
        /* <DEDUP_REMOVED lines=10> */
.L_x_21177:
        /* <DEDUP_REMOVED lines=16> */
.L_x_21221:
        /* <DEDUP_REMOVED lines=13> */
.L_x_21223:
[----:B------:R-:W-:Y:S05]  /*10d00*/  BSYNC.RECONVERGENT B1 ;  /* 0x0000000000017941 */ /* 0x000fea0003800200 */
.L_x_21222:
        /* <DEDUP_REMOVED lines=60> */
.L_x_21220:
[----:B------:R-:W-:Y:S05]  /*110d0*/  BSYNC.RECONVERGENT B0 ;  /* 0x0000000000007941 */ /* 0x000fea0003800200 */
.L_x_21219:
[----:B------:R-:W-:Y:S01]  /*110e0*/  I2FP.F32.U32 R149, R149 ;  /* 0x0000009500957245 */ /* 0x000fe20000201000 */
[----:B------:R-:W-:Y:S01]  /*110f0*/  BSSY.RECONVERGENT B0, `(.L_x_21224) ;  /* 0x0000062000007945 */ /* 0x000fe20003800200 */
[----:B------:R-:W-:Y:S01]  /*11100*/  ISETP.NE.AND P2, PT, R150, 0x1, PT ;  /* 0x000000019600780c */ /* 0x000fe20003f45270 */
[----:B------:R-:W-:Y:S01]  /*11110*/  IMAD.MOV.U32 R158, RZ, RZ, 0x2 ;  /* 0x00000002ff9e7424 */ /* 0x000fe200078e00ff */
[----:B-----5:R-:W-:Y:S01]  /*11120*/  SHF.L.U32 R151, R152, 0x10, RZ ;  /* 0x0000001098977819 */ /* 0x020fe200000006ff */
[----:B------:R-:W-:Y:S01]  /*11130*/  FFMA.FTZ R149, R149, R188, 1.1641532182693481445e-10 ;  /* 0x2f00000095957423 */ /* 0x000fe200000100bc */
[----:B------:R-:W-:Y:S02]  /*11140*/  LOP3.LUT R192, R192, 0xfffffffb, RZ, 0xc0, !PT ;  /* 0xfffffffbc0c07812 */ /* 0x000fe400078ec0ff */
[----:B------:R-:W-:Y:S01]  /*11150*/  PRMT R152, R152, 0x7632, R152 ;  /* 0x0000763298987816 */ /* 0x000fe20000000098 */
[----:B------:R-:W-:Y:S01]  /*11160*/  FMUL.FTZ R148, R151, R0 ;  /* 0x0000000097947220 */ /* 0x000fe20000410000 */
[----:B------:R-:W-:-:S03]  /*11170*/  FSETP.GTU.FTZ.AND P1, PT, R149, R190, PT ;  /* 0x000000be9500720b */ /* 0x000fc60003f3c000 */
        /* <DEDUP_REMOVED lines=14> */
.L_x_21226:
        /* <DEDUP_REMOVED lines=13> */
.L_x_21228:
[----:B------:R-:W-:Y:S05]  /*11330*/  BSYNC.RECONVERGENT B1 ;  /* 0x0000000000017941 */ /* 0x000fea0003800200 */
.L_x_21227:
        /* <DEDUP_REMOVED lines=57> */
[----:B------:R-:W-:Y:S02]  /*116d0*/  MOV R176, R160 ;  /* 0x000000a000b07202 */ /* 0x000fe40000000f00 */
[----:B------:R-:W-:Y:S01]  /*116e0*/  MOV R156, R158 ;  /* 0x0000009e009c7202 */ /* 0x000fe20000000f00 */
[----:B------:R-:W-:Y:S01]  /*116f0*/  IMAD.MOV.U32 R158, RZ, RZ, RZ ;  /* 0x000000ffff9e7224 */ /* 0x000fe200078e00ff */
[----:B------:R-:W-:-:S07]  /*11700*/  LOP3.LUT R178, R151, R178, R159, 0x96, !PT ;  /* 0x000000b297b27212 */ /* 0x000fce00078e969f */
.L_x_21225:
[----:B------:R-:W-:Y:S05]  /*11710*/  BSYNC.RECONVERGENT B0 ;  /* 0x0000000000007941 */ /* 0x000fea0003800200 */
.L_x_21224:
[----:B------:R-:W-:Y:S01]  /*11720*/  I2FP.F32.U32 R151, R148 ;  /* 0x0000009400977245 */ /* 0x000fe20000201000 */
[----:B------:R-:W-:Y:S01]  /*11730*/  BSSY.RECONVERGENT B0, `(.L_x_21229) ;  /* 0x0000061000007945 */ /* 0x000fe20003800200 */
[----:B------:R-:W-:Y:S02]  /*11740*/  ISETP.NE.AND P2, PT, R158, 0x1, PT ;  /* 0x000000019e00780c */ /* 0x000fe40003f45270 */
[----:B------:R-:W-:Y:S01]  /*11750*/  SHF.L.U32 R157, R152, 0x10, RZ ;  /* 0x00000010989d7819 */ /* 0x000fe200000006ff */
[----:B------:R-:W-:Y:S01]  /*11760*/  FFMA.FTZ R151, R151, R188, 1.1641532182693481445e-10 ;  /* 0x2f00000097977423 */ /* 0x000fe200000100bc */
[----:B------:R-:W-:Y:S01]  /*11770*/  LOP3.LUT R192, R192, 0xfffffffd, RZ, 0xc0, !PT ;  /* 0xfffffffdc0c07812 */ /* 0x000fe200078ec0ff */
[----:B------:R-:W-:Y:S02]  /*11780*/  IMAD.MOV.U32 R152, RZ, RZ, 0x2 ;  /* 0x00000002ff987424 */ /* 0x000fe400078e00ff */
[----:B------:R-:W-:Y:S01]  /*11790*/  FMUL.FTZ R148, R157, R0 ;  /* 0x000000009d947220 */ /* 0x000fe20000410000 */
[----:B------:R-:W-:-:S02]  /*117a0*/  FSETP.GTU.FTZ.AND P1, PT, R151, R190, PT ;  /* 0x000000be9700720b */ /* 0x000fc40003f3c000 */
[----:B------:R-:W-:Y:S01]  /*117b0*/  MOV R151, R176 ;  /* 0x000000b000977202 */ /* 0x000fe20000000f00 */
[----:B------:R-:W-:Y:S01]  /*117c0*/  FMUL.FTZ R148, R148, R191 ;  /* 0x000000bf94947220 */ /* 0x000fe20000410000 */
[----:B------:R-:W-:-:S04]  /*117d0*/  PLOP3.LUT P3, PT, P1, PT, PT, 0x8, 0x80 ;  /* 0x000000000080781c */ /* 0x000fc80000f6e170 */
        /* <DEDUP_REMOVED lines=11> */
.L_x_21231:
        /* <DEDUP_REMOVED lines=13> */
.L_x_21233:
[----:B------:R-:W-:Y:S05]  /*11960*/  BSYNC.RECONVERGENT B1 ;  /* 0x0000000000017941 */ /* 0x000fea0003800200 */
.L_x_21232:
        /* <DEDUP_REMOVED lines=60> */
[----:B------:R-:W-:-:S07]  /*11d30*/  MOV R156, R160 ;  /* 0x000000a0009c7202 */ /* 0x000fce0000000f00 */
.L_x_21230:
[----:B------:R-:W-:Y:S05]  /*11d40*/  BSYNC.RECONVERGENT B0 ;  /* 0x0000000000007941 */ /* 0x000fea0003800200 */
.L_x_21229:
        /* <DEDUP_REMOVED lines=8> */
[----:B------:R-:W-:-:S03]  /*11dd0*/  FSETP.GTU.FTZ.AND P2, PT, R151, R190, PT ;  /* 0x000000be9700720b */ /* 0x000fc60003f5c000 */
[----:B------:R-:W-:Y:S01]  /*11de0*/  FMUL.FTZ R151, R148, R191 ;  /* 0x000000bf94977220 */ /* 0x000fe20000410000 */
[----:B------:R-:W-:Y:S02]  /*11df0*/  PLOP3.LUT P1, PT, P2, PT, PT, 0x8, 0x80 ;  /* 0x000000000080781c */ /* 0x000fe4000172e170 */
[----:B------:R-:W-:Y:S02]  /*11e00*/  MOV R148, R176 ;  /* 0x000000b000947202 */ /* 0x000fe40000000f00 */
        /* <DEDUP_REMOVED lines=10> */
.L_x_21236:
        /* <DEDUP_REMOVED lines=13> */
.L_x_21238:
[----:B------:R-:W-:Y:S05]  /*11f80*/  BSYNC.RECONVERGENT B1 ;  /* 0x0000000000017941 */ /* 0x000fea0003800200 */
.L_x_21237:
        /* <DEDUP_REMOVED lines=58> */
[----:B------:R-:W-:Y:S01]  /*12330*/  MOV R156, R160 ;  /* 0x000000a0009c7202 */ /* 0x000fe20000000f00 */
[----:B------:R-:W-:-:S03]  /*12340*/  IMAD.MOV.U32 R158, RZ, RZ, RZ ;  /* 0x000000ffff9e7224 */ /* 0x000fc600078e00ff */
[----:B------:R-:W-:-:S07]  /*12350*/  LOP3.LUT R178, R157, R178, R161, 0x96, !PT ;  /* 0x000000b29db27212 */ /* 0x000fce00078e96a1 */
.L_x_21235:
[----:B------:R-:W-:Y:S05]  /*12360*/  BSYNC.RECONVERGENT B0 ;  /* 0x0000000000007941 */ /* 0x000fea0003800200 */
.L_x_21234:
        /* <DEDUP_REMOVED lines=21> */
.L_x_21241:
        /* <DEDUP_REMOVED lines=13> */
.L_x_21243:
[----:B------:R-:W-:Y:S05]  /*12590*/  BSYNC.RECONVERGENT B1 ;  /* 0x0000000000017941 */ /* 0x000fea0003800200 */
.L_x_21242:
        /* <DEDUP_REMOVED lines=61> */
.L_x_21240:
[----:B------:R-:W-:Y:S05]  /*12970*/  BSYNC.RECONVERGENT B0 ;  /* 0x0000000000007941 */ /* 0x000fea0003800200 */
.L_x_21239:
        /* <DEDUP_REMOVED lines=22> */
.L_x_21246:
        /* <DEDUP_REMOVED lines=13> */
.L_x_21248:
[----:B------:R-:W-:Y:S05]  /*12bb0*/  BSYNC.RECONVERGENT B1 ;  /* 0x0000000000017941 */ /* 0x000fea0003800200 */
.L_x_21247:
        /* <DEDUP_REMOVED lines=61> */
.L_x_21245:
[----:B------:R-:W-:Y:S05]  /*12f90*/  BSYNC.RECONVERGENT B0 ;  /* 0x0000000000007941 */ /* 0x000fea0003800200 */
.L_x_21244:
        /* <DEDUP_REMOVED lines=21> */
.L_x_21251:
        /* <DEDUP_REMOVED lines=13> */
.L_x_21253:
[----:B------:R-:W-:Y:S05]  /*131c0*/  BSYNC.RECONVERGENT B1 ;  /* 0x0000000000017941 */ /* 0x000fea0003800200 */
.L_x_21252:
        /* <DEDUP_REMOVED lines=59> */
[----:B------:R-:W-:Y:S01]  /*13580*/  LOP3.LUT R178, R157, R178, R161, 0x96, !PT ;  /* 0x000000b29db27212 */ /* 0x000fe200078e96a1 */
[----:B------:R-:W-:-:S07]  /*13590*/  IMAD.MOV.U32 R161, RZ, RZ, RZ ;  /* 0x000000ffffa17224 */ /* 0x000fce00078e00ff */
.L_x_21250:
[----:B------:R-:W-:Y:S05]  /*135a0*/  BSYNC.RECONVERGENT B0 ;  /* 0x0000000000007941 */ /* 0x000fea0003800200 */
.L_x_21249:
        /* <DEDUP_REMOVED lines=22> */
.L_x_21256:
        /* <DEDUP_REMOVED lines=15> */
.L_x_21258:
[----:B------:R-:W-:Y:S05]  /*13800*/  BSYNC.RECONVERGENT B1 ;  /* 0x0000000000017941 */ /* 0x000fea0003800200 */
.L_x_21257:
        /* <DEDUP_REMOVED lines=61> */
.L_x_21255:
[----:B------:R-:W-:Y:S05]  /*13be0*/  BSYNC.RECONVERGENT B0 ;  /* 0x0000000000007941 */ /* 0x000fea0003800200 */
.L_x_21254:
[----:B------:R-:W-:Y:S02]  /*13bf0*/  I2FP.F32.U32 R157, R158 ;  /* 0x0000009e009d7245 */ /* 0x000fe40000201000 */
[----:B------:R-:W-:Y:S01]  /*13c00*/  SHF.L.U32 R159, R148, 0x10, RZ ;  /* 0x00000010949f7819 */ /* 0x000fe200000006ff */
[----:B------:R-:W-:Y:S01]  /*13c10*/  FMUL.FTZ R148, R149, R24 ;  /* 0x0000001895947220 */ /* 0x000fe20000410000 */
[----:B------:R-:W-:Y:S01]  /*13c20*/  FMUL.FTZ R149, R150, R25 ;  /* 0x0000001996957220 */ /* 0x000fe20000410000 */
        /* <DEDUP_REMOVED lines=8> */
[----:B------:R-:W-:-:S03]  /*13cb0*/  FMUL.FTZ R154, R155, R22 ;  /* 0x000000169b9a7220 */ /* 0x000fc60000410000 */
[----:B------:R-:W-:Y:S02]  /*13cc0*/  FSEL R158, R158, RZ, !P6 ;  /* 0x000000ff9e9e7208 */ /* 0x000fe40007000000 */
[----:B------:R-:W-:-:S03]  /*13cd0*/  PLOP3.LUT P6, PT, P6, PT, PT, 0x8, 0x80 ;  /* 0x000000000080781c */ /* 0x000fc600037ce170 */
[----:B------:R-:W-:-:S10]  /*13ce0*/  FMUL.FTZ R155, R158, R23 ;  /* 0x000000179e9b7220 */ /* 0x000fd40000410000 */
.L_x_21218:
[----:B------:R-:W0:Y:S01]  /*13cf0*/  @P0 LDC.64 R168, c[0x0][0x3a0] ;  /* 0x0000e800ffa80b82 */ /* 0x000e220000000a00 */
[----:B------:R-:W-:Y:S01]  /*13d00*/  SEL R160, RZ, 0x10000, !P5 ;  /* 0x00010000ffa07807 */ /* 0x000fe20006800000 */
[----:B------:R-:W-:Y:S01]  /*13d10*/  VIADD R189, R183, 0x60 ;  /* 0x00000060b7bd7836 */ /* 0x000fe20000000000 */
[C---:B------:R-:W-:Y:S01]  /*13d20*/  LOP3.LUT P5, RZ, R192.reuse, 0x2, RZ, 0xc0, !PT ;  /* 0x00000002c0ff7812 */ /* 0x040fe200078ac0ff */
[----:B------:R-:W-:Y:S01]  /*13d30*/  IMAD.WIDE.U32 R166, R187, 0x8, R172 ;  /* 0x00000008bba67825 */ /* 0x000fe200078e00ac */
        /* <DEDUP_REMOVED lines=11> */
[----:B------:R-:W-:Y:S01]  /*13df0*/  LOP3.LUT R171, R171, R170, RZ, 0xfc, !PT ;  /* 0x000000aaabab7212 */ /* 0x000fe200078efcff */
[----:B0-----:R-:W-:Y:S01]  /*13e00*/  @P0 IMAD.WIDE.U32 R168, R189, 0x20, R168 ;  /* 0x00000020bda80825 */ /* 0x001fe200078e00a8 */
[----:B------:R-:W-:Y:S01]  /*13e10*/  LOP3.LUT R170, R157, R160, RZ, 0xfc, !PT ;  /* 0x000000a09daa7212 */ /* 0x000fe200078efcff */
[----:B------:R0:W-:Y:S02]  /*13e20*/  STG.E.128 desc[UR6][R158.64], R148 ;  /* 0x000000949e007986 */ /* 0x0001e4000c101d06 */
[----:B------:R-:W-:Y:S02]  /*13e30*/  IMAD.WIDE.U32 R160, R189, 0x10, R164 ;  /* 0x00000010bda07825 */ /* 0x000fe400078e00a4 */
[----:B------:R0:W-:Y:S04]  /*13e40*/  STG.E.128 desc[UR6][R158.64+0x10], R152 ;  /* 0x000010989e007986 */ /* 0x0001e8000c101d06 */
[----:B------:R0:W-:Y:S04]  /*13e50*/  STG.E.64 desc[UR6][R166.64], R170 ;  /* 0x000000aaa6007986 */ /* 0x0001e8000c101b06 */
[----:B------:R0:W5:Y:S04]  /*13e60*/  @P0 LDG.E.128 R124, desc[UR6][R168.64] ;  /* 0x00000006a87c0981 */ /* 0x000168000c1e1d00 */
[----:B------:R0:W5:Y:S04]  /*13e70*/  @P0 LDG.E.128 R128, desc[UR6][R168.64+0x10] ;  /* 0x00001006a8800981 */ /* 0x000168000c1e1d00 */
[----:B------:R-:W5:Y:S01]  /*13e80*/  LDG.E.128 R160, desc[UR6][R160.64] ;  /* 0x00000006a0a07981 */ /* 0x000f62000c1e1d00 */
        /* <DEDUP_REMOVED lines=17> */
.L_x_21262:
        /* <DEDUP_REMOVED lines=13> */
.L_x_21264:
[----:B------:R-:W-:Y:S05]  /*14070*/  BSYNC.RECONVERGENT B1 ;  /* 0x0000000000017941 */ /* 0x000fea0003800200 */
.L_x_21263:
        /* <DEDUP_REMOVED lines=58> */
[----:B------:R-:W-:Y:S02]  /*14420*/  HFMA2 R167, -RZ, RZ, 0, 0 ;  /* 0x00000000ffa77431 */ /* 0x000fe400000001ff */
[----:B------:R-:W-:-:S07]  /*14430*/  IMAD.MOV.U32 R157, RZ, RZ, R156 ;  /* 0x000000ffff9d7224 */ /* 0x000fce00078e009c */
.L_x_21261:
[----:B------:R-:W-:Y:S05]  /*14440*/  BSYNC.RECONVERGENT B0 ;  /* 0x0000000000007941 */ /* 0x000fea0003800200 */
.L_x_21260:
        /* <DEDUP_REMOVED lines=8> */
[----:B------:R-:W-:Y:S01]  /*144d0*/  PRMT R160, R160, 0x7632, R160 ;  /* 0x00007632a0a07816 */ /* 0x000fe200000000a0 */
[----:B------:R-:W-:Y:S01]  /*144e0*/  IMAD.MOV.U32 R158, RZ, RZ, R176 ;  /* 0x000000ffff9e7224 */ /* 0x000fe200078e00b0 */
        /* <DEDUP_REMOVED lines=15> */
.L_x_21267:
        /* <DEDUP_REMOVED lines=13> */
.L_x_21269:
[----:B------:R-:W-:Y:S05]  /*146b0*/  BSYNC.RECONVERGENT B1 ;  /* 0x0000000000017941 */ /* 0x000fea0003800200 */
.L_x_21268:
        /* <DEDUP_REMOVED lines=61> */
.L_x_21266:
[----:B------:R-:W-:Y:S05]  /*14a90*/  BSYNC.RECONVERGENT B0 ;  /* 0x0000000000007941 */ /* 0x000fea0003800200 */
.L_x_21265:
[----:B------:R-:W-:Y:S01]  /*14aa0*/  I2FP.F32.U32 R157, R158 ;  /* 0x0000009e009d7245 */ /* 0x000fe20000201000 */
[----:B------:R-:W-:Y:S01]  /*14ab0*/  IMAD.U32 R159, R160, 0x10000, RZ ;  /* 0x00010000a09f7824 */ /* 0x000fe200078e00ff */
[----:B------:R-:W-:Y:S01]  /*14ac0*/  ISETP.NE.AND P2, PT, R168, 0x1, PT ;  /* 0x00000001a800780c */ /* 0x000fe20003f45270 */
[----:B------:R-:W-:Y:S01]  /*14ad0*/  BSSY.RECONVERGENT B0, `(.L_x_21270) ;  /* 0x0000060000007945 */ /* 0x000fe20003800200 */
[----:B------:R-:W-:Y:S01]  /*14ae0*/  LOP3.LUT R192, R192, 0xfffffffd, RZ, 0xc0, !PT ;  /* 0xfffffffdc0c07812 */ /* 0x000fe200078ec0ff */
[----:B------:R-:W-:Y:S01]  /*14af0*/  FFMA.FTZ R157, R157, R188, 1.1641532182693481445e-10 ;  /* 0x2f0000009d9d7423 */ /* 0x000fe200000100bc */
[----:B------:R-:W-:Y:S01]  /*14b00*/  FMUL.FTZ R158, R159, R0 ;  /* 0x000000009f9e7220 */ /* 0x000fe20000410000 */
[----:B------:R-:W-:Y:S02]  /*14b10*/  HFMA2 R169, -RZ, RZ, 0, 1.1920928955078125e-07 ;  /* 0x00000002ffa97431 */ /* 0x000fe400000001ff */
        /* <DEDUP_REMOVED lines=16> */
.L_x_21272:
        /* <DEDUP_REMOVED lines=13> */
.L_x_21274:
[----:B------:R-:W-:Y:S05]  /*14cf0*/  BSYNC.RECONVERGENT B1 ;  /* 0x0000000000017941 */ /* 0x000fea0003800200 */
.L_x_21273:
        /* <DEDUP_REMOVED lines=61> */
.L_x_21271:
[----:B------:R-:W-:Y:S05]  /*150d0*/  BSYNC.RECONVERGENT B0 ;  /* 0x0000000000007941 */ /* 0x000fea0003800200 */
.L_x_21270:
[----:B------:R-:W-:Y:S01]  /*150e0*/  I2FP.F32.U32 R159, R159 ;  /* 0x0000009f009f7245 */ /* 0x000fe20000201000 */
[----:B------:R-:W-:Y:S01]  /*150f0*/  IMAD.U32 R167, R161, 0x10000, RZ ;  /* 0x00010000a1a77824 */ /* 0x000fe200078e00ff */
[----:B------:R-:W-:Y:S01]  /*15100*/  ISETP.NE.AND P3, PT, R169, 0x1, PT ;  /* 0x00000001a900780c */ /* 0x000fe20003f65270 */
[----:B------:R-:W-:Y:S01]  /*15110*/  BSSY.RECONVERGENT B0, `(.L_x_21275) ;  /* 0x000005f000007945 */ /* 0x000fe20003800200 */
[----:B------:R-:W-:Y:S01]  /*15120*/  PRMT R161, R161, 0x7632, R161 ;  /* 0x00007632a1a17816 */ /* 0x000fe200000000a1 */
        /* <DEDUP_REMOVED lines=18> */
.L_x_21277:
        /* <DEDUP_REMOVED lines=13> */
.L_x_21279:
[----:B------:R-:W-:Y:S05]  /*15320*/  BSYNC.RECONVERGENT B1 ;  /* 0x0000000000017941 */ /* 0x000fea0003800200 */
.L_x_21278:
        /* <DEDUP_REMOVED lines=61> */
.L_x_21276:
[----:B------:R-:W-:Y:S05]  /*15700*/  BSYNC.RECONVERGENT B0 ;  /* 0x0000000000007941 */ /* 0x000fea0003800200 */
.L_x_21275:
        /* <DEDUP_REMOVED lines=22> */
.L_x_21282:
        /* <DEDUP_REMOVED lines=13> */
.L_x_21284:
[----:B------:R-:W-:Y:S05]  /*15940*/  BSYNC.RECONVERGENT B1 ;  /* 0x0000000000017941 */ /* 0x000fea0003800200 */
.L_x_21283:
        /* <DEDUP_REMOVED lines=56> */
[----:B------:R-:W-:Y:S02]  /*15cd0*/  HFMA2 R168, -RZ, RZ, 0, 0 ;  /* 0x00000000ffa87431 */ /* 0x000fe400000001ff */
[----:B------:R-:W-:Y:S01]  /*15ce0*/  IMAD.MOV.U32 R176, RZ, RZ, R178 ;  /* 0x000000ffffb07224 */ /* 0x000fe200078e00b2 */
[----:B------:R-:W-:Y:S01]  /*15cf0*/  MOV R161, R166 ;  /* 0x000000a600a17202 */ /* 0x000fe20000000f00 */
[----:B------:R-:W-:Y:S01]  /*15d00*/  IMAD.MOV.U32 R166, RZ, RZ, R170 ;  /* 0x000000ffffa67224 */ /* 0x000fe200078e00aa */
[----:B------:R-:W-:-:S07]  /*15d10*/  LOP3.LUT R178, R167, R160, R171, 0x96, !PT ;  /* 0x000000a0a7b27212 */ /* 0x000fce00078e96ab */
.L_x_21281:
[----:B------:R-:W-:Y:S05]  /*15d20*/  BSYNC.RECONVERGENT B0 ;  /* 0x0000000000007941 */ /* 0x000fea0003800200 */
.L_x_21280:
        /* <DEDUP_REMOVED lines=23> */
.L_x_21287:
        /* <DEDUP_REMOVED lines=13> */
.L_x_21289:
[----:B------:R-:W-:Y:S05]  /*15f70*/  BSYNC.RECONVERGENT B1 ;  /* 0x0000000000017941 */ /* 0x000fea0003800200 */
.L_x_21288:
        /* <DEDUP_REMOVED lines=49> */
[----:B------:R-:W-:Y:S01]  /*16290*/  LOP3.LUT R178, R167, R178, R169, 0x96, !PT ;  /* 0x000000b2a7b27212 */ /* 0x000fe200078e96a9 */
[----:B------:R-:W-:Y:S01]  /*162a0*/  HFMA2 R169, -RZ, RZ, 0, 0 ;  /* 0x00000000ffa97431 */ /* 0x000fe200000001ff */
        /* <DEDUP_REMOVED lines=10> */
.L_x_21286:
[----:B------:R-:W-:Y:S05]  /*16350*/  BSYNC.RECONVERGENT B0 ;  /* 0x0000000000007941 */ /* 0x000fea0003800200 */
.L_x_21285:
        /* <DEDUP_REMOVED lines=22> */
.L_x_21292:
        /* <DEDUP_REMOVED lines=13> */
.L_x_21294:
[----:B------:R-:W-:Y:S05]  /*16590*/  BSYNC.RECONVERGENT B1 ;  /* 0x0000000000017941 */ /* 0x000fea0003800200 */
.L_x_21293:
        /* <DEDUP_REMOVED lines=61> */
.L_x_21291:
[----:B------:R-:W-:Y:S05]  /*16970*/  BSYNC.RECONVERGENT B0 ;  /* 0x0000000000007941 */ /* 0x000fea0003800200 */
.L_x_21290:
[----:B------:R-:W-:Y:S01]  /*16980*/  I2FP.F32.U32 R167, R167 ;  /* 0x000000a700a77245 */ /* 0x000fe20000201000 */
[C---:B------:R-:W-:Y:S01]  /*16990*/  IMAD.U32 R169, R163.reuse, 0x10000, RZ ;  /* 0x00010000a3a97824 */ /* 0x040fe200078e00ff */
        /* <DEDUP_REMOVED lines=21> */
.L_x_21297:
        /* <DEDUP_REMOVED lines=15> */
.L_x_21299:
[----:B------:R-:W-:Y:S05]  /*16be0*/  BSYNC.RECONVERGENT B1 ;  /* 0x0000000000017941 */ /* 0x000fea0003800200 */
.L_x_21298:
        /* <DEDUP_REMOVED lines=61> */
.L_x_21296:
[----:B------:R-:W-:Y:S05]  /*16fc0*/  BSYNC.RECONVERGENT B0 ;  /* 0x0000000000007941 */ /* 0x000fea0003800200 */
.L_x_21295:
        /* <DEDUP_REMOVED lines=10> */
.L_x_21259:
        /* <DEDUP_REMOVED lines=16> */
.L_x_21303:
        /* <DEDUP_REMOVED lines=13> */
.L_x_21305:
[----:B------:R-:W-:Y:S05]  /*17240*/  BSYNC.RECONVERGENT B1 ;  /* 0x0000000000017941 */ /* 0x000fea0003800200 */
.L_x_21304:
        /* <DEDUP_REMOVED lines=60> */
.L_x_21302:
[----:B------:R-:W-:Y:S05]  /*17610*/  BSYNC.RECONVERGENT B0 ;  /* 0x0000000000007941 */ /* 0x000fea0003800200 */
.L_x_21301:
        /* <DEDUP_REMOVED lines=24> */
.L_x_21308:
        /* <DEDUP_REMOVED lines=13> */
.L_x_21310:
[----:B------:R-:W-:Y:S05]  /*17870*/  BSYNC.RECONVERGENT B1 ;  /* 0x0000000000017941 */ /* 0x000fea0003800200 */
.L_x_21309:
        /* <DEDUP_REMOVED lines=59> */
[----:B------:R-:W-:Y:S01]  /*17c30*/  LOP3.LUT R178, R167, R158, R171, 0x96, !PT ;  /* 0x0000009ea7b27212 */ /* 0x000fe200078e96ab */
[----:B------:R-:W-:-:S07]  /*17c40*/  IMAD.MOV.U32 R166, RZ, RZ, R170 ;  /* 0x000000ffffa67224 */ /* 0x000fce00078e00aa */
.L_x_21307:
[----:B------:R-:W-:Y:S05]  /*17c50*/  BSYNC.RECONVERGENT B0 ;  /* 0x0000000000007941 */ /* 0x000fea0003800200 */
.L_x_21306:
        /* <DEDUP_REMOVED lines=23> */
.L_x_21313:
        /* <DEDUP_REMOVED lines=13> */
.L_x_21315:
[----:B------:R-:W-:Y:S05]  /*17ea0*/  BSYNC.RECONVERGENT B1 ;  /* 0x0000000000017941 */ /* 0x000fea0003800200 */
.L_x_21314:
        /* <DEDUP_REMOVED lines=60> */
[----:B------:R-:W-:-:S07]  /*18270*/  IMAD.MOV.U32 R166, RZ, RZ, R196 ;  /* 0x000000ffffa67224 */ /* 0x000fce00078e00c4 */
.L_x_21312:
[----:B------:R-:W-:Y:S05]  /*18280*/  BSYNC.RECONVERGENT B0 ;  /* 0x0000000000007941 */ /* 0x000fea0003800200 */
.L_x_21311:
        /* <DEDUP_REMOVED lines=22> */
.L_x_21318:
        /* <DEDUP_REMOVED lines=13> */
.L_x_21320:
[----:B------:R-:W-:Y:S05]  /*184c0*/  BSYNC.RECONVERGENT B1 ;  /* 0x0000000000017941 */ /* 0x000fea0003800200 */
.L_x_21319:
        /* <DEDUP_REMOVED lines=61> */
.L_x_21317:
[----:B------:R-:W-:Y:S05]  /*188a0*/  BSYNC.RECONVERGENT B0 ;  /* 0x0000000000007941 */ /* 0x000fea0003800200 */
.L_x_21316:
        /* <DEDUP_REMOVED lines=21> */
.L_x_21323:
        /* <DEDUP_REMOVED lines=13> */
.L_x_21325:
[----:B------:R-:W-:Y:S05]  /*18ad0*/  BSYNC.RECONVERGENT B1 ;  /* 0x0000000000017941 */ /* 0x000fea0003800200 */
.L_x_21324:
        /* <DEDUP_REMOVED lines=60> */
[----:B------:R-:W-:-:S07]  /*18ea0*/  IMAD.MOV.U32 R166, RZ, RZ, R196 ;  /* 0x000000ffffa67224 */ /* 0x000fce00078e00c4 */
.L_x_21322:
[----:B------:R-:W-:Y:S05]  /*18eb0*/  BSYNC.RECONVERGENT B0 ;  /* 0x0000000000007941 */ /* 0x000fea0003800200 */
.L_x_21321:
        /* <DEDUP_REMOVED lines=22> */
.L_x_21328:
        /* <DEDUP_REMOVED lines=13> */
.L_x_21330:
[----:B------:R-:W-:Y:S05]  /*190f0*/  BSYNC.RECONVERGENT B1 ;  /* 0x0000000000017941 */ /* 0x000fea0003800200 */
.L_x_21329:
        /* <DEDUP_REMOVED lines=61> */
.L_x_21327:
[----:B------:R-:W-:Y:S05]  /*194d0*/  BSYNC.RECONVERGENT B0 ;  /* 0x0000000000007941 */ /* 0x000fea0003800200 */
.L_x_21326:
        /* <DEDUP_REMOVED lines=21> */
.L_x_21333:
        /* <DEDUP_REMOVED lines=13> */
.L_x_21335:
[----:B------:R-:W-:Y:S05]  /*19700*/  BSYNC.RECONVERGENT B1 ;  /* 0x0000000000017941 */ /* 0x000fea0003800200 */
.L_x_21334:
        /* <DEDUP_REMOVED lines=54> */
[----:B------:R-:W-:Y:S02]  /*19a70*/  HFMA2 R171, -RZ, RZ, 0, 0 ;  /* 0x00000000ffab7431 */ /* 0x000fe400000001ff */
[----:B------:R-:W-:Y:S01]  /*19a80*/  IMAD.WIDE.U32 R196, R196, -0x2daee0ad, RZ ;  /* 0xd2511f53c4c47825 */ /* 0x000fe200078e00ff */
[----:B------:R-:W-:-:S03]  /*19a90*/  LOP3.LUT R179, R167, R170, R179, 0x96, !PT ;  /* 0x000000aaa7b37212 */ /* 0x000fc600078e96b3 */
[----:B------:R-:W-:Y:S01]  /*19aa0*/  IMAD.MOV.U32 R176, RZ, RZ, R178 ;  /* 0x000000ffffb07224 */ /* 0x000fe200078e00b2 */
[----:B------:R-:W-:Y:S02]  /*19ab0*/  LOP3.LUT R178, R169, R168, R197, 0x96, !PT ;  /* 0x000000a8a9b27212 */ /* 0x000fe400078e96c5 */
[----:B------:R-:W-:Y:S01]  /*19ac0*/  MOV R168, R166 ;  /* 0x000000a600a87202 */ /* 0x000fe20000000f00 */
[----:B------:R-:W-:-:S07]  /*19ad0*/  IMAD.MOV.U32 R166, RZ, RZ, R196 ;  /* 0x000000ffffa67224 */ /* 0x000fce00078e00c4 */
.L_x_21332:
[----:B------:R-:W-:Y:S05]  /*19ae0*/  BSYNC.RECONVERGENT B0 ;  /* 0x0000000000007941 */ /* 0x000fea0003800200 */
.L_x_21331:
        /* <DEDUP_REMOVED lines=22> */
.L_x_21338:
        /* <DEDUP_REMOVED lines=15> */
.L_x_21340:
[----:B------:R-:W-:Y:S05]  /*19d40*/  BSYNC.RECONVERGENT B1 ;  /* 0x0000000000017941 */ /* 0x000fea0003800200 */
.L_x_21339:
        /* <DEDUP_REMOVED lines=61> */
.L_x_21337:
[----:B------:R-:W-:Y:S05]  /*1a120*/  BSYNC.RECONVERGENT B0 ;  /* 0x0000000000007941 */ /* 0x000fea0003800200 */
.L_x_21336:
        /* <DEDUP_REMOVED lines=16> */
.L_x_21300:
        /* <DEDUP_REMOVED lines=14> */
[----:B------:R-:W-:Y:S02]  /*1a310*/  LOP3.LUT R167, R167, R169, R168, 0xfe, !PT ;  /* 0x000000a9a7a77212 */ /* 0x000fe400078efea8 */
[----:B------:R-:W-:Y:S02]  /*1a320*/  SEL R202, RZ, 0x1, !P3 ;  /* 0x00000001ffca7807 */ /* 0x000fe40005800000 */
[----:B------:R-:W-:Y:S02]  /*1a330*/  SEL R168, RZ, 0x1, !P6 ;  /* 0x00000001ffa87807 */ /* 0x000fe40007000000 */
[----:B------:R-:W-:-:S02]  /*1a340*/  IADD3 R193, PT, PT, R183, 0x80, RZ ;  /* 0x00000080b7c17810 */ /* 0x000fc40007ffe0ff */
[----:B------:R-:W-:Y:S02]  /*1a350*/  LOP3.LUT R203, R203, R202, RZ, 0xfc, !PT ;  /* 0x000000cacbcb7212 */ /* 0x000fe400078efcff */
[----:B------:R-:W-:Y:S01]  /*1a360*/  LOP3.LUT R202, R167, R168, RZ, 0xfc, !PT ;  /* 0x000000a8a7ca7212 */ /* 0x000fe200078efcff */
[----:B------:R-:W-:-:S04]  /*1a370*/  IMAD.WIDE.U32 R168, R193, 0x10, R164 ;  /* 0x00000010c1a87825 */ /* 0x000fc800078e00a4 */
[----:B0-----:R-:W-:Y:S01]  /*1a380*/  @P0 IMAD.WIDE.U32 R200, R193, 0x20, R200 ;  /* 0x00000020c1c80825 */ /* 0x001fe200078e00c8 */
        /* <DEDUP_REMOVED lines=21> */
.L_x_21344:
        /* <DEDUP_REMOVED lines=13> */
.L_x_21346:
[----:B------:R-:W-:Y:S05]  /*1a5b0*/  BSYNC.RECONVERGENT B1 ;  /* 0x0000000000017941 */ /* 0x000fea0003800200 */
.L_x_21345:
        /* <DEDUP_REMOVED lines=57> */
[----:B------:R-:W-:Y:S01]  /*1a950*/  MOV R184, R196 ;  /* 0x000000c400b87202 */ /* 0x000fe20000000f00 */
[----:B------:R-:W-:Y:S01]  /*1a960*/  HFMA2 R196, -RZ, RZ, 0, 0 ;  /* 0x00000000ffc47431 */ /* 0x000fe200000001ff */
[----:B------:R-:W-:Y:S01]  /*1a970*/  LOP3.LUT R178, R165, R178, R197, 0x96, !PT ;  /* 0x000000b2a5b27212 */ /* 0x000fe200078e96c5 */
[----:B------:R-:W-:-:S07]  /*1a980*/  IMAD.MOV.U32 R164, RZ, RZ, R166 ;  /* 0x000000ffffa47224 */ /* 0x000fce00078e00a6 */
.L_x_21343:
[----:B------:R-:W-:Y:S05]  /*1a990*/  BSYNC.RECONVERGENT B0 ;  /* 0x0000000000007941 */ /* 0x000fea0003800200 */
.L_x_21342:
        /* <DEDUP_REMOVED lines=25> */
.L_x_21349:
        /* <DEDUP_REMOVED lines=13> */
.L_x_21351:
[----:B------:R-:W-:Y:S05]  /*1ac00*/  BSYNC.RECONVERGENT B1 ;  /* 0x0000000000017941 */ /* 0x000fea0003800200 */
.L_x_21350:
        /* <DEDUP_REMOVED lines=61> */
.L_x_21348:
[----:B------:R-:W-:Y:S05]  /*1afe0*/  BSYNC.RECONVERGENT B0 ;  /* 0x0000000000007941 */ /* 0x000fea0003800200 */
.L_x_21347:
        /* <DEDUP_REMOVED lines=22> */
.L_x_21354:
        /* <DEDUP_REMOVED lines=13> */
.L_x_21356:
[----:B------:R-:W-:Y:S05]  /*1b220*/  BSYNC.RECONVERGENT B1 ;  /* 0x0000000000017941 */ /* 0x000fea0003800200 */
.L_x_21355:
        /* <DEDUP_REMOVED lines=61> */
.L_x_21353:
[----:B------:R-:W-:Y:S05]  /*1b600*/  BSYNC.RECONVERGENT B0 ;  /* 0x0000000000007941 */ /* 0x000fea0003800200 */
.L_x_21352:
        /* <DEDUP_REMOVED lines=23> */
.L_x_21359:
        /* <DEDUP_REMOVED lines=13> */
.L_x_21361:
[----:B------:R-:W-:Y:S05]  /*1b850*/  BSYNC.RECONVERGENT B1 ;  /* 0x0000000000017941 */ /* 0x000fea0003800200 */
.L_x_21360:
        /* <DEDUP_REMOVED lines=60> */
[----:B------:R-:W-:-:S07]  /*1bc20*/  IMAD.MOV.U32 R184, RZ, RZ, R198 ;  /* 0x000000ffffb87224 */ /* 0x000fce00078e00c6 */
.L_x_21358:
[----:B------:R-:W-:Y:S05]  /*1bc30*/  BSYNC.RECONVERGENT B0 ;  /* 0x0000000000007941 */ /* 0x000fea0003800200 */
.L_x_21357:
        /* <DEDUP_REMOVED lines=22> */
.L_x_21364:
        /* <DEDUP_REMOVED lines=13> */
.L_x_21366:
[----:B------:R-:W-:Y:S05]  /*1be70*/  BSYNC.RECONVERGENT B1 ;  /* 0x0000000000017941 */ /* 0x000fea0003800200 */
.L_x_21365:
        /* <DEDUP_REMOVED lines=61> */
.L_x_21363:
[----:B------:R-:W-:Y:S05]  /*1c250*/  BSYNC.RECONVERGENT B0 ;  /* 0x0000000000007941 */ /* 0x000fea0003800200 */
.L_x_21362:
        /* <DEDUP_REMOVED lines=23> */
.L_x_21369:
        /* <DEDUP_REMOVED lines=13> */
.L_x_21371:
[----:B------:R-:W-:Y:S05]  /*1c4a0*/  BSYNC.RECONVERGENT B1 ;  /* 0x0000000000017941 */ /* 0x000fea0003800200 */
.L_x_21370:
        /* <DEDUP_REMOVED lines=61> */
.L_x_21368:
[----:B------:R-:W-:Y:S05]  /*1c880*/  BSYNC.RECONVERGENT B0 ;  /* 0x0000000000007941 */ /* 0x000fea0003800200 */
.L_x_21367:
        /* <DEDUP_REMOVED lines=22> */
.L_x_21374:
        /* <DEDUP_REMOVED lines=13> */
.L_x_21376:
[----:B------:R-:W-:Y:S05]  /*1cac0*/  BSYNC.RECONVERGENT B1 ;  /* 0x0000000000017941 */ /* 0x000fea0003800200 */
.L_x_21375:
        /* <DEDUP_REMOVED lines=61> */
.L_x_21373:
[----:B------:R-:W-:Y:S05]  /*1cea0*/  BSYNC.RECONVERGENT B0 ;  /* 0x0000000000007941 */ /* 0x000fea0003800200 */
.L_x_21372:
        /* <DEDUP_REMOVED lines=23> */
.L_x_21379:
        /* <DEDUP_REMOVED lines=15> */
.L_x_21381:
[----:B------:R-:W-:Y:S05]  /*1d110*/  BSYNC.RECONVERGENT B1 ;  /* 0x0000000000017941 */ /* 0x000fea0003800200 */
.L_x_21380:
        /* <DEDUP_REMOVED lines=61> */
.L_x_21378:
[----:B------:R-:W-:Y:S05]  /*1d4f0*/  BSYNC.RECONVERGENT B0 ;  /* 0x0000000000007941 */ /* 0x000fea0003800200 */
.L_x_21377:
        /* <DEDUP_REMOVED lines=10> */
.L_x_21341:
        /* <DEDUP_REMOVED lines=16> */
.L_x_21385:
        /* <DEDUP_REMOVED lines=13> */
.L_x_21387:
[----:B------:R-:W-:Y:S05]  /*1d770*/  BSYNC.RECONVERGENT B1 ;  /* 0x0000000000017941 */ /* 0x000fea0003800200 */
.L_x_21386:
        /* <DEDUP_REMOVED lines=58> */
[----:B------:R-:W-:Y:S02]  /*1db20*/  IMAD.MOV.U32 R184, RZ, RZ, R196 ;  /* 0x000000ffffb87224 */ /* 0x000fe400078e00c4 */
[----:B------:R-:W-:Y:S01]  /*1db30*/  IMAD.MOV.U32 R196, RZ, RZ, RZ ;  /* 0x000000ffffc47224 */ /* 0x000fe200078e00ff */
[----:B------:R-:W-:-:S07]  /*1db40*/  LOP3.LUT R178, R165, R178, R197, 0x96, !PT ;  /* 0x000000b2a5b27212 */ /* 0x000fce00078e96c5 */
.L_x_21384:
[----:B------:R-:W-:Y:S05]  /*1db50*/  BSYNC.RECONVERGENT B0 ;  /* 0x0000000000007941 */ /* 0x000fea0003800200 */
.L_x_21383:
        /* <DEDUP_REMOVED lines=24> */
.L_x_21390:
        /* <DEDUP_REMOVED lines=13> */
.L_x_21392:
[----:B------:R-:W-:Y:S05]  /*1ddb0*/  BSYNC.RECONVERGENT B1 ;  /* 0x0000000000017941 */ /* 0x000fea0003800200 */
.L_x_21391:
[----:B------:R-:W-:Y:S01]  /*1ddc0*/  IMAD.WIDE.U32 R178, R180, -0x326172a9, RZ ;  /* 0xcd9e8d57b4b27825 */ /* 0x000fe200078e00ff */
[----:B------:R-:W-:Y:S02]  /*1ddd0*/  LOP3.LUT R198, R177, R167, R3, 0x96, !PT ;  /* 0x000000a7b1c67212 */ /* 0x000fe400078e9603 */
[----:B------:R-:W-:Y:S01]  /*1dde0*/  IADD3 R167, PT, PT, R2, -0x61c88647, RZ ;  /* 0x9e3779b902a77810 */ /* 0x000fe20007ffe0ff */
[----:B------:R-:W-:Y:S01]  /*1ddf0*/  IMAD.MOV.U32 R164, RZ, RZ, R184 ;  /* 0x000000ffffa47224 */ /* 0x000fe200078e00b8 */
        /* <DEDUP_REMOVED lines=54> */
[----:B------:R-:W-:Y:S01]  /*1e160*/  VIADD R167, R3, 0x96a522ad ;  /* 0x96a522ad03a77836 */ /* 0x000fe20000000000 */
[----:B------:R-:W-:-:S04]  /*1e170*/  MOV R184, R196 ;  /* 0x000000c400b87202 */ /* 0x000fc80000000f00 */
[----:B------:R-:W-:-:S07]  /*1e180*/  LOP3.LUT R178, R167, R178, R197, 0x96, !PT ;  /* 0x000000b2a7b27212 */ /* 0x000fce00078e96c5 */
.L_x_21389:
[----:B------:R-:W-:Y:S05]  /*1e190*/  BSYNC.RECONVERGENT B0 ;  /* 0x0000000000007941 */ /* 0x000fea0003800200 */
.L_x_21388:
[----:B------:R-:W-:Y:S01]  /*1e1a0*/  ISETP.NE.AND P2, PT, R186, 0x1, PT ;  /* 0x00000001ba00780c */ /* 0x000fe20003f45270 */
[----:B------:R-:W-:Y:S01]  /*1e1b0*/  BSSY.RECONVERGENT B0, `(.L_x_21393) ;  /* 0x000005f000007945 */ /* 0x000fe20003800200 */
[----:B------:R-:W-:Y:S02]  /*1e1c0*/  I2FP.F32.U32 R167, R164 ;  /* 0x000000a400a77245 */ /* 0x000fe40000201000 */
[----:B------:R-:W-:Y:S01]  /*1e1d0*/  SHF.L.U32 R197, R168, 0x10, RZ ;  /* 0x00000010a8c57819 */ /* 0x000fe200000006ff */
[----:B------:R-:W-:Y:S02]  /*1e1e0*/  IMAD.MOV.U32 R168, RZ, RZ, 0x2 ;  /* 0x00000002ffa87424 */ /* 0x000fe400078e00ff */
        /* <DEDUP_REMOVED lines=16> */
.L_x_21395:
        /* <DEDUP_REMOVED lines=13> */
.L_x_21397:
[----:B------:R-:W-:Y:S05]  /*1e3c0*/  BSYNC.RECONVERGENT B1 ;  /* 0x0000000000017941 */ /* 0x000fea0003800200 */
.L_x_21396:
        /* <DEDUP_REMOVED lines=61> */
.L_x_21394:
[----:B------:R-:W-:Y:S05]  /*1e7a0*/  BSYNC.RECONVERGENT B0 ;  /* 0x0000000000007941 */ /* 0x000fea0003800200 */
.L_x_21393:
        /* <DEDUP_REMOVED lines=22> */
.L_x_21400:
        /* <DEDUP_REMOVED lines=13> */
.L_x_21402:
[----:B------:R-:W-:Y:S05]  /*1e9e0*/  BSYNC.RECONVERGENT B1 ;  /* 0x0000000000017941 */ /* 0x000fea0003800200 */
.L_x_21401:
        /* <DEDUP_REMOVED lines=61> */
.L_x_21399:
[----:B------:R-:W-:Y:S05]  /*1edc0*/  BSYNC.RECONVERGENT B0 ;  /* 0x0000000000007941 */ /* 0x000fea0003800200 */
.L_x_21398:
        /* <DEDUP_REMOVED lines=21> */
.L_x_21405:
        /* <DEDUP_REMOVED lines=13> */
.L_x_21407:
[----:B------:R-:W-:Y:S05]  /*1eff0*/  BSYNC.RECONVERGENT B1 ;  /* 0x0000000000017941 */ /* 0x000fea0003800200 */
.L_x_21406:
        /* <DEDUP_REMOVED lines=61> */
.L_x_21404:
[----:B------:R-:W-:Y:S05]  /*1f3d0*/  BSYNC.RECONVERGENT B0 ;  /* 0x0000000000007941 */ /* 0x000fea0003800200 */
.L_x_21403:
        /* <DEDUP_REMOVED lines=22> */
.L_x_21410:
        /* <DEDUP_REMOVED lines=13> */
.L_x_21412:
[----:B------:R-:W-:Y:S05]  /*1f610*/  BSYNC.RECONVERGENT B1 ;  /* 0x0000000000017941 */ /* 0x000fea0003800200 */
.L_x_21411:
[----:B------:R-:W-:Y:S01]  /*1f620*/  IMAD.WIDE.U32 R196, R180, -0x326172a9, RZ ;  /* 0xcd9e8d57b4c47825 */ /* 0x000fe200078e00ff */
[----:B------:R-:W-:Y:S02]  /*1f630*/  LOP3.LUT R200, R177, R179, R3, 0x96, !PT ;  /* 0x000000b3b1c87212 */ /* 0x000fe400078e9603 */
[----:B------:R-:W-:Y:S01]  /*1f640*/  IADD3 R179, PT, PT, R2, -0x61c88647, RZ ;  /* 0x9e3779b902b37810 */ /* 0x000fe20007ffe0ff */
[----:B------:R-:W-:Y:S01]  /*1f650*/  IMAD.MOV.U32 R164, RZ, RZ, R184 ;  /* 0x000000ffffa47224 */ /* 0x000fe200078e00b8 */
        /* <DEDUP_REMOVED lines=57> */
.L_x_21409:
[----:B------:R-:W-:Y:S05]  /*1f9f0*/  BSYNC.RECONVERGENT B0 ;  /* 0x0000000000007941 */ /* 0x000fea0003800200 */
.L_x_21408:
        /* <DEDUP_REMOVED lines=21> */
.L_x_21415:
        /* <DEDUP_REMOVED lines=13> */
.L_x_21417:
[----:B------:R-:W-:Y:S05]  /*1fc20*/  BSYNC.RECONVERGENT B1 ;  /* 0x0000000000017941 */ /* 0x000fea0003800200 */
.L_x_21416:
        /* <DEDUP_REMOVED lines=55> */
[----:B------:R-:W-:Y:S02]  /*1ffa0*/  MOV R176, R200 ;  /* 0x000000c800b07202 */ /* 0x000fe40000000f00 */
[----:B------:R-:W-:Y:S01]  /*1ffb0*/  LOP3.LUT R179, R179, R196, R201, 0x96, !PT ;  /* 0x000000c4b3b37212 */ /* 0x000fe200078e96c9 */
[----:B------:R-:W-:Y:S01]  /*1ffc0*/  VIADD R197, R3, 0x96a522ad ;  /* 0x96a522ad03c57836 */ /* 0x000fe20000000000 */
[----:B------:R-:W-:Y:S01]  /*1ffd0*/  MOV R184, R198 ;  /* 0x000000c600b87202 */ /* 0x000fe20000000f00 */
[----:B------:R-:W-:-:S03]  /*1ffe0*/  IMAD.MOV.U32 R200, RZ, RZ, RZ ;  /* 0x000000ffffc87224 */ /* 0x000fc600078e00ff */
[----:B------:R-:W-:-:S07]  /*1fff0*/  LOP3.LUT R178, R197, R178, R199, 0x96, !PT ;  /* 0x000000b2c5b27212 */ /* 0x000fce00078e96c7 */
.L_x_21414:
[----:B------:R-:W-:Y:S05]  /*20000*/  BSYNC.RECONVERGENT B0 ;  /* 0x0000000000007941 */ /* 0x000fea0003800200 */
.L_x_21413:
        /* <DEDUP_REMOVED lines=22> */
.L_x_21420:
        /* <DEDUP_REMOVED lines=15> */
.L_x_21422:
[----:B------:R-:W-:Y:S05]  /*20260*/  BSYNC.RECONVERGENT B1 ;  /* 0x0000000000017941 */ /* 0x000fea0003800200 */
.L_x_21421:
        /* <DEDUP_REMOVED lines=60> */
[----:B------:R-:W-:-:S07]  /*20630*/  LOP3.LUT R178, R197, R178, R199, 0x96, !PT ;  /* 0x000000b2c5b27212 */ /* 0x000fce00078e96c7 */
.L_x_21419:
[----:B------:R-:W-:Y:S05]  /*20640*/  BSYNC.RECONVERGENT B0 ;  /* 0x0000000000007941 */ /* 0x000fea0003800200 */
.L_x_21418:
[----:B------:R-:W-:Y:S01]  /*20650*/  SHF.L.U32 R199, R164, 0x10, RZ ;  /* 0x00000010a4c77819 */ /* 0x000fe200000006ff */
[----:B------:R-:W-:Y:S01]  /*20660*/  FMUL.FTZ R164, R165, R8 ;  /* 0x00000008a5a47220 */ /* 0x000fe20000410000 */
[----:B------:R-:W-:Y:S01]  /*20670*/  I2FP.F32.U32 R197, R196 ;  /* 0x000000c400c57245 */ /* 0x000fe20000201000 */
[----:B------:R-:W-:Y:S01]  /*20680*/  FMUL.FTZ R165, R166, R9 ;  /* 0x00000009a6a57220 */ /* 0x000fe20000410000 */
        /* <DEDUP_REMOVED lines=8> */
[----:B------:R-:W-:-:S04]  /*20710*/  FSETP.GTU.FTZ.AND P6, PT, R197, R190, PT ;  /* 0x000000bec500720b */ /* 0x000fc80003fdc000 */
[----:B------:R-:W-:Y:S02]  /*20720*/  FSEL R0, R0, RZ, !P6 ;  /* 0x000000ff00007208 */ /* 0x000fe40007000000 */
[----:B------:R-:W-:-:S03]  /*20730*/  PLOP3.LUT P6, PT, P6, PT, PT, 0x8, 0x80 ;  /* 0x000000000080781c */ /* 0x000fc600037ce170 */
[----:B------:R-:W-:-:S10]  /*20740*/  FMUL.FTZ R171, R0, R7 ;  /* 0x0000000700ab7220 */ /* 0x000fd40000410000 */
.L_x_21382:
        /* <DEDUP_REMOVED lines=162> */
.L_x_21436:
        /* <DEDUP_REMOVED lines=12> */
[C---:B------:R-:W-:Y:S01]  /*21230*/  FADD.FTZ R188, -R174.reuse, R134 ;  /* 0x00000086aebc7221 */ /* 0x040fe20000010100 */
[C---:B------:R-:W-:Y:S01]  /*21240*/  FADD.FTZ R190, -R174.reuse, R135 ;  /* 0x00000087aebe7221 */ /* 0x040fe20000010100 */
[----:B------:R-:W1:Y:S01]  /*21250*/  MUFU.RSQ R209, R0 ;  /* 0x0000000000d17308 */ /* 0x000e620000001400 */
        /* <DEDUP_REMOVED lines=21> */
[----:B------:R-:W0:Y:S01]  /*213b0*/  LDC.64 R132, c[0x0][0x428] ;  /* 0x00010a00ff847b82 */ /* 0x000e220000000a00 */
[C---:B------:R-:W-:Y:S01]  /*213c0*/  FADD.FTZ R204, -R174.reuse, R166 ;  /* 0x000000a6aecc7221 */ /* 0x040fe20000010100 */
[C---:B------:R-:W-:Y:S01]  /*213d0*/  FADD.FTZ R207, -R174.reuse, R170 ;  /* 0x000000aaaecf7221 */ /* 0x040fe20000010100 */
[C---:B-1----:R-:W-:Y:S01]  /*213e0*/  FMUL.FTZ R173, R209.reuse, R173 ;  /* 0x000000add1ad7220 */ /* 0x042fe20000410000 */
        /* <DEDUP_REMOVED lines=26> */
[C---:B-1----:R-:W-:Y:S01]  /*21590*/  FMUL.FTZ R172, R209.reuse, R153 ;  /* 0x00000099d1ac7220 */ /* 0x042fe20000410000 */
[C---:B------:R-:W-:Y:S01]  /*215a0*/  FMUL.FTZ R197, R209.reuse, R154 ;  /* 0x0000009ad1c57220 */ /* 0x040fe20000410000 */
[C---:B------:R-:W-:Y:S01]  /*215b0*/  FMUL.FTZ R174, R209.reuse, R155 ;  /* 0x0000009bd1ae7220 */ /* 0x040fe20000410000 */
[C---:B------:R-:W-:Y:S01]  /*215c0*/  FMUL.FTZ R159, R209.reuse, R156 ;  /* 0x0000009cd19f7220 */ /* 0x040fe20000410000 */
[----:B------:R-:W-:Y:S01]  /*215d0*/  FMUL.FTZ R0, R209, R157 ;  /* 0x0000009dd1007220 */ /* 0x000fe20000410000 */
[----:B0-----:R-:W-:-:S04]  /*215e0*/  IMAD.WIDE.U32 R148, R183, 0x10, R132 ;  /* 0x00000010b7947825 */ /* 0x001fc800078e0084 */
        /* <DEDUP_REMOVED lines=10> */
[----:B------:R-:W-:Y:S01]  /*21690*/  FFMA.FTZ R143, R143, R118, R78 ;  /* 0x000000768f8f7223 */ /* 0x000fe2000001004e */
[----:B------:R-:W-:-:S04]  /*216a0*/  IMAD.WIDE.U32 R154, R189, 0x10, R132 ;  /* 0x00000010bd9a7825 */ /* 0x000fc800078e0084 */
[----:B------:R-:W-:Y:S01]  /*216b0*/  FFMA.FTZ R164, R164, R119, R79 ;  /* 0x00000077a4a47223 */ /* 0x000fe2000001004f */
[----:B------:R-:W-:Y:S01]  /*216c0*/  FFMA.FTZ R138, R171, R108, R68 ;  /* 0x0000006cab8a7223 */ /* 0x000fe20000010044 */
[----:B------:R-:W-:Y:S01]  /*216d0*/  FFMA.FTZ R147, R170, R109, R69 ;  /* 0x0000006daa937223 */ /* 0x000fe20000010045 */
[----:B------:R-:W-:-:S04]  /*216e0*/  IMAD.WIDE.U32 R156, R193, 0x10, R132 ;  /* 0x00000010c19c7825 */ /* 0x000fc800078e0084 */
[----:B------:R-:W-:Y:S01]  /*216f0*/  FFMA.FTZ R132, R173, R120, R80 ;  /* 0x00000078ad847223 */ /* 0x000fe20000010050 */
[C---:B------:R-:W-:Y:S01]  /*21700*/  FMUL.FTZ R190, R209.reuse, R190 ;  /* 0x000000bed1be7220 */ /* 0x040fe20000410000 */
[----:B------:R-:W-:Y:S01]  /*21710*/  FMUL.FTZ R191, R209, R191 ;  /* 0x000000bfd1bf7220 */ /* 0x000fe20000410000 */
[----:B--2---:R-:W-:-:S04]  /*21720*/  @!P0 IMAD.WIDE R134, R182, 0x4, R134 ;  /* 0x00000004b6868825 */ /* 0x004fc800078e0286 */
[----:B------:R-:W-:Y:S01]  /*21730*/  FMUL.FTZ R188, R209, R201 ;  /* 0x000000c9d1bc7220 */ /* 0x000fe20000410000 */
[----:B------:R-:W-:Y:S01]  /*21740*/  F2FP.BF16.F32.PACK_AB R132, R137, R132 ;  /* 0x000000848984723e */ /* 0x000fe200000010ff */
[----:B------:R-:W-:Y:S01]  /*21750*/  FFMA.FTZ R137, R169, R114, R74 ;  /* 0x00000072a9897223 */ /* 0x000fe2000001004a */
[----:B------:R-:W-:Y:S01]  /*21760*/  FFMA.FTZ R169, R172, R101, R61 ;  /* 0x00000065aca97223 */ /* 0x000fe2000001003d */
[----:B------:R0:W-:Y:S01]  /*21770*/  @!P0 STG.E desc[UR6][R134.64], R209 ;  /* 0x000000d186008986 */ /* 0x0001e2000c101906 */
[C---:B------:R-:W-:Y:S01]  /*21780*/  FMUL.FTZ R203, R209.reuse, R162 ;  /* 0x000000a2d1cb7220 */ /* 0x040fe20000410000 */
[C---:B------:R-:W-:Y:S01]  /*21790*/  FMUL.FTZ R200, R209.reuse, R200 ;  /* 0x000000c8d1c87220 */ /* 0x040fe20000410000 */
[----:B------:R-:W-:Y:S01]  /*217a0*/  F2FP.BF16.F32.PACK_AB R137, R168, R137 ;  /* 0x00000089a889723e */ /* 0x000fe200000010ff */
        /* <DEDUP_REMOVED lines=8> */
[----:B0-----:R-:W-:Y:S01]  /*21830*/  FFMA.FTZ R134, R142, R117, R77 ;  /* 0x000000758e867223 */ /* 0x001fe2000001004d */
[----:B------:R-:W-:Y:S01]  /*21840*/  FFMA.FTZ R142, R195, R100, R60 ;  /* 0x00000064c38e7223 */ /* 0x000fe2000001003c */
[C---:B------:R-:W-:Y:S01]  /*21850*/  FMUL.FTZ R165, R209.reuse, R205 ;  /* 0x000000cdd1a57220 */ /* 0x040fe20000410000 */
[C---:B------:R-:W-:Y:S01]  /*21860*/  FMUL.FTZ R167, R209.reuse, R207 ;  /* 0x000000cfd1a77220 */ /* 0x040fe20000410000 */
[C---:B------:R-:W-:Y:S01]  /*21870*/  FMUL.FTZ R161, R209.reuse, R202 ;  /* 0x000000cad1a17220 */ /* 0x040fe20000410000 */
[----:B------:R-:W-:Y:S01]  /*21880*/  FMUL.FTZ R163, R209, R204 ;  /* 0x000000ccd1a37220 */ /* 0x000fe20000410000 */
[----:B------:R-:W-:Y:S01]  /*21890*/  F2FP.BF16.F32.PACK_AB R142, R169, R142 ;  /* 0x0000008ea98e723e */ /* 0x000fe200000010ff */
[----:B------:R-:W-:Y:S01]  /*218a0*/  FFMA.FTZ R133, R139, R122, R82 ;  /* 0x0000007a8b857223 */ /* 0x000fe20000010052 */
[----:B------:R-:W0:Y:S01]  /*218b0*/  LDC.64 R168, c[0x0][0x380] ;  /* 0x0000e000ffa87b82 */ /* 0x000e220000000a00 */
        /* <DEDUP_REMOVED lines=49> */
[----:B------:R-:W-:-:S03]  /*21bd0*/  ISETP.GE.AND P0, PT, R182, R169, PT ;  /* 0x000000a9b600720c */ /* 0x000fc60003f06270 */
[----:B------:R0:W-:Y:S10]  /*21be0*/  STG.E.128 desc[UR6][R156.64], R164 ;  /* 0x000000a49c007986 */ /* 0x0001f4000c101d06 */
[----:B------:R-:W-:Y:S05]  /*21bf0*/  @!P0 BRA `(.L_x_21424) ;  /* 0xfffffdf000348947 */ /* 0x000fea000383ffff */
[----:B------:R-:W-:Y:S05]  /*21c00*/  EXIT ;  /* 0x000000000000794d */ /* 0x000fea0003800000 */
.L_x_21423:
        /* <DEDUP_REMOVED lines=8> */
.L_x_21426:
[----:B------:R-:W-:Y:S05]  /*21c90*/  BSYNC B0 ;  /* 0x0000000000007941 */ /* 0x000fea0003800000 */
.L_x_21425:
        /* <DEDUP_REMOVED lines=9> */
.L_x_21427:
[----:B------:R-:W-:Y:S02]  /*21d30*/  IMAD.MOV.U32 R198, RZ, RZ, 0x4 ;  /* 0x00000004ffc67424 */ /* 0x000fe400078e00ff */
[----:B------:R-:W-:-:S04]  /*21d40*/  IMAD.MOV.U32 R173, RZ, RZ, R195 ;  /* 0x000000ffffad7224 */ /* 0x000fc800078e00c3 */
[----:B------:R-:W-:-:S05]  /*21d50*/  FADD.FTZ R175, R174, R173 ;  /* 0x000000adaeaf7221 */ /* 0x000fca0000010000 */
[----:B------:R-:W-:-:S07]  /*21d60*/  MOV R197, R175 ;  /* 0x000000af00c57202 */ /* 0x000fce0000000f00 */
[----:B------:R-:W-:Y:S05]  /*21d70*/  WARPSYNC.COLLECTIVE R196, `(.L_x_21428) ;  /* 0x00000000c4087348 */ /* 0x000fea0003c00000 */
[----:B------:R0:W1:Y:S02]  /*21d80*/  SHFL.BFLY P1, R195, R197, R198, R199 ;  /* 0x0c0000c6c5c37389 */ /* 0x00006400000200c7 */
[----:B01----:R-:W-:Y:S05]  /*21d90*/  ENDCOLLECTIVE ;  /* 0x000000000000791b */ /* 0x003fea0003800000 */
.L_x_21428:
[----:B------:R-:W-:Y:S01]  /*21da0*/  HFMA2 R198, -RZ, RZ, 0, 4.76837158203125e-07 ;  /* 0x00000008ffc67431 */ /* 0x000fe200000001ff */
[----:B------:R-:W-:-:S05]  /*21db0*/  MOV R172, R195 ;  /* 0x000000c300ac7202 */ /* 0x000fca0000000f00 */
[----:B------:R-:W-:-:S04]  /*21dc0*/  FADD.FTZ R188, R175, R172 ;  /* 0x000000acafbc7221 */ /* 0x000fc80000010000 */
[----:B------:R-:W-:-:S07]  /*21dd0*/  IMAD.MOV.U32 R197, RZ, RZ, R188 ;  /* 0x000000ffffc57224 */ /* 0x000fce00078e00bc */
[----:B------:R-:W-:Y:S05]  /*21de0*/  WARPSYNC.COLLECTIVE R196, `(.L_x_21429) ;  /* 0x00000000c4087348 */ /* 0x000fea0003c00000 */
[----:B------:R0:W1:Y:S02]  /*21df0*/  SHFL.BFLY P1, R195, R197, R198, R199 ;  /* 0x0c0000c6c5c37389 */ /* 0x00006400000200c7 */
[----:B01----:R-:W-:Y:S05]  /*21e00*/  ENDCOLLECTIVE ;  /* 0x000000000000791b */ /* 0x003fea0003800000 */
.L_x_21429:
        /* <DEDUP_REMOVED lines=8> */
.L_x_21430:
        /* <DEDUP_REMOVED lines=88> */
.L_x_21431:
[----:B------:R-:W-:Y:S02]  /*22410*/  IMAD.MOV.U32 R198, RZ, RZ, 0x2 ;  /* 0x00000002ffc67424 */ /* 0x000fe400078e00ff */
[----:B------:R-:W-:-:S04]  /*22420*/  IMAD.MOV.U32 R175, RZ, RZ, R195 ;  /* 0x000000ffffaf7224 */ /* 0x000fc800078e00c3 */
[----:B------:R-:W-:-:S05]  /*22430*/  FADD.FTZ R175, R0, R175 ;  /* 0x000000af00af7221 */ /* 0x000fca0000010000 */
[----:B------:R-:W-:-:S07]  /*22440*/  MOV R197, R175 ;  /* 0x000000af00c57202 */ /* 0x000fce0000000f00 */
[----:B------:R-:W-:Y:S05]  /*22450*/  WARPSYNC.COLLECTIVE R196, `(.L_x_21432) ;  /* 0x00000000c4087348 */ /* 0x000fea0003c00000 */
[----:B------:R0:W1:Y:S02]  /*22460*/  SHFL.BFLY P1, R195, R197, R198, R199 ;  /* 0x0c0000c6c5c37389 */ /* 0x00006400000200c7 */
[----:B01----:R-:W-:Y:S05]  /*22470*/  ENDCOLLECTIVE ;  /* 0x000000000000791b */ /* 0x003fea0003800000 */
.L_x_21432:
[----:B------:R-:W-:Y:S01]  /*22480*/  HFMA2 R198, -RZ, RZ, 0, 2.384185791015625e-07 ;  /* 0x00000004ffc67431 */ /* 0x000fe200000001ff */
[----:B------:R-:W-:-:S05]  /*22490*/  MOV R174, R195 ;  /* 0x000000c300ae7202 */ /* 0x000fca0000000f00 */
[----:B------:R-:W-:-:S04]  /*224a0*/  FADD.FTZ R174, R175, R174 ;  /* 0x000000aeafae7221 */ /* 0x000fc80000010000 */
[----:B------:R-:W-:-:S07]  /*224b0*/  IMAD.MOV.U32 R197, RZ, RZ, R174 ;  /* 0x000000ffffc57224 */ /* 0x000fce00078e00ae */
[----:B------:R-:W-:Y:S05]  /*224c0*/  WARPSYNC.COLLECTIVE R196, `(.L_x_21433) ;  /* 0x00000000c4087348 */ /* 0x000fea0003c00000 */
[----:B------:R0:W1:Y:S02]  /*224d0*/  SHFL.BFLY P1, R195, R197, R198, R199 ;  /* 0x0c0000c6c5c37389 */ /* 0x00006400000200c7 */
[----:B01----:R-:W-:Y:S05]  /*224e0*/  ENDCOLLECTIVE ;  /* 0x000000000000791b */ /* 0x003fea0003800000 */
.L_x_21433:
[----:B------:R-:W-:Y:S02]  /*224f0*/  IMAD.MOV.U32 R198, RZ, RZ, 0x8 ;  /* 0x00000008ffc67424 */ /* 0x000fe400078e00ff */
[----:B------:R-:W-:-:S04]  /*22500*/  IMAD.MOV.U32 R191, RZ, RZ, R195 ;  /* 0x000000ffffbf7224 */ /* 0x000fc800078e00c3 */
[----:B------:R-:W-:-:S05]  /*22510*/  FADD.FTZ R191, R174, R191 ;  /* 0x000000bfaebf7221 */ /* 0x000fca0000010000 */
[----:B------:R-:W-:-:S07]  /*22520*/  MOV R197, R191 ;  /* 0x000000bf00c57202 */ /* 0x000fce0000000f00 */
[----:B------:R-:W-:Y:S05]  /*22530*/  WARPSYNC.COLLECTIVE R196, `(.L_x_21434) ;  /* 0x00000000c4087348 */ /* 0x000fea0003c00000 */
[----:B------:R0:W1:Y:S02]  /*22540*/  SHFL.BFLY P1, R195, R197, R198, R199 ;  /* 0x0c0000c6c5c37389 */ /* 0x00006400000200c7 */
[----:B01----:R-:W-:Y:S05]  /*22550*/  ENDCOLLECTIVE ;  /* 0x000000000000791b */ /* 0x003fea0003800000 */
.L_x_21434:
[----:B------:R-:W-:Y:S01]  /*22560*/  HFMA2 R198, -RZ, RZ, 0, 9.5367431640625e-07 ;  /* 0x00000010ffc67431 */ /* 0x000fe200000001ff */
[----:B------:R-:W-:-:S05]  /*22570*/  MOV R188, R195 ;  /* 0x000000c300bc7202 */ /* 0x000fca0000000f00 */
[----:B------:R-:W-:-:S04]  /*22580*/  FADD.FTZ R188, R191, R188 ;  /* 0x000000bcbfbc7221 */ /* 0x000fc80000010000 */
[----:B------:R-:W-:-:S07]  /*22590*/  IMAD.MOV.U32 R197, RZ, RZ, R188 ;  /* 0x000000ffffc57224 */ /* 0x000fce00078e00bc */
[----:B------:R-:W-:Y:S05]  /*225a0*/  WARPSYNC.COLLECTIVE R196, `(.L_x_21435) ;  /* 0x00000000c4087348 */ /* 0x000fea0003c00000 */
[----:B------:R0:W1:Y:S02]  /*225b0*/  SHFL.BFLY P1, R195, R197, R198, R199 ;  /* 0x0c0000c6c5c37389 */ /* 0x00006400000200c7 */
[----:B01----:R-:W-:Y:S05]  /*225c0*/  ENDCOLLECTIVE ;  /* 0x000000000000791b */ /* 0x003fea0003800000 */
.L_x_21435:
[----:B------:R-:W-:Y:S05]  /*225d0*/  BRA `(.L_x_21436) ;  /* 0xffffffe800e47947 */ /* 0x000fea000383ffff */
.L_x_21437:
        /* <DEDUP_REMOVED lines=10> */
.L_x_45845:


//--------------------- .text._ZN10layer_norm13ln_fwd_kernelINS_13Kernel_traitsIf13__nv_bfloat16fS2_fjLj1280ELj1ELj4ELj1ELj16ENS_18Kernel_traits_baseILj1280EfS2_fS2_fjLj128EEEEELb1ELb1ELb1ELb0EEEvNS_9FwdParamsE --------------------------
	.section	.text._ZN10layer_norm13ln_fwd_kernelINS_13Kernel_traitsIf13__nv_bfloat16fS2_fjLj1280ELj1ELj4ELj1ELj16ENS_18Kernel_traits_baseILj1280EfS2_fS2_fjLj128EEEEELb1ELb1ELb1ELb0EEEvNS_9FwdParamsE,"ax",@progbits
	.align	128
        .global         _ZN10layer_norm13ln_fwd_kernelINS_13Kernel_traitsIf13__nv_bfloat16fS2_fjLj1280ELj1ELj4ELj1ELj16ENS_18Kernel_traits_baseILj1280EfS2_fS2_fjLj128EEEEELb1ELb1ELb1ELb0EEEvNS_9FwdParamsE
        .type           _ZN10layer_norm13ln_fwd_kernelINS_13Kernel_traitsIf13__nv_bfloat16fS2_fjLj1280ELj1ELj4ELj1ELj16ENS_18Kernel_traits_baseILj1280EfS2_fS2_fjLj128EEEEELb1ELb1ELb1ELb0EEEvNS_9FwdParamsE,@function
        .size           _ZN10layer_norm13ln_fwd_kernelINS_13Kernel_traitsIf13__nv_bfloat16fS2_fjLj1280ELj1ELj4ELj1ELj16ENS_18Kernel_traits_baseILj1280EfS2_fS2_fjLj128EEEEELb1ELb1ELb1ELb0EEEvNS_9FwdParamsE,(.L_x_45846 - _ZN10layer_norm13ln_fwd_kernelINS_13Kernel_traitsIf13__nv_bfloat16fS2_fjLj1280ELj1ELj4ELj1ELj16ENS_18Kernel_traits_baseILj1280EfS2_fS2_fjLj128EEEEELb1ELb1ELb1ELb0EEEvNS_9FwdParamsE)
        .other          _ZN10layer_norm13ln_fwd_kernelINS_13Kernel_traitsIf13__nv_bfloat16fS2_fjLj1280ELj1ELj4ELj1ELj16ENS_18Kernel_traits_baseILj1280EfS2_fS2_fjLj128EEEEELb1ELb1ELb1ELb0EEEvNS_9FwdParamsE,@"STO_CUDA_ENTRY STV_DEFAULT"
_ZN10layer_norm13ln_fwd_kernelINS_13Kernel_traitsIf13__nv_bfloat16fS2_fjLj1280ELj1ELj4ELj1ELj16ENS_18Kernel_traits_baseILj1280EfS2_fS2_fjLj128EEEEELb1ELb1ELb1ELb0EEEvNS_9FwdParamsE:
.text._ZN10layer_norm13ln_fwd_kernelINS_13Kernel_traitsIf13__nv_bfloat16fS2_fjLj1280ELj1ELj4ELj1ELj16ENS_18Kernel_traits_baseILj1280EfS2_fS2_fjLj128EEEEELb1ELb1ELb1ELb0EEEvNS_9FwdParamsE:
        /* <DEDUP_REMOVED lines=23> */
[----:B------:R-:W-:Y:S01]  /*0170*/  SHF.R.U32.HI R182, RZ, 0x5, R184 ;  /* 0x00000005ffb67819 */ /* 0x000fe200000116b8 */
[----:B------:R-:W-:Y:S01]  /*0180*/  IMAD.MOV.U32 R131, RZ, RZ, R180 ;  /* 0x000000ffff837224 */ /* 0x000fe200078e00b4 */
[----:B------:R-:W-:-:S04]  /*0190*/  LEA.HI R6, R6, R9, RZ, 0x3 ;  /* 0x0000000906067211 */ /* 0x000fc800078f18ff */
[----:B------:R-:W-:-:S04]  /*01a0*/  LOP3.LUT R181, R131, 0x1f, RZ, 0x3c, !PT ;  /* 0x0000001f83b57812 */ /* 0x000fc800078e3cff */
[----:B------:R-:W-:Y:S01]  /*01b0*/  LEA.HI.SX32 R181, R6, R181, 0x1d ;  /* 0x000000b506b57211 */ /* 0x000fe200078feaff */
[----:B0-----:R-:W-:-:S06]  /*01c0*/  USHF.L.U32 UR4, UR5, 0x2, URZ ;  /* 0x0000000205047899 */ /* 0x001fcc00080006ff */
[----:B------:R-:W-:Y:S02]  /*01d0*/  LOP3.LUT R182, R182, UR4, RZ, 0xfc, !PT ;  /* 0x00000004b6b67c12 */ /* 0x000fe4000f8efcff */
[----:B-1----:R-:W-:-:S04]  /*01e0*/  @P0 IADD3 R0, P1, PT, R4, R7, RZ ;  /* 0x0000000704000210 */ /* 0x002fc80007f3e0ff */
[----:B------:R-:W-:-:S04]  /*01f0*/  @P0 IADD3.X R183, PT, PT, RZ, R5, RZ, P1, !PT ;  /* 0x00000005ffb70210 */ /* 0x000fc80000ffe4ff */
        /* <DEDUP_REMOVED lines=74> */
.L_x_21439:
        /* <DEDUP_REMOVED lines=19> */
[----:B------:R-:W5:Y:S03]  /*07d0*/  @P0 LDG.E.128 R20, desc[UR6][R18.64] ;  /* 0x0000000612140981 */ /* 0x000f66000c1e1d00 */
[----:B------:R-:W-:Y:S01]  /*07e0*/  @P1 VIADD R131, R131, 0x20 ;  /* 0x0000002083831836 */ /* 0x000fe20000000000 */
[----:B------:R-:W5:Y:S02]  /*07f0*/  @P0 LDG.E.128 R24, desc[UR6][R18.64+0x10] ;  /* 0x0000100612180981 */ /* 0x000f64000c1e1d00 */
[----:B------:R-:W3:Y:S01]  /*0800*/  @P3 LDC.64 R62, c[0x0][0x3e8] ;  /* 0x0000fa00ff3e3b82 */ /* 0x000ee20000000a00 */
[C---:B0-----:R-:W-:Y:S01]  /*0810*/  @P2 IMAD.WIDE.U32 R40, R131.reuse, 0x20, R40 ;  /* 0x0000002083282825 */ /* 0x041fe200078e0028 */
[----:B------:R-:W5:Y:S06]  /*0820*/  @P1 LDG.E.128 R28, desc[UR6][R36.64] ;  /* 0x00000006241c1981 */ /* 0x000f6c000c1e1d00 */
[----:B------:R-:W0:Y:S01]  /*0830*/  @P4 LDC.64 R12, c[0x0][0x3d0] ;  /* 0x0000f400ff0c4b82 */ /* 0x000e220000000a00 */
[C---:B-1----:R-:W-:Y:S01]  /*0840*/  @P2 IMAD.WIDE.U32 R42, R131.reuse, 0x20, R42 ;  /* 0x00000020832a2825 */ /* 0x042fe200078e002a */
[----:B------:R-:W5:Y:S03]  /*0850*/  @P1 LDG.E.128 R32, desc[UR6][R36.64+0x10] ;  /* 0x0000100624201981 */ /* 0x000f66000c1e1d00 */
[----:B------:R-:W-:Y:S01]  /*0860*/  @P2 VIADD R131, R131, 0x20 ;  /* 0x0000002083832836 */ /* 0x000fe20000000000 */
[----:B------:R-:W5:Y:S02]  /*0870*/  @P1 LDG.E.128 R44, desc[UR6][R38.64] ;  /* 0x00000006262c1981 */ /* 0x000f64000c1e1d00 */
        /* <DEDUP_REMOVED lines=19> */
[----:B------:R-:W-:Y:S01]  /*09b0*/  CS2R R16, SRZ ;  /* 0x0000000000107805 */ /* 0x000fe2000001ff00 */
        /* <DEDUP_REMOVED lines=8> */
[----:B------:R-:W-:Y:S02]  /*0a40*/  @P4 CS2R R110, SRZ ;  /* 0x00000000006e4805 */ /* 0x000fe4000001ff00 */
[----:B------:R-:W-:Y:S01]  /*0a50*/  @P4 CS2R R108, SRZ ;  /* 0x00000000006c4805 */ /* 0x000fe2000001ff00 */
        /* <DEDUP_REMOVED lines=9> */
.L_x_21440:
[----:B------:R-:W-:Y:S05]  /*0af0*/  BSYNC.RECONVERGENT B0 ;  /* 0x0000000000007941 */ /* 0x000fea0003800200 */
.L_x_21438:
[----:B------:R-:W1:Y:S02]  /*0b00*/  LDCU UR4, c[0x0][0x384] ;  /* 0x00007080ff0477ac */ /* 0x000e640008000800 */
[----:B-1----:R-:W-:-:S13]  /*0b10*/  ISETP.GE.AND P0, PT, R182, UR4, PT ;  /* 0x00000004b6007c0c */ /* 0x002fda000bf06270 */
[----:B------:R-:W-:Y:S05]  /*0b20*/  @P0 EXIT ;  /* 0x000000000000094d */ /* 0x000fea0003800000 */
[----:B0-----:R-:W0:Y:S01]  /*0b30*/  LDC R125, c[0x0][0x360] ;  /* 0x0000d800ff7d7b82 */ /* 0x001e220000000800 */
[----:B-----5:R-:W-:Y:S01]  /*0b40*/  VIADD R128, R2, 0x9e3779b9 ;  /* 0x9e3779b902807836 */ /* 0x020fe20000000000 */
[----:B------:R-:W-:Y:S01]  /*0b50*/  LOP3.LUT R187, R0, 0x3, RZ, 0xc0, !PT ;  /* 0x0000000300bb7812 */ /* 0x000fe200078ec0ff */
[C---:B------:R-:W-:Y:S01]  /*0b60*/  IMAD R130, R202.reuse, -0x2daee0ad, RZ ;  /* 0xd2511f53ca827824 */ /* 0x040fe200078e02ff */
[----:B------:R-:W1:Y:S01]  /*0b70*/  LDCU UR8, c[0x0][0x404] ;  /* 0x00008080ff0877ac */ /* 0x000e620008000800 */
[----:B------:R-:W-:Y:S02]  /*0b80*/  VIADD R131, R3, 0xbb67ae85 ;  /* 0xbb67ae8503837836 */ /* 0x000fe40000000000 */
[----:B------:R-:W-:Y:S01]  /*0b90*/  IMAD.MOV.U32 R189, RZ, RZ, RZ ;  /* 0x000000ffffbd7224 */ /* 0x000fe200078e00ff */
        /* <DEDUP_REMOVED lines=18> */
[----:B------:R-:W-:Y:S01]  /*0cc0*/  IMAD.HI.U32 R124, R129, -0x326172a9, RZ ;  /* 0xcd9e8d57817c7827 */ /* 0x000fe200078e00ff */
[----:B------:R-:W-:Y:S02]  /*0cd0*/  LOP3.LUT R128, R130, R131, R128, 0x96, !PT ;  /* 0x0000008382807212 */ /* 0x000fe400078e9680 */
[----:B------:R-:W-:Y:S01]  /*0ce0*/  IADD3 R131, PT, PT, R3, 0x32370b8f, RZ ;  /* 0x32370b8f03837810 */ /* 0x000fe20007ffe0ff */
        /* <DEDUP_REMOVED lines=17> */
[----:B------:R-:W-:Y:S01]  /*0e00*/  VIADD R131, R3, 0xa9066899 ;  /* 0xa906689903837836 */ /* 0x000fe20000000000 */
[----:B------:R-:W-:Y:S01]  /*0e10*/  LOP3.LUT R124, R128, R127, R124, 0x96, !PT ;  /* 0x0000007f807c7212 */ /* 0x000fe200078e967c */
[----:B------:R-:W-:Y:S01]  /*0e20*/  IMAD R127, R126, -0x326172a9, RZ ;  /* 0xcd9e8d577e7f7824 */ /* 0x000fe200078e02ff */
[----:B------:R-:W-:Y:S01]  /*0e30*/  IADD3 R128, PT, PT, R2, 0x1715609d, RZ ;  /* 0x1715609d02807810 */ /* 0x000fe20007ffe0ff */
[----:B------:R-:W-:-:S04]  /*0e40*/  IMAD.HI.U32 R126, R129, -0x326172a9, RZ ;  /* 0xcd9e8d57817e7827 */ /* 0x000fc800078e00ff */
[----:B------:R-:W-:Y:S01]  /*0e50*/  IMAD.HI.U32 R125, R124, -0x2daee0ad, RZ ;  /* 0xd2511f537c7d7827 */ /* 0x000fe200078e00ff */
[----:B------:R-:W-:Y:S02]  /*0e60*/  LOP3.LUT R126, R128, R127, R126, 0x96, !PT ;  /* 0x0000007f807e7212 */ /* 0x000fe400078e967e */
[----:B------:R-:W-:Y:S01]  /*0e70*/  IADD3 R127, PT, PT, R2, -0x4ab325aa, RZ ;  /* 0xb54cda56027f7810 */ /* 0x000fe20007ffe0ff */
        /* <DEDUP_REMOVED lines=16> */
[----:B------:R-:W-:Y:S01]  /*0f80*/  IMAD.HI.U32 R128, R125, -0x2daee0ad, RZ ;  /* 0xd2511f537d807827 */ /* 0x000fe200078e00ff */
[----:B------:R-:W-:Y:S02]  /*0f90*/  LOP3.LUT R129, R131, R130, R129, 0x96, !PT ;  /* 0x0000008283817212 */ /* 0x000fe400078e9681 */
[----:B------:R-:W-:Y:S01]  /*0fa0*/  IADD3 R130, PT, PT, R3, -0x24c28bd8, RZ ;  /* 0xdb3d742803827810 */ /* 0x000fe20007ffe0ff */
[----:B------:R-:W-:Y:S02]  /*0fb0*/  IMAD R131, R124, -0x2daee0ad, RZ ;  /* 0xd2511f537c837824 */ /* 0x000fe400078e02ff */
[----:B------:R-:W-:-:S03]  /*0fc0*/  IMAD.HI.U32 R124, R129, -0x326172a9, RZ ;  /* 0xcd9e8d57817c7827 */ /* 0x000fc600078e00ff */
[----:B------:R-:W-:Y:S01]  /*0fd0*/  LOP3.LUT R128, R130, R131, R128, 0x96, !PT ;  /* 0x0000008382807212 */ /* 0x000fe200078e9680 */
[----:B------:R-:W-:Y:S02]  /*0fe0*/  VIADD R126, R2, 0xf1bbcdc8 ;  /* 0xf1bbcdc8027e7836 */ /* 0x000fe40000000000 */
[----:B------:R-:W-:Y:S02]  /*0ff0*/  IMAD R125, R125, -0x2daee0ad, RZ ;  /* 0xd2511f537d7d7824 */ /* 0x000fe400078e02ff */
[----:B------:R-:W-:Y:S01]  /*1000*/  IMAD R130, R129, -0x326172a9, RZ ;  /* 0xcd9e8d5781827824 */ /* 0x000fe200078e02ff */
[----:B------:R-:W-:Y:S01]  /*1010*/  LOP3.LUT R124, R126, R127, R124, 0x96, !PT ;  /* 0x0000007f7e7c7212 */ /* 0x000fe200078e967c */
[----:B------:R-:W-:Y:S01]  /*1020*/  VIADD R127, R2, 0x8ff34781 ;  /* 0x8ff34781027f7836 */ /* 0x000fe20000000000 */
[----:B------:R-:W-:Y:S01]  /*1030*/  IADD3 R126, PT, PT, R3, -0x695add53, RZ ;  /* 0x96a522ad037e7810 */ /* 0x000fe20007ffe0ff */
[----:B------:R-:W-:-:S04]  /*1040*/  IMAD.HI.U32 R185, R128, -0x326172a9, RZ ;  /* 0xcd9e8d5780b97827 */ /* 0x000fc800078e00ff */
[----:B------:R-:W-:Y:S01]  /*1050*/  IMAD.HI.U32 R186, R124, -0x2daee0ad, RZ ;  /* 0xd2511f537cba7827 */ /* 0x000fe200078e00ff */
[----:B------:R-:W-:-:S03]  /*1060*/  LOP3.LUT R185, R127, R130, R185, 0x96, !PT ;  /* 0x000000827fb97212 */ /* 0x000fc600078e96b9 */
[----:B------:R-:W-:Y:S01]  /*1070*/  IMAD R188, R128, -0x326172a9, RZ ;  /* 0xcd9e8d5780bc7824 */ /* 0x000fe200078e02ff */
[----:B------:R-:W-:Y:S01]  /*1080*/  LOP3.LUT R186, R126, R125, R186, 0x96, !PT ;  /* 0x0000007d7eba7212 */ /* 0x000fe200078e96ba */
[----:B01234-:R-:W-:-:S07]  /*1090*/  IMAD R190, R124, -0x2daee0ad, RZ ;  /* 0xd2511f537cbe7824 */ /* 0x01ffce00078e02ff */
.L_x_22027:
[----:B------:R-:W0:Y:S08]  /*10a0*/  LDC.64 R178, c[0x0][0x3f0] ;  /* 0x0000fc00ffb27b82 */ /* 0x000e300000000a00 */
[----:B------:R-:W1:Y:S08]  /*10b0*/  LDC.64 R200, c[0x0][0x3f8] ;  /* 0x0000fe00ffc87b82 */ /* 0x000e700000000a00 */
[----:B------:R-:W2:Y:S01]  /*10c0*/  LDC R177, c[0x0][0x388] ;  /* 0x0000e200ffb17b82 */ /* 0x000ea20000000800 */
[----:B0-----:R-:W-:-:S06]  /*10d0*/  IMAD.WIDE R178, R182, 0x4, R178 ;  /* 0x00000004b6b27825 */ /* 0x001fcc00078e02b2 */
[----:B------:R0:W3:Y:S01]  /*10e0*/  LDG.E R178, desc[UR6][R178.64] ;  /* 0x00000006b2b27981 */ /* 0x0000e2000c1e1900 */
[----:B-1----:R-:W-:-:S05]  /*10f0*/  IMAD.WIDE R200, R182, 0x4, R200 ;  /* 0x00000004b6c87825 */ /* 0x002fca00078e02c8 */
[----:B------:R1:W5:Y:S01]  /*1100*/  LDG.E R176, desc[UR6][R200.64] ;  /* 0x00000006c8b07981 */ /* 0x000362000c1e1900 */
[----:B------:R-:W-:Y:S01]  /*1110*/  ISETP.GE.U32.AND P0, PT, R181, 0x20, PT ;  /* 0x00000020b500780c */ /* 0x000fe20003f06070 */
[----:B------:R-:W-:Y:S01]  /*1120*/  BSSY.RECONVERGENT B0, `(.L_x_21441) ;  /* 0x00006c8000007945 */ /* 0x000fe20003800200 */
[----:B--2---:R-:W-:-:S05]  /*1130*/  IMAD R0, R182, R177, RZ ;  /* 0x000000b1b6007224 */ /* 0x004fca00078e02ff */
[----:B------:R-:W-:-:S04]  /*1140*/  SHF.R.S32.HI R199, RZ, 0x1f, R0 ;  /* 0x0000001fffc77819 */ /* 0x000fc80000011400 */
[----:B------:R-:W-:Y:S01]  /*1150*/  LEA.HI R199, R199, R0, RZ, 0x3 ;  /* 0x00000000c7c77211 */ /* 0x000fe200078f18ff */
[----:B------:R-:W-:-:S03]  /*1160*/  HFMA2 R0, -RZ, RZ, 0, 0 ;  /* 0x00000000ff007431 */ /* 0x000fc600000001ff */
[----:B0-----:R-:W-:Y:S02]  /*1170*/  LEA.HI.SX32 R179, R199, R180, 0x1d ;  /* 0x000000b4c7b37211 */ /* 0x001fe400078feaff */
[----:B---3--:R-:W-:-:S13]  /*1180*/  ISETP.GE.AND P2, PT, R178, 0x1, PT ;  /* 0x00000001b200780c */ /* 0x008fda0003f46270 */
[----:B------:R-:W0:Y:S01]  /*1190*/  @P2 S2R R205, SR_TID.X ;  /* 0x0000000000cd2919 */ /* 0x000e220000002100 */
[----:B------:R-:W-:-:S04]  /*11a0*/  @P2 VIADD R204, R178, 0xffffffff ;  /* 0xffffffffb2cc2836 */ /* 0x000fc80000000000 */
        /* <DEDUP_REMOVED lines=11> */
.L_x_21444:
[----:B------:R-:W-:Y:S05]  /*1260*/  BSYNC.RECONVERGENT B1 ;  /* 0x0000000000017941 */ /* 0x000fea0003800200 */
.L_x_21443:
        /* <DEDUP_REMOVED lines=10> */
[----:B------:R-:W-:Y:S02]  /*1310*/  @!P1 IMAD.MOV.U32 R200, RZ, RZ, R190 ;  /* 0x000000ffffc89224 */ /* 0x000fe400078e00be */
[----:B------:R-:W-:Y:S01]  /*1320*/  @!P1 IMAD.MOV.U32 R140, RZ, RZ, R187 ;  /* 0x000000ffff8c9224 */ /* 0x000fe200078e00bb */
[----:B--2---:R-:W-:Y:S01]  /*1330*/  @!P1 MOV R136, R128 ;  /* 0x0000008000889202 */ /* 0x004fe20000000f00 */
        /* <DEDUP_REMOVED lines=17> */
.L_x_21451:
        /* <DEDUP_REMOVED lines=13> */
.L_x_21453:
[----:B------:R-:W-:Y:S05]  /*1520*/  BSYNC.RECONVERGENT B4 ;  /* 0x0000000000047941 */ /* 0x000fea0003800200 */
.L_x_21452:
        /* <DEDUP_REMOVED lines=50> */
[----:B------:R-:W-:Y:S02]  /*1850*/  VIADD R139, R2, 0xf1bbcdc8 ;  /* 0xf1bbcdc8028b7836 */ /* 0x000fe40000000000 */
[----:B------:R-:W-:-:S03]  /*1860*/  IMAD.MOV.U32 R140, RZ, RZ, RZ ;  /* 0x000000ffff8c7224 */ /* 0x000fc600078e00ff */
        /* <DEDUP_REMOVED lines=8> */
.L_x_21450:
[----:B------:R-:W-:Y:S05]  /*18f0*/  BSYNC.RECONVERGENT B3 ;  /* 0x0000000000037941 */ /* 0x000fea0003800200 */
.L_x_21449:
        /* <DEDUP_REMOVED lines=9> */
[----:B------:R-:W-:-:S07]  /*1990*/  FFMA.FTZ R136, R137, R20, R128 ;  /* 0x0000001489887223 */ /* 0x000fce0000010080 */
.L_x_21448:
[----:B------:R-:W-:Y:S05]  /*19a0*/  BSYNC.RECONVERGENT B2 ;  /* 0x0000000000027941 */ /* 0x000fea0003800200 */
.L_x_21447:
[----:B------:R-:W-:Y:S01]  /*19b0*/  BSSY.RECONVERGENT B2, `(.L_x_21454) ;  /* 0x0000068000027945 */ /* 0x000fe20003800200 */
[----:B------:R-:W-:Y:S02]  /*19c0*/  IMAD.MOV.U32 R139, RZ, RZ, R140 ;  /* 0x000000ffff8b7224 */ /* 0x000fe400078e008c */
        /* <DEDUP_REMOVED lines=15> */
.L_x_21458:
        /* <DEDUP_REMOVED lines=13> */
.L_x_21460:
[----:B------:R-:W-:Y:S05]  /*1b90*/  BSYNC.RECONVERGENT B4 ;  /* 0x0000000000047941 */ /* 0x000fea0003800200 */
.L_x_21459:
        /* <DEDUP_REMOVED lines=51> */
[----:B------:R-:W-:-:S03]  /*1ed0*/  IMAD.MOV.U32 R139, RZ, RZ, RZ ;  /* 0x000000ffff8b7224 */ /* 0x000fc600078e00ff */
        /* <DEDUP_REMOVED lines=9> */
.L_x_21457:
[----:B------:R-:W-:Y:S05]  /*1f70*/  BSYNC.RECONVERGENT B3 ;  /* 0x0000000000037941 */ /* 0x000fea0003800200 */
.L_x_21456:
        /* <DEDUP_REMOVED lines=10> */
[----:B------:R-:W-:-:S07]  /*2020*/  FFMA.FTZ R137, R138, R21, R129 ;  /* 0x000000158a897223 */ /* 0x000fce0000010081 */
.L_x_21455:
[----:B------:R-:W-:Y:S05]  /*2030*/  BSYNC.RECONVERGENT B2 ;  /* 0x0000000000027941 */ /* 0x000fea0003800200 */
.L_x_21454:
        /* <DEDUP_REMOVED lines=17> */
.L_x_21465:
        /* <DEDUP_REMOVED lines=13> */
.L_x_21467:
[----:B------:R-:W-:Y:S05]  /*2220*/  BSYNC.RECONVERGENT B4 ;  /* 0x0000000000047941 */ /* 0x000fea0003800200 */
.L_x_21466:
        /* <DEDUP_REMOVED lines=54> */
[----:B------:R-:W-:Y:S02]  /*2590*/  VIADD R185, R2, 0x8ff34781 ;  /* 0x8ff3478102b97836 */ /* 0x000fe40000000000 */
[----:B------:R-:W-:Y:S01]  /*25a0*/  IMAD.MOV.U32 R188, RZ, RZ, R186 ;  /* 0x000000ffffbc7224 */ /* 0x000fe200078e00ba */
[----:B------:R-:W-:Y:S01]  /*25b0*/  LOP3.LUT R186, R139, R138, R143, 0x96, !PT ;  /* 0x0000008a8bba7212 */ /* 0x000fe200078e968f */
[----:B------:R-:W-:Y:S01]  /*25c0*/  IMAD.MOV.U32 R138, RZ, RZ, R200 ;  /* 0x000000ffff8a7224 */ /* 0x000fe200078e00c8 */
[----:B------:R-:W-:Y:S01]  /*25d0*/  LOP3.LUT R185, R185, R140, R187, 0x96, !PT ;  /* 0x0000008cb9b97212 */ /* 0x000fe200078e96bb */
[----:B------:R-:W-:Y:S01]  /*25e0*/  IMAD.MOV.U32 R140, RZ, RZ, RZ ;  /* 0x000000ffff8c7224 */ /* 0x000fe200078e00ff */
[----:B------:R-:W-:-:S07]  /*25f0*/  MOV R200, R142 ;  /* 0x0000008e00c87202 */ /* 0x000fce0000000f00 */
.L_x_21464:
[----:B------:R-:W-:Y:S05]  /*2600*/  BSYNC.RECONVERGENT B3 ;  /* 0x0000000000037941 */ /* 0x000fea0003800200 */
.L_x_21463:
        /* <DEDUP_REMOVED lines=10> */
.L_x_21462:
[----:B------:R-:W-:Y:S05]  /*26b0*/  BSYNC.RECONVERGENT B2 ;  /* 0x0000000000027941 */ /* 0x000fea0003800200 */
.L_x_21461:
        /* <DEDUP_REMOVED lines=17> */
.L_x_21472:
        /* <DEDUP_REMOVED lines=13> */
.L_x_21474:
[----:B------:R-:W-:Y:S05]  /*28a0*/  BSYNC.RECONVERGENT B4 ;  /* 0x0000000000047941 */ /* 0x000fea0003800200 */
.L_x_21473:
        /* <DEDUP_REMOVED lines=58> */
[----:B------:R-:W-:Y:S01]  /*2c50*/  LOP3.LUT R186, R139, R140, R205, 0x96, !PT ;  /* 0x0000008c8bba7212 */ /* 0x000fe200078e96cd */
[----:B------:R-:W-:Y:S01]  /*2c60*/  IMAD.MOV.U32 R139, RZ, RZ, R200 ;  /* 0x000000ffff8b7224 */ /* 0x000fe200078e00c8 */
[----:B------:R-:W-:-:S07]  /*2c70*/  MOV R200, R204 ;  /* 0x000000cc00c87202 */ /* 0x000fce0000000f00 */
.L_x_21471:
[----:B------:R-:W-:Y:S05]  /*2c80*/  BSYNC.RECONVERGENT B3 ;  /* 0x0000000000037941 */ /* 0x000fea0003800200 */
.L_x_21470:
        /* <DEDUP_REMOVED lines=11> */
.L_x_21469:
[----:B------:R-:W-:Y:S05]  /*2d40*/  BSYNC.RECONVERGENT B2 ;  /* 0x0000000000027941 */ /* 0x000fea0003800200 */
.L_x_21468:
[----:B------:R-:W-:Y:S01]  /*2d50*/  BSSY.RECONVERGENT B2, `(.L_x_21475) ;  /* 0x0000067000027945 */ /* 0x000fe20003800200 */
[----:B------:R-:W-:Y:S02]  /*2d60*/  IMAD.MOV.U32 R142, RZ, RZ, R141 ;  /* 0x000000ffff8e7224 */ /* 0x000fe400078e008d */
[----:B-----5:R-:W-:Y:S01]  /*2d70*/  IMAD.MOV.U32 R140, RZ, RZ, R124 ;  /* 0x000000ffff8c7224 */ /* 0x020fe200078e007c */
        /* <DEDUP_REMOVED lines=14> */
.L_x_21479:
        /* <DEDUP_REMOVED lines=13> */
.L_x_21481:
[----:B------:R-:W-:Y:S05]  /*2f30*/  BSYNC.RECONVERGENT B4 ;  /* 0x0000000000047941 */ /* 0x000fea0003800200 */
.L_x_21480:
        /* <DEDUP_REMOVED lines=61> */
.L_x_21478:
[----:B------:R-:W-:Y:S05]  /*3310*/  BSYNC.RECONVERGENT B3 ;  /* 0x0000000000037941 */ /* 0x000fea0003800200 */
.L_x_21477:
        /* <DEDUP_REMOVED lines=10> */
.L_x_21476:
[----:B------:R-:W-:Y:S05]  /*33c0*/  BSYNC.RECONVERGENT B2 ;  /* 0x0000000000027941 */ /* 0x000fea0003800200 */
.L_x_21475:
        /* <DEDUP_REMOVED lines=17> */
.L_x_21486:
        /* <DEDUP_REMOVED lines=13> */
.L_x_21488:
[----:B------:R-:W-:Y:S05]  /*35b0*/  BSYNC.RECONVERGENT B4 ;  /* 0x0000000000047941 */ /* 0x000fea0003800200 */
.L_x_21487:
        /* <DEDUP_REMOVED lines=53> */
[----:B------:R-:W-:-:S03]  /*3910*/  IADD3 R141, PT, PT, R3, -0x695add53, RZ ;  /* 0x96a522ad038d7810 */ /* 0x000fc60007ffe0ff */
[----:B------:R-:W-:Y:S01]  /*3920*/  VIADD R185, R2, 0x8ff34781 ;  /* 0x8ff3478102b97836 */ /* 0x000fe20000000000 */
[----:B------:R-:W-:Y:S01]  /*3930*/  LOP3.LUT R186, R141, R186, R205, 0x96, !PT ;  /* 0x000000ba8dba7212 */ /* 0x000fe200078e96cd */
[----:B------:R-:W-:Y:S01]  /*3940*/  IMAD.MOV.U32 R141, RZ, RZ, R200 ;  /* 0x000000ffff8d7224 */ /* 0x000fe200078e00c8 */
[----:B------:R-:W-:Y:S01]  /*3950*/  MOV R200, R204 ;  /* 0x000000cc00c87202 */ /* 0x000fe20000000f00 */
[----:B------:R-:W-:Y:S01]  /*3960*/  IMAD.MOV.U32 R188, RZ, RZ, R206 ;  /* 0x000000ffffbc7224 */ /* 0x000fe200078e00ce */
[----:B------:R-:W-:Y:S01]  /*3970*/  LOP3.LUT R185, R185, R142, R207, 0x96, !PT ;  /* 0x0000008eb9b97212 */ /* 0x000fe200078e96cf */
[----:B------:R-:W-:-:S07]  /*3980*/  IMAD.MOV.U32 R143, RZ, RZ, RZ ;  /* 0x000000ffff8f7224 */ /* 0x000fce00078e00ff */
.L_x_21485:
[----:B------:R-:W-:Y:S05]  /*3990*/  BSYNC.RECONVERGENT B3 ;  /* 0x0000000000037941 */ /* 0x000fea0003800200 */
.L_x_21484:
        /* <DEDUP_REMOVED lines=11> */
.L_x_21483:
[----:B------:R-:W-:Y:S05]  /*3a50*/  BSYNC.RECONVERGENT B2 ;  /* 0x0000000000027941 */ /* 0x000fea0003800200 */
.L_x_21482:
        /* <DEDUP_REMOVED lines=17> */
.L_x_21493:
        /* <DEDUP_REMOVED lines=13> */
.L_x_21495:
[----:B------:R-:W-:Y:S05]  /*3c40*/  BSYNC.RECONVERGENT B4 ;  /* 0x0000000000047941 */ /* 0x000fea0003800200 */
.L_x_21494:
[----:B------:R-:W-:Y:S01]  /*3c50*/  IMAD.WIDE.U32 R186, R184, -0x326172a9, RZ ;  /* 0xcd9e8d57b8ba7825 */ /* 0x000fe200078e00ff */
[----:B------:R-:W-:Y:S02]  /*3c60*/  LOP3.LUT R206, R189, R143, R3, 0x96, !PT ;  /* 0x0000008fbdce7212 */ /* 0x000fe400078e9603 */
[C---:B------:R-:W-:Y:S01]  /*3c70*/  IADD3 R197, PT, PT, R3.reuse, 0x76cf5d0a, RZ ;  /* 0x76cf5d0a03c57810 */ /* 0x040fe20007ffe0ff */
[----:B------:R-:W-:Y:S01]  /*3c80*/  VIADD R185, R3, 0xbb67ae85 ;  /* 0xbb67ae8503b97836 */ /* 0x000fe20000000000 */
        /* <DEDUP_REMOVED lines=21> */
[C---:B------:R-:W-:Y:S01]  /*3de0*/  VIADD R185, R2.reuse, 0x78dde6e4 ;  /* 0x78dde6e402b97836 */ /* 0x040fe20000000000 */
        /* <DEDUP_REMOVED lines=23> */
[----:B------:R-:W-:Y:S02]  /*3f60*/  LOP3.LUT R197, R197, R204, R187, 0x96, !PT ;  /* 0x000000ccc5c57212 */ /* 0x000fe400078e96bb */
[----:B------:R-:W-:Y:S01]  /*3f70*/  IADD3 R187, PT, PT, R3, -0x695add53, RZ ;  /* 0x96a522ad03bb7810 */ /* 0x000fe20007ffe0ff */
[----:B------:R-:W-:-:S05]  /*3f80*/  IMAD.WIDE.U32 R142, R142, -0x326172a9, RZ ;  /* 0xcd9e8d578e8e7825 */ /* 0x000fca00078e00ff */
        /* <DEDUP_REMOVED lines=8> */
[----:B------:R-:W-:-:S07]  /*4010*/  MOV R200, R204 ;  /* 0x000000cc00c87202 */ /* 0x000fce0000000f00 */
.L_x_21492:
[----:B------:R-:W-:Y:S05]  /*4020*/  BSYNC.RECONVERGENT B3 ;  /* 0x0000000000037941 */ /* 0x000fea0003800200 */
.L_x_21491:
        /* <DEDUP_REMOVED lines=10> */
.L_x_21490:
[----:B------:R-:W-:Y:S05]  /*40d0*/  BSYNC.RECONVERGENT B2 ;  /* 0x0000000000027941 */ /* 0x000fea0003800200 */
.L_x_21489:
        /* <DEDUP_REMOVED lines=16> */
.L_x_21499:
        /* <DEDUP_REMOVED lines=13> */
.L_x_21501:
[----:B------:R-:W-:Y:S05]  /*42b0*/  BSYNC.RECONVERGENT B3 ;  /* 0x0000000000037941 */ /* 0x000fea0003800200 */
.L_x_21500:
        /* <DEDUP_REMOVED lines=48> */
[----:B------:R-:W-:Y:S02]  /*45c0*/  IADD3 R185, PT, PT, R3, -0x24c28bd8, RZ ;  /* 0xdb3d742803b97810 */ /* 0x000fe40007ffe0ff */
[----:B------:R-:W-:Y:S02]  /*45d0*/  LOP3.LUT R143, R143, R206, R199, 0x96, !PT ;  /* 0x000000ce8f8f7212 */ /* 0x000fe400078e96c7 */
[----:B------:R-:W-:Y:S01]  /*45e0*/  LOP3.LUT R185, R185, R204, R187, 0x96, !PT ;  /* 0x000000ccb9b97212 */ /* 0x000fe200078e96bb */
[----:B------:R-:W-:Y:S02]  /*45f0*/  IMAD.MOV.U32 R187, RZ, RZ, RZ ;  /* 0x000000ffffbb7224 */ /* 0x000fe400078e00ff */
[----:B------:R-:W-:Y:S01]  /*4600*/  IMAD.WIDE.U32 R204, R143, -0x2daee0ad, RZ ;  /* 0xd2511f538fcc7825 */ /* 0x000fe200078e00ff */
[----:B------:R-:W-:-:S03]  /*4610*/  IADD3 R143, PT, PT, R3, -0x695add53, RZ ;  /* 0x96a522ad038f7810 */ /* 0x000fc60007ffe0ff */
[----:B------:R-:W-:Y:S01]  /*4620*/  IMAD.WIDE.U32 R206, R185, -0x326172a9, RZ ;  /* 0xcd9e8d57b9ce7825 */ /* 0x000fe200078e00ff */
[----:B------:R-:W-:-:S03]  /*4630*/  LOP3.LUT R186, R143, R186, R205, 0x96, !PT ;  /* 0x000000ba8fba7212 */ /* 0x000fc600078e96cd */
[----:B------:R-:W-:Y:S02]  /*4640*/  VIADD R185, R2, 0x8ff34781 ;  /* 0x8ff3478102b97836 */ /* 0x000fe40000000000 */
[----:B------:R-:W-:Y:S01]  /*4650*/  IMAD.MOV.U32 R143, RZ, RZ, R200 ;  /* 0x000000ffff8f7224 */ /* 0x000fe200078e00c8 */
[----:B------:R-:W-:Y:S01]  /*4660*/  MOV R200, R204 ;  /* 0x000000cc00c87202 */ /* 0x000fe20000000f00 */
[----:B------:R-:W-:Y:S01]  /*4670*/  IMAD.MOV.U32 R188, RZ, RZ, R206 ;  /* 0x000000ffffbc7224 */ /* 0x000fe200078e00ce */
[----:B------:R-:W-:-:S07]  /*4680*/  LOP3.LUT R185, R185, R198, R207, 0x96, !PT ;  /* 0x000000c6b9b97212 */ /* 0x000fce00078e96cf */
.L_x_21498:
[----:B------:R-:W-:Y:S05]  /*4690*/  BSYNC.RECONVERGENT B2 ;  /* 0x0000000000027941 */ /* 0x000fea0003800200 */
.L_x_21497:
        /* <DEDUP_REMOVED lines=12> */
.L_x_21446:
        /* <DEDUP_REMOVED lines=21> */
.L_x_21506:
        /* <DEDUP_REMOVED lines=13> */
.L_x_21508:
[----:B------:R-:W-:Y:S05]  /*4980*/  BSYNC.RECONVERGENT B4 ;  /* 0x0000000000047941 */ /* 0x000fea0003800200 */
.L_x_21507:
        /* <DEDUP_REMOVED lines=60> */
.L_x_21505:
[----:B------:R-:W-:Y:S05]  /*4d50*/  BSYNC.RECONVERGENT B3 ;  /* 0x0000000000037941 */ /* 0x000fea0003800200 */
.L_x_21504:
        /* <DEDUP_REMOVED lines=10> */
.L_x_21503:
[----:B------:R-:W-:Y:S05]  /*4e00*/  BSYNC.RECONVERGENT B2 ;  /* 0x0000000000027941 */ /* 0x000fea0003800200 */
.L_x_21502:
        /* <DEDUP_REMOVED lines=17> */
.L_x_21513:
        /* <DEDUP_REMOVED lines=13> */
.L_x_21515:
[----:B------:R-:W-:Y:S05]  /*4ff0*/  BSYNC.RECONVERGENT B4 ;  /* 0x0000000000047941 */ /* 0x000fea0003800200 */
.L_x_21514:
        /* <DEDUP_REMOVED lines=61> */
.L_x_21512:
[----:B------:R-:W-:Y:S05]  /*53d0*/  BSYNC.RECONVERGENT B3 ;  /* 0x0000000000037941 */ /* 0x000fea0003800200 */
.L_x_21511:
        /* <DEDUP_REMOVED lines=11> */
.L_x_21510:
[----:B------:R-:W-:Y:S05]  /*5490*/  BSYNC.RECONVERGENT B2 ;  /* 0x0000000000027941 */ /* 0x000fea0003800200 */
.L_x_21509:
        /* <DEDUP_REMOVED lines=17> */
.L_x_21520:
        /* <DEDUP_REMOVED lines=13> */
.L_x_21522:
[----:B------:R-:W-:Y:S05]  /*5680*/  BSYNC.RECONVERGENT B4 ;  /* 0x0000000000047941 */ /* 0x000fea0003800200 */
.L_x_21521:
        /* <DEDUP_REMOVED lines=61> */
.L_x_21519:
[----:B------:R-:W-:Y:S05]  /*5a60*/  BSYNC.RECONVERGENT B3 ;  /* 0x0000000000037941 */ /* 0x000fea0003800200 */
.L_x_21518:
        /* <DEDUP_REMOVED lines=10> */
.L_x_21517:
[----:B------:R-:W-:Y:S05]  /*5b10*/  BSYNC.RECONVERGENT B2 ;  /* 0x0000000000027941 */ /* 0x000fea0003800200 */
.L_x_21516:
        /* <DEDUP_REMOVED lines=17> */
.L_x_21527:
        /* <DEDUP_REMOVED lines=13> */
.L_x_21529:
[----:B------:R-:W-:Y:S05]  /*5d00*/  BSYNC.RECONVERGENT B4 ;  /* 0x0000000000047941 */ /* 0x000fea0003800200 */
.L_x_21528:
        /* <DEDUP_REMOVED lines=61> */
.L_x_21526:
[----:B------:R-:W-:Y:S05]  /*60e0*/  BSYNC.RECONVERGENT B3 ;  /* 0x0000000000037941 */ /* 0x000fea0003800200 */
.L_x_21525:
        /* <DEDUP_REMOVED lines=11> */
.L_x_21524:
[----:B------:R-:W-:Y:S05]  /*61a0*/  BSYNC.RECONVERGENT B2 ;  /* 0x0000000000027941 */ /* 0x000fea0003800200 */
.L_x_21523:
        /* <DEDUP_REMOVED lines=17> */
.L_x_21534:
        /* <DEDUP_REMOVED lines=13> */
.L_x_21536:
[----:B------:R-:W-:Y:S05]  /*6390*/  BSYNC.RECONVERGENT B4 ;  /* 0x0000000000047941 */ /* 0x000fea0003800200 */
.L_x_21535:
        /* <DEDUP_REMOVED lines=61> */
.L_x_21533:
[----:B------:R-:W-:Y:S05]  /*6770*/  BSYNC.RECONVERGENT B3 ;  /* 0x0000000000037941 */ /* 0x000fea0003800200 */
.L_x_21532:
        /* <DEDUP_REMOVED lines=10> */
.L_x_21531:
[----:B------:R-:W-:Y:S05]  /*6820*/  BSYNC.RECONVERGENT B2 ;  /* 0x0000000000027941 */ /* 0x000fea0003800200 */
.L_x_21530:
        /* <DEDUP_REMOVED lines=17> */
.L_x_21541:
        /* <DEDUP_REMOVED lines=13> */
.L_x_21543:
[----:B------:R-:W-:Y:S05]  /*6a10*/  BSYNC.RECONVERGENT B4 ;  /* 0x0000000000047941 */ /* 0x000fea0003800200 */
.L_x_21542:
        /* <DEDUP_REMOVED lines=61> */
.L_x_21540:
[----:B------:R-:W-:Y:S05]  /*6df0*/  BSYNC.RECONVERGENT B3 ;  /* 0x0000000000037941 */ /* 0x000fea0003800200 */
.L_x_21539:
        /* <DEDUP_REMOVED lines=11> */
.L_x_21538:
[----:B------:R-:W-:Y:S05]  /*6eb0*/  BSYNC.RECONVERGENT B2 ;  /* 0x0000000000027941 */ /* 0x000fea0003800200 */
.L_x_21537:
        /* <DEDUP_REMOVED lines=17> */
.L_x_21548:
        /* <DEDUP_REMOVED lines=13> */
.L_x_21550:
[----:B------:R-:W-:Y:S05]  /*70a0*/  BSYNC.RECONVERGENT B4 ;  /* 0x0000000000047941 */ /* 0x000fea0003800200 */
.L_x_21549:
        /* <DEDUP_REMOVED lines=61> */
.L_x_21547:
[----:B------:R-:W-:Y:S05]  /*7480*/  BSYNC.RECONVERGENT B3 ;  /* 0x0000000000037941 */ /* 0x000fea0003800200 */
.L_x_21546:
        /* <DEDUP_REMOVED lines=10> */
.L_x_21545:
[----:B------:R-:W-:Y:S05]  /*7530*/  BSYNC.RECONVERGENT B2 ;  /* 0x0000000000027941 */ /* 0x000fea0003800200 */
.L_x_21544:
        /* <DEDUP_REMOVED lines=16> */
.L_x_21553:
        /* <DEDUP_REMOVED lines=13> */
.L_x_21555:
[----:B------:R-:W-:Y:S05]  /*7710*/  BSYNC.RECONVERGENT B3 ;  /* 0x0000000000037941 */ /* 0x000fea0003800200 */
.L_x_21554:
        /* <DEDUP_REMOVED lines=61> */
.L_x_21552:
[----:B------:R-:W-:Y:S05]  /*7af0*/  BSYNC.RECONVERGENT B2 ;  /* 0x0000000000027941 */ /* 0x000fea0003800200 */
.L_x_21551:
        /* <DEDUP_REMOVED lines=11> */
.L_x_21496:
[----:B------:R-:W-:Y:S05]  /*7bb0*/  BSYNC.RECONVERGENT B1 ;  /* 0x0000000000017941 */ /* 0x000fea0003800200 */
.L_x_21445:
        /* <DEDUP_REMOVED lines=8> */
[----:B------:R-:W1:Y:S01]  /*7c40*/  LDC.64 R200, c[0x0][0x3b0] ;  /* 0x0000ec00ffc87b82 */ /* 0x000e620000000a00 */
[----:B------:R-:W-:Y:S02]  /*7c50*/  LOP3.LUT R199, R198, 0xffff, RZ, 0xc0, !PT ;  /* 0x0000ffffc6c77812 */ /* 0x000fe400078ec0ff */
[----:B0-----:R-:W-:Y:S02]  /*7c60*/  LOP3.LUT R204, R194, 0xff, RZ, 0xc0, !PT ;  /* 0x000000ffc2cc7812 */ /* 0x001fe400078ec0ff */
        /* <DEDUP_REMOVED lines=11> */
[----:B-1----:R-:W-:Y:S01]  /*7d20*/  IMAD.WIDE.U32 R200, R0, 0x8, R200 ;  /* 0x0000000800c87825 */ /* 0x002fe200078e00c8 */
[----:B------:R-:W-:Y:S02]  /*7d30*/  LOP3.LUT R204, R208, R204, R206, 0xfe, !PT ;  /* 0x000000ccd0cc7212 */ /* 0x000fe400078efece */
[----:B------:R-:W-:Y:S02]  /*7d40*/  LOP3.LUT R205, R205, R209, RZ, 0xfc, !PT ;  /* 0x000000d1cdcd7212 */ /* 0x000fe400078efcff */
[----:B------:R-:W-:-:S05]  /*7d50*/  LOP3.LUT R204, R204, 0xff, R191, 0xf8, !PT ;  /* 0x000000ffcccc7812 */ /* 0x000fca00078ef8bf */
[----:B------:R1:W-:Y:S02]  /*7d60*/  STG.E.64 desc[UR6][R200.64], R204 ;  /* 0x000000ccc8007986 */ /* 0x0003e4000c101b06 */
.L_x_21557:
[----:B------:R-:W-:Y:S05]  /*7d70*/  BSYNC.RECONVERGENT B1 ;  /* 0x0000000000017941 */ /* 0x000fea0003800200 */
.L_x_21556:
[----:B------:R-:W-:Y:S01]  /*7d80*/  IADD3 R179, PT, PT, R179, 0x20, RZ ;  /* 0x00000020b3b37810 */ /* 0x000fe20007ffe0ff */
[----:B------:R-:W-:-:S07]  /*7d90*/  VIADD R0, R0, 0x20 ;  /* 0x0000002000007836 */ /* 0x000fce0000000000 */
.L_x_21442:
[----:B------:R-:W-:Y:S05]  /*7da0*/  BSYNC.RECONVERGENT B0 ;  /* 0x0000000000007941 */ /* 0x000fea0003800200 */
.L_x_21441:
        /* <DEDUP_REMOVED lines=17> */
[----:B-1----:R-:W-:Y:S01]  /*7ec0*/  IMAD.MOV.U32 R200, RZ, RZ, R190 ;  /* 0x000000ffffc87224 */ /* 0x002fe200078e00be */
        /* <DEDUP_REMOVED lines=19> */
.L_x_21566:
        /* <DEDUP_REMOVED lines=13> */
.L_x_21568:
[----:B------:R-:W-:Y:S05]  /*80d0*/  BSYNC.RECONVERGENT B4 ;  /* 0x0000000000047941 */ /* 0x000fea0003800200 */
.L_x_21567:
        /* <DEDUP_REMOVED lines=60> */
.L_x_21565:
[----:B------:R-:W-:Y:S05]  /*84a0*/  BSYNC.RECONVERGENT B3 ;  /* 0x0000000000037941 */ /* 0x000fea0003800200 */
.L_x_21564:
        /* <DEDUP_REMOVED lines=9> */
[----:B------:R-:W-:-:S07]  /*8540*/  FFMA.FTZ R144, R145, R44, R128 ;  /* 0x0000002c91907223 */ /* 0x000fce0000010080 */
.L_x_21563:
[----:B------:R-:W-:Y:S05]  /*8550*/  BSYNC.RECONVERGENT B2 ;  /* 0x0000000000027941 */ /* 0x000fea0003800200 */
.L_x_21562:
        /* <DEDUP_REMOVED lines=17> */
.L_x_21573:
        /* <DEDUP_REMOVED lines=13> */
.L_x_21575:
[----:B------:R-:W-:Y:S05]  /*8740*/  BSYNC.RECONVERGENT B4 ;  /* 0x0000000000047941 */ /* 0x000fea0003800200 */
.L_x_21574:
        /* <DEDUP_REMOVED lines=51> */
[----:B------:R-:W-:-:S03]  /*8a80*/  IMAD.MOV.U32 R147, RZ, RZ, RZ ;  /* 0x000000ffff937224 */ /* 0x000fc600078e00ff */
        /* <DEDUP_REMOVED lines=8> */
[----:B------:R-:W-:-:S07]  /*8b10*/  IMAD.MOV.U32 R200, RZ, RZ, R150 ;  /* 0x000000ffffc87224 */ /* 0x000fce00078e0096 */
.L_x_21572:
[----:B------:R-:W-:Y:S05]  /*8b20*/  BSYNC.RECONVERGENT B3 ;  /* 0x0000000000037941 */ /* 0x000fea0003800200 */
.L_x_21571:
        /* <DEDUP_REMOVED lines=10> */
[----:B------:R-:W-:-:S07]  /*8bd0*/  FFMA.FTZ R145, R146, R45, R129 ;  /* 0x0000002d92917223 */ /* 0x000fce0000010081 */
.L_x_21570:
[----:B------:R-:W-:Y:S05]  /*8be0*/  BSYNC.RECONVERGENT B2 ;  /* 0x0000000000027941 */ /* 0x000fea0003800200 */
.L_x_21569:
        /* <DEDUP_REMOVED lines=17> */
.L_x_21580:
        /* <DEDUP_REMOVED lines=13> */
.L_x_21582:
[----:B------:R-:W-:Y:S05]  /*8dd0*/  BSYNC.RECONVERGENT B4 ;  /* 0x0000000000047941 */ /* 0x000fea0003800200 */
.L_x_21581:
        /* <DEDUP_REMOVED lines=59> */
[----:B------:R-:W-:Y:S01]  /*9190*/  MOV R146, R200 ;  /* 0x000000c800927202 */ /* 0x000fe20000000f00 */
[----:B------:R-:W-:-:S07]  /*91a0*/  IMAD.MOV.U32 R200, RZ, RZ, R150 ;  /* 0x000000ffffc87224 */ /* 0x000fce00078e0096 */
.L_x_21579:
[----:B------:R-:W-:Y:S05]  /*91b0*/  BSYNC.RECONVERGENT B3 ;  /* 0x0000000000037941 */ /* 0x000fea0003800200 */
.L_x_21578:
        /* <DEDUP_REMOVED lines=10> */
.L_x_21577:
[----:B------:R-:W-:Y:S05]  /*9260*/  BSYNC.RECONVERGENT B2 ;  /* 0x0000000000027941 */ /* 0x000fea0003800200 */
.L_x_21576:
        /* <DEDUP_REMOVED lines=17> */
.L_x_21587:
        /* <DEDUP_REMOVED lines=13> */
.L_x_21589:
[----:B------:R-:W-:Y:S05]  /*9450*/  BSYNC.RECONVERGENT B4 ;  /* 0x0000000000047941 */ /* 0x000fea0003800200 */
.L_x_21588:
[----:B------:R-:W-:Y:S01]  /*9460*/  IMAD.WIDE.U32 R150, R184, -0x326172a9, RZ ;  /* 0xcd9e8d57b8967825 */ /* 0x000fe200078e00ff */
[----:B0-----:R-:W-:Y:S02]  /*9470*/  LOP3.LUT R204, R189, R149, R3, 0x96, !PT ;  /* 0x00000095bdcc7212 */ /* 0x001fe400078e9603 */
        /* <DEDUP_REMOVED lines=50> */
[----:B------:R-:W-:Y:S01]  /*97a0*/  HFMA2 R149, -RZ, RZ, 0, 0 ;  /* 0x00000000ff957431 */ /* 0x000fe200000001ff */
        /* <DEDUP_REMOVED lines=8> */
.L_x_21586:
[----:B------:R-:W-:Y:S05]  /*9830*/  BSYNC.RECONVERGENT B3 ;  /* 0x0000000000037941 */ /* 0x000fea0003800200 */
.L_x_21585:
        /* <DEDUP_REMOVED lines=11> */
.L_x_21584:
[----:B------:R-:W-:Y:S05]  /*98f0*/  BSYNC.RECONVERGENT B2 ;  /* 0x0000000000027941 */ /* 0x000fea0003800200 */
.L_x_21583:
        /* <DEDUP_REMOVED lines=17> */
.L_x_21594:
        /* <DEDUP_REMOVED lines=13> */
.L_x_21596:
[----:B------:R-:W-:Y:S05]  /*9ae0*/  BSYNC.RECONVERGENT B4 ;  /* 0x0000000000047941 */ /* 0x000fea0003800200 */
.L_x_21595:
[----:B------:R-:W-:Y:S01]  /*9af0*/  IMAD.WIDE.U32 R150, R184, -0x326172a9, RZ ;  /* 0xcd9e8d57b8967825 */ /* 0x000fe200078e00ff */
[----:B0-----:R-:W-:Y:S02]  /*9b00*/  LOP3.LUT R204, R189, R149, R3, 0x96, !PT ;  /* 0x00000095bdcc7212 */ /* 0x001fe400078e9603 */
        /* <DEDUP_REMOVED lines=59> */
.L_x_21593:
[----:B------:R-:W-:Y:S05]  /*9ec0*/  BSYNC.RECONVERGENT B3 ;  /* 0x0000000000037941 */ /* 0x000fea0003800200 */
.L_x_21592:
        /* <DEDUP_REMOVED lines=10> */
.L_x_21591:
[----:B------:R-:W-:Y:S05]  /*9f70*/  BSYNC.RECONVERGENT B2 ;  /* 0x0000000000027941 */ /* 0x000fea0003800200 */
.L_x_21590:
        /* <DEDUP_REMOVED lines=17> */
.L_x_21601:
        /* <DEDUP_REMOVED lines=13> */
.L_x_21603:
[----:B------:R-:W-:Y:S05]  /*a160*/  BSYNC.RECONVERGENT B4 ;  /* 0x0000000000047941 */ /* 0x000fea0003800200 */
.L_x_21602:
        /* <DEDUP_REMOVED lines=54> */
[----:B------:R-:W-:-:S03]  /*a4d0*/  IADD3 R149, PT, PT, R3, -0x695add53, RZ ;  /* 0x96a522ad03957810 */ /* 0x000fc60007ffe0ff */
[----:B------:R-:W-:Y:S01]  /*a4e0*/  VIADD R185, R2, 0x8ff34781 ;  /* 0x8ff3478102b97836 */ /* 0x000fe20000000000 */
[----:B------:R-:W-:Y:S01]  /*a4f0*/  LOP3.LUT R186, R149, R186, R205, 0x96, !PT ;  /* 0x000000ba95ba7212 */ /* 0x000fe200078e96cd */
[----:B------:R-:W-:Y:S01]  /*a500*/  IMAD.MOV.U32 R188, RZ, RZ, R208 ;  /* 0x000000ffffbc7224 */ /* 0x000fe200078e00d0 */
[----:B------:R-:W-:Y:S01]  /*a510*/  MOV R149, R200 ;  /* 0x000000c800957202 */ /* 0x000fe20000000f00 */
[----:B------:R-:W-:Y:S01]  /*a520*/  IMAD.MOV.U32 R200, RZ, RZ, R204 ;  /* 0x000000ffffc87224 */ /* 0x000fe200078e00cc */
[----:B------:R-:W-:-:S07]  /*a530*/  LOP3.LUT R185, R185, R150, R209, 0x96, !PT ;  /* 0x00000096b9b97212 */ /* 0x000fce00078e96d1 */
.L_x_21600:
[----:B------:R-:W-:Y:S05]  /*a540*/  BSYNC.RECONVERGENT B3 ;  /* 0x0000000000037941 */ /* 0x000fea0003800200 */
.L_x_21599:
        /* <DEDUP_REMOVED lines=11> */
.L_x_21598:
[----:B------:R-:W-:Y:S05]  /*a600*/  BSYNC.RECONVERGENT B2 ;  /* 0x0000000000027941 */ /* 0x000fea0003800200 */
.L_x_21597:
        /* <DEDUP_REMOVED lines=17> */
.L_x_21608:
        /* <DEDUP_REMOVED lines=13> */
.L_x_21610:
[----:B------:R-:W-:Y:S05]  /*a7f0*/  BSYNC.RECONVERGENT B4 ;  /* 0x0000000000047941 */ /* 0x000fea0003800200 */
.L_x_21609:
[----:B------:R-:W-:Y:S01]  /*a800*/  IMAD.WIDE.U32 R186, R184, -0x326172a9, RZ ;  /* 0xcd9e8d57b8ba7825 */ /* 0x000fe200078e00ff */
[----:B------:R-:W-:Y:S02]  /*a810*/  LOP3.LUT R208, R189, R151, R3, 0x96, !PT ;  /* 0x00000097bdd07212 */ /* 0x000fe400078e9603 */
[----:B------:R-:W-:Y:S01]  /*a820*/  IADD3 R151, PT, PT, R2, -0x61c88647, RZ ;  /* 0x9e3779b902977810 */ /* 0x000fe20007ffe0ff */
[----:B------:R-:W-:Y:S01]  /*a830*/  VIADD R185, R3, 0xbb67ae85 ;  /* 0xbb67ae8503b97836 */ /* 0x000fe20000000000 */
[----:B0-----:R-:W-:Y:S01]  /*a840*/  LOP3.LUT R204, R183, R187, R2, 0x96, !PT ;  /* 0x000000bbb7cc7212 */ /* 0x001fe200078e9602 */
        /* <DEDUP_REMOVED lines=46> */
[----:B------:R-:W-:-:S05]  /*ab30*/  IMAD.WIDE.U32 R150, R150, -0x326172a9, RZ ;  /* 0xcd9e8d5796967825 */ /* 0x000fca00078e00ff */
[----:B------:R-:W-:Y:S01]  /*ab40*/  LOP3.LUT R185, R185, R208, R151, 0x96, !PT ;  /* 0x000000d0b9b97212 */ /* 0x000fe200078e9697 */
[----:B------:R-:W-:Y:S01]  /*ab50*/  IMAD.WIDE.U32 R208, R197, -0x326172a9, RZ ;  /* 0xcd9e8d57c5d07825 */ /* 0x000fe200078e00ff */
[----:B------:R-:W-:-:S03]  /*ab60*/  IADD3 R151, PT, PT, R2, -0x700cb87f, RZ ;  /* 0x8ff3478102977810 */ /* 0x000fc60007ffe0ff */
[----:B------:R-:W-:Y:S01]  /*ab70*/  IMAD.WIDE.U32 R204, R185, -0x2daee0ad, RZ ;  /* 0xd2511f53b9cc7825 */ /* 0x000fe200078e00ff */
[----:B------:R-:W-:Y:S02]  /*ab80*/  LOP3.LUT R185, R151, R150, R209, 0x96, !PT ;  /* 0x0000009697b97212 */ /* 0x000fe400078e96d1 */
[----:B------:R-:W-:Y:S01]  /*ab90*/  MOV R188, R208 ;  /* 0x000000d000bc7202 */ /* 0x000fe20000000f00 */
[----:B------:R-:W-:Y:S01]  /*aba0*/  IMAD.MOV.U32 R150, RZ, RZ, R200 ;  /* 0x000000ffff967224 */ /* 0x000fe200078e00c8 */
[----:B------:R-:W-:Y:S02]  /*abb0*/  LOP3.LUT R186, R187, R186, R205, 0x96, !PT ;  /* 0x000000babbba7212 */ /* 0x000fe400078e96cd */
[----:B------:R-:W-:-:S07]  /*abc0*/  MOV R200, R204 ;  /* 0x000000cc00c87202 */ /* 0x000fce0000000f00 */
.L_x_21607:
[----:B------:R-:W-:Y:S05]  /*abd0*/  BSYNC.RECONVERGENT B3 ;  /* 0x0000000000037941 */ /* 0x000fea0003800200 */
.L_x_21606:
        /* <DEDUP_REMOVED lines=10> */
.L_x_21605:
[----:B------:R-:W-:Y:S05]  /*ac80*/  BSYNC.RECONVERGENT B2 ;  /* 0x0000000000027941 */ /* 0x000fea0003800200 */
.L_x_21604:
        /* <DEDUP_REMOVED lines=16> */
.L_x_21614:
        /* <DEDUP_REMOVED lines=13> */
.L_x_21616:
[----:B------:R-:W-:Y:S05]  /*ae60*/  BSYNC.RECONVERGENT B3 ;  /* 0x0000000000037941 */ /* 0x000fea0003800200 */
.L_x_21615:
        /* <DEDUP_REMOVED lines=47> */
[----:B------:R-:W-:-:S03]  /*b160*/  IADD3 R151, PT, PT, R2, -0xe443238, RZ ;  /* 0xf1bbcdc802977810 */ /* 0x000fc60007ffe0ff */
[----:B------:R-:W-:Y:S01]  /*b170*/  VIADD R185, R3, 0xdb3d7428 ;  /* 0xdb3d742803b97836 */ /* 0x000fe20000000000 */
[----:B------:R-:W-:-:S04]  /*b180*/  LOP3.LUT R151, R151, R208, R199, 0x96, !PT ;  /* 0x000000d097977212 */ /* 0x000fc800078e96c7 */
[----:B------:R-:W-:Y:S01]  /*b190*/  LOP3.LUT R185, R185, R204, R187, 0x96, !PT ;  /* 0x000000ccb9b97212 */ /* 0x000fe200078e96bb */
[----:B------:R-:W-:Y:S01]  /*b1a0*/  IMAD.WIDE.U32 R204, R151, -0x2daee0ad, RZ ;  /* 0xd2511f5397cc7825 */ /* 0x000fe200078e00ff */
[----:B------:R-:W-:-:S03]  /*b1b0*/  IADD3 R151, PT, PT, R3, -0x695add53, RZ ;  /* 0x96a522ad03977810 */ /* 0x000fc60007ffe0ff */
[----:B------:R-:W-:Y:S02]  /*b1c0*/  HFMA2 R187, -RZ, RZ, 0, 0 ;  /* 0x00000000ffbb7431 */ /* 0x000fe400000001ff */
[----:B------:R-:W-:Y:S01]  /*b1d0*/  IMAD.WIDE.U32 R208, R185, -0x326172a9, RZ ;  /* 0xcd9e8d57b9d07825 */ /* 0x000fe200078e00ff */
[----:B------:R-:W-:Y:S02]  /*b1e0*/  LOP3.LUT R186, R151, R186, R205, 0x96, !PT ;  /* 0x000000ba97ba7212 */ /* 0x000fe400078e96cd */
[----:B------:R-:W-:Y:S01]  /*b1f0*/  MOV R151, R200 ;  /* 0x000000c800977202 */ /* 0x000fe20000000f00 */
[----:B------:R-:W-:Y:S02]  /*b200*/  VIADD R185, R2, 0x8ff34781 ;  /* 0x8ff3478102b97836 */ /* 0x000fe40000000000 */
[----:B------:R-:W-:Y:S02]  /*b210*/  IMAD.MOV.U32 R188, RZ, RZ, R208 ;  /* 0x000000ffffbc7224 */ /* 0x000fe400078e00d0 */
[----:B------:R-:W-:Y:S01]  /*b220*/  IMAD.MOV.U32 R200, RZ, RZ, R204 ;  /* 0x000000ffffc87224 */ /* 0x000fe200078e00cc */
[----:B------:R-:W-:-:S07]  /*b230*/  LOP3.LUT R185, R185, R198, R209, 0x96, !PT ;  /* 0x000000c6b9b97212 */ /* 0x000fce00078e96d1 */
.L_x_21613:
[----:B------:R-:W-:Y:S05]  /*b240*/  BSYNC.RECONVERGENT B2 ;  /* 0x0000000000027941 */ /* 0x000fea0003800200 */
.L_x_21612:
        /* <DEDUP_REMOVED lines=12> */
.L_x_21561:
[----:B------:R-:W-:Y:S01]  /*b310*/  BSSY.RECONVERGENT B2, `(.L_x_21617) ;  /* 0x000006a000027945 */ /* 0x000fe20003800200 */
[----:B-1----:R-:W-:Y:S01]  /*b320*/  IMAD.MOV.U32 R200, RZ, RZ, R190 ;  /* 0x000000ffffc87224 */ /* 0x002fe200078e00be */
        /* <DEDUP_REMOVED lines=19> */
.L_x_21621:
        /* <DEDUP_REMOVED lines=13> */
.L_x_21623:
[----:B------:R-:W-:Y:S05]  /*b530*/  BSYNC.RECONVERGENT B4 ;  /* 0x0000000000047941 */ /* 0x000fea0003800200 */
.L_x_21622:
        /* <DEDUP_REMOVED lines=54> */
[----:B------:R-:W-:-:S03]  /*b8a0*/  MOV R188, R146 ;  /* 0x0000009200bc7202 */ /* 0x000fc60000000f00 */
[----:B------:R-:W-:Y:S01]  /*b8b0*/  HFMA2 R146, -RZ, RZ, 0, 0 ;  /* 0x00000000ff927431 */ /* 0x000fe200000001ff */
[----:B------:R-:W-:Y:S01]  /*b8c0*/  LOP3.LUT R185, R185, R144, R147, 0x96, !PT ;  /* 0x00000090b9b97212 */ /* 0x000fe200078e9693 */
[----:B------:R-:W-:Y:S02]  /*b8d0*/  VIADD R145, R3, 0x96a522ad ;  /* 0x96a522ad03917836 */ /* 0x000fe40000000000 */
[----:B------:R-:W-:-:S03]  /*b8e0*/  IMAD.MOV.U32 R144, RZ, RZ, R190 ;  /* 0x000000ffff907224 */ /* 0x000fc600078e00be */
[----:B------:R-:W-:-:S07]  /*b8f0*/  LOP3.LUT R186, R145, R186, R201, 0x96, !PT ;  /* 0x000000ba91ba7212 */ /* 0x000fce00078e96c9 */
.L_x_21620:
[----:B------:R-:W-:Y:S05]  /*b900*/  BSYNC.RECONVERGENT B3 ;  /* 0x0000000000037941 */ /* 0x000fea0003800200 */
.L_x_21619:
        /* <DEDUP_REMOVED lines=10> */
.L_x_21618:
[----:B------:R-:W-:Y:S05]  /*b9b0*/  BSYNC.RECONVERGENT B2 ;  /* 0x0000000000027941 */ /* 0x000fea0003800200 */
.L_x_21617:
        /* <DEDUP_REMOVED lines=17> */
.L_x_21628:
        /* <DEDUP_REMOVED lines=13> */
.L_x_21630:
[----:B------:R-:W-:Y:S05]  /*bba0*/  BSYNC.RECONVERGENT B4 ;  /* 0x0000000000047941 */ /* 0x000fea0003800200 */
.L_x_21629:
        /* <DEDUP_REMOVED lines=55> */
[----:B------:R-:W-:Y:S02]  /*bf20*/  MOV R188, R186 ;  /* 0x000000ba00bc7202 */ /* 0x000fe40000000f00 */
[----:B------:R-:W-:Y:S01]  /*bf30*/  LOP3.LUT R185, R185, R148, R187, 0x96, !PT ;  /* 0x00000094b9b97212 */ /* 0x000fe200078e96bb */
[----:B------:R-:W-:-:S05]  /*bf40*/  VIADD R145, R3, 0x96a522ad ;  /* 0x96a522ad03917836 */ /* 0x000fca0000000000 */
[----:B------:R-:W-:Y:S01]  /*bf50*/  LOP3.LUT R186, R145, R146, R151, 0x96, !PT ;  /* 0x0000009291ba7212 */ /* 0x000fe200078e9697 */
[----:B------:R-:W-:Y:S01]  /*bf60*/  IMAD.MOV.U32 R145, RZ, RZ, R200 ;  /* 0x000000ffff917224 */ /* 0x000fe200078e00c8 */
[----:B------:R-:W-:-:S07]  /*bf70*/  MOV R200, R150 ;  /* 0x0000009600c87202 */ /* 0x000fce0000000f00 */
.L_x_21627:
[----:B------:R-:W-:Y:S05]  /*bf80*/  BSYNC.RECONVERGENT B3 ;  /* 0x0000000000037941 */ /* 0x000fea0003800200 */
.L_x_21626:
        /* <DEDUP_REMOVED lines=11> */
.L_x_21625:
[----:B------:R-:W-:Y:S05]  /*c040*/  BSYNC.RECONVERGENT B2 ;  /* 0x0000000000027941 */ /* 0x000fea0003800200 */
.L_x_21624:
        /* <DEDUP_REMOVED lines=17> */
.L_x_21635:
        /* <DEDUP_REMOVED lines=13> */
.L_x_21637:
[----:B------:R-:W-:Y:S05]  /*c230*/  BSYNC.RECONVERGENT B4 ;  /* 0x0000000000047941 */ /* 0x000fea0003800200 */
.L_x_21636:
        /* <DEDUP_REMOVED lines=58> */
[----:B------:R-:W-:Y:S01]  /*c5e0*/  HFMA2 R148, -RZ, RZ, 0, 0 ;  /* 0x00000000ff947431 */ /* 0x000fe200000001ff */
[----:B------:R-:W-:Y:S01]  /*c5f0*/  MOV R146, R200 ;  /* 0x000000c800927202 */ /* 0x000fe20000000f00 */
[----:B------:R-:W-:-:S07]  /*c600*/  IMAD.MOV.U32 R200, RZ, RZ, R150 ;  /* 0x000000ffffc87224 */ /* 0x000fce00078e0096 */
.L_x_21634:
[----:B------:R-:W-:Y:S05]  /*c610*/  BSYNC.RECONVERGENT B3 ;  /* 0x0000000000037941 */ /* 0x000fea0003800200 */
.L_x_21633:
        /* <DEDUP_REMOVED lines=10> */
.L_x_21632:
[----:B------:R-:W-:Y:S05]  /*c6c0*/  BSYNC.RECONVERGENT B2 ;  /* 0x0000000000027941 */ /* 0x000fea0003800200 */
.L_x_21631:
        /* <DEDUP_REMOVED lines=17> */
.L_x_21642:
        /* <DEDUP_REMOVED lines=13> */
.L_x_21644:
[----:B------:R-:W-:Y:S05]  /*c8b0*/  BSYNC.RECONVERGENT B4 ;  /* 0x0000000000047941 */ /* 0x000fea0003800200 */
.L_x_21643:
[----:B------:R-:W-:Y:S01]  /*c8c0*/  IMAD.WIDE.U32 R150, R184, -0x326172a9, RZ ;  /* 0xcd9e8d57b8967825 */ /* 0x000fe200078e00ff */
[----:B0-----:R-:W-:Y:S02]  /*c8d0*/  LOP3.LUT R204, R189, R149, R3, 0x96, !PT ;  /* 0x00000095bdcc7212 */ /* 0x001fe400078e9603 */
        /* <DEDUP_REMOVED lines=52> */
[----:B------:R-:W-:Y:S01]  /*cc20*/  MOV R188, R186 ;  /* 0x000000ba00bc7202 */ /* 0x000fe20000000f00 */
[----:B------:R-:W-:Y:S01]  /*cc30*/  IMAD.MOV.U32 R149, RZ, RZ, RZ ;  /* 0x000000ffff957224 */ /* 0x000fe200078e00ff */
[----:B------:R-:W-:Y:S01]  /*cc40*/  LOP3.LUT R185, R185, R150, R187, 0x96, !PT ;  /* 0x00000096b9b97212 */ /* 0x000fe200078e96bb */
[----:B------:R-:W-:-:S05]  /*cc50*/  IMAD.WIDE.U32 R204, R204, -0x2daee0ad, RZ ;  /* 0xd2511f53cccc7825 */ /* 0x000fca00078e00ff */
[----:B------:R-:W-:Y:S01]  /*cc60*/  LOP3.LUT R186, R147, R148, R205, 0x96, !PT ;  /* 0x0000009493ba7212 */ /* 0x000fe200078e96cd */
[----:B------:R-:W-:Y:S01]  /*cc70*/  IMAD.MOV.U32 R147, RZ, RZ, R200 ;  /* 0x000000ffff937224 */ /* 0x000fe200078e00c8 */
[----:B------:R-:W-:-:S07]  /*cc80*/  MOV R200, R204 ;  /* 0x000000cc00c87202 */ /* 0x000fce0000000f00 */
.L_x_21641:
[----:B------:R-:W-:Y:S05]  /*cc90*/  BSYNC.RECONVERGENT B3 ;  /* 0x0000000000037941 */ /* 0x000fea0003800200 */
.L_x_21640:
        /* <DEDUP_REMOVED lines=11> */
.L_x_21639:
[----:B------:R-:W-:Y:S05]  /*cd50*/  BSYNC.RECONVERGENT B2 ;  /* 0x0000000000027941 */ /* 0x000fea0003800200 */
.L_x_21638:
        /* <DEDUP_REMOVED lines=17> */
.L_x_21649:
        /* <DEDUP_REMOVED lines=13> */
.L_x_21651:
[----:B------:R-:W-:Y:S05]  /*cf40*/  BSYNC.RECONVERGENT B4 ;  /* 0x0000000000047941 */ /* 0x000fea0003800200 */
.L_x_21650:
[----:B------:R-:W-:Y:S01]  /*cf50*/  IMAD.WIDE.U32 R150, R184, -0x326172a9, RZ ;  /* 0xcd9e8d57b8967825 */ /* 0x000fe200078e00ff */
[----:B0-----:R-:W-:Y:S02]  /*cf60*/  LOP3.LUT R204, R189, R149, R3, 0x96, !PT ;  /* 0x00000095bdcc7212 */ /* 0x001fe400078e9603 */
        /* <DEDUP_REMOVED lines=59> */
.L_x_21648:
[----:B------:R-:W-:Y:S05]  /*d320*/  BSYNC.RECONVERGENT B3 ;  /* 0x0000000000037941 */ /* 0x000fea0003800200 */
.L_x_21647:
        /* <DEDUP_REMOVED lines=10> */
.L_x_21646:
[----:B------:R-:W-:Y:S05]  /*d3d0*/  BSYNC.RECONVERGENT B2 ;  /* 0x0000000000027941 */ /* 0x000fea0003800200 */
.L_x_21645:
        /* <DEDUP_REMOVED lines=17> */
.L_x_21656:
        /* <DEDUP_REMOVED lines=13> */
.L_x_21658:
[----:B------:R-:W-:Y:S05]  /*d5c0*/  BSYNC.RECONVERGENT B4 ;  /* 0x0000000000047941 */ /* 0x000fea0003800200 */
.L_x_21657:
        /* <DEDUP_REMOVED lines=51> */
[----:B------:R-:W-:Y:S01]  /*d900*/  IMAD.WIDE.U32 R208, R185, -0x326172a9, RZ ;  /* 0xcd9e8d57b9d07825 */ /* 0x000fe200078e00ff */
[----:B------:R-:W-:-:S03]  /*d910*/  IADD3 R185, PT, PT, R2, -0x700cb87f, RZ ;  /* 0x8ff3478102b97810 */ /* 0x000fc60007ffe0ff */
        /* <DEDUP_REMOVED lines=8> */
.L_x_21655:
[----:B------:R-:W-:Y:S05]  /*d9a0*/  BSYNC.RECONVERGENT B3 ;  /* 0x0000000000037941 */ /* 0x000fea0003800200 */
.L_x_21654:
        /* <DEDUP_REMOVED lines=11> */
.L_x_21653:
[----:B------:R-:W-:Y:S05]  /*da60*/  BSYNC.RECONVERGENT B2 ;  /* 0x0000000000027941 */ /* 0x000fea0003800200 */
.L_x_21652:
        /* <DEDUP_REMOVED lines=17> */
.L_x_21663:
        /* <DEDUP_REMOVED lines=13> */
.L_x_21665:
[----:B------:R-:W-:Y:S05]  /*dc50*/  BSYNC.RECONVERGENT B4 ;  /* 0x0000000000047941 */ /* 0x000fea0003800200 */
.L_x_21664:
        /* <DEDUP_REMOVED lines=60> */
[----:B------:R-:W-:-:S07]  /*e020*/  LOP3.LUT R186, R187, R186, R205, 0x96, !PT ;  /* 0x000000babbba7212 */ /* 0x000fce00078e96cd */
.L_x_21662:
[----:B------:R-:W-:Y:S05]  /*e030*/  BSYNC.RECONVERGENT B3 ;  /* 0x0000000000037941 */ /* 0x000fea0003800200 */
.L_x_21661:
        /* <DEDUP_REMOVED lines=10> */
.L_x_21660:
[----:B------:R-:W-:Y:S05]  /*e0e0*/  BSYNC.RECONVERGENT B2 ;  /* 0x0000000000027941 */ /* 0x000fea0003800200 */
.L_x_21659:
        /* <DEDUP_REMOVED lines=16> */
.L_x_21668:
        /* <DEDUP_REMOVED lines=13> */
.L_x_21670:
[----:B------:R-:W-:Y:S05]  /*e2c0*/  BSYNC.RECONVERGENT B3 ;  /* 0x0000000000037941 */ /* 0x000fea0003800200 */
.L_x_21669:
        /* <DEDUP_REMOVED lines=60> */
[----:B------:R-:W-:-:S07]  /*e690*/  MOV R200, R204 ;  /* 0x000000cc00c87202 */ /* 0x000fce0000000f00 */
.L_x_21667:
[----:B------:R-:W-:Y:S05]  /*e6a0*/  BSYNC.RECONVERGENT B2 ;  /* 0x0000000000027941 */ /* 0x000fea0003800200 */
.L_x_21666:
        /* <DEDUP_REMOVED lines=11> */
.L_x_21611:
[----:B------:R-:W-:Y:S05]  /*e760*/  BSYNC.RECONVERGENT B0 ;  /* 0x0000000000007941 */ /* 0x000fea0003800200 */
.L_x_21560:
[----:B0-----:R-:W0:Y:S01]  /*e770*/  LDC.64 R204, c[0x0][0x3a8] ;  /* 0x0000ea00ffcc7b82 */ /* 0x001e220000000a00 */
[----:B------:R-:W-:Y:S01]  /*e780*/  BSSY.RECONVERGENT B0, `(.L_x_21671) ;  /* 0x000001a000007945 */ /* 0x000fe20003800200 */
[----:B------:R-:W-:Y:S01]  /*e790*/  MOV R190, R200 ;  /* 0x000000c800be7202 */ /* 0x000fe20000000f00 */
[----:B0-----:R-:W-:-:S05]  /*e7a0*/  IMAD.WIDE.U32 R204, R179, 0x20, R204 ;  /* 0x00000020b3cc7825 */ /* 0x001fca00078e00cc */
[----:B------:R0:W-:Y:S04]  /*e7b0*/  STG.E.128 desc[UR6][R204.64], R144 ;  /* 0x00000090cc007986 */ /* 0x0001e8000c101d06 */
[----:B------:R0:W-:Y:S01]  /*e7c0*/  STG.E.128 desc[UR6][R204.64+0x10], R148 ;  /* 0x00001094cc007986 */ /* 0x0001e2000c101d06 */
[----:B------:R-:W-:Y:S05]  /*e7d0*/  @!P2 BRA `(.L_x_21672) ;  /* 0x000000000050a947 */ /* 0x000fea0003800000 */
[----:B------:R-:W-:Y:S01]  /*e7e0*/  IMAD.U32 R203, R197, 0x10000, RZ ;  /* 0x00010000c5cb7824 */ /* 0x000fe200078e00ff */
[----:B------:R-:W1:Y:S01]  /*e7f0*/  LDC.64 R200, c[0x0][0x3b0] ;  /* 0x0000ec00ffc87b82 */ /* 0x000e620000000a00 */
[----:B------:R-:W-:Y:S02]  /*e800*/  LOP3.LUT R199, R198, 0xffff, RZ, 0xc0, !PT ;  /* 0x0000ffffc6c77812 */ /* 0x000fe400078ec0ff */
[----:B------:R-:W-:Y:S02]  /*e810*/  PRMT R206, R196, 0x7104, RZ ;  /* 0x00007104c4ce7816 */ /* 0x000fe400000000ff */
[----:B0-----:R-:W-:Y:S02]  /*e820*/  LOP3.LUT R204, R203, 0xff0000, RZ, 0xc0, !PT ;  /* 0x00ff0000cbcc7812 */ /* 0x001fe400078ec0ff */
        /* <DEDUP_REMOVED lines=15> */
.L_x_21672:
[----:B------:R-:W-:Y:S05]  /*e920*/  BSYNC.RECONVERGENT B0 ;  /* 0x0000000000007941 */ /* 0x000fea0003800200 */
.L_x_21671:
[----:B------:R-:W-:Y:S01]  /*e930*/  IADD3 R179, PT, PT, R179, 0x20, RZ ;  /* 0x00000020b3b37810 */ /* 0x000fe20007ffe0ff */
[----:B------:R-:W-:-:S07]  /*e940*/  VIADD R0, R0, 0x20 ;  /* 0x0000002000007836 */ /* 0x000fce0000000000 */
.L_x_21559:
[----:B------:R-:W-:Y:S05]  /*e950*/  BSYNC.RECONVERGENT B1 ;  /* 0x0000000000017941 */ /* 0x000fea0003800200 */
.L_x_21558:
        /* <DEDUP_REMOVED lines=17> */
[----:B-1----:R-:W-:Y:S01]  /*ea70*/  MOV R200, R190 ;  /* 0x000000be00c87202 */ /* 0x002fe20000000f00 */
        /* <DEDUP_REMOVED lines=19> */
.L_x_21681:
        /* <DEDUP_REMOVED lines=13> */
.L_x_21683:
[----:B------:R-:W-:Y:S05]  /*ec80*/  BSYNC.RECONVERGENT B4 ;  /* 0x0000000000047941 */ /* 0x000fea0003800200 */
.L_x_21682:
        /* <DEDUP_REMOVED lines=44> */
[C---:B------:R-:W-:Y:S01]  /*ef50*/  VIADD R185, R2.reuse, 0x8ff34781 ;  /* 0x8ff3478102b97836 */ /* 0x040fe20000000000 */
[----:B------:R-:W-:Y:S01]  /*ef60*/  LOP3.LUT R152, R155, R152, R157, 0x96, !PT ;  /* 0x000000989b987212 */ /* 0x000fe200078e969d */
[----:B------:R-:W-:Y:S01]  /*ef70*/  IMAD.WIDE.U32 R186, R153, -0x2daee0ad, RZ ;  /* 0xd2511f5399ba7825 */ /* 0x000fe200078e00ff */
[----:B------:R-:W-:-:S03]  /*ef80*/  IADD3 R155, PT, PT, R2, -0xe443238, RZ ;  /* 0xf1bbcdc8029b7810 */ /* 0x000fc60007ffe0ff */
        /* <DEDUP_REMOVED lines=12> */
.L_x_21680:
[----:B------:R-:W-:Y:S05]  /*f050*/  BSYNC.RECONVERGENT B3 ;  /* 0x0000000000037941 */ /* 0x000fea0003800200 */
.L_x_21679:
        /* <DEDUP_REMOVED lines=10> */
.L_x_21678:
[----:B------:R-:W-:Y:S05]  /*f100*/  BSYNC.RECONVERGENT B2 ;  /* 0x0000000000027941 */ /* 0x000fea0003800200 */
.L_x_21677:
        /* <DEDUP_REMOVED lines=17> */
.L_x_21688:
        /* <DEDUP_REMOVED lines=13> */
.L_x_21690:
[----:B------:R-:W-:Y:S05]  /*f2f0*/  BSYNC.RECONVERGENT B4 ;  /* 0x0000000000047941 */ /* 0x000fea0003800200 */
.L_x_21689:
        /* <DEDUP_REMOVED lines=50> */
[----:B------:R-:W-:Y:S01]  /*f620*/  LOP3.LUT R159, R159, R158, R155, 0x96, !PT ;  /* 0x0000009e9f9f7212 */ /* 0x000fe200078e969b */
[----:B------:R-:W-:Y:S01]  /*f630*/  HFMA2 R155, -RZ, RZ, 0, 0 ;  /* 0x00000000ff9b7431 */ /* 0x000fe200000001ff */
        /* <DEDUP_REMOVED lines=9> */
.L_x_21687:
[----:B------:R-:W-:Y:S05]  /*f6d0*/  BSYNC.RECONVERGENT B3 ;  /* 0x0000000000037941 */ /* 0x000fea0003800200 */
.L_x_21686:
        /* <DEDUP_REMOVED lines=11> */
.L_x_21685:
[----:B------:R-:W-:Y:S05]  /*f790*/  BSYNC.RECONVERGENT B2 ;  /* 0x0000000000027941 */ /* 0x000fea0003800200 */
.L_x_21684:
        /* <DEDUP_REMOVED lines=17> */
.L_x_21695:
        /* <DEDUP_REMOVED lines=13> */
.L_x_21697:
[----:B------:R-:W-:Y:S05]  /*f980*/  BSYNC.RECONVERGENT B4 ;  /* 0x0000000000047941 */ /* 0x000fea0003800200 */
.L_x_21696:
        /* <DEDUP_REMOVED lines=61> */
.L_x_21694:
[----:B------:R-:W-:Y:S05]  /*fd60*/  BSYNC.RECONVERGENT B3 ;  /* 0x0000000000037941 */ /* 0x000fea0003800200 */
.L_x_21693:
        /* <DEDUP_REMOVED lines=10> */
.L_x_21692:
[----:B------:R-:W-:Y:S05]  /*fe10*/  BSYNC.RECONVERGENT B2 ;  /* 0x0000000000027941 */ /* 0x000fea0003800200 */
.L_x_21691:
        /* <DEDUP_REMOVED lines=17> */
.L_x_21702:
        /* <DEDUP_REMOVED lines=13> */
.L_x_21704:
[----:B------:R-:W-:Y:S05]  /*10000*/  BSYNC.RECONVERGENT B4 ;  /* 0x0000000000047941 */ /* 0x000fea0003800200 */
.L_x_21703:
        /* <DEDUP_REMOVED lines=61> */
.L_x_21701:
[----:B------:R-:W-:Y:S05]  /*103e0*/  BSYNC.RECONVERGENT B3 ;  /* 0x0000000000037941 */ /* 0x000fea0003800200 */
.L_x_21700:
        /* <DEDUP_REMOVED lines=11> */
.L_x_21699:
[----:B------:R-:W-:Y:S05]  /*104a0*/  BSYNC.RECONVERGENT B2 ;  /* 0x0000000000027941 */ /* 0x000fea0003800200 */
.L_x_21698:
        /* <DEDUP_REMOVED lines=17> */
.L_x_21709:
        /* <DEDUP_REMOVED lines=13> */
.L_x_21711:
[----:B------:R-:W-:Y:S05]  /*10690*/  BSYNC.RECONVERGENT B4 ;  /* 0x0000000000047941 */ /* 0x000fea0003800200 */
.L_x_21710:
        /* <DEDUP_REMOVED lines=61> */
.L_x_21708:
[----:B------:R-:W-:Y:S05]  /*10a70*/  BSYNC.RECONVERGENT B3 ;  /* 0x0000000000037941 */ /* 0x000fea0003800200 */
.L_x_21707:
        /* <DEDUP_REMOVED lines=10> */
.L_x_21706:
[----:B------:R-:W-:Y:S05]  /*10b20*/  BSYNC.RECONVERGENT B2 ;  /* 0x0000000000027941 */ /* 0x000fea0003800200 */
.L_x_21705:
        /* <DEDUP_REMOVED lines=17> */
.L_x_21716:
        /* <DEDUP_REMOVED lines=13> */
.L_x_21718:
[----:B------:R-:W-:Y:S05]  /*10d10*/  BSYNC.RECONVERGENT B4 ;  /* 0x0000000000047941 */ /* 0x000fea0003800200 */
.L_x_21717:
        /* <DEDUP_REMOVED lines=61> */
.L_x_21715:
[----:B------:R-:W-:Y:S05]  /*110f0*/  BSYNC.RECONVERGENT B3 ;  /* 0x0000000000037941 */ /* 0x000fea0003800200 */
.L_x_21714:
        /* <DEDUP_REMOVED lines=11> */
.L_x_21713:
[----:B------:R-:W-:Y:S05]  /*111b0*/  BSYNC.RECONVERGENT B2 ;  /* 0x0000000000027941 */ /* 0x000fea0003800200 */
.L_x_21712:
        /* <DEDUP_REMOVED lines=17> */
.L_x_21723:
        /* <DEDUP_REMOVED lines=13> */
.L_x_21725:
[----:B------:R-:W-:Y:S05]  /*113a0*/  BSYNC.RECONVERGENT B4 ;  /* 0x0000000000047941 */ /* 0x000fea0003800200 */
.L_x_21724:
        /* <DEDUP_REMOVED lines=61> */
.L_x_21722:
[----:B------:R-:W-:Y:S05]  /*11780*/  BSYNC.RECONVERGENT B3 ;  /* 0x0000000000037941 */ /* 0x000fea0003800200 */
.L_x_21721:
        /* <DEDUP_REMOVED lines=10> */
.L_x_21720:
[----:B------:R-:W-:Y:S05]  /*11830*/  BSYNC.RECONVERGENT B2 ;  /* 0x0000000000027941 */ /* 0x000fea0003800200 */
.L_x_21719:
        /* <DEDUP_REMOVED lines=16> */
.L_x_21729:
        /* <DEDUP_REMOVED lines=13> */
.L_x_21731:
[----:B------:R-:W-:Y:S05]  /*11a10*/  BSYNC.RECONVERGENT B3 ;  /* 0x0000000000037941 */ /* 0x000fea0003800200 */
.L_x_21730:
        /* <DEDUP_REMOVED lines=61> */
.L_x_21728:
[----:B------:R-:W-:Y:S05]  /*11df0*/  BSYNC.RECONVERGENT B2 ;  /* 0x0000000000027941 */ /* 0x000fea0003800200 */
.L_x_21727:
        /* <DEDUP_REMOVED lines=12> */
.L_x_21676:
        /* <DEDUP_REMOVED lines=21> */
.L_x_21736:
        /* <DEDUP_REMOVED lines=13> */
.L_x_21738:
[----:B------:R-:W-:Y:S05]  /*120e0*/  BSYNC.RECONVERGENT B4 ;  /* 0x0000000000047941 */ /* 0x000fea0003800200 */
.L_x_21737:
        /* <DEDUP_REMOVED lines=60> */
.L_x_21735:
[----:B------:R-:W-:Y:S05]  /*124b0*/  BSYNC.RECONVERGENT B3 ;  /* 0x0000000000037941 */ /* 0x000fea0003800200 */
.L_x_21734:
        /* <DEDUP_REMOVED lines=10> */
.L_x_21733:
[----:B------:R-:W-:Y:S05]  /*12560*/  BSYNC.RECONVERGENT B2 ;  /* 0x0000000000027941 */ /* 0x000fea0003800200 */
.L_x_21732:
        /* <DEDUP_REMOVED lines=17> */
.L_x_21743:
        /* <DEDUP_REMOVED lines=13> */
.L_x_21745:
[----:B------:R-:W-:Y:S05]  /*12750*/  BSYNC.RECONVERGENT B4 ;  /* 0x0000000000047941 */ /* 0x000fea0003800200 */
.L_x_21744:
        /* <DEDUP_REMOVED lines=61> */
.L_x_21742:
[----:B------:R-:W-:Y:S05]  /*12b30*/  BSYNC.RECONVERGENT B3 ;  /* 0x0000000000037941 */ /* 0x000fea0003800200 */
.L_x_21741:
        /* <DEDUP_REMOVED lines=11> */
.L_x_21740:
[----:B------:R-:W-:Y:S05]  /*12bf0*/  BSYNC.RECONVERGENT B2 ;  /* 0x0000000000027941 */ /* 0x000fea0003800200 */
.L_x_21739:
        /* <DEDUP_REMOVED lines=17> */
.L_x_21750:
        /* <DEDUP_REMOVED lines=13> */
.L_x_21752:
[----:B------:R-:W-:Y:S05]  /*12de0*/  BSYNC.RECONVERGENT B4 ;  /* 0x0000000000047941 */ /* 0x000fea0003800200 */
.L_x_21751:
        /* <DEDUP_REMOVED lines=61> */
.L_x_21749:
[----:B------:R-:W-:Y:S05]  /*131c0*/  BSYNC.RECONVERGENT B3 ;  /* 0x0000000000037941 */ /* 0x000fea0003800200 */
.L_x_21748:
        /* <DEDUP_REMOVED lines=10> */
.L_x_21747:
[----:B------:R-:W-:Y:S05]  /*13270*/  BSYNC.RECONVERGENT B2 ;  /* 0x0000000000027941 */ /* 0x000fea0003800200 */
.L_x_21746:
        /* <DEDUP_REMOVED lines=17> */
.L_x_21757:
        /* <DEDUP_REMOVED lines=13> */
.L_x_21759:
[----:B------:R-:W-:Y:S05]  /*13460*/  BSYNC.RECONVERGENT B4 ;  /* 0x0000000000047941 */ /* 0x000fea0003800200 */
.L_x_21758:
        /* <DEDUP_REMOVED lines=61> */
.L_x_21756:
[----:B------:R-:W-:Y:S05]  /*13840*/  BSYNC.RECONVERGENT B3 ;  /* 0x0000000000037941 */ /* 0x000fea0003800200 */
.L_x_21755:
        /* <DEDUP_REMOVED lines=11> */
.L_x_21754:
[----:B------:R-:W-:Y:S05]  /*13900*/  BSYNC.RECONVERGENT B2 ;  /* 0x0000000000027941 */ /* 0x000fea0003800200 */
.L_x_21753:
        /* <DEDUP_REMOVED lines=17> */
.L_x_21764:
        /* <DEDUP_REMOVED lines=13> */
.L_x_21766:
[----:B------:R-:W-:Y:S05]  /*13af0*/  BSYNC.RECONVERGENT B4 ;  /* 0x0000000000047941 */ /* 0x000fea0003800200 */
.L_x_21765:
        /* <DEDUP_REMOVED lines=61> */
.L_x_21763:
[----:B------:R-:W-:Y:S05]  /*13ed0*/  BSYNC.RECONVERGENT B3 ;  /* 0x0000000000037941 */ /* 0x000fea0003800200 */
.L_x_21762:
        /* <DEDUP_REMOVED lines=10> */
.L_x_21761:
[----:B------:R-:W-:Y:S05]  /*13f80*/  BSYNC.RECONVERGENT B2 ;  /* 0x0000000000027941 */ /* 0x000fea0003800200 */
.L_x_21760:
        /* <DEDUP_REMOVED lines=17> */
.L_x_21771:
        /* <DEDUP_REMOVED lines=13> */
.L_x_21773:
[----:B------:R-:W-:Y:S05]  /*14170*/  BSYNC.RECONVERGENT B4 ;  /* 0x0000000000047941 */ /* 0x000fea0003800200 */
.L_x_21772:
        /* <DEDUP_REMOVED lines=61> */
.L_x_21770:
[----:B------:R-:W-:Y:S05]  /*14550*/  BSYNC.RECONVERGENT B3 ;  /* 0x0000000000037941 */ /* 0x000fea0003800200 */
.L_x_21769:
        /* <DEDUP_REMOVED lines=11> */
.L_x_21768:
[----:B------:R-:W-:Y:S05]  /*14610*/  BSYNC.RECONVERGENT B2 ;  /* 0x0000000000027941 */ /* 0x000fea0003800200 */
.L_x_21767:
        /* <DEDUP_REMOVED lines=17> */
.L_x_21778:
        /* <DEDUP_REMOVED lines=13> */
.L_x_21780:
[----:B------:R-:W-:Y:S05]  /*14800*/  BSYNC.RECONVERGENT B4 ;  /* 0x0000000000047941 */ /* 0x000fea0003800200 */
.L_x_21779:
        /* <DEDUP_REMOVED lines=61> */
.L_x_21777:
[----:B------:R-:W-:Y:S05]  /*14be0*/  BSYNC.RECONVERGENT B3 ;  /* 0x0000000000037941 */ /* 0x000fea0003800200 */
.L_x_21776:
        /* <DEDUP_REMOVED lines=10> */
.L_x_21775:
[----:B------:R-:W-:Y:S05]  /*14c90*/  BSYNC.RECONVERGENT B2 ;  /* 0x0000000000027941 */ /* 0x000fea0003800200 */
.L_x_21774:
        /* <DEDUP_REMOVED lines=16> */
.L_x_21783:
        /* <DEDUP_REMOVED lines=13> */
.L_x_21785:
[----:B------:R-:W-:Y:S05]  /*14e70*/  BSYNC.RECONVERGENT B3 ;  /* 0x0000000000037941 */ /* 0x000fea0003800200 */
.L_x_21784:
        /* <DEDUP_REMOVED lines=61> */
.L_x_21782:
[----:B------:R-:W-:Y:S05]  /*15250*/  BSYNC.RECONVERGENT B2 ;  /* 0x0000000000027941 */ /* 0x000fea0003800200 */
.L_x_21781:
        /* <DEDUP_REMOVED lines=11> */
.L_x_21726:
[----:B------:R-:W-:Y:S05]  /*15310*/  BSYNC.RECONVERGENT B0 ;  /* 0x0000000000007941 */ /* 0x000fea0003800200 */
.L_x_21675:
        /* <DEDUP_REMOVED lines=27> */
.L_x_21787:
[----:B------:R-:W-:Y:S05]  /*154d0*/  BSYNC.RECONVERGENT B0 ;  /* 0x0000000000007941 */ /* 0x000fea0003800200 */
.L_x_21786:
[----:B------:R-:W-:Y:S01]  /*154e0*/  IADD3 R179, PT, PT, R179, 0x20, RZ ;  /* 0x00000020b3b37810 */ /* 0x000fe20007ffe0ff */
[----:B------:R-:W-:-:S07]  /*154f0*/  VIADD R0, R0, 0x20 ;  /* 0x0000002000007836 */ /* 0x000fce0000000000 */
.L_x_21674:
[----:B------:R-:W-:Y:S05]  /*15500*/  BSYNC.RECONVERGENT B1 ;  /* 0x0000000000017941 */ /* 0x000fea0003800200 */
.L_x_21673:
        /* <DEDUP_REMOVED lines=37> */
.L_x_21796:
        /* <DEDUP_REMOVED lines=13> */
.L_x_21798:
[----:B------:R-:W-:Y:S05]  /*15830*/  BSYNC.RECONVERGENT B4 ;  /* 0x0000000000047941 */ /* 0x000fea0003800200 */
.L_x_21797:
        /* <DEDUP_REMOVED lines=60> */
.L_x_21795:
[----:B------:R-:W-:Y:S05]  /*15c00*/  BSYNC.RECONVERGENT B3 ;  /* 0x0000000000037941 */ /* 0x000fea0003800200 */
.L_x_21794:
        /* <DEDUP_REMOVED lines=10> */
.L_x_21793:
[----:B------:R-:W-:Y:S05]  /*15cb0*/  BSYNC.RECONVERGENT B2 ;  /* 0x0000000000027941 */ /* 0x000fea0003800200 */
.L_x_21792:
        /* <DEDUP_REMOVED lines=17> */
.L_x_21803:
        /* <DEDUP_REMOVED lines=13> */
.L_x_21805:
[----:B------:R-:W-:Y:S05]  /*15ea0*/  BSYNC.RECONVERGENT B4 ;  /* 0x0000000000047941 */ /* 0x000fea0003800200 */
.L_x_21804:
        /* <DEDUP_REMOVED lines=61> */
.L_x_21802:
[----:B------:R-:W-:Y:S05]  /*16280*/  BSYNC.RECONVERGENT B3 ;  /* 0x0000000000037941 */ /* 0x000fea0003800200 */
.L_x_21801:
        /* <DEDUP_REMOVED lines=11> */
.L_x_21800:
[----:B------:R-:W-:Y:S05]  /*16340*/  BSYNC.RECONVERGENT B2 ;  /* 0x0000000000027941 */ /* 0x000fea0003800200 */
.L_x_21799:
        /* <DEDUP_REMOVED lines=17> */
.L_x_21810:
        /* <DEDUP_REMOVED lines=13> */
.L_x_21812:
[----:B------:R-:W-:Y:S05]  /*16530*/  BSYNC.RECONVERGENT B4 ;  /* 0x0000000000047941 */ /* 0x000fea0003800200 */
.L_x_21811:
        /* <DEDUP_REMOVED lines=61> */
.L_x_21809:
[----:B------:R-:W-:Y:S05]  /*16910*/  BSYNC.RECONVERGENT B3 ;  /* 0x0000000000037941 */ /* 0x000fea0003800200 */
.L_x_21808:
        /* <DEDUP_REMOVED lines=10> */
.L_x_21807:
[----:B------:R-:W-:Y:S05]  /*169c0*/  BSYNC.RECONVERGENT B2 ;  /* 0x0000000000027941 */ /* 0x000fea0003800200 */
.L_x_21806:
        /* <DEDUP_REMOVED lines=17> */
.L_x_21817:
        /* <DEDUP_REMOVED lines=13> */
.L_x_21819:
[----:B------:R-:W-:Y:S05]  /*16bb0*/  BSYNC.RECONVERGENT B4 ;  /* 0x0000000000047941 */ /* 0x000fea0003800200 */
.L_x_21818:
        /* <DEDUP_REMOVED lines=61> */
.L_x_21816:
[----:B------:R-:W-:Y:S05]  /*16f90*/  BSYNC.RECONVERGENT B3 ;  /* 0x0000000000037941 */ /* 0x000fea0003800200 */
.L_x_21815:
        /* <DEDUP_REMOVED lines=11> */
.L_x_21814:
[----:B------:R-:W-:Y:S05]  /*17050*/  BSYNC.RECONVERGENT B2 ;  /* 0x0000000000027941 */ /* 0x000fea0003800200 */
.L_x_21813:
        /* <DEDUP_REMOVED lines=17> */
.L_x_21824:
        /* <DEDUP_REMOVED lines=13> */
.L_x_21826:
[----:B------:R-:W-:Y:S05]  /*17240*/  BSYNC.RECONVERGENT B4 ;  /* 0x0000000000047941 */ /* 0x000fea0003800200 */
.L_x_21825:
        /* <DEDUP_REMOVED lines=61> */
.L_x_21823:
[----:B------:R-:W-:Y:S05]  /*17620*/  BSYNC.RECONVERGENT B3 ;  /* 0x0000000000037941 */ /* 0x000fea0003800200 */
.L_x_21822:
        /* <DEDUP_REMOVED lines=10> */
.L_x_21821:
[----:B------:R-:W-:Y:S05]  /*176d0*/  BSYNC.RECONVERGENT B2 ;  /* 0x0000000000027941 */ /* 0x000fea0003800200 */
.L_x_21820:
        /* <DEDUP_REMOVED lines=17> */
.L_x_21831:
        /* <DEDUP_REMOVED lines=13> */
.L_x_21833:
[----:B------:R-:W-:Y:S05]  /*178c0*/  BSYNC.RECONVERGENT B4 ;  /* 0x0000000000047941 */ /* 0x000fea0003800200 */
.L_x_21832:
        /* <DEDUP_REMOVED lines=61> */
.L_x_21830:
[----:B------:R-:W-:Y:S05]  /*17ca0*/  BSYNC.RECONVERGENT B3 ;  /* 0x0000000000037941 */ /* 0x000fea0003800200 */
.L_x_21829:
        /* <DEDUP_REMOVED lines=11> */
.L_x_21828:
[----:B------:R-:W-:Y:S05]  /*17d60*/  BSYNC.RECONVERGENT B2 ;  /* 0x0000000000027941 */ /* 0x000fea0003800200 */
.L_x_21827:
        /* <DEDUP_REMOVED lines=17> */
.L_x_21838:
        /* <DEDUP_REMOVED lines=13> */
.L_x_21840:
[----:B------:R-:W-:Y:S05]  /*17f50*/  BSYNC.RECONVERGENT B4 ;  /* 0x0000000000047941 */ /* 0x000fea0003800200 */
.L_x_21839:
        /* <DEDUP_REMOVED lines=61> */
.L_x_21837:
[----:B------:R-:W-:Y:S05]  /*18330*/  BSYNC.RECONVERGENT B3 ;  /* 0x0000000000037941 */ /* 0x000fea0003800200 */
.L_x_21836:
        /* <DEDUP_REMOVED lines=10> */
.L_x_21835:
[----:B------:R-:W-:Y:S05]  /*183e0*/  BSYNC.RECONVERGENT B2 ;  /* 0x0000000000027941 */ /* 0x000fea0003800200 */
.L_x_21834:
        /* <DEDUP_REMOVED lines=16> */
.L_x_21844:
        /* <DEDUP_REMOVED lines=13> */
.L_x_21846:
[----:B------:R-:W-:Y:S05]  /*185c0*/  BSYNC.RECONVERGENT B3 ;  /* 0x0000000000037941 */ /* 0x000fea0003800200 */
.L_x_21845:
        /* <DEDUP_REMOVED lines=61> */
.L_x_21843:
[----:B------:R-:W-:Y:S05]  /*189a0*/  BSYNC.RECONVERGENT B2 ;  /* 0x0000000000027941 */ /* 0x000fea0003800200 */
.L_x_21842:
        /* <DEDUP_REMOVED lines=12> */
.L_x_21791:
        /* <DEDUP_REMOVED lines=21> */
.L_x_21851:
        /* <DEDUP_REMOVED lines=13> */
.L_x_21853:
[----:B------:R-:W-:Y:S05]  /*18c90*/  BSYNC.RECONVERGENT B4 ;  /* 0x0000000000047941 */ /* 0x000fea0003800200 */
.L_x_21852:
        /* <DEDUP_REMOVED lines=60> */
.L_x_21850:
[----:B------:R-:W-:Y:S05]  /*19060*/  BSYNC.RECONVERGENT B3 ;  /* 0x0000000000037941 */ /* 0x000fea0003800200 */
.L_x_21849:
        /* <DEDUP_REMOVED lines=10> */
.L_x_21848:
[----:B------:R-:W-:Y:S05]  /*19110*/  BSYNC.RECONVERGENT B2 ;  /* 0x0000000000027941 */ /* 0x000fea0003800200 */
.L_x_21847:
        /* <DEDUP_REMOVED lines=17> */
.L_x_21858:
        /* <DEDUP_REMOVED lines=13> */
.L_x_21860:
[----:B------:R-:W-:Y:S05]  /*19300*/  BSYNC.RECONVERGENT B4 ;  /* 0x0000000000047941 */ /* 0x000fea0003800200 */
.L_x_21859:
        /* <DEDUP_REMOVED lines=61> */
.L_x_21857:
[----:B------:R-:W-:Y:S05]  /*196e0*/  BSYNC.RECONVERGENT B3 ;  /* 0x0000000000037941 */ /* 0x000fea0003800200 */
.L_x_21856:
        /* <DEDUP_REMOVED lines=11> */
.L_x_21855:
[----:B------:R-:W-:Y:S05]  /*197a0*/  BSYNC.RECONVERGENT B2 ;  /* 0x0000000000027941 */ /* 0x000fea0003800200 */
.L_x_21854:
        /* <DEDUP_REMOVED lines=17> */
.L_x_21865:
        /* <DEDUP_REMOVED lines=13> */
.L_x_21867:
[----:B------:R-:W-:Y:S05]  /*19990*/  BSYNC.RECONVERGENT B4 ;  /* 0x0000000000047941 */ /* 0x000fea0003800200 */
.L_x_21866:
        /* <DEDUP_REMOVED lines=61> */
.L_x_21864:
[----:B------:R-:W-:Y:S05]  /*19d70*/  BSYNC.RECONVERGENT B3 ;  /* 0x0000000000037941 */ /* 0x000fea0003800200 */
.L_x_21863:
        /* <DEDUP_REMOVED lines=10> */
.L_x_21862:
[----:B------:R-:W-:Y:S05]  /*19e20*/  BSYNC.RECONVERGENT B2 ;  /* 0x0000000000027941 */ /* 0x000fea0003800200 */
.L_x_21861:
        /* <DEDUP_REMOVED lines=17> */
.L_x_21872:
        /* <DEDUP_REMOVED lines=13> */
.L_x_21874:
[----:B------:R-:W-:Y:S05]  /*1a010*/  BSYNC.RECONVERGENT B4 ;  /* 0x0000000000047941 */ /* 0x000fea0003800200 */
.L_x_21873:
        /* <DEDUP_REMOVED lines=61> */
.L_x_21871:
[----:B------:R-:W-:Y:S05]  /*1a3f0*/  BSYNC.RECONVERGENT B3 ;  /* 0x0000000000037941 */ /* 0x000fea0003800200 */
.L_x_21870:
        /* <DEDUP_REMOVED lines=11> */
.L_x_21869:
[----:B------:R-:W-:Y:S05]  /*1a4b0*/  BSYNC.RECONVERGENT B2 ;  /* 0x0000000000027941 */ /* 0x000fea0003800200 */
.L_x_21868:
        /* <DEDUP_REMOVED lines=17> */
.L_x_21879:
        /* <DEDUP_REMOVED lines=13> */
.L_x_21881:
[----:B------:R-:W-:Y:S05]  /*1a6a0*/  BSYNC.RECONVERGENT B4 ;  /* 0x0000000000047941 */ /* 0x000fea0003800200 */
.L_x_21880:
        /* <DEDUP_REMOVED lines=61> */
.L_x_21878:
[----:B------:R-:W-:Y:S05]  /*1aa80*/  BSYNC.RECONVERGENT B3 ;  /* 0x0000000000037941 */ /* 0x000fea0003800200 */
.L_x_21877:
        /* <DEDUP_REMOVED lines=10> */
.L_x_21876:
[----:B------:R-:W-:Y:S05]  /*1ab30*/  BSYNC.RECONVERGENT B2 ;  /* 0x0000000000027941 */ /* 0x000fea0003800200 */
.L_x_21875:
        /* <DEDUP_REMOVED lines=17> */
.L_x_21886:
        /* <DEDUP_REMOVED lines=13> */
.L_x_21888:
[----:B------:R-:W-:Y:S05]  /*1ad20*/  BSYNC.RECONVERGENT B4 ;  /* 0x0000000000047941 */ /* 0x000fea0003800200 */
.L_x_21887:
        /* <DEDUP_REMOVED lines=61> */
.L_x_21885:
[----:B------:R-:W-:Y:S05]  /*1b100*/  BSYNC.RECONVERGENT B3 ;  /* 0x0000000000037941 */ /* 0x000fea0003800200 */
.L_x_21884:
        /* <DEDUP_REMOVED lines=11> */
.L_x_21883:
[----:B------:R-:W-:Y:S05]  /*1b1c0*/  BSYNC.RECONVERGENT B2 ;  /* 0x0000000000027941 */ /* 0x000fea0003800200 */
.L_x_21882:
        /* <DEDUP_REMOVED lines=17> */
.L_x_21893:
        /* <DEDUP_REMOVED lines=13> */
.L_x_21895:
[----:B------:R-:W-:Y:S05]  /*1b3b0*/  BSYNC.RECONVERGENT B4 ;  /* 0x0000000000047941 */ /* 0x000fea0003800200 */
.L_x_21894:
        /* <DEDUP_REMOVED lines=61> */
.L_x_21892:
[----:B------:R-:W-:Y:S05]  /*1b790*/  BSYNC.RECONVERGENT B3 ;  /* 0x0000000000037941 */ /* 0x000fea0003800200 */
.L_x_21891:
        /* <DEDUP_REMOVED lines=10> */
.L_x_21890:
[----:B------:R-:W-:Y:S05]  /*1b840*/  BSYNC.RECONVERGENT B2 ;  /* 0x0000000000027941 */ /* 0x000fea0003800200 */
.L_x_21889:
        /* <DEDUP_REMOVED lines=16> */
.L_x_21898:
        /* <DEDUP_REMOVED lines=13> */
.L_x_21900:
[----:B------:R-:W-:Y:S05]  /*1ba20*/  BSYNC.RECONVERGENT B3 ;  /* 0x0000000000037941 */ /* 0x000fea0003800200 */
.L_x_21899:
        /* <DEDUP_REMOVED lines=61> */
.L_x_21897:
[----:B------:R-:W-:Y:S05]  /*1be00*/  BSYNC.RECONVERGENT B2 ;  /* 0x0000000000027941 */ /* 0x000fea0003800200 */
.L_x_21896:
        /* <DEDUP_REMOVED lines=11> */
.L_x_21841:
[----:B------:R-:W-:Y:S05]  /*1bec0*/  BSYNC.RECONVERGENT B0 ;  /* 0x0000000000007941 */ /* 0x000fea0003800200 */
.L_x_21790:
        /* <DEDUP_REMOVED lines=22> */
[----:B-1----:R-:W-:Y:S01]  /*1c030*/  IMAD.WIDE.U32 R200, R0, 0x8, R200 ;  /* 0x0000000800c87825 */ /* 0x002fe200078e00c8 */
[----:B------:R-:W-:Y:S02]  /*1c040*/  LOP3.LUT R204, R212, R204, R210, 0xfe, !PT ;  /* 0x000000ccd4cc7212 */ /* 0x000fe400078efed2 */
[----:B------:R-:W-:Y:S02]  /*1c050*/  LOP3.LUT R205, R199, R213, RZ, 0xfc, !PT ;  /* 0x000000d5c7cd7212 */ /* 0x000fe400078efcff */
[----:B------:R-:W-:-:S05]  /*1c060*/  LOP3.LUT R204, R204, 0xff, R191, 0xf8, !PT ;  /* 0x000000ffcccc7812 */ /* 0x000fca00078ef8bf */
[----:B------:R1:W-:Y:S02]  /*1c070*/  STG.E.64 desc[UR6][R200.64], R204 ;  /* 0x000000ccc8007986 */ /* 0x0003e4000c101b06 */
.L_x_21902:
[----:B------:R-:W-:Y:S05]  /*1c080*/  BSYNC.RECONVERGENT B0 ;  /* 0x0000000000007941 */ /* 0x000fea0003800200 */
.L_x_21901:
[----:B------:R-:W-:Y:S01]  /*1c090*/  IADD3 R179, PT, PT, R179, 0x20, RZ ;  /* 0x00000020b3b37810 */ /* 0x000fe20007ffe0ff */
[----:B------:R-:W-:-:S07]  /*1c0a0*/  VIADD R0, R0, 0x20 ;  /* 0x0000002000007836 */ /* 0x000fce0000000000 */
.L_x_21789:
[----:B------:R-:W-:Y:S05]  /*1c0b0*/  BSYNC.RECONVERGENT B1 ;  /* 0x0000000000017941 */ /* 0x000fea0003800200 */
.L_x_21788:
        /* <DEDUP_REMOVED lines=36> */
.L_x_21911:
        /* <DEDUP_REMOVED lines=13> */
.L_x_21913:
[----:B------:R-:W-:Y:S05]  /*1c3d0*/  BSYNC.RECONVERGENT B4 ;  /* 0x0000000000047941 */ /* 0x000fea0003800200 */
.L_x_21912:
        /* <DEDUP_REMOVED lines=48> */
[----:B------:R-:W-:-:S04]  /*1c6e0*/  IMAD.WIDE.U32 R168, R168, -0x326172a9, RZ ;  /* 0xcd9e8d57a8a87825 */ /* 0x000fc800078e00ff */
[----:B------:R-:W-:Y:S01]  /*1c6f0*/  VIADD R173, R3, 0xdb3d7428 ;  /* 0xdb3d742803ad7836 */ /* 0x000fe20000000000 */
        /* <DEDUP_REMOVED lines=8> */
[----:B------:R-:W-:Y:S01]  /*1c780*/  IMAD.MOV.U32 R188, RZ, RZ, R172 ;  /* 0x000000ffffbc7224 */ /* 0x000fe200078e00ac */
[----:B------:R-:W-:Y:S01]  /*1c790*/  LOP3.LUT R185, R185, R168, R173, 0x96, !PT ;  /* 0x000000a8b9b97212 */ /* 0x000fe200078e96ad */
[----:B------:R-:W-:-:S07]  /*1c7a0*/  IMAD.MOV.U32 R168, RZ, RZ, R190 ;  /* 0x000000ffffa87224 */ /* 0x000fce00078e00be */
.L_x_21910:
[----:B------:R-:W-:Y:S05]  /*1c7b0*/  BSYNC.RECONVERGENT B3 ;  /* 0x0000000000037941 */ /* 0x000fea0003800200 */
.L_x_21909:
        /* <DEDUP_REMOVED lines=10> */
.L_x_21908:
[----:B------:R-:W-:Y:S05]  /*1c860*/  BSYNC.RECONVERGENT B2 ;  /* 0x0000000000027941 */ /* 0x000fea0003800200 */
.L_x_21907:
        /* <DEDUP_REMOVED lines=17> */
.L_x_21918:
        /* <DEDUP_REMOVED lines=13> */
.L_x_21920:
[----:B------:R-:W-:Y:S05]  /*1ca50*/  BSYNC.RECONVERGENT B4 ;  /* 0x0000000000047941 */ /* 0x000fea0003800200 */
.L_x_21919:
        /* <DEDUP_REMOVED lines=61> */
.L_x_21917:
[----:B------:R-:W-:Y:S05]  /*1ce30*/  BSYNC.RECONVERGENT B3 ;  /* 0x0000000000037941 */ /* 0x000fea0003800200 */
.L_x_21916:
        /* <DEDUP_REMOVED lines=11> */
.L_x_21915:
[----:B------:R-:W-:Y:S05]  /*1cef0*/  BSYNC.RECONVERGENT B2 ;  /* 0x0000000000027941 */ /* 0x000fea0003800200 */
.L_x_21914:
        /* <DEDUP_REMOVED lines=17> */
.L_x_21925:
        /* <DEDUP_REMOVED lines=13> */
.L_x_21927:
[----:B------:R-:W-:Y:S05]  /*1d0e0*/  BSYNC.RECONVERGENT B4 ;  /* 0x0000000000047941 */ /* 0x000fea0003800200 */
.L_x_21926:
        /* <DEDUP_REMOVED lines=61> */
.L_x_21924:
[----:B------:R-:W-:Y:S05]  /*1d4c0*/  BSYNC.RECONVERGENT B3 ;  /* 0x0000000000037941 */ /* 0x000fea0003800200 */
.L_x_21923:
        /* <DEDUP_REMOVED lines=10> */
.L_x_21922:
[----:B------:R-:W-:Y:S05]  /*1d570*/  BSYNC.RECONVERGENT B2 ;  /* 0x0000000000027941 */ /* 0x000fea0003800200 */
.L_x_21921:
        /* <DEDUP_REMOVED lines=17> */
.L_x_21932:
        /* <DEDUP_REMOVED lines=13> */
.L_x_21934:
[----:B------:R-:W-:Y:S05]  /*1d760*/  BSYNC.RECONVERGENT B4 ;  /* 0x0000000000047941 */ /* 0x000fea0003800200 */
.L_x_21933:
[----:B------:R-:W-:Y:S01]  /*1d770*/  IMAD.WIDE.U32 R174, R184, -0x326172a9, RZ ;  /* 0xcd9e8d57b8ae7825 */ /* 0x000fe200078e00ff */
[----:B-1----:R-:W-:Y:S02]  /*1d780*/  LOP3.LUT R200, R189, R173, R3, 0x96, !PT ;  /* 0x000000adbdc87212 */ /* 0x002fe400078e9603 */
        /* <DEDUP_REMOVED lines=59> */
.L_x_21931:
[----:B------:R-:W-:Y:S05]  /*1db40*/  BSYNC.RECONVERGENT B3 ;  /* 0x0000000000037941 */ /* 0x000fea0003800200 */
.L_x_21930:
        /* <DEDUP_REMOVED lines=11> */
.L_x_21929:
[----:B------:R-:W-:Y:S05]  /*1dc00*/  BSYNC.RECONVERGENT B2 ;  /* 0x0000000000027941 */ /* 0x000fea0003800200 */
.L_x_21928:
        /* <DEDUP_REMOVED lines=17> */
.L_x_21939:
        /* <DEDUP_REMOVED lines=13> */
.L_x_21941:
[----:B------:R-:W-:Y:S05]  /*1ddf0*/  BSYNC.RECONVERGENT B4 ;  /* 0x0000000000047941 */ /* 0x000fea0003800200 */
.L_x_21940:
[----:B------:R-:W-:Y:S01]  /*1de00*/  IMAD.WIDE.U32 R174, R184, -0x326172a9, RZ ;  /* 0xcd9e8d57b8ae7825 */ /* 0x000fe200078e00ff */
[----:B-1----:R-:W-:Y:S02]  /*1de10*/  LOP3.LUT R200, R189, R173, R3, 0x96, !PT ;  /* 0x000000adbdc87212 */ /* 0x002fe400078e9603 */
        /* <DEDUP_REMOVED lines=59> */
.L_x_21938:
[----:B------:R-:W-:Y:S05]  /*1e1d0*/  BSYNC.RECONVERGENT B3 ;  /* 0x0000000000037941 */ /* 0x000fea0003800200 */
.L_x_21937:
        /* <DEDUP_REMOVED lines=10> */
.L_x_21936:
[----:B------:R-:W-:Y:S05]  /*1e280*/  BSYNC.RECONVERGENT B2 ;  /* 0x0000000000027941 */ /* 0x000fea0003800200 */
.L_x_21935:
        /* <DEDUP_REMOVED lines=17> */
.L_x_21946:
        /* <DEDUP_REMOVED lines=13> */
.L_x_21948:
[----:B------:R-:W-:Y:S05]  /*1e470*/  BSYNC.RECONVERGENT B4 ;  /* 0x0000000000047941 */ /* 0x000fea0003800200 */
.L_x_21947:
[----:B------:R-:W-:Y:S01]  /*1e480*/  IMAD.WIDE.U32 R186, R184, -0x326172a9, RZ ;  /* 0xcd9e8d57b8ba7825 */ /* 0x000fe200078e00ff */
[----:B01----:R-:W-:Y:S02]  /*1e490*/  LOP3.LUT R204, R189, R175, R3, 0x96, !PT ;  /* 0x000000afbdcc7212 */ /* 0x003fe400078e9603 */
        /* <DEDUP_REMOVED lines=59> */
.L_x_21945:
[----:B------:R-:W-:Y:S05]  /*1e850*/  BSYNC.RECONVERGENT B3 ;  /* 0x0000000000037941 */ /* 0x000fea0003800200 */
.L_x_21944:
        /* <DEDUP_REMOVED lines=11> */
.L_x_21943:
[----:B------:R-:W-:Y:S05]  /*1e910*/  BSYNC.RECONVERGENT B2 ;  /* 0x0000000000027941 */ /* 0x000fea0003800200 */
.L_x_21942:
        /* <DEDUP_REMOVED lines=17> */
.L_x_21953:
        /* <DEDUP_REMOVED lines=13> */
.L_x_21955:
[----:B------:R-:W-:Y:S05]  /*1eb00*/  BSYNC.RECONVERGENT B4 ;  /* 0x0000000000047941 */ /* 0x000fea0003800200 */
.L_x_21954:
[----:B------:R-:W-:Y:S01]  /*1eb10*/  IMAD.WIDE.U32 R186, R184, -0x326172a9, RZ ;  /* 0xcd9e8d57b8ba7825 */ /* 0x000fe200078e00ff */
[----:B01----:R-:W-:-:S03]  /*1eb20*/  LOP3.LUT R204, R189, R175, R3, 0x96, !PT ;  /* 0x000000afbdcc7212 */ /* 0x003fc600078e9603 */
        /* <DEDUP_REMOVED lines=59> */
.L_x_21952:
[----:B------:R-:W-:Y:S05]  /*1eee0*/  BSYNC.RECONVERGENT B3 ;  /* 0x0000000000037941 */ /* 0x000fea0003800200 */
.L_x_21951:
        /* <DEDUP_REMOVED lines=10> */
.L_x_21950:
[----:B------:R-:W-:Y:S05]  /*1ef90*/  BSYNC.RECONVERGENT B2 ;  /* 0x0000000000027941 */ /* 0x000fea0003800200 */
.L_x_21949:
        /* <DEDUP_REMOVED lines=20> */
.L_x_21959:
        /* <DEDUP_REMOVED lines=13> */
.L_x_21961:
[----:B------:R-:W-:Y:S05]  /*1f1b0*/  BSYNC.RECONVERGENT B3 ;  /* 0x0000000000037941 */ /* 0x000fea0003800200 */
.L_x_21960:
[----:B------:R-:W-:Y:S01]  /*1f1c0*/  IMAD.WIDE.U32 R198, R184, -0x326172a9, RZ ;  /* 0xcd9e8d57b8c67825 */ /* 0x000fe200078e00ff */
[----:B01----:R-:W-:Y:S02]  /*1f1d0*/  LOP3.LUT R204, R189, R187, R3, 0x96, !PT ;  /* 0x000000bbbdcc7212 */ /* 0x003fe400078e9603 */
        /* <DEDUP_REMOVED lines=57> */
[----:B------:R-:W-:Y:S02]  /*1f570*/  LOP3.LUT R186, R175, R186, R201, 0x96, !PT ;  /* 0x000000baafba7212 */ /* 0x000fe400078e96c9 */
[----:B------:R-:W-:-:S07]  /*1f580*/  MOV R175, R178 ;  /* 0x000000b200af7202 */ /* 0x000fce0000000f00 */
.L_x_21958:
[----:B------:R-:W-:Y:S05]  /*1f590*/  BSYNC.RECONVERGENT B2 ;  /* 0x0000000000027941 */ /* 0x000fea0003800200 */
.L_x_21957:
        /* <DEDUP_REMOVED lines=12> */
.L_x_21906:
[----:B------:R-:W-:Y:S01]  /*1f660*/  BSSY.RECONVERGENT B2, `(.L_x_21962) ;  /* 0x000006b000027945 */ /* 0x000fe20003800200 */
[----:B--2---:R-:W-:Y:S01]  /*1f670*/  HFMA2 R168, -RZ, RZ, 0, 0 ;  /* 0x00000000ffa87431 */ /* 0x004fe200000001ff */
        /* <DEDUP_REMOVED lines=19> */
.L_x_21966:
        /* <DEDUP_REMOVED lines=13> */
.L_x_21968:
[----:B------:R-:W-:Y:S05]  /*1f880*/  BSYNC.RECONVERGENT B4 ;  /* 0x0000000000047941 */ /* 0x000fea0003800200 */
.L_x_21967:
        /* <DEDUP_REMOVED lines=61> */
.L_x_21965:
[----:B------:R-:W-:Y:S05]  /*1fc60*/  BSYNC.RECONVERGENT B3 ;  /* 0x0000000000037941 */ /* 0x000fea0003800200 */
.L_x_21964:
        /* <DEDUP_REMOVED lines=10> */
.L_x_21963:
[----:B------:R-:W-:Y:S05]  /*1fd10*/  BSYNC.RECONVERGENT B2 ;  /* 0x0000000000027941 */ /* 0x000fea0003800200 */
.L_x_21962:
        /* <DEDUP_REMOVED lines=17> */
.L_x_21973:
        /* <DEDUP_REMOVED lines=13> */
.L_x_21975:
[----:B------:R-:W-:Y:S05]  /*1ff00*/  BSYNC.RECONVERGENT B4 ;  /* 0x0000000000047941 */ /* 0x000fea0003800200 */
.L_x_21974:
        /* <DEDUP_REMOVED lines=61> */
.L_x_21972:
[----:B------:R-:W-:Y:S05]  /*202e0*/  BSYNC.RECONVERGENT B3 ;  /* 0x0000000000037941 */ /* 0x000fea0003800200 */
.L_x_21971:
        /* <DEDUP_REMOVED lines=11> */
.L_x_21970:
[----:B------:R-:W-:Y:S05]  /*203a0*/  BSYNC.RECONVERGENT B2 ;  /* 0x0000000000027941 */ /* 0x000fea0003800200 */
.L_x_21969:
        /* <DEDUP_REMOVED lines=17> */
.L_x_21980:
        /* <DEDUP_REMOVED lines=13> */
.L_x_21982:
[----:B------:R-:W-:Y:S05]  /*20590*/  BSYNC.RECONVERGENT B4 ;  /* 0x0000000000047941 */ /* 0x000fea0003800200 */
.L_x_21981:
        /* <DEDUP_REMOVED lines=61> */
.L_x_21979:
[----:B------:R-:W-:Y:S05]  /*20970*/  BSYNC.RECONVERGENT B3 ;  /* 0x0000000000037941 */ /* 0x000fea0003800200 */
.L_x_21978:
        /* <DEDUP_REMOVED lines=10> */
.L_x_21977:
[----:B------:R-:W-:Y:S05]  /*20a20*/  BSYNC.RECONVERGENT B2 ;  /* 0x0000000000027941 */ /* 0x000fea0003800200 */
.L_x_21976:
        /* <DEDUP_REMOVED lines=17> */
.L_x_21987:
        /* <DEDUP_REMOVED lines=13> */
.L_x_21989:
[----:B------:R-:W-:Y:S05]  /*20c10*/  BSYNC.RECONVERGENT B4 ;  /* 0x0000000000047941 */ /* 0x000fea0003800200 */
.L_x_21988:
        /* <DEDUP_REMOVED lines=61> */
.L_x_21986:
[----:B------:R-:W-:Y:S05]  /*20ff0*/  BSYNC.RECONVERGENT B3 ;  /* 0x0000000000037941 */ /* 0x000fea0003800200 */
.L_x_21985:
        /* <DEDUP_REMOVED lines=11> */
.L_x_21984:
[----:B------:R-:W-:Y:S05]  /*210b0*/  BSYNC.RECONVERGENT B2 ;  /* 0x0000000000027941 */ /* 0x000fea0003800200 */
.L_x_21983:
        /* <DEDUP_REMOVED lines=17> */
.L_x_21994:
        /* <DEDUP_REMOVED lines=13> */
.L_x_21996:
[----:B------:R-:W-:Y:S05]  /*212a0*/  BSYNC.RECONVERGENT B4 ;  /* 0x0000000000047941 */ /* 0x000fea0003800200 */
.L_x_21995:
        /* <DEDUP_REMOVED lines=61> */
.L_x_21993:
[----:B------:R-:W-:Y:S05]  /*21680*/  BSYNC.RECONVERGENT B3 ;  /* 0x0000000000037941 */ /* 0x000fea0003800200 */
.L_x_21992:
        /* <DEDUP_REMOVED lines=10> */
.L_x_21991:
[----:B------:R-:W-:Y:S05]  /*21730*/  BSYNC.RECONVERGENT B2 ;  /* 0x0000000000027941 */ /* 0x000fea0003800200 */
.L_x_21990:
        /* <DEDUP_REMOVED lines=17> */
.L_x_22001:
        /* <DEDUP_REMOVED lines=13> */
.L_x_22003:
[----:B------:R-:W-:Y:S05]  /*21920*/  BSYNC.RECONVERGENT B4 ;  /* 0x0000000000047941 */ /* 0x000fea0003800200 */
.L_x_22002:
        /* <DEDUP_REMOVED lines=61> */
.L_x_22000:
[----:B------:R-:W-:Y:S05]  /*21d00*/  BSYNC.RECONVERGENT B3 ;  /* 0x0000000000037941 */ /* 0x000fea0003800200 */
.L_x_21999:
        /* <DEDUP_REMOVED lines=11> */
.L_x_21998:
[----:B------:R-:W-:Y:S05]  /*21dc0*/  BSYNC.RECONVERGENT B2 ;  /* 0x0000000000027941 */ /* 0x000fea0003800200 */
.L_x_21997:
        /* <DEDUP_REMOVED lines=17> */
.L_x_22008:
        /* <DEDUP_REMOVED lines=13> */
.L_x_22010:
[----:B------:R-:W-:Y:S05]  /*21fb0*/  BSYNC.RECONVERGENT B4 ;  /* 0x0000000000047941 */ /* 0x000fea0003800200 */
.L_x_22009:
        /* <DEDUP_REMOVED lines=61> */
.L_x_22007:
[----:B------:R-:W-:Y:S05]  /*22390*/  BSYNC.RECONVERGENT B3 ;  /* 0x0000000000037941 */ /* 0x000fea0003800200 */
.L_x_22006:
        /* <DEDUP_REMOVED lines=10> */
.L_x_22005:
[----:B------:R-:W-:Y:S05]  /*22440*/  BSYNC.RECONVERGENT B2 ;  /* 0x0000000000027941 */ /* 0x000fea0003800200 */
.L_x_22004:
        /* <DEDUP_REMOVED lines=20> */
.L_x_22013:
        /* <DEDUP_REMOVED lines=13> */
.L_x_22015:
[----:B------:R-:W-:Y:S05]  /*22660*/  BSYNC.RECONVERGENT B3 ;  /* 0x0000000000037941 */ /* 0x000fea0003800200 */
.L_x_22014:
        /* <DEDUP_REMOVED lines=61> */
.L_x_22012:
[----:B------:R-:W-:Y:S05]  /*22a40*/  BSYNC.RECONVERGENT B2 ;  /* 0x0000000000027941 */ /* 0x000fea0003800200 */
.L_x_22011:
        /* <DEDUP_REMOVED lines=11> */
.L_x_21956:
[----:B------:R-:W-:Y:S05]  /*22b00*/  BSYNC.RECONVERGENT B0 ;  /* 0x0000000000007941 */ /* 0x000fea0003800200 */
.L_x_21905:
[----:B-1----:R-:W1:Y:S02]  /*22b10*/  LDC.64 R200, c[0x0][0x3a8] ;  /* 0x0000ea00ffc87b82 */ /* 0x002e640000000a00 */
[----:B-1----:R-:W-:-:S05]  /*22b20*/  IMAD.WIDE.U32 R178, R179, 0x20, R200 ;  /* 0x00000020b3b27825 */ /* 0x002fca00078e00c8 */
[----:B------:R2:W-:Y:S04]  /*22b30*/  STG.E.128 desc[UR6][R178.64], R168 ;  /* 0x000000a8b2007986 */ /* 0x0005e8000c101d06 */
[----:B------:R2:W-:Y:S01]  /*22b40*/  STG.E.128 desc[UR6][R178.64+0x10], R172 ;  /* 0x000010acb2007986 */ /* 0x0005e2000c101d06 */
[----:B------:R-:W-:Y:S05]  /*22b50*/  @!P2 BRA `(.L_x_21904) ;  /* 0x000000000050a947 */ /* 0x000fea0003800000 */
[----:B------:R-:W-:Y:S01]  /*22b60*/  SHF.L.U32 R200, R197, 0x10, RZ ;  /* 0x00000010c5c87819 */ /* 0x000fe200000006ff */
[----:B--2---:R-:W1:Y:S01]  /*22b70*/  LDC.64 R178, c[0x0][0x3b0] ;  /* 0x0000ec00ffb27b82 */ /* 0x004e620000000a00 */
[----:B------:R-:W-:Y:S02]  /*22b80*/  LOP3.LUT R199, R198, 0xffff, RZ, 0xc0, !PT ;  /* 0x0000ffffc6c77812 */ /* 0x000fe400078ec0ff */
[----:B------:R-:W-:Y:S02]  /*22b90*/  LOP3.LUT R200, R200, 0xff0000, RZ, 0xc0, !PT ;  /* 0x00ff0000c8c87812 */ /* 0x000fe400078ec0ff */
[----:B0-----:R-:W-:Y:S02]  /*22ba0*/  PRMT R204, R196, 0x7104, RZ ;  /* 0x00007104c4cc7816 */ /* 0x001fe400000000ff */
        /* <DEDUP_REMOVED lines=10> */
[----:B-1----:R-:W-:Y:S01]  /*22c50*/  IMAD.WIDE.U32 R178, R0, 0x8, R178 ;  /* 0x0000000800b27825 */ /* 0x002fe200078e00b2 */
[----:B------:R-:W-:Y:S02]  /*22c60*/  LOP3.LUT R200, R210, R200, R204, 0xfe, !PT ;  /* 0x000000c8d2c87212 */ /* 0x000fe400078efecc */
[----:B------:R-:W-:Y:S02]  /*22c70*/  LOP3.LUT R201, R199, R211, RZ, 0xfc, !PT ;  /* 0x000000d3c7c97212 */ /* 0x000fe400078efcff */
[----:B------:R-:W-:-:S05]  /*22c80*/  LOP3.LUT R200, R200, 0xff, R191, 0xf8, !PT ;  /* 0x000000ffc8c87812 */ /* 0x000fca00078ef8bf */
[----:B------:R3:W-:Y:S02]  /*22c90*/  STG.E.64 desc[UR6][R178.64], R200 ;  /* 0x000000c8b2007986 */ /* 0x0007e4000c101b06 */
.L_x_21904:
[----:B------:R-:W-:Y:S05]  /*22ca0*/  BSYNC.RECONVERGENT B1 ;  /* 0x0000000000017941 */ /* 0x000fea0003800200 */
.L_x_21903:
[----:B------:R-:W-:Y:S01]  /*22cb0*/  FADD.FTZ R0, RZ, R136 ;  /* 0x00000088ff007221 */ /* 0x000fe20000010000 */
[C---:B------:R-:W-:Y:S01]  /*22cc0*/  ISETP.GT.U32.AND P2, PT, R181.reuse, 0x3f, PT ;  /* 0x0000003fb500780c */ /* 0x040fe20003f44070 */
[----:B--23--:R-:W2:Y:S01]  /*22cd0*/  S2R R178, SR_TID.X ;  /* 0x0000000000b27919 */ /* 0x00cea20000002100 */
        /* <DEDUP_REMOVED lines=12> */
[----:B--2---:R-:W-:-:S03]  /*22da0*/  LOP3.LUT P6, RZ, R178, 0x1f, RZ, 0xc0, !PT ;  /* 0x0000001fb2ff7812 */ /* 0x004fc600078cc0ff */
        /* <DEDUP_REMOVED lines=34> */
[----:B------:R-:W1:Y:S02]  /*22fd0*/  SHFL.BFLY PT, R0, R179, 0x1, 0x1f ;  /* 0x0c201f00b3007f89 */ /* 0x000e6400000e0000 */
[----:B-1----:R-:W-:-:S05]  /*22fe0*/  FADD.FTZ R200, R179, R0 ;  /* 0x00000000b3c87221 */ /* 0x002fca0000010000 */
[----:B------:R-:W1:Y:S02]  /*22ff0*/  SHFL.BFLY PT, R199, R200, 0x2, 0x1f ;  /* 0x0c401f00c8c77f89 */ /* 0x000e6400000e0000 */
[----:B-1----:R-:W-:Y:S02]  /*23000*/  FADD.FTZ R201, R200, R199 ;  /* 0x000000c7c8c97221 */ /* 0x002fe40000010000 */
[----:B------:R-:W1:Y:S03]  /*23010*/  LDC R199, c[0x0][0x400] ;  /* 0x00010000ffc77b82 */ /* 0x000e660000000800 */
[----:B------:R-:W2:Y:S02]  /*23020*/  SHFL.BFLY PT, R0, R201, 0x4, 0x1f ;  /* 0x0c801f00c9007f89 */ /* 0x000ea400000e0000 */
[----:B--2---:R-:W-:-:S05]  /*23030*/  FADD.FTZ R203, R201, R0 ;  /* 0x00000000c9cb7221 */ /* 0x004fca0000010000 */
        /* <DEDUP_REMOVED lines=11> */
[----:B------:R-:W-:Y:S02]  /*230f0*/  FADD.FTZ R204, R146, -R179 ;  /* 0x800000b392cc7221 */ /* 0x000fe40000010000 */
        /* <DEDUP_REMOVED lines=83> */
.L_x_22039:
        /* <DEDUP_REMOVED lines=58> */
.L_x_22020:
[----:B------:R-:W-:Y:S05]  /*239d0*/  BSYNC.RECONVERGENT B1 ;  /* 0x0000000000017941 */ /* 0x000fea0003800200 */
.L_x_22019:
        /* <DEDUP_REMOVED lines=35> */
.L_x_22022:
[----:B------:R-:W-:Y:S05]  /*23c10*/  BSYNC.RECONVERGENT B1 ;  /* 0x0000000000017941 */ /* 0x000fea0003800200 */
.L_x_22021:
        /* <DEDUP_REMOVED lines=35> */
.L_x_22024:
[----:B------:R-:W-:Y:S05]  /*23e50*/  BSYNC.RECONVERGENT B1 ;  /* 0x0000000000017941 */ /* 0x000fea0003800200 */
.L_x_22023:
        /* <DEDUP_REMOVED lines=35> */
.L_x_22026:
[----:B------:R-:W-:Y:S05]  /*24090*/  BSYNC.RECONVERGENT B1 ;  /* 0x0000000000017941 */ /* 0x000fea0003800200 */
.L_x_22025:
        /* <DEDUP_REMOVED lines=32> */
.L_x_22018:
[----:B------:R-:W-:Y:S05]  /*242a0*/  BSYNC.RECONVERGENT B0 ;  /* 0x0000000000007941 */ /* 0x000fea0003800200 */
.L_x_22017:
[----:B01234-:R-:W0:Y:S02]  /*242b0*/  LDC.64 R176, c[0x0][0x380] ;  /* 0x0000e000ffb07b82 */ /* 0x01fe240000000a00 */
[----:B0-----:R-:W-:-:S04]  /*242c0*/  LEA R182, R176, R182, 0x2 ;  /* 0x000000b6b0b67211 */ /* 0x001fc800078e10ff */
[----:B------:R-:W-:-:S13]  /*242d0*/  ISETP.GE.AND P0, PT, R182, R177, PT ;  /* 0x000000b1b600720c */ /* 0x000fda0003f06270 */
[----:B------:R-:W-:Y:S05]  /*242e0*/  @!P0 BRA `(.L_x_22027) ;  /* 0xfffffdcc006c8947 */ /* 0x000fea000383ffff */
[----:B------:R-:W-:Y:S05]  /*242f0*/  EXIT ;  /* 0x000000000000794d */ /* 0x000fea0003800000 */
.L_x_22016:
[----:B------:R-:W-:Y:S01]  /*24300*/  HFMA2 R211, -RZ, RZ, 0, 5.9604644775390625e-08 ;  /* 0x00000001ffd37431 */ /* 0x000fe200000001ff */
[----:B------:R-:W-:Y:S01]  /*24310*/  BSSY B0, `(.L_x_22028) ;  /* 0x0000007000007945 */ /* 0x000fe20003800000 */
[----:B------:R-:W-:Y:S01]  /*24320*/  IMAD.MOV.U32 R210, RZ, RZ, R179 ;  /* 0x000000ffffd27224 */ /* 0x000fe200078e00b3 */
[----:B------:R-:W-:Y:S01]  /*24330*/  MOV R209, 0xffffffff ;  /* 0xffffffff00d17802 */ /* 0x000fe20000000f00 */
[----:B------:R-:W-:-:S07]  /*24340*/  IMAD.MOV.U32 R212, RZ, RZ, 0x1f ;  /* 0x0000001fffd47424 */ /* 0x000fce00078e00ff */
[----:B01---5:R-:W-:Y:S05]  /*24350*/  WARPSYNC.COLLECTIVE R209, `(.L_x_22029) ;  /* 0x00000000d1087348 */ /* 0x023fea0003c00000 */
[----:B01----:R0:W1:Y:S02]  /*24360*/  SHFL.BFLY P6, R205, R210, R211, R212 ;  /* 0x0c0000d3d2cd7389 */ /* 0x00306400000c00d4 */
[----:B01---5:R-:W-:Y:S05]  /*24370*/  ENDCOLLECTIVE ;  /* 0x000000000000791b */ /* 0x023fea0003800000 */
.L_x_22029:
[----:B------:R-:W-:Y:S05]  /*24380*/  BSYNC B0 ;  /* 0x0000000000007941 */ /* 0x000fea0003800000 */
.L_x_22028:
        /* <DEDUP_REMOVED lines=9> */
.L_x_22030:
[----:B------:R-:W-:Y:S01]  /*24420*/  HFMA2 R211, -RZ, RZ, 0, 2.384185791015625e-07 ;  /* 0x00000004ffd37431 */ /* 0x000fe200000001ff */
[----:B------:R-:W-:-:S05]  /*24430*/  MOV R199, R205 ;  /* 0x000000cd00c77202 */ /* 0x000fca0000000f00 */
[----:B------:R-:W-:Y:S02]  /*24440*/  FADD.FTZ R201, R200, R199 ;  /* 0x000000c7c8c97221 */ /* 0x000fe40000010000 */
[----:B------:R-:W0:Y:S02]  /*24450*/  LDC R199, c[0x0][0x400] ;  /* 0x00010000ffc77b82 */ /* 0x000e240000000800 */
[----:B------:R-:W-:-:S07]  /*24460*/  IMAD.MOV.U32 R210, RZ, RZ, R201 ;  /* 0x000000ffffd27224 */ /* 0x000fce00078e00c9 */
[----:B0-----:R-:W-:Y:S05]  /*24470*/  WARPSYNC.COLLECTIVE R209, `(.L_x_22031) ;  /* 0x00000000d1087348 */ /* 0x001fea0003c00000 */
[----:B------:R1:W2:Y:S02]  /*24480*/  SHFL.BFLY P6, R205, R210, R211, R212 ;  /* 0x0c0000d3d2cd7389 */ /* 0x0002a400000c00d4 */
[----:B012---:R-:W-:Y:S05]  /*24490*/  ENDCOLLECTIVE ;  /* 0x000000000000791b */ /* 0x007fea0003800000 */
.L_x_22031:
[----:B------:R-:W-:Y:S02]  /*244a0*/  IMAD.MOV.U32 R211, RZ, RZ, 0x8 ;  /* 0x00000008ffd37424 */ /* 0x000fe400078e00ff */
[----:B------:R-:W-:-:S04]  /*244b0*/  IMAD.MOV.U32 R0, RZ, RZ, R205 ;  /* 0x000000ffff007224 */ /* 0x000fc800078e00cd */
[----:B------:R-:W-:-:S05]  /*244c0*/  FADD.FTZ R203, R201, R0 ;  /* 0x00000000c9cb7221 */ /* 0x000fca0000010000 */
[----:B------:R-:W-:-:S07]  /*244d0*/  MOV R210, R203 ;  /* 0x000000cb00d27202 */ /* 0x000fce0000000f00 */
[----:B------:R-:W-:Y:S05]  /*244e0*/  WARPSYNC.COLLECTIVE R209, `(.L_x_22032) ;  /* 0x00000000d1087348 */ /* 0x000fea0003c00000 */
[----:B------:R0:W1:Y:S02]  /*244f0*/  SHFL.BFLY P6, R205, R210, R211, R212 ;  /* 0x0c0000d3d2cd7389 */ /* 0x00006400000c00d4 */
[----:B01----:R-:W-:Y:S05]  /*24500*/  ENDCOLLECTIVE ;  /* 0x000000000000791b */ /* 0x003fea0003800000 */
.L_x_22032:
[----:B------:R-:W-:Y:S01]  /*24510*/  HFMA2 R211, -RZ, RZ, 0, 9.5367431640625e-07 ;  /* 0x00000010ffd37431 */ /* 0x000fe200000001ff */
[----:B------:R-:W-:-:S05]  /*24520*/  MOV R0, R205 ;  /* 0x000000cd00007202 */ /* 0x000fca0000000f00 */
[----:B------:R-:W-:-:S04]  /*24530*/  FADD.FTZ R204, R203, R0 ;  /* 0x00000000cbcc7221 */ /* 0x000fc80000010000 */
[----:B------:R-:W-:-:S07]  /*24540*/  IMAD.MOV.U32 R210, RZ, RZ, R204 ;  /* 0x000000ffffd27224 */ /* 0x000fce00078e00cc */
[----:B------:R-:W-:Y:S05]  /*24550*/  WARPSYNC.COLLECTIVE R209, `(.L_x_22033) ;  /* 0x00000000d1087348 */ /* 0x000fea0003c00000 */
[----:B------:R0:W1:Y:S02]  /*24560*/  SHFL.BFLY P6, R205, R210, R211, R212 ;  /* 0x0c0000d3d2cd7389 */ /* 0x00006400000c00d4 */
[----:B01----:R-:W-:Y:S05]  /*24570*/  ENDCOLLECTIVE ;  /* 0x000000000000791b */ /* 0x003fea0003800000 */
.L_x_22033:
        /* <DEDUP_REMOVED lines=88> */
.L_x_22034:
[----:B------:R-:W-:Y:S02]  /*24b00*/  IMAD.MOV.U32 R211, RZ, RZ, 0x2 ;  /* 0x00000002ffd37424 */ /* 0x000fe400078e00ff */
[----:B------:R-:W-:-:S04]  /*24b10*/  IMAD.MOV.U32 R201, RZ, RZ, R205 ;  /* 0x000000ffffc97224 */ /* 0x000fc800078e00cd */
[----:B------:R-:W-:-:S05]  /*24b20*/  FADD.FTZ R201, R0, R201 ;  /* 0x000000c900c97221 */ /* 0x000fca0000010000 */
[----:B------:R-:W-:-:S07]  /*24b30*/  MOV R210, R201 ;  /* 0x000000c900d27202 */ /* 0x000fce0000000f00 */
[----:B------:R-:W-:Y:S05]  /*24b40*/  WARPSYNC.COLLECTIVE R209, `(.L_x_22035) ;  /* 0x00000000d1087348 */ /* 0x000fea0003c00000 */
[----:B------:R0:W1:Y:S02]  /*24b50*/  SHFL.BFLY P6, R205, R210, R211, R212 ;  /* 0x0c0000d3d2cd7389 */ /* 0x00006400000c00d4 */
[----:B01----:R-:W-:Y:S05]  /*24b60*/  ENDCOLLECTIVE ;  /* 0x000000000000791b */ /* 0x003fea0003800000 */
.L_x_22035:
[----:B------:R-:W-:Y:S01]  /*24b70*/  HFMA2 R211, -RZ, RZ, 0, 2.384185791015625e-07 ;  /* 0x00000004ffd37431 */ /* 0x000fe200000001ff */
[----:B------:R-:W-:-:S05]  /*24b80*/  MOV R200, R205 ;  /* 0x000000cd00c87202 */ /* 0x000fca0000000f00 */
[----:B------:R-:W-:-:S04]  /*24b90*/  FADD.FTZ R200, R201, R200 ;  /* 0x000000c8c9c87221 */ /* 0x000fc80000010000 */
[----:B------:R-:W-:-:S07]  /*24ba0*/  IMAD.MOV.U32 R210, RZ, RZ, R200 ;  /* 0x000000ffffd27224 */ /* 0x000fce00078e00c8 */
[----:B------:R-:W-:Y:S05]  /*24bb0*/  WARPSYNC.COLLECTIVE R209, `(.L_x_22036) ;  /* 0x00000000d1087348 */ /* 0x000fea0003c00000 */
[----:B------:R0:W1:Y:S02]  /*24bc0*/  SHFL.BFLY P6, R205, R210, R211, R212 ;  /* 0x0c0000d3d2cd7389 */ /* 0x00006400000c00d4 */
[----:B01----:R-:W-:Y:S05]  /*24bd0*/  ENDCOLLECTIVE ;  /* 0x000000000000791b */ /* 0x003fea0003800000 */
.L_x_22036:
[----:B------:R-:W-:Y:S02]  /*24be0*/  IMAD.MOV.U32 R211, RZ, RZ, 0x8 ;  /* 0x00000008ffd37424 */ /* 0x000fe400078e00ff */
[----:B------:R-:W-:-:S04]  /*24bf0*/  IMAD.MOV.U32 R203, RZ, RZ, R205 ;  /* 0x000000ffffcb7224 */ /* 0x000fc800078e00cd */
[----:B------:R-:W-:-:S05]  /*24c00*/  FADD.FTZ R203, R200, R203 ;  /* 0x000000cbc8cb7221 */ /* 0x000fca0000010000 */
[----:B------:R-:W-:-:S07]  /*24c10*/  MOV R210, R203 ;  /* 0x000000cb00d27202 */ /* 0x000fce0000000f00 */
[----:B------:R-:W-:Y:S05]  /*24c20*/  WARPSYNC.COLLECTIVE R209, `(.L_x_22037) ;  /* 0x00000000d1087348 */ /* 0x000fea0003c00000 */
[----:B------:R0:W1:Y:S02]  /*24c30*/  SHFL.BFLY P6, R205, R210, R211, R212 ;  /* 0x0c0000d3d2cd7389 */ /* 0x00006400000c00d4 */
[----:B01----:R-:W-:Y:S05]  /*24c40*/  ENDCOLLECTIVE ;  /* 0x000000000000791b */ /* 0x003fea0003800000 */
.L_x_22037:
[----:B------:R-:W-:Y:S01]  /*24c50*/  HFMA2 R211, -RZ, RZ, 0, 9.5367431640625e-07 ;  /* 0x00000010ffd37431 */ /* 0x000fe200000001ff */
[----:B------:R-:W-:-:S05]  /*24c60*/  MOV R204, R205 ;  /* 0x000000cd00cc7202 */ /* 0x000fca0000000f00 */
[----:B------:R-:W-:-:S04]  /*24c70*/  FADD.FTZ R204, R203, R204 ;  /* 0x000000cccbcc7221 */ /* 0x000fc80000010000 */
[----:B------:R-:W-:-:S07]  /*24c80*/  IMAD.MOV.U32 R210, RZ, RZ, R204 ;  /* 0x000000ffffd27224 */ /* 0x000fce00078e00cc */
[----:B------:R-:W-:Y:S05]  /*24c90*/  WARPSYNC.COLLECTIVE R209, `(.L_x_22038) ;  /* 0x00000000d1087348 */ /* 0x000fea0003c00000 */
[----:B------:R0:W1:Y:S02]  /*24ca0*/  SHFL.BFLY P6, R205, R210, R211, R212 ;  /* 0x0c0000d3d2cd7389 */ /* 0x00006400000c00d4 */
[----:B01----:R-:W-:Y:S05]  /*24cb0*/  ENDCOLLECTIVE ;  /* 0x000000000000791b */ /* 0x003fea0003800000 */
.L_x_22038:
[----:B------:R-:W-:Y:S05]  /*24cc0*/  BRA `(.L_x_22039) ;  /* 0xffffffe800587947 */ /* 0x000fea000383ffff */
.L_x_22040:
        /* <DEDUP_REMOVED lines=11> */
.L_x_45846:


//--------------------- .text._ZN10layer_norm13ln_fwd_kernelINS_13Kernel_traitsIf13__nv_bfloat16fS2_fjLj1280ELj1ELj4ELj1ELj16ENS_18Kernel_traits_baseILj1280EfS2_fS2_fjLj128EEEEELb1ELb1ELb1ELb1EEEvNS_9FwdParamsE --------------------------
	.section	.text._ZN10layer_norm13ln_fwd_kernelINS_13Kernel_traitsIf13__nv_bfloat16fS2_fjLj1280ELj1ELj4ELj1ELj16ENS_18Kernel_traits_baseILj1280EfS2_fS2_fjLj128EEEEELb1ELb1ELb1ELb1EEEvNS_9FwdParamsE,"ax",@progbits
	.align	128
        .global         _ZN10layer_norm13ln_fwd_kernelINS_13Kernel_traitsIf13__nv_bfloat16fS2_fjLj1280ELj1ELj4ELj1ELj16ENS_18Kernel_traits_baseILj1280EfS2_fS2_fjLj128EEEEELb1ELb1ELb1ELb1EEEvNS_9FwdParamsE
        .type           _ZN10layer_norm13ln_fwd_kernelINS_13Kernel_traitsIf13__nv_bfloat16fS2_fjLj1280ELj1ELj4ELj1ELj16ENS_18Kernel_traits_baseILj1280EfS2_fS2_fjLj128EEEEELb1ELb1ELb1ELb1EEEvNS_9FwdParamsE,@function
        .size           _ZN10layer_norm13ln_fwd_kernelINS_13Kernel_traitsIf13__nv_bfloat16fS2_fjLj1280ELj1ELj4ELj1ELj16ENS_18Kernel_traits_baseILj1280EfS2_fS2_fjLj128EEEEELb1ELb1ELb1ELb1EEEvNS_9FwdParamsE,(.L_x_45847 - _ZN10layer_norm13ln_fwd_kernelINS_13Kernel_traitsIf13__nv_bfloat16fS2_fjLj1280ELj1ELj4ELj1ELj16ENS_18Kernel_traits_baseILj1280EfS2_fS2_fjLj128EEEEELb1ELb1ELb1ELb1EEEvNS_9FwdParamsE)
        .other          _ZN10layer_norm13ln_fwd_kernelINS_13Kernel_traitsIf13__nv_bfloat16fS2_fjLj1280ELj1ELj4ELj1ELj16ENS_18Kernel_traits_baseILj1280EfS2_fS2_fjLj128EEEEELb1ELb1ELb1ELb1EEEvNS_9FwdParamsE,@"STO_CUDA_ENTRY STV_DEFAULT"
_ZN10layer_norm13ln_fwd_kernelINS_13Kernel_traitsIf13__nv_bfloat16fS2_fjLj1280ELj1ELj4ELj1ELj16ENS_18Kernel_traits_baseILj1280EfS2_fS2_fjLj128EEEEELb1ELb1ELb1ELb1EEEvNS_9FwdParamsE:
.text._ZN10layer_norm13ln_fwd_kernelINS_13Kernel_traitsIf13__nv_bfloat16fS2_fjLj1280ELj1ELj4ELj1ELj16ENS_18Kernel_traits_baseILj1280EfS2_fS2_fjLj128EEEEELb1ELb1ELb1ELb1EEEvNS_9FwdParamsE:
        /* <DEDUP_REMOVED lines=65> */
.L_x_22041:
        /* <DEDUP_REMOVED lines=44> */
.L_x_22042:
        /* <DEDUP_REMOVED lines=90> */
.L_x_22611:
        /* <DEDUP_REMOVED lines=51> */
.L_x_22049:
        /* <DEDUP_REMOVED lines=13> */
.L_x_22051:
[----:B------:R-:W-:Y:S05]  /*1070*/  BSYNC.RECONVERGENT B3 ;  /* 0x0000000000037941 */ /* 0x000fea0003800200 */
.L_x_22050:
        /* <DEDUP_REMOVED lines=45> */
[----:B------:R-:W-:Y:S01]  /*1350*/  VIADD R139, R2, 0xf1bbcdc8 ;  /* 0xf1bbcdc8028b7836 */ /* 0x000fe20000000000 */
[----:B------:R-:W-:Y:S01]  /*1360*/  IADD3 R141, PT, PT, R3, -0x24c28bd8, RZ ;  /* 0xdb3d7428038d7810 */ /* 0x000fe20007ffe0ff */
[----:B------:R-:W-:-:S04]  /*1370*/  IMAD.WIDE.U32 R136, R137, -0x2daee0ad, RZ ;  /* 0xd2511f5389887825 */ /* 0x000fc800078e00ff */
        /* <DEDUP_REMOVED lines=12> */
.L_x_22048:
[----:B------:R-:W-:Y:S05]  /*1440*/  BSYNC.RECONVERGENT B2 ;  /* 0x0000000000027941 */ /* 0x000fea0003800200 */
.L_x_22047:
        /* <DEDUP_REMOVED lines=10> */
.L_x_22046:
[----:B------:R-:W-:Y:S05]  /*14f0*/  BSYNC.RECONVERGENT B1 ;  /* 0x0000000000017941 */ /* 0x000fea0003800200 */
.L_x_22045:
        /* <DEDUP_REMOVED lines=17> */
.L_x_22056:
        /* <DEDUP_REMOVED lines=13> */
.L_x_22058:
[----:B------:R-:W-:Y:S05]  /*16e0*/  BSYNC.RECONVERGENT B3 ;  /* 0x0000000000037941 */ /* 0x000fea0003800200 */
.L_x_22057:
        /* <DEDUP_REMOVED lines=61> */
.L_x_22055:
[----:B------:R-:W-:Y:S05]  /*1ac0*/  BSYNC.RECONVERGENT B2 ;  /* 0x0000000000027941 */ /* 0x000fea0003800200 */
.L_x_22054:
        /* <DEDUP_REMOVED lines=11> */
.L_x_22053:
[----:B------:R-:W-:Y:S05]  /*1b80*/  BSYNC.RECONVERGENT B1 ;  /* 0x0000000000017941 */ /* 0x000fea0003800200 */
.L_x_22052:
        /* <DEDUP_REMOVED lines=17> */
.L_x_22063:
        /* <DEDUP_REMOVED lines=13> */
.L_x_22065:
[----:B------:R-:W-:Y:S05]  /*1d70*/  BSYNC.RECONVERGENT B3 ;  /* 0x0000000000037941 */ /* 0x000fea0003800200 */
.L_x_22064:
        /* <DEDUP_REMOVED lines=47> */
[----:B------:R-:W-:-:S03]  /*2070*/  IADD3 R141, PT, PT, R2, -0xe443238, RZ ;  /* 0xf1bbcdc8028d7810 */ /* 0x000fc60007ffe0ff */
        /* <DEDUP_REMOVED lines=13> */
.L_x_22062:
[----:B------:R-:W-:Y:S05]  /*2150*/  BSYNC.RECONVERGENT B2 ;  /* 0x0000000000027941 */ /* 0x000fea0003800200 */
.L_x_22061:
        /* <DEDUP_REMOVED lines=10> */
.L_x_22060:
[----:B------:R-:W-:Y:S05]  /*2200*/  BSYNC.RECONVERGENT B1 ;  /* 0x0000000000017941 */ /* 0x000fea0003800200 */
.L_x_22059:
        /* <DEDUP_REMOVED lines=17> */
.L_x_22070:
        /* <DEDUP_REMOVED lines=13> */
.L_x_22072:
[----:B------:R-:W-:Y:S05]  /*23f0*/  BSYNC.RECONVERGENT B3 ;  /* 0x0000000000037941 */ /* 0x000fea0003800200 */
.L_x_22071:
        /* <DEDUP_REMOVED lines=61> */
.L_x_22069:
[----:B------:R-:W-:Y:S05]  /*27d0*/  BSYNC.RECONVERGENT B2 ;  /* 0x0000000000027941 */ /* 0x000fea0003800200 */
.L_x_22068:
        /* <DEDUP_REMOVED lines=11> */
.L_x_22067:
[----:B------:R-:W-:Y:S05]  /*2890*/  BSYNC.RECONVERGENT B1 ;  /* 0x0000000000017941 */ /* 0x000fea0003800200 */
.L_x_22066:
        /* <DEDUP_REMOVED lines=17> */
.L_x_22077:
        /* <DEDUP_REMOVED lines=13> */
.L_x_22079:
[----:B------:R-:W-:Y:S05]  /*2a80*/  BSYNC.RECONVERGENT B3 ;  /* 0x0000000000037941 */ /* 0x000fea0003800200 */
.L_x_22078:
        /* <DEDUP_REMOVED lines=61> */
.L_x_22076:
[----:B------:R-:W-:Y:S05]  /*2e60*/  BSYNC.RECONVERGENT B2 ;  /* 0x0000000000027941 */ /* 0x000fea0003800200 */
.L_x_22075:
        /* <DEDUP_REMOVED lines=10> */
.L_x_22074:
[----:B------:R-:W-:Y:S05]  /*2f10*/  BSYNC.RECONVERGENT B1 ;  /* 0x0000000000017941 */ /* 0x000fea0003800200 */
.L_x_22073:
        /* <DEDUP_REMOVED lines=17> */
.L_x_22084:
        /* <DEDUP_REMOVED lines=13> */
.L_x_22086:
[----:B------:R-:W-:Y:S05]  /*3100*/  BSYNC.RECONVERGENT B3 ;  /* 0x0000000000037941 */ /* 0x000fea0003800200 */
.L_x_22085:
        /* <DEDUP_REMOVED lines=61> */
.L_x_22083:
[----:B------:R-:W-:Y:S05]  /*34e0*/  BSYNC.RECONVERGENT B2 ;  /* 0x0000000000027941 */ /* 0x000fea0003800200 */
.L_x_22082:
        /* <DEDUP_REMOVED lines=11> */
.L_x_22081:
[----:B------:R-:W-:Y:S05]  /*35a0*/  BSYNC.RECONVERGENT B1 ;  /* 0x0000000000017941 */ /* 0x000fea0003800200 */
.L_x_22080:
        /* <DEDUP_REMOVED lines=17> */
.L_x_22091:
        /* <DEDUP_REMOVED lines=13> */
.L_x_22093:
[----:B------:R-:W-:Y:S05]  /*3790*/  BSYNC.RECONVERGENT B3 ;  /* 0x0000000000037941 */ /* 0x000fea0003800200 */
.L_x_22092:
        /* <DEDUP_REMOVED lines=61> */
.L_x_22090:
[----:B------:R-:W-:Y:S05]  /*3b70*/  BSYNC.RECONVERGENT B2 ;  /* 0x0000000000027941 */ /* 0x000fea0003800200 */
.L_x_22089:
        /* <DEDUP_REMOVED lines=10> */
.L_x_22088:
[----:B------:R-:W-:Y:S05]  /*3c20*/  BSYNC.RECONVERGENT B1 ;  /* 0x0000000000017941 */ /* 0x000fea0003800200 */
.L_x_22087:
        /* <DEDUP_REMOVED lines=16> */
.L_x_22097:
        /* <DEDUP_REMOVED lines=13> */
.L_x_22099:
[----:B------:R-:W-:Y:S05]  /*3e00*/  BSYNC.RECONVERGENT B2 ;  /* 0x0000000000027941 */ /* 0x000fea0003800200 */
.L_x_22098:
        /* <DEDUP_REMOVED lines=57> */
[----:B------:R-:W-:Y:S01]  /*41a0*/  MOV R182, R150 ;  /* 0x0000009600b67202 */ /* 0x000fe20000000f00 */
[----:B------:R-:W-:Y:S01]  /*41b0*/  IMAD.MOV.U32 R143, RZ, RZ, R146 ;  /* 0x000000ffff8f7224 */ /* 0x000fe200078e0092 */
[----:B------:R-:W-:Y:S01]  /*41c0*/  LOP3.LUT R181, R181, R144, R149, 0x96, !PT ;  /* 0x00000090b5b57212 */ /* 0x000fe200078e9695 */
[----:B------:R-:W-:-:S07]  /*41d0*/  IMAD.MOV.U32 R146, RZ, RZ, R148 ;  /* 0x000000ffff927224 */ /* 0x000fce00078e0094 */
.L_x_22096:
[----:B------:R-:W-:Y:S05]  /*41e0*/  BSYNC.RECONVERGENT B1 ;  /* 0x0000000000017941 */ /* 0x000fea0003800200 */
.L_x_22095:
        /* <DEDUP_REMOVED lines=12> */
.L_x_22044:
        /* <DEDUP_REMOVED lines=21> */
.L_x_22104:
        /* <DEDUP_REMOVED lines=13> */
.L_x_22106:
[----:B------:R-:W-:Y:S05]  /*44d0*/  BSYNC.RECONVERGENT B3 ;  /* 0x0000000000037941 */ /* 0x000fea0003800200 */
.L_x_22105:
        /* <DEDUP_REMOVED lines=60> */
.L_x_22103:
[----:B------:R-:W-:Y:S05]  /*48a0*/  BSYNC.RECONVERGENT B2 ;  /* 0x0000000000027941 */ /* 0x000fea0003800200 */
.L_x_22102:
        /* <DEDUP_REMOVED lines=10> */
.L_x_22101:
[----:B------:R-:W-:Y:S05]  /*4950*/  BSYNC.RECONVERGENT B1 ;  /* 0x0000000000017941 */ /* 0x000fea0003800200 */
.L_x_22100:
        /* <DEDUP_REMOVED lines=17> */
.L_x_22111:
        /* <DEDUP_REMOVED lines=13> */
.L_x_22113:
[----:B------:R-:W-:Y:S05]  /*4b40*/  BSYNC.RECONVERGENT B3 ;  /* 0x0000000000037941 */ /* 0x000fea0003800200 */
.L_x_22112:
        /* <DEDUP_REMOVED lines=61> */
.L_x_22110:
[----:B------:R-:W-:Y:S05]  /*4f20*/  BSYNC.RECONVERGENT B2 ;  /* 0x0000000000027941 */ /* 0x000fea0003800200 */
.L_x_22109:
        /* <DEDUP_REMOVED lines=11> */
.L_x_22108:
[----:B------:R-:W-:Y:S05]  /*4fe0*/  BSYNC.RECONVERGENT B1 ;  /* 0x0000000000017941 */ /* 0x000fea0003800200 */
.L_x_22107:
        /* <DEDUP_REMOVED lines=17> */
.L_x_22118:
        /* <DEDUP_REMOVED lines=13> */
.L_x_22120:
[----:B------:R-:W-:Y:S05]  /*51d0*/  BSYNC.RECONVERGENT B3 ;  /* 0x0000000000037941 */ /* 0x000fea0003800200 */
.L_x_22119:
        /* <DEDUP_REMOVED lines=61> */
.L_x_22117:
[----:B------:R-:W-:Y:S05]  /*55b0*/  BSYNC.RECONVERGENT B2 ;  /* 0x0000000000027941 */ /* 0x000fea0003800200 */
.L_x_22116:
        /* <DEDUP_REMOVED lines=10> */
.L_x_22115:
[----:B------:R-:W-:Y:S05]  /*5660*/  BSYNC.RECONVERGENT B1 ;  /* 0x0000000000017941 */ /* 0x000fea0003800200 */
.L_x_22114:
        /* <DEDUP_REMOVED lines=17> */
.L_x_22125:
        /* <DEDUP_REMOVED lines=13> */
.L_x_22127:
[----:B------:R-:W-:Y:S05]  /*5850*/  BSYNC.RECONVERGENT B3 ;  /* 0x0000000000037941 */ /* 0x000fea0003800200 */
.L_x_22126:
        /* <DEDUP_REMOVED lines=61> */
.L_x_22124:
[----:B------:R-:W-:Y:S05]  /*5c30*/  BSYNC.RECONVERGENT B2 ;  /* 0x0000000000027941 */ /* 0x000fea0003800200 */
.L_x_22123:
        /* <DEDUP_REMOVED lines=11> */
.L_x_22122:
[----:B------:R-:W-:Y:S05]  /*5cf0*/  BSYNC.RECONVERGENT B1 ;  /* 0x0000000000017941 */ /* 0x000fea0003800200 */
.L_x_22121:
        /* <DEDUP_REMOVED lines=17> */
.L_x_22132:
        /* <DEDUP_REMOVED lines=13> */
.L_x_22134:
[----:B------:R-:W-:Y:S05]  /*5ee0*/  BSYNC.RECONVERGENT B3 ;  /* 0x0000000000037941 */ /* 0x000fea0003800200 */
.L_x_22133:
        /* <DEDUP_REMOVED lines=61> */
.L_x_22131:
[----:B------:R-:W-:Y:S05]  /*62c0*/  BSYNC.RECONVERGENT B2 ;  /* 0x0000000000027941 */ /* 0x000fea0003800200 */
.L_x_22130:
        /* <DEDUP_REMOVED lines=10> */
.L_x_22129:
[----:B------:R-:W-:Y:S05]  /*6370*/  BSYNC.RECONVERGENT B1 ;  /* 0x0000000000017941 */ /* 0x000fea0003800200 */
.L_x_22128:
        /* <DEDUP_REMOVED lines=17> */
.L_x_22139:
        /* <DEDUP_REMOVED lines=13> */
.L_x_22141:
[----:B------:R-:W-:Y:S05]  /*6560*/  BSYNC.RECONVERGENT B3 ;  /* 0x0000000000037941 */ /* 0x000fea0003800200 */
.L_x_22140:
        /* <DEDUP_REMOVED lines=61> */
.L_x_22138:
[----:B------:R-:W-:Y:S05]  /*6940*/  BSYNC.RECONVERGENT B2 ;  /* 0x0000000000027941 */ /* 0x000fea0003800200 */
.L_x_22137:
        /* <DEDUP_REMOVED lines=11> */
.L_x_22136:
[----:B------:R-:W-:Y:S05]  /*6a00*/  BSYNC.RECONVERGENT B1 ;  /* 0x0000000000017941 */ /* 0x000fea0003800200 */
.L_x_22135:
        /* <DEDUP_REMOVED lines=17> */
.L_x_22146:
        /* <DEDUP_REMOVED lines=13> */
.L_x_22148:
[----:B------:R-:W-:Y:S05]  /*6bf0*/  BSYNC.RECONVERGENT B3 ;  /* 0x0000000000037941 */ /* 0x000fea0003800200 */
.L_x_22147:
        /* <DEDUP_REMOVED lines=61> */
.L_x_22145:
[----:B------:R-:W-:Y:S05]  /*6fd0*/  BSYNC.RECONVERGENT B2 ;  /* 0x0000000000027941 */ /* 0x000fea0003800200 */
.L_x_22144:
        /* <DEDUP_REMOVED lines=10> */
.L_x_22143:
[----:B------:R-:W-:Y:S05]  /*7080*/  BSYNC.RECONVERGENT B1 ;  /* 0x0000000000017941 */ /* 0x000fea0003800200 */
.L_x_22142:
        /* <DEDUP_REMOVED lines=16> */
.L_x_22151:
        /* <DEDUP_REMOVED lines=13> */
.L_x_22153:
[----:B------:R-:W-:Y:S05]  /*7260*/  BSYNC.RECONVERGENT B2 ;  /* 0x0000000000027941 */ /* 0x000fea0003800200 */
.L_x_22152:
        /* <DEDUP_REMOVED lines=61> */
.L_x_22150:
[----:B------:R-:W-:Y:S05]  /*7640*/  BSYNC.RECONVERGENT B1 ;  /* 0x0000000000017941 */ /* 0x000fea0003800200 */
.L_x_22149:
        /* <DEDUP_REMOVED lines=11> */
.L_x_22094:
[----:B------:R-:W-:Y:S05]  /*7700*/  BSYNC.RECONVERGENT B0 ;  /* 0x0000000000007941 */ /* 0x000fea0003800200 */
.L_x_22043:
        /* <DEDUP_REMOVED lines=27> */
[----:B------:R-:W-:Y:S02]  /*78c0*/  LOP3.LUT R159, R150, R144, R148, 0xfe, !PT ;  /* 0x00000090969f7212 */ /* 0x000fe400078efe94 */
[----:B------:R-:W-:Y:S01]  /*78d0*/  LOP3.LUT R149, R145, R151, RZ, 0xfc, !PT ;  /* 0x0000009791957212 */ /* 0x000fe200078efcff */
[----:B0-----:R-:W-:Y:S01]  /*78e0*/  IMAD.WIDE.U32 R144, R168, 0x8, R156 ;  /* 0x00000008a8907825 */ /* 0x001fe200078e009c */
[----:B------:R-:W-:-:S05]  /*78f0*/  LOP3.LUT R148, R159, 0xff, R184, 0xf8, !PT ;  /* 0x000000ff9f947812 */ /* 0x000fca00078ef8b8 */
[----:B------:R1:W-:Y:S02]  /*7900*/  STG.E.64 desc[UR6][R144.64], R148 ;  /* 0x0000009490007986 */ /* 0x0003e4000c101b06 */
.L_x_22155:
[----:B------:R-:W-:Y:S05]  /*7910*/  BSYNC.RECONVERGENT B0 ;  /* 0x0000000000007941 */ /* 0x000fea0003800200 */
.L_x_22154:
[----:B-----5:R2:W5:Y:S04]  /*7920*/  @P1 LDG.E.128 R132, desc[UR6][R152.64] ;  /* 0x0000000698841981 */ /* 0x020568000c1e1d00 */
[----:B------:R2:W5:Y:S04]  /*7930*/  @P0 LDG.E.128 R128, desc[UR6][R154.64] ;  /* 0x000000069a800981 */ /* 0x000568000c1e1d00 */
[----:B------:R2:W5:Y:S01]  /*7940*/  @P0 LDG.E.128 R124, desc[UR6][R154.64+0x10] ;  /* 0x000010069a7c0981 */ /* 0x000562000c1e1d00 */
[----:B------:R-:W-:Y:S04]  /*7950*/  BSSY.RECONVERGENT B0, `(.L_x_22156) ;  /* 0x000068e000007945 */ /* 0x000fe80003800200 */
[----:B------:R-:W-:Y:S05]  /*7960*/  @!P0 BRA `(.L_x_22157) ;  /* 0x00000034001c8947 */ /* 0x000fea0003800000 */
[----:B------:R-:W-:Y:S01]  /*7970*/  ISETP.GT.AND P2, PT, R0, RZ, PT ;  /* 0x000000ff0000720c */ /* 0x000fe20003f44270 */
[----:B------:R-:W-:Y:S01]  /*7980*/  BSSY.RECONVERGENT B1, `(.L_x_22158) ;  /* 0x000006a000017945 */ /* 0x000fe20003800200 */
[----:B--2---:R-:W-:Y:S01]  /*7990*/  MOV R154, R146 ;  /* 0x00000092009a7202 */ /* 0x004fe20000000f00 */
[----:B-1----:R-:W-:Y:S02]  /*79a0*/  IMAD.MOV.U32 R148, RZ, RZ, R147 ;  /* 0x000000ffff947224 */ /* 0x002fe400078e0093 */
[----:B0----5:R-:W-:-:S08]  /*79b0*/  IMAD.MOV.U32 R144, RZ, RZ, R128 ;  /* 0x000000ffff907224 */ /* 0x021fd000078e0080 */
        /* <DEDUP_REMOVED lines=17> */
.L_x_22162:
        /* <DEDUP_REMOVED lines=13> */
.L_x_22164:
[----:B------:R-:W-:Y:S05]  /*7ba0*/  BSYNC.RECONVERGENT B3 ;  /* 0x0000000000037941 */ /* 0x000fea0003800200 */
.L_x_22163:
        /* <DEDUP_REMOVED lines=55> */
[----:B------:R-:W-:Y:S02]  /*7f20*/  HFMA2 R148, -RZ, RZ, 0, 0 ;  /* 0x00000000ff947431 */ /* 0x000fe400000001ff */
[----:B------:R-:W-:Y:S01]  /*7f30*/  IMAD.WIDE.U32 R154, R147, -0x2daee0ad, RZ ;  /* 0xd2511f53939a7825 */ /* 0x000fe200078e00ff */
[----:B------:R-:W-:-:S04]  /*7f40*/  LOP3.LUT R180, R145, R180, R149, 0x96, !PT ;  /* 0x000000b491b47212 */ /* 0x000fc800078e9695 */
[----:B------:R-:W-:Y:S01]  /*7f50*/  LOP3.LUT R181, R181, R144, R155, 0x96, !PT ;  /* 0x00000090b5b57212 */ /* 0x000fe200078e969b */
[----:B------:R-:W-:-:S07]  /*7f60*/  IMAD.MOV.U32 R144, RZ, RZ, R146 ;  /* 0x000000ffff907224 */ /* 0x000fce00078e0092 */
.L_x_22161:
[----:B------:R-:W-:Y:S05]  /*7f70*/  BSYNC.RECONVERGENT B2 ;  /* 0x0000000000027941 */ /* 0x000fea0003800200 */
.L_x_22160:
        /* <DEDUP_REMOVED lines=10> */
.L_x_22159:
[----:B------:R-:W-:Y:S05]  /*8020*/  BSYNC.RECONVERGENT B1 ;  /* 0x0000000000017941 */ /* 0x000fea0003800200 */
.L_x_22158:
        /* <DEDUP_REMOVED lines=17> */
.L_x_22169:
        /* <DEDUP_REMOVED lines=11> */
[----:B------:R-:W-:-:S04]  /*81f0*/  @P4 IADD3 R145, PT, PT, R183, RZ, RZ ;  /* 0x000000ffb7914210 */ /* 0x000fc80007ffe0ff */
[----:B------:R-:W-:-:S07]  /*8200*/  @!P3 MOV R183, R145 ;  /* 0x0000009100b7b202 */ /* 0x000fce0000000f00 */
.L_x_22171:
[----:B------:R-:W-:Y:S05]  /*8210*/  BSYNC.RECONVERGENT B3 ;  /* 0x0000000000037941 */ /* 0x000fea0003800200 */
.L_x_22170:
        /* <DEDUP_REMOVED lines=61> */
.L_x_22168:
[----:B------:R-:W-:Y:S05]  /*85f0*/  BSYNC.RECONVERGENT B2 ;  /* 0x0000000000027941 */ /* 0x000fea0003800200 */
.L_x_22167:
        /* <DEDUP_REMOVED lines=11> */
.L_x_22166:
[----:B------:R-:W-:Y:S05]  /*86b0*/  BSYNC.RECONVERGENT B1 ;  /* 0x0000000000017941 */ /* 0x000fea0003800200 */
.L_x_22165:
        /* <DEDUP_REMOVED lines=17> */
.L_x_22176:
        /* <DEDUP_REMOVED lines=13> */
.L_x_22178:
[----:B------:R-:W-:Y:S05]  /*88a0*/  BSYNC.RECONVERGENT B3 ;  /* 0x0000000000037941 */ /* 0x000fea0003800200 */
.L_x_22177:
        /* <DEDUP_REMOVED lines=55> */
[----:B------:R-:W-:Y:S01]  /*8c20*/  MOV R182, R150 ;  /* 0x0000009600b67202 */ /* 0x000fe20000000f00 */
[----:B------:R-:W-:-:S05]  /*8c30*/  IMAD.WIDE.U32 R148, R149, -0x2daee0ad, RZ ;  /* 0xd2511f5395947825 */ /* 0x000fca00078e00ff */
[----:B------:R-:W-:Y:S01]  /*8c40*/  LOP3.LUT R181, R181, R146, R149, 0x96, !PT ;  /* 0x00000092b5b57212 */ /* 0x000fe200078e9695 */
[----:B------:R-:W-:Y:S01]  /*8c50*/  IMAD.MOV.U32 R146, RZ, RZ, R154 ;  /* 0x000000ffff927224 */ /* 0x000fe200078e009a */
[----:B------:R-:W-:Y:S01]  /*8c60*/  MOV R154, R148 ;  /* 0x00000094009a7202 */ /* 0x000fe20000000f00 */
[----:B------:R-:W-:-:S07]  /*8c70*/  IMAD.MOV.U32 R148, RZ, RZ, RZ ;  /* 0x000000ffff947224 */ /* 0x000fce00078e00ff */
.L_x_22175:
[----:B------:R-:W-:Y:S05]  /*8c80*/  BSYNC.RECONVERGENT B2 ;  /* 0x0000000000027941 */ /* 0x000fea0003800200 */
.L_x_22174:
        /* <DEDUP_REMOVED lines=10> */
.L_x_22173:
[----:B------:R-:W-:Y:S05]  /*8d30*/  BSYNC.RECONVERGENT B1 ;  /* 0x0000000000017941 */ /* 0x000fea0003800200 */
.L_x_22172:
        /* <DEDUP_REMOVED lines=17> */
.L_x_22183:
        /* <DEDUP_REMOVED lines=13> */
.L_x_22185:
[----:B------:R-:W-:Y:S05]  /*8f20*/  BSYNC.RECONVERGENT B3 ;  /* 0x0000000000037941 */ /* 0x000fea0003800200 */
.L_x_22184:
        /* <DEDUP_REMOVED lines=61> */
.L_x_22182:
[----:B------:R-:W-:Y:S05]  /*9300*/  BSYNC.RECONVERGENT B2 ;  /* 0x0000000000027941 */ /* 0x000fea0003800200 */
.L_x_22181:
        /* <DEDUP_REMOVED lines=11> */
.L_x_22180:
[----:B------:R-:W-:Y:S05]  /*93c0*/  BSYNC.RECONVERGENT B1 ;  /* 0x0000000000017941 */ /* 0x000fea0003800200 */
.L_x_22179:
        /* <DEDUP_REMOVED lines=17> */
.L_x_22190:
        /* <DEDUP_REMOVED lines=13> */
.L_x_22192:
[----:B------:R-:W-:Y:S05]  /*95b0*/  BSYNC.RECONVERGENT B3 ;  /* 0x0000000000037941 */ /* 0x000fea0003800200 */
.L_x_22191:
        /* <DEDUP_REMOVED lines=61> */
.L_x_22189:
[----:B------:R-:W-:Y:S05]  /*9990*/  BSYNC.RECONVERGENT B2 ;  /* 0x0000000000027941 */ /* 0x000fea0003800200 */
.L_x_22188:
        /* <DEDUP_REMOVED lines=10> */
.L_x_22187:
[----:B------:R-:W-:Y:S05]  /*9a40*/  BSYNC.RECONVERGENT B1 ;  /* 0x0000000000017941 */ /* 0x000fea0003800200 */
.L_x_22186:
        /* <DEDUP_REMOVED lines=17> */
.L_x_22197:
        /* <DEDUP_REMOVED lines=13> */
.L_x_22199:
[----:B------:R-:W-:Y:S05]  /*9c30*/  BSYNC.RECONVERGENT B3 ;  /* 0x0000000000037941 */ /* 0x000fea0003800200 */
.L_x_22198:
        /* <DEDUP_REMOVED lines=61> */
.L_x_22196:
[----:B------:R-:W-:Y:S05]  /*a010*/  BSYNC.RECONVERGENT B2 ;  /* 0x0000000000027941 */ /* 0x000fea0003800200 */
.L_x_22195:
        /* <DEDUP_REMOVED lines=11> */
.L_x_22194:
[----:B------:R-:W-:Y:S05]  /*a0d0*/  BSYNC.RECONVERGENT B1 ;  /* 0x0000000000017941 */ /* 0x000fea0003800200 */
.L_x_22193:
        /* <DEDUP_REMOVED lines=17> */
.L_x_22204:
        /* <DEDUP_REMOVED lines=13> */
.L_x_22206:
[----:B------:R-:W-:Y:S05]  /*a2c0*/  BSYNC.RECONVERGENT B3 ;  /* 0x0000000000037941 */ /* 0x000fea0003800200 */
.L_x_22205:
        /* <DEDUP_REMOVED lines=61> */
.L_x_22203:
[----:B------:R-:W-:Y:S05]  /*a6a0*/  BSYNC.RECONVERGENT B2 ;  /* 0x0000000000027941 */ /* 0x000fea0003800200 */
.L_x_22202:
        /* <DEDUP_REMOVED lines=10> */
.L_x_22201:
[----:B------:R-:W-:Y:S05]  /*a750*/  BSYNC.RECONVERGENT B1 ;  /* 0x0000000000017941 */ /* 0x000fea0003800200 */
.L_x_22200:
        /* <DEDUP_REMOVED lines=16> */
.L_x_22210:
        /* <DEDUP_REMOVED lines=13> */
.L_x_22212:
[----:B------:R-:W-:Y:S05]  /*a930*/  BSYNC.RECONVERGENT B2 ;  /* 0x0000000000027941 */ /* 0x000fea0003800200 */
.L_x_22211:
        /* <DEDUP_REMOVED lines=61> */
.L_x_22209:
[----:B------:R-:W-:Y:S05]  /*ad10*/  BSYNC.RECONVERGENT B1 ;  /* 0x0000000000017941 */ /* 0x000fea0003800200 */
.L_x_22208:
        /* <DEDUP_REMOVED lines=12> */
.L_x_22157:
[----:B------:R-:W-:Y:S01]  /*ade0*/  BSSY.RECONVERGENT B1, `(.L_x_22213) ;  /* 0x000006a000017945 */ /* 0x000fe20003800200 */
[----:B--2---:R-:W-:Y:S01]  /*adf0*/  IMAD.MOV.U32 R154, RZ, RZ, R146 ;  /* 0x000000ffff9a7224 */ /* 0x004fe200078e0092 */
[----:B-1----:R-:W-:Y:S01]  /*ae00*/  MOV R148, R147 ;  /* 0x0000009300947202 */ /* 0x002fe20000000f00 */
[----:B0-----:R-:W-:Y:S01]  /*ae10*/  IMAD.MOV.U32 R144, RZ, RZ, RZ ;  /* 0x000000ffff907224 */ /* 0x001fe200078e00ff */
        /* <DEDUP_REMOVED lines=17> */
.L_x_22217:
        /* <DEDUP_REMOVED lines=13> */
.L_x_22219:
[----:B------:R-:W-:Y:S05]  /*b000*/  BSYNC.RECONVERGENT B3 ;  /* 0x0000000000037941 */ /* 0x000fea0003800200 */
.L_x_22218:
        /* <DEDUP_REMOVED lines=55> */
[----:B------:R-:W-:Y:S01]  /*b380*/  HFMA2 R148, -RZ, RZ, 0, 0 ;  /* 0x00000000ff947431 */ /* 0x000fe200000001ff */
[----:B------:R-:W-:Y:S01]  /*b390*/  LOP3.LUT R180, R145, R180, R149, 0x96, !PT ;  /* 0x000000b491b47212 */ /* 0x000fe200078e9695 */
[----:B------:R-:W-:-:S05]  /*b3a0*/  IMAD.WIDE.U32 R154, R147, -0x2daee0ad, RZ ;  /* 0xd2511f53939a7825 */ /* 0x000fca00078e00ff */
[----:B------:R-:W-:Y:S01]  /*b3b0*/  LOP3.LUT R181, R181, R144, R155, 0x96, !PT ;  /* 0x00000090b5b57212 */ /* 0x000fe200078e969b */
[----:B------:R-:W-:-:S07]  /*b3c0*/  IMAD.MOV.U32 R144, RZ, RZ, R146 ;  /* 0x000000ffff907224 */ /* 0x000fce00078e0092 */
.L_x_22216:
[----:B------:R-:W-:Y:S05]  /*b3d0*/  BSYNC.RECONVERGENT B2 ;  /* 0x0000000000027941 */ /* 0x000fea0003800200 */
.L_x_22215:
        /* <DEDUP_REMOVED lines=10> */
.L_x_22214:
[----:B------:R-:W-:Y:S05]  /*b480*/  BSYNC.RECONVERGENT B1 ;  /* 0x0000000000017941 */ /* 0x000fea0003800200 */
.L_x_22213:
        /* <DEDUP_REMOVED lines=17> */
.L_x_22224:
        /* <DEDUP_REMOVED lines=13> */
.L_x_22226:
[----:B------:R-:W-:Y:S05]  /*b670*/  BSYNC.RECONVERGENT B3 ;  /* 0x0000000000037941 */ /* 0x000fea0003800200 */
.L_x_22225:
        /* <DEDUP_REMOVED lines=55> */
[----:B------:R-:W-:Y:S01]  /*b9f0*/  IMAD.MOV.U32 R147, RZ, RZ, RZ ;  /* 0x000000ffff937224 */ /* 0x000fe200078e00ff */
[----:B------:R-:W-:Y:S01]  /*ba00*/  MOV R182, R150 ;  /* 0x0000009600b67202 */ /* 0x000fe20000000f00 */
[----:B------:R-:W-:-:S04]  /*ba10*/  IMAD.WIDE.U32 R148, R145, -0x2daee0ad, RZ ;  /* 0xd2511f5391947825 */ /* 0x000fc800078e00ff */
[----:B------:R-:W-:Y:S01]  /*ba20*/  IMAD.MOV.U32 R145, RZ, RZ, R154 ;  /* 0x000000ffff917224 */ /* 0x000fe200078e009a */
[----:B------:R-:W-:Y:S02]  /*ba30*/  LOP3.LUT R181, R181, R146, R149, 0x96, !PT ;  /* 0x00000092b5b57212 */ /* 0x000fe400078e9695 */
[----:B------:R-:W-:-:S07]  /*ba40*/  MOV R154, R148 ;  /* 0x00000094009a7202 */ /* 0x000fce0000000f00 */
.L_x_22223:
[----:B------:R-:W-:Y:S05]  /*ba50*/  BSYNC.RECONVERGENT B2 ;  /* 0x0000000000027941 */ /* 0x000fea0003800200 */
.L_x_22222:
        /* <DEDUP_REMOVED lines=11> */
.L_x_22221:
[----:B------:R-:W-:Y:S05]  /*bb10*/  BSYNC.RECONVERGENT B1 ;  /* 0x0000000000017941 */ /* 0x000fea0003800200 */
.L_x_22220:
        /* <DEDUP_REMOVED lines=17> */
.L_x_22231:
        /* <DEDUP_REMOVED lines=13> */
.L_x_22233:
[----:B------:R-:W-:Y:S05]  /*bd00*/  BSYNC.RECONVERGENT B3 ;  /* 0x0000000000037941 */ /* 0x000fea0003800200 */
.L_x_22232:
        /* <DEDUP_REMOVED lines=47> */
[----:B------:R-:W-:-:S03]  /*c000*/  IADD3 R149, PT, PT, R2, -0xe443238, RZ ;  /* 0xf1bbcdc802957810 */ /* 0x000fc60007ffe0ff */
        /* <DEDUP_REMOVED lines=13> */
.L_x_22230:
[----:B------:R-:W-:Y:S05]  /*c0e0*/  BSYNC.RECONVERGENT B2 ;  /* 0x0000000000027941 */ /* 0x000fea0003800200 */
.L_x_22229:
        /* <DEDUP_REMOVED lines=10> */
.L_x_22228:
[----:B------:R-:W-:Y:S05]  /*c190*/  BSYNC.RECONVERGENT B1 ;  /* 0x0000000000017941 */ /* 0x000fea0003800200 */
.L_x_22227:
        /* <DEDUP_REMOVED lines=17> */
.L_x_22238:
        /* <DEDUP_REMOVED lines=13> */
.L_x_22240:
[----:B------:R-:W-:Y:S05]  /*c380*/  BSYNC.RECONVERGENT B3 ;  /* 0x0000000000037941 */ /* 0x000fea0003800200 */
.L_x_22239:
        /* <DEDUP_REMOVED lines=61> */
.L_x_22237:
[----:B------:R-:W-:Y:S05]  /*c760*/  BSYNC.RECONVERGENT B2 ;  /* 0x0000000000027941 */ /* 0x000fea0003800200 */
.L_x_22236:
        /* <DEDUP_REMOVED lines=11> */
.L_x_22235:
[----:B------:R-:W-:Y:S05]  /*c820*/  BSYNC.RECONVERGENT B1 ;  /* 0x0000000000017941 */ /* 0x000fea0003800200 */
.L_x_22234:
        /* <DEDUP_REMOVED lines=17> */
.L_x_22245:
        /* <DEDUP_REMOVED lines=13> */
.L_x_22247:
[----:B------:R-:W-:Y:S05]  /*ca10*/  BSYNC.RECONVERGENT B3 ;  /* 0x0000000000037941 */ /* 0x000fea0003800200 */
.L_x_22246:
        /* <DEDUP_REMOVED lines=61> */
.L_x_22244:
[----:B------:R-:W-:Y:S05]  /*cdf0*/  BSYNC.RECONVERGENT B2 ;  /* 0x0000000000027941 */ /* 0x000fea0003800200 */
.L_x_22243:
        /* <DEDUP_REMOVED lines=10> */
.L_x_22242:
[----:B------:R-:W-:Y:S05]  /*cea0*/  BSYNC.RECONVERGENT B1 ;  /* 0x0000000000017941 */ /* 0x000fea0003800200 */
.L_x_22241:
        /* <DEDUP_REMOVED lines=17> */
.L_x_22252:
        /* <DEDUP_REMOVED lines=13> */
.L_x_22254:
[----:B------:R-:W-:Y:S05]  /*d090*/  BSYNC.RECONVERGENT B3 ;  /* 0x0000000000037941 */ /* 0x000fea0003800200 */
.L_x_22253:
        /* <DEDUP_REMOVED lines=61> */
.L_x_22251:
[----:B------:R-:W-:Y:S05]  /*d470*/  BSYNC.RECONVERGENT B2 ;  /* 0x0000000000027941 */ /* 0x000fea0003800200 */
.L_x_22250:
        /* <DEDUP_REMOVED lines=11> */
.L_x_22249:
[----:B------:R-:W-:Y:S05]  /*d530*/  BSYNC.RECONVERGENT B1 ;  /* 0x0000000000017941 */ /* 0x000fea0003800200 */
.L_x_22248:
        /* <DEDUP_REMOVED lines=17> */
.L_x_22259:
        /* <DEDUP_REMOVED lines=13> */
.L_x_22261:
[----:B------:R-:W-:Y:S05]  /*d720*/  BSYNC.RECONVERGENT B3 ;  /* 0x0000000000037941 */ /* 0x000fea0003800200 */
.L_x_22260:
        /* <DEDUP_REMOVED lines=61> */
.L_x_22258:
[----:B------:R-:W-:Y:S05]  /*db00*/  BSYNC.RECONVERGENT B2 ;  /* 0x0000000000027941 */ /* 0x000fea0003800200 */
.L_x_22257:
        /* <DEDUP_REMOVED lines=10> */
.L_x_22256:
[----:B------:R-:W-:Y:S05]  /*dbb0*/  BSYNC.RECONVERGENT B1 ;  /* 0x0000000000017941 */ /* 0x000fea0003800200 */
.L_x_22255:
        /* <DEDUP_REMOVED lines=16> */
.L_x_22264:
        /* <DEDUP_REMOVED lines=13> */
.L_x_22266:
[----:B------:R-:W-:Y:S05]  /*dd90*/  BSYNC.RECONVERGENT B2 ;  /* 0x0000000000027941 */ /* 0x000fea0003800200 */
.L_x_22265:
        /* <DEDUP_REMOVED lines=61> */
.L_x_22263:
[----:B------:R-:W-:Y:S05]  /*e170*/  BSYNC.RECONVERGENT B1 ;  /* 0x0000000000017941 */ /* 0x000fea0003800200 */
.L_x_22262:
        /* <DEDUP_REMOVED lines=11> */
.L_x_22207:
[----:B------:R-:W-:Y:S05]  /*e230*/  BSYNC.RECONVERGENT B0 ;  /* 0x0000000000007941 */ /* 0x000fea0003800200 */
.L_x_22156:
        /* <DEDUP_REMOVED lines=33> */
.L_x_22268:
[----:B------:R-:W-:Y:S05]  /*e450*/  BSYNC.RECONVERGENT B0 ;  /* 0x0000000000007941 */ /* 0x000fea0003800200 */
.L_x_22267:
[----:B-----5:R1:W5:Y:S04]  /*e460*/  @P1 LDG.E.128 R132, desc[UR6][R156.64] ;  /* 0x000000069c841981 */ /* 0x020368000c1e1d00 */
[----:B------:R1:W5:Y:S04]  /*e470*/  @P0 LDG.E.128 R128, desc[UR6][R158.64] ;  /* 0x000000069e800981 */ /* 0x000368000c1e1d00 */
[----:B------:R1:W5:Y:S01]  /*e480*/  @P0 LDG.E.128 R124, desc[UR6][R158.64+0x10] ;  /* 0x000010069e7c0981 */ /* 0x000362000c1e1d00 */
[----:B------:R-:W-:Y:S04]  /*e490*/  BSSY.RECONVERGENT B0, `(.L_x_22269) ;  /* 0x000068e000007945 */ /* 0x000fe80003800200 */
[----:B------:R-:W-:Y:S05]  /*e4a0*/  @!P0 BRA `(.L_x_22270) ;  /* 0x00000034001c8947 */ /* 0x000fea0003800000 */
[----:B------:R-:W-:Y:S01]  /*e4b0*/  ISETP.GT.AND P2, PT, R0, RZ, PT ;  /* 0x000000ff0000720c */ /* 0x000fe20003f44270 */
[----:B------:R-:W-:Y:S01]  /*e4c0*/  BSSY.RECONVERGENT B1, `(.L_x_22271) ;  /* 0x000006a000017945 */ /* 0x000fe20003800200 */
[----:B0-----:R-:W-:Y:S01]  /*e4d0*/  IMAD.MOV.U32 R162, RZ, RZ, R154 ;  /* 0x000000ffffa27224 */ /* 0x001fe200078e009a */
[----:B-1----:R-:W-:Y:S01]  /*e4e0*/  MOV R156, R155 ;  /* 0x0000009b009c7202 */ /* 0x002fe20000000f00 */
        /* <DEDUP_REMOVED lines=18> */
.L_x_22275:
        /* <DEDUP_REMOVED lines=13> */
.L_x_22277:
[----:B------:R-:W-:Y:S05]  /*e6e0*/  BSYNC.RECONVERGENT B3 ;  /* 0x0000000000037941 */ /* 0x000fea0003800200 */
.L_x_22276:
        /* <DEDUP_REMOVED lines=60> */
.L_x_22274:
[----:B------:R-:W-:Y:S05]  /*eab0*/  BSYNC.RECONVERGENT B2 ;  /* 0x0000000000027941 */ /* 0x000fea0003800200 */
.L_x_22273:
        /* <DEDUP_REMOVED lines=10> */
.L_x_22272:
[----:B------:R-:W-:Y:S05]  /*eb60*/  BSYNC.RECONVERGENT B1 ;  /* 0x0000000000017941 */ /* 0x000fea0003800200 */
.L_x_22271:
        /* <DEDUP_REMOVED lines=17> */
.L_x_22282:
        /* <DEDUP_REMOVED lines=13> */
.L_x_22284:
[----:B------:R-:W-:Y:S05]  /*ed50*/  BSYNC.RECONVERGENT B3 ;  /* 0x0000000000037941 */ /* 0x000fea0003800200 */
.L_x_22283:
        /* <DEDUP_REMOVED lines=61> */
.L_x_22281:
[----:B------:R-:W-:Y:S05]  /*f130*/  BSYNC.RECONVERGENT B2 ;  /* 0x0000000000027941 */ /* 0x000fea0003800200 */
.L_x_22280:
        /* <DEDUP_REMOVED lines=11> */
.L_x_22279:
[----:B------:R-:W-:Y:S05]  /*f1f0*/  BSYNC.RECONVERGENT B1 ;  /* 0x0000000000017941 */ /* 0x000fea0003800200 */
.L_x_22278:
        /* <DEDUP_REMOVED lines=17> */
.L_x_22289:
        /* <DEDUP_REMOVED lines=13> */
.L_x_22291:
[----:B------:R-:W-:Y:S05]  /*f3e0*/  BSYNC.RECONVERGENT B3 ;  /* 0x0000000000037941 */ /* 0x000fea0003800200 */
.L_x_22290:
        /* <DEDUP_REMOVED lines=61> */
.L_x_22288:
[----:B------:R-:W-:Y:S05]  /*f7c0*/  BSYNC.RECONVERGENT B2 ;  /* 0x0000000000027941 */ /* 0x000fea0003800200 */
.L_x_22287:
        /* <DEDUP_REMOVED lines=10> */
.L_x_22286:
[----:B------:R-:W-:Y:S05]  /*f870*/  BSYNC.RECONVERGENT B1 ;  /* 0x0000000000017941 */ /* 0x000fea0003800200 */
.L_x_22285:
        /* <DEDUP_REMOVED lines=17> */
.L_x_22296:
        /* <DEDUP_REMOVED lines=13> */
.L_x_22298:
[----:B------:R-:W-:Y:S05]  /*fa60*/  BSYNC.RECONVERGENT B3 ;  /* 0x0000000000037941 */ /* 0x000fea0003800200 */
.L_x_22297:
        /* <DEDUP_REMOVED lines=61> */
.L_x_22295:
[----:B------:R-:W-:Y:S05]  /*fe40*/  BSYNC.RECONVERGENT B2 ;  /* 0x0000000000027941 */ /* 0x000fea0003800200 */
.L_x_22294:
        /* <DEDUP_REMOVED lines=11> */
.L_x_22293:
[----:B------:R-:W-:Y:S05]  /*ff00*/  BSYNC.RECONVERGENT B1 ;  /* 0x0000000000017941 */ /* 0x000fea0003800200 */
.L_x_22292:
        /* <DEDUP_REMOVED lines=17> */
.L_x_22303:
        /* <DEDUP_REMOVED lines=13> */
.L_x_22305:
[----:B------:R-:W-:Y:S05]  /*100f0*/  BSYNC.RECONVERGENT B3 ;  /* 0x0000000000037941 */ /* 0x000fea0003800200 */
.L_x_22304:
        /* <DEDUP_REMOVED lines=61> */
.L_x_22302:
[----:B------:R-:W-:Y:S05]  /*104d0*/  BSYNC.RECONVERGENT B2 ;  /* 0x0000000000027941 */ /* 0x000fea0003800200 */
.L_x_22301:
        /* <DEDUP_REMOVED lines=10> */
.L_x_22300:
[----:B------:R-:W-:Y:S05]  /*10580*/  BSYNC.RECONVERGENT B1 ;  /* 0x0000000000017941 */ /* 0x000fea0003800200 */
.L_x_22299:
        /* <DEDUP_REMOVED lines=17> */
.L_x_22310:
        /* <DEDUP_REMOVED lines=13> */
.L_x_22312:
[----:B------:R-:W-:Y:S05]  /*10770*/  BSYNC.RECONVERGENT B3 ;  /* 0x0000000000037941 */ /* 0x000fea0003800200 */
.L_x_22311:
        /* <DEDUP_REMOVED lines=61> */
.L_x_22309:
[----:B------:R-:W-:Y:S05]  /*10b50*/  BSYNC.RECONVERGENT B2 ;  /* 0x0000000000027941 */ /* 0x000fea0003800200 */
.L_x_22308:
        /* <DEDUP_REMOVED lines=11> */
.L_x_22307:
[----:B------:R-:W-:Y:S05]  /*10c10*/  BSYNC.RECONVERGENT B1 ;  /* 0x0000000000017941 */ /* 0x000fea0003800200 */
.L_x_22306:
        /* <DEDUP_REMOVED lines=17> */
.L_x_22317:
        /* <DEDUP_REMOVED lines=13> */
.L_x_22319:
[----:B------:R-:W-:Y:S05]  /*10e00*/  BSYNC.RECONVERGENT B3 ;  /* 0x0000000000037941 */ /* 0x000fea0003800200 */
.L_x_22318:
        /* <DEDUP_REMOVED lines=61> */
.L_x_22316:
[----:B------:R-:W-:Y:S05]  /*111e0*/  BSYNC.RECONVERGENT B2 ;  /* 0x0000000000027941 */ /* 0x000fea0003800200 */
.L_x_22315:
        /* <DEDUP_REMOVED lines=10> */
.L_x_22314:
[----:B------:R-:W-:Y:S05]  /*11290*/  BSYNC.RECONVERGENT B1 ;  /* 0x0000000000017941 */ /* 0x000fea0003800200 */
.L_x_22313:
        /* <DEDUP_REMOVED lines=16> */
.L_x_22323:
        /* <DEDUP_REMOVED lines=13> */
.L_x_22325:
[----:B------:R-:W-:Y:S05]  /*11470*/  BSYNC.RECONVERGENT B2 ;  /* 0x0000000000027941 */ /* 0x000fea0003800200 */
.L_x_22324:
        /* <DEDUP_REMOVED lines=61> */
.L_x_22322:
[----:B------:R-:W-:Y:S05]  /*11850*/  BSYNC.RECONVERGENT B1 ;  /* 0x0000000000017941 */ /* 0x000fea0003800200 */
.L_x_22321:
        /* <DEDUP_REMOVED lines=12> */
.L_x_22270:
[----:B------:R-:W-:Y:S01]  /*11920*/  BSSY.RECONVERGENT B1, `(.L_x_22326) ;  /* 0x000006a000017945 */ /* 0x000fe20003800200 */
[----:B0-----:R-:W-:Y:S01]  /*11930*/  HFMA2 R152, -RZ, RZ, 0, 0 ;  /* 0x00000000ff987431 */ /* 0x001fe200000001ff */
        /* <DEDUP_REMOVED lines=19> */
.L_x_22330:
        /* <DEDUP_REMOVED lines=13> */
.L_x_22332:
[----:B------:R-:W-:Y:S05]  /*11b40*/  BSYNC.RECONVERGENT B3 ;  /* 0x0000000000037941 */ /* 0x000fea0003800200 */
.L_x_22331:
        /* <DEDUP_REMOVED lines=60> */
.L_x_22329:
[----:B------:R-:W-:Y:S05]  /*11f10*/  BSYNC.RECONVERGENT B2 ;  /* 0x0000000000027941 */ /* 0x000fea0003800200 */
.L_x_22328:
        /* <DEDUP_REMOVED lines=10> */
.L_x_22327:
[----:B------:R-:W-:Y:S05]  /*11fc0*/  BSYNC.RECONVERGENT B1 ;  /* 0x0000000000017941 */ /* 0x000fea0003800200 */
.L_x_22326:
        /* <DEDUP_REMOVED lines=17> */
.L_x_22337:
        /* <DEDUP_REMOVED lines=13> */
.L_x_22339:
[----:B------:R-:W-:Y:S05]  /*121b0*/  BSYNC.RECONVERGENT B3 ;  /* 0x0000000000037941 */ /* 0x000fea0003800200 */
.L_x_22338:
        /* <DEDUP_REMOVED lines=61> */
.L_x_22336:
[----:B------:R-:W-:Y:S05]  /*12590*/  BSYNC.RECONVERGENT B2 ;  /* 0x0000000000027941 */ /* 0x000fea0003800200 */
.L_x_22335:
        /* <DEDUP_REMOVED lines=11> */
.L_x_22334:
[----:B------:R-:W-:Y:S05]  /*12650*/  BSYNC.RECONVERGENT B1 ;  /* 0x0000000000017941 */ /* 0x000fea0003800200 */
.L_x_22333:
        /* <DEDUP_REMOVED lines=17> */
.L_x_22344:
        /* <DEDUP_REMOVED lines=13> */
.L_x_22346:
[----:B------:R-:W-:Y:S05]  /*12840*/  BSYNC.RECONVERGENT B3 ;  /* 0x0000000000037941 */ /* 0x000fea0003800200 */
.L_x_22345:
        /* <DEDUP_REMOVED lines=61> */
.L_x_22343:
[----:B------:R-:W-:Y:S05]  /*12c20*/  BSYNC.RECONVERGENT B2 ;  /* 0x0000000000027941 */ /* 0x000fea0003800200 */
.L_x_22342:
        /* <DEDUP_REMOVED lines=10> */
.L_x_22341:
[----:B------:R-:W-:Y:S05]  /*12cd0*/  BSYNC.RECONVERGENT B1 ;  /* 0x0000000000017941 */ /* 0x000fea0003800200 */
.L_x_22340:
        /* <DEDUP_REMOVED lines=17> */
.L_x_22351:
        /* <DEDUP_REMOVED lines=13> */
.L_x_22353:
[----:B------:R-:W-:Y:S05]  /*12ec0*/  BSYNC.RECONVERGENT B3 ;  /* 0x0000000000037941 */ /* 0x000fea0003800200 */
.L_x_22352:
        /* <DEDUP_REMOVED lines=61> */
.L_x_22350:
[----:B------:R-:W-:Y:S05]  /*132a0*/  BSYNC.RECONVERGENT B2 ;  /* 0x0000000000027941 */ /* 0x000fea0003800200 */
.L_x_22349:
        /* <DEDUP_REMOVED lines=11> */
.L_x_22348:
[----:B------:R-:W-:Y:S05]  /*13360*/  BSYNC.RECONVERGENT B1 ;  /* 0x0000000000017941 */ /* 0x000fea0003800200 */
.L_x_22347:
        /* <DEDUP_REMOVED lines=17> */
.L_x_22358:
        /* <DEDUP_REMOVED lines=13> */
.L_x_22360:
[----:B------:R-:W-:Y:S05]  /*13550*/  BSYNC.RECONVERGENT B3 ;  /* 0x0000000000037941 */ /* 0x000fea0003800200 */
.L_x_22359:
        /* <DEDUP_REMOVED lines=61> */
.L_x_22357:
[----:B------:R-:W-:Y:S05]  /*13930*/  BSYNC.RECONVERGENT B2 ;  /* 0x0000000000027941 */ /* 0x000fea0003800200 */
.L_x_22356:
        /* <DEDUP_REMOVED lines=10> */
.L_x_22355:
[----:B------:R-:W-:Y:S05]  /*139e0*/  BSYNC.RECONVERGENT B1 ;  /* 0x0000000000017941 */ /* 0x000fea0003800200 */
.L_x_22354:
        /* <DEDUP_REMOVED lines=17> */
.L_x_22365:
        /* <DEDUP_REMOVED lines=13> */
.L_x_22367:
[----:B------:R-:W-:Y:S05]  /*13bd0*/  BSYNC.RECONVERGENT B3 ;  /* 0x0000000000037941 */ /* 0x000fea0003800200 */
.L_x_22366:
        /* <DEDUP_REMOVED lines=61> */
.L_x_22364:
[----:B------:R-:W-:Y:S05]  /*13fb0*/  BSYNC.RECONVERGENT B2 ;  /* 0x0000000000027941 */ /* 0x000fea0003800200 */
.L_x_22363:
        /* <DEDUP_REMOVED lines=11> */
.L_x_22362:
[----:B------:R-:W-:Y:S05]  /*14070*/  BSYNC.RECONVERGENT B1 ;  /* 0x0000000000017941 */ /* 0x000fea0003800200 */
.L_x_22361:
        /* <DEDUP_REMOVED lines=17> */
.L_x_22372:
        /* <DEDUP_REMOVED lines=13> */
.L_x_22374:
[----:B------:R-:W-:Y:S05]  /*14260*/  BSYNC.RECONVERGENT B3 ;  /* 0x0000000000037941 */ /* 0x000fea0003800200 */
.L_x_22373:
        /* <DEDUP_REMOVED lines=61> */
.L_x_22371:
[----:B------:R-:W-:Y:S05]  /*14640*/  BSYNC.RECONVERGENT B2 ;  /* 0x0000000000027941 */ /* 0x000fea0003800200 */
.L_x_22370:
        /* <DEDUP_REMOVED lines=10> */
.L_x_22369:
[----:B------:R-:W-:Y:S05]  /*146f0*/  BSYNC.RECONVERGENT B1 ;  /* 0x0000000000017941 */ /* 0x000fea0003800200 */
.L_x_22368:
        /* <DEDUP_REMOVED lines=16> */
.L_x_22377:
        /* <DEDUP_REMOVED lines=13> */
.L_x_22379:
[----:B------:R-:W-:Y:S05]  /*148d0*/  BSYNC.RECONVERGENT B2 ;  /* 0x0000000000027941 */ /* 0x000fea0003800200 */
.L_x_22378:
        /* <DEDUP_REMOVED lines=61> */
.L_x_22376:
[----:B------:R-:W-:Y:S05]  /*14cb0*/  BSYNC.RECONVERGENT B1 ;  /* 0x0000000000017941 */ /* 0x000fea0003800200 */
.L_x_22375:
        /* <DEDUP_REMOVED lines=11> */
.L_x_22320:
[----:B------:R-:W-:Y:S05]  /*14d70*/  BSYNC.RECONVERGENT B0 ;  /* 0x0000000000007941 */ /* 0x000fea0003800200 */
.L_x_22269:
[C---:B------:R-:W-:Y:S01]  /*14d80*/  VIADD R167, R169.reuse, 0x40 ;  /* 0x00000040a9a77836 */ /* 0x040fe20000000000 */
        /* <DEDUP_REMOVED lines=32> */
.L_x_22381:
[----:B------:R-:W-:Y:S05]  /*14f90*/  BSYNC.RECONVERGENT B0 ;  /* 0x0000000000007941 */ /* 0x000fea0003800200 */
.L_x_22380:
        /* <DEDUP_REMOVED lines=8> */
[----:B-1----:R-:W-:Y:S01]  /*15020*/  IMAD.MOV.U32 R164, RZ, RZ, R163 ;  /* 0x000000ffffa47224 */ /* 0x002fe200078e00a3 */
        /* <DEDUP_REMOVED lines=18> */
.L_x_22388:
        /* <DEDUP_REMOVED lines=13> */
.L_x_22390:
[----:B------:R-:W-:Y:S05]  /*15220*/  BSYNC.RECONVERGENT B3 ;  /* 0x0000000000037941 */ /* 0x000fea0003800200 */
.L_x_22389:
[----:B------:R-:W-:Y:S01]  /*15230*/  IMAD.WIDE.U32 R164, R178, -0x326172a9, RZ ;  /* 0xcd9e8d57b2a47825 */ /* 0x000fe200078e00ff */
[----:B------:R-:W-:Y:S02]  /*15240*/  LOP3.LUT R170, R183, R161, R3, 0x96, !PT ;  /* 0x000000a1b7aa7212 */ /* 0x000fe400078e9603 */
[----:B------:R-:W-:Y:S01]  /*15250*/  IADD3 R163, PT, PT, R3, -0x4498517b, RZ ;  /* 0xbb67ae8503a37810 */ /* 0x000fe20007ffe0ff */
[----:B------:R-:W-:Y:S01]  /*15260*/  VIADD R161, R2, 0x9e3779b9 ;  /* 0x9e3779b902a17836 */ /* 0x000fe20000000000 */
[----:B0-----:R-:W-:Y:S01]  /*15270*/  LOP3.LUT R166, R179, R165, R2, 0x96, !PT ;  /* 0x000000a5b3a67212 */ /* 0x001fe200078e9602 */
        /* <DEDUP_REMOVED lines=55> */
.L_x_22387:
[----:B------:R-:W-:Y:S05]  /*155f0*/  BSYNC.RECONVERGENT B2 ;  /* 0x0000000000027941 */ /* 0x000fea0003800200 */
.L_x_22386:
        /* <DEDUP_REMOVED lines=10> */
.L_x_22385:
[----:B------:R-:W-:Y:S05]  /*156a0*/  BSYNC.RECONVERGENT B1 ;  /* 0x0000000000017941 */ /* 0x000fea0003800200 */
.L_x_22384:
        /* <DEDUP_REMOVED lines=17> */
.L_x_22395:
        /* <DEDUP_REMOVED lines=13> */
.L_x_22397:
[----:B------:R-:W-:Y:S05]  /*15890*/  BSYNC.RECONVERGENT B3 ;  /* 0x0000000000037941 */ /* 0x000fea0003800200 */
.L_x_22396:
[----:B------:R-:W-:Y:S01]  /*158a0*/  IMAD.WIDE.U32 R164, R178, -0x326172a9, RZ ;  /* 0xcd9e8d57b2a47825 */ /* 0x000fe200078e00ff */
[----:B0-----:R-:W-:Y:S02]  /*158b0*/  LOP3.LUT R172, R183, R163, R3, 0x96, !PT ;  /* 0x000000a3b7ac7212 */ /* 0x001fe400078e9603 */
        /* <DEDUP_REMOVED lines=59> */
.L_x_22394:
[----:B------:R-:W-:Y:S05]  /*15c70*/  BSYNC.RECONVERGENT B2 ;  /* 0x0000000000027941 */ /* 0x000fea0003800200 */
.L_x_22393:
        /* <DEDUP_REMOVED lines=11> */
.L_x_22392:
[----:B------:R-:W-:Y:S05]  /*15d30*/  BSYNC.RECONVERGENT B1 ;  /* 0x0000000000017941 */ /* 0x000fea0003800200 */
.L_x_22391:
        /* <DEDUP_REMOVED lines=17> */
.L_x_22402:
        /* <DEDUP_REMOVED lines=13> */
.L_x_22404:
[----:B------:R-:W-:Y:S05]  /*15f20*/  BSYNC.RECONVERGENT B3 ;  /* 0x0000000000037941 */ /* 0x000fea0003800200 */
.L_x_22403:
        /* <DEDUP_REMOVED lines=61> */
.L_x_22401:
[----:B------:R-:W-:Y:S05]  /*16300*/  BSYNC.RECONVERGENT B2 ;  /* 0x0000000000027941 */ /* 0x000fea0003800200 */
.L_x_22400:
        /* <DEDUP_REMOVED lines=10> */
.L_x_22399:
[----:B------:R-:W-:Y:S05]  /*163b0*/  BSYNC.RECONVERGENT B1 ;  /* 0x0000000000017941 */ /* 0x000fea0003800200 */
.L_x_22398:
        /* <DEDUP_REMOVED lines=17> */
.L_x_22409:
        /* <DEDUP_REMOVED lines=13> */
.L_x_22411:
[----:B------:R-:W-:Y:S05]  /*165a0*/  BSYNC.RECONVERGENT B3 ;  /* 0x0000000000037941 */ /* 0x000fea0003800200 */
.L_x_22410:
[----:B0-----:R-:W-:Y:S01]  /*165b0*/  IMAD.WIDE.U32 R166, R178, -0x326172a9, RZ ;  /* 0xcd9e8d57b2a67825 */ /* 0x001fe200078e00ff */
        /* <DEDUP_REMOVED lines=60> */
.L_x_22408:
[----:B------:R-:W-:Y:S05]  /*16980*/  BSYNC.RECONVERGENT B2 ;  /* 0x0000000000027941 */ /* 0x000fea0003800200 */
.L_x_22407:
[----:B------:R-:W-:Y:S01]  /*16990*/  PRMT R164, R133, 0x7632, R164 ;  /* 0x0000763285a47816 */ /* 0x000fe200000000a4 */
[----:B0-----:R-:W-:Y:S01]  /*169a0*/  IMAD.MOV.U32 R166, RZ, RZ, 0x2f800000 ;  /* 0x2f800000ffa67424 */ /* 0x001fe200078e00ff */
        /* <DEDUP_REMOVED lines=9> */
.L_x_22406:
[----:B------:R-:W-:Y:S05]  /*16a40*/  BSYNC.RECONVERGENT B1 ;  /* 0x0000000000017941 */ /* 0x000fea0003800200 */
.L_x_22405:
[----:B------:R-:W-:Y:S01]  /*16a50*/  BSSY.RECONVERGENT B1, `(.L_x_22412) ;  /* 0x0000067000017945 */ /* 0x000fe20003800200 */
[----:B0-----:R-:W-:Y:S01]  /*16a60*/  IMAD.MOV.U32 R166, RZ, RZ, R165 ;  /* 0x000000ffffa67224 */ /* 0x001fe200078e00a5 */
        /* <DEDUP_REMOVED lines=15> */
.L_x_22416:
        /* <DEDUP_REMOVED lines=13> */
.L_x_22418:
[----:B------:R-:W-:Y:S05]  /*16c30*/  BSYNC.RECONVERGENT B3 ;  /* 0x0000000000037941 */ /* 0x000fea0003800200 */
.L_x_22417:
        /* <DEDUP_REMOVED lines=61> */
.L_x_22415:
[----:B------:R-:W-:Y:S05]  /*17010*/  BSYNC.RECONVERGENT B2 ;  /* 0x0000000000027941 */ /* 0x000fea0003800200 */
.L_x_22414:
        /* <DEDUP_REMOVED lines=10> */
.L_x_22413:
[----:B------:R-:W-:Y:S05]  /*170c0*/  BSYNC.RECONVERGENT B1 ;  /* 0x0000000000017941 */ /* 0x000fea0003800200 */
.L_x_22412:
        /* <DEDUP_REMOVED lines=17> */
.L_x_22423:
        /* <DEDUP_REMOVED lines=13> */
.L_x_22425:
[----:B------:R-:W-:Y:S05]  /*172b0*/  BSYNC.RECONVERGENT B3 ;  /* 0x0000000000037941 */ /* 0x000fea0003800200 */
.L_x_22424:
        /* <DEDUP_REMOVED lines=61> */
.L_x_22422:
[----:B------:R-:W-:Y:S05]  /*17690*/  BSYNC.RECONVERGENT B2 ;  /* 0x0000000000027941 */ /* 0x000fea0003800200 */
.L_x_22421:
        /* <DEDUP_REMOVED lines=11> */
.L_x_22420:
[----:B------:R-:W-:Y:S05]  /*17750*/  BSYNC.RECONVERGENT B1 ;  /* 0x0000000000017941 */ /* 0x000fea0003800200 */
.L_x_22419:
        /* <DEDUP_REMOVED lines=17> */
.L_x_22430:
        /* <DEDUP_REMOVED lines=13> */
.L_x_22432:
[----:B------:R-:W-:Y:S05]  /*17940*/  BSYNC.RECONVERGENT B3 ;  /* 0x0000000000037941 */ /* 0x000fea0003800200 */
.L_x_22431:
        /* <DEDUP_REMOVED lines=55> */
[----:B------:R-:W-:Y:S01]  /*17cc0*/  IMAD.MOV.U32 R172, RZ, RZ, RZ ;  /* 0x000000ffffac7224 */ /* 0x000fe200078e00ff */
[----:B------:R-:W-:Y:S01]  /*17cd0*/  MOV R182, R192 ;  /* 0x000000c000b67202 */ /* 0x000fe20000000f00 */
[----:B------:R-:W-:-:S05]  /*17ce0*/  IMAD.WIDE.U32 R174, R171, -0x2daee0ad, RZ ;  /* 0xd2511f53abae7825 */ /* 0x000fca00078e00ff */
[----:B------:R-:W-:Y:S01]  /*17cf0*/  LOP3.LUT R181, R181, R166, R175, 0x96, !PT ;  /* 0x000000a6b5b57212 */ /* 0x000fe200078e96af */
[----:B------:R-:W-:Y:S01]  /*17d00*/  IMAD.MOV.U32 R166, RZ, RZ, R170 ;  /* 0x000000ffffa67224 */ /* 0x000fe200078e00aa */
[----:B------:R-:W-:-:S07]  /*17d10*/  MOV R170, R174 ;  /* 0x000000ae00aa7202 */ /* 0x000fce0000000f00 */
.L_x_22429:
[----:B------:R-:W-:Y:S05]  /*17d20*/  BSYNC.RECONVERGENT B2 ;  /* 0x0000000000027941 */ /* 0x000fea0003800200 */
.L_x_22428:
        /* <DEDUP_REMOVED lines=10> */
.L_x_22427:
[----:B------:R-:W-:Y:S05]  /*17dd0*/  BSYNC.RECONVERGENT B1 ;  /* 0x0000000000017941 */ /* 0x000fea0003800200 */
.L_x_22426:
        /* <DEDUP_REMOVED lines=16> */
.L_x_22436:
        /* <DEDUP_REMOVED lines=13> */
.L_x_22438:
[----:B------:R-:W-:Y:S05]  /*17fb0*/  BSYNC.RECONVERGENT B2 ;  /* 0x0000000000027941 */ /* 0x000fea0003800200 */
.L_x_22437:
        /* <DEDUP_REMOVED lines=44> */
[----:B------:R-:W-:Y:S02]  /*18280*/  LOP3.LUT R167, R167, R172, R181, 0x96, !PT ;  /* 0x000000aca7a77212 */ /* 0x000fe400078e96b5 */
[----:B------:R-:W-:Y:S01]  /*18290*/  IADD3 R181, PT, PT, R3, -0x695add53, RZ ;  /* 0x96a522ad03b57810 */ /* 0x000fe20007ffe0ff */
        /* <DEDUP_REMOVED lines=15> */
.L_x_22435:
[----:B------:R-:W-:Y:S05]  /*18390*/  BSYNC.RECONVERGENT B1 ;  /* 0x0000000000017941 */ /* 0x000fea0003800200 */
.L_x_22434:
        /* <DEDUP_REMOVED lines=12> */
.L_x_22383:
[----:B------:R-:W-:Y:S01]  /*18460*/  BSSY.RECONVERGENT B1, `(.L_x_22439) ;  /* 0x000006a000017945 */ /* 0x000fe20003800200 */
[----:B------:R-:W-:Y:S01]  /*18470*/  IMAD.MOV.U32 R170, RZ, RZ, R162 ;  /* 0x000000ffffaa7224 */ /* 0x000fe200078e00a2 */
[----:B-1----:R-:W-:Y:S01]  /*18480*/  MOV R164, R163 ;  /* 0x000000a300a47202 */ /* 0x002fe20000000f00 */
        /* <DEDUP_REMOVED lines=18> */
.L_x_22443:
        /* <DEDUP_REMOVED lines=13> */
.L_x_22445:
[----:B------:R-:W-:Y:S05]  /*18680*/  BSYNC.RECONVERGENT B3 ;  /* 0x0000000000037941 */ /* 0x000fea0003800200 */
.L_x_22444:
        /* <DEDUP_REMOVED lines=60> */
.L_x_22442:
[----:B------:R-:W-:Y:S05]  /*18a50*/  BSYNC.RECONVERGENT B2 ;  /* 0x0000000000027941 */ /* 0x000fea0003800200 */
.L_x_22441:
        /* <DEDUP_REMOVED lines=10> */
.L_x_22440:
[----:B------:R-:W-:Y:S05]  /*18b00*/  BSYNC.RECONVERGENT B1 ;  /* 0x0000000000017941 */ /* 0x000fea0003800200 */
.L_x_22439:
        /* <DEDUP_REMOVED lines=17> */
.L_x_22450:
        /* <DEDUP_REMOVED lines=13> */
.L_x_22452:
[----:B------:R-:W-:Y:S05]  /*18cf0*/  BSYNC.RECONVERGENT B3 ;  /* 0x0000000000037941 */ /* 0x000fea0003800200 */
.L_x_22451:
        /* <DEDUP_REMOVED lines=61> */
.L_x_22449:
[----:B------:R-:W-:Y:S05]  /*190d0*/  BSYNC.RECONVERGENT B2 ;  /* 0x0000000000027941 */ /* 0x000fea0003800200 */
.L_x_22448:
        /* <DEDUP_REMOVED lines=11> */
.L_x_22447:
[----:B------:R-:W-:Y:S05]  /*19190*/  BSYNC.RECONVERGENT B1 ;  /* 0x0000000000017941 */ /* 0x000fea0003800200 */
.L_x_22446:
        /* <DEDUP_REMOVED lines=17> */
.L_x_22457:
        /* <DEDUP_REMOVED lines=13> */
.L_x_22459:
[----:B------:R-:W-:Y:S05]  /*19380*/  BSYNC.RECONVERGENT B3 ;  /* 0x0000000000037941 */ /* 0x000fea0003800200 */
.L_x_22458:
        /* <DEDUP_REMOVED lines=61> */
.L_x_22456:
[----:B------:R-:W-:Y:S05]  /*19760*/  BSYNC.RECONVERGENT B2 ;  /* 0x0000000000027941 */ /* 0x000fea0003800200 */
.L_x_22455:
        /* <DEDUP_REMOVED lines=10> */
.L_x_22454:
[----:B------:R-:W-:Y:S05]  /*19810*/  BSYNC.RECONVERGENT B1 ;  /* 0x0000000000017941 */ /* 0x000fea0003800200 */
.L_x_22453:
        /* <DEDUP_REMOVED lines=17> */
.L_x_22464:
        /* <DEDUP_REMOVED lines=13> */
.L_x_22466:
[----:B------:R-:W-:Y:S05]  /*19a00*/  BSYNC.RECONVERGENT B3 ;  /* 0x0000000000037941 */ /* 0x000fea0003800200 */
.L_x_22465:
[----:B0-----:R-:W-:Y:S01]  /*19a10*/  IMAD.WIDE.U32 R166, R178, -0x326172a9, RZ ;  /* 0xcd9e8d57b2a67825 */ /* 0x001fe200078e00ff */
        /* <DEDUP_REMOVED lines=60> */
.L_x_22463:
[----:B------:R-:W-:Y:S05]  /*19de0*/  BSYNC.RECONVERGENT B2 ;  /* 0x0000000000027941 */ /* 0x000fea0003800200 */
.L_x_22462:
        /* <DEDUP_REMOVED lines=11> */
.L_x_22461:
[----:B------:R-:W-:Y:S05]  /*19ea0*/  BSYNC.RECONVERGENT B1 ;  /* 0x0000000000017941 */ /* 0x000fea0003800200 */
.L_x_22460:
        /* <DEDUP_REMOVED lines=17> */
.L_x_22471:
        /* <DEDUP_REMOVED lines=13> */
.L_x_22473:
[----:B------:R-:W-:Y:S05]  /*1a090*/  BSYNC.RECONVERGENT B3 ;  /* 0x0000000000037941 */ /* 0x000fea0003800200 */
.L_x_22472:
        /* <DEDUP_REMOVED lines=61> */
.L_x_22470:
[----:B------:R-:W-:Y:S05]  /*1a470*/  BSYNC.RECONVERGENT B2 ;  /* 0x0000000000027941 */ /* 0x000fea0003800200 */
.L_x_22469:
        /* <DEDUP_REMOVED lines=10> */
.L_x_22468:
[----:B------:R-:W-:Y:S05]  /*1a520*/  BSYNC.RECONVERGENT B1 ;  /* 0x0000000000017941 */ /* 0x000fea0003800200 */
.L_x_22467:
        /* <DEDUP_REMOVED lines=17> */
.L_x_22478:
        /* <DEDUP_REMOVED lines=13> */
.L_x_22480:
[----:B------:R-:W-:Y:S05]  /*1a710*/  BSYNC.RECONVERGENT B3 ;  /* 0x0000000000037941 */ /* 0x000fea0003800200 */
.L_x_22479:
        /* <DEDUP_REMOVED lines=59> */
[----:B------:R-:W-:Y:S02]  /*1aad0*/  LOP3.LUT R181, R181, R166, R175, 0x96, !PT ;  /* 0x000000a6b5b57212 */ /* 0x000fe400078e96af */
[----:B------:R-:W-:-:S07]  /*1aae0*/  MOV R170, R174 ;  /* 0x000000ae00aa7202 */ /* 0x000fce0000000f00 */
.L_x_22477:
[----:B------:R-:W-:Y:S05]  /*1aaf0*/  BSYNC.RECONVERGENT B2 ;  /* 0x0000000000027941 */ /* 0x000fea0003800200 */
.L_x_22476:
        /* <DEDUP_REMOVED lines=11> */
.L_x_22475:
[----:B------:R-:W-:Y:S05]  /*1abb0*/  BSYNC.RECONVERGENT B1 ;  /* 0x0000000000017941 */ /* 0x000fea0003800200 */
.L_x_22474:
        /* <DEDUP_REMOVED lines=17> */
.L_x_22485:
        /* <DEDUP_REMOVED lines=13> */
.L_x_22487:
[----:B------:R-:W-:Y:S05]  /*1ada0*/  BSYNC.RECONVERGENT B3 ;  /* 0x0000000000037941 */ /* 0x000fea0003800200 */
.L_x_22486:
        /* <DEDUP_REMOVED lines=45> */
[C---:B------:R-:W-:Y:S01]  /*1b080*/  VIADD R175, R3.reuse, 0xdb3d7428 ;  /* 0xdb3d742803af7836 */ /* 0x040fe20000000000 */
        /* <DEDUP_REMOVED lines=15> */
.L_x_22484:
[----:B------:R-:W-:Y:S05]  /*1b180*/  BSYNC.RECONVERGENT B2 ;  /* 0x0000000000027941 */ /* 0x000fea0003800200 */
.L_x_22483:
        /* <DEDUP_REMOVED lines=10> */
.L_x_22482:
[----:B------:R-:W-:Y:S05]  /*1b230*/  BSYNC.RECONVERGENT B1 ;  /* 0x0000000000017941 */ /* 0x000fea0003800200 */
.L_x_22481:
        /* <DEDUP_REMOVED lines=16> */
.L_x_22490:
        /* <DEDUP_REMOVED lines=13> */
.L_x_22492:
[----:B------:R-:W-:Y:S05]  /*1b410*/  BSYNC.RECONVERGENT B2 ;  /* 0x0000000000027941 */ /* 0x000fea0003800200 */
.L_x_22491:
        /* <DEDUP_REMOVED lines=54> */
[----:B------:R-:W-:Y:S01]  /*1b780*/  IMAD.MOV.U32 R171, RZ, RZ, RZ ;  /* 0x000000ffffab7224 */ /* 0x000fe200078e00ff */
[----:B------:R-:W-:Y:S01]  /*1b790*/  MOV R182, R198 ;  /* 0x000000c600b67202 */ /* 0x000fe20000000f00 */
[----:B------:R-:W-:Y:S01]  /*1b7a0*/  IMAD.WIDE.U32 R192, R192, -0x2daee0ad, RZ ;  /* 0xd2511f53c0c07825 */ /* 0x000fe200078e00ff */
[----:B------:R-:W-:-:S03]  /*1b7b0*/  LOP3.LUT R180, R167, R174, R199, 0x96, !PT ;  /* 0x000000aea7b47212 */ /* 0x000fc600078e96c7 */
[----:B------:R-:W-:Y:S01]  /*1b7c0*/  IMAD.MOV.U32 R167, RZ, RZ, R170 ;  /* 0x000000ffffa77224 */ /* 0x000fe200078e00aa */
[----:B------:R-:W-:Y:S02]  /*1b7d0*/  LOP3.LUT R181, R181, R172, R193, 0x96, !PT ;  /* 0x000000acb5b57212 */ /* 0x000fe400078e96c1 */
[----:B------:R-:W-:-:S07]  /*1b7e0*/  MOV R170, R192 ;  /* 0x000000c000aa7202 */ /* 0x000fce0000000f00 */
.L_x_22489:
[----:B------:R-:W-:Y:S05]  /*1b7f0*/  BSYNC.RECONVERGENT B1 ;  /* 0x0000000000017941 */ /* 0x000fea0003800200 */
.L_x_22488:
        /* <DEDUP_REMOVED lines=11> */
.L_x_22433:
[----:B------:R-:W-:Y:S05]  /*1b8b0*/  BSYNC.RECONVERGENT B0 ;  /* 0x0000000000007941 */ /* 0x000fea0003800200 */
.L_x_22382:
        /* <DEDUP_REMOVED lines=33> */
.L_x_22494:
[----:B------:R-:W-:Y:S05]  /*1bad0*/  BSYNC.RECONVERGENT B0 ;  /* 0x0000000000007941 */ /* 0x000fea0003800200 */
.L_x_22493:
        /* <DEDUP_REMOVED lines=8> */
[----:B------:R-:W-:Y:S01]  /*1bb60*/  MOV R0, R171 ;  /* 0x000000ab00007202 */ /* 0x000fe20000000f00 */
        /* <DEDUP_REMOVED lines=18> */
.L_x_22501:
        /* <DEDUP_REMOVED lines=13> */
.L_x_22503:
[----:B------:R-:W-:Y:S05]  /*1bd60*/  BSYNC.RECONVERGENT B3 ;  /* 0x0000000000037941 */ /* 0x000fea0003800200 */
.L_x_22502:
        /* <DEDUP_REMOVED lines=55> */
[----:B------:R-:W-:Y:S02]  /*1c0e0*/  LOP3.LUT R180, R169, R172, R175, 0x96, !PT ;  /* 0x000000aca9b47212 */ /* 0x000fe400078e96af */
[----:B------:R-:W-:Y:S01]  /*1c0f0*/  MOV R182, R174 ;  /* 0x000000ae00b67202 */ /* 0x000fe20000000f00 */
[----:B------:R-:W-:-:S05]  /*1c100*/  IMAD.WIDE.U32 R192, R171, -0x2daee0ad, RZ ;  /* 0xd2511f53abc07825 */ /* 0x000fca00078e00ff */
[----:B------:R-:W-:Y:S01]  /*1c110*/  LOP3.LUT R181, R181, R168, R193, 0x96, !PT ;  /* 0x000000a8b5b57212 */ /* 0x000fe200078e96c1 */
[----:B------:R-:W-:-:S07]  /*1c120*/  IMAD.MOV.U32 R168, RZ, RZ, R170 ;  /* 0x000000ffffa87224 */ /* 0x000fce00078e00aa */
.L_x_22500:
[----:B------:R-:W-:Y:S05]  /*1c130*/  BSYNC.RECONVERGENT B2 ;  /* 0x0000000000027941 */ /* 0x000fea0003800200 */
.L_x_22499:
        /* <DEDUP_REMOVED lines=10> */
.L_x_22498:
[----:B------:R-:W-:Y:S05]  /*1c1e0*/  BSYNC.RECONVERGENT B1 ;  /* 0x0000000000017941 */ /* 0x000fea0003800200 */
.L_x_22497:
        /* <DEDUP_REMOVED lines=17> */
.L_x_22508:
        /* <DEDUP_REMOVED lines=13> */
.L_x_22510:
[----:B------:R-:W-:Y:S05]  /*1c3d0*/  BSYNC.RECONVERGENT B3 ;  /* 0x0000000000037941 */ /* 0x000fea0003800200 */
.L_x_22509:
[----:B-1----:R-:W-:Y:S01]  /*1c3e0*/  IMAD.WIDE.U32 R172, R178, -0x326172a9, RZ ;  /* 0xcd9e8d57b2ac7825 */ /* 0x002fe200078e00ff */
        /* <DEDUP_REMOVED lines=60> */
.L_x_22507:
[----:B------:R-:W-:Y:S05]  /*1c7b0*/  BSYNC.RECONVERGENT B2 ;  /* 0x0000000000027941 */ /* 0x000fea0003800200 */
.L_x_22506:
[----:B------:R-:W-:Y:S01]  /*1c7c0*/  I2FP.F32.U32 R0, R169 ;  /* 0x000000a900007245 */ /* 0x000fe20000201000 */
[----:B------:R-:W-:Y:S01]  /*1c7d0*/  HFMA2 R169, -RZ, RZ, 0.1171875, 0 ;  /* 0x2f800000ffa97431 */ /* 0x000fe200000001ff */
[----:B------:R-:W-:-:S05]  /*1c7e0*/  PRMT R170, R132, 0x7632, R170 ;  /* 0x0000763284aa7816 */ /* 0x000fca00000000aa */
        /* <DEDUP_REMOVED lines=8> */
.L_x_22505:
[----:B------:R-:W-:Y:S05]  /*1c870*/  BSYNC.RECONVERGENT B1 ;  /* 0x0000000000017941 */ /* 0x000fea0003800200 */
.L_x_22504:
        /* <DEDUP_REMOVED lines=17> */
.L_x_22515:
        /* <DEDUP_REMOVED lines=13> */
.L_x_22517:
[----:B------:R-:W-:Y:S05]  /*1ca60*/  BSYNC.RECONVERGENT B3 ;  /* 0x0000000000037941 */ /* 0x000fea0003800200 */
.L_x_22516:
[----:B-1----:R-:W-:Y:S01]  /*1ca70*/  IMAD.WIDE.U32 R172, R178, -0x326172a9, RZ ;  /* 0xcd9e8d57b2ac7825 */ /* 0x002fe200078e00ff */
        /* <DEDUP_REMOVED lines=60> */
.L_x_22514:
[----:B------:R-:W-:Y:S05]  /*1ce40*/  BSYNC.RECONVERGENT B2 ;  /* 0x0000000000027941 */ /* 0x000fea0003800200 */
.L_x_22513:
[----:B------:R-:W-:Y:S01]  /*1ce50*/  I2FP.F32.U32 R170, R170 ;  /* 0x000000aa00aa7245 */ /* 0x000fe20000201000 */
[----:B------:R-:W-:Y:S01]  /*1ce60*/  IMAD.MOV.U32 R171, RZ, RZ, 0x2f800000 ;  /* 0x2f800000ffab7424 */ /* 0x000fe200078e00ff */
[----:B-1----:R-:W-:-:S03]  /*1ce70*/  SHF.L.U32 R172, R133, 0x10, RZ ;  /* 0x0000001085ac7819 */ /* 0x002fc600000006ff */
[----:B------:R-:W-:Y:S02]  /*1ce80*/  FFMA.FTZ R170, R170, R171, 1.1641532182693481445e-10 ;  /* 0x2f000000aaaa7423 */ /* 0x000fe400000100ab */
[----:B------:R-:W-:-:S03]  /*1ce90*/  FMUL.FTZ R172, R172, UR11 ;  /* 0x0000000bacac7c20 */ /* 0x000fc60008410000 */
[----:B------:R-:W-:Y:S01]  /*1cea0*/  FSETP.GTU.FTZ.AND P2, PT, R170, UR8, PT ;  /* 0x00000008aa007c0b */ /* 0x000fe2000bf5c000 */
[----:B------:R-:W-:-:S03]  /*1ceb0*/  FMUL.FTZ R171, R172, UR10 ;  /* 0x0000000aacab7c20 */ /* 0x000fc60008410000 */
[----:B------:R-:W-:Y:S02]  /*1cec0*/  SEL R186, RZ, 0x1, P2 ;  /* 0x00000001ffba7807 */ /* 0x000fe40001000000 */
[----:B------:R-:W-:-:S05]  /*1ced0*/  FSEL R171, R171, RZ, !P2 ;  /* 0x000000ffabab7208 */ /* 0x000fca0005000000 */
[----:B------:R-:W-:-:S07]  /*1cee0*/  FFMA.FTZ R170, R171, R118, R130 ;  /* 0x00000076abaa7223 */ /* 0x000fce0000010082 */
.L_x_22512:
[----:B------:R-:W-:Y:S05]  /*1cef0*/  BSYNC.RECONVERGENT B1 ;  /* 0x0000000000017941 */ /* 0x000fea0003800200 */
.L_x_22511:
        /* <DEDUP_REMOVED lines=17> */
.L_x_22522:
        /* <DEDUP_REMOVED lines=13> */
.L_x_22524:
[----:B------:R-:W-:Y:S05]  /*1d0e0*/  BSYNC.RECONVERGENT B3 ;  /* 0x0000000000037941 */ /* 0x000fea0003800200 */
.L_x_22523:
        /* <DEDUP_REMOVED lines=61> */
.L_x_22521:
[----:B------:R-:W-:Y:S05]  /*1d4c0*/  BSYNC.RECONVERGENT B2 ;  /* 0x0000000000027941 */ /* 0x000fea0003800200 */
.L_x_22520:
        /* <DEDUP_REMOVED lines=11> */
.L_x_22519:
[----:B------:R-:W-:Y:S05]  /*1d580*/  BSYNC.RECONVERGENT B1 ;  /* 0x0000000000017941 */ /* 0x000fea0003800200 */
.L_x_22518:
        /* <DEDUP_REMOVED lines=17> */
.L_x_22529:
        /* <DEDUP_REMOVED lines=13> */
.L_x_22531:
[----:B------:R-:W-:Y:S05]  /*1d770*/  BSYNC.RECONVERGENT B3 ;  /* 0x0000000000037941 */ /* 0x000fea0003800200 */
.L_x_22530:
        /* <DEDUP_REMOVED lines=61> */
.L_x_22528:
[----:B------:R-:W-:Y:S05]  /*1db50*/  BSYNC.RECONVERGENT B2 ;  /* 0x0000000000027941 */ /* 0x000fea0003800200 */
.L_x_22527:
        /* <DEDUP_REMOVED lines=10> */
.L_x_22526:
[----:B------:R-:W-:Y:S05]  /*1dc00*/  BSYNC.RECONVERGENT B1 ;  /* 0x0000000000017941 */ /* 0x000fea0003800200 */
.L_x_22525:
        /* <DEDUP_REMOVED lines=17> */
.L_x_22536:
        /* <DEDUP_REMOVED lines=13> */
.L_x_22538:
[----:B------:R-:W-:Y:S05]  /*1ddf0*/  BSYNC.RECONVERGENT B3 ;  /* 0x0000000000037941 */ /* 0x000fea0003800200 */
.L_x_22537:
        /* <DEDUP_REMOVED lines=61> */
.L_x_22535:
[----:B------:R-:W-:Y:S05]  /*1e1d0*/  BSYNC.RECONVERGENT B2 ;  /* 0x0000000000027941 */ /* 0x000fea0003800200 */
.L_x_22534:
        /* <DEDUP_REMOVED lines=11> */
.L_x_22533:
[----:B------:R-:W-:Y:S05]  /*1e290*/  BSYNC.RECONVERGENT B1 ;  /* 0x0000000000017941 */ /* 0x000fea0003800200 */
.L_x_22532:
        /* <DEDUP_REMOVED lines=17> */
.L_x_22543:
        /* <DEDUP_REMOVED lines=13> */
.L_x_22545:
[----:B------:R-:W-:Y:S05]  /*1e480*/  BSYNC.RECONVERGENT B3 ;  /* 0x0000000000037941 */ /* 0x000fea0003800200 */
.L_x_22544:
        /* <DEDUP_REMOVED lines=61> */
.L_x_22542:
[----:B------:R-:W-:Y:S05]  /*1e860*/  BSYNC.RECONVERGENT B2 ;  /* 0x0000000000027941 */ /* 0x000fea0003800200 */
.L_x_22541:
        /* <DEDUP_REMOVED lines=10> */
.L_x_22540:
[----:B------:R-:W-:Y:S05]  /*1e910*/  BSYNC.RECONVERGENT B1 ;  /* 0x0000000000017941 */ /* 0x000fea0003800200 */
.L_x_22539:
        /* <DEDUP_REMOVED lines=16> */
.L_x_22549:
        /* <DEDUP_REMOVED lines=13> */
.L_x_22551:
[----:B------:R-:W-:Y:S05]  /*1eaf0*/  BSYNC.RECONVERGENT B2 ;  /* 0x0000000000027941 */ /* 0x000fea0003800200 */
.L_x_22550:
        /* <DEDUP_REMOVED lines=61> */
.L_x_22548:
[----:B------:R-:W-:Y:S05]  /*1eed0*/  BSYNC.RECONVERGENT B1 ;  /* 0x0000000000017941 */ /* 0x000fea0003800200 */
.L_x_22547:
[----:B------:R-:W-:Y:S01]  /*1eee0*/  I2FP.F32.U32 R0, R175 ;  /* 0x000000af00007245 */ /* 0x000fe20000201000 */
[----:B------:R-:W-:Y:S01]  /*1eef0*/  HFMA2 R175, -RZ, RZ, 0.1171875, 0 ;  /* 0x2f800000ffaf7431 */ /* 0x000fe200000001ff */
[----:B------:R-:W-:-:S05]  /*1ef00*/  PRMT R191, R135, 0x7632, R191 ;  /* 0x0000763287bf7816 */ /* 0x000fca00000000bf */
        /* <DEDUP_REMOVED lines=9> */
.L_x_22496:
[----:B------:R-:W-:Y:S01]  /*1efa0*/  BSSY.RECONVERGENT B1, `(.L_x_22552) ;  /* 0x000006a000017945 */ /* 0x000fe20003800200 */
[----:B------:R-:W-:Y:S01]  /*1efb0*/  HFMA2 R168, -RZ, RZ, 0, 0 ;  /* 0x00000000ffa87431 */ /* 0x000fe200000001ff */
        /* <DEDUP_REMOVED lines=19> */
.L_x_22556:
        /* <DEDUP_REMOVED lines=13> */
.L_x_22558:
[----:B------:R-:W-:Y:S05]  /*1f1c0*/  BSYNC.RECONVERGENT B3 ;  /* 0x0000000000037941 */ /* 0x000fea0003800200 */
.L_x_22557:
        /* <DEDUP_REMOVED lines=60> */
.L_x_22555:
[----:B------:R-:W-:Y:S05]  /*1f590*/  BSYNC.RECONVERGENT B2 ;  /* 0x0000000000027941 */ /* 0x000fea0003800200 */
.L_x_22554:
        /* <DEDUP_REMOVED lines=10> */
.L_x_22553:
[----:B------:R-:W-:Y:S05]  /*1f640*/  BSYNC.RECONVERGENT B1 ;  /* 0x0000000000017941 */ /* 0x000fea0003800200 */
.L_x_22552:
        /* <DEDUP_REMOVED lines=17> */
.L_x_22563:
        /* <DEDUP_REMOVED lines=13> */
.L_x_22565:
[----:B------:R-:W-:Y:S05]  /*1f830*/  BSYNC.RECONVERGENT B3 ;  /* 0x0000000000037941 */ /* 0x000fea0003800200 */
.L_x_22564:
        /* <DEDUP_REMOVED lines=61> */
.L_x_22562:
[----:B------:R-:W-:Y:S05]  /*1fc10*/  BSYNC.RECONVERGENT B2 ;  /* 0x0000000000027941 */ /* 0x000fea0003800200 */
.L_x_22561:
        /* <DEDUP_REMOVED lines=11> */
.L_x_22560:
[----:B------:R-:W-:Y:S05]  /*1fcd0*/  BSYNC.RECONVERGENT B1 ;  /* 0x0000000000017941 */ /* 0x000fea0003800200 */
.L_x_22559:
        /* <DEDUP_REMOVED lines=17> */
.L_x_22570:
        /* <DEDUP_REMOVED lines=13> */
.L_x_22572:
[----:B------:R-:W-:Y:S05]  /*1fec0*/  BSYNC.RECONVERGENT B3 ;  /* 0x0000000000037941 */ /* 0x000fea0003800200 */
.L_x_22571:
[----:B-1----:R-:W-:Y:S01]  /*1fed0*/  IMAD.WIDE.U32 R172, R178, -0x326172a9, RZ ;  /* 0xcd9e8d57b2ac7825 */ /* 0x002fe200078e00ff */
        /* <DEDUP_REMOVED lines=59> */
[----:B------:R-:W-:-:S07]  /*20290*/  MOV R192, R174 ;  /* 0x000000ae00c07202 */ /* 0x000fce0000000f00 */
.L_x_22569:
[----:B------:R-:W-:Y:S05]  /*202a0*/  BSYNC.RECONVERGENT B2 ;  /* 0x0000000000027941 */ /* 0x000fea0003800200 */
.L_x_22568:
[----:B------:R-:W-:Y:S01]  /*202b0*/  HFMA2 R171, -RZ, RZ, 0.1171875, 0 ;  /* 0x2f800000ffab7431 */ /* 0x000fe200000001ff */
[----:B------:R-:W-:Y:S01]  /*202c0*/  I2FP.F32.U32 R170, R170 ;  /* 0x000000aa00aa7245 */ /* 0x000fe20000201000 */
[----:B-1---5:R-:W-:-:S04]  /*202d0*/  IMAD.U32 R172, R133, 0x10000, RZ ;  /* 0x0001000085ac7824 */ /* 0x022fc800078e00ff */
[----:B------:R-:W-:Y:S01]  /*202e0*/  FMUL.FTZ R172, R172, UR11 ;  /* 0x0000000bacac7c20 */ /* 0x000fe20008410000 */
[----:B------:R-:W-:-:S03]  /*202f0*/  FFMA.FTZ R170, R170, R171, 1.1641532182693481445e-10 ;  /* 0x2f000000aaaa7423 */ /* 0x000fc600000100ab */
[----:B------:R-:W-:Y:S02]  /*20300*/  FMUL.FTZ R171, R172, UR10 ;  /* 0x0000000aacab7c20 */ /* 0x000fe40008410000 */
[----:B------:R-:W-:-:S04]  /*20310*/  FSETP.GTU.FTZ.AND P0, PT, R170, UR8, PT ;  /* 0x00000008aa007c0b */ /* 0x000fc8000bf1c000 */
[----:B------:R-:W-:Y:S02]  /*20320*/  FSEL R171, R171, RZ, !P0 ;  /* 0x000000ffabab7208 */ /* 0x000fe40004000000 */
[----:B------:R-:W-:-:S03]  /*20330*/  SEL R186, RZ, 0x1, P0 ;  /* 0x00000001ffba7807 */ /* 0x000fc60000000000 */
[----:B------:R-:W-:-:S07]  /*20340*/  FMUL.FTZ R170, R171, R118 ;  /* 0x00000076abaa7220 */ /* 0x000fce0000410000 */
.L_x_22567:
[----:B------:R-:W-:Y:S05]  /*20350*/  BSYNC.RECONVERGENT B1 ;  /* 0x0000000000017941 */ /* 0x000fea0003800200 */
.L_x_22566:
        /* <DEDUP_REMOVED lines=17> */
.L_x_22577:
        /* <DEDUP_REMOVED lines=13> */
.L_x_22579:
[----:B------:R-:W-:Y:S05]  /*20540*/  BSYNC.RECONVERGENT B3 ;  /* 0x0000000000037941 */ /* 0x000fea0003800200 */
.L_x_22578:
        /* <DEDUP_REMOVED lines=50> */
[----:B------:R-:W-:Y:S01]  /*20870*/  HFMA2 R173, -RZ, RZ, 0, 0 ;  /* 0x00000000ffad7431 */ /* 0x000fe200000001ff */
[----:B------:R-:W-:Y:S01]  /*20880*/  LOP3.LUT R202, R171, R202, R175, 0x96, !PT ;  /* 0x000000caabca7212 */ /* 0x000fe200078e96af */
[----:B------:R-:W-:Y:S02]  /*20890*/  VIADD R171, R2, 0x8ff34781 ;  /* 0x8ff3478102ab7836 */ /* 0x000fe40000000000 */
        /* <DEDUP_REMOVED lines=8> */
.L_x_22576:
[----:B------:R-:W-:Y:S05]  /*20920*/  BSYNC.RECONVERGENT B2 ;  /* 0x0000000000027941 */ /* 0x000fea0003800200 */
.L_x_22575:
        /* <DEDUP_REMOVED lines=11> */
.L_x_22574:
[----:B------:R-:W-:Y:S05]  /*209e0*/  BSYNC.RECONVERGENT B1 ;  /* 0x0000000000017941 */ /* 0x000fea0003800200 */
.L_x_22573:
        /* <DEDUP_REMOVED lines=17> */
.L_x_22584:
        /* <DEDUP_REMOVED lines=13> */
.L_x_22586:
[----:B------:R-:W-:Y:S05]  /*20bd0*/  BSYNC.RECONVERGENT B3 ;  /* 0x0000000000037941 */ /* 0x000fea0003800200 */
.L_x_22585:
[----:B------:R-:W-:Y:S01]  /*20be0*/  IMAD.WIDE.U32 R174, R178, -0x326172a9, RZ ;  /* 0xcd9e8d57b2ae7825 */ /* 0x000fe200078e00ff */
[----:B------:R-:W-:Y:S02]  /*20bf0*/  LOP3.LUT R202, R183, R173, R3, 0x96, !PT ;  /* 0x000000adb7ca7212 */ /* 0x000fe400078e9603 */
[----:B------:R-:W-:Y:S01]  /*20c00*/  IADD3 R173, PT, PT, R2, -0x61c88647, RZ ;  /* 0x9e3779b902ad7810 */ /* 0x000fe20007ffe0ff */
[----:B------:R-:W-:Y:S01]  /*20c10*/  IMAD.MOV.U32 R0, RZ, RZ, RZ ;  /* 0x000000ffff007224 */ /* 0x000fe200078e00ff */
        /* <DEDUP_REMOVED lines=57> */
.L_x_22583:
[----:B------:R-:W-:Y:S05]  /*20fb0*/  BSYNC.RECONVERGENT B2 ;  /* 0x0000000000027941 */ /* 0x000fea0003800200 */
.L_x_22582:
        /* <DEDUP_REMOVED lines=10> */
.L_x_22581:
[----:B------:R-:W-:Y:S05]  /*21060*/  BSYNC.RECONVERGENT B1 ;  /* 0x0000000000017941 */ /* 0x000fea0003800200 */
.L_x_22580:
        /* <DEDUP_REMOVED lines=17> */
.L_x_22591:
        /* <DEDUP_REMOVED lines=13> */
.L_x_22593:
[----:B------:R-:W-:Y:S05]  /*21250*/  BSYNC.RECONVERGENT B3 ;  /* 0x0000000000037941 */ /* 0x000fea0003800200 */
.L_x_22592:
        /* <DEDUP_REMOVED lines=61> */
.L_x_22590:
[----:B------:R-:W-:Y:S05]  /*21630*/  BSYNC.RECONVERGENT B2 ;  /* 0x0000000000027941 */ /* 0x000fea0003800200 */
.L_x_22589:
        /* <DEDUP_REMOVED lines=11> */
.L_x_22588:
[----:B------:R-:W-:Y:S05]  /*216f0*/  BSYNC.RECONVERGENT B1 ;  /* 0x0000000000017941 */ /* 0x000fea0003800200 */
.L_x_22587:
        /* <DEDUP_REMOVED lines=17> */
.L_x_22598:
        /* <DEDUP_REMOVED lines=13> */
.L_x_22600:
[----:B------:R-:W-:Y:S05]  /*218e0*/  BSYNC.RECONVERGENT B3 ;  /* 0x0000000000037941 */ /* 0x000fea0003800200 */
.L_x_22599:
        /* <DEDUP_REMOVED lines=61> */
.L_x_22597:
[----:B------:R-:W-:Y:S05]  /*21cc0*/  BSYNC.RECONVERGENT B2 ;  /* 0x0000000000027941 */ /* 0x000fea0003800200 */
.L_x_22596:
        /* <DEDUP_REMOVED lines=10> */
.L_x_22595:
[----:B------:R-:W-:Y:S05]  /*21d70*/  BSYNC.RECONVERGENT B1 ;  /* 0x0000000000017941 */ /* 0x000fea0003800200 */
.L_x_22594:
        /* <DEDUP_REMOVED lines=16> */
.L_x_22603:
        /* <DEDUP_REMOVED lines=13> */
.L_x_22605:
[----:B------:R-:W-:Y:S05]  /*21f50*/  BSYNC.RECONVERGENT B2 ;  /* 0x0000000000027941 */ /* 0x000fea0003800200 */
.L_x_22604:
        /* <DEDUP_REMOVED lines=57> */
[----:B------:R-:W-:Y:S01]  /*222f0*/  IMAD.MOV.U32 R182, RZ, RZ, R206 ;  /* 0x000000ffffb67224 */ /* 0x000fe200078e00ce */
[----:B------:R-:W-:Y:S02]  /*22300*/  LOP3.LUT R181, R175, R202, R205, 0x96, !PT ;  /* 0x000000caafb57212 */ /* 0x000fe400078e96cd */
[----:B------:R-:W-:Y:S01]  /*22310*/  MOV R175, R192 ;  /* 0x000000c000af7202 */ /* 0x000fe20000000f00 */
[----:B------:R-:W-:-:S07]  /*22320*/  IMAD.MOV.U32 R192, RZ, RZ, R204 ;  /* 0x000000ffffc07224 */ /* 0x000fce00078e00cc */
.L_x_22602:
[----:B------:R-:W-:Y:S05]  /*22330*/  BSYNC.RECONVERGENT B1 ;  /* 0x0000000000017941 */ /* 0x000fea0003800200 */
.L_x_22601:
        /* <DEDUP_REMOVED lines=11> */
.L_x_22546:
[----:B------:R-:W-:Y:S05]  /*223f0*/  BSYNC.RECONVERGENT B0 ;  /* 0x0000000000007941 */ /* 0x000fea0003800200 */
.L_x_22495:
        /* <DEDUP_REMOVED lines=66> */
.L_x_22607:
[----:B------:R-:W-:Y:S05]  /*22820*/  BSYNC.RECONVERGENT B0 ;  /* 0x0000000000007941 */ /* 0x000fea0003800200 */
.L_x_22606:
[----:B------:R-:W-:Y:S01]  /*22830*/  UMOV UR13, 0xffffffff ;  /* 0xffffffff000d7882 */ /* 0x000fe20000000000 */
[----:B------:R-:W-:Y:S02]  /*22840*/  FADD.FTZ R0, R0, R175 ;  /* 0x000000af00007221 */ /* 0x000fe40000010000 */
[----:B------:R-:W-:Y:S05]  /*22850*/  BRA.DIV UR13, `(.L_x_22608) ;  /* 0x000000120d747947 */ /* 0x000fea000b800000 */
[----:B0-----:R-:W0:Y:S02]  /*22860*/  SHFL.BFLY PT, R195, R0, 0x1, 0x1f ;  /* 0x0c201f0000c37f89 */ /* 0x001e2400000e0000 */
        /* <DEDUP_REMOVED lines=100> */
.L_x_22623:
        /* <DEDUP_REMOVED lines=20> */
[C---:B------:R-:W-:Y:S01]  /*22ff0*/  FADD.FTZ R233, -R194.reuse, R165 ;  /* 0x000000a5c2e97221 */ /* 0x040fe20000010100 */
        /* <DEDUP_REMOVED lines=11> */
[C---:B------:R-:W-:Y:S01]  /*230b0*/  FADD.FTZ R157, -R194.reuse, R157 ;  /* 0x0000009dc29d7221 */ /* 0x040fe20000010100 */
[C---:B------:R-:W-:Y:S01]  /*230c0*/  FADD.FTZ R159, -R194.reuse, R159 ;  /* 0x0000009fc29f7221 */ /* 0x040fe20000010100 */
[C---:B------:R-:W-:Y:S01]  /*230d0*/  FADD.FTZ R161, -R194.reuse, R161 ;  /* 0x000000a1c2a17221 */ /* 0x040fe20000010100 */
[----:B------:R-:W-:Y:S01]  /*230e0*/  FADD.FTZ R163, -R194, R163 ;  /* 0x000000a3c2a37221 */ /* 0x000fe20000010100 */
[C---:B------:R-:W-:Y:S01]  /*230f0*/  FMUL.FTZ R137, R0.reuse, R195 ;  /* 0x000000c300897220 */ /* 0x040fe20000410000 */
[----:B------:R-:W-:Y:S01]  /*23100*/  LEA.HI.SX32 R197, R197, R176, 0x1d ;  /* 0x000000b0c5c57211 */ /* 0x000fe200078feaff */
[C---:B------:R-:W-:Y:S01]  /*23110*/  FMUL.FTZ R138, R0.reuse, R199 ;  /* 0x000000c7008a7220 */ /* 0x040fe20000410000 */
[C---:B------:R-:W-:Y:S01]  /*23120*/  FMUL.FTZ R203, R0.reuse, R203 ;  /* 0x000000cb00cb7220 */ /* 0x040fe20000410000 */
[C---:B------:R-:W-:Y:S01]  /*23130*/  FMUL.FTZ R136, R0.reuse, R139 ;  /* 0x0000008b00887220 */ /* 0x040fe20000410000 */
[C---:B------:R-:W-:Y:S01]  /*23140*/  FMUL.FTZ R205, R0.reuse, R205 ;  /* 0x000000cd00cd7220 */ /* 0x040fe20000410000 */
[----:B------:R-:W-:Y:S01]  /*23150*/  FMUL.FTZ R196, R0, R141 ;  /* 0x0000008d00c47220 */ /* 0x000fe20000410000 */
[C---:B------:R-:W-:Y:S01]  /*23160*/  FADD.FTZ R221, -R194.reuse, R154 ;  /* 0x0000009ac2dd7221 */ /* 0x040fe20000010100 */
[C---:B------:R-:W-:Y:S01]  /*23170*/  FADD.FTZ R237, -R194.reuse, R168 ;  /* 0x000000a8c2ed7221 */ /* 0x040fe20000010100 */
[----:B------:R-:W-:Y:S01]  /*23180*/  FADD.FTZ R245, -R194, R174 ;  /* 0x000000aec2f57221 */ /* 0x000fe20000010100 */
        /* <DEDUP_REMOVED lines=28> */
[----:B------:R-:W-:Y:S01]  /*23350*/  FMUL.FTZ R168, R0, R163 ;  /* 0x000000a300a87220 */ /* 0x000fe20000410000 */
[----:B------:R-:W-:Y:S01]  /*23360*/  FFMA.FTZ R143, R137, R4, R44 ;  /* 0x00000004898f7223 */ /* 0x000fe2000001002c */
[C---:B------:R-:W-:Y:S01]  /*23370*/  VIADD R159, R197.reuse, 0x20 ;  /* 0x00000020c59f7836 */ /* 0x040fe20000000000 */
[C---:B------:R-:W-:Y:S01]  /*23380*/  IADD3 R161, PT, PT, R197.reuse, 0x40, RZ ;  /* 0x00000040c5a17810 */ /* 0x040fe20007ffe0ff */
[C---:B------:R-:W-:Y:S01]  /*23390*/  VIADD R163, R197.reuse, 0x60 ;  /* 0x00000060c5a37836 */ /* 0x040fe20000000000 */
[C---:B------:R-:W-:Y:S01]  /*233a0*/  IADD3 R139, PT, PT, R197.reuse, 0x80, RZ ;  /* 0x00000080c58b7810 */ /* 0x040fe20007ffe0ff */
[----:B0-----:R-:W-:-:S04]  /*233b0*/  IMAD.WIDE.U32 R156, R197, 0x10, R164 ;  /* 0x00000010c59c7825 */ /* 0x001fc800078e00a4 */
        /* <DEDUP_REMOVED lines=27> */
[----:B------:R-:W-:Y:S01]  /*23570*/  F2FP.BF16.F32.PACK_AB R146, R173, R146 ;  /* 0x00000092ad92723e */ /* 0x000fe200000010ff */
[----:B------:R-:W-:Y:S01]  /*23580*/  FFMA.FTZ R173, R145, R20, R60 ;  /* 0x0000001491ad7223 */ /* 0x000fe2000001003c */
        /* <DEDUP_REMOVED lines=66> */
[----:B------:R-:W-:-:S05]  /*239b0*/  F2FP.BF16.F32.PACK_AB R152, R167, R168 ;  /* 0x000000a8a798723e */ /* 0x000fca00000010ff */
[----:B------:R0:W-:Y:S02]  /*239c0*/  STG.E.128 desc[UR6][R164.64], R152 ;  /* 0x00000098a4007986 */ /* 0x0001e4000c101d06 */
.L_x_22610:
[----:B------:R-:W-:Y:S05]  /*239d0*/  BSYNC.RECONVERGENT B0 ;  /* 0x0000000000007941 */ /* 0x000fea0003800200 */
.L_x_22609:
[----:B0-----:R-:W0:Y:S02]  /*239e0*/  LDC.64 R136, c[0x0][0x380] ;  /* 0x0000e000ff887b82 */ /* 0x001e240000000a00 */
[----:B0-----:R-:W-:-:S05]  /*239f0*/  IMAD R177, R136, 0x4, R177 ;  /* 0x0000000488b17824 */ /* 0x001fca00078e02b1 */
[----:B------:R-:W-:-:S13]  /*23a00*/  ISETP.GE.AND P0, PT, R177, R137, PT ;  /* 0x00000089b100720c */ /* 0x000fda0003f06270 */
[----:B------:R-:W-:Y:S05]  /*23a10*/  @!P0 BRA `(.L_x_22611) ;  /* 0xfffffdd000948947 */ /* 0x000fea000383ffff */
[----:B------:R-:W-:Y:S05]  /*23a20*/  EXIT ;  /* 0x000000000000794d */ /* 0x000fea0003800000 */
.L_x_22608:
[----:B------:R-:W-:Y:S01]  /*23a30*/  HFMA2 R209, -RZ, RZ, 0, 1.847743988037109375e-06 ;  /* 0x0000001fffd17431 */ /* 0x000fe200000001ff */
[----:B------:R-:W-:Y:S01]  /*23a40*/  BSSY B0, `(.L_x_22612) ;  /* 0x0000007000007945 */ /* 0x000fe20003800000 */
[----:B------:R-:W-:Y:S01]  /*23a50*/  MOV R207, R0 ;  /* 0x0000000000cf7202 */ /* 0x000fe20000000f00 */
[----:B------:R-:W-:Y:S02]  /*23a60*/  IMAD.MOV.U32 R206, RZ, RZ, 0x1 ;  /* 0x00000001ffce7424 */ /* 0x000fe400078e00ff */
[----:B------:R-:W-:-:S07]  /*23a70*/  IMAD.MOV.U32 R204, RZ, RZ, -0x1 ;  /* 0xffffffffffcc7424 */ /* 0x000fce00078e00ff */
[----:B0----5:R-:W-:Y:S05]  /*23a80*/  WARPSYNC.COLLECTIVE R204, `(.L_x_22613) ;  /* 0x00000000cc087348 */ /* 0x021fea0003c00000 */
[----:B------:R1:W2:Y:S02]  /*23a90*/  SHFL.BFLY P1, R205, R207, R206, R209 ;  /* 0x0c0000cecfcd7389 */ /* 0x0002a400000200d1 */
[----:B012--5:R-:W-:Y:S05]  /*23aa0*/  ENDCOLLECTIVE ;  /* 0x000000000000791b */ /* 0x027fea0003800000 */
.L_x_22613:
[----:B------:R-:W-:Y:S05]  /*23ab0*/  BSYNC B0 ;  /* 0x0000000000007941 */ /* 0x000fea0003800000 */
.L_x_22612:
        /* <DEDUP_REMOVED lines=9> */
.L_x_22614:
[----:B------:R-:W-:Y:S02]  /*23b50*/  IMAD.MOV.U32 R206, RZ, RZ, 0x4 ;  /* 0x00000004ffce7424 */ /* 0x000fe400078e00ff */
[----:B------:R-:W-:-:S04]  /*23b60*/  IMAD.MOV.U32 R195, RZ, RZ, R205 ;  /* 0x000000ffffc37224 */ /* 0x000fc800078e00cd */
[----:B------:R-:W-:-:S05]  /*23b70*/  FADD.FTZ R199, R198, R195 ;  /* 0x000000c3c6c77221 */ /* 0x000fca0000010000 */
[----:B------:R-:W-:-:S07]  /*23b80*/  MOV R207, R199 ;  /* 0x000000c700cf7202 */ /* 0x000fce0000000f00 */
[----:B------:R-:W-:Y:S05]  /*23b90*/  WARPSYNC.COLLECTIVE R204, `(.L_x_22615) ;  /* 0x00000000cc087348 */ /* 0x000fea0003c00000 */
[----:B------:R0:W1:Y:S02]  /*23ba0*/  SHFL.BFLY P1, R205, R207, R206, R209 ;  /* 0x0c0000cecfcd7389 */ /* 0x00006400000200d1 */
[----:B01----:R-:W-:Y:S05]  /*23bb0*/  ENDCOLLECTIVE ;  /* 0x000000000000791b */ /* 0x003fea0003800000 */
.L_x_22615:
[----:B------:R-:W-:Y:S01]  /*23bc0*/  HFMA2 R206, -RZ, RZ, 0, 4.76837158203125e-07 ;  /* 0x00000008ffce7431 */ /* 0x000fe200000001ff */
[----:B------:R-:W-:-:S05]  /*23bd0*/  MOV R194, R205 ;  /* 0x000000cd00c27202 */ /* 0x000fca0000000f00 */
[----:B------:R-:W-:-:S04]  /*23be0*/  FADD.FTZ R202, R199, R194 ;  /* 0x000000c2c7ca7221 */ /* 0x000fc80000010000 */
[----:B------:R-:W-:-:S07]  /*23bf0*/  IMAD.MOV.U32 R207, RZ, RZ, R202 ;  /* 0x000000ffffcf7224 */ /* 0x000fce00078e00ca */
[----:B------:R-:W-:Y:S05]  /*23c00*/  WARPSYNC.COLLECTIVE R204, `(.L_x_22616) ;  /* 0x00000000cc087348 */ /* 0x000fea0003c00000 */
[----:B------:R0:W1:Y:S02]  /*23c10*/  SHFL.BFLY P1, R205, R207, R206, R209 ;  /* 0x0c0000cecfcd7389 */ /* 0x00006400000200d1 */
[----:B01----:R-:W-:Y:S05]  /*23c20*/  ENDCOLLECTIVE ;  /* 0x000000000000791b */ /* 0x003fea0003800000 */
.L_x_22616:
        /* <DEDUP_REMOVED lines=8> */
.L_x_22617:
        /* <DEDUP_REMOVED lines=88> */
.L_x_22618:
[----:B------:R-:W-:Y:S02]  /*24230*/  IMAD.MOV.U32 R206, RZ, RZ, 0x2 ;  /* 0x00000002ffce7424 */ /* 0x000fe400078e00ff */
[----:B------:R-:W-:-:S04]  /*24240*/  IMAD.MOV.U32 R199, RZ, RZ, R205 ;  /* 0x000000ffffc77224 */ /* 0x000fc800078e00cd */
[----:B------:R-:W-:-:S05]  /*24250*/  FADD.FTZ R199, R0, R199 ;  /* 0x000000c700c77221 */ /* 0x000fca0000010000 */
[----:B------:R-:W-:-:S07]  /*24260*/  MOV R207, R199 ;  /* 0x000000c700cf7202 */ /* 0x000fce0000000f00 */
[----:B------:R-:W-:Y:S05]  /*24270*/  WARPSYNC.COLLECTIVE R204, `(.L_x_22619) ;  /* 0x00000000cc087348 */ /* 0x000fea0003c00000 */
[----:B------:R0:W1:Y:S02]  /*24280*/  SHFL.BFLY P1, R205, R207, R206, R209 ;  /* 0x0c0000cecfcd7389 */ /* 0x00006400000200d1 */
[----:B01----:R-:W-:Y:S05]  /*24290*/  ENDCOLLECTIVE ;  /* 0x000000000000791b */ /* 0x003fea0003800000 */
.L_x_22619:
[----:B------:R-:W-:Y:S01]  /*242a0*/  HFMA2 R206, -RZ, RZ, 0, 2.384185791015625e-07 ;  /* 0x00000004ffce7431 */ /* 0x000fe200000001ff */
[----:B------:R-:W-:-:S05]  /*242b0*/  MOV R198, R205 ;  /* 0x000000cd00c67202 */ /* 0x000fca0000000f00 */
[----:B------:R-:W-:-:S04]  /*242c0*/  FADD.FTZ R198, R199, R198 ;  /* 0x000000c6c7c67221 */ /* 0x000fc80000010000 */
[----:B------:R-:W-:-:S07]  /*242d0*/  IMAD.MOV.U32 R207, RZ, RZ, R198 ;  /* 0x000000ffffcf7224 */ /* 0x000fce00078e00c6 */
[----:B------:R-:W-:Y:S05]  /*242e0*/  WARPSYNC.COLLECTIVE R204, `(.L_x_22620) ;  /* 0x00000000cc087348 */ /* 0x000fea0003c00000 */
[----:B------:R0:W1:Y:S02]  /*242f0*/  SHFL.BFLY P1, R205, R207, R206, R209 ;  /* 0x0c0000cecfcd7389 */ /* 0x00006400000200d1 */
[----:B01----:R-:W-:Y:S05]  /*24300*/  ENDCOLLECTIVE ;  /* 0x000000000000791b */ /* 0x003fea0003800000 */
.L_x_22620:
[----:B------:R-:W-:Y:S02]  /*24310*/  IMAD.MOV.U32 R206, RZ, RZ, 0x8 ;  /* 0x00000008ffce7424 */ /* 0x000fe400078e00ff */
[----:B------:R-:W-:-:S04]  /*24320*/  IMAD.MOV.U32 R203, RZ, RZ, R205 ;  /* 0x000000ffffcb7224 */ /* 0x000fc800078e00cd */
[----:B------:R-:W-:-:S05]  /*24330*/  FADD.FTZ R203, R198, R203 ;  /* 0x000000cbc6cb7221 */ /* 0x000fca0000010000 */
[----:B------:R-:W-:-:S07]  /*24340*/  MOV R207, R203 ;  /* 0x000000cb00cf7202 */ /* 0x000fce0000000f00 */
[----:B------:R-:W-:Y:S05]  /*24350*/  WARPSYNC.COLLECTIVE R204, `(.L_x_22621) ;  /* 0x00000000cc087348 */ /* 0x000fea0003c00000 */
[----:B------:R0:W1:Y:S02]  /*24360*/  SHFL.BFLY P1, R205, R207, R206, R209 ;  /* 0x0c0000cecfcd7389 */ /* 0x00006400000200d1 */
[----:B01----:R-:W-:Y:S05]  /*24370*/  ENDCOLLECTIVE ;  /* 0x000000000000791b */ /* 0x003fea0003800000 */
.L_x_22621:
[----:B------:R-:W-:Y:S01]  /*24380*/  HFMA2 R206, -RZ, RZ, 0, 9.5367431640625e-07 ;  /* 0x00000010ffce7431 */ /* 0x000fe200000001ff */
[----:B------:R-:W-:-:S05]  /*24390*/  MOV R202, R205 ;  /* 0x000000cd00ca7202 */ /* 0x000fca0000000f00 */
[----:B------:R-:W-:-:S04]  /*243a0*/  FADD.FTZ R202, R203, R202 ;  /* 0x000000cacbca7221 */ /* 0x000fc80000010000 */
[----:B------:R-:W-:-:S07]  /*243b0*/  IMAD.MOV.U32 R207, RZ, RZ, R202 ;  /* 0x000000ffffcf7224 */ /* 0x000fce00078e00ca */
[----:B------:R-:W-:Y:S05]  /*243c0*/  WARPSYNC.COLLECTIVE R204, `(.L_x_22622) ;  /* 0x00000000cc087348 */ /* 0x000fea0003c00000 */
[----:B------:R0:W1:Y:S02]  /*243d0*/  SHFL.BFLY P1, R205, R207, R206, R209 ;  /* 0x0c0000cecfcd7389 */ /* 0x00006400000200d1 */
[----:B01----:R-:W-:Y:S05]  /*243e0*/  ENDCOLLECTIVE ;  /* 0x000000000000791b */ /* 0x003fea0003800000 */
.L_x_22622:
[----:B------:R-:W-:Y:S05]  /*243f0*/  BRA `(.L_x_22623) ;  /* 0xffffffe800ac7947 */ /* 0x000fea000383ffff */
.L_x_22624:
        /* <DEDUP_REMOVED lines=16> */
.L_x_45847:


//--------------------- .text._ZN10layer_norm13ln_fwd_kernelINS_13Kernel_traitsIf6__halfS2_S2_fjLj1280ELj1ELj4ELj1ELj16ENS_18Kernel_traits_baseILj1280EfS2_S2_S2_fjLj128EEEEELb0ELb0ELb0ELb0EEEvNS_9FwdParamsE --------------------------
	.section	.text._ZN10layer_norm13ln_fwd_kernelINS_13Kernel_traitsIf6__halfS2_S2_fjLj1280ELj1ELj4ELj1ELj16ENS_18Kernel_traits_baseILj1280EfS2_S2_S2_fjLj128EEEEELb0ELb0ELb0ELb0EEEvNS_9FwdParamsE,"ax",@progbits
	.align	128
        .global         _ZN10layer_norm13ln_fwd_kernelINS_13Kernel_traitsIf6__halfS2_S2_fjLj1280ELj1ELj4ELj1ELj16ENS_18Kernel_traits_baseILj1280EfS2_S2_S2_fjLj128EEEEELb0ELb0ELb0ELb0EEEvNS_9FwdParamsE
        .type           _ZN10layer_norm13ln_fwd_kernelINS_13Kernel_traitsIf6__halfS2_S2_fjLj1280ELj1ELj4ELj1ELj16ENS_18Kernel_traits_baseILj1280EfS2_S2_S2_fjLj128EEEEELb0ELb0ELb0ELb0EEEvNS_9FwdParamsE,@function
        .size           _ZN10layer_norm13ln_fwd_kernelINS_13Kernel_traitsIf6__halfS2_S2_fjLj1280ELj1ELj4ELj1ELj16ENS_18Kernel_traits_baseILj1280EfS2_S2_S2_fjLj128EEEEELb0ELb0ELb0ELb0EEEvNS_9FwdParamsE,(.L_x_45848 - _ZN10layer_norm13ln_fwd_kernelINS_13Kernel_traitsIf6__halfS2_S2_fjLj1280ELj1ELj4ELj1ELj16ENS_18Kernel_traits_baseILj1280EfS2_S2_S2_fjLj128EEEEELb0ELb0ELb0ELb0EEEvNS_9FwdParamsE)
        .other          _ZN10layer_norm13ln_fwd_kernelINS_13Kernel_traitsIf6__halfS2_S2_fjLj1280ELj1ELj4ELj1ELj16ENS_18Kernel_traits_baseILj1280EfS2_S2_S2_fjLj128EEEEELb0ELb0ELb0ELb0EEEvNS_9FwdParamsE,@"STO_CUDA_ENTRY STV_DEFAULT"
_ZN10layer_norm13ln_fwd_kernelINS_13Kernel_traitsIf6__halfS2_S2_fjLj1280ELj1ELj4ELj1ELj16ENS_18Kernel_traits_baseILj1280EfS2_S2_S2_fjLj128EEEEELb0ELb0ELb0ELb0EEEvNS_9FwdParamsE:
.text._ZN10layer_norm13ln_fwd_kernelINS_13Kernel_traitsIf6__halfS2_S2_fjLj1280ELj1ELj4ELj1ELj16ENS_18Kernel_traits_baseILj1280EfS2_S2_S2_fjLj128EEEEELb0ELb0ELb0ELb0EEEvNS_9FwdParamsE:
        /* <DEDUP_REMOVED lines=73> */
.L_x_22626:
        /* <DEDUP_REMOVED lines=49> */
.L_x_22627:
[----:B------:R-:W-:Y:S05]  /*07a0*/  BSYNC.RECONVERGENT B0 ;  /* 0x0000000000007941 */ /* 0x000fea0003800200 */
.L_x_22625:
        /* <DEDUP_REMOVED lines=10> */
.L_x_22664:
        /* <DEDUP_REMOVED lines=12> */
[----:B------:R-:W-:Y:S01]  /*0910*/  MOV R134, R3 ;  /* 0x0000000300867202 */ /* 0x000fe20000000f00 */
[----:B--2---:R-:W-:Y:S01]  /*0920*/  @P4 HADD2.F32 R133, -RZ, R104.H0_H0 ;  /* 0x20000068ff854230 */ /* 0x004fe20000004100 */
        /* <DEDUP_REMOVED lines=39> */
.L_x_22630:
[----:B0-----:R-:W-:-:S04]  /*0ba0*/  UISETP.NE.U32.AND UP0, UPT, UR12, URZ, UPT ;  /* 0x000000ff0c00728c */ /* 0x001fc8000bf05070 */
        /* <DEDUP_REMOVED lines=24> */
.L_x_22632:
        /* <DEDUP_REMOVED lines=16> */
.L_x_22631:
[----:B------:R-:W1:Y:S01]  /*0e30*/  @P5 LDC.64 R104, c[0x0][0x3a8] ;  /* 0x0000ea00ff685b82 */ /* 0x000e620000000a00 */
[C---:B------:R-:W-:Y:S01]  /*0e40*/  IADD3 R134, PT, PT, R3.reuse, 0x20, RZ ;  /* 0x0000002003867810 */ /* 0x040fe20007ffe0ff */
[----:B-1----:R-:W-:-:S05]  /*0e50*/  @P5 IMAD.WIDE.U32 R104, R3, 0x10, R104 ;  /* 0x0000001003685825 */ /* 0x002fca00078e0068 */
[----:B------:R1:W-:Y:S02]  /*0e60*/  @P5 STG.E.128 desc[UR6][R104.64], R20 ;  /* 0x0000001468005986 */ /* 0x0003e4000c101d06 */
.L_x_22629:
[----:B0--34-:R-:W-:Y:S05]  /*0e70*/  BSYNC.RECONVERGENT B0 ;  /* 0x0000000000007941 */ /* 0x019fea0003800200 */
.L_x_22628:
        /* <DEDUP_REMOVED lines=42> */
.L_x_22635:
        /* <DEDUP_REMOVED lines=20> */
.L_x_22637:
        /* <DEDUP_REMOVED lines=20> */
.L_x_22636:
[----:B------:R-:W0:Y:S02]  /*13a0*/  @P5 LDC.64 R104, c[0x0][0x3a8] ;  /* 0x0000ea00ff685b82 */ /* 0x000e240000000a00 */
[C---:B0-----:R-:W-:Y:S01]  /*13b0*/  @P5 IMAD.WIDE.U32 R104, R134.reuse, 0x10, R104 ;  /* 0x0000001086685825 */ /* 0x041fe200078e0068 */
[----:B------:R-:W-:-:S04]  /*13c0*/  IADD3 R134, PT, PT, R134, 0x20, RZ ;  /* 0x0000002086867810 */ /* 0x000fc80007ffe0ff */
[----:B------:R0:W-:Y:S03]  /*13d0*/  @P5 STG.E.128 desc[UR6][R104.64], R20 ;  /* 0x0000001468005986 */ /* 0x0001e6000c101d06 */
.L_x_22634:
[----:B------:R-:W-:Y:S05]  /*13e0*/  BSYNC.RECONVERGENT B0 ;  /* 0x0000000000007941 */ /* 0x000fea0003800200 */
.L_x_22633:
        /* <DEDUP_REMOVED lines=42> */
.L_x_22640:
        /* <DEDUP_REMOVED lines=20> */
.L_x_22642:
        /* <DEDUP_REMOVED lines=20> */
.L_x_22641:
[----:B------:R-:W0:Y:S02]  /*1910*/  @P5 LDC.64 R104, c[0x0][0x3a8] ;  /* 0x0000ea00ff685b82 */ /* 0x000e240000000a00 */
[C---:B0-----:R-:W-:Y:S01]  /*1920*/  @P5 IMAD.WIDE.U32 R104, R134.reuse, 0x10, R104 ;  /* 0x0000001086685825 */ /* 0x041fe200078e0068 */
[----:B------:R-:W-:-:S04]  /*1930*/  IADD3 R134, PT, PT, R134, 0x20, RZ ;  /* 0x0000002086867810 */ /* 0x000fc80007ffe0ff */
[----:B------:R0:W-:Y:S03]  /*1940*/  @P5 STG.E.128 desc[UR6][R104.64], R20 ;  /* 0x0000001468005986 */ /* 0x0001e6000c101d06 */
.L_x_22639:
[----:B------:R-:W-:Y:S05]  /*1950*/  BSYNC.RECONVERGENT B0 ;  /* 0x0000000000007941 */ /* 0x000fea0003800200 */
.L_x_22638:
        /* <DEDUP_REMOVED lines=42> */
.L_x_22645:
        /* <DEDUP_REMOVED lines=20> */
.L_x_22647:
        /* <DEDUP_REMOVED lines=20> */
.L_x_22646:
[----:B------:R-:W0:Y:S02]  /*1e80*/  @P5 LDC.64 R104, c[0x0][0x3a8] ;  /* 0x0000ea00ff685b82 */ /* 0x000e240000000a00 */
[C---:B0-----:R-:W-:Y:S01]  /*1e90*/  @P5 IMAD.WIDE.U32 R104, R134.reuse, 0x10, R104 ;  /* 0x0000001086685825 */ /* 0x041fe200078e0068 */
[----:B------:R-:W-:-:S04]  /*1ea0*/  IADD3 R134, PT, PT, R134, 0x20, RZ ;  /* 0x0000002086867810 */ /* 0x000fc80007ffe0ff */
[----:B------:R0:W-:Y:S03]  /*1eb0*/  @P5 STG.E.128 desc[UR6][R104.64], R20 ;  /* 0x0000001468005986 */ /* 0x0001e6000c101d06 */
.L_x_22644:
[----:B------:R-:W-:Y:S05]  /*1ec0*/  BSYNC.RECONVERGENT B0 ;  /* 0x0000000000007941 */ /* 0x000fea0003800200 */
.L_x_22643:
        /* <DEDUP_REMOVED lines=42> */
.L_x_22650:
        /* <DEDUP_REMOVED lines=20> */
.L_x_22652:
        /* <DEDUP_REMOVED lines=20> */
.L_x_22651:
[----:B------:R-:W0:Y:S02]  /*23f0*/  @P5 LDC.64 R104, c[0x0][0x3a8] ;  /* 0x0000ea00ff685b82 */ /* 0x000e240000000a00 */
[----:B0-----:R-:W-:-:S05]  /*2400*/  @P5 IMAD.WIDE.U32 R104, R134, 0x10, R104 ;  /* 0x0000001086685825 */ /* 0x001fca00078e0068 */
[----:B------:R0:W-:Y:S02]  /*2410*/  @P5 STG.E.128 desc[UR6][R104.64], R20 ;  /* 0x0000001468005986 */ /* 0x0001e4000c101d06 */
.L_x_22649:
[----:B------:R-:W-:Y:S05]  /*2420*/  BSYNC.RECONVERGENT B0 ;  /* 0x0000000000007941 */ /* 0x000fea0003800200 */
.L_x_22648:
        /* <DEDUP_REMOVED lines=153> */
.L_x_22676:
        /* <DEDUP_REMOVED lines=42> */
[----:B------:R-:W-:Y:S01]  /*3060*/  F2FP.F16.F32.PACK_AB R104, R105, R104 ;  /* 0x000000686968723e */ /* 0x000fe200000000ff */
[----:B0-----:R-:W-:Y:S01]  /*3070*/  IMAD.WIDE.U32 R132, R3, 0x10, R132 ;  /* 0x0000001003847825 */ /* 0x001fe200078e0084 */
[----:B------:R-:W-:-:S02]  /*3080*/  F2FP.F16.F32.PACK_AB R105, R138, R107 ;  /* 0x0000006b8a69723e */ /* 0x000fc400000000ff */
[----:B------:R-:W-:Y:S02]  /*3090*/  F2FP.F16.F32.PACK_AB R106, R137, R106 ;  /* 0x0000006a896a723e */ /* 0x000fe400000000ff */
[----:B------:R-:W-:Y:S02]  /*30a0*/  F2FP.F16.F32.PACK_AB R107, R146, R139 ;  /* 0x0000008b926b723e */ /* 0x000fe400000000ff */
[----:B------:R-:W-:-:S03]  /*30b0*/  IADD3 R3, PT, PT, R3, 0x20, RZ ;  /* 0x0000002003037810 */ /* 0x000fc60007ffe0ff */
[----:B------:R1:W-:Y:S04]  /*30c0*/  STG.E.128 desc[UR6][R132.64], R104 ;  /* 0x0000006884007986 */ /* 0x0003e8000c101d06 */
.L_x_22655:
[----:B------:R-:W-:Y:S05]  /*30d0*/  BSYNC.RECONVERGENT B0 ;  /* 0x0000000000007941 */ /* 0x000fea0003800200 */
.L_x_22654:
        /* <DEDUP_REMOVED lines=35> */
.L_x_22657:
[----:B------:R-:W-:Y:S05]  /*3310*/  BSYNC.RECONVERGENT B0 ;  /* 0x0000000000007941 */ /* 0x000fea0003800200 */
.L_x_22656:
        /* <DEDUP_REMOVED lines=35> */
.L_x_22659:
[----:B------:R-:W-:Y:S05]  /*3550*/  BSYNC.RECONVERGENT B0 ;  /* 0x0000000000007941 */ /* 0x000fea0003800200 */
.L_x_22658:
        /* <DEDUP_REMOVED lines=35> */
.L_x_22661:
[----:B------:R-:W-:Y:S05]  /*3790*/  BSYNC.RECONVERGENT B0 ;  /* 0x0000000000007941 */ /* 0x000fea0003800200 */
.L_x_22660:
        /* <DEDUP_REMOVED lines=29> */
[----:B------:R-:W-:-:S02]  /*3970*/  F2FP.F16.F32.PACK_AB R107, R140, R107 ;  /* 0x0000006b8c6b723e */ /* 0x000fc400000000ff */
[----:B------:R-:W-:Y:S02]  /*3980*/  F2FP.F16.F32.PACK_AB R106, R139, R106 ;  /* 0x0000006a8b6a723e */ /* 0x000fe400000000ff */
[----:B------:R-:W-:Y:S02]  /*3990*/  F2FP.F16.F32.PACK_AB R105, R137, R136 ;  /* 0x000000888969723e */ /* 0x000fe400000000ff */
[----:B------:R-:W-:-:S05]  /*39a0*/  F2FP.F16.F32.PACK_AB R104, R135, R134 ;  /* 0x000000868768723e */ /* 0x000fca00000000ff */
[----:B------:R0:W-:Y:S02]  /*39b0*/  STG.E.128 desc[UR6][R132.64], R104 ;  /* 0x0000006884007986 */ /* 0x0001e4000c101d06 */
.L_x_22663:
[----:B------:R-:W-:Y:S05]  /*39c0*/  BSYNC.RECONVERGENT B0 ;  /* 0x0000000000007941 */ /* 0x000fea0003800200 */
.L_x_22662:
[----:B01234-:R-:W0:Y:S02]  /*39d0*/  LDC.64 R104, c[0x0][0x380] ;  /* 0x0000e000ff687b82 */ /* 0x01fe240000000a00 */
[----:B0-----:R-:W-:-:S04]  /*39e0*/  LEA R2, R104, R2, 0x2 ;  /* 0x0000000268027211 */ /* 0x001fc800078e10ff */
[----:B------:R-:W-:-:S13]  /*39f0*/  ISETP.GE.AND P0, PT, R2, R105, PT ;  /* 0x000000690200720c */ /* 0x000fda0003f06270 */
[----:B------:R-:W-:Y:S05]  /*3a00*/  @!P0 BRA `(.L_x_22664) ;  /* 0xffffffcc00908947 */ /* 0x000fea000383ffff */
[----:B------:R-:W-:Y:S05]  /*3a10*/  EXIT ;  /* 0x000000000000794d */ /* 0x000fea0003800000 */
.L_x_22653:
        /* <DEDUP_REMOVED lines=8> */
.L_x_22666:
[----:B------:R-:W-:Y:S05]  /*3aa0*/  BSYNC B0 ;  /* 0x0000000000007941 */ /* 0x000fea0003800000 */
.L_x_22665:
        /* <DEDUP_REMOVED lines=10> */
.L_x_22667:
[----:B------:R-:W-:Y:S01]  /*3b50*/  HFMA2 R140, -RZ, RZ, 0, 2.384185791015625e-07 ;  /* 0x00000004ff8c7431 */ /* 0x000fe200000001ff */
[----:B------:R-:W-:-:S05]  /*3b60*/  MOV R107, R137 ;  /* 0x00000089006b7202 */ /* 0x000fca0000000f00 */
[----:B------:R-:W-:-:S05]  /*3b70*/  FADD.FTZ R107, R106, R107 ;  /* 0x0000006b6a6b7221 */ /* 0x000fca0000010000 */
[----:B------:R-:W-:-:S07]  /*3b80*/  MOV R139, R107 ;  /* 0x0000006b008b7202 */ /* 0x000fce0000000f00 */
[----:B------:R-:W-:Y:S05]  /*3b90*/  WARPSYNC.COLLECTIVE R138, `(.L_x_22668) ;  /* 0x000000008a087348 */ /* 0x000fea0003c00000 */
[----:B------:R0:W1:Y:S02]  /*3ba0*/  SHFL.BFLY P6, R137, R139, R140, R141 ;  /* 0x0c00008c8b897389 */ /* 0x00006400000c008d */
[----:B01----:R-:W-:Y:S05]  /*3bb0*/  ENDCOLLECTIVE ;  /* 0x000000000000791b */ /* 0x003fea0003800000 */
.L_x_22668:
[----:B------:R-:W-:Y:S01]  /*3bc0*/  HFMA2 R140, -RZ, RZ, 0, 4.76837158203125e-07 ;  /* 0x00000008ff8c7431 */ /* 0x000fe200000001ff */
[----:B------:R-:W-:-:S05]  /*3bd0*/  MOV R104, R137 ;  /* 0x0000008900687202 */ /* 0x000fca0000000f00 */
[----:B------:R-:W-:-:S05]  /*3be0*/  FADD.FTZ R134, R107, R104 ;  /* 0x000000686b867221 */ /* 0x000fca0000010000 */
[----:B------:R-:W-:-:S07]  /*3bf0*/  MOV R139, R134 ;  /* 0x00000086008b7202 */ /* 0x000fce0000000f00 */
[----:B------:R-:W-:Y:S05]  /*3c00*/  WARPSYNC.COLLECTIVE R138, `(.L_x_22669) ;  /* 0x000000008a087348 */ /* 0x000fea0003c00000 */
[----:B------:R0:W1:Y:S02]  /*3c10*/  SHFL.BFLY P6, R137, R139, R140, R141 ;  /* 0x0c00008c8b897389 */ /* 0x00006400000c008d */
[----:B01----:R-:W-:Y:S05]  /*3c20*/  ENDCOLLECTIVE ;  /* 0x000000000000791b */ /* 0x003fea0003800000 */
.L_x_22669:
[----:B------:R-:W-:Y:S01]  /*3c30*/  HFMA2 R140, -RZ, RZ, 0, 9.5367431640625e-07 ;  /* 0x00000010ff8c7431 */ /* 0x000fe200000001ff */
[----:B------:R-:W-:-:S05]  /*3c40*/  MOV R133, R137 ;  /* 0x0000008900857202 */ /* 0x000fca0000000f00 */
[----:B------:R-:W-:-:S05]  /*3c50*/  FADD.FTZ R136, R134, R133 ;  /* 0x0000008586887221 */ /* 0x000fca0000010000 */
[----:B------:R-:W-:-:S07]  /*3c60*/  MOV R139, R136 ;  /* 0x00000088008b7202 */ /* 0x000fce0000000f00 */
[----:B------:R-:W-:Y:S05]  /*3c70*/  WARPSYNC.COLLECTIVE R138, `(.L_x_22670) ;  /* 0x000000008a087348 */ /* 0x000fea0003c00000 */
[----:B------:R0:W1:Y:S02]  /*3c80*/  SHFL.BFLY P6, R137, R139, R140, R141 ;  /* 0x0c00008c8b897389 */ /* 0x00006400000c008d */
[----:B01----:R-:W-:Y:S05]  /*3c90*/  ENDCOLLECTIVE ;  /* 0x000000000000791b */ /* 0x003fea0003800000 */
.L_x_22670:
        /* <DEDUP_REMOVED lines=90> */
.L_x_22671:
[----:B------:R-:W-:Y:S01]  /*4240*/  HFMA2 R140, -RZ, RZ, 0, 1.1920928955078125e-07 ;  /* 0x00000002ff8c7431 */ /* 0x000fe200000001ff */
[----:B------:R-:W-:-:S05]  /*4250*/  MOV R105, R137 ;  /* 0x0000008900697202 */ /* 0x000fca0000000f00 */
[----:B------:R-:W-:-:S05]  /*4260*/  FADD.FTZ R105, R104, R105 ;  /* 0x0000006968697221 */ /* 0x000fca0000010000 */
[----:B------:R-:W-:-:S07]  /*4270*/  MOV R139, R105 ;  /* 0x00000069008b7202 */ /* 0x000fce0000000f00 */
[----:B------:R-:W-:Y:S05]  /*4280*/  WARPSYNC.COLLECTIVE R138, `(.L_x_22672) ;  /* 0x000000008a087348 */ /* 0x000fea0003c00000 */
[----:B------:R0:W1:Y:S02]  /*4290*/  SHFL.BFLY P6, R137, R139, R140, R141 ;  /* 0x0c00008c8b897389 */ /* 0x00006400000c008d */
[----:B01----:R-:W-:Y:S05]  /*42a0*/  ENDCOLLECTIVE ;  /* 0x000000000000791b */ /* 0x003fea0003800000 */
.L_x_22672:
[----:B------:R-:W-:Y:S01]  /*42b0*/  HFMA2 R140, -RZ, RZ, 0, 2.384185791015625e-07 ;  /* 0x00000004ff8c7431 */ /* 0x000fe200000001ff */
[----:B------:R-:W-:-:S05]  /*42c0*/  MOV R106, R137 ;  /* 0x00000089006a7202 */ /* 0x000fca0000000f00 */
[----:B------:R-:W-:-:S05]  /*42d0*/  FADD.FTZ R106, R105, R106 ;  /* 0x0000006a696a7221 */ /* 0x000fca0000010000 */
[----:B------:R-:W-:-:S07]  /*42e0*/  MOV R139, R106 ;  /* 0x0000006a008b7202 */ /* 0x000fce0000000f00 */
[----:B------:R-:W-:Y:S05]  /*42f0*/  WARPSYNC.COLLECTIVE R138, `(.L_x_22673) ;  /* 0x000000008a087348 */ /* 0x000fea0003c00000 */
[----:B------:R0:W1:Y:S02]  /*4300*/  SHFL.BFLY P6, R137, R139, R140, R141 ;  /* 0x0c00008c8b897389 */ /* 0x00006400000c008d */
[----:B01----:R-:W-:Y:S05]  /*4310*/  ENDCOLLECTIVE ;  /* 0x000000000000791b */ /* 0x003fea0003800000 */
.L_x_22673:
[----:B------:R-:W-:Y:S01]  /*4320*/  HFMA2 R140, -RZ, RZ, 0, 4.76837158203125e-07 ;  /* 0x00000008ff8c7431 */ /* 0x000fe200000001ff */
[----:B------:R-:W-:-:S05]  /*4330*/  MOV R107, R137 ;  /* 0x00000089006b7202 */ /* 0x000fca0000000f00 */
[----:B------:R-:W-:-:S05]  /*4340*/  FADD.FTZ R107, R106, R107 ;  /* 0x0000006b6a6b7221 */ /* 0x000fca0000010000 */
[----:B------:R-:W-:-:S07]  /*4350*/  MOV R139, R107 ;  /* 0x0000006b008b7202 */ /* 0x000fce0000000f00 */
[----:B------:R-:W-:Y:S05]  /*4360*/  WARPSYNC.COLLECTIVE R138, `(.L_x_22674) ;  /* 0x000000008a087348 */ /* 0x000fea0003c00000 */
[----:B------:R0:W1:Y:S02]  /*4370*/  SHFL.BFLY P6, R137, R139, R140, R141 ;  /* 0x0c00008c8b897389 */ /* 0x00006400000c008d */
[----:B01----:R-:W-:Y:S05]  /*4380*/  ENDCOLLECTIVE ;  /* 0x000000000000791b */ /* 0x003fea0003800000 */
.L_x_22674:
[----:B------:R-:W-:Y:S01]  /*4390*/  HFMA2 R140, -RZ, RZ, 0, 9.5367431640625e-07 ;  /* 0x00000010ff8c7431 */ /* 0x000fe200000001ff */
[----:B------:R-:W-:-:S05]  /*43a0*/  MOV R134, R137 ;  /* 0x0000008900867202 */ /* 0x000fca0000000f00 */
[----:B------:R-:W-:-:S05]  /*43b0*/  FADD.FTZ R136, R107, R134 ;  /* 0x000000866b887221 */ /* 0x000fca0000010000 */
[----:B------:R-:W-:-:S07]  /*43c0*/  MOV R139, R136 ;  /* 0x00000088008b7202 */ /* 0x000fce0000000f00 */
[----:B------:R-:W-:Y:S05]  /*43d0*/  WARPSYNC.COLLECTIVE R138, `(.L_x_22675) ;  /* 0x000000008a087348 */ /* 0x000fea0003c00000 */
[----:B------:R0:W1:Y:S02]  /*43e0*/  SHFL.BFLY P6, R137, R139, R140, R141 ;  /* 0x0c00008c8b897389 */ /* 0x00006400000c008d */
[----:B01----:R-:W-:Y:S05]  /*43f0*/  ENDCOLLECTIVE ;  /* 0x000000000000791b */ /* 0x003fea0003800000 */
.L_x_22675:
[----:B------:R-:W-:Y:S05]  /*4400*/  BRA `(.L_x_22676) ;  /* 0xffffffe8006c7947 */ /* 0x000fea000383ffff */
.L_x_22677:
        /* <DEDUP_REMOVED lines=15> */
.L_x_45848:


//--------------------- .text._ZN10layer_norm13ln_fwd_kernelINS_13Kernel_traitsIf6__halfS2_S2_fjLj1280ELj1ELj4ELj1ELj16ENS_18Kernel_traits_baseILj1280EfS2_S2_S2_fjLj128EEEEELb0ELb0ELb0ELb1EEEvNS_9FwdParamsE --------------------------
	.section	.text._ZN10layer_norm13ln_fwd_kernelINS_13Kernel_traitsIf6__halfS2_S2_fjLj1280ELj1ELj4ELj1ELj16ENS_18Kernel_traits_baseILj1280EfS2_S2_S2_fjLj128EEEEELb0ELb0ELb0ELb1EEEvNS_9FwdParamsE,"ax",@progbits
	.align	128
        .global         _ZN10layer_norm13ln_fwd_kernelINS_13Kernel_traitsIf6__halfS2_S2_fjLj1280ELj1ELj4ELj1ELj16ENS_18Kernel_traits_baseILj1280EfS2_S2_S2_fjLj128EEEEELb0ELb0ELb0ELb1EEEvNS_9FwdParamsE
        .type           _ZN10layer_norm13ln_fwd_kernelINS_13Kernel_traitsIf6__halfS2_S2_fjLj1280ELj1ELj4ELj1ELj16ENS_18Kernel_traits_baseILj1280EfS2_S2_S2_fjLj128EEEEELb0ELb0ELb0ELb1EEEvNS_9FwdParamsE,@function
        .size           _ZN10layer_norm13ln_fwd_kernelINS_13Kernel_traitsIf6__halfS2_S2_fjLj1280ELj1ELj4ELj1ELj16ENS_18Kernel_traits_baseILj1280EfS2_S2_S2_fjLj128EEEEELb0ELb0ELb0ELb1EEEvNS_9FwdParamsE,(.L_x_45849 - _ZN10layer_norm13ln_fwd_kernelINS_13Kernel_traitsIf6__halfS2_S2_fjLj1280ELj1ELj4ELj1ELj16ENS_18Kernel_traits_baseILj1280EfS2_S2_S2_fjLj128EEEEELb0ELb0ELb0ELb1EEEvNS_9FwdParamsE)
        .other          _ZN10layer_norm13ln_fwd_kernelINS_13Kernel_traitsIf6__halfS2_S2_fjLj1280ELj1ELj4ELj1ELj16ENS_18Kernel_traits_baseILj1280EfS2_S2_S2_fjLj128EEEEELb0ELb0ELb0ELb1EEEvNS_9FwdParamsE,@"STO_CUDA_ENTRY STV_DEFAULT"
_ZN10layer_norm13ln_fwd_kernelINS_13Kernel_traitsIf6__halfS2_S2_fjLj1280ELj1ELj4ELj1ELj16ENS_18Kernel_traits_baseILj1280EfS2_S2_S2_fjLj128EEEEELb0ELb0ELb0ELb1EEEvNS_9FwdParamsE:
.text._ZN10layer_norm13ln_fwd_kernelINS_13Kernel_traitsIf6__halfS2_S2_fjLj1280ELj1ELj4ELj1ELj16ENS_18Kernel_traits_baseILj1280EfS2_S2_S2_fjLj128EEEEELb0ELb0ELb0ELb1EEEvNS_9FwdParamsE:
        /* <DEDUP_REMOVED lines=41> */
.L_x_22678:
        /* <DEDUP_REMOVED lines=32> */
.L_x_22679:
        /* <DEDUP_REMOVED lines=10> */
.L_x_22696:
        /* <DEDUP_REMOVED lines=14> */
[----:B------:R-:W-:Y:S02]  /*0610*/  HFMA2 R0, -RZ, RZ, 1.875, 0 ;  /* 0x3f800000ff007431 */ /* 0x000fe400000001ff */
[----:B---3--:R-:W-:-:S06]  /*0620*/  @P1 HADD2.F32 R0, -RZ, R92.H0_H0 ;  /* 0x2000005cff001230 */ /* 0x008fcc0000004100 */
        /* <DEDUP_REMOVED lines=33> */
.L_x_22680:
[----:B----4-:R-:W-:-:S04]  /*0840*/  UISETP.NE.U32.AND UP1, UPT, UR10, URZ, UPT ;  /* 0x000000ff0a00728c */ /* 0x010fc8000bf25070 */
        /* <DEDUP_REMOVED lines=22> */
[----:B------:R-:W-:Y:S01]  /*09b0*/  F2FP.F16.F32.PACK_AB R87, R105, R106 ;  /* 0x0000006a6957723e */ /* 0x000fe200000000ff */
[----:B------:R-:W-:Y:S06]  /*09c0*/  BRA `(.L_x_22681) ;  /* 0x0000000000407947 */ /* 0x000fec0003800000 */
.L_x_22682:
        /* <DEDUP_REMOVED lines=14> */
[----:B------:R-:W-:-:S02]  /*0ab0*/  FMUL.FTZ R104, R95, R0 ;  /* 0x000000005f687220 */ /* 0x000fc40000410000 */
[----:B------:R-:W-:-:S07]  /*0ac0*/  FMUL.FTZ R105, R91, R0 ;  /* 0x000000005b697220 */ /* 0x000fce0000410000 */
.L_x_22681:
        /* <DEDUP_REMOVED lines=39> */
.L_x_22683:
[----:B----4-:R-:W-:-:S04]  /*0d40*/  UISETP.NE.U32.AND UP1, UPT, UR10, URZ, UPT ;  /* 0x000000ff0a00728c */ /* 0x010fc8000bf25070 */
[----:B------:R-:W-:-:S09]  /*0d50*/  UISETP.NE.AND.EX UP1, UPT, UR11, URZ, UPT, UP1 ;  /* 0x000000ff0b00728c */ /* 0x000fd2000bf25310 */
[----:B------:R-:W-:Y:S05]  /*0d60*/  BRA.U UP1, `(.L_x_22685) ;  /* 0x0000000101447547 */ /* 0x000fea000b800000 */
[--C-:B-----5:R-:W-:Y:S02]  /*0d70*/  HADD2.F32 R95, -RZ, R90.reuse.H0_H0 ;  /* 0x2000005aff5f7230 */ /* 0x120fe40000004100 */
[----:B------:R-:W-:Y:S02]  /*0d80*/  HADD2.F32 R99, -RZ, R89.H0_H0 ;  /* 0x20000059ff637230 */ /* 0x000fe40000004100 */
[----:B------:R-:W-:Y:S02]  /*0d90*/  HADD2.F32 R97, -RZ, R90.H1_H1 ;  /* 0x3000005aff617230 */ /* 0x000fe40000004100 */
[-C--:B------:R-:W-:Y:S01]  /*0da0*/  FMUL.FTZ R98, R95, R0.reuse ;  /* 0x000000005f627220 */ /* 0x080fe20000410000 */
[----:B------:R-:W-:Y:S02]  /*0db0*/  HADD2.F32 R115, -RZ, R91.H0_H0 ;  /* 0x2000005bff737230 */ /* 0x000fe40000004100 */
[----:B------:R-:W-:Y:S01]  /*0dc0*/  FMUL.FTZ R99, R99, R0 ;  /* 0x0000000063637220 */ /* 0x000fe20000410000 */
[----:B------:R-:W-:-:S02]  /*0dd0*/  HADD2.F32 R101, -RZ, R88.H0_H0 ;  /* 0x20000058ff657230 */ /* 0x000fc40000004100 */
[-C--:B------:R-:W-:Y:S01]  /*0de0*/  FMUL.FTZ R95, R97, R0.reuse ;  /* 0x00000000615f7220 */ /* 0x080fe20000410000 */
[----:B0-----:R-:W-:Y:S02]  /*0df0*/  HADD2.F32 R93, -RZ, R88.H1_H1 ;  /* 0x30000058ff5d7230 */ /* 0x001fe40000004100 */
        /* <DEDUP_REMOVED lines=8> */
.L_x_22685:
[----:B-----5:R-:W-:Y:S02]  /*0e80*/  HADD2.F32 R99, -RZ, R89.H0_H0 ;  /* 0x20000059ff637230 */ /* 0x020fe40000004100 */
[----:B------:R-:W-:Y:S02]  /*0e90*/  HADD2.F32 R97, -RZ, R91.H0_H0 ;  /* 0x2000005bff617230 */ /* 0x000fe40000004100 */
[--C-:B------:R-:W-:Y:S02]  /*0ea0*/  HADD2.F32 R101, -RZ, R88.reuse.H0_H0 ;  /* 0x20000058ff657230 */ /* 0x100fe40000004100 */
[-C--:B------:R-:W-:Y:S01]  /*0eb0*/  FMUL.FTZ R99, R99, R0.reuse ;  /* 0x0000000063637220 */ /* 0x080fe20000410000 */
        /* <DEDUP_REMOVED lines=16> */
.L_x_22684:
        /* <DEDUP_REMOVED lines=39> */
.L_x_22686:
[----:B----4-:R-:W-:-:S04]  /*1230*/  UISETP.NE.U32.AND UP1, UPT, UR10, URZ, UPT ;  /* 0x000000ff0a00728c */ /* 0x010fc8000bf25070 */
[----:B------:R-:W-:-:S09]  /*1240*/  UISETP.NE.AND.EX UP1, UPT, UR11, URZ, UPT, UP1 ;  /* 0x000000ff0b00728c */ /* 0x000fd2000bf25310 */
[----:B------:R-:W-:Y:S05]  /*1250*/  BRA.U UP1, `(.L_x_22688) ;  /* 0x0000000101447547 */ /* 0x000fea000b800000 */
        /* <DEDUP_REMOVED lines=17> */
.L_x_22688:
        /* <DEDUP_REMOVED lines=20> */
.L_x_22687:
        /* <DEDUP_REMOVED lines=39> */
.L_x_22689:
[----:B----4-:R-:W-:-:S04]  /*1720*/  UISETP.NE.U32.AND UP1, UPT, UR10, URZ, UPT ;  /* 0x000000ff0a00728c */ /* 0x010fc8000bf25070 */
[----:B------:R-:W-:-:S09]  /*1730*/  UISETP.NE.AND.EX UP1, UPT, UR11, URZ, UPT, UP1 ;  /* 0x000000ff0b00728c */ /* 0x000fd2000bf25310 */
[----:B------:R-:W-:Y:S05]  /*1740*/  BRA.U UP1, `(.L_x_22691) ;  /* 0x0000000101447547 */ /* 0x000fea000b800000 */
[----:B-----5:R-:W-:Y:S02]  /*1750*/  HADD2.F32 R127, -RZ, R89.H0_H0 ;  /* 0x20000059ff7f7230 */ /* 0x020fe40000004100 */
[----:B------:R-:W-:Y:S02]  /*1760*/  HADD2.F32 R129, -RZ, R90.H0_H0 ;  /* 0x2000005aff817230 */ /* 0x000fe40000004100 */
[----:B------:R-:W-:Y:S02]  /*1770*/  HADD2.F32 R137, -RZ, R91.H0_H0 ;  /* 0x2000005bff897230 */ /* 0x000fe40000004100 */
[-C--:B------:R-:W-:Y:S01]  /*1780*/  FMUL.FTZ R120, R127, R0.reuse ;  /* 0x000000007f787220 */ /* 0x080fe20000410000 */
[--C-:B0-----:R-:W-:Y:S02]  /*1790*/  HADD2.F32 R115, -RZ, R88.reuse.H0_H0 ;  /* 0x20000058ff737230 */ /* 0x101fe40000004100 */
        /* <DEDUP_REMOVED lines=12> */
.L_x_22691:
        /* <DEDUP_REMOVED lines=15> */
[----:B------:R-:W-:Y:S01]  /*1950*/  FMUL.FTZ R127, R127, R0 ;  /* 0x000000007f7f7220 */ /* 0x000fe20000410000 */
[----:B------:R-:W-:Y:S01]  /*1960*/  F2FP.F16.F32.PACK_AB R85, R135, R120 ;  /* 0x000000788755723e */ /* 0x000fe200000000ff */
[----:B------:R-:W-:-:S03]  /*1970*/  FMUL.FTZ R124, R91, R0 ;  /* 0x000000005b7c7220 */ /* 0x000fc60000410000 */
[----:B------:R-:W-:Y:S02]  /*1980*/  F2FP.F16.F32.PACK_AB R86, R127, R122 ;  /* 0x0000007a7f56723e */ /* 0x000fe400000000ff */
[----:B------:R-:W-:-:S07]  /*1990*/  F2FP.F16.F32.PACK_AB R87, R124, R129 ;  /* 0x000000817c57723e */ /* 0x000fce00000000ff */
.L_x_22690:
        /* <DEDUP_REMOVED lines=39> */
.L_x_22692:
[----:B----4-:R-:W-:-:S04]  /*1c10*/  UISETP.NE.U32.AND UP0, UPT, UR10, URZ, UPT ;  /* 0x000000ff0a00728c */ /* 0x010fc8000bf05070 */
[----:B------:R-:W-:-:S09]  /*1c20*/  UISETP.NE.AND.EX UP0, UPT, UR11, URZ, UPT, UP0 ;  /* 0x000000ff0b00728c */ /* 0x000fd2000bf05300 */
[----:B------:R-:W-:Y:S05]  /*1c30*/  BRA.U UP0, `(.L_x_22694) ;  /* 0x0000000100447547 */ /* 0x000fea000b800000 */
[--C-:B0----5:R-:W-:Y:S02]  /*1c40*/  HADD2.F32 R115, -RZ, R91.reuse.H0_H0 ;  /* 0x2000005bff737230 */ /* 0x121fe40000004100 */
[----:B------:R-:W-:Y:S02]  /*1c50*/  HADD2.F32 R143, -RZ, R91.H1_H1 ;  /* 0x3000005bff8f7230 */ /* 0x000fe40000004100 */
[----:B------:R-:W-:Y:S02]  /*1c60*/  HADD2.F32 R91, -RZ, R89.H0_H0 ;  /* 0x20000059ff5b7230 */ /* 0x000fe40000004100 */
[-C--:B------:R-:W-:Y:S01]  /*1c70*/  FMUL.FTZ R130, R115, R0.reuse ;  /* 0x0000000073827220 */ /* 0x080fe20000410000 */
[--C-:B------:R-:W-:Y:S02]  /*1c80*/  HADD2.F32 R3, -RZ, R88.reuse.H0_H0 ;  /* 0x20000058ff037230 */ /* 0x100fe40000004100 */
[----:B------:R-:W-:Y:S01]  /*1c90*/  FMUL.FTZ R115, R143, R0 ;  /* 0x000000008f737220 */ /* 0x000fe20000410000 */
[----:B------:R-:W-:-:S02]  /*1ca0*/  HADD2.F32 R139, -RZ, R88.H1_H1 ;  /* 0x30000058ff8b7230 */ /* 0x000fc40000004100 */
[----:B------:R-:W-:Y:S02]  /*1cb0*/  HADD2.F32 R89, -RZ, R89.H1_H1 ;  /* 0x30000059ff597230 */ /* 0x000fe40000004100 */
[-C--:B------:R-:W-:Y:S01]  /*1cc0*/  FMUL.FTZ R132, R3, R0.reuse ;  /* 0x0000000003847220 */ /* 0x080fe20000410000 */
[--C-:B------:R-:W-:Y:S02]  /*1cd0*/  HADD2.F32 R137, -RZ, R90.reuse.H0_H0 ;  /* 0x2000005aff897230 */ /* 0x100fe40000004100 */
[-C--:B------:R-:W-:Y:S01]  /*1ce0*/  FMUL.FTZ R139, R139, R0.reuse ;  /* 0x000000008b8b7220 */ /* 0x080fe20000410000 */
[----:B------:R-:W-:Y:S02]  /*1cf0*/  HADD2.F32 R141, -RZ, R90.H1_H1 ;  /* 0x3000005aff8d7230 */ /* 0x000fe40000004100 */
[-C--:B------:R-:W-:Y:S01]  /*1d00*/  FMUL.FTZ R90, R91, R0.reuse ;  /* 0x000000005b5a7220 */ /* 0x080fe20000410000 */
[-C--:B------:R-:W-:Y:S01]  /*1d10*/  FMUL.FTZ R91, R89, R0.reuse ;  /* 0x00000000595b7220 */ /* 0x080fe20000410000 */
[-C--:B------:R-:W-:Y:S01]  /*1d20*/  FMUL.FTZ R137, R137, R0.reuse ;  /* 0x0000000089897220 */ /* 0x080fe20000410000 */
[----:B------:R-:W-:Y:S01]  /*1d30*/  FMUL.FTZ R114, R141, R0 ;  /* 0x000000008d727220 */ /* 0x000fe20000410000 */
[----:B------:R-:W-:Y:S06]  /*1d40*/  BRA `(.L_x_22693) ;  /* 0x0000000000507947 */ /* 0x000fec0003800000 */
.L_x_22694:
        /* <DEDUP_REMOVED lines=14> */
[----:B------:R-:W-:Y:S01]  /*1e30*/  FMUL.FTZ R137, R137, R0 ;  /* 0x0000000089897220 */ /* 0x000fe20000410000 */
[----:B------:R-:W-:Y:S01]  /*1e40*/  F2FP.F16.F32.PACK_AB R84, R139, R132 ;  /* 0x000000848b54723e */ /* 0x000fe200000000ff */
[----:B------:R-:W-:Y:S01]  /*1e50*/  FMUL.FTZ R114, R87, R0 ;  /* 0x0000000057727220 */ /* 0x000fe20000410000 */
[----:B------:R-:W-:-:S02]  /*1e60*/  F2FP.F16.F32.PACK_AB R87, R115, R130 ;  /* 0x000000827357723e */ /* 0x000fc400000000ff */
[----:B------:R-:W-:Y:S02]  /*1e70*/  F2FP.F16.F32.PACK_AB R85, R91, R90 ;  /* 0x0000005a5b55723e */ /* 0x000fe400000000ff */
[----:B------:R-:W-:-:S07]  /*1e80*/  F2FP.F16.F32.PACK_AB R86, R114, R137 ;  /* 0x000000897256723e */ /* 0x000fce00000000ff */
.L_x_22693:
        /* <DEDUP_REMOVED lines=147> */
.L_x_22708:
        /* <DEDUP_REMOVED lines=82> */
[----:B------:R-:W-:Y:S01]  /*2ce0*/  F2FP.F16.F32.PACK_AB R88, R100, R111 ;  /* 0x0000006f6458723e */ /* 0x000fe200000000ff */
[----:B------:R-:W-:Y:S01]  /*2cf0*/  FFMA.FTZ R93, R115, R74, R34 ;  /* 0x0000004a735d7223 */ /* 0x000fe20000010022 */
[----:B------:R-:W-:Y:S01]  /*2d00*/  F2FP.F16.F32.PACK_AB R95, R2, R95 ;  /* 0x0000005f025f723e */ /* 0x000fe200000000ff */
[----:B------:R-:W-:Y:S01]  /*2d10*/  FFMA.FTZ R2, R94, R75, R35 ;  /* 0x0000004b5e027223 */ /* 0x000fe20000010023 */
[----:B------:R-:W-:Y:S01]  /*2d20*/  F2FP.F16.F32.PACK_AB R90, R3, R90 ;  /* 0x0000005a035a723e */ /* 0x000fe200000000ff */
[----:B------:R-:W-:Y:S01]  /*2d30*/  FFMA.FTZ R94, R129, R68, R28 ;  /* 0x00000044815e7223 */ /* 0x000fe2000001001c */
[----:B------:R-:W-:Y:S01]  /*2d40*/  FFMA.FTZ R3, R148, R69, R29 ;  /* 0x0000004594037223 */ /* 0x000fe2000001001d */
[----:B------:R-:W-:Y:S01]  /*2d50*/  FFMA.FTZ R100, R125, R64, R24 ;  /* 0x000000407d647223 */ /* 0x000fe20000010018 */
[C---:B------:R-:W-:Y:S01]  /*2d60*/  FMUL.FTZ R109, R143.reuse, R109 ;  /* 0x0000006d8f6d7220 */ /* 0x040fe20000410000 */
[C---:B------:R-:W-:Y:S01]  /*2d70*/  FMUL.FTZ R102, R143.reuse, R102 ;  /* 0x000000668f667220 */ /* 0x040fe20000410000 */
[----:B------:R-:W-:Y:S01]  /*2d80*/  F2FP.F16.F32.PACK_AB R93, R2, R93 ;  /* 0x0000005d025d723e */ /* 0x000fe200000000ff */
[----:B------:R-:W-:Y:S01]  /*2d90*/  FMUL.FTZ R101, R143, R101 ;  /* 0x000000658f657220 */ /* 0x000fe20000410000 */
[----:B------:R-:W-:Y:S01]  /*2da0*/  F2FP.F16.F32.PACK_AB R94, R3, R94 ;  /* 0x0000005e035e723e */ /* 0x000fe200000000ff */
[----:B------:R-:W-:Y:S01]  /*2db0*/  FFMA.FTZ R3, R110, R65, R25 ;  /* 0x000000416e037223 */ /* 0x000fe20000010019 */
[----:B------:R-:W-:Y:S01]  /*2dc0*/  FFMA.FTZ R109, R109, R82, R42 ;  /* 0x000000526d6d7223 */ /* 0x000fe2000001002a */
[----:B------:R-:W-:Y:S01]  /*2dd0*/  FFMA.FTZ R102, R102, R83, R43 ;  /* 0x0000005366667223 */ /* 0x000fe2000001002b */
[C---:B------:R-:W-:Y:S01]  /*2de0*/  FMUL.FTZ R92, R143.reuse, R92 ;  /* 0x0000005c8f5c7220 */ /* 0x040fe20000410000 */
[----:B------:R-:W-:Y:S01]  /*2df0*/  FMUL.FTZ R121, R143, R121 ;  /* 0x000000798f797220 */ /* 0x000fe20000410000 */
[----:B------:R-:W-:Y:S01]  /*2e00*/  F2FP.F16.F32.PACK_AB R100, R3, R100 ;  /* 0x000000640364723e */ /* 0x000fe200000000ff */
[----:B------:R-:W-:Y:S01]  /*2e10*/  FFMA.FTZ R101, R101, R72, R32 ;  /* 0x0000004865657223 */ /* 0x000fe20000010020 */
[----:B------:R-:W0:Y:S01]  /*2e20*/  LDC.64 R2, c[0x0][0x380] ;  /* 0x0000e000ff027b82 */ /* 0x000e220000000a00 */
[----:B------:R-:W-:Y:S01]  /*2e30*/  F2FP.F16.F32.PACK_AB R89, R102, R109 ;  /* 0x0000006d6659723e */ /* 0x000fe200000000ff */
        /* <DEDUP_REMOVED lines=24> */
[----:B------:R-:W-:Y:S01]  /*2fc0*/  F2FP.F16.F32.PACK_AB R92, R92, R101 ;  /* 0x000000655c5c723e */ /* 0x000fe200000000ff */
[----:B------:R-:W-:Y:S01]  /*2fd0*/  FFMA.FTZ R103, R137, R62, R22 ;  /* 0x0000003e89677223 */ /* 0x000fe20000010016 */
[----:B------:R-:W-:Y:S01]  /*2fe0*/  FFMA.FTZ R154, R154, R63, R23 ;  /* 0x0000003f9a9a7223 */ /* 0x000fe20000010017 */
[----:B------:R-:W-:Y:S01]  /*2ff0*/  F2FP.F16.F32.PACK_AB R102, R107, R102 ;  /* 0x000000666b66723e */ /* 0x000fe200000000ff */
        /* <DEDUP_REMOVED lines=26> */
[----:B------:R-:W-:Y:S01]  /*31a0*/  F2FP.F16.F32.PACK_AB R120, R118, R119 ;  /* 0x000000777678723e */ /* 0x000fe200000000ff */
[----:B------:R1:W-:Y:S01]  /*31b0*/  STG.E.128 desc[UR6][R104.64], R100 ;  /* 0x0000006468007986 */ /* 0x0003e2000c101d06 */
[----:B------:R-:W-:-:S02]  /*31c0*/  F2FP.F16.F32.PACK_AB R143, R0, R149 ;  /* 0x00000095008f723e */ /* 0x000fc400000000ff */
[----:B------:R-:W-:Y:S01]  /*31d0*/  F2FP.F16.F32.PACK_AB R142, R114, R147 ;  /* 0x00000093728e723e */ /* 0x000fe200000000ff */
[----:B------:R1:W-:Y:S01]  /*31e0*/  STG.E.128 desc[UR6][R112.64], R120 ;  /* 0x0000007870007986 */ /* 0x0003e2000c101d06 */
[----:B------:R-:W-:Y:S02]  /*31f0*/  F2FP.F16.F32.PACK_AB R141, R144, R141 ;  /* 0x0000008d908d723e */ /* 0x000fe400000000ff */
[----:B------:R-:W-:Y:S02]  /*3200*/  F2FP.F16.F32.PACK_AB R140, R140, R135 ;  /* 0x000000878c8c723e */ /* 0x000fe400000000ff */
[----:B0-----:R-:W-:-:S03]  /*3210*/  LEA R108, R2, R108, 0x2 ;  /* 0x0000006c026c7211 */ /* 0x001fc600078e10ff */
[----:B------:R1:W-:Y:S01]  /*3220*/  STG.E.128 desc[UR6][R116.64], R140 ;  /* 0x0000008c74007986 */ /* 0x0003e2000c101d06 */
[----:B------:R-:W-:-:S13]  /*3230*/  ISETP.GE.AND P2, PT, R108, R3, PT ;  /* 0x000000036c00720c */ /* 0x000fda0003f46270 */
[----:B------:R-:W-:Y:S05]  /*3240*/  @!P2 BRA `(.L_x_22696) ;  /* 0xffffffd000b8a947 */ /* 0x000fea000383ffff */
[----:B----4-:R-:W-:Y:S05]  /*3250*/  EXIT ;  /* 0x000000000000794d */ /* 0x010fea0003800000 */
.L_x_22695:
        /* <DEDUP_REMOVED lines=8> */
.L_x_22698:
[----:B------:R-:W-:Y:S05]  /*32e0*/  BSYNC B0 ;  /* 0x0000000000007941 */ /* 0x000fea0003800000 */
.L_x_22697:
        /* <DEDUP_REMOVED lines=9> */
.L_x_22699:
[----:B------:R-:W-:Y:S01]  /*3380*/  HFMA2 R136, -RZ, RZ, 0, 2.384185791015625e-07 ;  /* 0x00000004ff887431 */ /* 0x000fe200000001ff */
[----:B------:R-:W-:-:S05]  /*3390*/  MOV R2, R143 ;  /* 0x0000008f00027202 */ /* 0x000fca0000000f00 */
[----:B------:R-:W-:-:S05]  /*33a0*/  FADD.FTZ R88, R3, R2 ;  /* 0x0000000203587221 */ /* 0x000fca0000010000 */
[----:B------:R-:W-:-:S07]  /*33b0*/  MOV R145, R88 ;  /* 0x0000005800917202 */ /* 0x000fce0000000f00 */
[----:B------:R-:W-:Y:S05]  /*33c0*/  WARPSYNC.COLLECTIVE R134, `(.L_x_22700) ;  /* 0x0000000086087348 */ /* 0x000fea0003c00000 */
[----:B------:R0:W1:Y:S02]  /*33d0*/  SHFL.BFLY P3, R143, R145, R136, R147 ;  /* 0x0c000088918f7389 */ /* 0x0000640000060093 */
[----:B01----:R-:W-:Y:S05]  /*33e0*/  ENDCOLLECTIVE ;  /* 0x000000000000791b */ /* 0x003fea0003800000 */
.L_x_22700:
[----:B------:R-:W-:Y:S01]  /*33f0*/  HFMA2 R136, -RZ, RZ, 0, 4.76837158203125e-07 ;  /* 0x00000008ff887431 */ /* 0x000fe200000001ff */
[----:B------:R-:W-:-:S05]  /*3400*/  MOV R89, R143 ;  /* 0x0000008f00597202 */ /* 0x000fca0000000f00 */
[----:B------:R-:W-:-:S05]  /*3410*/  FADD.FTZ R89, R88, R89 ;  /* 0x0000005958597221 */ /* 0x000fca0000010000 */
[----:B------:R-:W-:-:S07]  /*3420*/  MOV R145, R89 ;  /* 0x0000005900917202 */ /* 0x000fce0000000f00 */
[----:B------:R-:W-:Y:S05]  /*3430*/  WARPSYNC.COLLECTIVE R134, `(.L_x_22701) ;  /* 0x0000000086087348 */ /* 0x000fea0003c00000 */
[----:B------:R0:W1:Y:S02]  /*3440*/  SHFL.BFLY P3, R143, R145, R136, R147 ;  /* 0x0c000088918f7389 */ /* 0x0000640000060093 */
[----:B01----:R-:W-:Y:S05]  /*3450*/  ENDCOLLECTIVE ;  /* 0x000000000000791b */ /* 0x003fea0003800000 */
.L_x_22701:
        /* <DEDUP_REMOVED lines=8> */
.L_x_22702:
        /* <DEDUP_REMOVED lines=88> */
.L_x_22703:
[----:B------:R-:W-:Y:S01]  /*3a60*/  HFMA2 R136, -RZ, RZ, 0, 1.1920928955078125e-07 ;  /* 0x00000002ff887431 */ /* 0x000fe200000001ff */
[----:B------:R-:W-:-:S05]  /*3a70*/  MOV R3, R143 ;  /* 0x0000008f00037202 */ /* 0x000fca0000000f00 */
[----:B------:R-:W-:-:S05]  /*3a80*/  FADD.FTZ R3, R0, R3 ;  /* 0x0000000300037221 */ /* 0x000fca0000010000 */
[----:B------:R-:W-:-:S07]  /*3a90*/  MOV R145, R3 ;  /* 0x0000000300917202 */ /* 0x000fce0000000f00 */
[----:B------:R-:W-:Y:S05]  /*3aa0*/  WARPSYNC.COLLECTIVE R134, `(.L_x_22704) ;  /* 0x0000000086087348 */ /* 0x000fea0003c00000 */
[----:B------:R0:W1:Y:S02]  /*3ab0*/  SHFL.BFLY P3, R143, R145, R136, R147 ;  /* 0x0c000088918f7389 */ /* 0x0000640000060093 */
[----:B01----:R-:W-:Y:S05]  /*3ac0*/  ENDCOLLECTIVE ;  /* 0x000000000000791b */ /* 0x003fea0003800000 */
.L_x_22704:
[----:B------:R-:W-:Y:S01]  /*3ad0*/  HFMA2 R136, -RZ, RZ, 0, 2.384185791015625e-07 ;  /* 0x00000004ff887431 */ /* 0x000fe200000001ff */
[----:B------:R-:W-:-:S05]  /*3ae0*/  MOV R88, R143 ;  /* 0x0000008f00587202 */ /* 0x000fca0000000f00 */
[----:B------:R-:W-:-:S05]  /*3af0*/  FADD.FTZ R88, R3, R88 ;  /* 0x0000005803587221 */ /* 0x000fca0000010000 */
[----:B------:R-:W-:-:S07]  /*3b00*/  MOV R145, R88 ;  /* 0x0000005800917202 */ /* 0x000fce0000000f00 */
[----:B------:R-:W-:Y:S05]  /*3b10*/  WARPSYNC.COLLECTIVE R134, `(.L_x_22705) ;  /* 0x0000000086087348 */ /* 0x000fea0003c00000 */
[----:B------:R0:W1:Y:S02]  /*3b20*/  SHFL.BFLY P3, R143, R145, R136, R147 ;  /* 0x0c000088918f7389 */ /* 0x0000640000060093 */
[----:B01----:R-:W-:Y:S05]  /*3b30*/  ENDCOLLECTIVE ;  /* 0x000000000000791b */ /* 0x003fea0003800000 */
.L_x_22705:
[----:B------:R-:W-:Y:S01]  /*3b40*/  HFMA2 R136, -RZ, RZ, 0, 4.76837158203125e-07 ;  /* 0x00000008ff887431 */ /* 0x000fe200000001ff */
[----:B------:R-:W-:-:S05]  /*3b50*/  MOV R89, R143 ;  /* 0x0000008f00597202 */ /* 0x000fca0000000f00 */
[----:B------:R-:W-:-:S05]  /*3b60*/  FADD.FTZ R89, R88, R89 ;  /* 0x0000005958597221 */ /* 0x000fca0000010000 */
[----:B------:R-:W-:-:S07]  /*3b70*/  MOV R145, R89 ;  /* 0x0000005900917202 */ /* 0x000fce0000000f00 */
[----:B------:R-:W-:Y:S05]  /*3b80*/  WARPSYNC.COLLECTIVE R134, `(.L_x_22706) ;  /* 0x0000000086087348 */ /* 0x000fea0003c00000 */
[----:B------:R0:W1:Y:S02]  /*3b90*/  SHFL.BFLY P3, R143, R145, R136, R147 ;  /* 0x0c000088918f7389 */ /* 0x0000640000060093 */
[----:B01----:R-:W-:Y:S05]  /*3ba0*/  ENDCOLLECTIVE ;  /* 0x000000000000791b */ /* 0x003fea0003800000 */
.L_x_22706:
[----:B------:R-:W-:Y:S01]  /*3bb0*/  HFMA2 R136, -RZ, RZ, 0, 9.5367431640625e-07 ;  /* 0x00000010ff887431 */ /* 0x000fe200000001ff */
[----:B------:R-:W-:-:S05]  /*3bc0*/  MOV R128, R143 ;  /* 0x0000008f00807202 */ /* 0x000fca0000000f00 */
[----:B------:R-:W-:-:S05]  /*3bd0*/  FADD.FTZ R128, R89, R128 ;  /* 0x0000008059807221 */ /* 0x000fca0000010000 */
[----:B------:R-:W-:-:S07]  /*3be0*/  MOV R145, R128 ;  /* 0x0000008000917202 */ /* 0x000fce0000000f00 */
[----:B------:R-:W-:Y:S05]  /*3bf0*/  WARPSYNC.COLLECTIVE R134, `(.L_x_22707) ;  /* 0x0000000086087348 */ /* 0x000fea0003c00000 */
[----:B------:R0:W1:Y:S02]  /*3c00*/  SHFL.BFLY P3, R143, R145, R136, R147 ;  /* 0x0c000088918f7389 */ /* 0x0000640000060093 */
[----:B01----:R-:W-:Y:S05]  /*3c10*/  ENDCOLLECTIVE ;  /* 0x000000000000791b */ /* 0x003fea0003800000 */
.L_x_22707:
[----:B------:R-:W-:Y:S05]  /*3c20*/  BRA `(.L_x_22708) ;  /* 0xffffffe800e47947 */ /* 0x000fea000383ffff */
.L_x_22709:
        /* <DEDUP_REMOVED lines=13> */
.L_x_45849:


//--------------------- .text._ZN10layer_norm13ln_fwd_kernelINS_13Kernel_traitsIf6__halfS2_S2_fjLj1280ELj1ELj4ELj1ELj16ENS_18Kernel_traits_baseILj1280EfS2_S2_S2_fjLj128EEEEELb0ELb0ELb1ELb0EEEvNS_9FwdParamsE --------------------------
	.section	.text._ZN10layer_norm13ln_fwd_kernelINS_13Kernel_traitsIf6__halfS2_S2_fjLj1280ELj1ELj4ELj1ELj16ENS_18Kernel_traits_baseILj1280EfS2_S2_S2_fjLj128EEEEELb0ELb0ELb1ELb0EEEvNS_9FwdParamsE,"ax",@progbits
	.align	128
        .global         _ZN10layer_norm13ln_fwd_kernelINS_13Kernel_traitsIf6__halfS2_S2_fjLj1280ELj1ELj4ELj1ELj16ENS_18Kernel_traits_baseILj1280EfS2_S2_S2_fjLj128EEEEELb0ELb0ELb1ELb0EEEvNS_9FwdParamsE
        .type           _ZN10layer_norm13ln_fwd_kernelINS_13Kernel_traitsIf6__halfS2_S2_fjLj1280ELj1ELj4ELj1ELj16ENS_18Kernel_traits_baseILj1280EfS2_S2_S2_fjLj128EEEEELb0ELb0ELb1ELb0EEEvNS_9FwdParamsE,@function
        .size           _ZN10layer_norm13ln_fwd_kernelINS_13Kernel_traitsIf6__halfS2_S2_fjLj1280ELj1ELj4ELj1ELj16ENS_18Kernel_traits_baseILj1280EfS2_S2_S2_fjLj128EEEEELb0ELb0ELb1ELb0EEEvNS_9FwdParamsE,(.L_x_45850 - _ZN10layer_norm13ln_fwd_kernelINS_13Kernel_traitsIf6__halfS2_S2_fjLj1280ELj1ELj4ELj1ELj16ENS_18Kernel_traits_baseILj1280EfS2_S2_S2_fjLj128EEEEELb0ELb0ELb1ELb0EEEvNS_9FwdParamsE)
        .other          _ZN10layer_norm13ln_fwd_kernelINS_13Kernel_traitsIf6__halfS2_S2_fjLj1280ELj1ELj4ELj1ELj16ENS_18Kernel_traits_baseILj1280EfS2_S2_S2_fjLj128EEEEELb0ELb0ELb1ELb0EEEvNS_9FwdParamsE,@"STO_CUDA_ENTRY STV_DEFAULT"
_ZN10layer_norm13ln_fwd_kernelINS_13Kernel_traitsIf6__halfS2_S2_fjLj1280ELj1ELj4ELj1ELj16ENS_18Kernel_traits_baseILj1280EfS2_S2_S2_fjLj128EEEEELb0ELb0ELb1ELb0EEEvNS_9FwdParamsE:
.text._ZN10layer_norm13ln_fwd_kernelINS_13Kernel_traitsIf6__halfS2_S2_fjLj1280ELj1ELj4ELj1ELj16ENS_18Kernel_traits_baseILj1280EfS2_S2_S2_fjLj128EEEEELb0ELb0ELb1ELb0EEEvNS_9FwdParamsE:
        /* <DEDUP_REMOVED lines=70> */
.L_x_22711:
        /* <DEDUP_REMOVED lines=49> */
.L_x_22712:
[----:B------:R-:W-:Y:S05]  /*0770*/  BSYNC.RECONVERGENT B0 ;  /* 0x0000000000007941 */ /* 0x000fea0003800200 */
.L_x_22710:
[----:B------:R-:W1:Y:S01]  /*0780*/  LDCU UR4, c[0x0][0x384] ;  /* 0x00007080ff0477ac */ /* 0x000e620008000800 */
[----:B------:R-:W2:Y:S01]  /*0790*/  LDCU.U8 UR5, c[0x0][0x410] ;  /* 0x00008200ff0577ac */ /* 0x000ea20008000000 */
[----:B------:R-:W3:Y:S01]  /*07a0*/  LDCU UR10, c[0x0][0x448] ;  /* 0x00008900ff0a77ac */ /* 0x000ee20008000800 */
[----:B------:R-:W4:Y:S01]  /*07b0*/  LDCU.64 UR8, c[0x0][0x3a0] ;  /* 0x00007400ff0877ac */ /* 0x000f220008000a00 */
[----:B-1----:R-:W-:-:S13]  /*07c0*/  ISETP.GE.AND P0, PT, R0, UR4, PT ;  /* 0x0000000400007c0c */ /* 0x002fda000bf06270 */
[----:B--234-:R-:W-:Y:S05]  /*07d0*/  @P0 EXIT ;  /* 0x000000000000094d */ /* 0x01cfea0003800000 */
.L_x_22754:
        /* <DEDUP_REMOVED lines=11> */
[----:B------:R-:W-:Y:S01]  /*0890*/  LEA.HI R134, R137, R134, RZ, 0x3 ;  /* 0x0000008689867211 */ /* 0x000fe200078f18ff */
[----:B------:R-:W-:-:S03]  /*08a0*/  HFMA2 R137, -RZ, RZ, 0, 0 ;  /* 0x00000000ff897431 */ /* 0x000fc600000001ff */
[----:B------:R-:W-:Y:S02]  /*08b0*/  LEA.HI.SX32 R134, R134, R3, 0x1d ;  /* 0x0000000386867211 */ /* 0x000fe400078feaff */
        /* <DEDUP_REMOVED lines=14> */
.L_x_22716:
[----:B------:R-:W-:Y:S05]  /*09a0*/  BSYNC.RECONVERGENT B1 ;  /* 0x0000000000017941 */ /* 0x000fea0003800200 */
.L_x_22715:
[----:B------:R-:W-:-:S04]  /*09b0*/  UISETP.NE.U32.AND UP0, UPT, UR8, URZ, UPT ;  /* 0x000000ff0800728c */ /* 0x000fc8000bf05070 */
[----:B------:R-:W-:-:S09]  /*09c0*/  UISETP.NE.AND.EX UP0, UPT, UR9, URZ, UPT, UP0 ;  /* 0x000000ff0900728c */ /* 0x000fd2000bf05300 */
[----:B------:R-:W-:Y:S05]  /*09d0*/  BRA.U !UP0, `(.L_x_22717) ;  /* 0x0000000108d07547 */ /* 0x000fea000b800000 */
[----:B------:R-:W1:Y:S02]  /*09e0*/  LDC.64 R8, c[0x0][0x3a0] ;  /* 0x0000e800ff087b82 */ /* 0x000e640000000a00 */
[----:B-1----:R-:W-:-:S05]  /*09f0*/  IMAD.WIDE.U32 R8, R134, 0x10, R8 ;  /* 0x0000001086087825 */ /* 0x002fca00078e0008 */
[----:B------:R-:W2:Y:S01]  /*0a00*/  LDG.E.128 R104, desc[UR6][R8.64] ;  /* 0x0000000608687981 */ /* 0x000ea2000c1e1d00 */
[----:B------:R-:W-:-:S13]  /*0a10*/  ISETP.GT.AND P1, PT, R135, RZ, PT ;  /* 0x000000ff8700720c */ /* 0x000fda0003f24270 */
[----:B------:R-:W1:Y:S01]  /*0a20*/  @P1 LDC R139, c[0x0][0x40c] ;  /* 0x00010300ff8b1b82 */ /* 0x000e620000000800 */
        /* <DEDUP_REMOVED lines=11> */
[--C-:B------:R-:W-:Y:S02]  /*0ae0*/  HADD2.F32 R8, -RZ, R105.reuse.H0_H0 ;  /* 0x20000069ff087230 */ /* 0x100fe40000004100 */
[----:B0-----:R-:W-:Y:S02]  /*0af0*/  HADD2.F32 R7, -RZ, R105.H1_H1 ;  /* 0x30000069ff077230 */ /* 0x001fe40000004100 */
[----:B-1----:R-:W-:Y:S01]  /*0b00*/  @P1 FFMA.FTZ R9, R108, R139, R9 ;  /* 0x0000008b6c091223 */ /* 0x002fe20000010009 */
[----:B------:R-:W-:Y:S02]  /*0b10*/  HADD2.F32 R112, -RZ, R106.H0_H0 ;  /* 0x2000006aff707230 */ /* 0x000fe40000004100 */
[----:B---3--:R-:W-:Y:S01]  /*0b20*/  @P1 FFMA.FTZ R8, R111, R141, R8 ;  /* 0x0000008d6f081223 */ /* 0x008fe20000010008 */
[----:B------:R-:W-:Y:S02]  /*0b30*/  HADD2.F32 R109, -RZ, R104.H0_H0 ;  /* 0x20000068ff6d7230 */ /* 0x000fe40000004100 */
[----:B----4-:R-:W-:Y:S01]  /*0b40*/  @P1 FFMA.FTZ R7, R110, R142, R7 ;  /* 0x0000008e6e071223 */ /* 0x010fe20000010007 */
        /* <DEDUP_REMOVED lines=29> */
.L_x_22717:
[----:B------:R-:W1:Y:S01]  /*0d20*/  @P2 LDC R104, c[0x0][0x40c] ;  /* 0x00010300ff682b82 */ /* 0x000e620000000800 */
[----:B------:R-:W-:Y:S02]  /*0d30*/  HFMA2 R109, -RZ, RZ, 0, 0 ;  /* 0x00000000ff6d7431 */ /* 0x000fe400000001ff */
[--C-:B0----5:R-:W-:Y:S01]  /*0d40*/  @P2 HADD2.F32 R7, -RZ, R20.reuse.H0_H0 ;  /* 0x20000014ff072230 */ /* 0x121fe20000004100 */
[----:B------:R-:W-:Y:S01]  /*0d50*/  CS2R R8, SRZ ;  /* 0x0000000000087805 */ /* 0x000fe2000001ff00 */
[----:B------:R-:W-:Y:S02]  /*0d60*/  @P2 HADD2.F32 R105, -RZ, R20.H1_H1 ;  /* 0x30000014ff692230 */ /* 0x000fe40000004100 */
[----:B------:R-:W-:Y:S02]  /*0d70*/  HFMA2 R112, -RZ, RZ, 0, 0 ;  /* 0x00000000ff707431 */ /* 0x000fe400000001ff */
[----:B------:R-:W-:Y:S01]  /*0d80*/  @P2 HADD2.F32 R107, -RZ, R21.H0_H0 ;  /* 0x20000015ff6b2230 */ /* 0x000fe20000004100 */
[----:B------:R-:W-:Y:S01]  /*0d90*/  CS2R R110, SRZ ;  /* 0x00000000006e7805 */ /* 0x000fe2000001ff00 */
[----:B------:R-:W0:Y:S01]  /*0da0*/  @P2 LDC R106, c[0x0][0x40c] ;  /* 0x00010300ff6a2b82 */ /* 0x000e220000000800 */
[----:B------:R-:W-:-:S07]  /*0db0*/  @P2 HADD2.F32 R140, -RZ, R23.H1_H1 ;  /* 0x30000017ff8c2230 */ /* 0x000fce0000004100 */
[----:B------:R-:W2:Y:S08]  /*0dc0*/  @P2 LDC R108, c[0x0][0x40c] ;  /* 0x00010300ff6c2b82 */ /* 0x000eb00000000800 */
[----:B------:R-:W3:Y:S01]  /*0dd0*/  @P2 LDC R139, c[0x0][0x40c] ;  /* 0x00010300ff8b2b82 */ /* 0x000ee20000000800 */
[----:B-1----:R-:W-:Y:S01]  /*0de0*/  @P2 FMUL.FTZ R109, R7, R104 ;  /* 0x00000068076d2220 */ /* 0x002fe20000410000 */
[----:B------:R-:W-:Y:S01]  /*0df0*/  @P2 HADD2.F32 R104, -RZ, R21.H1_H1 ;  /* 0x30000015ff682230 */ /* 0x000fe20000004100 */
[----:B------:R-:W-:-:S05]  /*0e00*/  MOV R7, RZ ;  /* 0x000000ff00077202 */ /* 0x000fca0000000f00 */
[----:B------:R-:W1:Y:S01]  /*0e10*/  @P2 LDC R136, c[0x0][0x40c] ;  /* 0x00010300ff882b82 */ /* 0x000e620000000800 */
[----:B0-----:R-:W-:Y:S01]  /*0e20*/  @P2 FMUL.FTZ R9, R105, R106 ;  /* 0x0000006a69092220 */ /* 0x001fe20000410000 */
[--C-:B------:R-:W-:Y:S02]  /*0e30*/  @P2 HADD2.F32 R105, -RZ, R22.reuse.H0_H0 ;  /* 0x20000016ff692230 */ /* 0x100fe40000004100 */
[----:B------:R-:W-:-:S04]  /*0e40*/  @P2 HADD2.F32 R106, -RZ, R22.H1_H1 ;  /* 0x30000016ff6a2230 */ /* 0x000fc80000004100 */
[----:B------:R-:W0:Y:S01]  /*0e50*/  @P2 LDC R141, c[0x0][0x40c] ;  /* 0x00010300ff8d2b82 */ /* 0x000e220000000800 */
[----:B--2---:R-:W-:Y:S01]  /*0e60*/  @P2 FMUL.FTZ R8, R107, R108 ;  /* 0x0000006c6b082220 */ /* 0x004fe20000410000 */
[----:B------:R-:W-:Y:S01]  /*0e70*/  @P2 HADD2.F32 R107, -RZ, R23.H0_H0 ;  /* 0x20000017ff6b2230 */ /* 0x000fe20000004100 */
[----:B------:R-:W-:-:S05]  /*0e80*/  MOV R108, RZ ;  /* 0x000000ff006c7202 */ /* 0x000fca0000000f00 */
[----:B------:R-:W2:Y:S01]  /*0e90*/  @P2 LDC R138, c[0x0][0x40c] ;  /* 0x00010300ff8a2b82 */ /* 0x000ea20000000800 */
[----:B---3--:R-:W-:Y:S01]  /*0ea0*/  @P2 FMUL.FTZ R7, R104, R139 ;  /* 0x0000008b68072220 */ /* 0x008fe20000410000 */
[----:B------:R-:W-:-:S06]  /*0eb0*/  F2FP.F16.F32.PACK_AB R104, RZ, R109 ;  /* 0x0000006dff68723e */ /* 0x000fcc00000000ff */
[----:B------:R-:W3:Y:S01]  /*0ec0*/  @P2 LDC R143, c[0x0][0x40c] ;  /* 0x00010300ff8f2b82 */ /* 0x000ee20000000800 */
[----:B-1----:R-:W-:Y:S01]  /*0ed0*/  @P2 FMUL.FTZ R112, R105, R136 ;  /* 0x0000008869702220 */ /* 0x002fe20000410000 */
[----:B------:R-:W-:-:S04]  /*0ee0*/  F2FP.F16.F32.PACK_AB R105, RZ, R9 ;  /* 0x00000009ff69723e */ /* 0x000fc800000000ff */
[----:B------:R-:W-:Y:S01]  /*0ef0*/  F2FP.F16.F32.PACK_AB R136, RZ, R112 ;  /* 0x00000070ff88723e */ /* 0x000fe200000000ff */
[----:B0-----:R-:W-:Y:S01]  /*0f00*/  @P2 FMUL.FTZ R111, R106, R141 ;  /* 0x0000008d6a6f2220 */ /* 0x001fe20000410000 */
        /* <DEDUP_REMOVED lines=11> */
.L_x_22718:
[----:B------:R-:W0:Y:S01]  /*0fc0*/  LDC.64 R138, c[0x0][0x3a8] ;  /* 0x0000ea00ff8a7b82 */ /* 0x000e220000000a00 */
[----:B------:R-:W-:Y:S01]  /*0fd0*/  IADD3 R137, PT, PT, R137, 0x20, RZ ;  /* 0x0000002089897810 */ /* 0x000fe20007ffe0ff */
[C---:B0-----:R-:W-:Y:S01]  /*0fe0*/  IMAD.WIDE.U32 R138, R134.reuse, 0x10, R138 ;  /* 0x00000010868a7825 */ /* 0x041fe200078e008a */
[----:B------:R-:W-:-:S04]  /*0ff0*/  IADD3 R134, PT, PT, R134, 0x20, RZ ;  /* 0x0000002086867810 */ /* 0x000fc80007ffe0ff */
[----:B------:R1:W-:Y:S03]  /*1000*/  STG.E.128 desc[UR6][R138.64], R104 ;  /* 0x000000688a007986 */ /* 0x0003e6000c101d06 */
.L_x_22714:
[----:B------:R-:W-:Y:S05]  /*1010*/  BSYNC.RECONVERGENT B0 ;  /* 0x0000000000007941 */ /* 0x000fea0003800200 */
.L_x_22713:
[----:B------:R-:W-:Y:S01]  /*1020*/  ISETP.GE.U32.AND P1, PT, R2, 0x40, PT ;  /* 0x000000400200780c */ /* 0x000fe20003f26070 */
[----:B------:R-:W-:Y:S03]  /*1030*/  BSSY.RECONVERGENT B0, `(.L_x_22719) ;  /* 0x000006d000007945 */ /* 0x000fe60003800200 */
[----:B------:R-:W-:-:S09]  /*1040*/  P2R R136, PR, RZ, 0x2 ;  /* 0x00000002ff887803 */ /* 0x000fd20000000000 */
[----:B------:R-:W-:Y:S05]  /*1050*/  @!P1 BRA `(.L_x_22720) ;  /* 0x0000000400a89947 */ /* 0x000fea0003800000 */
[----:B------:R-:W-:Y:S04]  /*1060*/  BSSY.RECONVERGENT B1, `(.L_x_22721) ;  /* 0x0000005000017945 */ /* 0x000fe80003800200 */
[----:B------:R-:W-:Y:S05]  /*1070*/  @!P2 BRA `(.L_x_22722) ;  /* 0x00000000000ca947 */ /* 0x000fea0003800000 */
[----:B0-----:R-:W0:Y:S02]  /*1080*/  LDC.64 R4, c[0x0][0x390] ;  /* 0x0000e400ff047b82 */ /* 0x001e240000000a00 */
[----:B0-----:R-:W-:-:S05]  /*1090*/  IMAD.WIDE.U32 R4, R137, 0x10, R4 ;  /* 0x0000001089047825 */ /* 0x001fca00078e0004 */
[----:B------:R2:W5:Y:S02]  /*10a0*/  LDG.E.128 R20, desc[UR6][R4.64] ;  /* 0x0000000604147981 */ /* 0x000564000c1e1d00 */
.L_x_22722:
[----:B------:R-:W-:Y:S05]  /*10b0*/  BSYNC.RECONVERGENT B1 ;  /* 0x0000000000017941 */ /* 0x000fea0003800200 */
.L_x_22721:
[----:B------:R-:W-:-:S04]  /*10c0*/  UISETP.NE.U32.AND UP0, UPT, UR8, URZ, UPT ;  /* 0x000000ff0800728c */ /* 0x000fc8000bf05070 */
[----:B------:R-:W-:-:S09]  /*10d0*/  UISETP.NE.AND.EX UP0, UPT, UR9, URZ, UPT, UP0 ;  /* 0x000000ff0900728c */ /* 0x000fd2000bf05300 */
[----:B------:R-:W-:Y:S05]  /*10e0*/  BRA.U !UP0, `(.L_x_22723) ;  /* 0x0000000108c47547 */ /* 0x000fea000b800000 */
[----:B-1----:R-:W1:Y:S02]  /*10f0*/  LDC.64 R104, c[0x0][0x3a0] ;  /* 0x0000e800ff687b82 */ /* 0x002e640000000a00 */
[----:B-1----:R-:W-:-:S06]  /*1100*/  IMAD.WIDE.U32 R104, R134, 0x10, R104 ;  /* 0x0000001086687825 */ /* 0x002fcc00078e0068 */
[----:B------:R-:W0:Y:S01]  /*1110*/  LDG.E.128 R104, desc[UR6][R104.64] ;  /* 0x0000000668687981 */ /* 0x000e22000c1e1d00 */
        /* <DEDUP_REMOVED lines=12> */
[----:B0-----:R-:W-:-:S02]  /*11e0*/  HADD2.F32 R6, -RZ, R104.H1_H1 ;  /* 0x30000068ff067230 */ /* 0x001fc40000004100 */
[----:B------:R-:W-:Y:S02]  /*11f0*/  HADD2.F32 R113, -RZ, R104.H0_H0 ;  /* 0x20000068ff717230 */ /* 0x000fe40000004100 */
[--C-:B--2---:R-:W-:Y:S02]  /*1200*/  HADD2.F32 R5, -RZ, R105.reuse.H0_H0 ;  /* 0x20000069ff057230 */ /* 0x104fe40000004100 */
[----:B-1----:R-:W-:Y:S01]  /*1210*/  @P1 FFMA.FTZ R6, R139, R140, R6 ;  /* 0x0000008c8b061223 */ /* 0x002fe20000010006 */
        /* <DEDUP_REMOVED lines=30> */
.L_x_22723:
[----:B-1----:R-:W1:Y:S01]  /*1400*/  @P2 LDC R107, c[0x0][0x40c] ;  /* 0x00010300ff6b2b82 */ /* 0x002e620000000800 */
[----:B0-2---:R-:W-:Y:S02]  /*1410*/  HFMA2 R5, -RZ, RZ, 0, 0 ;  /* 0x00000000ff057431 */ /* 0x005fe400000001ff */
[--C-:B-----5:R-:W-:Y:S02]  /*1420*/  @P2 HADD2.F32 R18, -RZ, R20.reuse.H1_H1 ;  /* 0x30000014ff122230 */ /* 0x120fe40000004100 */
[----:B------:R-:W-:Y:S02]  /*1430*/  HFMA2 R113, -RZ, RZ, 0, 0 ;  /* 0x00000000ff717431 */ /* 0x000fe400000001ff */
[----:B------:R-:W-:Y:S01]  /*1440*/  @P2 HADD2.F32 R104, -RZ, R21.H0_H0 ;  /* 0x20000015ff682230 */ /* 0x000fe20000004100 */
[----:B------:R-:W-:Y:S01]  /*1450*/  MOV R6, RZ ;  /* 0x000000ff00067202 */ /* 0x000fe20000000f00 */
[----:B------:R-:W-:Y:S01]  /*1460*/  @P2 HADD2.F32 R4, -RZ, R20.H0_H0 ;  /* 0x20000014ff042230 */ /* 0x000fe20000004100 */
[----:B------:R-:W-:Y:S01]  /*1470*/  MOV R116, RZ ;  /* 0x000000ff00747202 */ /* 0x000fe20000000f00 */
[----:B------:R-:W0:Y:S01]  /*1480*/  @P2 LDC R115, c[0x0][0x40c] ;  /* 0x00010300ff732b82 */ /* 0x000e220000000800 */
[----:B------:R-:W-:-:S02]  /*1490*/  @P2 HADD2.F32 R140, -RZ, R23.H0_H0 ;  /* 0x20000017ff8c2230 */ /* 0x000fc40000004100 */
[----:B------:R-:W-:-:S05]  /*14a0*/  @P2 HADD2.F32 R142, -RZ, R23.H1_H1 ;  /* 0x30000017ff8e2230 */ /* 0x000fca0000004100 */
[----:B------:R-:W2:Y:S08]  /*14b0*/  @P2 LDC R105, c[0x0][0x40c] ;  /* 0x00010300ff692b82 */ /* 0x000eb00000000800 */
[----:B------:R-:W3:Y:S01]  /*14c0*/  @P2 LDC R139, c[0x0][0x40c] ;  /* 0x00010300ff8b2b82 */ /* 0x000ee20000000800 */
[----:B-1----:R-:W-:Y:S01]  /*14d0*/  @P2 FMUL.FTZ R6, R18, R107 ;  /* 0x0000006b12062220 */ /* 0x002fe20000410000 */
[----:B------:R-:W-:-:S02]  /*14e0*/  HFMA2 R18, -RZ, RZ, 0, 0 ;  /* 0x00000000ff127431 */ /* 0x000fc400000001ff */
[----:B------:R-:W-:-:S04]  /*14f0*/  @P2 HADD2.F32 R107, -RZ, R22.H1_H1 ;  /* 0x30000016ff6b2230 */ /* 0x000fc80000004100 */
[----:B------:R-:W1:Y:S01]  /*1500*/  @P2 LDC R106, c[0x0][0x40c] ;  /* 0x00010300ff6a2b82 */ /* 0x000e620000000800 */
[----:B0-----:R-:W-:Y:S01]  /*1510*/  @P2 FMUL.FTZ R5, R104, R115 ;  /* 0x0000007368052220 */ /* 0x001fe20000410000 */
[----:B------:R-:W-:Y:S01]  /*1520*/  @P2 HADD2.F32 R104, -RZ, R21.H1_H1 ;  /* 0x30000015ff682230 */ /* 0x000fe20000004100 */
[----:B------:R-:W-:-:S05]  /*1530*/  CS2R R114, SRZ ;  /* 0x0000000000727805 */ /* 0x000fca000001ff00 */
        /* <DEDUP_REMOVED lines=9> */
[----:B------:R-:W-:Y:S02]  /*15d0*/  F2FP.F16.F32.PACK_AB R105, RZ, R6 ;  /* 0x00000006ff69723e */ /* 0x000fe400000000ff */
[----:B------:R-:W-:Y:S02]  /*15e0*/  F2FP.F16.F32.PACK_AB R106, RZ, R5 ;  /* 0x00000005ff6a723e */ /* 0x000fe400000000ff */
[----:B------:R-:W-:Y:S01]  /*15f0*/  PRMT R104, R104, 0x5410, R105 ;  /* 0x0000541068687816 */ /* 0x000fe20000000069 */
[----:B0-----:R-:W-:Y:S01]  /*1600*/  @P2 FMUL.FTZ R114, R107, R138 ;  /* 0x0000008a6b722220 */ /* 0x001fe20000410000 */
        /* <DEDUP_REMOVED lines=10> */
.L_x_22724:
[----:B------:R-:W0:Y:S01]  /*16b0*/  LDC.64 R138, c[0x0][0x3a8] ;  /* 0x0000ea00ff8a7b82 */ /* 0x000e220000000a00 */
[----:B------:R-:W-:Y:S01]  /*16c0*/  IADD3 R137, PT, PT, R137, 0x20, RZ ;  /* 0x0000002089897810 */ /* 0x000fe20007ffe0ff */
[C---:B0-----:R-:W-:Y:S01]  /*16d0*/  IMAD.WIDE.U32 R138, R134.reuse, 0x10, R138 ;  /* 0x00000010868a7825 */ /* 0x041fe200078e008a */
[----:B------:R-:W-:-:S04]  /*16e0*/  IADD3 R134, PT, PT, R134, 0x20, RZ ;  /* 0x0000002086867810 */ /* 0x000fc80007ffe0ff */
[----:B------:R2:W-:Y:S03]  /*16f0*/  STG.E.128 desc[UR6][R138.64], R104 ;  /* 0x000000688a007986 */ /* 0x0005e6000c101d06 */
.L_x_22720:
[----:B------:R-:W-:Y:S05]  /*1700*/  BSYNC.RECONVERGENT B0 ;  /* 0x0000000000007941 */ /* 0x000fea0003800200 */
.L_x_22719:
        /* <DEDUP_REMOVED lines=9> */
.L_x_22728:
[----:B------:R-:W-:Y:S05]  /*17a0*/  BSYNC.RECONVERGENT B1 ;  /* 0x0000000000017941 */ /* 0x000fea0003800200 */
.L_x_22727:
        /* <DEDUP_REMOVED lines=13> */
[----:B------:R-:W0:Y:S08]  /*1880*/  @P1 LDC R146, c[0x0][0x40c] ;  /* 0x00010300ff921b82 */ /* 0x000e300000000800 */
[----:B------:R-:W0:Y:S08]  /*1890*/  @P1 LDC R147, c[0x0][0x40c] ;  /* 0x00010300ff931b82 */ /* 0x000e300000000800 */
[----:B------:R-:W0:Y:S08]  /*18a0*/  @P1 LDC R148, c[0x0][0x40c] ;  /* 0x00010300ff941b82 */ /* 0x000e300000000800 */
[----:B------:R-:W0:Y:S08]  /*18b0*/  @P1 LDC R139, c[0x0][0x40c] ;  /* 0x00010300ff8b1b82 */ /* 0x000e300000000800 */
[----:B------:R-:W0:Y:S01]  /*18c0*/  @P1 LDC R149, c[0x0][0x40c] ;  /* 0x00010300ff951b82 */ /* 0x000e220000000800 */
[----:B--2---:R-:W-:-:S02]  /*18d0*/  HADD2.F32 R10, -RZ, R104.H1_H1 ;  /* 0x30000068ff0a7230 */ /* 0x004fc40000004100 */
[----:B------:R-:W-:Y:S02]  /*18e0*/  HADD2.F32 R117, -RZ, R104.H0_H0 ;  /* 0x20000068ff757230 */ /* 0x000fe40000004100 */
[--C-:B------:R-:W-:Y:S02]  /*18f0*/  HADD2.F32 R11, -RZ, R105.reuse.H0_H0 ;  /* 0x20000069ff0b7230 */ /* 0x100fe40000004100 */
        /* <DEDUP_REMOVED lines=11> */
[----:B0-----:R-:W-:Y:S01]  /*19b0*/  @P1 FFMA.FTZ R118, R105, R146, R118 ;  /* 0x0000009269761223 */ /* 0x001fe20000010076 */
        /* <DEDUP_REMOVED lines=19> */
.L_x_22729:
[----:B------:R-:W1:Y:S01]  /*1af0*/  @P2 LDC R107, c[0x0][0x40c] ;  /* 0x00010300ff6b2b82 */ /* 0x000e620000000800 */
[----:B------:R-:W-:Y:S02]  /*1b00*/  HFMA2 R117, -RZ, RZ, 0, 0 ;  /* 0x00000000ff757431 */ /* 0x000fe400000001ff */
[--C-:B-----5:R-:W-:Y:S01]  /*1b10*/  @P2 HADD2.F32 R104, -RZ, R20.reuse.H1_H1 ;  /* 0x30000014ff682230 */ /* 0x120fe20000004100 */
[----:B------:R-:W-:Y:S01]  /*1b20*/  CS2R R10, SRZ ;  /* 0x00000000000a7805 */ /* 0x000fe2000001ff00 */
[----:B------:R-:W-:Y:S01]  /*1b30*/  @P2 HADD2.F32 R12, -RZ, R20.H0_H0 ;  /* 0x20000014ff0c2230 */ /* 0x000fe20000004100 */
[----:B------:R-:W-:Y:S01]  /*1b40*/  CS2R R120, SRZ ;  /* 0x0000000000787805 */ /* 0x000fe2000001ff00 */
[----:B------:R-:W-:Y:S01]  /*1b50*/  @P2 HADD2.F32 R106, -RZ, R21.H0_H0 ;  /* 0x20000015ff6a2230 */ /* 0x000fe20000004100 */
[----:B------:R-:W2:Y:S01]  /*1b60*/  @P2 LDC R105, c[0x0][0x40c] ;  /* 0x00010300ff692b82 */ /* 0x000ea20000000800 */
[----:B------:R-:W-:-:S07]  /*1b70*/  @P2 HADD2.F32 R143, -RZ, R23.H1_H1 ;  /* 0x30000017ff8f2230 */ /* 0x000fce0000004100 */
[----:B------:R-:W3:Y:S08]  /*1b80*/  @P2 LDC R119, c[0x0][0x40c] ;  /* 0x00010300ff772b82 */ /* 0x000ef00000000800 */
[----:B------:R-:W4:Y:S01]  /*1b90*/  @P2 LDC R139, c[0x0][0x40c] ;  /* 0x00010300ff8b2b82 */ /* 0x000f220000000800 */
[----:B-1----:R-:W-:Y:S01]  /*1ba0*/  @P2 FMUL.FTZ R10, R104, R107 ;  /* 0x0000006b680a2220 */ /* 0x002fe20000410000 */
[----:B------:R-:W-:-:S02]  /*1bb0*/  @P2 HADD2.F32 R104, -RZ, R21.H1_H1 ;  /* 0x30000015ff682230 */ /* 0x000fc40000004100 */
[----:B------:R-:W-:-:S04]  /*1bc0*/  @P2 HADD2.F32 R107, -RZ, R23.H0_H0 ;  /* 0x20000017ff6b2230 */ /* 0x000fc80000004100 */
[----:B------:R-:W1:Y:S01]  /*1bd0*/  @P2 LDC R140, c[0x0][0x40c] ;  /* 0x00010300ff8c2b82 */ /* 0x000e620000000800 */
[----:B--2---:R-:W-:Y:S01]  /*1be0*/  @P2 FMUL.FTZ R117, R12, R105 ;  /* 0x000000690c752220 */ /* 0x004fe20000410000 */
[----:B------:R-:W-:Y:S01]  /*1bf0*/  @P2 HADD2.F32 R105, -RZ, R22.H0_H0 ;  /* 0x20000016ff692230 */ /* 0x000fe20000004100 */
[----:B------:R-:W-:-:S05]  /*1c00*/  MOV R12, RZ ;  /* 0x000000ff000c7202 */ /* 0x000fca0000000f00 */
[----:B------:R-:W2:Y:S01]  /*1c10*/  @P2 LDC R141, c[0x0][0x40c] ;  /* 0x00010300ff8d2b82 */ /* 0x000ea20000000800 */
[----:B---3--:R-:W-:Y:S01]  /*1c20*/  @P2 FMUL.FTZ R11, R106, R119 ;  /* 0x000000776a0b2220 */ /* 0x008fe20000410000 */
[----:B------:R-:W-:Y:S01]  /*1c30*/  @P2 HADD2.F32 R106, -RZ, R22.H1_H1 ;  /* 0x30000016ff6a2230 */ /* 0x000fe20000004100 */
[----:B------:R-:W-:-:S05]  /*1c40*/  CS2R R118, SRZ ;  /* 0x0000000000767805 */ /* 0x000fca000001ff00 */
[----:B------:R-:W3:Y:S01]  /*1c50*/  @P2 LDC R142, c[0x0][0x40c] ;  /* 0x00010300ff8e2b82 */ /* 0x000ee20000000800 */
[----:B----4-:R-:W-:Y:S01]  /*1c60*/  @P2 FMUL.FTZ R12, R104, R139 ;  /* 0x0000008b680c2220 */ /* 0x010fe20000410000 */
[----:B------:R-:W-:-:S06]  /*1c70*/  F2FP.F16.F32.PACK_AB R104, RZ, R117 ;  /* 0x00000075ff68723e */ /* 0x000fcc00000000ff */
[----:B------:R-:W4:Y:S01]  /*1c80*/  @P2 LDC R144, c[0x0][0x40c] ;  /* 0x00010300ff902b82 */ /* 0x000f220000000800 */
[----:B-1----:R-:W-:Y:S01]  /*1c90*/  @P2 FMUL.FTZ R118, R105, R140 ;  /* 0x0000008c69762220 */ /* 0x002fe20000410000 */
[----:B------:R-:W-:-:S04]  /*1ca0*/  F2FP.F16.F32.PACK_AB R105, RZ, R10 ;  /* 0x0000000aff69723e */ /* 0x000fc800000000ff */
[----:B------:R-:W-:Y:S01]  /*1cb0*/  F2FP.F16.F32.PACK_AB R139, RZ, R118 ;  /* 0x00000076ff8b723e */ /* 0x000fe200000000ff */
[----:B--2---:R-:W-:Y:S01]  /*1cc0*/  @P2 FMUL.FTZ R119, R106, R141 ;  /* 0x0000008d6a772220 */ /* 0x004fe20000410000 */
[----:B------:R-:W-:Y:S02]  /*1cd0*/  F2FP.F16.F32.PACK_AB R106, RZ, R11 ;  /* 0x0000000bff6a723e */ /* 0x000fe400000000ff */
[----:B------:R-:W-:Y:S02]  /*1ce0*/  PRMT R104, R104, 0x5410, R105 ;  /* 0x0000541068687816 */ /* 0x000fe40000000069 */
[----:B------:R-:W-:Y:S01]  /*1cf0*/  F2FP.F16.F32.PACK_AB R140, RZ, R119 ;  /* 0x00000077ff8c723e */ /* 0x000fe200000000ff */
[----:B---3--:R-:W-:Y:S01]  /*1d00*/  @P2 FMUL.FTZ R120, R107, R142 ;  /* 0x0000008e6b782220 */ /* 0x008fe20000410000 */
[----:B------:R-:W-:-:S04]  /*1d10*/  F2FP.F16.F32.PACK_AB R107, RZ, R12 ;  /* 0x0000000cff6b723e */ /* 0x000fc800000000ff */
[----:B------:R-:W-:Y:S02]  /*1d20*/  F2FP.F16.F32.PACK_AB R141, RZ, R120 ;  /* 0x00000078ff8d723e */ /* 0x000fe400000000ff */
[----:B------:R-:W-:Y:S01]  /*1d30*/  PRMT R105, R106, 0x5410, R107 ;  /* 0x000054106a697816 */ /* 0x000fe2000000006b */
[----:B----4-:R-:W-:Y:S01]  /*1d40*/  @P2 FMUL.FTZ R121, R143, R144 ;  /* 0x000000908f792220 */ /* 0x010fe20000410000 */
[----:B------:R-:W-:-:S04]  /*1d50*/  PRMT R106, R139, 0x5410, R140 ;  /* 0x000054108b6a7816 */ /* 0x000fc8000000008c */
[----:B------:R-:W-:-:S04]  /*1d60*/  F2FP.F16.F32.PACK_AB R142, RZ, R121 ;  /* 0x00000079ff8e723e */ /* 0x000fc800000000ff */
[----:B------:R-:W-:-:S07]  /*1d70*/  PRMT R107, R141, 0x5410, R142 ;  /* 0x000054108d6b7816 */ /* 0x000fce000000008e */
.L_x_22730:
[----:B------:R-:W1:Y:S01]  /*1d80*/  LDC.64 R140, c[0x0][0x3a8] ;  /* 0x0000ea00ff8c7b82 */ /* 0x000e620000000a00 */
[----:B------:R-:W-:Y:S01]  /*1d90*/  IADD3 R137, PT, PT, R137, 0x20, RZ ;  /* 0x0000002089897810 */ /* 0x000fe20007ffe0ff */
[C---:B-1----:R-:W-:Y:S01]  /*1da0*/  IMAD.WIDE.U32 R140, R134.reuse, 0x10, R140 ;  /* 0x00000010868c7825 */ /* 0x042fe200078e008c */
[----:B------:R-:W-:-:S04]  /*1db0*/  IADD3 R134, PT, PT, R134, 0x20, RZ ;  /* 0x0000002086867810 */ /* 0x000fc80007ffe0ff */
[----:B------:R1:W-:Y:S03]  /*1dc0*/  STG.E.128 desc[UR6][R140.64], R104 ;  /* 0x000000688c007986 */ /* 0x0003e6000c101d06 */
.L_x_22726:
[----:B------:R-:W-:Y:S05]  /*1dd0*/  BSYNC.RECONVERGENT B0 ;  /* 0x0000000000007941 */ /* 0x000fea0003800200 */
.L_x_22725:
        /* <DEDUP_REMOVED lines=9> */
.L_x_22734:
[----:B------:R-:W-:Y:S05]  /*1e70*/  BSYNC.RECONVERGENT B1 ;  /* 0x0000000000017941 */ /* 0x000fea0003800200 */
.L_x_22733:
        /* <DEDUP_REMOVED lines=52> */
.L_x_22735:
[----:B-1----:R-:W1:Y:S01]  /*21c0*/  @P2 LDC R104, c[0x0][0x40c] ;  /* 0x00010300ff682b82 */ /* 0x002e620000000800 */
[--C-:B-----5:R-:W-:Y:S02]  /*21d0*/  @P2 HADD2.F32 R15, -RZ, R20.reuse.H0_H0 ;  /* 0x20000014ff0f2230 */ /* 0x120fe40000004100 */
[----:B------:R-:W-:Y:S02]  /*21e0*/  HFMA2 R13, -RZ, RZ, 0, 0 ;  /* 0x00000000ff0d7431 */ /* 0x000fe400000001ff */
[----:B------:R-:W-:Y:S01]  /*21f0*/  @P2 HADD2.F32 R105, -RZ, R20.H1_H1 ;  /* 0x30000014ff692230 */ /* 0x000fe20000004100 */
[----:B------:R-:W-:Y:S01]  /*2200*/  CS2R R122, SRZ ;  /* 0x00000000007a7805 */ /* 0x000fe2000001ff00 */
[----:B------:R-:W-:Y:S01]  /*2210*/  @P2 HADD2.F32 R107, -RZ, R21.H0_H0 ;  /* 0x20000015ff6b2230 */ /* 0x000fe20000004100 */
[----:B------:R-:W-:Y:S01]  /*2220*/  MOV R14, RZ ;  /* 0x000000ff000e7202 */ /* 0x000fe20000000f00 */
[----:B------:R-:W-:Y:S01]  /*2230*/  @P2 HADD2.F32 R144, -RZ, R23.H1_H1 ;  /* 0x30000017ff902230 */ /* 0x000fe20000004100 */
[----:B------:R-:W2:Y:S01]  /*2240*/  @P2 LDC R106, c[0x0][0x40c] ;  /* 0x00010300ff6a2b82 */ /* 0x000ea20000000800 */
[----:B------:R-:W-:-:S07]  /*2250*/  MOV R126, RZ ;  /* 0x000000ff007e7202 */ /* 0x000fce0000000f00 */
[----:B------:R-:W3:Y:S08]  /*2260*/  @P2 LDC R124, c[0x0][0x40c] ;  /* 0x00010300ff7c2b82 */ /* 0x000ef00000000800 */
[----:B------:R-:W4:Y:S01]  /*2270*/  @P2 LDC R141, c[0x0][0x40c] ;  /* 0x00010300ff8d2b82 */ /* 0x000f220000000800 */
[----:B-1----:R-:W-:Y:S01]  /*2280*/  @P2 FMUL.FTZ R122, R15, R104 ;  /* 0x000000680f7a2220 */ /* 0x002fe20000410000 */
[----:B------:R-:W-:-:S02]  /*2290*/  HFMA2 R15, -RZ, RZ, 0, 0 ;  /* 0x00000000ff0f7431 */ /* 0x000fc400000001ff */
[----:B------:R-:W-:-:S04]  /*22a0*/  @P2 HADD2.F32 R104, -RZ, R21.H1_H1 ;  /* 0x30000015ff682230 */ /* 0x000fc80000004100 */
[----:B------:R-:W1:Y:S01]  /*22b0*/  @P2 LDC R140, c[0x0][0x40c] ;  /* 0x00010300ff8c2b82 */ /* 0x000e620000000800 */
[----:B--2---:R-:W-:Y:S01]  /*22c0*/  @P2 FMUL.FTZ R13, R105, R106 ;  /* 0x0000006a690d2220 */ /* 0x004fe20000410000 */
[--C-:B------:R-:W-:Y:S02]  /*22d0*/  @P2 HADD2.F32 R105, -RZ, R22.reuse.H0_H0 ;  /* 0x20000016ff692230 */ /* 0x100fe40000004100 */
[----:B------:R-:W-:-:S04]  /*22e0*/  @P2 HADD2.F32 R106, -RZ, R22.H1_H1 ;  /* 0x30000016ff6a2230 */ /* 0x000fc80000004100 */
[----:B------:R-:W2:Y:S01]  /*22f0*/  @P2 LDC R143, c[0x0][0x40c] ;  /* 0x00010300ff8f2b82 */ /* 0x000ea20000000800 */
[----:B---3--:R-:W-:Y:S01]  /*2300*/  @P2 FMUL.FTZ R14, R107, R124 ;  /* 0x0000007c6b0e2220 */ /* 0x008fe20000410000 */
[----:B------:R-:W-:Y:S01]  /*2310*/  @P2 HADD2.F32 R107, -RZ, R23.H0_H0 ;  /* 0x20000017ff6b2230 */ /* 0x000fe20000004100 */
        /* <DEDUP_REMOVED lines=20> */
.L_x_22736:
[----:B------:R-:W1:Y:S01]  /*2460*/  LDC.64 R140, c[0x0][0x3a8] ;  /* 0x0000ea00ff8c7b82 */ /* 0x000e620000000a00 */
[----:B------:R-:W-:Y:S01]  /*2470*/  IADD3 R137, PT, PT, R137, 0x20, RZ ;  /* 0x0000002089897810 */ /* 0x000fe20007ffe0ff */
[C---:B-1----:R-:W-:Y:S01]  /*2480*/  IMAD.WIDE.U32 R140, R134.reuse, 0x10, R140 ;  /* 0x00000010868c7825 */ /* 0x042fe200078e008c */
[----:B------:R-:W-:-:S04]  /*2490*/  IADD3 R134, PT, PT, R134, 0x20, RZ ;  /* 0x0000002086867810 */ /* 0x000fc80007ffe0ff */
[----:B------:R2:W-:Y:S03]  /*24a0*/  STG.E.128 desc[UR6][R140.64], R104 ;  /* 0x000000688c007986 */ /* 0x0005e6000c101d06 */
.L_x_22732:
[----:B------:R-:W-:Y:S05]  /*24b0*/  BSYNC.RECONVERGENT B0 ;  /* 0x0000000000007941 */ /* 0x000fea0003800200 */
.L_x_22731:
[----:B------:R-:W-:Y:S01]  /*24c0*/  ISETP.GE.U32.AND P1, PT, R2, 0xa0, PT ;  /* 0x000000a00200780c */ /* 0x000fe20003f26070 */
[----:B------:R-:W-:-:S12]  /*24d0*/  BSSY.RECONVERGENT B0, `(.L_x_22737) ;  /* 0x0000069000007945 */ /* 0x000fd80003800200 */
[----:B------:R-:W-:Y:S05]  /*24e0*/  @!P1 BRA `(.L_x_22738) ;  /* 0x00000004009c9947 */ /* 0x000fea0003800000 */
[----:B------:R-:W-:Y:S04]  /*24f0*/  BSSY.RECONVERGENT B1, `(.L_x_22739) ;  /* 0x0000005000017945 */ /* 0x000fe80003800200 */
[----:B------:R-:W-:Y:S05]  /*2500*/  @!P2 BRA `(.L_x_22740) ;  /* 0x00000000000ca947 */ /* 0x000fea0003800000 */
[----:B------:R-:W3:Y:S02]  /*2510*/  LDC.64 R16, c[0x0][0x390] ;  /* 0x0000e400ff107b82 */ /* 0x000ee40000000a00 */
[----:B---3--:R-:W-:-:S05]  /*2520*/  IMAD.WIDE.U32 R16, R137, 0x10, R16 ;  /* 0x0000001089107825 */ /* 0x008fca00078e0010 */
[----:B------:R3:W5:Y:S02]  /*2530*/  LDG.E.128 R20, desc[UR6][R16.64] ;  /* 0x0000000610147981 */ /* 0x000764000c1e1d00 */
.L_x_22740:
[----:B------:R-:W-:Y:S05]  /*2540*/  BSYNC.RECONVERGENT B1 ;  /* 0x0000000000017941 */ /* 0x000fea0003800200 */
.L_x_22739:
[----:B------:R-:W-:-:S04]  /*2550*/  UISETP.NE.U32.AND UP0, UPT, UR8, URZ, UPT ;  /* 0x000000ff0800728c */ /* 0x000fc8000bf05070 */
[----:B------:R-:W-:-:S09]  /*2560*/  UISETP.NE.AND.EX UP0, UPT, UR9, URZ, UPT, UP0 ;  /* 0x000000ff0900728c */ /* 0x000fd2000bf05300 */
[----:B------:R-:W-:Y:S05]  /*2570*/  BRA.U !UP0, `(.L_x_22741) ;  /* 0x0000000108c47547 */ /* 0x000fea000b800000 */
[----:B---3--:R-:W3:Y:S02]  /*2580*/  LDC.64 R16, c[0x0][0x3a0] ;  /* 0x0000e800ff107b82 */ /* 0x008ee40000000a00 */
[----:B---3--:R-:W-:-:S05]  /*2590*/  IMAD.WIDE.U32 R16, R134, 0x10, R16 ;  /* 0x0000001086107825 */ /* 0x008fca00078e0010 */
[----:B-12---:R-:W2:Y:S01]  /*25a0*/  LDG.E.128 R104, desc[UR6][R16.64] ;  /* 0x0000000610687981 */ /* 0x006ea2000c1e1d00 */
[----:B------:R-:W-:-:S13]  /*25b0*/  ISETP.GT.AND P2, PT, R135, RZ, PT ;  /* 0x000000ff8700720c */ /* 0x000fda0003f44270 */
[----:B------:R-:W1:Y:S01]  /*25c0*/  @P2 LDC R140, c[0x0][0x40c] ;  /* 0x00010300ff8c2b82 */ /* 0x000e620000000800 */
[--C-:B-----5:R-:W-:Y:S02]  /*25d0*/  @P2 HADD2.F32 R141, -RZ, R21.reuse.H0_H0 ;  /* 0x20000015ff8d2230 */ /* 0x120fe40000004100 */
[----:B------:R-:W-:Y:S02]  /*25e0*/  @P2 HADD2.F32 R142, -RZ, R21.H1_H1 ;  /* 0x30000015ff8e2230 */ /* 0x000fe40000004100 */
[----:B------:R-:W-:-:S03]  /*25f0*/  @P2 HADD2.F32 R144, -RZ, R22.H0_H0 ;  /* 0x20000016ff902230 */ /* 0x000fc60000004100 */
[----:B------:R-:W3:Y:S08]  /*2600*/  @P2 LDC R143, c[0x0][0x40c] ;  /* 0x00010300ff8f2b82 */ /* 0x000ef00000000800 */
[----:B------:R-:W4:Y:S08]  /*2610*/  @P2 LDC R145, c[0x0][0x40c] ;  /* 0x00010300ff912b82 */ /* 0x000f300000000800 */
[----:B------:R-:W0:Y:S08]  /*2620*/  @P2 LDC R146, c[0x0][0x40c] ;  /* 0x00010300ff922b82 */ /* 0x000e300000000800 */
[----:B------:R-:W0:Y:S08]  /*2630*/  @P2 LDC R147, c[0x0][0x40c] ;  /* 0x00010300ff932b82 */ /* 0x000e300000000800 */
[----:B------:R-:W0:Y:S08]  /*2640*/  @P2 LDC R137, c[0x0][0x40c] ;  /* 0x00010300ff892b82 */ /* 0x000e300000000800 */
[----:B------:R-:W0:Y:S08]  /*2650*/  @P2 LDC R135, c[0x0][0x40c] ;  /* 0x00010300ff872b82 */ /* 0x000e300000000800 */
[----:B------:R-:W0:Y:S01]  /*2660*/  @P2 LDC R148, c[0x0][0x40c] ;  /* 0x00010300ff942b82 */ /* 0x000e220000000800 */
[----:B--2---:R-:W-:-:S02]  /*2670*/  HADD2.F32 R16, -RZ, R105.H0_H0 ;  /* 0x20000069ff107230 */ /* 0x004fc40000004100 */
[----:B------:R-:W-:Y:S02]  /*2680*/  HADD2.F32 R17, -RZ, R105.H1_H1 ;  /* 0x30000069ff117230 */ /* 0x000fe40000004100 */
[--C-:B------:R-:W-:Y:S02]  /*2690*/  HADD2.F32 R19, -RZ, R106.reuse.H0_H0 ;  /* 0x2000006aff137230 */ /* 0x100fe40000004100 */
[----:B-1----:R-:W-:Y:S01]  /*26a0*/  @P2 FFMA.FTZ R16, R141, R140, R16 ;  /* 0x0000008c8d102223 */ /* 0x002fe20000010010 */
[----:B------:R-:W-:Y:S02]  /*26b0*/  HADD2.F32 R129, -RZ, R106.H1_H1 ;  /* 0x3000006aff817230 */ /* 0x000fe40000004100 */
[----:B---3--:R-:W-:Y:S01]  /*26c0*/  @P2 FFMA.FTZ R17, R142, R143, R17 ;  /* 0x0000008f8e112223 */ /* 0x008fe20000010011 */
[--C-:B------:R-:W-:Y:S02]  /*26d0*/  HADD2.F32 R130, -RZ, R107.reuse.H0_H0 ;  /* 0x2000006bff827230 */ /* 0x100fe40000004100 */
[----:B----4-:R-:W-:Y:S01]  /*26e0*/  @P2 FFMA.FTZ R19, R144, R145, R19 ;  /* 0x0000009190132223 */ /* 0x010fe20000010013 */
[----:B------:R-:W-:-:S02]  /*26f0*/  HADD2.F32 R131, -RZ, R107.H1_H1 ;  /* 0x3000006bff837230 */ /* 0x000fc40000004100 */
[--C-:B------:R-:W-:Y:S02]  /*2700*/  HADD2.F32 R127, -RZ, R104.reuse.H0_H0 ;  /* 0x20000068ff7f7230 */ /* 0x100fe40000004100 */
[----:B------:R-:W-:Y:S02]  /*2710*/  HADD2.F32 R128, -RZ, R104.H1_H1 ;  /* 0x30000068ff807230 */ /* 0x000fe40000004100 */
[----:B------:R-:W-:Y:S02]  /*2720*/  @P2 HADD2.F32 R106, -RZ, R22.H1_H1 ;  /* 0x30000016ff6a2230 */ /* 0x000fe40000004100 */
[----:B------:R-:W-:Y:S02]  /*2730*/  @P2 HADD2.F32 R107, -RZ, R23.H0_H0 ;  /* 0x20000017ff6b2230 */ /* 0x000fe40000004100 */
[--C-:B------:R-:W-:Y:S02]  /*2740*/  @P2 HADD2.F32 R105, -RZ, R20.reuse.H1_H1 ;  /* 0x30000014ff692230 */ /* 0x100fe40000004100 */
        /* <DEDUP_REMOVED lines=20> */
.L_x_22741:
[----:B-12---:R-:W1:Y:S01]  /*2890*/  @P2 LDC R104, c[0x0][0x40c] ;  /* 0x00010300ff682b82 */ /* 0x006e620000000800 */
[----:B------:R-:W-:Y:S02]  /*28a0*/  HFMA2 R127, -RZ, RZ, 0, 0 ;  /* 0x00000000ff7f7431 */ /* 0x000fe400000001ff */
[--C-:B---3-5:R-:W-:Y:S01]  /*28b0*/  @P2 HADD2.F32 R17, -RZ, R20.reuse.H0_H0 ;  /* 0x20000014ff112230 */ /* 0x128fe20000004100 */
[----:B------:R-:W-:Y:S01]  /*28c0*/  CS2R R128, SRZ ;  /* 0x0000000000807805 */ /* 0x000fe2000001ff00 */
[----:B------:R-:W-:Y:S01]  /*28d0*/  @P2 HADD2.F32 R19, -RZ, R20.H1_H1 ;  /* 0x30000014ff132230 */ /* 0x000fe20000004100 */
[----:B------:R-:W-:Y:S01]  /*28e0*/  MOV R16, RZ ;  /* 0x000000ff00107202 */ /* 0x000fe20000000f00 */
[----:B------:R-:W-:Y:S01]  /*28f0*/  @P2 HADD2.F32 R105, -RZ, R21.H0_H0 ;  /* 0x20000015ff692230 */ /* 0x000fe20000004100 */
[----:B------:R-:W2:Y:S01]  /*2900*/  @P2 LDC R106, c[0x0][0x40c] ;  /* 0x00010300ff6a2b82 */ /* 0x000ea20000000800 */
[--C-:B------:R-:W-:Y:S02]  /*2910*/  @P2 HADD2.F32 R137, -RZ, R23.reuse.H0_H0 ;  /* 0x20000017ff892230 */ /* 0x100fe40000004100 */
[----:B------:R-:W-:-:S05]  /*2920*/  @P2 HADD2.F32 R141, -RZ, R23.H1_H1 ;  /* 0x30000017ff8d2230 */ /* 0x000fca0000004100 */
[----:B------:R-:W3:Y:S08]  /*2930*/  @P2 LDC R130, c[0x0][0x40c] ;  /* 0x00010300ff822b82 */ /* 0x000ef00000000800 */
[----:B------:R-:W4:Y:S01]  /*2940*/  @P2 LDC R107, c[0x0][0x40c] ;  /* 0x00010300ff6b2b82 */ /* 0x000f220000000800 */
[----:B-1----:R-:W-:Y:S01]  /*2950*/  @P2 FMUL.FTZ R127, R17, R104 ;  /* 0x00000068117f2220 */ /* 0x002fe20000410000 */
[----:B------:R-:W-:-:S02]  /*2960*/  HFMA2 R17, -RZ, RZ, 0, 0 ;  /* 0x00000000ff117431 */ /* 0x000fc400000001ff */
[----:B------:R-:W-:-:S04]  /*2970*/  @P2 HADD2.F32 R104, -RZ, R21.H1_H1 ;  /* 0x30000015ff682230 */ /* 0x000fc80000004100 */
[----:B------:R-:W1:Y:S01]  /*2980*/  @P2 LDC R140, c[0x0][0x40c] ;  /* 0x00010300ff8c2b82 */ /* 0x000e620000000800 */
[----:B--2---:R-:W-:Y:S01]  /*2990*/  @P2 FMUL.FTZ R128, R19, R106 ;  /* 0x0000006a13802220 */ /* 0x004fe20000410000 */
[----:B------:R-:W-:Y:S01]  /*29a0*/  @P2 HADD2.F32 R106, -RZ, R22.H1_H1 ;  /* 0x30000016ff6a2230 */ /* 0x000fe20000004100 */
[----:B------:R-:W-:-:S05]  /*29b0*/  MOV R19, RZ ;  /* 0x000000ff00137202 */ /* 0x000fca0000000f00 */
[----:B------:R-:W2:Y:S01]  /*29c0*/  @P2 LDC R135, c[0x0][0x40c] ;  /* 0x00010300ff872b82 */ /* 0x000ea20000000800 */
[----:B---3--:R-:W-:Y:S01]  /*29d0*/  @P2 FMUL.FTZ R16, R105, R130 ;  /* 0x0000008269102220 */ /* 0x008fe20000410000 */
[----:B------:R-:W-:Y:S01]  /*29e0*/  @P2 HADD2.F32 R105, -RZ, R22.H0_H0 ;  /* 0x20000016ff692230 */ /* 0x000fe20000004100 */
[----:B------:R-:W-:-:S05]  /*29f0*/  CS2R R130, SRZ ;  /* 0x0000000000827805 */ /* 0x000fca000001ff00 */
[----:B------:R-:W3:Y:S01]  /*2a00*/  @P2 LDC R142, c[0x0][0x40c] ;  /* 0x00010300ff8e2b82 */ /* 0x000ee20000000800 */
[----:B----4-:R-:W-:Y:S01]  /*2a10*/  @P2 FMUL.FTZ R17, R104, R107 ;  /* 0x0000006b68112220 */ /* 0x010fe20000410000 */
[----:B------:R-:W-:-:S04]  /*2a20*/  F2FP.F16.F32.PACK_AB R104, RZ, R127 ;  /* 0x0000007fff68723e */ /* 0x000fc800000000ff */
[----:B------:R-:W-:Y:S02]  /*2a30*/  F2FP.F16.F32.PACK_AB R107, RZ, R17 ;  /* 0x00000011ff6b723e */ /* 0x000fe400000000ff */
[----:B------:R-:W4:Y:S01]  /*2a40*/  @P2 LDC R144, c[0x0][0x40c] ;  /* 0x00010300ff902b82 */ /* 0x000f220000000800 */
[----:B-1----:R-:W-:Y:S01]  /*2a50*/  @P2 FMUL.FTZ R19, R105, R140 ;  /* 0x0000008c69132220 */ /* 0x002fe20000410000 */
[----:B------:R-:W-:-:S04]  /*2a60*/  F2FP.F16.F32.PACK_AB R105, RZ, R128 ;  /* 0x00000080ff69723e */ /* 0x000fc800000000ff */
[----:B------:R-:W-:Y:S01]  /*2a70*/  PRMT R104, R104, 0x5410, R105 ;  /* 0x0000541068687816 */ /* 0x000fe20000000069 */
[----:B--2---:R-:W-:Y:S01]  /*2a80*/  @P2 FMUL.FTZ R129, R106, R135 ;  /* 0x000000876a812220 */ /* 0x004fe20000410000 */
[----:B------:R-:W-:Y:S02]  /*2a90*/  F2FP.F16.F32.PACK_AB R106, RZ, R16 ;  /* 0x00000010ff6a723e */ /* 0x000fe400000000ff */
[----:B------:R-:W-:Y:S02]  /*2aa0*/  F2FP.F16.F32.PACK_AB R135, RZ, R19 ;  /* 0x00000013ff87723e */ /* 0x000fe400000000ff */
[----:B------:R-:W-:Y:S01]  /*2ab0*/  PRMT R105, R106, 0x5410, R107 ;  /* 0x000054106a697816 */ /* 0x000fe2000000006b */
[----:B---3--:R-:W-:Y:S01]  /*2ac0*/  @P2 FMUL.FTZ R130, R137, R142 ;  /* 0x0000008e89822220 */ /* 0x008fe20000410000 */
[----:B------:R-:W-:-:S04]  /*2ad0*/  F2FP.F16.F32.PACK_AB R137, RZ, R129 ;  /* 0x00000081ff89723e */ /* 0x000fc800000000ff */
[----:B------:R-:W-:Y:S02]  /*2ae0*/  F2FP.F16.F32.PACK_AB R140, RZ, R130 ;  /* 0x00000082ff8c723e */ /* 0x000fe400000000ff */
[----:B------:R-:W-:Y:S01]  /*2af0*/  PRMT R106, R135, 0x5410, R137 ;  /* 0x00005410876a7816 */ /* 0x000fe20000000089 */
[----:B----4-:R-:W-:-:S05]  /*2b00*/  @P2 FMUL.FTZ R131, R141, R144 ;  /* 0x000000908d832220 */ /* 0x010fca0000410000 */
[----:B------:R-:W-:-:S04]  /*2b10*/  F2FP.F16.F32.PACK_AB R141, RZ, R131 ;  /* 0x00000083ff8d723e */ /* 0x000fc800000000ff */
[----:B------:R-:W-:-:S07]  /*2b20*/  PRMT R107, R140, 0x5410, R141 ;  /* 0x000054108c6b7816 */ /* 0x000fce000000008d */
.L_x_22742:
[----:B------:R-:W1:Y:S02]  /*2b30*/  LDC.64 R140, c[0x0][0x3a8] ;  /* 0x0000ea00ff8c7b82 */ /* 0x000e640000000a00 */
[----:B-1----:R-:W-:-:S05]  /*2b40*/  IMAD.WIDE.U32 R140, R134, 0x10, R140 ;  /* 0x00000010868c7825 */ /* 0x002fca00078e008c */
[----:B------:R3:W-:Y:S02]  /*2b50*/  STG.E.128 desc[UR6][R140.64], R104 ;  /* 0x000000688c007986 */ /* 0x0007e4000c101d06 */
.L_x_22738:
[----:B------:R-:W-:Y:S05]  /*2b60*/  BSYNC.RECONVERGENT B0 ;  /* 0x0000000000007941 */ /* 0x000fea0003800200 */
.L_x_22737:
[----:B-123--:R-:W-:Y:S01]  /*2b70*/  FADD.FTZ R104, RZ, R109 ;  /* 0x0000006dff687221 */ /* 0x00efe20000010000 */
[C---:B------:R-:W-:Y:S01]  /*2b80*/  ISETP.GT.U32.AND P2, PT, R2.reuse, 0x3f, PT ;  /* 0x0000003f0200780c */ /* 0x040fe20003f44070 */
[----:B------:R-:W1:Y:S01]  /*2b90*/  S2R R134, SR_TID.X ;  /* 0x0000000000867919 */ /* 0x000e620000002100 */
        /* <DEDUP_REMOVED lines=149> */
.L_x_22766:
        /* <DEDUP_REMOVED lines=52> */
[----:B-1----:R-:W-:Y:S01]  /*3830*/  IMAD.WIDE.U32 R132, R137, 0x10, R132 ;  /* 0x0000001089847825 */ /* 0x002fe200078e0084 */
[----:B------:R-:W-:-:S02]  /*3840*/  F2FP.F16.F32.PACK_AB R105, R142, R107 ;  /* 0x0000006b8e69723e */ /* 0x000fc400000000ff */
[----:B------:R-:W-:Y:S02]  /*3850*/  F2FP.F16.F32.PACK_AB R106, R141, R106 ;  /* 0x0000006a8d6a723e */ /* 0x000fe400000000ff */
[----:B------:R-:W-:Y:S02]  /*3860*/  F2FP.F16.F32.PACK_AB R107, R150, R143 ;  /* 0x0000008f966b723e */ /* 0x000fe400000000ff */
[----:B------:R-:W-:-:S03]  /*3870*/  IADD3 R137, PT, PT, R137, 0x20, RZ ;  /* 0x0000002089897810 */ /* 0x000fc60007ffe0ff */
[----:B------:R1:W-:Y:S04]  /*3880*/  STG.E.128 desc[UR6][R132.64], R104 ;  /* 0x0000006884007986 */ /* 0x0003e8000c101d06 */
.L_x_22747:
[----:B------:R-:W-:Y:S05]  /*3890*/  BSYNC.RECONVERGENT B1 ;  /* 0x0000000000017941 */ /* 0x000fea0003800200 */
.L_x_22746:
        /* <DEDUP_REMOVED lines=35> */
.L_x_22749:
[----:B------:R-:W-:Y:S05]  /*3ad0*/  BSYNC.RECONVERGENT B1 ;  /* 0x0000000000017941 */ /* 0x000fea0003800200 */
.L_x_22748:
        /* <DEDUP_REMOVED lines=35> */
.L_x_22751:
[----:B------:R-:W-:Y:S05]  /*3d10*/  BSYNC.RECONVERGENT B1 ;  /* 0x0000000000017941 */ /* 0x000fea0003800200 */
.L_x_22750:
        /* <DEDUP_REMOVED lines=35> */
.L_x_22753:
[----:B------:R-:W-:Y:S05]  /*3f50*/  BSYNC.RECONVERGENT B1 ;  /* 0x0000000000017941 */ /* 0x000fea0003800200 */
.L_x_22752:
        /* <DEDUP_REMOVED lines=27> */
[----:B------:R-:W-:-:S02]  /*4110*/  F2FP.F16.F32.PACK_AB R107, R140, R107 ;  /* 0x0000006b8c6b723e */ /* 0x000fc400000000ff */
[----:B------:R-:W-:Y:S02]  /*4120*/  F2FP.F16.F32.PACK_AB R106, R141, R106 ;  /* 0x0000006a8d6a723e */ /* 0x000fe400000000ff */
[----:B------:R-:W-:Y:S02]  /*4130*/  F2FP.F16.F32.PACK_AB R105, R139, R136 ;  /* 0x000000888b69723e */ /* 0x000fe400000000ff */
[----:B------:R-:W-:-:S05]  /*4140*/  F2FP.F16.F32.PACK_AB R104, R135, R134 ;  /* 0x000000868768723e */ /* 0x000fca00000000ff */
[----:B------:R1:W-:Y:S02]  /*4150*/  STG.E.128 desc[UR6][R132.64], R104 ;  /* 0x0000006884007986 */ /* 0x0003e4000c101d06 */
.L_x_22745:
[----:B------:R-:W-:Y:S05]  /*4160*/  BSYNC.RECONVERGENT B0 ;  /* 0x0000000000007941 */ /* 0x000fea0003800200 */
.L_x_22744:
[----:B-1234-:R-:W1:Y:S02]  /*4170*/  LDC.64 R104, c[0x0][0x380] ;  /* 0x0000e000ff687b82 */ /* 0x01ee640000000a00 */
[----:B-1----:R-:W-:-:S04]  /*4180*/  LEA R0, R104, R0, 0x2 ;  /* 0x0000000068007211 */ /* 0x002fc800078e10ff */
[----:B------:R-:W-:-:S13]  /*4190*/  ISETP.GE.AND P0, PT, R0, R105, PT ;  /* 0x000000690000720c */ /* 0x000fda0003f06270 */
[----:B------:R-:W-:Y:S05]  /*41a0*/  @!P0 BRA `(.L_x_22754) ;  /* 0xffffffc4008c8947 */ /* 0x000fea000383ffff */
[----:B------:R-:W-:Y:S05]  /*41b0*/  EXIT ;  /* 0x000000000000794d */ /* 0x000fea0003800000 */
.L_x_22743:
        /* <DEDUP_REMOVED lines=8> */
.L_x_22756:
[----:B------:R-:W-:Y:S05]  /*4240*/  BSYNC B0 ;  /* 0x0000000000007941 */ /* 0x000fea0003800000 */
.L_x_22755:
        /* <DEDUP_REMOVED lines=10> */
.L_x_22757:
[----:B------:R-:W-:Y:S01]  /*42f0*/  HFMA2 R144, -RZ, RZ, 0, 2.384185791015625e-07 ;  /* 0x00000004ff907431 */ /* 0x000fe200000001ff */
[----:B------:R-:W-:-:S05]  /*4300*/  MOV R106, R141 ;  /* 0x0000008d006a7202 */ /* 0x000fca0000000f00 */
[----:B------:R-:W-:-:S05]  /*4310*/  FADD.FTZ R106, R105, R106 ;  /* 0x0000006a696a7221 */ /* 0x000fca0000010000 */
[----:B------:R-:W-:-:S07]  /*4320*/  MOV R143, R106 ;  /* 0x0000006a008f7202 */ /* 0x000fce0000000f00 */
[----:B------:R-:W-:Y:S05]  /*4330*/  WARPSYNC.COLLECTIVE R142, `(.L_x_22758) ;  /* 0x000000008e087348 */ /* 0x000fea0003c00000 */
[----:B------:R0:W1:Y:S02]  /*4340*/  SHFL.BFLY P6, R141, R143, R144, R145 ;  /* 0x0c0000908f8d7389 */ /* 0x00006400000c0091 */
[----:B01----:R-:W-:Y:S05]  /*4350*/  ENDCOLLECTIVE ;  /* 0x000000000000791b */ /* 0x003fea0003800000 */
.L_x_22758:
[----:B------:R-:W-:Y:S01]  /*4360*/  HFMA2 R144, -RZ, RZ, 0, 4.76837158203125e-07 ;  /* 0x00000008ff907431 */ /* 0x000fe200000001ff */
[----:B------:R-:W-:-:S05]  /*4370*/  MOV R107, R141 ;  /* 0x0000008d006b7202 */ /* 0x000fca0000000f00 */
[----:B------:R-:W-:-:S05]  /*4380*/  FADD.FTZ R107, R106, R107 ;  /* 0x0000006b6a6b7221 */ /* 0x000fca0000010000 */
[----:B------:R-:W-:-:S07]  /*4390*/  MOV R143, R107 ;  /* 0x0000006b008f7202 */ /* 0x000fce0000000f00 */
[----:B------:R-:W-:Y:S05]  /*43a0*/  WARPSYNC.COLLECTIVE R142, `(.L_x_22759) ;  /* 0x000000008e087348 */ /* 0x000fea0003c00000 */
[----:B------:R0:W1:Y:S02]  /*43b0*/  SHFL.BFLY P6, R141, R143, R144, R145 ;  /* 0x0c0000908f8d7389 */ /* 0x00006400000c0091 */
[----:B01----:R-:W-:Y:S05]  /*43c0*/  ENDCOLLECTIVE ;  /* 0x000000000000791b */ /* 0x003fea0003800000 */
.L_x_22759:
[----:B------:R-:W-:Y:S01]  /*43d0*/  HFMA2 R144, -RZ, RZ, 0, 9.5367431640625e-07 ;  /* 0x00000010ff907431 */ /* 0x000fe200000001ff */
[----:B------:R-:W-:-:S05]  /*43e0*/  MOV R140, R141 ;  /* 0x0000008d008c7202 */ /* 0x000fca0000000f00 */
[----:B------:R-:W-:-:S05]  /*43f0*/  FADD.FTZ R140, R107, R140 ;  /* 0x0000008c6b8c7221 */ /* 0x000fca0000010000 */
[----:B------:R-:W-:-:S07]  /*4400*/  MOV R143, R140 ;  /* 0x0000008c008f7202 */ /* 0x000fce0000000f00 */
[----:B------:R-:W-:Y:S05]  /*4410*/  WARPSYNC.COLLECTIVE R142, `(.L_x_22760) ;  /* 0x000000008e087348 */ /* 0x000fea0003c00000 */
[----:B------:R0:W1:Y:S02]  /*4420*/  SHFL.BFLY P6, R141, R143, R144, R145 ;  /* 0x0c0000908f8d7389 */ /* 0x00006400000c0091 */
[----:B01----:R-:W-:Y:S05]  /*4430*/  ENDCOLLECTIVE ;  /* 0x000000000000791b */ /* 0x003fea0003800000 */
.L_x_22760:
        /* <DEDUP_REMOVED lines=89> */
.L_x_22761:
[----:B------:R-:W-:Y:S01]  /*49d0*/  HFMA2 R144, -RZ, RZ, 0, 1.1920928955078125e-07 ;  /* 0x00000002ff907431 */ /* 0x000fe200000001ff */
[----:B------:R-:W-:-:S05]  /*49e0*/  MOV R105, R141 ;  /* 0x0000008d00697202 */ /* 0x000fca0000000f00 */
[----:B------:R-:W-:-:S05]  /*49f0*/  FADD.FTZ R105, R104, R105 ;  /* 0x0000006968697221 */ /* 0x000fca0000010000 */
[----:B------:R-:W-:-:S07]  /*4a00*/  MOV R143, R105 ;  /* 0x00000069008f7202 */ /* 0x000fce0000000f00 */
[----:B------:R-:W-:Y:S05]  /*4a10*/  WARPSYNC.COLLECTIVE R142, `(.L_x_22762) ;  /* 0x000000008e087348 */ /* 0x000fea0003c00000 */
[----:B------:R0:W1:Y:S02]  /*4a20*/  SHFL.BFLY P6, R141, R143, R144, R145 ;  /* 0x0c0000908f8d7389 */ /* 0x00006400000c0091 */
[----:B01----:R-:W-:Y:S05]  /*4a30*/  ENDCOLLECTIVE ;  /* 0x000000000000791b */ /* 0x003fea0003800000 */
.L_x_22762:
[----:B------:R-:W-:Y:S01]  /*4a40*/  HFMA2 R144, -RZ, RZ, 0, 2.384185791015625e-07 ;  /* 0x00000004ff907431 */ /* 0x000fe200000001ff */
[----:B------:R-:W-:-:S05]  /*4a50*/  MOV R106, R141 ;  /* 0x0000008d006a7202 */ /* 0x000fca0000000f00 */
[----:B------:R-:W-:-:S05]  /*4a60*/  FADD.FTZ R106, R105, R106 ;  /* 0x0000006a696a7221 */ /* 0x000fca0000010000 */
[----:B------:R-:W-:-:S07]  /*4a70*/  MOV R143, R106 ;  /* 0x0000006a008f7202 */ /* 0x000fce0000000f00 */
[----:B------:R-:W-:Y:S05]  /*4a80*/  WARPSYNC.COLLECTIVE R142, `(.L_x_22763) ;  /* 0x000000008e087348 */ /* 0x000fea0003c00000 */
[----:B------:R0:W1:Y:S02]  /*4a90*/  SHFL.BFLY P6, R141, R143, R144, R145 ;  /* 0x0c0000908f8d7389 */ /* 0x00006400000c0091 */
[----:B01----:R-:W-:Y:S05]  /*4aa0*/  ENDCOLLECTIVE ;  /* 0x000000000000791b */ /* 0x003fea0003800000 */
.L_x_22763:
[----:B------:R-:W-:Y:S01]  /*4ab0*/  HFMA2 R144, -RZ, RZ, 0, 4.76837158203125e-07 ;  /* 0x00000008ff907431 */ /* 0x000fe200000001ff */
[----:B------:R-:W-:-:S05]  /*4ac0*/  MOV R107, R141 ;  /* 0x0000008d006b7202 */ /* 0x000fca0000000f00 */
[----:B------:R-:W-:-:S05]  /*4ad0*/  FADD.FTZ R107, R106, R107 ;  /* 0x0000006b6a6b7221 */ /* 0x000fca0000010000 */
[----:B------:R-:W-:-:S07]  /*4ae0*/  MOV R143, R107 ;  /* 0x0000006b008f7202 */ /* 0x000fce0000000f00 */
[----:B------:R-:W-:Y:S05]  /*4af0*/  WARPSYNC.COLLECTIVE R142, `(.L_x_22764) ;  /* 0x000000008e087348 */ /* 0x000fea0003c00000 */
[----:B------:R0:W1:Y:S02]  /*4b00*/  SHFL.BFLY P6, R141, R143, R144, R145 ;  /* 0x0c0000908f8d7389 */ /* 0x00006400000c0091 */
[----:B01----:R-:W-:Y:S05]  /*4b10*/  ENDCOLLECTIVE ;  /* 0x000000000000791b */ /* 0x003fea0003800000 */
.L_x_22764:
[----:B------:R-:W-:Y:S01]  /*4b20*/  HFMA2 R144, -RZ, RZ, 0, 9.5367431640625e-07 ;  /* 0x00000010ff907431 */ /* 0x000fe200000001ff */
[----:B------:R-:W-:-:S05]  /*4b30*/  MOV R140, R141 ;  /* 0x0000008d008c7202 */ /* 0x000fca0000000f00 */
[----:B------:R-:W-:-:S05]  /*4b40*/  FADD.FTZ R140, R107, R140 ;  /* 0x0000008c6b8c7221 */ /* 0x000fca0000010000 */
[----:B------:R-:W-:-:S07]  /*4b50*/  MOV R143, R140 ;  /* 0x0000008c008f7202 */ /* 0x000fce0000000f00 */
[----:B------:R-:W-:Y:S05]  /*4b60*/  WARPSYNC.COLLECTIVE R142, `(.L_x_22765) ;  /* 0x000000008e087348 */ /* 0x000fea0003c00000 */
[----:B------:R0:W1:Y:S02]  /*4b70*/  SHFL.BFLY P6, R141, R143, R144, R145 ;  /* 0x0c0000908f8d7389 */ /* 0x00006400000c0091 */
[----:B01----:R-:W-:Y:S05]  /*4b80*/  ENDCOLLECTIVE ;  /* 0x000000000000791b */ /* 0x003fea0003800000 */
.L_x_22765:
[----:B------:R-:W-:Y:S05]  /*4b90*/  BRA `(.L_x_22766) ;  /* 0xffffffe800547947 */ /* 0x000fea000383ffff */
.L_x_22767:
        /* <DEDUP_REMOVED lines=14> */
.L_x_45850:


//--------------------- .text._ZN10layer_norm13ln_fwd_kernelINS_13Kernel_traitsIf6__halfS2_S2_fjLj1280ELj1ELj4ELj1ELj16ENS_18Kernel_traits_baseILj1280EfS2_S2_S2_fjLj128EEEEELb0ELb0ELb1ELb1EEEvNS_9FwdParamsE --------------------------
	.section	.text._ZN10layer_norm13ln_fwd_kernelINS_13Kernel_traitsIf6__halfS2_S2_fjLj1280ELj1ELj4ELj1ELj16ENS_18Kernel_traits_baseILj1280EfS2_S2_S2_fjLj128EEEEELb0ELb0ELb1ELb1EEEvNS_9FwdParamsE,"ax",@progbits
	.align	128
        .global         _ZN10layer_norm13ln_fwd_kernelINS_13Kernel_traitsIf6__halfS2_S2_fjLj1280ELj1ELj4ELj1ELj16ENS_18Kernel_traits_baseILj1280EfS2_S2_S2_fjLj128EEEEELb0ELb0ELb1ELb1EEEvNS_9FwdParamsE
        .type           _ZN10layer_norm13ln_fwd_kernelINS_13Kernel_traitsIf6__halfS2_S2_fjLj1280ELj1ELj4ELj1ELj16ENS_18Kernel_traits_baseILj1280EfS2_S2_S2_fjLj128EEEEELb0ELb0ELb1ELb1EEEvNS_9FwdParamsE,@function
        .size           _ZN10layer_norm13ln_fwd_kernelINS_13Kernel_traitsIf6__halfS2_S2_fjLj1280ELj1ELj4ELj1ELj16ENS_18Kernel_traits_baseILj1280EfS2_S2_S2_fjLj128EEEEELb0ELb0ELb1ELb1EEEvNS_9FwdParamsE,(.L_x_45851 - _ZN10layer_norm13ln_fwd_kernelINS_13Kernel_traitsIf6__halfS2_S2_fjLj1280ELj1ELj4ELj1ELj16ENS_18Kernel_traits_baseILj1280EfS2_S2_S2_fjLj128EEEEELb0ELb0ELb1ELb1EEEvNS_9FwdParamsE)
        .other          _ZN10layer_norm13ln_fwd_kernelINS_13Kernel_traitsIf6__halfS2_S2_fjLj1280ELj1ELj4ELj1ELj16ENS_18Kernel_traits_baseILj1280EfS2_S2_S2_fjLj128EEEEELb0ELb0ELb1ELb1EEEvNS_9FwdParamsE,@"STO_CUDA_ENTRY STV_DEFAULT"
_ZN10layer_norm13ln_fwd_kernelINS_13Kernel_traitsIf6__halfS2_S2_fjLj1280ELj1ELj4ELj1ELj16ENS_18Kernel_traits_baseILj1280EfS2_S2_S2_fjLj128EEEEELb0ELb0ELb1ELb1EEEvNS_9FwdParamsE:
.text._ZN10layer_norm13ln_fwd_kernelINS_13Kernel_traitsIf6__halfS2_S2_fjLj1280ELj1ELj4ELj1ELj16ENS_18Kernel_traits_baseILj1280EfS2_S2_S2_fjLj128EEEEELb0ELb0ELb1ELb1EEEvNS_9FwdParamsE:
        /* <DEDUP_REMOVED lines=37> */
.L_x_22768:
        /* <DEDUP_REMOVED lines=32> */
.L_x_22769:
[----:B------:R-:W1:Y:S01]  /*0450*/  LDCU UR4, c[0x0][0x384] ;  /* 0x00007080ff0477ac */ /* 0x000e620008000800 */
[----:B------:R-:W2:Y:S01]  /*0460*/  LDCU.U8 UR5, c[0x0][0x410] ;  /* 0x00008200ff0577ac */ /* 0x000ea20008000000 */
[----:B------:R-:W3:Y:S01]  /*0470*/  LDCU UR10, c[0x0][0x448] ;  /* 0x00008900ff0a77ac */ /* 0x000ee20008000800 */
[----:B------:R-:W4:Y:S01]  /*0480*/  LDCU.64 UR8, c[0x0][0x3a0] ;  /* 0x00007400ff0877ac */ /* 0x000f220008000a00 */
[----:B-1----:R-:W-:-:S13]  /*0490*/  ISETP.GE.AND P0, PT, R110, UR4, PT ;  /* 0x000000046e007c0c */ /* 0x002fda000bf06270 */
[----:B--234-:R-:W-:Y:S05]  /*04a0*/  @P0 EXIT ;  /* 0x000000000000094d */ /* 0x01cfea0003800000 */
.L_x_22783:
[----:B0-----:R-:W0:Y:S08]  /*04b0*/  LDC.64 R2, c[0x0][0x3f0] ;  /* 0x0000fc00ff027b82 */ /* 0x001e300000000a00 */
        /* <DEDUP_REMOVED lines=72> */
.L_x_22770:
        /* <DEDUP_REMOVED lines=40> */
.L_x_22771:
        /* <DEDUP_REMOVED lines=58> */
.L_x_22772:
        /* <DEDUP_REMOVED lines=41> */
.L_x_22773:
        /* <DEDUP_REMOVED lines=58> */
.L_x_22774:
        /* <DEDUP_REMOVED lines=40> */
.L_x_22775:
        /* <DEDUP_REMOVED lines=58> */
.L_x_22776:
        /* <DEDUP_REMOVED lines=40> */
.L_x_22777:
        /* <DEDUP_REMOVED lines=58> */
.L_x_22778:
[----:B-1----:R-:W0:Y:S01]  /*21d0*/  @P0 LDC R113, c[0x0][0x40c] ;  /* 0x00010300ff710b82 */ /* 0x002e220000000800 */
[----:B-----5:R-:W-:Y:S01]  /*21e0*/  @P0 HADD2.F32 R90, -RZ, R5.H0_H0 ;  /* 0x20000005ff5a0230 */ /* 0x020fe20000004100 */
[----:B------:R-:W-:Y:S01]  /*21f0*/  CS2R R134, SRZ ;  /* 0x0000000000867805 */ /* 0x000fe2000001ff00 */
[--C-:B------:R-:W-:Y:S01]  /*2200*/  @P0 HADD2.F32 R0, -RZ, R4.reuse.H0_H0 ;  /* 0x20000004ff000230 */ /* 0x100fe20000004100 */
[----:B------:R-:W-:Y:S01]  /*2210*/  MOV R112, RZ ;  /* 0x000000ff00707202 */ /* 0x000fe20000000f00 */
[----:B------:R-:W-:Y:S02]  /*2220*/  @P0 HADD2.F32 R88, -RZ, R4.H1_H1 ;  /* 0x30000004ff580230 */ /* 0x000fe40000004100 */
[----:B------:R-:W-:Y:S01]  /*2230*/  HFMA2 R132, -RZ, RZ, 0, 0 ;  /* 0x00000000ff847431 */ /* 0x000fe200000001ff */
[----:B------:R-:W-:Y:S01]  /*2240*/  CS2R R114, SRZ ;  /* 0x0000000000727805 */ /* 0x000fe2000001ff00 */
[----:B------:R-:W1:Y:S01]  /*2250*/  @P0 LDC R89, c[0x0][0x40c] ;  /* 0x00010300ff590b82 */ /* 0x000e620000000800 */
[----:B------:R-:W-:-:S07]  /*2260*/  MOV R136, RZ ;  /* 0x000000ff00887202 */ /* 0x000fce0000000f00 */
[----:B------:R-:W2:Y:S08]  /*2270*/  @P0 LDC R91, c[0x0][0x40c] ;  /* 0x00010300ff5b0b82 */ /* 0x000eb00000000800 */
[----:B------:R-:W3:Y:S01]  /*2280*/  @P0 LDC R133, c[0x0][0x40c] ;  /* 0x00010300ff850b82 */ /* 0x000ee20000000800 */
[----:B0-----:R-:W-:Y:S01]  /*2290*/  @P0 FMUL.FTZ R112, R90, R113 ;  /* 0x000000715a700220 */ /* 0x001fe20000410000 */
[----:B------:R-:W-:-:S02]  /*22a0*/  HFMA2 R113, -RZ, RZ, 0, 0 ;  /* 0x00000000ff717431 */ /* 0x000fc400000001ff */
[----:B------:R-:W-:-:S04]  /*22b0*/  @P0 HADD2.F32 R90, -RZ, R7.H0_H0 ;  /* 0x20000007ff5a0230 */ /* 0x000fc80000004100 */
[----:B------:R-:W0:Y:S01]  /*22c0*/  @P0 LDC R139, c[0x0][0x40c] ;  /* 0x00010300ff8b0b82 */ /* 0x000e220000000800 */
[----:B-1----:R-:W-:Y:S01]  /*22d0*/  @P0 FMUL.FTZ R134, R0, R89 ;  /* 0x0000005900860220 */ /* 0x002fe20000410000 */
[----:B------:R-:W-:Y:S02]  /*22e0*/  @P0 HADD2.F32 R0, -RZ, R5.H1_H1 ;  /* 0x30000005ff000230 */ /* 0x000fe40000004100 */
[----:B------:R-:W-:-:S04]  /*22f0*/  @P0 HADD2.F32 R89, -RZ, R6.H1_H1 ;  /* 0x30000006ff590230 */ /* 0x000fc80000004100 */
[----:B------:R-:W1:Y:S01]  /*2300*/  @P0 LDC R138, c[0x0][0x40c] ;  /* 0x00010300ff8a0b82 */ /* 0x000e620000000800 */
[----:B--2---:R-:W-:Y:S01]  /*2310*/  @P0 FMUL.FTZ R135, R88, R91 ;  /* 0x0000005b58870220 */ /* 0x004fe20000410000 */
[----:B------:R-:W-:Y:S02]  /*2320*/  @P0 HADD2.F32 R88, -RZ, R6.H0_H0 ;  /* 0x20000006ff580230 */ /* 0x000fe40000004100 */
[----:B------:R-:W-:-:S04]  /*2330*/  @P0 HADD2.F32 R91, -RZ, R7.H1_H1 ;  /* 0x30000007ff5b0230 */ /* 0x000fc80000004100 */
        /* <DEDUP_REMOVED lines=19> */
.L_x_22779:
        /* <DEDUP_REMOVED lines=147> */
.L_x_22795:
        /* <DEDUP_REMOVED lines=104> */
[C---:B------:R-:W-:Y:S01]  /*3420*/  IADD3 R91, PT, PT, R99.reuse, 0x20, RZ ;  /* 0x00000020635b7810 */ /* 0x040fe20007ffe0ff */
[C---:B0-----:R-:W-:Y:S01]  /*3430*/  IMAD.WIDE.U32 R96, R99.reuse, 0x10, R2 ;  /* 0x0000001063607825 */ /* 0x041fe200078e0002 */
[----:B------:R-:W-:-:S03]  /*3440*/  IADD3 R101, PT, PT, R99, 0x40, RZ ;  /* 0x0000004063657810 */ /* 0x000fc60007ffe0ff */
[----:B------:R-:W-:Y:S01]  /*3450*/  FFMA.FTZ R95, R95, R80, R40 ;  /* 0x000000505f5f7223 */ /* 0x000fe20000010028 */
[C---:B------:R-:W-:Y:S01]  /*3460*/  IADD3 R103, PT, PT, R99.reuse, 0x60, RZ ;  /* 0x0000006063677810 */ /* 0x040fe20007ffe0ff */
[----:B------:R-:W-:Y:S01]  /*3470*/  FFMA.FTZ R108, R108, R81, R41 ;  /* 0x000000516c6c7223 */ /* 0x000fe20000010029 */
[----:B------:R-:W-:Y:S01]  /*3480*/  IADD3 R141, PT, PT, R99, 0x80, RZ ;  /* 0x00000080638d7810 */ /* 0x000fe20007ffe0ff */
        /* <DEDUP_REMOVED lines=11> */
[----:B------:R-:W-:Y:S01]  /*3540*/  F2FP.F16.F32.PACK_AB R91, R88, R91 ;  /* 0x0000005b585b723e */ /* 0x000fe200000000ff */
[----:B------:R-:W-:-:S04]  /*3550*/  IMAD.WIDE.U32 R2, R141, 0x10, R2 ;  /* 0x000000108d027825 */ /* 0x000fc800078e0002 */
[----:B------:R-:W-:Y:S01]  /*3560*/  FFMA.FTZ R141, R0, R85, R45 ;  /* 0x00000055008d7223 */ /* 0x000fe2000001002d */
[----:B------:R-:W-:Y:S01]  /*3570*/  FFMA.FTZ R0, R90, R87, R47 ;  /* 0x000000575a007223 */ /* 0x000fe2000001002f */
[----:B------:R-:W-:Y:S01]  /*3580*/  F2FP.F16.F32.PACK_AB R90, R108, R95 ;  /* 0x0000005f6c5a723e */ /* 0x000fe200000000ff */
        /* <DEDUP_REMOVED lines=8> */
[----:B------:R-:W-:Y:S01]  /*3610*/  F2FP.F16.F32.PACK_AB R92, R105, R92 ;  /* 0x0000005c695c723e */ /* 0x000fe200000000ff */
[----:B------:R-:W-:Y:S01]  /*3620*/  FFMA.FTZ R129, R129, R66, R26 ;  /* 0x0000004281817223 */ /* 0x000fe2000001001a */
[----:B------:R-:W-:Y:S01]  /*3630*/  F2FP.F16.F32.PACK_AB R106, R109, R106 ;  /* 0x0000006a6d6a723e */ /* 0x000fe200000000ff */
[----:B------:R-:W-:Y:S01]  /*3640*/  FFMA.FTZ R152, R152, R67, R27 ;  /* 0x0000004398987223 */ /* 0x000fe2000001001b */
[----:B------:R-:W-:Y:S01]  /*3650*/  FFMA.FTZ R104, R113, R68, R28 ;  /* 0x0000004471687223 */ /* 0x000fe2000001001c */
[----:B------:R-:W-:Y:S01]  /*3660*/  FFMA.FTZ R109, R118, R69, R29 ;  /* 0x00000045766d7223 */ /* 0x000fe2000001001d */
        /* <DEDUP_REMOVED lines=20> */
[----:B------:R0:W-:Y:S01]  /*37b0*/  STG.E.128 desc[UR6][R96.64], R88 ;  /* 0x0000005860007986 */ /* 0x0001e2000c101d06 */
[----:B------:R-:W-:-:S02]  /*37c0*/  F2FP.F16.F32.PACK_AB R93, R142, R93 ;  /* 0x0000005d8e5d723e */ /* 0x000fc400000000ff */
        /* <DEDUP_REMOVED lines=8> */
[----:B------:R-:W-:Y:S02]  /*3850*/  F2FP.F16.F32.PACK_AB R112, R126, R119 ;  /* 0x000000777e70723e */ /* 0x000fe400000000ff */
[----:B------:R-:W-:Y:S02]  /*3860*/  F2FP.F16.F32.PACK_AB R138, R136, R137 ;  /* 0x00000089888a723e */ /* 0x000fe400000000ff */
[----:B------:R-:W-:Y:S01]  /*3870*/  F2FP.F16.F32.PACK_AB R139, R0, R139 ;  /* 0x0000008b008b723e */ /* 0x000fe200000000ff */
[----:B------:R0:W-:Y:S01]  /*3880*/  STG.E.128 desc[UR6][R102.64], R112 ;  /* 0x0000007066007986 */ /* 0x0001e2000c101d06 */
[----:B------:R-:W-:Y:S02]  /*3890*/  F2FP.F16.F32.PACK_AB R137, R164, R133 ;  /* 0x00000085a489723e */ /* 0x000fe400000000ff */
[----:B------:R-:W-:-:S05]  /*38a0*/  F2FP.F16.F32.PACK_AB R136, R134, R127 ;  /* 0x0000007f8688723e */ /* 0x000fca00000000ff */
[----:B------:R0:W-:Y:S02]  /*38b0*/  STG.E.128 desc[UR6][R2.64], R136 ;  /* 0x0000008802007986 */ /* 0x0001e4000c101d06 */
.L_x_22782:
[----:B------:R-:W-:Y:S05]  /*38c0*/  BSYNC.RECONVERGENT B0 ;  /* 0x0000000000007941 */ /* 0x000fea0003800200 */
.L_x_22781:
[----:B0-----:R-:W0:Y:S02]  /*38d0*/  LDC.64 R2, c[0x0][0x380] ;  /* 0x0000e000ff027b82 */ /* 0x001e240000000a00 */
[----:B0-----:R-:W-:-:S04]  /*38e0*/  LEA R110, R2, R110, 0x2 ;  /* 0x0000006e026e7211 */ /* 0x001fc800078e10ff */
[----:B------:R-:W-:-:S13]  /*38f0*/  ISETP.GE.AND P0, PT, R110, R3, PT ;  /* 0x000000036e00720c */ /* 0x000fda0003f06270 */
[----:B------:R-:W-:Y:S05]  /*3900*/  @!P0 BRA `(.L_x_22783) ;  /* 0xffffffc800e88947 */ /* 0x000fea000383ffff */
[----:B------:R-:W-:Y:S05]  /*3910*/  EXIT ;  /* 0x000000000000794d */ /* 0x000fea0003800000 */
.L_x_22780:
        /* <DEDUP_REMOVED lines=8> */
.L_x_22785:
[----:B------:R-:W-:Y:S05]  /*39a0*/  BSYNC B0 ;  /* 0x0000000000007941 */ /* 0x000fea0003800000 */
.L_x_22784:
        /* <DEDUP_REMOVED lines=10> */
.L_x_22786:
[----:B------:R-:W-:Y:S01]  /*3a50*/  HFMA2 R140, -RZ, RZ, 0, 2.384185791015625e-07 ;  /* 0x00000004ff8c7431 */ /* 0x000fe200000001ff */
[----:B------:R-:W-:-:S05]  /*3a60*/  MOV R2, R91 ;  /* 0x0000005b00027202 */ /* 0x000fca0000000f00 */
[----:B------:R-:W-:-:S05]  /*3a70*/  FADD.FTZ R2, R3, R2 ;  /* 0x0000000203027221 */ /* 0x000fca0000010000 */
[----:B------:R-:W-:-:S07]  /*3a80*/  MOV R139, R2 ;  /* 0x00000002008b7202 */ /* 0x000fce0000000f00 */
[----:B------:R-:W-:Y:S05]  /*3a90*/  WARPSYNC.COLLECTIVE R138, `(.L_x_22787) ;  /* 0x000000008a087348 */ /* 0x000fea0003c00000 */
[----:B------:R0:W1:Y:S02]  /*3aa0*/  SHFL.BFLY P0, R91, R139, R140, R141 ;  /* 0x0c00008c8b5b7389 */ /* 0x000064000000008d */
[----:B01----:R-:W-:Y:S05]  /*3ab0*/  ENDCOLLECTIVE ;  /* 0x000000000000791b */ /* 0x003fea0003800000 */
.L_x_22787:
[----:B------:R-:W-:Y:S01]  /*3ac0*/  HFMA2 R140, -RZ, RZ, 0, 4.76837158203125e-07 ;  /* 0x00000008ff8c7431 */ /* 0x000fe200000001ff */
[----:B------:R-:W-:-:S05]  /*3ad0*/  MOV R89, R91 ;  /* 0x0000005b00597202 */ /* 0x000fca0000000f00 */
[----:B------:R-:W-:-:S05]  /*3ae0*/  FADD.FTZ R89, R2, R89 ;  /* 0x0000005902597221 */ /* 0x000fca0000010000 */
[----:B------:R-:W-:-:S07]  /*3af0*/  MOV R139, R89 ;  /* 0x00000059008b7202 */ /* 0x000fce0000000f00 */
[----:B------:R-:W-:Y:S05]  /*3b00*/  WARPSYNC.COLLECTIVE R138, `(.L_x_22788) ;  /* 0x000000008a087348 */ /* 0x000fea0003c00000 */
[----:B------:R0:W1:Y:S02]  /*3b10*/  SHFL.BFLY P0, R91, R139, R140, R141 ;  /* 0x0c00008c8b5b7389 */ /* 0x000064000000008d */
[----:B01----:R-:W-:Y:S05]  /*3b20*/  ENDCOLLECTIVE ;  /* 0x000000000000791b */ /* 0x003fea0003800000 */
.L_x_22788:
[----:B------:R-:W-:Y:S01]  /*3b30*/  HFMA2 R140, -RZ, RZ, 0, 9.5367431640625e-07 ;  /* 0x00000010ff8c7431 */ /* 0x000fe200000001ff */
[----:B------:R-:W-:-:S05]  /*3b40*/  MOV R88, R91 ;  /* 0x0000005b00587202 */ /* 0x000fca0000000f00 */
[----:B------:R-:W-:-:S05]  /*3b50*/  FADD.FTZ R88, R89, R88 ;  /* 0x0000005859587221 */ /* 0x000fca0000010000 */
[----:B------:R-:W-:-:S07]  /*3b60*/  MOV R139, R88 ;  /* 0x00000058008b7202 */ /* 0x000fce0000000f00 */
[----:B------:R-:W-:Y:S05]  /*3b70*/  WARPSYNC.COLLECTIVE R138, `(.L_x_22789) ;  /* 0x000000008a087348 */ /* 0x000fea0003c00000 */
[----:B------:R0:W1:Y:S02]  /*3b80*/  SHFL.BFLY P0, R91, R139, R140, R141 ;  /* 0x0c00008c8b5b7389 */ /* 0x000064000000008d */
[----:B01----:R-:W-:Y:S05]  /*3b90*/  ENDCOLLECTIVE ;  /* 0x000000000000791b */ /* 0x003fea0003800000 */
.L_x_22789:
[----:B------:R-:W-:Y:S02]  /*3ba0*/  HFMA2 R140, -RZ, RZ, 0, 5.9604644775390625e-08 ;  /* 0x00000001ff8c7431 */ /* 0x000fe400000001ff */
        /* <DEDUP_REMOVED lines=86> */
.L_x_22790:
[----:B------:R-:W-:Y:S01]  /*4110*/  HFMA2 R140, -RZ, RZ, 0, 1.1920928955078125e-07 ;  /* 0x00000002ff8c7431 */ /* 0x000fe200000001ff */
[----:B------:R-:W-:-:S05]  /*4120*/  MOV R3, R91 ;  /* 0x0000005b00037202 */ /* 0x000fca0000000f00 */
[----:B------:R-:W-:-:S05]  /*4130*/  FADD.FTZ R3, R0, R3 ;  /* 0x0000000300037221 */ /* 0x000fca0000010000 */
[----:B------:R-:W-:-:S07]  /*4140*/  MOV R139, R3 ;  /* 0x00000003008b7202 */ /* 0x000fce0000000f00 */
[----:B------:R-:W-:Y:S05]  /*4150*/  WARPSYNC.COLLECTIVE R138, `(.L_x_22791) ;  /* 0x000000008a087348 */ /* 0x000fea0003c00000 */
[----:B------:R0:W1:Y:S02]  /*4160*/  SHFL.BFLY P0, R91, R139, R140, R141 ;  /* 0x0c00008c8b5b7389 */ /* 0x000064000000008d */
[----:B01----:R-:W-:Y:S05]  /*4170*/  ENDCOLLECTIVE ;  /* 0x000000000000791b */ /* 0x003fea0003800000 */
.L_x_22791:
[----:B------:R-:W-:Y:S01]  /*4180*/  HFMA2 R140, -RZ, RZ, 0, 2.384185791015625e-07 ;  /* 0x00000004ff8c7431 */ /* 0x000fe200000001ff */
[----:B------:R-:W-:-:S05]  /*4190*/  MOV R2, R91 ;  /* 0x0000005b00027202 */ /* 0x000fca0000000f00 */
[----:B------:R-:W-:-:S05]  /*41a0*/  FADD.FTZ R2, R3, R2 ;  /* 0x0000000203027221 */ /* 0x000fca0000010000 */
[----:B------:R-:W-:-:S07]  /*41b0*/  MOV R139, R2 ;  /* 0x00000002008b7202 */ /* 0x000fce0000000f00 */
[----:B------:R-:W-:Y:S05]  /*41c0*/  WARPSYNC.COLLECTIVE R138, `(.L_x_22792) ;  /* 0x000000008a087348 */ /* 0x000fea0003c00000 */
[----:B------:R0:W1:Y:S02]  /*41d0*/  SHFL.BFLY P0, R91, R139, R140, R141 ;  /* 0x0c00008c8b5b7389 */ /* 0x000064000000008d */
[----:B01----:R-:W-:Y:S05]  /*41e0*/  ENDCOLLECTIVE ;  /* 0x000000000000791b */ /* 0x003fea0003800000 */
.L_x_22792:
[----:B------:R-:W-:Y:S01]  /*41f0*/  HFMA2 R140, -RZ, RZ, 0, 4.76837158203125e-07 ;  /* 0x00000008ff8c7431 */ /* 0x000fe200000001ff */
[----:B------:R-:W-:-:S05]  /*4200*/  MOV R89, R91 ;  /* 0x0000005b00597202 */ /* 0x000fca0000000f00 */
[----:B------:R-:W-:-:S05]  /*4210*/  FADD.FTZ R89, R2, R89 ;  /* 0x0000005902597221 */ /* 0x000fca0000010000 */
[----:B------:R-:W-:-:S07]  /*4220*/  MOV R139, R89 ;  /* 0x00000059008b7202 */ /* 0x000fce0000000f00 */
[----:B------:R-:W-:Y:S05]  /*4230*/  WARPSYNC.COLLECTIVE R138, `(.L_x_22793) ;  /* 0x000000008a087348 */ /* 0x000fea0003c00000 */
[----:B------:R0:W1:Y:S02]  /*4240*/  SHFL.BFLY P0, R91, R139, R140, R141 ;  /* 0x0c00008c8b5b7389 */ /* 0x000064000000008d */
[----:B01----:R-:W-:Y:S05]  /*4250*/  ENDCOLLECTIVE ;  /* 0x000000000000791b */ /* 0x003fea0003800000 */
.L_x_22793:
[----:B------:R-:W-:Y:S01]  /*4260*/  HFMA2 R140, -RZ, RZ, 0, 9.5367431640625e-07 ;  /* 0x00000010ff8c7431 */ /* 0x000fe200000001ff */
[----:B------:R-:W-:-:S05]  /*4270*/  MOV R88, R91 ;  /* 0x0000005b00587202 */ /* 0x000fca0000000f00 */
[----:B------:R-:W-:-:S05]  /*4280*/  FADD.FTZ R88, R89, R88 ;  /* 0x0000005859587221 */ /* 0x000fca0000010000 */
[----:B------:R-:W-:-:S07]  /*4290*/  MOV R139, R88 ;  /* 0x00000058008b7202 */ /* 0x000fce0000000f00 */
[----:B------:R-:W-:Y:S05]  /*42a0*/  WARPSYNC.COLLECTIVE R138, `(.L_x_22794) ;  /* 0x000000008a087348 */ /* 0x000fea0003c00000 */
[----:B------:R0:W1:Y:S02]  /*42b0*/  SHFL.BFLY P0, R91, R139, R140, R141 ;  /* 0x0c00008c8b5b7389 */ /* 0x000064000000008d */
[----:B01----:R-:W-:Y:S05]  /*42c0*/  ENDCOLLECTIVE ;  /* 0x000000000000791b */ /* 0x003fea0003800000 */
.L_x_22794:
[----:B------:R-:W-:Y:S05]  /*42d0*/  BRA `(.L_x_22795) ;  /* 0xffffffe800b07947 */ /* 0x000fea000383ffff */
.L_x_22796:
        /* <DEDUP_REMOVED lines=10> */
.L_x_45851:


//--------------------- .text._ZN10layer_norm13ln_fwd_kernelINS_13Kernel_traitsIf6__halfS2_S2_fjLj1280ELj1ELj4ELj1ELj16ENS_18Kernel_traits_baseILj1280EfS2_S2_S2_fjLj128EEEEELb0ELb1ELb0ELb0EEEvNS_9FwdParamsE --------------------------
	.section	.text._ZN10layer_norm13ln_fwd_kernelINS_13Kernel_traitsIf6__halfS2_S2_fjLj1280ELj1ELj4ELj1ELj16ENS_18Kernel_traits_baseILj1280EfS2_S2_S2_fjLj128EEEEELb0ELb1ELb0ELb0EEEvNS_9FwdParamsE,"ax",@progbits
	.align	128
        .global         _ZN10layer_norm13ln_fwd_kernelINS_13Kernel_traitsIf6__halfS2_S2_fjLj1280ELj1ELj4ELj1ELj16ENS_18Kernel_traits_baseILj1280EfS2_S2_S2_fjLj128EEEEELb0ELb1ELb0ELb0EEEvNS_9FwdParamsE
        .type           _ZN10layer_norm13ln_fwd_kernelINS_13Kernel_traitsIf6__halfS2_S2_fjLj1280ELj1ELj4ELj1ELj16ENS_18Kernel_traits_baseILj1280EfS2_S2_S2_fjLj128EEEEELb0ELb1ELb0ELb0EEEvNS_9FwdParamsE,@function
        .size           _ZN10layer_norm13ln_fwd_kernelINS_13Kernel_traitsIf6__halfS2_S2_fjLj1280ELj1ELj4ELj1ELj16ENS_18Kernel_traits_baseILj1280EfS2_S2_S2_fjLj128EEEEELb0ELb1ELb0ELb0EEEvNS_9FwdParamsE,(.L_x_45852 - _ZN10layer_norm13ln_fwd_kernelINS_13Kernel_traitsIf6__halfS2_S2_fjLj1280ELj1ELj4ELj1ELj16ENS_18Kernel_traits_baseILj1280EfS2_S2_S2_fjLj128EEEEELb0ELb1ELb0ELb0EEEvNS_9FwdParamsE)
        .other          _ZN10layer_norm13ln_fwd_kernelINS_13Kernel_traitsIf6__halfS2_S2_fjLj1280ELj1ELj4ELj1ELj16ENS_18Kernel_traits_baseILj1280EfS2_S2_S2_fjLj128EEEEELb0ELb1ELb0ELb0EEEvNS_9FwdParamsE,@"STO_CUDA_ENTRY STV_DEFAULT"
_ZN10layer_norm13ln_fwd_kernelINS_13Kernel_traitsIf6__halfS2_S2_fjLj1280ELj1ELj4ELj1ELj16ENS_18Kernel_traits_baseILj1280EfS2_S2_S2_fjLj128EEEEELb0ELb1ELb0ELb0EEEvNS_9FwdParamsE:
.text._ZN10layer_norm13ln_fwd_kernelINS_13Kernel_traitsIf6__halfS2_S2_fjLj1280ELj1ELj4ELj1ELj16ENS_18Kernel_traits_baseILj1280EfS2_S2_S2_fjLj128EEEEELb0ELb1ELb0ELb0EEEvNS_9FwdParamsE:
        /* <DEDUP_REMOVED lines=89> */
.L_x_22798:
        /* <DEDUP_REMOVED lines=69> */
.L_x_22799:
[----:B------:R-:W-:Y:S05]  /*09e0*/  BSYNC.RECONVERGENT B0 ;  /* 0x0000000000007941 */ /* 0x000fea0003800200 */
.L_x_22797:
        /* <DEDUP_REMOVED lines=10> */
.L_x_22831:
        /* <DEDUP_REMOVED lines=24> */
[----:B-----5:R-:W-:Y:S02]  /*0c10*/  HADD2.F32 R159, -RZ, R129.H0_H0 ;  /* 0x20000081ff9f7230 */ /* 0x020fe40000004100 */
[----:B------:R-:W-:Y:S02]  /*0c20*/  HADD2.F32 R157, -RZ, R128.H0_H0 ;  /* 0x20000080ff9d7230 */ /* 0x000fe40000004100 */
[----:B------:R-:W-:Y:S02]  /*0c30*/  HADD2.F32 R163, -RZ, R130.H0_H0 ;  /* 0x20000082ffa37230 */ /* 0x000fe40000004100 */
[-C--:B------:R-:W-:Y:S01]  /*0c40*/  FMUL.FTZ R159, R159, R0.reuse ;  /* 0x000000009f9f7220 */ /* 0x080fe20000410000 */
[----:B------:R-:W-:Y:S02]  /*0c50*/  HADD2.F32 R161, -RZ, R128.H1_H1 ;  /* 0x30000080ffa17230 */ /* 0x000fe40000004100 */
[----:B------:R-:W-:Y:S01]  /*0c60*/  FMUL.FTZ R157, R157, R0 ;  /* 0x000000009d9d7220 */ /* 0x000fe20000410000 */
[----:B------:R-:W-:-:S02]  /*0c70*/  HADD2.F32 R175, -RZ, R130.H1_H1 ;  /* 0x30000082ffaf7230 */ /* 0x000fc40000004100 */
[-C--:B------:R-:W-:Y:S01]  /*0c80*/  FMUL.FTZ R163, R163, R0.reuse ;  /* 0x00000000a3a37220 */ /* 0x080fe20000410000 */
[----:B------:R-:W-:Y:S02]  /*0c90*/  HADD2.F32 R177, -RZ, R131.H0_H0 ;  /* 0x20000083ffb17230 */ /* 0x000fe40000004100 */
[-C--:B------:R-:W-:Y:S01]  /*0ca0*/  FMUL.FTZ R164, R161, R0.reuse ;  /* 0x00000000a1a47220 */ /* 0x080fe20000410000 */
[----:B------:R-:W-:Y:S02]  /*0cb0*/  HADD2.F32 R129, -RZ, R129.H1_H1 ;  /* 0x30000081ff817230 */ /* 0x000fe40000004100 */
[-C--:B------:R-:W-:Y:S01]  /*0cc0*/  FMUL.FTZ R162, R175, R0.reuse ;  /* 0x00000000afa27220 */ /* 0x080fe20000410000 */
[----:B------:R-:W-:Y:S02]  /*0cd0*/  HADD2.F32 R131, -RZ, R131.H1_H1 ;  /* 0x30000083ff837230 */ /* 0x000fe40000004100 */
[----:B------:R-:W-:Y:S01]  /*0ce0*/  FMUL.FTZ R177, R177, R0 ;  /* 0x00000000b1b17220 */ /* 0x000fe20000410000 */
[----:B--2---:R-:W-:-:S02]  /*0cf0*/  HADD2.F32 R158, -RZ, R5.H0_H0 ;  /* 0x20000005ff9e7230 */ /* 0x004fc40000004100 */
[----:B------:R-:W-:Y:S02]  /*0d00*/  HADD2.F32 R128, -RZ, R4.H0_H0 ;  /* 0x20000004ff807230 */ /* 0x000fe40000004100 */
[----:B------:R-:W-:Y:S02]  /*0d10*/  HADD2.F32 R130, -RZ, R6.H0_H0 ;  /* 0x20000006ff827230 */ /* 0x000fe40000004100 */
[----:B------:R-:W-:Y:S01]  /*0d20*/  FFMA.FTZ R158, R159, R110, R158 ;  /* 0x0000006e9f9e7223 */ /* 0x000fe2000001009e */
[--C-:B------:R-:W-:Y:S02]  /*0d30*/  HADD2.F32 R160, -RZ, R7.reuse.H0_H0 ;  /* 0x20000007ffa07230 */ /* 0x100fe40000004100 */
[----:B------:R-:W-:Y:S01]  /*0d40*/  FFMA.FTZ R157, R157, R108, R128 ;  /* 0x0000006c9d9d7223 */ /* 0x000fe20000010080 */
[----:B------:R-:W-:Y:S01]  /*0d50*/  FMUL.FTZ R128, R129, R0 ;  /* 0x0000000081807220 */ /* 0x000fe20000410000 */
[----:B------:R-:W-:Y:S01]  /*0d60*/  FFMA.FTZ R159, R163, R104, R130 ;  /* 0x00000068a39f7223 */ /* 0x000fe20000010082 */
[----:B------:R-:W-:Y:S01]  /*0d70*/  FMUL.FTZ R130, R131, R0 ;  /* 0x0000000083827220 */ /* 0x000fe20000410000 */
[----:B------:R-:W-:-:S02]  /*0d80*/  HADD2.F32 R175, -RZ, R7.H1_H1 ;  /* 0x30000007ffaf7230 */ /* 0x000fc40000004100 */
[----:B------:R-:W-:Y:S01]  /*0d90*/  FFMA.FTZ R160, R177, R106, R160 ;  /* 0x0000006ab1a07223 */ /* 0x000fe200000100a0 */
        /* <DEDUP_REMOVED lines=12> */
.L_x_22802:
[----:B-----5:R-:W-:Y:S02]  /*0e60*/  HADD2.F32 R161, -RZ, R129.H0_H0 ;  /* 0x20000081ffa17230 */ /* 0x020fe40000004100 */
        /* <DEDUP_REMOVED lines=23> */
[----:B------:R-:W-:Y:S02]  /*0fe0*/  F2FP.F16.F32.PACK_AB R130, R162, R159 ;  /* 0x0000009fa282723e */ /* 0x000fe400000000ff */
[----:B------:R-:W-:Y:S02]  /*0ff0*/  F2FP.F16.F32.PACK_AB R131, R161, R160 ;  /* 0x000000a0a183723e */ /* 0x000fe400000000ff */
[----:B------:R-:W-:Y:S02]  /*1000*/  F2FP.F16.F32.PACK_AB R129, R163, R158 ;  /* 0x0000009ea381723e */ /* 0x000fe400000000ff */
[----:B------:R-:W-:-:S07]  /*1010*/  F2FP.F16.F32.PACK_AB R128, R164, R157 ;  /* 0x0000009da480723e */ /* 0x000fce00000000ff */
.L_x_22803:
[----:B------:R-:W0:Y:S01]  /*1020*/  LDC.64 R176, c[0x0][0x3a8] ;  /* 0x0000ea00ffb07b82 */ /* 0x000e220000000a00 */
[C---:B------:R-:W-:Y:S01]  /*1030*/  IADD3 R174, PT, PT, R156.reuse, 0x20, RZ ;  /* 0x000000209cae7810 */ /* 0x040fe20007ffe0ff */
[----:B0-----:R-:W-:-:S05]  /*1040*/  IMAD.WIDE.U32 R176, R156, 0x10, R176 ;  /* 0x000000109cb07825 */ /* 0x001fca00078e00b0 */
[----:B------:R0:W-:Y:S02]  /*1050*/  STG.E.128 desc[UR6][R176.64], R128 ;  /* 0x00000080b0007986 */ /* 0x0001e4000c101d06 */
.L_x_22801:
[----:B------:R-:W-:Y:S05]  /*1060*/  BSYNC.RECONVERGENT B0 ;  /* 0x0000000000007941 */ /* 0x000fea0003800200 */
.L_x_22800:
        /* <DEDUP_REMOVED lines=13> */
[--C-:B0----5:R-:W-:Y:S02]  /*1140*/  HADD2.F32 R167, -RZ, R129.reuse.H0_H0 ;  /* 0x20000081ffa77230 */ /* 0x121fe40000004100 */
[----:B------:R-:W-:Y:S02]  /*1150*/  HADD2.F32 R171, -RZ, R129.H1_H1 ;  /* 0x30000081ffab7230 */ /* 0x000fe40000004100 */
[----:B------:R-:W-:Y:S02]  /*1160*/  HADD2.F32 R129, -RZ, R130.H0_H0 ;  /* 0x20000082ff817230 */ /* 0x000fe40000004100 */
[-C--:B------:R-:W-:Y:S01]  /*1170*/  FMUL.FTZ R167, R167, R0.reuse ;  /* 0x00000000a7a77220 */ /* 0x080fe20000410000 */
[----:B------:R-:W-:Y:S02]  /*1180*/  HADD2.F32 R177, -RZ, R131.H0_H0 ;  /* 0x20000083ffb17230 */ /* 0x000fe40000004100 */
[----:B------:R-:W-:Y:S02]  /*1190*/  HADD2.F32 R165, -RZ, R128.H0_H0 ;  /* 0x20000080ffa57230 */ /* 0x000fe40000004100 */
[----:B------:R-:W-:Y:S01]  /*11a0*/  FMUL.FTZ R129, R129, R0 ;  /* 0x0000000081817220 */ /* 0x000fe20000410000 */
[----:B------:R-:W-:-:S02]  /*11b0*/  HADD2.F32 R175, -RZ, R130.H1_H1 ;  /* 0x30000082ffaf7230 */ /* 0x000fc40000004100 */
[-C--:B------:R-:W-:Y:S01]  /*11c0*/  FMUL.FTZ R177, R177, R0.reuse ;  /* 0x00000000b1b17220 */ /* 0x080fe20000410000 */
[----:B------:R-:W-:Y:S02]  /*11d0*/  HADD2.F32 R166, -RZ, R5.H0_H0 ;  /* 0x20000005ffa67230 */ /* 0x000fe40000004100 */
[-C--:B------:R-:W-:Y:S01]  /*11e0*/  FMUL.FTZ R165, R165, R0.reuse ;  /* 0x00000000a5a57220 */ /* 0x080fe20000410000 */
[----:B------:R-:W-:Y:S02]  /*11f0*/  HADD2.F32 R169, -RZ, R128.H1_H1 ;  /* 0x30000080ffa97230 */ /* 0x000fe40000004100 */
[----:B------:R-:W-:Y:S01]  /*1200*/  FMUL.FTZ R170, R175, R0 ;  /* 0x00000000afaa7220 */ /* 0x000fe20000410000 */
[----:B------:R-:W-:Y:S02]  /*1210*/  HADD2.F32 R130, -RZ, R6.H0_H0 ;  /* 0x20000006ff827230 */ /* 0x000fe40000004100 */
[----:B------:R-:W-:Y:S01]  /*1220*/  FFMA.FTZ R166, R167, R86, R166 ;  /* 0x00000056a7a67223 */ /* 0x000fe200000100a6 */
[----:B------:R-:W-:-:S02]  /*1230*/  HADD2.F32 R168, -RZ, R7.H0_H0 ;  /* 0x20000007ffa87230 */ /* 0x000fc40000004100 */
[----:B------:R-:W-:Y:S01]  /*1240*/  FMUL.FTZ R172, R169, R0 ;  /* 0x00000000a9ac7220 */ /* 0x000fe20000410000 */
[--C-:B------:R-:W-:Y:S02]  /*1250*/  HADD2.F32 R128, -RZ, R4.reuse.H0_H0 ;  /* 0x20000004ff807230 */ /* 0x100fe40000004100 */
[----:B------:R-:W-:Y:S01]  /*1260*/  FFMA.FTZ R167, R129, R80, R130 ;  /* 0x0000005081a77223 */ /* 0x000fe20000010082 */
[----:B------:R-:W-:Y:S02]  /*1270*/  HADD2.F32 R179, -RZ, R131.H1_H1 ;  /* 0x30000083ffb37230 */ /* 0x000fe40000004100 */
[----:B------:R-:W-:Y:S01]  /*1280*/  FFMA.FTZ R168, R177, R82, R168 ;  /* 0x00000052b1a87223 */ /* 0x000fe200000100a8 */
[----:B------:R-:W-:Y:S02]  /*1290*/  HADD2.F32 R129, -RZ, R4.H1_H1 ;  /* 0x30000004ff817230 */ /* 0x000fe40000004100 */
[----:B------:R-:W-:Y:S01]  /*12a0*/  FFMA.FTZ R165, R165, R84, R128 ;  /* 0x00000054a5a57223 */ /* 0x000fe20000010080 */
[----:B------:R-:W-:-:S02]  /*12b0*/  HADD2.F32 R131, -RZ, R5.H1_H1 ;  /* 0x30000005ff837230 */ /* 0x000fc40000004100 */
[-C--:B------:R-:W-:Y:S01]  /*12c0*/  FMUL.FTZ R130, R179, R0.reuse ;  /* 0x00000000b3827220 */ /* 0x080fe20000410000 */
[----:B------:R-:W-:Y:S02]  /*12d0*/  HADD2.F32 R177, -RZ, R6.H1_H1 ;  /* 0x30000006ffb17230 */ /* 0x000fe40000004100 */
[----:B------:R-:W-:Y:S01]  /*12e0*/  FMUL.FTZ R128, R171, R0 ;  /* 0x00000000ab807220 */ /* 0x000fe20000410000 */
[----:B------:R-:W-:Y:S02]  /*12f0*/  HADD2.F32 R181, -RZ, R7.H1_H1 ;  /* 0x30000007ffb57230 */ /* 0x000fe40000004100 */
[----:B------:R-:W-:Y:S01]  /*1300*/  FFMA.FTZ R172, R172, R85, R129 ;  /* 0x00000055acac7223 */ /* 0x000fe20000010081 */
[----:B------:R-:W-:Y:S01]  /*1310*/  FFMA.FTZ R170, R170, R81, R177 ;  /* 0x00000051aaaa7223 */ /* 0x000fe200000100b1 */
[----:B------:R-:W-:Y:S01]  /*1320*/  FFMA.FTZ R171, R128, R87, R131 ;  /* 0x0000005780ab7223 */ /* 0x000fe20000010083 */
[----:B------:R-:W-:Y:S02]  /*1330*/  FFMA.FTZ R169, R130, R83, R181 ;  /* 0x0000005382a97223 */ /* 0x000fe400000100b5 */
[----:B------:R-:W-:-:S02]  /*1340*/  F2FP.F16.F32.PACK_AB R128, R172, R165 ;  /* 0x000000a5ac80723e */ /* 0x000fc400000000ff */
[----:B------:R-:W-:Y:S02]  /*1350*/  F2FP.F16.F32.PACK_AB R130, R170, R167 ;  /* 0x000000a7aa82723e */ /* 0x000fe400000000ff */
[----:B------:R-:W-:Y:S02]  /*1360*/  F2FP.F16.F32.PACK_AB R131, R169, R168 ;  /* 0x000000a8a983723e */ /* 0x000fe400000000ff */
[----:B------:R-:W-:Y:S01]  /*1370*/  F2FP.F16.F32.PACK_AB R129, R171, R166 ;  /* 0x000000a6ab81723e */ /* 0x000fe200000000ff */
[----:B------:R-:W-:Y:S06]  /*1380*/  BRA `(.L_x_22807) ;  /* 0x0000000000707947 */ /* 0x000fec0003800000 */
.L_x_22806:
[----:B-----5:R-:W-:Y:S02]  /*1390*/  HADD2.F32 R169, -RZ, R129.H0_H0 ;  /* 0x20000081ffa97230 */ /* 0x020fe40000004100 */
[----:B------:R-:W-:Y:S02]  /*13a0*/  HADD2.F32 R171, -RZ, R130.H0_H0 ;  /* 0x20000082ffab7230 */ /* 0x000fe40000004100 */
[----:B------:R-:W-:Y:S02]  /*13b0*/  HADD2.F32 R177, -RZ, R131.H0_H0 ;  /* 0x20000083ffb17230 */ /* 0x000fe40000004100 */
[-C--:B------:R-:W-:Y:S01]  /*13c0*/  FMUL.FTZ R169, R169, R0.reuse ;  /* 0x00000000a9a97220 */ /* 0x080fe20000410000 */
[--C-:B------:R-:W-:Y:S02]  /*13d0*/  HADD2.F32 R165, -RZ, R128.reuse.H0_H0 ;  /* 0x20000080ffa57230 */ /* 0x100fe40000004100 */
[----:B------:R-:W-:Y:S01]  /*13e0*/  FMUL.FTZ R171, R171, R0 ;  /* 0x00000000abab7220 */ /* 0x000fe20000410000 */
[----:B0-----:R-:W-:-:S02]  /*13f0*/  HADD2.F32 R167, -RZ, R128.H1_H1 ;  /* 0x30000080ffa77230 */ /* 0x001fc40000004100 */
        /* <DEDUP_REMOVED lines=21> */
.L_x_22807:
[----:B------:R-:W0:Y:S02]  /*1550*/  LDC.64 R176, c[0x0][0x3a8] ;  /* 0x0000ea00ffb07b82 */ /* 0x000e240000000a00 */
[C---:B0-----:R-:W-:Y:S01]  /*1560*/  IMAD.WIDE.U32 R176, R174.reuse, 0x10, R176 ;  /* 0x00000010aeb07825 */ /* 0x041fe200078e00b0 */
[----:B------:R-:W-:-:S04]  /*1570*/  IADD3 R174, PT, PT, R174, 0x20, RZ ;  /* 0x00000020aeae7810 */ /* 0x000fc80007ffe0ff */
[----:B------:R0:W-:Y:S03]  /*1580*/  STG.E.128 desc[UR6][R176.64], R128 ;  /* 0x00000080b0007986 */ /* 0x0001e6000c101d06 */
.L_x_22805:
[----:B------:R-:W-:Y:S05]  /*1590*/  BSYNC.RECONVERGENT B0 ;  /* 0x0000000000007941 */ /* 0x000fea0003800200 */
.L_x_22804:
        /* <DEDUP_REMOVED lines=50> */
.L_x_22810:
        /* <DEDUP_REMOVED lines=28> */
.L_x_22811:
[----:B------:R-:W0:Y:S02]  /*1a80*/  LDC.64 R176, c[0x0][0x3a8] ;  /* 0x0000ea00ffb07b82 */ /* 0x000e240000000a00 */
[C---:B0-----:R-:W-:Y:S01]  /*1a90*/  IMAD.WIDE.U32 R176, R174.reuse, 0x10, R176 ;  /* 0x00000010aeb07825 */ /* 0x041fe200078e00b0 */
[----:B------:R-:W-:-:S04]  /*1aa0*/  IADD3 R174, PT, PT, R174, 0x20, RZ ;  /* 0x00000020aeae7810 */ /* 0x000fc80007ffe0ff */
[----:B------:R0:W-:Y:S03]  /*1ab0*/  STG.E.128 desc[UR6][R176.64], R128 ;  /* 0x00000080b0007986 */ /* 0x0001e6000c101d06 */
.L_x_22809:
[----:B------:R-:W-:Y:S05]  /*1ac0*/  BSYNC.RECONVERGENT B0 ;  /* 0x0000000000007941 */ /* 0x000fea0003800200 */
.L_x_22808:
        /* <DEDUP_REMOVED lines=50> */
.L_x_22814:
        /* <DEDUP_REMOVED lines=28> */
.L_x_22815:
[----:B------:R-:W0:Y:S02]  /*1fb0*/  LDC.64 R176, c[0x0][0x3a8] ;  /* 0x0000ea00ffb07b82 */ /* 0x000e240000000a00 */
[C---:B0-----:R-:W-:Y:S01]  /*1fc0*/  IMAD.WIDE.U32 R176, R174.reuse, 0x10, R176 ;  /* 0x00000010aeb07825 */ /* 0x041fe200078e00b0 */
[----:B------:R-:W-:-:S04]  /*1fd0*/  IADD3 R174, PT, PT, R174, 0x20, RZ ;  /* 0x00000020aeae7810 */ /* 0x000fc80007ffe0ff */
[----:B------:R0:W-:Y:S03]  /*1fe0*/  STG.E.128 desc[UR6][R176.64], R128 ;  /* 0x00000080b0007986 */ /* 0x0001e6000c101d06 */
.L_x_22813:
[----:B------:R-:W-:Y:S05]  /*1ff0*/  BSYNC.RECONVERGENT B0 ;  /* 0x0000000000007941 */ /* 0x000fea0003800200 */
.L_x_22812:
        /* <DEDUP_REMOVED lines=13> */
[--C-:B-----5:R-:W-:Y:S02]  /*20d0*/  HADD2.F32 R153, -RZ, R129.reuse.H0_H0 ;  /* 0x20000081ff997230 */ /* 0x120fe40000004100 */
[----:B0-----:R-:W-:Y:S02]  /*20e0*/  HADD2.F32 R133, -RZ, R128.H0_H0 ;  /* 0x20000080ff857230 */ /* 0x001fe40000004100 */
[----:B------:R-:W-:Y:S02]  /*20f0*/  HADD2.F32 R155, -RZ, R130.H0_H0 ;  /* 0x20000082ff9b7230 */ /* 0x000fe40000004100 */
[-C--:B------:R-:W-:Y:S01]  /*2100*/  FMUL.FTZ R153, R153, R0.reuse ;  /* 0x0000000099997220 */ /* 0x080fe20000410000 */
[----:B------:R-:W-:Y:S02]  /*2110*/  HADD2.F32 R151, -RZ, R128.H1_H1 ;  /* 0x30000080ff977230 */ /* 0x000fe40000004100 */
[----:B------:R-:W-:Y:S01]  /*2120*/  FMUL.FTZ R133, R133, R0 ;  /* 0x0000000085857220 */ /* 0x000fe20000410000 */
[----:B------:R-:W-:-:S02]  /*2130*/  HADD2.F32 R129, -RZ, R129.H1_H1 ;  /* 0x30000081ff817230 */ /* 0x000fc40000004100 */
[-C--:B------:R-:W-:Y:S01]  /*2140*/  FMUL.FTZ R155, R155, R0.reuse ;  /* 0x000000009b9b7220 */ /* 0x080fe20000410000 */
[----:B------:R-:W-:Y:S02]  /*2150*/  HADD2.F32 R175, -RZ, R130.H1_H1 ;  /* 0x30000082ffaf7230 */ /* 0x000fe40000004100 */
[-C--:B------:R-:W-:Y:S01]  /*2160*/  FMUL.FTZ R132, R151, R0.reuse ;  /* 0x0000000097847220 */ /* 0x080fe20000410000 */
[----:B------:R-:W-:Y:S02]  /*2170*/  HADD2.F32 R177, -RZ, R131.H0_H0 ;  /* 0x20000083ffb17230 */ /* 0x000fe40000004100 */
[-C--:B------:R-:W-:Y:S01]  /*2180*/  FMUL.FTZ R128, R129, R0.reuse ;  /* 0x0000000081807220 */ /* 0x080fe20000410000 */
[----:B------:R-:W-:Y:S02]  /*2190*/  HADD2.F32 R152, -RZ, R5.H0_H0 ;  /* 0x20000005ff987230 */ /* 0x000fe40000004100 */
[----:B------:R-:W-:Y:S01]  /*21a0*/  FMUL.FTZ R134, R175, R0 ;  /* 0x00000000af867220 */ /* 0x000fe20000410000 */
[----:B------:R-:W-:-:S02]  /*21b0*/  HADD2.F32 R131, -RZ, R131.H1_H1 ;  /* 0x30000083ff837230 */ /* 0x000fc40000004100 */
[----:B------:R-:W-:Y:S01]  /*21c0*/  FMUL.FTZ R177, R177, R0 ;  /* 0x00000000b1b17220 */ /* 0x000fe20000410000 */
[----:B------:R-:W-:Y:S02]  /*21d0*/  HADD2.F32 R130, -RZ, R4.H0_H0 ;  /* 0x20000004ff827230 */ /* 0x000fe40000004100 */
[----:B------:R-:W-:Y:S01]  /*21e0*/  FFMA.FTZ R152, R153, R14, R152 ;  /* 0x0000000e99987223 */ /* 0x000fe20000010098 */
[--C-:B------:R-:W-:Y:S02]  /*21f0*/  HADD2.F32 R154, -RZ, R6.reuse.H0_H0 ;  /* 0x20000006ff9a7230 */ /* 0x100fe40000004100 */
[----:B------:R-:W-:Y:S01]  /*2200*/  FMUL.FTZ R0, R131, R0 ;  /* 0x0000000083007220 */ /* 0x000fe20000410000 */
[----:B------:R-:W-:Y:S02]  /*2210*/  HADD2.F32 R131, -RZ, R6.H1_H1 ;  /* 0x30000006ff837230 */ /* 0x000fe40000004100 */
[----:B------:R-:W-:Y:S01]  /*2220*/  FFMA.FTZ R151, R133, R12, R130 ;  /* 0x0000000c85977223 */ /* 0x000fe20000010082 */
[----:B------:R-:W-:-:S02]  /*2230*/  HADD2.F32 R133, -RZ, R5.H1_H1 ;  /* 0x30000005ff857230 */ /* 0x000fc40000004100 */
[----:B------:R-:W-:Y:S01]  /*2240*/  FFMA.FTZ R153, R155, R8, R154 ;  /* 0x000000089b997223 */ /* 0x000fe2000001009a */
[--C-:B------:R-:W-:Y:S02]  /*2250*/  HADD2.F32 R154, -RZ, R7.reuse.H0_H0 ;  /* 0x20000007ff9a7230 */ /* 0x100fe40000004100 */
[----:B------:R-:W-:Y:S01]  /*2260*/  FFMA.FTZ R134, R134, R9, R131 ;  /* 0x0000000986867223 */ /* 0x000fe20000010083 */
[----:B------:R-:W-:Y:S02]  /*2270*/  HADD2.F32 R155, -RZ, R7.H1_H1 ;  /* 0x30000007ff9b7230 */ /* 0x000fe40000004100 */
[----:B------:R-:W-:Y:S01]  /*2280*/  FFMA.FTZ R133, R128, R15, R133 ;  /* 0x0000000f80857223 */ /* 0x000fe20000010085 */
[----:B------:R-:W-:Y:S02]  /*2290*/  HADD2.F32 R129, -RZ, R4.H1_H1 ;  /* 0x30000004ff817230 */ /* 0x000fe40000004100 */
[----:B------:R-:W-:Y:S01]  /*22a0*/  FFMA.FTZ R154, R177, R10, R154 ;  /* 0x0000000ab19a7223 */ /* 0x000fe2000001009a */
[----:B------:R-:W-:Y:S01]  /*22b0*/  F2FP.F16.F32.PACK_AB R130, R134, R153 ;  /* 0x000000998682723e */ /* 0x000fe200000000ff */
[----:B------:R-:W-:Y:S01]  /*22c0*/  FFMA.FTZ R155, R0, R11, R155 ;  /* 0x0000000b009b7223 */ /* 0x000fe2000001009b */
[----:B------:R-:W-:Y:S01]  /*22d0*/  FFMA.FTZ R132, R132, R13, R129 ;  /* 0x0000000d84847223 */ /* 0x000fe20000010081 */
[----:B------:R-:W-:-:S03]  /*22e0*/  F2FP.F16.F32.PACK_AB R129, R133, R152 ;  /* 0x000000988581723e */ /* 0x000fc600000000ff */
[----:B------:R-:W-:Y:S02]  /*22f0*/  F2FP.F16.F32.PACK_AB R131, R155, R154 ;  /* 0x0000009a9b83723e */ /* 0x000fe400000000ff */
[----:B------:R-:W-:Y:S01]  /*2300*/  F2FP.F16.F32.PACK_AB R128, R132, R151 ;  /* 0x000000978480723e */ /* 0x000fe200000000ff */
[----:B------:R-:W-:Y:S06]  /*2310*/  BRA `(.L_x_22819) ;  /* 0x0000000000707947 */ /* 0x000fec0003800000 */
.L_x_22818:
[--C-:B-----5:R-:W-:Y:S02]  /*2320*/  HADD2.F32 R177, -RZ, R131.reuse.H0_H0 ;  /* 0x20000083ffb17230 */ /* 0x120fe40000004100 */
[----:B------:R-:W-:Y:S02]  /*2330*/  HADD2.F32 R179, -RZ, R131.H1_H1 ;  /* 0x30000083ffb37230 */ /* 0x000fe40000004100 */
[--C-:B------:R-:W-:Y:S02]  /*2340*/  HADD2.F32 R153, -RZ, R129.reuse.H1_H1 ;  /* 0x30000081ff997230 */ /* 0x100fe40000004100 */
[-C--:B------:R-:W-:Y:S01]  /*2350*/  FMUL.FTZ R177, R177, R0.reuse ;  /* 0x00000000b1b17220 */ /* 0x080fe20000410000 */
[--C-:B------:R-:W-:Y:S02]  /*2360*/  HADD2.F32 R131, -RZ, R128.reuse.H0_H0 ;  /* 0x20000080ff837230 */ /* 0x100fe40000004100 */
[----:B0-----:R-:W-:Y:S02]  /*2370*/  HADD2.F32 R133, -RZ, R128.H1_H1 ;  /* 0x30000080ff857230 */ /* 0x001fe40000004100 */
[----:B------:R-:W-:Y:S01]  /*2380*/  FMUL.FTZ R128, R153, R0 ;  /* 0x0000000099807220 */ /* 0x000fe20000410000 */
[----:B------:R-:W-:-:S02]  /*2390*/  HADD2.F32 R151, -RZ, R129.H0_H0 ;  /* 0x20000081ff977230 */ /* 0x000fc40000004100 */
[-C--:B------:R-:W-:Y:S01]  /*23a0*/  FMUL.FTZ R131, R131, R0.reuse ;  /* 0x0000000083837220 */ /* 0x080fe20000410000 */
[--C-:B------:R-:W-:Y:S02]  /*23b0*/  HADD2.F32 R155, -RZ, R130.reuse.H0_H0 ;  /* 0x20000082ff9b7230 */ /* 0x100fe40000004100 */
[-C--:B------:R-:W-:Y:S01]  /*23c0*/  FMUL.FTZ R132, R133, R0.reuse ;  /* 0x0000000085847220 */ /* 0x080fe20000410000 */
[----:B------:R-:W-:Y:S02]  /*23d0*/  HADD2.F32 R175, -RZ, R130.H1_H1 ;  /* 0x30000082ffaf7230 */ /* 0x000fe40000004100 */
        /* <DEDUP_REMOVED lines=12> */
[----:B------:R-:W-:-:S02]  /*24a0*/  F2FP.F16.F32.PACK_AB R131, R155, R154 ;  /* 0x0000009a9b83723e */ /* 0x000fc400000000ff */
[----:B------:R-:W-:Y:S02]  /*24b0*/  F2FP.F16.F32.PACK_AB R130, R134, R153 ;  /* 0x000000998682723e */ /* 0x000fe400000000ff */
[----:B------:R-:W-:Y:S02]  /*24c0*/  F2FP.F16.F32.PACK_AB R129, R133, R152 ;  /* 0x000000988581723e */ /* 0x000fe400000000ff */
[----:B------:R-:W-:-:S07]  /*24d0*/  F2FP.F16.F32.PACK_AB R128, R132, R151 ;  /* 0x000000978480723e */ /* 0x000fce00000000ff */
.L_x_22819:
[----:B------:R-:W0:Y:S02]  /*24e0*/  LDC.64 R176, c[0x0][0x3a8] ;  /* 0x0000ea00ffb07b82 */ /* 0x000e240000000a00 */
[----:B0-----:R-:W-:-:S05]  /*24f0*/  IMAD.WIDE.U32 R174, R174, 0x10, R176 ;  /* 0x00000010aeae7825 */ /* 0x001fca00078e00b0 */
[----:B------:R0:W-:Y:S02]  /*2500*/  STG.E.128 desc[UR6][R174.64], R128 ;  /* 0x00000080ae007986 */ /* 0x0001e4000c101d06 */
.L_x_22817:
[----:B------:R-:W-:Y:S05]  /*2510*/  BSYNC.RECONVERGENT B0 ;  /* 0x0000000000007941 */ /* 0x000fea0003800200 */
.L_x_22816:
        /* <DEDUP_REMOVED lines=151> */
.L_x_22843:
        /* <DEDUP_REMOVED lines=49> */
.L_x_22822:
[----:B------:R-:W-:Y:S05]  /*31a0*/  BSYNC.RECONVERGENT B0 ;  /* 0x0000000000007941 */ /* 0x000fea0003800200 */
.L_x_22821:
        /* <DEDUP_REMOVED lines=35> */
.L_x_22824:
[----:B------:R-:W-:Y:S05]  /*33e0*/  BSYNC.RECONVERGENT B0 ;  /* 0x0000000000007941 */ /* 0x000fea0003800200 */
.L_x_22823:
        /* <DEDUP_REMOVED lines=35> */
.L_x_22826:
[----:B------:R-:W-:Y:S05]  /*3620*/  BSYNC.RECONVERGENT B0 ;  /* 0x0000000000007941 */ /* 0x000fea0003800200 */
.L_x_22825:
        /* <DEDUP_REMOVED lines=35> */
.L_x_22828:
[----:B------:R-:W-:Y:S05]  /*3860*/  BSYNC.RECONVERGENT B0 ;  /* 0x0000000000007941 */ /* 0x000fea0003800200 */
.L_x_22827:
        /* <DEDUP_REMOVED lines=34> */
.L_x_22830:
[----:B------:R-:W-:Y:S05]  /*3a90*/  BSYNC.RECONVERGENT B0 ;  /* 0x0000000000007941 */ /* 0x000fea0003800200 */
.L_x_22829:
[----:B01234-:R-:W0:Y:S02]  /*3aa0*/  LDC.64 R128, c[0x0][0x380] ;  /* 0x0000e000ff807b82 */ /* 0x01fe240000000a00 */
[----:B0-----:R-:W-:-:S04]  /*3ab0*/  LEA R3, R128, R3, 0x2 ;  /* 0x0000000380037211 */ /* 0x001fc800078e10ff */
[----:B------:R-:W-:-:S13]  /*3ac0*/  ISETP.GE.AND P0, PT, R3, R129, PT ;  /* 0x000000810300720c */ /* 0x000fda0003f06270 */
[----:B------:R-:W-:Y:S05]  /*3ad0*/  @!P0 BRA `(.L_x_22831) ;  /* 0xffffffcc00ec8947 */ /* 0x000fea000383ffff */
[----:B------:R-:W-:Y:S05]  /*3ae0*/  EXIT ;  /* 0x000000000000794d */ /* 0x000fea0003800000 */
.L_x_22820:
        /* <DEDUP_REMOVED lines=8> */
.L_x_22833:
[----:B------:R-:W-:Y:S05]  /*3b70*/  BSYNC B0 ;  /* 0x0000000000007941 */ /* 0x000fea0003800000 */
.L_x_22832:
        /* <DEDUP_REMOVED lines=9> */
.L_x_22834:
[----:B------:R-:W-:Y:S01]  /*3c10*/  HFMA2 R178, -RZ, RZ, 0, 2.384185791015625e-07 ;  /* 0x00000004ffb27431 */ /* 0x000fe200000001ff */
[----:B------:R-:W-:-:S05]  /*3c20*/  MOV R129, R177 ;  /* 0x000000b100817202 */ /* 0x000fca0000000f00 */
[----:B------:R-:W-:-:S05]  /*3c30*/  FADD.FTZ R131, R130, R129 ;  /* 0x0000008182837221 */ /* 0x000fca0000010000 */
[----:B------:R-:W-:-:S07]  /*3c40*/  MOV R179, R131 ;  /* 0x0000008300b37202 */ /* 0x000fce0000000f00 */
[----:B------:R-:W-:Y:S05]  /*3c50*/  WARPSYNC.COLLECTIVE R176, `(.L_x_22835) ;  /* 0x00000000b0087348 */ /* 0x000fea0003c00000 */
[----:B------:R0:W1:Y:S02]  /*3c60*/  SHFL.BFLY P6, R177, R179, R178, R181 ;  /* 0x0c0000b2b3b17389 */ /* 0x00006400000c00b5 */
[----:B01----:R-:W-:Y:S05]  /*3c70*/  ENDCOLLECTIVE ;  /* 0x000000000000791b */ /* 0x003fea0003800000 */
.L_x_22835:
[----:B------:R-:W-:Y:S01]  /*3c80*/  HFMA2 R178, -RZ, RZ, 0, 4.76837158203125e-07 ;  /* 0x00000008ffb27431 */ /* 0x000fe200000001ff */
[----:B------:R-:W-:-:S05]  /*3c90*/  MOV R128, R177 ;  /* 0x000000b100807202 */ /* 0x000fca0000000f00 */
[----:B------:R-:W-:-:S05]  /*3ca0*/  FADD.FTZ R174, R131, R128 ;  /* 0x0000008083ae7221 */ /* 0x000fca0000010000 */
[----:B------:R-:W-:-:S07]  /*3cb0*/  MOV R179, R174 ;  /* 0x000000ae00b37202 */ /* 0x000fce0000000f00 */
[----:B------:R-:W-:Y:S05]  /*3cc0*/  WARPSYNC.COLLECTIVE R176, `(.L_x_22836) ;  /* 0x00000000b0087348 */ /* 0x000fea0003c00000 */
[----:B------:R0:W1:Y:S02]  /*3cd0*/  SHFL.BFLY P6, R177, R179, R178, R181 ;  /* 0x0c0000b2b3b17389 */ /* 0x00006400000c00b5 */
[----:B01----:R-:W-:Y:S05]  /*3ce0*/  ENDCOLLECTIVE ;  /* 0x000000000000791b */ /* 0x003fea0003800000 */
.L_x_22836:
        /* <DEDUP_REMOVED lines=8> */
.L_x_22837:
        /* <DEDUP_REMOVED lines=89> */
.L_x_22838:
[----:B------:R-:W-:Y:S01]  /*4300*/  HFMA2 R178, -RZ, RZ, 0, 1.1920928955078125e-07 ;  /* 0x00000002ffb27431 */ /* 0x000fe200000001ff */
[----:B------:R-:W-:-:S05]  /*4310*/  MOV R131, R177 ;  /* 0x000000b100837202 */ /* 0x000fca0000000f00 */
[----:B------:R-:W-:-:S05]  /*4320*/  FADD.FTZ R131, R0, R131 ;  /* 0x0000008300837221 */ /* 0x000fca0000010000 */
[----:B------:R-:W-:-:S07]  /*4330*/  MOV R179, R131 ;  /* 0x0000008300b37202 */ /* 0x000fce0000000f00 */
[----:B------:R-:W-:Y:S05]  /*4340*/  WARPSYNC.COLLECTIVE R176, `(.L_x_22839) ;  /* 0x00000000b0087348 */ /* 0x000fea0003c00000 */
[----:B------:R0:W1:Y:S02]  /*4350*/  SHFL.BFLY P6, R177, R179, R178, R181 ;  /* 0x0c0000b2b3b17389 */ /* 0x00006400000c00b5 */
[----:B01----:R-:W-:Y:S05]  /*4360*/  ENDCOLLECTIVE ;  /* 0x000000000000791b */ /* 0x003fea0003800000 */
.L_x_22839:
[----:B------:R-:W-:Y:S01]  /*4370*/  HFMA2 R178, -RZ, RZ, 0, 2.384185791015625e-07 ;  /* 0x00000004ffb27431 */ /* 0x000fe200000001ff */
[----:B------:R-:W-:-:S05]  /*4380*/  MOV R130, R177 ;  /* 0x000000b100827202 */ /* 0x000fca0000000f00 */
[----:B------:R-:W-:-:S05]  /*4390*/  FADD.FTZ R130, R131, R130 ;  /* 0x0000008283827221 */ /* 0x000fca0000010000 */
[----:B------:R-:W-:-:S07]  /*43a0*/  MOV R179, R130 ;  /* 0x0000008200b37202 */ /* 0x000fce0000000f00 */
[----:B------:R-:W-:Y:S05]  /*43b0*/  WARPSYNC.COLLECTIVE R176, `(.L_x_22840) ;  /* 0x00000000b0087348 */ /* 0x000fea0003c00000 */
[----:B------:R0:W1:Y:S02]  /*43c0*/  SHFL.BFLY P6, R177, R179, R178, R181 ;  /* 0x0c0000b2b3b17389 */ /* 0x00006400000c00b5 */
[----:B01----:R-:W-:Y:S05]  /*43d0*/  ENDCOLLECTIVE ;  /* 0x000000000000791b */ /* 0x003fea0003800000 */
.L_x_22840:
[----:B------:R-:W-:Y:S01]  /*43e0*/  HFMA2 R178, -RZ, RZ, 0, 4.76837158203125e-07 ;  /* 0x00000008ffb27431 */ /* 0x000fe200000001ff */
[----:B------:R-:W-:-:S05]  /*43f0*/  MOV R175, R177 ;  /* 0x000000b100af7202 */ /* 0x000fca0000000f00 */
[----:B------:R-:W-:-:S05]  /*4400*/  FADD.FTZ R175, R130, R175 ;  /* 0x000000af82af7221 */ /* 0x000fca0000010000 */
[----:B------:R-:W-:-:S07]  /*4410*/  MOV R179, R175 ;  /* 0x000000af00b37202 */ /* 0x000fce0000000f00 */
[----:B------:R-:W-:Y:S05]  /*4420*/  WARPSYNC.COLLECTIVE R176, `(.L_x_22841) ;  /* 0x00000000b0087348 */ /* 0x000fea0003c00000 */
[----:B------:R0:W1:Y:S02]  /*4430*/  SHFL.BFLY P6, R177, R179, R178, R181 ;  /* 0x0c0000b2b3b17389 */ /* 0x00006400000c00b5 */
[----:B01----:R-:W-:Y:S05]  /*4440*/  ENDCOLLECTIVE ;  /* 0x000000000000791b */ /* 0x003fea0003800000 */
.L_x_22841:
[----:B------:R-:W-:Y:S01]  /*4450*/  HFMA2 R178, -RZ, RZ, 0, 9.5367431640625e-07 ;  /* 0x00000010ffb27431 */ /* 0x000fe200000001ff */
[----:B------:R-:W-:-:S05]  /*4460*/  MOV R174, R177 ;  /* 0x000000b100ae7202 */ /* 0x000fca0000000f00 */
[----:B------:R-:W-:-:S05]  /*4470*/  FADD.FTZ R174, R175, R174 ;  /* 0x000000aeafae7221 */ /* 0x000fca0000010000 */
[----:B------:R-:W-:-:S07]  /*4480*/  MOV R179, R174 ;  /* 0x000000ae00b37202 */ /* 0x000fce0000000f00 */
[----:B------:R-:W-:Y:S05]  /*4490*/  WARPSYNC.COLLECTIVE R176, `(.L_x_22842) ;  /* 0x00000000b0087348 */ /* 0x000fea0003c00000 */
[----:B------:R0:W1:Y:S02]  /*44a0*/  SHFL.BFLY P6, R177, R179, R178, R181 ;  /* 0x0c0000b2b3b17389 */ /* 0x00006400000c00b5 */
[----:B01----:R-:W-:Y:S05]  /*44b0*/  ENDCOLLECTIVE ;  /* 0x000000000000791b */ /* 0x003fea0003800000 */
.L_x_22842:
[----:B------:R-:W-:Y:S05]  /*44c0*/  BRA `(.L_x_22843) ;  /* 0xffffffe800707947 */ /* 0x000fea000383ffff */
.L_x_22844:
        /* <DEDUP_REMOVED lines=11> */
.L_x_45852:


//--------------------- .text._ZN10layer_norm13ln_fwd_kernelINS_13Kernel_traitsIf6__halfS2_S2_fjLj1280ELj1ELj4ELj1ELj16ENS_18Kernel_traits_baseILj1280EfS2_S2_S2_fjLj128EEEEELb0ELb1ELb0ELb1EEEvNS_9FwdParamsE --------------------------
	.section	.text._ZN10layer_norm13ln_fwd_kernelINS_13Kernel_traitsIf6__halfS2_S2_fjLj1280ELj1ELj4ELj1ELj16ENS_18Kernel_traits_baseILj1280EfS2_S2_S2_fjLj128EEEEELb0ELb1ELb0ELb1EEEvNS_9FwdParamsE,"ax",@progbits
	.align	128
        .global         _ZN10layer_norm13ln_fwd_kernelINS_13Kernel_traitsIf6__halfS2_S2_fjLj1280ELj1ELj4ELj1ELj16ENS_18Kernel_traits_baseILj1280EfS2_S2_S2_fjLj128EEEEELb0ELb1ELb0ELb1EEEvNS_9FwdParamsE
        .type           _ZN10layer_norm13ln_fwd_kernelINS_13Kernel_traitsIf6__halfS2_S2_fjLj1280ELj1ELj4ELj1ELj16ENS_18Kernel_traits_baseILj1280EfS2_S2_S2_fjLj128EEEEELb0ELb1ELb0ELb1EEEvNS_9FwdParamsE,@function
        .size           _ZN10layer_norm13ln_fwd_kernelINS_13Kernel_traitsIf6__halfS2_S2_fjLj1280ELj1ELj4ELj1ELj16ENS_18Kernel_traits_baseILj1280EfS2_S2_S2_fjLj128EEEEELb0ELb1ELb0ELb1EEEvNS_9FwdParamsE,(.L_x_45853 - _ZN10layer_norm13ln_fwd_kernelINS_13Kernel_traitsIf6__halfS2_S2_fjLj1280ELj1ELj4ELj1ELj16ENS_18Kernel_traits_baseILj1280EfS2_S2_S2_fjLj128EEEEELb0ELb1ELb0ELb1EEEvNS_9FwdParamsE)
        .other          _ZN10layer_norm13ln_fwd_kernelINS_13Kernel_traitsIf6__halfS2_S2_fjLj1280ELj1ELj4ELj1ELj16ENS_18Kernel_traits_baseILj1280EfS2_S2_S2_fjLj128EEEEELb0ELb1ELb0ELb1EEEvNS_9FwdParamsE,@"STO_CUDA_ENTRY STV_DEFAULT"
_ZN10layer_norm13ln_fwd_kernelINS_13Kernel_traitsIf6__halfS2_S2_fjLj1280ELj1ELj4ELj1ELj16ENS_18Kernel_traits_baseILj1280EfS2_S2_S2_fjLj128EEEEELb0ELb1ELb0ELb1EEEvNS_9FwdParamsE:
.text._ZN10layer_norm13ln_fwd_kernelINS_13Kernel_traitsIf6__halfS2_S2_fjLj1280ELj1ELj4ELj1ELj16ENS_18Kernel_traits_baseILj1280EfS2_S2_S2_fjLj128EEEEELb0ELb1ELb0ELb1EEEvNS_9FwdParamsE:
        /* <DEDUP_REMOVED lines=49> */
.L_x_22845:
        /* <DEDUP_REMOVED lines=44> */
.L_x_22846:
        /* <DEDUP_REMOVED lines=15> */
.L_x_22861:
        /* <DEDUP_REMOVED lines=11> */
[----:B--2---:R-:W-:-:S03]  /*0770*/  HADD2.F32 R0, -RZ, R0.H0_H0 ;  /* 0x20000000ff007230 */ /* 0x004fc60000004100 */
[----:B---3--:R-:W-:Y:S05]  /*0780*/  @!P1 BRA `(.L_x_22849) ;  /* 0x0000000000a09947 */ /* 0x008fea0003800000 */
[----:B0-----:R-:W0:Y:S02]  /*0790*/  LDC.64 R124, c[0x0][0x3a0] ;  /* 0x0000e800ff7c7b82 */ /* 0x001e240000000a00 */
[----:B0-----:R-:W-:-:S06]  /*07a0*/  IMAD.WIDE.U32 R124, R141, 0x10, R124 ;  /* 0x000000108d7c7825 */ /* 0x001fcc00078e007c */
[----:B------:R-:W2:Y:S01]  /*07b0*/  LDG.E.128 R124, desc[UR6][R124.64] ;  /* 0x000000067c7c7981 */ /* 0x000ea2000c1e1d00 */
[----:B-----5:R-:W-:Y:S02]  /*07c0*/  HADD2.F32 R129, -RZ, R144.H0_H0 ;  /* 0x20000090ff817230 */ /* 0x020fe40000004100 */
[--C-:B------:R-:W-:Y:S02]  /*07d0*/  HADD2.F32 R137, -RZ, R146.reuse.H0_H0 ;  /* 0x20000092ff897230 */ /* 0x100fe40000004100 */
[--C-:B------:R-:W-:Y:S02]  /*07e0*/  HADD2.F32 R133, -RZ, R145.reuse.H0_H0 ;  /* 0x20000091ff857230 */ /* 0x100fe40000004100 */
[C---:B------:R-:W-:Y:S01]  /*07f0*/  FMUL.FTZ R129, R0.reuse, R129 ;  /* 0x0000008100817220 */ /* 0x040fe20000410000 */
[----:B------:R-:W-:Y:S02]  /*0800*/  HADD2.F32 R135, -RZ, R145.H1_H1 ;  /* 0x30000091ff877230 */ /* 0x000fe40000004100 */
[----:B------:R-:W-:Y:S01]  /*0810*/  FMUL.FTZ R137, R0, R137 ;  /* 0x0000008900897220 */ /* 0x000fe20000410000 */
[----:B------:R-:W-:-:S02]  /*0820*/  HADD2.F32 R145, -RZ, R146.H1_H1 ;  /* 0x30000092ff917230 */ /* 0x000fc40000004100 */
[C---:B------:R-:W-:Y:S01]  /*0830*/  FMUL.FTZ R133, R0.reuse, R133 ;  /* 0x0000008500857220 */ /* 0x040fe20000410000 */
[--C-:B------:R-:W-:Y:S02]  /*0840*/  HADD2.F32 R143, -RZ, R147.reuse.H0_H0 ;  /* 0x20000093ff8f7230 */ /* 0x100fe40000004100 */
[C---:B------:R-:W-:Y:S01]  /*0850*/  FMUL.FTZ R130, R0.reuse, R135 ;  /* 0x0000008700827220 */ /* 0x040fe20000410000 */
[----:B------:R-:W-:Y:S02]  /*0860*/  HADD2.F32 R149, -RZ, R147.H1_H1 ;  /* 0x30000093ff957230 */ /* 0x000fe40000004100 */
[C---:B------:R-:W-:Y:S01]  /*0870*/  FMUL.FTZ R146, R0.reuse, R145 ;  /* 0x0000009100927220 */ /* 0x040fe20000410000 */
[----:B------:R-:W-:Y:S02]  /*0880*/  HADD2.F32 R131, -RZ, R144.H1_H1 ;  /* 0x30000090ff837230 */ /* 0x000fe40000004100 */
[C---:B------:R-:W-:Y:S01]  /*0890*/  FMUL.FTZ R147, R0.reuse, R143 ;  /* 0x0000008f00937220 */ /* 0x040fe20000410000 */
[----:B------:R-:W-:Y:S01]  /*08a0*/  FMUL.FTZ R132, R0, R149 ;  /* 0x0000009500847220 */ /* 0x000fe20000410000 */
[----:B--2---:R-:W-:-:S02]  /*08b0*/  HADD2.F32 R140, -RZ, R124.H0_H0 ;  /* 0x2000007cff8c7230 */ /* 0x004fc40000004100 */
[--C-:B------:R-:W-:Y:S02]  /*08c0*/  HADD2.F32 R128, -RZ, R126.reuse.H0_H0 ;  /* 0x2000007eff807230 */ /* 0x100fe40000004100 */
[----:B------:R-:W-:Y:S02]  /*08d0*/  HADD2.F32 R142, -RZ, R125.H0_H0 ;  /* 0x2000007dff8e7230 */ /* 0x000fe40000004100 */
[----:B------:R-:W-:Y:S01]  /*08e0*/  FFMA.FTZ R140, R129, R40, R140 ;  /* 0x00000028818c7223 */ /* 0x000fe2000001008c */
[--C-:B------:R-:W-:Y:S02]  /*08f0*/  HADD2.F32 R144, -RZ, R127.reuse.H0_H0 ;  /* 0x2000007fff907230 */ /* 0x100fe40000004100 */
[----:B------:R-:W-:Y:S01]  /*0900*/  FFMA.FTZ R143, R137, R36, R128 ;  /* 0x00000024898f7223 */ /* 0x000fe20000010080 */
[----:B------:R-:W-:Y:S02]  /*0910*/  HADD2.F32 R145, -RZ, R127.H1_H1 ;  /* 0x3000007fff917230 */ /* 0x000fe40000004100 */
[----:B------:R-:W-:Y:S01]  /*0920*/  FMUL.FTZ R128, R0, R131 ;  /* 0x0000008300807220 */ /* 0x000fe20000410000 */
[----:B------:R-:W-:-:S02]  /*0930*/  HADD2.F32 R129, -RZ, R126.H1_H1 ;  /* 0x3000007eff817230 */ /* 0x000fc40000004100 */
[----:B------:R-:W-:Y:S01]  /*0940*/  FFMA.FTZ R142, R133, R42, R142 ;  /* 0x0000002a858e7223 */ /* 0x000fe2000001008e */
[----:B------:R-:W-:Y:S02]  /*0950*/  HADD2.F32 R149, -RZ, R125.H1_H1 ;  /* 0x3000007dff957230 */ /* 0x000fe40000004100 */
[----:B------:R-:W-:Y:S01]  /*0960*/  FFMA.FTZ R144, R147, R38, R144 ;  /* 0x0000002693907223 */ /* 0x000fe20000010090 */
        /* <DEDUP_REMOVED lines=10> */
.L_x_22849:
[--C-:B-----5:R-:W-:Y:S02]  /*0a10*/  HADD2.F32 R131, -RZ, R144.reuse.H1_H1 ;  /* 0x30000090ff837230 */ /* 0x120fe40000004100 */
[----:B------:R-:W-:Y:S02]  /*0a20*/  HADD2.F32 R133, -RZ, R145.H0_H0 ;  /* 0x20000091ff857230 */ /* 0x000fe40000004100 */
[----:B------:R-:W-:Y:S02]  /*0a30*/  HADD2.F32 R143, -RZ, R147.H0_H0 ;  /* 0x20000093ff8f7230 */ /* 0x000fe40000004100 */
[C---:B------:R-:W-:Y:S01]  /*0a40*/  FMUL.FTZ R128, R0.reuse, R131 ;  /* 0x0000008300807220 */ /* 0x040fe20000410000 */
[----:B------:R-:W-:Y:S02]  /*0a50*/  HADD2.F32 R129, -RZ, R144.H0_H0 ;  /* 0x20000090ff817230 */ /* 0x000fe40000004100 */
        /* <DEDUP_REMOVED lines=23> */
.L_x_22850:
[----:B-1----:R-:W-:Y:S05]  /*0bd0*/  BSYNC.RECONVERGENT B0 ;  /* 0x0000000000007941 */ /* 0x002fea0003800200 */
.L_x_22848:
        /* <DEDUP_REMOVED lines=11> */
[----:B-1---5:R-:W-:Y:S02]  /*0c90*/  HADD2.F32 R153, -RZ, R162.H0_H0 ;  /* 0x200000a2ff997230 */ /* 0x022fe40000004100 */
[----:B------:R-:W-:Y:S02]  /*0ca0*/  HADD2.F32 R129, -RZ, R160.H0_H0 ;  /* 0x200000a0ff817230 */ /* 0x000fe40000004100 */
        /* <DEDUP_REMOVED lines=8> */
[----:B------:R-:W-:Y:S02]  /*0d30*/  HADD2.F32 R131, -RZ, R160.H1_H1 ;  /* 0x300000a0ff837230 */ /* 0x000fe40000004100 */
[----:B------:R-:W-:Y:S01]  /*0d40*/  FFMA.FTZ R148, R129, R32, R148 ;  /* 0x0000002081947223 */ /* 0x000fe20000010094 */
[--C-:B------:R-:W-:Y:S02]  /*0d50*/  HADD2.F32 R133, -RZ, R161.reuse.H0_H0 ;  /* 0x200000a1ff857230 */ /* 0x100fe40000004100 */
[----:B------:R-:W-:Y:S01]  /*0d60*/  FFMA.FTZ R153, R157, R30, R128 ;  /* 0x0000001e9d997223 */ /* 0x000fe20000010080 */
[----:B------:R-:W-:-:S02]  /*0d70*/  HADD2.F32 R135, -RZ, R161.H1_H1 ;  /* 0x300000a1ff877230 */ /* 0x000fc40000004100 */
[C---:B------:R-:W-:Y:S01]  /*0d80*/  FMUL.FTZ R128, R0.reuse, R131 ;  /* 0x0000008300807220 */ /* 0x040fe20000410000 */
[----:B------:R-:W-:Y:S02]  /*0d90*/  HADD2.F32 R155, -RZ, R162.H1_H1 ;  /* 0x300000a2ff9b7230 */ /* 0x000fe40000004100 */
[C---:B------:R-:W-:Y:S01]  /*0da0*/  FMUL.FTZ R133, R0.reuse, R133 ;  /* 0x0000008500857220 */ /* 0x040fe20000410000 */
[----:B------:R-:W-:Y:S02]  /*0db0*/  HADD2.F32 R163, -RZ, R163.H1_H1 ;  /* 0x300000a3ffa37230 */ /* 0x000fe40000004100 */
[C---:B------:R-:W-:Y:S01]  /*0dc0*/  FMUL.FTZ R130, R0.reuse, R135 ;  /* 0x0000008700827220 */ /* 0x040fe20000410000 */
[----:B------:R-:W-:Y:S02]  /*0dd0*/  HADD2.F32 R150, -RZ, R125.H0_H0 ;  /* 0x2000007dff967230 */ /* 0x000fe40000004100 */
[----:B------:R-:W-:Y:S01]  /*0de0*/  FMUL.FTZ R132, R0, R155 ;  /* 0x0000009b00847220 */ /* 0x000fe20000410000 */
[----:B------:R-:W-:-:S02]  /*0df0*/  HADD2.F32 R161, -RZ, R124.H1_H1 ;  /* 0x3000007cffa17230 */ /* 0x000fc40000004100 */
[----:B------:R-:W-:Y:S01]  /*0e00*/  FMUL.FTZ R154, R0, R163 ;  /* 0x000000a3009a7220 */ /* 0x000fe20000410000 */
[----:B------:R-:W-:Y:S02]  /*0e10*/  HADD2.F32 R159, -RZ, R125.H1_H1 ;  /* 0x3000007dff9f7230 */ /* 0x000fe40000004100 */
[----:B------:R-:W-:Y:S01]  /*0e20*/  FFMA.FTZ R150, R133, R34, R150 ;  /* 0x0000002285967223 */ /* 0x000fe20000010096 */
        /* <DEDUP_REMOVED lines=11> */
.L_x_22852:
[----:B-1---5:R-:W-:Y:S02]  /*0ee0*/  HADD2.F32 R133, -RZ, R161.H0_H0 ;  /* 0x200000a1ff857230 */ /* 0x022fe40000004100 */
[----:B------:R-:W-:Y:S02]  /*0ef0*/  HADD2.F32 R155, -RZ, R163.H0_H0 ;  /* 0x200000a3ff9b7230 */ /* 0x000fe40000004100 */
        /* <DEDUP_REMOVED lines=26> */
.L_x_22853:
[----:B------:R-:W-:Y:S05]  /*10a0*/  BSYNC.RECONVERGENT B0 ;  /* 0x0000000000007941 */ /* 0x000fea0003800200 */
.L_x_22851:
        /* <DEDUP_REMOVED lines=22> */
[--C-:B------:R-:W-:Y:S02]  /*1210*/  HADD2.F32 R163, -RZ, R129.reuse.H0_H0 ;  /* 0x20000081ffa37230 */ /* 0x100fe40000004100 */
[----:B------:R-:W-:Y:S01]  /*1220*/  FFMA.FTZ R160, R165, R20, R160 ;  /* 0x00000014a5a07223 */ /* 0x000fe200000100a0 */
[----:B------:R-:W-:Y:S02]  /*1230*/  HADD2.F32 R135, -RZ, R128.H1_H1 ;  /* 0x30000080ff877230 */ /* 0x000fe40000004100 */
        /* <DEDUP_REMOVED lines=24> */
.L_x_22854:
[----:B-----5:R-:W-:Y:S02]  /*13c0*/  HADD2.F32 R163, -RZ, R129.H0_H0 ;  /* 0x20000081ffa37230 */ /* 0x020fe40000004100 */
[----:B0-----:R-:W-:Y:S02]  /*13d0*/  HADD2.F32 R165, -RZ, R130.H0_H0 ;  /* 0x20000082ffa57230 */ /* 0x001fe40000004100 */
        /* <DEDUP_REMOVED lines=26> */
.L_x_22855:
        /* <DEDUP_REMOVED lines=46> */
.L_x_22856:
[----:B-1---5:R-:W-:Y:S02]  /*1860*/  HADD2.F32 R173, -RZ, R133.H0_H0 ;  /* 0x20000085ffad7230 */ /* 0x022fe40000004100 */
[----:B------:R-:W-:Y:S02]  /*1870*/  HADD2.F32 R175, -RZ, R134.H0_H0 ;  /* 0x20000086ffaf7230 */ /* 0x000fe40000004100 */
        /* <DEDUP_REMOVED lines=26> */
.L_x_22857:
        /* <DEDUP_REMOVED lines=9> */
[--C-:B-----5:R-:W-:Y:S02]  /*1ab0*/  HADD2.F32 R139, -RZ, R133.reuse.H0_H0 ;  /* 0x20000085ff8b7230 */ /* 0x120fe40000004100 */
[----:B-1----:R-:W-:Y:S02]  /*1ac0*/  HADD2.F32 R183, -RZ, R134.H0_H0 ;  /* 0x20000086ffb77230 */ /* 0x002fe40000004100 */
[----:B------:R-:W-:Y:S02]  /*1ad0*/  HADD2.F32 R129, -RZ, R132.H0_H0 ;  /* 0x20000084ff817230 */ /* 0x000fe40000004100 */
[C---:B------:R-:W-:Y:S01]  /*1ae0*/  FMUL.FTZ R139, R0.reuse, R139 ;  /* 0x0000008b008b7220 */ /* 0x040fe20000410000 */
[----:B------:R-:W-:Y:S02]  /*1af0*/  HADD2.F32 R133, -RZ, R133.H1_H1 ;  /* 0x30000085ff857230 */ /* 0x000fe40000004100 */
[----:B------:R-:W-:Y:S01]  /*1b00*/  FMUL.FTZ R183, R0, R183 ;  /* 0x000000b700b77220 */ /* 0x000fe20000410000 */
[----:B------:R-:W-:-:S02]  /*1b10*/  HADD2.F32 R185, -RZ, R134.H1_H1 ;  /* 0x30000086ffb97230 */ /* 0x000fc40000004100 */
[C---:B------:R-:W-:Y:S01]  /*1b20*/  FMUL.FTZ R129, R0.reuse, R129 ;  /* 0x0000008100817220 */ /* 0x040fe20000410000 */
[----:B------:R-:W-:Y:S02]  /*1b30*/  HADD2.F32 R134, -RZ, R125.H0_H0 ;  /* 0x2000007dff867230 */ /* 0x000fe40000004100 */
[C---:B------:R-:W-:Y:S01]  /*1b40*/  FMUL.FTZ R172, R0.reuse, R133 ;  /* 0x0000008500ac7220 */ /* 0x040fe20000410000 */
[----:B------:R-:W-:Y:S02]  /*1b50*/  HADD2.F32 R131, -RZ, R132.H1_H1 ;  /* 0x30000084ff837230 */ /* 0x000fe40000004100 */
[----:B------:R-:W-:Y:S01]  /*1b60*/  FMUL.FTZ R130, R0, R185 ;  /* 0x000000b900827220 */ /* 0x000fe20000410000 */
[----:B------:R-:W-:Y:S02]  /*1b70*/  HADD2.F32 R138, -RZ, R126.H0_H0 ;  /* 0x2000007eff8a7230 */ /* 0x000fe40000004100 */
[----:B------:R-:W-:Y:S01]  /*1b80*/  FFMA.FTZ R133, R139, R10, R134 ;  /* 0x0000000a8b857223 */ /* 0x000fe20000010086 */
[----:B------:R-:W-:-:S02]  /*1b90*/  HADD2.F32 R132, -RZ, R124.H0_H0 ;  /* 0x2000007cff847230 */ /* 0x000fc40000004100 */
[C---:B------:R-:W-:Y:S01]  /*1ba0*/  FMUL.FTZ R128, R0.reuse, R131 ;  /* 0x0000008300807220 */ /* 0x040fe20000410000 */
[--C-:B------:R-:W-:Y:S02]  /*1bb0*/  HADD2.F32 R187, -RZ, R135.reuse.H0_H0 ;  /* 0x20000087ffbb7230 */ /* 0x100fe40000004100 */
[----:B------:R-:W-:Y:S01]  /*1bc0*/  FFMA.FTZ R134, R183, R4, R138 ;  /* 0x00000004b7867223 */ /* 0x000fe2000001008a */
[----:B------:R-:W-:Y:S02]  /*1bd0*/  HADD2.F32 R135, -RZ, R135.H1_H1 ;  /* 0x30000087ff877230 */ /* 0x000fe40000004100 */
[----:B------:R-:W-:Y:S01]  /*1be0*/  FFMA.FTZ R132, R129, R8, R132 ;  /* 0x0000000881847223 */ /* 0x000fe20000010084 */
[--C-:B------:R-:W-:Y:S02]  /*1bf0*/  HADD2.F32 R138, -RZ, R127.reuse.H0_H0 ;  /* 0x2000007fff8a7230 */ /* 0x100fe40000004100 */
        /* <DEDUP_REMOVED lines=16> */
.L_x_22858:
[--C-:B-----5:R-:W-:Y:S02]  /*1d00*/  HADD2.F32 R187, -RZ, R135.reuse.H0_H0 ;  /* 0x20000087ffbb7230 */ /* 0x120fe40000004100 */
[----:B------:R-:W-:Y:S02]  /*1d10*/  HADD2.F32 R189, -RZ, R135.H1_H1 ;  /* 0x30000087ffbd7230 */ /* 0x000fe40000004100 */
[--C-:B-1----:R-:W-:Y:S02]  /*1d20*/  HADD2.F32 R129, -RZ, R132.reuse.H0_H0 ;  /* 0x20000084ff817230 */ /* 0x102fe40000004100 */
[C---:B------:R-:W-:Y:S01]  /*1d30*/  FMUL.FTZ R187, R0.reuse, R187 ;  /* 0x000000bb00bb7220 */ /* 0x040fe20000410000 */
[----:B------:R-:W-:Y:S02]  /*1d40*/  HADD2.F32 R131, -RZ, R132.H1_H1 ;  /* 0x30000084ff837230 */ /* 0x000fe40000004100 */
[----:B------:R-:W-:Y:S01]  /*1d50*/  FMUL.FTZ R138, R0, R189 ;  /* 0x000000bd008a7220 */ /* 0x000fe20000410000 */
[----:B------:R-:W-:-:S02]  /*1d60*/  HADD2.F32 R135, -RZ, R133.H0_H0 ;  /* 0x20000085ff877230 */ /* 0x000fc40000004100 */
[C---:B------:R-:W-:Y:S01]  /*1d70*/  FMUL.FTZ R129, R0.reuse, R129 ;  /* 0x0000008100817220 */ /* 0x040fe20000410000 */
[----:B------:R-:W-:Y:S02]  /*1d80*/  HADD2.F32 R139, -RZ, R133.H1_H1 ;  /* 0x30000085ff8b7230 */ /* 0x000fe40000004100 */
[C---:B------:R-:W-:Y:S01]  /*1d90*/  FMUL.FTZ R128, R0.reuse, R131 ;  /* 0x0000008300807220 */ /* 0x040fe20000410000 */
[--C-:B------:R-:W-:Y:S02]  /*1da0*/  HADD2.F32 R183, -RZ, R134.reuse.H0_H0 ;  /* 0x20000086ffb77230 */ /* 0x100fe40000004100 */
[C---:B------:R-:W-:Y:S01]  /*1db0*/  FMUL.FTZ R133, R0.reuse, R135 ;  /* 0x0000008700857220 */ /* 0x040fe20000410000 */
[----:B------:R-:W-:Y:S02]  /*1dc0*/  HADD2.F32 R185, -RZ, R134.H1_H1 ;  /* 0x30000086ffb97230 */ /* 0x000fe40000004100 */
        /* <DEDUP_REMOVED lines=15> */
.L_x_22859:
        /* <DEDUP_REMOVED lines=147> */
.L_x_22887:
        /* <DEDUP_REMOVED lines=85> */
[----:B------:R-:W-:Y:S01]  /*2d40*/  F2FP.F16.F32.PACK_AB R135, R154, R135 ;  /* 0x000000879a87723e */ /* 0x000fe200000000ff */
[----:B------:R-:W-:-:S04]  /*2d50*/  IMAD.WIDE.U32 R144, R173, 0x10, R132 ;  /* 0x00000010ad907825 */ /* 0x000fc800078e0084 */
[----:B------:R-:W-:Y:S01]  /*2d60*/  FFMA.FTZ R133, R0, R121, R81 ;  /* 0x0000007900857223 */ /* 0x000fe20000010051 */
[----:B------:R-:W-:Y:S01]  /*2d70*/  FFMA.FTZ R132, R153, R112, R72 ;  /* 0x0000007099847223 */ /* 0x000fe20000010048 */
[----:B------:R-:W-:Y:S01]  /*2d80*/  FFMA.FTZ R147, R150, R113, R73 ;  /* 0x0000007196937223 */ /* 0x000fe20000010049 */
[----:B-1----:R-:W-:-:S04]  /*2d90*/  @!P2 IMAD.WIDE R130, R2, 0x4, R130 ;  /* 0x000000040282a825 */ /* 0x002fc800078e0282 */
[----:B------:R-:W-:Y:S01]  /*2da0*/  FFMA.FTZ R154, R179, R92, R52 ;  /* 0x0000005cb39a7223 */ /* 0x000fe20000010034 */
[----:B------:R-:W-:Y:S01]  /*2db0*/  F2FP.F16.F32.PACK_AB R128, R133, R128 ;  /* 0x000000808580723e */ /* 0x000fe200000000ff */
[----:B------:R-:W-:Y:S01]  /*2dc0*/  FFMA.FTZ R133, R157, R114, R74 ;  /* 0x000000729d857223 */ /* 0x000fe2000001004a */
[----:B------:R-:W-:Y:S01]  /*2dd0*/  FFMA.FTZ R157, R166, R93, R53 ;  /* 0x0000005da69d7223 */ /* 0x000fe20000010035 */
[----:B------:R-:W-:Y:S01]  /*2de0*/  FMUL.FTZ R146, R193, R146 ;  /* 0x00000092c1927220 */ /* 0x000fe20000410000 */
[----:B------:R0:W-:Y:S01]  /*2df0*/  @!P2 STG.E desc[UR6][R130.64], R193 ;  /* 0x000000c18200a986 */ /* 0x0001e2000c101906 */
[----:B------:R-:W-:Y:S01]  /*2e00*/  F2FP.F16.F32.PACK_AB R132, R147, R132 ;  /* 0x000000849384723e */ /* 0x000fe200000000ff */
[----:B------:R-:W-:Y:S01]  /*2e10*/  FMUL.FTZ R167, R193, R158 ;  /* 0x0000009ec1a77220 */ /* 0x000fe20000410000 */
[----:B------:R-:W-:Y:S01]  /*2e20*/  FFMA.FTZ R149, R149, R116, R76 ;  /* 0x0000007495957223 */ /* 0x000fe2000001004c */
[----:B------:R-:W-:Y:S01]  /*2e30*/  FFMA.FTZ R134, R134, R123, R83 ;  /* 0x0000007b86867223 */ /* 0x000fe20000010053 */
[----:B------:R-:W-:Y:S01]  /*2e40*/  FFMA.FTZ R147, R156, R105, R65 ;  /* 0x000000699c937223 */ /* 0x000fe20000010041 */
[----:B------:R-:W-:Y:S01]  /*2e50*/  F2FP.F16.F32.PACK_AB R154, R157, R154 ;  /* 0x0000009a9d9a723e */ /* 0x000fe200000000ff */
        /* <DEDUP_REMOVED lines=27> */
[----:B------:R-:W-:Y:S01]  /*3010*/  F2FP.F16.F32.PACK_AB R134, R149, R134 ;  /* 0x000000869586723e */ /* 0x000fe200000000ff */
        /* <DEDUP_REMOVED lines=33> */
[----:B------:R-:W-:Y:S02]  /*3230*/  F2FP.F16.F32.PACK_AB R168, R168, R189 ;  /* 0x000000bda8a8723e */ /* 0x000fe400000000ff */
[----:B-1----:R-:W-:-:S03]  /*3240*/  LEA R2, R156, R2, 0x2 ;  /* 0x000000029c027211 */ /* 0x002fc600078e10ff */
[----:B------:R2:W-:Y:S01]  /*3250*/  STG.E.128 desc[UR6][R144.64], R168 ;  /* 0x000000a890007986 */ /* 0x0005e2000c101d06 */
[----:B------:R-:W-:-:S13]  /*3260*/  ISETP.GE.AND P0, PT, R2, R157, PT ;  /* 0x0000009d0200720c */ /* 0x000fda0003f06270 */
[----:B------:R-:W-:Y:S05]  /*3270*/  @!P0 BRA `(.L_x_22861) ;  /* 0xffffffd400108947 */ /* 0x000fea000383ffff */
[----:B------:R-:W-:Y:S05]  /*3280*/  EXIT ;  /* 0x000000000000794d */ /* 0x000fea0003800000 */
.L_x_22847:
        /* <DEDUP_REMOVED lines=8> */
.L_x_22875:
        /* <DEDUP_REMOVED lines=12> */
[--C-:B--2--5:R-:W-:Y:S02]  /*33d0*/  HADD2.F32 R129, -RZ, R132.reuse.H0_H0 ;  /* 0x20000084ff817230 */ /* 0x124fe40000004100 */
[----:B------:R-:W-:Y:S02]  /*33e0*/  HADD2.F32 R0, -RZ, R132.H1_H1 ;  /* 0x30000084ff007230 */ /* 0x000fe40000004100 */
[--C-:B------:R-:W-:Y:S02]  /*33f0*/  HADD2.F32 R131, -RZ, R133.reuse.H0_H0 ;  /* 0x20000085ff837230 */ /* 0x100fe40000004100 */
[----:B------:R-:W-:Y:S02]  /*3400*/  HADD2.F32 R128, -RZ, R133.H1_H1 ;  /* 0x30000085ff807230 */ /* 0x000fe40000004100 */
[--C-:B------:R-:W-:Y:S02]  /*3410*/  HADD2.F32 R133, -RZ, R134.reuse.H0_H0 ;  /* 0x20000086ff857230 */ /* 0x100fe40000004100 */
[----:B------:R-:W-:-:S02]  /*3420*/  HADD2.F32 R130, -RZ, R134.H1_H1 ;  /* 0x30000086ff827230 */ /* 0x000fc40000004100 */
[--C-:B------:R-:W-:Y:S02]  /*3430*/  HADD2.F32 R145, -RZ, R135.reuse.H0_H0 ;  /* 0x20000087ff917230 */ /* 0x100fe40000004100 */
[----:B------:R-:W-:Y:S02]  /*3440*/  HADD2.F32 R144, -RZ, R135.H1_H1 ;  /* 0x30000087ff907230 */ /* 0x000fe40000004100 */
[----:B---3--:R-:W-:Y:S02]  /*3450*/  HADD2.F32 R140, -RZ, R124.H0_H0 ;  /* 0x2000007cff8c7230 */ /* 0x008fe40000004100 */
[----:B------:R-:W-:Y:S02]  /*3460*/  HADD2.F32 R142, -RZ, R125.H0_H0 ;  /* 0x2000007dff8e7230 */ /* 0x000fe40000004100 */
[----:B------:R-:W-:Y:S02]  /*3470*/  HADD2.F32 R146, -RZ, R126.H0_H0 ;  /* 0x2000007eff927230 */ /* 0x000fe40000004100 */
[----:B------:R-:W-:Y:S01]  /*3480*/  FFMA.FTZ R140, R129, R40, R140 ;  /* 0x00000028818c7223 */ /* 0x000fe2000001008c */
[----:B------:R-:W-:-:S02]  /*3490*/  HADD2.F32 R132, -RZ, R127.H0_H0 ;  /* 0x2000007fff847230 */ /* 0x000fc40000004100 */
[----:B------:R-:W-:Y:S01]  /*34a0*/  FFMA.FTZ R142, R131, R42, R142 ;  /* 0x0000002a838e7223 */ /* 0x000fe2000001008e */
[----:B------:R-:W-:Y:S02]  /*34b0*/  HADD2.F32 R129, -RZ, R127.H1_H1 ;  /* 0x3000007fff817230 */ /* 0x000fe40000004100 */
[----:B------:R-:W-:Y:S01]  /*34c0*/  FFMA.FTZ R146, R133, R36, R146 ;  /* 0x0000002485927223 */ /* 0x000fe20000010092 */
[----:B------:R-:W-:Y:S02]  /*34d0*/  HADD2.F32 R147, -RZ, R126.H1_H1 ;  /* 0x3000007eff937230 */ /* 0x000fe40000004100 */
[----:B------:R-:W-:Y:S01]  /*34e0*/  FFMA.FTZ R145, R145, R38, R132 ;  /* 0x0000002691917223 */ /* 0x000fe20000010084 */
        /* <DEDUP_REMOVED lines=11> */
.L_x_22863:
[--C-:B-----5:R-:W-:Y:S02]  /*35a0*/  HADD2.F32 R131, -RZ, R133.reuse.H0_H0 ;  /* 0x20000085ff837230 */ /* 0x120fe40000004100 */
[----:B------:R-:W-:Y:S02]  /*35b0*/  HADD2.F32 R0, -RZ, R133.H1_H1 ;  /* 0x30000085ff007230 */ /* 0x000fe40000004100 */
[----:B--2---:R-:W-:Y:S02]  /*35c0*/  HADD2.F32 R129, -RZ, R132.H0_H0 ;  /* 0x20000084ff817230 */ /* 0x004fe40000004100 */
[----:B------:R-:W-:Y:S01]  /*35d0*/  FMUL.FTZ R142, R131, R42 ;  /* 0x0000002a838e7220 */ /* 0x000fe20000410000 */
[----:B------:R-:W-:Y:S02]  /*35e0*/  HADD2.F32 R133, -RZ, R134.H0_H0 ;  /* 0x20000086ff857230 */ /* 0x000fe40000004100 */
[----:B------:R-:W-:Y:S01]  /*35f0*/  FMUL.FTZ R149, R0, R43 ;  /* 0x0000002b00957220 */ /* 0x000fe20000410000 */
[----:B------:R-:W-:-:S02]  /*3600*/  HADD2.F32 R132, -RZ, R132.H1_H1 ;  /* 0x30000084ff847230 */ /* 0x000fc40000004100 */
[----:B------:R-:W-:Y:S01]  /*3610*/  FMUL.FTZ R140, R129, R40 ;  /* 0x00000028818c7220 */ /* 0x000fe20000410000 */
[----:B------:R-:W-:Y:S02]  /*3620*/  HADD2.F32 R134, -RZ, R134.H1_H1 ;  /* 0x30000086ff867230 */ /* 0x000fe40000004100 */
[----:B------:R-:W-:Y:S01]  /*3630*/  FMUL.FTZ R146, R133, R36 ;  /* 0x0000002485927220 */ /* 0x000fe20000410000 */
[--C-:B------:R-:W-:Y:S02]  /*3640*/  HADD2.F32 R145, -RZ, R135.reuse.H0_H0 ;  /* 0x20000087ff917230 */ /* 0x100fe40000004100 */
[----:B------:R-:W-:Y:S01]  /*3650*/  FMUL.FTZ R151, R132, R41 ;  /* 0x0000002984977220 */ /* 0x000fe20000410000 */
[----:B------:R-:W-:Y:S02]  /*3660*/  HADD2.F32 R144, -RZ, R135.H1_H1 ;  /* 0x30000087ff907230 */ /* 0x000fe40000004100 */
[----:B------:R-:W-:Y:S01]  /*3670*/  FMUL.FTZ R147, R134, R37 ;  /* 0x0000002586937220 */ /* 0x000fe20000410000 */
[----:B------:R-:W-:Y:S01]  /*3680*/  F2FP.F16.F32.PACK_AB R153, R149, R142 ;  /* 0x0000008e9599723e */ /* 0x000fe200000000ff */
[----:B------:R-:W-:Y:S01]  /*3690*/  FMUL.FTZ R145, R145, R38 ;  /* 0x0000002691917220 */ /* 0x000fe20000410000 */
[----:B------:R-:W-:Y:S01]  /*36a0*/  F2FP.F16.F32.PACK_AB R152, R151, R140 ;  /* 0x0000008c9798723e */ /* 0x000fe200000000ff */
[----:B------:R-:W-:Y:S01]  /*36b0*/  FMUL.FTZ R144, R144, R39 ;  /* 0x0000002790907220 */ /* 0x000fe20000410000 */
[----:B------:R-:W-:-:S04]  /*36c0*/  F2FP.F16.F32.PACK_AB R154, R147, R146 ;  /* 0x00000092939a723e */ /* 0x000fc800000000ff */
[----:B------:R-:W-:-:S07]  /*36d0*/  F2FP.F16.F32.PACK_AB R155, R144, R145 ;  /* 0x00000091909b723e */ /* 0x000fce00000000ff */
.L_x_22864:
[----:B-1----:R-:W-:Y:S05]  /*36e0*/  BSYNC.RECONVERGENT B0 ;  /* 0x0000000000007941 */ /* 0x002fea0003800200 */
.L_x_22862:
        /* <DEDUP_REMOVED lines=11> */
[----:B-1---5:R-:W-:Y:S02]  /*37a0*/  HADD2.F32 R133, -RZ, R128.H0_H0 ;  /* 0x20000080ff857230 */ /* 0x022fe40000004100 */
[--C-:B------:R-:W-:Y:S02]  /*37b0*/  HADD2.F32 R163, -RZ, R129.reuse.H0_H0 ;  /* 0x20000081ffa37230 */ /* 0x100fe40000004100 */
[----:B------:R-:W-:Y:S02]  /*37c0*/  HADD2.F32 R152, -RZ, R129.H1_H1 ;  /* 0x30000081ff987230 */ /* 0x000fe40000004100 */
[--C-:B------:R-:W-:Y:S02]  /*37d0*/  HADD2.F32 R161, -RZ, R130.reuse.H0_H0 ;  /* 0x20000082ffa17230 */ /* 0x100fe40000004100 */
[----:B------:R-:W-:Y:S02]  /*37e0*/  HADD2.F32 R150, -RZ, R130.H1_H1 ;  /* 0x30000082ff967230 */ /* 0x000fe40000004100 */
[----:B------:R-:W-:-:S02]  /*37f0*/  HADD2.F32 R135, -RZ, R131.H0_H0 ;  /* 0x20000083ff877230 */ /* 0x000fc40000004100 */
[----:B------:R-:W-:Y:S02]  /*3800*/  HADD2.F32 R132, -RZ, R131.H1_H1 ;  /* 0x30000083ff847230 */ /* 0x000fe40000004100 */
[----:B------:R-:W-:Y:S02]  /*3810*/  HADD2.F32 R128, -RZ, R128.H1_H1 ;  /* 0x30000080ff807230 */ /* 0x000fe40000004100 */
[----:B------:R-:W-:Y:S02]  /*3820*/  HADD2.F32 R154, -RZ, R124.H0_H0 ;  /* 0x2000007cff9a7230 */ /* 0x000fe40000004100 */
        /* <DEDUP_REMOVED lines=20> */
.L_x_22866:
[----:B-1---5:R-:W-:Y:S02]  /*3970*/  HADD2.F32 R133, -RZ, R128.H0_H0 ;  /* 0x20000080ff857230 */ /* 0x022fe40000004100 */
[--C-:B------:R-:W-:Y:S02]  /*3980*/  HADD2.F32 R163, -RZ, R129.reuse.H0_H0 ;  /* 0x20000081ffa37230 */ /* 0x100fe40000004100 */
        /* <DEDUP_REMOVED lines=18> */
.L_x_22867:
[----:B------:R-:W-:Y:S05]  /*3ab0*/  BSYNC.RECONVERGENT B0 ;  /* 0x0000000000007941 */ /* 0x000fea0003800200 */
.L_x_22865:
        /* <DEDUP_REMOVED lines=12> */
[--C-:B0----5:R-:W-:Y:S02]  /*3b80*/  HADD2.F32 R135, -RZ, R129.reuse.H0_H0 ;  /* 0x20000081ff877230 */ /* 0x121fe40000004100 */
[----:B------:R-:W-:Y:S02]  /*3b90*/  HADD2.F32 R0, -RZ, R129.H1_H1 ;  /* 0x30000081ff007230 */ /* 0x000fe40000004100 */
[----:B------:R-:W-:Y:S02]  /*3ba0*/  HADD2.F32 R129, -RZ, R130.H0_H0 ;  /* 0x20000082ff817230 */ /* 0x000fe40000004100 */
[----:B------:R-:W-:Y:S02]  /*3bb0*/  HADD2.F32 R158, -RZ, R126.H0_H0 ;  /* 0x2000007eff9e7230 */ /* 0x000fe40000004100 */
[--C-:B------:R-:W-:Y:S02]  /*3bc0*/  HADD2.F32 R133, -RZ, R128.reuse.H0_H0 ;  /* 0x20000080ff857230 */ /* 0x100fe40000004100 */
[----:B------:R-:W-:-:S02]  /*3bd0*/  HADD2.F32 R128, -RZ, R128.H1_H1 ;  /* 0x30000080ff807230 */ /* 0x000fc40000004100 */
[----:B------:R-:W-:Y:S01]  /*3be0*/  FFMA.FTZ R158, R129, R20, R158 ;  /* 0x00000014819e7223 */ /* 0x000fe2000001009e */
[----:B------:R-:W-:Y:S02]  /*3bf0*/  HADD2.F32 R130, -RZ, R130.H1_H1 ;  /* 0x30000082ff827230 */ /* 0x000fe40000004100 */
[----:B------:R-:W-:Y:S02]  /*3c00*/  HADD2.F32 R162, -RZ, R124.H0_H0 ;  /* 0x2000007cffa27230 */ /* 0x000fe40000004100 */
[----:B------:R-:W-:Y:S02]  /*3c10*/  HADD2.F32 R160, -RZ, R125.H0_H0 ;  /* 0x2000007dffa07230 */ /* 0x000fe40000004100 */
[--C-:B------:R-:W-:Y:S02]  /*3c20*/  HADD2.F32 R167, -RZ, R131.reuse.H0_H0 ;  /* 0x20000083ffa77230 */ /* 0x100fe40000004100 */
[----:B------:R-:W-:Y:S01]  /*3c30*/  FFMA.FTZ R162, R133, R24, R162 ;  /* 0x0000001885a27223 */ /* 0x000fe200000100a2 */
[----:B------:R-:W-:-:S02]  /*3c40*/  HADD2.F32 R156, -RZ, R131.H1_H1 ;  /* 0x30000083ff9c7230 */ /* 0x000fc40000004100 */
[----:B------:R-:W-:Y:S01]  /*3c50*/  FFMA.FTZ R160, R135, R26, R160 ;  /* 0x0000001a87a07223 */ /* 0x000fe200000100a0 */
[--C-:B------:R-:W-:Y:S02]  /*3c60*/  HADD2.F32 R132, -RZ, R127.reuse.H0_H0 ;  /* 0x2000007fff847230 */ /* 0x100fe40000004100 */
[----:B------:R-:W-:Y:S02]  /*3c70*/  HADD2.F32 R129, -RZ, R127.H1_H1 ;  /* 0x3000007fff817230 */ /* 0x000fe40000004100 */
        /* <DEDUP_REMOVED lines=13> */
.L_x_22868:
[--C-:B0----5:R-:W-:Y:S02]  /*3d50*/  HADD2.F32 R135, -RZ, R129.reuse.H0_H0 ;  /* 0x20000081ff877230 */ /* 0x121fe40000004100 */
[----:B------:R-:W-:Y:S02]  /*3d60*/  HADD2.F32 R0, -RZ, R129.H1_H1 ;  /* 0x30000081ff007230 */ /* 0x000fe40000004100 */
        /* <DEDUP_REMOVED lines=18> */
.L_x_22869:
        /* <DEDUP_REMOVED lines=9> */
[--C-:B-1---5:R-:W-:Y:S02]  /*3f20*/  HADD2.F32 R131, -RZ, R133.reuse.H0_H0 ;  /* 0x20000085ff837230 */ /* 0x122fe40000004100 */
[----:B------:R-:W-:Y:S02]  /*3f30*/  HADD2.F32 R0, -RZ, R133.H1_H1 ;  /* 0x30000085ff007230 */ /* 0x000fe40000004100 */
[----:B------:R-:W-:Y:S02]  /*3f40*/  HADD2.F32 R129, -RZ, R132.H0_H0 ;  /* 0x20000084ff817230 */ /* 0x000fe40000004100 */
[----:B------:R-:W-:Y:S02]  /*3f50*/  HADD2.F32 R133, -RZ, R134.H0_H0 ;  /* 0x20000086ff857230 */ /* 0x000fe40000004100 */
[----:B------:R-:W-:Y:S02]  /*3f60*/  HADD2.F32 R132, -RZ, R132.H1_H1 ;  /* 0x30000084ff847230 */ /* 0x000fe40000004100 */
[----:B------:R-:W-:-:S02]  /*3f70*/  HADD2.F32 R134, -RZ, R134.H1_H1 ;  /* 0x30000086ff867230 */ /* 0x000fc40000004100 */
[----:B------:R-:W-:Y:S02]  /*3f80*/  HADD2.F32 R170, -RZ, R124.H0_H0 ;  /* 0x2000007cffaa7230 */ /* 0x000fe40000004100 */
[----:B------:R-:W-:Y:S02]  /*3f90*/  HADD2.F32 R168, -RZ, R125.H0_H0 ;  /* 0x2000007dffa87230 */ /* 0x000fe40000004100 */
[----:B------:R-:W-:Y:S02]  /*3fa0*/  HADD2.F32 R166, -RZ, R126.H0_H0 ;  /* 0x2000007effa67230 */ /* 0x000fe40000004100 */
[----:B------:R-:W-:Y:S01]  /*3fb0*/  FFMA.FTZ R170, R129, R16, R170 ;  /* 0x0000001081aa7223 */ /* 0x000fe200000100aa */
        /* <DEDUP_REMOVED lines=19> */
.L_x_22870:
[--C-:B-1---5:R-:W-:Y:S02]  /*40f0*/  HADD2.F32 R131, -RZ, R133.reuse.H0_H0 ;  /* 0x20000085ff837230 */ /* 0x122fe40000004100 */
        /* <DEDUP_REMOVED lines=19> */
.L_x_22871:
        /* <DEDUP_REMOVED lines=11> */
[--C-:B------:R-:W-:Y:S02]  /*42e0*/  HADD2.F32 R131, -RZ, R133.reuse.H0_H0 ;  /* 0x20000085ff837230 */ /* 0x100fe40000004100 */
[----:B------:R-:W-:Y:S02]  /*42f0*/  HADD2.F32 R172, -RZ, R133.H1_H1 ;  /* 0x30000085ffac7230 */ /* 0x000fe40000004100 */
[--C-:B------:R-:W-:Y:S02]  /*4300*/  HADD2.F32 R133, -RZ, R134.reuse.H0_H0 ;  /* 0x20000086ff857230 */ /* 0x100fe40000004100 */
[----:B------:R-:W-:-:S02]  /*4310*/  HADD2.F32 R128, -RZ, R134.H1_H1 ;  /* 0x30000086ff807230 */ /* 0x000fc40000004100 */
[----:B------:R-:W-:Y:S02]  /*4320*/  HADD2.F32 R132, -RZ, R125.H0_H0 ;  /* 0x2000007dff847230 */ /* 0x000fe40000004100 */
[----:B------:R-:W-:Y:S02]  /*4330*/  HADD2.F32 R138, -RZ, R124.H0_H0 ;  /* 0x2000007cff8a7230 */ /* 0x000fe40000004100 */
[----:B------:R-:W-:Y:S02]  /*4340*/  HADD2.F32 R134, -RZ, R126.H0_H0 ;  /* 0x2000007eff867230 */ /* 0x000fe40000004100 */
[--C-:B------:R-:W-:Y:S02]  /*4350*/  HADD2.F32 R139, -RZ, R135.reuse.H0_H0 ;  /* 0x20000087ff8b7230 */ /* 0x100fe40000004100 */
[----:B------:R-:W-:Y:S01]  /*4360*/  FFMA.FTZ R138, R129, R8, R138 ;  /* 0x00000008818a7223 */ /* 0x000fe2000001008a */
[----:B------:R-:W-:Y:S02]  /*4370*/  HADD2.F32 R130, -RZ, R135.H1_H1 ;  /* 0x30000087ff827230 */ /* 0x000fe40000004100 */
[----:B------:R-:W-:Y:S01]  /*4380*/  FFMA.FTZ R135, R131, R10, R132 ;  /* 0x0000000a83877223 */ /* 0x000fe20000010084 */
[----:B------:R-:W-:Y:S01]  /*4390*/  FFMA.FTZ R134, R133, R4, R134 ;  /* 0x0000000485867223 */ /* 0x000fe20000010086 */
[----:B------:R-:W-:-:S02]  /*43a0*/  HADD2.F32 R132, -RZ, R127.H0_H0 ;  /* 0x2000007fff847230 */ /* 0x000fc40000004100 */
[----:B------:R-:W-:Y:S02]  /*43b0*/  HADD2.F32 R133, -RZ, R127.H1_H1 ;  /* 0x3000007fff857230 */ /* 0x000fe40000004100 */
        /* <DEDUP_REMOVED lines=13> */
.L_x_22872:
[--C-:B-1---5:R-:W-:Y:S02]  /*4490*/  HADD2.F32 R131, -RZ, R133.reuse.H0_H0 ;  /* 0x20000085ff837230 */ /* 0x122fe40000004100 */
[----:B------:R-:W-:Y:S02]  /*44a0*/  HADD2.F32 R172, -RZ, R133.H1_H1 ;  /* 0x30000085ffac7230 */ /* 0x000fe40000004100 */
[----:B------:R-:W-:Y:S02]  /*44b0*/  HADD2.F32 R133, -RZ, R134.H0_H0 ;  /* 0x20000086ff857230 */ /* 0x000fe40000004100 */
[----:B------:R-:W-:Y:S02]  /*44c0*/  HADD2.F32 R139, -RZ, R135.H0_H0 ;  /* 0x20000087ff8b7230 */ /* 0x000fe40000004100 */
[----:B------:R-:W-:Y:S01]  /*44d0*/  FMUL.FTZ R172, R172, R11 ;  /* 0x0000000bacac7220 */ /* 0x000fe20000410000 */
[--C-:B------:R-:W-:Y:S02]  /*44e0*/  HADD2.F32 R129, -RZ, R132.reuse.H0_H0 ;  /* 0x20000084ff817230 */ /* 0x100fe40000004100 */
        /* <DEDUP_REMOVED lines=14> */
.L_x_22873:
        /* <DEDUP_REMOVED lines=147> */
.L_x_22899:
        /* <DEDUP_REMOVED lines=50> */
[C---:B-1----:R-:W-:Y:S01]  /*5220*/  @!P2 IMAD.WIDE R130, R2.reuse, 0x4, R130 ;  /* 0x000000040282a825 */ /* 0x042fe200078e0282 */
[----:B------:R-:W1:Y:S03]  /*5230*/  LDC.64 R132, c[0x0][0x428] ;  /* 0x00010a00ff847b82 */ /* 0x000e660000000a00 */
[C---:B--2---:R-:W-:Y:S01]  /*5240*/  FMUL.FTZ R134, R191.reuse, R149 ;  /* 0x00000095bf867220 */ /* 0x044fe20000410000 */
[----:B------:R-:W-:Y:S01]  /*5250*/  FMUL.FTZ R149, R191, R146 ;  /* 0x00000092bf957220 */ /* 0x000fe20000410000 */
[----:B0-----:R-:W-:-:S04]  /*5260*/  @!P2 IMAD.WIDE R128, R2, 0x4, R128 ;  /* 0x000000040280a825 */ /* 0x001fc800078e0280 */
[C---:B------:R-:W-:Y:S01]  /*5270*/  FMUL.FTZ R174, R191.reuse, R174 ;  /* 0x000000aebfae7220 */ /* 0x040fe20000410000 */
[C---:B------:R-:W-:Y:S01]  /*5280*/  FMUL.FTZ R147, R191.reuse, R142 ;  /* 0x0000008ebf937220 */ /* 0x040fe20000410000 */
[----:B------:R0:W-:Y:S01]  /*5290*/  @!P2 STG.E desc[UR6][R130.64], R137 ;  /* 0x000000898200a986 */ /* 0x0001e2000c101906 */
[----:B------:R-:W-:Y:S01]  /*52a0*/  FMUL.FTZ R169, R191, R160 ;  /* 0x000000a0bfa97220 */ /* 0x000fe20000410000 */
[----:B------:R-:W-:Y:S01]  /*52b0*/  FFMA.FTZ R134, R134, R123, R83 ;  /* 0x0000007b86867223 */ /* 0x000fe20000010053 */
[----:B------:R-:W-:Y:S01]  /*52c0*/  FFMA.FTZ R147, R147, R122, R82 ;  /* 0x0000007a93937223 */ /* 0x000fe20000010052 */
[----:B------:R2:W-:Y:S01]  /*52d0*/  @!P2 STG.E desc[UR6][R128.64], R191 ;  /* 0x000000bf8000a986 */ /* 0x0005e2000c101906 */
        /* <DEDUP_REMOVED lines=8> */
[C---:B------:R-:W-:Y:S01]  /*5360*/  FMUL.FTZ R150, R191.reuse, R150 ;  /* 0x00000096bf967220 */ /* 0x040fe20000410000 */
[C---:B------:R-:W-:Y:S01]  /*5370*/  FMUL.FTZ R183, R191.reuse, R138 ;  /* 0x0000008abfb77220 */ /* 0x040fe20000410000 */
[C---:B------:R-:W-:Y:S01]  /*5380*/  FMUL.FTZ R166, R191.reuse, R139 ;  /* 0x0000008bbfa67220 */ /* 0x040fe20000410000 */
[----:B--2---:R-:W-:Y:S01]  /*5390*/  FFMA.FTZ R129, R174, R117, R77 ;  /* 0x00000075ae817223 */ /* 0x004fe2000001004d */
[C---:B------:R-:W-:Y:S01]  /*53a0*/  FMUL.FTZ R168, R191.reuse, R136 ;  /* 0x00000088bfa87220 */ /* 0x040fe20000410000 */
[C---:B------:R-:W-:Y:S01]  /*53b0*/  FMUL.FTZ R135, R191.reuse, R140 ;  /* 0x0000008cbf877220 */ /* 0x040fe20000410000 */
[C---:B------:R-:W-:Y:S01]  /*53c0*/  FMUL.FTZ R151, R191.reuse, R145 ;  /* 0x00000091bf977220 */ /* 0x040fe20000410000 */
[----:B------:R-:W-:Y:S01]  /*53d0*/  FMUL.FTZ R146, R191, R144 ;  /* 0x00000090bf927220 */ /* 0x000fe20000410000 */
[----:B-1----:R-:W-:Y:S01]  /*53e0*/  IMAD.WIDE.U32 R136, R141, 0x10, R132 ;  /* 0x000000108d887825 */ /* 0x002fe200078e0084 */
[----:B------:R-:W-:-:S03]  /*53f0*/  F2FP.F16.F32.PACK_AB R130, R129, R130 ;  /* 0x000000828182723e */ /* 0x000fc600000000ff */
[----:B------:R-:W-:Y:S01]  /*5400*/  FFMA.FTZ R149, R150, R109, R69 ;  /* 0x0000006d96957223 */ /* 0x000fe20000010045 */
[----:B------:R-:W-:Y:S01]  /*5410*/  F2FP.F16.F32.PACK_AB R129, R134, R147 ;  /* 0x000000938681723e */ /* 0x000fe200000000ff */
        /* <DEDUP_REMOVED lines=8> */
[----:B------:R-:W-:Y:S01]  /*54a0*/  IMAD.WIDE.U32 R142, R155, 0x10, R132 ;  /* 0x000000109b8e7825 */ /* 0x000fe200078e0084 */
[----:B------:R-:W-:-:S03]  /*54b0*/  F2FP.F16.F32.PACK_AB R134, R149, R134 ;  /* 0x000000869586723e */ /* 0x000fc600000000ff */
[----:B------:R-:W-:Y:S01]  /*54c0*/  FFMA.FTZ R149, R169, R106, R66 ;  /* 0x0000006aa9957223 */ /* 0x000fe20000010042 */
[----:B------:R-:W-:Y:S01]  /*54d0*/  FFMA.FTZ R156, R156, R107, R67 ;  /* 0x0000006b9c9c7223 */ /* 0x000fe20000010043 */
[----:B------:R-:W-:-:S04]  /*54e0*/  IMAD.WIDE.U32 R144, R159, 0x10, R132 ;  /* 0x000000109f907825 */ /* 0x000fc800078e0084 */
[----:B------:R-:W-:Y:S01]  /*54f0*/  FFMA.FTZ R132, R157, R112, R72 ;  /* 0x000000709d847223 */ /* 0x000fe20000010048 */
[----:B------:R-:W-:Y:S01]  /*5500*/  FFMA.FTZ R157, R162, R93, R53 ;  /* 0x0000005da29d7223 */ /* 0x000fe20000010035 */
[C---:B------:R-:W-:Y:S01]  /*5510*/  FMUL.FTZ R163, R191.reuse, R163 ;  /* 0x000000a3bfa37220 */ /* 0x040fe20000410000 */
[----:B------:R-:W-:Y:S01]  /*5520*/  F2FP.F16.F32.PACK_AB R149, R156, R149 ;  /* 0x000000959c95723e */ /* 0x000fe200000000ff */
[----:B------:R-:W-:Y:S01]  /*5530*/  FMUL.FTZ R152, R191, R152 ;  /* 0x00000098bf987220 */ /* 0x000fe20000410000 */
[----:B------:R-:W-:Y:S01]  /*5540*/  F2FP.F16.F32.PACK_AB R132, R147, R132 ;  /* 0x000000849384723e */ /* 0x000fe200000000ff */
[----:B------:R-:W-:Y:S01]  /*5550*/  FFMA.FTZ R147, R154, R105, R65 ;  /* 0x000000699a937223 */ /* 0x000fe20000010041 */
[----:B------:R-:W-:Y:S01]  /*5560*/  FFMA.FTZ R154, R179, R92, R52 ;  /* 0x0000005cb39a7223 */ /* 0x000fe20000010034 */
[C---:B------:R-:W-:Y:S01]  /*5570*/  FMUL.FTZ R171, R191.reuse, R158 ;  /* 0x0000009ebfab7220 */ /* 0x040fe20000410000 */
[C---:B------:R-:W-:Y:S01]  /*5580*/  FMUL.FTZ R180, R191.reuse, R180 ;  /* 0x000000b4bfb47220 */ /* 0x040fe20000410000 */
[C---:B------:R-:W-:Y:S01]  /*5590*/  FMUL.FTZ R165, R191.reuse, R176 ;  /* 0x000000b0bfa57220 */ /* 0x040fe20000410000 */
[----:B------:R-:W-:Y:S01]  /*55a0*/  FMUL.FTZ R178, R191, R178 ;  /* 0x000000b2bfb27220 */ /* 0x000fe20000410000 */
[----:B------:R-:W-:Y:S01]  /*55b0*/  F2FP.F16.F32.PACK_AB R154, R157, R154 ;  /* 0x0000009a9d9a723e */ /* 0x000fe200000000ff */
[----:B------:R-:W-:Y:S01]  /*55c0*/  FMUL.FTZ R158, R191, R181 ;  /* 0x000000b5bf9e7220 */ /* 0x000fe20000410000 */
[----:B------:R-:W0:Y:S01]  /*55d0*/  LDC.64 R156, c[0x0][0x380] ;  /* 0x0000e000ff9c7b82 */ /* 0x000e220000000a00 */
        /* <DEDUP_REMOVED lines=55> */
[----:B0-----:R-:W-:-:S03]  /*5950*/  LEA R2, R156, R2, 0x2 ;  /* 0x000000029c027211 */ /* 0x001fc600078e10ff */
[----:B------:R2:W-:Y:S01]  /*5960*/  STG.E.128 desc[UR6][R144.64], R164 ;  /* 0x000000a490007986 */ /* 0x0005e2000c101d06 */
[----:B------:R-:W-:-:S13]  /*5970*/  ISETP.GE.AND P0, PT, R2, R157, PT ;  /* 0x0000009d0200720c */ /* 0x000fda0003f06270 */
[----:B------:R-:W-:Y:S05]  /*5980*/  @!P0 BRA `(.L_x_22875) ;  /* 0xffffffd800608947 */ /* 0x000fea000383ffff */
[----:B------:R-:W-:Y:S05]  /*5990*/  EXIT ;  /* 0x000000000000794d */ /* 0x000fea0003800000 */
.L_x_22860:
        /* <DEDUP_REMOVED lines=8> */
.L_x_22877:
[----:B------:R-:W-:Y:S05]  /*5a20*/  BSYNC B0 ;  /* 0x0000000000007941 */ /* 0x000fea0003800000 */
.L_x_22876:
        /* <DEDUP_REMOVED lines=9> */
.L_x_22878:
[----:B------:R-:W-:Y:S01]  /*5ac0*/  HFMA2 R180, -RZ, RZ, 0, 2.384185791015625e-07 ;  /* 0x00000004ffb47431 */ /* 0x000fe200000001ff */
[----:B------:R-:W-:-:S05]  /*5ad0*/  MOV R129, R178 ;  /* 0x000000b200817202 */ /* 0x000fca0000000f00 */
[----:B------:R-:W-:-:S05]  /*5ae0*/  FADD.FTZ R131, R130, R129 ;  /* 0x0000008182837221 */ /* 0x000fca0000010000 */
[----:B------:R-:W-:-:S07]  /*5af0*/  MOV R187, R131 ;  /* 0x0000008300bb7202 */ /* 0x000fce0000000f00 */
[----:B------:R-:W-:Y:S05]  /*5b00*/  WARPSYNC.COLLECTIVE R176, `(.L_x_22879) ;  /* 0x00000000b0087348 */ /* 0x000fea0003c00000 */
[----:B------:R0:W1:Y:S02]  /*5b10*/  SHFL.BFLY P0, R178, R187, R180, R189 ;  /* 0x0c0000b4bbb27389 */ /* 0x00006400000000bd */
[----:B01----:R-:W-:Y:S05]  /*5b20*/  ENDCOLLECTIVE ;  /* 0x000000000000791b */ /* 0x003fea0003800000 */
.L_x_22879:
[----:B------:R-:W-:Y:S01]  /*5b30*/  HFMA2 R180, -RZ, RZ, 0, 4.76837158203125e-07 ;  /* 0x00000008ffb47431 */ /* 0x000fe200000001ff */
[----:B------:R-:W-:-:S05]  /*5b40*/  MOV R0, R178 ;  /* 0x000000b200007202 */ /* 0x000fca0000000f00 */
[----:B------:R-:W-:-:S05]  /*5b50*/  FADD.FTZ R136, R131, R0 ;  /* 0x0000000083887221 */ /* 0x000fca0000010000 */
[----:B------:R-:W-:-:S07]  /*5b60*/  MOV R187, R136 ;  /* 0x0000008800bb7202 */ /* 0x000fce0000000f00 */
[----:B------:R-:W-:Y:S05]  /*5b70*/  WARPSYNC.COLLECTIVE R176, `(.L_x_22880) ;  /* 0x00000000b0087348 */ /* 0x000fea0003c00000 */
[----:B------:R0:W1:Y:S02]  /*5b80*/  SHFL.BFLY P0, R178, R187, R180, R189 ;  /* 0x0c0000b4bbb27389 */ /* 0x00006400000000bd */
[----:B01----:R-:W-:Y:S05]  /*5b90*/  ENDCOLLECTIVE ;  /* 0x000000000000791b */ /* 0x003fea0003800000 */
.L_x_22880:
        /* <DEDUP_REMOVED lines=8> */
.L_x_22881:
        /* <DEDUP_REMOVED lines=88> */
.L_x_22882:
[----:B------:R-:W-:Y:S01]  /*61a0*/  HFMA2 R180, -RZ, RZ, 0, 1.1920928955078125e-07 ;  /* 0x00000002ffb47431 */ /* 0x000fe200000001ff */
[----:B------:R-:W-:-:S05]  /*61b0*/  MOV R131, R178 ;  /* 0x000000b200837202 */ /* 0x000fca0000000f00 */
[----:B------:R-:W-:-:S05]  /*61c0*/  FADD.FTZ R131, R0, R131 ;  /* 0x0000008300837221 */ /* 0x000fca0000010000 */
[----:B------:R-:W-:-:S07]  /*61d0*/  MOV R187, R131 ;  /* 0x0000008300bb7202 */ /* 0x000fce0000000f00 */
[----:B------:R-:W-:Y:S05]  /*61e0*/  WARPSYNC.COLLECTIVE R176, `(.L_x_22883) ;  /* 0x00000000b0087348 */ /* 0x000fea0003c00000 */
[----:B------:R0:W1:Y:S02]  /*61f0*/  SHFL.BFLY P0, R178, R187, R180, R189 ;  /* 0x0c0000b4bbb27389 */ /* 0x00006400000000bd */
[----:B01----:R-:W-:Y:S05]  /*6200*/  ENDCOLLECTIVE ;  /* 0x000000000000791b */ /* 0x003fea0003800000 */
.L_x_22883:
[----:B------:R-:W-:Y:S01]  /*6210*/  HFMA2 R180, -RZ, RZ, 0, 2.384185791015625e-07 ;  /* 0x00000004ffb47431 */ /* 0x000fe200000001ff */
[----:B------:R-:W-:-:S05]  /*6220*/  MOV R130, R178 ;  /* 0x000000b200827202 */ /* 0x000fca0000000f00 */
[----:B------:R-:W-:-:S05]  /*6230*/  FADD.FTZ R130, R131, R130 ;  /* 0x0000008283827221 */ /* 0x000fca0000010000 */
[----:B------:R-:W-:-:S07]  /*6240*/  MOV R187, R130 ;  /* 0x0000008200bb7202 */ /* 0x000fce0000000f00 */
[----:B------:R-:W-:Y:S05]  /*6250*/  WARPSYNC.COLLECTIVE R176, `(.L_x_22884) ;  /* 0x00000000b0087348 */ /* 0x000fea0003c00000 */
[----:B------:R0:W1:Y:S02]  /*6260*/  SHFL.BFLY P0, R178, R187, R180, R189 ;  /* 0x0c0000b4bbb27389 */ /* 0x00006400000000bd */
[----:B01----:R-:W-:Y:S05]  /*6270*/  ENDCOLLECTIVE ;  /* 0x000000000000791b */ /* 0x003fea0003800000 */
.L_x_22884:
[----:B------:R-:W-:Y:S01]  /*6280*/  HFMA2 R180, -RZ, RZ, 0, 4.76837158203125e-07 ;  /* 0x00000008ffb47431 */ /* 0x000fe200000001ff */
[----:B------:R-:W-:-:S05]  /*6290*/  MOV R137, R178 ;  /* 0x000000b200897202 */ /* 0x000fca0000000f00 */
[----:B------:R-:W-:-:S05]  /*62a0*/  FADD.FTZ R137, R130, R137 ;  /* 0x0000008982897221 */ /* 0x000fca0000010000 */
[----:B------:R-:W-:-:S07]  /*62b0*/  MOV R187, R137 ;  /* 0x0000008900bb7202 */ /* 0x000fce0000000f00 */
[----:B------:R-:W-:Y:S05]  /*62c0*/  WARPSYNC.COLLECTIVE R176, `(.L_x_22885) ;  /* 0x00000000b0087348 */ /* 0x000fea0003c00000 */
[----:B------:R0:W1:Y:S02]  /*62d0*/  SHFL.BFLY P0, R178, R187, R180, R189 ;  /* 0x0c0000b4bbb27389 */ /* 0x00006400000000bd */
[----:B01----:R-:W-:Y:S05]  /*62e0*/  ENDCOLLECTIVE ;  /* 0x000000000000791b */ /* 0x003fea0003800000 */
.L_x_22885:
[----:B------:R-:W-:Y:S01]  /*62f0*/  HFMA2 R180, -RZ, RZ, 0, 9.5367431640625e-07 ;  /* 0x00000010ffb47431 */ /* 0x000fe200000001ff */
[----:B------:R-:W-:-:S05]  /*6300*/  MOV R136, R178 ;  /* 0x000000b200887202 */ /* 0x000fca0000000f00 */
[----:B------:R-:W-:-:S05]  /*6310*/  FADD.FTZ R174, R137, R136 ;  /* 0x0000008889ae7221 */ /* 0x000fca0000010000 */
[----:B------:R-:W-:-:S07]  /*6320*/  MOV R187, R174 ;  /* 0x000000ae00bb7202 */ /* 0x000fce0000000f00 */
[----:B------:R-:W-:Y:S05]  /*6330*/  WARPSYNC.COLLECTIVE R176, `(.L_x_22886) ;  /* 0x00000000b0087348 */ /* 0x000fea0003c00000 */
[----:B------:R0:W1:Y:S02]  /*6340*/  SHFL.BFLY P0, R178, R187, R180, R189 ;  /* 0x0c0000b4bbb27389 */ /* 0x00006400000000bd */
[----:B01----:R-:W-:Y:S05]  /*6350*/  ENDCOLLECTIVE ;  /* 0x000000000000791b */ /* 0x003fea0003800000 */
.L_x_22886:
[----:B------:R-:W-:Y:S01]  /*6360*/  MOV R185, R178 ;  /* 0x000000b200b97202 */ /* 0x000fe20000000f00 */
[----:B------:R-:W-:Y:S06]  /*6370*/  BRA `(.L_x_22887) ;  /* 0xffffffc4001c7947 */ /* 0x000fec000383ffff */
.L_x_22874:
        /* <DEDUP_REMOVED lines=8> */
.L_x_22889:
[----:B------:R-:W-:Y:S05]  /*6400*/  BSYNC B0 ;  /* 0x0000000000007941 */ /* 0x000fea0003800000 */
.L_x_22888:
        /* <DEDUP_REMOVED lines=9> */
.L_x_22890:
[----:B------:R-:W-:Y:S01]  /*64a0*/  HFMA2 R180, -RZ, RZ, 0, 2.384185791015625e-07 ;  /* 0x00000004ffb47431 */ /* 0x000fe200000001ff */
[----:B------:R-:W-:-:S05]  /*64b0*/  MOV R128, R178 ;  /* 0x000000b200807202 */ /* 0x000fca0000000f00 */
[----:B------:R-:W-:-:S05]  /*64c0*/  FADD.FTZ R130, R129, R128 ;  /* 0x0000008081827221 */ /* 0x000fca0000010000 */
[----:B------:R-:W-:-:S07]  /*64d0*/  MOV R187, R130 ;  /* 0x0000008200bb7202 */ /* 0x000fce0000000f00 */
[----:B------:R-:W-:Y:S05]  /*64e0*/  WARPSYNC.COLLECTIVE R176, `(.L_x_22891) ;  /* 0x00000000b0087348 */ /* 0x000fea0003c00000 */
[----:B------:R0:W1:Y:S02]  /*64f0*/  SHFL.BFLY P0, R178, R187, R180, R189 ;  /* 0x0c0000b4bbb27389 */ /* 0x00006400000000bd */
[----:B01----:R-:W-:Y:S05]  /*6500*/  ENDCOLLECTIVE ;  /* 0x000000000000791b */ /* 0x003fea0003800000 */
.L_x_22891:
[----:B------:R-:W-:Y:S01]  /*6510*/  HFMA2 R180, -RZ, RZ, 0, 4.76837158203125e-07 ;  /* 0x00000008ffb47431 */ /* 0x000fe200000001ff */
[----:B------:R-:W-:-:S05]  /*6520*/  MOV R131, R178 ;  /* 0x000000b200837202 */ /* 0x000fca0000000f00 */
[----:B------:R-:W-:-:S05]  /*6530*/  FADD.FTZ R131, R130, R131 ;  /* 0x0000008382837221 */ /* 0x000fca0000010000 */
[----:B------:R-:W-:-:S07]  /*6540*/  MOV R187, R131 ;  /* 0x0000008300bb7202 */ /* 0x000fce0000000f00 */
[----:B------:R-:W-:Y:S05]  /*6550*/  WARPSYNC.COLLECTIVE R176, `(.L_x_22892) ;  /* 0x00000000b0087348 */ /* 0x000fea0003c00000 */
[----:B------:R0:W1:Y:S02]  /*6560*/  SHFL.BFLY P0, R178, R187, R180, R189 ;  /* 0x0c0000b4bbb27389 */ /* 0x00006400000000bd */
[----:B01----:R-:W-:Y:S05]  /*6570*/  ENDCOLLECTIVE ;  /* 0x000000000000791b */ /* 0x003fea0003800000 */
.L_x_22892:
        /* <DEDUP_REMOVED lines=8> */
.L_x_22893:
        /* <DEDUP_REMOVED lines=88> */
.L_x_22894:
[----:B------:R-:W-:Y:S01]  /*6b80*/  HFMA2 R180, -RZ, RZ, 0, 1.1920928955078125e-07 ;  /* 0x00000002ffb47431 */ /* 0x000fe200000001ff */
[----:B------:R-:W-:-:S05]  /*6b90*/  MOV R129, R178 ;  /* 0x000000b200817202 */ /* 0x000fca0000000f00 */
[----:B------:R-:W-:-:S05]  /*6ba0*/  FADD.FTZ R129, R0, R129 ;  /* 0x0000008100817221 */ /* 0x000fca0000010000 */
[----:B------:R-:W-:-:S07]  /*6bb0*/  MOV R187, R129 ;  /* 0x0000008100bb7202 */ /* 0x000fce0000000f00 */
[----:B------:R-:W-:Y:S05]  /*6bc0*/  WARPSYNC.COLLECTIVE R176, `(.L_x_22895) ;  /* 0x00000000b0087348 */ /* 0x000fea0003c00000 */
[----:B------:R0:W1:Y:S02]  /*6bd0*/  SHFL.BFLY P0, R178, R187, R180, R189 ;  /* 0x0c0000b4bbb27389 */ /* 0x00006400000000bd */
[----:B01----:R-:W-:Y:S05]  /*6be0*/  ENDCOLLECTIVE ;  /* 0x000000000000791b */ /* 0x003fea0003800000 */
.L_x_22895:
[----:B------:R-:W-:Y:S01]  /*6bf0*/  HFMA2 R180, -RZ, RZ, 0, 2.384185791015625e-07 ;  /* 0x00000004ffb47431 */ /* 0x000fe200000001ff */
[----:B------:R-:W-:-:S05]  /*6c00*/  MOV R130, R178 ;  /* 0x000000b200827202 */ /* 0x000fca0000000f00 */
[----:B------:R-:W-:-:S05]  /*6c10*/  FADD.FTZ R130, R129, R130 ;  /* 0x0000008281827221 */ /* 0x000fca0000010000 */
[----:B------:R-:W-:-:S07]  /*6c20*/  MOV R187, R130 ;  /* 0x0000008200bb7202 */ /* 0x000fce0000000f00 */
[----:B------:R-:W-:Y:S05]  /*6c30*/  WARPSYNC.COLLECTIVE R176, `(.L_x_22896) ;  /* 0x00000000b0087348 */ /* 0x000fea0003c00000 */
[----:B------:R0:W1:Y:S02]  /*6c40*/  SHFL.BFLY P0, R178, R187, R180, R189 ;  /* 0x0c0000b4bbb27389 */ /* 0x00006400000000bd */
[----:B01----:R-:W-:Y:S05]  /*6c50*/  ENDCOLLECTIVE ;  /* 0x000000000000791b */ /* 0x003fea0003800000 */
.L_x_22896:
[----:B------:R-:W-:Y:S01]  /*6c60*/  HFMA2 R180, -RZ, RZ, 0, 4.76837158203125e-07 ;  /* 0x00000008ffb47431 */ /* 0x000fe200000001ff */
[----:B------:R-:W-:-:S05]  /*6c70*/  MOV R131, R178 ;  /* 0x000000b200837202 */ /* 0x000fca0000000f00 */
[----:B------:R-:W-:-:S05]  /*6c80*/  FADD.FTZ R131, R130, R131 ;  /* 0x0000008382837221 */ /* 0x000fca0000010000 */
[----:B------:R-:W-:-:S07]  /*6c90*/  MOV R187, R131 ;  /* 0x0000008300bb7202 */ /* 0x000fce0000000f00 */
[----:B------:R-:W-:Y:S05]  /*6ca0*/  WARPSYNC.COLLECTIVE R176, `(.L_x_22897) ;  /* 0x00000000b0087348 */ /* 0x000fea0003c00000 */
[----:B------:R0:W1:Y:S02]  /*6cb0*/  SHFL.BFLY P0, R178, R187, R180, R189 ;  /* 0x0c0000b4bbb27389 */ /* 0x00006400000000bd */
[----:B01----:R-:W-:Y:S05]  /*6cc0*/  ENDCOLLECTIVE ;  /* 0x000000000000791b */ /* 0x003fea0003800000 */
.L_x_22897:
[----:B------:R-:W-:Y:S01]  /*6cd0*/  HFMA2 R180, -RZ, RZ, 0, 9.5367431640625e-07 ;  /* 0x00000010ffb47431 */ /* 0x000fe200000001ff */
[----:B------:R-:W-:-:S05]  /*6ce0*/  MOV R136, R178 ;  /* 0x000000b200887202 */ /* 0x000fca0000000f00 */
[----:B------:R-:W-:-:S05]  /*6cf0*/  FADD.FTZ R136, R131, R136 ;  /* 0x0000008883887221 */ /* 0x000fca0000010000 */
[----:B------:R-:W-:-:S07]  /*6d00*/  MOV R187, R136 ;  /* 0x0000008800bb7202 */ /* 0x000fce0000000f00 */
[----:B------:R-:W-:Y:S05]  /*6d10*/  WARPSYNC.COLLECTIVE R176, `(.L_x_22898) ;  /* 0x00000000b0087348 */ /* 0x000fea0003c00000 */
[----:B------:R0:W1:Y:S02]  /*6d20*/  SHFL.BFLY P0, R178, R187, R180, R189 ;  /* 0x0c0000b4bbb27389 */ /* 0x00006400000000bd */
[----:B01----:R-:W-:Y:S05]  /*6d30*/  ENDCOLLECTIVE ;  /* 0x000000000000791b */ /* 0x003fea0003800000 */
.L_x_22898:
[----:B------:R-:W-:Y:S01]  /*6d40*/  MOV R185, R178 ;  /* 0x000000b200b97202 */ /* 0x000fe20000000f00 */
[----:B------:R-:W-:Y:S06]  /*6d50*/  BRA `(.L_x_22899) ;  /* 0xffffffe000687947 */ /* 0x000fec000383ffff */
.L_x_22900:
        /* <DEDUP_REMOVED lines=10> */
.L_x_45853:


//--------------------- .text._ZN10layer_norm13ln_fwd_kernelINS_13Kernel_traitsIf6__halfS2_S2_fjLj1280ELj1ELj4ELj1ELj16ENS_18Kernel_traits_baseILj1280EfS2_S2_S2_fjLj128EEEEELb0ELb1ELb1ELb0EEEvNS_9FwdParamsE --------------------------
	.section	.text._ZN10layer_norm13ln_fwd_kernelINS_13Kernel_traitsIf6__halfS2_S2_fjLj1280ELj1ELj4ELj1ELj16ENS_18Kernel_traits_baseILj1280EfS2_S2_S2_fjLj128EEEEELb0ELb1ELb1ELb0EEEvNS_9FwdParamsE,"ax",@progbits
	.align	128
        .global         _ZN10layer_norm13ln_fwd_kernelINS_13Kernel_traitsIf6__halfS2_S2_fjLj1280ELj1ELj4ELj1ELj16ENS_18Kernel_traits_baseILj1280EfS2_S2_S2_fjLj128EEEEELb0ELb1ELb1ELb0EEEvNS_9FwdParamsE
        .type           _ZN10layer_norm13ln_fwd_kernelINS_13Kernel_traitsIf6__halfS2_S2_fjLj1280ELj1ELj4ELj1ELj16ENS_18Kernel_traits_baseILj1280EfS2_S2_S2_fjLj128EEEEELb0ELb1ELb1ELb0EEEvNS_9FwdParamsE,@function
        .size           _ZN10layer_norm13ln_fwd_kernelINS_13Kernel_traitsIf6__halfS2_S2_fjLj1280ELj1ELj4ELj1ELj16ENS_18Kernel_traits_baseILj1280EfS2_S2_S2_fjLj128EEEEELb0ELb1ELb1ELb0EEEvNS_9FwdParamsE,(.L_x_45854 - _ZN10layer_norm13ln_fwd_kernelINS_13Kernel_traitsIf6__halfS2_S2_fjLj1280ELj1ELj4ELj1ELj16ENS_18Kernel_traits_baseILj1280EfS2_S2_S2_fjLj128EEEEELb0ELb1ELb1ELb0EEEvNS_9FwdParamsE)
        .other          _ZN10layer_norm13ln_fwd_kernelINS_13Kernel_traitsIf6__halfS2_S2_fjLj1280ELj1ELj4ELj1ELj16ENS_18Kernel_traits_baseILj1280EfS2_S2_S2_fjLj128EEEEELb0ELb1ELb1ELb0EEEvNS_9FwdParamsE,@"STO_CUDA_ENTRY STV_DEFAULT"
_ZN10layer_norm13ln_fwd_kernelINS_13Kernel_traitsIf6__halfS2_S2_fjLj1280ELj1ELj4ELj1ELj16ENS_18Kernel_traits_baseILj1280EfS2_S2_S2_fjLj128EEEEELb0ELb1ELb1ELb0EEEvNS_9FwdParamsE:
.text._ZN10layer_norm13ln_fwd_kernelINS_13Kernel_traitsIf6__halfS2_S2_fjLj1280ELj1ELj4ELj1ELj16ENS_18Kernel_traits_baseILj1280EfS2_S2_S2_fjLj128EEEEELb0ELb1ELb1ELb0EEEvNS_9FwdParamsE:
        /* <DEDUP_REMOVED lines=90> */
.L_x_22902:
        /* <DEDUP_REMOVED lines=69> */
.L_x_22903:
[----:B------:R-:W-:Y:S05]  /*09f0*/  BSYNC.RECONVERGENT B0 ;  /* 0x0000000000007941 */ /* 0x000fea0003800200 */
.L_x_22901:
[----:B------:R-:W1:Y:S01]  /*0a00*/  LDCU UR4, c[0x0][0x384] ;  /* 0x00007080ff0477ac */ /* 0x000e620008000800 */
[----:B------:R-:W2:Y:S01]  /*0a10*/  LDCU.U8 UR5, c[0x0][0x410] ;  /* 0x00008200ff0577ac */ /* 0x000ea20008000000 */
[----:B------:R-:W3:Y:S01]  /*0a20*/  LDCU UR10, c[0x0][0x448] ;  /* 0x00008900ff0a77ac */ /* 0x000ee20008000800 */
[----:B------:R-:W4:Y:S01]  /*0a30*/  LDCU.64 UR8, c[0x0][0x3a0] ;  /* 0x00007400ff0877ac */ /* 0x000f220008000a00 */
[----:B-1----:R-:W-:-:S13]  /*0a40*/  ISETP.GE.AND P0, PT, R136, UR4, PT ;  /* 0x0000000488007c0c */ /* 0x002fda000bf06270 */
[----:B--234-:R-:W-:Y:S05]  /*0a50*/  @P0 EXIT ;  /* 0x000000000000094d */ /* 0x01cfea0003800000 */
.L_x_22937:
        /* <DEDUP_REMOVED lines=28> */
.L_x_22907:
[----:B------:R-:W-:Y:S05]  /*0c20*/  BSYNC.RECONVERGENT B1 ;  /* 0x0000000000017941 */ /* 0x000fea0003800200 */
.L_x_22906:
        /* <DEDUP_REMOVED lines=8> */
[----:B-----5:R-:W-:Y:S02]  /*0cb0*/  @P1 HADD2.F32 R132, -RZ, R8.H0_H0 ;  /* 0x20000008ff841230 */ /* 0x020fe40000004100 */
[----:B------:R-:W-:-:S05]  /*0cc0*/  @P1 HADD2.F32 R134, -RZ, R9.H0_H0 ;  /* 0x20000009ff861230 */ /* 0x000fca0000004100 */
[----:B------:R-:W1:Y:S08]  /*0cd0*/  @P1 LDC R135, c[0x0][0x40c] ;  /* 0x00010300ff871b82 */ /* 0x000e700000000800 */
[----:B------:R-:W3:Y:S08]  /*0ce0*/  @P1 LDC R166, c[0x0][0x40c] ;  /* 0x00010300ffa61b82 */ /* 0x000ef00000000800 */
[----:B------:R-:W4:Y:S01]  /*0cf0*/  @P1 LDC R165, c[0x0][0x40c] ;  /* 0x00010300ffa51b82 */ /* 0x000f220000000800 */
[----:B0-----:R-:W-:Y:S01]  /*0d00*/  @P1 FMUL.FTZ R133, R132, R133 ;  /* 0x0000008584851220 */ /* 0x001fe20000410000 */
[----:B------:R-:W-:-:S06]  /*0d10*/  @P1 HADD2.F32 R132, -RZ, R8.H1_H1 ;  /* 0x30000008ff841230 */ /* 0x000fcc0000004100 */
[----:B------:R-:W0:Y:S01]  /*0d20*/  @P1 LDC R181, c[0x0][0x40c] ;  /* 0x00010300ffb51b82 */ /* 0x000e220000000800 */
[----:B-1----:R-:W-:Y:S01]  /*0d30*/  @P1 FMUL.FTZ R132, R132, R135 ;  /* 0x0000008784841220 */ /* 0x002fe20000410000 */
[----:B------:R-:W-:-:S06]  /*0d40*/  @P1 HADD2.F32 R135, -RZ, R9.H1_H1 ;  /* 0x30000009ff871230 */ /* 0x000fcc0000004100 */
[----:B------:R-:W1:Y:S08]  /*0d50*/  @P1 LDC R168, c[0x0][0x40c] ;  /* 0x00010300ffa81b82 */ /* 0x000e700000000800 */
[----:B------:R-:W1:Y:S08]  /*0d60*/  @P1 LDC R182, c[0x0][0x40c] ;  /* 0x00010300ffb61b82 */ /* 0x000e700000000800 */
[----:B------:R-:W1:Y:S01]  /*0d70*/  @P1 LDC R183, c[0x0][0x40c] ;  /* 0x00010300ffb71b82 */ /* 0x000e620000000800 */
[----:B--2---:R-:W-:-:S02]  /*0d80*/  @P1 HADD2.F32 R163, -RZ, R4.H1_H1 ;  /* 0x30000004ffa31230 */ /* 0x004fc40000004100 */
[--C-:B------:R-:W-:Y:S02]  /*0d90*/  @P1 HADD2.F32 R164, -RZ, R4.reuse.H0_H0 ;  /* 0x20000004ffa41230 */ /* 0x100fe40000004100 */
[--C-:B------:R-:W-:Y:S02]  /*0da0*/  @!P1 HADD2.F32 R162, -RZ, R4.reuse.H1_H1 ;  /* 0x30000004ffa29230 */ /* 0x100fe40000004100 */
[----:B------:R-:W-:Y:S01]  /*0db0*/  @P1 FFMA.FTZ R162, R132, R113, R163 ;  /* 0x0000007184a21223 */ /* 0x000fe200000100a3 */
[----:B------:R-:W-:Y:S02]  /*0dc0*/  @!P1 HADD2.F32 R161, -RZ, R4.H0_H0 ;  /* 0x20000004ffa19230 */ /* 0x000fe40000004100 */
[----:B------:R-:W-:Y:S01]  /*0dd0*/  @P1 FFMA.FTZ R161, R133, R112, R164 ;  /* 0x0000007085a11223 */ /* 0x000fe200000100a4 */
[----:B---3--:R-:W-:Y:S01]  /*0de0*/  @P1 FMUL.FTZ R132, R135, R166 ;  /* 0x000000a687841220 */ /* 0x008fe20000410000 */
[----:B----4-:R-:W-:Y:S01]  /*0df0*/  @P1 FMUL.FTZ R133, R134, R165 ;  /* 0x000000a586851220 */ /* 0x010fe20000410000 */
[----:B------:R-:W-:-:S02]  /*0e00*/  @P1 HADD2.F32 R166, -RZ, R5.H0_H0 ;  /* 0x20000005ffa61230 */ /* 0x000fc40000004100 */
[--C-:B------:R-:W-:Y:S02]  /*0e10*/  @P1 HADD2.F32 R134, -RZ, R10.reuse.H0_H0 ;  /* 0x2000000aff861230 */ /* 0x100fe40000004100 */
[--C-:B------:R-:W-:Y:S02]  /*0e20*/  @P1 HADD2.F32 R167, -RZ, R5.reuse.H1_H1 ;  /* 0x30000005ffa71230 */ /* 0x100fe40000004100 */
[----:B------:R-:W-:Y:S02]  /*0e30*/  @!P1 HADD2.F32 R163, -RZ, R5.H0_H0 ;  /* 0x20000005ffa39230 */ /* 0x000fe40000004100 */
[----:B------:R-:W-:Y:S01]  /*0e40*/  @P1 FFMA.FTZ R163, R133, R114, R166 ;  /* 0x0000007285a31223 */ /* 0x000fe200000100a6 */
[----:B------:R-:W-:Y:S02]  /*0e50*/  @P1 HADD2.F32 R135, -RZ, R10.H1_H1 ;  /* 0x3000000aff871230 */ /* 0x000fe40000004100 */
[----:B0-----:R-:W-:Y:S01]  /*0e60*/  @P1 FMUL.FTZ R133, R134, R181 ;  /* 0x000000b586851220 */ /* 0x001fe20000410000 */
[----:B------:R-:W-:-:S02]  /*0e70*/  @P1 HADD2.F32 R165, -RZ, R11.H0_H0 ;  /* 0x2000000bffa51230 */ /* 0x000fc40000004100 */
[----:B------:R-:W-:Y:S02]  /*0e80*/  @!P1 HADD2.F32 R164, -RZ, R5.H1_H1 ;  /* 0x30000005ffa49230 */ /* 0x000fe40000004100 */
[----:B------:R-:W-:Y:S01]  /*0e90*/  @P1 FFMA.FTZ R164, R132, R115, R167 ;  /* 0x0000007384a41223 */ /* 0x000fe200000100a7 */
[----:B------:R-:W-:Y:S02]  /*0ea0*/  @P1 HADD2.F32 R134, -RZ, R11.H1_H1 ;  /* 0x3000000bff861230 */ /* 0x000fe40000004100 */
[----:B-1----:R-:W-:Y:S01]  /*0eb0*/  @P1 FMUL.FTZ R132, R135, R168 ;  /* 0x000000a887841220 */ /* 0x002fe20000410000 */
[----:B------:R-:W-:Y:S01]  /*0ec0*/  @P1 FMUL.FTZ R135, R165, R182 ;  /* 0x000000b6a5871220 */ /* 0x000fe20000410000 */
[--C-:B------:R-:W-:Y:S02]  /*0ed0*/  @P1 HADD2.F32 R182, -RZ, R6.reuse.H0_H0 ;  /* 0x20000006ffb61230 */ /* 0x100fe40000004100 */
[----:B------:R-:W-:Y:S02]  /*0ee0*/  @P1 HADD2.F32 R181, -RZ, R6.H1_H1 ;  /* 0x30000006ffb51230 */ /* 0x000fe40000004100 */
[----:B------:R-:W-:Y:S01]  /*0ef0*/  @P1 FMUL.FTZ R134, R134, R183 ;  /* 0x000000b786861220 */ /* 0x000fe20000410000 */
[----:B------:R-:W-:-:S02]  /*0f00*/  @P1 HADD2.F32 R184, -RZ, R7.H0_H0 ;  /* 0x20000007ffb81230 */ /* 0x000fc40000004100 */
[--C-:B------:R-:W-:Y:S02]  /*0f10*/  @P1 HADD2.F32 R185, -RZ, R7.reuse.H1_H1 ;  /* 0x30000007ffb91230 */ /* 0x100fe40000004100 */
[--C-:B------:R-:W-:Y:S02]  /*0f20*/  @!P1 HADD2.F32 R165, -RZ, R6.reuse.H0_H0 ;  /* 0x20000006ffa59230 */ /* 0x100fe40000004100 */
[----:B------:R-:W-:Y:S01]  /*0f30*/  @P1 FFMA.FTZ R165, R133, R108, R182 ;  /* 0x0000006c85a51223 */ /* 0x000fe200000100b6 */
[----:B------:R-:W-:Y:S02]  /*0f40*/  @!P1 HADD2.F32 R166, -RZ, R6.H1_H1 ;  /* 0x30000006ffa69230 */ /* 0x000fe40000004100 */
[----:B------:R-:W-:Y:S01]  /*0f50*/  @P1 FFMA.FTZ R166, R132, R109, R181 ;  /* 0x0000006d84a61223 */ /* 0x000fe200000100b5 */
[--C-:B------:R-:W-:Y:S02]  /*0f60*/  @!P1 HADD2.F32 R167, -RZ, R7.reuse.H0_H0 ;  /* 0x20000007ffa79230 */ /* 0x100fe40000004100 */
[----:B------:R-:W-:Y:S01]  /*0f70*/  @P1 FFMA.FTZ R167, R135, R110, R184 ;  /* 0x0000006e87a71223 */ /* 0x000fe200000100b8 */
[----:B------:R-:W-:-:S02]  /*0f80*/  @!P1 HADD2.F32 R168, -RZ, R7.H1_H1 ;  /* 0x30000007ffa89230 */ /* 0x000fc40000004100 */
[----:B------:R-:W-:Y:S01]  /*0f90*/  @P1 FFMA.FTZ R168, R134, R111, R185 ;  /* 0x0000006f86a81223 */ /* 0x000fe200000100b9 */
[----:B------:R-:W-:Y:S02]  /*0fa0*/  F2FP.F16.F32.PACK_AB R132, RZ, R161 ;  /* 0x000000a1ff84723e */ /* 0x000fe400000000ff */
[----:B------:R-:W-:Y:S02]  /*0fb0*/  F2FP.F16.F32.PACK_AB R133, RZ, R162 ;  /* 0x000000a2ff85723e */ /* 0x000fe400000000ff */
[----:B------:R-:W-:Y:S02]  /*0fc0*/  F2FP.F16.F32.PACK_AB R134, RZ, R163 ;  /* 0x000000a3ff86723e */ /* 0x000fe400000000ff */
[----:B------:R-:W-:Y:S02]  /*0fd0*/  F2FP.F16.F32.PACK_AB R181, RZ, R164 ;  /* 0x000000a4ffb5723e */ /* 0x000fe400000000ff */
[----:B------:R-:W-:Y:S02]  /*0fe0*/  F2FP.F16.F32.PACK_AB R182, RZ, R165 ;  /* 0x000000a5ffb6723e */ /* 0x000fe400000000ff */
        /* <DEDUP_REMOVED lines=8> */
.L_x_22908:
[----:B------:R-:W1:Y:S01]  /*1070*/  @P2 LDC R133, c[0x0][0x40c] ;  /* 0x00010300ff852b82 */ /* 0x000e620000000800 */
[----:B-----5:R-:W-:Y:S01]  /*1080*/  @P2 HADD2.F32 R132, -RZ, R8.H1_H1 ;  /* 0x30000008ff842230 */ /* 0x020fe20000004100 */
[----:B------:R-:W-:Y:S01]  /*1090*/  CS2R R162, SRZ ;  /* 0x0000000000a27805 */ /* 0x000fe2000001ff00 */
[----:B------:R-:W-:Y:S02]  /*10a0*/  @P2 HADD2.F32 R134, -RZ, R9.H0_H0 ;  /* 0x20000009ff862230 */ /* 0x000fe40000004100 */
[----:B------:R-:W-:Y:S02]  /*10b0*/  @P2 HADD2.F32 R164, -RZ, R10.H0_H0 ;  /* 0x2000000affa42230 */ /* 0x000fe40000004100 */
[----:B------:R-:W-:Y:S01]  /*10c0*/  @P2 HADD2.F32 R168, -RZ, R11.H1_H1 ;  /* 0x3000000bffa82230 */ /* 0x000fe20000004100 */
[----:B------:R-:W2:Y:S08]  /*10d0*/  @P2 LDC R135, c[0x0][0x40c] ;  /* 0x00010300ff872b82 */ /* 0x000eb00000000800 */
[----:B------:R-:W3:Y:S08]  /*10e0*/  @P2 LDC R161, c[0x0][0x40c] ;  /* 0x00010300ffa12b82 */ /* 0x000ef00000000800 */
[----:B------:R-:W4:Y:S01]  /*10f0*/  @P2 LDC R165, c[0x0][0x40c] ;  /* 0x00010300ffa52b82 */ /* 0x000f220000000800 */
[----:B-1----:R-:W-:-:S04]  /*1100*/  @P2 FMUL.FTZ R132, R132, R133 ;  /* 0x0000008584842220 */ /* 0x002fc80000410000 */
[----:B------:R-:W-:Y:S01]  /*1110*/  @P2 FMUL.FTZ R162, R132, R113 ;  /* 0x0000007184a22220 */ /* 0x000fe20000410000 */
[----:B------:R-:W-:Y:S02]  /*1120*/  @P2 HADD2.F32 R132, -RZ, R10.H1_H1 ;  /* 0x3000000aff842230 */ /* 0x000fe40000004100 */
[----:B------:R-:W1:Y:S01]  /*1130*/  @P2 LDC R167, c[0x0][0x40c] ;  /* 0x00010300ffa72b82 */ /* 0x000e620000000800 */
[----:B--2---:R-:W-:Y:S01]  /*1140*/  @P2 FMUL.FTZ R135, R134, R135 ;  /* 0x0000008786872220 */ /* 0x004fe20000410000 */
[----:B------:R-:W-:-:S03]  /*1150*/  @P2 HADD2.F32 R134, -RZ, R9.H1_H1 ;  /* 0x30000009ff862230 */ /* 0x000fc60000004100 */
[----:B------:R-:W-:-:S03]  /*1160*/  @P2 FMUL.FTZ R163, R135, R114 ;  /* 0x0000007287a32220 */ /* 0x000fc60000410000 */
[----:B------:R-:W2:Y:S01]  /*1170*/  @P2 LDC R166, c[0x0][0x40c] ;  /* 0x00010300ffa62b82 */ /* 0x000ea20000000800 */
[----:B---3--:R-:W-:Y:S01]  /*1180*/  @P2 FMUL.FTZ R134, R134, R161 ;  /* 0x000000a186862220 */ /* 0x008fe20000410000 */
[----:B------:R-:W-:-:S06]  /*1190*/  @P2 HADD2.F32 R161, -RZ, R11.H0_H0 ;  /* 0x2000000bffa12230 */ /* 0x000fcc0000004100 */
[----:B------:R-:W3:Y:S01]  /*11a0*/  @P2 LDC R181, c[0x0][0x40c] ;  /* 0x00010300ffb52b82 */ /* 0x000ee20000000800 */
[----:B----4-:R-:W-:Y:S01]  /*11b0*/  @P2 FMUL.FTZ R135, R164, R165 ;  /* 0x000000a5a4872220 */ /* 0x010fe20000410000 */
[----:B------:R-:W-:Y:S02]  /*11c0*/  CS2R R164, SRZ ;  /* 0x0000000000a47805 */ /* 0x000fe4000001ff00 */
[----:B------:R-:W-:Y:S01]  /*11d0*/  @P2 FMUL.FTZ R164, R134, R115 ;  /* 0x0000007386a42220 */ /* 0x000fe20000410000 */
[----:B------:R-:W-:-:S03]  /*11e0*/  @P2 FMUL.FTZ R165, R135, R108 ;  /* 0x0000006c87a52220 */ /* 0x000fc60000410000 */
[----:B------:R-:W4:Y:S01]  /*11f0*/  @P2 LDC R133, c[0x0][0x40c] ;  /* 0x00010300ff852b82 */ /* 0x000f220000000800 */
[----:B-1----:R-:W-:Y:S01]  /*1200*/  @P2 FMUL.FTZ R134, R132, R167 ;  /* 0x000000a784862220 */ /* 0x002fe20000410000 */
[----:B------:R-:W-:Y:S02]  /*1210*/  @P2 HADD2.F32 R132, -RZ, R8.H0_H0 ;  /* 0x20000008ff842230 */ /* 0x000fe40000004100 */
[----:B--2---:R-:W-:Y:S01]  /*1220*/  @P2 FMUL.FTZ R135, R161, R166 ;  /* 0x000000a6a1872220 */ /* 0x004fe20000410000 */
[----:B------:R-:W-:Y:S01]  /*1230*/  HFMA2 R161, -RZ, RZ, 0, 0 ;  /* 0x00000000ffa17431 */ /* 0x000fe200000001ff */
[----:B------:R-:W-:Y:S02]  /*1240*/  CS2R R166, SRZ ;  /* 0x0000000000a67805 */ /* 0x000fe4000001ff00 */
[----:B------:R-:W-:Y:S01]  /*1250*/  @P2 FMUL.FTZ R166, R134, R109 ;  /* 0x0000006d86a62220 */ /* 0x000fe20000410000 */
[----:B------:R-:W-:Y:S01]  /*1260*/  @P2 FMUL.FTZ R167, R135, R110 ;  /* 0x0000006e87a72220 */ /* 0x000fe20000410000 */
[----:B------:R-:W-:Y:S01]  /*1270*/  F2FP.F16.F32.PACK_AB R134, RZ, R164 ;  /* 0x000000a4ff86723e */ /* 0x000fe200000000ff */
[----:B---3--:R-:W-:Y:S01]  /*1280*/  @P2 FMUL.FTZ R182, R168, R181 ;  /* 0x000000b5a8b62220 */ /* 0x008fe20000410000 */
[----:B------:R-:W-:-:S02]  /*1290*/  MOV R168, RZ ;  /* 0x000000ff00a87202 */ /* 0x000fc40000000f00 */
[----:B------:R-:W-:Y:S01]  /*12a0*/  F2FP.F16.F32.PACK_AB R135, RZ, R165 ;  /* 0x000000a5ff87723e */ /* 0x000fe200000000ff */
[----:B------:R-:W-:Y:S01]  /*12b0*/  @P2 FMUL.FTZ R168, R182, R111 ;  /* 0x0000006fb6a82220 */ /* 0x000fe20000410000 */
[----:B------:R-:W-:Y:S02]  /*12c0*/  F2FP.F16.F32.PACK_AB R182, RZ, R166 ;  /* 0x000000a6ffb6723e */ /* 0x000fe400000000ff */
[----:B------:R-:W-:Y:S01]  /*12d0*/  F2FP.F16.F32.PACK_AB R181, RZ, R162 ;  /* 0x000000a2ffb5723e */ /* 0x000fe200000000ff */
[----:B----4-:R-:W-:Y:S01]  /*12e0*/  @P2 FMUL.FTZ R133, R132, R133 ;  /* 0x0000008584852220 */ /* 0x010fe20000410000 */
[----:B------:R-:W-:Y:S02]  /*12f0*/  F2FP.F16.F32.PACK_AB R183, RZ, R167 ;  /* 0x000000a7ffb7723e */ /* 0x000fe400000000ff */
[----:B------:R-:W-:Y:S01]  /*1300*/  F2FP.F16.F32.PACK_AB R184, RZ, R168 ;  /* 0x000000a8ffb8723e */ /* 0x000fe200000000ff */
[----:B------:R-:W-:Y:S01]  /*1310*/  @P2 FMUL.FTZ R161, R133, R112 ;  /* 0x0000007085a12220 */ /* 0x000fe20000410000 */
[----:B------:R-:W-:-:S04]  /*1320*/  F2FP.F16.F32.PACK_AB R133, RZ, R163 ;  /* 0x000000a3ff85723e */ /* 0x000fc800000000ff */
[----:B------:R-:W-:Y:S02]  /*1330*/  F2FP.F16.F32.PACK_AB R132, RZ, R161 ;  /* 0x000000a1ff84723e */ /* 0x000fe400000000ff */
[----:B------:R-:W-:Y:S02]  /*1340*/  PRMT R133, R133, 0x5410, R134 ;  /* 0x0000541085857816 */ /* 0x000fe40000000086 */
[----:B------:R-:W-:Y:S02]  /*1350*/  PRMT R134, R135, 0x5410, R182 ;  /* 0x0000541087867816 */ /* 0x000fe400000000b6 */
[----:B------:R-:W-:Y:S02]  /*1360*/  PRMT R135, R183, 0x5410, R184 ;  /* 0x00005410b7877816 */ /* 0x000fe400000000b8 */
[----:B------:R-:W-:-:S07]  /*1370*/  PRMT R132, R132, 0x5410, R181 ;  /* 0x0000541084847816 */ /* 0x000fce00000000b5 */
.L_x_22909:
[----:B------:R-:W1:Y:S01]  /*1380*/  LDC.64 R182, c[0x0][0x3a8] ;  /* 0x0000ea00ffb67b82 */ /* 0x000e620000000a00 */
[----:B------:R-:W-:Y:S01]  /*1390*/  IADD3 R180, PT, PT, R180, 0x20, RZ ;  /* 0x00000020b4b47810 */ /* 0x000fe20007ffe0ff */
[C---:B-1----:R-:W-:Y:S01]  /*13a0*/  IMAD.WIDE.U32 R182, R178.reuse, 0x10, R182 ;  /* 0x00000010b2b67825 */ /* 0x042fe200078e00b6 */
[----:B------:R-:W-:-:S04]  /*13b0*/  IADD3 R178, PT, PT, R178, 0x20, RZ ;  /* 0x00000020b2b27810 */ /* 0x000fc80007ffe0ff */
[----:B------:R1:W-:Y:S03]  /*13c0*/  STG.E.128 desc[UR6][R182.64], R132 ;  /* 0x00000084b6007986 */ /* 0x0003e6000c101d06 */
.L_x_22905:
[----:B------:R-:W-:Y:S05]  /*13d0*/  BSYNC.RECONVERGENT B0 ;  /* 0x0000000000007941 */ /* 0x000fea0003800200 */
.L_x_22904:
        /* <DEDUP_REMOVED lines=13> */
[----:B------:R-:W-:Y:S01]  /*14b0*/  ISETP.GT.AND P1, PT, R0, RZ, PT ;  /* 0x000000ff0000720c */ /* 0x000fe20003f24270 */
[----:B-----5:R-:W-:Y:S02]  /*14c0*/  HADD2.F32 R137, -RZ, R4.H1_H1 ;  /* 0x30000004ff897230 */ /* 0x020fe40000004100 */
[--C-:B------:R-:W-:Y:S02]  /*14d0*/  HADD2.F32 R138, -RZ, R5.reuse.H0_H0 ;  /* 0x20000005ff8a7230 */ /* 0x100fe40000004100 */
[----:B------:R-:W-:Y:S02]  /*14e0*/  HADD2.F32 R139, -RZ, R5.H1_H1 ;  /* 0x30000005ff8b7230 */ /* 0x000fe40000004100 */
[----:B------:R-:W-:-:S06]  /*14f0*/  HADD2.F32 R140, -RZ, R6.H0_H0 ;  /* 0x20000006ff8c7230 */ /* 0x000fcc0000004100 */
[----:B0-----:R-:W0:Y:S01]  /*1500*/  @P1 LDC R133, c[0x0][0x40c] ;  /* 0x00010300ff851b82 */ /* 0x001e220000000800 */
[----:B------:R-:W-:Y:S02]  /*1510*/  @P1 HADD2.F32 R132, -RZ, R8.H1_H1 ;  /* 0x30000008ff841230 */ /* 0x000fe40000004100 */
[----:B------:R-:W-:Y:S02]  /*1520*/  @P1 HADD2.F32 R134, -RZ, R9.H0_H0 ;  /* 0x20000009ff861230 */ /* 0x000fe40000004100 */
[----:B------:R-:W-:-:S03]  /*1530*/  @P1 HADD2.F32 R142, -RZ, R10.H0_H0 ;  /* 0x2000000aff8e1230 */ /* 0x000fc60000004100 */
[----:B------:R-:W1:Y:S08]  /*1540*/  @P1 LDC R135, c[0x0][0x40c] ;  /* 0x00010300ff871b82 */ /* 0x000e700000000800 */
[----:B------:R-:W2:Y:S01]  /*1550*/  @P1 LDC R141, c[0x0][0x40c] ;  /* 0x00010300ff8d1b82 */ /* 0x000ea20000000800 */
[----:B0-----:R-:W-:-:S07]  /*1560*/  @P1 FMUL.FTZ R132, R132, R133 ;  /* 0x0000008584841220 */ /* 0x001fce0000410000 */
[----:B------:R-:W0:Y:S01]  /*1570*/  @P1 LDC R143, c[0x0][0x40c] ;  /* 0x00010300ff8f1b82 */ /* 0x000e220000000800 */
[----:B------:R-:W-:Y:S01]  /*1580*/  @P1 FFMA.FTZ R137, R132, R89, R137 ;  /* 0x0000005984891223 */ /* 0x000fe20000010089 */
[----:B------:R-:W-:Y:S02]  /*1590*/  @P1 HADD2.F32 R132, -RZ, R9.H1_H1 ;  /* 0x30000009ff841230 */ /* 0x000fe40000004100 */
[----:B-1----:R-:W-:-:S04]  /*15a0*/  @P1 FMUL.FTZ R135, R134, R135 ;  /* 0x0000008786871220 */ /* 0x002fc80000410000 */
[----:B------:R-:W1:Y:S01]  /*15b0*/  @P1 LDC R133, c[0x0][0x40c] ;  /* 0x00010300ff851b82 */ /* 0x000e620000000800 */
[----:B------:R-:W-:Y:S01]  /*15c0*/  F2FP.F16.F32.PACK_AB R181, RZ, R137 ;  /* 0x00000089ffb5723e */ /* 0x000fe200000000ff */
[----:B------:R-:W-:Y:S01]  /*15d0*/  @P1 FFMA.FTZ R138, R135, R90, R138 ;  /* 0x0000005a878a1223 */ /* 0x000fe2000001008a */
[----:B------:R-:W-:Y:S02]  /*15e0*/  @P1 HADD2.F32 R135, -RZ, R10.H1_H1 ;  /* 0x3000000aff871230 */ /* 0x000fe40000004100 */
[----:B--2---:R-:W-:-:S03]  /*15f0*/  @P1 FMUL.FTZ R134, R132, R141 ;  /* 0x0000008d84861220 */ /* 0x004fc60000410000 */
[----:B------:R-:W2:Y:S01]  /*1600*/  @P1 LDC R144, c[0x0][0x40c] ;  /* 0x00010300ff901b82 */ /* 0x000ea20000000800 */
[----:B------:R-:W-:Y:S02]  /*1610*/  @P1 HADD2.F32 R132, -RZ, R8.H0_H0 ;  /* 0x20000008ff841230 */ /* 0x000fe40000004100 */
[----:B------:R-:W-:Y:S02]  /*1620*/  @P1 HADD2.F32 R141, -RZ, R11.H0_H0 ;  /* 0x2000000bff8d1230 */ /* 0x000fe40000004100 */
[----:B------:R-:W-:-:S03]  /*1630*/  @P1 FFMA.FTZ R139, R134, R91, R139 ;  /* 0x0000005b868b1223 */ /* 0x000fc6000001008b */
[----:B------:R-:W3:Y:S01]  /*1640*/  @P1 LDC R182, c[0x0][0x40c] ;  /* 0x00010300ffb61b82 */ /* 0x000ee20000000800 */
[----:B0-----:R-:W-:Y:S01]  /*1650*/  @P1 FMUL.FTZ R143, R142, R143 ;  /* 0x0000008f8e8f1220 */ /* 0x001fe20000410000 */
[----:B------:R-:W-:-:S03]  /*1660*/  HADD2.F32 R142, -RZ, R7.H0_H0 ;  /* 0x20000007ff8e7230 */ /* 0x000fc60000004100 */
[----:B------:R-:W-:Y:S01]  /*1670*/  @P1 FFMA.FTZ R140, R143, R84, R140 ;  /* 0x000000548f8c1223 */ /* 0x000fe2000001008c */
[----:B------:R-:W-:Y:S02]  /*1680*/  HADD2.F32 R143, -RZ, R4.H0_H0 ;  /* 0x20000004ff8f7230 */ /* 0x000fe40000004100 */
[----:B------:R-:W0:Y:S01]  /*1690*/  @P1 LDC R186, c[0x0][0x40c] ;  /* 0x00010300ffba1b82 */ /* 0x000e220000000800 */
[----:B-1----:R-:W-:Y:S01]  /*16a0*/  @P1 FMUL.FTZ R132, R132, R133 ;  /* 0x0000008584841220 */ /* 0x002fe20000410000 */
[----:B------:R-:W-:-:S03]  /*16b0*/  @P1 HADD2.F32 R133, -RZ, R11.H1_H1 ;  /* 0x3000000bff851230 */ /* 0x000fc60000004100 */
[----:B------:R-:W-:Y:S01]  /*16c0*/  @P1 FFMA.FTZ R143, R132, R88, R143 ;  /* 0x00000058848f1223 */ /* 0x000fe2000001008f */
[----:B--2---:R-:W-:Y:S01]  /*16d0*/  @P1 FMUL.FTZ R134, R135, R144 ;  /* 0x0000009087861220 */ /* 0x004fe20000410000 */
[----:B------:R-:W-:-:S03]  /*16e0*/  HADD2.F32 R144, -RZ, R7.H1_H1 ;  /* 0x30000007ff907230 */ /* 0x000fc60000004100 */
[----:B------:R-:W-:-:S04]  /*16f0*/  F2FP.F16.F32.PACK_AB R132, RZ, R143 ;  /* 0x0000008fff84723e */ /* 0x000fc800000000ff */
[----:B------:R-:W-:Y:S01]  /*1700*/  PRMT R132, R132, 0x5410, R181 ;  /* 0x0000541084847816 */ /* 0x000fe200000000b5 */
[----:B---3--:R-:W-:Y:S01]  /*1710*/  @P1 FMUL.FTZ R135, R141, R182 ;  /* 0x000000b68d871220 */ /* 0x008fe20000410000 */
[----:B------:R-:W-:Y:S01]  /*1720*/  HADD2.F32 R141, -RZ, R6.H1_H1 ;  /* 0x30000006ff8d7230 */ /* 0x000fe20000004100 */
[----:B------:R-:W-:Y:S02]  /*1730*/  F2FP.F16.F32.PACK_AB R182, RZ, R140 ;  /* 0x0000008cffb6723e */ /* 0x000fe400000000ff */
[----:B------:R-:W-:Y:S02]  /*1740*/  @P1 FFMA.FTZ R142, R135, R86, R142 ;  /* 0x00000056878e1223 */ /* 0x000fe4000001008e */
[----:B------:R-:W-:Y:S01]  /*1750*/  @P1 FFMA.FTZ R141, R134, R85, R141 ;  /* 0x00000055868d1223 */ /* 0x000fe2000001008d */
[----:B------:R-:W-:Y:S01]  /*1760*/  F2FP.F16.F32.PACK_AB R134, RZ, R139 ;  /* 0x0000008bff86723e */ /* 0x000fe200000000ff */
[----:B0-----:R-:W-:Y:S01]  /*1770*/  @P1 FMUL.FTZ R133, R133, R186 ;  /* 0x000000ba85851220 */ /* 0x001fe20000410000 */
[----:B------:R-:W-:-:S02]  /*1780*/  F2FP.F16.F32.PACK_AB R185, RZ, R142 ;  /* 0x0000008effb9723e */ /* 0x000fc400000000ff */
[----:B------:R-:W-:Y:S01]  /*1790*/  F2FP.F16.F32.PACK_AB R183, RZ, R141 ;  /* 0x0000008dffb7723e */ /* 0x000fe200000000ff */
[----:B------:R-:W-:Y:S01]  /*17a0*/  @P1 FFMA.FTZ R144, R133, R87, R144 ;  /* 0x0000005785901223 */ /* 0x000fe20000010090 */
[----:B------:R-:W-:-:S04]  /*17b0*/  F2FP.F16.F32.PACK_AB R133, RZ, R138 ;  /* 0x0000008aff85723e */ /* 0x000fc800000000ff */
[----:B------:R-:W-:Y:S02]  /*17c0*/  F2FP.F16.F32.PACK_AB R135, RZ, R144 ;  /* 0x00000090ff87723e */ /* 0x000fe400000000ff */
[----:B------:R-:W-:Y:S02]  /*17d0*/  PRMT R133, R133, 0x5410, R134 ;  /* 0x0000541085857816 */ /* 0x000fe40000000086 */
[----:B------:R-:W-:Y:S02]  /*17e0*/  PRMT R134, R182, 0x5410, R183 ;  /* 0x00005410b6867816 */ /* 0x000fe400000000b7 */
[----:B------:R-:W-:Y:S01]  /*17f0*/  PRMT R135, R185, 0x5410, R135 ;  /* 0x00005410b9877816 */ /* 0x000fe20000000087 */
[----:B------:R-:W-:Y:S06]  /*1800*/  BRA `(.L_x_22913) ;  /* 0x0000000000cc7947 */ /* 0x000fec0003800000 */
.L_x_22912:
[----:B0-----:R-:W0:Y:S01]  /*1810*/  @P2 LDC R133, c[0x0][0x40c] ;  /* 0x00010300ff852b82 */ /* 0x001e220000000800 */
[----:B-----5:R-:W-:Y:S01]  /*1820*/  @P2 HADD2.F32 R132, -RZ, R8.H1_H1 ;  /* 0x30000008ff842230 */ /* 0x020fe20000004100 */
[----:B------:R-:W-:Y:S01]  /*1830*/  MOV R137, RZ ;  /* 0x000000ff00897202 */ /* 0x000fe20000000f00 */
[----:B------:R-:W-:Y:S02]  /*1840*/  @P2 HADD2.F32 R134, -RZ, R9.H0_H0 ;  /* 0x20000009ff862230 */ /* 0x000fe40000004100 */
[----:B------:R-:W-:Y:S02]  /*1850*/  HFMA2 R138, -RZ, RZ, 0, 0 ;  /* 0x00000000ff8a7431 */ /* 0x000fe400000001ff */
[----:B------:R-:W-:Y:S02]  /*1860*/  @P2 HADD2.F32 R140, -RZ, R10.H0_H0 ;  /* 0x2000000aff8c2230 */ /* 0x000fe40000004100 */
[----:B------:R-:W-:Y:S01]  /*1870*/  @P2 HADD2.F32 R144, -RZ, R11.H1_H1 ;  /* 0x3000000bff902230 */ /* 0x000fe20000004100 */
[----:B------:R-:W1:Y:S08]  /*1880*/  @P2 LDC R135, c[0x0][0x40c] ;  /* 0x00010300ff872b82 */ /* 0x000e700000000800 */
[----:B------:R-:W2:Y:S08]  /*1890*/  @P2 LDC R139, c[0x0][0x40c] ;  /* 0x00010300ff8b2b82 */ /* 0x000eb00000000800 */
[----:B------:R-:W3:Y:S01]  /*18a0*/  @P2 LDC R141, c[0x0][0x40c] ;  /* 0x00010300ff8d2b82 */ /* 0x000ee20000000800 */
[----:B0-----:R-:W-:-:S04]  /*18b0*/  @P2 FMUL.FTZ R132, R132, R133 ;  /* 0x0000008584842220 */ /* 0x001fc80000410000 */
[----:B------:R-:W-:Y:S01]  /*18c0*/  @P2 FMUL.FTZ R137, R132, R89 ;  /* 0x0000005984892220 */ /* 0x000fe20000410000 */
[----:B------:R-:W-:Y:S02]  /*18d0*/  @P2 HADD2.F32 R132, -RZ, R10.H1_H1 ;  /* 0x3000000aff842230 */ /* 0x000fe40000004100 */
[----:B------:R-:W0:Y:S01]  /*18e0*/  @P2 LDC R143, c[0x0][0x40c] ;  /* 0x00010300ff8f2b82 */ /* 0x000e220000000800 */
[----:B-1----:R-:W-:Y:S01]  /*18f0*/  @P2 FMUL.FTZ R135, R134, R135 ;  /* 0x0000008786872220 */ /* 0x002fe20000410000 */
[----:B------:R-:W-:-:S03]  /*1900*/  @P2 HADD2.F32 R134, -RZ, R9.H1_H1 ;  /* 0x30000009ff862230 */ /* 0x000fc60000004100 */
[----:B------:R-:W-:Y:S01]  /*1910*/  @P2 FMUL.FTZ R138, R135, R90 ;  /* 0x0000005a878a2220 */ /* 0x000fe20000410000 */
[----:B------:R-:W-:Y:S02]  /*1920*/  @P2 HADD2.F32 R135, -RZ, R11.H0_H0 ;  /* 0x2000000bff872230 */ /* 0x000fe40000004100 */
[----:B------:R-:W1:Y:S01]  /*1930*/  @P2 LDC R181, c[0x0][0x40c] ;  /* 0x00010300ffb52b82 */ /* 0x000e620000000800 */
[----:B--2---:R-:W-:Y:S01]  /*1940*/  @P2 FMUL.FTZ R134, R134, R139 ;  /* 0x0000008b86862220 */ /* 0x004fe20000410000 */
[----:B------:R-:W-:-:S03]  /*1950*/  MOV R139, RZ ;  /* 0x000000ff008b7202 */ /* 0x000fc60000000f00 */
[----:B------:R-:W-:-:S03]  /*1960*/  @P2 FMUL.FTZ R139, R134, R91 ;  /* 0x0000005b868b2220 */ /* 0x000fc60000410000 */
[----:B------:R-:W2:Y:S01]  /*1970*/  @P2 LDC R142, c[0x0][0x40c] ;  /* 0x00010300ff8e2b82 */ /* 0x000ea20000000800 */
[----:B---3--:R-:W-:Y:S01]  /*1980*/  @P2 FMUL.FTZ R141, R140, R141 ;  /* 0x0000008d8c8d2220 */ /* 0x008fe20000410000 */
[----:B------:R-:W-:-:S06]  /*1990*/  HFMA2 R140, -RZ, RZ, 0, 0 ;  /* 0x00000000ff8c7431 */ /* 0x000fcc00000001ff */
[----:B------:R-:W3:Y:S01]  /*19a0*/  @P2 LDC R133, c[0x0][0x40c] ;  /* 0x00010300ff852b82 */ /* 0x000ee20000000800 */
[----:B0-----:R-:W-:Y:S01]  /*19b0*/  @P2 FMUL.FTZ R134, R132, R143 ;  /* 0x0000008f84862220 */ /* 0x001fe20000410000 */
[----:B------:R-:W-:Y:S02]  /*19c0*/  @P2 HADD2.F32 R132, -RZ, R8.H0_H0 ;  /* 0x20000008ff842230 */ /* 0x000fe40000004100 */
[----:B------:R-:W-:Y:S01]  /*19d0*/  @P2 FMUL.FTZ R140, R141, R84 ;  /* 0x000000548d8c2220 */ /* 0x000fe20000410000 */
[----:B------:R-:W-:Y:S01]  /*19e0*/  MOV R141, RZ ;  /* 0x000000ff008d7202 */ /* 0x000fe20000000f00 */
[----:B------:R-:W-:Y:S01]  /*19f0*/  @P2 FMUL.FTZ R141, R134, R85 ;  /* 0x00000055868d2220 */ /* 0x000fe20000410000 */
[----:B------:R-:W-:Y:S01]  /*1a00*/  F2FP.F16.F32.PACK_AB R134, RZ, R139 ;  /* 0x0000008bff86723e */ /* 0x000fe200000000ff */
[----:B-1----:R-:W-:Y:S01]  /*1a10*/  @P2 FMUL.FTZ R182, R144, R181 ;  /* 0x000000b590b62220 */ /* 0x002fe20000410000 */
[----:B------:R-:W-:Y:S01]  /*1a20*/  HFMA2 R144, -RZ, RZ, 0, 0 ;  /* 0x00000000ff907431 */ /* 0x000fe200000001ff */
[----:B------:R-:W-:-:S02]  /*1a30*/  F2FP.F16.F32.PACK_AB R181, RZ, R137 ;  /* 0x00000089ffb5723e */ /* 0x000fc400000000ff */
[----:B------:R-:W-:Y:S01]  /*1a40*/  @P2 FMUL.FTZ R144, R182, R87 ;  /* 0x00000057b6902220 */ /* 0x000fe20000410000 */
[----:B--2---:R-:W-:Y:S01]  /*1a50*/  @P2 FMUL.FTZ R135, R135, R142 ;  /* 0x0000008e87872220 */ /* 0x004fe20000410000 */
[----:B------:R-:W-:Y:S02]  /*1a60*/  CS2R R142, SRZ ;  /* 0x00000000008e7805 */ /* 0x000fe4000001ff00 */
[----:B------:R-:W-:Y:S01]  /*1a70*/  F2FP.F16.F32.PACK_AB R182, RZ, R141 ;  /* 0x0000008dffb6723e */ /* 0x000fe200000000ff */
[----:B------:R-:W-:Y:S01]  /*1a80*/  @P2 FMUL.FTZ R142, R135, R86 ;  /* 0x00000056878e2220 */ /* 0x000fe20000410000 */
[----:B------:R-:W-:Y:S02]  /*1a90*/  F2FP.F16.F32.PACK_AB R135, RZ, R140 ;  /* 0x0000008cff87723e */ /* 0x000fe400000000ff */
[----:B------:R-:W-:Y:S01]  /*1aa0*/  F2FP.F16.F32.PACK_AB R185, RZ, R144 ;  /* 0x00000090ffb9723e */ /* 0x000fe200000000ff */
[----:B---3--:R-:W-:Y:S01]  /*1ab0*/  @P2 FMUL.FTZ R133, R132, R133 ;  /* 0x0000008584852220 */ /* 0x008fe20000410000 */
[----:B------:R-:W-:-:S03]  /*1ac0*/  F2FP.F16.F32.PACK_AB R183, RZ, R142 ;  /* 0x0000008effb7723e */ /* 0x000fc600000000ff */
[----:B------:R-:W-:Y:S01]  /*1ad0*/  @P2 FMUL.FTZ R143, R133, R88 ;  /* 0x00000058858f2220 */ /* 0x000fe20000410000 */
[----:B------:R-:W-:-:S04]  /*1ae0*/  F2FP.F16.F32.PACK_AB R133, RZ, R138 ;  /* 0x0000008aff85723e */ /* 0x000fc800000000ff */
[----:B------:R-:W-:Y:S02]  /*1af0*/  F2FP.F16.F32.PACK_AB R132, RZ, R143 ;  /* 0x0000008fff84723e */ /* 0x000fe400000000ff */
[----:B------:R-:W-:Y:S02]  /*1b00*/  PRMT R133, R133, 0x5410, R134 ;  /* 0x0000541085857816 */ /* 0x000fe40000000086 */
[----:B------:R-:W-:Y:S02]  /*1b10*/  PRMT R134, R135, 0x5410, R182 ;  /* 0x0000541087867816 */ /* 0x000fe400000000b6 */
[----:B------:R-:W-:Y:S02]  /*1b20*/  PRMT R135, R183, 0x5410, R185 ;  /* 0x00005410b7877816 */ /* 0x000fe400000000b9 */
[----:B------:R-:W-:-:S07]  /*1b30*/  PRMT R132, R132, 0x5410, R181 ;  /* 0x0000541084847816 */ /* 0x000fce00000000b5 */
.L_x_22913:
[----:B------:R-:W0:Y:S01]  /*1b40*/  LDC.64 R182, c[0x0][0x3a8] ;  /* 0x0000ea00ffb67b82 */ /* 0x000e220000000a00 */
[----:B------:R-:W-:Y:S01]  /*1b50*/  IADD3 R180, PT, PT, R180, 0x20, RZ ;  /* 0x00000020b4b47810 */ /* 0x000fe20007ffe0ff */
[C---:B0-----:R-:W-:Y:S01]  /*1b60*/  IMAD.WIDE.U32 R182, R178.reuse, 0x10, R182 ;  /* 0x00000010b2b67825 */ /* 0x041fe200078e00b6 */
[----:B------:R-:W-:-:S04]  /*1b70*/  IADD3 R178, PT, PT, R178, 0x20, RZ ;  /* 0x00000020b2b27810 */ /* 0x000fc80007ffe0ff */
[----:B------:R2:W-:Y:S03]  /*1b80*/  STG.E.128 desc[UR6][R182.64], R132 ;  /* 0x00000084b6007986 */ /* 0x0005e6000c101d06 */
.L_x_22911:
[----:B------:R-:W-:Y:S05]  /*1b90*/  BSYNC.RECONVERGENT B0 ;  /* 0x0000000000007941 */ /* 0x000fea0003800200 */
.L_x_22910:
        /* <DEDUP_REMOVED lines=67> */
.L_x_22916:
        /* <DEDUP_REMOVED lines=51> */
.L_x_22917:
[----:B------:R-:W0:Y:S01]  /*2300*/  LDC.64 R182, c[0x0][0x3a8] ;  /* 0x0000ea00ffb67b82 */ /* 0x000e220000000a00 */
[----:B------:R-:W-:Y:S01]  /*2310*/  IADD3 R180, PT, PT, R180, 0x20, RZ ;  /* 0x00000020b4b47810 */ /* 0x000fe20007ffe0ff */
[C---:B0-----:R-:W-:Y:S01]  /*2320*/  IMAD.WIDE.U32 R182, R178.reuse, 0x10, R182 ;  /* 0x00000010b2b67825 */ /* 0x041fe200078e00b6 */
[----:B------:R-:W-:-:S04]  /*2330*/  IADD3 R178, PT, PT, R178, 0x20, RZ ;  /* 0x00000020b2b27810 */ /* 0x000fc80007ffe0ff */
[----:B------:R3:W-:Y:S03]  /*2340*/  STG.E.128 desc[UR6][R182.64], R132 ;  /* 0x00000084b6007986 */ /* 0x0007e6000c101d06 */
.L_x_22915:
[----:B------:R-:W-:Y:S05]  /*2350*/  BSYNC.RECONVERGENT B0 ;  /* 0x0000000000007941 */ /* 0x000fea0003800200 */
.L_x_22914:
        /* <DEDUP_REMOVED lines=67> */
.L_x_22920:
        /* <DEDUP_REMOVED lines=51> */
.L_x_22921:
[----:B------:R-:W0:Y:S01]  /*2ac0*/  LDC.64 R182, c[0x0][0x3a8] ;  /* 0x0000ea00ffb67b82 */ /* 0x000e220000000a00 */
[----:B------:R-:W-:Y:S01]  /*2ad0*/  IADD3 R180, PT, PT, R180, 0x20, RZ ;  /* 0x00000020b4b47810 */ /* 0x000fe20007ffe0ff */
[C---:B0-----:R-:W-:Y:S01]  /*2ae0*/  IMAD.WIDE.U32 R182, R178.reuse, 0x10, R182 ;  /* 0x00000010b2b67825 */ /* 0x041fe200078e00b6 */
[----:B------:R-:W-:-:S04]  /*2af0*/  IADD3 R178, PT, PT, R178, 0x20, RZ ;  /* 0x00000020b2b27810 */ /* 0x000fc80007ffe0ff */
[----:B------:R4:W-:Y:S03]  /*2b00*/  STG.E.128 desc[UR6][R182.64], R132 ;  /* 0x00000084b6007986 */ /* 0x0009e6000c101d06 */
.L_x_22919:
[----:B------:R-:W-:Y:S05]  /*2b10*/  BSYNC.RECONVERGENT B0 ;  /* 0x0000000000007941 */ /* 0x000fea0003800200 */
.L_x_22918:
        /* <DEDUP_REMOVED lines=16> */
[----:B------:R-:W-:Y:S02]  /*2c20*/  HADD2.F32 R172, -RZ, R6.H0_H0 ;  /* 0x20000006ffac7230 */ /* 0x000fe40000004100 */
[----:B------:R-:W-:-:S04]  /*2c30*/  HADD2.F32 R176, -RZ, R7.H1_H1 ;  /* 0x30000007ffb07230 */ /* 0x000fc80000004100 */
[----:B0-----:R-:W0:Y:S01]  /*2c40*/  @P2 LDC R133, c[0x0][0x40c] ;  /* 0x00010300ff852b82 */ /* 0x001e220000000800 */
[----:B------:R-:W-:Y:S02]  /*2c50*/  @P2 HADD2.F32 R0, -RZ, R8.H1_H1 ;  /* 0x30000008ff002230 */ /* 0x000fe40000004100 */
[----:B------:R-:W-:Y:S02]  /*2c60*/  @P2 HADD2.F32 R132, -RZ, R9.H0_H0 ;  /* 0x20000009ff842230 */ /* 0x000fe40000004100 */
[----:B------:R-:W-:-:S03]  /*2c70*/  @P2 HADD2.F32 R134, -RZ, R10.H0_H0 ;  /* 0x2000000aff862230 */ /* 0x000fc60000004100 */
[----:B------:R-:W1:Y:S08]  /*2c80*/  @P2 LDC R135, c[0x0][0x40c] ;  /* 0x00010300ff872b82 */ /* 0x000e700000000800 */
[----:B------:R-:W2:Y:S08]  /*2c90*/  @P2 LDC R173, c[0x0][0x40c] ;  /* 0x00010300ffad2b82 */ /* 0x000eb00000000800 */
[----:B------:R-:W3:Y:S01]  /*2ca0*/  @P2 LDC R175, c[0x0][0x40c] ;  /* 0x00010300ffaf2b82 */ /* 0x000ee20000000800 */
[----:B0-----:R-:W-:-:S04]  /*2cb0*/  @P2 FMUL.FTZ R0, R0, R133 ;  /* 0x0000008500002220 */ /* 0x001fc80000410000 */
[----:B------:R-:W-:Y:S01]  /*2cc0*/  @P2 FFMA.FTZ R169, R0, R17, R169 ;  /* 0x0000001100a92223 */ /* 0x000fe200000100a9 */
[----:B------:R-:W-:Y:S02]  /*2cd0*/  @P2 HADD2.F32 R0, -RZ, R9.H1_H1 ;  /* 0x30000009ff002230 */ /* 0x000fe40000004100 */
[----:B------:R-:W0:Y:S01]  /*2ce0*/  @P2 LDC R174, c[0x0][0x40c] ;  /* 0x00010300ffae2b82 */ /* 0x000e220000000800 */
[----:B-1----:R-:W-:-:S04]  /*2cf0*/  @P2 FMUL.FTZ R135, R132, R135 ;  /* 0x0000008784872220 */ /* 0x002fc80000410000 */
[----:B------:R-:W-:Y:S01]  /*2d00*/  @P2 FFMA.FTZ R170, R135, R18, R170 ;  /* 0x0000001287aa2223 */ /* 0x000fe200000100aa */
[--C-:B------:R-:W-:Y:S02]  /*2d10*/  @P2 HADD2.F32 R135, -RZ, R11.reuse.H0_H0 ;  /* 0x2000000bff872230 */ /* 0x100fe40000004100 */
[----:B------:R-:W1:Y:S01]  /*2d20*/  @P2 LDC R181, c[0x0][0x40c] ;  /* 0x00010300ffb52b82 */ /* 0x000e620000000800 */
[----:B--2---:R-:W-:Y:S01]  /*2d30*/  @P2 FMUL.FTZ R132, R0, R173 ;  /* 0x000000ad00842220 */ /* 0x004fe20000410000 */
[----:B------:R-:W-:Y:S02]  /*2d40*/  @P2 HADD2.F32 R0, -RZ, R8.H0_H0 ;  /* 0x20000008ff002230 */ /* 0x000fe40000004100 */
[----:B------:R-:W-:Y:S02]  /*2d50*/  HADD2.F32 R173, -RZ, R6.H1_H1 ;  /* 0x30000006ffad7230 */ /* 0x000fe40000004100 */
[----:B------:R-:W-:Y:S01]  /*2d60*/  @P2 FFMA.FTZ R171, R132, R19, R171 ;  /* 0x0000001384ab2223 */ /* 0x000fe200000100ab */
[----:B------:R-:W-:Y:S01]  /*2d70*/  @P2 HADD2.F32 R132, -RZ, R11.H1_H1 ;  /* 0x3000000bff842230 */ /* 0x000fe20000004100 */
[----:B------:R-:W2:Y:S01]  /*2d80*/  @P2 LDC R133, c[0x0][0x40c] ;  /* 0x00010300ff852b82 */ /* 0x000ea20000000800 */
[----:B---3--:R-:W-:Y:S01]  /*2d90*/  @P2 FMUL.FTZ R175, R134, R175 ;  /* 0x000000af86af2220 */ /* 0x008fe20000410000 */
[----:B------:R-:W-:-:S03]  /*2da0*/  @P2 HADD2.F32 R134, -RZ, R10.H1_H1 ;  /* 0x3000000aff862230 */ /* 0x000fc60000004100 */
[----:B------:R-:W-:Y:S01]  /*2db0*/  @P2 FFMA.FTZ R172, R175, R12, R172 ;  /* 0x0000000cafac2223 */ /* 0x000fe200000100ac */
[----:B------:R-:W-:Y:S02]  /*2dc0*/  HADD2.F32 R175, -RZ, R4.H0_H0 ;  /* 0x20000004ffaf7230 */ /* 0x000fe40000004100 */
[----:B------:R-:W3:Y:S01]  /*2dd0*/  @P2 LDC R183, c[0x0][0x40c] ;  /* 0x00010300ffb72b82 */ /* 0x000ee20000000800 */
[----:B0-----:R-:W-:Y:S01]  /*2de0*/  @P2 FMUL.FTZ R135, R135, R174 ;  /* 0x000000ae87872220 */ /* 0x001fe20000410000 */
[----:B------:R-:W-:Y:S01]  /*2df0*/  HADD2.F32 R174, -RZ, R7.H0_H0 ;  /* 0x20000007ffae7230 */ /* 0x000fe20000004100 */
[----:B------:R-:W-:-:S04]  /*2e00*/  F2FP.F16.F32.PACK_AB R180, RZ, R172 ;  /* 0x000000acffb4723e */ /* 0x000fc800000000ff */
[----:B------:R-:W-:Y:S01]  /*2e10*/  @P2 FFMA.FTZ R174, R135, R14, R174 ;  /* 0x0000000e87ae2223 */ /* 0x000fe200000100ae */
[----:B-1----:R-:W-:-:S04]  /*2e20*/  @P2 FMUL.FTZ R134, R134, R181 ;  /* 0x000000b586862220 */ /* 0x002fc80000410000 */
[----:B------:R-:W-:Y:S01]  /*2e30*/  @P2 FFMA.FTZ R173, R134, R13, R173 ;  /* 0x0000000d86ad2223 */ /* 0x000fe200000100ad */
[----:B------:R-:W-:Y:S02]  /*2e40*/  F2FP.F16.F32.PACK_AB R134, RZ, R171 ;  /* 0x000000abff86723e */ /* 0x000fe400000000ff */
[----:B------:R-:W-:Y:S01]  /*2e50*/  F2FP.F16.F32.PACK_AB R182, RZ, R174 ;  /* 0x000000aeffb6723e */ /* 0x000fe200000000ff */
[----:B--2---:R-:W-:Y:S01]  /*2e60*/  @P2 FMUL.FTZ R0, R0, R133 ;  /* 0x0000008500002220 */ /* 0x004fe20000410000 */
[----:B------:R-:W-:Y:S02]  /*2e70*/  F2FP.F16.F32.PACK_AB R133, RZ, R170 ;  /* 0x000000aaff85723e */ /* 0x000fe400000000ff */
[----:B------:R-:W-:Y:S01]  /*2e80*/  F2FP.F16.F32.PACK_AB R181, RZ, R173 ;  /* 0x000000adffb5723e */ /* 0x000fe200000000ff */
[----:B------:R-:W-:Y:S01]  /*2e90*/  @P2 FFMA.FTZ R175, R0, R16, R175 ;  /* 0x0000001000af2223 */ /* 0x000fe200000100af */
[----:B------:R-:W-:Y:S02]  /*2ea0*/  F2FP.F16.F32.PACK_AB R0, RZ, R169 ;  /* 0x000000a9ff00723e */ /* 0x000fe400000000ff */
[----:B------:R-:W-:Y:S01]  /*2eb0*/  PRMT R133, R133, 0x5410, R134 ;  /* 0x0000541085857816 */ /* 0x000fe20000000086 */
[----:B---3--:R-:W-:Y:S01]  /*2ec0*/  @P2 FMUL.FTZ R183, R132, R183 ;  /* 0x000000b784b72220 */ /* 0x008fe20000410000 */
[----:B------:R-:W-:-:S02]  /*2ed0*/  F2FP.F16.F32.PACK_AB R132, RZ, R175 ;  /* 0x000000afff84723e */ /* 0x000fc400000000ff */
[----:B------:R-:W-:Y:S01]  /*2ee0*/  PRMT R134, R180, 0x5410, R181 ;  /* 0x00005410b4867816 */ /* 0x000fe200000000b5 */
[----:B------:R-:W-:Y:S01]  /*2ef0*/  @P2 FFMA.FTZ R176, R183, R15, R176 ;  /* 0x0000000fb7b02223 */ /* 0x000fe200000100b0 */
[----:B------:R-:W-:-:S04]  /*2f00*/  PRMT R132, R132, 0x5410, R0 ;  /* 0x0000541084847816 */ /* 0x000fc80000000000 */
[----:B------:R-:W-:-:S04]  /*2f10*/  F2FP.F16.F32.PACK_AB R135, RZ, R176 ;  /* 0x000000b0ff87723e */ /* 0x000fc800000000ff */
[----:B------:R-:W-:Y:S01]  /*2f20*/  PRMT R135, R182, 0x5410, R135 ;  /* 0x00005410b6877816 */ /* 0x000fe20000000087 */
[----:B------:R-:W-:Y:S06]  /*2f30*/  BRA `(.L_x_22925) ;  /* 0x0000000000cc7947 */ /* 0x000fec0003800000 */
.L_x_22924:
[----:B0-----:R-:W0:Y:S01]  /*2f40*/  @P2 LDC R133, c[0x0][0x40c] ;  /* 0x00010300ff852b82 */ /* 0x001e220000000800 */
[----:B-----5:R-:W-:Y:S01]  /*2f50*/  @P2 HADD2.F32 R0, -RZ, R8.H1_H1 ;  /* 0x30000008ff002230 */ /* 0x020fe20000004100 */
[----:B------:R-:W-:Y:S01]  /*2f60*/  MOV R169, RZ ;  /* 0x000000ff00a97202 */ /* 0x000fe20000000f00 */
[----:B------:R-:W-:Y:S02]  /*2f70*/  @P2 HADD2.F32 R132, -RZ, R9.H0_H0 ;  /* 0x20000009ff842230 */ /* 0x000fe40000004100 */
[----:B------:R-:W-:Y:S02]  /*2f80*/  HFMA2 R170, -RZ, RZ, 0, 0 ;  /* 0x00000000ffaa7431 */ /* 0x000fe400000001ff */
[----:B------:R-:W-:Y:S02]  /*2f90*/  @P2 HADD2.F32 R134, -RZ, R10.H0_H0 ;  /* 0x2000000aff862230 */ /* 0x000fe40000004100 */
[----:B------:R-:W-:Y:S01]  /*2fa0*/  HFMA2 R172, -RZ, RZ, 0, 0 ;  /* 0x00000000ffac7431 */ /* 0x000fe200000001ff */
[----:B------:R-:W1:Y:S01]  /*2fb0*/  @P2 LDC R135, c[0x0][0x40c] ;  /* 0x00010300ff872b82 */ /* 0x000e620000000800 */
[----:B------:R-:W-:-:S07]  /*2fc0*/  HFMA2 R176, -RZ, RZ, 0, 0 ;  /* 0x00000000ffb07431 */ /* 0x000fce00000001ff */
        /* <DEDUP_REMOVED lines=9> */
[----:B------:R-:W-:Y:S02]  /*3060*/  @P2 HADD2.F32 R135, -RZ, R11.H1_H1 ;  /* 0x3000000bff872230 */ /* 0x000fe40000004100 */
[----:B------:R-:W1:Y:S01]  /*3070*/  @P2 LDC R181, c[0x0][0x40c] ;  /* 0x00010300ffb52b82 */ /* 0x000e620000000800 */
[----:B--2---:R-:W-:Y:S01]  /*3080*/  @P2 FMUL.FTZ R132, R132, R171 ;  /* 0x000000ab84842220 */ /* 0x004fe20000410000 */
[----:B------:R-:W-:-:S03]  /*3090*/  MOV R171, RZ ;  /* 0x000000ff00ab7202 */ /* 0x000fc60000000f00 */
[----:B------:R-:W-:-:S03]  /*30a0*/  @P2 FMUL.FTZ R171, R132, R19 ;  /* 0x0000001384ab2220 */ /* 0x000fc60000410000 */
[----:B------:R-:W2:Y:S01]  /*30b0*/  @P2 LDC R174, c[0x0][0x40c] ;  /* 0x00010300ffae2b82 */ /* 0x000ea20000000800 */
[----:B---3--:R-:W-:Y:S01]  /*30c0*/  @P2 FMUL.FTZ R173, R134, R173 ;  /* 0x000000ad86ad2220 */ /* 0x008fe20000410000 */
[----:B------:R-:W-:-:S03]  /*30d0*/  @P2 HADD2.F32 R134, -RZ, R11.H0_H0 ;  /* 0x2000000bff862230 */ /* 0x000fc60000004100 */
[----:B------:R-:W-:Y:S01]  /*30e0*/  @P2 FMUL.FTZ R172, R173, R12 ;  /* 0x0000000cadac2220 */ /* 0x000fe20000410000 */
[----:B------:R-:W-:Y:S02]  /*30f0*/  MOV R173, RZ ;  /* 0x000000ff00ad7202 */ /* 0x000fe40000000f00 */
[----:B------:R-:W3:Y:S01]  /*3100*/  @P2 LDC R133, c[0x0][0x40c] ;  /* 0x00010300ff852b82 */ /* 0x000ee20000000800 */
[----:B0-----:R-:W-:Y:S01]  /*3110*/  @P2 FMUL.FTZ R132, R0, R175 ;  /* 0x000000af00842220 */ /* 0x001fe20000410000 */
[----:B------:R-:W-:-:S03]  /*3120*/  @P2 HADD2.F32 R0, -RZ, R8.H0_H0 ;  /* 0x20000008ff002230 */ /* 0x000fc60000004100 */
[----:B------:R-:W-:Y:S01]  /*3130*/  @P2 FMUL.FTZ R173, R132, R13 ;  /* 0x0000000d84ad2220 */ /* 0x000fe20000410000 */
[----:B-1----:R-:W-:-:S04]  /*3140*/  @P2 FMUL.FTZ R181, R134, R181 ;  /* 0x000000b586b52220 */ /* 0x002fc80000410000 */
[----:B------:R-:W-:Y:S01]  /*3150*/  F2FP.F16.F32.PACK_AB R180, RZ, R173 ;  /* 0x000000adffb4723e */ /* 0x000fe200000000ff */
[----:B--2---:R-:W-:Y:S01]  /*3160*/  @P2 FMUL.FTZ R134, R135, R174 ;  /* 0x000000ae87862220 */ /* 0x004fe20000410000 */
[----:B------:R-:W-:Y:S02]  /*3170*/  CS2R R174, SRZ ;  /* 0x0000000000ae7805 */ /* 0x000fe4000001ff00 */
[----:B------:R-:W-:Y:S01]  /*3180*/  F2FP.F16.F32.PACK_AB R135, RZ, R172 ;  /* 0x000000acff87723e */ /* 0x000fe200000000ff */
[----:B------:R-:W-:Y:S01]  /*3190*/  @P2 FMUL.FTZ R174, R181, R14 ;  /* 0x0000000eb5ae2220 */ /* 0x000fe20000410000 */
[----:B------:R-:W-:Y:S01]  /*31a0*/  @P2 FMUL.FTZ R176, R134, R15 ;  /* 0x0000000f86b02220 */ /* 0x000fe20000410000 */
[----:B------:R-:W-:Y:S01]  /*31b0*/  F2FP.F16.F32.PACK_AB R134, RZ, R171 ;  /* 0x000000abff86723e */ /* 0x000fe200000000ff */
[----:B---3--:R-:W-:Y:S01]  /*31c0*/  @P2 FMUL.FTZ R133, R0, R133 ;  /* 0x0000008500852220 */ /* 0x008fe20000410000 */
[----:B------:R-:W-:Y:S02]  /*31d0*/  F2FP.F16.F32.PACK_AB R0, RZ, R169 ;  /* 0x000000a9ff00723e */ /* 0x000fe400000000ff */
[----:B------:R-:W-:Y:S01]  /*31e0*/  F2FP.F16.F32.PACK_AB R181, RZ, R174 ;  /* 0x000000aeffb5723e */ /* 0x000fe200000000ff */
[----:B------:R-:W-:Y:S01]  /*31f0*/  @P2 FMUL.FTZ R175, R133, R16 ;  /* 0x0000001085af2220 */ /* 0x000fe20000410000 */
[----:B------:R-:W-:-:S02]  /*3200*/  F2FP.F16.F32.PACK_AB R133, RZ, R170 ;  /* 0x000000aaff85723e */ /* 0x000fc400000000ff */
[----:B------:R-:W-:Y:S02]  /*3210*/  F2FP.F16.F32.PACK_AB R182, RZ, R176 ;  /* 0x000000b0ffb6723e */ /* 0x000fe400000000ff */
[----:B------:R-:W-:Y:S02]  /*3220*/  F2FP.F16.F32.PACK_AB R132, RZ, R175 ;  /* 0x000000afff84723e */ /* 0x000fe400000000ff */
[----:B------:R-:W-:Y:S02]  /*3230*/  PRMT R133, R133, 0x5410, R134 ;  /* 0x0000541085857816 */ /* 0x000fe40000000086 */
[----:B------:R-:W-:Y:S02]  /*3240*/  PRMT R134, R135, 0x5410, R180 ;  /* 0x0000541087867816 */ /* 0x000fe400000000b4 */
[----:B------:R-:W-:Y:S02]  /*3250*/  PRMT R135, R181, 0x5410, R182 ;  /* 0x00005410b5877816 */ /* 0x000fe400000000b6 */
[----:B------:R-:W-:-:S07]  /*3260*/  PRMT R132, R132, 0x5410, R0 ;  /* 0x0000541084847816 */ /* 0x000fce0000000000 */
.L_x_22925:
[----:B------:R-:W0:Y:S02]  /*3270*/  LDC.64 R180, c[0x0][0x3a8] ;  /* 0x0000ea00ffb47b82 */ /* 0x000e240000000a00 */
[----:B0-----:R-:W-:-:S05]  /*3280*/  IMAD.WIDE.U32 R180, R178, 0x10, R180 ;  /* 0x00000010b2b47825 */ /* 0x001fca00078e00b4 */
[----:B------:R0:W-:Y:S02]  /*3290*/  STG.E.128 desc[UR6][R180.64], R132 ;  /* 0x00000084b4007986 */ /* 0x0001e4000c101d06 */
.L_x_22923:
[----:B------:R-:W-:Y:S05]  /*32a0*/  BSYNC.RECONVERGENT B0 ;  /* 0x0000000000007941 */ /* 0x000fea0003800200 */
.L_x_22922:
[----:B01234-:R-:W-:Y:S01]  /*32b0*/  FADD.FTZ R133, RZ, R161 ;  /* 0x000000a1ff857221 */ /* 0x01ffe20000010000 */
        /* <DEDUP_REMOVED lines=151> */
.L_x_22949:
        /* <DEDUP_REMOVED lines=58> */
.L_x_22930:
[----:B------:R-:W-:Y:S05]  /*3fd0*/  BSYNC.RECONVERGENT B1 ;  /* 0x0000000000017941 */ /* 0x000fea0003800200 */
.L_x_22929:
        /* <DEDUP_REMOVED lines=35> */
.L_x_22932:
[----:B------:R-:W-:Y:S05]  /*4210*/  BSYNC.RECONVERGENT B1 ;  /* 0x0000000000017941 */ /* 0x000fea0003800200 */
.L_x_22931:
        /* <DEDUP_REMOVED lines=35> */
.L_x_22934:
[----:B------:R-:W-:Y:S05]  /*4450*/  BSYNC.RECONVERGENT B1 ;  /* 0x0000000000017941 */ /* 0x000fea0003800200 */
.L_x_22933:
        /* <DEDUP_REMOVED lines=35> */
.L_x_22936:
[----:B------:R-:W-:Y:S05]  /*4690*/  BSYNC.RECONVERGENT B1 ;  /* 0x0000000000017941 */ /* 0x000fea0003800200 */
.L_x_22935:
        /* <DEDUP_REMOVED lines=32> */
.L_x_22928:
[----:B------:R-:W-:Y:S05]  /*48a0*/  BSYNC.RECONVERGENT B0 ;  /* 0x0000000000007941 */ /* 0x000fea0003800200 */
.L_x_22927:
[----:B01234-:R-:W0:Y:S02]  /*48b0*/  LDC.64 R132, c[0x0][0x380] ;  /* 0x0000e000ff847b82 */ /* 0x01fe240000000a00 */
[----:B0-----:R-:W-:-:S04]  /*48c0*/  LEA R136, R132, R136, 0x2 ;  /* 0x0000008884887211 */ /* 0x001fc800078e10ff */
[----:B------:R-:W-:-:S13]  /*48d0*/  ISETP.GE.AND P0, PT, R136, R133, PT ;  /* 0x000000858800720c */ /* 0x000fda0003f06270 */
[----:B------:R-:W-:Y:S05]  /*48e0*/  @!P0 BRA `(.L_x_22937) ;  /* 0xffffffc0005c8947 */ /* 0x000fea000383ffff */
[----:B------:R-:W-:Y:S05]  /*48f0*/  EXIT ;  /* 0x000000000000794d */ /* 0x000fea0003800000 */
.L_x_22926:
        /* <DEDUP_REMOVED lines=8> */
.L_x_22939:
[----:B------:R-:W-:Y:S05]  /*4980*/  BSYNC B0 ;  /* 0x0000000000007941 */ /* 0x000fea0003800000 */
.L_x_22938:
        /* <DEDUP_REMOVED lines=9> */
.L_x_22940:
        /* <DEDUP_REMOVED lines=8> */
.L_x_22941:
[----:B------:R-:W-:Y:S01]  /*4aa0*/  HFMA2 R189, -RZ, RZ, 0, 4.76837158203125e-07 ;  /* 0x00000008ffbd7431 */ /* 0x000fe200000001ff */
[----:B------:R-:W-:-:S05]  /*4ab0*/  MOV R133, R182 ;  /* 0x000000b600857202 */ /* 0x000fca0000000f00 */
[----:B------:R-:W-:-:S05]  /*4ac0*/  FADD.FTZ R180, R178, R133 ;  /* 0x00000085b2b47221 */ /* 0x000fca0000010000 */
[----:B------:R-:W-:-:S07]  /*4ad0*/  MOV R188, R180 ;  /* 0x000000b400bc7202 */ /* 0x000fce0000000f00 */
[----:B------:R-:W-:Y:S05]  /*4ae0*/  WARPSYNC.COLLECTIVE R187, `(.L_x_22942) ;  /* 0x00000000bb087348 */ /* 0x000fea0003c00000 */
[----:B------:R0:W1:Y:S02]  /*4af0*/  SHFL.BFLY P6, R182, R188, R189, R190 ;  /* 0x0c0000bdbcb67389 */ /* 0x00006400000c00be */
[----:B01----:R-:W-:Y:S05]  /*4b00*/  ENDCOLLECTIVE ;  /* 0x000000000000791b */ /* 0x003fea0003800000 */
.L_x_22942:
[----:B------:R-:W-:Y:S01]  /*4b10*/  HFMA2 R189, -RZ, RZ, 0, 9.5367431640625e-07 ;  /* 0x00000010ffbd7431 */ /* 0x000fe200000001ff */
[----:B------:R-:W-:-:S05]  /*4b20*/  MOV R133, R182 ;  /* 0x000000b600857202 */ /* 0x000fca0000000f00 */
[----:B------:R-:W-:-:S05]  /*4b30*/  FADD.FTZ R181, R180, R133 ;  /* 0x00000085b4b57221 */ /* 0x000fca0000010000 */
[----:B------:R-:W-:-:S07]  /*4b40*/  MOV R188, R181 ;  /* 0x000000b500bc7202 */ /* 0x000fce0000000f00 */
[----:B------:R-:W-:Y:S05]  /*4b50*/  WARPSYNC.COLLECTIVE R187, `(.L_x_22943) ;  /* 0x00000000bb087348 */ /* 0x000fea0003c00000 */
[----:B------:R0:W1:Y:S02]  /*4b60*/  SHFL.BFLY P6, R182, R188, R189, R190 ;  /* 0x0c0000bdbcb67389 */ /* 0x00006400000c00be */
[----:B01----:R-:W-:Y:S05]  /*4b70*/  ENDCOLLECTIVE ;  /* 0x000000000000791b */ /* 0x003fea0003800000 */
.L_x_22943:
        /* <DEDUP_REMOVED lines=88> */
.L_x_22944:
[----:B------:R-:W-:Y:S01]  /*5100*/  HFMA2 R189, -RZ, RZ, 0, 1.1920928955078125e-07 ;  /* 0x00000002ffbd7431 */ /* 0x000fe200000001ff */
[----:B------:R-:W-:-:S05]  /*5110*/  MOV R135, R182 ;  /* 0x000000b600877202 */ /* 0x000fca0000000f00 */
[----:B------:R-:W-:-:S05]  /*5120*/  FADD.FTZ R135, R0, R135 ;  /* 0x0000008700877221 */ /* 0x000fca0000010000 */
[----:B------:R-:W-:-:S07]  /*5130*/  MOV R188, R135 ;  /* 0x0000008700bc7202 */ /* 0x000fce0000000f00 */
[----:B------:R-:W-:Y:S05]  /*5140*/  WARPSYNC.COLLECTIVE R187, `(.L_x_22945) ;  /* 0x00000000bb087348 */ /* 0x000fea0003c00000 */
[----:B------:R0:W1:Y:S02]  /*5150*/  SHFL.BFLY P6, R182, R188, R189, R190 ;  /* 0x0c0000bdbcb67389 */ /* 0x00006400000c00be */
[----:B01----:R-:W-:Y:S05]  /*5160*/  ENDCOLLECTIVE ;  /* 0x000000000000791b */ /* 0x003fea0003800000 */
.L_x_22945:
[----:B------:R-:W-:Y:S01]  /*5170*/  HFMA2 R189, -RZ, RZ, 0, 2.384185791015625e-07 ;  /* 0x00000004ffbd7431 */ /* 0x000fe200000001ff */
[----:B------:R-:W-:-:S05]  /*5180*/  MOV R178, R182 ;  /* 0x000000b600b27202 */ /* 0x000fca0000000f00 */
[----:B------:R-:W-:-:S05]  /*5190*/  FADD.FTZ R178, R135, R178 ;  /* 0x000000b287b27221 */ /* 0x000fca0000010000 */
[----:B------:R-:W-:-:S07]  /*51a0*/  MOV R188, R178 ;  /* 0x000000b200bc7202 */ /* 0x000fce0000000f00 */
[----:B------:R-:W-:Y:S05]  /*51b0*/  WARPSYNC.COLLECTIVE R187, `(.L_x_22946) ;  /* 0x00000000bb087348 */ /* 0x000fea0003c00000 */
[----:B------:R0:W1:Y:S02]  /*51c0*/  SHFL.BFLY P6, R182, R188, R189, R190 ;  /* 0x0c0000bdbcb67389 */ /* 0x00006400000c00be */
[----:B01----:R-:W-:Y:S05]  /*51d0*/  ENDCOLLECTIVE ;  /* 0x000000000000791b */ /* 0x003fea0003800000 */
.L_x_22946:
[----:B------:R-:W-:Y:S01]  /*51e0*/  HFMA2 R189, -RZ, RZ, 0, 4.76837158203125e-07 ;  /* 0x00000008ffbd7431 */ /* 0x000fe200000001ff */
[----:B------:R-:W-:-:S05]  /*51f0*/  MOV R181, R182 ;  /* 0x000000b600b57202 */ /* 0x000fca0000000f00 */
[----:B------:R-:W-:-:S05]  /*5200*/  FADD.FTZ R181, R178, R181 ;  /* 0x000000b5b2b57221 */ /* 0x000fca0000010000 */
[----:B------:R-:W-:-:S07]  /*5210*/  MOV R188, R181 ;  /* 0x000000b500bc7202 */ /* 0x000fce0000000f00 */
[----:B------:R-:W-:Y:S05]  /*5220*/  WARPSYNC.COLLECTIVE R187, `(.L_x_22947) ;  /* 0x00000000bb087348 */ /* 0x000fea0003c00000 */
[----:B------:R0:W1:Y:S02]  /*5230*/  SHFL.BFLY P6, R182, R188, R189, R190 ;  /* 0x0c0000bdbcb67389 */ /* 0x00006400000c00be */
[----:B01----:R-:W-:Y:S05]  /*5240*/  ENDCOLLECTIVE ;  /* 0x000000000000791b */ /* 0x003fea0003800000 */
.L_x_22947:
[----:B------:R-:W-:Y:S01]  /*5250*/  HFMA2 R189, -RZ, RZ, 0, 9.5367431640625e-07 ;  /* 0x00000010ffbd7431 */ /* 0x000fe200000001ff */
[----:B------:R-:W-:-:S05]  /*5260*/  MOV R180, R182 ;  /* 0x000000b600b47202 */ /* 0x000fca0000000f00 */
[----:B------:R-:W-:-:S05]  /*5270*/  FADD.FTZ R180, R181, R180 ;  /* 0x000000b4b5b47221 */ /* 0x000fca0000010000 */
[----:B------:R-:W-:-:S07]  /*5280*/  MOV R188, R180 ;  /* 0x000000b400bc7202 */ /* 0x000fce0000000f00 */
[----:B------:R-:W-:Y:S05]  /*5290*/  WARPSYNC.COLLECTIVE R187, `(.L_x_22948) ;  /* 0x00000000bb087348 */ /* 0x000fea0003c00000 */
[----:B------:R0:W1:Y:S02]  /*52a0*/  SHFL.BFLY P6, R182, R188, R189, R190 ;  /* 0x0c0000bdbcb67389 */ /* 0x00006400000c00be */
[----:B01----:R-:W-:Y:S05]  /*52b0*/  ENDCOLLECTIVE ;  /* 0x000000000000791b */ /* 0x003fea0003800000 */
.L_x_22948:
[----:B------:R-:W-:Y:S01]  /*52c0*/  MOV R183, R182 ;  /* 0x000000b600b77202 */ /* 0x000fe20000000f00 */
[----:B------:R-:W-:Y:S06]  /*52d0*/  BRA `(.L_x_22949) ;  /* 0xffffffe800547947 */ /* 0x000fec000383ffff */
.L_x_22950:
        /* <DEDUP_REMOVED lines=10> */
.L_x_45854:


//--------------------- .text._ZN10layer_norm13ln_fwd_kernelINS_13Kernel_traitsIf6__halfS2_S2_fjLj1280ELj1ELj4ELj1ELj16ENS_18Kernel_traits_baseILj1280EfS2_S2_S2_fjLj128EEEEELb0ELb1ELb1ELb1EEEvNS_9FwdParamsE --------------------------
	.section	.text._ZN10layer_norm13ln_fwd_kernelINS_13Kernel_traitsIf6__halfS2_S2_fjLj1280ELj1ELj4ELj1ELj16ENS_18Kernel_traits_baseILj1280EfS2_S2_S2_fjLj128EEEEELb0ELb1ELb1ELb1EEEvNS_9FwdParamsE,"ax",@progbits
	.align	128
        .global         _ZN10layer_norm13ln_fwd_kernelINS_13Kernel_traitsIf6__halfS2_S2_fjLj1280ELj1ELj4ELj1ELj16ENS_18Kernel_traits_baseILj1280EfS2_S2_S2_fjLj128EEEEELb0ELb1ELb1ELb1EEEvNS_9FwdParamsE
        .type           _ZN10layer_norm13ln_fwd_kernelINS_13Kernel_traitsIf6__halfS2_S2_fjLj1280ELj1ELj4ELj1ELj16ENS_18Kernel_traits_baseILj1280EfS2_S2_S2_fjLj128EEEEELb0ELb1ELb1ELb1EEEvNS_9FwdParamsE,@function
        .size           _ZN10layer_norm13ln_fwd_kernelINS_13Kernel_traitsIf6__halfS2_S2_fjLj1280ELj1ELj4ELj1ELj16ENS_18Kernel_traits_baseILj1280EfS2_S2_S2_fjLj128EEEEELb0ELb1ELb1ELb1EEEvNS_9FwdParamsE,(.L_x_45855 - _ZN10layer_norm13ln_fwd_kernelINS_13Kernel_traitsIf6__halfS2_S2_fjLj1280ELj1ELj4ELj1ELj16ENS_18Kernel_traits_baseILj1280EfS2_S2_S2_fjLj128EEEEELb0ELb1ELb1ELb1EEEvNS_9FwdParamsE)
        .other          _ZN10layer_norm13ln_fwd_kernelINS_13Kernel_traitsIf6__halfS2_S2_fjLj1280ELj1ELj4ELj1ELj16ENS_18Kernel_traits_baseILj1280EfS2_S2_S2_fjLj128EEEEELb0ELb1ELb1ELb1EEEvNS_9FwdParamsE,@"STO_CUDA_ENTRY STV_DEFAULT"
_ZN10layer_norm13ln_fwd_kernelINS_13Kernel_traitsIf6__halfS2_S2_fjLj1280ELj1ELj4ELj1ELj16ENS_18Kernel_traits_baseILj1280EfS2_S2_S2_fjLj128EEEEELb0ELb1ELb1ELb1EEEvNS_9FwdParamsE:
.text._ZN10layer_norm13ln_fwd_kernelINS_13Kernel_traitsIf6__halfS2_S2_fjLj1280ELj1ELj4ELj1ELj16ENS_18Kernel_traits_baseILj1280EfS2_S2_S2_fjLj128EEEEELb0ELb1ELb1ELb1EEEvNS_9FwdParamsE:
        /* <DEDUP_REMOVED lines=49> */
.L_x_22951:
        /* <DEDUP_REMOVED lines=44> */
.L_x_22952:
[----:B------:R-:W1:Y:S01]  /*05d0*/  LDCU UR4, c[0x0][0x384] ;  /* 0x00007080ff0477ac */ /* 0x000e620008000800 */
[----:B------:R-:W2:Y:S01]  /*05e0*/  LDCU.U8 UR5, c[0x0][0x410] ;  /* 0x00008200ff0577ac */ /* 0x000ea20008000000 */
[----:B------:R-:W3:Y:S01]  /*05f0*/  LDCU UR10, c[0x0][0x448] ;  /* 0x00008900ff0a77ac */ /* 0x000ee20008000800 */
[----:B------:R-:W4:Y:S01]  /*0600*/  LDCU.64 UR8, c[0x0][0x3a0] ;  /* 0x00007400ff0877ac */ /* 0x000f220008000a00 */
[----:B-1----:R-:W-:-:S13]  /*0610*/  ISETP.GE.AND P0, PT, R137, UR4, PT ;  /* 0x0000000489007c0c */ /* 0x002fda000bf06270 */
[----:B--234-:R-:W-:Y:S05]  /*0620*/  @P0 EXIT ;  /* 0x000000000000094d */ /* 0x01cfea0003800000 */
.L_x_22966:
        /* <DEDUP_REMOVED lines=42> */
[----:B--2---:R-:W-:-:S02]  /*08d0*/  @P2 HADD2.F32 R134, -RZ, R4.H0_H0 ;  /* 0x20000004ff862230 */ /* 0x004fc40000004100 */
[--C-:B------:R-:W-:Y:S02]  /*08e0*/  @P2 HADD2.F32 R135, -RZ, R4.reuse.H1_H1 ;  /* 0x30000004ff872230 */ /* 0x100fe40000004100 */
[--C-:B------:R-:W-:Y:S02]  /*08f0*/  @!P2 HADD2.F32 R140, -RZ, R4.reuse.H0_H0 ;  /* 0x20000004ff8ca230 */ /* 0x100fe40000004100 */
[----:B------:R-:W-:Y:S01]  /*0900*/  @P2 FFMA.FTZ R140, R3, R48, R134 ;  /* 0x00000030038c2223 */ /* 0x000fe20000010086 */
[----:B---3--:R-:W-:Y:S01]  /*0910*/  @P2 FMUL.FTZ R3, R132, R143 ;  /* 0x0000008f84032220 */ /* 0x008fe20000410000 */
[----:B------:R-:W-:Y:S02]  /*0920*/  @P2 HADD2.F32 R144, -RZ, R5.H0_H0 ;  /* 0x20000005ff902230 */ /* 0x000fe40000004100 */
[----:B------:R-:W-:Y:S02]  /*0930*/  @!P2 HADD2.F32 R141, -RZ, R4.H1_H1 ;  /* 0x30000004ff8da230 */ /* 0x000fe40000004100 */
[----:B------:R-:W-:Y:S01]  /*0940*/  @P2 FFMA.FTZ R141, R2, R49, R135 ;  /* 0x00000031028d2223 */ /* 0x000fe20000010087 */
[----:B------:R-:W-:-:S02]  /*0950*/  @P2 HADD2.F32 R132, -RZ, R10.H0_H0 ;  /* 0x2000000aff842230 */ /* 0x000fc40000004100 */
[----:B----4-:R-:W-:Y:S01]  /*0960*/  @P2 FMUL.FTZ R2, R133, R142 ;  /* 0x0000008e85022220 */ /* 0x010fe20000410000 */
[--C-:B------:R-:W-:Y:S02]  /*0970*/  @P2 HADD2.F32 R135, -RZ, R5.reuse.H1_H1 ;  /* 0x30000005ff872230 */ /* 0x100fe40000004100 */
[----:B------:R-:W-:Y:S02]  /*0980*/  @!P2 HADD2.F32 R142, -RZ, R5.H0_H0 ;  /* 0x20000005ff8ea230 */ /* 0x000fe40000004100 */
[----:B------:R-:W-:Y:S01]  /*0990*/  @P2 FFMA.FTZ R142, R3, R50, R144 ;  /* 0x00000032038e2223 */ /* 0x000fe20000010090 */
[----:B------:R-:W-:Y:S02]  /*09a0*/  @P2 HADD2.F32 R133, -RZ, R10.H1_H1 ;  /* 0x3000000aff852230 */ /* 0x000fe40000004100 */
[----:B0-----:R-:W-:Y:S01]  /*09b0*/  @P2 FMUL.FTZ R3, R132, R145 ;  /* 0x0000009184032220 */ /* 0x001fe20000410000 */
[----:B------:R-:W-:Y:S02]  /*09c0*/  @P2 HADD2.F32 R134, -RZ, R11.H0_H0 ;  /* 0x2000000bff862230 */ /* 0x000fe40000004100 */
[----:B------:R-:W-:-:S02]  /*09d0*/  @!P2 HADD2.F32 R143, -RZ, R5.H1_H1 ;  /* 0x30000005ff8fa230 */ /* 0x000fc40000004100 */
        /* <DEDUP_REMOVED lines=30> */
.L_x_22953:
[----:B------:R-:W0:Y:S01]  /*0bc0*/  @P1 LDC R3, c[0x0][0x40c] ;  /* 0x00010300ff031b82 */ /* 0x000e220000000800 */
[----:B-----5:R-:W-:Y:S01]  /*0bd0*/  @P1 HADD2.F32 R2, -RZ, R8.H1_H1 ;  /* 0x30000008ff021230 */ /* 0x020fe20000004100 */
[----:B------:R-:W-:Y:S01]  /*0be0*/  MOV R141, RZ ;  /* 0x000000ff008d7202 */ /* 0x000fe20000000f00 */
[----:B------:R-:W-:Y:S01]  /*0bf0*/  @P1 HADD2.F32 R132, -RZ, R9.H0_H0 ;  /* 0x20000009ff841230 */ /* 0x000fe20000004100 */
[----:B------:R-:W-:Y:S01]  /*0c00*/  MOV R142, RZ ;  /* 0x000000ff008e7202 */ /* 0x000fe20000000f00 */
[----:B------:R-:W-:Y:S01]  /*0c10*/  @P1 HADD2.F32 R134, -RZ, R10.H0_H0 ;  /* 0x2000000aff861230 */ /* 0x000fe20000004100 */
[----:B------:R-:W-:Y:S02]  /*0c20*/  MOV R144, RZ ;  /* 0x000000ff00907202 */ /* 0x000fe40000000f00 */
        /* <DEDUP_REMOVED lines=9> */
[----:B------:R-:W-:-:S03]  /*0cc0*/  @P1 FMUL.FTZ R142, R133, R50 ;  /* 0x00000032858e1220 */ /* 0x000fc60000410000 */
[----:B------:R-:W1:Y:S01]  /*0cd0*/  @P1 LDC R147, c[0x0][0x40c] ;  /* 0x00010300ff931b82 */ /* 0x000e620000000800 */
[----:B--2---:R-:W-:Y:S01]  /*0ce0*/  @P1 FMUL.FTZ R132, R132, R135 ;  /* 0x0000008784841220 */ /* 0x004fe20000410000 */
[----:B------:R-:W-:-:S06]  /*0cf0*/  @P1 HADD2.F32 R135, -RZ, R11.H1_H1 ;  /* 0x3000000bff871230 */ /* 0x000fcc0000004100 */
[----:B------:R-:W2:Y:S01]  /*0d00*/  @P1 LDC R140, c[0x0][0x40c] ;  /* 0x00010300ff8c1b82 */ /* 0x000ea20000000800 */
[----:B---3--:R-:W-:Y:S01]  /*0d10*/  @P1 FMUL.FTZ R133, R134, R143 ;  /* 0x0000008f86851220 */ /* 0x008fe20000410000 */
[----:B------:R-:W-:Y:S01]  /*0d20*/  MOV R143, RZ ;  /* 0x000000ff008f7202 */ /* 0x000fe20000000f00 */
[----:B------:R-:W-:Y:S01]  /*0d30*/  @P1 FMUL.FTZ R143, R132, R51 ;  /* 0x00000033848f1220 */ /* 0x000fe20000410000 */
[----:B------:R-:W-:Y:S02]  /*0d40*/  @P1 HADD2.F32 R134, -RZ, R11.H0_H0 ;  /* 0x2000000bff861230 */ /* 0x000fe40000004100 */
[----:B------:R-:W-:Y:S02]  /*0d50*/  @P1 FMUL.FTZ R144, R133, R44 ;  /* 0x0000002c85901220 */ /* 0x000fe40000410000 */
[----:B------:R-:W3:Y:S01]  /*0d60*/  @P1 LDC R3, c[0x0][0x40c] ;  /* 0x00010300ff031b82 */ /* 0x000ee20000000800 */
[----:B0-----:R-:W-:Y:S01]  /*0d70*/  @P1 FMUL.FTZ R132, R2, R145 ;  /* 0x0000009102841220 */ /* 0x001fe20000410000 */
[----:B------:R-:W-:Y:S01]  /*0d80*/  @P1 HADD2.F32 R2, -RZ, R8.H0_H0 ;  /* 0x20000008ff021230 */ /* 0x000fe20000004100 */
[----:B------:R-:W-:-:S02]  /*0d90*/  MOV R145, RZ ;  /* 0x000000ff00917202 */ /* 0x000fc40000000f00 */
[----:B------:R-:W-:Y:S01]  /*0da0*/  @P1 FMUL.FTZ R145, R132, R45 ;  /* 0x0000002d84911220 */ /* 0x000fe20000410000 */
[----:B-1----:R-:W-:Y:S01]  /*0db0*/  @P1 FMUL.FTZ R133, R134, R147 ;  /* 0x0000009386851220 */ /* 0x002fe20000410000 */
[----:B------:R-:W-:-:S03]  /*0dc0*/  CS2R R146, SRZ ;  /* 0x0000000000927805 */ /* 0x000fc6000001ff00 */
[----:B------:R-:W-:Y:S01]  /*0dd0*/  @P1 FMUL.FTZ R146, R133, R46 ;  /* 0x0000002e85921220 */ /* 0x000fe20000410000 */
[----:B------:R-:W-:Y:S01]  /*0de0*/  F2FP.F16.F32.PACK_AB R133, RZ, R142 ;  /* 0x0000008eff85723e */ /* 0x000fe200000000ff */
[----:B--2---:R-:W-:Y:S01]  /*0df0*/  @P1 FMUL.FTZ R134, R135, R140 ;  /* 0x0000008c87861220 */ /* 0x004fe20000410000 */
[----:B------:R-:W-:Y:S02]  /*0e00*/  MOV R140, RZ ;  /* 0x000000ff008c7202 */ /* 0x000fe40000000f00 */
[----:B------:R-:W-:Y:S01]  /*0e10*/  F2FP.F16.F32.PACK_AB R135, RZ, R145 ;  /* 0x00000091ff87723e */ /* 0x000fe200000000ff */
[----:B------:R-:W-:Y:S01]  /*0e20*/  @P1 FMUL.FTZ R147, R134, R47 ;  /* 0x0000002f86931220 */ /* 0x000fe20000410000 */
[----:B------:R-:W-:Y:S02]  /*0e30*/  F2FP.F16.F32.PACK_AB R134, RZ, R144 ;  /* 0x00000090ff86723e */ /* 0x000fe400000000ff */
[----:B------:R-:W-:Y:S01]  /*0e40*/  F2FP.F16.F32.PACK_AB R149, RZ, R146 ;  /* 0x00000092ff95723e */ /* 0x000fe200000000ff */
[----:B---3--:R-:W-:Y:S01]  /*0e50*/  @P1 FMUL.FTZ R3, R2, R3 ;  /* 0x0000000302031220 */ /* 0x008fe20000410000 */
[----:B------:R-:W-:-:S02]  /*0e60*/  F2FP.F16.F32.PACK_AB R2, RZ, R141 ;  /* 0x0000008dff02723e */ /* 0x000fc400000000ff */
[----:B------:R-:W-:Y:S01]  /*0e70*/  F2FP.F16.F32.PACK_AB R150, RZ, R147 ;  /* 0x00000093ff96723e */ /* 0x000fe200000000ff */
[----:B------:R-:W-:Y:S01]  /*0e80*/  @P1 FMUL.FTZ R140, R3, R48 ;  /* 0x00000030038c1220 */ /* 0x000fe20000410000 */
[----:B------:R-:W-:Y:S02]  /*0e90*/  F2FP.F16.F32.PACK_AB R3, RZ, R143 ;  /* 0x0000008fff03723e */ /* 0x000fe400000000ff */
[----:B------:R-:W-:Y:S02]  /*0ea0*/  PRMT R134, R134, 0x5410, R135 ;  /* 0x0000541086867816 */ /* 0x000fe40000000087 */
[----:B------:R-:W-:Y:S02]  /*0eb0*/  F2FP.F16.F32.PACK_AB R132, RZ, R140 ;  /* 0x0000008cff84723e */ /* 0x000fe400000000ff */
[----:B------:R-:W-:Y:S02]  /*0ec0*/  PRMT R133, R133, 0x5410, R3 ;  /* 0x0000541085857816 */ /* 0x000fe40000000003 */
[----:B------:R-:W-:-:S02]  /*0ed0*/  PRMT R135, R149, 0x5410, R150 ;  /* 0x0000541095877816 */ /* 0x000fc40000000096 */
[----:B------:R-:W-:-:S07]  /*0ee0*/  PRMT R132, R132, 0x5410, R2 ;  /* 0x0000541084847816 */ /* 0x000fce0000000002 */
.L_x_22954:
        /* <DEDUP_REMOVED lines=13> */
[----:B-----5:R-:W-:Y:S02]  /*0fc0*/  HADD2.F32 R149, -RZ, R4.H1_H1 ;  /* 0x30000004ff957230 */ /* 0x020fe40000004100 */
[--C-:B0-----:R-:W-:Y:S02]  /*0fd0*/  HADD2.F32 R150, -RZ, R5.reuse.H0_H0 ;  /* 0x20000005ff967230 */ /* 0x101fe40000004100 */
[----:B------:R-:W-:Y:S02]  /*0fe0*/  HADD2.F32 R151, -RZ, R5.H1_H1 ;  /* 0x30000005ff977230 */ /* 0x000fe40000004100 */
[----:B------:R-:W-:-:S06]  /*0ff0*/  HADD2.F32 R152, -RZ, R6.H0_H0 ;  /* 0x20000006ff987230 */ /* 0x000fcc0000004100 */
[----:B------:R-:W0:Y:S01]  /*1000*/  @P2 LDC R133, c[0x0][0x40c] ;  /* 0x00010300ff852b82 */ /* 0x000e220000000800 */
        /* <DEDUP_REMOVED lines=48> */
.L_x_22955:
        /* <DEDUP_REMOVED lines=51> */
.L_x_22956:
        /* <DEDUP_REMOVED lines=13> */
[----:B-----5:R-:W-:Y:S02]  /*1710*/  HADD2.F32 R157, -RZ, R4.H1_H1 ;  /* 0x30000004ff9d7230 */ /* 0x020fe40000004100 */
[--C-:B--2---:R-:W-:Y:S02]  /*1720*/  HADD2.F32 R158, -RZ, R5.reuse.H0_H0 ;  /* 0x20000005ff9e7230 */ /* 0x104fe40000004100 */
        /* <DEDUP_REMOVED lines=51> */
.L_x_22957:
[----:B--2---:R-:W0:Y:S01]  /*1a60*/  @P1 LDC R133, c[0x0][0x40c] ;  /* 0x00010300ff851b82 */ /* 0x004e220000000800 */
        /* <DEDUP_REMOVED lines=50> */
.L_x_22958:
        /* <DEDUP_REMOVED lines=29> */
[----:B------:R-:W-:Y:S01]  /*1f60*/  @P2 FFMA.FTZ R166, R135, R26, R166 ;  /* 0x0000001a87a62223 */ /* 0x000fe200000100a6 */
[----:B------:R-:W-:Y:S02]  /*1f70*/  @P2 HADD2.F32 R135, -RZ, R10.H1_H1 ;  /* 0x3000000aff872230 */ /* 0x000fe40000004100 */
[----:B--2---:R-:W-:-:S04]  /*1f80*/  @P2 FMUL.FTZ R134, R132, R169 ;  /* 0x000000a984862220 */ /* 0x004fc80000410000 */
        /* <DEDUP_REMOVED lines=11> */
[----:B------:R-:W-:Y:S01]  /*2040*/  @P2 HADD2.F32 R133, -RZ, R11.H1_H1 ;  /* 0x3000000bff852230 */ /* 0x000fe20000004100 */
[----:B------:R-:W-:Y:S02]  /*2050*/  F2FP.F16.F32.PACK_AB R175, RZ, R168 ;  /* 0x000000a8ffaf723e */ /* 0x000fe400000000ff */
[----:B------:R-:W-:Y:S01]  /*2060*/  @P2 FFMA.FTZ R171, R132, R24, R171 ;  /* 0x0000001884ab2223 */ /* 0x000fe200000100ab */
[----:B--2---:R-:W-:Y:S01]  /*2070*/  @P2 FMUL.FTZ R134, R135, R172 ;  /* 0x000000ac87862220 */ /* 0x004fe20000410000 */
[----:B------:R-:W-:-:S03]  /*2080*/  HADD2.F32 R172, -RZ, R7.H1_H1 ;  /* 0x30000007ffac7230 */ /* 0x000fc60000004100 */
[----:B------:R-:W-:Y:S01]  /*2090*/  F2FP.F16.F32.PACK_AB R132, RZ, R171 ;  /* 0x000000abff84723e */ /* 0x000fe200000000ff */
        /* <DEDUP_REMOVED lines=17> */
.L_x_22959:
        /* <DEDUP_REMOVED lines=33> */
[----:B------:R-:W-:Y:S02]  /*23c0*/  HFMA2 R172, -RZ, RZ, 0, 0 ;  /* 0x00000000ffac7431 */ /* 0x000fe400000001ff */
[----:B------:R-:W-:Y:S01]  /*23d0*/  F2FP.F16.F32.PACK_AB R175, RZ, R169 ;  /* 0x000000a9ffaf723e */ /* 0x000fe200000000ff */
[----:B------:R-:W-:Y:S01]  /*23e0*/  @P1 FMUL.FTZ R172, R174, R23 ;  /* 0x00000017aeac1220 */ /* 0x000fe20000410000 */
[----:B--2---:R-:W-:Y:S01]  /*23f0*/  @P1 FMUL.FTZ R135, R135, R170 ;  /* 0x000000aa87871220 */ /* 0x004fe20000410000 */
[----:B------:R-:W-:-:S02]  /*2400*/  CS2R R170, SRZ ;  /* 0x0000000000aa7805 */ /* 0x000fc4000001ff00 */
        /* <DEDUP_REMOVED lines=13> */
.L_x_22960:
        /* <DEDUP_REMOVED lines=13> */
[--C-:B-----5:R-:W-:Y:S02]  /*25b0*/  HADD2.F32 R173, -RZ, R5.reuse.H0_H0 ;  /* 0x20000005ffad7230 */ /* 0x120fe40000004100 */
[--C-:B------:R-:W-:Y:S02]  /*25c0*/  HADD2.F32 R148, -RZ, R4.reuse.H1_H1 ;  /* 0x30000004ff947230 */ /* 0x100fe40000004100 */
[----:B--2---:R-:W-:Y:S02]  /*25d0*/  HADD2.F32 R174, -RZ, R5.H1_H1 ;  /* 0x30000005ffae7230 */ /* 0x004fe40000004100 */
[----:B------:R-:W-:-:S06]  /*25e0*/  HADD2.F32 R178, -RZ, R4.H0_H0 ;  /* 0x20000004ffb27230 */ /* 0x000fcc0000004100 */
[----:B------:R-:W0:Y:S01]  /*25f0*/  @P0 LDC R133, c[0x0][0x40c] ;  /* 0x00010300ff850b82 */ /* 0x000e220000000800 */
[----:B------:R-:W-:Y:S02]  /*2600*/  @P0 HADD2.F32 R0, -RZ, R8.H1_H1 ;  /* 0x30000008ff000230 */ /* 0x000fe40000004100 */
[----:B------:R-:W-:Y:S02]  /*2610*/  @P0 HADD2.F32 R132, -RZ, R9.H1_H1 ;  /* 0x30000009ff840230 */ /* 0x000fe40000004100 */
[----:B------:R-:W-:-:S03]  /*2620*/  @P0 HADD2.F32 R134, -RZ, R10.H0_H0 ;  /* 0x2000000aff860230 */ /* 0x000fc60000004100 */
[----:B------:R-:W1:Y:S08]  /*2630*/  @P0 LDC R175, c[0x0][0x40c] ;  /* 0x00010300ffaf0b82 */ /* 0x000e700000000800 */
[----:B------:R-:W2:Y:S01]  /*2640*/  @P0 LDC R177, c[0x0][0x40c] ;  /* 0x00010300ffb10b82 */ /* 0x000ea20000000800 */
[----:B0-----:R-:W-:-:S07]  /*2650*/  @P0 FMUL.FTZ R135, R0, R133 ;  /* 0x0000008500870220 */ /* 0x001fce0000410000 */
[----:B------:R-:W0:Y:S01]  /*2660*/  @P0 LDC R183, c[0x0][0x40c] ;  /* 0x00010300ffb70b82 */ /* 0x000e220000000800 */
[----:B------:R-:W-:Y:S02]  /*2670*/  @P0 HADD2.F32 R0, -RZ, R9.H0_H0 ;  /* 0x20000009ff000230 */ /* 0x000fe40000004100 */
[----:B------:R-:W-:Y:S01]  /*2680*/  @P0 FFMA.FTZ R148, R135, R17, R148 ;  /* 0x0000001187940223 */ /* 0x000fe20000010094 */
[----:B------:R-:W-:Y:S02]  /*2690*/  @P0 HADD2.F32 R135, -RZ, R11.H0_H0 ;  /* 0x2000000bff870230 */ /* 0x000fe40000004100 */
[----:B-1----:R-:W-:Y:S02]  /*26a0*/  @P0 FMUL.FTZ R0, R0, R175 ;  /* 0x000000af00000220 */ /* 0x002fe40000410000 */
[----:B------:R-:W1:Y:S01]  /*26b0*/  @P0 LDC R133, c[0x0][0x40c] ;  /* 0x00010300ff850b82 */ /* 0x000e620000000800 */
[----:B------:R-:W-:Y:S02]  /*26c0*/  HADD2.F32 R175, -RZ, R6.H0_H0 ;  /* 0x20000006ffaf7230 */ /* 0x000fe40000004100 */
[----:B------:R-:W-:Y:S01]  /*26d0*/  @P0 FFMA.FTZ R173, R0, R18, R173 ;  /* 0x0000001200ad0223 */ /* 0x000fe200000100ad */
[----:B------:R-:W-:-:S02]  /*26e0*/  @P0 HADD2.F32 R0, -RZ, R8.H0_H0 ;  /* 0x20000008ff000230 */ /* 0x000fc40000004100 */
[----:B--2---:R-:W-:Y:S02]  /*26f0*/  @P0 FMUL.FTZ R177, R132, R177 ;  /* 0x000000b184b10220 */ /* 0x004fe40000410000 */
[----:B------:R-:W2:Y:S01]  /*2700*/  @P0 LDC R179, c[0x0][0x40c] ;  /* 0x00010300ffb30b82 */ /* 0x000ea20000000800 */
[----:B------:R-:W-:Y:S02]  /*2710*/  @P0 HADD2.F32 R132, -RZ, R10.H1_H1 ;  /* 0x3000000aff840230 */ /* 0x000fe40000004100 */
[----:B------:R-:W-:Y:S01]  /*2720*/  @P0 FFMA.FTZ R174, R177, R19, R174 ;  /* 0x00000013b1ae0223 */ /* 0x000fe200000100ae */
[----:B------:R-:W-:-:S04]  /*2730*/  HADD2.F32 R177, -RZ, R7.H0_H0 ;  /* 0x20000007ffb17230 */ /* 0x000fc80000004100 */
[----:B------:R-:W3:Y:S01]  /*2740*/  @P0 LDC R176, c[0x0][0x40c] ;  /* 0x00010300ffb00b82 */ /* 0x000ee20000000800 */
[----:B0-----:R-:W-:-:S07]  /*2750*/  @P0 FMUL.FTZ R183, R132, R183 ;  /* 0x000000b784b70220 */ /* 0x001fce0000410000 */
[----:B------:R-:W0:Y:S01]  /*2760*/  @P0 LDC R185, c[0x0][0x40c] ;  /* 0x00010300ffb90b82 */ /* 0x000e220000000800 */
[----:B-1----:R-:W-:Y:S01]  /*2770*/  @P0 FMUL.FTZ R133, R0, R133 ;  /* 0x0000008500850220 */ /* 0x002fe20000410000 */
[----:B------:R-:W-:-:S03]  /*2780*/  @P0 HADD2.F32 R0, -RZ, R11.H1_H1 ;  /* 0x3000000bff000230 */ /* 0x000fc60000004100 */
[----:B------:R-:W-:Y:S01]  /*2790*/  @P0 FFMA.FTZ R178, R133, R16, R178 ;  /* 0x0000001085b20223 */ /* 0x000fe200000100b2 */
[----:B------:R-:W-:Y:S01]  /*27a0*/  F2FP.F16.F32.PACK_AB R133, RZ, R173 ;  /* 0x000000adff85723e */ /* 0x000fe200000000ff */
[----:B--2---:R-:W-:Y:S01]  /*27b0*/  @P0 FMUL.FTZ R134, R134, R179 ;  /* 0x000000b386860220 */ /* 0x004fe20000410000 */
[----:B------:R-:W-:-:S03]  /*27c0*/  HADD2.F32 R179, -RZ, R7.H1_H1 ;  /* 0x30000007ffb37230 */ /* 0x000fc60000004100 */
[----:B------:R-:W-:Y:S01]  /*27d0*/  @P0 FFMA.FTZ R175, R134, R12, R175 ;  /* 0x0000000c86af0223 */ /* 0x000fe200000100af */
[----:B------:R-:W-:Y:S01]  /*27e0*/  F2FP.F16.F32.PACK_AB R134, RZ, R174 ;  /* 0x000000aeff86723e */ /* 0x000fe200000000ff */
[----:B---3--:R-:W-:Y:S01]  /*27f0*/  @P0 FMUL.FTZ R132, R135, R176 ;  /* 0x000000b087840220 */ /* 0x008fe20000410000 */
[----:B------:R-:W-:Y:S02]  /*2800*/  HADD2.F32 R176, -RZ, R6.H1_H1 ;  /* 0x30000006ffb07230 */ /* 0x000fe40000004100 */
[----:B------:R-:W-:Y:S01]  /*2810*/  F2FP.F16.F32.PACK_AB R180, RZ, R175 ;  /* 0x000000afffb4723e */ /* 0x000fe200000000ff */
[----:B------:R-:W-:Y:S01]  /*2820*/  @P0 FFMA.FTZ R177, R132, R14, R177 ;  /* 0x0000000e84b10223 */ /* 0x000fe200000100b1 */
[----:B------:R-:W-:Y:S01]  /*2830*/  F2FP.F16.F32.PACK_AB R132, RZ, R178 ;  /* 0x000000b2ff84723e */ /* 0x000fe200000000ff */
[----:B------:R-:W-:Y:S01]  /*2840*/  @P0 FFMA.FTZ R176, R183, R13, R176 ;  /* 0x0000000db7b00223 */ /* 0x000fe200000100b0 */
[----:B------:R-:W-:Y:S01]  /*2850*/  PRMT R133, R133, 0x5410, R134 ;  /* 0x0000541085857816 */ /* 0x000fe20000000086 */
        /* <DEDUP_REMOVED lines=8> */
[----:B------:R-:W-:Y:S01]  /*28e0*/  PRMT R135, R183, 0x5410, R135 ;  /* 0x00005410b7877816 */ /* 0x000fe20000000087 */
[----:B------:R-:W-:Y:S06]  /*28f0*/  BRA `(.L_x_22962) ;  /* 0x0000000000c47947 */ /* 0x000fec0003800000 */
.L_x_22961:
[----:B--2---:R-:W0:Y:S01]  /*2900*/  @P1 LDC R133, c[0x0][0x40c] ;  /* 0x00010300ff851b82 */ /* 0x004e220000000800 */
[----:B-----5:R-:W-:Y:S01]  /*2910*/  @P1 HADD2.F32 R0, -RZ, R8.H1_H1 ;  /* 0x30000008ff001230 */ /* 0x020fe20000004100 */
[----:B------:R-:W-:Y:S01]  /*2920*/  MOV R148, RZ ;  /* 0x000000ff00947202 */ /* 0x000fe20000000f00 */
[----:B------:R-:W-:Y:S02]  /*2930*/  @P1 HADD2.F32 R132, -RZ, R9.H0_H0 ;  /* 0x20000009ff841230 */ /* 0x000fe40000004100 */
[----:B------:R-:W-:Y:S02]  /*2940*/  HFMA2 R173, -RZ, RZ, 0, 0 ;  /* 0x00000000ffad7431 */ /* 0x000fe400000001ff */
[----:B------:R-:W-:Y:S01]  /*2950*/  @P1 HADD2.F32 R134, -RZ, R10.H0_H0 ;  /* 0x2000000aff861230 */ /* 0x000fe20000004100 */
        /* <DEDUP_REMOVED lines=13> */
[----:B------:R-:W-:-:S03]  /*2a30*/  CS2R R174, SRZ ;  /* 0x0000000000ae7805 */ /* 0x000fc6000001ff00 */
[----:B------:R-:W-:-:S03]  /*2a40*/  @P1 FMUL.FTZ R174, R132, R19 ;  /* 0x0000001384ae1220 */ /* 0x000fc60000410000 */
[----:B------:R-:W2:Y:S01]  /*2a50*/  @P1 LDC R176, c[0x0][0x40c] ;  /* 0x00010300ffb01b82 */ /* 0x000ea20000000800 */
[----:B---3--:R-:W-:Y:S01]  /*2a60*/  @P1 FMUL.FTZ R177, R134, R177 ;  /* 0x000000b186b11220 */ /* 0x008fe20000410000 */
[----:B------:R-:W-:-:S03]  /*2a70*/  @P1 HADD2.F32 R134, -RZ, R11.H0_H0 ;  /* 0x2000000bff861230 */ /* 0x000fc60000004100 */
[----:B------:R-:W-:-:S03]  /*2a80*/  @P1 FMUL.FTZ R175, R177, R12 ;  /* 0x0000000cb1af1220 */ /* 0x000fc60000410000 */
[----:B------:R-:W3:Y:S01]  /*2a90*/  @P1 LDC R133, c[0x0][0x40c] ;  /* 0x00010300ff851b82 */ /* 0x000ee20000000800 */
[----:B0-----:R-:W-:Y:S01]  /*2aa0*/  @P1 FMUL.FTZ R132, R0, R179 ;  /* 0x000000b300841220 */ /* 0x001fe20000410000 */
[----:B------:R-:W-:Y:S01]  /*2ab0*/  @P1 HADD2.F32 R0, -RZ, R8.H0_H0 ;  /* 0x20000008ff001230 */ /* 0x000fe20000004100 */
[----:B------:R-:W-:Y:S01]  /*2ac0*/  CS2R R178, SRZ ;  /* 0x0000000000b27805 */ /* 0x000fe2000001ff00 */
[----:B-1----:R-:W-:Y:S01]  /*2ad0*/  @P1 FMUL.FTZ R183, R134, R183 ;  /* 0x000000b786b71220 */ /* 0x002fe20000410000 */
[----:B--2---:R-:W-:Y:S01]  /*2ae0*/  @P1 FMUL.FTZ R134, R135, R176 ;  /* 0x000000b087861220 */ /* 0x004fe20000410000 */
[----:B------:R-:W-:Y:S02]  /*2af0*/  CS2R R176, SRZ ;  /* 0x0000000000b07805 */ /* 0x000fe4000001ff00 */
[----:B------:R-:W-:Y:S01]  /*2b00*/  F2FP.F16.F32.PACK_AB R135, RZ, R175 ;  /* 0x000000afff87723e */ /* 0x000fe200000000ff */
[----:B------:R-:W-:Y:S01]  /*2b10*/  @P1 FMUL.FTZ R176, R132, R13 ;  /* 0x0000000d84b01220 */ /* 0x000fe20000410000 */
[----:B------:R-:W-:Y:S01]  /*2b20*/  @P1 FMUL.FTZ R177, R183, R14 ;  /* 0x0000000eb7b11220 */ /* 0x000fe20000410000 */
[----:B------:R-:W-:Y:S01]  /*2b30*/  @P1 FMUL.FTZ R179, R134, R15 ;  /* 0x0000000f86b31220 */ /* 0x000fe20000410000 */
[----:B------:R-:W-:Y:S01]  /*2b40*/  F2FP.F16.F32.PACK_AB R134, RZ, R174 ;  /* 0x000000aeff86723e */ /* 0x000fe200000000ff */
[----:B---3--:R-:W-:Y:S01]  /*2b50*/  @P1 FMUL.FTZ R133, R0, R133 ;  /* 0x0000008500851220 */ /* 0x008fe20000410000 */
        /* <DEDUP_REMOVED lines=11> */
.L_x_22962:
        /* <DEDUP_REMOVED lines=147> */
.L_x_22978:
        /* <DEDUP_REMOVED lines=27> */
[C---:B------:R-:W-:Y:S01]  /*36f0*/  FMUL.FTZ R133, R0.reuse, R133 ;  /* 0x0000008500857220 */ /* 0x040fe20000410000 */
[C---:B------:R-:W-:Y:S01]  /*3700*/  FMUL.FTZ R135, R0.reuse, R135 ;  /* 0x0000008700877220 */ /* 0x040fe20000410000 */
[----:B------:R-:W-:Y:S01]  /*3710*/  FMUL.FTZ R140, R0, R143 ;  /* 0x0000008f008c7220 */ /* 0x000fe20000410000 */
[----:B------:R-:W-:Y:S01]  /*3720*/  LEA.HI R139, R2, R139, RZ, 0x3 ;  /* 0x0000008b028b7211 */ /* 0x000fe200078f18ff */
[C---:B------:R-:W-:Y:S01]  /*3730*/  FADD.FTZ R141, -R3.reuse, R141 ;  /* 0x0000008d038d7221 */ /* 0x040fe20000010100 */
[C---:B------:R-:W-:Y:S01]  /*3740*/  FADD.FTZ R145, -R3.reuse, R145 ;  /* 0x0000009103917221 */ /* 0x040fe20000010100 */
[C---:B------:R-:W-:Y:S01]  /*3750*/  FADD.FTZ R147, -R3.reuse, R147 ;  /* 0x0000009303937221 */ /* 0x040fe20000010100 */
[----:B------:R-:W-:Y:S01]  /*3760*/  FADD.FTZ R155, -R3, R155 ;  /* 0x0000009b039b7221 */ /* 0x000fe20000010100 */
[----:B------:R-:W-:Y:S01]  /*3770*/  LEA.HI.SX32 R139, R139, R136, 0x1d ;  /* 0x000000888b8b7211 */ /* 0x000fe200078feaff */
[----:B------:R-:W-:Y:S01]  /*3780*/  FFMA.FTZ R132, R133, R128, R88 ;  /* 0x0000008085847223 */ /* 0x000fe20000010058 */
[----:B------:R-:W-:Y:S01]  /*3790*/  FFMA.FTZ R133, R135, R130, R90 ;  /* 0x0000008287857223 */ /* 0x000fe2000001005a */
        /* <DEDUP_REMOVED lines=73> */
[----:B------:R-:W-:Y:S01]  /*3c30*/  FMUL.FTZ R0, R0, R3 ;  /* 0x0000000300007220 */ /* 0x000fe20000410000 */
[----:B------:R-:W-:Y:S01]  /*3c40*/  FFMA.FTZ R140, R155, R120, R80 ;  /* 0x000000789b8c7223 */ /* 0x000fe20000010050 */
[----:B------:R-:W-:Y:S01]  /*3c50*/  FFMA.FTZ R151, R152, R121, R81 ;  /* 0x0000007998977223 */ /* 0x000fe20000010051 */
[----:B0-----:R-:W-:-:S04]  /*3c60*/  IMAD.WIDE.U32 R2, R139, 0x10, R148 ;  /* 0x000000108b027825 */ /* 0x001fc800078e0094 */
        /* <DEDUP_REMOVED lines=10> */
[----:B------:R-:W-:Y:S01]  /*3d10*/  FFMA.FTZ R135, R183, R126, R86 ;  /* 0x0000007eb7877223 */ /* 0x000fe20000010056 */
[----:B------:R-:W-:-:S04]  /*3d20*/  IMAD.WIDE.U32 R144, R145, 0x10, R148 ;  /* 0x0000001091907825 */ /* 0x000fc800078e0094 */
[----:B------:R-:W-:Y:S01]  /*3d30*/  FFMA.FTZ R150, R150, R127, R87 ;  /* 0x0000007f96967223 */ /* 0x000fe20000010057 */
[----:B------:R-:W-:Y:S01]  /*3d40*/  F2FP.F16.F32.PACK_AB R132, R141, R132 ;  /* 0x000000848d84723e */ /* 0x000fe200000000ff */
[----:B------:R-:W-:Y:S01]  /*3d50*/  FFMA.FTZ R141, R187, R122, R82 ;  /* 0x0000007abb8d7223 */ /* 0x000fe20000010052 */
[----:B------:R-:W-:-:S04]  /*3d60*/  IMAD.WIDE.U32 R148, R143, 0x10, R148 ;  /* 0x000000108f947825 */ /* 0x000fc800078e0094 */
        /* <DEDUP_REMOVED lines=47> */
.L_x_22965:
[----:B------:R-:W-:Y:S05]  /*4060*/  BSYNC.RECONVERGENT B0 ;  /* 0x0000000000007941 */ /* 0x000fea0003800200 */
.L_x_22964:
[----:B0-----:R-:W0:Y:S02]  /*4070*/  LDC.64 R2, c[0x0][0x380] ;  /* 0x0000e000ff027b82 */ /* 0x001e240000000a00 */
[----:B0-----:R-:W-:-:S04]  /*4080*/  LEA R137, R2, R137, 0x2 ;  /* 0x0000008902897211 */ /* 0x001fc800078e10ff */
[----:B------:R-:W-:-:S13]  /*4090*/  ISETP.GE.AND P0, PT, R137, R3, PT ;  /* 0x000000038900720c */ /* 0x000fda0003f06270 */
[----:B------:R-:W-:Y:S05]  /*40a0*/  @!P0 BRA `(.L_x_22966) ;  /* 0xffffffc400608947 */ /* 0x000fea000383ffff */
[----:B------:R-:W-:Y:S05]  /*40b0*/  EXIT ;  /* 0x000000000000794d */ /* 0x000fea0003800000 */
.L_x_22963:
        /* <DEDUP_REMOVED lines=8> */
.L_x_22968:
[----:B------:R-:W-:Y:S05]  /*4140*/  BSYNC B0 ;  /* 0x0000000000007941 */ /* 0x000fea0003800000 */
.L_x_22967:
        /* <DEDUP_REMOVED lines=9> */
.L_x_22969:
[----:B------:R-:W-:Y:S01]  /*41e0*/  HFMA2 R184, -RZ, RZ, 0, 2.384185791015625e-07 ;  /* 0x00000004ffb87431 */ /* 0x000fe200000001ff */
[----:B------:R-:W-:-:S05]  /*41f0*/  MOV R3, R181 ;  /* 0x000000b500037202 */ /* 0x000fca0000000f00 */
[----:B------:R-:W-:-:S05]  /*4200*/  FADD.FTZ R133, R132, R3 ;  /* 0x0000000384857221 */ /* 0x000fca0000010000 */
[----:B------:R-:W-:-:S07]  /*4210*/  MOV R183, R133 ;  /* 0x0000008500b77202 */ /* 0x000fce0000000f00 */
[----:B------:R-:W-:Y:S05]  /*4220*/  WARPSYNC.COLLECTIVE R182, `(.L_x_22970) ;  /* 0x00000000b6087348 */ /* 0x000fea0003c00000 */
[----:B------:R0:W1:Y:S02]  /*4230*/  SHFL.BFLY P1, R181, R183, R184, R185 ;  /* 0x0c0000b8b7b57389 */ /* 0x00006400000200b9 */
[----:B01----:R-:W-:Y:S05]  /*4240*/  ENDCOLLECTIVE ;  /* 0x000000000000791b */ /* 0x003fea0003800000 */
.L_x_22970:
[----:B------:R-:W-:Y:S01]  /*4250*/  HFMA2 R184, -RZ, RZ, 0, 4.76837158203125e-07 ;  /* 0x00000008ffb87431 */ /* 0x000fe200000001ff */
[----:B------:R-:W-:-:S05]  /*4260*/  MOV R2, R181 ;  /* 0x000000b500027202 */ /* 0x000fca0000000f00 */
[----:B------:R-:W-:-:S05]  /*4270*/  FADD.FTZ R134, R133, R2 ;  /* 0x0000000285867221 */ /* 0x000fca0000010000 */
[----:B------:R-:W-:-:S07]  /*4280*/  MOV R183, R134 ;  /* 0x0000008600b77202 */ /* 0x000fce0000000f00 */
[----:B------:R-:W-:Y:S05]  /*4290*/  WARPSYNC.COLLECTIVE R182, `(.L_x_22971) ;  /* 0x00000000b6087348 */ /* 0x000fea0003c00000 */
[----:B------:R0:W1:Y:S02]  /*42a0*/  SHFL.BFLY P1, R181, R183, R184, R185 ;  /* 0x0c0000b8b7b57389 */ /* 0x00006400000200b9 */
[----:B01----:R-:W-:Y:S05]  /*42b0*/  ENDCOLLECTIVE ;  /* 0x000000000000791b */ /* 0x003fea0003800000 */
.L_x_22971:
        /* <DEDUP_REMOVED lines=8> */
.L_x_22972:
        /* <DEDUP_REMOVED lines=88> */
.L_x_22973:
[----:B------:R-:W-:Y:S01]  /*48c0*/  HFMA2 R184, -RZ, RZ, 0, 1.1920928955078125e-07 ;  /* 0x00000002ffb87431 */ /* 0x000fe200000001ff */
[----:B------:R-:W-:-:S05]  /*48d0*/  MOV R133, R181 ;  /* 0x000000b500857202 */ /* 0x000fca0000000f00 */
[----:B------:R-:W-:-:S05]  /*48e0*/  FADD.FTZ R133, R0, R133 ;  /* 0x0000008500857221 */ /* 0x000fca0000010000 */
[----:B------:R-:W-:-:S07]  /*48f0*/  MOV R183, R133 ;  /* 0x0000008500b77202 */ /* 0x000fce0000000f00 */
[----:B------:R-:W-:Y:S05]  /*4900*/  WARPSYNC.COLLECTIVE R182, `(.L_x_22974) ;  /* 0x00000000b6087348 */ /* 0x000fea0003c00000 */
[----:B------:R0:W1:Y:S02]  /*4910*/  SHFL.BFLY P1, R181, R183, R184, R185 ;  /* 0x0c0000b8b7b57389 */ /* 0x00006400000200b9 */
[----:B01----:R-:W-:Y:S05]  /*4920*/  ENDCOLLECTIVE ;  /* 0x000000000000791b */ /* 0x003fea0003800000 */
.L_x_22974:
[----:B------:R-:W-:Y:S01]  /*4930*/  HFMA2 R184, -RZ, RZ, 0, 2.384185791015625e-07 ;  /* 0x00000004ffb87431 */ /* 0x000fe200000001ff */
[----:B------:R-:W-:-:S05]  /*4940*/  MOV R132, R181 ;  /* 0x000000b500847202 */ /* 0x000fca0000000f00 */
[----:B------:R-:W-:-:S05]  /*4950*/  FADD.FTZ R132, R133, R132 ;  /* 0x0000008485847221 */ /* 0x000fca0000010000 */
[----:B------:R-:W-:-:S07]  /*4960*/  MOV R183, R132 ;  /* 0x0000008400b77202 */ /* 0x000fce0000000f00 */
[----:B------:R-:W-:Y:S05]  /*4970*/  WARPSYNC.COLLECTIVE R182, `(.L_x_22975) ;  /* 0x00000000b6087348 */ /* 0x000fea0003c00000 */
[----:B------:R0:W1:Y:S02]  /*4980*/  SHFL.BFLY P1, R181, R183, R184, R185 ;  /* 0x0c0000b8b7b57389 */ /* 0x00006400000200b9 */
[----:B01----:R-:W-:Y:S05]  /*4990*/  ENDCOLLECTIVE ;  /* 0x000000000000791b */ /* 0x003fea0003800000 */
.L_x_22975:
[----:B------:R-:W-:Y:S01]  /*49a0*/  HFMA2 R184, -RZ, RZ, 0, 4.76837158203125e-07 ;  /* 0x00000008ffb87431 */ /* 0x000fe200000001ff */
[----:B------:R-:W-:-:S05]  /*49b0*/  MOV R135, R181 ;  /* 0x000000b500877202 */ /* 0x000fca0000000f00 */
[----:B------:R-:W-:-:S05]  /*49c0*/  FADD.FTZ R135, R132, R135 ;  /* 0x0000008784877221 */ /* 0x000fca0000010000 */
[----:B------:R-:W-:-:S07]  /*49d0*/  MOV R183, R135 ;  /* 0x0000008700b77202 */ /* 0x000fce0000000f00 */
[----:B------:R-:W-:Y:S05]  /*49e0*/  WARPSYNC.COLLECTIVE R182, `(.L_x_22976) ;  /* 0x00000000b6087348 */ /* 0x000fea0003c00000 */
[----:B------:R0:W1:Y:S02]  /*49f0*/  SHFL.BFLY P1, R181, R183, R184, R185 ;  /* 0x0c0000b8b7b57389 */ /* 0x00006400000200b9 */
[----:B01----:R-:W-:Y:S05]  /*4a00*/  ENDCOLLECTIVE ;  /* 0x000000000000791b */ /* 0x003fea0003800000 */
.L_x_22976:
[----:B------:R-:W-:Y:S01]  /*4a10*/  HFMA2 R184, -RZ, RZ, 0, 9.5367431640625e-07 ;  /* 0x00000010ffb87431 */ /* 0x000fe200000001ff */
[----:B------:R-:W-:-:S05]  /*4a20*/  MOV R134, R181 ;  /* 0x000000b500867202 */ /* 0x000fca0000000f00 */
[----:B------:R-:W-:-:S05]  /*4a30*/  FADD.FTZ R134, R135, R134 ;  /* 0x0000008687867221 */ /* 0x000fca0000010000 */
[----:B------:R-:W-:-:S07]  /*4a40*/  MOV R183, R134 ;  /* 0x0000008600b77202 */ /* 0x000fce0000000f00 */
[----:B------:R-:W-:Y:S05]  /*4a50*/  WARPSYNC.COLLECTIVE R182, `(.L_x_22977) ;  /* 0x00000000b6087348 */ /* 0x000fea0003c00000 */
[----:B------:R0:W1:Y:S02]  /*4a60*/  SHFL.BFLY P1, R181, R183, R184, R185 ;  /* 0x0c0000b8b7b57389 */ /* 0x00006400000200b9 */
[----:B01----:R-:W-:Y:S05]  /*4a70*/  ENDCOLLECTIVE ;  /* 0x000000000000791b */ /* 0x003fea0003800000 */
.L_x_22977:
[----:B------:R-:W-:Y:S05]  /*4a80*/  BRA `(.L_x_22978) ;  /* 0xffffffe800ac7947 */ /* 0x000fea000383ffff */
.L_x_22979:
        /* <DEDUP_REMOVED lines=15> */
.L_x_45855:


//--------------------- .text._ZN10layer_norm13ln_fwd_kernelINS_13Kernel_traitsIf6__halfS2_S2_fjLj1280ELj1ELj4ELj1ELj16ENS_18Kernel_traits_baseILj1280EfS2_S2_S2_fjLj128EEEEELb1ELb0ELb0ELb0EEEvNS_9FwdParamsE --------------------------
	.section	.text._ZN10layer_norm13ln_fwd_kernelINS_13Kernel_traitsIf6__halfS2_S2_fjLj1280ELj1ELj4ELj1ELj16ENS_18Kernel_traits_baseILj1280EfS2_S2_S2_fjLj128EEEEELb1ELb0ELb0ELb0EEEvNS_9FwdParamsE,"ax",@progbits
	.align	128
        .global         _ZN10layer_norm13ln_fwd_kernelINS_13Kernel_traitsIf6__halfS2_S2_fjLj1280ELj1ELj4ELj1ELj16ENS_18Kernel_traits_baseILj1280EfS2_S2_S2_fjLj128EEEEELb1ELb0ELb0ELb0EEEvNS_9FwdParamsE
        .type           _ZN10layer_norm13ln_fwd_kernelINS_13Kernel_traitsIf6__halfS2_S2_fjLj1280ELj1ELj4ELj1ELj16ENS_18Kernel_traits_baseILj1280EfS2_S2_S2_fjLj128EEEEELb1ELb0ELb0ELb0EEEvNS_9FwdParamsE,@function
        .size           _ZN10layer_norm13ln_fwd_kernelINS_13Kernel_traitsIf6__halfS2_S2_fjLj1280ELj1ELj4ELj1ELj16ENS_18Kernel_traits_baseILj1280EfS2_S2_S2_fjLj128EEEEELb1ELb0ELb0ELb0EEEvNS_9FwdParamsE,(.L_x_45856 - _ZN10layer_norm13ln_fwd_kernelINS_13Kernel_traitsIf6__halfS2_S2_fjLj1280ELj1ELj4ELj1ELj16ENS_18Kernel_traits_baseILj1280EfS2_S2_S2_fjLj128EEEEELb1ELb0ELb0ELb0EEEvNS_9FwdParamsE)
        .other          _ZN10layer_norm13ln_fwd_kernelINS_13Kernel_traitsIf6__halfS2_S2_fjLj1280ELj1ELj4ELj1ELj16ENS_18Kernel_traits_baseILj1280EfS2_S2_S2_fjLj128EEEEELb1ELb0ELb0ELb0EEEvNS_9FwdParamsE,@"STO_CUDA_ENTRY STV_DEFAULT"
_ZN10layer_norm13ln_fwd_kernelINS_13Kernel_traitsIf6__halfS2_S2_fjLj1280ELj1ELj4ELj1ELj16ENS_18Kernel_traits_baseILj1280EfS2_S2_S2_fjLj128EEEEELb1ELb0ELb0ELb0EEEvNS_9FwdParamsE:
.text._ZN10layer_norm13ln_fwd_kernelINS_13Kernel_traitsIf6__halfS2_S2_fjLj1280ELj1ELj4ELj1ELj16ENS_18Kernel_traits_baseILj1280EfS2_S2_S2_fjLj128EEEEELb1ELb0ELb0ELb0EEEvNS_9FwdParamsE:
        /* <DEDUP_REMOVED lines=106> */
.L_x_22981:
        /* <DEDUP_REMOVED lines=50> */
.L_x_22982:
[----:B------:R-:W-:Y:S05]  /*09c0*/  BSYNC.RECONVERGENT B0 ;  /* 0x0000000000007941 */ /* 0x000fea0003800200 */
.L_x_22980:
        /* <DEDUP_REMOVED lines=73> */
.L_x_23414:
        /* <DEDUP_REMOVED lines=38> */
.L_x_45688:
[----:B------:R-:W-:Y:S05]  /*10c0*/  BRX R144 -0x10d0                                       (*"BRANCH_TARGETS .L_x_45689,.L_x_45690,.L_x_45691"*) ;  /* 0xffffffec90cc7949 */ /* 0x000fea000383ffff */
.L_x_45691:
[----:B------:R-:W-:Y:S01]  /*10d0*/  IADD3 R17, PT, PT, R9, 0x1, RZ ;  /* 0x0000000109117810 */ /* 0x000fe20007ffe0ff */
[----:B------:R-:W-:Y:S02]  /*10e0*/  IMAD.MOV.U32 R146, RZ, RZ, R141 ;  /* 0x000000ffff927224 */ /* 0x000fe400078e008d */
[----:B------:R-:W-:Y:S01]  /*10f0*/  IMAD.MOV.U32 R11, RZ, RZ, R8 ;  /* 0x000000ffff0b7224 */ /* 0x000fe200078e0008 */
[----:B------:R-:W-:Y:S06]  /*1100*/  BRA `(.L_x_22988) ;  /* 0x0000000000f07947 */ /* 0x000fec0003800000 */
.L_x_45689:
[----:B------:R-:W-:Y:S01]  /*1110*/  MOV R146, R141 ;  /* 0x0000008d00927202 */ /* 0x000fe20000000f00 */
[----:B------:R-:W-:Y:S02]  /*1120*/  IMAD.MOV.U32 R17, RZ, RZ, 0x3 ;  /* 0x00000003ff117424 */ /* 0x000fe400078e00ff */
[----:B------:R-:W-:Y:S01]  /*1130*/  IMAD.MOV.U32 R11, RZ, RZ, R7 ;  /* 0x000000ffff0b7224 */ /* 0x000fe200078e0007 */
[----:B------:R-:W-:Y:S06]  /*1140*/  BRA `(.L_x_22988) ;  /* 0x0000000000e07947 */ /* 0x000fec0003800000 */
.L_x_45690:
        /* <DEDUP_REMOVED lines=13> */
.L_x_22990:
[----:B------:R-:W-:Y:S05]  /*1220*/  BSYNC.RECONVERGENT B3 ;  /* 0x0000000000037941 */ /* 0x000fea0003800200 */
.L_x_22989:
        /* <DEDUP_REMOVED lines=42> */
.L_x_22988:
[----:B------:R-:W-:Y:S05]  /*14d0*/  BSYNC.RECONVERGENT B2 ;  /* 0x0000000000027941 */ /* 0x000fea0003800200 */
.L_x_22987:
[----:B------:R-:W0:Y:S01]  /*14e0*/  LDC R147, c[0x0][0x408] ;  /* 0x00010200ff937b82 */ /* 0x000e220000000800 */
[----:B------:R-:W-:Y:S01]  /*14f0*/  I2FP.F32.U32 R9, R11 ;  /* 0x0000000b00097245 */ /* 0x000fe20000201000 */
[----:B-----5:R-:W-:Y:S01]  /*1500*/  HADD2.F32 R11, -RZ, R104.H0_H0 ;  /* 0x20000068ff0b7230 */ /* 0x020fe20000004100 */
[----:B------:R-:W-:Y:S01]  /*1510*/  ISETP.NE.AND P1, PT, R17, 0x1, PT ;  /* 0x000000011100780c */ /* 0x000fe20003f25270 */
[----:B------:R-:W-:Y:S01]  /*1520*/  IMAD.MOV.U32 R136, RZ, RZ, 0x2f800000 ;  /* 0x2f800000ff887424 */ /* 0x000fe200078e00ff */
[----:B------:R-:W-:Y:S01]  /*1530*/  BSSY.RECONVERGENT B2, `(.L_x_22991) ;  /* 0x000004f000027945 */ /* 0x000fe20003800200 */
[----:B------:R-:W-:Y:S02]  /*1540*/  IMAD.MOV.U32 R115, RZ, RZ, 0x2 ;  /* 0x00000002ff737424 */ /* 0x000fe400078e00ff */
[----:B------:R-:W-:Y:S01]  /*1550*/  FMUL.FTZ R116, R11, R142 ;  /* 0x0000008e0b747220 */ /* 0x000fe20000410000 */
[----:B------:R-:W1:Y:S01]  /*1560*/  LDC R143, c[0x0][0x404] ;  /* 0x00010100ff8f7b82 */ /* 0x000e620000000800 */
[----:B------:R-:W-:Y:S01]  /*1570*/  FFMA.FTZ R18, R9, R136, 1.1641532182693481445e-10 ;  /* 0x2f00000009127423 */ /* 0x000fe20000010088 */
[----:B------:R-:W-:Y:S01]  /*1580*/  MOV R9, R12 ;  /* 0x0000000c00097202 */ /* 0x000fe20000000f00 */
[----:B0-----:R-:W-:-:S03]  /*1590*/  FMUL.FTZ R116, R116, R147 ;  /* 0x0000009374747220 */ /* 0x001fc60000410000 */
        /* <DEDUP_REMOVED lines=15> */
.L_x_22993:
        /* <DEDUP_REMOVED lines=13> */
.L_x_22995:
[----:B------:R-:W-:Y:S05]  /*1760*/  BSYNC.RECONVERGENT B3 ;  /* 0x0000000000037941 */ /* 0x000fea0003800200 */
.L_x_22994:
        /* <DEDUP_REMOVED lines=43> */
.L_x_22992:
[----:B------:R-:W-:Y:S05]  /*1a20*/  BSYNC.RECONVERGENT B2 ;  /* 0x0000000000027941 */ /* 0x000fea0003800200 */
.L_x_22991:
        /* <DEDUP_REMOVED lines=11> */
[----:B------:R-:W-:Y:S01]  /*1ae0*/  IMAD.MOV.U32 R104, RZ, RZ, 0x2 ;  /* 0x00000002ff687424 */ /* 0x000fe200078e00ff */
        /* <DEDUP_REMOVED lines=11> */
.L_x_22998:
        /* <DEDUP_REMOVED lines=13> */
.L_x_23000:
[----:B------:R-:W-:Y:S05]  /*1c70*/  BSYNC.RECONVERGENT B3 ;  /* 0x0000000000037941 */ /* 0x000fea0003800200 */
.L_x_22999:
        /* <DEDUP_REMOVED lines=43> */
.L_x_22997:
[----:B------:R-:W-:Y:S05]  /*1f30*/  BSYNC.RECONVERGENT B2 ;  /* 0x0000000000027941 */ /* 0x000fea0003800200 */
.L_x_22996:
        /* <DEDUP_REMOVED lines=23> */
.L_x_23003:
        /* <DEDUP_REMOVED lines=13> */
.L_x_23005:
[----:B------:R-:W-:Y:S05]  /*2180*/  BSYNC.RECONVERGENT B3 ;  /* 0x0000000000037941 */ /* 0x000fea0003800200 */
.L_x_23004:
        /* <DEDUP_REMOVED lines=43> */
.L_x_23002:
[----:B------:R-:W-:Y:S05]  /*2440*/  BSYNC.RECONVERGENT B2 ;  /* 0x0000000000027941 */ /* 0x000fea0003800200 */
.L_x_23001:
        /* <DEDUP_REMOVED lines=23> */
.L_x_23008:
        /* <DEDUP_REMOVED lines=13> */
.L_x_23010:
[----:B------:R-:W-:Y:S05]  /*2690*/  BSYNC.RECONVERGENT B3 ;  /* 0x0000000000037941 */ /* 0x000fea0003800200 */
.L_x_23009:
        /* <DEDUP_REMOVED lines=43> */
.L_x_23007:
[----:B------:R-:W-:Y:S05]  /*2950*/  BSYNC.RECONVERGENT B2 ;  /* 0x0000000000027941 */ /* 0x000fea0003800200 */
.L_x_23006:
        /* <DEDUP_REMOVED lines=23> */
.L_x_23013:
        /* <DEDUP_REMOVED lines=13> */
.L_x_23015:
[----:B------:R-:W-:Y:S05]  /*2ba0*/  BSYNC.RECONVERGENT B3 ;  /* 0x0000000000037941 */ /* 0x000fea0003800200 */
.L_x_23014:
        /* <DEDUP_REMOVED lines=43> */
.L_x_23012:
[----:B------:R-:W-:Y:S05]  /*2e60*/  BSYNC.RECONVERGENT B2 ;  /* 0x0000000000027941 */ /* 0x000fea0003800200 */
.L_x_23011:
        /* <DEDUP_REMOVED lines=23> */
.L_x_23018:
        /* <DEDUP_REMOVED lines=13> */
.L_x_23020:
[----:B------:R-:W-:Y:S05]  /*30b0*/  BSYNC.RECONVERGENT B3 ;  /* 0x0000000000037941 */ /* 0x000fea0003800200 */
.L_x_23019:
        /* <DEDUP_REMOVED lines=43> */
.L_x_23017:
[----:B------:R-:W-:Y:S05]  /*3370*/  BSYNC.RECONVERGENT B2 ;  /* 0x0000000000027941 */ /* 0x000fea0003800200 */
.L_x_23016:
[----:B------:R-:W-:Y:S01]  /*3380*/  I2FP.F32.U32 R9, R9 ;  /* 0x0000000900097245 */ /* 0x000fe20000201000 */
[----:B------:R-:W-:Y:S01]  /*3390*/  HADD2.F32 R101, -RZ, R107.H0_H0 ;  /* 0x2000006bff657230 */ /* 0x000fe20000004100 */
[----:B------:R-:W-:Y:S01]  /*33a0*/  ISETP.NE.AND P6, PT, R104, 0x1, PT ;  /* 0x000000016800780c */ /* 0x000fe20003fc5270 */
[----:B------:R-:W-:Y:S02]  /*33b0*/  BSSY.RECONVERGENT B2, `(.L_x_23021) ;  /* 0x000004f000027945 */ /* 0x000fe40003800200 */
        /* <DEDUP_REMOVED lines=19> */
.L_x_23023:
        /* <DEDUP_REMOVED lines=15> */
.L_x_23025:
[----:B------:R-:W-:Y:S05]  /*35e0*/  BSYNC.RECONVERGENT B3 ;  /* 0x0000000000037941 */ /* 0x000fea0003800200 */
.L_x_23024:
        /* <DEDUP_REMOVED lines=43> */
.L_x_23022:
[----:B------:R-:W-:Y:S05]  /*38a0*/  BSYNC.RECONVERGENT B2 ;  /* 0x0000000000027941 */ /* 0x000fea0003800200 */
.L_x_23021:
        /* <DEDUP_REMOVED lines=15> */
.L_x_22986:
        /* <DEDUP_REMOVED lines=16> */
.L_x_23029:
        /* <DEDUP_REMOVED lines=13> */
.L_x_23031:
[----:B------:R-:W-:Y:S05]  /*3b70*/  BSYNC.RECONVERGENT B3 ;  /* 0x0000000000037941 */ /* 0x000fea0003800200 */
.L_x_23030:
        /* <DEDUP_REMOVED lines=42> */
.L_x_23028:
[----:B------:R-:W-:Y:S05]  /*3e20*/  BSYNC.RECONVERGENT B2 ;  /* 0x0000000000027941 */ /* 0x000fea0003800200 */
.L_x_23027:
[----:B------:R-:W0:Y:S01]  /*3e30*/  LDC R144, c[0x0][0x404] ;  /* 0x00010100ff907b82 */ /* 0x000e220000000800 */
[----:B------:R-:W-:Y:S01]  /*3e40*/  I2FP.F32.U32 R9, R11 ;  /* 0x0000000b00097245 */ /* 0x000fe20000201000 */
[----:B------:R-:W-:Y:S01]  /*3e50*/  IMAD.MOV.U32 R136, RZ, RZ, 0x2f800000 ;  /* 0x2f800000ff887424 */ /* 0x000fe200078e00ff */
[----:B------:R-:W-:Y:S01]  /*3e60*/  ISETP.NE.AND P1, PT, R17, 0x1, PT ;  /* 0x000000011100780c */ /* 0x000fe20003f25270 */
[----:B-----5:R-:W-:Y:S01]  /*3e70*/  HADD2.F32 R11, -RZ, R104.H0_H0 ;  /* 0x20000068ff0b7230 */ /* 0x020fe20000004100 */
[----:B------:R-:W-:Y:S01]  /*3e80*/  BSSY.RECONVERGENT B2, `(.L_x_23032) ;  /* 0x000004d000027945 */ /* 0x000fe20003800200 */
[----:B------:R-:W-:Y:S01]  /*3e90*/  FFMA.FTZ R9, R9, R136, 1.1641532182693481445e-10 ;  /* 0x2f00000009097423 */ /* 0x000fe20000010088 */
[----:B------:R-:W-:Y:S01]  /*3ea0*/  HFMA2 R100, -RZ, RZ, 0, 1.1920928955078125e-07 ;  /* 0x00000002ff647431 */ /* 0x000fe200000001ff */
        /* <DEDUP_REMOVED lines=17> */
.L_x_23034:
        /* <DEDUP_REMOVED lines=13> */
.L_x_23036:
[----:B------:R-:W-:Y:S05]  /*4090*/  BSYNC.RECONVERGENT B3 ;  /* 0x0000000000037941 */ /* 0x000fea0003800200 */
.L_x_23035:
        /* <DEDUP_REMOVED lines=41> */
[----:B------:R-:W-:Y:S01]  /*4330*/  LOP3.LUT R7, R102, UR31, R101, 0x96, !PT ;  /* 0x0000001f66077c12 */ /* 0x000fe2000f8e9665 */
[----:B------:R-:W-:-:S07]  /*4340*/  IMAD.MOV.U32 R100, RZ, RZ, RZ ;  /* 0x000000ffff647224 */ /* 0x000fce00078e00ff */
.L_x_23033:
[----:B------:R-:W-:Y:S05]  /*4350*/  BSYNC.RECONVERGENT B2 ;  /* 0x0000000000027941 */ /* 0x000fea0003800200 */
.L_x_23032:
        /* <DEDUP_REMOVED lines=21> */
.L_x_23039:
        /* <DEDUP_REMOVED lines=13> */
.L_x_23041:
[----:B------:R-:W-:Y:S05]  /*4580*/  BSYNC.RECONVERGENT B3 ;  /* 0x0000000000037941 */ /* 0x000fea0003800200 */
.L_x_23040:
        /* <DEDUP_REMOVED lines=43> */
.L_x_23038:
[----:B------:R-:W-:Y:S05]  /*4840*/  BSYNC.RECONVERGENT B2 ;  /* 0x0000000000027941 */ /* 0x000fea0003800200 */
.L_x_23037:
[----:B------:R-:W-:Y:S01]  /*4850*/  ISETP.NE.AND P3, PT, R102, 0x1, PT ;  /* 0x000000016600780c */ /* 0x000fe20003f65270 */
[----:B------:R-:W-:Y:S01]  /*4860*/  HADD2.F32 R101, -RZ, R105.H0_H0 ;  /* 0x20000069ff657230 */ /* 0x000fe20000004100 */
[----:B------:R-:W-:Y:S01]  /*4870*/  I2FP.F32.U32 R9, R9 ;  /* 0x0000000900097245 */ /* 0x000fe20000201000 */
[----:B------:R-:W-:Y:S03]  /*4880*/  BSSY.RECONVERGENT B2, `(.L_x_23042) ;  /* 0x000004b000027945 */ /* 0x000fe60003800200 */
[----:B------:R-:W-:Y:S01]  /*4890*/  FMUL.FTZ R18, R101, R142 ;  /* 0x0000008e65127220 */ /* 0x000fe20000410000 */
[----:B------:R-:W-:Y:S01]  /*48a0*/  FFMA.FTZ R9, R9, R136, 1.1641532182693481445e-10 ;  /* 0x2f00000009097423 */ /* 0x000fe20000010088 */
[----:B------:R-:W-:Y:S02]  /*48b0*/  IMAD.MOV.U32 R101, RZ, RZ, 0x2 ;  /* 0x00000002ff657424 */ /* 0x000fe400078e00ff */
        /* <DEDUP_REMOVED lines=14> */
.L_x_23044:
        /* <DEDUP_REMOVED lines=13> */
.L_x_23046:
[----:B------:R-:W-:Y:S05]  /*4a70*/  BSYNC.RECONVERGENT B3 ;  /* 0x0000000000037941 */ /* 0x000fea0003800200 */
.L_x_23045:
        /* <DEDUP_REMOVED lines=43> */
.L_x_23043:
[----:B------:R-:W-:Y:S05]  /*4d30*/  BSYNC.RECONVERGENT B2 ;  /* 0x0000000000027941 */ /* 0x000fea0003800200 */
.L_x_23042:
[----:B------:R-:W-:Y:S01]  /*4d40*/  ISETP.NE.AND P4, PT, R101, 0x1, PT ;  /* 0x000000016500780c */ /* 0x000fe20003f85270 */
[----:B------:R-:W-:Y:S01]  /*4d50*/  HADD2.F32 R105, -RZ, R105.H1_H1 ;  /* 0x30000069ff697230 */ /* 0x000fe20000004100 */
        /* <DEDUP_REMOVED lines=19> */
.L_x_23049:
        /* <DEDUP_REMOVED lines=13> */
.L_x_23051:
[----:B------:R-:W-:Y:S05]  /*4f60*/  BSYNC.RECONVERGENT B3 ;  /* 0x0000000000037941 */ /* 0x000fea0003800200 */
.L_x_23050:
        /* <DEDUP_REMOVED lines=43> */
.L_x_23048:
[----:B------:R-:W-:Y:S05]  /*5220*/  BSYNC.RECONVERGENT B2 ;  /* 0x0000000000027941 */ /* 0x000fea0003800200 */
.L_x_23047:
        /* <DEDUP_REMOVED lines=21> */
.L_x_23054:
        /* <DEDUP_REMOVED lines=13> */
.L_x_23056:
[----:B------:R-:W-:Y:S05]  /*5450*/  BSYNC.RECONVERGENT B3 ;  /* 0x0000000000037941 */ /* 0x000fea0003800200 */
.L_x_23055:
        /* <DEDUP_REMOVED lines=43> */
.L_x_23053:
[----:B------:R-:W-:Y:S05]  /*5710*/  BSYNC.RECONVERGENT B2 ;  /* 0x0000000000027941 */ /* 0x000fea0003800200 */
.L_x_23052:
        /* <DEDUP_REMOVED lines=21> */
.L_x_23059:
        /* <DEDUP_REMOVED lines=13> */
.L_x_23061:
[----:B------:R-:W-:Y:S05]  /*5940*/  BSYNC.RECONVERGENT B3 ;  /* 0x0000000000037941 */ /* 0x000fea0003800200 */
.L_x_23060:
        /* <DEDUP_REMOVED lines=43> */
.L_x_23058:
[----:B------:R-:W-:Y:S05]  /*5c00*/  BSYNC.RECONVERGENT B2 ;  /* 0x0000000000027941 */ /* 0x000fea0003800200 */
.L_x_23057:
[----:B------:R-:W-:Y:S01]  /*5c10*/  I2FP.F32.U32 R9, R9 ;  /* 0x0000000900097245 */ /* 0x000fe20000201000 */
[----:B------:R-:W-:Y:S01]  /*5c20*/  HADD2.F32 R101, -RZ, R107.H0_H0 ;  /* 0x2000006bff657230 */ /* 0x000fe20000004100 */
[----:B------:R-:W-:Y:S01]  /*5c30*/  ISETP.NE.AND P6, PT, R102, 0x1, PT ;  /* 0x000000016600780c */ /* 0x000fe20003fc5270 */
[----:B------:R-:W-:Y:S02]  /*5c40*/  BSSY.RECONVERGENT B2, `(.L_x_23062) ;  /* 0x000004d000027945 */ /* 0x000fe40003800200 */
        /* <DEDUP_REMOVED lines=17> */
.L_x_23064:
        /* <DEDUP_REMOVED lines=15> */
.L_x_23066:
[----:B------:R-:W-:Y:S05]  /*5e50*/  BSYNC.RECONVERGENT B3 ;  /* 0x0000000000037941 */ /* 0x000fea0003800200 */
.L_x_23065:
        /* <DEDUP_REMOVED lines=43> */
.L_x_23063:
[----:B------:R-:W-:Y:S05]  /*6110*/  BSYNC.RECONVERGENT B2 ;  /* 0x0000000000027941 */ /* 0x000fea0003800200 */
.L_x_23062:
        /* <DEDUP_REMOVED lines=12> */
.L_x_23026:
        /* <DEDUP_REMOVED lines=21> */
.L_x_22985:
[----:B------:R-:W-:Y:S05]  /*6330*/  BSYNC.RECONVERGENT B1 ;  /* 0x0000000000017941 */ /* 0x000fea0003800200 */
.L_x_22984:
        /* <DEDUP_REMOVED lines=29> */
.L_x_23072:
        /* <DEDUP_REMOVED lines=13> */
.L_x_23074:
[----:B------:R-:W-:Y:S05]  /*65e0*/  BSYNC.RECONVERGENT B3 ;  /* 0x0000000000037941 */ /* 0x000fea0003800200 */
.L_x_23073:
        /* <DEDUP_REMOVED lines=41> */
.L_x_23071:
[----:B------:R-:W-:Y:S05]  /*6880*/  BSYNC.RECONVERGENT B2 ;  /* 0x0000000000027941 */ /* 0x000fea0003800200 */
.L_x_23070:
        /* <DEDUP_REMOVED lines=27> */
.L_x_23077:
        /* <DEDUP_REMOVED lines=13> */
.L_x_23079:
[----:B------:R-:W-:Y:S05]  /*6b10*/  BSYNC.RECONVERGENT B3 ;  /* 0x0000000000037941 */ /* 0x000fea0003800200 */
.L_x_23078:
        /* <DEDUP_REMOVED lines=43> */
.L_x_23076:
[----:B------:R-:W-:Y:S05]  /*6dd0*/  BSYNC.RECONVERGENT B2 ;  /* 0x0000000000027941 */ /* 0x000fea0003800200 */
.L_x_23075:
        /* <DEDUP_REMOVED lines=23> */
.L_x_23082:
        /* <DEDUP_REMOVED lines=13> */
.L_x_23084:
[----:B------:R-:W-:Y:S05]  /*7020*/  BSYNC.RECONVERGENT B3 ;  /* 0x0000000000037941 */ /* 0x000fea0003800200 */
.L_x_23083:
        /* <DEDUP_REMOVED lines=43> */
.L_x_23081:
[----:B------:R-:W-:Y:S05]  /*72e0*/  BSYNC.RECONVERGENT B2 ;  /* 0x0000000000027941 */ /* 0x000fea0003800200 */
.L_x_23080:
        /* <DEDUP_REMOVED lines=23> */
.L_x_23087:
        /* <DEDUP_REMOVED lines=13> */
.L_x_23089:
[----:B------:R-:W-:Y:S05]  /*7530*/  BSYNC.RECONVERGENT B3 ;  /* 0x0000000000037941 */ /* 0x000fea0003800200 */
.L_x_23088:
        /* <DEDUP_REMOVED lines=43> */
.L_x_23086:
[----:B------:R-:W-:Y:S05]  /*77f0*/  BSYNC.RECONVERGENT B2 ;  /* 0x0000000000027941 */ /* 0x000fea0003800200 */
.L_x_23085:
        /* <DEDUP_REMOVED lines=23> */
.L_x_23092:
        /* <DEDUP_REMOVED lines=13> */
.L_x_23094:
[----:B------:R-:W-:Y:S05]  /*7a40*/  BSYNC.RECONVERGENT B3 ;  /* 0x0000000000037941 */ /* 0x000fea0003800200 */
.L_x_23093:
        /* <DEDUP_REMOVED lines=43> */
.L_x_23091:
[----:B------:R-:W-:Y:S05]  /*7d00*/  BSYNC.RECONVERGENT B2 ;  /* 0x0000000000027941 */ /* 0x000fea0003800200 */
.L_x_23090:
        /* <DEDUP_REMOVED lines=23> */
.L_x_23097:
        /* <DEDUP_REMOVED lines=13> */
.L_x_23099:
[----:B------:R-:W-:Y:S05]  /*7f50*/  BSYNC.RECONVERGENT B3 ;  /* 0x0000000000037941 */ /* 0x000fea0003800200 */
.L_x_23098:
        /* <DEDUP_REMOVED lines=43> */
.L_x_23096:
[----:B------:R-:W-:Y:S05]  /*8210*/  BSYNC.RECONVERGENT B2 ;  /* 0x0000000000027941 */ /* 0x000fea0003800200 */
.L_x_23095:
        /* <DEDUP_REMOVED lines=23> */
.L_x_23102:
        /* <DEDUP_REMOVED lines=13> */
.L_x_23104:
[----:B------:R-:W-:Y:S05]  /*8460*/  BSYNC.RECONVERGENT B3 ;  /* 0x0000000000037941 */ /* 0x000fea0003800200 */
.L_x_23103:
        /* <DEDUP_REMOVED lines=43> */
.L_x_23101:
[----:B------:R-:W-:Y:S05]  /*8720*/  BSYNC.RECONVERGENT B2 ;  /* 0x0000000000027941 */ /* 0x000fea0003800200 */
.L_x_23100:
        /* <DEDUP_REMOVED lines=23> */
.L_x_23107:
        /* <DEDUP_REMOVED lines=15> */
.L_x_23109:
[----:B------:R-:W-:Y:S05]  /*8990*/  BSYNC.RECONVERGENT B3 ;  /* 0x0000000000037941 */ /* 0x000fea0003800200 */
.L_x_23108:
        /* <DEDUP_REMOVED lines=43> */
.L_x_23106:
[----:B------:R-:W-:Y:S05]  /*8c50*/  BSYNC.RECONVERGENT B2 ;  /* 0x0000000000027941 */ /* 0x000fea0003800200 */
.L_x_23105:
        /* <DEDUP_REMOVED lines=15> */
.L_x_23069:
        /* <DEDUP_REMOVED lines=16> */
.L_x_23113:
        /* <DEDUP_REMOVED lines=13> */
.L_x_23115:
[----:B------:R-:W-:Y:S05]  /*8f20*/  BSYNC.RECONVERGENT B3 ;  /* 0x0000000000037941 */ /* 0x000fea0003800200 */
.L_x_23114:
        /* <DEDUP_REMOVED lines=41> */
.L_x_23112:
[----:B------:R-:W-:Y:S05]  /*91c0*/  BSYNC.RECONVERGENT B2 ;  /* 0x0000000000027941 */ /* 0x000fea0003800200 */
.L_x_23111:
        /* <DEDUP_REMOVED lines=25> */
.L_x_23118:
        /* <DEDUP_REMOVED lines=13> */
.L_x_23120:
[----:B------:R-:W-:Y:S05]  /*9430*/  BSYNC.RECONVERGENT B3 ;  /* 0x0000000000037941 */ /* 0x000fea0003800200 */
.L_x_23119:
        /* <DEDUP_REMOVED lines=43> */
.L_x_23117:
[----:B------:R-:W-:Y:S05]  /*96f0*/  BSYNC.RECONVERGENT B2 ;  /* 0x0000000000027941 */ /* 0x000fea0003800200 */
.L_x_23116:
        /* <DEDUP_REMOVED lines=21> */
.L_x_23123:
        /* <DEDUP_REMOVED lines=13> */
.L_x_23125:
[----:B------:R-:W-:Y:S05]  /*9920*/  BSYNC.RECONVERGENT B3 ;  /* 0x0000000000037941 */ /* 0x000fea0003800200 */
.L_x_23124:
        /* <DEDUP_REMOVED lines=43> */
.L_x_23122:
[----:B------:R-:W-:Y:S05]  /*9be0*/  BSYNC.RECONVERGENT B2 ;  /* 0x0000000000027941 */ /* 0x000fea0003800200 */
.L_x_23121:
        /* <DEDUP_REMOVED lines=21> */
.L_x_23128:
        /* <DEDUP_REMOVED lines=13> */
.L_x_23130:
[----:B------:R-:W-:Y:S05]  /*9e10*/  BSYNC.RECONVERGENT B3 ;  /* 0x0000000000037941 */ /* 0x000fea0003800200 */
.L_x_23129:
        /* <DEDUP_REMOVED lines=43> */
.L_x_23127:
[----:B------:R-:W-:Y:S05]  /*a0d0*/  BSYNC.RECONVERGENT B2 ;  /* 0x0000000000027941 */ /* 0x000fea0003800200 */
.L_x_23126:
        /* <DEDUP_REMOVED lines=21> */
.L_x_23133:
        /* <DEDUP_REMOVED lines=13> */
.L_x_23135:
[----:B------:R-:W-:Y:S05]  /*a300*/  BSYNC.RECONVERGENT B3 ;  /* 0x0000000000037941 */ /* 0x000fea0003800200 */
.L_x_23134:
        /* <DEDUP_REMOVED lines=43> */
.L_x_23132:
[----:B------:R-:W-:Y:S05]  /*a5c0*/  BSYNC.RECONVERGENT B2 ;  /* 0x0000000000027941 */ /* 0x000fea0003800200 */
.L_x_23131:
        /* <DEDUP_REMOVED lines=21> */
.L_x_23138:
        /* <DEDUP_REMOVED lines=13> */
.L_x_23140:
[----:B------:R-:W-:Y:S05]  /*a7f0*/  BSYNC.RECONVERGENT B3 ;  /* 0x0000000000037941 */ /* 0x000fea0003800200 */
.L_x_23139:
        /* <DEDUP_REMOVED lines=43> */
.L_x_23137:
[----:B------:R-:W-:Y:S05]  /*aab0*/  BSYNC.RECONVERGENT B2 ;  /* 0x0000000000027941 */ /* 0x000fea0003800200 */
.L_x_23136:
        /* <DEDUP_REMOVED lines=21> */
.L_x_23143:
        /* <DEDUP_REMOVED lines=13> */
.L_x_23145:
[----:B------:R-:W-:Y:S05]  /*ace0*/  BSYNC.RECONVERGENT B3 ;  /* 0x0000000000037941 */ /* 0x000fea0003800200 */
.L_x_23144:
        /* <DEDUP_REMOVED lines=43> */
.L_x_23142:
[----:B------:R-:W-:Y:S05]  /*afa0*/  BSYNC.RECONVERGENT B2 ;  /* 0x0000000000027941 */ /* 0x000fea0003800200 */
.L_x_23141:
        /* <DEDUP_REMOVED lines=21> */
.L_x_23148:
        /* <DEDUP_REMOVED lines=15> */
.L_x_23150:
[----:B------:R-:W-:Y:S05]  /*b1f0*/  BSYNC.RECONVERGENT B3 ;  /* 0x0000000000037941 */ /* 0x000fea0003800200 */
.L_x_23149:
        /* <DEDUP_REMOVED lines=43> */
.L_x_23147:
[----:B------:R-:W-:Y:S05]  /*b4b0*/  BSYNC.RECONVERGENT B2 ;  /* 0x0000000000027941 */ /* 0x000fea0003800200 */
.L_x_23146:
        /* <DEDUP_REMOVED lines=12> */
.L_x_23110:
        /* <DEDUP_REMOVED lines=21> */
.L_x_23068:
[----:B------:R-:W-:Y:S05]  /*b6d0*/  BSYNC.RECONVERGENT B1 ;  /* 0x0000000000017941 */ /* 0x000fea0003800200 */
.L_x_23067:
        /* <DEDUP_REMOVED lines=29> */
.L_x_23156:
        /* <DEDUP_REMOVED lines=13> */
.L_x_23158:
[----:B------:R-:W-:Y:S05]  /*b980*/  BSYNC.RECONVERGENT B3 ;  /* 0x0000000000037941 */ /* 0x000fea0003800200 */
.L_x_23157:
        /* <DEDUP_REMOVED lines=42> */
.L_x_23155:
[----:B------:R-:W-:Y:S05]  /*bc30*/  BSYNC.RECONVERGENT B2 ;  /* 0x0000000000027941 */ /* 0x000fea0003800200 */
.L_x_23154:
        /* <DEDUP_REMOVED lines=27> */
.L_x_23161:
        /* <DEDUP_REMOVED lines=13> */
.L_x_23163:
[----:B------:R-:W-:Y:S05]  /*bec0*/  BSYNC.RECONVERGENT B3 ;  /* 0x0000000000037941 */ /* 0x000fea0003800200 */
.L_x_23162:
        /* <DEDUP_REMOVED lines=43> */
.L_x_23160:
[----:B------:R-:W-:Y:S05]  /*c180*/  BSYNC.RECONVERGENT B2 ;  /* 0x0000000000027941 */ /* 0x000fea0003800200 */
.L_x_23159:
        /* <DEDUP_REMOVED lines=23> */
.L_x_23166:
        /* <DEDUP_REMOVED lines=13> */
.L_x_23168:
[----:B------:R-:W-:Y:S05]  /*c3d0*/  BSYNC.RECONVERGENT B3 ;  /* 0x0000000000037941 */ /* 0x000fea0003800200 */
.L_x_23167:
        /* <DEDUP_REMOVED lines=43> */
.L_x_23165:
[----:B------:R-:W-:Y:S05]  /*c690*/  BSYNC.RECONVERGENT B2 ;  /* 0x0000000000027941 */ /* 0x000fea0003800200 */
.L_x_23164:
        /* <DEDUP_REMOVED lines=23> */
.L_x_23171:
        /* <DEDUP_REMOVED lines=13> */
.L_x_23173:
[----:B------:R-:W-:Y:S05]  /*c8e0*/  BSYNC.RECONVERGENT B3 ;  /* 0x0000000000037941 */ /* 0x000fea0003800200 */
.L_x_23172:
        /* <DEDUP_REMOVED lines=43> */
.L_x_23170:
[----:B------:R-:W-:Y:S05]  /*cba0*/  BSYNC.RECONVERGENT B2 ;  /* 0x0000000000027941 */ /* 0x000fea0003800200 */
.L_x_23169:
        /* <DEDUP_REMOVED lines=23> */
.L_x_23176:
        /* <DEDUP_REMOVED lines=13> */
.L_x_23178:
[----:B------:R-:W-:Y:S05]  /*cdf0*/  BSYNC.RECONVERGENT B3 ;  /* 0x0000000000037941 */ /* 0x000fea0003800200 */
.L_x_23177:
        /* <DEDUP_REMOVED lines=43> */
.L_x_23175:
[----:B------:R-:W-:Y:S05]  /*d0b0*/  BSYNC.RECONVERGENT B2 ;  /* 0x0000000000027941 */ /* 0x000fea0003800200 */
.L_x_23174:
[----:B------:R-:W-:Y:S01]  /*d0c0*/  I2FP.F32.U32 R9, R9 ;  /* 0x0000000900097245 */ /* 0x000fe20000201000 */
[----:B------:R-:W-:Y:S01]  /*d0d0*/  HADD2.F32 R101, -RZ, R102.H0_H0 ;  /* 0x20000066ff657230 */ /* 0x000fe20000004100 */
[----:B------:R-:W-:Y:S01]  /*d0e0*/  ISETP.NE.AND P4, PT, R104, 0x1, PT ;  /* 0x000000016800780c */ /* 0x000fe20003f85270 */
[----:B------:R-:W-:Y:S01]  /*d0f0*/  HADD2.F32 R120, -RZ, R106.H0_H0 ;  /* 0x2000006aff787230 */ /* 0x000fe20000004100 */
        /* <DEDUP_REMOVED lines=19> */
.L_x_23181:
        /* <DEDUP_REMOVED lines=13> */
.L_x_23183:
[----:B------:R-:W-:Y:S05]  /*d300*/  BSYNC.RECONVERGENT B3 ;  /* 0x0000000000037941 */ /* 0x000fea0003800200 */
.L_x_23182:
        /* <DEDUP_REMOVED lines=43> */
.L_x_23180:
[----:B------:R-:W-:Y:S05]  /*d5c0*/  BSYNC.RECONVERGENT B2 ;  /* 0x0000000000027941 */ /* 0x000fea0003800200 */
.L_x_23179:
        /* <DEDUP_REMOVED lines=23> */
.L_x_23186:
        /* <DEDUP_REMOVED lines=13> */
.L_x_23188:
[----:B------:R-:W-:Y:S05]  /*d810*/  BSYNC.RECONVERGENT B3 ;  /* 0x0000000000037941 */ /* 0x000fea0003800200 */
.L_x_23187:
        /* <DEDUP_REMOVED lines=43> */
.L_x_23185:
[----:B------:R-:W-:Y:S05]  /*dad0*/  BSYNC.RECONVERGENT B2 ;  /* 0x0000000000027941 */ /* 0x000fea0003800200 */
.L_x_23184:
        /* <DEDUP_REMOVED lines=23> */
.L_x_23191:
        /* <DEDUP_REMOVED lines=15> */
.L_x_23193:
[----:B------:R-:W-:Y:S05]  /*dd40*/  BSYNC.RECONVERGENT B3 ;  /* 0x0000000000037941 */ /* 0x000fea0003800200 */
.L_x_23192:
        /* <DEDUP_REMOVED lines=43> */
.L_x_23190:
[----:B------:R-:W-:Y:S05]  /*e000*/  BSYNC.RECONVERGENT B2 ;  /* 0x0000000000027941 */ /* 0x000fea0003800200 */
.L_x_23189:
        /* <DEDUP_REMOVED lines=15> */
.L_x_23153:
        /* <DEDUP_REMOVED lines=16> */
.L_x_23197:
        /* <DEDUP_REMOVED lines=13> */
.L_x_23199:
[----:B------:R-:W-:Y:S05]  /*e2d0*/  BSYNC.RECONVERGENT B3 ;  /* 0x0000000000037941 */ /* 0x000fea0003800200 */
.L_x_23198:
        /* <DEDUP_REMOVED lines=42> */
.L_x_23196:
[----:B------:R-:W-:Y:S05]  /*e580*/  BSYNC.RECONVERGENT B2 ;  /* 0x0000000000027941 */ /* 0x000fea0003800200 */
.L_x_23195:
        /* <DEDUP_REMOVED lines=25> */
.L_x_23202:
        /* <DEDUP_REMOVED lines=13> */
.L_x_23204:
[----:B------:R-:W-:Y:S05]  /*e7f0*/  BSYNC.RECONVERGENT B3 ;  /* 0x0000000000037941 */ /* 0x000fea0003800200 */
.L_x_23203:
        /* <DEDUP_REMOVED lines=43> */
.L_x_23201:
[----:B------:R-:W-:Y:S05]  /*eab0*/  BSYNC.RECONVERGENT B2 ;  /* 0x0000000000027941 */ /* 0x000fea0003800200 */
.L_x_23200:
        /* <DEDUP_REMOVED lines=21> */
.L_x_23207:
        /* <DEDUP_REMOVED lines=13> */
.L_x_23209:
[----:B------:R-:W-:Y:S05]  /*ece0*/  BSYNC.RECONVERGENT B3 ;  /* 0x0000000000037941 */ /* 0x000fea0003800200 */
.L_x_23208:
        /* <DEDUP_REMOVED lines=43> */
.L_x_23206:
[----:B------:R-:W-:Y:S05]  /*efa0*/  BSYNC.RECONVERGENT B2 ;  /* 0x0000000000027941 */ /* 0x000fea0003800200 */
.L_x_23205:
        /* <DEDUP_REMOVED lines=21> */
.L_x_23212:
        /* <DEDUP_REMOVED lines=13> */
.L_x_23214:
[----:B------:R-:W-:Y:S05]  /*f1d0*/  BSYNC.RECONVERGENT B3 ;  /* 0x0000000000037941 */ /* 0x000fea0003800200 */
.L_x_23213:
        /* <DEDUP_REMOVED lines=43> */
.L_x_23211:
[----:B------:R-:W-:Y:S05]  /*f490*/  BSYNC.RECONVERGENT B2 ;  /* 0x0000000000027941 */ /* 0x000fea0003800200 */
.L_x_23210:
        /* <DEDUP_REMOVED lines=21> */
.L_x_23217:
        /* <DEDUP_REMOVED lines=13> */
.L_x_23219:
[----:B------:R-:W-:Y:S05]  /*f6c0*/  BSYNC.RECONVERGENT B3 ;  /* 0x0000000000037941 */ /* 0x000fea0003800200 */
.L_x_23218:
        /* <DEDUP_REMOVED lines=43> */
.L_x_23216:
[----:B------:R-:W-:Y:S05]  /*f980*/  BSYNC.RECONVERGENT B2 ;  /* 0x0000000000027941 */ /* 0x000fea0003800200 */
.L_x_23215:
        /* <DEDUP_REMOVED lines=21> */
.L_x_23222:
        /* <DEDUP_REMOVED lines=13> */
.L_x_23224:
[----:B------:R-:W-:Y:S05]  /*fbb0*/  BSYNC.RECONVERGENT B3 ;  /* 0x0000000000037941 */ /* 0x000fea0003800200 */
.L_x_23223:
        /* <DEDUP_REMOVED lines=43> */
.L_x_23221:
[----:B------:R-:W-:Y:S05]  /*fe70*/  BSYNC.RECONVERGENT B2 ;  /* 0x0000000000027941 */ /* 0x000fea0003800200 */
.L_x_23220:
        /* <DEDUP_REMOVED lines=21> */
.L_x_23227:
        /* <DEDUP_REMOVED lines=13> */
.L_x_23229:
[----:B------:R-:W-:Y:S05]  /*100a0*/  BSYNC.RECONVERGENT B3 ;  /* 0x0000000000037941 */ /* 0x000fea0003800200 */
.L_x_23228:
        /* <DEDUP_REMOVED lines=43> */
.L_x_23226:
[----:B------:R-:W-:Y:S05]  /*10360*/  BSYNC.RECONVERGENT B2 ;  /* 0x0000000000027941 */ /* 0x000fea0003800200 */
.L_x_23225:
        /* <DEDUP_REMOVED lines=21> */
.L_x_23232:
        /* <DEDUP_REMOVED lines=15> */
.L_x_23234:
[----:B------:R-:W-:Y:S05]  /*105b0*/  BSYNC.RECONVERGENT B3 ;  /* 0x0000000000037941 */ /* 0x000fea0003800200 */
.L_x_23233:
        /* <DEDUP_REMOVED lines=43> */
.L_x_23231:
[----:B------:R-:W-:Y:S05]  /*10870*/  BSYNC.RECONVERGENT B2 ;  /* 0x0000000000027941 */ /* 0x000fea0003800200 */
.L_x_23230:
        /* <DEDUP_REMOVED lines=12> */
.L_x_23194:
        /* <DEDUP_REMOVED lines=21> */
.L_x_23152:
[----:B------:R-:W-:Y:S05]  /*10a90*/  BSYNC.RECONVERGENT B1 ;  /* 0x0000000000017941 */ /* 0x000fea0003800200 */
.L_x_23151:
        /* <DEDUP_REMOVED lines=29> */
.L_x_23240:
        /* <DEDUP_REMOVED lines=13> */
.L_x_23242:
[----:B------:R-:W-:Y:S05]  /*10d40*/  BSYNC.RECONVERGENT B3 ;  /* 0x0000000000037941 */ /* 0x000fea0003800200 */
.L_x_23241:
        /* <DEDUP_REMOVED lines=42> */
.L_x_23239:
[----:B------:R-:W-:Y:S05]  /*10ff0*/  BSYNC.RECONVERGENT B2 ;  /* 0x0000000000027941 */ /* 0x000fea0003800200 */
.L_x_23238:
        /* <DEDUP_REMOVED lines=27> */
.L_x_23245:
        /* <DEDUP_REMOVED lines=13> */
.L_x_23247:
[----:B------:R-:W-:Y:S05]  /*11280*/  BSYNC.RECONVERGENT B3 ;  /* 0x0000000000037941 */ /* 0x000fea0003800200 */
.L_x_23246:
        /* <DEDUP_REMOVED lines=43> */
.L_x_23244:
[----:B------:R-:W-:Y:S05]  /*11540*/  BSYNC.RECONVERGENT B2 ;  /* 0x0000000000027941 */ /* 0x000fea0003800200 */
.L_x_23243:
        /* <DEDUP_REMOVED lines=23> */
.L_x_23250:
        /* <DEDUP_REMOVED lines=13> */
.L_x_23252:
[----:B------:R-:W-:Y:S05]  /*11790*/  BSYNC.RECONVERGENT B3 ;  /* 0x0000000000037941 */ /* 0x000fea0003800200 */
.L_x_23251:
        /* <DEDUP_REMOVED lines=43> */
.L_x_23249:
[----:B------:R-:W-:Y:S05]  /*11a50*/  BSYNC.RECONVERGENT B2 ;  /* 0x0000000000027941 */ /* 0x000fea0003800200 */
.L_x_23248:
        /* <DEDUP_REMOVED lines=23> */
.L_x_23255:
        /* <DEDUP_REMOVED lines=13> */
.L_x_23257:
[----:B------:R-:W-:Y:S05]  /*11ca0*/  BSYNC.RECONVERGENT B3 ;  /* 0x0000000000037941 */ /* 0x000fea0003800200 */
.L_x_23256:
        /* <DEDUP_REMOVED lines=43> */
.L_x_23254:
[----:B------:R-:W-:Y:S05]  /*11f60*/  BSYNC.RECONVERGENT B2 ;  /* 0x0000000000027941 */ /* 0x000fea0003800200 */
.L_x_23253:
        /* <DEDUP_REMOVED lines=23> */
.L_x_23260:
        /* <DEDUP_REMOVED lines=13> */
.L_x_23262:
[----:B------:R-:W-:Y:S05]  /*121b0*/  BSYNC.RECONVERGENT B3 ;  /* 0x0000000000037941 */ /* 0x000fea0003800200 */
.L_x_23261:
        /* <DEDUP_REMOVED lines=43> */
.L_x_23259:
[----:B------:R-:W-:Y:S05]  /*12470*/  BSYNC.RECONVERGENT B2 ;  /* 0x0000000000027941 */ /* 0x000fea0003800200 */
.L_x_23258:
        /* <DEDUP_REMOVED lines=23> */
.L_x_23265:
        /* <DEDUP_REMOVED lines=13> */
.L_x_23267:
[----:B------:R-:W-:Y:S05]  /*126c0*/  BSYNC.RECONVERGENT B3 ;  /* 0x0000000000037941 */ /* 0x000fea0003800200 */
.L_x_23266:
        /* <DEDUP_REMOVED lines=43> */
.L_x_23264:
[----:B------:R-:W-:Y:S05]  /*12980*/  BSYNC.RECONVERGENT B2 ;  /* 0x0000000000027941 */ /* 0x000fea0003800200 */
.L_x_23263:
        /* <DEDUP_REMOVED lines=23> */
.L_x_23270:
        /* <DEDUP_REMOVED lines=13> */
.L_x_23272:
[----:B------:R-:W-:Y:S05]  /*12bd0*/  BSYNC.RECONVERGENT B3 ;  /* 0x0000000000037941 */ /* 0x000fea0003800200 */
.L_x_23271:
        /* <DEDUP_REMOVED lines=43> */
.L_x_23269:
[----:B------:R-:W-:Y:S05]  /*12e90*/  BSYNC.RECONVERGENT B2 ;  /* 0x0000000000027941 */ /* 0x000fea0003800200 */
.L_x_23268:
        /* <DEDUP_REMOVED lines=23> */
.L_x_23275:
        /* <DEDUP_REMOVED lines=15> */
.L_x_23277:
[----:B------:R-:W-:Y:S05]  /*13100*/  BSYNC.RECONVERGENT B3 ;  /* 0x0000000000037941 */ /* 0x000fea0003800200 */
.L_x_23276:
        /* <DEDUP_REMOVED lines=43> */
.L_x_23274:
[----:B------:R-:W-:Y:S05]  /*133c0*/  BSYNC.RECONVERGENT B2 ;  /* 0x0000000000027941 */ /* 0x000fea0003800200 */
.L_x_23273:
        /* <DEDUP_REMOVED lines=15> */
.L_x_23237:
        /* <DEDUP_REMOVED lines=16> */
.L_x_23281:
        /* <DEDUP_REMOVED lines=13> */
.L_x_23283:
[----:B------:R-:W-:Y:S05]  /*13690*/  BSYNC.RECONVERGENT B3 ;  /* 0x0000000000037941 */ /* 0x000fea0003800200 */
.L_x_23282:
        /* <DEDUP_REMOVED lines=42> */
.L_x_23280:
[----:B------:R-:W-:Y:S05]  /*13940*/  BSYNC.RECONVERGENT B2 ;  /* 0x0000000000027941 */ /* 0x000fea0003800200 */
.L_x_23279:
        /* <DEDUP_REMOVED lines=25> */
.L_x_23286:
        /* <DEDUP_REMOVED lines=13> */
.L_x_23288:
[----:B------:R-:W-:Y:S05]  /*13bb0*/  BSYNC.RECONVERGENT B3 ;  /* 0x0000000000037941 */ /* 0x000fea0003800200 */
.L_x_23287:
        /* <DEDUP_REMOVED lines=43> */
.L_x_23285:
[----:B------:R-:W-:Y:S05]  /*13e70*/  BSYNC.RECONVERGENT B2 ;  /* 0x0000000000027941 */ /* 0x000fea0003800200 */
.L_x_23284:
        /* <DEDUP_REMOVED lines=21> */
.L_x_23291:
        /* <DEDUP_REMOVED lines=13> */
.L_x_23293:
[----:B------:R-:W-:Y:S05]  /*140a0*/  BSYNC.RECONVERGENT B3 ;  /* 0x0000000000037941 */ /* 0x000fea0003800200 */
.L_x_23292:
        /* <DEDUP_REMOVED lines=43> */
.L_x_23290:
[----:B------:R-:W-:Y:S05]  /*14360*/  BSYNC.RECONVERGENT B2 ;  /* 0x0000000000027941 */ /* 0x000fea0003800200 */
.L_x_23289:
        /* <DEDUP_REMOVED lines=21> */
.L_x_23296:
        /* <DEDUP_REMOVED lines=13> */
.L_x_23298:
[----:B------:R-:W-:Y:S05]  /*14590*/  BSYNC.RECONVERGENT B3 ;  /* 0x0000000000037941 */ /* 0x000fea0003800200 */
.L_x_23297:
        /* <DEDUP_REMOVED lines=43> */
.L_x_23295:
[----:B------:R-:W-:Y:S05]  /*14850*/  BSYNC.RECONVERGENT B2 ;  /* 0x0000000000027941 */ /* 0x000fea0003800200 */
.L_x_23294:
        /* <DEDUP_REMOVED lines=21> */
.L_x_23301:
        /* <DEDUP_REMOVED lines=13> */
.L_x_23303:
[----:B------:R-:W-:Y:S05]  /*14a80*/  BSYNC.RECONVERGENT B3 ;  /* 0x0000000000037941 */ /* 0x000fea0003800200 */
.L_x_23302:
        /* <DEDUP_REMOVED lines=43> */
.L_x_23300:
[----:B------:R-:W-:Y:S05]  /*14d40*/  BSYNC.RECONVERGENT B2 ;  /* 0x0000000000027941 */ /* 0x000fea0003800200 */
.L_x_23299:
        /* <DEDUP_REMOVED lines=21> */
.L_x_23306:
        /* <DEDUP_REMOVED lines=13> */
.L_x_23308:
[----:B------:R-:W-:Y:S05]  /*14f70*/  BSYNC.RECONVERGENT B3 ;  /* 0x0000000000037941 */ /* 0x000fea0003800200 */
.L_x_23307:
        /* <DEDUP_REMOVED lines=43> */
.L_x_23305:
[----:B------:R-:W-:Y:S05]  /*15230*/  BSYNC.RECONVERGENT B2 ;  /* 0x0000000000027941 */ /* 0x000fea0003800200 */
.L_x_23304:
        /* <DEDUP_REMOVED lines=21> */
.L_x_23311:
        /* <DEDUP_REMOVED lines=13> */
.L_x_23313:
[----:B------:R-:W-:Y:S05]  /*15460*/  BSYNC.RECONVERGENT B3 ;  /* 0x0000000000037941 */ /* 0x000fea0003800200 */
.L_x_23312:
        /* <DEDUP_REMOVED lines=43> */
.L_x_23310:
[----:B------:R-:W-:Y:S05]  /*15720*/  BSYNC.RECONVERGENT B2 ;  /* 0x0000000000027941 */ /* 0x000fea0003800200 */
.L_x_23309:
        /* <DEDUP_REMOVED lines=21> */
.L_x_23316:
        /* <DEDUP_REMOVED lines=15> */
.L_x_23318:
[----:B------:R-:W-:Y:S05]  /*15970*/  BSYNC.RECONVERGENT B3 ;  /* 0x0000000000037941 */ /* 0x000fea0003800200 */
.L_x_23317:
        /* <DEDUP_REMOVED lines=43> */
.L_x_23315:
[----:B------:R-:W-:Y:S05]  /*15c30*/  BSYNC.RECONVERGENT B2 ;  /* 0x0000000000027941 */ /* 0x000fea0003800200 */
.L_x_23314:
        /* <DEDUP_REMOVED lines=12> */
.L_x_23278:
        /* <DEDUP_REMOVED lines=21> */
.L_x_23236:
[----:B------:R-:W-:Y:S05]  /*15e50*/  BSYNC.RECONVERGENT B1 ;  /* 0x0000000000017941 */ /* 0x000fea0003800200 */
.L_x_23235:
        /* <DEDUP_REMOVED lines=28> */
.L_x_23324:
        /* <DEDUP_REMOVED lines=13> */
.L_x_23326:
[----:B------:R-:W-:Y:S05]  /*160f0*/  BSYNC.RECONVERGENT B3 ;  /* 0x0000000000037941 */ /* 0x000fea0003800200 */
.L_x_23325:
        /* <DEDUP_REMOVED lines=42> */
.L_x_23323:
[----:B------:R-:W-:Y:S05]  /*163a0*/  BSYNC.RECONVERGENT B2 ;  /* 0x0000000000027941 */ /* 0x000fea0003800200 */
.L_x_23322:
        /* <DEDUP_REMOVED lines=27> */
.L_x_23329:
        /* <DEDUP_REMOVED lines=13> */
.L_x_23331:
[----:B------:R-:W-:Y:S05]  /*16630*/  BSYNC.RECONVERGENT B3 ;  /* 0x0000000000037941 */ /* 0x000fea0003800200 */
.L_x_23330:
        /* <DEDUP_REMOVED lines=43> */
.L_x_23328:
[----:B------:R-:W-:Y:S05]  /*168f0*/  BSYNC.RECONVERGENT B2 ;  /* 0x0000000000027941 */ /* 0x000fea0003800200 */
.L_x_23327:
        /* <DEDUP_REMOVED lines=24> */
.L_x_23334:
        /* <DEDUP_REMOVED lines=13> */
.L_x_23336:
[----:B------:R-:W-:Y:S05]  /*16b50*/  BSYNC.RECONVERGENT B3 ;  /* 0x0000000000037941 */ /* 0x000fea0003800200 */
.L_x_23335:
        /* <DEDUP_REMOVED lines=43> */
.L_x_23333:
[----:B------:R-:W-:Y:S05]  /*16e10*/  BSYNC.RECONVERGENT B2 ;  /* 0x0000000000027941 */ /* 0x000fea0003800200 */
.L_x_23332:
        /* <DEDUP_REMOVED lines=23> */
.L_x_23339:
        /* <DEDUP_REMOVED lines=13> */
.L_x_23341:
[----:B------:R-:W-:Y:S05]  /*17060*/  BSYNC.RECONVERGENT B3 ;  /* 0x0000000000037941 */ /* 0x000fea0003800200 */
.L_x_23340:
        /* <DEDUP_REMOVED lines=43> */
.L_x_23338:
[----:B------:R-:W-:Y:S05]  /*17320*/  BSYNC.RECONVERGENT B2 ;  /* 0x0000000000027941 */ /* 0x000fea0003800200 */
.L_x_23337:
        /* <DEDUP_REMOVED lines=23> */
.L_x_23344:
        /* <DEDUP_REMOVED lines=13> */
.L_x_23346:
[----:B------:R-:W-:Y:S05]  /*17570*/  BSYNC.RECONVERGENT B3 ;  /* 0x0000000000037941 */ /* 0x000fea0003800200 */
.L_x_23345:
        /* <DEDUP_REMOVED lines=43> */
.L_x_23343:
[----:B------:R-:W-:Y:S05]  /*17830*/  BSYNC.RECONVERGENT B2 ;  /* 0x0000000000027941 */ /* 0x000fea0003800200 */
.L_x_23342:
        /* <DEDUP_REMOVED lines=23> */
.L_x_23349:
        /* <DEDUP_REMOVED lines=13> */
.L_x_23351:
[----:B------:R-:W-:Y:S05]  /*17a80*/  BSYNC.RECONVERGENT B3 ;  /* 0x0000000000037941 */ /* 0x000fea0003800200 */
.L_x_23350:
        /* <DEDUP_REMOVED lines=43> */
.L_x_23348:
[----:B------:R-:W-:Y:S05]  /*17d40*/  BSYNC.RECONVERGENT B2 ;  /* 0x0000000000027941 */ /* 0x000fea0003800200 */
.L_x_23347:
        /* <DEDUP_REMOVED lines=23> */
.L_x_23354:
        /* <DEDUP_REMOVED lines=13> */
.L_x_23356:
[----:B------:R-:W-:Y:S05]  /*17f90*/  BSYNC.RECONVERGENT B3 ;  /* 0x0000000000037941 */ /* 0x000fea0003800200 */
.L_x_23355:
        /* <DEDUP_REMOVED lines=43> */
.L_x_23353:
[----:B------:R-:W-:Y:S05]  /*18250*/  BSYNC.RECONVERGENT B2 ;  /* 0x0000000000027941 */ /* 0x000fea0003800200 */
.L_x_23352:
        /* <DEDUP_REMOVED lines=23> */
.L_x_23359:
        /* <DEDUP_REMOVED lines=15> */
.L_x_23361:
[----:B------:R-:W-:Y:S05]  /*184c0*/  BSYNC.RECONVERGENT B3 ;  /* 0x0000000000037941 */ /* 0x000fea0003800200 */
.L_x_23360:
        /* <DEDUP_REMOVED lines=43> */
.L_x_23358:
[----:B------:R-:W-:Y:S05]  /*18780*/  BSYNC.RECONVERGENT B2 ;  /* 0x0000000000027941 */ /* 0x000fea0003800200 */
.L_x_23357:
        /* <DEDUP_REMOVED lines=15> */
.L_x_23321:
        /* <DEDUP_REMOVED lines=16> */
.L_x_23365:
        /* <DEDUP_REMOVED lines=13> */
.L_x_23367:
[----:B------:R-:W-:Y:S05]  /*18a50*/  BSYNC.RECONVERGENT B3 ;  /* 0x0000000000037941 */ /* 0x000fea0003800200 */
.L_x_23366:
        /* <DEDUP_REMOVED lines=42> */
.L_x_23364:
[----:B------:R-:W-:Y:S05]  /*18d00*/  BSYNC.RECONVERGENT B2 ;  /* 0x0000000000027941 */ /* 0x000fea0003800200 */
.L_x_23363:
        /* <DEDUP_REMOVED lines=25> */
.L_x_23370:
        /* <DEDUP_REMOVED lines=13> */
.L_x_23372:
[----:B------:R-:W-:Y:S05]  /*18f70*/  BSYNC.RECONVERGENT B3 ;  /* 0x0000000000037941 */ /* 0x000fea0003800200 */
.L_x_23371:
        /* <DEDUP_REMOVED lines=43> */
.L_x_23369:
[----:B------:R-:W-:Y:S05]  /*19230*/  BSYNC.RECONVERGENT B2 ;  /* 0x0000000000027941 */ /* 0x000fea0003800200 */
.L_x_23368:
        /* <DEDUP_REMOVED lines=22> */
.L_x_23375:
        /* <DEDUP_REMOVED lines=13> */
.L_x_23377:
[----:B------:R-:W-:Y:S05]  /*19470*/  BSYNC.RECONVERGENT B3 ;  /* 0x0000000000037941 */ /* 0x000fea0003800200 */
.L_x_23376:
        /* <DEDUP_REMOVED lines=43> */
.L_x_23374:
[----:B------:R-:W-:Y:S05]  /*19730*/  BSYNC.RECONVERGENT B2 ;  /* 0x0000000000027941 */ /* 0x000fea0003800200 */
.L_x_23373:
        /* <DEDUP_REMOVED lines=21> */
.L_x_23380:
        /* <DEDUP_REMOVED lines=13> */
.L_x_23382:
[----:B------:R-:W-:Y:S05]  /*19960*/  BSYNC.RECONVERGENT B3 ;  /* 0x0000000000037941 */ /* 0x000fea0003800200 */
.L_x_23381:
        /* <DEDUP_REMOVED lines=43> */
.L_x_23379:
[----:B------:R-:W-:Y:S05]  /*19c20*/  BSYNC.RECONVERGENT B2 ;  /* 0x0000000000027941 */ /* 0x000fea0003800200 */
.L_x_23378:
        /* <DEDUP_REMOVED lines=21> */
.L_x_23385:
        /* <DEDUP_REMOVED lines=13> */
.L_x_23387:
[----:B------:R-:W-:Y:S05]  /*19e50*/  BSYNC.RECONVERGENT B3 ;  /* 0x0000000000037941 */ /* 0x000fea0003800200 */
.L_x_23386:
        /* <DEDUP_REMOVED lines=43> */
.L_x_23384:
[----:B------:R-:W-:Y:S05]  /*1a110*/  BSYNC.RECONVERGENT B2 ;  /* 0x0000000000027941 */ /* 0x000fea0003800200 */
.L_x_23383:
        /* <DEDUP_REMOVED lines=21> */
.L_x_23390:
        /* <DEDUP_REMOVED lines=13> */
.L_x_23392:
[----:B------:R-:W-:Y:S05]  /*1a340*/  BSYNC.RECONVERGENT B3 ;  /* 0x0000000000037941 */ /* 0x000fea0003800200 */
.L_x_23391:
        /* <DEDUP_REMOVED lines=43> */
.L_x_23389:
[----:B------:R-:W-:Y:S05]  /*1a600*/  BSYNC.RECONVERGENT B2 ;  /* 0x0000000000027941 */ /* 0x000fea0003800200 */
.L_x_23388:
        /* <DEDUP_REMOVED lines=21> */
.L_x_23395:
        /* <DEDUP_REMOVED lines=13> */
.L_x_23397:
[----:B------:R-:W-:Y:S05]  /*1a830*/  BSYNC.RECONVERGENT B3 ;  /* 0x0000000000037941 */ /* 0x000fea0003800200 */
.L_x_23396:
        /* <DEDUP_REMOVED lines=43> */
.L_x_23394:
[----:B------:R-:W-:Y:S05]  /*1aaf0*/  BSYNC.RECONVERGENT B2 ;  /* 0x0000000000027941 */ /* 0x000fea0003800200 */
.L_x_23393:
        /* <DEDUP_REMOVED lines=21> */
.L_x_23400:
        /* <DEDUP_REMOVED lines=15> */
.L_x_23402:
[----:B------:R-:W-:Y:S05]  /*1ad40*/  BSYNC.RECONVERGENT B3 ;  /* 0x0000000000037941 */ /* 0x000fea0003800200 */
.L_x_23401:
        /* <DEDUP_REMOVED lines=43> */
.L_x_23399:
[----:B------:R-:W-:Y:S05]  /*1b000*/  BSYNC.RECONVERGENT B2 ;  /* 0x0000000000027941 */ /* 0x000fea0003800200 */
.L_x_23398:
        /* <DEDUP_REMOVED lines=12> */
.L_x_23362:
        /* <DEDUP_REMOVED lines=21> */
.L_x_23320:
[----:B------:R-:W-:Y:S05]  /*1b220*/  BSYNC.RECONVERGENT B1 ;  /* 0x0000000000017941 */ /* 0x000fea0003800200 */
.L_x_23319:
        /* <DEDUP_REMOVED lines=152> */
.L_x_23426:
        /* <DEDUP_REMOVED lines=45> */
[----:B------:R-:W-:Y:S01]  /*1be80*/  F2FP.F16.F32.PACK_AB R102, R143, R102 ;  /* 0x000000668f66723e */ /* 0x000fe200000000ff */
[----:B------:R-:W-:Y:S01]  /*1be90*/  VIADD R135, R135, 0x20 ;  /* 0x0000002087877836 */ /* 0x000fe20000000000 */
[----:B------:R-:W-:-:S05]  /*1bea0*/  F2FP.F16.F32.PACK_AB R103, R152, R145 ;  /* 0x000000919867723e */ /* 0x000fca00000000ff */
[----:B------:R1:W-:Y:S02]  /*1beb0*/  STG.E.128 desc[UR8][R104.64], R100 ;  /* 0x0000006468007986 */ /* 0x0003e4000c101d08 */
.L_x_23405:
[----:B------:R-:W-:Y:S05]  /*1bec0*/  BSYNC.RECONVERGENT B1 ;  /* 0x0000000000017941 */ /* 0x000fea0003800200 */
.L_x_23404:
        /* <DEDUP_REMOVED lines=35> */
.L_x_23407:
[----:B------:R-:W-:Y:S05]  /*1c100*/  BSYNC.RECONVERGENT B1 ;  /* 0x0000000000017941 */ /* 0x000fea0003800200 */
.L_x_23406:
        /* <DEDUP_REMOVED lines=35> */
.L_x_23409:
[----:B------:R-:W-:Y:S05]  /*1c340*/  BSYNC.RECONVERGENT B1 ;  /* 0x0000000000017941 */ /* 0x000fea0003800200 */
.L_x_23408:
        /* <DEDUP_REMOVED lines=35> */
.L_x_23411:
[----:B------:R-:W-:Y:S05]  /*1c580*/  BSYNC.RECONVERGENT B1 ;  /* 0x0000000000017941 */ /* 0x000fea0003800200 */
.L_x_23410:
        /* <DEDUP_REMOVED lines=33> */
.L_x_23413:
[----:B------:R-:W-:Y:S05]  /*1c7a0*/  BSYNC.RECONVERGENT B1 ;  /* 0x0000000000017941 */ /* 0x000fea0003800200 */
.L_x_23412:
[----:B01234-:R-:W0:Y:S02]  /*1c7b0*/  LDC.64 R100, c[0x0][0x380] ;  /* 0x0000e000ff647b82 */ /* 0x01fe240000000a00 */
[----:B0-----:R-:W-:-:S05]  /*1c7c0*/  IMAD R4, R100, 0x4, R4 ;  /* 0x0000000464047824 */ /* 0x001fca00078e0204 */
[----:B------:R-:W-:-:S13]  /*1c7d0*/  ISETP.GE.AND P0, PT, R4, R101, PT ;  /* 0x000000650400720c */ /* 0x000fda0003f06270 */
[----:B------:R-:W-:Y:S05]  /*1c7e0*/  @!P0 BRA `(.L_x_23414) ;  /* 0xfffffe44009c8947 */ /* 0x000fea000383ffff */
[----:B------:R-:W-:Y:S05]  /*1c7f0*/  BSYNC B0 ;  /* 0x0000000000007941 */ /* 0x000fea0003800000 */
.L_x_22983:
[----:B------:R-:W-:Y:S05]  /*1c800*/  EXIT ;  /* 0x000000000000794d */ /* 0x000fea0003800000 */
.L_x_23403:
        /* <DEDUP_REMOVED lines=8> */
.L_x_23416:
[----:B------:R-:W-:Y:S05]  /*1c890*/  BSYNC B1 ;  /* 0x0000000000017941 */ /* 0x000fea0003800000 */
.L_x_23415:
        /* <DEDUP_REMOVED lines=9> */
.L_x_23417:
[----:B------:R-:W-:Y:S02]  /*1c930*/  IMAD.MOV.U32 R144, RZ, RZ, 0x4 ;  /* 0x00000004ff907424 */ /* 0x000fe400078e00ff */
[----:B------:R-:W-:-:S04]  /*1c940*/  IMAD.MOV.U32 R102, RZ, RZ, R107 ;  /* 0x000000ffff667224 */ /* 0x000fc800078e006b */
[----:B------:R-:W-:-:S05]  /*1c950*/  FADD.FTZ R102, R101, R102 ;  /* 0x0000006665667221 */ /* 0x000fca0000010000 */
[----:B------:R-:W-:-:S07]  /*1c960*/  MOV R143, R102 ;  /* 0x00000066008f7202 */ /* 0x000fce0000000f00 */
[----:B------:R-:W-:Y:S05]  /*1c970*/  WARPSYNC.COLLECTIVE R142, `(.L_x_23418) ;  /* 0x000000008e087348 */ /* 0x000fea0003c00000 */
[----:B------:R0:W1:Y:S02]  /*1c980*/  SHFL.BFLY P6, R107, R143, R144, R145 ;  /* 0x0c0000908f6b7389 */ /* 0x00006400000c0091 */
[----:B01----:R-:W-:Y:S05]  /*1c990*/  ENDCOLLECTIVE ;  /* 0x000000000000791b */ /* 0x003fea0003800000 */
.L_x_23418:
[----:B------:R-:W-:Y:S01]  /*1c9a0*/  HFMA2 R144, -RZ, RZ, 0, 4.76837158203125e-07 ;  /* 0x00000008ff907431 */ /* 0x000fe200000001ff */
[----:B------:R-:W-:-:S05]  /*1c9b0*/  MOV R103, R107 ;  /* 0x0000006b00677202 */ /* 0x000fca0000000f00 */
[----:B------:R-:W-:-:S04]  /*1c9c0*/  FADD.FTZ R103, R102, R103 ;  /* 0x0000006766677221 */ /* 0x000fc80000010000 */
[----:B------:R-:W-:-:S07]  /*1c9d0*/  IMAD.MOV.U32 R143, RZ, RZ, R103 ;  /* 0x000000ffff8f7224 */ /* 0x000fce00078e0067 */
[----:B------:R-:W-:Y:S05]  /*1c9e0*/  WARPSYNC.COLLECTIVE R142, `(.L_x_23419) ;  /* 0x000000008e087348 */ /* 0x000fea0003c00000 */
[----:B------:R0:W1:Y:S02]  /*1c9f0*/  SHFL.BFLY P6, R107, R143, R144, R145 ;  /* 0x0c0000908f6b7389 */ /* 0x00006400000c0091 */
[----:B01----:R-:W-:Y:S05]  /*1ca00*/  ENDCOLLECTIVE ;  /* 0x000000000000791b */ /* 0x003fea0003800000 */
.L_x_23419:
        /* <DEDUP_REMOVED lines=8> */
.L_x_23420:
        /* <DEDUP_REMOVED lines=90> */
.L_x_23421:
[----:B------:R-:W-:Y:S02]  /*1d030*/  IMAD.MOV.U32 R144, RZ, RZ, 0x2 ;  /* 0x00000002ff907424 */ /* 0x000fe400078e00ff */
[----:B------:R-:W-:-:S04]  /*1d040*/  IMAD.MOV.U32 R101, RZ, RZ, R107 ;  /* 0x000000ffff657224 */ /* 0x000fc800078e006b */
[----:B------:R-:W-:-:S05]  /*1d050*/  FADD.FTZ R101, R100, R101 ;  /* 0x0000006564657221 */ /* 0x000fca0000010000 */
[----:B------:R-:W-:-:S07]  /*1d060*/  MOV R143, R101 ;  /* 0x00000065008f7202 */ /* 0x000fce0000000f00 */
[----:B------:R-:W-:Y:S05]  /*1d070*/  WARPSYNC.COLLECTIVE R142, `(.L_x_23422) ;  /* 0x000000008e087348 */ /* 0x000fea0003c00000 */
[----:B------:R0:W1:Y:S02]  /*1d080*/  SHFL.BFLY P6, R107, R143, R144, R145 ;  /* 0x0c0000908f6b7389 */ /* 0x00006400000c0091 */
[----:B01----:R-:W-:Y:S05]  /*1d090*/  ENDCOLLECTIVE ;  /* 0x000000000000791b */ /* 0x003fea0003800000 */
.L_x_23422:
[----:B------:R-:W-:Y:S01]  /*1d0a0*/  HFMA2 R144, -RZ, RZ, 0, 2.384185791015625e-07 ;  /* 0x00000004ff907431 */ /* 0x000fe200000001ff */
[----:B------:R-:W-:-:S05]  /*1d0b0*/  MOV R102, R107 ;  /* 0x0000006b00667202 */ /* 0x000fca0000000f00 */
[----:B------:R-:W-:-:S04]  /*1d0c0*/  FADD.FTZ R102, R101, R102 ;  /* 0x0000006665667221 */ /* 0x000fc80000010000 */
[----:B------:R-:W-:-:S07]  /*1d0d0*/  IMAD.MOV.U32 R143, RZ, RZ, R102 ;  /* 0x000000ffff8f7224 */ /* 0x000fce00078e0066 */
[----:B------:R-:W-:Y:S05]  /*1d0e0*/  WARPSYNC.COLLECTIVE R142, `(.L_x_23423) ;  /* 0x000000008e087348 */ /* 0x000fea0003c00000 */
[----:B------:R0:W1:Y:S02]  /*1d0f0*/  SHFL.BFLY P6, R107, R143, R144, R145 ;  /* 0x0c0000908f6b7389 */ /* 0x00006400000c0091 */
[----:B01----:R-:W-:Y:S05]  /*1d100*/  ENDCOLLECTIVE ;  /* 0x000000000000791b */ /* 0x003fea0003800000 */
.L_x_23423:
[----:B------:R-:W-:Y:S02]  /*1d110*/  IMAD.MOV.U32 R144, RZ, RZ, 0x8 ;  /* 0x00000008ff907424 */ /* 0x000fe400078e00ff */
[----:B------:R-:W-:-:S04]  /*1d120*/  IMAD.MOV.U32 R103, RZ, RZ, R107 ;  /* 0x000000ffff677224 */ /* 0x000fc800078e006b */
[----:B------:R-:W-:-:S05]  /*1d130*/  FADD.FTZ R103, R102, R103 ;  /* 0x0000006766677221 */ /* 0x000fca0000010000 */
[----:B------:R-:W-:-:S07]  /*1d140*/  MOV R143, R103 ;  /* 0x00000067008f7202 */ /* 0x000fce0000000f00 */
[----:B------:R-:W-:Y:S05]  /*1d150*/  WARPSYNC.COLLECTIVE R142, `(.L_x_23424) ;  /* 0x000000008e087348 */ /* 0x000fea0003c00000 */
[----:B------:R0:W1:Y:S02]  /*1d160*/  SHFL.BFLY P6, R107, R143, R144, R145 ;  /* 0x0c0000908f6b7389 */ /* 0x00006400000c0091 */
[----:B01----:R-:W-:Y:S05]  /*1d170*/  ENDCOLLECTIVE ;  /* 0x000000000000791b */ /* 0x003fea0003800000 */
.L_x_23424:
[----:B------:R-:W-:Y:S01]  /*1d180*/  HFMA2 R144, -RZ, RZ, 0, 9.5367431640625e-07 ;  /* 0x00000010ff907431 */ /* 0x000fe200000001ff */
[----:B------:R-:W-:-:S05]  /*1d190*/  MOV R106, R107 ;  /* 0x0000006b006a7202 */ /* 0x000fca0000000f00 */
[----:B------:R-:W-:-:S04]  /*1d1a0*/  FADD.FTZ R106, R103, R106 ;  /* 0x0000006a676a7221 */ /* 0x000fc80000010000 */
[----:B------:R-:W-:-:S07]  /*1d1b0*/  IMAD.MOV.U32 R143, RZ, RZ, R106 ;  /* 0x000000ffff8f7224 */ /* 0x000fce00078e006a */
[----:B------:R-:W-:Y:S05]  /*1d1c0*/  WARPSYNC.COLLECTIVE R142, `(.L_x_23425) ;  /* 0x000000008e087348 */ /* 0x000fea0003c00000 */
[----:B------:R0:W1:Y:S02]  /*1d1d0*/  SHFL.BFLY P6, R107, R143, R144, R145 ;  /* 0x0c0000908f6b7389 */ /* 0x00006400000c0091 */
[----:B01----:R-:W-:Y:S05]  /*1d1e0*/  ENDCOLLECTIVE ;  /* 0x000000000000791b */ /* 0x003fea0003800000 */
.L_x_23425:
[----:B------:R-:W-:Y:S05]  /*1d1f0*/  BRA `(.L_x_23426) ;  /* 0xffffffe8006c7947 */ /* 0x000fea000383ffff */
.L_x_23427:
        /* <DEDUP_REMOVED lines=16> */
.L_x_45856:


//--------------------- .text._ZN10layer_norm13ln_fwd_kernelINS_13Kernel_traitsIf6__halfS2_S2_fjLj1280ELj1ELj4ELj1ELj16ENS_18Kernel_traits_baseILj1280EfS2_S2_S2_fjLj128EEEEELb1ELb0ELb0ELb1EEEvNS_9FwdParamsE --------------------------
	.section	.text._ZN10layer_norm13ln_fwd_kernelINS_13Kernel_traitsIf6__halfS2_S2_fjLj1280ELj1ELj4ELj1ELj16ENS_18Kernel_traits_baseILj1280EfS2_S2_S2_fjLj128EEEEELb1ELb0ELb0ELb1EEEvNS_9FwdParamsE,"ax",@progbits
	.align	128
        .global         _ZN10layer_norm13ln_fwd_kernelINS_13Kernel_traitsIf6__halfS2_S2_fjLj1280ELj1ELj4ELj1ELj16ENS_18Kernel_traits_baseILj1280EfS2_S2_S2_fjLj128EEEEELb1ELb0ELb0ELb1EEEvNS_9FwdParamsE
        .type           _ZN10layer_norm13ln_fwd_kernelINS_13Kernel_traitsIf6__halfS2_S2_fjLj1280ELj1ELj4ELj1ELj16ENS_18Kernel_traits_baseILj1280EfS2_S2_S2_fjLj128EEEEELb1ELb0ELb0ELb1EEEvNS_9FwdParamsE,@function
        .size           _ZN10layer_norm13ln_fwd_kernelINS_13Kernel_traitsIf6__halfS2_S2_fjLj1280ELj1ELj4ELj1ELj16ENS_18Kernel_traits_baseILj1280EfS2_S2_S2_fjLj128EEEEELb1ELb0ELb0ELb1EEEvNS_9FwdParamsE,(.L_x_45857 - _ZN10layer_norm13ln_fwd_kernelINS_13Kernel_traitsIf6__halfS2_S2_fjLj1280ELj1ELj4ELj1ELj16ENS_18Kernel_traits_baseILj1280EfS2_S2_S2_fjLj128EEEEELb1ELb0ELb0ELb1EEEvNS_9FwdParamsE)
        .other          _ZN10layer_norm13ln_fwd_kernelINS_13Kernel_traitsIf6__halfS2_S2_fjLj1280ELj1ELj4ELj1ELj16ENS_18Kernel_traits_baseILj1280EfS2_S2_S2_fjLj128EEEEELb1ELb0ELb0ELb1EEEvNS_9FwdParamsE,@"STO_CUDA_ENTRY STV_DEFAULT"
_ZN10layer_norm13ln_fwd_kernelINS_13Kernel_traitsIf6__halfS2_S2_fjLj1280ELj1ELj4ELj1ELj16ENS_18Kernel_traits_baseILj1280EfS2_S2_S2_fjLj128EEEEELb1ELb0ELb0ELb1EEEvNS_9FwdParamsE:
.text._ZN10layer_norm13ln_fwd_kernelINS_13Kernel_traitsIf6__halfS2_S2_fjLj1280ELj1ELj4ELj1ELj16ENS_18Kernel_traits_baseILj1280EfS2_S2_S2_fjLj128EEEEELb1ELb0ELb0ELb1EEEvNS_9FwdParamsE:
[----:B------:R-:W-:Y:S01]  /*0000*/  LDC R1, c[0x0][0x37c] ;  /* 0x0000df00ff017b82 */ /* 0x000fe20000000800 */
[----:B------:R-:W0:Y:S01]  /*0010*/  LDCU.U8 UR4, c[0x0][0x464] ;  /* 0x00008c80ff0477ac */ /* 0x000e220008000000 */
[----:B------:R-:W1:Y:S01]  /*0020*/  LDCU.64 UR6, c[0x0][0x450] ;  /* 0x00008a00ff0677ac */ /* 0x000e620008000a00 */
[----:B------:R-:W2:Y:S05]  /*0030*/  LDCU.64 UR8, c[0x0][0x358] ;  /* 0x00006b00ff0877ac */ /* 0x000eaa0008000a00 */
[----:B------:R-:W3:Y:S01]  /*0040*/  LDC R0, c[0x0][0x458] ;  /* 0x00011600ff007b82 */ /* 0x000ee20000000800 */
[----:B------:R-:W4:Y:S07]  /*0050*/  LDCU.64 UR10, c[0x0][0x438] ;  /* 0x00008700ff0a77ac */ /* 0x000f2e0008000a00 */
[----:B------:R-:W5:Y:S01]  /*0060*/  LDC R13, c[0x0][0x45c] ;  /* 0x00011700ff0d7b82 */ /* 0x000f620000000800 */
[----:B0-----:R-:W-:Y:S01]  /*0070*/  ISETP.NE.AND P0, PT, RZ, UR4, PT ;  /* 0x00000004ff007c0c */ /* 0x001fe2000bf05270 */
[----:B-1----:R-:W-:-:S02]  /*0080*/  IMAD.U32 R2, RZ, RZ, UR6 ;  /* 0x00000006ff027e24 */ /* 0x002fc4000f8e00ff */
[----:B------:R-:W-:-:S10]  /*0090*/  IMAD.U32 R3, RZ, RZ, UR7 ;  /* 0x00000007ff037e24 */ /* 0x000fd4000f8e00ff */
[----:B--2---:R-:W2:Y:S01]  /*00a0*/  @P0 LDG.E.64 R2, desc[UR8][R2.64] ;  /* 0x0000000802020981 */ /* 0x004ea2000c1e1b00 */
[----:B------:R-:W0:Y:S01]  /*00b0*/  @P0 LDC R9, c[0x0][0x460] ;  /* 0x00011800ff090b82 */ /* 0x000e220000000800 */
[----:B---3--:R-:W-:Y:S01]  /*00c0*/  @P0 MOV R4, R0 ;  /* 0x0000000000040202 */ /* 0x008fe20000000f00 */
[----:B-----5:R-:W-:-:S06]  /*00d0*/  @P0 IMAD.MOV.U32 R5, RZ, RZ, R13 ;  /* 0x000000ffff050224 */ /* 0x020fcc00078e000d */
[----:B------:R-:W0:Y:S01]  /*00e0*/  @P0 LDG.E.64 R4, desc[UR8][R4.64] ;  /* 0x0000000804040981 */ /* 0x000e22000c1e1b00 */
[----:B------:R-:W1:Y:S01]  /*00f0*/  S2UR UR5, SR_CTAID.X ;  /* 0x00000000000579c3 */ /* 0x000e620000002500 */
[----:B----4-:R-:W-:Y:S01]  /*0100*/  UISETP.NE.U32.AND UP0, UPT, UR10, URZ, UPT ;  /* 0x000000ff0a00728c */ /* 0x010fe2000bf05070 */
[----:B------:R-:W3:Y:S03]  /*0110*/  S2R R7, SR_TID.X ;  /* 0x0000000000077919 */ /* 0x000ee60000002100 */
[----:B------:R-:W-:Y:S02]  /*0120*/  UISETP.NE.AND.EX UP0, UPT, UR11, URZ, UPT, UP0 ;  /* 0x000000ff0b00728c */ /* 0x000fe4000bf05300 */
[----:B-1----:R-:W-:Y:S01]  /*0130*/  USHF.L.U32 UR4, UR5, 0x2, URZ ;  /* 0x0000000205047899 */ /* 0x002fe200080006ff */
[----:B---3--:R-:W-:-:S05]  /*0140*/  SHF.R.U32.HI R10, RZ, 0x5, R7 ;  /* 0x00000005ff0a7819 */ /* 0x008fca0000011607 */
[----:B------:R-:W-:Y:S02]  /*0150*/  LOP3.LUT R10, R10, UR4, RZ, 0xfc, !PT ;  /* 0x000000040a0a7c12 */ /* 0x000fe4000f8efcff */
[----:B--2---:R-:W-:Y:S02]  /*0160*/  @P0 R2UR UR6, R2 ;  /* 0x00000000020602ca */ /* 0x004fe400000e0000 */
[----:B------:R-:W1:Y:S01]  /*0170*/  LDC R2, c[0x0][0x360] ;  /* 0x0000d800ff027b82 */ /* 0x000e620000000800 */
[----:B------:R-:W-:-:S10]  /*0180*/  @P0 R2UR UR7, R3 ;  /* 0x00000000030702ca */ /* 0x000fd400000e0000 */
[----:B------:R-:W-:Y:S02]  /*0190*/  UIADD3 UR14, UPT, UPT, UR6, -0x61c88647, URZ ;  /* 0x9e3779b9060e7890 */ /* 0x000fe4000fffe0ff */
[----:B------:R-:W-:Y:S01]  /*01a0*/  UIADD3 UR16, UPT, UPT, UR6, 0x3c6ef372, URZ ;  /* 0x3c6ef37206107890 */ /* 0x000fe2000fffe0ff */
[----:B0-----:R-:W-:Y:S01]  /*01b0*/  @P0 IADD3 R0, P1, PT, R4, R9, RZ ;  /* 0x0000000904000210 */ /* 0x001fe20007f3e0ff */
[----:B------:R-:W-:Y:S02]  /*01c0*/  UIADD3 UR15, UPT, UPT, UR7, -0x4498517b, URZ ;  /* 0xbb67ae85070f7890 */ /* 0x000fe4000fffe0ff */
[----:B------:R-:W-:Y:S02]  /*01d0*/  UIADD3 UR17, UPT, UPT, UR7, 0x76cf5d0a, URZ ;  /* 0x76cf5d0a07117890 */ /* 0x000fe4000fffe0ff */
[----:B------:R-:W-:Y:S01]  /*01e0*/  @P0 IMAD.X R13, RZ, RZ, R5, P1 ;  /* 0x000000ffff0d0224 */ /* 0x000fe200008e0605 */
[----:B------:R-:W-:Y:S02]  /*01f0*/  UIADD3 UR18, UPT, UPT, UR6, -0x255992d5, URZ ;  /* 0xdaa66d2b06127890 */ /* 0x000fe4000fffe0ff */
[----:B------:R-:W-:Y:S01]  /*0200*/  UIADD3 UR19, UPT, UPT, UR7, 0x32370b8f, URZ ;  /* 0x32370b8f07137890 */ /* 0x000fe2000fffe0ff */
[----:B-1----:R-:W-:Y:S01]  /*0210*/  IMAD R11, R2, UR5, R7 ;  /* 0x00000005020b7c24 */ /* 0x002fe2000f8e0207 */
[----:B------:R-:W-:Y:S01]  /*0220*/  LOP3.LUT R7, R7, 0x1f, RZ, 0xc0, !PT ;  /* 0x0000001f07077812 */ /* 0x000fe200078ec0ff */
[----:B------:R-:W-:Y:S01]  /*0230*/  UIADD3 UR20, UPT, UPT, UR6, 0x78dde6e4, URZ ;  /* 0x78dde6e406147890 */ /* 0x000fe2000fffe0ff */
[--C-:B------:R-:W-:Y:S01]  /*0240*/  SHF.R.U64 R9, R0, 0x2, R13.reuse ;  /* 0x0000000200097819 */ /* 0x100fe2000000120d */
[----:B------:R-:W-:Y:S01]  /*0250*/  UIADD3 UR21, UPT, UPT, UR7, -0x126145ec, URZ ;  /* 0xed9eba1407157890 */ /* 0x000fe2000fffe0ff */
[----:B------:R-:W-:Y:S01]  /*0260*/  SHF.R.U32.HI R8, RZ, 0x2, R13 ;  /* 0x00000002ff087819 */ /* 0x000fe2000001160d */
[----:B------:R-:W-:-:S02]  /*0270*/  UIADD3 UR22, UPT, UPT, UR6, 0x1715609d, URZ ;  /* 0x1715609d06167890 */ /* 0x000fc4000fffe0ff */
[----:B------:R-:W-:Y:S02]  /*0280*/  UIADD3 UR23, UPT, UPT, UR7, -0x56f99767, URZ ;  /* 0xa906689907177890 */ /* 0x000fe4000fffe0ff */
[----:B------:R-:W-:Y:S02]  /*0290*/  UIADD3 UR24, UPT, UPT, UR6, -0x4ab325aa, URZ ;  /* 0xb54cda5606187890 */ /* 0x000fe4000fffe0ff */
[----:B------:R-:W-:Y:S02]  /*02a0*/  UIADD3 UR25, UPT, UPT, UR7, 0x646e171e, URZ ;  /* 0x646e171e07197890 */ /* 0x000fe4000fffe0ff */
[----:B------:R-:W-:Y:S02]  /*02b0*/  UIADD3 UR26, UPT, UPT, UR6, 0x5384540f, URZ ;  /* 0x5384540f061a7890 */ /* 0x000fe4000fffe0ff */
[----:B------:R-:W-:Y:S02]  /*02c0*/  UIADD3 UR27, UPT, UPT, UR7, 0x1fd5c5a3, URZ ;  /* 0x1fd5c5a3071b7890 */ /* 0x000fe4000fffe0ff */
[----:B------:R-:W-:-:S02]  /*02d0*/  UIADD3 UR28, UPT, UPT, UR6, -0xe443238, URZ ;  /* 0xf1bbcdc8061c7890 */ /* 0x000fc4000fffe0ff */
        /* <DEDUP_REMOVED lines=29> */
.L_x_23428:
        /* <DEDUP_REMOVED lines=32> */
.L_x_23429:
        /* <DEDUP_REMOVED lines=20> */
[----:B------:R-:W-:Y:S01]  /*07f0*/  IMAD R5, R2, -0x326172a9, RZ ;  /* 0xcd9e8d5702057824 */ /* 0x000fe200078e02ff */
[----:B0-----:R-:W-:Y:S01]  /*0800*/  UISETP.NE.U32.AND UP0, UPT, UR4, URZ, UPT ;  /* 0x000000ff0400728c */ /* 0x001fe2000bf05070 */
[----:B------:R-:W-:Y:S01]  /*0810*/  IMAD.HI.U32 R2, R6, -0x326172a9, RZ ;  /* 0xcd9e8d5706027827 */ /* 0x000fe200078e00ff */
[----:B------:R-:W0:Y:S03]  /*0820*/  LDCU.U8 UR32, c[0x0][0x410] ;  /* 0x00008200ff2077ac */ /* 0x000e260008000000 */
[----:B------:R-:W-:Y:S01]  /*0830*/  IMAD.HI.U32 R3, R4, -0x2daee0ad, RZ ;  /* 0xd2511f5304037827 */ /* 0x000fe200078e00ff */
[----:B------:R-:W-:Y:S01]  /*0840*/  LOP3.LUT R2, R5, UR16, R2, 0x96, !PT ;  /* 0x0000001005027c12 */ /* 0x000fe2000f8e9602 */
[----:B------:R-:W4:Y:S02]  /*0850*/  LDCU UR13, c[0x0][0x448] ;  /* 0x00008900ff0d77ac */ /* 0x000f240008000800 */
        /* <DEDUP_REMOVED lines=41> */
[----:B------:R-:W-:Y:S02]  /*0af0*/  IMAD R12, R5, -0x326172a9, RZ ;  /* 0xcd9e8d57050c7824 */ /* 0x000fe400078e02ff */
[----:B------:R-:W-:Y:S02]  /*0b00*/  HFMA2 R5, -RZ, RZ, 0, 0 ;  /* 0x00000000ff057431 */ /* 0x000fe400000001ff */
[----:B------:R-:W-:Y:S01]  /*0b10*/  IMAD.HI.U32 R3, R4, -0x326172a9, RZ ;  /* 0xcd9e8d5704037827 */ /* 0x000fe200078e00ff */
[----:B------:R-:W-:-:S03]  /*0b20*/  LOP3.LUT R7, R6, UR31, R7, 0x96, !PT ;  /* 0x0000001f06077c12 */ /* 0x000fc6000f8e9607 */
[----:B------:R-:W-:Y:S01]  /*0b30*/  IMAD R142, R2, -0x2daee0ad, RZ ;  /* 0xd2511f53028e7824 */ /* 0x000fe200078e02ff */
[----:B------:R-:W-:Y:S01]  /*0b40*/  LOP3.LUT R6, R12, UR30, R3, 0x96, !PT ;  /* 0x0000001e0c067c12 */ /* 0x000fe2000f8e9603 */
[----:B01234-:R-:W-:-:S07]  /*0b50*/  IMAD R4, R4, -0x326172a9, RZ ;  /* 0xcd9e8d5704047824 */ /* 0x01ffce00078e02ff */
.L_x_23841:
        /* <DEDUP_REMOVED lines=38> */
.L_x_45692:
[----:B------:R-:W-:Y:S05]  /*0dc0*/  BRX R12 -0xdd0                                         (*"BRANCH_TARGETS .L_x_45693,.L_x_45694,.L_x_45695"*) ;  /* 0xfffffff00c8c7949 */ /* 0x000fea000383ffff */
.L_x_45695:
[----:B------:R-:W-:Y:S01]  /*0dd0*/  VIADD R12, R151, 0x1 ;  /* 0x00000001970c7836 */ /* 0x000fe20000000000 */
[----:B------:R-:W-:Y:S01]  /*0de0*/  MOV R0, R6 ;  /* 0x0000000600007202 */ /* 0x000fe20000000f00 */
[----:B------:R-:W-:Y:S01]  /*0df0*/  IMAD.MOV.U32 R118, RZ, RZ, R142 ;  /* 0x000000ffff767224 */ /* 0x000fe200078e008e */
[----:B------:R-:W-:Y:S06]  /*0e00*/  BRA `(.L_x_23433) ;  /* 0x0000000000f47947 */ /* 0x000fec0003800000 */
.L_x_45693:
[----:B------:R-:W-:Y:S01]  /*0e10*/  IMAD.MOV.U32 R118, RZ, RZ, R142 ;  /* 0x000000ffff767224 */ /* 0x000fe200078e008e */
[----:B------:R-:W-:Y:S01]  /*0e20*/  MOV R0, R7 ;  /* 0x0000000700007202 */ /* 0x000fe20000000f00 */
[----:B------:R-:W-:Y:S01]  /*0e30*/  IMAD.MOV.U32 R12, RZ, RZ, 0x3 ;  /* 0x00000003ff0c7424 */ /* 0x000fe200078e00ff */
[----:B------:R-:W-:Y:S06]  /*0e40*/  BRA `(.L_x_23433) ;  /* 0x0000000000e47947 */ /* 0x000fec0003800000 */
.L_x_45694:
        /* <DEDUP_REMOVED lines=13> */
.L_x_23435:
[----:B------:R-:W-:Y:S05]  /*0f20*/  BSYNC.RECONVERGENT B2 ;  /* 0x0000000000027941 */ /* 0x000fea0003800200 */
.L_x_23434:
        /* <DEDUP_REMOVED lines=43> */
.L_x_23433:
[----:B------:R-:W-:Y:S05]  /*11e0*/  BSYNC.RECONVERGENT B1 ;  /* 0x0000000000017941 */ /* 0x000fea0003800200 */
.L_x_23432:
[----:B------:R-:W-:Y:S01]  /*11f0*/  I2FP.F32.U32 R13, R0 ;  /* 0x00000000000d7245 */ /* 0x000fe20000201000 */
[----:B-----5:R-:W-:Y:S01]  /*1200*/  HADD2.F32 R0, -RZ, R104.H0_H0 ;  /* 0x20000068ff007230 */ /* 0x020fe20000004100 */
[----:B------:R-:W-:Y:S01]  /*1210*/  MOV R15, UR34 ;  /* 0x00000022000f7c02 */ /* 0x000fe20008000f00 */
[----:B------:R-:W-:Y:S01]  /*1220*/  IMAD.U32 R14, RZ, RZ, UR33 ;  /* 0x00000021ff0e7e24 */ /* 0x000fe2000f8e00ff */
[----:B------:R-:W-:Y:S01]  /*1230*/  ISETP.NE.AND P1, PT, R12, 0x1, PT ;  /* 0x000000010c00780c */ /* 0x000fe20003f25270 */
[----:B------:R-:W-:Y:S01]  /*1240*/  FFMA.FTZ R13, R13, R16, 1.1641532182693481445e-10 ;  /* 0x2f0000000d0d7423 */ /* 0x000fe20000010010 */
[----:B------:R-:W-:Y:S01]  /*1250*/  FMUL.FTZ R0, R0, R17 ;  /* 0x0000001100007220 */ /* 0x000fe20000410000 */
[----:B------:R-:W-:Y:S01]  /*1260*/  BSSY.RECONVERGENT B1, `(.L_x_23436) ;  /* 0x000004c000017945 */ /* 0x000fe20003800200 */
[----:B------:R-:W-:Y:S02]  /*1270*/  IMAD.MOV.U32 R18, RZ, RZ, 0x2 ;  /* 0x00000002ff127424 */ /* 0x000fe400078e00ff */
        /* <DEDUP_REMOVED lines=17> */
.L_x_23438:
        /* <DEDUP_REMOVED lines=13> */
.L_x_23440:
[----:B------:R-:W-:Y:S05]  /*1460*/  BSYNC.RECONVERGENT B2 ;  /* 0x0000000000027941 */ /* 0x000fea0003800200 */
.L_x_23439:
        /* <DEDUP_REMOVED lines=43> */
.L_x_23437:
[----:B------:R-:W-:Y:S05]  /*1720*/  BSYNC.RECONVERGENT B1 ;  /* 0x0000000000017941 */ /* 0x000fea0003800200 */
.L_x_23436:
        /* <DEDUP_REMOVED lines=23> */
.L_x_23443:
        /* <DEDUP_REMOVED lines=13> */
.L_x_23445:
[----:B------:R-:W-:Y:S05]  /*1970*/  BSYNC.RECONVERGENT B2 ;  /* 0x0000000000027941 */ /* 0x000fea0003800200 */
.L_x_23444:
        /* <DEDUP_REMOVED lines=43> */
.L_x_23442:
[----:B------:R-:W-:Y:S05]  /*1c30*/  BSYNC.RECONVERGENT B1 ;  /* 0x0000000000017941 */ /* 0x000fea0003800200 */
.L_x_23441:
        /* <DEDUP_REMOVED lines=23> */
.L_x_23448:
        /* <DEDUP_REMOVED lines=13> */
.L_x_23450:
[----:B------:R-:W-:Y:S05]  /*1e80*/  BSYNC.RECONVERGENT B2 ;  /* 0x0000000000027941 */ /* 0x000fea0003800200 */
.L_x_23449:
        /* <DEDUP_REMOVED lines=43> */
.L_x_23447:
[----:B------:R-:W-:Y:S05]  /*2140*/  BSYNC.RECONVERGENT B1 ;  /* 0x0000000000017941 */ /* 0x000fea0003800200 */
.L_x_23446:
        /* <DEDUP_REMOVED lines=23> */
.L_x_23453:
        /* <DEDUP_REMOVED lines=13> */
.L_x_23455:
[----:B------:R-:W-:Y:S05]  /*2390*/  BSYNC.RECONVERGENT B2 ;  /* 0x0000000000027941 */ /* 0x000fea0003800200 */
.L_x_23454:
        /* <DEDUP_REMOVED lines=43> */
.L_x_23452:
[----:B------:R-:W-:Y:S05]  /*2650*/  BSYNC.RECONVERGENT B1 ;  /* 0x0000000000017941 */ /* 0x000fea0003800200 */
.L_x_23451:
        /* <DEDUP_REMOVED lines=23> */
.L_x_23458:
        /* <DEDUP_REMOVED lines=13> */
.L_x_23460:
[----:B------:R-:W-:Y:S05]  /*28a0*/  BSYNC.RECONVERGENT B2 ;  /* 0x0000000000027941 */ /* 0x000fea0003800200 */
.L_x_23459:
        /* <DEDUP_REMOVED lines=43> */
.L_x_23457:
[----:B------:R-:W-:Y:S05]  /*2b60*/  BSYNC.RECONVERGENT B1 ;  /* 0x0000000000017941 */ /* 0x000fea0003800200 */
.L_x_23456:
        /* <DEDUP_REMOVED lines=23> */
.L_x_23463:
        /* <DEDUP_REMOVED lines=13> */
.L_x_23465:
[----:B------:R-:W-:Y:S05]  /*2db0*/  BSYNC.RECONVERGENT B2 ;  /* 0x0000000000027941 */ /* 0x000fea0003800200 */
.L_x_23464:
        /* <DEDUP_REMOVED lines=43> */
.L_x_23462:
[----:B------:R-:W-:Y:S05]  /*3070*/  BSYNC.RECONVERGENT B1 ;  /* 0x0000000000017941 */ /* 0x000fea0003800200 */
.L_x_23461:
        /* <DEDUP_REMOVED lines=23> */
.L_x_23468:
        /* <DEDUP_REMOVED lines=15> */
.L_x_23470:
[----:B------:R-:W-:Y:S05]  /*32e0*/  BSYNC.RECONVERGENT B2 ;  /* 0x0000000000027941 */ /* 0x000fea0003800200 */
.L_x_23469:
        /* <DEDUP_REMOVED lines=43> */
.L_x_23467:
[----:B------:R-:W-:Y:S05]  /*35a0*/  BSYNC.RECONVERGENT B1 ;  /* 0x0000000000017941 */ /* 0x000fea0003800200 */
.L_x_23466:
        /* <DEDUP_REMOVED lines=15> */
.L_x_23431:
        /* <DEDUP_REMOVED lines=16> */
.L_x_23474:
        /* <DEDUP_REMOVED lines=13> */
.L_x_23476:
[----:B------:R-:W-:Y:S05]  /*3870*/  BSYNC.RECONVERGENT B2 ;  /* 0x0000000000027941 */ /* 0x000fea0003800200 */
.L_x_23475:
        /* <DEDUP_REMOVED lines=43> */
.L_x_23473:
[----:B------:R-:W-:Y:S05]  /*3b30*/  BSYNC.RECONVERGENT B1 ;  /* 0x0000000000017941 */ /* 0x000fea0003800200 */
.L_x_23472:
        /* <DEDUP_REMOVED lines=8> */
[----:B------:R-:W-:Y:S01]  /*3bc0*/  IMAD.MOV.U32 R19, RZ, RZ, 0x2 ;  /* 0x00000002ff137424 */ /* 0x000fe200078e00ff */
[----:B------:R-:W-:Y:S01]  /*3bd0*/  MOV R12, R4 ;  /* 0x00000004000c7202 */ /* 0x000fe20000000f00 */
[----:B------:R-:W-:Y:S01]  /*3be0*/  FMUL.FTZ R0, R0, R15 ;  /* 0x0000000f00007220 */ /* 0x000fe20000410000 */
[----:B------:R-:W-:-:S04]  /*3bf0*/  FSETP.GTU.FTZ.AND P0, PT, R13, R14, PT ;  /* 0x0000000e0d00720b */ /* 0x000fc80003f1c000 */
        /* <DEDUP_REMOVED lines=12> */
.L_x_23479:
        /* <DEDUP_REMOVED lines=13> */
.L_x_23481:
[----:B------:R-:W-:Y:S05]  /*3d90*/  BSYNC.RECONVERGENT B2 ;  /* 0x0000000000027941 */ /* 0x000fea0003800200 */
.L_x_23480:
        /* <DEDUP_REMOVED lines=43> */
.L_x_23478:
[----:B------:R-:W-:Y:S05]  /*4050*/  BSYNC.RECONVERGENT B1 ;  /* 0x0000000000017941 */ /* 0x000fea0003800200 */
.L_x_23477:
[----:B------:R-:W-:Y:S01]  /*4060*/  I2FP.F32.U32 R13, R12 ;  /* 0x0000000c000d7245 */ /* 0x000fe20000201000 */
[----:B------:R-:W-:Y:S01]  /*4070*/  HADD2.F32 R104, -RZ, R104.H1_H1 ;  /* 0x30000068ff687230 */ /* 0x000fe20000004100 */
[----:B------:R-:W-:Y:S01]  /*4080*/  ISETP.NE.AND P2, PT, R19, 0x1, PT ;  /* 0x000000011300780c */ /* 0x000fe20003f45270 */
[----:B------:R-:W-:Y:S01]  /*4090*/  BSSY.RECONVERGENT B1, `(.L_x_23482) ;  /* 0x000004b000017945 */ /* 0x000fe20003800200 */
[----:B------:R-:W-:Y:S02]  /*40a0*/  IMAD.MOV.U32 R100, RZ, RZ, 0x2 ;  /* 0x00000002ff647424 */ /* 0x000fe400078e00ff */
        /* <DEDUP_REMOVED lines=16> */
.L_x_23484:
        /* <DEDUP_REMOVED lines=13> */
.L_x_23486:
[----:B------:R-:W-:Y:S05]  /*4280*/  BSYNC.RECONVERGENT B2 ;  /* 0x0000000000027941 */ /* 0x000fea0003800200 */
.L_x_23485:
        /* <DEDUP_REMOVED lines=43> */
.L_x_23483:
[----:B------:R-:W-:Y:S05]  /*4540*/  BSYNC.RECONVERGENT B1 ;  /* 0x0000000000017941 */ /* 0x000fea0003800200 */
.L_x_23482:
        /* <DEDUP_REMOVED lines=21> */
.L_x_23489:
        /* <DEDUP_REMOVED lines=13> */
.L_x_23491:
[----:B------:R-:W-:Y:S05]  /*4770*/  BSYNC.RECONVERGENT B2 ;  /* 0x0000000000027941 */ /* 0x000fea0003800200 */
.L_x_23490:
        /* <DEDUP_REMOVED lines=43> */
.L_x_23488:
[----:B------:R-:W-:Y:S05]  /*4a30*/  BSYNC.RECONVERGENT B1 ;  /* 0x0000000000017941 */ /* 0x000fea0003800200 */
.L_x_23487:
        /* <DEDUP_REMOVED lines=21> */
.L_x_23494:
        /* <DEDUP_REMOVED lines=13> */
.L_x_23496:
[----:B------:R-:W-:Y:S05]  /*4c60*/  BSYNC.RECONVERGENT B2 ;  /* 0x0000000000027941 */ /* 0x000fea0003800200 */
.L_x_23495:
        /* <DEDUP_REMOVED lines=43> */
.L_x_23493:
[----:B------:R-:W-:Y:S05]  /*4f20*/  BSYNC.RECONVERGENT B1 ;  /* 0x0000000000017941 */ /* 0x000fea0003800200 */
.L_x_23492:
        /* <DEDUP_REMOVED lines=21> */
.L_x_23499:
        /* <DEDUP_REMOVED lines=13> */
.L_x_23501:
[----:B------:R-:W-:Y:S05]  /*5150*/  BSYNC.RECONVERGENT B2 ;  /* 0x0000000000027941 */ /* 0x000fea0003800200 */
.L_x_23500:
        /* <DEDUP_REMOVED lines=43> */
.L_x_23498:
[----:B------:R-:W-:Y:S05]  /*5410*/  BSYNC.RECONVERGENT B1 ;  /* 0x0000000000017941 */ /* 0x000fea0003800200 */
.L_x_23497:
        /* <DEDUP_REMOVED lines=21> */
.L_x_23504:
        /* <DEDUP_REMOVED lines=13> */
.L_x_23506:
[----:B------:R-:W-:Y:S05]  /*5640*/  BSYNC.RECONVERGENT B2 ;  /* 0x0000000000027941 */ /* 0x000fea0003800200 */
.L_x_23505:
        /* <DEDUP_REMOVED lines=43> */
.L_x_23503:
[----:B------:R-:W-:Y:S05]  /*5900*/  BSYNC.RECONVERGENT B1 ;  /* 0x0000000000017941 */ /* 0x000fea0003800200 */
.L_x_23502:
        /* <DEDUP_REMOVED lines=21> */
.L_x_23509:
        /* <DEDUP_REMOVED lines=15> */
.L_x_23511:
[----:B------:R-:W-:Y:S05]  /*5b50*/  BSYNC.RECONVERGENT B2 ;  /* 0x0000000000027941 */ /* 0x000fea0003800200 */
.L_x_23510:
        /* <DEDUP_REMOVED lines=43> */
.L_x_23508:
[----:B------:R-:W-:Y:S05]  /*5e10*/  BSYNC.RECONVERGENT B1 ;  /* 0x0000000000017941 */ /* 0x000fea0003800200 */
.L_x_23507:
        /* <DEDUP_REMOVED lines=12> */
.L_x_23471:
        /* <DEDUP_REMOVED lines=43> */
.L_x_23515:
        /* <DEDUP_REMOVED lines=13> */
.L_x_23517:
[----:B------:R-:W-:Y:S05]  /*6260*/  BSYNC.RECONVERGENT B2 ;  /* 0x0000000000027941 */ /* 0x000fea0003800200 */
.L_x_23516:
        /* <DEDUP_REMOVED lines=42> */
.L_x_23514:
[----:B------:R-:W-:Y:S05]  /*6510*/  BSYNC.RECONVERGENT B1 ;  /* 0x0000000000017941 */ /* 0x000fea0003800200 */
.L_x_23513:
        /* <DEDUP_REMOVED lines=24> */
.L_x_23520:
        /* <DEDUP_REMOVED lines=13> */
.L_x_23522:
[----:B------:R-:W-:Y:S05]  /*6770*/  BSYNC.RECONVERGENT B2 ;  /* 0x0000000000027941 */ /* 0x000fea0003800200 */
.L_x_23521:
        /* <DEDUP_REMOVED lines=43> */
.L_x_23519:
[----:B------:R-:W-:Y:S05]  /*6a30*/  BSYNC.RECONVERGENT B1 ;  /* 0x0000000000017941 */ /* 0x000fea0003800200 */
.L_x_23518:
        /* <DEDUP_REMOVED lines=23> */
.L_x_23525:
        /* <DEDUP_REMOVED lines=13> */
.L_x_23527:
[----:B------:R-:W-:Y:S05]  /*6c80*/  BSYNC.RECONVERGENT B2 ;  /* 0x0000000000027941 */ /* 0x000fea0003800200 */
.L_x_23526:
        /* <DEDUP_REMOVED lines=43> */
.L_x_23524:
[----:B------:R-:W-:Y:S05]  /*6f40*/  BSYNC.RECONVERGENT B1 ;  /* 0x0000000000017941 */ /* 0x000fea0003800200 */
.L_x_23523:
        /* <DEDUP_REMOVED lines=23> */
.L_x_23530:
        /* <DEDUP_REMOVED lines=13> */
.L_x_23532:
[----:B------:R-:W-:Y:S05]  /*7190*/  BSYNC.RECONVERGENT B2 ;  /* 0x0000000000027941 */ /* 0x000fea0003800200 */
.L_x_23531:
        /* <DEDUP_REMOVED lines=43> */
.L_x_23529:
[----:B------:R-:W-:Y:S05]  /*7450*/  BSYNC.RECONVERGENT B1 ;  /* 0x0000000000017941 */ /* 0x000fea0003800200 */
.L_x_23528:
        /* <DEDUP_REMOVED lines=23> */
.L_x_23535:
        /* <DEDUP_REMOVED lines=13> */
.L_x_23537:
[----:B------:R-:W-:Y:S05]  /*76a0*/  BSYNC.RECONVERGENT B2 ;  /* 0x0000000000027941 */ /* 0x000fea0003800200 */
.L_x_23536:
        /* <DEDUP_REMOVED lines=43> */
.L_x_23534:
[----:B------:R-:W-:Y:S05]  /*7960*/  BSYNC.RECONVERGENT B1 ;  /* 0x0000000000017941 */ /* 0x000fea0003800200 */
.L_x_23533:
        /* <DEDUP_REMOVED lines=23> */
.L_x_23540:
        /* <DEDUP_REMOVED lines=13> */
.L_x_23542:
[----:B------:R-:W-:Y:S05]  /*7bb0*/  BSYNC.RECONVERGENT B2 ;  /* 0x0000000000027941 */ /* 0x000fea0003800200 */
.L_x_23541:
        /* <DEDUP_REMOVED lines=43> */
.L_x_23539:
[----:B------:R-:W-:Y:S05]  /*7e70*/  BSYNC.RECONVERGENT B1 ;  /* 0x0000000000017941 */ /* 0x000fea0003800200 */
.L_x_23538:
        /* <DEDUP_REMOVED lines=23> */
.L_x_23545:
        /* <DEDUP_REMOVED lines=13> */
.L_x_23547:
[----:B------:R-:W-:Y:S05]  /*80c0*/  BSYNC.RECONVERGENT B2 ;  /* 0x0000000000027941 */ /* 0x000fea0003800200 */
.L_x_23546:
        /* <DEDUP_REMOVED lines=43> */
.L_x_23544:
[----:B------:R-:W-:Y:S05]  /*8380*/  BSYNC.RECONVERGENT B1 ;  /* 0x0000000000017941 */ /* 0x000fea0003800200 */
.L_x_23543:
        /* <DEDUP_REMOVED lines=23> */
.L_x_23550:
        /* <DEDUP_REMOVED lines=15> */
.L_x_23552:
[----:B------:R-:W-:Y:S05]  /*85f0*/  BSYNC.RECONVERGENT B2 ;  /* 0x0000000000027941 */ /* 0x000fea0003800200 */
.L_x_23551:
        /* <DEDUP_REMOVED lines=43> */
.L_x_23549:
[----:B------:R-:W-:Y:S05]  /*88b0*/  BSYNC.RECONVERGENT B1 ;  /* 0x0000000000017941 */ /* 0x000fea0003800200 */
.L_x_23548:
        /* <DEDUP_REMOVED lines=15> */
.L_x_23512:
        /* <DEDUP_REMOVED lines=16> */
.L_x_23556:
        /* <DEDUP_REMOVED lines=13> */
.L_x_23558:
[----:B------:R-:W-:Y:S05]  /*8b80*/  BSYNC.RECONVERGENT B2 ;  /* 0x0000000000027941 */ /* 0x000fea0003800200 */
.L_x_23557:
        /* <DEDUP_REMOVED lines=42> */
.L_x_23555:
[----:B------:R-:W-:Y:S05]  /*8e30*/  BSYNC.RECONVERGENT B1 ;  /* 0x0000000000017941 */ /* 0x000fea0003800200 */
.L_x_23554:
[----:B------:R-:W-:Y:S01]  /*8e40*/  I2FP.F32.U32 R105, R104 ;  /* 0x0000006800697245 */ /* 0x000fe20000201000 */
[----:B-----5:R-:W-:Y:S01]  /*8e50*/  HADD2.F32 R104, -RZ, R100.H0_H0 ;  /* 0x20000064ff687230 */ /* 0x020fe20000004100 */
[----:B------:R-:W-:Y:S01]  /*8e60*/  ISETP.NE.AND P1, PT, R106, 0x1, PT ;  /* 0x000000016a00780c */ /* 0x000fe20003f25270 */
[----:B------:R-:W-:Y:S01]  /*8e70*/  BSSY.RECONVERGENT B1, `(.L_x_23559) ;  /* 0x000004c000017945 */ /* 0x000fe20003800200 */
[----:B------:R-:W-:Y:S02]  /*8e80*/  HFMA2 R107, -RZ, RZ, 0, 1.1920928955078125e-07 ;  /* 0x00000002ff6b7431 */ /* 0x000fe400000001ff */
[----:B------:R-:W-:Y:S01]  /*8e90*/  FFMA.FTZ R105, R105, R16, 1.1641532182693481445e-10 ;  /* 0x2f00000069697423 */ /* 0x000fe20000010010 */
[----:B------:R-:W-:-:S04]  /*8ea0*/  FMUL.FTZ R104, R104, R17 ;  /* 0x0000001168687220 */ /* 0x000fc80000410000 */
        /* <DEDUP_REMOVED lines=15> */
.L_x_23561:
        /* <DEDUP_REMOVED lines=13> */
.L_x_23563:
[----:B------:R-:W-:Y:S05]  /*9070*/  BSYNC.RECONVERGENT B2 ;  /* 0x0000000000027941 */ /* 0x000fea0003800200 */
.L_x_23562:
        /* <DEDUP_REMOVED lines=43> */
.L_x_23560:
[----:B------:R-:W-:Y:S05]  /*9330*/  BSYNC.RECONVERGENT B1 ;  /* 0x0000000000017941 */ /* 0x000fea0003800200 */
.L_x_23559:
        /* <DEDUP_REMOVED lines=21> */
.L_x_23566:
        /* <DEDUP_REMOVED lines=13> */
.L_x_23568:
[----:B------:R-:W-:Y:S05]  /*9560*/  BSYNC.RECONVERGENT B2 ;  /* 0x0000000000027941 */ /* 0x000fea0003800200 */
.L_x_23567:
        /* <DEDUP_REMOVED lines=43> */
.L_x_23565:
[----:B------:R-:W-:Y:S05]  /*9820*/  BSYNC.RECONVERGENT B1 ;  /* 0x0000000000017941 */ /* 0x000fea0003800200 */
.L_x_23564:
        /* <DEDUP_REMOVED lines=21> */
.L_x_23571:
        /* <DEDUP_REMOVED lines=13> */
.L_x_23573:
[----:B------:R-:W-:Y:S05]  /*9a50*/  BSYNC.RECONVERGENT B2 ;  /* 0x0000000000027941 */ /* 0x000fea0003800200 */
.L_x_23572:
        /* <DEDUP_REMOVED lines=43> */
.L_x_23570:
[----:B------:R-:W-:Y:S05]  /*9d10*/  BSYNC.RECONVERGENT B1 ;  /* 0x0000000000017941 */ /* 0x000fea0003800200 */
.L_x_23569:
        /* <DEDUP_REMOVED lines=21> */
.L_x_23576:
        /* <DEDUP_REMOVED lines=13> */
.L_x_23578:
[----:B------:R-:W-:Y:S05]  /*9f40*/  BSYNC.RECONVERGENT B2 ;  /* 0x0000000000027941 */ /* 0x000fea0003800200 */
.L_x_23577:
        /* <DEDUP_REMOVED lines=43> */
.L_x_23575:
[----:B------:R-:W-:Y:S05]  /*a200*/  BSYNC.RECONVERGENT B1 ;  /* 0x0000000000017941 */ /* 0x000fea0003800200 */
.L_x_23574:
        /* <DEDUP_REMOVED lines=21> */
.L_x_23581:
        /* <DEDUP_REMOVED lines=13> */
.L_x_23583:
[----:B------:R-:W-:Y:S05]  /*a430*/  BSYNC.RECONVERGENT B2 ;  /* 0x0000000000027941 */ /* 0x000fea0003800200 */
.L_x_23582:
        /* <DEDUP_REMOVED lines=43> */
.L_x_23580:
[----:B------:R-:W-:Y:S05]  /*a6f0*/  BSYNC.RECONVERGENT B1 ;  /* 0x0000000000017941 */ /* 0x000fea0003800200 */
.L_x_23579:
        /* <DEDUP_REMOVED lines=10> */
[----:B------:R-:W-:Y:S01]  /*a7a0*/  IMAD.MOV.U32 R102, RZ, RZ, 0x2 ;  /* 0x00000002ff667424 */ /* 0x000fe200078e00ff */
        /* <DEDUP_REMOVED lines=10> */
.L_x_23586:
        /* <DEDUP_REMOVED lines=13> */
.L_x_23588:
[----:B------:R-:W-:Y:S05]  /*a920*/  BSYNC.RECONVERGENT B2 ;  /* 0x0000000000027941 */ /* 0x000fea0003800200 */
.L_x_23587:
        /* <DEDUP_REMOVED lines=43> */
.L_x_23585:
[----:B------:R-:W-:Y:S05]  /*abe0*/  BSYNC.RECONVERGENT B1 ;  /* 0x0000000000017941 */ /* 0x000fea0003800200 */
.L_x_23584:
        /* <DEDUP_REMOVED lines=21> */
.L_x_23591:
        /* <DEDUP_REMOVED lines=15> */
.L_x_23593:
[----:B------:R-:W-:Y:S05]  /*ae30*/  BSYNC.RECONVERGENT B2 ;  /* 0x0000000000027941 */ /* 0x000fea0003800200 */
.L_x_23592:
        /* <DEDUP_REMOVED lines=43> */
.L_x_23590:
[----:B------:R-:W-:Y:S05]  /*b0f0*/  BSYNC.RECONVERGENT B1 ;  /* 0x0000000000017941 */ /* 0x000fea0003800200 */
.L_x_23589:
        /* <DEDUP_REMOVED lines=12> */
.L_x_23553:
        /* <DEDUP_REMOVED lines=41> */
.L_x_23597:
        /* <DEDUP_REMOVED lines=13> */
.L_x_23599:
[----:B------:R-:W-:Y:S05]  /*b520*/  BSYNC.RECONVERGENT B2 ;  /* 0x0000000000027941 */ /* 0x000fea0003800200 */
.L_x_23598:
        /* <DEDUP_REMOVED lines=42> */
.L_x_23596:
[----:B------:R-:W-:Y:S05]  /*b7d0*/  BSYNC.RECONVERGENT B1 ;  /* 0x0000000000017941 */ /* 0x000fea0003800200 */
.L_x_23595:
        /* <DEDUP_REMOVED lines=24> */
.L_x_23602:
        /* <DEDUP_REMOVED lines=13> */
.L_x_23604:
[----:B------:R-:W-:Y:S05]  /*ba30*/  BSYNC.RECONVERGENT B2 ;  /* 0x0000000000027941 */ /* 0x000fea0003800200 */
.L_x_23603:
        /* <DEDUP_REMOVED lines=43> */
.L_x_23601:
[----:B------:R-:W-:Y:S05]  /*bcf0*/  BSYNC.RECONVERGENT B1 ;  /* 0x0000000000017941 */ /* 0x000fea0003800200 */
.L_x_23600:
        /* <DEDUP_REMOVED lines=23> */
.L_x_23607:
        /* <DEDUP_REMOVED lines=13> */
.L_x_23609:
[----:B------:R-:W-:Y:S05]  /*bf40*/  BSYNC.RECONVERGENT B2 ;  /* 0x0000000000027941 */ /* 0x000fea0003800200 */
.L_x_23608:
        /* <DEDUP_REMOVED lines=43> */
.L_x_23606:
[----:B------:R-:W-:Y:S05]  /*c200*/  BSYNC.RECONVERGENT B1 ;  /* 0x0000000000017941 */ /* 0x000fea0003800200 */
.L_x_23605:
        /* <DEDUP_REMOVED lines=23> */
.L_x_23612:
        /* <DEDUP_REMOVED lines=13> */
.L_x_23614:
[----:B------:R-:W-:Y:S05]  /*c450*/  BSYNC.RECONVERGENT B2 ;  /* 0x0000000000027941 */ /* 0x000fea0003800200 */
.L_x_23613:
        /* <DEDUP_REMOVED lines=43> */
.L_x_23611:
[----:B------:R-:W-:Y:S05]  /*c710*/  BSYNC.RECONVERGENT B1 ;  /* 0x0000000000017941 */ /* 0x000fea0003800200 */
.L_x_23610:
        /* <DEDUP_REMOVED lines=23> */
.L_x_23617:
        /* <DEDUP_REMOVED lines=13> */
.L_x_23619:
[----:B------:R-:W-:Y:S05]  /*c960*/  BSYNC.RECONVERGENT B2 ;  /* 0x0000000000027941 */ /* 0x000fea0003800200 */
.L_x_23618:
        /* <DEDUP_REMOVED lines=43> */
.L_x_23616:
[----:B------:R-:W-:Y:S05]  /*cc20*/  BSYNC.RECONVERGENT B1 ;  /* 0x0000000000017941 */ /* 0x000fea0003800200 */
.L_x_23615:
        /* <DEDUP_REMOVED lines=23> */
.L_x_23622:
        /* <DEDUP_REMOVED lines=13> */
.L_x_23624:
[----:B------:R-:W-:Y:S05]  /*ce70*/  BSYNC.RECONVERGENT B2 ;  /* 0x0000000000027941 */ /* 0x000fea0003800200 */
.L_x_23623:
        /* <DEDUP_REMOVED lines=43> */
.L_x_23621:
[----:B------:R-:W-:Y:S05]  /*d130*/  BSYNC.RECONVERGENT B1 ;  /* 0x0000000000017941 */ /* 0x000fea0003800200 */
.L_x_23620:
        /* <DEDUP_REMOVED lines=23> */
.L_x_23627:
        /* <DEDUP_REMOVED lines=13> */
.L_x_23629:
[----:B------:R-:W-:Y:S05]  /*d380*/  BSYNC.RECONVERGENT B2 ;  /* 0x0000000000027941 */ /* 0x000fea0003800200 */
.L_x_23628:
        /* <DEDUP_REMOVED lines=43> */
.L_x_23626:
[----:B------:R-:W-:Y:S05]  /*d640*/  BSYNC.RECONVERGENT B1 ;  /* 0x0000000000017941 */ /* 0x000fea0003800200 */
.L_x_23625:
        /* <DEDUP_REMOVED lines=23> */
.L_x_23632:
        /* <DEDUP_REMOVED lines=15> */
.L_x_23634:
[----:B------:R-:W-:Y:S05]  /*d8b0*/  BSYNC.RECONVERGENT B2 ;  /* 0x0000000000027941 */ /* 0x000fea0003800200 */
.L_x_23633:
        /* <DEDUP_REMOVED lines=43> */
.L_x_23631:
[----:B------:R-:W-:Y:S05]  /*db70*/  BSYNC.RECONVERGENT B1 ;  /* 0x0000000000017941 */ /* 0x000fea0003800200 */
.L_x_23630:
        /* <DEDUP_REMOVED lines=15> */
.L_x_23594:
        /* <DEDUP_REMOVED lines=16> */
.L_x_23638:
        /* <DEDUP_REMOVED lines=13> */
.L_x_23640:
[----:B------:R-:W-:Y:S05]  /*de40*/  BSYNC.RECONVERGENT B2 ;  /* 0x0000000000027941 */ /* 0x000fea0003800200 */
.L_x_23639:
        /* <DEDUP_REMOVED lines=42> */
.L_x_23637:
[----:B------:R-:W-:Y:S05]  /*e0f0*/  BSYNC.RECONVERGENT B1 ;  /* 0x0000000000017941 */ /* 0x000fea0003800200 */
.L_x_23636:
        /* <DEDUP_REMOVED lines=22> */
.L_x_23643:
        /* <DEDUP_REMOVED lines=13> */
.L_x_23645:
[----:B------:R-:W-:Y:S05]  /*e330*/  BSYNC.RECONVERGENT B2 ;  /* 0x0000000000027941 */ /* 0x000fea0003800200 */
.L_x_23644:
        /* <DEDUP_REMOVED lines=43> */
.L_x_23642:
[----:B------:R-:W-:Y:S05]  /*e5f0*/  BSYNC.RECONVERGENT B1 ;  /* 0x0000000000017941 */ /* 0x000fea0003800200 */
.L_x_23641:
        /* <DEDUP_REMOVED lines=21> */
.L_x_23648:
        /* <DEDUP_REMOVED lines=13> */
.L_x_23650:
[----:B------:R-:W-:Y:S05]  /*e820*/  BSYNC.RECONVERGENT B2 ;  /* 0x0000000000027941 */ /* 0x000fea0003800200 */
.L_x_23649:
        /* <DEDUP_REMOVED lines=43> */
.L_x_23647:
[----:B------:R-:W-:Y:S05]  /*eae0*/  BSYNC.RECONVERGENT B1 ;  /* 0x0000000000017941 */ /* 0x000fea0003800200 */
.L_x_23646:
        /* <DEDUP_REMOVED lines=21> */
.L_x_23653:
        /* <DEDUP_REMOVED lines=13> */
.L_x_23655:
[----:B------:R-:W-:Y:S05]  /*ed10*/  BSYNC.RECONVERGENT B2 ;  /* 0x0000000000027941 */ /* 0x000fea0003800200 */
.L_x_23654:
        /* <DEDUP_REMOVED lines=43> */
.L_x_23652:
[----:B------:R-:W-:Y:S05]  /*efd0*/  BSYNC.RECONVERGENT B1 ;  /* 0x0000000000017941 */ /* 0x000fea0003800200 */
.L_x_23651:
        /* <DEDUP_REMOVED lines=21> */
.L_x_23658:
        /* <DEDUP_REMOVED lines=13> */
.L_x_23660:
[----:B------:R-:W-:Y:S05]  /*f200*/  BSYNC.RECONVERGENT B2 ;  /* 0x0000000000027941 */ /* 0x000fea0003800200 */
.L_x_23659:
        /* <DEDUP_REMOVED lines=43> */
.L_x_23657:
[----:B------:R-:W-:Y:S05]  /*f4c0*/  BSYNC.RECONVERGENT B1 ;  /* 0x0000000000017941 */ /* 0x000fea0003800200 */
.L_x_23656:
        /* <DEDUP_REMOVED lines=21> */
.L_x_23663:
        /* <DEDUP_REMOVED lines=13> */
.L_x_23665:
[----:B------:R-:W-:Y:S05]  /*f6f0*/  BSYNC.RECONVERGENT B2 ;  /* 0x0000000000027941 */ /* 0x000fea0003800200 */
.L_x_23664:
        /* <DEDUP_REMOVED lines=43> */
.L_x_23662:
[----:B------:R-:W-:Y:S05]  /*f9b0*/  BSYNC.RECONVERGENT B1 ;  /* 0x0000000000017941 */ /* 0x000fea0003800200 */
.L_x_23661:
        /* <DEDUP_REMOVED lines=21> */
.L_x_23668:
        /* <DEDUP_REMOVED lines=13> */
.L_x_23670:
[----:B------:R-:W-:Y:S05]  /*fbe0*/  BSYNC.RECONVERGENT B2 ;  /* 0x0000000000027941 */ /* 0x000fea0003800200 */
.L_x_23669:
        /* <DEDUP_REMOVED lines=43> */
.L_x_23667:
[----:B------:R-:W-:Y:S05]  /*fea0*/  BSYNC.RECONVERGENT B1 ;  /* 0x0000000000017941 */ /* 0x000fea0003800200 */
.L_x_23666:
        /* <DEDUP_REMOVED lines=21> */
.L_x_23673:
        /* <DEDUP_REMOVED lines=15> */
.L_x_23675:
[----:B------:R-:W-:Y:S05]  /*100f0*/  BSYNC.RECONVERGENT B2 ;  /* 0x0000000000027941 */ /* 0x000fea0003800200 */
.L_x_23674:
        /* <DEDUP_REMOVED lines=43> */
.L_x_23672:
[----:B------:R-:W-:Y:S05]  /*103b0*/  BSYNC.RECONVERGENT B1 ;  /* 0x0000000000017941 */ /* 0x000fea0003800200 */
.L_x_23671:
        /* <DEDUP_REMOVED lines=12> */
.L_x_23635:
        /* <DEDUP_REMOVED lines=41> */
.L_x_23679:
        /* <DEDUP_REMOVED lines=13> */
.L_x_23681:
[----:B------:R-:W-:Y:S05]  /*107e0*/  BSYNC.RECONVERGENT B2 ;  /* 0x0000000000027941 */ /* 0x000fea0003800200 */
.L_x_23680:
        /* <DEDUP_REMOVED lines=42> */
.L_x_23678:
[----:B------:R-:W-:Y:S05]  /*10a90*/  BSYNC.RECONVERGENT B1 ;  /* 0x0000000000017941 */ /* 0x000fea0003800200 */
.L_x_23677:
[----:B------:R-:W-:Y:S01]  /*10aa0*/  I2FP.F32.U32 R141, R140 ;  /* 0x0000008c008d7245 */ /* 0x000fe20000201000 */
[----:B-----5:R-:W-:Y:S01]  /*10ab0*/  HADD2.F32 R136, -RZ, R100.H0_H0 ;  /* 0x20000064ff887230 */ /* 0x020fe20000004100 */
[----:B------:R-:W-:Y:S01]  /*10ac0*/  ISETP.NE.AND P1, PT, R139, 0x1, PT ;  /* 0x000000018b00780c */ /* 0x000fe20003f25270 */
[----:B------:R-:W-:Y:S01]  /*10ad0*/  BSSY.RECONVERGENT B1, `(.L_x_23682) ;  /* 0x000004e000017945 */ /* 0x000fe20003800200 */
[----:B------:R-:W-:Y:S01]  /*10ae0*/  MOV R140, R4 ;  /* 0x00000004008c7202 */ /* 0x000fe20000000f00 */
        /* <DEDUP_REMOVED lines=19> */
.L_x_23684:
        /* <DEDUP_REMOVED lines=13> */
.L_x_23686:
[----:B------:R-:W-:Y:S05]  /*10cf0*/  BSYNC.RECONVERGENT B2 ;  /* 0x0000000000027941 */ /* 0x000fea0003800200 */
.L_x_23685:
        /* <DEDUP_REMOVED lines=43> */
.L_x_23683:
[----:B------:R-:W-:Y:S05]  /*10fb0*/  BSYNC.RECONVERGENT B1 ;  /* 0x0000000000017941 */ /* 0x000fea0003800200 */
.L_x_23682:
        /* <DEDUP_REMOVED lines=23> */
.L_x_23689:
        /* <DEDUP_REMOVED lines=13> */
.L_x_23691:
[----:B------:R-:W-:Y:S05]  /*11200*/  BSYNC.RECONVERGENT B2 ;  /* 0x0000000000027941 */ /* 0x000fea0003800200 */
.L_x_23690:
        /* <DEDUP_REMOVED lines=43> */
.L_x_23688:
[----:B------:R-:W-:Y:S05]  /*114c0*/  BSYNC.RECONVERGENT B1 ;  /* 0x0000000000017941 */ /* 0x000fea0003800200 */
.L_x_23687:
        /* <DEDUP_REMOVED lines=23> */
.L_x_23694:
        /* <DEDUP_REMOVED lines=13> */
.L_x_23696:
[----:B------:R-:W-:Y:S05]  /*11710*/  BSYNC.RECONVERGENT B2 ;  /* 0x0000000000027941 */ /* 0x000fea0003800200 */
.L_x_23695:
        /* <DEDUP_REMOVED lines=43> */
.L_x_23693:
[----:B------:R-:W-:Y:S05]  /*119d0*/  BSYNC.RECONVERGENT B1 ;  /* 0x0000000000017941 */ /* 0x000fea0003800200 */
.L_x_23692:
        /* <DEDUP_REMOVED lines=23> */
.L_x_23699:
        /* <DEDUP_REMOVED lines=13> */
.L_x_23701:
[----:B------:R-:W-:Y:S05]  /*11c20*/  BSYNC.RECONVERGENT B2 ;  /* 0x0000000000027941 */ /* 0x000fea0003800200 */
.L_x_23700:
        /* <DEDUP_REMOVED lines=43> */
.L_x_23698:
[----:B------:R-:W-:Y:S05]  /*11ee0*/  BSYNC.RECONVERGENT B1 ;  /* 0x0000000000017941 */ /* 0x000fea0003800200 */
.L_x_23697:
        /* <DEDUP_REMOVED lines=23> */
.L_x_23704:
        /* <DEDUP_REMOVED lines=13> */
.L_x_23706:
[----:B------:R-:W-:Y:S05]  /*12130*/  BSYNC.RECONVERGENT B2 ;  /* 0x0000000000027941 */ /* 0x000fea0003800200 */
.L_x_23705:
        /* <DEDUP_REMOVED lines=43> */
.L_x_23703:
[----:B------:R-:W-:Y:S05]  /*123f0*/  BSYNC.RECONVERGENT B1 ;  /* 0x0000000000017941 */ /* 0x000fea0003800200 */
.L_x_23702:
        /* <DEDUP_REMOVED lines=23> */
.L_x_23709:
        /* <DEDUP_REMOVED lines=13> */
.L_x_23711:
[----:B------:R-:W-:Y:S05]  /*12640*/  BSYNC.RECONVERGENT B2 ;  /* 0x0000000000027941 */ /* 0x000fea0003800200 */
.L_x_23710:
        /* <DEDUP_REMOVED lines=43> */
.L_x_23708:
[----:B------:R-:W-:Y:S05]  /*12900*/  BSYNC.RECONVERGENT B1 ;  /* 0x0000000000017941 */ /* 0x000fea0003800200 */
.L_x_23707:
        /* <DEDUP_REMOVED lines=23> */
.L_x_23714:
        /* <DEDUP_REMOVED lines=15> */
.L_x_23716:
[----:B------:R-:W-:Y:S05]  /*12b70*/  BSYNC.RECONVERGENT B2 ;  /* 0x0000000000027941 */ /* 0x000fea0003800200 */
.L_x_23715:
        /* <DEDUP_REMOVED lines=43> */
.L_x_23713:
[----:B------:R-:W-:Y:S05]  /*12e30*/  BSYNC.RECONVERGENT B1 ;  /* 0x0000000000017941 */ /* 0x000fea0003800200 */
.L_x_23712:
        /* <DEDUP_REMOVED lines=15> */
.L_x_23676:
        /* <DEDUP_REMOVED lines=16> */
.L_x_23720:
        /* <DEDUP_REMOVED lines=13> */
.L_x_23722:
[----:B------:R-:W-:Y:S05]  /*13100*/  BSYNC.RECONVERGENT B2 ;  /* 0x0000000000027941 */ /* 0x000fea0003800200 */
.L_x_23721:
        /* <DEDUP_REMOVED lines=41> */
[----:B------:R-:W-:-:S07]  /*133a0*/  IMAD.MOV.U32 R104, RZ, RZ, R138 ;  /* 0x000000ffff687224 */ /* 0x000fce00078e008a */
.L_x_23719:
[----:B------:R-:W-:Y:S05]  /*133b0*/  BSYNC.RECONVERGENT B1 ;  /* 0x0000000000017941 */ /* 0x000fea0003800200 */
.L_x_23718:
        /* <DEDUP_REMOVED lines=22> */
.L_x_23725:
        /* <DEDUP_REMOVED lines=13> */
.L_x_23727:
[----:B------:R-:W-:Y:S05]  /*135f0*/  BSYNC.RECONVERGENT B2 ;  /* 0x0000000000027941 */ /* 0x000fea0003800200 */
.L_x_23726:
        /* <DEDUP_REMOVED lines=43> */
.L_x_23724:
[----:B------:R-:W-:Y:S05]  /*138b0*/  BSYNC.RECONVERGENT B1 ;  /* 0x0000000000017941 */ /* 0x000fea0003800200 */
.L_x_23723:
        /* <DEDUP_REMOVED lines=21> */
.L_x_23730:
        /* <DEDUP_REMOVED lines=13> */
.L_x_23732:
[----:B------:R-:W-:Y:S05]  /*13ae0*/  BSYNC.RECONVERGENT B2 ;  /* 0x0000000000027941 */ /* 0x000fea0003800200 */
.L_x_23731:
        /* <DEDUP_REMOVED lines=43> */
.L_x_23729:
[----:B------:R-:W-:Y:S05]  /*13da0*/  BSYNC.RECONVERGENT B1 ;  /* 0x0000000000017941 */ /* 0x000fea0003800200 */
.L_x_23728:
        /* <DEDUP_REMOVED lines=21> */
.L_x_23735:
        /* <DEDUP_REMOVED lines=13> */
.L_x_23737:
[----:B------:R-:W-:Y:S05]  /*13fd0*/  BSYNC.RECONVERGENT B2 ;  /* 0x0000000000027941 */ /* 0x000fea0003800200 */
.L_x_23736:
        /* <DEDUP_REMOVED lines=43> */
.L_x_23734:
[----:B------:R-:W-:Y:S05]  /*14290*/  BSYNC.RECONVERGENT B1 ;  /* 0x0000000000017941 */ /* 0x000fea0003800200 */
.L_x_23733:
        /* <DEDUP_REMOVED lines=21> */
.L_x_23740:
        /* <DEDUP_REMOVED lines=13> */
.L_x_23742:
[----:B------:R-:W-:Y:S05]  /*144c0*/  BSYNC.RECONVERGENT B2 ;  /* 0x0000000000027941 */ /* 0x000fea0003800200 */
.L_x_23741:
        /* <DEDUP_REMOVED lines=43> */
.L_x_23739:
[----:B------:R-:W-:Y:S05]  /*14780*/  BSYNC.RECONVERGENT B1 ;  /* 0x0000000000017941 */ /* 0x000fea0003800200 */
.L_x_23738:
        /* <DEDUP_REMOVED lines=21> */
.L_x_23745:
        /* <DEDUP_REMOVED lines=13> */
.L_x_23747:
[----:B------:R-:W-:Y:S05]  /*149b0*/  BSYNC.RECONVERGENT B2 ;  /* 0x0000000000027941 */ /* 0x000fea0003800200 */
.L_x_23746:
        /* <DEDUP_REMOVED lines=43> */
.L_x_23744:
[----:B------:R-:W-:Y:S05]  /*14c70*/  BSYNC.RECONVERGENT B1 ;  /* 0x0000000000017941 */ /* 0x000fea0003800200 */
.L_x_23743:
        /* <DEDUP_REMOVED lines=21> */
.L_x_23750:
        /* <DEDUP_REMOVED lines=13> */
.L_x_23752:
[----:B------:R-:W-:Y:S05]  /*14ea0*/  BSYNC.RECONVERGENT B2 ;  /* 0x0000000000027941 */ /* 0x000fea0003800200 */
.L_x_23751:
        /* <DEDUP_REMOVED lines=43> */
.L_x_23749:
[----:B------:R-:W-:Y:S05]  /*15160*/  BSYNC.RECONVERGENT B1 ;  /* 0x0000000000017941 */ /* 0x000fea0003800200 */
.L_x_23748:
        /* <DEDUP_REMOVED lines=21> */
.L_x_23755:
        /* <DEDUP_REMOVED lines=15> */
.L_x_23757:
[----:B------:R-:W-:Y:S05]  /*153b0*/  BSYNC.RECONVERGENT B2 ;  /* 0x0000000000027941 */ /* 0x000fea0003800200 */
.L_x_23756:
        /* <DEDUP_REMOVED lines=43> */
.L_x_23754:
[----:B------:R-:W-:Y:S05]  /*15670*/  BSYNC.RECONVERGENT B1 ;  /* 0x0000000000017941 */ /* 0x000fea0003800200 */
.L_x_23753:
        /* <DEDUP_REMOVED lines=12> */
.L_x_23717:
        /* <DEDUP_REMOVED lines=41> */
.L_x_23761:
        /* <DEDUP_REMOVED lines=13> */
.L_x_23763:
[----:B------:R-:W-:Y:S05]  /*15aa0*/  BSYNC.RECONVERGENT B2 ;  /* 0x0000000000027941 */ /* 0x000fea0003800200 */
.L_x_23762:
        /* <DEDUP_REMOVED lines=43> */
.L_x_23760:
[----:B------:R-:W-:Y:S05]  /*15d60*/  BSYNC.RECONVERGENT B1 ;  /* 0x0000000000017941 */ /* 0x000fea0003800200 */
.L_x_23759:
        /* <DEDUP_REMOVED lines=24> */
.L_x_23766:
        /* <DEDUP_REMOVED lines=13> */
.L_x_23768:
[----:B------:R-:W-:Y:S05]  /*15fc0*/  BSYNC.RECONVERGENT B2 ;  /* 0x0000000000027941 */ /* 0x000fea0003800200 */
.L_x_23767:
        /* <DEDUP_REMOVED lines=43> */
.L_x_23765:
[----:B------:R-:W-:Y:S05]  /*16280*/  BSYNC.RECONVERGENT B1 ;  /* 0x0000000000017941 */ /* 0x000fea0003800200 */
.L_x_23764:
        /* <DEDUP_REMOVED lines=23> */
.L_x_23771:
        /* <DEDUP_REMOVED lines=13> */
.L_x_23773:
[----:B------:R-:W-:Y:S05]  /*164d0*/  BSYNC.RECONVERGENT B2 ;  /* 0x0000000000027941 */ /* 0x000fea0003800200 */
.L_x_23772:
        /* <DEDUP_REMOVED lines=43> */
.L_x_23770:
[----:B------:R-:W-:Y:S05]  /*16790*/  BSYNC.RECONVERGENT B1 ;  /* 0x0000000000017941 */ /* 0x000fea0003800200 */
.L_x_23769:
        /* <DEDUP_REMOVED lines=23> */
.L_x_23776:
        /* <DEDUP_REMOVED lines=13> */
.L_x_23778:
[----:B------:R-:W-:Y:S05]  /*169e0*/  BSYNC.RECONVERGENT B2 ;  /* 0x0000000000027941 */ /* 0x000fea0003800200 */
.L_x_23777:
        /* <DEDUP_REMOVED lines=34> */
[----:B------:R-:W-:-:S04]  /*16c10*/  IMAD.WIDE.U32 R6, R7, -0x326172a9, RZ ;  /* 0xcd9e8d5707067825 */ /* 0x000fc800078e00ff */
[----:B------:R-:W-:Y:S01]  /*16c20*/  IMAD.WIDE.U32 R152, R152, -0x326172a9, RZ ;  /* 0xcd9e8d5798987825 */ /* 0x000fe200078e00ff */
[----:B------:R-:W-:-:S04]  /*16c30*/  LOP3.LUT R148, R148, UR28, R7, 0x96, !PT ;  /* 0x0000001c94947c12 */ /* 0x000fc8000f8e9607 */
[----:B------:R-:W-:Y:S01]  /*16c40*/  LOP3.LUT R6, R6, UR30, R153, 0x96, !PT ;  /* 0x0000001e06067c12 */ /* 0x000fe2000f8e9699 */
[----:B------:R-:W-:Y:S01]  /*16c50*/  IMAD.WIDE.U32 R148, R148, -0x2daee0ad, RZ ;  /* 0xd2511f5394947825 */ /* 0x000fe200078e00ff */
[----:B------:R-:W-:Y:S02]  /*16c60*/  MOV R4, R152 ;  /* 0x0000009800047202 */ /* 0x000fe40000000f00 */
[----:B------:R-:W-:Y:S01]  /*16c70*/  MOV R142, R148 ;  /* 0x00000094008e7202 */ /* 0x000fe20000000f00 */
[----:B------:R-:W-:Y:S01]  /*16c80*/  IMAD.MOV.U32 R148, RZ, RZ, RZ ;  /* 0x000000ffff947224 */ /* 0x000fe200078e00ff */
[----:B------:R-:W-:-:S07]  /*16c90*/  LOP3.LUT R7, R150, UR31, R149, 0x96, !PT ;  /* 0x0000001f96077c12 */ /* 0x000fce000f8e9695 */
.L_x_23775:
[----:B------:R-:W-:Y:S05]  /*16ca0*/  BSYNC.RECONVERGENT B1 ;  /* 0x0000000000017941 */ /* 0x000fea0003800200 */
.L_x_23774:
        /* <DEDUP_REMOVED lines=23> */
.L_x_23781:
        /* <DEDUP_REMOVED lines=13> */
.L_x_23783:
[----:B------:R-:W-:Y:S05]  /*16ef0*/  BSYNC.RECONVERGENT B2 ;  /* 0x0000000000027941 */ /* 0x000fea0003800200 */
.L_x_23782:
        /* <DEDUP_REMOVED lines=40> */
[----:B------:R-:W-:Y:S01]  /*17180*/  HFMA2 R104, -RZ, RZ, 0, 0 ;  /* 0x00000000ff687431 */ /* 0x000fe200000001ff */
[----:B------:R-:W-:Y:S01]  /*17190*/  MOV R101, R142 ;  /* 0x0000008e00657202 */ /* 0x000fe20000000f00 */
[----:B------:R-:W-:-:S07]  /*171a0*/  IMAD.MOV.U32 R142, RZ, RZ, R100 ;  /* 0x000000ffff8e7224 */ /* 0x000fce00078e0064 */
.L_x_23780:
[----:B------:R-:W-:Y:S05]  /*171b0*/  BSYNC.RECONVERGENT B1 ;  /* 0x0000000000017941 */ /* 0x000fea0003800200 */
.L_x_23779:
        /* <DEDUP_REMOVED lines=23> */
.L_x_23786:
        /* <DEDUP_REMOVED lines=13> */
.L_x_23788:
[----:B------:R-:W-:Y:S05]  /*17400*/  BSYNC.RECONVERGENT B2 ;  /* 0x0000000000027941 */ /* 0x000fea0003800200 */
.L_x_23787:
        /* <DEDUP_REMOVED lines=38> */
[----:B------:R-:W-:-:S05]  /*17670*/  IMAD.WIDE.U32 R100, R7, -0x2daee0ad, RZ ;  /* 0xd2511f5307647825 */ /* 0x000fca00078e00ff */
[----:B------:R-:W-:Y:S01]  /*17680*/  LOP3.LUT R7, R104, UR31, R101, 0x96, !PT ;  /* 0x0000001f68077c12 */ /* 0x000fe2000f8e9665 */
[----:B------:R-:W-:Y:S01]  /*17690*/  IMAD.MOV.U32 R101, RZ, RZ, R142 ;  /* 0x000000ffff657224 */ /* 0x000fe200078e008e */
[----:B------:R-:W-:Y:S01]  /*176a0*/  MOV R142, R100 ;  /* 0x00000064008e7202 */ /* 0x000fe20000000f00 */
[----:B------:R-:W-:-:S07]  /*176b0*/  IMAD.MOV.U32 R100, RZ, RZ, RZ ;  /* 0x000000ffff647224 */ /* 0x000fce00078e00ff */
.L_x_23785:
[----:B------:R-:W-:Y:S05]  /*176c0*/  BSYNC.RECONVERGENT B1 ;  /* 0x0000000000017941 */ /* 0x000fea0003800200 */
.L_x_23784:
        /* <DEDUP_REMOVED lines=23> */
.L_x_23791:
        /* <DEDUP_REMOVED lines=13> */
.L_x_23793:
[----:B------:R-:W-:Y:S05]  /*17910*/  BSYNC.RECONVERGENT B2 ;  /* 0x0000000000027941 */ /* 0x000fea0003800200 */
.L_x_23792:
        /* <DEDUP_REMOVED lines=37> */
[----:B------:R-:W-:Y:S01]  /*17b70*/  IMAD.MOV.U32 R4, RZ, RZ, R100 ;  /* 0x000000ffff047224 */ /* 0x000fe200078e0064 */
[----:B------:R-:W-:Y:S01]  /*17b80*/  LOP3.LUT R6, R6, UR30, R101, 0x96, !PT ;  /* 0x0000001e06067c12 */ /* 0x000fe2000f8e9665 */
[----:B------:R-:W-:-:S05]  /*17b90*/  IMAD.WIDE.U32 R100, R7, -0x2daee0ad, RZ ;  /* 0xd2511f5307647825 */ /* 0x000fca00078e00ff */
[----:B------:R-:W-:Y:S02]  /*17ba0*/  LOP3.LUT R7, R104, UR31, R101, 0x96, !PT ;  /* 0x0000001f68077c12 */ /* 0x000fe4000f8e9665 */
[----:B------:R-:W-:Y:S01]  /*17bb0*/  MOV R101, R142 ;  /* 0x0000008e00657202 */ /* 0x000fe20000000f00 */
[----:B------:R-:W-:-:S07]  /*17bc0*/  IMAD.MOV.U32 R142, RZ, RZ, R100 ;  /* 0x000000ffff8e7224 */ /* 0x000fce00078e0064 */
.L_x_23790:
[----:B------:R-:W-:Y:S05]  /*17bd0*/  BSYNC.RECONVERGENT B1 ;  /* 0x0000000000017941 */ /* 0x000fea0003800200 */
.L_x_23789:
        /* <DEDUP_REMOVED lines=23> */
.L_x_23796:
        /* <DEDUP_REMOVED lines=15> */
.L_x_23798:
[----:B------:R-:W-:Y:S05]  /*17e40*/  BSYNC.RECONVERGENT B2 ;  /* 0x0000000000027941 */ /* 0x000fea0003800200 */
.L_x_23797:
        /* <DEDUP_REMOVED lines=42> */
[----:B------:R-:W-:-:S07]  /*180f0*/  MOV R142, R100 ;  /* 0x00000064008e7202 */ /* 0x000fce0000000f00 */
.L_x_23795:
[----:B------:R-:W-:Y:S05]  /*18100*/  BSYNC.RECONVERGENT B1 ;  /* 0x0000000000017941 */ /* 0x000fea0003800200 */
.L_x_23794:
[----:B------:R-:W-:Y:S01]  /*18110*/  HADD2.F32 R100, -RZ, R103.H1_H1 ;  /* 0x30000067ff647230 */ /* 0x000fe20000004100 */
[----:B------:R-:W-:Y:S02]  /*18120*/  I2FP.F32.U32 R101, R101 ;  /* 0x0000006500657245 */ /* 0x000fe40000201000 */
        /* <DEDUP_REMOVED lines=9> */
[----:B------:R-:W-:Y:S01]  /*181c0*/  FADD.FTZ R17, R100, R17 ;  /* 0x0000001164117221 */ /* 0x000fe20000010000 */
[----:B------:R-:W-:-:S04]  /*181d0*/  F2FP.F16.F32.PACK_AB R100, R147, R111 ;  /* 0x0000006f9364723e */ /* 0x000fc800000000ff */
[----:B------:R-:W-:Y:S01]  /*181e0*/  F2FP.F16.F32.PACK_AB R103, R17, R150 ;  /* 0x000000961167723e */ /* 0x000fe200000000ff */
[----:B------:R-:W-:Y:S06]  /*181f0*/  BRA `(.L_x_23799) ;  /* 0x0000002800087947 */ /* 0x000fec0003800000 */
.L_x_23758:
        /* <DEDUP_REMOVED lines=16> */
.L_x_23802:
        /* <DEDUP_REMOVED lines=13> */
.L_x_23804:
[----:B------:R-:W-:Y:S05]  /*183d0*/  BSYNC.RECONVERGENT B2 ;  /* 0x0000000000027941 */ /* 0x000fea0003800200 */
.L_x_23803:
        /* <DEDUP_REMOVED lines=43> */
.L_x_23801:
[----:B------:R-:W-:Y:S05]  /*18690*/  BSYNC.RECONVERGENT B1 ;  /* 0x0000000000017941 */ /* 0x000fea0003800200 */
.L_x_23800:
        /* <DEDUP_REMOVED lines=22> */
.L_x_23807:
        /* <DEDUP_REMOVED lines=13> */
.L_x_23809:
[----:B------:R-:W-:Y:S05]  /*188d0*/  BSYNC.RECONVERGENT B2 ;  /* 0x0000000000027941 */ /* 0x000fea0003800200 */
.L_x_23808:
        /* <DEDUP_REMOVED lines=43> */
.L_x_23806:
[----:B------:R-:W-:Y:S05]  /*18b90*/  BSYNC.RECONVERGENT B1 ;  /* 0x0000000000017941 */ /* 0x000fea0003800200 */
.L_x_23805:
        /* <DEDUP_REMOVED lines=21> */
.L_x_23812:
        /* <DEDUP_REMOVED lines=13> */
.L_x_23814:
[----:B------:R-:W-:Y:S05]  /*18dc0*/  BSYNC.RECONVERGENT B2 ;  /* 0x0000000000027941 */ /* 0x000fea0003800200 */
.L_x_23813:
        /* <DEDUP_REMOVED lines=43> */
.L_x_23811:
[----:B------:R-:W-:Y:S05]  /*19080*/  BSYNC.RECONVERGENT B1 ;  /* 0x0000000000017941 */ /* 0x000fea0003800200 */
.L_x_23810:
        /* <DEDUP_REMOVED lines=21> */
.L_x_23817:
        /* <DEDUP_REMOVED lines=13> */
.L_x_23819:
[----:B------:R-:W-:Y:S05]  /*192b0*/  BSYNC.RECONVERGENT B2 ;  /* 0x0000000000027941 */ /* 0x000fea0003800200 */
.L_x_23818:
        /* <DEDUP_REMOVED lines=43> */
.L_x_23816:
[----:B------:R-:W-:Y:S05]  /*19570*/  BSYNC.RECONVERGENT B1 ;  /* 0x0000000000017941 */ /* 0x000fea0003800200 */
.L_x_23815:
        /* <DEDUP_REMOVED lines=21> */
.L_x_23822:
        /* <DEDUP_REMOVED lines=13> */
.L_x_23824:
[----:B------:R-:W-:Y:S05]  /*197a0*/  BSYNC.RECONVERGENT B2 ;  /* 0x0000000000027941 */ /* 0x000fea0003800200 */
.L_x_23823:
        /* <DEDUP_REMOVED lines=43> */
.L_x_23821:
[----:B------:R-:W-:Y:S05]  /*19a60*/  BSYNC.RECONVERGENT B1 ;  /* 0x0000000000017941 */ /* 0x000fea0003800200 */
.L_x_23820:
        /* <DEDUP_REMOVED lines=21> */
.L_x_23827:
        /* <DEDUP_REMOVED lines=13> */
.L_x_23829:
[----:B------:R-:W-:Y:S05]  /*19c90*/  BSYNC.RECONVERGENT B2 ;  /* 0x0000000000027941 */ /* 0x000fea0003800200 */
.L_x_23828:
        /* <DEDUP_REMOVED lines=39> */
[----:B------:R-:W-:Y:S02]  /*19f10*/  LOP3.LUT R7, R104, UR31, R101, 0x96, !PT ;  /* 0x0000001f68077c12 */ /* 0x000fe4000f8e9665 */
[----:B------:R-:W-:Y:S01]  /*19f20*/  MOV R101, R142 ;  /* 0x0000008e00657202 */ /* 0x000fe20000000f00 */
[----:B------:R-:W-:Y:S02]  /*19f30*/  IMAD.MOV.U32 R142, RZ, RZ, R100 ;  /* 0x000000ffff8e7224 */ /* 0x000fe400078e0064 */
[----:B------:R-:W-:-:S07]  /*19f40*/  HFMA2 R100, -RZ, RZ, 0, 0 ;  /* 0x00000000ff647431 */ /* 0x000fce00000001ff */
.L_x_23826:
[----:B------:R-:W-:Y:S05]  /*19f50*/  BSYNC.RECONVERGENT B1 ;  /* 0x0000000000017941 */ /* 0x000fea0003800200 */
.L_x_23825:
        /* <DEDUP_REMOVED lines=21> */
.L_x_23832:
        /* <DEDUP_REMOVED lines=13> */
.L_x_23834:
[----:B------:R-:W-:Y:S05]  /*1a180*/  BSYNC.RECONVERGENT B2 ;  /* 0x0000000000027941 */ /* 0x000fea0003800200 */
.L_x_23833:
        /* <DEDUP_REMOVED lines=43> */
.L_x_23831:
[----:B------:R-:W-:Y:S05]  /*1a440*/  BSYNC.RECONVERGENT B1 ;  /* 0x0000000000017941 */ /* 0x000fea0003800200 */
.L_x_23830:
        /* <DEDUP_REMOVED lines=21> */
.L_x_23837:
        /* <DEDUP_REMOVED lines=15> */
.L_x_23839:
[----:B------:R-:W-:Y:S05]  /*1a690*/  BSYNC.RECONVERGENT B2 ;  /* 0x0000000000027941 */ /* 0x000fea0003800200 */
.L_x_23838:
        /* <DEDUP_REMOVED lines=43> */
.L_x_23836:
[----:B------:R-:W-:Y:S05]  /*1a950*/  BSYNC.RECONVERGENT B1 ;  /* 0x0000000000017941 */ /* 0x000fea0003800200 */
.L_x_23835:
        /* <DEDUP_REMOVED lines=12> */
.L_x_23799:
        /* <DEDUP_REMOVED lines=11> */
[----:B------:R-:W-:Y:S01]  /*1aad0*/  LOP3.LUT R110, R105, R14, R110, 0xfe, !PT ;  /* 0x0000000e696e7212 */ /* 0x000fe200078efe6e */
[----:B------:R-:W-:Y:S01]  /*1aae0*/  FADD.FTZ R15, R16, R113 ;  /* 0x00000071100f7221 */ /* 0x000fe20000010000 */
[----:B------:R-:W-:Y:S01]  /*1aaf0*/  SEL R14, RZ, 0x100, !P0 ;  /* 0x00000100ff0e7807 */ /* 0x000fe20004000000 */
[----:B------:R-:W-:Y:S01]  /*1ab00*/  UMOV UR4, 0xffffffff ;  /* 0xffffffff00047882 */ /* 0x000fe20000000000 */
        /* <DEDUP_REMOVED lines=30> */
[----:B------:R-:W-:-:S03]  /*1acf0*/  SEL R15, RZ, 0x10000, !P1 ;  /* 0x00010000ff0f7807 */ /* 0x000fc60004800000 */
[----:B------:R-:W-:Y:S01]  /*1ad00*/  FADD.FTZ R16, R16, R145 ;  /* 0x0000009110107221 */ /* 0x000fe20000010000 */
[----:B------:R-:W-:Y:S02]  /*1ad10*/  LOP3.LUT R14, R14, R104, R15, 0xfe, !PT ;  /* 0x000000680e0e7212 */ /* 0x000fe400078efe0f */
        /* <DEDUP_REMOVED lines=113> */
.L_x_23853:
[----:B------:R-:W-:Y:S01]  /*1b430*/  FMUL.FTZ R3, R101, R101 ;  /* 0x0000006565037220 */ /* 0x000fe20000410000 */
[----:B------:R-:W-:Y:S01]  /*1b440*/  ISETP.NE.AND P1, PT, RZ, UR32, PT ;  /* 0x00000020ff007c0c */ /* 0x000fe2000bf25270 */
[----:B-1----:R-:W-:Y:S01]  /*1b450*/  FADD.FTZ R103, R100, R103 ;  /* 0x0000006764677221 */ /* 0x002fe20000010000 */
[----:B------:R-:W1:Y:S02]  /*1b460*/  @!P0 LDC.64 R18, c[0x0][0x3c0] ;  /* 0x0000f000ff128b82 */ /* 0x000e640000000a00 */
[----:B------:R-:W-:Y:S01]  /*1b470*/  FSEL R16, R3, RZ, P1 ;  /* 0x000000ff03107208 */ /* 0x000fe20000800000 */
[----:B------:R-:W-:Y:S01]  /*1b480*/  FFMA.FTZ R3, R103, R14, UR13 ;  /* 0x0000000d67037e23 */ /* 0x000fe2000801000e */
[----:B------:R-:W-:-:S03]  /*1b490*/  FSEL R103, R101, RZ, !P1 ;  /* 0x000000ff65677208 */ /* 0x000fc60004800000 */
[----:B------:R-:W-:Y:S01]  /*1b4a0*/  FADD.FTZ R3, R3, R16 ;  /* 0x0000001003037221 */ /* 0x000fe20000010000 */
[----:B------:R-:W2:Y:S01]  /*1b4b0*/  @!P0 LDC.64 R14, c[0x0][0x3c8] ;  /* 0x0000f200ff0e8b82 */ /* 0x000ea20000000a00 */
[C---:B------:R-:W-:Y:S01]  /*1b4c0*/  FADD.FTZ R154, -R103.reuse, R17 ;  /* 0x00000011679a7221 */ /* 0x040fe20000010100 */
[C---:B------:R-:W-:Y:S01]  /*1b4d0*/  FADD.FTZ R114, -R103.reuse, R114 ;  /* 0x0000007267727221 */ /* 0x040fe20000010100 */
[C---:B------:R-:W-:Y:S01]  /*1b4e0*/  FADD.FTZ R0, -R103.reuse, R0 ;  /* 0x0000000067007221 */ /* 0x040fe20000010100 */
[C---:B------:R-:W-:Y:S01]  /*1b4f0*/  FADD.FTZ R118, -R103.reuse, R118 ;  /* 0x0000007667767221 */ /* 0x040fe20000010100 */
[----:B------:R-:W3:Y:S01]  /*1b500*/  MUFU.RSQ R3, R3 ;  /* 0x0000000300037308 */ /* 0x000ee20000001400 */
[C---:B------:R-:W-:Y:S01]  /*1b510*/  FADD.FTZ R123, -R103.reuse, R123 ;  /* 0x0000007b677b7221 */ /* 0x040fe20000010100 */
[C---:B------:R-:W-:Y:S01]  /*1b520*/  FADD.FTZ R13, -R103.reuse, R13 ;  /* 0x0000000d670d7221 */ /* 0x040fe20000010100 */
[----:B------:R-:W4:Y:S01]  /*1b530*/  LDC.64 R16, c[0x0][0x428] ;  /* 0x00010a00ff107b82 */ /* 0x000f220000000a00 */
[C---:B------:R-:W-:Y:S01]  /*1b540*/  FADD.FTZ R115, -R103.reuse, R115 ;  /* 0x0000007367737221 */ /* 0x040fe20000010100 */
        /* <DEDUP_REMOVED lines=35> */
[----:B--2---:R-:W-:-:S04]  /*1b780*/  @!P0 IMAD.WIDE R14, R10, 0x4, R14 ;  /* 0x000000040a0e8825 */ /* 0x004fc800078e020e */
[C---:B---3--:R-:W-:Y:S01]  /*1b790*/  FMUL.FTZ R143, R3.reuse, R114 ;  /* 0x00000072038f7220 */ /* 0x048fe20000410000 */
        /* <DEDUP_REMOVED lines=40> */
[----:B----4-:R-:W-:-:S04]  /*1ba20*/  IMAD.WIDE.U32 R104, R2, 0x10, R16 ;  /* 0x0000001002687825 */ /* 0x010fc800078e0010 */
        /* <DEDUP_REMOVED lines=9> */
[----:B------:R-:W-:Y:S01]  /*1bac0*/  F2FP.F16.F32.PACK_AB R12, R0, R103 ;  /* 0x00000067000c723e */ /* 0x000fe200000000ff */
[----:B0-----:R-:W-:Y:S01]  /*1bad0*/  FFMA.FTZ R3, R18, R89, R49 ;  /* 0x0000005912037223 */ /* 0x001fe20000010031 */
        /* <DEDUP_REMOVED lines=18> */
[----:B------:R-:W0:Y:S01]  /*1bc00*/  LDC.64 R2, c[0x0][0x380] ;  /* 0x0000e000ff027b82 */ /* 0x000e220000000a00 */
        /* <DEDUP_REMOVED lines=24> */
[----:B0-----:R-:W-:Y:S01]  /*1bd90*/  IMAD R10, R2, 0x4, R10 ;  /* 0x00000004020a7824 */ /* 0x001fe200078e020a */
        /* <DEDUP_REMOVED lines=15> */
[----:B------:R-:W-:-:S03]  /*1be90*/  ISETP.GE.AND P0, PT, R10, R3, PT ;  /* 0x000000030a00720c */ /* 0x000fc60003f06270 */
[----:B------:R0:W-:Y:S10]  /*1bea0*/  STG.E.128 desc[UR8][R112.64], R120 ;  /* 0x0000007870007986 */ /* 0x0001f4000c101d08 */
[----:B------:R-:W-:Y:S05]  /*1beb0*/  @!P0 BRA `(.L_x_23841) ;  /* 0xfffffe4c00288947 */ /* 0x000fea000383ffff */
[----:B------:R-:W-:Y:S05]  /*1bec0*/  BSYNC B0 ;  /* 0x0000000000007941 */ /* 0x000fea0003800000 */
.L_x_23430:
[----:B------:R-:W-:Y:S05]  /*1bed0*/  EXIT ;  /* 0x000000000000794d */ /* 0x000fea0003800000 */
.L_x_23840:
        /* <DEDUP_REMOVED lines=8> */
.L_x_23843:
[----:B------:R-:W-:Y:S05]  /*1bf60*/  BSYNC B1 ;  /* 0x0000000000017941 */ /* 0x000fea0003800000 */
.L_x_23842:
        /* <DEDUP_REMOVED lines=9> */
.L_x_23844:
[----:B------:R-:W-:Y:S02]  /*1c000*/  IMAD.MOV.U32 R104, RZ, RZ, 0x4 ;  /* 0x00000004ff687424 */ /* 0x000fe400078e00ff */
[----:B------:R-:W-:-:S04]  /*1c010*/  IMAD.MOV.U32 R14, RZ, RZ, R103 ;  /* 0x000000ffff0e7224 */ /* 0x000fc800078e0067 */
[----:B------:R-:W-:-:S05]  /*1c020*/  FADD.FTZ R18, R15, R14 ;  /* 0x0000000e0f127221 */ /* 0x000fca0000010000 */
[----:B------:R-:W-:-:S07]  /*1c030*/  MOV R105, R18 ;  /* 0x0000001200697202 */ /* 0x000fce0000000f00 */
[----:B------:R-:W-:Y:S05]  /*1c040*/  WARPSYNC.COLLECTIVE R102, `(.L_x_23845) ;  /* 0x0000000066087348 */ /* 0x000fea0003c00000 */
[----:B------:R0:W1:Y:S02]  /*1c050*/  SHFL.BFLY P1, R103, R105, R104, R107 ;  /* 0x0c00006869677389 */ /* 0x000064000002006b */
[----:B01----:R-:W-:Y:S05]  /*1c060*/  ENDCOLLECTIVE ;  /* 0x000000000000791b */ /* 0x003fea0003800000 */
.L_x_23845:
[----:B------:R-:W-:Y:S01]  /*1c070*/  HFMA2 R104, -RZ, RZ, 0, 4.76837158203125e-07 ;  /* 0x00000008ff687431 */ /* 0x000fe200000001ff */
[----:B------:R-:W-:-:S05]  /*1c080*/  MOV R3, R103 ;  /* 0x0000006700037202 */ /* 0x000fca0000000f00 */
[----:B------:R-:W-:-:S04]  /*1c090*/  FADD.FTZ R19, R18, R3 ;  /* 0x0000000312137221 */ /* 0x000fc80000010000 */
[----:B------:R-:W-:-:S07]  /*1c0a0*/  IMAD.MOV.U32 R105, RZ, RZ, R19 ;  /* 0x000000ffff697224 */ /* 0x000fce00078e0013 */
[----:B------:R-:W-:Y:S05]  /*1c0b0*/  WARPSYNC.COLLECTIVE R102, `(.L_x_23846) ;  /* 0x0000000066087348 */ /* 0x000fea0003c00000 */
[----:B------:R0:W1:Y:S02]  /*1c0c0*/  SHFL.BFLY P1, R103, R105, R104, R107 ;  /* 0x0c00006869677389 */ /* 0x000064000002006b */
[----:B01----:R-:W-:Y:S05]  /*1c0d0*/  ENDCOLLECTIVE ;  /* 0x000000000000791b */ /* 0x003fea0003800000 */
.L_x_23846:
        /* <DEDUP_REMOVED lines=8> */
.L_x_23847:
        /* <DEDUP_REMOVED lines=88> */
.L_x_23848:
[----:B------:R-:W-:Y:S02]  /*1c6e0*/  IMAD.MOV.U32 R104, RZ, RZ, 0x2 ;  /* 0x00000002ff687424 */ /* 0x000fe400078e00ff */
[----:B------:R-:W-:-:S04]  /*1c6f0*/  IMAD.MOV.U32 R16, RZ, RZ, R103 ;  /* 0x000000ffff107224 */ /* 0x000fc800078e0067 */
[----:B------:R-:W-:-:S05]  /*1c700*/  FADD.FTZ R16, R3, R16 ;  /* 0x0000001003107221 */ /* 0x000fca0000010000 */
[----:B------:R-:W-:-:S07]  /*1c710*/  MOV R105, R16 ;  /* 0x0000001000697202 */ /* 0x000fce0000000f00 */
[----:B------:R-:W-:Y:S05]  /*1c720*/  WARPSYNC.COLLECTIVE R102, `(.L_x_23849) ;  /* 0x0000000066087348 */ /* 0x000fea0003c00000 */
[----:B------:R0:W1:Y:S02]  /*1c730*/  SHFL.BFLY P1, R103, R105, R104, R107 ;  /* 0x0c00006869677389 */ /* 0x000064000002006b */
[----:B01----:R-:W-:Y:S05]  /*1c740*/  ENDCOLLECTIVE ;  /* 0x000000000000791b */ /* 0x003fea0003800000 */
.L_x_23849:
[----:B------:R-:W-:Y:S01]  /*1c750*/  HFMA2 R104, -RZ, RZ, 0, 2.384185791015625e-07 ;  /* 0x00000004ff687431 */ /* 0x000fe200000001ff */
[----:B------:R-:W-:-:S05]  /*1c760*/  MOV R15, R103 ;  /* 0x00000067000f7202 */ /* 0x000fca0000000f00 */
[----:B------:R-:W-:-:S04]  /*1c770*/  FADD.FTZ R15, R16, R15 ;  /* 0x0000000f100f7221 */ /* 0x000fc80000010000 */
[----:B------:R-:W-:-:S07]  /*1c780*/  IMAD.MOV.U32 R105, RZ, RZ, R15 ;  /* 0x000000ffff697224 */ /* 0x000fce00078e000f */
[----:B------:R-:W-:Y:S05]  /*1c790*/  WARPSYNC.COLLECTIVE R102, `(.L_x_23850) ;  /* 0x0000000066087348 */ /* 0x000fea0003c00000 */
[----:B------:R0:W1:Y:S02]  /*1c7a0*/  SHFL.BFLY P1, R103, R105, R104, R107 ;  /* 0x0c00006869677389 */ /* 0x000064000002006b */
[----:B01----:R-:W-:Y:S05]  /*1c7b0*/  ENDCOLLECTIVE ;  /* 0x000000000000791b */ /* 0x003fea0003800000 */
.L_x_23850:
[----:B------:R-:W-:Y:S02]  /*1c7c0*/  IMAD.MOV.U32 R104, RZ, RZ, 0x8 ;  /* 0x00000008ff687424 */ /* 0x000fe400078e00ff */
[----:B------:R-:W-:-:S04]  /*1c7d0*/  IMAD.MOV.U32 R18, RZ, RZ, R103 ;  /* 0x000000ffff127224 */ /* 0x000fc800078e0067 */
[----:B------:R-:W-:-:S05]  /*1c7e0*/  FADD.FTZ R18, R15, R18 ;  /* 0x000000120f127221 */ /* 0x000fca0000010000 */
[----:B------:R-:W-:-:S07]  /*1c7f0*/  MOV R105, R18 ;  /* 0x0000001200697202 */ /* 0x000fce0000000f00 */
[----:B------:R-:W-:Y:S05]  /*1c800*/  WARPSYNC.COLLECTIVE R102, `(.L_x_23851) ;  /* 0x0000000066087348 */ /* 0x000fea0003c00000 */
[----:B------:R0:W1:Y:S02]  /*1c810*/  SHFL.BFLY P1, R103, R105, R104, R107 ;  /* 0x0c00006869677389 */ /* 0x000064000002006b */
[----:B01----:R-:W-:Y:S05]  /*1c820*/  ENDCOLLECTIVE ;  /* 0x000000000000791b */ /* 0x003fea0003800000 */
.L_x_23851:
[----:B------:R-:W-:Y:S01]  /*1c830*/  HFMA2 R104, -RZ, RZ, 0, 9.5367431640625e-07 ;  /* 0x00000010ff687431 */ /* 0x000fe200000001ff */
[----:B------:R-:W-:-:S05]  /*1c840*/  MOV R19, R103 ;  /* 0x0000006700137202 */ /* 0x000fca0000000f00 */
[----:B------:R-:W-:-:S04]  /*1c850*/  FADD.FTZ R100, R18, R19 ;  /* 0x0000001312647221 */ /* 0x000fc80000010000 */
[----:B------:R-:W-:-:S07]  /*1c860*/  IMAD.MOV.U32 R105, RZ, RZ, R100 ;  /* 0x000000ffff697224 */ /* 0x000fce00078e0064 */
[----:B------:R-:W-:Y:S05]  /*1c870*/  WARPSYNC.COLLECTIVE R102, `(.L_x_23852) ;  /* 0x0000000066087348 */ /* 0x000fea0003c00000 */
[----:B------:R0:W1:Y:S02]  /*1c880*/  SHFL.BFLY P1, R103, R105, R104, R107 ;  /* 0x0c00006869677389 */ /* 0x000064000002006b */
[----:B01----:R-:W-:Y:S05]  /*1c890*/  ENDCOLLECTIVE ;  /* 0x000000000000791b */ /* 0x003fea0003800000 */
.L_x_23852:
[----:B------:R-:W-:Y:S05]  /*1c8a0*/  BRA `(.L_x_23853) ;  /* 0xffffffe800e07947 */ /* 0x000fea000383ffff */
.L_x_23854:
        /* <DEDUP_REMOVED lines=13> */
.L_x_45857:


//--------------------- .text._ZN10layer_norm13ln_fwd_kernelINS_13Kernel_traitsIf6__halfS2_S2_fjLj1280ELj1ELj4ELj1ELj16ENS_18Kernel_traits_baseILj1280EfS2_S2_S2_fjLj128EEEEELb1ELb0ELb1ELb0EEEvNS_9FwdParamsE --------------------------
	.section	.text._ZN10layer_norm13ln_fwd_kernelINS_13Kernel_traitsIf6__halfS2_S2_fjLj1280ELj1ELj4ELj1ELj16ENS_18Kernel_traits_baseILj1280EfS2_S2_S2_fjLj128EEEEELb1ELb0ELb1ELb0EEEvNS_9FwdParamsE,"ax",@progbits
	.align	128
        .global         _ZN10layer_norm13ln_fwd_kernelINS_13Kernel_traitsIf6__halfS2_S2_fjLj1280ELj1ELj4ELj1ELj16ENS_18Kernel_traits_baseILj1280EfS2_S2_S2_fjLj128EEEEELb1ELb0ELb1ELb0EEEvNS_9FwdParamsE
        .type           _ZN10layer_norm13ln_fwd_kernelINS_13Kernel_traitsIf6__halfS2_S2_fjLj1280ELj1ELj4ELj1ELj16ENS_18Kernel_traits_baseILj1280EfS2_S2_S2_fjLj128EEEEELb1ELb0ELb1ELb0EEEvNS_9FwdParamsE,@function
        .size           _ZN10layer_norm13ln_fwd_kernelINS_13Kernel_traitsIf6__halfS2_S2_fjLj1280ELj1ELj4ELj1ELj16ENS_18Kernel_traits_baseILj1280EfS2_S2_S2_fjLj128EEEEELb1ELb0ELb1ELb0EEEvNS_9FwdParamsE,(.L_x_45858 - _ZN10layer_norm13ln_fwd_kernelINS_13Kernel_traitsIf6__halfS2_S2_fjLj1280ELj1ELj4ELj1ELj16ENS_18Kernel_traits_baseILj1280EfS2_S2_S2_fjLj128EEEEELb1ELb0ELb1ELb0EEEvNS_9FwdParamsE)
        .other          _ZN10layer_norm13ln_fwd_kernelINS_13Kernel_traitsIf6__halfS2_S2_fjLj1280ELj1ELj4ELj1ELj16ENS_18Kernel_traits_baseILj1280EfS2_S2_S2_fjLj128EEEEELb1ELb0ELb1ELb0EEEvNS_9FwdParamsE,@"STO_CUDA_ENTRY STV_DEFAULT"
_ZN10layer_norm13ln_fwd_kernelINS_13Kernel_traitsIf6__halfS2_S2_fjLj1280ELj1ELj4ELj1ELj16ENS_18Kernel_traits_baseILj1280EfS2_S2_S2_fjLj128EEEEELb1ELb0ELb1ELb0EEEvNS_9FwdParamsE:
.text._ZN10layer_norm13ln_fwd_kernelINS_13Kernel_traitsIf6__halfS2_S2_fjLj1280ELj1ELj4ELj1ELj16ENS_18Kernel_traits_baseILj1280EfS2_S2_S2_fjLj128EEEEELb1ELb0ELb1ELb0EEEvNS_9FwdParamsE:
        /* <DEDUP_REMOVED lines=107> */
.L_x_23856:
        /* <DEDUP_REMOVED lines=49> */
.L_x_23857:
[----:B------:R-:W-:Y:S05]  /*09c0*/  BSYNC.RECONVERGENT B0 ;  /* 0x0000000000007941 */ /* 0x000fea0003800200 */
.L_x_23855:
        /* <DEDUP_REMOVED lines=71> */
.L_x_24468:
        /* <DEDUP_REMOVED lines=26> */
.L_x_23862:
[----:B------:R-:W-:Y:S05]  /*0fe0*/  BSYNC.RECONVERGENT B2 ;  /* 0x0000000000027941 */ /* 0x000fea0003800200 */
.L_x_23861:
        /* <DEDUP_REMOVED lines=28> */
.L_x_23868:
        /* <DEDUP_REMOVED lines=13> */
.L_x_23870:
[----:B------:R-:W-:Y:S05]  /*1280*/  BSYNC.RECONVERGENT B4 ;  /* 0x0000000000047941 */ /* 0x000fea0003800200 */
.L_x_23869:
        /* <DEDUP_REMOVED lines=53> */
.L_x_23867:
[----:B------:R-:W-:Y:S05]  /*15e0*/  BSYNC.RECONVERGENT B3 ;  /* 0x0000000000037941 */ /* 0x000fea0003800200 */
.L_x_23866:
        /* <DEDUP_REMOVED lines=11> */
.L_x_23865:
[----:B------:R-:W-:Y:S05]  /*16a0*/  BSYNC.RECONVERGENT B2 ;  /* 0x0000000000027941 */ /* 0x000fea0003800200 */
.L_x_23864:
        /* <DEDUP_REMOVED lines=22> */
.L_x_23875:
        /* <DEDUP_REMOVED lines=13> */
.L_x_23877:
[----:B------:R-:W-:Y:S05]  /*18e0*/  BSYNC.RECONVERGENT B4 ;  /* 0x0000000000047941 */ /* 0x000fea0003800200 */
.L_x_23876:
        /* <DEDUP_REMOVED lines=53> */
[----:B------:R-:W-:-:S07]  /*1c40*/  LOP3.LUT R112, R118, UR22, R7, 0x96, !PT ;  /* 0x0000001676707c12 */ /* 0x000fce000f8e9607 */
.L_x_23874:
[----:B------:R-:W-:Y:S05]  /*1c50*/  BSYNC.RECONVERGENT B3 ;  /* 0x0000000000037941 */ /* 0x000fea0003800200 */
.L_x_23873:
        /* <DEDUP_REMOVED lines=11> */
.L_x_23872:
[----:B------:R-:W-:Y:S05]  /*1d10*/  BSYNC.RECONVERGENT B2 ;  /* 0x0000000000027941 */ /* 0x000fea0003800200 */
.L_x_23871:
        /* <DEDUP_REMOVED lines=22> */
.L_x_23882:
        /* <DEDUP_REMOVED lines=13> */
.L_x_23884:
[----:B------:R-:W-:Y:S05]  /*1f50*/  BSYNC.RECONVERGENT B4 ;  /* 0x0000000000047941 */ /* 0x000fea0003800200 */
.L_x_23883:
        /* <DEDUP_REMOVED lines=54> */
.L_x_23881:
[----:B------:R-:W-:Y:S05]  /*22c0*/  BSYNC.RECONVERGENT B3 ;  /* 0x0000000000037941 */ /* 0x000fea0003800200 */
.L_x_23880:
        /* <DEDUP_REMOVED lines=11> */
.L_x_23879:
[----:B------:R-:W-:Y:S05]  /*2380*/  BSYNC.RECONVERGENT B2 ;  /* 0x0000000000027941 */ /* 0x000fea0003800200 */
.L_x_23878:
        /* <DEDUP_REMOVED lines=22> */
.L_x_23889:
        /* <DEDUP_REMOVED lines=13> */
.L_x_23891:
[----:B------:R-:W-:Y:S05]  /*25c0*/  BSYNC.RECONVERGENT B4 ;  /* 0x0000000000047941 */ /* 0x000fea0003800200 */
.L_x_23890:
        /* <DEDUP_REMOVED lines=54> */
.L_x_23888:
[----:B------:R-:W-:Y:S05]  /*2930*/  BSYNC.RECONVERGENT B3 ;  /* 0x0000000000037941 */ /* 0x000fea0003800200 */
.L_x_23887:
        /* <DEDUP_REMOVED lines=11> */
.L_x_23886:
[----:B------:R-:W-:Y:S05]  /*29f0*/  BSYNC.RECONVERGENT B2 ;  /* 0x0000000000027941 */ /* 0x000fea0003800200 */
.L_x_23885:
        /* <DEDUP_REMOVED lines=22> */
.L_x_23896:
        /* <DEDUP_REMOVED lines=13> */
.L_x_23898:
[----:B------:R-:W-:Y:S05]  /*2c30*/  BSYNC.RECONVERGENT B4 ;  /* 0x0000000000047941 */ /* 0x000fea0003800200 */
.L_x_23897:
        /* <DEDUP_REMOVED lines=53> */
.L_x_23895:
[----:B------:R-:W-:Y:S05]  /*2f90*/  BSYNC.RECONVERGENT B3 ;  /* 0x0000000000037941 */ /* 0x000fea0003800200 */
.L_x_23894:
        /* <DEDUP_REMOVED lines=11> */
.L_x_23893:
[----:B------:R-:W-:Y:S05]  /*3050*/  BSYNC.RECONVERGENT B2 ;  /* 0x0000000000027941 */ /* 0x000fea0003800200 */
.L_x_23892:
        /* <DEDUP_REMOVED lines=22> */
.L_x_23903:
        /* <DEDUP_REMOVED lines=13> */
.L_x_23905:
[----:B------:R-:W-:Y:S05]  /*3290*/  BSYNC.RECONVERGENT B4 ;  /* 0x0000000000047941 */ /* 0x000fea0003800200 */
.L_x_23904:
        /* <DEDUP_REMOVED lines=54> */
.L_x_23902:
[----:B------:R-:W-:Y:S05]  /*3600*/  BSYNC.RECONVERGENT B3 ;  /* 0x0000000000037941 */ /* 0x000fea0003800200 */
.L_x_23901:
[----:B------:R-:W-:Y:S01]  /*3610*/  HFMA2 R104, -RZ, RZ, 0.1171875, 0 ;  /* 0x2f800000ff687431 */ /* 0x000fe200000001ff */
[----:B------:R-:W-:Y:S01]  /*3620*/  I2FP.F32.U32 R11, R11 ;  /* 0x0000000b000b7245 */ /* 0x000fe20000201000 */
[----:B------:R-:W-:-:S04]  /*3630*/  HADD2.F32 R129, -RZ, R106.H1_H1 ;  /* 0x3000006aff817230 */ /* 0x000fc80000004100 */
[----:B------:R-:W-:Y:S01]  /*3640*/  FFMA.FTZ R11, R11, R104, 1.1641532182693481445e-10 ;  /* 0x2f0000000b0b7423 */ /* 0x000fe20000010068 */
[----:B-----5:R-:W-:-:S04]  /*3650*/  HADD2.F32 R104, -RZ, R22.H1_H1 ;  /* 0x30000016ff687230 */ /* 0x020fc80000004100 */
[----:B------:R-:W-:Y:S01]  /*3660*/  FSETP.GTU.FTZ.AND P3, PT, R11, UR18, PT ;  /* 0x000000120b007c0b */ /* 0x000fe2000bf7c000 */
[----:B------:R-:W-:-:S03]  /*3670*/  FMUL.FTZ R104, R104, UR9 ;  /* 0x0000000968687c20 */ /* 0x000fc60008410000 */
[----:B------:R-:W-:Y:S01]  /*3680*/  SEL R11, RZ, 0x1, P3 ;  /* 0x00000001ff0b7807 */ /* 0x000fe20001800000 */
[----:B------:R-:W-:-:S05]  /*3690*/  FMUL.FTZ R104, R104, UR8 ;  /* 0x0000000868687c20 */ /* 0x000fca0008410000 */
[----:B------:R-:W-:-:S05]  /*36a0*/  FSEL R104, R104, RZ, !P3 ;  /* 0x000000ff68687208 */ /* 0x000fca0005800000 */
[----:B------:R-:W-:-:S07]  /*36b0*/  FADD.FTZ R129, R129, R104 ;  /* 0x0000006881817221 */ /* 0x000fce0000010000 */
.L_x_23900:
[----:B------:R-:W-:Y:S05]  /*36c0*/  BSYNC.RECONVERGENT B2 ;  /* 0x0000000000027941 */ /* 0x000fea0003800200 */
.L_x_23899:
        /* <DEDUP_REMOVED lines=22> */
.L_x_23910:
        /* <DEDUP_REMOVED lines=13> */
.L_x_23912:
[----:B------:R-:W-:Y:S05]  /*3900*/  BSYNC.RECONVERGENT B4 ;  /* 0x0000000000047941 */ /* 0x000fea0003800200 */
.L_x_23911:
        /* <DEDUP_REMOVED lines=53> */
.L_x_23909:
[----:B------:R-:W-:Y:S05]  /*3c60*/  BSYNC.RECONVERGENT B3 ;  /* 0x0000000000037941 */ /* 0x000fea0003800200 */
.L_x_23908:
        /* <DEDUP_REMOVED lines=8> */
[----:B------:R-:W-:-:S05]  /*3cf0*/  FSEL R12, R12, RZ, !P3 ;  /* 0x000000ff0c0c7208 */ /* 0x000fca0005800000 */
[----:B------:R-:W-:Y:S01]  /*3d00*/  FADD.FTZ R138, R105, R12 ;  /* 0x0000000c698a7221 */ /* 0x000fe20000010000 */
[----:B------:R-:W-:-:S07]  /*3d10*/  SEL R12, RZ, 0x1, P3 ;  /* 0x00000001ff0c7807 */ /* 0x000fce0001800000 */
.L_x_23907:
[----:B------:R-:W-:Y:S05]  /*3d20*/  BSYNC.RECONVERGENT B2 ;  /* 0x0000000000027941 */ /* 0x000fea0003800200 */
.L_x_23906:
        /* <DEDUP_REMOVED lines=22> */
.L_x_23917:
        /* <DEDUP_REMOVED lines=13> */
.L_x_23919:
[----:B------:R-:W-:Y:S05]  /*3f60*/  BSYNC.RECONVERGENT B4 ;  /* 0x0000000000047941 */ /* 0x000fea0003800200 */
.L_x_23918:
        /* <DEDUP_REMOVED lines=54> */
.L_x_23916:
[----:B------:R-:W-:Y:S05]  /*42d0*/  BSYNC.RECONVERGENT B3 ;  /* 0x0000000000037941 */ /* 0x000fea0003800200 */
.L_x_23915:
[----:B------:R-:W-:Y:S01]  /*42e0*/  I2FP.F32.U32 R13, R13 ;  /* 0x0000000d000d7245 */ /* 0x000fe20000201000 */
[----:B------:R-:W-:Y:S02]  /*42f0*/  IMAD.MOV.U32 R104, RZ, RZ, 0x2f800000 ;  /* 0x2f800000ff687424 */ /* 0x000fe400078e00ff */
[----:B------:R-:W-:Y:S02]  /*4300*/  HADD2.F32 R107, -RZ, R107.H1_H1 ;  /* 0x3000006bff6b7230 */ /* 0x000fe40000004100 */
        /* <DEDUP_REMOVED lines=8> */
.L_x_23914:
[----:B------:R-:W-:Y:S05]  /*4390*/  BSYNC.RECONVERGENT B2 ;  /* 0x0000000000027941 */ /* 0x000fea0003800200 */
.L_x_23913:
[----:B------:R-:W-:Y:S02]  /*43a0*/  F2FP.F16.F32.PACK_AB R107, RZ, R139 ;  /* 0x0000008bff6b723e */ /* 0x000fe400000000ff */
[----:B------:R-:W-:Y:S02]  /*43b0*/  PRMT R106, R160, 0x5410, R106 ;  /* 0x00005410a06a7816 */ /* 0x000fe4000000006a */
[----:B------:R-:W-:Y:S02]  /*43c0*/  PRMT R105, R157, 0x5410, R159 ;  /* 0x000054109d697816 */ /* 0x000fe4000000009f */
[----:B------:R-:W-:Y:S02]  /*43d0*/  PRMT R104, R148, 0x5410, R156 ;  /* 0x0000541094687816 */ /* 0x000fe4000000009c */
[----:B------:R-:W-:Y:S01]  /*43e0*/  PRMT R107, R158, 0x5410, R107 ;  /* 0x000054109e6b7816 */ /* 0x000fe2000000006b */
[----:B------:R-:W-:Y:S06]  /*43f0*/  BRA `(.L_x_23920) ;  /* 0x00000030003c7947 */ /* 0x000fec0003800000 */
.L_x_23863:
        /* <DEDUP_REMOVED lines=21> */
.L_x_23925:
        /* <DEDUP_REMOVED lines=13> */
.L_x_23927:
[----:B------:R-:W-:Y:S05]  /*4620*/  BSYNC.RECONVERGENT B4 ;  /* 0x0000000000047941 */ /* 0x000fea0003800200 */
.L_x_23926:
        /* <DEDUP_REMOVED lines=53> */
.L_x_23924:
[----:B------:R-:W-:Y:S05]  /*4980*/  BSYNC.RECONVERGENT B3 ;  /* 0x0000000000037941 */ /* 0x000fea0003800200 */
.L_x_23923:
        /* <DEDUP_REMOVED lines=9> */
.L_x_23922:
[----:B------:R-:W-:Y:S05]  /*4a20*/  BSYNC.RECONVERGENT B2 ;  /* 0x0000000000027941 */ /* 0x000fea0003800200 */
.L_x_23921:
        /* <DEDUP_REMOVED lines=18> */
.L_x_23932:
        /* <DEDUP_REMOVED lines=13> */
.L_x_23934:
[----:B------:R-:W-:Y:S05]  /*4c20*/  BSYNC.RECONVERGENT B4 ;  /* 0x0000000000047941 */ /* 0x000fea0003800200 */
.L_x_23933:
        /* <DEDUP_REMOVED lines=54> */
.L_x_23931:
[----:B------:R-:W-:Y:S05]  /*4f90*/  BSYNC.RECONVERGENT B3 ;  /* 0x0000000000037941 */ /* 0x000fea0003800200 */
.L_x_23930:
        /* <DEDUP_REMOVED lines=9> */
.L_x_23929:
[----:B------:R-:W-:Y:S05]  /*5030*/  BSYNC.RECONVERGENT B2 ;  /* 0x0000000000027941 */ /* 0x000fea0003800200 */
.L_x_23928:
        /* <DEDUP_REMOVED lines=18> */
.L_x_23939:
        /* <DEDUP_REMOVED lines=13> */
.L_x_23941:
[----:B------:R-:W-:Y:S05]  /*5230*/  BSYNC.RECONVERGENT B4 ;  /* 0x0000000000047941 */ /* 0x000fea0003800200 */
.L_x_23940:
        /* <DEDUP_REMOVED lines=54> */
.L_x_23938:
[----:B------:R-:W-:Y:S05]  /*55a0*/  BSYNC.RECONVERGENT B3 ;  /* 0x0000000000037941 */ /* 0x000fea0003800200 */
.L_x_23937:
        /* <DEDUP_REMOVED lines=9> */
.L_x_23936:
[----:B------:R-:W-:Y:S05]  /*5640*/  BSYNC.RECONVERGENT B2 ;  /* 0x0000000000027941 */ /* 0x000fea0003800200 */
.L_x_23935:
        /* <DEDUP_REMOVED lines=18> */
.L_x_23946:
        /* <DEDUP_REMOVED lines=13> */
.L_x_23948:
[----:B------:R-:W-:Y:S05]  /*5840*/  BSYNC.RECONVERGENT B4 ;  /* 0x0000000000047941 */ /* 0x000fea0003800200 */
.L_x_23947:
        /* <DEDUP_REMOVED lines=54> */
.L_x_23945:
[----:B------:R-:W-:Y:S05]  /*5bb0*/  BSYNC.RECONVERGENT B3 ;  /* 0x0000000000037941 */ /* 0x000fea0003800200 */
.L_x_23944:
        /* <DEDUP_REMOVED lines=9> */
.L_x_23943:
[----:B------:R-:W-:Y:S05]  /*5c50*/  BSYNC.RECONVERGENT B2 ;  /* 0x0000000000027941 */ /* 0x000fea0003800200 */
.L_x_23942:
        /* <DEDUP_REMOVED lines=18> */
.L_x_23953:
        /* <DEDUP_REMOVED lines=13> */
.L_x_23955:
[----:B------:R-:W-:Y:S05]  /*5e50*/  BSYNC.RECONVERGENT B4 ;  /* 0x0000000000047941 */ /* 0x000fea0003800200 */
.L_x_23954:
        /* <DEDUP_REMOVED lines=54> */
.L_x_23952:
[----:B------:R-:W-:Y:S05]  /*61c0*/  BSYNC.RECONVERGENT B3 ;  /* 0x0000000000037941 */ /* 0x000fea0003800200 */
.L_x_23951:
        /* <DEDUP_REMOVED lines=9> */
.L_x_23950:
[----:B------:R-:W-:Y:S05]  /*6260*/  BSYNC.RECONVERGENT B2 ;  /* 0x0000000000027941 */ /* 0x000fea0003800200 */
.L_x_23949:
        /* <DEDUP_REMOVED lines=18> */
.L_x_23960:
        /* <DEDUP_REMOVED lines=13> */
.L_x_23962:
[----:B------:R-:W-:Y:S05]  /*6460*/  BSYNC.RECONVERGENT B4 ;  /* 0x0000000000047941 */ /* 0x000fea0003800200 */
.L_x_23961:
        /* <DEDUP_REMOVED lines=54> */
.L_x_23959:
[----:B------:R-:W-:Y:S05]  /*67d0*/  BSYNC.RECONVERGENT B3 ;  /* 0x0000000000037941 */ /* 0x000fea0003800200 */
.L_x_23958:
[----:B------:R-:W-:Y:S01]  /*67e0*/  I2FP.F32.U32 R11, R11 ;  /* 0x0000000b000b7245 */ /* 0x000fe20000201000 */
[----:B------:R-:W-:-:S04]  /*67f0*/  IMAD.MOV.U32 R104, RZ, RZ, 0x2f800000 ;  /* 0x2f800000ff687424 */ /* 0x000fc800078e00ff */
[----:B------:R-:W-:Y:S01]  /*6800*/  FFMA.FTZ R11, R11, R104, 1.1641532182693481445e-10 ;  /* 0x2f0000000b0b7423 */ /* 0x000fe20000010068 */
[----:B-----5:R-:W-:-:S04]  /*6810*/  HADD2.F32 R104, -RZ, R22.H1_H1 ;  /* 0x30000016ff687230 */ /* 0x020fc80000004100 */
[----:B------:R-:W-:Y:S01]  /*6820*/  FSETP.GTU.FTZ.AND P2, PT, R11, UR18, PT ;  /* 0x000000120b007c0b */ /* 0x000fe2000bf5c000 */
[----:B------:R-:W-:-:S03]  /*6830*/  FMUL.FTZ R104, R104, UR9 ;  /* 0x0000000968687c20 */ /* 0x000fc60008410000 */
[----:B------:R-:W-:Y:S01]  /*6840*/  SEL R11, RZ, 0x1, P2 ;  /* 0x00000001ff0b7807 */ /* 0x000fe20001000000 */
[----:B------:R-:W-:-:S05]  /*6850*/  FMUL.FTZ R104, R104, UR8 ;  /* 0x0000000868687c20 */ /* 0x000fca0008410000 */
[----:B------:R-:W-:-:S07]  /*6860*/  FSEL R129, R104, RZ, !P2 ;  /* 0x000000ff68817208 */ /* 0x000fce0005000000 */
.L_x_23957:
[----:B------:R-:W-:Y:S05]  /*6870*/  BSYNC.RECONVERGENT B2 ;  /* 0x0000000000027941 */ /* 0x000fea0003800200 */
.L_x_23956:
        /* <DEDUP_REMOVED lines=18> */
.L_x_23967:
        /* <DEDUP_REMOVED lines=13> */
.L_x_23969:
[----:B------:R-:W-:Y:S05]  /*6a70*/  BSYNC.RECONVERGENT B4 ;  /* 0x0000000000047941 */ /* 0x000fea0003800200 */
.L_x_23968:
        /* <DEDUP_REMOVED lines=54> */
.L_x_23966:
[----:B------:R-:W-:Y:S05]  /*6de0*/  BSYNC.RECONVERGENT B3 ;  /* 0x0000000000037941 */ /* 0x000fea0003800200 */
.L_x_23965:
        /* <DEDUP_REMOVED lines=9> */
.L_x_23964:
[----:B------:R-:W-:Y:S05]  /*6e80*/  BSYNC.RECONVERGENT B2 ;  /* 0x0000000000027941 */ /* 0x000fea0003800200 */
.L_x_23963:
        /* <DEDUP_REMOVED lines=18> */
.L_x_23974:
        /* <DEDUP_REMOVED lines=13> */
.L_x_23976:
[----:B------:R-:W-:Y:S05]  /*7080*/  BSYNC.RECONVERGENT B4 ;  /* 0x0000000000047941 */ /* 0x000fea0003800200 */
.L_x_23975:
        /* <DEDUP_REMOVED lines=54> */
.L_x_23973:
[----:B------:R-:W-:Y:S05]  /*73f0*/  BSYNC.RECONVERGENT B3 ;  /* 0x0000000000037941 */ /* 0x000fea0003800200 */
.L_x_23972:
[----:B------:R-:W-:Y:S01]  /*7400*/  HFMA2 R104, -RZ, RZ, 0.1171875, 0 ;  /* 0x2f800000ff687431 */ /* 0x000fe200000001ff */
[----:B------:R-:W-:-:S05]  /*7410*/  I2FP.F32.U32 R13, R13 ;  /* 0x0000000d000d7245 */ /* 0x000fca0000201000 */
[----:B------:R-:W-:-:S05]  /*7420*/  FFMA.FTZ R13, R13, R104, 1.1641532182693481445e-10 ;  /* 0x2f0000000d0d7423 */ /* 0x000fca0000010068 */
[----:B------:R-:W-:Y:S01]  /*7430*/  FSETP.GTU.FTZ.AND P2, PT, R13, UR18, PT ;  /* 0x000000120d007c0b */ /* 0x000fe2000bf5c000 */
[----:B-----5:R-:W-:-:S05]  /*7440*/  HADD2.F32 R13, -RZ, R23.H1_H1 ;  /* 0x30000017ff0d7230 */ /* 0x020fca0000004100 */
[----:B------:R-:W-:-:S04]  /*7450*/  FMUL.FTZ R13, R13, UR9 ;  /* 0x000000090d0d7c20 */ /* 0x000fc80008410000 */
[----:B------:R-:W-:Y:S01]  /*7460*/  FMUL.FTZ R139, R13, UR8 ;  /* 0x000000080d8b7c20 */ /* 0x000fe20008410000 */
[----:B------:R-:W-:-:S04]  /*7470*/  SEL R13, RZ, 0x1, P2 ;  /* 0x00000001ff0d7807 */ /* 0x000fc80001000000 */
[----:B------:R-:W-:-:S07]  /*7480*/  FSEL R139, R139, RZ, !P2 ;  /* 0x000000ff8b8b7208 */ /* 0x000fce0005000000 */
.L_x_23971:
[----:B------:R-:W-:Y:S05]  /*7490*/  BSYNC.RECONVERGENT B2 ;  /* 0x0000000000027941 */ /* 0x000fea0003800200 */
.L_x_23970:
[----:B------:R-:W-:Y:S02]  /*74a0*/  F2FP.F16.F32.PACK_AB R107, RZ, R139 ;  /* 0x0000008bff6b723e */ /* 0x000fe400000000ff */
[----:B------:R-:W-:Y:S02]  /*74b0*/  PRMT R106, R159, 0x5410, R160 ;  /* 0x000054109f6a7816 */ /* 0x000fe400000000a0 */
[----:B------:R-:W-:Y:S02]  /*74c0*/  PRMT R105, R157, 0x5410, R158 ;  /* 0x000054109d697816 */ /* 0x000fe4000000009e */
[----:B------:R-:W-:Y:S02]  /*74d0*/  PRMT R104, R156, 0x5410, R155 ;  /* 0x000054109c687816 */ /* 0x000fe4000000009b */
[----:B------:R-:W-:-:S07]  /*74e0*/  PRMT R107, R148, 0x5410, R107 ;  /* 0x00005410946b7816 */ /* 0x000fce000000006b */
.L_x_23920:
        /* <DEDUP_REMOVED lines=26> */
.L_x_23978:
[----:B------:R-:W-:Y:S05]  /*7690*/  BSYNC.RECONVERGENT B2 ;  /* 0x0000000000027941 */ /* 0x000fea0003800200 */
.L_x_23977:
[----:B------:R-:W-:Y:S01]  /*76a0*/  IADD3 R152, PT, PT, R152, 0x20, RZ ;  /* 0x0000002098987810 */ /* 0x000fe20007ffe0ff */
[----:B------:R-:W-:-:S07]  /*76b0*/  VIADD R151, R151, 0x20 ;  /* 0x0000002097977836 */ /* 0x000fce0000000000 */
.L_x_23860:
[----:B------:R-:W-:Y:S05]  /*76c0*/  BSYNC.RECONVERGENT B1 ;  /* 0x0000000000017941 */ /* 0x000fea0003800200 */
.L_x_23859:
        /* <DEDUP_REMOVED lines=9> */
.L_x_23982:
[----:B------:R-:W-:Y:S05]  /*7760*/  BSYNC.RECONVERGENT B2 ;  /* 0x0000000000027941 */ /* 0x000fea0003800200 */
.L_x_23981:
        /* <DEDUP_REMOVED lines=28> */
.L_x_23988:
        /* <DEDUP_REMOVED lines=13> */
.L_x_23990:
[----:B------:R-:W-:Y:S05]  /*7a00*/  BSYNC.RECONVERGENT B4 ;  /* 0x0000000000047941 */ /* 0x000fea0003800200 */
.L_x_23989:
        /* <DEDUP_REMOVED lines=53> */
.L_x_23987:
[----:B------:R-:W-:Y:S05]  /*7d60*/  BSYNC.RECONVERGENT B3 ;  /* 0x0000000000037941 */ /* 0x000fea0003800200 */
.L_x_23986:
        /* <DEDUP_REMOVED lines=11> */
.L_x_23985:
[----:B------:R-:W-:Y:S05]  /*7e20*/  BSYNC.RECONVERGENT B2 ;  /* 0x0000000000027941 */ /* 0x000fea0003800200 */
.L_x_23984:
        /* <DEDUP_REMOVED lines=22> */
.L_x_23995:
        /* <DEDUP_REMOVED lines=13> */
.L_x_23997:
[----:B------:R-:W-:Y:S05]  /*8060*/  BSYNC.RECONVERGENT B4 ;  /* 0x0000000000047941 */ /* 0x000fea0003800200 */
.L_x_23996:
        /* <DEDUP_REMOVED lines=54> */
.L_x_23994:
[----:B------:R-:W-:Y:S05]  /*83d0*/  BSYNC.RECONVERGENT B3 ;  /* 0x0000000000037941 */ /* 0x000fea0003800200 */
.L_x_23993:
        /* <DEDUP_REMOVED lines=11> */
.L_x_23992:
[----:B------:R-:W-:Y:S05]  /*8490*/  BSYNC.RECONVERGENT B2 ;  /* 0x0000000000027941 */ /* 0x000fea0003800200 */
.L_x_23991:
        /* <DEDUP_REMOVED lines=22> */
.L_x_24002:
        /* <DEDUP_REMOVED lines=13> */
.L_x_24004:
[----:B------:R-:W-:Y:S05]  /*86d0*/  BSYNC.RECONVERGENT B4 ;  /* 0x0000000000047941 */ /* 0x000fea0003800200 */
.L_x_24003:
        /* <DEDUP_REMOVED lines=54> */
.L_x_24001:
[----:B------:R-:W-:Y:S05]  /*8a40*/  BSYNC.RECONVERGENT B3 ;  /* 0x0000000000037941 */ /* 0x000fea0003800200 */
.L_x_24000:
        /* <DEDUP_REMOVED lines=11> */
.L_x_23999:
[----:B------:R-:W-:Y:S05]  /*8b00*/  BSYNC.RECONVERGENT B2 ;  /* 0x0000000000027941 */ /* 0x000fea0003800200 */
.L_x_23998:
        /* <DEDUP_REMOVED lines=22> */
.L_x_24009:
        /* <DEDUP_REMOVED lines=13> */
.L_x_24011:
[----:B------:R-:W-:Y:S05]  /*8d40*/  BSYNC.RECONVERGENT B4 ;  /* 0x0000000000047941 */ /* 0x000fea0003800200 */
.L_x_24010:
        /* <DEDUP_REMOVED lines=54> */
.L_x_24008:
[----:B------:R-:W-:Y:S05]  /*90b0*/  BSYNC.RECONVERGENT B3 ;  /* 0x0000000000037941 */ /* 0x000fea0003800200 */
.L_x_24007:
        /* <DEDUP_REMOVED lines=11> */
.L_x_24006:
[----:B------:R-:W-:Y:S05]  /*9170*/  BSYNC.RECONVERGENT B2 ;  /* 0x0000000000027941 */ /* 0x000fea0003800200 */
.L_x_24005:
        /* <DEDUP_REMOVED lines=22> */
.L_x_24016:
        /* <DEDUP_REMOVED lines=13> */
.L_x_24018:
[----:B------:R-:W-:Y:S05]  /*93b0*/  BSYNC.RECONVERGENT B4 ;  /* 0x0000000000047941 */ /* 0x000fea0003800200 */
.L_x_24017:
        /* <DEDUP_REMOVED lines=45> */
[----:B------:R-:W-:-:S04]  /*9690*/  IMAD.WIDE.U32 R130, R131, -0x326172a9, RZ ;  /* 0xcd9e8d5783827825 */ /* 0x000fc800078e00ff */
[----:B------:R-:W-:Y:S01]  /*96a0*/  HFMA2 R105, -RZ, RZ, 0, 0 ;  /* 0x00000000ff697431 */ /* 0x000fe200000001ff */
[----:B------:R-:W-:Y:S01]  /*96b0*/  LOP3.LUT R156, R110, UR16, R131, 0x96, !PT ;  /* 0x000000106e9c7c12 */ /* 0x000fe2000f8e9683 */
[----:B------:R-:W-:-:S04]  /*96c0*/  IMAD.WIDE.U32 R110, R111, -0x326172a9, RZ ;  /* 0xcd9e8d576f6e7825 */ /* 0x000fc800078e00ff */
[----:B------:R-:W-:Y:S01]  /*96d0*/  IMAD.WIDE.U32 R156, R156, -0x2daee0ad, RZ ;  /* 0xd2511f539c9c7825 */ /* 0x000fe200078e00ff */
[----:B------:R-:W-:Y:S01]  /*96e0*/  LOP3.LUT R111, R130, UR21, R111, 0x96, !PT ;  /* 0x00000015826f7c12 */ /* 0x000fe2000f8e966f */
[----:B------:R-:W-:-:S06]  /*96f0*/  UIADD3 UR21, UPT, UPT, UR5, -0x695add53, URZ ;  /* 0x96a522ad05157890 */ /* 0x000fcc000fffe0ff */
[----:B------:R-:W-:-:S07]  /*9700*/  LOP3.LUT R112, R104, UR21, R157, 0x96, !PT ;  /* 0x0000001568707c12 */ /* 0x000fce000f8e969d */
.L_x_24015:
[----:B------:R-:W-:Y:S05]  /*9710*/  BSYNC.RECONVERGENT B3 ;  /* 0x0000000000037941 */ /* 0x000fea0003800200 */
.L_x_24014:
        /* <DEDUP_REMOVED lines=11> */
.L_x_24013:
[----:B------:R-:W-:Y:S05]  /*97d0*/  BSYNC.RECONVERGENT B2 ;  /* 0x0000000000027941 */ /* 0x000fea0003800200 */
.L_x_24012:
        /* <DEDUP_REMOVED lines=22> */
.L_x_24023:
        /* <DEDUP_REMOVED lines=13> */
.L_x_24025:
[----:B------:R-:W-:Y:S05]  /*9a10*/  BSYNC.RECONVERGENT B4 ;  /* 0x0000000000047941 */ /* 0x000fea0003800200 */
.L_x_24024:
        /* <DEDUP_REMOVED lines=54> */
.L_x_24022:
[----:B------:R-:W-:Y:S05]  /*9d80*/  BSYNC.RECONVERGENT B3 ;  /* 0x0000000000037941 */ /* 0x000fea0003800200 */
.L_x_24021:
        /* <DEDUP_REMOVED lines=11> */
.L_x_24020:
[----:B------:R-:W-:Y:S05]  /*9e40*/  BSYNC.RECONVERGENT B2 ;  /* 0x0000000000027941 */ /* 0x000fea0003800200 */
.L_x_24019:
        /* <DEDUP_REMOVED lines=22> */
.L_x_24030:
        /* <DEDUP_REMOVED lines=13> */
.L_x_24032:
[----:B------:R-:W-:Y:S05]  /*a080*/  BSYNC.RECONVERGENT B4 ;  /* 0x0000000000047941 */ /* 0x000fea0003800200 */
.L_x_24031:
        /* <DEDUP_REMOVED lines=46> */
[----:B------:R-:W-:Y:S01]  /*a370*/  IMAD.MOV.U32 R105, RZ, RZ, RZ ;  /* 0x000000ffff697224 */ /* 0x000fe200078e00ff */
[----:B------:R-:W-:Y:S01]  /*a380*/  LOP3.LUT R162, R110, UR16, R141, 0x96, !PT ;  /* 0x000000106ea27c12 */ /* 0x000fe2000f8e968d */
[----:B------:R-:W-:-:S04]  /*a390*/  IMAD.WIDE.U32 R110, R111, -0x326172a9, RZ ;  /* 0xcd9e8d576f6e7825 */ /* 0x000fc800078e00ff */
[----:B------:R-:W-:Y:S01]  /*a3a0*/  IMAD.WIDE.U32 R162, R162, -0x2daee0ad, RZ ;  /* 0xd2511f53a2a27825 */ /* 0x000fe200078e00ff */
[----:B------:R-:W-:Y:S01]  /*a3b0*/  LOP3.LUT R111, R140, UR21, R111, 0x96, !PT ;  /* 0x000000158c6f7c12 */ /* 0x000fe2000f8e966f */
[----:B------:R-:W-:-:S06]  /*a3c0*/  UIADD3 UR21, UPT, UPT, UR5, -0x695add53, URZ ;  /* 0x96a522ad05157890 */ /* 0x000fcc000fffe0ff */
[----:B------:R-:W-:-:S07]  /*a3d0*/  LOP3.LUT R112, R104, UR21, R163, 0x96, !PT ;  /* 0x0000001568707c12 */ /* 0x000fce000f8e96a3 */
.L_x_24029:
[----:B------:R-:W-:Y:S05]  /*a3e0*/  BSYNC.RECONVERGENT B3 ;  /* 0x0000000000037941 */ /* 0x000fea0003800200 */
.L_x_24028:
        /* <DEDUP_REMOVED lines=11> */
.L_x_24027:
[----:B------:R-:W-:Y:S05]  /*a4a0*/  BSYNC.RECONVERGENT B2 ;  /* 0x0000000000027941 */ /* 0x000fea0003800200 */
.L_x_24026:
        /* <DEDUP_REMOVED lines=22> */
.L_x_24037:
        /* <DEDUP_REMOVED lines=13> */
.L_x_24039:
[----:B------:R-:W-:Y:S05]  /*a6e0*/  BSYNC.RECONVERGENT B4 ;  /* 0x0000000000047941 */ /* 0x000fea0003800200 */
.L_x_24038:
        /* <DEDUP_REMOVED lines=54> */
.L_x_24036:
[----:B------:R-:W-:Y:S05]  /*aa50*/  BSYNC.RECONVERGENT B3 ;  /* 0x0000000000037941 */ /* 0x000fea0003800200 */
.L_x_24035:
        /* <DEDUP_REMOVED lines=11> */
.L_x_24034:
[----:B------:R-:W-:Y:S05]  /*ab10*/  BSYNC.RECONVERGENT B2 ;  /* 0x0000000000027941 */ /* 0x000fea0003800200 */
.L_x_24033:
[----:B------:R-:W-:Y:S02]  /*ab20*/  F2FP.F16.F32.PACK_AB R107, RZ, R141 ;  /* 0x0000008dff6b723e */ /* 0x000fe400000000ff */
[----:B------:R-:W-:Y:S02]  /*ab30*/  PRMT R106, R161, 0x5410, R106 ;  /* 0x00005410a16a7816 */ /* 0x000fe4000000006a */
[----:B------:R-:W-:Y:S02]  /*ab40*/  PRMT R105, R158, 0x5410, R160 ;  /* 0x000054109e697816 */ /* 0x000fe400000000a0 */
[----:B------:R-:W-:Y:S02]  /*ab50*/  PRMT R104, R148, 0x5410, R155 ;  /* 0x0000541094687816 */ /* 0x000fe4000000009b */
[----:B------:R-:W-:Y:S01]  /*ab60*/  PRMT R107, R159, 0x5410, R107 ;  /* 0x000054109f6b7816 */ /* 0x000fe2000000006b */
[----:B------:R-:W-:Y:S06]  /*ab70*/  BRA `(.L_x_24040) ;  /* 0x00000030003c7947 */ /* 0x000fec0003800000 */
.L_x_23983:
        /* <DEDUP_REMOVED lines=21> */
.L_x_24045:
        /* <DEDUP_REMOVED lines=13> */
.L_x_24047:
[----:B------:R-:W-:Y:S05]  /*ada0*/  BSYNC.RECONVERGENT B4 ;  /* 0x0000000000047941 */ /* 0x000fea0003800200 */
.L_x_24046:
        /* <DEDUP_REMOVED lines=53> */
.L_x_24044:
[----:B------:R-:W-:Y:S05]  /*b100*/  BSYNC.RECONVERGENT B3 ;  /* 0x0000000000037941 */ /* 0x000fea0003800200 */
.L_x_24043:
        /* <DEDUP_REMOVED lines=9> */
.L_x_24042:
[----:B------:R-:W-:Y:S05]  /*b1a0*/  BSYNC.RECONVERGENT B2 ;  /* 0x0000000000027941 */ /* 0x000fea0003800200 */
.L_x_24041:
        /* <DEDUP_REMOVED lines=18> */
.L_x_24052:
        /* <DEDUP_REMOVED lines=13> */
.L_x_24054:
[----:B------:R-:W-:Y:S05]  /*b3a0*/  BSYNC.RECONVERGENT B4 ;  /* 0x0000000000047941 */ /* 0x000fea0003800200 */
.L_x_24053:
        /* <DEDUP_REMOVED lines=54> */
.L_x_24051:
[----:B------:R-:W-:Y:S05]  /*b710*/  BSYNC.RECONVERGENT B3 ;  /* 0x0000000000037941 */ /* 0x000fea0003800200 */
.L_x_24050:
        /* <DEDUP_REMOVED lines=9> */
.L_x_24049:
[----:B------:R-:W-:Y:S05]  /*b7b0*/  BSYNC.RECONVERGENT B2 ;  /* 0x0000000000027941 */ /* 0x000fea0003800200 */
.L_x_24048:
        /* <DEDUP_REMOVED lines=18> */
.L_x_24059:
        /* <DEDUP_REMOVED lines=13> */
.L_x_24061:
[----:B------:R-:W-:Y:S05]  /*b9b0*/  BSYNC.RECONVERGENT B4 ;  /* 0x0000000000047941 */ /* 0x000fea0003800200 */
.L_x_24060:
        /* <DEDUP_REMOVED lines=54> */
.L_x_24058:
[----:B------:R-:W-:Y:S05]  /*bd20*/  BSYNC.RECONVERGENT B3 ;  /* 0x0000000000037941 */ /* 0x000fea0003800200 */
.L_x_24057:
        /* <DEDUP_REMOVED lines=9> */
.L_x_24056:
[----:B------:R-:W-:Y:S05]  /*bdc0*/  BSYNC.RECONVERGENT B2 ;  /* 0x0000000000027941 */ /* 0x000fea0003800200 */
.L_x_24055:
        /* <DEDUP_REMOVED lines=18> */
.L_x_24066:
        /* <DEDUP_REMOVED lines=13> */
.L_x_24068:
[----:B------:R-:W-:Y:S05]  /*bfc0*/  BSYNC.RECONVERGENT B4 ;  /* 0x0000000000047941 */ /* 0x000fea0003800200 */
.L_x_24067:
        /* <DEDUP_REMOVED lines=54> */
.L_x_24065:
[----:B------:R-:W-:Y:S05]  /*c330*/  BSYNC.RECONVERGENT B3 ;  /* 0x0000000000037941 */ /* 0x000fea0003800200 */
.L_x_24064:
        /* <DEDUP_REMOVED lines=9> */
.L_x_24063:
[----:B------:R-:W-:Y:S05]  /*c3d0*/  BSYNC.RECONVERGENT B2 ;  /* 0x0000000000027941 */ /* 0x000fea0003800200 */
.L_x_24062:
        /* <DEDUP_REMOVED lines=18> */
.L_x_24073:
        /* <DEDUP_REMOVED lines=13> */
.L_x_24075:
[----:B------:R-:W-:Y:S05]  /*c5d0*/  BSYNC.RECONVERGENT B4 ;  /* 0x0000000000047941 */ /* 0x000fea0003800200 */
.L_x_24074:
        /* <DEDUP_REMOVED lines=54> */
.L_x_24072:
[----:B------:R-:W-:Y:S05]  /*c940*/  BSYNC.RECONVERGENT B3 ;  /* 0x0000000000037941 */ /* 0x000fea0003800200 */
.L_x_24071:
        /* <DEDUP_REMOVED lines=9> */
.L_x_24070:
[----:B------:R-:W-:Y:S05]  /*c9e0*/  BSYNC.RECONVERGENT B2 ;  /* 0x0000000000027941 */ /* 0x000fea0003800200 */
.L_x_24069:
        /* <DEDUP_REMOVED lines=18> */
.L_x_24080:
        /* <DEDUP_REMOVED lines=13> */
.L_x_24082:
[----:B------:R-:W-:Y:S05]  /*cbe0*/  BSYNC.RECONVERGENT B4 ;  /* 0x0000000000047941 */ /* 0x000fea0003800200 */
.L_x_24081:
        /* <DEDUP_REMOVED lines=54> */
.L_x_24079:
[----:B------:R-:W-:Y:S05]  /*cf50*/  BSYNC.RECONVERGENT B3 ;  /* 0x0000000000037941 */ /* 0x000fea0003800200 */
.L_x_24078:
[----:B------:R-:W-:Y:S01]  /*cf60*/  HFMA2 R104, -RZ, RZ, 0.1171875, 0 ;  /* 0x2f800000ff687431 */ /* 0x000fe200000001ff */
[----:B------:R-:W-:-:S05]  /*cf70*/  I2FP.F32.U32 R11, R11 ;  /* 0x0000000b000b7245 */ /* 0x000fca0000201000 */
[----:B------:R-:W-:Y:S01]  /*cf80*/  FFMA.FTZ R11, R11, R104, 1.1641532182693481445e-10 ;  /* 0x2f0000000b0b7423 */ /* 0x000fe20000010068 */
[----:B-----5:R-:W-:-:S04]  /*cf90*/  HADD2.F32 R104, -RZ, R22.H1_H1 ;  /* 0x30000016ff687230 */ /* 0x020fc80000004100 */
[----:B------:R-:W-:Y:S01]  /*cfa0*/  FSETP.GTU.FTZ.AND P2, PT, R11, UR18, PT ;  /* 0x000000120b007c0b */ /* 0x000fe2000bf5c000 */
[----:B------:R-:W-:-:S03]  /*cfb0*/  FMUL.FTZ R104, R104, UR9 ;  /* 0x0000000968687c20 */ /* 0x000fc60008410000 */
[----:B------:R-:W-:Y:S01]  /*cfc0*/  SEL R11, RZ, 0x1, P2 ;  /* 0x00000001ff0b7807 */ /* 0x000fe20001000000 */
[----:B------:R-:W-:-:S05]  /*cfd0*/  FMUL.FTZ R104, R104, UR8 ;  /* 0x0000000868687c20 */ /* 0x000fca0008410000 */
[----:B------:R-:W-:-:S07]  /*cfe0*/  FSEL R131, R104, RZ, !P2 ;  /* 0x000000ff68837208 */ /* 0x000fce0005000000 */
.L_x_24077:
[----:B------:R-:W-:Y:S05]  /*cff0*/  BSYNC.RECONVERGENT B2 ;  /* 0x0000000000027941 */ /* 0x000fea0003800200 */
.L_x_24076:
        /* <DEDUP_REMOVED lines=18> */
.L_x_24087:
        /* <DEDUP_REMOVED lines=13> */
.L_x_24089:
[----:B------:R-:W-:Y:S05]  /*d1f0*/  BSYNC.RECONVERGENT B4 ;  /* 0x0000000000047941 */ /* 0x000fea0003800200 */
.L_x_24088:
        /* <DEDUP_REMOVED lines=54> */
.L_x_24086:
[----:B------:R-:W-:Y:S05]  /*d560*/  BSYNC.RECONVERGENT B3 ;  /* 0x0000000000037941 */ /* 0x000fea0003800200 */
.L_x_24085:
        /* <DEDUP_REMOVED lines=9> */
.L_x_24084:
[----:B------:R-:W-:Y:S05]  /*d600*/  BSYNC.RECONVERGENT B2 ;  /* 0x0000000000027941 */ /* 0x000fea0003800200 */
.L_x_24083:
        /* <DEDUP_REMOVED lines=18> */
.L_x_24094:
        /* <DEDUP_REMOVED lines=13> */
.L_x_24096:
[----:B------:R-:W-:Y:S05]  /*d800*/  BSYNC.RECONVERGENT B4 ;  /* 0x0000000000047941 */ /* 0x000fea0003800200 */
.L_x_24095:
[----:B------:R-:W-:Y:S01]  /*d810*/  LOP3.LUT R110, R0, UR5, R107, 0x96, !PT ;  /* 0x00000005006e7c12 */ /* 0x000fe2000f8e966b */
[----:B------:R-:W-:Y:S01]  /*d820*/  IMAD.WIDE.U32 R104, R115, -0x326172a9, RZ ;  /* 0xcd9e8d5773687825 */ /* 0x000fe200078e00ff */
[----:B------:R-:W-:-:S03]  /*d830*/  UIADD3 UR21, UPT, UPT, UR4, -0x61c88647, URZ ;  /* 0x9e3779b904157890 */ /* 0x000fc6000fffe0ff */
[----:B------:R-:W-:Y:S01]  /*d840*/  HFMA2 R2, -RZ, RZ, 0, 0 ;  /* 0x00000000ff027431 */ /* 0x000fe200000001ff */
[----:B------:R-:W-:Y:S01]  /*d850*/  MOV R13, R156 ;  /* 0x0000009c000d7202 */ /* 0x000fe20000000f00 */
        /* <DEDUP_REMOVED lines=49> */
.L_x_24093:
[----:B------:R-:W-:Y:S05]  /*db70*/  BSYNC.RECONVERGENT B3 ;  /* 0x0000000000037941 */ /* 0x000fea0003800200 */
.L_x_24092:
[----:B------:R-:W-:Y:S01]  /*db80*/  I2FP.F32.U32 R13, R13 ;  /* 0x0000000d000d7245 */ /* 0x000fe20000201000 */
[----:B------:R-:W-:-:S04]  /*db90*/  IMAD.MOV.U32 R104, RZ, RZ, 0x2f800000 ;  /* 0x2f800000ff687424 */ /* 0x000fc800078e00ff */
[----:B------:R-:W-:-:S05]  /*dba0*/  FFMA.FTZ R13, R13, R104, 1.1641532182693481445e-10 ;  /* 0x2f0000000d0d7423 */ /* 0x000fca0000010068 */
[----:B------:R-:W-:Y:S01]  /*dbb0*/  FSETP.GTU.FTZ.AND P2, PT, R13, UR18, PT ;  /* 0x000000120d007c0b */ /* 0x000fe2000bf5c000 */
[----:B-----5:R-:W-:-:S05]  /*dbc0*/  HADD2.F32 R13, -RZ, R23.H1_H1 ;  /* 0x30000017ff0d7230 */ /* 0x020fca0000004100 */
[----:B------:R-:W-:-:S04]  /*dbd0*/  FMUL.FTZ R13, R13, UR9 ;  /* 0x000000090d0d7c20 */ /* 0x000fc80008410000 */
[----:B------:R-:W-:Y:S01]  /*dbe0*/  FMUL.FTZ R141, R13, UR8 ;  /* 0x000000080d8d7c20 */ /* 0x000fe20008410000 */
[----:B------:R-:W-:-:S04]  /*dbf0*/  SEL R13, RZ, 0x1, P2 ;  /* 0x00000001ff0d7807 */ /* 0x000fc80001000000 */
[----:B------:R-:W-:-:S07]  /*dc00*/  FSEL R141, R141, RZ, !P2 ;  /* 0x000000ff8d8d7208 */ /* 0x000fce0005000000 */
.L_x_24091:
[----:B------:R-:W-:Y:S05]  /*dc10*/  BSYNC.RECONVERGENT B2 ;  /* 0x0000000000027941 */ /* 0x000fea0003800200 */
.L_x_24090:
[----:B------:R-:W-:Y:S02]  /*dc20*/  F2FP.F16.F32.PACK_AB R107, RZ, R141 ;  /* 0x0000008dff6b723e */ /* 0x000fe400000000ff */
[----:B------:R-:W-:Y:S02]  /*dc30*/  PRMT R106, R160, 0x5410, R161 ;  /* 0x00005410a06a7816 */ /* 0x000fe400000000a1 */
[----:B------:R-:W-:Y:S02]  /*dc40*/  PRMT R105, R159, 0x5410, R158 ;  /* 0x000054109f697816 */ /* 0x000fe4000000009e */
[----:B------:R-:W-:Y:S02]  /*dc50*/  PRMT R104, R157, 0x5410, R155 ;  /* 0x000054109d687816 */ /* 0x000fe4000000009b */
[----:B------:R-:W-:-:S07]  /*dc60*/  PRMT R107, R148, 0x5410, R107 ;  /* 0x00005410946b7816 */ /* 0x000fce000000006b */
.L_x_24040:
        /* <DEDUP_REMOVED lines=26> */
.L_x_24098:
[----:B------:R-:W-:Y:S05]  /*de10*/  BSYNC.RECONVERGENT B2 ;  /* 0x0000000000027941 */ /* 0x000fea0003800200 */
.L_x_24097:
[----:B------:R-:W-:Y:S01]  /*de20*/  IADD3 R152, PT, PT, R152, 0x20, RZ ;  /* 0x0000002098987810 */ /* 0x000fe20007ffe0ff */
[----:B------:R-:W-:-:S07]  /*de30*/  VIADD R151, R151, 0x20 ;  /* 0x0000002097977836 */ /* 0x000fce0000000000 */
.L_x_23980:
[----:B------:R-:W-:Y:S05]  /*de40*/  BSYNC.RECONVERGENT B1 ;  /* 0x0000000000017941 */ /* 0x000fea0003800200 */
.L_x_23979:
        /* <DEDUP_REMOVED lines=9> */
.L_x_24102:
[----:B------:R-:W-:Y:S05]  /*dee0*/  BSYNC.RECONVERGENT B2 ;  /* 0x0000000000027941 */ /* 0x000fea0003800200 */
.L_x_24101:
        /* <DEDUP_REMOVED lines=28> */
.L_x_24108:
        /* <DEDUP_REMOVED lines=13> */
.L_x_24110:
[----:B------:R-:W-:Y:S05]  /*e180*/  BSYNC.RECONVERGENT B4 ;  /* 0x0000000000047941 */ /* 0x000fea0003800200 */
.L_x_24109:
        /* <DEDUP_REMOVED lines=53> */
.L_x_24107:
[----:B------:R-:W-:Y:S05]  /*e4e0*/  BSYNC.RECONVERGENT B3 ;  /* 0x0000000000037941 */ /* 0x000fea0003800200 */
.L_x_24106:
        /* <DEDUP_REMOVED lines=11> */
.L_x_24105:
[----:B------:R-:W-:Y:S05]  /*e5a0*/  BSYNC.RECONVERGENT B2 ;  /* 0x0000000000027941 */ /* 0x000fea0003800200 */
.L_x_24104:
        /* <DEDUP_REMOVED lines=22> */
.L_x_24115:
        /* <DEDUP_REMOVED lines=13> */
.L_x_24117:
[----:B------:R-:W-:Y:S05]  /*e7e0*/  BSYNC.RECONVERGENT B4 ;  /* 0x0000000000047941 */ /* 0x000fea0003800200 */
.L_x_24116:
        /* <DEDUP_REMOVED lines=54> */
.L_x_24114:
[----:B------:R-:W-:Y:S05]  /*eb50*/  BSYNC.RECONVERGENT B3 ;  /* 0x0000000000037941 */ /* 0x000fea0003800200 */
.L_x_24113:
        /* <DEDUP_REMOVED lines=11> */
.L_x_24112:
[----:B------:R-:W-:Y:S05]  /*ec10*/  BSYNC.RECONVERGENT B2 ;  /* 0x0000000000027941 */ /* 0x000fea0003800200 */
.L_x_24111:
        /* <DEDUP_REMOVED lines=22> */
.L_x_24122:
        /* <DEDUP_REMOVED lines=13> */
.L_x_24124:
[----:B------:R-:W-:Y:S05]  /*ee50*/  BSYNC.RECONVERGENT B4 ;  /* 0x0000000000047941 */ /* 0x000fea0003800200 */
.L_x_24123:
        /* <DEDUP_REMOVED lines=54> */
.L_x_24121:
[----:B------:R-:W-:Y:S05]  /*f1c0*/  BSYNC.RECONVERGENT B3 ;  /* 0x0000000000037941 */ /* 0x000fea0003800200 */
.L_x_24120:
        /* <DEDUP_REMOVED lines=11> */
.L_x_24119:
[----:B------:R-:W-:Y:S05]  /*f280*/  BSYNC.RECONVERGENT B2 ;  /* 0x0000000000027941 */ /* 0x000fea0003800200 */
.L_x_24118:
        /* <DEDUP_REMOVED lines=22> */
.L_x_24129:
        /* <DEDUP_REMOVED lines=13> */
.L_x_24131:
[----:B------:R-:W-:Y:S05]  /*f4c0*/  BSYNC.RECONVERGENT B4 ;  /* 0x0000000000047941 */ /* 0x000fea0003800200 */
.L_x_24130:
        /* <DEDUP_REMOVED lines=54> */
.L_x_24128:
[----:B------:R-:W-:Y:S05]  /*f830*/  BSYNC.RECONVERGENT B3 ;  /* 0x0000000000037941 */ /* 0x000fea0003800200 */
.L_x_24127:
        /* <DEDUP_REMOVED lines=11> */
.L_x_24126:
[----:B------:R-:W-:Y:S05]  /*f8f0*/  BSYNC.RECONVERGENT B2 ;  /* 0x0000000000027941 */ /* 0x000fea0003800200 */
.L_x_24125:
        /* <DEDUP_REMOVED lines=22> */
.L_x_24136:
        /* <DEDUP_REMOVED lines=13> */
.L_x_24138:
[----:B------:R-:W-:Y:S05]  /*fb30*/  BSYNC.RECONVERGENT B4 ;  /* 0x0000000000047941 */ /* 0x000fea0003800200 */
.L_x_24137:
        /* <DEDUP_REMOVED lines=53> */
.L_x_24135:
[----:B------:R-:W-:Y:S05]  /*fe90*/  BSYNC.RECONVERGENT B3 ;  /* 0x0000000000037941 */ /* 0x000fea0003800200 */
.L_x_24134:
        /* <DEDUP_REMOVED lines=11> */
.L_x_24133:
[----:B------:R-:W-:Y:S05]  /*ff50*/  BSYNC.RECONVERGENT B2 ;  /* 0x0000000000027941 */ /* 0x000fea0003800200 */
.L_x_24132:
        /* <DEDUP_REMOVED lines=22> */
.L_x_24143:
        /* <DEDUP_REMOVED lines=13> */
.L_x_24145:
[----:B------:R-:W-:Y:S05]  /*10190*/  BSYNC.RECONVERGENT B4 ;  /* 0x0000000000047941 */ /* 0x000fea0003800200 */
.L_x_24144:
        /* <DEDUP_REMOVED lines=52> */
[----:B------:R-:W-:Y:S01]  /*104e0*/  HFMA2 R105, -RZ, RZ, 0, 0 ;  /* 0x00000000ff697431 */ /* 0x000fe200000001ff */
[----:B------:R-:W-:-:S07]  /*104f0*/  MOV R2, R104 ;  /* 0x0000006800027202 */ /* 0x000fce0000000f00 */
.L_x_24142:
[----:B------:R-:W-:Y:S05]  /*10500*/  BSYNC.RECONVERGENT B3 ;  /* 0x0000000000037941 */ /* 0x000fea0003800200 */
.L_x_24141:
        /* <DEDUP_REMOVED lines=11> */
.L_x_24140:
[----:B------:R-:W-:Y:S05]  /*105c0*/  BSYNC.RECONVERGENT B2 ;  /* 0x0000000000027941 */ /* 0x000fea0003800200 */
.L_x_24139:
        /* <DEDUP_REMOVED lines=22> */
.L_x_24150:
        /* <DEDUP_REMOVED lines=13> */
.L_x_24152:
[----:B------:R-:W-:Y:S05]  /*10800*/  BSYNC.RECONVERGENT B4 ;  /* 0x0000000000047941 */ /* 0x000fea0003800200 */
.L_x_24151:
        /* <DEDUP_REMOVED lines=53> */
.L_x_24149:
[----:B------:R-:W-:Y:S05]  /*10b60*/  BSYNC.RECONVERGENT B3 ;  /* 0x0000000000037941 */ /* 0x000fea0003800200 */
.L_x_24148:
        /* <DEDUP_REMOVED lines=11> */
.L_x_24147:
[----:B------:R-:W-:Y:S05]  /*10c20*/  BSYNC.RECONVERGENT B2 ;  /* 0x0000000000027941 */ /* 0x000fea0003800200 */
.L_x_24146:
        /* <DEDUP_REMOVED lines=22> */
.L_x_24157:
        /* <DEDUP_REMOVED lines=13> */
.L_x_24159:
[----:B------:R-:W-:Y:S05]  /*10e60*/  BSYNC.RECONVERGENT B4 ;  /* 0x0000000000047941 */ /* 0x000fea0003800200 */
.L_x_24158:
        /* <DEDUP_REMOVED lines=54> */
.L_x_24156:
[----:B------:R-:W-:Y:S05]  /*111d0*/  BSYNC.RECONVERGENT B3 ;  /* 0x0000000000037941 */ /* 0x000fea0003800200 */
.L_x_24155:
        /* <DEDUP_REMOVED lines=11> */
.L_x_24154:
[----:B------:R-:W-:Y:S05]  /*11290*/  BSYNC.RECONVERGENT B2 ;  /* 0x0000000000027941 */ /* 0x000fea0003800200 */
.L_x_24153:
[----:B------:R-:W-:Y:S02]  /*112a0*/  F2FP.F16.F32.PACK_AB R107, RZ, R143 ;  /* 0x0000008fff6b723e */ /* 0x000fe400000000ff */
[----:B------:R-:W-:Y:S02]  /*112b0*/  PRMT R106, R162, 0x5410, R106 ;  /* 0x00005410a26a7816 */ /* 0x000fe4000000006a */
[----:B------:R-:W-:Y:S02]  /*112c0*/  PRMT R105, R159, 0x5410, R161 ;  /* 0x000054109f697816 */ /* 0x000fe400000000a1 */
[----:B------:R-:W-:Y:S02]  /*112d0*/  PRMT R104, R148, 0x5410, R158 ;  /* 0x0000541094687816 */ /* 0x000fe4000000009e */
[----:B------:R-:W-:Y:S01]  /*112e0*/  PRMT R107, R160, 0x5410, R107 ;  /* 0x00005410a06b7816 */ /* 0x000fe2000000006b */
[----:B------:R-:W-:Y:S06]  /*112f0*/  BRA `(.L_x_24160) ;  /* 0x00000030003c7947 */ /* 0x000fec0003800000 */
.L_x_24103:
        /* <DEDUP_REMOVED lines=21> */
.L_x_24165:
        /* <DEDUP_REMOVED lines=13> */
.L_x_24167:
[----:B------:R-:W-:Y:S05]  /*11520*/  BSYNC.RECONVERGENT B4 ;  /* 0x0000000000047941 */ /* 0x000fea0003800200 */
.L_x_24166:
        /* <DEDUP_REMOVED lines=53> */
.L_x_24164:
[----:B------:R-:W-:Y:S05]  /*11880*/  BSYNC.RECONVERGENT B3 ;  /* 0x0000000000037941 */ /* 0x000fea0003800200 */
.L_x_24163:
        /* <DEDUP_REMOVED lines=9> */
.L_x_24162:
[----:B------:R-:W-:Y:S05]  /*11920*/  BSYNC.RECONVERGENT B2 ;  /* 0x0000000000027941 */ /* 0x000fea0003800200 */
.L_x_24161:
        /* <DEDUP_REMOVED lines=18> */
.L_x_24172:
        /* <DEDUP_REMOVED lines=13> */
.L_x_24174:
[----:B------:R-:W-:Y:S05]  /*11b20*/  BSYNC.RECONVERGENT B4 ;  /* 0x0000000000047941 */ /* 0x000fea0003800200 */
.L_x_24173:
        /* <DEDUP_REMOVED lines=54> */
.L_x_24171:
[----:B------:R-:W-:Y:S05]  /*11e90*/  BSYNC.RECONVERGENT B3 ;  /* 0x0000000000037941 */ /* 0x000fea0003800200 */
.L_x_24170:
        /* <DEDUP_REMOVED lines=9> */
.L_x_24169:
[----:B------:R-:W-:Y:S05]  /*11f30*/  BSYNC.RECONVERGENT B2 ;  /* 0x0000000000027941 */ /* 0x000fea0003800200 */
.L_x_24168:
        /* <DEDUP_REMOVED lines=18> */
.L_x_24179:
        /* <DEDUP_REMOVED lines=13> */
.L_x_24181:
[----:B------:R-:W-:Y:S05]  /*12130*/  BSYNC.RECONVERGENT B4 ;  /* 0x0000000000047941 */ /* 0x000fea0003800200 */
.L_x_24180:
        /* <DEDUP_REMOVED lines=54> */
.L_x_24178:
[----:B------:R-:W-:Y:S05]  /*124a0*/  BSYNC.RECONVERGENT B3 ;  /* 0x0000000000037941 */ /* 0x000fea0003800200 */
.L_x_24177:
        /* <DEDUP_REMOVED lines=9> */
.L_x_24176:
[----:B------:R-:W-:Y:S05]  /*12540*/  BSYNC.RECONVERGENT B2 ;  /* 0x0000000000027941 */ /* 0x000fea0003800200 */
.L_x_24175:
        /* <DEDUP_REMOVED lines=18> */
.L_x_24186:
        /* <DEDUP_REMOVED lines=13> */
.L_x_24188:
[----:B------:R-:W-:Y:S05]  /*12740*/  BSYNC.RECONVERGENT B4 ;  /* 0x0000000000047941 */ /* 0x000fea0003800200 */
.L_x_24187:
        /* <DEDUP_REMOVED lines=54> */
.L_x_24185:
[----:B------:R-:W-:Y:S05]  /*12ab0*/  BSYNC.RECONVERGENT B3 ;  /* 0x0000000000037941 */ /* 0x000fea0003800200 */
.L_x_24184:
        /* <DEDUP_REMOVED lines=9> */
.L_x_24183:
[----:B------:R-:W-:Y:S05]  /*12b50*/  BSYNC.RECONVERGENT B2 ;  /* 0x0000000000027941 */ /* 0x000fea0003800200 */
.L_x_24182:
        /* <DEDUP_REMOVED lines=18> */
.L_x_24193:
        /* <DEDUP_REMOVED lines=13> */
.L_x_24195:
[----:B------:R-:W-:Y:S05]  /*12d50*/  BSYNC.RECONVERGENT B4 ;  /* 0x0000000000047941 */ /* 0x000fea0003800200 */
.L_x_24194:
        /* <DEDUP_REMOVED lines=54> */
.L_x_24192:
[----:B------:R-:W-:Y:S05]  /*130c0*/  BSYNC.RECONVERGENT B3 ;  /* 0x0000000000037941 */ /* 0x000fea0003800200 */
.L_x_24191:
        /* <DEDUP_REMOVED lines=9> */
.L_x_24190:
[----:B------:R-:W-:Y:S05]  /*13160*/  BSYNC.RECONVERGENT B2 ;  /* 0x0000000000027941 */ /* 0x000fea0003800200 */
.L_x_24189:
        /* <DEDUP_REMOVED lines=18> */
.L_x_24200:
        /* <DEDUP_REMOVED lines=13> */
.L_x_24202:
[----:B------:R-:W-:Y:S05]  /*13360*/  BSYNC.RECONVERGENT B4 ;  /* 0x0000000000047941 */ /* 0x000fea0003800200 */
.L_x_24201:
        /* <DEDUP_REMOVED lines=54> */
.L_x_24199:
[----:B------:R-:W-:Y:S05]  /*136d0*/  BSYNC.RECONVERGENT B3 ;  /* 0x0000000000037941 */ /* 0x000fea0003800200 */
.L_x_24198:
        /* <DEDUP_REMOVED lines=9> */
.L_x_24197:
[----:B------:R-:W-:Y:S05]  /*13770*/  BSYNC.RECONVERGENT B2 ;  /* 0x0000000000027941 */ /* 0x000fea0003800200 */
.L_x_24196:
        /* <DEDUP_REMOVED lines=18> */
.L_x_24207:
        /* <DEDUP_REMOVED lines=13> */
.L_x_24209:
[----:B------:R-:W-:Y:S05]  /*13970*/  BSYNC.RECONVERGENT B4 ;  /* 0x0000000000047941 */ /* 0x000fea0003800200 */
.L_x_24208:
        /* <DEDUP_REMOVED lines=54> */
.L_x_24206:
[----:B------:R-:W-:Y:S05]  /*13ce0*/  BSYNC.RECONVERGENT B3 ;  /* 0x0000000000037941 */ /* 0x000fea0003800200 */
.L_x_24205:
        /* <DEDUP_REMOVED lines=9> */
.L_x_24204:
[----:B------:R-:W-:Y:S05]  /*13d80*/  BSYNC.RECONVERGENT B2 ;  /* 0x0000000000027941 */ /* 0x000fea0003800200 */
.L_x_24203:
        /* <DEDUP_REMOVED lines=18> */
.L_x_24214:
        /* <DEDUP_REMOVED lines=13> */
.L_x_24216:
[----:B------:R-:W-:Y:S05]  /*13f80*/  BSYNC.RECONVERGENT B4 ;  /* 0x0000000000047941 */ /* 0x000fea0003800200 */
.L_x_24215:
        /* <DEDUP_REMOVED lines=54> */
.L_x_24213:
[----:B------:R-:W-:Y:S05]  /*142f0*/  BSYNC.RECONVERGENT B3 ;  /* 0x0000000000037941 */ /* 0x000fea0003800200 */
.L_x_24212:
        /* <DEDUP_REMOVED lines=9> */
.L_x_24211:
[----:B------:R-:W-:Y:S05]  /*14390*/  BSYNC.RECONVERGENT B2 ;  /* 0x0000000000027941 */ /* 0x000fea0003800200 */
.L_x_24210:
[----:B------:R-:W-:Y:S02]  /*143a0*/  F2FP.F16.F32.PACK_AB R107, RZ, R143 ;  /* 0x0000008fff6b723e */ /* 0x000fe400000000ff */
[----:B------:R-:W-:Y:S02]  /*143b0*/  PRMT R106, R161, 0x5410, R162 ;  /* 0x00005410a16a7816 */ /* 0x000fe400000000a2 */
[----:B------:R-:W-:Y:S02]  /*143c0*/  PRMT R105, R159, 0x5410, R160 ;  /* 0x000054109f697816 */ /* 0x000fe400000000a0 */
[----:B------:R-:W-:Y:S02]  /*143d0*/  PRMT R104, R158, 0x5410, R157 ;  /* 0x000054109e687816 */ /* 0x000fe4000000009d */
[----:B------:R-:W-:-:S07]  /*143e0*/  PRMT R107, R148, 0x5410, R107 ;  /* 0x00005410946b7816 */ /* 0x000fce000000006b */
.L_x_24160:
        /* <DEDUP_REMOVED lines=26> */
.L_x_24218:
[----:B------:R-:W-:Y:S05]  /*14590*/  BSYNC.RECONVERGENT B2 ;  /* 0x0000000000027941 */ /* 0x000fea0003800200 */
.L_x_24217:
[----:B------:R-:W-:Y:S01]  /*145a0*/  IADD3 R152, PT, PT, R152, 0x20, RZ ;  /* 0x0000002098987810 */ /* 0x000fe20007ffe0ff */
[----:B------:R-:W-:-:S07]  /*145b0*/  VIADD R151, R151, 0x20 ;  /* 0x0000002097977836 */ /* 0x000fce0000000000 */
.L_x_24100:
[----:B------:R-:W-:Y:S05]  /*145c0*/  BSYNC.RECONVERGENT B1 ;  /* 0x0000000000017941 */ /* 0x000fea0003800200 */
.L_x_24099:
        /* <DEDUP_REMOVED lines=9> */
.L_x_24222:
[----:B------:R-:W-:Y:S05]  /*14660*/  BSYNC.RECONVERGENT B2 ;  /* 0x0000000000027941 */ /* 0x000fea0003800200 */
.L_x_24221:
        /* <DEDUP_REMOVED lines=28> */
.L_x_24228:
        /* <DEDUP_REMOVED lines=13> */
.L_x_24230:
[----:B------:R-:W-:Y:S05]  /*14900*/  BSYNC.RECONVERGENT B4 ;  /* 0x0000000000047941 */ /* 0x000fea0003800200 */
.L_x_24229:
        /* <DEDUP_REMOVED lines=53> */
.L_x_24227:
[----:B------:R-:W-:Y:S05]  /*14c60*/  BSYNC.RECONVERGENT B3 ;  /* 0x0000000000037941 */ /* 0x000fea0003800200 */
.L_x_24226:
        /* <DEDUP_REMOVED lines=11> */
.L_x_24225:
[----:B------:R-:W-:Y:S05]  /*14d20*/  BSYNC.RECONVERGENT B2 ;  /* 0x0000000000027941 */ /* 0x000fea0003800200 */
.L_x_24224:
        /* <DEDUP_REMOVED lines=22> */
.L_x_24235:
        /* <DEDUP_REMOVED lines=13> */
.L_x_24237:
[----:B------:R-:W-:Y:S05]  /*14f60*/  BSYNC.RECONVERGENT B4 ;  /* 0x0000000000047941 */ /* 0x000fea0003800200 */
.L_x_24236:
        /* <DEDUP_REMOVED lines=54> */
.L_x_24234:
[----:B------:R-:W-:Y:S05]  /*152d0*/  BSYNC.RECONVERGENT B3 ;  /* 0x0000000000037941 */ /* 0x000fea0003800200 */
.L_x_24233:
        /* <DEDUP_REMOVED lines=11> */
.L_x_24232:
[----:B------:R-:W-:Y:S05]  /*15390*/  BSYNC.RECONVERGENT B2 ;  /* 0x0000000000027941 */ /* 0x000fea0003800200 */
.L_x_24231:
        /* <DEDUP_REMOVED lines=22> */
.L_x_24242:
        /* <DEDUP_REMOVED lines=13> */
.L_x_24244:
[----:B------:R-:W-:Y:S05]  /*155d0*/  BSYNC.RECONVERGENT B4 ;  /* 0x0000000000047941 */ /* 0x000fea0003800200 */
.L_x_24243:
        /* <DEDUP_REMOVED lines=54> */
.L_x_24241:
[----:B------:R-:W-:Y:S05]  /*15940*/  BSYNC.RECONVERGENT B3 ;  /* 0x0000000000037941 */ /* 0x000fea0003800200 */
.L_x_24240:
        /* <DEDUP_REMOVED lines=11> */
.L_x_24239:
[----:B------:R-:W-:Y:S05]  /*15a00*/  BSYNC.RECONVERGENT B2 ;  /* 0x0000000000027941 */ /* 0x000fea0003800200 */
.L_x_24238:
        /* <DEDUP_REMOVED lines=22> */
.L_x_24249:
        /* <DEDUP_REMOVED lines=13> */
.L_x_24251:
[----:B------:R-:W-:Y:S05]  /*15c40*/  BSYNC.RECONVERGENT B4 ;  /* 0x0000000000047941 */ /* 0x000fea0003800200 */
.L_x_24250:
        /* <DEDUP_REMOVED lines=54> */
.L_x_24248:
[----:B------:R-:W-:Y:S05]  /*15fb0*/  BSYNC.RECONVERGENT B3 ;  /* 0x0000000000037941 */ /* 0x000fea0003800200 */
.L_x_24247:
        /* <DEDUP_REMOVED lines=11> */
.L_x_24246:
[----:B------:R-:W-:Y:S05]  /*16070*/  BSYNC.RECONVERGENT B2 ;  /* 0x0000000000027941 */ /* 0x000fea0003800200 */
.L_x_24245:
        /* <DEDUP_REMOVED lines=22> */
.L_x_24256:
        /* <DEDUP_REMOVED lines=13> */
.L_x_24258:
[----:B------:R-:W-:Y:S05]  /*162b0*/  BSYNC.RECONVERGENT B4 ;  /* 0x0000000000047941 */ /* 0x000fea0003800200 */
.L_x_24257:
        /* <DEDUP_REMOVED lines=53> */
.L_x_24255:
[----:B------:R-:W-:Y:S05]  /*16610*/  BSYNC.RECONVERGENT B3 ;  /* 0x0000000000037941 */ /* 0x000fea0003800200 */
.L_x_24254:
        /* <DEDUP_REMOVED lines=11> */
.L_x_24253:
[----:B------:R-:W-:Y:S05]  /*166d0*/  BSYNC.RECONVERGENT B2 ;  /* 0x0000000000027941 */ /* 0x000fea0003800200 */
.L_x_24252:
        /* <DEDUP_REMOVED lines=22> */
.L_x_24263:
        /* <DEDUP_REMOVED lines=13> */
.L_x_24265:
[----:B------:R-:W-:Y:S05]  /*16910*/  BSYNC.RECONVERGENT B4 ;  /* 0x0000000000047941 */ /* 0x000fea0003800200 */
.L_x_24264:
        /* <DEDUP_REMOVED lines=54> */
.L_x_24262:
[----:B------:R-:W-:Y:S05]  /*16c80*/  BSYNC.RECONVERGENT B3 ;  /* 0x0000000000037941 */ /* 0x000fea0003800200 */
.L_x_24261:
        /* <DEDUP_REMOVED lines=11> */
.L_x_24260:
[----:B------:R-:W-:Y:S05]  /*16d40*/  BSYNC.RECONVERGENT B2 ;  /* 0x0000000000027941 */ /* 0x000fea0003800200 */
.L_x_24259:
        /* <DEDUP_REMOVED lines=22> */
.L_x_24270:
        /* <DEDUP_REMOVED lines=13> */
.L_x_24272:
[----:B------:R-:W-:Y:S05]  /*16f80*/  BSYNC.RECONVERGENT B4 ;  /* 0x0000000000047941 */ /* 0x000fea0003800200 */
.L_x_24271:
        /* <DEDUP_REMOVED lines=53> */
.L_x_24269:
[----:B------:R-:W-:Y:S05]  /*172e0*/  BSYNC.RECONVERGENT B3 ;  /* 0x0000000000037941 */ /* 0x000fea0003800200 */
.L_x_24268:
        /* <DEDUP_REMOVED lines=11> */
.L_x_24267:
[----:B------:R-:W-:Y:S05]  /*173a0*/  BSYNC.RECONVERGENT B2 ;  /* 0x0000000000027941 */ /* 0x000fea0003800200 */
.L_x_24266:
        /* <DEDUP_REMOVED lines=22> */
.L_x_24277:
        /* <DEDUP_REMOVED lines=13> */
.L_x_24279:
[----:B------:R-:W-:Y:S05]  /*175e0*/  BSYNC.RECONVERGENT B4 ;  /* 0x0000000000047941 */ /* 0x000fea0003800200 */
.L_x_24278:
        /* <DEDUP_REMOVED lines=54> */
.L_x_24276:
[----:B------:R-:W-:Y:S05]  /*17950*/  BSYNC.RECONVERGENT B3 ;  /* 0x0000000000037941 */ /* 0x000fea0003800200 */
.L_x_24275:
        /* <DEDUP_REMOVED lines=11> */
.L_x_24274:
[----:B------:R-:W-:Y:S05]  /*17a10*/  BSYNC.RECONVERGENT B2 ;  /* 0x0000000000027941 */ /* 0x000fea0003800200 */
.L_x_24273:
[----:B------:R-:W-:Y:S02]  /*17a20*/  F2FP.F16.F32.PACK_AB R107, RZ, R145 ;  /* 0x00000091ff6b723e */ /* 0x000fe400000000ff */
[----:B------:R-:W-:Y:S02]  /*17a30*/  PRMT R106, R163, 0x5410, R106 ;  /* 0x00005410a36a7816 */ /* 0x000fe4000000006a */
[----:B------:R-:W-:Y:S02]  /*17a40*/  PRMT R105, R161, 0x5410, R162 ;  /* 0x00005410a1697816 */ /* 0x000fe400000000a2 */
[----:B------:R-:W-:Y:S02]  /*17a50*/  PRMT R104, R148, 0x5410, R157 ;  /* 0x0000541094687816 */ /* 0x000fe4000000009d */
[----:B------:R-:W-:Y:S01]  /*17a60*/  PRMT R107, R160, 0x5410, R107 ;  /* 0x00005410a06b7816 */ /* 0x000fe2000000006b */
[----:B------:R-:W-:Y:S06]  /*17a70*/  BRA `(.L_x_24280) ;  /* 0x00000030003c7947 */ /* 0x000fec0003800000 */
.L_x_24223:
        /* <DEDUP_REMOVED lines=21> */
.L_x_24285:
        /* <DEDUP_REMOVED lines=13> */
.L_x_24287:
[----:B------:R-:W-:Y:S05]  /*17ca0*/  BSYNC.RECONVERGENT B4 ;  /* 0x0000000000047941 */ /* 0x000fea0003800200 */
.L_x_24286:
        /* <DEDUP_REMOVED lines=53> */
.L_x_24284:
[----:B------:R-:W-:Y:S05]  /*18000*/  BSYNC.RECONVERGENT B3 ;  /* 0x0000000000037941 */ /* 0x000fea0003800200 */
.L_x_24283:
        /* <DEDUP_REMOVED lines=9> */
.L_x_24282:
[----:B------:R-:W-:Y:S05]  /*180a0*/  BSYNC.RECONVERGENT B2 ;  /* 0x0000000000027941 */ /* 0x000fea0003800200 */
.L_x_24281:
        /* <DEDUP_REMOVED lines=18> */
.L_x_24292:
        /* <DEDUP_REMOVED lines=13> */
.L_x_24294:
[----:B------:R-:W-:Y:S05]  /*182a0*/  BSYNC.RECONVERGENT B4 ;  /* 0x0000000000047941 */ /* 0x000fea0003800200 */
.L_x_24293:
        /* <DEDUP_REMOVED lines=54> */
.L_x_24291:
[----:B------:R-:W-:Y:S05]  /*18610*/  BSYNC.RECONVERGENT B3 ;  /* 0x0000000000037941 */ /* 0x000fea0003800200 */
.L_x_24290:
        /* <DEDUP_REMOVED lines=9> */
.L_x_24289:
[----:B------:R-:W-:Y:S05]  /*186b0*/  BSYNC.RECONVERGENT B2 ;  /* 0x0000000000027941 */ /* 0x000fea0003800200 */
.L_x_24288:
        /* <DEDUP_REMOVED lines=18> */
.L_x_24299:
        /* <DEDUP_REMOVED lines=13> */
.L_x_24301:
[----:B------:R-:W-:Y:S05]  /*188b0*/  BSYNC.RECONVERGENT B4 ;  /* 0x0000000000047941 */ /* 0x000fea0003800200 */
.L_x_24300:
        /* <DEDUP_REMOVED lines=54> */
.L_x_24298:
[----:B------:R-:W-:Y:S05]  /*18c20*/  BSYNC.RECONVERGENT B3 ;  /* 0x0000000000037941 */ /* 0x000fea0003800200 */
.L_x_24297:
        /* <DEDUP_REMOVED lines=9> */
.L_x_24296:
[----:B------:R-:W-:Y:S05]  /*18cc0*/  BSYNC.RECONVERGENT B2 ;  /* 0x0000000000027941 */ /* 0x000fea0003800200 */
.L_x_24295:
        /* <DEDUP_REMOVED lines=18> */
.L_x_24306:
        /* <DEDUP_REMOVED lines=13> */
.L_x_24308:
[----:B------:R-:W-:Y:S05]  /*18ec0*/  BSYNC.RECONVERGENT B4 ;  /* 0x0000000000047941 */ /* 0x000fea0003800200 */
.L_x_24307:
        /* <DEDUP_REMOVED lines=54> */
.L_x_24305:
[----:B------:R-:W-:Y:S05]  /*19230*/  BSYNC.RECONVERGENT B3 ;  /* 0x0000000000037941 */ /* 0x000fea0003800200 */
.L_x_24304:
        /* <DEDUP_REMOVED lines=9> */
.L_x_24303:
[----:B------:R-:W-:Y:S05]  /*192d0*/  BSYNC.RECONVERGENT B2 ;  /* 0x0000000000027941 */ /* 0x000fea0003800200 */
.L_x_24302:
        /* <DEDUP_REMOVED lines=18> */
.L_x_24313:
        /* <DEDUP_REMOVED lines=13> */
.L_x_24315:
[----:B------:R-:W-:Y:S05]  /*194d0*/  BSYNC.RECONVERGENT B4 ;  /* 0x0000000000047941 */ /* 0x000fea0003800200 */
.L_x_24314:
        /* <DEDUP_REMOVED lines=54> */
.L_x_24312:
[----:B------:R-:W-:Y:S05]  /*19840*/  BSYNC.RECONVERGENT B3 ;  /* 0x0000000000037941 */ /* 0x000fea0003800200 */
.L_x_24311:
        /* <DEDUP_REMOVED lines=9> */
.L_x_24310:
[----:B------:R-:W-:Y:S05]  /*198e0*/  BSYNC.RECONVERGENT B2 ;  /* 0x0000000000027941 */ /* 0x000fea0003800200 */
.L_x_24309:
        /* <DEDUP_REMOVED lines=18> */
.L_x_24320:
        /* <DEDUP_REMOVED lines=13> */
.L_x_24322:
[----:B------:R-:W-:Y:S05]  /*19ae0*/  BSYNC.RECONVERGENT B4 ;  /* 0x0000000000047941 */ /* 0x000fea0003800200 */
.L_x_24321:
        /* <DEDUP_REMOVED lines=54> */
.L_x_24319:
[----:B------:R-:W-:Y:S05]  /*19e50*/  BSYNC.RECONVERGENT B3 ;  /* 0x0000000000037941 */ /* 0x000fea0003800200 */
.L_x_24318:
[----:B------:R-:W-:Y:S01]  /*19e60*/  I2FP.F32.U32 R2, R11 ;  /* 0x0000000b00027245 */ /* 0x000fe20000201000 */
[----:B------:R-:W-:-:S04]  /*19e70*/  IMAD.MOV.U32 R11, RZ, RZ, 0x2f800000 ;  /* 0x2f800000ff0b7424 */ /* 0x000fc800078e00ff */
[----:B------:R-:W-:Y:S01]  /*19e80*/  FFMA.FTZ R2, R2, R11, 1.1641532182693481445e-10 ;  /* 0x2f00000002027423 */ /* 0x000fe2000001000b */
[----:B-----5:R-:W-:-:S04]  /*19e90*/  HADD2.F32 R11, -RZ, R22.H1_H1 ;  /* 0x30000016ff0b7230 */ /* 0x020fc80000004100 */
[----:B------:R-:W-:Y:S01]  /*19ea0*/  FSETP.GTU.FTZ.AND P2, PT, R2, UR18, PT ;  /* 0x0000001202007c0b */ /* 0x000fe2000bf5c000 */
[----:B------:R-:W-:-:S04]  /*19eb0*/  FMUL.FTZ R11, R11, UR9 ;  /* 0x000000090b0b7c20 */ /* 0x000fc80008410000 */
[----:B------:R-:W-:Y:S01]  /*19ec0*/  FMUL.FTZ R135, R11, UR8 ;  /* 0x000000080b877c20 */ /* 0x000fe20008410000 */
[----:B------:R-:W-:-:S04]  /*19ed0*/  SEL R11, RZ, 0x1, P2 ;  /* 0x00000001ff0b7807 */ /* 0x000fc80001000000 */
[----:B------:R-:W-:-:S07]  /*19ee0*/  FSEL R135, R135, RZ, !P2 ;  /* 0x000000ff87877208 */ /* 0x000fce0005000000 */
.L_x_24317:
[----:B------:R-:W-:Y:S05]  /*19ef0*/  BSYNC.RECONVERGENT B2 ;  /* 0x0000000000027941 */ /* 0x000fea0003800200 */
.L_x_24316:
        /* <DEDUP_REMOVED lines=18> */
.L_x_24327:
        /* <DEDUP_REMOVED lines=13> */
.L_x_24329:
[----:B------:R-:W-:Y:S05]  /*1a0f0*/  BSYNC.RECONVERGENT B4 ;  /* 0x0000000000047941 */ /* 0x000fea0003800200 */
.L_x_24328:
        /* <DEDUP_REMOVED lines=54> */
.L_x_24326:
[----:B------:R-:W-:Y:S05]  /*1a460*/  BSYNC.RECONVERGENT B3 ;  /* 0x0000000000037941 */ /* 0x000fea0003800200 */
.L_x_24325:
        /* <DEDUP_REMOVED lines=9> */
.L_x_24324:
[----:B------:R-:W-:Y:S05]  /*1a500*/  BSYNC.RECONVERGENT B2 ;  /* 0x0000000000027941 */ /* 0x000fea0003800200 */
.L_x_24323:
        /* <DEDUP_REMOVED lines=18> */
.L_x_24334:
        /* <DEDUP_REMOVED lines=13> */
.L_x_24336:
[----:B------:R-:W-:Y:S05]  /*1a700*/  BSYNC.RECONVERGENT B4 ;  /* 0x0000000000047941 */ /* 0x000fea0003800200 */
.L_x_24335:
        /* <DEDUP_REMOVED lines=54> */
.L_x_24333:
[----:B------:R-:W-:Y:S05]  /*1aa70*/  BSYNC.RECONVERGENT B3 ;  /* 0x0000000000037941 */ /* 0x000fea0003800200 */
.L_x_24332:
        /* <DEDUP_REMOVED lines=9> */
.L_x_24331:
[----:B------:R-:W-:Y:S05]  /*1ab10*/  BSYNC.RECONVERGENT B2 ;  /* 0x0000000000027941 */ /* 0x000fea0003800200 */
.L_x_24330:
[----:B------:R-:W-:Y:S02]  /*1ab20*/  F2FP.F16.F32.PACK_AB R107, RZ, R145 ;  /* 0x00000091ff6b723e */ /* 0x000fe400000000ff */
[----:B------:R-:W-:Y:S02]  /*1ab30*/  PRMT R106, R162, 0x5410, R163 ;  /* 0x00005410a26a7816 */ /* 0x000fe400000000a3 */
[----:B------:R-:W-:Y:S02]  /*1ab40*/  PRMT R105, R161, 0x5410, R160 ;  /* 0x00005410a1697816 */ /* 0x000fe400000000a0 */
[----:B------:R-:W-:Y:S02]  /*1ab50*/  PRMT R104, R159, 0x5410, R157 ;  /* 0x000054109f687816 */ /* 0x000fe4000000009d */
[----:B------:R-:W-:-:S07]  /*1ab60*/  PRMT R107, R148, 0x5410, R107 ;  /* 0x00005410946b7816 */ /* 0x000fce000000006b */
.L_x_24280:
        /* <DEDUP_REMOVED lines=26> */
.L_x_24338:
[----:B------:R-:W-:Y:S05]  /*1ad10*/  BSYNC.RECONVERGENT B2 ;  /* 0x0000000000027941 */ /* 0x000fea0003800200 */
.L_x_24337:
[----:B------:R-:W-:Y:S01]  /*1ad20*/  IADD3 R152, PT, PT, R152, 0x20, RZ ;  /* 0x0000002098987810 */ /* 0x000fe20007ffe0ff */
[----:B------:R-:W-:-:S07]  /*1ad30*/  VIADD R151, R151, 0x20 ;  /* 0x0000002097977836 */ /* 0x000fce0000000000 */
.L_x_24220:
[----:B------:R-:W-:Y:S05]  /*1ad40*/  BSYNC.RECONVERGENT B1 ;  /* 0x0000000000017941 */ /* 0x000fea0003800200 */
.L_x_24219:
        /* <DEDUP_REMOVED lines=9> */
.L_x_24342:
[----:B------:R-:W-:Y:S05]  /*1ade0*/  BSYNC.RECONVERGENT B2 ;  /* 0x0000000000027941 */ /* 0x000fea0003800200 */
.L_x_24341:
        /* <DEDUP_REMOVED lines=28> */
.L_x_24348:
        /* <DEDUP_REMOVED lines=13> */
.L_x_24350:
[----:B------:R-:W-:Y:S05]  /*1b080*/  BSYNC.RECONVERGENT B4 ;  /* 0x0000000000047941 */ /* 0x000fea0003800200 */
.L_x_24349:
        /* <DEDUP_REMOVED lines=53> */
.L_x_24347:
[----:B------:R-:W-:Y:S05]  /*1b3e0*/  BSYNC.RECONVERGENT B3 ;  /* 0x0000000000037941 */ /* 0x000fea0003800200 */
.L_x_24346:
        /* <DEDUP_REMOVED lines=11> */
.L_x_24345:
[----:B------:R-:W-:Y:S05]  /*1b4a0*/  BSYNC.RECONVERGENT B2 ;  /* 0x0000000000027941 */ /* 0x000fea0003800200 */
.L_x_24344:
        /* <DEDUP_REMOVED lines=22> */
.L_x_24355:
        /* <DEDUP_REMOVED lines=13> */
.L_x_24357:
[----:B------:R-:W-:Y:S05]  /*1b6e0*/  BSYNC.RECONVERGENT B4 ;  /* 0x0000000000047941 */ /* 0x000fea0003800200 */
.L_x_24356:
        /* <DEDUP_REMOVED lines=54> */
.L_x_24354:
[----:B------:R-:W-:Y:S05]  /*1ba50*/  BSYNC.RECONVERGENT B3 ;  /* 0x0000000000037941 */ /* 0x000fea0003800200 */
.L_x_24353:
        /* <DEDUP_REMOVED lines=11> */
.L_x_24352:
[----:B------:R-:W-:Y:S05]  /*1bb10*/  BSYNC.RECONVERGENT B2 ;  /* 0x0000000000027941 */ /* 0x000fea0003800200 */
.L_x_24351:
        /* <DEDUP_REMOVED lines=22> */
.L_x_24362:
        /* <DEDUP_REMOVED lines=13> */
.L_x_24364:
[----:B------:R-:W-:Y:S05]  /*1bd50*/  BSYNC.RECONVERGENT B4 ;  /* 0x0000000000047941 */ /* 0x000fea0003800200 */
.L_x_24363:
        /* <DEDUP_REMOVED lines=54> */
.L_x_24361:
[----:B------:R-:W-:Y:S05]  /*1c0c0*/  BSYNC.RECONVERGENT B3 ;  /* 0x0000000000037941 */ /* 0x000fea0003800200 */
.L_x_24360:
        /* <DEDUP_REMOVED lines=11> */
.L_x_24359:
[----:B------:R-:W-:Y:S05]  /*1c180*/  BSYNC.RECONVERGENT B2 ;  /* 0x0000000000027941 */ /* 0x000fea0003800200 */
.L_x_24358:
        /* <DEDUP_REMOVED lines=22> */
.L_x_24369:
        /* <DEDUP_REMOVED lines=13> */
.L_x_24371:
[----:B------:R-:W-:Y:S05]  /*1c3c0*/  BSYNC.RECONVERGENT B4 ;  /* 0x0000000000047941 */ /* 0x000fea0003800200 */
.L_x_24370:
        /* <DEDUP_REMOVED lines=54> */
.L_x_24368:
[----:B------:R-:W-:Y:S05]  /*1c730*/  BSYNC.RECONVERGENT B3 ;  /* 0x0000000000037941 */ /* 0x000fea0003800200 */
.L_x_24367:
        /* <DEDUP_REMOVED lines=11> */
.L_x_24366:
[----:B------:R-:W-:Y:S05]  /*1c7f0*/  BSYNC.RECONVERGENT B2 ;  /* 0x0000000000027941 */ /* 0x000fea0003800200 */
.L_x_24365:
        /* <DEDUP_REMOVED lines=22> */
.L_x_24376:
        /* <DEDUP_REMOVED lines=13> */
.L_x_24378:
[----:B------:R-:W-:Y:S05]  /*1ca30*/  BSYNC.RECONVERGENT B4 ;  /* 0x0000000000047941 */ /* 0x000fea0003800200 */
.L_x_24377:
        /* <DEDUP_REMOVED lines=54> */
.L_x_24375:
[----:B------:R-:W-:Y:S05]  /*1cda0*/  BSYNC.RECONVERGENT B3 ;  /* 0x0000000000037941 */ /* 0x000fea0003800200 */
.L_x_24374:
        /* <DEDUP_REMOVED lines=11> */
.L_x_24373:
[----:B------:R-:W-:Y:S05]  /*1ce60*/  BSYNC.RECONVERGENT B2 ;  /* 0x0000000000027941 */ /* 0x000fea0003800200 */
.L_x_24372:
        /* <DEDUP_REMOVED lines=22> */
.L_x_24383:
        /* <DEDUP_REMOVED lines=13> */
.L_x_24385:
[----:B------:R-:W-:Y:S05]  /*1d0a0*/  BSYNC.RECONVERGENT B4 ;  /* 0x0000000000047941 */ /* 0x000fea0003800200 */
.L_x_24384:
        /* <DEDUP_REMOVED lines=54> */
.L_x_24382:
[----:B------:R-:W-:Y:S05]  /*1d410*/  BSYNC.RECONVERGENT B3 ;  /* 0x0000000000037941 */ /* 0x000fea0003800200 */
.L_x_24381:
        /* <DEDUP_REMOVED lines=11> */
.L_x_24380:
[----:B------:R-:W-:Y:S05]  /*1d4d0*/  BSYNC.RECONVERGENT B2 ;  /* 0x0000000000027941 */ /* 0x000fea0003800200 */
.L_x_24379:
        /* <DEDUP_REMOVED lines=22> */
.L_x_24390:
        /* <DEDUP_REMOVED lines=13> */
.L_x_24392:
[----:B------:R-:W-:Y:S05]  /*1d710*/  BSYNC.RECONVERGENT B4 ;  /* 0x0000000000047941 */ /* 0x000fea0003800200 */
.L_x_24391:
        /* <DEDUP_REMOVED lines=54> */
.L_x_24389:
[----:B------:R-:W-:Y:S05]  /*1da80*/  BSYNC.RECONVERGENT B3 ;  /* 0x0000000000037941 */ /* 0x000fea0003800200 */
.L_x_24388:
        /* <DEDUP_REMOVED lines=11> */
.L_x_24387:
[----:B------:R-:W-:Y:S05]  /*1db40*/  BSYNC.RECONVERGENT B2 ;  /* 0x0000000000027941 */ /* 0x000fea0003800200 */
.L_x_24386:
        /* <DEDUP_REMOVED lines=22> */
.L_x_24397:
        /* <DEDUP_REMOVED lines=13> */
.L_x_24399:
[----:B------:R-:W-:Y:S05]  /*1dd80*/  BSYNC.RECONVERGENT B4 ;  /* 0x0000000000047941 */ /* 0x000fea0003800200 */
.L_x_24398:
        /* <DEDUP_REMOVED lines=54> */
.L_x_24396:
[----:B------:R-:W-:Y:S05]  /*1e0f0*/  BSYNC.RECONVERGENT B3 ;  /* 0x0000000000037941 */ /* 0x000fea0003800200 */
.L_x_24395:
        /* <DEDUP_REMOVED lines=11> */
.L_x_24394:
[----:B------:R-:W-:Y:S05]  /*1e1b0*/  BSYNC.RECONVERGENT B2 ;  /* 0x0000000000027941 */ /* 0x000fea0003800200 */
.L_x_24393:
[----:B------:R-:W-:Y:S02]  /*1e1c0*/  F2FP.F16.F32.PACK_AB R107, RZ, R147 ;  /* 0x00000093ff6b723e */ /* 0x000fe400000000ff */
[----:B------:R-:W-:Y:S02]  /*1e1d0*/  PRMT R106, R164, 0x5410, R165 ;  /* 0x00005410a46a7816 */ /* 0x000fe400000000a5 */
[----:B------:R-:W-:Y:S02]  /*1e1e0*/  PRMT R105, R161, 0x5410, R163 ;  /* 0x00005410a1697816 */ /* 0x000fe400000000a3 */
[----:B------:R-:W-:Y:S02]  /*1e1f0*/  PRMT R104, R153, 0x5410, R160 ;  /* 0x0000541099687816 */ /* 0x000fe400000000a0 */
[----:B------:R-:W-:Y:S01]  /*1e200*/  PRMT R107, R162, 0x5410, R107 ;  /* 0x00005410a26b7816 */ /* 0x000fe2000000006b */
[----:B------:R-:W-:Y:S06]  /*1e210*/  BRA `(.L_x_24400) ;  /* 0x0000003000407947 */ /* 0x000fec0003800000 */
.L_x_24343:
        /* <DEDUP_REMOVED lines=21> */
.L_x_24405:
        /* <DEDUP_REMOVED lines=13> */
.L_x_24407:
[----:B------:R-:W-:Y:S05]  /*1e440*/  BSYNC.RECONVERGENT B4 ;  /* 0x0000000000047941 */ /* 0x000fea0003800200 */
.L_x_24406:
        /* <DEDUP_REMOVED lines=53> */
.L_x_24404:
[----:B------:R-:W-:Y:S05]  /*1e7a0*/  BSYNC.RECONVERGENT B3 ;  /* 0x0000000000037941 */ /* 0x000fea0003800200 */
.L_x_24403:
        /* <DEDUP_REMOVED lines=9> */
.L_x_24402:
[----:B------:R-:W-:Y:S05]  /*1e840*/  BSYNC.RECONVERGENT B2 ;  /* 0x0000000000027941 */ /* 0x000fea0003800200 */
.L_x_24401:
        /* <DEDUP_REMOVED lines=18> */
.L_x_24412:
        /* <DEDUP_REMOVED lines=13> */
.L_x_24414:
[----:B------:R-:W-:Y:S05]  /*1ea40*/  BSYNC.RECONVERGENT B4 ;  /* 0x0000000000047941 */ /* 0x000fea0003800200 */
.L_x_24413:
        /* <DEDUP_REMOVED lines=54> */
.L_x_24411:
[----:B------:R-:W-:Y:S05]  /*1edb0*/  BSYNC.RECONVERGENT B3 ;  /* 0x0000000000037941 */ /* 0x000fea0003800200 */
.L_x_24410:
        /* <DEDUP_REMOVED lines=9> */
.L_x_24409:
[----:B------:R-:W-:Y:S05]  /*1ee50*/  BSYNC.RECONVERGENT B2 ;  /* 0x0000000000027941 */ /* 0x000fea0003800200 */
.L_x_24408:
        /* <DEDUP_REMOVED lines=18> */
.L_x_24419:
        /* <DEDUP_REMOVED lines=13> */
.L_x_24421:
[----:B------:R-:W-:Y:S05]  /*1f050*/  BSYNC.RECONVERGENT B4 ;  /* 0x0000000000047941 */ /* 0x000fea0003800200 */
.L_x_24420:
        /* <DEDUP_REMOVED lines=54> */
.L_x_24418:
[----:B------:R-:W-:Y:S05]  /*1f3c0*/  BSYNC.RECONVERGENT B3 ;  /* 0x0000000000037941 */ /* 0x000fea0003800200 */
.L_x_24417:
        /* <DEDUP_REMOVED lines=9> */
.L_x_24416:
[----:B------:R-:W-:Y:S05]  /*1f460*/  BSYNC.RECONVERGENT B2 ;  /* 0x0000000000027941 */ /* 0x000fea0003800200 */
.L_x_24415:
        /* <DEDUP_REMOVED lines=18> */
.L_x_24426:
        /* <DEDUP_REMOVED lines=13> */
.L_x_24428:
[----:B------:R-:W-:Y:S05]  /*1f660*/  BSYNC.RECONVERGENT B4 ;  /* 0x0000000000047941 */ /* 0x000fea0003800200 */
.L_x_24427:
        /* <DEDUP_REMOVED lines=54> */
.L_x_24425:
[----:B------:R-:W-:Y:S05]  /*1f9d0*/  BSYNC.RECONVERGENT B3 ;  /* 0x0000000000037941 */ /* 0x000fea0003800200 */
.L_x_24424:
        /* <DEDUP_REMOVED lines=9> */
.L_x_24423:
[----:B------:R-:W-:Y:S05]  /*1fa70*/  BSYNC.RECONVERGENT B2 ;  /* 0x0000000000027941 */ /* 0x000fea0003800200 */
.L_x_24422:
        /* <DEDUP_REMOVED lines=18> */
.L_x_24433:
        /* <DEDUP_REMOVED lines=13> */
.L_x_24435:
[----:B------:R-:W-:Y:S05]  /*1fc70*/  BSYNC.RECONVERGENT B4 ;  /* 0x0000000000047941 */ /* 0x000fea0003800200 */
.L_x_24434:
        /* <DEDUP_REMOVED lines=54> */
.L_x_24432:
[----:B------:R-:W-:Y:S05]  /*1ffe0*/  BSYNC.RECONVERGENT B3 ;  /* 0x0000000000037941 */ /* 0x000fea0003800200 */
.L_x_24431:
        /* <DEDUP_REMOVED lines=9> */
.L_x_24430:
[----:B------:R-:W-:Y:S05]  /*20080*/  BSYNC.RECONVERGENT B2 ;  /* 0x0000000000027941 */ /* 0x000fea0003800200 */
.L_x_24429:
        /* <DEDUP_REMOVED lines=18> */
.L_x_24440:
        /* <DEDUP_REMOVED lines=13> */
.L_x_24442:
[----:B------:R-:W-:Y:S05]  /*20280*/  BSYNC.RECONVERGENT B4 ;  /* 0x0000000000047941 */ /* 0x000fea0003800200 */
.L_x_24441:
        /* <DEDUP_REMOVED lines=54> */
.L_x_24439:
[----:B------:R-:W-:Y:S05]  /*205f0*/  BSYNC.RECONVERGENT B3 ;  /* 0x0000000000037941 */ /* 0x000fea0003800200 */
.L_x_24438:
        /* <DEDUP_REMOVED lines=9> */
.L_x_24437:
[----:B------:R-:W-:Y:S05]  /*20690*/  BSYNC.RECONVERGENT B2 ;  /* 0x0000000000027941 */ /* 0x000fea0003800200 */
.L_x_24436:
        /* <DEDUP_REMOVED lines=18> */
.L_x_24447:
        /* <DEDUP_REMOVED lines=13> */
.L_x_24449:
[----:B------:R-:W-:Y:S05]  /*20890*/  BSYNC.RECONVERGENT B4 ;  /* 0x0000000000047941 */ /* 0x000fea0003800200 */
.L_x_24448:
        /* <DEDUP_REMOVED lines=54> */
.L_x_24446:
[----:B------:R-:W-:Y:S05]  /*20c00*/  BSYNC.RECONVERGENT B3 ;  /* 0x0000000000037941 */ /* 0x000fea0003800200 */
.L_x_24445:
        /* <DEDUP_REMOVED lines=9> */
.L_x_24444:
[----:B------:R-:W-:Y:S05]  /*20ca0*/  BSYNC.RECONVERGENT B2 ;  /* 0x0000000000027941 */ /* 0x000fea0003800200 */
.L_x_24443:
        /* <DEDUP_REMOVED lines=18> */
.L_x_24454:
        /* <DEDUP_REMOVED lines=13> */
.L_x_24456:
[----:B------:R-:W-:Y:S05]  /*20ea0*/  BSYNC.RECONVERGENT B4 ;  /* 0x0000000000047941 */ /* 0x000fea0003800200 */
.L_x_24455:
        /* <DEDUP_REMOVED lines=54> */
.L_x_24453:
[----:B------:R-:W-:Y:S05]  /*21210*/  BSYNC.RECONVERGENT B3 ;  /* 0x0000000000037941 */ /* 0x000fea0003800200 */
.L_x_24452:
        /* <DEDUP_REMOVED lines=9> */
.L_x_24451:
[----:B------:R-:W-:Y:S05]  /*212b0*/  BSYNC.RECONVERGENT B2 ;  /* 0x0000000000027941 */ /* 0x000fea0003800200 */
.L_x_24450:
[----:B------:R-:W-:Y:S02]  /*212c0*/  F2FP.F16.F32.PACK_AB R107, RZ, R147 ;  /* 0x00000093ff6b723e */ /* 0x000fe400000000ff */
[----:B------:R-:W-:Y:S02]  /*212d0*/  MOV R148, R162 ;  /* 0x000000a200947202 */ /* 0x000fe40000000f00 */
[----:B------:R-:W-:Y:S02]  /*212e0*/  PRMT R106, R163, 0x5410, R164 ;  /* 0x00005410a36a7816 */ /* 0x000fe400000000a4 */
[----:B------:R-:W-:Y:S02]  /*212f0*/  PRMT R105, R160, 0x5410, R161 ;  /* 0x00005410a0697816 */ /* 0x000fe400000000a1 */
[----:B------:R-:W-:Y:S02]  /*21300*/  PRMT R104, R159, 0x5410, R158 ;  /* 0x000054109f687816 */ /* 0x000fe4000000009e */
[----:B------:R-:W-:-:S07]  /*21310*/  PRMT R107, R153, 0x5410, R107 ;  /* 0x00005410996b7816 */ /* 0x000fce000000006b */
.L_x_24400:
        /* <DEDUP_REMOVED lines=24> */
.L_x_24340:
[----:B------:R-:W-:Y:S05]  /*214a0*/  BSYNC.RECONVERGENT B1 ;  /* 0x0000000000017941 */ /* 0x000fea0003800200 */
.L_x_24339:
        /* <DEDUP_REMOVED lines=151> */
.L_x_24480:
        /* <DEDUP_REMOVED lines=38> */
[----:B------:R-:W-:Y:S01]  /*22080*/  F2FP.F16.F32.PACK_AB R104, R105, R104 ;  /* 0x000000686968723e */ /* 0x000fe200000000ff */
        /* <DEDUP_REMOVED lines=12> */
[----:B------:R-:W-:Y:S01]  /*22150*/  F2FP.F16.F32.PACK_AB R105, R106, R105 ;  /* 0x000000696a69723e */ /* 0x000fe200000000ff */
[----:B------:R-:W-:Y:S01]  /*22160*/  VIADD R149, R149, 0x20 ;  /* 0x0000002095957836 */ /* 0x000fe20000000000 */
[----:B------:R-:W-:Y:S02]  /*22170*/  F2FP.F16.F32.PACK_AB R106, R150, R107 ;  /* 0x0000006b966a723e */ /* 0x000fe400000000ff */
[----:B------:R-:W-:-:S05]  /*22180*/  F2FP.F16.F32.PACK_AB R107, R160, R161 ;  /* 0x000000a1a06b723e */ /* 0x000fca00000000ff */
[----:B------:R1:W-:Y:S02]  /*22190*/  STG.E.128 desc[UR6][R158.64], R104 ;  /* 0x000000689e007986 */ /* 0x0003e4000c101d06 */
.L_x_24461:
[----:B------:R-:W-:Y:S05]  /*221a0*/  BSYNC.RECONVERGENT B2 ;  /* 0x0000000000027941 */ /* 0x000fea0003800200 */
.L_x_24460:
        /* <DEDUP_REMOVED lines=31> */
[----:B------:R-:W-:Y:S02]  /*223a0*/  F2FP.F16.F32.PACK_AB R105, R106, R105 ;  /* 0x000000696a69723e */ /* 0x000fe400000000ff */
[----:B------:R-:W-:Y:S02]  /*223b0*/  F2FP.F16.F32.PACK_AB R106, R150, R107 ;  /* 0x0000006b966a723e */ /* 0x000fe400000000ff */
[----:B------:R-:W-:-:S05]  /*223c0*/  F2FP.F16.F32.PACK_AB R107, R154, R161 ;  /* 0x000000a19a6b723e */ /* 0x000fca00000000ff */
[----:B------:R2:W-:Y:S02]  /*223d0*/  STG.E.128 desc[UR6][R158.64], R104 ;  /* 0x000000689e007986 */ /* 0x0005e4000c101d06 */
.L_x_24463:
[----:B------:R-:W-:Y:S05]  /*223e0*/  BSYNC.RECONVERGENT B2 ;  /* 0x0000000000027941 */ /* 0x000fea0003800200 */
.L_x_24462:
        /* <DEDUP_REMOVED lines=35> */
.L_x_24465:
[----:B------:R-:W-:Y:S05]  /*22620*/  BSYNC.RECONVERGENT B2 ;  /* 0x0000000000027941 */ /* 0x000fea0003800200 */
.L_x_24464:
        /* <DEDUP_REMOVED lines=35> */
.L_x_24467:
[----:B------:R-:W-:Y:S05]  /*22860*/  BSYNC.RECONVERGENT B2 ;  /* 0x0000000000027941 */ /* 0x000fea0003800200 */
.L_x_24466:
        /* <DEDUP_REMOVED lines=31> */
[----:B-1----:R-:W-:-:S05]  /*22a60*/  IMAD.WIDE.U32 R152, R149, 0x10, R152 ;  /* 0x0000001095987825 */ /* 0x002fca00078e0098 */
[----:B------:R1:W-:Y:S02]  /*22a70*/  STG.E.128 desc[UR6][R152.64], R104 ;  /* 0x0000006898007986 */ /* 0x0003e4000c101d06 */
.L_x_24459:
[----:B------:R-:W-:Y:S05]  /*22a80*/  BSYNC.RECONVERGENT B1 ;  /* 0x0000000000017941 */ /* 0x000fea0003800200 */
.L_x_24458:
[----:B-1234-:R-:W1:Y:S02]  /*22a90*/  LDC.64 R104, c[0x0][0x380] ;  /* 0x0000e000ff687b82 */ /* 0x01ee640000000a00 */
[----:B-1----:R-:W-:-:S05]  /*22aa0*/  IMAD R116, R104, 0x4, R116 ;  /* 0x0000000468747824 */ /* 0x002fca00078e0274 */
[----:B------:R-:W-:-:S13]  /*22ab0*/  ISETP.GE.AND P0, PT, R116, R105, PT ;  /* 0x000000697400720c */ /* 0x000fda0003f06270 */
[----:B------:R-:W-:Y:S05]  /*22ac0*/  @!P0 BRA `(.L_x_24468) ;  /* 0xfffffde000dc8947 */ /* 0x000fea000383ffff */
[----:B------:R-:W-:Y:S05]  /*22ad0*/  BSYNC B0 ;  /* 0x0000000000007941 */ /* 0x000fea0003800000 */
.L_x_23858:
[----:B------:R-:W-:Y:S05]  /*22ae0*/  EXIT ;  /* 0x000000000000794d */ /* 0x000fea0003800000 */
.L_x_24457:
        /* <DEDUP_REMOVED lines=8> */
.L_x_24470:
[----:B------:R-:W-:Y:S05]  /*22b70*/  BSYNC B1 ;  /* 0x0000000000017941 */ /* 0x000fea0003800000 */
.L_x_24469:
        /* <DEDUP_REMOVED lines=10> */
.L_x_24471:
[----:B------:R-:W-:Y:S02]  /*22c20*/  IMAD.MOV.U32 R151, RZ, RZ, 0x4 ;  /* 0x00000004ff977424 */ /* 0x000fe400078e00ff */
[----:B------:R-:W-:-:S04]  /*22c30*/  IMAD.MOV.U32 R104, RZ, RZ, R163 ;  /* 0x000000ffff687224 */ /* 0x000fc800078e00a3 */
[----:B------:R-:W-:-:S05]  /*22c40*/  FADD.FTZ R160, R159, R104 ;  /* 0x000000689fa07221 */ /* 0x000fca0000010000 */
[----:B------:R-:W-:-:S07]  /*22c50*/  MOV R164, R160 ;  /* 0x000000a000a47202 */ /* 0x000fce0000000f00 */
[----:B------:R-:W-:Y:S05]  /*22c60*/  WARPSYNC.COLLECTIVE R107, `(.L_x_24472) ;  /* 0x000000006b087348 */ /* 0x000fea0003c00000 */
[----:B------:R0:W1:Y:S02]  /*22c70*/  SHFL.BFLY P6, R163, R164, R151, R158 ;  /* 0x0c000097a4a37389 */ /* 0x00006400000c009e */
[----:B01----:R-:W-:Y:S05]  /*22c80*/  ENDCOLLECTIVE ;  /* 0x000000000000791b */ /* 0x003fea0003800000 */
.L_x_24472:
[----:B------:R-:W-:Y:S01]  /*22c90*/  HFMA2 R151, -RZ, RZ, 0, 4.76837158203125e-07 ;  /* 0x00000008ff977431 */ /* 0x000fe200000001ff */
[----:B------:R-:W-:-:S05]  /*22ca0*/  MOV R153, R163 ;  /* 0x000000a300997202 */ /* 0x000fca0000000f00 */
[----:B------:R-:W-:-:S04]  /*22cb0*/  FADD.FTZ R161, R160, R153 ;  /* 0x00000099a0a17221 */ /* 0x000fc80000010000 */
[----:B------:R-:W-:-:S07]  /*22cc0*/  IMAD.MOV.U32 R164, RZ, RZ, R161 ;  /* 0x000000ffffa47224 */ /* 0x000fce00078e00a1 */
[----:B------:R-:W-:Y:S05]  /*22cd0*/  WARPSYNC.COLLECTIVE R107, `(.L_x_24473) ;  /* 0x000000006b087348 */ /* 0x000fea0003c00000 */
[----:B------:R0:W1:Y:S02]  /*22ce0*/  SHFL.BFLY P6, R163, R164, R151, R158 ;  /* 0x0c000097a4a37389 */ /* 0x00006400000c009e */
[----:B01----:R-:W-:Y:S05]  /*22cf0*/  ENDCOLLECTIVE ;  /* 0x000000000000791b */ /* 0x003fea0003800000 */
.L_x_24473:
[----:B------:R-:W-:Y:S02]  /*22d00*/  IMAD.MOV.U32 R151, RZ, RZ, 0x10 ;  /* 0x00000010ff977424 */ /* 0x000fe400078e00ff */
[----:B------:R-:W-:-:S04]  /*22d10*/  IMAD.MOV.U32 R104, RZ, RZ, R163 ;  /* 0x000000ffff687224 */ /* 0x000fc800078e00a3 */
[----:B------:R-:W-:-:S05]  /*22d20*/  FADD.FTZ R162, R161, R104 ;  /* 0x00000068a1a27221 */ /* 0x000fca0000010000 */
[----:B------:R-:W-:-:S07]  /*22d30*/  MOV R164, R162 ;  /* 0x000000a200a47202 */ /* 0x000fce0000000f00 */
[----:B------:R-:W-:Y:S05]  /*22d40*/  WARPSYNC.COLLECTIVE R107, `(.L_x_24474) ;  /* 0x000000006b087348 */ /* 0x000fea0003c00000 */
[----:B------:R0:W1:Y:S02]  /*22d50*/  SHFL.BFLY P6, R163, R164, R151, R158 ;  /* 0x0c000097a4a37389 */ /* 0x00006400000c009e */
[----:B01----:R-:W-:Y:S05]  /*22d60*/  ENDCOLLECTIVE ;  /* 0x000000000000791b */ /* 0x003fea0003800000 */
.L_x_24474:
        /* <DEDUP_REMOVED lines=90> */
.L_x_24475:
[----:B------:R-:W-:Y:S01]  /*23310*/  HFMA2 R151, -RZ, RZ, 0, 1.1920928955078125e-07 ;  /* 0x00000002ff977431 */ /* 0x000fe200000001ff */
[----:B------:R-:W-:-:S05]  /*23320*/  MOV R105, R163 ;  /* 0x000000a300697202 */ /* 0x000fca0000000f00 */
[----:B------:R-:W-:-:S04]  /*23330*/  FADD.FTZ R105, R104, R105 ;  /* 0x0000006968697221 */ /* 0x000fc80000010000 */
[----:B------:R-:W-:-:S07]  /*23340*/  IMAD.MOV.U32 R164, RZ, RZ, R105 ;  /* 0x000000ffffa47224 */ /* 0x000fce00078e0069 */
[----:B------:R-:W-:Y:S05]  /*23350*/  WARPSYNC.COLLECTIVE R107, `(.L_x_24476) ;  /* 0x000000006b087348 */ /* 0x000fea0003c00000 */
[----:B------:R0:W1:Y:S02]  /*23360*/  SHFL.BFLY P6, R163, R164, R151, R158 ;  /* 0x0c000097a4a37389 */ /* 0x00006400000c009e */
[----:B01----:R-:W-:Y:S05]  /*23370*/  ENDCOLLECTIVE ;  /* 0x000000000000791b */ /* 0x003fea0003800000 */
.L_x_24476:
[----:B------:R-:W-:Y:S02]  /*23380*/  IMAD.MOV.U32 R151, RZ, RZ, 0x4 ;  /* 0x00000004ff977424 */ /* 0x000fe400078e00ff */
[----:B------:R-:W-:-:S04]  /*23390*/  IMAD.MOV.U32 R160, RZ, RZ, R163 ;  /* 0x000000ffffa07224 */ /* 0x000fc800078e00a3 */
[----:B------:R-:W-:-:S05]  /*233a0*/  FADD.FTZ R160, R105, R160 ;  /* 0x000000a069a07221 */ /* 0x000fca0000010000 */
[----:B------:R-:W-:-:S07]  /*233b0*/  MOV R164, R160 ;  /* 0x000000a000a47202 */ /* 0x000fce0000000f00 */
[----:B------:R-:W-:Y:S05]  /*233c0*/  WARPSYNC.COLLECTIVE R107, `(.L_x_24477) ;  /* 0x000000006b087348 */ /* 0x000fea0003c00000 */
[----:B------:R0:W1:Y:S02]  /*233d0*/  SHFL.BFLY P6, R163, R164, R151, R158 ;  /* 0x0c000097a4a37389 */ /* 0x00006400000c009e */
[----:B01----:R-:W-:Y:S05]  /*233e0*/  ENDCOLLECTIVE ;  /* 0x000000000000791b */ /* 0x003fea0003800000 */
.L_x_24477:
[----:B------:R-:W-:Y:S01]  /*233f0*/  HFMA2 R151, -RZ, RZ, 0, 4.76837158203125e-07 ;  /* 0x00000008ff977431 */ /* 0x000fe200000001ff */
[----:B------:R-:W-:-:S05]  /*23400*/  MOV R159, R163 ;  /* 0x000000a3009f7202 */ /* 0x000fca0000000f00 */
[----:B------:R-:W-:-:S04]  /*23410*/  FADD.FTZ R159, R160, R159 ;  /* 0x0000009fa09f7221 */ /* 0x000fc80000010000 */
[----:B------:R-:W-:-:S07]  /*23420*/  IMAD.MOV.U32 R164, RZ, RZ, R159 ;  /* 0x000000ffffa47224 */ /* 0x000fce00078e009f */
[----:B------:R-:W-:Y:S05]  /*23430*/  WARPSYNC.COLLECTIVE R107, `(.L_x_24478) ;  /* 0x000000006b087348 */ /* 0x000fea0003c00000 */
[----:B------:R0:W1:Y:S02]  /*23440*/  SHFL.BFLY P6, R163, R164, R151, R158 ;  /* 0x0c000097a4a37389 */ /* 0x00006400000c009e */
[----:B01----:R-:W-:Y:S05]  /*23450*/  ENDCOLLECTIVE ;  /* 0x000000000000791b */ /* 0x003fea0003800000 */
.L_x_24478:
[----:B------:R-:W-:Y:S02]  /*23460*/  IMAD.MOV.U32 R151, RZ, RZ, 0x10 ;  /* 0x00000010ff977424 */ /* 0x000fe400078e00ff */
[----:B------:R-:W-:-:S04]  /*23470*/  IMAD.MOV.U32 R162, RZ, RZ, R163 ;  /* 0x000000ffffa27224 */ /* 0x000fc800078e00a3 */
[----:B------:R-:W-:-:S05]  /*23480*/  FADD.FTZ R162, R159, R162 ;  /* 0x000000a29fa27221 */ /* 0x000fca0000010000 */
[----:B------:R-:W-:-:S07]  /*23490*/  MOV R164, R162 ;  /* 0x000000a200a47202 */ /* 0x000fce0000000f00 */
[----:B------:R-:W-:Y:S05]  /*234a0*/  WARPSYNC.COLLECTIVE R107, `(.L_x_24479) ;  /* 0x000000006b087348 */ /* 0x000fea0003c00000 */
[----:B------:R0:W1:Y:S02]  /*234b0*/  SHFL.BFLY P6, R163, R164, R151, R158 ;  /* 0x0c000097a4a37389 */ /* 0x00006400000c009e */
[----:B01----:R-:W-:Y:S05]  /*234c0*/  ENDCOLLECTIVE ;  /* 0x000000000000791b */ /* 0x003fea0003800000 */
.L_x_24479:
[----:B------:R-:W-:Y:S01]  /*234d0*/  MOV R161, R163 ;  /* 0x000000a300a17202 */ /* 0x000fe20000000f00 */
[----:B------:R-:W-:Y:S06]  /*234e0*/  BRA `(.L_x_24480) ;  /* 0xffffffe8004c7947 */ /* 0x000fec000383ffff */
.L_x_24481:
        /* <DEDUP_REMOVED lines=9> */
.L_x_45858:


//--------------------- .text._ZN10layer_norm13ln_fwd_kernelINS_13Kernel_traitsIf6__halfS2_S2_fjLj1280ELj1ELj4ELj1ELj16ENS_18Kernel_traits_baseILj1280EfS2_S2_S2_fjLj128EEEEELb1ELb0ELb1ELb1EEEvNS_9FwdParamsE --------------------------
	.section	.text._ZN10layer_norm13ln_fwd_kernelINS_13Kernel_traitsIf6__halfS2_S2_fjLj1280ELj1ELj4ELj1ELj16ENS_18Kernel_traits_baseILj1280EfS2_S2_S2_fjLj128EEEEELb1ELb0ELb1ELb1EEEvNS_9FwdParamsE,"ax",@progbits
	.align	128
        .global         _ZN10layer_norm13ln_fwd_kernelINS_13Kernel_traitsIf6__halfS2_S2_fjLj1280ELj1ELj4ELj1ELj16ENS_18Kernel_traits_baseILj1280EfS2_S2_S2_fjLj128EEEEELb1ELb0ELb1ELb1EEEvNS_9FwdParamsE
        .type           _ZN10layer_norm13ln_fwd_kernelINS_13Kernel_traitsIf6__halfS2_S2_fjLj1280ELj1ELj4ELj1ELj16ENS_18Kernel_traits_baseILj1280EfS2_S2_S2_fjLj128EEEEELb1ELb0ELb1ELb1EEEvNS_9FwdParamsE,@function
        .size           _ZN10layer_norm13ln_fwd_kernelINS_13Kernel_traitsIf6__halfS2_S2_fjLj1280ELj1ELj4ELj1ELj16ENS_18Kernel_traits_baseILj1280EfS2_S2_S2_fjLj128EEEEELb1ELb0ELb1ELb1EEEvNS_9FwdParamsE,(.L_x_45859 - _ZN10layer_norm13ln_fwd_kernelINS_13Kernel_traitsIf6__halfS2_S2_fjLj1280ELj1ELj4ELj1ELj16ENS_18Kernel_traits_baseILj1280EfS2_S2_S2_fjLj128EEEEELb1ELb0ELb1ELb1EEEvNS_9FwdParamsE)
        .other          _ZN10layer_norm13ln_fwd_kernelINS_13Kernel_traitsIf6__halfS2_S2_fjLj1280ELj1ELj4ELj1ELj16ENS_18Kernel_traits_baseILj1280EfS2_S2_S2_fjLj128EEEEELb1ELb0ELb1ELb1EEEvNS_9FwdParamsE,@"STO_CUDA_ENTRY STV_DEFAULT"
_ZN10layer_norm13ln_fwd_kernelINS_13Kernel_traitsIf6__halfS2_S2_fjLj1280ELj1ELj4ELj1ELj16ENS_18Kernel_traits_baseILj1280EfS2_S2_S2_fjLj128EEEEELb1ELb0ELb1ELb1EEEvNS_9FwdParamsE:
.text._ZN10layer_norm13ln_fwd_kernelINS_13Kernel_traitsIf6__halfS2_S2_fjLj1280ELj1ELj4ELj1ELj16ENS_18Kernel_traits_baseILj1280EfS2_S2_S2_fjLj128EEEEELb1ELb0ELb1ELb1EEEvNS_9FwdParamsE:
        /* <DEDUP_REMOVED lines=76> */
.L_x_24482:
        /* <DEDUP_REMOVED lines=34> */
.L_x_24483:
        /* <DEDUP_REMOVED lines=71> */
.L_x_25076:
        /* <DEDUP_REMOVED lines=43> */
[----:B0-----:R-:W-:Y:S06]  /*0e00*/  @!P0 BRA `(.L_x_24485) ;  /* 0x0000002c00848947 */ /* 0x001fec0003800000 */
[----:B------:R-:W0:Y:S02]  /*0e10*/  LDC.64 R64, c[0x0][0x3a0] ;  /* 0x0000e800ff407b82 */ /* 0x000e240000000a00 */
[----:B0-----:R-:W-:-:S06]  /*0e20*/  IMAD.WIDE.U32 R64, R95, 0x10, R64 ;  /* 0x000000105f407825 */ /* 0x001fcc00078e0040 */
[----:B------:R-:W2:Y:S01]  /*0e30*/  LDG.E.128 R64, desc[UR8][R64.64] ;  /* 0x0000000840407981 */ /* 0x000ea2000c1e1d00 */
[----:B------:R-:W-:Y:S01]  /*0e40*/  ISETP.GT.AND P2, PT, R93, RZ, PT ;  /* 0x000000ff5d00720c */ /* 0x000fe20003f44270 */
[----:B------:R-:W-:-:S12]  /*0e50*/  BSSY.RECONVERGENT B1, `(.L_x_24486) ;  /* 0x0000059000017945 */ /* 0x000fd80003800200 */
[----:B------:R-:W-:Y:S02]  /*0e60*/  @!P2 IMAD.MOV.U32 R10, RZ, RZ, R92 ;  /* 0x000000ffff0aa224 */ /* 0x000fe400078e005c */
[----:B------:R-:W-:Y:S02]  /*0e70*/  @!P2 IMAD.MOV.U32 R16, RZ, RZ, R100 ;  /* 0x000000ffff10a224 */ /* 0x000fe400078e0064 */
[----:B--2---:R-:W-:Y:S01]  /*0e80*/  @!P2 HADD2.F32 R6, -RZ, R64.H0_H0 ;  /* 0x20000040ff06a230 */ /* 0x004fe20000004100 */
        /* <DEDUP_REMOVED lines=17> */
.L_x_24490:
        /* <DEDUP_REMOVED lines=13> */
.L_x_24492:
[----:B------:R-:W-:Y:S05]  /*1070*/  BSYNC.RECONVERGENT B3 ;  /* 0x0000000000037941 */ /* 0x000fea0003800200 */
.L_x_24491:
        /* <DEDUP_REMOVED lines=40> */
[----:B------:R-:W-:Y:S01]  /*1300*/  LOP3.LUT R98, R28, R98, R7, 0x96, !PT ;  /* 0x000000621c627212 */ /* 0x000fe200078e9607 */
[----:B------:R-:W-:-:S07]  /*1310*/  IMAD.MOV.U32 R6, RZ, RZ, R92 ;  /* 0x000000ffff067224 */ /* 0x000fce00078e005c */
.L_x_24489:
[----:B------:R-:W-:Y:S05]  /*1320*/  BSYNC.RECONVERGENT B2 ;  /* 0x0000000000027941 */ /* 0x000fea0003800200 */
.L_x_24488:
        /* <DEDUP_REMOVED lines=11> */
.L_x_24487:
[----:B------:R-:W-:Y:S05]  /*13e0*/  BSYNC.RECONVERGENT B1 ;  /* 0x0000000000017941 */ /* 0x000fea0003800200 */
.L_x_24486:
        /* <DEDUP_REMOVED lines=22> */
.L_x_24497:
        /* <DEDUP_REMOVED lines=13> */
.L_x_24499:
[----:B------:R-:W-:Y:S05]  /*1620*/  BSYNC.RECONVERGENT B3 ;  /* 0x0000000000037941 */ /* 0x000fea0003800200 */
.L_x_24498:
        /* <DEDUP_REMOVED lines=42> */
.L_x_24496:
[----:B------:R-:W-:Y:S05]  /*18d0*/  BSYNC.RECONVERGENT B2 ;  /* 0x0000000000027941 */ /* 0x000fea0003800200 */
.L_x_24495:
        /* <DEDUP_REMOVED lines=11> */
.L_x_24494:
[----:B------:R-:W-:Y:S05]  /*1990*/  BSYNC.RECONVERGENT B1 ;  /* 0x0000000000017941 */ /* 0x000fea0003800200 */
.L_x_24493:
        /* <DEDUP_REMOVED lines=22> */
.L_x_24504:
        /* <DEDUP_REMOVED lines=13> */
.L_x_24506:
[----:B------:R-:W-:Y:S05]  /*1bd0*/  BSYNC.RECONVERGENT B3 ;  /* 0x0000000000037941 */ /* 0x000fea0003800200 */
.L_x_24505:
        /* <DEDUP_REMOVED lines=39> */
[----:B------:R-:W-:-:S04]  /*1e50*/  LOP3.LUT R99, R29, R18, R111, 0x96, !PT ;  /* 0x000000121d637212 */ /* 0x000fc800078e966f */
[----:B------:R-:W-:-:S07]  /*1e60*/  LOP3.LUT R98, R28, R98, R75, 0x96, !PT ;  /* 0x000000621c627212 */ /* 0x000fce00078e964b */
.L_x_24503:
[----:B------:R-:W-:Y:S05]  /*1e70*/  BSYNC.RECONVERGENT B2 ;  /* 0x0000000000027941 */ /* 0x000fea0003800200 */
.L_x_24502:
        /* <DEDUP_REMOVED lines=11> */
.L_x_24501:
[----:B------:R-:W-:Y:S05]  /*1f30*/  BSYNC.RECONVERGENT B1 ;  /* 0x0000000000017941 */ /* 0x000fea0003800200 */
.L_x_24500:
        /* <DEDUP_REMOVED lines=22> */
.L_x_24511:
        /* <DEDUP_REMOVED lines=13> */
.L_x_24513:
[----:B------:R-:W-:Y:S05]  /*2170*/  BSYNC.RECONVERGENT B3 ;  /* 0x0000000000037941 */ /* 0x000fea0003800200 */
.L_x_24512:
        /* <DEDUP_REMOVED lines=39> */
[----:B------:R-:W-:Y:S01]  /*23f0*/  MOV R17, R12 ;  /* 0x0000000c00117202 */ /* 0x000fe20000000f00 */
[----:B------:R-:W-:Y:S01]  /*2400*/  IMAD.MOV.U32 R12, RZ, RZ, R74 ;  /* 0x000000ffff0c7224 */ /* 0x000fe200078e004a */
[----:B------:R-:W-:-:S07]  /*2410*/  LOP3.LUT R98, R28, R98, R13, 0x96, !PT ;  /* 0x000000621c627212 */ /* 0x000fce00078e960d */
.L_x_24510:
[----:B------:R-:W-:Y:S05]  /*2420*/  BSYNC.RECONVERGENT B2 ;  /* 0x0000000000027941 */ /* 0x000fea0003800200 */
.L_x_24509:
        /* <DEDUP_REMOVED lines=11> */
.L_x_24508:
[----:B------:R-:W-:Y:S05]  /*24e0*/  BSYNC.RECONVERGENT B1 ;  /* 0x0000000000017941 */ /* 0x000fea0003800200 */
.L_x_24507:
        /* <DEDUP_REMOVED lines=22> */
.L_x_24518:
        /* <DEDUP_REMOVED lines=13> */
.L_x_24520:
[----:B------:R-:W-:Y:S05]  /*2720*/  BSYNC.RECONVERGENT B3 ;  /* 0x0000000000037941 */ /* 0x000fea0003800200 */
.L_x_24519:
        /* <DEDUP_REMOVED lines=40> */
[----:B------:R-:W-:-:S07]  /*29b0*/  LOP3.LUT R98, R28, R98, R19, 0x96, !PT ;  /* 0x000000621c627212 */ /* 0x000fce00078e9613 */
.L_x_24517:
[----:B------:R-:W-:Y:S05]  /*29c0*/  BSYNC.RECONVERGENT B2 ;  /* 0x0000000000027941 */ /* 0x000fea0003800200 */
.L_x_24516:
        /* <DEDUP_REMOVED lines=11> */
.L_x_24515:
[----:B------:R-:W-:Y:S05]  /*2a80*/  BSYNC.RECONVERGENT B1 ;  /* 0x0000000000017941 */ /* 0x000fea0003800200 */
.L_x_24514:
        /* <DEDUP_REMOVED lines=22> */
.L_x_24525:
        /* <DEDUP_REMOVED lines=13> */
.L_x_24527:
[----:B------:R-:W-:Y:S05]  /*2cc0*/  BSYNC.RECONVERGENT B3 ;  /* 0x0000000000037941 */ /* 0x000fea0003800200 */
.L_x_24526:
        /* <DEDUP_REMOVED lines=43> */
.L_x_24524:
[----:B------:R-:W-:Y:S05]  /*2f80*/  BSYNC.RECONVERGENT B2 ;  /* 0x0000000000027941 */ /* 0x000fea0003800200 */
.L_x_24523:
        /* <DEDUP_REMOVED lines=11> */
.L_x_24522:
[----:B------:R-:W-:Y:S05]  /*3040*/  BSYNC.RECONVERGENT B1 ;  /* 0x0000000000017941 */ /* 0x000fea0003800200 */
.L_x_24521:
        /* <DEDUP_REMOVED lines=22> */
.L_x_24532:
        /* <DEDUP_REMOVED lines=13> */
.L_x_24534:
[----:B------:R-:W-:Y:S05]  /*3280*/  BSYNC.RECONVERGENT B3 ;  /* 0x0000000000037941 */ /* 0x000fea0003800200 */
.L_x_24533:
        /* <DEDUP_REMOVED lines=43> */
.L_x_24531:
[----:B------:R-:W-:Y:S05]  /*3540*/  BSYNC.RECONVERGENT B2 ;  /* 0x0000000000027941 */ /* 0x000fea0003800200 */
.L_x_24530:
        /* <DEDUP_REMOVED lines=11> */
.L_x_24529:
[----:B------:R-:W-:Y:S05]  /*3600*/  BSYNC.RECONVERGENT B1 ;  /* 0x0000000000017941 */ /* 0x000fea0003800200 */
.L_x_24528:
        /* <DEDUP_REMOVED lines=22> */
.L_x_24539:
        /* <DEDUP_REMOVED lines=13> */
.L_x_24541:
[----:B------:R-:W-:Y:S05]  /*3840*/  BSYNC.RECONVERGENT B3 ;  /* 0x0000000000037941 */ /* 0x000fea0003800200 */
.L_x_24540:
        /* <DEDUP_REMOVED lines=42> */
.L_x_24538:
[----:B------:R-:W-:Y:S05]  /*3af0*/  BSYNC.RECONVERGENT B2 ;  /* 0x0000000000027941 */ /* 0x000fea0003800200 */
.L_x_24537:
        /* <DEDUP_REMOVED lines=11> */
.L_x_24536:
[----:B------:R-:W-:Y:S05]  /*3bb0*/  BSYNC.RECONVERGENT B1 ;  /* 0x0000000000017941 */ /* 0x000fea0003800200 */
.L_x_24535:
[----:B------:R-:W-:Y:S02]  /*3bc0*/  F2FP.F16.F32.PACK_AB R67, RZ, R19 ;  /* 0x00000013ff43723e */ /* 0x000fe400000000ff */
[----:B------:R-:W-:Y:S02]  /*3bd0*/  PRMT R65, R64, 0x5410, R65 ;  /* 0x0000541040417816 */ /* 0x000fe40000000041 */
[----:B------:R-:W-:Y:S02]  /*3be0*/  PRMT R66, R71, 0x5410, R66 ;  /* 0x0000541047427816 */ /* 0x000fe40000000042 */
[----:B------:R-:W-:Y:S02]  /*3bf0*/  PRMT R64, R30, 0x5410, R31 ;  /* 0x000054101e407816 */ /* 0x000fe4000000001f */
[----:B------:R-:W-:Y:S01]  /*3c00*/  PRMT R67, R70, 0x5410, R67 ;  /* 0x0000541046437816 */ /* 0x000fe20000000043 */
[----:B------:R-:W-:Y:S06]  /*3c10*/  BRA `(.L_x_24542) ;  /* 0x0000002800c47947 */ /* 0x000fec0003800000 */
.L_x_24485:
[----:B------:R-:W-:Y:S01]  /*3c20*/  BSSY.RECONVERGENT B1, `(.L_x_24543) ;  /* 0x0000056000017945 */ /* 0x000fe20003800200 */
[----:B------:R-:W-:Y:S02]  /*3c30*/  HFMA2 R6, -RZ, RZ, 0, 0 ;  /* 0x00000000ff067431 */ /* 0x000fe400000001ff */
[----:B------:R-:W-:Y:S02]  /*3c40*/  IMAD.MOV.U32 R72, RZ, RZ, R92 ;  /* 0x000000ffff487224 */ /* 0x000fe400078e005c */
[----:B------:R-:W-:Y:S01]  /*3c50*/  IMAD.MOV.U32 R10, RZ, RZ, R100 ;  /* 0x000000ffff0a7224 */ /* 0x000fe200078e0064 */
        /* <DEDUP_REMOVED lines=17> */
.L_x_24547:
        /* <DEDUP_REMOVED lines=13> */
.L_x_24549:
[----:B------:R-:W-:Y:S05]  /*3e40*/  BSYNC.RECONVERGENT B3 ;  /* 0x0000000000037941 */ /* 0x000fea0003800200 */
.L_x_24548:
        /* <DEDUP_REMOVED lines=41> */
.L_x_24546:
[----:B------:R-:W-:Y:S05]  /*40e0*/  BSYNC.RECONVERGENT B2 ;  /* 0x0000000000027941 */ /* 0x000fea0003800200 */
.L_x_24545:
        /* <DEDUP_REMOVED lines=9> */
.L_x_24544:
[----:B------:R-:W-:Y:S05]  /*4180*/  BSYNC.RECONVERGENT B1 ;  /* 0x0000000000017941 */ /* 0x000fea0003800200 */
.L_x_24543:
        /* <DEDUP_REMOVED lines=18> */
.L_x_24554:
        /* <DEDUP_REMOVED lines=13> */
.L_x_24556:
[----:B------:R-:W-:Y:S05]  /*4380*/  BSYNC.RECONVERGENT B3 ;  /* 0x0000000000037941 */ /* 0x000fea0003800200 */
.L_x_24555:
        /* <DEDUP_REMOVED lines=42> */
.L_x_24553:
[----:B------:R-:W-:Y:S05]  /*4630*/  BSYNC.RECONVERGENT B2 ;  /* 0x0000000000027941 */ /* 0x000fea0003800200 */
.L_x_24552:
        /* <DEDUP_REMOVED lines=9> */
.L_x_24551:
[----:B------:R-:W-:Y:S05]  /*46d0*/  BSYNC.RECONVERGENT B1 ;  /* 0x0000000000017941 */ /* 0x000fea0003800200 */
.L_x_24550:
        /* <DEDUP_REMOVED lines=18> */
.L_x_24561:
        /* <DEDUP_REMOVED lines=13> */
.L_x_24563:
[----:B------:R-:W-:Y:S05]  /*48d0*/  BSYNC.RECONVERGENT B3 ;  /* 0x0000000000037941 */ /* 0x000fea0003800200 */
.L_x_24562:
        /* <DEDUP_REMOVED lines=42> */
.L_x_24560:
[----:B------:R-:W-:Y:S05]  /*4b80*/  BSYNC.RECONVERGENT B2 ;  /* 0x0000000000027941 */ /* 0x000fea0003800200 */
.L_x_24559:
        /* <DEDUP_REMOVED lines=9> */
.L_x_24558:
[----:B------:R-:W-:Y:S05]  /*4c20*/  BSYNC.RECONVERGENT B1 ;  /* 0x0000000000017941 */ /* 0x000fea0003800200 */
.L_x_24557:
        /* <DEDUP_REMOVED lines=18> */
.L_x_24568:
        /* <DEDUP_REMOVED lines=13> */
.L_x_24570:
[----:B------:R-:W-:Y:S05]  /*4e20*/  BSYNC.RECONVERGENT B3 ;  /* 0x0000000000037941 */ /* 0x000fea0003800200 */
.L_x_24569:
        /* <DEDUP_REMOVED lines=42> */
.L_x_24567:
[----:B------:R-:W-:Y:S05]  /*50d0*/  BSYNC.RECONVERGENT B2 ;  /* 0x0000000000027941 */ /* 0x000fea0003800200 */
.L_x_24566:
        /* <DEDUP_REMOVED lines=9> */
.L_x_24565:
[----:B------:R-:W-:Y:S05]  /*5170*/  BSYNC.RECONVERGENT B1 ;  /* 0x0000000000017941 */ /* 0x000fea0003800200 */
.L_x_24564:
        /* <DEDUP_REMOVED lines=18> */
.L_x_24575:
        /* <DEDUP_REMOVED lines=13> */
.L_x_24577:
[----:B------:R-:W-:Y:S05]  /*5370*/  BSYNC.RECONVERGENT B3 ;  /* 0x0000000000037941 */ /* 0x000fea0003800200 */
.L_x_24576:
        /* <DEDUP_REMOVED lines=41> */
[----:B------:R-:W-:-:S07]  /*5610*/  LOP3.LUT R98, R28, R98, R17, 0x96, !PT ;  /* 0x000000621c627212 */ /* 0x000fce00078e9611 */
.L_x_24574:
[----:B------:R-:W-:Y:S05]  /*5620*/  BSYNC.RECONVERGENT B2 ;  /* 0x0000000000027941 */ /* 0x000fea0003800200 */
.L_x_24573:
        /* <DEDUP_REMOVED lines=9> */
.L_x_24572:
[----:B------:R-:W-:Y:S05]  /*56c0*/  BSYNC.RECONVERGENT B1 ;  /* 0x0000000000017941 */ /* 0x000fea0003800200 */
.L_x_24571:
        /* <DEDUP_REMOVED lines=18> */
.L_x_24582:
        /* <DEDUP_REMOVED lines=13> */
.L_x_24584:
[----:B------:R-:W-:Y:S05]  /*58c0*/  BSYNC.RECONVERGENT B3 ;  /* 0x0000000000037941 */ /* 0x000fea0003800200 */
.L_x_24583:
        /* <DEDUP_REMOVED lines=40> */
[----:B------:R-:W-:Y:S01]  /*5b50*/  IMAD.MOV.U32 R19, RZ, RZ, RZ ;  /* 0x000000ffff137224 */ /* 0x000fe200078e00ff */
[----:B------:R-:W-:-:S07]  /*5b60*/  MOV R72, R18 ;  /* 0x0000001200487202 */ /* 0x000fce0000000f00 */
.L_x_24581:
[----:B------:R-:W-:Y:S05]  /*5b70*/  BSYNC.RECONVERGENT B2 ;  /* 0x0000000000027941 */ /* 0x000fea0003800200 */
.L_x_24580:
        /* <DEDUP_REMOVED lines=9> */
.L_x_24579:
[----:B------:R-:W-:Y:S05]  /*5c10*/  BSYNC.RECONVERGENT B1 ;  /* 0x0000000000017941 */ /* 0x000fea0003800200 */
.L_x_24578:
        /* <DEDUP_REMOVED lines=18> */
.L_x_24589:
        /* <DEDUP_REMOVED lines=13> */
.L_x_24591:
[----:B------:R-:W-:Y:S05]  /*5e10*/  BSYNC.RECONVERGENT B3 ;  /* 0x0000000000037941 */ /* 0x000fea0003800200 */
.L_x_24590:
        /* <DEDUP_REMOVED lines=43> */
.L_x_24588:
[----:B------:R-:W-:Y:S05]  /*60d0*/  BSYNC.RECONVERGENT B2 ;  /* 0x0000000000027941 */ /* 0x000fea0003800200 */
.L_x_24587:
        /* <DEDUP_REMOVED lines=9> */
.L_x_24586:
[----:B------:R-:W-:Y:S05]  /*6170*/  BSYNC.RECONVERGENT B1 ;  /* 0x0000000000017941 */ /* 0x000fea0003800200 */
.L_x_24585:
        /* <DEDUP_REMOVED lines=18> */
.L_x_24596:
        /* <DEDUP_REMOVED lines=13> */
.L_x_24598:
[----:B------:R-:W-:Y:S05]  /*6370*/  BSYNC.RECONVERGENT B3 ;  /* 0x0000000000037941 */ /* 0x000fea0003800200 */
.L_x_24597:
        /* <DEDUP_REMOVED lines=43> */
.L_x_24595:
[----:B------:R-:W-:Y:S05]  /*6630*/  BSYNC.RECONVERGENT B2 ;  /* 0x0000000000027941 */ /* 0x000fea0003800200 */
.L_x_24594:
        /* <DEDUP_REMOVED lines=9> */
.L_x_24593:
[----:B------:R-:W-:Y:S05]  /*66d0*/  BSYNC.RECONVERGENT B1 ;  /* 0x0000000000017941 */ /* 0x000fea0003800200 */
.L_x_24592:
[----:B------:R-:W-:Y:S02]  /*66e0*/  F2FP.F16.F32.PACK_AB R70, RZ, R19 ;  /* 0x00000013ff46723e */ /* 0x000fe400000000ff */
[----:B------:R-:W-:Y:S02]  /*66f0*/  PRMT R65, R67, 0x5410, R65 ;  /* 0x0000541043417816 */ /* 0x000fe40000000041 */
[----:B------:R-:W-:Y:S02]  /*6700*/  PRMT R66, R66, 0x5410, R73 ;  /* 0x0000541042427816 */ /* 0x000fe40000000049 */
[----:B------:R-:W-:Y:S02]  /*6710*/  PRMT R64, R64, 0x5410, R31 ;  /* 0x0000541040407816 */ /* 0x000fe4000000001f */
[----:B------:R-:W-:-:S07]  /*6720*/  PRMT R67, R30, 0x5410, R70 ;  /* 0x000054101e437816 */ /* 0x000fce0000000046 */
.L_x_24542:
        /* <DEDUP_REMOVED lines=26> */
.L_x_24600:
[----:B------:R-:W-:Y:S05]  /*68d0*/  BSYNC.RECONVERGENT B1 ;  /* 0x0000000000017941 */ /* 0x000fea0003800200 */
.L_x_24599:
[----:B------:R-:W-:Y:S04]  /*68e0*/  BSSY.RECONVERGENT B1, `(.L_x_24601) ;  /* 0x0000005000017945 */ /* 0x000fe80003800200 */
[----:B------:R-:W-:Y:S05]  /*68f0*/  @!P1 BRA `(.L_x_24602) ;  /* 0x00000000000c9947 */ /* 0x000fea0003800000 */
[----:B01----:R-:W0:Y:S02]  /*6900*/  LDC.64 R30, c[0x0][0x390] ;  /* 0x0000e400ff1e7b82 */ /* 0x003e240000000a00 */
[----:B0-----:R-:W-:-:S05]  /*6910*/  IMAD.WIDE.U32 R30, R76, 0x10, R30 ;  /* 0x000000104c1e7825 */ /* 0x001fca00078e001e */
[----:B-----5:R2:W5:Y:S02]  /*6920*/  LDG.E.128 R32, desc[UR8][R30.64] ;  /* 0x000000081e207981 */ /* 0x020564000c1e1d00 */
.L_x_24602:
[----:B------:R-:W-:Y:S05]  /*6930*/  BSYNC.RECONVERGENT B1 ;  /* 0x0000000000017941 */ /* 0x000fea0003800200 */
.L_x_24601:
[----:B------:R-:W-:Y:S05]  /*6940*/  @!P0 BRA `(.L_x_24603) ;  /* 0x0000002c00a88947 */ /* 0x000fea0003800000 */
[----:B01----:R-:W0:Y:S01]  /*6950*/  LDC.64 R64, c[0x0][0x3a0] ;  /* 0x0000e800ff407b82 */ /* 0x003e220000000a00 */
[----:B--2---:R-:W-:-:S05]  /*6960*/  IADD3 R31, PT, PT, R95, 0x20, RZ ;  /* 0x000000205f1f7810 */ /* 0x004fca0007ffe0ff */
        /* <DEDUP_REMOVED lines=24> */
.L_x_24608:
        /* <DEDUP_REMOVED lines=13> */
.L_x_24610:
[----:B------:R-:W-:Y:S05]  /*6bc0*/  BSYNC.RECONVERGENT B3 ;  /* 0x0000000000037941 */ /* 0x000fea0003800200 */
.L_x_24609:
        /* <DEDUP_REMOVED lines=43> */
.L_x_24607:
[----:B------:R-:W-:Y:S05]  /*6e80*/  BSYNC.RECONVERGENT B2 ;  /* 0x0000000000027941 */ /* 0x000fea0003800200 */
.L_x_24606:
        /* <DEDUP_REMOVED lines=11> */
.L_x_24605:
[----:B------:R-:W-:Y:S05]  /*6f40*/  BSYNC.RECONVERGENT B1 ;  /* 0x0000000000017941 */ /* 0x000fea0003800200 */
.L_x_24604:
        /* <DEDUP_REMOVED lines=22> */
.L_x_24615:
        /* <DEDUP_REMOVED lines=13> */
.L_x_24617:
[----:B------:R-:W-:Y:S05]  /*7180*/  BSYNC.RECONVERGENT B3 ;  /* 0x0000000000037941 */ /* 0x000fea0003800200 */
.L_x_24616:
        /* <DEDUP_REMOVED lines=43> */
.L_x_24614:
[----:B------:R-:W-:Y:S05]  /*7440*/  BSYNC.RECONVERGENT B2 ;  /* 0x0000000000027941 */ /* 0x000fea0003800200 */
.L_x_24613:
        /* <DEDUP_REMOVED lines=11> */
.L_x_24612:
[----:B------:R-:W-:Y:S05]  /*7500*/  BSYNC.RECONVERGENT B1 ;  /* 0x0000000000017941 */ /* 0x000fea0003800200 */
.L_x_24611:
        /* <DEDUP_REMOVED lines=22> */
.L_x_24622:
        /* <DEDUP_REMOVED lines=13> */
.L_x_24624:
[----:B------:R-:W-:Y:S05]  /*7740*/  BSYNC.RECONVERGENT B3 ;  /* 0x0000000000037941 */ /* 0x000fea0003800200 */
.L_x_24623:
        /* <DEDUP_REMOVED lines=43> */
.L_x_24621:
[----:B------:R-:W-:Y:S05]  /*7a00*/  BSYNC.RECONVERGENT B2 ;  /* 0x0000000000027941 */ /* 0x000fea0003800200 */
.L_x_24620:
        /* <DEDUP_REMOVED lines=11> */
.L_x_24619:
[----:B------:R-:W-:Y:S05]  /*7ac0*/  BSYNC.RECONVERGENT B1 ;  /* 0x0000000000017941 */ /* 0x000fea0003800200 */
.L_x_24618:
        /* <DEDUP_REMOVED lines=22> */
.L_x_24629:
        /* <DEDUP_REMOVED lines=13> */
.L_x_24631:
[----:B------:R-:W-:Y:S05]  /*7d00*/  BSYNC.RECONVERGENT B3 ;  /* 0x0000000000037941 */ /* 0x000fea0003800200 */
.L_x_24630:
        /* <DEDUP_REMOVED lines=43> */
.L_x_24628:
[----:B------:R-:W-:Y:S05]  /*7fc0*/  BSYNC.RECONVERGENT B2 ;  /* 0x0000000000027941 */ /* 0x000fea0003800200 */
.L_x_24627:
        /* <DEDUP_REMOVED lines=11> */
.L_x_24626:
[----:B------:R-:W-:Y:S05]  /*8080*/  BSYNC.RECONVERGENT B1 ;  /* 0x0000000000017941 */ /* 0x000fea0003800200 */
.L_x_24625:
        /* <DEDUP_REMOVED lines=22> */
.L_x_24636:
        /* <DEDUP_REMOVED lines=13> */
.L_x_24638:
[----:B------:R-:W-:Y:S05]  /*82c0*/  BSYNC.RECONVERGENT B3 ;  /* 0x0000000000037941 */ /* 0x000fea0003800200 */
.L_x_24637:
        /* <DEDUP_REMOVED lines=43> */
.L_x_24635:
[----:B------:R-:W-:Y:S05]  /*8580*/  BSYNC.RECONVERGENT B2 ;  /* 0x0000000000027941 */ /* 0x000fea0003800200 */
.L_x_24634:
        /* <DEDUP_REMOVED lines=11> */
.L_x_24633:
[----:B------:R-:W-:Y:S05]  /*8640*/  BSYNC.RECONVERGENT B1 ;  /* 0x0000000000017941 */ /* 0x000fea0003800200 */
.L_x_24632:
        /* <DEDUP_REMOVED lines=22> */
.L_x_24643:
        /* <DEDUP_REMOVED lines=13> */
.L_x_24645:
[----:B------:R-:W-:Y:S05]  /*8880*/  BSYNC.RECONVERGENT B3 ;  /* 0x0000000000037941 */ /* 0x000fea0003800200 */
.L_x_24644:
        /* <DEDUP_REMOVED lines=43> */
.L_x_24642:
[----:B------:R-:W-:Y:S05]  /*8b40*/  BSYNC.RECONVERGENT B2 ;  /* 0x0000000000027941 */ /* 0x000fea0003800200 */
.L_x_24641:
        /* <DEDUP_REMOVED lines=11> */
.L_x_24640:
[----:B------:R-:W-:Y:S05]  /*8c00*/  BSYNC.RECONVERGENT B1 ;  /* 0x0000000000017941 */ /* 0x000fea0003800200 */
.L_x_24639:
        /* <DEDUP_REMOVED lines=22> */
.L_x_24650:
        /* <DEDUP_REMOVED lines=13> */
.L_x_24652:
[----:B------:R-:W-:Y:S05]  /*8e40*/  BSYNC.RECONVERGENT B3 ;  /* 0x0000000000037941 */ /* 0x000fea0003800200 */
.L_x_24651:
        /* <DEDUP_REMOVED lines=43> */
.L_x_24649:
[----:B------:R-:W-:Y:S05]  /*9100*/  BSYNC.RECONVERGENT B2 ;  /* 0x0000000000027941 */ /* 0x000fea0003800200 */
.L_x_24648:
        /* <DEDUP_REMOVED lines=11> */
.L_x_24647:
[----:B------:R-:W-:Y:S05]  /*91c0*/  BSYNC.RECONVERGENT B1 ;  /* 0x0000000000017941 */ /* 0x000fea0003800200 */
.L_x_24646:
        /* <DEDUP_REMOVED lines=22> */
.L_x_24657:
        /* <DEDUP_REMOVED lines=13> */
.L_x_24659:
[----:B------:R-:W-:Y:S05]  /*9400*/  BSYNC.RECONVERGENT B3 ;  /* 0x0000000000037941 */ /* 0x000fea0003800200 */
.L_x_24658:
        /* <DEDUP_REMOVED lines=43> */
.L_x_24656:
[----:B------:R-:W-:Y:S05]  /*96c0*/  BSYNC.RECONVERGENT B2 ;  /* 0x0000000000027941 */ /* 0x000fea0003800200 */
.L_x_24655:
        /* <DEDUP_REMOVED lines=11> */
.L_x_24654:
[----:B------:R-:W-:Y:S05]  /*9780*/  BSYNC.RECONVERGENT B1 ;  /* 0x0000000000017941 */ /* 0x000fea0003800200 */
.L_x_24653:
[----:B------:R-:W-:Y:S02]  /*9790*/  F2FP.F16.F32.PACK_AB R67, RZ, R75 ;  /* 0x0000004bff43723e */ /* 0x000fe400000000ff */
[----:B------:R-:W-:Y:S02]  /*97a0*/  PRMT R66, R80, 0x5410, R66 ;  /* 0x0000541050427816 */ /* 0x000fe40000000042 */
[----:B------:R-:W-:Y:S02]  /*97b0*/  PRMT R65, R79, 0x5410, R65 ;  /* 0x000054104f417816 */ /* 0x000fe40000000041 */
[----:B------:R-:W-:Y:S02]  /*97c0*/  PRMT R64, R78, 0x5410, R64 ;  /* 0x000054104e407816 */ /* 0x000fe40000000040 */
[----:B------:R-:W-:Y:S01]  /*97d0*/  PRMT R67, R81, 0x5410, R67 ;  /* 0x0000541051437816 */ /* 0x000fe20000000043 */
[----:B------:R-:W-:Y:S06]  /*97e0*/  BRA `(.L_x_24660) ;  /* 0x0000002800dc7947 */ /* 0x000fec0003800000 */
.L_x_24603:
        /* <DEDUP_REMOVED lines=21> */
.L_x_24665:
        /* <DEDUP_REMOVED lines=13> */
.L_x_24667:
[----:B------:R-:W-:Y:S05]  /*9a10*/  BSYNC.RECONVERGENT B3 ;  /* 0x0000000000037941 */ /* 0x000fea0003800200 */
.L_x_24666:
        /* <DEDUP_REMOVED lines=42> */
.L_x_24664:
[----:B------:R-:W-:Y:S05]  /*9cc0*/  BSYNC.RECONVERGENT B2 ;  /* 0x0000000000027941 */ /* 0x000fea0003800200 */
.L_x_24663:
        /* <DEDUP_REMOVED lines=9> */
.L_x_24662:
[----:B------:R-:W-:Y:S05]  /*9d60*/  BSYNC.RECONVERGENT B1 ;  /* 0x0000000000017941 */ /* 0x000fea0003800200 */
.L_x_24661:
        /* <DEDUP_REMOVED lines=18> */
.L_x_24672:
        /* <DEDUP_REMOVED lines=13> */
.L_x_24674:
[----:B------:R-:W-:Y:S05]  /*9f60*/  BSYNC.RECONVERGENT B3 ;  /* 0x0000000000037941 */ /* 0x000fea0003800200 */
.L_x_24673:
        /* <DEDUP_REMOVED lines=43> */
.L_x_24671:
[----:B------:R-:W-:Y:S05]  /*a220*/  BSYNC.RECONVERGENT B2 ;  /* 0x0000000000027941 */ /* 0x000fea0003800200 */
.L_x_24670:
        /* <DEDUP_REMOVED lines=9> */
.L_x_24669:
[----:B------:R-:W-:Y:S05]  /*a2c0*/  BSYNC.RECONVERGENT B1 ;  /* 0x0000000000017941 */ /* 0x000fea0003800200 */
.L_x_24668:
        /* <DEDUP_REMOVED lines=18> */
.L_x_24679:
        /* <DEDUP_REMOVED lines=13> */
.L_x_24681:
[----:B------:R-:W-:Y:S05]  /*a4c0*/  BSYNC.RECONVERGENT B3 ;  /* 0x0000000000037941 */ /* 0x000fea0003800200 */
.L_x_24680:
        /* <DEDUP_REMOVED lines=43> */
.L_x_24678:
[----:B------:R-:W-:Y:S05]  /*a780*/  BSYNC.RECONVERGENT B2 ;  /* 0x0000000000027941 */ /* 0x000fea0003800200 */
.L_x_24677:
        /* <DEDUP_REMOVED lines=9> */
.L_x_24676:
[----:B------:R-:W-:Y:S05]  /*a820*/  BSYNC.RECONVERGENT B1 ;  /* 0x0000000000017941 */ /* 0x000fea0003800200 */
.L_x_24675:
        /* <DEDUP_REMOVED lines=18> */
.L_x_24686:
        /* <DEDUP_REMOVED lines=13> */
.L_x_24688:
[----:B------:R-:W-:Y:S05]  /*aa20*/  BSYNC.RECONVERGENT B3 ;  /* 0x0000000000037941 */ /* 0x000fea0003800200 */
.L_x_24687:
        /* <DEDUP_REMOVED lines=41> */
[----:B------:R-:W-:Y:S02]  /*acc0*/  LOP3.LUT R98, R28, R74, R73, 0x96, !PT ;  /* 0x0000004a1c627212 */ /* 0x000fe400078e9649 */
[----:B------:R-:W-:-:S07]  /*acd0*/  MOV R77, R72 ;  /* 0x00000048004d7202 */ /* 0x000fce0000000f00 */
.L_x_24685:
[----:B------:R-:W-:Y:S05]  /*ace0*/  BSYNC.RECONVERGENT B2 ;  /* 0x0000000000027941 */ /* 0x000fea0003800200 */
.L_x_24684:
        /* <DEDUP_REMOVED lines=9> */
.L_x_24683:
[----:B------:R-:W-:Y:S05]  /*ad80*/  BSYNC.RECONVERGENT B1 ;  /* 0x0000000000017941 */ /* 0x000fea0003800200 */
.L_x_24682:
        /* <DEDUP_REMOVED lines=18> */
.L_x_24693:
        /* <DEDUP_REMOVED lines=13> */
.L_x_24695:
[----:B------:R-:W-:Y:S05]  /*af80*/  BSYNC.RECONVERGENT B3 ;  /* 0x0000000000037941 */ /* 0x000fea0003800200 */
.L_x_24694:
        /* <DEDUP_REMOVED lines=43> */
.L_x_24692:
[----:B------:R-:W-:Y:S05]  /*b240*/  BSYNC.RECONVERGENT B2 ;  /* 0x0000000000027941 */ /* 0x000fea0003800200 */
.L_x_24691:
        /* <DEDUP_REMOVED lines=9> */
.L_x_24690:
[----:B------:R-:W-:Y:S05]  /*b2e0*/  BSYNC.RECONVERGENT B1 ;  /* 0x0000000000017941 */ /* 0x000fea0003800200 */
.L_x_24689:
        /* <DEDUP_REMOVED lines=18> */
.L_x_24700:
        /* <DEDUP_REMOVED lines=13> */
.L_x_24702:
[----:B------:R-:W-:Y:S05]  /*b4e0*/  BSYNC.RECONVERGENT B3 ;  /* 0x0000000000037941 */ /* 0x000fea0003800200 */
.L_x_24701:
        /* <DEDUP_REMOVED lines=43> */
.L_x_24699:
[----:B------:R-:W-:Y:S05]  /*b7a0*/  BSYNC.RECONVERGENT B2 ;  /* 0x0000000000027941 */ /* 0x000fea0003800200 */
.L_x_24698:
        /* <DEDUP_REMOVED lines=9> */
.L_x_24697:
[----:B------:R-:W-:Y:S05]  /*b840*/  BSYNC.RECONVERGENT B1 ;  /* 0x0000000000017941 */ /* 0x000fea0003800200 */
.L_x_24696:
        /* <DEDUP_REMOVED lines=18> */
.L_x_24707:
        /* <DEDUP_REMOVED lines=13> */
.L_x_24709:
[----:B------:R-:W-:Y:S05]  /*ba40*/  BSYNC.RECONVERGENT B3 ;  /* 0x0000000000037941 */ /* 0x000fea0003800200 */
.L_x_24708:
        /* <DEDUP_REMOVED lines=43> */
.L_x_24706:
[----:B------:R-:W-:Y:S05]  /*bd00*/  BSYNC.RECONVERGENT B2 ;  /* 0x0000000000027941 */ /* 0x000fea0003800200 */
.L_x_24705:
        /* <DEDUP_REMOVED lines=9> */
.L_x_24704:
[----:B------:R-:W-:Y:S05]  /*bda0*/  BSYNC.RECONVERGENT B1 ;  /* 0x0000000000017941 */ /* 0x000fea0003800200 */
.L_x_24703:
        /* <DEDUP_REMOVED lines=18> */
.L_x_24714:
        /* <DEDUP_REMOVED lines=13> */
.L_x_24716:
[----:B------:R-:W-:Y:S05]  /*bfa0*/  BSYNC.RECONVERGENT B3 ;  /* 0x0000000000037941 */ /* 0x000fea0003800200 */
.L_x_24715:
        /* <DEDUP_REMOVED lines=43> */
.L_x_24713:
[----:B------:R-:W-:Y:S05]  /*c260*/  BSYNC.RECONVERGENT B2 ;  /* 0x0000000000027941 */ /* 0x000fea0003800200 */
.L_x_24712:
        /* <DEDUP_REMOVED lines=9> */
.L_x_24711:
[----:B------:R-:W-:Y:S05]  /*c300*/  BSYNC.RECONVERGENT B1 ;  /* 0x0000000000017941 */ /* 0x000fea0003800200 */
.L_x_24710:
[----:B------:R-:W-:Y:S02]  /*c310*/  F2FP.F16.F32.PACK_AB R80, RZ, R75 ;  /* 0x0000004bff50723e */ /* 0x000fe400000000ff */
[----:B------:R-:W-:Y:S02]  /*c320*/  PRMT R64, R64, 0x5410, R67 ;  /* 0x0000541040407816 */ /* 0x000fe40000000043 */
[----:B------:R-:W-:Y:S02]  /*c330*/  PRMT R66, R66, 0x5410, R79 ;  /* 0x0000541042427816 */ /* 0x000fe4000000004f */
[----:B------:R-:W-:Y:S02]  /*c340*/  PRMT R65, R65, 0x5410, R78 ;  /* 0x0000541041417816 */ /* 0x000fe4000000004e */
[----:B------:R-:W-:-:S07]  /*c350*/  PRMT R67, R88, 0x5410, R80 ;  /* 0x0000541058437816 */ /* 0x000fce0000000050 */
.L_x_24660:
        /* <DEDUP_REMOVED lines=25> */
.L_x_24718:
[----:B------:R-:W-:Y:S05]  /*c4f0*/  BSYNC.RECONVERGENT B1 ;  /* 0x0000000000017941 */ /* 0x000fea0003800200 */
.L_x_24717:
[----:B------:R-:W-:Y:S04]  /*c500*/  BSSY.RECONVERGENT B1, `(.L_x_24719) ;  /* 0x0000006000017945 */ /* 0x000fe80003800200 */
[----:B------:R-:W-:Y:S05]  /*c510*/  @!P1 BRA `(.L_x_24720) ;  /* 0x0000000000109947 */ /* 0x000fea0003800000 */
[----:B-----5:R-:W2:Y:S01]  /*c520*/  LDC.64 R32, c[0x0][0x390] ;  /* 0x0000e400ff207b82 */ /* 0x020ea20000000a00 */
[----:B------:R-:W-:-:S04]  /*c530*/  VIADD R35, R94, 0x40 ;  /* 0x000000405e237836 */ /* 0x000fc80000000000 */
[----:B--2---:R-:W-:-:S06]  /*c540*/  IMAD.WIDE.U32 R32, R35, 0x10, R32 ;  /* 0x0000001023207825 */ /* 0x004fcc00078e0020 */
[----:B------:R-:W5:Y:S02]  /*c550*/  LDG.E.128 R32, desc[UR8][R32.64] ;  /* 0x0000000820207981 */ /* 0x000f64000c1e1d00 */
.L_x_24720:
[----:B------:R-:W-:Y:S05]  /*c560*/  BSYNC.RECONVERGENT B1 ;  /* 0x0000000000017941 */ /* 0x000fea0003800200 */
.L_x_24719:
        /* <DEDUP_REMOVED lines=27> */
.L_x_24726:
        /* <DEDUP_REMOVED lines=13> */
.L_x_24728:
[----:B------:R-:W-:Y:S05]  /*c7f0*/  BSYNC.RECONVERGENT B3 ;  /* 0x0000000000037941 */ /* 0x000fea0003800200 */
.L_x_24727:
        /* <DEDUP_REMOVED lines=43> */
.L_x_24725:
[----:B------:R-:W-:Y:S05]  /*cab0*/  BSYNC.RECONVERGENT B2 ;  /* 0x0000000000027941 */ /* 0x000fea0003800200 */
.L_x_24724:
        /* <DEDUP_REMOVED lines=11> */
.L_x_24723:
[----:B------:R-:W-:Y:S05]  /*cb70*/  BSYNC.RECONVERGENT B1 ;  /* 0x0000000000017941 */ /* 0x000fea0003800200 */
.L_x_24722:
        /* <DEDUP_REMOVED lines=22> */
.L_x_24733:
        /* <DEDUP_REMOVED lines=13> */
.L_x_24735:
[----:B------:R-:W-:Y:S05]  /*cdb0*/  BSYNC.RECONVERGENT B3 ;  /* 0x0000000000037941 */ /* 0x000fea0003800200 */
.L_x_24734:
        /* <DEDUP_REMOVED lines=43> */
.L_x_24732:
[----:B------:R-:W-:Y:S05]  /*d070*/  BSYNC.RECONVERGENT B2 ;  /* 0x0000000000027941 */ /* 0x000fea0003800200 */
.L_x_24731:
        /* <DEDUP_REMOVED lines=11> */
.L_x_24730:
[----:B------:R-:W-:Y:S05]  /*d130*/  BSYNC.RECONVERGENT B1 ;  /* 0x0000000000017941 */ /* 0x000fea0003800200 */
.L_x_24729:
        /* <DEDUP_REMOVED lines=22> */
.L_x_24740:
        /* <DEDUP_REMOVED lines=13> */
.L_x_24742:
[----:B------:R-:W-:Y:S05]  /*d370*/  BSYNC.RECONVERGENT B3 ;  /* 0x0000000000037941 */ /* 0x000fea0003800200 */
.L_x_24741:
        /* <DEDUP_REMOVED lines=41> */
[----:B------:R-:W-:Y:S01]  /*d610*/  HFMA2 R80, -RZ, RZ, 0, 0 ;  /* 0x00000000ff507431 */ /* 0x000fe200000001ff */
[----:B------:R-:W-:-:S07]  /*d620*/  MOV R91, R78 ;  /* 0x0000004e005b7202 */ /* 0x000fce0000000f00 */
.L_x_24739:
[----:B------:R-:W-:Y:S05]  /*d630*/  BSYNC.RECONVERGENT B2 ;  /* 0x0000000000027941 */ /* 0x000fea0003800200 */
.L_x_24738:
        /* <DEDUP_REMOVED lines=11> */
.L_x_24737:
[----:B------:R-:W-:Y:S05]  /*d6f0*/  BSYNC.RECONVERGENT B1 ;  /* 0x0000000000017941 */ /* 0x000fea0003800200 */
.L_x_24736:
        /* <DEDUP_REMOVED lines=22> */
.L_x_24747:
        /* <DEDUP_REMOVED lines=13> */
.L_x_24749:
[----:B------:R-:W-:Y:S05]  /*d930*/  BSYNC.RECONVERGENT B3 ;  /* 0x0000000000037941 */ /* 0x000fea0003800200 */
.L_x_24748:
        /* <DEDUP_REMOVED lines=43> */
.L_x_24746:
[----:B------:R-:W-:Y:S05]  /*dbf0*/  BSYNC.RECONVERGENT B2 ;  /* 0x0000000000027941 */ /* 0x000fea0003800200 */
.L_x_24745:
        /* <DEDUP_REMOVED lines=11> */
.L_x_24744:
[----:B------:R-:W-:Y:S05]  /*dcb0*/  BSYNC.RECONVERGENT B1 ;  /* 0x0000000000017941 */ /* 0x000fea0003800200 */
.L_x_24743:
        /* <DEDUP_REMOVED lines=22> */
.L_x_24754:
        /* <DEDUP_REMOVED lines=13> */
.L_x_24756:
[----:B------:R-:W-:Y:S05]  /*def0*/  BSYNC.RECONVERGENT B3 ;  /* 0x0000000000037941 */ /* 0x000fea0003800200 */
.L_x_24755:
        /* <DEDUP_REMOVED lines=43> */
.L_x_24753:
[----:B------:R-:W-:Y:S05]  /*e1b0*/  BSYNC.RECONVERGENT B2 ;  /* 0x0000000000027941 */ /* 0x000fea0003800200 */
.L_x_24752:
        /* <DEDUP_REMOVED lines=11> */
.L_x_24751:
[----:B------:R-:W-:Y:S05]  /*e270*/  BSYNC.RECONVERGENT B1 ;  /* 0x0000000000017941 */ /* 0x000fea0003800200 */
.L_x_24750:
        /* <DEDUP_REMOVED lines=22> */
.L_x_24761:
        /* <DEDUP_REMOVED lines=13> */
.L_x_24763:
[----:B------:R-:W-:Y:S05]  /*e4b0*/  BSYNC.RECONVERGENT B3 ;  /* 0x0000000000037941 */ /* 0x000fea0003800200 */
.L_x_24762:
        /* <DEDUP_REMOVED lines=43> */
.L_x_24760:
[----:B------:R-:W-:Y:S05]  /*e770*/  BSYNC.RECONVERGENT B2 ;  /* 0x0000000000027941 */ /* 0x000fea0003800200 */
.L_x_24759:
        /* <DEDUP_REMOVED lines=11> */
.L_x_24758:
[----:B------:R-:W-:Y:S05]  /*e830*/  BSYNC.RECONVERGENT B1 ;  /* 0x0000000000017941 */ /* 0x000fea0003800200 */
.L_x_24757:
        /* <DEDUP_REMOVED lines=22> */
.L_x_24768:
        /* <DEDUP_REMOVED lines=13> */
.L_x_24770:
[----:B------:R-:W-:Y:S05]  /*ea70*/  BSYNC.RECONVERGENT B3 ;  /* 0x0000000000037941 */ /* 0x000fea0003800200 */
.L_x_24769:
        /* <DEDUP_REMOVED lines=39> */
[----:B------:R-:W-:-:S03]  /*ecf0*/  LOP3.LUT R99, R29, R96, R91, 0x96, !PT ;  /* 0x000000601d637212 */ /* 0x000fc600078e965b */
[----:B------:R-:W-:Y:S01]  /*ed00*/  IMAD.MOV.U32 R110, RZ, RZ, R90 ;  /* 0x000000ffff6e7224 */ /* 0x000fe200078e005a */
[----:B------:R-:W-:Y:S02]  /*ed10*/  LOP3.LUT R98, R28, R88, R83, 0x96, !PT ;  /* 0x000000581c627212 */ /* 0x000fe400078e9653 */
[----:B------:R-:W-:-:S07]  /*ed20*/  MOV R100, R82 ;  /* 0x0000005200647202 */ /* 0x000fce0000000f00 */
.L_x_24767:
[----:B------:R-:W-:Y:S05]  /*ed30*/  BSYNC.RECONVERGENT B2 ;  /* 0x0000000000027941 */ /* 0x000fea0003800200 */
.L_x_24766:
        /* <DEDUP_REMOVED lines=11> */
.L_x_24765:
[----:B------:R-:W-:Y:S05]  /*edf0*/  BSYNC.RECONVERGENT B1 ;  /* 0x0000000000017941 */ /* 0x000fea0003800200 */
.L_x_24764:
        /* <DEDUP_REMOVED lines=22> */
.L_x_24775:
        /* <DEDUP_REMOVED lines=13> */
.L_x_24777:
[----:B------:R-:W-:Y:S05]  /*f030*/  BSYNC.RECONVERGENT B3 ;  /* 0x0000000000037941 */ /* 0x000fea0003800200 */
.L_x_24776:
        /* <DEDUP_REMOVED lines=43> */
.L_x_24774:
[----:B------:R-:W-:Y:S05]  /*f2f0*/  BSYNC.RECONVERGENT B2 ;  /* 0x0000000000027941 */ /* 0x000fea0003800200 */
.L_x_24773:
        /* <DEDUP_REMOVED lines=11> */
.L_x_24772:
[----:B------:R-:W-:Y:S05]  /*f3b0*/  BSYNC.RECONVERGENT B1 ;  /* 0x0000000000017941 */ /* 0x000fea0003800200 */
.L_x_24771:
[----:B------:R-:W-:Y:S02]  /*f3c0*/  F2FP.F16.F32.PACK_AB R67, RZ, R83 ;  /* 0x00000053ff43723e */ /* 0x000fe400000000ff */
[----:B------:R-:W-:Y:S02]  /*f3d0*/  PRMT R66, R86, 0x5410, R66 ;  /* 0x0000541056427816 */ /* 0x000fe40000000042 */
[----:B------:R-:W-:Y:S02]  /*f3e0*/  PRMT R65, R85, 0x5410, R65 ;  /* 0x0000541055417816 */ /* 0x000fe40000000041 */
[----:B------:R-:W-:Y:S02]  /*f3f0*/  PRMT R64, R84, 0x5410, R64 ;  /* 0x0000541054407816 */ /* 0x000fe40000000040 */
[----:B------:R-:W-:Y:S01]  /*f400*/  PRMT R67, R92, 0x5410, R67 ;  /* 0x000054105c437816 */ /* 0x000fe20000000043 */
[----:B------:R-:W-:Y:S06]  /*f410*/  BRA `(.L_x_24778) ;  /* 0x0000002800e07947 */ /* 0x000fec0003800000 */
.L_x_24721:
        /* <DEDUP_REMOVED lines=21> */
.L_x_24783:
        /* <DEDUP_REMOVED lines=13> */
.L_x_24785:
[----:B------:R-:W-:Y:S05]  /*f640*/  BSYNC.RECONVERGENT B3 ;  /* 0x0000000000037941 */ /* 0x000fea0003800200 */
.L_x_24784:
        /* <DEDUP_REMOVED lines=43> */
.L_x_24782:
[----:B------:R-:W-:Y:S05]  /*f900*/  BSYNC.RECONVERGENT B2 ;  /* 0x0000000000027941 */ /* 0x000fea0003800200 */
.L_x_24781:
        /* <DEDUP_REMOVED lines=9> */
.L_x_24780:
[----:B------:R-:W-:Y:S05]  /*f9a0*/  BSYNC.RECONVERGENT B1 ;  /* 0x0000000000017941 */ /* 0x000fea0003800200 */
.L_x_24779:
        /* <DEDUP_REMOVED lines=18> */
.L_x_24790:
        /* <DEDUP_REMOVED lines=13> */
.L_x_24792:
[----:B------:R-:W-:Y:S05]  /*fba0*/  BSYNC.RECONVERGENT B3 ;  /* 0x0000000000037941 */ /* 0x000fea0003800200 */
.L_x_24791:
        /* <DEDUP_REMOVED lines=43> */
.L_x_24789:
[----:B------:R-:W-:Y:S05]  /*fe60*/  BSYNC.RECONVERGENT B2 ;  /* 0x0000000000027941 */ /* 0x000fea0003800200 */
.L_x_24788:
        /* <DEDUP_REMOVED lines=9> */
.L_x_24787:
[----:B------:R-:W-:Y:S05]  /*ff00*/  BSYNC.RECONVERGENT B1 ;  /* 0x0000000000017941 */ /* 0x000fea0003800200 */
.L_x_24786:
        /* <DEDUP_REMOVED lines=18> */
.L_x_24797:
        /* <DEDUP_REMOVED lines=13> */
.L_x_24799:
[----:B------:R-:W-:Y:S05]  /*10100*/  BSYNC.RECONVERGENT B3 ;  /* 0x0000000000037941 */ /* 0x000fea0003800200 */
.L_x_24798:
        /* <DEDUP_REMOVED lines=43> */
.L_x_24796:
[----:B------:R-:W-:Y:S05]  /*103c0*/  BSYNC.RECONVERGENT B2 ;  /* 0x0000000000027941 */ /* 0x000fea0003800200 */
.L_x_24795:
        /* <DEDUP_REMOVED lines=9> */
.L_x_24794:
[----:B------:R-:W-:Y:S05]  /*10460*/  BSYNC.RECONVERGENT B1 ;  /* 0x0000000000017941 */ /* 0x000fea0003800200 */
.L_x_24793:
        /* <DEDUP_REMOVED lines=18> */
.L_x_24804:
        /* <DEDUP_REMOVED lines=13> */
.L_x_24806:
[----:B------:R-:W-:Y:S05]  /*10660*/  BSYNC.RECONVERGENT B3 ;  /* 0x0000000000037941 */ /* 0x000fea0003800200 */
.L_x_24805:
        /* <DEDUP_REMOVED lines=43> */
.L_x_24803:
[----:B------:R-:W-:Y:S05]  /*10920*/  BSYNC.RECONVERGENT B2 ;  /* 0x0000000000027941 */ /* 0x000fea0003800200 */
.L_x_24802:
        /* <DEDUP_REMOVED lines=9> */
.L_x_24801:
[----:B------:R-:W-:Y:S05]  /*109c0*/  BSYNC.RECONVERGENT B1 ;  /* 0x0000000000017941 */ /* 0x000fea0003800200 */
.L_x_24800:
        /* <DEDUP_REMOVED lines=18> */
.L_x_24811:
        /* <DEDUP_REMOVED lines=13> */
.L_x_24813:
[----:B------:R-:W-:Y:S05]  /*10bc0*/  BSYNC.RECONVERGENT B3 ;  /* 0x0000000000037941 */ /* 0x000fea0003800200 */
.L_x_24812:
        /* <DEDUP_REMOVED lines=43> */
.L_x_24810:
[----:B------:R-:W-:Y:S05]  /*10e80*/  BSYNC.RECONVERGENT B2 ;  /* 0x0000000000027941 */ /* 0x000fea0003800200 */
.L_x_24809:
        /* <DEDUP_REMOVED lines=9> */
.L_x_24808:
[----:B------:R-:W-:Y:S05]  /*10f20*/  BSYNC.RECONVERGENT B1 ;  /* 0x0000000000017941 */ /* 0x000fea0003800200 */
.L_x_24807:
        /* <DEDUP_REMOVED lines=18> */
.L_x_24818:
        /* <DEDUP_REMOVED lines=13> */
.L_x_24820:
[----:B------:R-:W-:Y:S05]  /*11120*/  BSYNC.RECONVERGENT B3 ;  /* 0x0000000000037941 */ /* 0x000fea0003800200 */
.L_x_24819:
        /* <DEDUP_REMOVED lines=43> */
.L_x_24817:
[----:B------:R-:W-:Y:S05]  /*113e0*/  BSYNC.RECONVERGENT B2 ;  /* 0x0000000000027941 */ /* 0x000fea0003800200 */
.L_x_24816:
        /* <DEDUP_REMOVED lines=9> */
.L_x_24815:
[----:B------:R-:W-:Y:S05]  /*11480*/  BSYNC.RECONVERGENT B1 ;  /* 0x0000000000017941 */ /* 0x000fea0003800200 */
.L_x_24814:
        /* <DEDUP_REMOVED lines=18> */
.L_x_24825:
        /* <DEDUP_REMOVED lines=13> */
.L_x_24827:
[----:B------:R-:W-:Y:S05]  /*11680*/  BSYNC.RECONVERGENT B3 ;  /* 0x0000000000037941 */ /* 0x000fea0003800200 */
.L_x_24826:
        /* <DEDUP_REMOVED lines=43> */
.L_x_24824:
[----:B------:R-:W-:Y:S05]  /*11940*/  BSYNC.RECONVERGENT B2 ;  /* 0x0000000000027941 */ /* 0x000fea0003800200 */
.L_x_24823:
        /* <DEDUP_REMOVED lines=9> */
.L_x_24822:
[----:B------:R-:W-:Y:S05]  /*119e0*/  BSYNC.RECONVERGENT B1 ;  /* 0x0000000000017941 */ /* 0x000fea0003800200 */
.L_x_24821:
        /* <DEDUP_REMOVED lines=18> */
.L_x_24832:
        /* <DEDUP_REMOVED lines=13> */
.L_x_24834:
[----:B------:R-:W-:Y:S05]  /*11be0*/  BSYNC.RECONVERGENT B3 ;  /* 0x0000000000037941 */ /* 0x000fea0003800200 */
.L_x_24833:
        /* <DEDUP_REMOVED lines=43> */
.L_x_24831:
[----:B------:R-:W-:Y:S05]  /*11ea0*/  BSYNC.RECONVERGENT B2 ;  /* 0x0000000000027941 */ /* 0x000fea0003800200 */
.L_x_24830:
        /* <DEDUP_REMOVED lines=9> */
.L_x_24829:
[----:B------:R-:W-:Y:S05]  /*11f40*/  BSYNC.RECONVERGENT B1 ;  /* 0x0000000000017941 */ /* 0x000fea0003800200 */
.L_x_24828:
[----:B------:R-:W-:Y:S02]  /*11f50*/  F2FP.F16.F32.PACK_AB R89, RZ, R83 ;  /* 0x00000053ff59723e */ /* 0x000fe400000000ff */
[----:B------:R-:W-:Y:S02]  /*11f60*/  PRMT R64, R64, 0x5410, R67 ;  /* 0x0000541040407816 */ /* 0x000fe40000000043 */
[----:B------:R-:W-:Y:S02]  /*11f70*/  PRMT R66, R66, 0x5410, R85 ;  /* 0x0000541042427816 */ /* 0x000fe40000000055 */
[----:B------:R-:W-:Y:S02]  /*11f80*/  PRMT R65, R65, 0x5410, R84 ;  /* 0x0000541041417816 */ /* 0x000fe40000000054 */
[----:B------:R-:W-:-:S07]  /*11f90*/  PRMT R67, R86, 0x5410, R89 ;  /* 0x0000541056437816 */ /* 0x000fce0000000059 */
.L_x_24778:
        /* <DEDUP_REMOVED lines=26> */
.L_x_24836:
[----:B------:R-:W-:Y:S05]  /*12140*/  BSYNC.RECONVERGENT B1 ;  /* 0x0000000000017941 */ /* 0x000fea0003800200 */
.L_x_24835:
[----:B------:R-:W-:Y:S04]  /*12150*/  BSSY.RECONVERGENT B1, `(.L_x_24837) ;  /* 0x0000006000017945 */ /* 0x000fe80003800200 */
[----:B------:R-:W-:Y:S05]  /*12160*/  @!P1 BRA `(.L_x_24838) ;  /* 0x0000000000109947 */ /* 0x000fea0003800000 */
[----:B-----5:R-:W2:Y:S01]  /*12170*/  LDC.64 R32, c[0x0][0x390] ;  /* 0x0000e400ff207b82 */ /* 0x020ea20000000a00 */
[----:B------:R-:W-:-:S05]  /*12180*/  IADD3 R35, PT, PT, R94, 0x60, RZ ;  /* 0x000000605e237810 */ /* 0x000fca0007ffe0ff */
[----:B--2---:R-:W-:-:S06]  /*12190*/  IMAD.WIDE.U32 R32, R35, 0x10, R32 ;  /* 0x0000001023207825 */ /* 0x004fcc00078e0020 */
[----:B------:R-:W5:Y:S02]  /*121a0*/  LDG.E.128 R32, desc[UR8][R32.64] ;  /* 0x0000000820207981 */ /* 0x000f64000c1e1d00 */
.L_x_24838:
[----:B------:R-:W-:Y:S05]  /*121b0*/  BSYNC.RECONVERGENT B1 ;  /* 0x0000000000017941 */ /* 0x000fea0003800200 */
.L_x_24837:
        /* <DEDUP_REMOVED lines=27> */
.L_x_24844:
        /* <DEDUP_REMOVED lines=13> */
.L_x_24846:
[----:B------:R-:W-:Y:S05]  /*12440*/  BSYNC.RECONVERGENT B3 ;  /* 0x0000000000037941 */ /* 0x000fea0003800200 */
.L_x_24845:
        /* <DEDUP_REMOVED lines=43> */
.L_x_24843:
[----:B------:R-:W-:Y:S05]  /*12700*/  BSYNC.RECONVERGENT B2 ;  /* 0x0000000000027941 */ /* 0x000fea0003800200 */
.L_x_24842:
        /* <DEDUP_REMOVED lines=11> */
.L_x_24841:
[----:B------:R-:W-:Y:S05]  /*127c0*/  BSYNC.RECONVERGENT B1 ;  /* 0x0000000000017941 */ /* 0x000fea0003800200 */
.L_x_24840:
        /* <DEDUP_REMOVED lines=22> */
.L_x_24851:
        /* <DEDUP_REMOVED lines=13> */
.L_x_24853:
[----:B------:R-:W-:Y:S05]  /*12a00*/  BSYNC.RECONVERGENT B3 ;  /* 0x0000000000037941 */ /* 0x000fea0003800200 */
.L_x_24852:
        /* <DEDUP_REMOVED lines=43> */
.L_x_24850:
[----:B------:R-:W-:Y:S05]  /*12cc0*/  BSYNC.RECONVERGENT B2 ;  /* 0x0000000000027941 */ /* 0x000fea0003800200 */
.L_x_24849:
        /* <DEDUP_REMOVED lines=11> */
.L_x_24848:
[----:B------:R-:W-:Y:S05]  /*12d80*/  BSYNC.RECONVERGENT B1 ;  /* 0x0000000000017941 */ /* 0x000fea0003800200 */
.L_x_24847:
        /* <DEDUP_REMOVED lines=22> */
.L_x_24858:
        /* <DEDUP_REMOVED lines=13> */
.L_x_24860:
[----:B------:R-:W-:Y:S05]  /*12fc0*/  BSYNC.RECONVERGENT B3 ;  /* 0x0000000000037941 */ /* 0x000fea0003800200 */
.L_x_24859:
        /* <DEDUP_REMOVED lines=43> */
.L_x_24857:
[----:B------:R-:W-:Y:S05]  /*13280*/  BSYNC.RECONVERGENT B2 ;  /* 0x0000000000027941 */ /* 0x000fea0003800200 */
.L_x_24856:
        /* <DEDUP_REMOVED lines=11> */
.L_x_24855:
[----:B------:R-:W-:Y:S05]  /*13340*/  BSYNC.RECONVERGENT B1 ;  /* 0x0000000000017941 */ /* 0x000fea0003800200 */
.L_x_24854:
        /* <DEDUP_REMOVED lines=22> */
.L_x_24865:
        /* <DEDUP_REMOVED lines=13> */
.L_x_24867:
[----:B------:R-:W-:Y:S05]  /*13580*/  BSYNC.RECONVERGENT B3 ;  /* 0x0000000000037941 */ /* 0x000fea0003800200 */
.L_x_24866:
        /* <DEDUP_REMOVED lines=43> */
.L_x_24864:
[----:B------:R-:W-:Y:S05]  /*13840*/  BSYNC.RECONVERGENT B2 ;  /* 0x0000000000027941 */ /* 0x000fea0003800200 */
.L_x_24863:
        /* <DEDUP_REMOVED lines=11> */
.L_x_24862:
[----:B------:R-:W-:Y:S05]  /*13900*/  BSYNC.RECONVERGENT B1 ;  /* 0x0000000000017941 */ /* 0x000fea0003800200 */
.L_x_24861:
        /* <DEDUP_REMOVED lines=22> */
.L_x_24872:
        /* <DEDUP_REMOVED lines=13> */
.L_x_24874:
[----:B------:R-:W-:Y:S05]  /*13b40*/  BSYNC.RECONVERGENT B3 ;  /* 0x0000000000037941 */ /* 0x000fea0003800200 */
.L_x_24873:
        /* <DEDUP_REMOVED lines=43> */
.L_x_24871:
[----:B------:R-:W-:Y:S05]  /*13e00*/  BSYNC.RECONVERGENT B2 ;  /* 0x0000000000027941 */ /* 0x000fea0003800200 */
.L_x_24870:
        /* <DEDUP_REMOVED lines=11> */
.L_x_24869:
[----:B------:R-:W-:Y:S05]  /*13ec0*/  BSYNC.RECONVERGENT B1 ;  /* 0x0000000000017941 */ /* 0x000fea0003800200 */
.L_x_24868:
        /* <DEDUP_REMOVED lines=22> */
.L_x_24879:
        /* <DEDUP_REMOVED lines=13> */
.L_x_24881:
[----:B------:R-:W-:Y:S05]  /*14100*/  BSYNC.RECONVERGENT B3 ;  /* 0x0000000000037941 */ /* 0x000fea0003800200 */
.L_x_24880:
        /* <DEDUP_REMOVED lines=43> */
.L_x_24878:
[----:B------:R-:W-:Y:S05]  /*143c0*/  BSYNC.RECONVERGENT B2 ;  /* 0x0000000000027941 */ /* 0x000fea0003800200 */
.L_x_24877:
        /* <DEDUP_REMOVED lines=11> */
.L_x_24876:
[----:B------:R-:W-:Y:S05]  /*14480*/  BSYNC.RECONVERGENT B1 ;  /* 0x0000000000017941 */ /* 0x000fea0003800200 */
.L_x_24875:
        /* <DEDUP_REMOVED lines=22> */
.L_x_24886:
        /* <DEDUP_REMOVED lines=13> */
.L_x_24888:
[----:B------:R-:W-:Y:S05]  /*146c0*/  BSYNC.RECONVERGENT B3 ;  /* 0x0000000000037941 */ /* 0x000fea0003800200 */
.L_x_24887:
        /* <DEDUP_REMOVED lines=43> */
.L_x_24885:
[----:B------:R-:W-:Y:S05]  /*14980*/  BSYNC.RECONVERGENT B2 ;  /* 0x0000000000027941 */ /* 0x000fea0003800200 */
.L_x_24884:
        /* <DEDUP_REMOVED lines=11> */
.L_x_24883:
[----:B------:R-:W-:Y:S05]  /*14a40*/  BSYNC.RECONVERGENT B1 ;  /* 0x0000000000017941 */ /* 0x000fea0003800200 */
.L_x_24882:
        /* <DEDUP_REMOVED lines=22> */
.L_x_24893:
        /* <DEDUP_REMOVED lines=13> */
.L_x_24895:
[----:B------:R-:W-:Y:S05]  /*14c80*/  BSYNC.RECONVERGENT B3 ;  /* 0x0000000000037941 */ /* 0x000fea0003800200 */
.L_x_24894:
        /* <DEDUP_REMOVED lines=42> */
.L_x_24892:
[----:B------:R-:W-:Y:S05]  /*14f30*/  BSYNC.RECONVERGENT B2 ;  /* 0x0000000000027941 */ /* 0x000fea0003800200 */
.L_x_24891:
        /* <DEDUP_REMOVED lines=11> */
.L_x_24890:
[----:B------:R-:W-:Y:S05]  /*14ff0*/  BSYNC.RECONVERGENT B1 ;  /* 0x0000000000017941 */ /* 0x000fea0003800200 */
.L_x_24889:
[----:B------:R-:W-:Y:S02]  /*15000*/  F2FP.F16.F32.PACK_AB R67, RZ, R91 ;  /* 0x0000005bff43723e */ /* 0x000fe400000000ff */
[----:B------:R-:W-:Y:S02]  /*15010*/  PRMT R66, R97, 0x5410, R66 ;  /* 0x0000541061427816 */ /* 0x000fe40000000042 */
[----:B------:R-:W-:Y:S02]  /*15020*/  PRMT R65, R96, 0x5410, R65 ;  /* 0x0000541060417816 */ /* 0x000fe40000000041 */
[----:B------:R-:W-:Y:S02]  /*15030*/  PRMT R64, R92, 0x5410, R64 ;  /* 0x000054105c407816 */ /* 0x000fe40000000040 */
[----:B------:R-:W-:Y:S01]  /*15040*/  PRMT R67, R106, 0x5410, R67 ;  /* 0x000054106a437816 */ /* 0x000fe20000000043 */
[----:B------:R-:W-:Y:S06]  /*15050*/  BRA `(.L_x_24896) ;  /* 0x0000002800e07947 */ /* 0x000fec0003800000 */
.L_x_24839:
        /* <DEDUP_REMOVED lines=21> */
.L_x_24901:
        /* <DEDUP_REMOVED lines=13> */
.L_x_24903:
[----:B------:R-:W-:Y:S05]  /*15280*/  BSYNC.RECONVERGENT B3 ;  /* 0x0000000000037941 */ /* 0x000fea0003800200 */
.L_x_24902:
        /* <DEDUP_REMOVED lines=43> */
.L_x_24900:
[----:B------:R-:W-:Y:S05]  /*15540*/  BSYNC.RECONVERGENT B2 ;  /* 0x0000000000027941 */ /* 0x000fea0003800200 */
.L_x_24899:
        /* <DEDUP_REMOVED lines=9> */
.L_x_24898:
[----:B------:R-:W-:Y:S05]  /*155e0*/  BSYNC.RECONVERGENT B1 ;  /* 0x0000000000017941 */ /* 0x000fea0003800200 */
.L_x_24897:
        /* <DEDUP_REMOVED lines=18> */
.L_x_24908:
        /* <DEDUP_REMOVED lines=13> */
.L_x_24910:
[----:B------:R-:W-:Y:S05]  /*157e0*/  BSYNC.RECONVERGENT B3 ;  /* 0x0000000000037941 */ /* 0x000fea0003800200 */
.L_x_24909:
        /* <DEDUP_REMOVED lines=43> */
.L_x_24907:
[----:B------:R-:W-:Y:S05]  /*15aa0*/  BSYNC.RECONVERGENT B2 ;  /* 0x0000000000027941 */ /* 0x000fea0003800200 */
.L_x_24906:
        /* <DEDUP_REMOVED lines=9> */
.L_x_24905:
[----:B------:R-:W-:Y:S05]  /*15b40*/  BSYNC.RECONVERGENT B1 ;  /* 0x0000000000017941 */ /* 0x000fea0003800200 */
.L_x_24904:
        /* <DEDUP_REMOVED lines=18> */
.L_x_24915:
        /* <DEDUP_REMOVED lines=13> */
.L_x_24917:
[----:B------:R-:W-:Y:S05]  /*15d40*/  BSYNC.RECONVERGENT B3 ;  /* 0x0000000000037941 */ /* 0x000fea0003800200 */
.L_x_24916:
        /* <DEDUP_REMOVED lines=43> */
.L_x_24914:
[----:B------:R-:W-:Y:S05]  /*16000*/  BSYNC.RECONVERGENT B2 ;  /* 0x0000000000027941 */ /* 0x000fea0003800200 */
.L_x_24913:
        /* <DEDUP_REMOVED lines=9> */
.L_x_24912:
[----:B------:R-:W-:Y:S05]  /*160a0*/  BSYNC.RECONVERGENT B1 ;  /* 0x0000000000017941 */ /* 0x000fea0003800200 */
.L_x_24911:
        /* <DEDUP_REMOVED lines=18> */
.L_x_24922:
        /* <DEDUP_REMOVED lines=13> */
.L_x_24924:
[----:B------:R-:W-:Y:S05]  /*162a0*/  BSYNC.RECONVERGENT B3 ;  /* 0x0000000000037941 */ /* 0x000fea0003800200 */
.L_x_24923:
        /* <DEDUP_REMOVED lines=43> */
.L_x_24921:
[----:B------:R-:W-:Y:S05]  /*16560*/  BSYNC.RECONVERGENT B2 ;  /* 0x0000000000027941 */ /* 0x000fea0003800200 */
.L_x_24920:
        /* <DEDUP_REMOVED lines=9> */
.L_x_24919:
[----:B------:R-:W-:Y:S05]  /*16600*/  BSYNC.RECONVERGENT B1 ;  /* 0x0000000000017941 */ /* 0x000fea0003800200 */
.L_x_24918:
        /* <DEDUP_REMOVED lines=18> */
.L_x_24929:
        /* <DEDUP_REMOVED lines=13> */
.L_x_24931:
[----:B------:R-:W-:Y:S05]  /*16800*/  BSYNC.RECONVERGENT B3 ;  /* 0x0000000000037941 */ /* 0x000fea0003800200 */
.L_x_24930:
        /* <DEDUP_REMOVED lines=43> */
.L_x_24928:
[----:B------:R-:W-:Y:S05]  /*16ac0*/  BSYNC.RECONVERGENT B2 ;  /* 0x0000000000027941 */ /* 0x000fea0003800200 */
.L_x_24927:
        /* <DEDUP_REMOVED lines=9> */
.L_x_24926:
[----:B------:R-:W-:Y:S05]  /*16b60*/  BSYNC.RECONVERGENT B1 ;  /* 0x0000000000017941 */ /* 0x000fea0003800200 */
.L_x_24925:
        /* <DEDUP_REMOVED lines=18> */
.L_x_24936:
        /* <DEDUP_REMOVED lines=13> */
.L_x_24938:
[----:B------:R-:W-:Y:S05]  /*16d60*/  BSYNC.RECONVERGENT B3 ;  /* 0x0000000000037941 */ /* 0x000fea0003800200 */
.L_x_24937:
        /* <DEDUP_REMOVED lines=43> */
.L_x_24935:
[----:B------:R-:W-:Y:S05]  /*17020*/  BSYNC.RECONVERGENT B2 ;  /* 0x0000000000027941 */ /* 0x000fea0003800200 */
.L_x_24934:
        /* <DEDUP_REMOVED lines=9> */
.L_x_24933:
[----:B------:R-:W-:Y:S05]  /*170c0*/  BSYNC.RECONVERGENT B1 ;  /* 0x0000000000017941 */ /* 0x000fea0003800200 */
.L_x_24932:
        /* <DEDUP_REMOVED lines=18> */
.L_x_24943:
        /* <DEDUP_REMOVED lines=13> */
.L_x_24945:
[----:B------:R-:W-:Y:S05]  /*172c0*/  BSYNC.RECONVERGENT B3 ;  /* 0x0000000000037941 */ /* 0x000fea0003800200 */
.L_x_24944:
        /* <DEDUP_REMOVED lines=43> */
.L_x_24942:
[----:B------:R-:W-:Y:S05]  /*17580*/  BSYNC.RECONVERGENT B2 ;  /* 0x0000000000027941 */ /* 0x000fea0003800200 */
.L_x_24941:
        /* <DEDUP_REMOVED lines=9> */
.L_x_24940:
[----:B------:R-:W-:Y:S05]  /*17620*/  BSYNC.RECONVERGENT B1 ;  /* 0x0000000000017941 */ /* 0x000fea0003800200 */
.L_x_24939:
        /* <DEDUP_REMOVED lines=18> */
.L_x_24950:
        /* <DEDUP_REMOVED lines=13> */
.L_x_24952:
[----:B------:R-:W-:Y:S05]  /*17820*/  BSYNC.RECONVERGENT B3 ;  /* 0x0000000000037941 */ /* 0x000fea0003800200 */
.L_x_24951:
        /* <DEDUP_REMOVED lines=43> */
.L_x_24949:
[----:B------:R-:W-:Y:S05]  /*17ae0*/  BSYNC.RECONVERGENT B2 ;  /* 0x0000000000027941 */ /* 0x000fea0003800200 */
.L_x_24948:
        /* <DEDUP_REMOVED lines=9> */
.L_x_24947:
[----:B------:R-:W-:Y:S05]  /*17b80*/  BSYNC.RECONVERGENT B1 ;  /* 0x0000000000017941 */ /* 0x000fea0003800200 */
.L_x_24946:
[----:B------:R-:W-:Y:S02]  /*17b90*/  F2FP.F16.F32.PACK_AB R96, RZ, R91 ;  /* 0x0000005bff60723e */ /* 0x000fe400000000ff */
[----:B------:R-:W-:Y:S02]  /*17ba0*/  PRMT R64, R64, 0x5410, R67 ;  /* 0x0000541040407816 */ /* 0x000fe40000000043 */
[----:B------:R-:W-:Y:S02]  /*17bb0*/  PRMT R66, R66, 0x5410, R101 ;  /* 0x0000541042427816 */ /* 0x000fe40000000065 */
[----:B------:R-:W-:Y:S02]  /*17bc0*/  PRMT R65, R65, 0x5410, R92 ;  /* 0x0000541041417816 */ /* 0x000fe4000000005c */
[----:B------:R-:W-:-:S07]  /*17bd0*/  PRMT R67, R106, 0x5410, R96 ;  /* 0x000054106a437816 */ /* 0x000fce0000000060 */
.L_x_24896:
        /* <DEDUP_REMOVED lines=27> */
.L_x_24954:
[----:B------:R-:W-:Y:S05]  /*17d90*/  BSYNC.RECONVERGENT B1 ;  /* 0x0000000000017941 */ /* 0x000fea0003800200 */
.L_x_24953:
[----:B------:R-:W-:Y:S04]  /*17da0*/  BSSY.RECONVERGENT B1, `(.L_x_24955) ;  /* 0x0000005000017945 */ /* 0x000fe80003800200 */
[----:B------:R-:W-:Y:S05]  /*17db0*/  @!P1 BRA `(.L_x_24956) ;  /* 0x00000000000c9947 */ /* 0x000fea0003800000 */
[----:B-----5:R-:W2:Y:S02]  /*17dc0*/  LDC.64 R32, c[0x0][0x390] ;  /* 0x0000e400ff207b82 */ /* 0x020ea40000000a00 */
[----:B--2---:R-:W-:-:S06]  /*17dd0*/  IMAD.WIDE.U32 R32, R114, 0x10, R32 ;  /* 0x0000001072207825 */ /* 0x004fcc00078e0020 */
[----:B------:R-:W5:Y:S02]  /*17de0*/  LDG.E.128 R32, desc[UR8][R32.64] ;  /* 0x0000000820207981 */ /* 0x000f64000c1e1d00 */
.L_x_24956:
[----:B------:R-:W-:Y:S05]  /*17df0*/  BSYNC.RECONVERGENT B1 ;  /* 0x0000000000017941 */ /* 0x000fea0003800200 */
.L_x_24955:
        /* <DEDUP_REMOVED lines=27> */
.L_x_24962:
        /* <DEDUP_REMOVED lines=13> */
.L_x_24964:
[----:B------:R-:W-:Y:S05]  /*18080*/  BSYNC.RECONVERGENT B3 ;  /* 0x0000000000037941 */ /* 0x000fea0003800200 */
.L_x_24963:
        /* <DEDUP_REMOVED lines=40> */
[----:B------:R-:W-:Y:S02]  /*18310*/  LOP3.LUT R99, R29, R98, R97, 0x96, !PT ;  /* 0x000000621d637212 */ /* 0x000fe400078e9661 */
[----:B------:R-:W-:-:S07]  /*18320*/  LOP3.LUT R98, R28, R94, R93, 0x96, !PT ;  /* 0x0000005e1c627212 */ /* 0x000fce00078e965d */
.L_x_24961:
[----:B------:R-:W-:Y:S05]  /*18330*/  BSYNC.RECONVERGENT B2 ;  /* 0x0000000000027941 */ /* 0x000fea0003800200 */
.L_x_24960:
        /* <DEDUP_REMOVED lines=11> */
.L_x_24959:
[----:B------:R-:W-:Y:S05]  /*183f0*/  BSYNC.RECONVERGENT B1 ;  /* 0x0000000000017941 */ /* 0x000fea0003800200 */
.L_x_24958:
        /* <DEDUP_REMOVED lines=22> */
.L_x_24969:
        /* <DEDUP_REMOVED lines=13> */
.L_x_24971:
[----:B------:R-:W-:Y:S05]  /*18630*/  BSYNC.RECONVERGENT B3 ;  /* 0x0000000000037941 */ /* 0x000fea0003800200 */
.L_x_24970:
        /* <DEDUP_REMOVED lines=43> */
.L_x_24968:
[----:B------:R-:W-:Y:S05]  /*188f0*/  BSYNC.RECONVERGENT B2 ;  /* 0x0000000000027941 */ /* 0x000fea0003800200 */
.L_x_24967:
        /* <DEDUP_REMOVED lines=11> */
.L_x_24966:
[----:B------:R-:W-:Y:S05]  /*189b0*/  BSYNC.RECONVERGENT B1 ;  /* 0x0000000000017941 */ /* 0x000fea0003800200 */
.L_x_24965:
        /* <DEDUP_REMOVED lines=22> */
.L_x_24976:
        /* <DEDUP_REMOVED lines=13> */
.L_x_24978:
[----:B------:R-:W-:Y:S05]  /*18bf0*/  BSYNC.RECONVERGENT B3 ;  /* 0x0000000000037941 */ /* 0x000fea0003800200 */
.L_x_24977:
        /* <DEDUP_REMOVED lines=43> */
.L_x_24975:
[----:B------:R-:W-:Y:S05]  /*18eb0*/  BSYNC.RECONVERGENT B2 ;  /* 0x0000000000027941 */ /* 0x000fea0003800200 */
.L_x_24974:
        /* <DEDUP_REMOVED lines=11> */
.L_x_24973:
[----:B------:R-:W-:Y:S05]  /*18f70*/  BSYNC.RECONVERGENT B1 ;  /* 0x0000000000017941 */ /* 0x000fea0003800200 */
.L_x_24972:
        /* <DEDUP_REMOVED lines=22> */
.L_x_24983:
        /* <DEDUP_REMOVED lines=13> */
.L_x_24985:
[----:B------:R-:W-:Y:S05]  /*191b0*/  BSYNC.RECONVERGENT B3 ;  /* 0x0000000000037941 */ /* 0x000fea0003800200 */
.L_x_24984:
        /* <DEDUP_REMOVED lines=43> */
.L_x_24982:
[----:B------:R-:W-:Y:S05]  /*19470*/  BSYNC.RECONVERGENT B2 ;  /* 0x0000000000027941 */ /* 0x000fea0003800200 */
.L_x_24981:
        /* <DEDUP_REMOVED lines=11> */
.L_x_24980:
[----:B------:R-:W-:Y:S05]  /*19530*/  BSYNC.RECONVERGENT B1 ;  /* 0x0000000000017941 */ /* 0x000fea0003800200 */
.L_x_24979:
        /* <DEDUP_REMOVED lines=22> */
.L_x_24990:
        /* <DEDUP_REMOVED lines=13> */
.L_x_24992:
[----:B------:R-:W-:Y:S05]  /*19770*/  BSYNC.RECONVERGENT B3 ;  /* 0x0000000000037941 */ /* 0x000fea0003800200 */
.L_x_24991:
        /* <DEDUP_REMOVED lines=43> */
.L_x_24989:
[----:B------:R-:W-:Y:S05]  /*19a30*/  BSYNC.RECONVERGENT B2 ;  /* 0x0000000000027941 */ /* 0x000fea0003800200 */
.L_x_24988:
        /* <DEDUP_REMOVED lines=11> */
.L_x_24987:
[----:B------:R-:W-:Y:S05]  /*19af0*/  BSYNC.RECONVERGENT B1 ;  /* 0x0000000000017941 */ /* 0x000fea0003800200 */
.L_x_24986:
        /* <DEDUP_REMOVED lines=22> */
.L_x_24997:
        /* <DEDUP_REMOVED lines=13> */
.L_x_24999:
[----:B------:R-:W-:Y:S05]  /*19d30*/  BSYNC.RECONVERGENT B3 ;  /* 0x0000000000037941 */ /* 0x000fea0003800200 */
.L_x_24998:
        /* <DEDUP_REMOVED lines=43> */
.L_x_24996:
[----:B------:R-:W-:Y:S05]  /*19ff0*/  BSYNC.RECONVERGENT B2 ;  /* 0x0000000000027941 */ /* 0x000fea0003800200 */
.L_x_24995:
        /* <DEDUP_REMOVED lines=11> */
.L_x_24994:
[----:B------:R-:W-:Y:S05]  /*1a0b0*/  BSYNC.RECONVERGENT B1 ;  /* 0x0000000000017941 */ /* 0x000fea0003800200 */
.L_x_24993:
        /* <DEDUP_REMOVED lines=22> */
.L_x_25004:
        /* <DEDUP_REMOVED lines=13> */
.L_x_25006:
[----:B------:R-:W-:Y:S05]  /*1a2f0*/  BSYNC.RECONVERGENT B3 ;  /* 0x0000000000037941 */ /* 0x000fea0003800200 */
.L_x_25005:
        /* <DEDUP_REMOVED lines=41> */
[----:B------:R-:W-:Y:S02]  /*1a590*/  LOP3.LUT R98, R28, R100, R107, 0x96, !PT ;  /* 0x000000641c627212 */ /* 0x000fe400078e966b */
[----:B------:R-:W-:-:S07]  /*1a5a0*/  MOV R115, R106 ;  /* 0x0000006a00737202 */ /* 0x000fce0000000f00 */
.L_x_25003:
[----:B------:R-:W-:Y:S05]  /*1a5b0*/  BSYNC.RECONVERGENT B2 ;  /* 0x0000000000027941 */ /* 0x000fea0003800200 */
.L_x_25002:
[----:B------:R-:W-:Y:S01]  /*1a5c0*/  I2FP.F32.U32 R68, R68 ;  /* 0x0000004400447245 */ /* 0x000fe20000201000 */
[----:B------:R-:W-:Y:S02]  /*1a5d0*/  IMAD.MOV.U32 R92, RZ, RZ, 0x2f800000 ;  /* 0x2f800000ff5c7424 */ /* 0x000fe400078e00ff */
[----:B-----5:R-:W-:Y:S02]  /*1a5e0*/  HADD2.F32 R100, -RZ, R35.H0_H0 ;  /* 0x20000023ff647230 */ /* 0x020fe40000004100 */
[----:B------:R-:W-:Y:S01]  /*1a5f0*/  FFMA.FTZ R68, R68, R92, 1.1641532182693481445e-10 ;  /* 0x2f00000044447423 */ /* 0x000fe2000001005c */
[----:B------:R-:W-:Y:S02]  /*1a600*/  HADD2.F32 R111, -RZ, R67.H0_H0 ;  /* 0x20000043ff6f7230 */ /* 0x000fe40000004100 */
[----:B------:R-:W-:Y:S02]  /*1a610*/  FMUL.FTZ R92, R100, UR13 ;  /* 0x0000000d645c7c20 */ /* 0x000fe40008410000 */
[----:B------:R-:W-:-:S02]  /*1a620*/  FSETP.GTU.FTZ.AND P2, PT, R68, UR10, PT ;  /* 0x0000000a44007c0b */ /* 0x000fc4000bf5c000 */
[----:B------:R-:W-:Y:S02]  /*1a630*/  FMUL.FTZ R92, R92, UR12 ;  /* 0x0000000c5c5c7c20 */ /* 0x000fe40008410000 */
[----:B------:R-:W-:-:S03]  /*1a640*/  SEL R68, RZ, 0x1, P2 ;  /* 0x00000001ff447807 */ /* 0x000fc60001000000 */
[----:B------:R-:W-:-:S05]  /*1a650*/  FSEL R92, R92, RZ, !P2 ;  /* 0x000000ff5c5c7208 */ /* 0x000fca0005000000 */
[----:B------:R-:W-:-:S07]  /*1a660*/  FADD.FTZ R111, R111, R92 ;  /* 0x0000005c6f6f7221 */ /* 0x000fce0000010000 */
.L_x_25001:
[----:B------:R-:W-:Y:S05]  /*1a670*/  BSYNC.RECONVERGENT B1 ;  /* 0x0000000000017941 */ /* 0x000fea0003800200 */
.L_x_25000:
        /* <DEDUP_REMOVED lines=22> */
.L_x_25011:
        /* <DEDUP_REMOVED lines=13> */
.L_x_25013:
[----:B------:R-:W-:Y:S05]  /*1a8b0*/  BSYNC.RECONVERGENT B3 ;  /* 0x0000000000037941 */ /* 0x000fea0003800200 */
.L_x_25012:
        /* <DEDUP_REMOVED lines=43> */
.L_x_25010:
[----:B------:R-:W-:Y:S05]  /*1ab70*/  BSYNC.RECONVERGENT B2 ;  /* 0x0000000000027941 */ /* 0x000fea0003800200 */
.L_x_25009:
        /* <DEDUP_REMOVED lines=11> */
.L_x_25008:
[----:B------:R-:W-:Y:S05]  /*1ac30*/  BSYNC.RECONVERGENT B1 ;  /* 0x0000000000017941 */ /* 0x000fea0003800200 */
.L_x_25007:
[----:B------:R-:W-:Y:S02]  /*1ac40*/  F2FP.F16.F32.PACK_AB R23, RZ, R101 ;  /* 0x00000065ff17723e */ /* 0x000fe400000000ff */
[----:B------:R-:W-:Y:S02]  /*1ac50*/  PRMT R22, R97, 0x5410, R66 ;  /* 0x0000541061167816 */ /* 0x000fe40000000042 */
[----:B------:R-:W-:Y:S02]  /*1ac60*/  PRMT R21, R108, 0x5410, R96 ;  /* 0x000054106c157816 */ /* 0x000fe40000000060 */
[----:B------:R-:W-:Y:S02]  /*1ac70*/  PRMT R20, R112, 0x5410, R109 ;  /* 0x0000541070147816 */ /* 0x000fe4000000006d */
[----:B------:R-:W-:Y:S01]  /*1ac80*/  PRMT R23, R104, 0x5410, R23 ;  /* 0x0000541068177816 */ /* 0x000fe20000000017 */
[----:B------:R-:W-:Y:S06]  /*1ac90*/  BRA `(.L_x_25014) ;  /* 0x0000002800e07947 */ /* 0x000fec0003800000 */
.L_x_24957:
        /* <DEDUP_REMOVED lines=21> */
.L_x_25019:
        /* <DEDUP_REMOVED lines=13> */
.L_x_25021:
[----:B------:R-:W-:Y:S05]  /*1aec0*/  BSYNC.RECONVERGENT B3 ;  /* 0x0000000000037941 */ /* 0x000fea0003800200 */
.L_x_25020:
        /* <DEDUP_REMOVED lines=43> */
.L_x_25018:
[----:B------:R-:W-:Y:S05]  /*1b180*/  BSYNC.RECONVERGENT B2 ;  /* 0x0000000000027941 */ /* 0x000fea0003800200 */
.L_x_25017:
        /* <DEDUP_REMOVED lines=9> */
.L_x_25016:
[----:B------:R-:W-:Y:S05]  /*1b220*/  BSYNC.RECONVERGENT B1 ;  /* 0x0000000000017941 */ /* 0x000fea0003800200 */
.L_x_25015:
        /* <DEDUP_REMOVED lines=18> */
.L_x_25026:
        /* <DEDUP_REMOVED lines=13> */
.L_x_25028:
[----:B------:R-:W-:Y:S05]  /*1b420*/  BSYNC.RECONVERGENT B3 ;  /* 0x0000000000037941 */ /* 0x000fea0003800200 */
.L_x_25027:
        /* <DEDUP_REMOVED lines=43> */
.L_x_25025:
[----:B------:R-:W-:Y:S05]  /*1b6e0*/  BSYNC.RECONVERGENT B2 ;  /* 0x0000000000027941 */ /* 0x000fea0003800200 */
.L_x_25024:
        /* <DEDUP_REMOVED lines=9> */
.L_x_25023:
[----:B------:R-:W-:Y:S05]  /*1b780*/  BSYNC.RECONVERGENT B1 ;  /* 0x0000000000017941 */ /* 0x000fea0003800200 */
.L_x_25022:
        /* <DEDUP_REMOVED lines=18> */
.L_x_25033:
        /* <DEDUP_REMOVED lines=13> */
.L_x_25035:
[----:B------:R-:W-:Y:S05]  /*1b980*/  BSYNC.RECONVERGENT B3 ;  /* 0x0000000000037941 */ /* 0x000fea0003800200 */
.L_x_25034:
        /* <DEDUP_REMOVED lines=43> */
.L_x_25032:
[----:B------:R-:W-:Y:S05]  /*1bc40*/  BSYNC.RECONVERGENT B2 ;  /* 0x0000000000027941 */ /* 0x000fea0003800200 */
.L_x_25031:
        /* <DEDUP_REMOVED lines=9> */
.L_x_25030:
[----:B------:R-:W-:Y:S05]  /*1bce0*/  BSYNC.RECONVERGENT B1 ;  /* 0x0000000000017941 */ /* 0x000fea0003800200 */
.L_x_25029:
        /* <DEDUP_REMOVED lines=18> */
.L_x_25040:
        /* <DEDUP_REMOVED lines=13> */
.L_x_25042:
[----:B------:R-:W-:Y:S05]  /*1bee0*/  BSYNC.RECONVERGENT B3 ;  /* 0x0000000000037941 */ /* 0x000fea0003800200 */
.L_x_25041:
        /* <DEDUP_REMOVED lines=43> */
.L_x_25039:
[----:B------:R-:W-:Y:S05]  /*1c1a0*/  BSYNC.RECONVERGENT B2 ;  /* 0x0000000000027941 */ /* 0x000fea0003800200 */
.L_x_25038:
        /* <DEDUP_REMOVED lines=9> */
.L_x_25037:
[----:B------:R-:W-:Y:S05]  /*1c240*/  BSYNC.RECONVERGENT B1 ;  /* 0x0000000000017941 */ /* 0x000fea0003800200 */
.L_x_25036:
        /* <DEDUP_REMOVED lines=18> */
.L_x_25047:
        /* <DEDUP_REMOVED lines=13> */
.L_x_25049:
[----:B------:R-:W-:Y:S05]  /*1c440*/  BSYNC.RECONVERGENT B3 ;  /* 0x0000000000037941 */ /* 0x000fea0003800200 */
.L_x_25048:
        /* <DEDUP_REMOVED lines=43> */
.L_x_25046:
[----:B------:R-:W-:Y:S05]  /*1c700*/  BSYNC.RECONVERGENT B2 ;  /* 0x0000000000027941 */ /* 0x000fea0003800200 */
.L_x_25045:
        /* <DEDUP_REMOVED lines=9> */
.L_x_25044:
[----:B------:R-:W-:Y:S05]  /*1c7a0*/  BSYNC.RECONVERGENT B1 ;  /* 0x0000000000017941 */ /* 0x000fea0003800200 */
.L_x_25043:
        /* <DEDUP_REMOVED lines=18> */
.L_x_25054:
        /* <DEDUP_REMOVED lines=13> */
.L_x_25056:
[----:B------:R-:W-:Y:S05]  /*1c9a0*/  BSYNC.RECONVERGENT B3 ;  /* 0x0000000000037941 */ /* 0x000fea0003800200 */
.L_x_25055:
        /* <DEDUP_REMOVED lines=43> */
.L_x_25053:
[----:B------:R-:W-:Y:S05]  /*1cc60*/  BSYNC.RECONVERGENT B2 ;  /* 0x0000000000027941 */ /* 0x000fea0003800200 */
.L_x_25052:
        /* <DEDUP_REMOVED lines=9> */
.L_x_25051:
[----:B------:R-:W-:Y:S05]  /*1cd00*/  BSYNC.RECONVERGENT B1 ;  /* 0x0000000000017941 */ /* 0x000fea0003800200 */
.L_x_25050:
        /* <DEDUP_REMOVED lines=18> */
.L_x_25061:
        /* <DEDUP_REMOVED lines=13> */
.L_x_25063:
[----:B------:R-:W-:Y:S05]  /*1cf00*/  BSYNC.RECONVERGENT B3 ;  /* 0x0000000000037941 */ /* 0x000fea0003800200 */
.L_x_25062:
        /* <DEDUP_REMOVED lines=43> */
.L_x_25060:
[----:B------:R-:W-:Y:S05]  /*1d1c0*/  BSYNC.RECONVERGENT B2 ;  /* 0x0000000000027941 */ /* 0x000fea0003800200 */
.L_x_25059:
        /* <DEDUP_REMOVED lines=9> */
.L_x_25058:
[----:B------:R-:W-:Y:S05]  /*1d260*/  BSYNC.RECONVERGENT B1 ;  /* 0x0000000000017941 */ /* 0x000fea0003800200 */
.L_x_25057:
        /* <DEDUP_REMOVED lines=18> */
.L_x_25068:
        /* <DEDUP_REMOVED lines=13> */
.L_x_25070:
[----:B------:R-:W-:Y:S05]  /*1d460*/  BSYNC.RECONVERGENT B3 ;  /* 0x0000000000037941 */ /* 0x000fea0003800200 */
.L_x_25069:
        /* <DEDUP_REMOVED lines=43> */
.L_x_25067:
[----:B------:R-:W-:Y:S05]  /*1d720*/  BSYNC.RECONVERGENT B2 ;  /* 0x0000000000027941 */ /* 0x000fea0003800200 */
.L_x_25066:
        /* <DEDUP_REMOVED lines=9> */
.L_x_25065:
[----:B------:R-:W-:Y:S05]  /*1d7c0*/  BSYNC.RECONVERGENT B1 ;  /* 0x0000000000017941 */ /* 0x000fea0003800200 */
.L_x_25064:
[----:B------:R-:W-:Y:S02]  /*1d7d0*/  F2FP.F16.F32.PACK_AB R23, RZ, R101 ;  /* 0x00000065ff17723e */ /* 0x000fe400000000ff */
[----:B------:R-:W-:Y:S02]  /*1d7e0*/  PRMT R22, R67, 0x5410, R107 ;  /* 0x0000541043167816 */ /* 0x000fe4000000006b */
[----:B------:R-:W-:Y:S02]  /*1d7f0*/  PRMT R21, R104, 0x5410, R66 ;  /* 0x0000541068157816 */ /* 0x000fe40000000042 */
[----:B------:R-:W-:Y:S02]  /*1d800*/  PRMT R20, R108, 0x5410, R106 ;  /* 0x000054106c147816 */ /* 0x000fe4000000006a */
[----:B------:R-:W-:-:S07]  /*1d810*/  PRMT R23, R109, 0x5410, R23 ;  /* 0x000054106d177816 */ /* 0x000fce0000000017 */
.L_x_25014:
        /* <DEDUP_REMOVED lines=66> */
.L_x_25072:
[----:B------:R-:W-:Y:S05]  /*1dc40*/  BSYNC.RECONVERGENT B1 ;  /* 0x0000000000017941 */ /* 0x000fea0003800200 */
.L_x_25071:
        /* <DEDUP_REMOVED lines=104> */
.L_x_25088:
        /* <DEDUP_REMOVED lines=101> */
[----:B------:R-:W-:Y:S01]  /*1e920*/  F2FP.F16.F32.PACK_AB R19, R19, R18 ;  /* 0x000000121313723e */ /* 0x000fe200000000ff */
[C---:B------:R-:W-:Y:S01]  /*1e930*/  FMUL.FTZ R93, R24.reuse, R31 ;  /* 0x0000001f185d7220 */ /* 0x040fe20000410000 */
[----:B------:R-:W-:Y:S01]  /*1e940*/  F2FP.F16.F32.PACK_AB R18, R91, R16 ;  /* 0x000000105b12723e */ /* 0x000fe200000000ff */
        /* <DEDUP_REMOVED lines=35> */
[----:B------:R-:W-:-:S02]  /*1eb80*/  F2FP.F16.F32.PACK_AB R25, R30, R25 ;  /* 0x000000191e19723e */ /* 0x000fc400000000ff */
[----:B------:R-:W-:Y:S01]  /*1eb90*/  F2FP.F16.F32.PACK_AB R29, R96, R29 ;  /* 0x0000001d601d723e */ /* 0x000fe200000000ff */
[----:B------:R-:W-:-:S04]  /*1eba0*/  IMAD.WIDE.U32 R74, R75, 0x10, R106 ;  /* 0x000000104b4a7825 */ /* 0x000fc800078e006a */
[----:B------:R-:W-:-:S04]  /*1ebb0*/  IMAD.WIDE.U32 R76, R77, 0x10, R106 ;  /* 0x000000104d4c7825 */ /* 0x000fc800078e006a */
[----:B------:R-:W-:-:S04]  /*1ebc0*/  IMAD.WIDE.U32 R78, R79, 0x10, R106 ;  /* 0x000000104f4e7825 */ /* 0x000fc800078e006a */
[----:B--2---:R-:W-:Y:S01]  /*1ebd0*/  FFMA.FTZ R6, R6, R113, R60 ;  /* 0x0000007106067223 */ /* 0x004fe2000001003c */
[----:B---3--:R-:W-:-:S05]  /*1ebe0*/  FFMA.FTZ R89, R8, R112, R61 ;  /* 0x0000007008597223 */ /* 0x008fca000001003d */
[----:B------:R-:W-:Y:S01]  /*1ebf0*/  F2FP.F16.F32.PACK_AB R16, R89, R6 ;  /* 0x000000065910723e */ /* 0x000fe200000000ff */
        /* <DEDUP_REMOVED lines=17> */
[----:B------:R-:W-:-:S02]  /*1ed10*/  F2FP.F16.F32.PACK_AB R17, R17, R10 ;  /* 0x0000000a1111723e */ /* 0x000fc400000000ff */
[----:B------:R-:W-:Y:S02]  /*1ed20*/  F2FP.F16.F32.PACK_AB R23, R8, R23 ;  /* 0x000000170817723e */ /* 0x000fe400000000ff */
[----:B------:R-:W-:Y:S02]  /*1ed30*/  F2FP.F16.F32.PACK_AB R22, R27, R22 ;  /* 0x000000161b16723e */ /* 0x000fe400000000ff */
[----:B------:R-:W-:Y:S02]  /*1ed40*/  F2FP.F16.F32.PACK_AB R27, R102, R97 ;  /* 0x00000061661b723e */ /* 0x000fe400000000ff */
[----:B------:R-:W-:Y:S02]  /*1ed50*/  F2FP.F16.F32.PACK_AB R26, R95, R26 ;  /* 0x0000001a5f1a723e */ /* 0x000fe400000000ff */
[----:B------:R-:W-:Y:S02]  /*1ed60*/  F2FP.F16.F32.PACK_AB R24, R31, R24 ;  /* 0x000000181f18723e */ /* 0x000fe400000000ff */
        /* <DEDUP_REMOVED lines=8> */
[----:B------:R1:W-:Y:S04]  /*1edf0*/  STG.E.128 desc[UR8][R72.64], R20 ;  /* 0x0000001448007986 */ /* 0x0003e8000c101d08 */
[----:B------:R1:W-:Y:S04]  /*1ee00*/  STG.E.128 desc[UR8][R74.64], R24 ;  /* 0x000000184a007986 */ /* 0x0003e8000c101d08 */
[----:B------:R1:W-:Y:S04]  /*1ee10*/  STG.E.128 desc[UR8][R76.64], R28 ;  /* 0x0000001c4c007986 */ /* 0x0003e8000c101d08 */
[----:B------:R1:W-:Y:S02]  /*1ee20*/  STG.E.128 desc[UR8][R78.64], R64 ;  /* 0x000000404e007986 */ /* 0x0003e4000c101d08 */
.L_x_25075:
[----:B------:R-:W-:Y:S05]  /*1ee30*/  BSYNC.RECONVERGENT B1 ;  /* 0x0000000000017941 */ /* 0x000fea0003800200 */
.L_x_25074:
[----:B-1----:R-:W1:Y:S02]  /*1ee40*/  LDC.64 R16, c[0x0][0x380] ;  /* 0x0000e000ff107b82 */ /* 0x002e640000000a00 */
[----:B-1----:R-:W-:-:S05]  /*1ee50*/  IMAD R2, R16, 0x4, R2 ;  /* 0x0000000410027824 */ /* 0x002fca00078e0202 */
[----:B------:R-:W-:-:S13]  /*1ee60*/  ISETP.GE.AND P0, PT, R2, R17, PT ;  /* 0x000000110200720c */ /* 0x000fda0003f06270 */
[----:B------:R-:W-:Y:S05]  /*1ee70*/  @!P0 BRA `(.L_x_25076) ;  /* 0xfffffe1c00348947 */ /* 0x000fea000383ffff */
[----:B------:R-:W-:Y:S05]  /*1ee80*/  BSYNC B0 ;  /* 0x0000000000007941 */ /* 0x000fea0003800000 */
.L_x_24484:
[----:B------:R-:W-:Y:S05]  /*1ee90*/  EXIT ;  /* 0x000000000000794d */ /* 0x000fea0003800000 */
.L_x_25073:
[----:B------:R-:W-:Y:S01]  /*1eea0*/  HFMA2 R96, -RZ, RZ, 0, 5.9604644775390625e-08 ;  /* 0x00000001ff607431 */ /* 0x000fe200000001ff */
[----:B------:R-:W-:Y:S01]  /*1eeb0*/  BSSY B1, `(.L_x_25077) ;  /* 0x0000006000017945 */ /* 0x000fe20003800000 */
[----:B------:R-:W-:Y:S01]  /*1eec0*/  IMAD.MOV.U32 R97, RZ, RZ, 0x1f ;  /* 0x0000001fff617424 */ /* 0x000fe200078e00ff */
[----:B------:R-:W-:-:S07]  /*1eed0*/  MOV R29, 0xffffffff ;  /* 0xffffffff001d7802 */ /* 0x000fce0000000f00 */
[----:B01---5:R-:W-:Y:S05]  /*1eee0*/  WARPSYNC.COLLECTIVE R29, `(.L_x_25078) ;  /* 0x000000001d087348 */ /* 0x023fea0003c00000 */
[----:B------:R2:W3:Y:S02]  /*1eef0*/  SHFL.BFLY P1, R67, R66, R96, R97 ;  /* 0x0c00006042437389 */ /* 0x0004e40000020061 */
[----:B0123-5:R-:W-:Y:S05]  /*1ef00*/  ENDCOLLECTIVE ;  /* 0x000000000000791b */ /* 0x02ffea0003800000 */
.L_x_25078:
[----:B------:R-:W-:Y:S05]  /*1ef10*/  BSYNC B1 ;  /* 0x0000000000017941 */ /* 0x000fea0003800000 */
.L_x_25077:
        /* <DEDUP_REMOVED lines=10> */
.L_x_25079:
[----:B------:R-:W-:Y:S01]  /*1efc0*/  HFMA2 R96, -RZ, RZ, 0, 2.384185791015625e-07 ;  /* 0x00000004ff607431 */ /* 0x000fe200000001ff */
[----:B------:R-:W-:-:S05]  /*1efd0*/  MOV R20, R67 ;  /* 0x0000004300147202 */ /* 0x000fca0000000f00 */
[----:B------:R-:W-:-:S04]  /*1efe0*/  FADD.FTZ R22, R21, R20 ;  /* 0x0000001415167221 */ /* 0x000fc80000010000 */
[----:B------:R-:W-:-:S07]  /*1eff0*/  IMAD.MOV.U32 R66, RZ, RZ, R22 ;  /* 0x000000ffff427224 */ /* 0x000fce00078e0016 */
[----:B------:R-:W-:Y:S05]  /*1f000*/  WARPSYNC.COLLECTIVE R29, `(.L_x_25080) ;  /* 0x000000001d087348 */ /* 0x000fea0003c00000 */
[----:B------:R0:W1:Y:S02]  /*1f010*/  SHFL.BFLY P1, R67, R66, R96, R97 ;  /* 0x0c00006042437389 */ /* 0x0000640000020061 */
[----:B01----:R-:W-:Y:S05]  /*1f020*/  ENDCOLLECTIVE ;  /* 0x000000000000791b */ /* 0x003fea0003800000 */
.L_x_25080:
[----:B------:R-:W-:Y:S02]  /*1f030*/  IMAD.MOV.U32 R96, RZ, RZ, 0x8 ;  /* 0x00000008ff607424 */ /* 0x000fe400078e00ff */
[----:B------:R-:W-:-:S04]  /*1f040*/  IMAD.MOV.U32 R23, RZ, RZ, R67 ;  /* 0x000000ffff177224 */ /* 0x000fc800078e0043 */
[----:B------:R-:W-:-:S05]  /*1f050*/  FADD.FTZ R23, R22, R23 ;  /* 0x0000001716177221 */ /* 0x000fca0000010000 */
[----:B------:R-:W-:-:S07]  /*1f060*/  MOV R66, R23 ;  /* 0x0000001700427202 */ /* 0x000fce0000000f00 */
[----:B------:R-:W-:Y:S05]  /*1f070*/  WARPSYNC.COLLECTIVE R29, `(.L_x_25081) ;  /* 0x000000001d087348 */ /* 0x000fea0003c00000 */
[----:B------:R0:W1:Y:S02]  /*1f080*/  SHFL.BFLY P1, R67, R66, R96, R97 ;  /* 0x0c00006042437389 */ /* 0x0000640000020061 */
[----:B01----:R-:W-:Y:S05]  /*1f090*/  ENDCOLLECTIVE ;  /* 0x000000000000791b */ /* 0x003fea0003800000 */
.L_x_25081:
[----:B------:R-:W-:Y:S01]  /*1f0a0*/  HFMA2 R96, -RZ, RZ, 0, 9.5367431640625e-07 ;  /* 0x00000010ff607431 */ /* 0x000fe200000001ff */
[----:B------:R-:W-:-:S05]  /*1f0b0*/  MOV R20, R67 ;  /* 0x0000004300147202 */ /* 0x000fca0000000f00 */
[----:B------:R-:W-:-:S04]  /*1f0c0*/  FADD.FTZ R27, R23, R20 ;  /* 0x00000014171b7221 */ /* 0x000fc80000010000 */
[----:B------:R-:W-:-:S07]  /*1f0d0*/  IMAD.MOV.U32 R66, RZ, RZ, R27 ;  /* 0x000000ffff427224 */ /* 0x000fce00078e001b */
[----:B------:R-:W-:Y:S05]  /*1f0e0*/  WARPSYNC.COLLECTIVE R29, `(.L_x_25082) ;  /* 0x000000001d087348 */ /* 0x000fea0003c00000 */
[----:B------:R0:W1:Y:S02]  /*1f0f0*/  SHFL.BFLY P1, R67, R66, R96, R97 ;  /* 0x0c00006042437389 */ /* 0x0000640000020061 */
[----:B01----:R-:W-:Y:S05]  /*1f100*/  ENDCOLLECTIVE ;  /* 0x000000000000791b */ /* 0x003fea0003800000 */
.L_x_25082:
        /* <DEDUP_REMOVED lines=88> */
.L_x_25083:
[----:B------:R-:W-:Y:S01]  /*1f690*/  HFMA2 R96, -RZ, RZ, 0, 1.1920928955078125e-07 ;  /* 0x00000002ff607431 */ /* 0x000fe200000001ff */
[----:B------:R-:W-:-:S05]  /*1f6a0*/  MOV R21, R67 ;  /* 0x0000004300157202 */ /* 0x000fca0000000f00 */
[----:B------:R-:W-:-:S04]  /*1f6b0*/  FADD.FTZ R21, R20, R21 ;  /* 0x0000001514157221 */ /* 0x000fc80000010000 */
[----:B------:R-:W-:-:S07]  /*1f6c0*/  IMAD.MOV.U32 R66, RZ, RZ, R21 ;  /* 0x000000ffff427224 */ /* 0x000fce00078e0015 */
[----:B------:R-:W-:Y:S05]  /*1f6d0*/  WARPSYNC.COLLECTIVE R29, `(.L_x_25084) ;  /* 0x000000001d087348 */ /* 0x000fea0003c00000 */
[----:B------:R0:W1:Y:S02]  /*1f6e0*/  SHFL.BFLY P1, R67, R66, R96, R97 ;  /* 0x0c00006042437389 */ /* 0x0000640000020061 */
[----:B01----:R-:W-:Y:S05]  /*1f6f0*/  ENDCOLLECTIVE ;  /* 0x000000000000791b */ /* 0x003fea0003800000 */
.L_x_25084:
[----:B------:R-:W-:Y:S02]  /*1f700*/  IMAD.MOV.U32 R96, RZ, RZ, 0x4 ;  /* 0x00000004ff607424 */ /* 0x000fe400078e00ff */
[----:B------:R-:W-:-:S04]  /*1f710*/  IMAD.MOV.U32 R22, RZ, RZ, R67 ;  /* 0x000000ffff167224 */ /* 0x000fc800078e0043 */
[----:B------:R-:W-:-:S05]  /*1f720*/  FADD.FTZ R22, R21, R22 ;  /* 0x0000001615167221 */ /* 0x000fca0000010000 */
[----:B------:R-:W-:-:S07]  /*1f730*/  MOV R66, R22 ;  /* 0x0000001600427202 */ /* 0x000fce0000000f00 */
[----:B------:R-:W-:Y:S05]  /*1f740*/  WARPSYNC.COLLECTIVE R29, `(.L_x_25085) ;  /* 0x000000001d087348 */ /* 0x000fea0003c00000 */
[----:B------:R0:W1:Y:S02]  /*1f750*/  SHFL.BFLY P1, R67, R66, R96, R97 ;  /* 0x0c00006042437389 */ /* 0x0000640000020061 */
[----:B01----:R-:W-:Y:S05]  /*1f760*/  ENDCOLLECTIVE ;  /* 0x000000000000791b */ /* 0x003fea0003800000 */
.L_x_25085:
[----:B------:R-:W-:Y:S01]  /*1f770*/  HFMA2 R96, -RZ, RZ, 0, 4.76837158203125e-07 ;  /* 0x00000008ff607431 */ /* 0x000fe200000001ff */
[----:B------:R-:W-:-:S05]  /*1f780*/  MOV R23, R67 ;  /* 0x0000004300177202 */ /* 0x000fca0000000f00 */
[----:B------:R-:W-:-:S04]  /*1f790*/  FADD.FTZ R23, R22, R23 ;  /* 0x0000001716177221 */ /* 0x000fc80000010000 */
[----:B------:R-:W-:-:S07]  /*1f7a0*/  IMAD.MOV.U32 R66, RZ, RZ, R23 ;  /* 0x000000ffff427224 */ /* 0x000fce00078e0017 */
[----:B------:R-:W-:Y:S05]  /*1f7b0*/  WARPSYNC.COLLECTIVE R29, `(.L_x_25086) ;  /* 0x000000001d087348 */ /* 0x000fea0003c00000 */
[----:B------:R0:W1:Y:S02]  /*1f7c0*/  SHFL.BFLY P1, R67, R66, R96, R97 ;  /* 0x0c00006042437389 */ /* 0x0000640000020061 */
[----:B01----:R-:W-:Y:S05]  /*1f7d0*/  ENDCOLLECTIVE ;  /* 0x000000000000791b */ /* 0x003fea0003800000 */
.L_x_25086:
[----:B------:R-:W-:Y:S02]  /*1f7e0*/  IMAD.MOV.U32 R96, RZ, RZ, 0x10 ;  /* 0x00000010ff607424 */ /* 0x000fe400078e00ff */
[----:B------:R-:W-:-:S04]  /*1f7f0*/  IMAD.MOV.U32 R28, RZ, RZ, R67 ;  /* 0x000000ffff1c7224 */ /* 0x000fc800078e0043 */
[----:B------:R-:W-:-:S05]  /*1f800*/  FADD.FTZ R28, R23, R28 ;  /* 0x0000001c171c7221 */ /* 0x000fca0000010000 */
[----:B------:R-:W-:-:S07]  /*1f810*/  MOV R66, R28 ;  /* 0x0000001c00427202 */ /* 0x000fce0000000f00 */
[----:B------:R-:W-:Y:S05]  /*1f820*/  WARPSYNC.COLLECTIVE R29, `(.L_x_25087) ;  /* 0x000000001d087348 */ /* 0x000fea0003c00000 */
[----:B------:R0:W1:Y:S02]  /*1f830*/  SHFL.BFLY P1, R67, R66, R96, R97 ;  /* 0x0c00006042437389 */ /* 0x0000640000020061 */
[----:B01----:R-:W-:Y:S05]  /*1f840*/  ENDCOLLECTIVE ;  /* 0x000000000000791b */ /* 0x003fea0003800000 */
.L_x_25087:
[----:B------:R-:W-:Y:S01]  /*1f850*/  MOV R27, R67 ;  /* 0x00000043001b7202 */ /* 0x000fe20000000f00 */
[----:B------:R-:W-:Y:S06]  /*1f860*/  BRA `(.L_x_25088) ;  /* 0xffffffe800987947 */ /* 0x000fec000383ffff */
.L_x_25089:
        /* <DEDUP_REMOVED lines=9> */
.L_x_45859:


//--------------------- .text._ZN10layer_norm13ln_fwd_kernelINS_13Kernel_traitsIf6__halfS2_S2_fjLj1280ELj1ELj4ELj1ELj16ENS_18Kernel_traits_baseILj1280EfS2_S2_S2_fjLj128EEEEELb1ELb1ELb0ELb0EEEvNS_9FwdParamsE --------------------------
	.section	.text._ZN10layer_norm13ln_fwd_kernelINS_13Kernel_traitsIf6__halfS2_S2_fjLj1280ELj1ELj4ELj1ELj16ENS_18Kernel_traits_baseILj1280EfS2_S2_S2_fjLj128EEEEELb1ELb1ELb0ELb0EEEvNS_9FwdParamsE,"ax",@progbits
	.align	128
        .global         _ZN10layer_norm13ln_fwd_kernelINS_13Kernel_traitsIf6__halfS2_S2_fjLj1280ELj1ELj4ELj1ELj16ENS_18Kernel_traits_baseILj1280EfS2_S2_S2_fjLj128EEEEELb1ELb1ELb0ELb0EEEvNS_9FwdParamsE
        .type           _ZN10layer_norm13ln_fwd_kernelINS_13Kernel_traitsIf6__halfS2_S2_fjLj1280ELj1ELj4ELj1ELj16ENS_18Kernel_traits_baseILj1280EfS2_S2_S2_fjLj128EEEEELb1ELb1ELb0ELb0EEEvNS_9FwdParamsE,@function
        .size           _ZN10layer_norm13ln_fwd_kernelINS_13Kernel_traitsIf6__halfS2_S2_fjLj1280ELj1ELj4ELj1ELj16ENS_18Kernel_traits_baseILj1280EfS2_S2_S2_fjLj128EEEEELb1ELb1ELb0ELb0EEEvNS_9FwdParamsE,(.L_x_45860 - _ZN10layer_norm13ln_fwd_kernelINS_13Kernel_traitsIf6__halfS2_S2_fjLj1280ELj1ELj4ELj1ELj16ENS_18Kernel_traits_baseILj1280EfS2_S2_S2_fjLj128EEEEELb1ELb1ELb0ELb0EEEvNS_9FwdParamsE)
        .other          _ZN10layer_norm13ln_fwd_kernelINS_13Kernel_traitsIf6__halfS2_S2_fjLj1280ELj1ELj4ELj1ELj16ENS_18Kernel_traits_baseILj1280EfS2_S2_S2_fjLj128EEEEELb1ELb1ELb0ELb0EEEvNS_9FwdParamsE,@"STO_CUDA_ENTRY STV_DEFAULT"
_ZN10layer_norm13ln_fwd_kernelINS_13Kernel_traitsIf6__halfS2_S2_fjLj1280ELj1ELj4ELj1ELj16ENS_18Kernel_traits_baseILj1280EfS2_S2_S2_fjLj128EEEEELb1ELb1ELb0ELb0EEEvNS_9FwdParamsE:
.text._ZN10layer_norm13ln_fwd_kernelINS_13Kernel_traitsIf6__halfS2_S2_fjLj1280ELj1ELj4ELj1ELj16ENS_18Kernel_traits_baseILj1280EfS2_S2_S2_fjLj128EEEEELb1ELb1ELb0ELb0EEEvNS_9FwdParamsE:
        /* <DEDUP_REMOVED lines=105> */
.L_x_25091:
        /* <DEDUP_REMOVED lines=69> */
.L_x_25092:
[----:B------:R-:W-:Y:S05]  /*0ae0*/  BSYNC.RECONVERGENT B0 ;  /* 0x0000000000007941 */ /* 0x000fea0003800200 */
.L_x_25090:
[----:B------:R-:W1:Y:S02]  /*0af0*/  LDCU UR4, c[0x0][0x384] ;  /* 0x00007080ff0477ac */ /* 0x000e640008000800 */
[----:B-1----:R-:W-:-:S13]  /*0b00*/  ISETP.GE.AND P0, PT, R2, UR4, PT ;  /* 0x0000000402007c0c */ /* 0x002fda000bf06270 */
[----:B------:R-:W-:Y:S05]  /*0b10*/  @P0 EXIT ;  /* 0x000000000000094d */ /* 0x000fea0003800000 */
[----:B------:R-:W1:Y:S01]  /*0b20*/  LDC R5, c[0x0][0x360] ;  /* 0x0000d800ff057b82 */ /* 0x000e620000000800 */
[----:B0-----:R-:W-:Y:S01]  /*0b30*/  IMAD.HI.U32 R11, R3, -0x2daee0ad, RZ ;  /* 0xd2511f53030b7827 */ /* 0x001fe200078e00ff */
[----:B-----5:R-:W-:Y:S01]  /*0b40*/  IADD3 R8, PT, PT, R162, -0x61c88647, RZ ;  /* 0x9e3779b9a2087810 */ /* 0x020fe20007ffe0ff */
[----:B------:R-:W0:Y:S01]  /*0b50*/  LDCU UR12, c[0x0][0x388] ;  /* 0x00007100ff0c77ac */ /* 0x000e220008000800 */
[----:B------:R-:W-:Y:S01]  /*0b60*/  LOP3.LUT R7, R7, 0xffffffbf, RZ, 0xc0, !PT ;  /* 0xffffffbf07077812 */ /* 0x000fe200078ec0ff */
[----:B------:R-:W-:Y:S01]  /*0b70*/  IMAD R15, R3, -0x2daee0ad, RZ ;  /* 0xd2511f53030f7824 */ /* 0x000fe200078e02ff */
[----:B------:R-:W-:Y:S01]  /*0b80*/  LOP3.LUT R11, R11, R163, RZ, 0x3c, !PT ;  /* 0x000000a30b0b7212 */ /* 0x000fe200078e3cff */
[C---:B------:R-:W-:Y:S01]  /*0b90*/  VIADD R12, R163.reuse, 0xbb67ae85 ;  /* 0xbb67ae85a30c7836 */ /* 0x040fe20000000000 */
[----:B------:R-:W-:Y:S01]  /*0ba0*/  LOP3.LUT R188, R188, 0x3, RZ, 0xc0, !PT ;  /* 0x00000003bcbc7812 */ /* 0x000fe200078ec0ff */
[----:B------:R-:W-:Y:S01]  /*0bb0*/  VIADD R14, R163, 0x76cf5d0a ;  /* 0x76cf5d0aa30e7836 */ /* 0x000fe20000000000 */
[----:B------:R-:W2:Y:S01]  /*0bc0*/  LDCU.U8 UR10, c[0x0][0x410] ;  /* 0x00008200ff0a77ac */ /* 0x000ea20008000000 */
[C---:B------:R-:W-:Y:S01]  /*0bd0*/  IMAD.HI.U32 R6, R11.reuse, -0x326172a9, RZ ;  /* 0xcd9e8d570b067827 */ /* 0x040fe200078e00ff */
[----:B------:R-:W3:Y:S03]  /*0be0*/  LDCU UR11, c[0x0][0x448] ;  /* 0x00008900ff0b77ac */ /* 0x000ee60008000800 */
[----:B------:R-:W-:Y:S01]  /*0bf0*/  IMAD R11, R11, -0x326172a9, RZ ;  /* 0xcd9e8d570b0b7824 */ /* 0x000fe200078e02ff */
[----:B------:R-:W4:Y:S01]  /*0c00*/  LDCU.64 UR8, c[0x0][0x3a0] ;  /* 0x00007400ff0877ac */ /* 0x000f220008000a00 */
[----:B-1----:R-:W-:Y:S01]  /*0c10*/  IMAD R5, R5, UR5, R30 ;  /* 0x0000000505057c24 */ /* 0x002fe2000f8e021e */
[----:B------:R-:W1:Y:S03]  /*0c20*/  LDCU.64 UR4, c[0x0][0x3e0] ;  /* 0x00007c00ff0477ac */ /* 0x000e660008000a00 */
[----:B------:R-:W-:-:S04]  /*0c30*/  IMAD.HI.U32 R9, R5, -0x326172a9, RZ ;  /* 0xcd9e8d5705097827 */ /* 0x000fc800078e00ff */
[----:B------:R-:W-:Y:S01]  /*0c40*/  IMAD R13, R5, -0x326172a9, RZ ;  /* 0xcd9e8d57050d7824 */ /* 0x000fe200078e02ff */
[----:B------:R-:W-:-:S04]  /*0c50*/  LOP3.LUT R9, R4, R9, R162, 0x96, !PT ;  /* 0x0000000904097212 */ /* 0x000fc800078e96a2 */
[----:B------:R-:W-:Y:S01]  /*0c60*/  LOP3.LUT R6, R8, R13, R6, 0x96, !PT ;  /* 0x0000000d08067212 */ /* 0x000fe200078e9606 */
[----:B------:R-:W-:-:S04]  /*0c70*/  IMAD.HI.U32 R10, R9, -0x2daee0ad, RZ ;  /* 0xd2511f53090a7827 */ /* 0x000fc800078e00ff */
[----:B------:R-:W-:Y:S01]  /*0c80*/  IMAD R13, R9, -0x2daee0ad, RZ ;  /* 0xd2511f53090d7824 */ /* 0x000fe200078e02ff */
[----:B------:R-:W-:Y:S01]  /*0c90*/  LOP3.LUT R10, R12, R15, R10, 0x96, !PT ;  /* 0x0000000f0c0a7212 */ /* 0x000fe200078e960a */
[----:B------:R-:W-:Y:S01]  /*0ca0*/  IMAD.HI.U32 R12, R6, -0x2daee0ad, RZ ;  /* 0xd2511f53060c7827 */ /* 0x000fe200078e00ff */
[----:B------:R-:W-:Y:S02]  /*0cb0*/  IADD3 R9, PT, PT, R162, 0x3c6ef372, RZ ;  /* 0x3c6ef372a2097810 */ /* 0x000fe40007ffe0ff */
[----:B------:R-:W-:Y:S01]  /*0cc0*/  IADD3 R15, PT, PT, R163, -0x126145ec, RZ ;  /* 0xed9eba14a30f7810 */ /* 0x000fe20007ffe0ff */
[----:B------:R-:W-:Y:S01]  /*0cd0*/  IMAD.HI.U32 R8, R10, -0x326172a9, RZ ;  /* 0xcd9e8d570a087827 */ /* 0x000fe200078e00ff */
[----:B------:R-:W-:Y:S02]  /*0ce0*/  LOP3.LUT R12, R14, R13, R12, 0x96, !PT ;  /* 0x0000000d0e0c7212 */ /* 0x000fe400078e960c */
[----:B-1----:R-:W-:Y:S01]  /*0cf0*/  ISETP.NE.U32.AND P0, PT, RZ, UR4, PT ;  /* 0x00000004ff007c0c */ /* 0x002fe2000bf05070 */
[----:B------:R-:W-:Y:S01]  /*0d00*/  IMAD R13, R6, -0x2daee0ad, RZ ;  /* 0xd2511f53060d7824 */ /* 0x000fe200078e02ff */
[----:B------:R-:W-:Y:S01]  /*0d10*/  LOP3.LUT R8, R9, R11, R8, 0x96, !PT ;  /* 0x0000000b09087212 */ /* 0x000fe200078e9608 */
[----:B------:R-:W-:Y:S01]  /*0d20*/  VIADD R14, R163, 0x32370b8f ;  /* 0x32370b8fa30e7836 */ /* 0x000fe20000000000 */
[----:B------:R-:W-:Y:S01]  /*0d30*/  ISETP.NE.AND.EX P0, PT, RZ, UR5, PT, P0 ;  /* 0x00000005ff007c0c */ /* 0x000fe2000bf05300 */
[----:B------:R-:W-:-:S02]  /*0d40*/  VIADD R11, R162, 0xdaa66d2b ;  /* 0xdaa66d2ba20b7836 */ /* 0x000fc40000000000 */
[----:B------:R-:W-:-:S04]  /*0d50*/  IMAD.HI.U32 R6, R8, -0x2daee0ad, RZ ;  /* 0xd2511f5308067827 */ /* 0x000fc800078e00ff */
[----:B------:R-:W-:Y:S01]  /*0d60*/  IMAD R10, R10, -0x326172a9, RZ ;  /* 0xcd9e8d570a0a7824 */ /* 0x000fe200078e02ff */
[----:B------:R-:W-:Y:S01]  /*0d70*/  LOP3.LUT R6, R14, R13, R6, 0x96, !PT ;  /* 0x0000000d0e067212 */ /* 0x000fe200078e9606 */
[----:B------:R-:W-:-:S04]  /*0d80*/  IMAD.HI.U32 R9, R12, -0x326172a9, RZ ;  /* 0xcd9e8d570c097827 */ /* 0x000fc800078e00ff */
[----:B------:R-:W-:Y:S01]  /*0d90*/  IMAD R14, R8, -0x2daee0ad, RZ ;  /* 0xd2511f53080e7824 */ /* 0x000fe200078e02ff */
[----:B------:R-:W-:Y:S01]  /*0da0*/  LOP3.LUT R9, R11, R10, R9, 0x96, !PT ;  /* 0x0000000a0b097212 */ /* 0x000fe200078e9609 */
[----:B------:R-:W-:Y:S01]  /*0db0*/  IMAD R11, R12, -0x326172a9, RZ ;  /* 0xcd9e8d570c0b7824 */ /* 0x000fe200078e02ff */
[----:B------:R-:W-:Y:S01]  /*0dc0*/  @P0 LOP3.LUT R7, R7, 0x40, RZ, 0xfc, !PT ;  /* 0x0000004007070812 */ /* 0x000fe200078efcff */
        /* <DEDUP_REMOVED lines=19> */
[----:B------:R-:W-:-:S03]  /*0f00*/  LOP3.LUT R8, R10, R13, R8, 0x96, !PT ;  /* 0x0000000d0a087212 */ /* 0x000fc600078e9608 */
[----:B------:R-:W-:Y:S01]  /*0f10*/  IMAD R13, R6, -0x2daee0ad, RZ ;  /* 0xd2511f53060d7824 */ /* 0x000fe200078e02ff */
[----:B------:R-:W-:Y:S01]  /*0f20*/  LOP3.LUT R11, R14, R12, R11, 0x96, !PT ;  /* 0x0000000c0e0b7212 */ /* 0x000fe200078e960b */
[----:B------:R-:W-:Y:S01]  /*0f30*/  IMAD.HI.U32 R10, R8, -0x2daee0ad, RZ ;  /* 0xd2511f53080a7827 */ /* 0x000fe200078e00ff */
[----:B------:R-:W-:-:S03]  /*0f40*/  IADD3 R12, PT, PT, R162, 0x5384540f, RZ ;  /* 0x5384540fa20c7810 */ /* 0x000fc60007ffe0ff */
        /* <DEDUP_REMOVED lines=14> */
[----:B------:R-:W-:-:S04]  /*1030*/  IMAD.HI.U32 R29, R8, -0x2daee0ad, RZ ;  /* 0xd2511f53081d7827 */ /* 0x000fc800078e00ff */
        /* <DEDUP_REMOVED lines=8> */
[----:B0-234-:R-:W-:-:S07]  /*10c0*/  IMAD R186, R8, -0x2daee0ad, RZ ;  /* 0xd2511f5308ba7824 */ /* 0x01dfce00078e02ff */
.L_x_25523:
[----:B------:R-:W-:-:S13]  /*10d0*/  LOP3.LUT P1, RZ, R7, 0x40, RZ, 0xc0, !PT ;  /* 0x0000004007ff7812 */ /* 0x000fda000782c0ff */
[----:B------:R-:W0:Y:S02]  /*10e0*/  @P1 LDC.64 R156, c[0x0][0x3e0] ;  /* 0x0000f800ff9c1b82 */ /* 0x000e240000000a00 */
[----:B0-----:R-:W-:-:S06]  /*10f0*/  @P1 IMAD.WIDE R156, R2, 0x2, R156 ;  /* 0x00000002029c1825 */ /* 0x001fcc00078e029c */
[----:B------:R-:W2:Y:S01]  /*1100*/  @P1 LDG.E.U16 R156, desc[UR6][R156.64] ;  /* 0x000000069c9c1981 */ /* 0x000ea2000c1e1500 */
[----:B-1----:R-:W-:Y:S01]  /*1110*/  IMAD R158, R2, UR12, RZ ;  /* 0x0000000c029e7c24 */ /* 0x002fe2000f8e02ff */
        /* <DEDUP_REMOVED lines=9> */
[----:B------:R-:W-:-:S05]  /*11b0*/  LEA.HI.SX32 R176, R159, R176, 0x1d ;  /* 0x000000b09fb07211 */ /* 0x000fca00078feaff */
[----:B------:R-:W-:Y:S02]  /*11c0*/  IMAD.MOV.U32 R183, RZ, RZ, R176 ;  /* 0x000000ffffb77224 */ /* 0x000fe400078e00b0 */
        /* <DEDUP_REMOVED lines=22> */
.L_x_45696:
[----:B------:R-:W-:Y:S05]  /*1330*/  BRX R8 -0x1340                                         (*"BRANCH_TARGETS .L_x_45697,.L_x_45698,.L_x_45699"*) ;  /* 0xffffffec08307949 */ /* 0x000fea000383ffff */
.L_x_45699:
[----:B------:R-:W-:Y:S01]  /*1340*/  VIADD R9, R188, 0x1 ;  /* 0x00000001bc097836 */ /* 0x000fe20000000000 */
[----:B------:R-:W-:Y:S01]  /*1350*/  MOV R184, R186 ;  /* 0x000000ba00b87202 */ /* 0x000fe20000000f00 */
[----:B------:R-:W-:Y:S01]  /*1360*/  IMAD.MOV.U32 R8, RZ, RZ, R28 ;  /* 0x000000ffff087224 */ /* 0x000fe200078e001c */
[----:B------:R-:W-:Y:S06]  /*1370*/  BRA `(.L_x_25097) ;  /* 0x00000004003c7947 */ /* 0x000fec0003800000 */
.L_x_45697:
[----:B------:R-:W-:Y:S01]  /*1380*/  IMAD.MOV.U32 R184, RZ, RZ, R186 ;  /* 0x000000ffffb87224 */ /* 0x000fe200078e00ba */
[----:B------:R-:W-:Y:S01]  /*1390*/  MOV R9, 0x3 ;  /* 0x0000000300097802 */ /* 0x000fe20000000f00 */
[----:B------:R-:W-:Y:S01]  /*13a0*/  IMAD.MOV.U32 R8, RZ, RZ, R29 ;  /* 0x000000ffff087224 */ /* 0x000fe200078e001d */
[----:B------:R-:W-:Y:S06]  /*13b0*/  BRA `(.L_x_25097) ;  /* 0x00000004002c7947 */ /* 0x000fec0003800000 */
.L_x_45698:
        /* <DEDUP_REMOVED lines=13> */
.L_x_25099:
[----:B------:R-:W-:Y:S05]  /*1490*/  BSYNC.RECONVERGENT B2 ;  /* 0x0000000000027941 */ /* 0x000fea0003800200 */
.L_x_25098:
        /* <DEDUP_REMOVED lines=59> */
[----:B------:R-:W-:Y:S01]  /*1850*/  LOP3.LUT R29, R29, R8, R167, 0x96, !PT ;  /* 0x000000081d1d7212 */ /* 0x000fe200078e96a7 */
[----:B------:R-:W-:-:S07]  /*1860*/  IMAD.MOV.U32 R8, RZ, RZ, R186 ;  /* 0x000000ffff087224 */ /* 0x000fce00078e00ba */
.L_x_25097:
[----:B------:R-:W-:Y:S05]  /*1870*/  BSYNC.RECONVERGENT B1 ;  /* 0x0000000000017941 */ /* 0x000fea0003800200 */
.L_x_25096:
[----:B------:R-:W0:Y:S01]  /*1880*/  LDC R186, c[0x0][0x408] ;  /* 0x00010200ffba7b82 */ /* 0x000e220000000800 */
[----:B------:R-:W-:Y:S01]  /*1890*/  I2FP.F32.U32 R8, R8 ;  /* 0x0000000800087245 */ /* 0x000fe20000201000 */
[----:B-----5:R-:W-:Y:S01]  /*18a0*/  HADD2.F32 R21, -RZ, R156.H0_H0 ;  /* 0x2000009cff157230 */ /* 0x020fe20000004100 */
[----:B------:R-:W-:Y:S01]  /*18b0*/  ISETP.NE.AND P1, PT, R9, 0x1, PT ;  /* 0x000000010900780c */ /* 0x000fe20003f25270 */
[----:B------:R-:W-:Y:S01]  /*18c0*/  IMAD.MOV.U32 R177, RZ, RZ, 0x2f800000 ;  /* 0x2f800000ffb17424 */ /* 0x000fe200078e00ff */
[----:B------:R-:W-:Y:S01]  /*18d0*/  LOP3.LUT R7, R7, 0xfffffffd, RZ, 0xc0, !PT ;  /* 0xfffffffd07077812 */ /* 0x000fe200078ec0ff */
[----:B------:R-:W-:Y:S01]  /*18e0*/  BSSY.RECONVERGENT B1, `(.L_x_25100) ;  /* 0x0000061000017945 */ /* 0x000fe20003800200 */
[----:B------:R-:W-:Y:S01]  /*18f0*/  FMUL.FTZ R21, R21, R182 ;  /* 0x000000b615157220 */ /* 0x000fe20000410000 */
[----:B------:R-:W1:Y:S01]  /*1900*/  LDC R183, c[0x0][0x404] ;  /* 0x00010100ffb77b82 */ /* 0x000e620000000800 */
[----:B------:R-:W-:Y:S01]  /*1910*/  FFMA.FTZ R8, R8, R177, 1.1641532182693481445e-10 ;  /* 0x2f00000008087423 */ /* 0x000fe200000100b1 */
[----:B------:R-:W-:Y:S01]  /*1920*/  IMAD.MOV.U32 R22, RZ, RZ, 0x2 ;  /* 0x00000002ff167424 */ /* 0x000fe200078e00ff */
[----:B------:R-:W-:Y:S01]  /*1930*/  MOV R10, R30 ;  /* 0x0000001e000a7202 */ /* 0x000fe20000000f00 */
[----:B0-----:R-:W-:-:S02]  /*1940*/  FMUL.FTZ R21, R21, R186 ;  /* 0x000000ba15157220 */ /* 0x001fc40000410000 */
[----:B-1----:R-:W-:Y:S01]  /*1950*/  FSETP.GTU.FTZ.AND P0, PT, R8, R183, PT ;  /* 0x000000b70800720b */ /* 0x002fe20003f1c000 */
[----:B------:R-:W-:-:S03]  /*1960*/  HADD2.F32 R8, -RZ, R32.H0_H0 ;  /* 0x20000020ff087230 */ /* 0x000fc60000004100 */
        /* <DEDUP_REMOVED lines=13> */
.L_x_25102:
        /* <DEDUP_REMOVED lines=13> */
.L_x_25104:
[----:B------:R-:W-:Y:S05]  /*1b10*/  BSYNC.RECONVERGENT B2 ;  /* 0x0000000000027941 */ /* 0x000fea0003800200 */
.L_x_25103:
        /* <DEDUP_REMOVED lines=21> */
[----:B------:R-:W-:-:S03]  /*1c70*/  IMAD.MOV.U32 R10, RZ, RZ, R184 ;  /* 0x000000ffff0a7224 */ /* 0x000fc600078e00b8 */
        /* <DEDUP_REMOVED lines=33> */
[----:B------:R-:W-:Y:S01]  /*1e90*/  VIADD R21, R162, 0x8ff34781 ;  /* 0x8ff34781a2157836 */ /* 0x000fe20000000000 */
[----:B------:R-:W-:Y:S01]  /*1ea0*/  MOV R30, R192 ;  /* 0x000000c0001e7202 */ /* 0x000fe20000000f00 */
[----:B------:R-:W-:-:S03]  /*1eb0*/  IMAD.WIDE.U32 R190, R9, -0x2daee0ad, RZ ;  /* 0xd2511f5309be7825 */ /* 0x000fc600078e00ff */
[----:B------:R-:W-:Y:S01]  /*1ec0*/  LOP3.LUT R28, R21, R188, R193, 0x96, !PT ;  /* 0x000000bc151c7212 */ /* 0x000fe200078e96c1 */
[----:B------:R-:W-:Y:S01]  /*1ed0*/  IMAD.MOV.U32 R184, RZ, RZ, R190 ;  /* 0x000000ffffb87224 */ /* 0x000fe200078e00be */
[----:B------:R-:W-:-:S07]  /*1ee0*/  LOP3.LUT R29, R29, R166, R191, 0x96, !PT ;  /* 0x000000a61d1d7212 */ /* 0x000fce00078e96bf */
.L_x_25101:
[----:B------:R-:W-:Y:S05]  /*1ef0*/  BSYNC.RECONVERGENT B1 ;  /* 0x0000000000017941 */ /* 0x000fea0003800200 */
.L_x_25100:
        /* <DEDUP_REMOVED lines=23> */
.L_x_25107:
        /* <DEDUP_REMOVED lines=13> */
.L_x_25109:
[----:B------:R-:W-:Y:S05]  /*2140*/  BSYNC.RECONVERGENT B2 ;  /* 0x0000000000027941 */ /* 0x000fea0003800200 */
.L_x_25108:
        /* <DEDUP_REMOVED lines=51> */
[C---:B------:R-:W-:Y:S02]  /*2480*/  VIADD R21, R162.reuse, 0xf1bbcdc8 ;  /* 0xf1bbcdc8a2157836 */ /* 0x040fe40000000000 */
[----:B------:R-:W-:Y:S01]  /*2490*/  IMAD.WIDE.U32 R192, R29, -0x326172a9, RZ ;  /* 0xcd9e8d571dc07825 */ /* 0x000fe200078e00ff */
[----:B------:R-:W-:Y:S02]  /*24a0*/  IADD3 R29, PT, PT, R162, -0x700cb87f, RZ ;  /* 0x8ff34781a21d7810 */ /* 0x000fe40007ffe0ff */
[----:B------:R-:W-:Y:S01]  /*24b0*/  LOP3.LUT R21, R21, R28, R191, 0x96, !PT ;  /* 0x0000001c15157212 */ /* 0x000fe200078e96bf */
[----:B------:R-:W-:Y:S01]  /*24c0*/  IMAD.MOV.U32 R30, RZ, RZ, R192 ;  /* 0x000000ffff1e7224 */ /* 0x000fe200078e00c0 */
[----:B------:R-:W-:-:S03]  /*24d0*/  LOP3.LUT R28, R29, R190, R193, 0x96, !PT ;  /* 0x000000be1d1c7212 */ /* 0x000fc600078e96c1 */
[----:B------:R-:W-:-:S04]  /*24e0*/  IMAD.WIDE.U32 R166, R21, -0x2daee0ad, RZ ;  /* 0xd2511f5315a67825 */ /* 0x000fc800078e00ff */
[----:B------:R-:W-:Y:S02]  /*24f0*/  VIADD R21, R163, 0x96a522ad ;  /* 0x96a522ada3157836 */ /* 0x000fe40000000000 */
[----:B------:R-:W-:-:S03]  /*2500*/  IMAD.MOV.U32 R184, RZ, RZ, R166 ;  /* 0x000000ffffb87224 */ /* 0x000fc600078e00a6 */
[----:B------:R-:W-:-:S07]  /*2510*/  LOP3.LUT R29, R21, R188, R167, 0x96, !PT ;  /* 0x000000bc151d7212 */ /* 0x000fce00078e96a7 */
.L_x_25106:
[----:B------:R-:W-:Y:S05]  /*2520*/  BSYNC.RECONVERGENT B1 ;  /* 0x0000000000017941 */ /* 0x000fea0003800200 */
.L_x_25105:
        /* <DEDUP_REMOVED lines=23> */
.L_x_25112:
        /* <DEDUP_REMOVED lines=13> */
.L_x_25114:
[----:B------:R-:W-:Y:S05]  /*2770*/  BSYNC.RECONVERGENT B2 ;  /* 0x0000000000027941 */ /* 0x000fea0003800200 */
.L_x_25113:
        /* <DEDUP_REMOVED lines=55> */
[----:B------:R-:W-:Y:S02]  /*2af0*/  IADD3 R21, PT, PT, R163, -0x695add53, RZ ;  /* 0x96a522ada3157810 */ /* 0x000fe40007ffe0ff */
[----:B------:R-:W-:Y:S02]  /*2b00*/  LOP3.LUT R28, R29, R190, R193, 0x96, !PT ;  /* 0x000000be1d1c7212 */ /* 0x000fe400078e96c1 */
[----:B------:R-:W-:Y:S01]  /*2b10*/  LOP3.LUT R29, R21, R166, R189, 0x96, !PT ;  /* 0x000000a6151d7212 */ /* 0x000fe200078e96bd */
[----:B------:R-:W-:Y:S01]  /*2b20*/  IMAD.MOV.U32 R21, RZ, RZ, R184 ;  /* 0x000000ffff157224 */ /* 0x000fe200078e00b8 */
[----:B------:R-:W-:Y:S01]  /*2b30*/  MOV R184, R188 ;  /* 0x000000bc00b87202 */ /* 0x000fe20000000f00 */
[----:B------:R-:W-:-:S07]  /*2b40*/  IMAD.MOV.U32 R166, RZ, RZ, RZ ;  /* 0x000000ffffa67224 */ /* 0x000fce00078e00ff */
.L_x_25111:
[----:B------:R-:W-:Y:S05]  /*2b50*/  BSYNC.RECONVERGENT B1 ;  /* 0x0000000000017941 */ /* 0x000fea0003800200 */
.L_x_25110:
        /* <DEDUP_REMOVED lines=23> */
.L_x_25117:
        /* <DEDUP_REMOVED lines=13> */
.L_x_25119:
[----:B------:R-:W-:Y:S05]  /*2da0*/  BSYNC.RECONVERGENT B2 ;  /* 0x0000000000027941 */ /* 0x000fea0003800200 */
.L_x_25118:
        /* <DEDUP_REMOVED lines=57> */
[----:B------:R-:W-:Y:S01]  /*3140*/  HFMA2 R167, -RZ, RZ, 0, 0 ;  /* 0x00000000ffa77431 */ /* 0x000fe200000001ff */
[----:B------:R-:W-:Y:S01]  /*3150*/  MOV R30, R190 ;  /* 0x000000be001e7202 */ /* 0x000fe20000000f00 */
[----:B------:R-:W-:Y:S01]  /*3160*/  IMAD.MOV.U32 R184, RZ, RZ, R166 ;  /* 0x000000ffffb87224 */ /* 0x000fe200078e00a6 */
[----:B------:R-:W-:-:S07]  /*3170*/  LOP3.LUT R28, R157, R188, R191, 0x96, !PT ;  /* 0x000000bc9d1c7212 */ /* 0x000fce00078e96bf */
.L_x_25116:
[----:B------:R-:W-:Y:S05]  /*3180*/  BSYNC.RECONVERGENT B1 ;  /* 0x0000000000017941 */ /* 0x000fea0003800200 */
.L_x_25115:
[----:B------:R-:W-:Y:S01]  /*3190*/  I2FP.F32.U32 R22, R22 ;  /* 0x0000001600167245 */ /* 0x000fe20000201000 */
[----:B------:R-:W-:Y:S01]  /*31a0*/  HADD2.F32 R157, -RZ, R158.H0_H0 ;  /* 0x2000009eff9d7230 */ /* 0x000fe20000004100 */
[----:B------:R-:W-:Y:S01]  /*31b0*/  ISETP.NE.AND P4, PT, R167, 0x1, PT ;  /* 0x00000001a700780c */ /* 0x000fe20003f85270 */
[----:B------:R-:W-:Y:S01]  /*31c0*/  BSSY.RECONVERGENT B1, `(.L_x_25120) ;  /* 0x000005f000017945 */ /* 0x000fe20003800200 */
[----:B------:R-:W-:Y:S02]  /*31d0*/  IMAD.MOV.U32 R187, RZ, RZ, 0x2 ;  /* 0x00000002ffbb7424 */ /* 0x000fe400078e00ff */
        /* <DEDUP_REMOVED lines=18> */
.L_x_25122:
        /* <DEDUP_REMOVED lines=13> */
.L_x_25124:
[----:B------:R-:W-:Y:S05]  /*33d0*/  BSYNC.RECONVERGENT B2 ;  /* 0x0000000000027941 */ /* 0x000fea0003800200 */
.L_x_25123:
        /* <DEDUP_REMOVED lines=61> */
.L_x_25121:
[----:B------:R-:W-:Y:S05]  /*37b0*/  BSYNC.RECONVERGENT B1 ;  /* 0x0000000000017941 */ /* 0x000fea0003800200 */
.L_x_25120:
        /* <DEDUP_REMOVED lines=23> */
.L_x_25127:
        /* <DEDUP_REMOVED lines=13> */
.L_x_25129:
[----:B------:R-:W-:Y:S05]  /*3a00*/  BSYNC.RECONVERGENT B2 ;  /* 0x0000000000027941 */ /* 0x000fea0003800200 */
.L_x_25128:
        /* <DEDUP_REMOVED lines=61> */
.L_x_25126:
[----:B------:R-:W-:Y:S05]  /*3de0*/  BSYNC.RECONVERGENT B1 ;  /* 0x0000000000017941 */ /* 0x000fea0003800200 */
.L_x_25125:
        /* <DEDUP_REMOVED lines=23> */
.L_x_25132:
        /* <DEDUP_REMOVED lines=15> */
.L_x_25134:
[----:B------:R-:W-:Y:S05]  /*4050*/  BSYNC.RECONVERGENT B2 ;  /* 0x0000000000027941 */ /* 0x000fea0003800200 */
.L_x_25133:
        /* <DEDUP_REMOVED lines=61> */
.L_x_25131:
[----:B------:R-:W-:Y:S05]  /*4430*/  BSYNC.RECONVERGENT B1 ;  /* 0x0000000000017941 */ /* 0x000fea0003800200 */
.L_x_25130:
[----:B------:R-:W-:Y:S01]  /*4440*/  I2FP.F32.U32 R156, R157 ;  /* 0x0000009d009c7245 */ /* 0x000fe20000201000 */
[----:B------:R-:W-:Y:S01]  /*4450*/  HADD2.F32 R159, -RZ, R159.H1_H1 ;  /* 0x3000009fff9f7230 */ /* 0x000fe20000004100 */
[----:B------:R-:W-:Y:S02]  /*4460*/  F2FP.F16.F32.PACK_AB R158, R166, R22 ;  /* 0x00000016a69e723e */ /* 0x000fe400000000ff */
[----:B------:R-:W-:Y:S01]  /*4470*/  F2FP.F16.F32.PACK_AB R157, R21, R10 ;  /* 0x0000000a159d723e */ /* 0x000fe200000000ff */
        /* <DEDUP_REMOVED lines=8> */
[----:B------:R-:W-:-:S04]  /*4500*/  F2FP.F16.F32.PACK_AB R156, R9, R8 ;  /* 0x00000008099c723e */ /* 0x000fc800000000ff */
[----:B------:R-:W-:Y:S01]  /*4510*/  F2FP.F16.F32.PACK_AB R159, R177, R167 ;  /* 0x000000a7b19f723e */ /* 0x000fe200000000ff */
[----:B------:R-:W-:Y:S06]  /*4520*/  BRA `(.L_x_25135) ;  /* 0x0000003000787947 */ /* 0x000fec0003800000 */
.L_x_25095:
        /* <DEDUP_REMOVED lines=16> */
.L_x_25138:
        /* <DEDUP_REMOVED lines=13> */
.L_x_25140:
[----:B------:R-:W-:Y:S05]  /*4700*/  BSYNC.RECONVERGENT B2 ;  /* 0x0000000000027941 */ /* 0x000fea0003800200 */
.L_x_25139:
        /* <DEDUP_REMOVED lines=58> */
[----:B------:R-:W-:-:S03]  /*4ab0*/  IMAD.MOV.U32 R30, RZ, RZ, R188 ;  /* 0x000000ffff1e7224 */ /* 0x000fc600078e00bc */
[----:B------:R-:W-:Y:S01]  /*4ac0*/  LOP3.LUT R29, R29, R8, R167, 0x96, !PT ;  /* 0x000000081d1d7212 */ /* 0x000fe200078e96a7 */
[----:B------:R-:W-:-:S07]  /*4ad0*/  IMAD.MOV.U32 R8, RZ, RZ, R186 ;  /* 0x000000ffff087224 */ /* 0x000fce00078e00ba */
.L_x_25137:
[----:B------:R-:W-:Y:S05]  /*4ae0*/  BSYNC.RECONVERGENT B1 ;  /* 0x0000000000017941 */ /* 0x000fea0003800200 */
.L_x_25136:
[----:B------:R-:W0:Y:S01]  /*4af0*/  LDC R186, c[0x0][0x408] ;  /* 0x00010200ffba7b82 */ /* 0x000e220000000800 */
[----:B------:R-:W-:Y:S01]  /*4b00*/  HFMA2 R177, -RZ, RZ, 0.1171875, 0 ;  /* 0x2f800000ffb17431 */ /* 0x000fe200000001ff */
[----:B------:R-:W-:Y:S01]  /*4b10*/  I2FP.F32.U32 R8, R8 ;  /* 0x0000000800087245 */ /* 0x000fe20000201000 */
[----:B-----5:R-:W-:Y:S01]  /*4b20*/  HADD2.F32 R9, -RZ, R156.H0_H0 ;  /* 0x2000009cff097230 */ /* 0x020fe20000004100 */
[----:B------:R-:W-:Y:S01]  /*4b30*/  ISETP.NE.AND P1, PT, R10, 0x1, PT ;  /* 0x000000010a00780c */ /* 0x000fe20003f25270 */
[----:B------:R-:W-:Y:S01]  /*4b40*/  BSSY.RECONVERGENT B1, `(.L_x_25141) ;  /* 0x0000061000017945 */ /* 0x000fe20003800200 */
[----:B------:R-:W-:Y:S01]  /*4b50*/  LOP3.LUT R7, R7, 0xfffffffd, RZ, 0xc0, !PT ;  /* 0xfffffffd07077812 */ /* 0x000fe200078ec0ff */
[----:B------:R-:W-:Y:S01]  /*4b60*/  IMAD.MOV.U32 R21, RZ, RZ, 0x2 ;  /* 0x00000002ff157424 */ /* 0x000fe200078e00ff */
[----:B------:R-:W1:Y:S01]  /*4b70*/  LDC R183, c[0x0][0x404] ;  /* 0x00010100ffb77b82 */ /* 0x000e620000000800 */
[----:B------:R-:W-:Y:S01]  /*4b80*/  FMUL.FTZ R9, R9, R182 ;  /* 0x000000b609097220 */ /* 0x000fe20000410000 */
[----:B------:R-:W-:-:S03]  /*4b90*/  FFMA.FTZ R8, R8, R177, 1.1641532182693481445e-10 ;  /* 0x2f00000008087423 */ /* 0x000fc600000100b1 */
[----:B0-----:R-:W-:Y:S02]  /*4ba0*/  FMUL.FTZ R9, R9, R186 ;  /* 0x000000ba09097220 */ /* 0x001fe40000410000 */
[----:B-1----:R-:W-:-:S04]  /*4bb0*/  FSETP.GTU.FTZ.AND P0, PT, R8, R183, PT ;  /* 0x000000b70800720b */ /* 0x002fc80003f1c000 */
        /* <DEDUP_REMOVED lines=14> */
.L_x_25143:
        /* <DEDUP_REMOVED lines=13> */
.L_x_25145:
[----:B------:R-:W-:Y:S05]  /*4d70*/  BSYNC.RECONVERGENT B2 ;  /* 0x0000000000027941 */ /* 0x000fea0003800200 */
.L_x_25144:
        /* <DEDUP_REMOVED lines=47> */
[----:B------:R-:W-:Y:S02]  /*5070*/  VIADD R21, R163, 0xdb3d7428 ;  /* 0xdb3d7428a3157836 */ /* 0x000fe40000000000 */
[----:B------:R-:W-:-:S03]  /*5080*/  IMAD.WIDE.U32 R188, R9, -0x326172a9, RZ ;  /* 0xcd9e8d5709bc7825 */ /* 0x000fc600078e00ff */
[----:B------:R-:W-:Y:S01]  /*5090*/  LOP3.LUT R21, R21, R190, R167, 0x96, !PT ;  /* 0x000000be15157212 */ /* 0x000fe200078e96a7 */
[----:B------:R-:W-:-:S04]  /*50a0*/  VIADD R9, R162, 0xf1bbcdc8 ;  /* 0xf1bbcdc8a2097836 */ /* 0x000fc80000000000 */
[----:B------:R-:W-:Y:S01]  /*50b0*/  IMAD.WIDE.U32 R192, R21, -0x326172a9, RZ ;  /* 0xcd9e8d5715c07825 */ /* 0x000fe200078e00ff */
[----:B------:R-:W-:Y:S02]  /*50c0*/  LOP3.LUT R9, R9, R28, R189, 0x96, !PT ;  /* 0x0000001c09097212 */ /* 0x000fe400078e96bd */
[----:B------:R-:W-:Y:S01]  /*50d0*/  IADD3 R21, PT, PT, R162, -0x700cb87f, RZ ;  /* 0x8ff34781a2157810 */ /* 0x000fe20007ffe0ff */
[----:B------:R-:W-:Y:S02]  /*50e0*/  IMAD.MOV.U32 R30, RZ, RZ, R192 ;  /* 0x000000ffff1e7224 */ /* 0x000fe400078e00c0 */
[----:B------:R-:W-:Y:S01]  /*50f0*/  IMAD.WIDE.U32 R190, R9, -0x2daee0ad, RZ ;  /* 0xd2511f5309be7825 */ /* 0x000fe200078e00ff */
[----:B------:R-:W-:Y:S02]  /*5100*/  LOP3.LUT R28, R21, R188, R193, 0x96, !PT ;  /* 0x000000bc151c7212 */ /* 0x000fe400078e96c1 */
[----:B------:R-:W-:Y:S01]  /*5110*/  MOV R9, R184 ;  /* 0x000000b800097202 */ /* 0x000fe20000000f00 */
[----:B------:R-:W-:Y:S01]  /*5120*/  IMAD.MOV.U32 R184, RZ, RZ, R190 ;  /* 0x000000ffffb87224 */ /* 0x000fe200078e00be */
[----:B------:R-:W-:Y:S01]  /*5130*/  LOP3.LUT R29, R29, R166, R191, 0x96, !PT ;  /* 0x000000a61d1d7212 */ /* 0x000fe200078e96bf */
[----:B------:R-:W-:-:S07]  /*5140*/  IMAD.MOV.U32 R21, RZ, RZ, RZ ;  /* 0x000000ffff157224 */ /* 0x000fce00078e00ff */
.L_x_25142:
[----:B------:R-:W-:Y:S05]  /*5150*/  BSYNC.RECONVERGENT B1 ;  /* 0x0000000000017941 */ /* 0x000fea0003800200 */
.L_x_25141:
        /* <DEDUP_REMOVED lines=22> */
.L_x_25148:
        /* <DEDUP_REMOVED lines=13> */
.L_x_25150:
[----:B------:R-:W-:Y:S05]  /*5390*/  BSYNC.RECONVERGENT B2 ;  /* 0x0000000000027941 */ /* 0x000fea0003800200 */
.L_x_25149:
        /* <DEDUP_REMOVED lines=9> */
[----:B------:R-:W-:Y:S02]  /*5430*/  IMAD.MOV.U32 R10, RZ, RZ, R184 ;  /* 0x000000ffff0a7224 */ /* 0x000fe400078e00b8 */
        /* <DEDUP_REMOVED lines=49> */
[----:B------:R-:W-:-:S02]  /*5750*/  LOP3.LUT R29, R21, R188, R167, 0x96, !PT ;  /* 0x000000bc151d7212 */ /* 0x000fc400078e96a7 */
[----:B------:R-:W-:-:S07]  /*5760*/  MOV R184, R166 ;  /* 0x000000a600b87202 */ /* 0x000fce0000000f00 */
.L_x_25147:
[----:B------:R-:W-:Y:S05]  /*5770*/  BSYNC.RECONVERGENT B1 ;  /* 0x0000000000017941 */ /* 0x000fea0003800200 */
.L_x_25146:
        /* <DEDUP_REMOVED lines=22> */
.L_x_25153:
        /* <DEDUP_REMOVED lines=13> */
.L_x_25155:
[----:B------:R-:W-:Y:S05]  /*59b0*/  BSYNC.RECONVERGENT B2 ;  /* 0x0000000000027941 */ /* 0x000fea0003800200 */
.L_x_25154:
        /* <DEDUP_REMOVED lines=61> */
.L_x_25152:
[----:B------:R-:W-:Y:S05]  /*5d90*/  BSYNC.RECONVERGENT B1 ;  /* 0x0000000000017941 */ /* 0x000fea0003800200 */
.L_x_25151:
        /* <DEDUP_REMOVED lines=22> */
.L_x_25158:
        /* <DEDUP_REMOVED lines=13> */
.L_x_25160:
[----:B------:R-:W-:Y:S05]  /*5fd0*/  BSYNC.RECONVERGENT B2 ;  /* 0x0000000000027941 */ /* 0x000fea0003800200 */
.L_x_25159:
        /* <DEDUP_REMOVED lines=54> */
[----:B------:R-:W-:-:S04]  /*6340*/  IMAD.WIDE.U32 R190, R190, -0x326172a9, RZ ;  /* 0xcd9e8d57bebe7825 */ /* 0x000fc800078e00ff */
[----:B------:R-:W-:Y:S01]  /*6350*/  VIADD R29, R163, 0x96a522ad ;  /* 0x96a522ada31d7836 */ /* 0x000fe20000000000 */
[----:B------:R-:W-:Y:S01]  /*6360*/  LOP3.LUT R28, R157, R188, R191, 0x96, !PT ;  /* 0x000000bc9d1c7212 */ /* 0x000fe200078e96bf */
[----:B------:R-:W-:Y:S02]  /*6370*/  IMAD.MOV.U32 R184, RZ, RZ, R166 ;  /* 0x000000ffffb87224 */ /* 0x000fe400078e00a6 */
[----:B------:R-:W-:Y:S01]  /*6380*/  IMAD.MOV.U32 R30, RZ, RZ, R190 ;  /* 0x000000ffff1e7224 */ /* 0x000fe200078e00be */
[----:B------:R-:W-:Y:S01]  /*6390*/  LOP3.LUT R29, R29, R156, R167, 0x96, !PT ;  /* 0x0000009c1d1d7212 */ /* 0x000fe200078e96a7 */
[----:B------:R-:W-:-:S07]  /*63a0*/  IMAD.MOV.U32 R166, RZ, RZ, RZ ;  /* 0x000000ffffa67224 */ /* 0x000fce00078e00ff */
.L_x_25157:
[----:B------:R-:W-:Y:S05]  /*63b0*/  BSYNC.RECONVERGENT B1 ;  /* 0x0000000000017941 */ /* 0x000fea0003800200 */
.L_x_25156:
        /* <DEDUP_REMOVED lines=22> */
.L_x_25163:
        /* <DEDUP_REMOVED lines=13> */
.L_x_25165:
[----:B------:R-:W-:Y:S05]  /*65f0*/  BSYNC.RECONVERGENT B2 ;  /* 0x0000000000027941 */ /* 0x000fea0003800200 */
.L_x_25164:
        /* <DEDUP_REMOVED lines=61> */
.L_x_25162:
[----:B------:R-:W-:Y:S05]  /*69d0*/  BSYNC.RECONVERGENT B1 ;  /* 0x0000000000017941 */ /* 0x000fea0003800200 */
.L_x_25161:
        /* <DEDUP_REMOVED lines=22> */
.L_x_25168:
        /* <DEDUP_REMOVED lines=13> */
.L_x_25170:
[----:B------:R-:W-:Y:S05]  /*6c10*/  BSYNC.RECONVERGENT B2 ;  /* 0x0000000000027941 */ /* 0x000fea0003800200 */
.L_x_25169:
        /* <DEDUP_REMOVED lines=54> */
[----:B------:R-:W-:Y:S01]  /*6f80*/  VIADD R29, R162, 0x8ff34781 ;  /* 0x8ff34781a21d7836 */ /* 0x000fe20000000000 */
[----:B------:R-:W-:Y:S01]  /*6f90*/  MOV R30, R190 ;  /* 0x000000be001e7202 */ /* 0x000fe20000000f00 */
[----:B------:R-:W-:-:S03]  /*6fa0*/  IMAD.WIDE.U32 R156, R157, -0x2daee0ad, RZ ;  /* 0xd2511f539d9c7825 */ /* 0x000fc600078e00ff */
[----:B------:R-:W-:Y:S02]  /*6fb0*/  LOP3.LUT R28, R29, R28, R191, 0x96, !PT ;  /* 0x0000001c1d1c7212 */ /* 0x000fe400078e96bf */
[----:B------:R-:W-:Y:S01]  /*6fc0*/  LOP3.LUT R29, R167, R188, R157, 0x96, !PT ;  /* 0x000000bca71d7212 */ /* 0x000fe200078e969d */
[----:B------:R-:W-:Y:S02]  /*6fd0*/  IMAD.MOV.U32 R157, RZ, RZ, R184 ;  /* 0x000000ffff9d7224 */ /* 0x000fe400078e00b8 */
[----:B------:R-:W-:-:S07]  /*6fe0*/  IMAD.MOV.U32 R184, RZ, RZ, R156 ;  /* 0x000000ffffb87224 */ /* 0x000fce00078e009c */
.L_x_25167:
[----:B------:R-:W-:Y:S05]  /*6ff0*/  BSYNC.RECONVERGENT B1 ;  /* 0x0000000000017941 */ /* 0x000fea0003800200 */
.L_x_25166:
        /* <DEDUP_REMOVED lines=22> */
.L_x_25173:
        /* <DEDUP_REMOVED lines=15> */
.L_x_25175:
[----:B------:R-:W-:Y:S05]  /*7250*/  BSYNC.RECONVERGENT B2 ;  /* 0x0000000000027941 */ /* 0x000fea0003800200 */
.L_x_25174:
        /* <DEDUP_REMOVED lines=61> */
.L_x_25172:
[----:B------:R-:W-:Y:S05]  /*7630*/  BSYNC.RECONVERGENT B1 ;  /* 0x0000000000017941 */ /* 0x000fea0003800200 */
.L_x_25171:
[----:B------:R-:W-:Y:S01]  /*7640*/  I2FP.F32.U32 R156, R157 ;  /* 0x0000009d009c7245 */ /* 0x000fe20000201000 */
[----:B------:R-:W-:Y:S01]  /*7650*/  HADD2.F32 R159, -RZ, R159.H1_H1 ;  /* 0x3000009fff9f7230 */ /* 0x000fe20000004100 */
[----:B------:R-:W-:Y:S02]  /*7660*/  F2FP.F16.F32.PACK_AB R158, R166, R22 ;  /* 0x00000016a69e723e */ /* 0x000fe400000000ff */
[----:B------:R-:W-:Y:S01]  /*7670*/  F2FP.F16.F32.PACK_AB R157, R21, R10 ;  /* 0x0000000a159d723e */ /* 0x000fe200000000ff */
[----:B------:R-:W-:Y:S01]  /*7680*/  FFMA.FTZ R156, R156, R177, 1.1641532182693481445e-10 ;  /* 0x2f0000009c9c7423 */ /* 0x000fe200000100b1 */
[----:B------:R-:W-:-:S04]  /*7690*/  FMUL.FTZ R159, R159, R182 ;  /* 0x000000b69f9f7220 */ /* 0x000fc80000410000 */
[----:B------:R-:W-:Y:S01]  /*76a0*/  FMUL.FTZ R159, R159, R186 ;  /* 0x000000ba9f9f7220 */ /* 0x000fe20000410000 */
[----:B------:R-:W-:-:S04]  /*76b0*/  FSETP.GTU.FTZ.AND P6, PT, R156, R183, PT ;  /* 0x000000b79c00720b */ /* 0x000fc80003fdc000 */
[----:B------:R-:W-:Y:S02]  /*76c0*/  FSEL R156, R159, RZ, !P6 ;  /* 0x000000ff9f9c7208 */ /* 0x000fe40007000000 */
[----:B------:R-:W-:-:S03]  /*76d0*/  PLOP3.LUT P6, PT, P6, PT, PT, 0x8, 0x80 ;  /* 0x000000000080781c */ /* 0x000fc600037ce170 */
[----:B------:R-:W-:Y:S01]  /*76e0*/  FMUL.FTZ R177, R156, R135 ;  /* 0x000000879cb17220 */ /* 0x000fe20000410000 */
[----:B------:R-:W-:-:S04]  /*76f0*/  F2FP.F16.F32.PACK_AB R156, R9, R8 ;  /* 0x00000008099c723e */ /* 0x000fc800000000ff */
[----:B------:R-:W-:-:S07]  /*7700*/  F2FP.F16.F32.PACK_AB R159, R177, R167 ;  /* 0x000000a7b19f723e */ /* 0x000fce00000000ff */
.L_x_25135:
        /* <DEDUP_REMOVED lines=15> */
[----:B------:R-:W-:-:S03]  /*7800*/  LOP3.LUT R190, R183, R190, RZ, 0xfc, !PT ;  /* 0x000000beb7be7212 */ /* 0x000fc600078efcff */
[C---:B------:R-:W-:Y:S01]  /*7810*/  VIADD R183, R176.reuse, 0x20 ;  /* 0x00000020b0b77836 */ /* 0x040fe20000000000 */
[----:B------:R0:W-:Y:S01]  /*7820*/  STG.E.128 desc[UR6][R192.64], R156 ;  /* 0x0000009cc0007986 */ /* 0x0001e2000c101d06 */
[----:B-1----:R-:W-:Y:S01]  /*7830*/  IMAD.WIDE.U32 R194, R176, 0x8, R186 ;  /* 0x00000008b0c27825 */ /* 0x002fe200078e00ba */
[----:B------:R-:W-:-:S04]  /*7840*/  MOV R186, R184 ;  /* 0x000000b800ba7202 */ /* 0x000fc80000000f00 */
[----:B------:R0:W-:Y:S03]  /*7850*/  STG.E.64 desc[UR6][R194.64], R190 ;  /* 0x000000bec2007986 */ /* 0x0001e6000c101b06 */
.L_x_25094:
[----:B------:R-:W-:Y:S05]  /*7860*/  BSYNC.RECONVERGENT B0 ;  /* 0x0000000000007941 */ /* 0x000fea0003800200 */
.L_x_25093:
        /* <DEDUP_REMOVED lines=30> */
.L_x_25181:
        /* <DEDUP_REMOVED lines=13> */
.L_x_25183:
[----:B------:R-:W-:Y:S05]  /*7b20*/  BSYNC.RECONVERGENT B2 ;  /* 0x0000000000027941 */ /* 0x000fea0003800200 */
.L_x_25182:
        /* <DEDUP_REMOVED lines=61> */
.L_x_25180:
[----:B------:R-:W-:Y:S05]  /*7f00*/  BSYNC.RECONVERGENT B1 ;  /* 0x0000000000017941 */ /* 0x000fea0003800200 */
.L_x_25179:
[----:B------:R-:W1:Y:S01]  /*7f10*/  LDC R187, c[0x0][0x408] ;  /* 0x00010200ffbb7b82 */ /* 0x000e620000000800 */
[----:B------:R-:W-:Y:S01]  /*7f20*/  HFMA2 R178, -RZ, RZ, 0.1171875, 0 ;  /* 0x2f800000ffb27431 */ /* 0x000fe200000001ff */
[----:B------:R-:W-:Y:S01]  /*7f30*/  I2FP.F32.U32 R11, R11 ;  /* 0x0000000b000b7245 */ /* 0x000fe20000201000 */
[----:B0----5:R-:W-:Y:S01]  /*7f40*/  HADD2.F32 R13, -RZ, R156.H0_H0 ;  /* 0x2000009cff0d7230 */ /* 0x021fe20000004100 */
[----:B------:R-:W-:Y:S01]  /*7f50*/  ISETP.NE.AND P1, PT, R23, 0x1, PT ;  /* 0x000000011700780c */ /* 0x000fe20003f25270 */
[----:B------:R-:W-:Y:S01]  /*7f60*/  HADD2.F32 R24, -RZ, R32.H0_H0 ;  /* 0x20000020ff187230 */ /* 0x000fe20000004100 */
[----:B------:R-:W-:Y:S01]  /*7f70*/  LOP3.LUT R7, R7, 0xfffffffd, RZ, 0xc0, !PT ;  /* 0xfffffffd07077812 */ /* 0x000fe200078ec0ff */
[----:B------:R-:W-:Y:S01]  /*7f80*/  BSSY.RECONVERGENT B1, `(.L_x_25184) ;  /* 0x0000060000017945 */ /* 0x000fe20003800200 */
[----:B------:R-:W0:Y:S01]  /*7f90*/  LDC R186, c[0x0][0x404] ;  /* 0x00010100ffba7b82 */ /* 0x000e220000000800 */
[----:B------:R-:W-:Y:S01]  /*7fa0*/  FMUL.FTZ R12, R13, R182 ;  /* 0x000000b60d0c7220 */ /* 0x000fe20000410000 */
[----:B------:R-:W-:Y:S01]  /*7fb0*/  MOV R13, R30 ;  /* 0x0000001e000d7202 */ /* 0x000fe20000000f00 */
[----:B------:R-:W-:-:S02]  /*7fc0*/  FFMA.FTZ R11, R11, R178, 1.1641532182693481445e-10 ;  /* 0x2f0000000b0b7423 */ /* 0x000fc400000100b2 */
[----:B-1----:R-:W-:-:S03]  /*7fd0*/  FMUL.FTZ R12, R12, R187 ;  /* 0x000000bb0c0c7220 */ /* 0x002fc60000410000 */
[----:B0-----:R-:W-:-:S04]  /*7fe0*/  FSETP.GTU.FTZ.AND P0, PT, R11, R186, PT ;  /* 0x000000ba0b00720b */ /* 0x001fc80003f1c000 */
        /* <DEDUP_REMOVED lines=14> */
.L_x_25186:
        /* <DEDUP_REMOVED lines=13> */
.L_x_25188:
[----:B------:R-:W-:Y:S05]  /*81a0*/  BSYNC.RECONVERGENT B2 ;  /* 0x0000000000027941 */ /* 0x000fea0003800200 */
.L_x_25187:
        /* <DEDUP_REMOVED lines=61> */
.L_x_25185:
[----:B------:R-:W-:Y:S05]  /*8580*/  BSYNC.RECONVERGENT B1 ;  /* 0x0000000000017941 */ /* 0x000fea0003800200 */
.L_x_25184:
        /* <DEDUP_REMOVED lines=23> */
.L_x_25191:
        /* <DEDUP_REMOVED lines=13> */
.L_x_25193:
[----:B------:R-:W-:Y:S05]  /*87d0*/  BSYNC.RECONVERGENT B2 ;  /* 0x0000000000027941 */ /* 0x000fea0003800200 */
.L_x_25192:
        /* <DEDUP_REMOVED lines=47> */
[----:B------:R-:W-:Y:S01]  /*8ad0*/  IMAD.WIDE.U32 R190, R13, -0x326172a9, RZ ;  /* 0xcd9e8d570dbe7825 */ /* 0x000fe200078e00ff */
[----:B------:R-:W-:-:S03]  /*8ae0*/  IADD3 R13, PT, PT, R162, -0xe443238, RZ ;  /* 0xf1bbcdc8a20d7810 */ /* 0x000fc60007ffe0ff */
[----:B------:R-:W-:Y:S01]  /*8af0*/  VIADD R23, R163, 0xdb3d7428 ;  /* 0xdb3d7428a3177836 */ /* 0x000fe20000000000 */
[----:B------:R-:W-:-:S04]  /*8b00*/  LOP3.LUT R13, R13, R28, R191, 0x96, !PT ;  /* 0x0000001c0d0d7212 */ /* 0x000fc800078e96bf */
[----:B------:R-:W-:Y:S01]  /*8b10*/  LOP3.LUT R23, R23, R168, R189, 0x96, !PT ;  /* 0x000000a817177212 */ /* 0x000fe200078e96bd */
[----:B------:R-:W-:Y:S01]  /*8b20*/  IMAD.WIDE.U32 R168, R13, -0x2daee0ad, RZ ;  /* 0xd2511f530da87825 */ /* 0x000fe200078e00ff */
[----:B------:R-:W-:-:S03]  /*8b30*/  MOV R13, R184 ;  /* 0x000000b8000d7202 */ /* 0x000fc60000000f00 */
[----:B------:R-:W-:Y:S01]  /*8b40*/  IMAD.WIDE.U32 R192, R23, -0x326172a9, RZ ;  /* 0xcd9e8d5717c07825 */ /* 0x000fe200078e00ff */
[----:B------:R-:W-:-:S03]  /*8b50*/  LOP3.LUT R29, R29, R188, R169, 0x96, !PT ;  /* 0x000000bc1d1d7212 */ /* 0x000fc600078e96a9 */
[----:B------:R-:W-:Y:S02]  /*8b60*/  VIADD R23, R162, 0x8ff34781 ;  /* 0x8ff34781a2177836 */ /* 0x000fe40000000000 */
[----:B------:R-:W-:Y:S02]  /*8b70*/  IMAD.MOV.U32 R184, RZ, RZ, R168 ;  /* 0x000000ffffb87224 */ /* 0x000fe400078e00a8 */
[----:B------:R-:W-:Y:S02]  /*8b80*/  HFMA2 R168, -RZ, RZ, 0, 0 ;  /* 0x00000000ffa87431 */ /* 0x000fe400000001ff */
[----:B------:R-:W-:Y:S01]  /*8b90*/  IMAD.MOV.U32 R30, RZ, RZ, R192 ;  /* 0x000000ffff1e7224 */ /* 0x000fe200078e00c0 */
[----:B------:R-:W-:-:S07]  /*8ba0*/  LOP3.LUT R28, R23, R190, R193, 0x96, !PT ;  /* 0x000000be171c7212 */ /* 0x000fce00078e96c1 */
.L_x_25190:
[----:B------:R-:W-:Y:S05]  /*8bb0*/  BSYNC.RECONVERGENT B1 ;  /* 0x0000000000017941 */ /* 0x000fea0003800200 */
.L_x_25189:
        /* <DEDUP_REMOVED lines=23> */
.L_x_25196:
        /* <DEDUP_REMOVED lines=13> */
.L_x_25198:
[----:B------:R-:W-:Y:S05]  /*8e00*/  BSYNC.RECONVERGENT B2 ;  /* 0x0000000000027941 */ /* 0x000fea0003800200 */
.L_x_25197:
        /* <DEDUP_REMOVED lines=55> */
[----:B------:R-:W-:Y:S01]  /*9180*/  MOV R30, R192 ;  /* 0x000000c0001e7202 */ /* 0x000fe20000000f00 */
[----:B------:R-:W-:-:S04]  /*9190*/  IMAD.WIDE.U32 R188, R23, -0x2daee0ad, RZ ;  /* 0xd2511f5317bc7825 */ /* 0x000fc800078e00ff */
[----:B------:R-:W-:-:S05]  /*91a0*/  VIADD R23, R163, 0x96a522ad ;  /* 0x96a522ada3177836 */ /* 0x000fca0000000000 */
[----:B------:R-:W-:Y:S01]  /*91b0*/  LOP3.LUT R29, R23, R168, R189, 0x96, !PT ;  /* 0x000000a8171d7212 */ /* 0x000fe200078e96bd */
[----:B------:R-:W-:Y:S01]  /*91c0*/  IMAD.MOV.U32 R23, RZ, RZ, R184 ;  /* 0x000000ffff177224 */ /* 0x000fe200078e00b8 */
[----:B------:R-:W-:-:S07]  /*91d0*/  MOV R184, R188 ;  /* 0x000000bc00b87202 */ /* 0x000fce0000000f00 */
.L_x_25195:
[----:B------:R-:W-:Y:S05]  /*91e0*/  BSYNC.RECONVERGENT B1 ;  /* 0x0000000000017941 */ /* 0x000fea0003800200 */
.L_x_25194:
        /* <DEDUP_REMOVED lines=23> */
.L_x_25201:
        /* <DEDUP_REMOVED lines=13> */
.L_x_25203:
[----:B------:R-:W-:Y:S05]  /*9430*/  BSYNC.RECONVERGENT B2 ;  /* 0x0000000000027941 */ /* 0x000fea0003800200 */
.L_x_25202:
        /* <DEDUP_REMOVED lines=58> */
[----:B------:R-:W-:Y:S02]  /*97e0*/  HFMA2 R168, -RZ, RZ, 0, 0 ;  /* 0x00000000ffa87431 */ /* 0x000fe400000001ff */
[----:B------:R-:W-:Y:S01]  /*97f0*/  IMAD.MOV.U32 R30, RZ, RZ, R188 ;  /* 0x000000ffff1e7224 */ /* 0x000fe200078e00bc */
[----:B------:R-:W-:-:S07]  /*9800*/  LOP3.LUT R28, R157, R190, R189, 0x96, !PT ;  /* 0x000000be9d1c7212 */ /* 0x000fce00078e96bd */
.L_x_25200:
[----:B------:R-:W-:Y:S05]  /*9810*/  BSYNC.RECONVERGENT B1 ;  /* 0x0000000000017941 */ /* 0x000fea0003800200 */
.L_x_25199:
        /* <DEDUP_REMOVED lines=23> */
.L_x_25206:
        /* <DEDUP_REMOVED lines=13> */
.L_x_25208:
[----:B------:R-:W-:Y:S05]  /*9a60*/  BSYNC.RECONVERGENT B2 ;  /* 0x0000000000027941 */ /* 0x000fea0003800200 */
.L_x_25207:
        /* <DEDUP_REMOVED lines=61> */
.L_x_25205:
[----:B------:R-:W-:Y:S05]  /*9e40*/  BSYNC.RECONVERGENT B1 ;  /* 0x0000000000017941 */ /* 0x000fea0003800200 */
.L_x_25204:
[----:B------:R-:W-:Y:S01]  /*9e50*/  I2FP.F32.U32 R157, R157 ;  /* 0x0000009d009d7245 */ /* 0x000fe20000201000 */
[----:B------:R-:W-:Y:S01]  /*9e60*/  HADD2.F32 R169, -RZ, R158.H1_H1 ;  /* 0x3000009effa97230 */ /* 0x000fe20000004100 */
[----:B------:R-:W-:Y:S01]  /*9e70*/  ISETP.NE.AND P5, PT, R188, 0x1, PT ;  /* 0x00000001bc00780c */ /* 0x000fe20003fa5270 */
[----:B------:R-:W-:Y:S01]  /*9e80*/  BSSY.RECONVERGENT B1, `(.L_x_25209) ;  /* 0x000005f000017945 */ /* 0x000fe20003800200 */
[----:B------:R-:W-:Y:S02]  /*9e90*/  HFMA2 R189, -RZ, RZ, 0, 1.1920928955078125e-07 ;  /* 0x00000002ffbd7431 */ /* 0x000fe400000001ff */
[----:B------:R-:W-:Y:S01]  /*9ea0*/  FFMA.FTZ R157, R157, R178, 1.1641532182693481445e-10 ;  /* 0x2f0000009d9d7423 */ /* 0x000fe200000100b2 */
[----:B------:R-:W-:Y:S01]  /*9eb0*/  FMUL.FTZ R156, R169, R182 ;  /* 0x000000b6a99c7220 */ /* 0x000fe20000410000 */
[----:B------:R-:W-:-:S03]  /*9ec0*/  HADD2.F32 R169, -RZ, R34.H1_H1 ;  /* 0x30000022ffa97230 */ /* 0x000fc60000004100 */
        /* <DEDUP_REMOVED lines=15> */
.L_x_25211:
        /* <DEDUP_REMOVED lines=13> */
.L_x_25213:
[----:B------:R-:W-:Y:S05]  /*a090*/  BSYNC.RECONVERGENT B2 ;  /* 0x0000000000027941 */ /* 0x000fea0003800200 */
.L_x_25212:
        /* <DEDUP_REMOVED lines=61> */
.L_x_25210:
[----:B------:R-:W-:Y:S05]  /*a470*/  BSYNC.RECONVERGENT B1 ;  /* 0x0000000000017941 */ /* 0x000fea0003800200 */
.L_x_25209:
        /* <DEDUP_REMOVED lines=23> */
.L_x_25216:
        /* <DEDUP_REMOVED lines=15> */
.L_x_25218:
[----:B------:R-:W-:Y:S05]  /*a6e0*/  BSYNC.RECONVERGENT B2 ;  /* 0x0000000000027941 */ /* 0x000fea0003800200 */
.L_x_25217:
        /* <DEDUP_REMOVED lines=61> */
.L_x_25215:
[----:B------:R-:W-:Y:S05]  /*aac0*/  BSYNC.RECONVERGENT B1 ;  /* 0x0000000000017941 */ /* 0x000fea0003800200 */
.L_x_25214:
        /* <DEDUP_REMOVED lines=15> */
.L_x_25178:
        /* <DEDUP_REMOVED lines=16> */
.L_x_25222:
        /* <DEDUP_REMOVED lines=13> */
.L_x_25224:
[----:B------:R-:W-:Y:S05]  /*ad90*/  BSYNC.RECONVERGENT B2 ;  /* 0x0000000000027941 */ /* 0x000fea0003800200 */
.L_x_25223:
        /* <DEDUP_REMOVED lines=61> */
.L_x_25221:
[----:B------:R-:W-:Y:S05]  /*b170*/  BSYNC.RECONVERGENT B1 ;  /* 0x0000000000017941 */ /* 0x000fea0003800200 */
.L_x_25220:
[----:B------:R-:W1:Y:S01]  /*b180*/  LDC R187, c[0x0][0x408] ;  /* 0x00010200ffbb7b82 */ /* 0x000e620000000800 */
[----:B------:R-:W-:Y:S01]  /*b190*/  HFMA2 R178, -RZ, RZ, 0.1171875, 0 ;  /* 0x2f800000ffb27431 */ /* 0x000fe200000001ff */
[----:B------:R-:W-:Y:S01]  /*b1a0*/  I2FP.F32.U32 R11, R11 ;  /* 0x0000000b000b7245 */ /* 0x000fe20000201000 */
[----:B0----5:R-:W-:Y:S01]  /*b1b0*/  HADD2.F32 R13, -RZ, R156.H0_H0 ;  /* 0x2000009cff0d7230 */ /* 0x021fe20000004100 */
[----:B------:R-:W-:Y:S01]  /*b1c0*/  ISETP.NE.AND P1, PT, R23, 0x1, PT ;  /* 0x000000011700780c */ /* 0x000fe20003f25270 */
[----:B------:R-:W-:Y:S01]  /*b1d0*/  BSSY.RECONVERGENT B1, `(.L_x_25225) ;  /* 0x0000061000017945 */ /* 0x000fe20003800200 */
[----:B------:R-:W-:Y:S01]  /*b1e0*/  LOP3.LUT R7, R7, 0xfffffffd, RZ, 0xc0, !PT ;  /* 0xfffffffd07077812 */ /* 0x000fe200078ec0ff */
[----:B------:R-:W-:Y:S01]  /*b1f0*/  IMAD.MOV.U32 R24, RZ, RZ, 0x2 ;  /* 0x00000002ff187424 */ /* 0x000fe200078e00ff */
        /* <DEDUP_REMOVED lines=19> */
.L_x_25227:
        /* <DEDUP_REMOVED lines=13> */
.L_x_25229:
[----:B------:R-:W-:Y:S05]  /*b400*/  BSYNC.RECONVERGENT B2 ;  /* 0x0000000000027941 */ /* 0x000fea0003800200 */
.L_x_25228:
        /* <DEDUP_REMOVED lines=61> */
.L_x_25226:
[----:B------:R-:W-:Y:S05]  /*b7e0*/  BSYNC.RECONVERGENT B1 ;  /* 0x0000000000017941 */ /* 0x000fea0003800200 */
.L_x_25225:
        /* <DEDUP_REMOVED lines=22> */
.L_x_25232:
        /* <DEDUP_REMOVED lines=13> */
.L_x_25234:
[----:B------:R-:W-:Y:S05]  /*ba20*/  BSYNC.RECONVERGENT B2 ;  /* 0x0000000000027941 */ /* 0x000fea0003800200 */
.L_x_25233:
        /* <DEDUP_REMOVED lines=56> */
[----:B------:R-:W-:Y:S02]  /*bdb0*/  MOV R13, R184 ;  /* 0x000000b8000d7202 */ /* 0x000fe40000000f00 */
[----:B------:R-:W-:Y:S01]  /*bdc0*/  LOP3.LUT R28, R23, R190, R193, 0x96, !PT ;  /* 0x000000be171c7212 */ /* 0x000fe200078e96c1 */
[----:B------:R-:W-:Y:S01]  /*bdd0*/  IMAD.MOV.U32 R30, RZ, RZ, R192 ;  /* 0x000000ffff1e7224 */ /* 0x000fe200078e00c0 */
[----:B------:R-:W-:Y:S01]  /*bde0*/  LOP3.LUT R29, R29, R188, R169, 0x96, !PT ;  /* 0x000000bc1d1d7212 */ /* 0x000fe200078e96a9 */
[----:B------:R-:W-:-:S07]  /*bdf0*/  IMAD.MOV.U32 R184, RZ, RZ, R168 ;  /* 0x000000ffffb87224 */ /* 0x000fce00078e00a8 */
.L_x_25231:
[----:B------:R-:W-:Y:S05]  /*be00*/  BSYNC.RECONVERGENT B1 ;  /* 0x0000000000017941 */ /* 0x000fea0003800200 */
.L_x_25230:
        /* <DEDUP_REMOVED lines=22> */
.L_x_25237:
        /* <DEDUP_REMOVED lines=13> */
.L_x_25239:
[----:B------:R-:W-:Y:S05]  /*c040*/  BSYNC.RECONVERGENT B2 ;  /* 0x0000000000027941 */ /* 0x000fea0003800200 */
.L_x_25238:
        /* <DEDUP_REMOVED lines=59> */
[----:B------:R-:W-:Y:S01]  /*c400*/  MOV R184, R188 ;  /* 0x000000bc00b87202 */ /* 0x000fe20000000f00 */
[----:B------:R-:W-:-:S07]  /*c410*/  IMAD.MOV.U32 R168, RZ, RZ, RZ ;  /* 0x000000ffffa87224 */ /* 0x000fce00078e00ff */
.L_x_25236:
[----:B------:R-:W-:Y:S05]  /*c420*/  BSYNC.RECONVERGENT B1 ;  /* 0x0000000000017941 */ /* 0x000fea0003800200 */
.L_x_25235:
        /* <DEDUP_REMOVED lines=22> */
.L_x_25242:
        /* <DEDUP_REMOVED lines=13> */
.L_x_25244:
[----:B------:R-:W-:Y:S05]  /*c660*/  BSYNC.RECONVERGENT B2 ;  /* 0x0000000000027941 */ /* 0x000fea0003800200 */
.L_x_25243:
        /* <DEDUP_REMOVED lines=56> */
[----:B------:R-:W-:Y:S02]  /*c9f0*/  HFMA2 R156, -RZ, RZ, 0, 0 ;  /* 0x00000000ff9c7431 */ /* 0x000fe400000001ff */
[----:B------:R-:W-:Y:S02]  /*ca00*/  VIADD R157, R162, 0x8ff34781 ;  /* 0x8ff34781a29d7836 */ /* 0x000fe40000000000 */
[----:B------:R-:W-:Y:S02]  /*ca10*/  IMAD.MOV.U32 R30, RZ, RZ, R188 ;  /* 0x000000ffff1e7224 */ /* 0x000fe400078e00bc */
[----:B------:R-:W-:Y:S01]  /*ca20*/  IMAD.MOV.U32 R184, RZ, RZ, R168 ;  /* 0x000000ffffb87224 */ /* 0x000fe200078e00a8 */
[----:B------:R-:W-:-:S07]  /*ca30*/  LOP3.LUT R28, R157, R190, R189, 0x96, !PT ;  /* 0x000000be9d1c7212 */ /* 0x000fce00078e96bd */
.L_x_25241:
[----:B------:R-:W-:Y:S05]  /*ca40*/  BSYNC.RECONVERGENT B1 ;  /* 0x0000000000017941 */ /* 0x000fea0003800200 */
.L_x_25240:
        /* <DEDUP_REMOVED lines=22> */
.L_x_25247:
        /* <DEDUP_REMOVED lines=13> */
.L_x_25249:
[----:B------:R-:W-:Y:S05]  /*cc80*/  BSYNC.RECONVERGENT B2 ;  /* 0x0000000000027941 */ /* 0x000fea0003800200 */
.L_x_25248:
        /* <DEDUP_REMOVED lines=61> */
.L_x_25246:
[----:B------:R-:W-:Y:S05]  /*d060*/  BSYNC.RECONVERGENT B1 ;  /* 0x0000000000017941 */ /* 0x000fea0003800200 */
.L_x_25245:
        /* <DEDUP_REMOVED lines=22> */
.L_x_25252:
        /* <DEDUP_REMOVED lines=13> */
.L_x_25254:
[----:B------:R-:W-:Y:S05]  /*d2a0*/  BSYNC.RECONVERGENT B2 ;  /* 0x0000000000027941 */ /* 0x000fea0003800200 */
.L_x_25253:
        /* <DEDUP_REMOVED lines=61> */
.L_x_25251:
[----:B------:R-:W-:Y:S05]  /*d680*/  BSYNC.RECONVERGENT B1 ;  /* 0x0000000000017941 */ /* 0x000fea0003800200 */
.L_x_25250:
        /* <DEDUP_REMOVED lines=22> */
.L_x_25257:
        /* <DEDUP_REMOVED lines=15> */
.L_x_25259:
[----:B------:R-:W-:Y:S05]  /*d8e0*/  BSYNC.RECONVERGENT B2 ;  /* 0x0000000000027941 */ /* 0x000fea0003800200 */
.L_x_25258:
        /* <DEDUP_REMOVED lines=61> */
.L_x_25256:
[----:B------:R-:W-:Y:S05]  /*dcc0*/  BSYNC.RECONVERGENT B1 ;  /* 0x0000000000017941 */ /* 0x000fea0003800200 */
.L_x_25255:
        /* <DEDUP_REMOVED lines=13> */
.L_x_25219:
        /* <DEDUP_REMOVED lines=17> */
[----:B-1----:R-:W-:Y:S01]  /*deb0*/  IMAD.WIDE.U32 R194, R183, 0x8, R186 ;  /* 0x00000008b7c27825 */ /* 0x002fe200078e00ba */
[----:B------:R-:W-:-:S03]  /*dec0*/  MOV R186, R184 ;  /* 0x000000b800ba7202 */ /* 0x000fc60000000f00 */
[----:B------:R-:W-:Y:S01]  /*ded0*/  VIADD R183, R183, 0x20 ;  /* 0x00000020b7b77836 */ /* 0x000fe20000000000 */
[----:B------:R2:W-:Y:S06]  /*dee0*/  STG.E.64 desc[UR6][R194.64], R190 ;  /* 0x000000bec2007986 */ /* 0x0005ec000c101b06 */
.L_x_25177:
[----:B------:R-:W-:Y:S05]  /*def0*/  BSYNC.RECONVERGENT B0 ;  /* 0x0000000000007941 */ /* 0x000fea0003800200 */
.L_x_25176:
        /* <DEDUP_REMOVED lines=30> */
.L_x_25265:
        /* <DEDUP_REMOVED lines=13> */
.L_x_25267:
[----:B------:R-:W-:Y:S05]  /*e1b0*/  BSYNC.RECONVERGENT B2 ;  /* 0x0000000000027941 */ /* 0x000fea0003800200 */
.L_x_25266:
        /* <DEDUP_REMOVED lines=55> */
[----:B------:R-:W-:Y:S02]  /*e530*/  HFMA2 R31, -RZ, RZ, 0, 0 ;  /* 0x00000000ff1f7431 */ /* 0x000fe400000001ff */
[----:B------:R-:W-:-:S05]  /*e540*/  IMAD.WIDE.U32 R170, R170, -0x2daee0ad, RZ ;  /* 0xd2511f53aaaa7825 */ /* 0x000fca00078e00ff */
[----:B------:R-:W-:Y:S01]  /*e550*/  LOP3.LUT R29, R29, R14, R171, 0x96, !PT ;  /* 0x0000000e1d1d7212 */ /* 0x000fe200078e96ab */
[----:B------:R-:W-:Y:S01]  /*e560*/  IMAD.MOV.U32 R14, RZ, RZ, R186 ;  /* 0x000000ffff0e7224 */ /* 0x000fe200078e00ba */
[----:B------:R-:W-:-:S07]  /*e570*/  MOV R184, R170 ;  /* 0x000000aa00b87202 */ /* 0x000fce0000000f00 */
.L_x_25264:
[----:B------:R-:W-:Y:S05]  /*e580*/  BSYNC.RECONVERGENT B1 ;  /* 0x0000000000017941 */ /* 0x000fea0003800200 */
.L_x_25263:
[----:B------:R-:W0:Y:S01]  /*e590*/  LDC R187, c[0x0][0x408] ;  /* 0x00010200ffbb7b82 */ /* 0x000e220000000800 */
[----:B------:R-:W-:Y:S01]  /*e5a0*/  I2FP.F32.U32 R14, R14 ;  /* 0x0000000e000e7245 */ /* 0x000fe20000201000 */
[----:B------:R-:W-:Y:S01]  /*e5b0*/  IMAD.MOV.U32 R179, RZ, RZ, 0x2f800000 ;  /* 0x2f800000ffb37424 */ /* 0x000fe200078e00ff */
[----:B------:R-:W-:Y:S01]  /*e5c0*/  ISETP.NE.AND P1, PT, R31, 0x1, PT ;  /* 0x000000011f00780c */ /* 0x000fe20003f25270 */
[----:B-----5:R-:W-:Y:S01]  /*e5d0*/  HADD2.F32 R25, -RZ, R156.H0_H0 ;  /* 0x2000009cff197230 */ /* 0x020fe20000004100 */
[----:B------:R-:W-:Y:S01]  /*e5e0*/  LOP3.LUT R7, R7, 0xfffffffd, RZ, 0xc0, !PT ;  /* 0xfffffffd07077812 */ /* 0x000fe200078ec0ff */
[----:B------:R-:W-:Y:S01]  /*e5f0*/  FFMA.FTZ R15, R14, R179, 1.1641532182693481445e-10 ;  /* 0x2f0000000e0f7423 */ /* 0x000fe200000100b3 */
[----:B------:R-:W-:Y:S01]  /*e600*/  HADD2.F32 R16, -RZ, R32.H0_H0 ;  /* 0x20000020ff107230 */ /* 0x000fe20000004100 */
[----:B------:R-:W1:Y:S01]  /*e610*/  LDC R186, c[0x0][0x404] ;  /* 0x00010100ffba7b82 */ /* 0x000e620000000800 */
[----:B------:R-:W-:Y:S01]  /*e620*/  FMUL.FTZ R14, R25, R182 ;  /* 0x000000b6190e7220 */ /* 0x000fe20000410000 */
[----:B------:R-:W-:Y:S01]  /*e630*/  BSSY.RECONVERGENT B1, `(.L_x_25268) ;  /* 0x000005c000017945 */ /* 0x000fe20003800200 */
[----:B------:R-:W-:-:S02]  /*e640*/  HFMA2 R170, -RZ, RZ, 0, 1.1920928955078125e-07 ;  /* 0x00000002ffaa7431 */ /* 0x000fc400000001ff */
        /* <DEDUP_REMOVED lines=16> */
.L_x_25270:
        /* <DEDUP_REMOVED lines=13> */
.L_x_25272:
[----:B------:R-:W-:Y:S05]  /*e820*/  BSYNC.RECONVERGENT B2 ;  /* 0x0000000000027941 */ /* 0x000fea0003800200 */
.L_x_25271:
        /* <DEDUP_REMOVED lines=60> */
.L_x_25269:
[----:B------:R-:W-:Y:S05]  /*ebf0*/  BSYNC.RECONVERGENT B1 ;  /* 0x0000000000017941 */ /* 0x000fea0003800200 */
.L_x_25268:
        /* <DEDUP_REMOVED lines=23> */
.L_x_25275:
        /* <DEDUP_REMOVED lines=13> */
.L_x_25277:
[----:B------:R-:W-:Y:S05]  /*ee40*/  BSYNC.RECONVERGENT B2 ;  /* 0x0000000000027941 */ /* 0x000fea0003800200 */
.L_x_25276:
        /* <DEDUP_REMOVED lines=56> */
[----:B------:R-:W-:Y:S02]  /*f1d0*/  IADD3 R25, PT, PT, R163, -0x695add53, RZ ;  /* 0x96a522ada3197810 */ /* 0x000fe40007ffe0ff */
[----:B------:R-:W-:Y:S02]  /*f1e0*/  LOP3.LUT R28, R29, R188, R31, 0x96, !PT ;  /* 0x000000bc1d1c7212 */ /* 0x000fe400078e961f */
[----:B------:R-:W-:Y:S02]  /*f1f0*/  LOP3.LUT R29, R25, R170, R191, 0x96, !PT ;  /* 0x000000aa191d7212 */ /* 0x000fe400078e96bf */
[----:B------:R-:W-:-:S07]  /*f200*/  MOV R184, R190 ;  /* 0x000000be00b87202 */ /* 0x000fce0000000f00 */
.L_x_25274:
[----:B------:R-:W-:Y:S05]  /*f210*/  BSYNC.RECONVERGENT B1 ;  /* 0x0000000000017941 */ /* 0x000fea0003800200 */
.L_x_25273:
        /* <DEDUP_REMOVED lines=23> */
.L_x_25280:
        /* <DEDUP_REMOVED lines=13> */
.L_x_25282:
[----:B------:R-:W-:Y:S05]  /*f460*/  BSYNC.RECONVERGENT B2 ;  /* 0x0000000000027941 */ /* 0x000fea0003800200 */
.L_x_25281:
        /* <DEDUP_REMOVED lines=60> */
.L_x_25279:
[----:B------:R-:W-:Y:S05]  /*f830*/  BSYNC.RECONVERGENT B1 ;  /* 0x0000000000017941 */ /* 0x000fea0003800200 */
.L_x_25278:
        /* <DEDUP_REMOVED lines=23> */
.L_x_25285:
        /* <DEDUP_REMOVED lines=13> */
.L_x_25287:
[----:B------:R-:W-:Y:S05]  /*fa80*/  BSYNC.RECONVERGENT B2 ;  /* 0x0000000000027941 */ /* 0x000fea0003800200 */
.L_x_25286:
        /* <DEDUP_REMOVED lines=61> */
.L_x_25284:
[----:B------:R-:W-:Y:S05]  /*fe60*/  BSYNC.RECONVERGENT B1 ;  /* 0x0000000000017941 */ /* 0x000fea0003800200 */
.L_x_25283:
[----:B------:R-:W-:Y:S01]  /*fe70*/  I2FP.F32.U32 R156, R31 ;  /* 0x0000001f009c7245 */ /* 0x000fe20000201000 */
[----:B------:R-:W-:Y:S01]  /*fe80*/  HADD2.F32 R157, -RZ, R158.H0_H0 ;  /* 0x2000009eff9d7230 */ /* 0x000fe20000004100 */
[----:B------:R-:W-:Y:S01]  /*fe90*/  ISETP.NE.AND P4, PT, R171, 0x1, PT ;  /* 0x00000001ab00780c */ /* 0x000fe20003f85270 */
[----:B------:R-:W-:Y:S01]  /*fea0*/  HADD2.F32 R170, -RZ, R34.H0_H0 ;  /* 0x20000022ffaa7230 */ /* 0x000fe20000004100 */
        /* <DEDUP_REMOVED lines=19> */
.L_x_25290:
        /* <DEDUP_REMOVED lines=13> */
.L_x_25292:
[----:B------:R-:W-:Y:S05]  /*100b0*/  BSYNC.RECONVERGENT B2 ;  /* 0x0000000000027941 */ /* 0x000fea0003800200 */
.L_x_25291:
        /* <DEDUP_REMOVED lines=61> */
.L_x_25289:
[----:B------:R-:W-:Y:S05]  /*10490*/  BSYNC.RECONVERGENT B1 ;  /* 0x0000000000017941 */ /* 0x000fea0003800200 */
.L_x_25288:
        /* <DEDUP_REMOVED lines=23> */
.L_x_25295:
        /* <DEDUP_REMOVED lines=13> */
.L_x_25297:
[----:B------:R-:W-:Y:S05]  /*106e0*/  BSYNC.RECONVERGENT B2 ;  /* 0x0000000000027941 */ /* 0x000fea0003800200 */
.L_x_25296:
        /* <DEDUP_REMOVED lines=61> */
.L_x_25294:
[----:B------:R-:W-:Y:S05]  /*10ac0*/  BSYNC.RECONVERGENT B1 ;  /* 0x0000000000017941 */ /* 0x000fea0003800200 */
.L_x_25293:
        /* <DEDUP_REMOVED lines=23> */
.L_x_25300:
        /* <DEDUP_REMOVED lines=15> */
.L_x_25302:
[----:B------:R-:W-:Y:S05]  /*10d30*/  BSYNC.RECONVERGENT B2 ;  /* 0x0000000000027941 */ /* 0x000fea0003800200 */
.L_x_25301:
        /* <DEDUP_REMOVED lines=61> */
.L_x_25299:
[----:B------:R-:W-:Y:S05]  /*11110*/  BSYNC.RECONVERGENT B1 ;  /* 0x0000000000017941 */ /* 0x000fea0003800200 */
.L_x_25298:
        /* <DEDUP_REMOVED lines=15> */
.L_x_25262:
        /* <DEDUP_REMOVED lines=16> */
.L_x_25306:
        /* <DEDUP_REMOVED lines=13> */
.L_x_25308:
[----:B------:R-:W-:Y:S05]  /*113e0*/  BSYNC.RECONVERGENT B2 ;  /* 0x0000000000027941 */ /* 0x000fea0003800200 */
.L_x_25307:
        /* <DEDUP_REMOVED lines=60> */
.L_x_25305:
[----:B------:R-:W-:Y:S05]  /*117b0*/  BSYNC.RECONVERGENT B1 ;  /* 0x0000000000017941 */ /* 0x000fea0003800200 */
.L_x_25304:
[----:B------:R-:W0:Y:S01]  /*117c0*/  LDC R187, c[0x0][0x408] ;  /* 0x00010200ffbb7b82 */ /* 0x000e220000000800 */
[----:B------:R-:W-:Y:S01]  /*117d0*/  I2FP.F32.U32 R14, R14 ;  /* 0x0000000e000e7245 */ /* 0x000fe20000201000 */
[----:B------:R-:W-:Y:S01]  /*117e0*/  IMAD.MOV.U32 R179, RZ, RZ, 0x2f800000 ;  /* 0x2f800000ffb37424 */ /* 0x000fe200078e00ff */
[----:B------:R-:W-:Y:S01]  /*117f0*/  ISETP.NE.AND P1, PT, R16, 0x1, PT ;  /* 0x000000011000780c */ /* 0x000fe20003f25270 */
[----:B-----5:R-:W-:Y:S01]  /*11800*/  HADD2.F32 R25, -RZ, R156.H0_H0 ;  /* 0x2000009cff197230 */ /* 0x020fe20000004100 */
[----:B------:R-:W-:Y:S01]  /*11810*/  LOP3.LUT R7, R7, 0xfffffffd, RZ, 0xc0, !PT ;  /* 0xfffffffd07077812 */ /* 0x000fe200078ec0ff */
[----:B------:R-:W-:Y:S01]  /*11820*/  FFMA.FTZ R15, R14, R179, 1.1641532182693481445e-10 ;  /* 0x2f0000000e0f7423 */ /* 0x000fe200000100b3 */
[----:B------:R-:W-:Y:S01]  /*11830*/  BSSY.RECONVERGENT B1, `(.L_x_25309) ;  /* 0x000005e000017945 */ /* 0x000fe20003800200 */
[----:B------:R-:W1:Y:S01]  /*11840*/  LDC R186, c[0x0][0x404] ;  /* 0x00010100ffba7b82 */ /* 0x000e620000000800 */
[----:B------:R-:W-:Y:S01]  /*11850*/  FMUL.FTZ R14, R25, R182 ;  /* 0x000000b6190e7220 */ /* 0x000fe20000410000 */
[----:B------:R-:W-:-:S03]  /*11860*/  HFMA2 R31, -RZ, RZ, 0, 1.1920928955078125e-07 ;  /* 0x00000002ff1f7431 */ /* 0x000fc600000001ff */
[----:B0-----:R-:W-:Y:S01]  /*11870*/  FMUL.FTZ R14, R14, R187 ;  /* 0x000000bb0e0e7220 */ /* 0x001fe20000410000 */
        /* <DEDUP_REMOVED lines=15> */
.L_x_25311:
        /* <DEDUP_REMOVED lines=13> */
.L_x_25313:
[----:B------:R-:W-:Y:S05]  /*11a40*/  BSYNC.RECONVERGENT B2 ;  /* 0x0000000000027941 */ /* 0x000fea0003800200 */
.L_x_25312:
        /* <DEDUP_REMOVED lines=58> */
[----:B------:R-:W-:Y:S01]  /*11df0*/  IMAD.MOV.U32 R31, RZ, RZ, RZ ;  /* 0x000000ffff1f7224 */ /* 0x000fe200078e00ff */
[----:B------:R-:W-:-:S07]  /*11e00*/  MOV R184, R190 ;  /* 0x000000be00b87202 */ /* 0x000fce0000000f00 */
.L_x_25310:
[----:B------:R-:W-:Y:S05]  /*11e10*/  BSYNC.RECONVERGENT B1 ;  /* 0x0000000000017941 */ /* 0x000fea0003800200 */
.L_x_25309:
        /* <DEDUP_REMOVED lines=22> */
.L_x_25316:
        /* <DEDUP_REMOVED lines=13> */
.L_x_25318:
[----:B------:R-:W-:Y:S05]  /*12050*/  BSYNC.RECONVERGENT B2 ;  /* 0x0000000000027941 */ /* 0x000fea0003800200 */
.L_x_25317:
        /* <DEDUP_REMOVED lines=59> */
[----:B------:R-:W-:-:S07]  /*12410*/  MOV R184, R190 ;  /* 0x000000be00b87202 */ /* 0x000fce0000000f00 */
.L_x_25315:
[----:B------:R-:W-:Y:S05]  /*12420*/  BSYNC.RECONVERGENT B1 ;  /* 0x0000000000017941 */ /* 0x000fea0003800200 */
.L_x_25314:
        /* <DEDUP_REMOVED lines=22> */
.L_x_25321:
        /* <DEDUP_REMOVED lines=13> */
.L_x_25323:
[----:B------:R-:W-:Y:S05]  /*12660*/  BSYNC.RECONVERGENT B2 ;  /* 0x0000000000027941 */ /* 0x000fea0003800200 */
.L_x_25322:
        /* <DEDUP_REMOVED lines=60> */
.L_x_25320:
[----:B------:R-:W-:Y:S05]  /*12a30*/  BSYNC.RECONVERGENT B1 ;  /* 0x0000000000017941 */ /* 0x000fea0003800200 */
.L_x_25319:
        /* <DEDUP_REMOVED lines=22> */
.L_x_25326:
        /* <DEDUP_REMOVED lines=13> */
.L_x_25328:
[----:B------:R-:W-:Y:S05]  /*12c70*/  BSYNC.RECONVERGENT B2 ;  /* 0x0000000000027941 */ /* 0x000fea0003800200 */
.L_x_25327:
        /* <DEDUP_REMOVED lines=61> */
.L_x_25325:
[----:B------:R-:W-:Y:S05]  /*13050*/  BSYNC.RECONVERGENT B1 ;  /* 0x0000000000017941 */ /* 0x000fea0003800200 */
.L_x_25324:
        /* <DEDUP_REMOVED lines=22> */
.L_x_25331:
        /* <DEDUP_REMOVED lines=13> */
.L_x_25333:
[----:B------:R-:W-:Y:S05]  /*13290*/  BSYNC.RECONVERGENT B2 ;  /* 0x0000000000027941 */ /* 0x000fea0003800200 */
.L_x_25332:
        /* <DEDUP_REMOVED lines=61> */
.L_x_25330:
[----:B------:R-:W-:Y:S05]  /*13670*/  BSYNC.RECONVERGENT B1 ;  /* 0x0000000000017941 */ /* 0x000fea0003800200 */
.L_x_25329:
        /* <DEDUP_REMOVED lines=22> */
.L_x_25336:
        /* <DEDUP_REMOVED lines=13> */
.L_x_25338:
[----:B------:R-:W-:Y:S05]  /*138b0*/  BSYNC.RECONVERGENT B2 ;  /* 0x0000000000027941 */ /* 0x000fea0003800200 */
.L_x_25337:
        /* <DEDUP_REMOVED lines=61> */
.L_x_25335:
[----:B------:R-:W-:Y:S05]  /*13c90*/  BSYNC.RECONVERGENT B1 ;  /* 0x0000000000017941 */ /* 0x000fea0003800200 */
.L_x_25334:
        /* <DEDUP_REMOVED lines=22> */
.L_x_25341:
        /* <DEDUP_REMOVED lines=15> */
.L_x_25343:
[----:B------:R-:W-:Y:S05]  /*13ef0*/  BSYNC.RECONVERGENT B2 ;  /* 0x0000000000027941 */ /* 0x000fea0003800200 */
.L_x_25342:
        /* <DEDUP_REMOVED lines=61> */
.L_x_25340:
[----:B------:R-:W-:Y:S05]  /*142d0*/  BSYNC.RECONVERGENT B1 ;  /* 0x0000000000017941 */ /* 0x000fea0003800200 */
.L_x_25339:
        /* <DEDUP_REMOVED lines=13> */
.L_x_25303:
        /* <DEDUP_REMOVED lines=21> */
.L_x_25261:
[----:B------:R-:W-:Y:S05]  /*14500*/  BSYNC.RECONVERGENT B0 ;  /* 0x0000000000007941 */ /* 0x000fea0003800200 */
.L_x_25260:
        /* <DEDUP_REMOVED lines=30> */
.L_x_25349:
        /* <DEDUP_REMOVED lines=13> */
.L_x_25351:
[----:B------:R-:W-:Y:S05]  /*147c0*/  BSYNC.RECONVERGENT B2 ;  /* 0x0000000000027941 */ /* 0x000fea0003800200 */
.L_x_25350:
        /* <DEDUP_REMOVED lines=58> */
[----:B------:R-:W-:-:S03]  /*14b70*/  IMAD.MOV.U32 R184, RZ, RZ, R160 ;  /* 0x000000ffffb87224 */ /* 0x000fc600078e00a0 */
[----:B------:R-:W-:Y:S01]  /*14b80*/  LOP3.LUT R29, R29, R18, R161, 0x96, !PT ;  /* 0x000000121d1d7212 */ /* 0x000fe200078e96a1 */
[----:B------:R-:W-:-:S07]  /*14b90*/  IMAD.MOV.U32 R161, RZ, RZ, RZ ;  /* 0x000000ffffa17224 */ /* 0x000fce00078e00ff */
.L_x_25348:
[----:B------:R-:W-:Y:S05]  /*14ba0*/  BSYNC.RECONVERGENT B1 ;  /* 0x0000000000017941 */ /* 0x000fea0003800200 */
.L_x_25347:
[----:B------:R-:W0:Y:S01]  /*14bb0*/  LDC R187, c[0x0][0x408] ;  /* 0x00010200ffbb7b82 */ /* 0x000e220000000800 */
[----:B------:R-:W-:Y:S01]  /*14bc0*/  HFMA2 R180, -RZ, RZ, 0.1171875, 0 ;  /* 0x2f800000ffb47431 */ /* 0x000fe200000001ff */
[----:B------:R-:W-:Y:S01]  /*14bd0*/  I2FP.F32.U32 R17, R17 ;  /* 0x0000001100117245 */ /* 0x000fe20000201000 */
[----:B-----5:R-:W-:Y:S01]  /*14be0*/  HADD2.F32 R19, -RZ, R156.H0_H0 ;  /* 0x2000009cff137230 */ /* 0x020fe20000004100 */
[----:B------:R-:W-:Y:S01]  /*14bf0*/  ISETP.NE.AND P0, PT, R161, 0x1, PT ;  /* 0x00000001a100780c */ /* 0x000fe20003f05270 */
[----:B------:R-:W-:Y:S01]  /*14c00*/  HADD2.F32 R160, -RZ, R32.H0_H0 ;  /* 0x20000020ffa07230 */ /* 0x000fe20000004100 */
[----:B------:R-:W-:Y:S01]  /*14c10*/  LOP3.LUT R7, R7, 0xfffffffd, RZ, 0xc0, !PT ;  /* 0xfffffffd07077812 */ /* 0x000fe200078ec0ff */
[----:B------:R-:W-:Y:S01]  /*14c20*/  BSSY.RECONVERGENT B1, `(.L_x_25352) ;  /* 0x0000060000017945 */ /* 0x000fe20003800200 */
[----:B------:R-:W1:Y:S01]  /*14c30*/  LDC R186, c[0x0][0x404] ;  /* 0x00010100ffba7b82 */ /* 0x000e620000000800 */
[----:B------:R-:W-:Y:S01]  /*14c40*/  FMUL.FTZ R18, R19, R182 ;  /* 0x000000b613127220 */ /* 0x000fe20000410000 */
[----:B------:R-:W-:Y:S01]  /*14c50*/  MOV R19, R30 ;  /* 0x0000001e00137202 */ /* 0x000fe20000000f00 */
[----:B------:R-:W-:-:S02]  /*14c60*/  FFMA.FTZ R17, R17, R180, 1.1641532182693481445e-10 ;  /* 0x2f00000011117423 */ /* 0x000fc400000100b4 */
[----:B0-----:R-:W-:-:S03]  /*14c70*/  FMUL.FTZ R18, R18, R187 ;  /* 0x000000bb12127220 */ /* 0x001fc60000410000 */
[----:B-1----:R-:W-:-:S04]  /*14c80*/  FSETP.GTU.FTZ.AND P1, PT, R17, R186, PT ;  /* 0x000000ba1100720b */ /* 0x002fc80003f3c000 */
        /* <DEDUP_REMOVED lines=14> */
.L_x_25354:
        /* <DEDUP_REMOVED lines=13> */
.L_x_25356:
[----:B------:R-:W-:Y:S05]  /*14e40*/  BSYNC.RECONVERGENT B2 ;  /* 0x0000000000027941 */ /* 0x000fea0003800200 */
.L_x_25355:
        /* <DEDUP_REMOVED lines=61> */
.L_x_25353:
[----:B------:R-:W-:Y:S05]  /*15220*/  BSYNC.RECONVERGENT B1 ;  /* 0x0000000000017941 */ /* 0x000fea0003800200 */
.L_x_25352:
        /* <DEDUP_REMOVED lines=23> */
.L_x_25359:
        /* <DEDUP_REMOVED lines=13> */
.L_x_25361:
[----:B------:R-:W-:Y:S05]  /*15470*/  BSYNC.RECONVERGENT B2 ;  /* 0x0000000000027941 */ /* 0x000fea0003800200 */
.L_x_25360:
        /* <DEDUP_REMOVED lines=61> */
.L_x_25358:
[----:B------:R-:W-:Y:S05]  /*15850*/  BSYNC.RECONVERGENT B1 ;  /* 0x0000000000017941 */ /* 0x000fea0003800200 */
.L_x_25357:
        /* <DEDUP_REMOVED lines=23> */
.L_x_25364:
        /* <DEDUP_REMOVED lines=13> */
.L_x_25366:
[----:B------:R-:W-:Y:S05]  /*15aa0*/  BSYNC.RECONVERGENT B2 ;  /* 0x0000000000027941 */ /* 0x000fea0003800200 */
.L_x_25365:
        /* <DEDUP_REMOVED lines=58> */
[----:B------:R-:W-:-:S04]  /*15e50*/  MOV R184, R172 ;  /* 0x000000ac00b87202 */ /* 0x000fc80000000f00 */
[----:B------:R-:W-:Y:S01]  /*15e60*/  LOP3.LUT R29, R29, R160, R173, 0x96, !PT ;  /* 0x000000a01d1d7212 */ /* 0x000fe200078e96ad */
[----:B------:R-:W-:-:S07]  /*15e70*/  IMAD.MOV.U32 R173, RZ, RZ, RZ ;  /* 0x000000ffffad7224 */ /* 0x000fce00078e00ff */
.L_x_25363:
[----:B------:R-:W-:Y:S05]  /*15e80*/  BSYNC.RECONVERGENT B1 ;  /* 0x0000000000017941 */ /* 0x000fea0003800200 */
.L_x_25362:
        /* <DEDUP_REMOVED lines=23> */
.L_x_25369:
        /* <DEDUP_REMOVED lines=13> */
.L_x_25371:
[----:B------:R-:W-:Y:S05]  /*160d0*/  BSYNC.RECONVERGENT B2 ;  /* 0x0000000000027941 */ /* 0x000fea0003800200 */
.L_x_25370:
        /* <DEDUP_REMOVED lines=61> */
.L_x_25368:
[----:B------:R-:W-:Y:S05]  /*164b0*/  BSYNC.RECONVERGENT B1 ;  /* 0x0000000000017941 */ /* 0x000fea0003800200 */
.L_x_25367:
        /* <DEDUP_REMOVED lines=23> */
.L_x_25374:
        /* <DEDUP_REMOVED lines=13> */
.L_x_25376:
[----:B------:R-:W-:Y:S05]  /*16700*/  BSYNC.RECONVERGENT B2 ;  /* 0x0000000000027941 */ /* 0x000fea0003800200 */
.L_x_25375:
        /* <DEDUP_REMOVED lines=61> */
.L_x_25373:
[----:B------:R-:W-:Y:S05]  /*16ae0*/  BSYNC.RECONVERGENT B1 ;  /* 0x0000000000017941 */ /* 0x000fea0003800200 */
.L_x_25372:
        /* <DEDUP_REMOVED lines=23> */
.L_x_25379:
        /* <DEDUP_REMOVED lines=13> */
.L_x_25381:
[----:B------:R-:W-:Y:S05]  /*16d30*/  BSYNC.RECONVERGENT B2 ;  /* 0x0000000000027941 */ /* 0x000fea0003800200 */
.L_x_25380:
        /* <DEDUP_REMOVED lines=61> */
.L_x_25378:
[----:B------:R-:W-:Y:S05]  /*17110*/  BSYNC.RECONVERGENT B1 ;  /* 0x0000000000017941 */ /* 0x000fea0003800200 */
.L_x_25377:
        /* <DEDUP_REMOVED lines=23> */
.L_x_25384:
        /* <DEDUP_REMOVED lines=15> */
.L_x_25386:
[----:B------:R-:W-:Y:S05]  /*17380*/  BSYNC.RECONVERGENT B2 ;  /* 0x0000000000027941 */ /* 0x000fea0003800200 */
.L_x_25385:
        /* <DEDUP_REMOVED lines=61> */
.L_x_25383:
[----:B------:R-:W-:Y:S05]  /*17760*/  BSYNC.RECONVERGENT B1 ;  /* 0x0000000000017941 */ /* 0x000fea0003800200 */
.L_x_25382:
        /* <DEDUP_REMOVED lines=15> */
.L_x_25346:
        /* <DEDUP_REMOVED lines=16> */
.L_x_25390:
        /* <DEDUP_REMOVED lines=13> */
.L_x_25392:
[----:B------:R-:W-:Y:S05]  /*17a30*/  BSYNC.RECONVERGENT B2 ;  /* 0x0000000000027941 */ /* 0x000fea0003800200 */
.L_x_25391:
        /* <DEDUP_REMOVED lines=61> */
.L_x_25389:
[----:B------:R-:W-:Y:S05]  /*17e10*/  BSYNC.RECONVERGENT B1 ;  /* 0x0000000000017941 */ /* 0x000fea0003800200 */
.L_x_25388:
        /* <DEDUP_REMOVED lines=27> */
.L_x_25395:
        /* <DEDUP_REMOVED lines=13> */
.L_x_25397:
[----:B------:R-:W-:Y:S05]  /*180a0*/  BSYNC.RECONVERGENT B2 ;  /* 0x0000000000027941 */ /* 0x000fea0003800200 */
.L_x_25396:
        /* <DEDUP_REMOVED lines=61> */
.L_x_25394:
[----:B------:R-:W-:Y:S05]  /*18480*/  BSYNC.RECONVERGENT B1 ;  /* 0x0000000000017941 */ /* 0x000fea0003800200 */
.L_x_25393:
        /* <DEDUP_REMOVED lines=22> */
.L_x_25400:
        /* <DEDUP_REMOVED lines=13> */
.L_x_25402:
[----:B------:R-:W-:Y:S05]  /*186c0*/  BSYNC.RECONVERGENT B2 ;  /* 0x0000000000027941 */ /* 0x000fea0003800200 */
.L_x_25401:
        /* <DEDUP_REMOVED lines=59> */
[----:B------:R-:W-:-:S02]  /*18a80*/  IMAD.MOV.U32 R184, RZ, RZ, R160 ;  /* 0x000000ffffb87224 */ /* 0x000fc400078e00a0 */
[----:B------:R-:W-:-:S07]  /*18a90*/  HFMA2 R160, -RZ, RZ, 0, 0 ;  /* 0x00000000ffa07431 */ /* 0x000fce00000001ff */
.L_x_25399:
[----:B------:R-:W-:Y:S05]  /*18aa0*/  BSYNC.RECONVERGENT B1 ;  /* 0x0000000000017941 */ /* 0x000fea0003800200 */
.L_x_25398:
        /* <DEDUP_REMOVED lines=22> */
.L_x_25405:
        /* <DEDUP_REMOVED lines=13> */
.L_x_25407:
[----:B------:R-:W-:Y:S05]  /*18ce0*/  BSYNC.RECONVERGENT B2 ;  /* 0x0000000000027941 */ /* 0x000fea0003800200 */
.L_x_25406:
        /* <DEDUP_REMOVED lines=61> */
.L_x_25404:
[----:B------:R-:W-:Y:S05]  /*190c0*/  BSYNC.RECONVERGENT B1 ;  /* 0x0000000000017941 */ /* 0x000fea0003800200 */
.L_x_25403:
        /* <DEDUP_REMOVED lines=22> */
.L_x_25410:
        /* <DEDUP_REMOVED lines=13> */
.L_x_25412:
[----:B------:R-:W-:Y:S05]  /*19300*/  BSYNC.RECONVERGENT B2 ;  /* 0x0000000000027941 */ /* 0x000fea0003800200 */
.L_x_25411:
        /* <DEDUP_REMOVED lines=61> */
.L_x_25409:
[----:B------:R-:W-:Y:S05]  /*196e0*/  BSYNC.RECONVERGENT B1 ;  /* 0x0000000000017941 */ /* 0x000fea0003800200 */
.L_x_25408:
        /* <DEDUP_REMOVED lines=22> */
.L_x_25415:
        /* <DEDUP_REMOVED lines=13> */
.L_x_25417:
[----:B------:R-:W-:Y:S05]  /*19920*/  BSYNC.RECONVERGENT B2 ;  /* 0x0000000000027941 */ /* 0x000fea0003800200 */
.L_x_25416:
        /* <DEDUP_REMOVED lines=61> */
.L_x_25414:
[----:B------:R-:W-:Y:S05]  /*19d00*/  BSYNC.RECONVERGENT B1 ;  /* 0x0000000000017941 */ /* 0x000fea0003800200 */
.L_x_25413:
        /* <DEDUP_REMOVED lines=22> */
.L_x_25420:
        /* <DEDUP_REMOVED lines=13> */
.L_x_25422:
[----:B------:R-:W-:Y:S05]  /*19f40*/  BSYNC.RECONVERGENT B2 ;  /* 0x0000000000027941 */ /* 0x000fea0003800200 */
.L_x_25421:
        /* <DEDUP_REMOVED lines=61> */
.L_x_25419:
[----:B------:R-:W-:Y:S05]  /*1a320*/  BSYNC.RECONVERGENT B1 ;  /* 0x0000000000017941 */ /* 0x000fea0003800200 */
.L_x_25418:
        /* <DEDUP_REMOVED lines=22> */
.L_x_25425:
        /* <DEDUP_REMOVED lines=15> */
.L_x_25427:
[----:B------:R-:W-:Y:S05]  /*1a580*/  BSYNC.RECONVERGENT B2 ;  /* 0x0000000000027941 */ /* 0x000fea0003800200 */
.L_x_25426:
        /* <DEDUP_REMOVED lines=61> */
.L_x_25424:
[----:B------:R-:W-:Y:S05]  /*1a960*/  BSYNC.RECONVERGENT B1 ;  /* 0x0000000000017941 */ /* 0x000fea0003800200 */
.L_x_25423:
        /* <DEDUP_REMOVED lines=13> */
.L_x_25387:
        /* <DEDUP_REMOVED lines=21> */
.L_x_25345:
[----:B------:R-:W-:Y:S05]  /*1ab90*/  BSYNC.RECONVERGENT B0 ;  /* 0x0000000000007941 */ /* 0x000fea0003800200 */
.L_x_25344:
        /* <DEDUP_REMOVED lines=28> */
.L_x_25433:
        /* <DEDUP_REMOVED lines=13> */
.L_x_25435:
[----:B------:R-:W-:Y:S05]  /*1ae30*/  BSYNC.RECONVERGENT B2 ;  /* 0x0000000000027941 */ /* 0x000fea0003800200 */
.L_x_25434:
        /* <DEDUP_REMOVED lines=55> */
[----:B------:R-:W-:-:S03]  /*1b1b0*/  MOV R30, R164 ;  /* 0x000000a4001e7202 */ /* 0x000fc60000000f00 */
[----:B------:R-:W-:Y:S01]  /*1b1c0*/  HFMA2 R164, -RZ, RZ, 0, 0 ;  /* 0x00000000ffa47431 */ /* 0x000fe200000001ff */
[----:B------:R-:W-:Y:S01]  /*1b1d0*/  LOP3.LUT R28, R27, R28, R165, 0x96, !PT ;  /* 0x0000001c1b1c7212 */ /* 0x000fe200078e96a5 */
[----:B------:R-:W-:-:S05]  /*1b1e0*/  VIADD R29, R163, 0x96a522ad ;  /* 0x96a522ada31d7836 */ /* 0x000fca0000000000 */
[----:B------:R-:W-:-:S07]  /*1b1f0*/  LOP3.LUT R29, R29, R26, R185, 0x96, !PT ;  /* 0x0000001a1d1d7212 */ /* 0x000fce00078e96b9 */
.L_x_25432:
[----:B------:R-:W-:Y:S05]  /*1b200*/  BSYNC.RECONVERGENT B1 ;  /* 0x0000000000017941 */ /* 0x000fea0003800200 */
.L_x_25431:
[----:B------:R-:W1:Y:S01]  /*1b210*/  LDC R187, c[0x0][0x408] ;  /* 0x00010200ffbb7b82 */ /* 0x000e620000000800 */
[----:B------:R-:W-:Y:S01]  /*1b220*/  I2FP.F32.U32 R20, R20 ;  /* 0x0000001400147245 */ /* 0x000fe20000201000 */
[----:B------:R-:W-:Y:S01]  /*1b230*/  IMAD.MOV.U32 R185, RZ, RZ, 0x2f800000 ;  /* 0x2f800000ffb97424 */ /* 0x000fe200078e00ff */
[----:B------:R-:W-:Y:S01]  /*1b240*/  LOP3.LUT R7, R7, 0xfffffffb, RZ, 0xc0, !PT ;  /* 0xfffffffb07077812 */ /* 0x000fe200078ec0ff */
[----:B-----5:R-:W-:Y:S01]  /*1b250*/  HADD2.F32 R165, -RZ, R156.H0_H0 ;  /* 0x2000009cffa57230 */ /* 0x020fe20000004100 */
[----:B------:R-:W-:Y:S01]  /*1b260*/  BSSY.RECONVERGENT B1, `(.L_x_25436) ;  /* 0x0000062000017945 */ /* 0x000fe20003800200 */
[----:B0-----:R-:W-:Y:S01]  /*1b270*/  FFMA.FTZ R27, R20, R185, 1.1641532182693481445e-10 ;  /* 0x2f000000141b7423 */ /* 0x001fe200000100b9 */
[----:B------:R-:W-:Y:S01]  /*1b280*/  HADD2.F32 R26, -RZ, R32.H0_H0 ;  /* 0x20000020ff1a7230 */ /* 0x000fe20000004100 */
[----:B------:R-:W0:Y:S01]  /*1b290*/  LDC R186, c[0x0][0x404] ;  /* 0x00010100ffba7b82 */ /* 0x000e220000000800 */
[----:B------:R-:W-:Y:S01]  /*1b2a0*/  FMUL.FTZ R20, R165, R182 ;  /* 0x000000b6a5147220 */ /* 0x000fe20000410000 */
[----:B------:R-:W-:-:S03]  /*1b2b0*/  MOV R174, 0x2 ;  /* 0x0000000200ae7802 */ /* 0x000fc60000000f00 */
[----:B-1----:R-:W-:Y:S01]  /*1b2c0*/  FMUL.FTZ R20, R20, R187 ;  /* 0x000000bb14147220 */ /* 0x002fe20000410000 */
[----:B0-----:R-:W-:-:S04]  /*1b2d0*/  FSETP.GTU.FTZ.AND P1, PT, R27, R186, PT ;  /* 0x000000ba1b00720b */ /* 0x001fc80003f3c000 */
        /* <DEDUP_REMOVED lines=15> */
.L_x_25438:
        /* <DEDUP_REMOVED lines=13> */
.L_x_25440:
[----:B------:R-:W-:Y:S05]  /*1b4a0*/  BSYNC.RECONVERGENT B2 ;  /* 0x0000000000027941 */ /* 0x000fea0003800200 */
.L_x_25439:
        /* <DEDUP_REMOVED lines=56> */
[----:B------:R-:W-:Y:S01]  /*1b830*/  HFMA2 R174, -RZ, RZ, 0, 0 ;  /* 0x00000000ffae7431 */ /* 0x000fe200000001ff */
[----:B------:R-:W-:Y:S01]  /*1b840*/  LOP3.LUT R29, R165, R164, R27, 0x96, !PT ;  /* 0x000000a4a51d7212 */ /* 0x000fe200078e961b */
[----:B------:R-:W-:Y:S01]  /*1b850*/  IMAD.MOV.U32 R30, RZ, RZ, R188 ;  /* 0x000000ffff1e7224 */ /* 0x000fe200078e00bc */
[----:B------:R-:W-:Y:S01]  /*1b860*/  MOV R27, R184 ;  /* 0x000000b8001b7202 */ /* 0x000fe20000000f00 */
[----:B------:R-:W-:-:S07]  /*1b870*/  IMAD.MOV.U32 R184, RZ, RZ, R26 ;  /* 0x000000ffffb87224 */ /* 0x000fce00078e001a */
.L_x_25437:
[----:B------:R-:W-:Y:S05]  /*1b880*/  BSYNC.RECONVERGENT B1 ;  /* 0x0000000000017941 */ /* 0x000fea0003800200 */
.L_x_25436:
[----:B------:R-:W-:Y:S01]  /*1b890*/  I2FP.F32.U32 R26, R27 ;  /* 0x0000001b001a7245 */ /* 0x000fe20000201000 */
[----:B------:R-:W-:Y:S01]  /*1b8a0*/  HADD2.F32 R165, -RZ, R156.H1_H1 ;  /* 0x3000009cffa57230 */ /* 0x000fe20000004100 */
[----:B------:R-:W-:Y:S01]  /*1b8b0*/  LOP3.LUT R7, R7, 0xfffffffd, RZ, 0xc0, !PT ;  /* 0xfffffffd07077812 */ /* 0x000fe200078ec0ff */
[----:B------:R-:W-:Y:S01]  /*1b8c0*/  BSSY.RECONVERGENT B1, `(.L_x_25441) ;  /* 0x0000061000017945 */ /* 0x000fe20003800200 */
[----:B------:R-:W-:Y:S02]  /*1b8d0*/  IMAD.MOV.U32 R175, RZ, RZ, 0x2 ;  /* 0x00000002ffaf7424 */ /* 0x000fe400078e00ff */
[----:B------:R-:W-:Y:S01]  /*1b8e0*/  FFMA.FTZ R27, R26, R185, 1.1641532182693481445e-10 ;  /* 0x2f0000001a1b7423 */ /* 0x000fe200000100b9 */
[----:B------:R-:W-:Y:S01]  /*1b8f0*/  FMUL.FTZ R26, R165, R182 ;  /* 0x000000b6a51a7220 */ /* 0x000fe20000410000 */
[----:B------:R-:W-:-:S03]  /*1b900*/  HADD2.F32 R165, -RZ, R32.H1_H1 ;  /* 0x30000020ffa57230 */ /* 0x000fc60000004100 */
[----:B------:R-:W-:Y:S01]  /*1b910*/  FMUL.FTZ R26, R26, R187 ;  /* 0x000000bb1a1a7220 */ /* 0x000fe20000410000 */
[----:B------:R-:W-:Y:S02]  /*1b920*/  FSETP.GTU.FTZ.AND P1, PT, R27, R186, PT ;  /* 0x000000ba1b00720b */ /* 0x000fe40003f3c000 */
[----:B------:R-:W-:Y:S02]  /*1b930*/  MOV R27, R30 ;  /* 0x0000001e001b7202 */ /* 0x000fe40000000f00 */
        /* <DEDUP_REMOVED lines=14> */
.L_x_25443:
        /* <DEDUP_REMOVED lines=13> */
.L_x_25445:
[----:B------:R-:W-:Y:S05]  /*1baf0*/  BSYNC.RECONVERGENT B2 ;  /* 0x0000000000027941 */ /* 0x000fea0003800200 */
.L_x_25444:
        /* <DEDUP_REMOVED lines=50> */
[----:B------:R-:W-:Y:S01]  /*1be20*/  IMAD.WIDE.U32 R190, R29, -0x326172a9, RZ ;  /* 0xcd9e8d571dbe7825 */ /* 0x000fe200078e00ff */
[----:B------:R-:W-:Y:S02]  /*1be30*/  IADD3 R29, PT, PT, R162, -0x700cb87f, RZ ;  /* 0x8ff34781a21d7810 */ /* 0x000fe40007ffe0ff */
[----:B------:R-:W-:Y:S01]  /*1be40*/  LOP3.LUT R27, R27, R28, R189, 0x96, !PT ;  /* 0x0000001c1b1b7212 */ /* 0x000fe200078e96bd */
[----:B------:R-:W-:Y:S01]  /*1be50*/  IMAD.MOV.U32 R175, RZ, RZ, RZ ;  /* 0x000000ffffaf7224 */ /* 0x000fe200078e00ff */
[----:B------:R-:W-:Y:S02]  /*1be60*/  LOP3.LUT R28, R29, R188, R191, 0x96, !PT ;  /* 0x000000bc1d1c7212 */ /* 0x000fe400078e96bf */
[----:B------:R-:W-:Y:S01]  /*1be70*/  MOV R30, R190 ;  /* 0x000000be001e7202 */ /* 0x000fe20000000f00 */
[----:B------:R-:W-:-:S04]  /*1be80*/  IMAD.WIDE.U32 R164, R27, -0x2daee0ad, RZ ;  /* 0xd2511f531ba47825 */ /* 0x000fc800078e00ff */
[----:B------:R-:W-:-:S05]  /*1be90*/  VIADD R27, R163, 0x96a522ad ;  /* 0x96a522ada31b7836 */ /* 0x000fca0000000000 */
[----:B------:R-:W-:Y:S01]  /*1bea0*/  LOP3.LUT R29, R27, R174, R165, 0x96, !PT ;  /* 0x000000ae1b1d7212 */ /* 0x000fe200078e96a5 */
[----:B------:R-:W-:Y:S01]  /*1beb0*/  IMAD.MOV.U32 R27, RZ, RZ, R184 ;  /* 0x000000ffff1b7224 */ /* 0x000fe200078e00b8 */
[----:B------:R-:W-:-:S07]  /*1bec0*/  MOV R184, R164 ;  /* 0x000000a400b87202 */ /* 0x000fce0000000f00 */
.L_x_25442:
[----:B------:R-:W-:Y:S05]  /*1bed0*/  BSYNC.RECONVERGENT B1 ;  /* 0x0000000000017941 */ /* 0x000fea0003800200 */
.L_x_25441:
        /* <DEDUP_REMOVED lines=23> */
.L_x_25448:
        /* <DEDUP_REMOVED lines=13> */
.L_x_25450:
[----:B------:R-:W-:Y:S05]  /*1c120*/  BSYNC.RECONVERGENT B2 ;  /* 0x0000000000027941 */ /* 0x000fea0003800200 */
.L_x_25449:
        /* <DEDUP_REMOVED lines=61> */
.L_x_25447:
[----:B------:R-:W-:Y:S05]  /*1c500*/  BSYNC.RECONVERGENT B1 ;  /* 0x0000000000017941 */ /* 0x000fea0003800200 */
.L_x_25446:
        /* <DEDUP_REMOVED lines=23> */
.L_x_25453:
        /* <DEDUP_REMOVED lines=13> */
.L_x_25455:
[----:B------:R-:W-:Y:S05]  /*1c750*/  BSYNC.RECONVERGENT B2 ;  /* 0x0000000000027941 */ /* 0x000fea0003800200 */
.L_x_25454:
        /* <DEDUP_REMOVED lines=61> */
.L_x_25452:
[----:B------:R-:W-:Y:S05]  /*1cb30*/  BSYNC.RECONVERGENT B1 ;  /* 0x0000000000017941 */ /* 0x000fea0003800200 */
.L_x_25451:
        /* <DEDUP_REMOVED lines=23> */
.L_x_25458:
        /* <DEDUP_REMOVED lines=13> */
.L_x_25460:
[----:B------:R-:W-:Y:S05]  /*1cd80*/  BSYNC.RECONVERGENT B2 ;  /* 0x0000000000027941 */ /* 0x000fea0003800200 */
.L_x_25459:
        /* <DEDUP_REMOVED lines=61> */
.L_x_25457:
[----:B------:R-:W-:Y:S05]  /*1d160*/  BSYNC.RECONVERGENT B1 ;  /* 0x0000000000017941 */ /* 0x000fea0003800200 */
.L_x_25456:
        /* <DEDUP_REMOVED lines=23> */
.L_x_25463:
        /* <DEDUP_REMOVED lines=13> */
.L_x_25465:
[----:B------:R-:W-:Y:S05]  /*1d3b0*/  BSYNC.RECONVERGENT B2 ;  /* 0x0000000000027941 */ /* 0x000fea0003800200 */
.L_x_25464:
        /* <DEDUP_REMOVED lines=61> */
.L_x_25462:
[----:B------:R-:W-:Y:S05]  /*1d790*/  BSYNC.RECONVERGENT B1 ;  /* 0x0000000000017941 */ /* 0x000fea0003800200 */
.L_x_25461:
        /* <DEDUP_REMOVED lines=23> */
.L_x_25468:
        /* <DEDUP_REMOVED lines=15> */
.L_x_25470:
[----:B------:R-:W-:Y:S05]  /*1da00*/  BSYNC.RECONVERGENT B2 ;  /* 0x0000000000027941 */ /* 0x000fea0003800200 */
.L_x_25469:
        /* <DEDUP_REMOVED lines=61> */
.L_x_25467:
[----:B------:R-:W-:Y:S05]  /*1dde0*/  BSYNC.RECONVERGENT B1 ;  /* 0x0000000000017941 */ /* 0x000fea0003800200 */
.L_x_25466:
        /* <DEDUP_REMOVED lines=15> */
.L_x_25430:
        /* <DEDUP_REMOVED lines=16> */
.L_x_25474:
        /* <DEDUP_REMOVED lines=13> */
.L_x_25476:
[----:B------:R-:W-:Y:S05]  /*1e0b0*/  BSYNC.RECONVERGENT B2 ;  /* 0x0000000000027941 */ /* 0x000fea0003800200 */
.L_x_25475:
        /* <DEDUP_REMOVED lines=60> */
.L_x_25473:
[----:B------:R-:W-:Y:S05]  /*1e480*/  BSYNC.RECONVERGENT B1 ;  /* 0x0000000000017941 */ /* 0x000fea0003800200 */
.L_x_25472:
[----:B------:R-:W0:Y:S01]  /*1e490*/  LDC R185, c[0x0][0x408] ;  /* 0x00010200ffb97b82 */ /* 0x000e220000000800 */
[----:B------:R-:W-:Y:S01]  /*1e4a0*/  HFMA2 R187, -RZ, RZ, 0.1171875, 0 ;  /* 0x2f800000ffbb7431 */ /* 0x000fe200000001ff */
[----:B------:R-:W-:Y:S01]  /*1e4b0*/  I2FP.F32.U32 R20, R20 ;  /* 0x0000001400147245 */ /* 0x000fe20000201000 */
[----:B-----5:R-:W-:Y:S01]  /*1e4c0*/  HADD2.F32 R165, -RZ, R156.H0_H0 ;  /* 0x2000009cffa57230 */ /* 0x020fe20000004100 */
[----:B------:R-:W-:Y:S01]  /*1e4d0*/  LOP3.LUT R7, R7, 0xfffffffb, RZ, 0xc0, !PT ;  /* 0xfffffffb07077812 */ /* 0x000fe200078ec0ff */
[----:B------:R-:W-:Y:S01]  /*1e4e0*/  BSSY.RECONVERGENT B1, `(.L_x_25477) ;  /* 0x0000061000017945 */ /* 0x000fe20003800200 */
[----:B------:R-:W-:Y:S02]  /*1e4f0*/  IMAD.MOV.U32 R164, RZ, RZ, 0x2 ;  /* 0x00000002ffa47424 */ /* 0x000fe400078e00ff */
[----:B------:R-:W1:Y:S01]  /*1e500*/  LDC R186, c[0x0][0x404] ;  /* 0x00010100ffba7b82 */ /* 0x000e620000000800 */
[----:B------:R-:W-:Y:S01]  /*1e510*/  FFMA.FTZ R27, R20, R187, 1.1641532182693481445e-10 ;  /* 0x2f000000141b7423 */ /* 0x000fe200000100bb */
[----:B------:R-:W-:-:S04]  /*1e520*/  FMUL.FTZ R20, R165, R182 ;  /* 0x000000b6a5147220 */ /* 0x000fc80000410000 */
[----:B0-----:R-:W-:Y:S01]  /*1e530*/  FMUL.FTZ R20, R20, R185 ;  /* 0x000000b914147220 */ /* 0x001fe20000410000 */
        /* <DEDUP_REMOVED lines=16> */
.L_x_25479:
        /* <DEDUP_REMOVED lines=13> */
.L_x_25481:
[----:B------:R-:W-:Y:S05]  /*1e710*/  BSYNC.RECONVERGENT B2 ;  /* 0x0000000000027941 */ /* 0x000fea0003800200 */
.L_x_25480:
        /* <DEDUP_REMOVED lines=61> */
.L_x_25478:
[----:B------:R-:W-:Y:S05]  /*1eaf0*/  BSYNC.RECONVERGENT B1 ;  /* 0x0000000000017941 */ /* 0x000fea0003800200 */
.L_x_25477:
[----:B------:R-:W-:Y:S01]  /*1eb00*/  I2FP.F32.U32 R26, R27 ;  /* 0x0000001b001a7245 */ /* 0x000fe20000201000 */
[----:B------:R-:W-:Y:S01]  /*1eb10*/  HADD2.F32 R165, -RZ, R156.H1_H1 ;  /* 0x3000009cffa57230 */ /* 0x000fe20000004100 */
[----:B------:R-:W-:Y:S01]  /*1eb20*/  LOP3.LUT R7, R7, 0xfffffffd, RZ, 0xc0, !PT ;  /* 0xfffffffd07077812 */ /* 0x000fe200078ec0ff */
        /* <DEDUP_REMOVED lines=21> */
.L_x_25484:
        /* <DEDUP_REMOVED lines=13> */
.L_x_25486:
[----:B------:R-:W-:Y:S05]  /*1ed50*/  BSYNC.RECONVERGENT B2 ;  /* 0x0000000000027941 */ /* 0x000fea0003800200 */
.L_x_25485:
        /* <DEDUP_REMOVED lines=61> */
.L_x_25483:
[----:B------:R-:W-:Y:S05]  /*1f130*/  BSYNC.RECONVERGENT B1 ;  /* 0x0000000000017941 */ /* 0x000fea0003800200 */
.L_x_25482:
        /* <DEDUP_REMOVED lines=22> */
.L_x_25489:
        /* <DEDUP_REMOVED lines=13> */
.L_x_25491:
[----:B------:R-:W-:Y:S05]  /*1f370*/  BSYNC.RECONVERGENT B2 ;  /* 0x0000000000027941 */ /* 0x000fea0003800200 */
.L_x_25490:
        /* <DEDUP_REMOVED lines=61> */
.L_x_25488:
[----:B------:R-:W-:Y:S05]  /*1f750*/  BSYNC.RECONVERGENT B1 ;  /* 0x0000000000017941 */ /* 0x000fea0003800200 */
.L_x_25487:
        /* <DEDUP_REMOVED lines=22> */
.L_x_25494:
        /* <DEDUP_REMOVED lines=13> */
.L_x_25496:
[----:B------:R-:W-:Y:S05]  /*1f990*/  BSYNC.RECONVERGENT B2 ;  /* 0x0000000000027941 */ /* 0x000fea0003800200 */
.L_x_25495:
        /* <DEDUP_REMOVED lines=58> */
[----:B------:R-:W-:Y:S01]  /*1fd40*/  MOV R156, R184 ;  /* 0x000000b8009c7202 */ /* 0x000fe20000000f00 */
[----:B------:R-:W-:Y:S02]  /*1fd50*/  IMAD.MOV.U32 R184, RZ, RZ, R174 ;  /* 0x000000ffffb87224 */ /* 0x000fe400078e00ae */
[----:B------:R-:W-:-:S07]  /*1fd60*/  HFMA2 R174, -RZ, RZ, 0, 0 ;  /* 0x00000000ffae7431 */ /* 0x000fce00000001ff */
.L_x_25493:
[----:B------:R-:W-:Y:S05]  /*1fd70*/  BSYNC.RECONVERGENT B1 ;  /* 0x0000000000017941 */ /* 0x000fea0003800200 */
.L_x_25492:
        /* <DEDUP_REMOVED lines=22> */
.L_x_25499:
        /* <DEDUP_REMOVED lines=13> */
.L_x_25501:
[----:B------:R-:W-:Y:S05]  /*1ffb0*/  BSYNC.RECONVERGENT B2 ;  /* 0x0000000000027941 */ /* 0x000fea0003800200 */
.L_x_25500:
        /* <DEDUP_REMOVED lines=61> */
.L_x_25498:
[----:B------:R-:W-:Y:S05]  /*20390*/  BSYNC.RECONVERGENT B1 ;  /* 0x0000000000017941 */ /* 0x000fea0003800200 */
.L_x_25497:
        /* <DEDUP_REMOVED lines=22> */
.L_x_25504:
        /* <DEDUP_REMOVED lines=13> */
.L_x_25506:
[----:B------:R-:W-:Y:S05]  /*205d0*/  BSYNC.RECONVERGENT B2 ;  /* 0x0000000000027941 */ /* 0x000fea0003800200 */
.L_x_25505:
        /* <DEDUP_REMOVED lines=61> */
.L_x_25503:
[----:B------:R-:W-:Y:S05]  /*209b0*/  BSYNC.RECONVERGENT B1 ;  /* 0x0000000000017941 */ /* 0x000fea0003800200 */
.L_x_25502:
        /* <DEDUP_REMOVED lines=22> */
.L_x_25509:
        /* <DEDUP_REMOVED lines=15> */
.L_x_25511:
[----:B------:R-:W-:Y:S05]  /*20c10*/  BSYNC.RECONVERGENT B2 ;  /* 0x0000000000027941 */ /* 0x000fea0003800200 */
.L_x_25510:
        /* <DEDUP_REMOVED lines=61> */
.L_x_25508:
[----:B------:R-:W-:Y:S05]  /*20ff0*/  BSYNC.RECONVERGENT B1 ;  /* 0x0000000000017941 */ /* 0x000fea0003800200 */
.L_x_25507:
        /* <DEDUP_REMOVED lines=13> */
.L_x_25471:
        /* <DEDUP_REMOVED lines=18> */
[----:B-1----:R-:W-:Y:S01]  /*211f0*/  IMAD.WIDE.U32 R182, R183, 0x8, R186 ;  /* 0x00000008b7b67825 */ /* 0x002fe200078e00ba */
[----:B------:R-:W-:-:S04]  /*21200*/  MOV R186, R184 ;  /* 0x000000b800ba7202 */ /* 0x000fc80000000f00 */
[----:B------:R0:W-:Y:S03]  /*21210*/  STG.E.64 desc[UR6][R182.64], R190 ;  /* 0x000000beb6007986 */ /* 0x0001e6000c101b06 */
.L_x_25429:
[----:B------:R-:W-:Y:S05]  /*21220*/  BSYNC.RECONVERGENT B0 ;  /* 0x0000000000007941 */ /* 0x000fea0003800200 */
.L_x_25428:
        /* <DEDUP_REMOVED lines=152> */
.L_x_25535:
[----:B------:R-:W-:Y:S01]  /*21bb0*/  FMUL.FTZ R156, R158, R158 ;  /* 0x0000009e9e9c7220 */ /* 0x000fe20000410000 */
[----:B-1----:R-:W-:Y:S01]  /*21bc0*/  FADD.FTZ R192, R183, R190 ;  /* 0x000000beb7c07221 */ /* 0x002fe20000010000 */
[----:B------:R-:W-:Y:S01]  /*21bd0*/  ISETP.NE.AND P1, PT, RZ, UR10, PT ;  /* 0x0000000aff007c0c */ /* 0x000fe2000bf25270 */
[----:B------:R-:W1:Y:S01]  /*21be0*/  @!P5 LDC.64 R190, c[0x0][0x3c0] ;  /* 0x0000f000ffbedb82 */ /* 0x000e620000000a00 */
[----:B------:R-:W-:Y:S01]  /*21bf0*/  LOP3.LUT P2, RZ, R7, 0x8, RZ, 0xc0, !PT ;  /* 0x0000000807ff7812 */ /* 0x000fe2000784c0ff */
[----:B------:R-:W-:Y:S01]  /*21c00*/  FFMA.FTZ R157, R192, R157, UR11 ;  /* 0x0000000bc09d7e23 */ /* 0x000fe2000801009d */
[----:B------:R-:W-:Y:S01]  /*21c10*/  FSEL R156, R156, RZ, P1 ;  /* 0x000000ff9c9c7208 */ /* 0x000fe20000800000 */
[----:B------:R-:W-:Y:S01]  /*21c20*/  BSSY.RECONVERGENT B0, `(.L_x_25513) ;  /* 0x000002a000007945 */ /* 0x000fe20003800200 */
        /* <DEDUP_REMOVED lines=41> */
.L_x_25514:
[----:B------:R-:W-:Y:S05]  /*21ec0*/  BSYNC.RECONVERGENT B0 ;  /* 0x0000000000007941 */ /* 0x000fea0003800200 */
.L_x_25513:
        /* <DEDUP_REMOVED lines=35> */
.L_x_25516:
[----:B------:R-:W-:Y:S05]  /*22100*/  BSYNC.RECONVERGENT B0 ;  /* 0x0000000000007941 */ /* 0x000fea0003800200 */
.L_x_25515:
        /* <DEDUP_REMOVED lines=35> */
.L_x_25518:
[----:B------:R-:W-:Y:S05]  /*22340*/  BSYNC.RECONVERGENT B0 ;  /* 0x0000000000007941 */ /* 0x000fea0003800200 */
.L_x_25517:
        /* <DEDUP_REMOVED lines=35> */
.L_x_25520:
[----:B------:R-:W-:Y:S05]  /*22580*/  BSYNC.RECONVERGENT B0 ;  /* 0x0000000000007941 */ /* 0x000fea0003800200 */
.L_x_25519:
[----:B------:R-:W-:Y:S04]  /*22590*/  BSSY.RECONVERGENT B0, `(.L_x_25521) ;  /* 0x0000021000007945 */ /* 0x000fe80003800200 */
[----:B------:R-:W-:Y:S05]  /*225a0*/  @!P0 BRA `(.L_x_25522) ;  /* 0x00000000007c8947 */ /* 0x000fea0003800000 */
[----:B0-234-:R-:W0:Y:S01]  /*225b0*/  LDC.64 R156, c[0x0][0x428] ;  /* 0x00010a00ff9c7b82 */ /* 0x01de220000000a00 */
        /* <DEDUP_REMOVED lines=30> */
.L_x_25522:
[----:B------:R-:W-:Y:S05]  /*227a0*/  BSYNC.RECONVERGENT B0 ;  /* 0x0000000000007941 */ /* 0x000fea0003800200 */
.L_x_25521:
[----:B0-234-:R-:W0:Y:S02]  /*227b0*/  LDC.64 R156, c[0x0][0x380] ;  /* 0x0000e000ff9c7b82 */ /* 0x01de240000000a00 */
[----:B0-----:R-:W-:-:S05]  /*227c0*/  IMAD R2, R156, 0x4, R2 ;  /* 0x000000049c027824 */ /* 0x001fca00078e0202 */
[----:B------:R-:W-:-:S13]  /*227d0*/  ISETP.GE.AND P0, PT, R2, R157, PT ;  /* 0x0000009d0200720c */ /* 0x000fda0003f06270 */
[----:B------:R-:W-:Y:S05]  /*227e0*/  @!P0 BRA `(.L_x_25523) ;  /* 0xfffffde800388947 */ /* 0x000fea000383ffff */
[----:B------:R-:W-:Y:S05]  /*227f0*/  EXIT ;  /* 0x000000000000794d */ /* 0x000fea0003800000 */
.L_x_25512:
        /* <DEDUP_REMOVED lines=8> */
.L_x_25525:
[----:B------:R-:W-:Y:S05]  /*22880*/  BSYNC B0 ;  /* 0x0000000000007941 */ /* 0x000fea0003800000 */
.L_x_25524:
        /* <DEDUP_REMOVED lines=9> */
.L_x_25526:
[----:B------:R-:W-:Y:S02]  /*22920*/  IMAD.MOV.U32 R189, RZ, RZ, 0x4 ;  /* 0x00000004ffbd7424 */ /* 0x000fe400078e00ff */
[----:B------:R-:W-:-:S04]  /*22930*/  IMAD.MOV.U32 R158, RZ, RZ, R184 ;  /* 0x000000ffff9e7224 */ /* 0x000fc800078e00b8 */
[----:B------:R-:W-:-:S05]  /*22940*/  FADD.FTZ R181, R159, R158 ;  /* 0x0000009e9fb57221 */ /* 0x000fca0000010000 */
[----:B------:R-:W-:-:S07]  /*22950*/  MOV R192, R181 ;  /* 0x000000b500c07202 */ /* 0x000fce0000000f00 */
[----:B------:R-:W-:Y:S05]  /*22960*/  WARPSYNC.COLLECTIVE R187, `(.L_x_25527) ;  /* 0x00000000bb087348 */ /* 0x000fea0003c00000 */
[----:B------:R0:W1:Y:S02]  /*22970*/  SHFL.BFLY P6, R184, R192, R189, R194 ;  /* 0x0c0000bdc0b87389 */ /* 0x00006400000c00c2 */
[----:B01----:R-:W-:Y:S05]  /*22980*/  ENDCOLLECTIVE ;  /* 0x000000000000791b */ /* 0x003fea0003800000 */
.L_x_25527:
[----:B------:R-:W-:Y:S01]  /*22990*/  HFMA2 R189, -RZ, RZ, 0, 4.76837158203125e-07 ;  /* 0x00000008ffbd7431 */ /* 0x000fe200000001ff */
[----:B------:R-:W-:-:S05]  /*229a0*/  MOV R158, R184 ;  /* 0x000000b8009e7202 */ /* 0x000fca0000000f00 */
[----:B------:R-:W-:-:S04]  /*229b0*/  FADD.FTZ R182, R181, R158 ;  /* 0x0000009eb5b67221 */ /* 0x000fc80000010000 */
[----:B------:R-:W-:-:S07]  /*229c0*/  IMAD.MOV.U32 R192, RZ, RZ, R182 ;  /* 0x000000ffffc07224 */ /* 0x000fce00078e00b6 */
[----:B------:R-:W-:Y:S05]  /*229d0*/  WARPSYNC.COLLECTIVE R187, `(.L_x_25528) ;  /* 0x00000000bb087348 */ /* 0x000fea0003c00000 */
[----:B------:R0:W1:Y:S02]  /*229e0*/  SHFL.BFLY P6, R184, R192, R189, R194 ;  /* 0x0c0000bdc0b87389 */ /* 0x00006400000c00c2 */
[----:B01----:R-:W-:Y:S05]  /*229f0*/  ENDCOLLECTIVE ;  /* 0x000000000000791b */ /* 0x003fea0003800000 */
.L_x_25528:
        /* <DEDUP_REMOVED lines=8> */
.L_x_25529:
        /* <DEDUP_REMOVED lines=90> */
.L_x_25530:
[----:B------:R-:W-:Y:S02]  /*23020*/  IMAD.MOV.U32 R189, RZ, RZ, 0x2 ;  /* 0x00000002ffbd7424 */ /* 0x000fe400078e00ff */
[----:B------:R-:W-:-:S04]  /*23030*/  IMAD.MOV.U32 R159, RZ, RZ, R184 ;  /* 0x000000ffff9f7224 */ /* 0x000fc800078e00b8 */
[----:B------:R-:W-:-:S05]  /*23040*/  FADD.FTZ R159, R156, R159 ;  /* 0x0000009f9c9f7221 */ /* 0x000fca0000010000 */
[----:B------:R-:W-:-:S07]  /*23050*/  MOV R192, R159 ;  /* 0x0000009f00c07202 */ /* 0x000fce0000000f00 */
[----:B------:R-:W-:Y:S05]  /*23060*/  WARPSYNC.COLLECTIVE R187, `(.L_x_25531) ;  /* 0x00000000bb087348 */ /* 0x000fea0003c00000 */
[----:B------:R0:W1:Y:S02]  /*23070*/  SHFL.BFLY P6, R184, R192, R189, R194 ;  /* 0x0c0000bdc0b87389 */ /* 0x00006400000c00c2 */
[----:B01----:R-:W-:Y:S05]  /*23080*/  ENDCOLLECTIVE ;  /* 0x000000000000791b */ /* 0x003fea0003800000 */
.L_x_25531:
[----:B------:R-:W-:Y:S01]  /*23090*/  HFMA2 R189, -RZ, RZ, 0, 2.384185791015625e-07 ;  /* 0x00000004ffbd7431 */ /* 0x000fe200000001ff */
[----:B------:R-:W-:-:S05]  /*230a0*/  MOV R182, R184 ;  /* 0x000000b800b67202 */ /* 0x000fca0000000f00 */
[----:B------:R-:W-:-:S04]  /*230b0*/  FADD.FTZ R182, R159, R182 ;  /* 0x000000b69fb67221 */ /* 0x000fc80000010000 */
[----:B------:R-:W-:-:S07]  /*230c0*/  IMAD.MOV.U32 R192, RZ, RZ, R182 ;  /* 0x000000ffffc07224 */ /* 0x000fce00078e00b6 */
[----:B------:R-:W-:Y:S05]  /*230d0*/  WARPSYNC.COLLECTIVE R187, `(.L_x_25532) ;  /* 0x00000000bb087348 */ /* 0x000fea0003c00000 */
[----:B------:R0:W1:Y:S02]  /*230e0*/  SHFL.BFLY P6, R184, R192, R189, R194 ;  /* 0x0c0000bdc0b87389 */ /* 0x00006400000c00c2 */
[----:B01----:R-:W-:Y:S05]  /*230f0*/  ENDCOLLECTIVE ;  /* 0x000000000000791b */ /* 0x003fea0003800000 */
.L_x_25532:
[----:B------:R-:W-:Y:S02]  /*23100*/  IMAD.MOV.U32 R189, RZ, RZ, 0x8 ;  /* 0x00000008ffbd7424 */ /* 0x000fe400078e00ff */
[----:B------:R-:W-:-:S04]  /*23110*/  IMAD.MOV.U32 R181, RZ, RZ, R184 ;  /* 0x000000ffffb57224 */ /* 0x000fc800078e00b8 */
[----:B------:R-:W-:-:S05]  /*23120*/  FADD.FTZ R181, R182, R181 ;  /* 0x000000b5b6b57221 */ /* 0x000fca0000010000 */
[----:B------:R-:W-:-:S07]  /*23130*/  MOV R192, R181 ;  /* 0x000000b500c07202 */ /* 0x000fce0000000f00 */
[----:B------:R-:W-:Y:S05]  /*23140*/  WARPSYNC.COLLECTIVE R187, `(.L_x_25533) ;  /* 0x00000000bb087348 */ /* 0x000fea0003c00000 */
[----:B------:R0:W1:Y:S02]  /*23150*/  SHFL.BFLY P6, R184, R192, R189, R194 ;  /* 0x0c0000bdc0b87389 */ /* 0x00006400000c00c2 */
[----:B01----:R-:W-:Y:S05]  /*23160*/  ENDCOLLECTIVE ;  /* 0x000000000000791b */ /* 0x003fea0003800000 */
.L_x_25533:
[----:B------:R-:W-:Y:S02]  /*23170*/  IMAD.MOV.U32 R189, RZ, RZ, 0x10 ;  /* 0x00000010ffbd7424 */ /* 0x000fe400078e00ff */
[----:B------:R-:W-:-:S05]  /*23180*/  FADD.FTZ R183, R181, R184 ;  /* 0x000000b8b5b77221 */ /* 0x000fca0000010000 */
[----:B------:R-:W-:-:S07]  /*23190*/  MOV R192, R183 ;  /* 0x000000b700c07202 */ /* 0x000fce0000000f00 */
[----:B------:R-:W-:Y:S05]  /*231a0*/  WARPSYNC.COLLECTIVE R187, `(.L_x_25534) ;  /* 0x00000000bb087348 */ /* 0x000fea0003c00000 */
[----:B------:R0:W1:Y:S02]  /*231b0*/  SHFL.BFLY P6, R184, R192, R189, R194 ;  /* 0x0c0000bdc0b87389 */ /* 0x00006400000c00c2 */
[----:B01----:R-:W-:Y:S05]  /*231c0*/  ENDCOLLECTIVE ;  /* 0x000000000000791b */ /* 0x003fea0003800000 */
.L_x_25534:
[----:B------:R-:W-:Y:S01]  /*231d0*/  MOV R190, R184 ;  /* 0x000000b800be7202 */ /* 0x000fe20000000f00 */
[----:B------:R-:W-:Y:S06]  /*231e0*/  BRA `(.L_x_25535) ;  /* 0xffffffe800707947 */ /* 0x000fec000383ffff */
.L_x_25536:
        /* <DEDUP_REMOVED lines=9> */
.L_x_45860:


//--------------------- .text._ZN10layer_norm13ln_fwd_kernelINS_13Kernel_traitsIf6__halfS2_S2_fjLj1280ELj1ELj4ELj1ELj16ENS_18Kernel_traits_baseILj1280EfS2_S2_S2_fjLj128EEEEELb1ELb1ELb0ELb1EEEvNS_9FwdParamsE --------------------------
	.section	.text._ZN10layer_norm13ln_fwd_kernelINS_13Kernel_traitsIf6__halfS2_S2_fjLj1280ELj1ELj4ELj1ELj16ENS_18Kernel_traits_baseILj1280EfS2_S2_S2_fjLj128EEEEELb1ELb1ELb0ELb1EEEvNS_9FwdParamsE,"ax",@progbits
	.align	128
        .global         _ZN10layer_norm13ln_fwd_kernelINS_13Kernel_traitsIf6__halfS2_S2_fjLj1280ELj1ELj4ELj1ELj16ENS_18Kernel_traits_baseILj1280EfS2_S2_S2_fjLj128EEEEELb1ELb1ELb0ELb1EEEvNS_9FwdParamsE
        .type           _ZN10layer_norm13ln_fwd_kernelINS_13Kernel_traitsIf6__halfS2_S2_fjLj1280ELj1ELj4ELj1ELj16ENS_18Kernel_traits_baseILj1280EfS2_S2_S2_fjLj128EEEEELb1ELb1ELb0ELb1EEEvNS_9FwdParamsE,@function
        .size           _ZN10layer_norm13ln_fwd_kernelINS_13Kernel_traitsIf6__halfS2_S2_fjLj1280ELj1ELj4ELj1ELj16ENS_18Kernel_traits_baseILj1280EfS2_S2_S2_fjLj128EEEEELb1ELb1ELb0ELb1EEEvNS_9FwdParamsE,(.L_x_45861 - _ZN10layer_norm13ln_fwd_kernelINS_13Kernel_traitsIf6__halfS2_S2_fjLj1280ELj1ELj4ELj1ELj16ENS_18Kernel_traits_baseILj1280EfS2_S2_S2_fjLj128EEEEELb1ELb1ELb0ELb1EEEvNS_9FwdParamsE)
        .other          _ZN10layer_norm13ln_fwd_kernelINS_13Kernel_traitsIf6__halfS2_S2_fjLj1280ELj1ELj4ELj1ELj16ENS_18Kernel_traits_baseILj1280EfS2_S2_S2_fjLj128EEEEELb1ELb1ELb0ELb1EEEvNS_9FwdParamsE,@"STO_CUDA_ENTRY STV_DEFAULT"
_ZN10layer_norm13ln_fwd_kernelINS_13Kernel_traitsIf6__halfS2_S2_fjLj1280ELj1ELj4ELj1ELj16ENS_18Kernel_traits_baseILj1280EfS2_S2_S2_fjLj128EEEEELb1ELb1ELb0ELb1EEEvNS_9FwdParamsE:
.text._ZN10layer_norm13ln_fwd_kernelINS_13Kernel_traitsIf6__halfS2_S2_fjLj1280ELj1ELj4ELj1ELj16ENS_18Kernel_traits_baseILj1280EfS2_S2_S2_fjLj128EEEEELb1ELb1ELb0ELb1EEEvNS_9FwdParamsE:
        /* <DEDUP_REMOVED lines=65> */
.L_x_25537:
        /* <DEDUP_REMOVED lines=44> */
.L_x_25538:
        /* <DEDUP_REMOVED lines=96> */
.L_x_25949:
        /* <DEDUP_REMOVED lines=19> */
[----:B------:R-:W-:Y:S01]  /*0e00*/  MOV R25, 0x2f800000 ;  /* 0x2f80000000197802 */ /* 0x000fe20000000f00 */
[----:B------:R-:W-:-:S02]  /*0e10*/  VIADD R29, R183, 0x32370b8f ;  /* 0x32370b8fb71d7836 */ /* 0x000fc40000000000 */
        /* <DEDUP_REMOVED lines=16> */
.L_x_45700:
[----:B------:R-:W-:Y:S05]  /*0f20*/  BRX R10 -0xf30                                         (*"BRANCH_TARGETS .L_x_45701,.L_x_45702,.L_x_45703"*) ;  /* 0xfffffff00a347949 */ /* 0x000fea000383ffff */
.L_x_45703:
[----:B------:R-:W-:Y:S01]  /*0f30*/  IADD3 R10, PT, PT, R160, 0x1, RZ ;  /* 0x00000001a00a7810 */ /* 0x000fe20007ffe0ff */
[----:B------:R-:W-:Y:S02]  /*0f40*/  IMAD.MOV.U32 R20, RZ, RZ, R156 ;  /* 0x000000ffff147224 */ /* 0x000fe400078e009c */
[----:B------:R-:W-:Y:S01]  /*0f50*/  IMAD.MOV.U32 R9, RZ, RZ, R195 ;  /* 0x000000ffff097224 */ /* 0x000fe200078e00c3 */
[----:B------:R-:W-:Y:S06]  /*0f60*/  BRA `(.L_x_25541) ;  /* 0x0000000400247947 */ /* 0x000fec0003800000 */
.L_x_45701:
[----:B------:R-:W-:Y:S01]  /*0f70*/  MOV R20, R156 ;  /* 0x0000009c00147202 */ /* 0x000fe20000000f00 */
[----:B------:R-:W-:Y:S02]  /*0f80*/  IMAD.MOV.U32 R10, RZ, RZ, 0x3 ;  /* 0x00000003ff0a7424 */ /* 0x000fe400078e00ff */
[----:B------:R-:W-:Y:S01]  /*0f90*/  IMAD.MOV.U32 R9, RZ, RZ, R194 ;  /* 0x000000ffff097224 */ /* 0x000fe200078e00c2 */
[----:B------:R-:W-:Y:S06]  /*0fa0*/  BRA `(.L_x_25541) ;  /* 0x0000000400147947 */ /* 0x000fec0003800000 */
.L_x_45702:
        /* <DEDUP_REMOVED lines=13> */
.L_x_25543:
[----:B------:R-:W-:Y:S05]  /*1080*/  BSYNC.RECONVERGENT B1 ;  /* 0x0000000000017941 */ /* 0x000fea0003800200 */
.L_x_25542:
        /* <DEDUP_REMOVED lines=51> */
[----:B------:R-:W-:Y:S01]  /*13c0*/  IMAD.WIDE.U32 R20, R20, -0x2daee0ad, RZ ;  /* 0xd2511f5314147825 */ /* 0x000fe200078e00ff */
[----:B------:R-:W-:-:S03]  /*13d0*/  LOP3.LUT R195, R195, R10, R201, 0x96, !PT ;  /* 0x0000000ac3c37212 */ /* 0x000fc600078e96c9 */
[----:B------:R-:W-:Y:S01]  /*13e0*/  IMAD.MOV.U32 R10, RZ, RZ, RZ ;  /* 0x000000ffff0a7224 */ /* 0x000fe200078e00ff */
[----:B------:R-:W-:-:S07]  /*13f0*/  LOP3.LUT R194, R28, R194, R21, 0x96, !PT ;  /* 0x000000c21cc27212 */ /* 0x000fce00078e9615 */
.L_x_25541:
[----:B------:R-:W-:Y:S05]  /*1400*/  BSYNC.RECONVERGENT B0 ;  /* 0x0000000000007941 */ /* 0x000fea0003800200 */
.L_x_25540:
[----:B------:R-:W-:Y:S01]  /*1410*/  I2FP.F32.U32 R12, R9 ;  /* 0x00000009000c7245 */ /* 0x000fe20000201000 */
[----:B-----5:R-:W-:Y:S01]  /*1420*/  HADD2.F32 R9, -RZ, R16.H0_H0 ;  /* 0x20000010ff097230 */ /* 0x020fe20000004100 */
[----:B------:R-:W-:Y:S01]  /*1430*/  MOV R27, UR13 ;  /* 0x0000000d001b7c02 */ /* 0x000fe20008000f00 */
[----:B------:R-:W-:Y:S01]  /*1440*/  IMAD.U32 R26, RZ, RZ, UR14 ;  /* 0x0000000eff1a7e24 */ /* 0x000fe2000f8e00ff */
[----:B------:R-:W-:Y:S01]  /*1450*/  ISETP.NE.AND P2, PT, R10, 0x1, PT ;  /* 0x000000010a00780c */ /* 0x000fe20003f45270 */
[----:B------:R-:W-:Y:S01]  /*1460*/  FFMA.FTZ R12, R12, R25, 1.1641532182693481445e-10 ;  /* 0x2f0000000c0c7423 */ /* 0x000fe20000010019 */
[----:B------:R-:W-:Y:S01]  /*1470*/  FMUL.FTZ R9, R9, R24 ;  /* 0x0000001809097220 */ /* 0x000fe20000410000 */
[----:B------:R-:W-:Y:S01]  /*1480*/  LOP3.LUT R6, R6, 0xfffffffb, RZ, 0xc0, !PT ;  /* 0xfffffffb06067812 */ /* 0x000fe200078ec0ff */
[----:B------:R-:W-:Y:S01]  /*1490*/  BSSY.RECONVERGENT B0, `(.L_x_25544) ;  /* 0x0000059000007945 */ /* 0x000fe20003800200 */
[----:B------:R-:W-:Y:S02]  /*14a0*/  IMAD.MOV.U32 R11, RZ, RZ, R200 ;  /* 0x000000ffff0b7224 */ /* 0x000fe400078e00c8 */
[----:B------:R-:W-:Y:S01]  /*14b0*/  FMUL.FTZ R9, R9, R26 ;  /* 0x0000001a09097220 */ /* 0x000fe20000410000 */
[----:B------:R-:W-:Y:S01]  /*14c0*/  FSETP.GTU.FTZ.AND P1, PT, R12, R27, PT ;  /* 0x0000001b0c00720b */ /* 0x000fe20003f3c000 */
[----:B------:R-:W-:-:S03]  /*14d0*/  HADD2.F32 R12, -RZ, R32.H0_H0 ;  /* 0x20000020ff0c7230 */ /* 0x000fc60000004100 */
        /* <DEDUP_REMOVED lines=14> */
.L_x_25546:
        /* <DEDUP_REMOVED lines=13> */
.L_x_25548:
[----:B------:R-:W-:Y:S05]  /*1690*/  BSYNC.RECONVERGENT B1 ;  /* 0x0000000000017941 */ /* 0x000fea0003800200 */
.L_x_25547:
        /* <DEDUP_REMOVED lines=43> */
[----:B------:R-:W-:-:S04]  /*1950*/  IMAD.WIDE.U32 R10, R10, -0x326172a9, RZ ;  /* 0xcd9e8d570a0a7825 */ /* 0x000fc800078e00ff */
[----:B------:R-:W-:Y:S02]  /*1960*/  VIADD R13, R182, 0xf1bbcdc8 ;  /* 0xf1bbcdc8b60d7836 */ /* 0x000fe40000000000 */
[----:B------:R-:W-:-:S03]  /*1970*/  VIADD R15, R183, 0xdb3d7428 ;  /* 0xdb3d7428b70f7836 */ /* 0x000fc60000000000 */
[----:B------:R-:W-:Y:S01]  /*1980*/  LOP3.LUT R13, R13, R156, R11, 0x96, !PT ;  /* 0x0000009c0d0d7212 */ /* 0x000fe200078e960b */
[----:B------:R-:W-:Y:S01]  /*1990*/  IMAD.MOV.U32 R11, RZ, RZ, R20 ;  /* 0x000000ffff0b7224 */ /* 0x000fe200078e0014 */
[----:B------:R-:W-:Y:S02]  /*19a0*/  LOP3.LUT R15, R15, R14, R195, 0x96, !PT ;  /* 0x0000000e0f0f7212 */ /* 0x000fe400078e96c3 */
[----:B------:R-:W-:Y:S01]  /*19b0*/  IADD3 R195, PT, PT, R182, -0x700cb87f, RZ ;  /* 0x8ff34781b6c37810 */ /* 0x000fe20007ffe0ff */
[----:B------:R-:W-:-:S04]  /*19c0*/  IMAD.WIDE.U32 R12, R13, -0x2daee0ad, RZ ;  /* 0xd2511f530d0c7825 */ /* 0x000fc800078e00ff */
[----:B------:R-:W-:Y:S01]  /*19d0*/  IMAD.WIDE.U32 R200, R15, -0x326172a9, RZ ;  /* 0xcd9e8d570fc87825 */ /* 0x000fe200078e00ff */
[----:B------:R-:W-:-:S03]  /*19e0*/  LOP3.LUT R194, R28, R194, R13, 0x96, !PT ;  /* 0x000000c21cc27212 */ /* 0x000fc600078e960d */
[----:B------:R-:W-:Y:S02]  /*19f0*/  IMAD.MOV.U32 R20, RZ, RZ, R12 ;  /* 0x000000ffff147224 */ /* 0x000fe400078e000c */
[----:B------:R-:W-:Y:S01]  /*1a00*/  HFMA2 R12, -RZ, RZ, 0, 0 ;  /* 0x00000000ff0c7431 */ /* 0x000fe200000001ff */
[----:B------:R-:W-:-:S07]  /*1a10*/  LOP3.LUT R195, R195, R10, R201, 0x96, !PT ;  /* 0x0000000ac3c37212 */ /* 0x000fce00078e96c9 */
.L_x_25545:
[----:B------:R-:W-:Y:S05]  /*1a20*/  BSYNC.RECONVERGENT B0 ;  /* 0x0000000000007941 */ /* 0x000fea0003800200 */
.L_x_25544:
[----:B------:R-:W-:Y:S01]  /*1a30*/  I2FP.F32.U32 R10, R11 ;  /* 0x0000000b000a7245 */ /* 0x000fe20000201000 */
[----:B------:R-:W-:Y:S01]  /*1a40*/  HADD2.F32 R11, -RZ, R16.H1_H1 ;  /* 0x30000010ff0b7230 */ /* 0x000fe20000004100 */
[----:B------:R-:W-:Y:S01]  /*1a50*/  ISETP.NE.AND P2, PT, R12, 0x1, PT ;  /* 0x000000010c00780c */ /* 0x000fe20003f45270 */
[----:B------:R-:W-:Y:S01]  /*1a60*/  HADD2.F32 R13, -RZ, R32.H1_H1 ;  /* 0x30000020ff0d7230 */ /* 0x000fe20000004100 */
[----:B------:R-:W-:Y:S01]  /*1a70*/  LOP3.LUT R6, R6, 0xfffffffd, RZ, 0xc0, !PT ;  /* 0xfffffffd06067812 */ /* 0x000fe200078ec0ff */
[----:B------:R-:W-:Y:S01]  /*1a80*/  FFMA.FTZ R10, R10, R25, 1.1641532182693481445e-10 ;  /* 0x2f0000000a0a7423 */ /* 0x000fe20000010019 */
[----:B------:R-:W-:Y:S01]  /*1a90*/  FMUL.FTZ R11, R11, R24 ;  /* 0x000000180b0b7220 */ /* 0x000fe20000410000 */
[----:B------:R-:W-:Y:S03]  /*1aa0*/  BSSY.RECONVERGENT B0, `(.L_x_25549) ;  /* 0x0000058000007945 */ /* 0x000fe60003800200 */
[----:B------:R-:W-:Y:S01]  /*1ab0*/  FMUL.FTZ R11, R11, R26 ;  /* 0x0000001a0b0b7220 */ /* 0x000fe20000410000 */
[----:B------:R-:W-:-:S04]  /*1ac0*/  FSETP.GTU.FTZ.AND P1, PT, R10, R27, PT ;  /* 0x0000001b0a00720b */ /* 0x000fc80003f3c000 */
[----:B------:R-:W-:Y:S01]  /*1ad0*/  FSEL R10, R11, RZ, !P1 ;  /* 0x000000ff0b0a7208 */ /* 0x000fe20004800000 */
[----:B------:R-:W-:Y:S01]  /*1ae0*/  IMAD.MOV.U32 R11, RZ, RZ, R200 ;  /* 0x000000ffff0b7224 */ /* 0x000fe200078e00c8 */
        /* <DEDUP_REMOVED lines=13> */
.L_x_25551:
        /* <DEDUP_REMOVED lines=13> */
.L_x_25553:
[----:B------:R-:W-:Y:S05]  /*1c90*/  BSYNC.RECONVERGENT B1 ;  /* 0x0000000000017941 */ /* 0x000fea0003800200 */
.L_x_25552:
        /* <DEDUP_REMOVED lines=52> */
[----:B------:R-:W-:-:S03]  /*1fe0*/  LOP3.LUT R195, R195, R12, R201, 0x96, !PT ;  /* 0x0000000cc3c37212 */ /* 0x000fc600078e96c9 */
[----:B------:R-:W-:Y:S01]  /*1ff0*/  IMAD.MOV.U32 R11, RZ, RZ, R20 ;  /* 0x000000ffff0b7224 */ /* 0x000fe200078e0014 */
[----:B------:R-:W-:Y:S01]  /*2000*/  LOP3.LUT R194, R28, R194, R15, 0x96, !PT ;  /* 0x000000c21cc27212 */ /* 0x000fe200078e960f */
[----:B------:R-:W-:-:S07]  /*2010*/  IMAD.MOV.U32 R20, RZ, RZ, R14 ;  /* 0x000000ffff147224 */ /* 0x000fce00078e000e */
.L_x_25550:
[----:B------:R-:W-:Y:S05]  /*2020*/  BSYNC.RECONVERGENT B0 ;  /* 0x0000000000007941 */ /* 0x000fea0003800200 */
.L_x_25549:
        /* <DEDUP_REMOVED lines=23> */
.L_x_25556:
        /* <DEDUP_REMOVED lines=13> */
.L_x_25558:
[----:B------:R-:W-:Y:S05]  /*2270*/  BSYNC.RECONVERGENT B1 ;  /* 0x0000000000017941 */ /* 0x000fea0003800200 */
.L_x_25557:
        /* <DEDUP_REMOVED lines=53> */
[----:B------:R-:W-:Y:S02]  /*25d0*/  IMAD.MOV.U32 R20, RZ, RZ, R14 ;  /* 0x000000ffff147224 */ /* 0x000fe400078e000e */
[----:B------:R-:W-:Y:S01]  /*25e0*/  HFMA2 R14, -RZ, RZ, 0, 0 ;  /* 0x00000000ff0e7431 */ /* 0x000fe200000001ff */
[----:B------:R-:W-:-:S07]  /*25f0*/  LOP3.LUT R194, R28, R194, R15, 0x96, !PT ;  /* 0x000000c21cc27212 */ /* 0x000fce00078e960f */
.L_x_25555:
[----:B------:R-:W-:Y:S05]  /*2600*/  BSYNC.RECONVERGENT B0 ;  /* 0x0000000000007941 */ /* 0x000fea0003800200 */
.L_x_25554:
        /* <DEDUP_REMOVED lines=23> */
.L_x_25561:
        /* <DEDUP_REMOVED lines=13> */
.L_x_25563:
[----:B------:R-:W-:Y:S05]  /*2850*/  BSYNC.RECONVERGENT B1 ;  /* 0x0000000000017941 */ /* 0x000fea0003800200 */
.L_x_25562:
        /* <DEDUP_REMOVED lines=56> */
.L_x_25560:
[----:B------:R-:W-:Y:S05]  /*2be0*/  BSYNC.RECONVERGENT B0 ;  /* 0x0000000000007941 */ /* 0x000fea0003800200 */
.L_x_25559:
        /* <DEDUP_REMOVED lines=23> */
.L_x_25566:
        /* <DEDUP_REMOVED lines=13> */
.L_x_25568:
[----:B------:R-:W-:Y:S05]  /*2e30*/  BSYNC.RECONVERGENT B1 ;  /* 0x0000000000017941 */ /* 0x000fea0003800200 */
.L_x_25567:
        /* <DEDUP_REMOVED lines=56> */
.L_x_25565:
[----:B------:R-:W-:Y:S05]  /*31c0*/  BSYNC.RECONVERGENT B0 ;  /* 0x0000000000007941 */ /* 0x000fea0003800200 */
.L_x_25564:
        /* <DEDUP_REMOVED lines=10> */
[----:B------:R-:W-:Y:S01]  /*3270*/  IMAD.MOV.U32 R15, RZ, RZ, R200 ;  /* 0x000000ffff0f7224 */ /* 0x000fe200078e00c8 */
[----:B------:R-:W-:-:S03]  /*3280*/  PLOP3.LUT P4, PT, P4, PT, PT, 0x8, 0x80 ;  /* 0x000000000080781c */ /* 0x000fc6000278e170 */
[----:B------:R-:W-:Y:S01]  /*3290*/  FFMA.FTZ R14, R14, R69, R17 ;  /* 0x000000450e0e7223 */ /* 0x000fe20000010011 */
        /* <DEDUP_REMOVED lines=10> */
.L_x_25571:
        /* <DEDUP_REMOVED lines=13> */
.L_x_25573:
[----:B------:R-:W-:Y:S05]  /*3410*/  BSYNC.RECONVERGENT B1 ;  /* 0x0000000000017941 */ /* 0x000fea0003800200 */
.L_x_25572:
        /* <DEDUP_REMOVED lines=56> */
.L_x_25570:
[----:B------:R-:W-:Y:S05]  /*37a0*/  BSYNC.RECONVERGENT B0 ;  /* 0x0000000000007941 */ /* 0x000fea0003800200 */
.L_x_25569:
        /* <DEDUP_REMOVED lines=23> */
.L_x_25576:
        /* <DEDUP_REMOVED lines=15> */
.L_x_25578:
[----:B------:R-:W-:Y:S05]  /*3a10*/  BSYNC.RECONVERGENT B1 ;  /* 0x0000000000017941 */ /* 0x000fea0003800200 */
.L_x_25577:
        /* <DEDUP_REMOVED lines=46> */
[----:B------:R-:W-:Y:S01]  /*3d00*/  HFMA2 R31, -RZ, RZ, 0, 0 ;  /* 0x00000000ff1f7431 */ /* 0x000fe200000001ff */
[C---:B------:R-:W-:Y:S01]  /*3d10*/  IADD3 R195, PT, PT, R182.reuse, -0x700cb87f, RZ ;  /* 0x8ff34781b6c37810 */ /* 0x040fe20007ffe0ff */
[----:B------:R-:W-:Y:S02]  /*3d20*/  VIADD R21, R182, 0xf1bbcdc8 ;  /* 0xf1bbcdc8b6157836 */ /* 0x000fe40000000000 */
[----:B------:R-:W-:-:S03]  /*3d30*/  IMAD.WIDE.U32 R200, R200, -0x326172a9, RZ ;  /* 0xcd9e8d57c8c87825 */ /* 0x000fc600078e00ff */
[----:B------:R-:W-:Y:S02]  /*3d40*/  LOP3.LUT R156, R21, R160, R17, 0x96, !PT ;  /* 0x000000a0159c7212 */ /* 0x000fe400078e9611 */
[----:B------:R-:W-:Y:S01]  /*3d50*/  LOP3.LUT R195, R195, R16, R201, 0x96, !PT ;  /* 0x00000010c3c37212 */ /* 0x000fe200078e96c9 */
[----:B------:R-:W-:Y:S02]  /*3d60*/  IMAD.MOV.U32 R16, RZ, RZ, R20 ;  /* 0x000000ffff107224 */ /* 0x000fe400078e0014 */
[----:B------:R-:W-:-:S04]  /*3d70*/  IMAD.WIDE.U32 R156, R156, -0x2daee0ad, RZ ;  /* 0xd2511f539c9c7825 */ /* 0x000fc800078e00ff */
[----:B------:R-:W-:Y:S01]  /*3d80*/  IMAD.MOV.U32 R20, RZ, RZ, R156 ;  /* 0x000000ffff147224 */ /* 0x000fe200078e009c */
[----:B------:R-:W-:-:S07]  /*3d90*/  LOP3.LUT R194, R28, R194, R157, 0x96, !PT ;  /* 0x000000c21cc27212 */ /* 0x000fce00078e969d */
.L_x_25575:
[----:B------:R-:W-:Y:S05]  /*3da0*/  BSYNC.RECONVERGENT B0 ;  /* 0x0000000000007941 */ /* 0x000fea0003800200 */
.L_x_25574:
        /* <DEDUP_REMOVED lines=12> */
[----:B------:R-:W-:-:S05]  /*3e70*/  FFMA.FTZ R16, R16, R71, R17 ;  /* 0x0000004710107223 */ /* 0x000fca0000010011 */
[----:B------:R-:W-:Y:S01]  /*3e80*/  F2FP.F16.F32.PACK_AB R163, R16, R15 ;  /* 0x0000000f10a3723e */ /* 0x000fe200000000ff */
[----:B------:R-:W-:Y:S06]  /*3e90*/  BRA `(.L_x_25579) ;  /* 0x0000002c00d87947 */ /* 0x000fec0003800000 */
.L_x_25539:
        /* <DEDUP_REMOVED lines=16> */
.L_x_25582:
        /* <DEDUP_REMOVED lines=13> */
.L_x_25584:
[----:B------:R-:W-:Y:S05]  /*4070*/  BSYNC.RECONVERGENT B1 ;  /* 0x0000000000017941 */ /* 0x000fea0003800200 */
.L_x_25583:
        /* <DEDUP_REMOVED lines=54> */
[----:B------:R-:W-:-:S07]  /*43e0*/  IMAD.MOV.U32 R11, RZ, RZ, RZ ;  /* 0x000000ffff0b7224 */ /* 0x000fce00078e00ff */
.L_x_25581:
[----:B------:R-:W-:Y:S05]  /*43f0*/  BSYNC.RECONVERGENT B0 ;  /* 0x0000000000007941 */ /* 0x000fea0003800200 */
.L_x_25580:
        /* <DEDUP_REMOVED lines=9> */
[----:B------:R-:W-:Y:S02]  /*4490*/  IMAD.MOV.U32 R12, RZ, RZ, 0x2 ;  /* 0x00000002ff0c7424 */ /* 0x000fe400078e00ff */
[----:B------:R-:W-:Y:S01]  /*44a0*/  FMUL.FTZ R9, R9, R26 ;  /* 0x0000001a09097220 */ /* 0x000fe20000410000 */
[----:B------:R-:W-:-:S02]  /*44b0*/  FSETP.GTU.FTZ.AND P1, PT, R10, R27, PT ;  /* 0x0000001b0a00720b */ /* 0x000fc40003f3c000 */
[----:B------:R-:W-:Y:S02]  /*44c0*/  MOV R10, R200 ;  /* 0x000000c8000a7202 */ /* 0x000fe40000000f00 */
        /* <DEDUP_REMOVED lines=13> */
.L_x_25587:
        /* <DEDUP_REMOVED lines=13> */
.L_x_25589:
[----:B------:R-:W-:Y:S05]  /*4670*/  BSYNC.RECONVERGENT B1 ;  /* 0x0000000000017941 */ /* 0x000fea0003800200 */
.L_x_25588:
        /* <DEDUP_REMOVED lines=56> */
.L_x_25586:
[----:B------:R-:W-:Y:S05]  /*4a00*/  BSYNC.RECONVERGENT B0 ;  /* 0x0000000000007941 */ /* 0x000fea0003800200 */
.L_x_25585:
[----:B------:R-:W-:Y:S01]  /*4a10*/  I2FP.F32.U32 R10, R10 ;  /* 0x0000000a000a7245 */ /* 0x000fe20000201000 */
[----:B------:R-:W-:Y:S01]  /*4a20*/  HADD2.F32 R11, -RZ, R16.H1_H1 ;  /* 0x30000010ff0b7230 */ /* 0x000fe20000004100 */
[----:B------:R-:W-:Y:S01]  /*4a30*/  ISETP.NE.AND P2, PT, R12, 0x1, PT ;  /* 0x000000010c00780c */ /* 0x000fe20003f45270 */
[----:B------:R-:W-:Y:S01]  /*4a40*/  BSSY.RECONVERGENT B0, `(.L_x_25590) ;  /* 0x000005b000007945 */ /* 0x000fe20003800200 */
[----:B------:R-:W-:Y:S01]  /*4a50*/  LOP3.LUT R6, R6, 0xfffffffd, RZ, 0xc0, !PT ;  /* 0xfffffffd06067812 */ /* 0x000fe200078ec0ff */
        /* <DEDUP_REMOVED lines=19> */
.L_x_25592:
        /* <DEDUP_REMOVED lines=13> */
.L_x_25594:
[----:B------:R-:W-:Y:S05]  /*4c60*/  BSYNC.RECONVERGENT B1 ;  /* 0x0000000000017941 */ /* 0x000fea0003800200 */
.L_x_25593:
        /* <DEDUP_REMOVED lines=56> */
.L_x_25591:
[----:B------:R-:W-:Y:S05]  /*4ff0*/  BSYNC.RECONVERGENT B0 ;  /* 0x0000000000007941 */ /* 0x000fea0003800200 */
.L_x_25590:
        /* <DEDUP_REMOVED lines=22> */
.L_x_25597:
        /* <DEDUP_REMOVED lines=13> */
.L_x_25599:
[----:B------:R-:W-:Y:S05]  /*5230*/  BSYNC.RECONVERGENT B1 ;  /* 0x0000000000017941 */ /* 0x000fea0003800200 */
.L_x_25598:
        /* <DEDUP_REMOVED lines=56> */
.L_x_25596:
[----:B------:R-:W-:Y:S05]  /*55c0*/  BSYNC.RECONVERGENT B0 ;  /* 0x0000000000007941 */ /* 0x000fea0003800200 */
.L_x_25595:
        /* <DEDUP_REMOVED lines=22> */
.L_x_25602:
        /* <DEDUP_REMOVED lines=13> */
.L_x_25604:
[----:B------:R-:W-:Y:S05]  /*5800*/  BSYNC.RECONVERGENT B1 ;  /* 0x0000000000017941 */ /* 0x000fea0003800200 */
.L_x_25603:
        /* <DEDUP_REMOVED lines=56> */
.L_x_25601:
[----:B------:R-:W-:Y:S05]  /*5b90*/  BSYNC.RECONVERGENT B0 ;  /* 0x0000000000007941 */ /* 0x000fea0003800200 */
.L_x_25600:
        /* <DEDUP_REMOVED lines=22> */
.L_x_25607:
        /* <DEDUP_REMOVED lines=13> */
.L_x_25609:
[----:B------:R-:W-:Y:S05]  /*5dd0*/  BSYNC.RECONVERGENT B1 ;  /* 0x0000000000017941 */ /* 0x000fea0003800200 */
.L_x_25608:
        /* <DEDUP_REMOVED lines=56> */
.L_x_25606:
[----:B------:R-:W-:Y:S05]  /*6160*/  BSYNC.RECONVERGENT B0 ;  /* 0x0000000000007941 */ /* 0x000fea0003800200 */
.L_x_25605:
        /* <DEDUP_REMOVED lines=22> */
.L_x_25612:
        /* <DEDUP_REMOVED lines=13> */
.L_x_25614:
[----:B------:R-:W-:Y:S05]  /*63a0*/  BSYNC.RECONVERGENT B1 ;  /* 0x0000000000017941 */ /* 0x000fea0003800200 */
.L_x_25613:
        /* <DEDUP_REMOVED lines=56> */
.L_x_25611:
[----:B------:R-:W-:Y:S05]  /*6730*/  BSYNC.RECONVERGENT B0 ;  /* 0x0000000000007941 */ /* 0x000fea0003800200 */
.L_x_25610:
        /* <DEDUP_REMOVED lines=22> */
.L_x_25617:
        /* <DEDUP_REMOVED lines=15> */
.L_x_25619:
[----:B------:R-:W-:Y:S05]  /*6990*/  BSYNC.RECONVERGENT B1 ;  /* 0x0000000000017941 */ /* 0x000fea0003800200 */
.L_x_25618:
        /* <DEDUP_REMOVED lines=56> */
.L_x_25616:
[----:B------:R-:W-:Y:S05]  /*6d20*/  BSYNC.RECONVERGENT B0 ;  /* 0x0000000000007941 */ /* 0x000fea0003800200 */
.L_x_25615:
        /* <DEDUP_REMOVED lines=11> */
[----:B------:R-:W-:-:S05]  /*6de0*/  FMUL.FTZ R16, R16, R71 ;  /* 0x0000004710107220 */ /* 0x000fca0000410000 */
[----:B------:R-:W-:-:S07]  /*6df0*/  F2FP.F16.F32.PACK_AB R163, R16, R15 ;  /* 0x0000000f10a3723e */ /* 0x000fce00000000ff */
.L_x_25579:
        /* <DEDUP_REMOVED lines=43> */
.L_x_25623:
        /* <DEDUP_REMOVED lines=13> */
.L_x_25625:
[----:B------:R-:W-:Y:S05]  /*7180*/  BSYNC.RECONVERGENT B1 ;  /* 0x0000000000017941 */ /* 0x000fea0003800200 */
.L_x_25624:
        /* <DEDUP_REMOVED lines=49> */
[----:B------:R-:W-:-:S04]  /*74a0*/  LOP3.LUT R21, R21, R164, R19, 0x96, !PT ;  /* 0x000000a415157212 */ /* 0x000fc800078e9613 */
[----:B------:R-:W-:Y:S01]  /*74b0*/  LOP3.LUT R195, R195, R18, R201, 0x96, !PT ;  /* 0x00000012c3c37212 */ /* 0x000fe200078e96c9 */
[----:B------:R-:W-:Y:S01]  /*74c0*/  IMAD.WIDE.U32 R168, R21, -0x2daee0ad, RZ ;  /* 0xd2511f5315a87825 */ /* 0x000fe200078e00ff */
[----:B------:R-:W-:-:S03]  /*74d0*/  MOV R18, R20 ;  /* 0x0000001400127202 */ /* 0x000fc60000000f00 */
[----:B------:R-:W-:Y:S01]  /*74e0*/  IMAD.MOV.U32 R21, RZ, RZ, RZ ;  /* 0x000000ffff157224 */ /* 0x000fe200078e00ff */
[----:B------:R-:W-:-:S07]  /*74f0*/  LOP3.LUT R194, R28, R194, R169, 0x96, !PT ;  /* 0x000000c21cc27212 */ /* 0x000fce00078e96a9 */
.L_x_25622:
[----:B------:R-:W-:Y:S05]  /*7500*/  BSYNC.RECONVERGENT B0 ;  /* 0x0000000000007941 */ /* 0x000fea0003800200 */
.L_x_25621:
[----:B------:R-:W-:Y:S01]  /*7510*/  I2FP.F32.U32 R18, R18 ;  /* 0x0000001200127245 */ /* 0x000fe20000201000 */
[----:B-----5:R-:W-:Y:S01]  /*7520*/  HADD2.F32 R19, -RZ, R156.H0_H0 ;  /* 0x2000009cff137230 */ /* 0x020fe20000004100 */
[----:B------:R-:W-:Y:S01]  /*7530*/  ISETP.NE.AND P2, PT, R21, 0x1, PT ;  /* 0x000000011500780c */ /* 0x000fe20003f45270 */
[----:B------:R-:W-:Y:S01]  /*7540*/  BSSY.RECONVERGENT B0, `(.L_x_25626) ;  /* 0x000005c000007945 */ /* 0x000fe20003800200 */
[----:B------:R-:W-:Y:S01]  /*7550*/  LOP3.LUT R6, R6, 0xfffffffb, RZ, 0xc0, !PT ;  /* 0xfffffffb06067812 */ /* 0x000fe200078ec0ff */
        /* <DEDUP_REMOVED lines=20> */
.L_x_25628:
        /* <DEDUP_REMOVED lines=13> */
.L_x_25630:
[----:B------:R-:W-:Y:S05]  /*7770*/  BSYNC.RECONVERGENT B1 ;  /* 0x0000000000017941 */ /* 0x000fea0003800200 */
.L_x_25629:
[----:B------:R-:W-:Y:S01]  /*7780*/  IMAD.WIDE.U32 R160, R4, -0x326172a9, RZ ;  /* 0xcd9e8d5704a07825 */ /* 0x000fe200078e00ff */
[----:B------:R-:W-:-:S03]  /*7790*/  LOP3.LUT R164, R5, R21, R183, 0x96, !PT ;  /* 0x0000001505a47212 */ /* 0x000fc600078e96b7 */
[----:B------:R-:W-:Y:S01]  /*77a0*/  HFMA2 R22, -RZ, RZ, 0, 0 ;  /* 0x00000000ff167431 */ /* 0x000fe200000001ff */
        /* <DEDUP_REMOVED lines=51> */
[----:B------:R-:W-:Y:S01]  /*7ae0*/  IMAD.MOV.U32 R168, RZ, RZ, R160 ;  /* 0x000000ffffa87224 */ /* 0x000fe200078e00a0 */
[----:B------:R-:W-:-:S07]  /*7af0*/  LOP3.LUT R194, R28, R194, R161, 0x96, !PT ;  /* 0x000000c21cc27212 */ /* 0x000fce00078e96a1 */
.L_x_25627:
[----:B------:R-:W-:Y:S05]  /*7b00*/  BSYNC.RECONVERGENT B0 ;  /* 0x0000000000007941 */ /* 0x000fea0003800200 */
.L_x_25626:
[----:B------:R-:W-:Y:S01]  /*7b10*/  I2FP.F32.U32 R20, R19 ;  /* 0x0000001300147245 */ /* 0x000fe20000201000 */
[----:B------:R-:W-:Y:S01]  /*7b20*/  HADD2.F32 R19, -RZ, R156.H1_H1 ;  /* 0x3000009cff137230 */ /* 0x000fe20000004100 */
[----:B------:R-:W-:Y:S01]  /*7b30*/  ISETP.NE.AND P2, PT, R22, 0x1, PT ;  /* 0x000000011600780c */ /* 0x000fe20003f45270 */
[----:B------:R-:W-:Y:S01]  /*7b40*/  HADD2.F32 R21, -RZ, R32.H1_H1 ;  /* 0x30000020ff157230 */ /* 0x000fe20000004100 */
[----:B------:R-:W-:Y:S01]  /*7b50*/  LOP3.LUT R6, R6, 0xfffffffd, RZ, 0xc0, !PT ;  /* 0xfffffffd06067812 */ /* 0x000fe200078ec0ff */
[----:B------:R-:W-:Y:S01]  /*7b60*/  FFMA.FTZ R20, R20, R25, 1.1641532182693481445e-10 ;  /* 0x2f00000014147423 */ /* 0x000fe20000010019 */
[----:B------:R-:W-:Y:S01]  /*7b70*/  FMUL.FTZ R19, R19, R24 ;  /* 0x0000001813137220 */ /* 0x000fe20000410000 */
[----:B------:R-:W-:Y:S01]  /*7b80*/  BSSY.RECONVERGENT B0, `(.L_x_25631) ;  /* 0x0000058000007945 */ /* 0x000fe20003800200 */
[----:B------:R-:W-:Y:S02]  /*7b90*/  IMAD.MOV.U32 R31, RZ, RZ, 0x2 ;  /* 0x00000002ff1f7424 */ /* 0x000fe400078e00ff */
        /* <DEDUP_REMOVED lines=16> */
.L_x_25633:
        /* <DEDUP_REMOVED lines=13> */
.L_x_25635:
[----:B------:R-:W-:Y:S05]  /*7d70*/  BSYNC.RECONVERGENT B1 ;  /* 0x0000000000017941 */ /* 0x000fea0003800200 */
.L_x_25634:
        /* <DEDUP_REMOVED lines=56> */
.L_x_25632:
[----:B------:R-:W-:Y:S05]  /*8100*/  BSYNC.RECONVERGENT B0 ;  /* 0x0000000000007941 */ /* 0x000fea0003800200 */
.L_x_25631:
        /* <DEDUP_REMOVED lines=23> */
.L_x_25638:
        /* <DEDUP_REMOVED lines=13> */
.L_x_25640:
[----:B------:R-:W-:Y:S05]  /*8350*/  BSYNC.RECONVERGENT B1 ;  /* 0x0000000000017941 */ /* 0x000fea0003800200 */
.L_x_25639:
        /* <DEDUP_REMOVED lines=56> */
.L_x_25637:
[----:B------:R-:W-:Y:S05]  /*86e0*/  BSYNC.RECONVERGENT B0 ;  /* 0x0000000000007941 */ /* 0x000fea0003800200 */
.L_x_25636:
        /* <DEDUP_REMOVED lines=23> */
.L_x_25643:
        /* <DEDUP_REMOVED lines=13> */
.L_x_25645:
[----:B------:R-:W-:Y:S05]  /*8930*/  BSYNC.RECONVERGENT B1 ;  /* 0x0000000000017941 */ /* 0x000fea0003800200 */
.L_x_25644:
        /* <DEDUP_REMOVED lines=51> */
[----:B------:R-:W-:Y:S02]  /*8c70*/  HFMA2 R157, -RZ, RZ, 0, 0 ;  /* 0x00000000ff9d7431 */ /* 0x000fe400000001ff */
[----:B------:R-:W-:Y:S01]  /*8c80*/  IMAD.WIDE.U32 R160, R31, -0x2daee0ad, RZ ;  /* 0xd2511f531fa07825 */ /* 0x000fe200078e00ff */
[----:B------:R-:W-:-:S03]  /*8c90*/  LOP3.LUT R195, R195, R156, R201, 0x96, !PT ;  /* 0x0000009cc3c37212 */ /* 0x000fc600078e96c9 */
[----:B------:R-:W-:Y:S01]  /*8ca0*/  IMAD.MOV.U32 R168, RZ, RZ, R160 ;  /* 0x000000ffffa87224 */ /* 0x000fe200078e00a0 */
[----:B------:R-:W-:-:S07]  /*8cb0*/  LOP3.LUT R194, R28, R194, R161, 0x96, !PT ;  /* 0x000000c21cc27212 */ /* 0x000fce00078e96a1 */
.L_x_25642:
[----:B------:R-:W-:Y:S05]  /*8cc0*/  BSYNC.RECONVERGENT B0 ;  /* 0x0000000000007941 */ /* 0x000fea0003800200 */
.L_x_25641:
        /* <DEDUP_REMOVED lines=23> */
.L_x_25648:
        /* <DEDUP_REMOVED lines=13> */
.L_x_25650:
[----:B------:R-:W-:Y:S05]  /*8f10*/  BSYNC.RECONVERGENT B1 ;  /* 0x0000000000017941 */ /* 0x000fea0003800200 */
.L_x_25649:
        /* <DEDUP_REMOVED lines=53> */
[----:B------:R-:W-:Y:S02]  /*9270*/  IMAD.MOV.U32 R168, RZ, RZ, R160 ;  /* 0x000000ffffa87224 */ /* 0x000fe400078e00a0 */
[----:B------:R-:W-:Y:S01]  /*9280*/  HFMA2 R160, -RZ, RZ, 0, 0 ;  /* 0x00000000ffa07431 */ /* 0x000fe200000001ff */
[----:B------:R-:W-:-:S07]  /*9290*/  LOP3.LUT R194, R28, R194, R161, 0x96, !PT ;  /* 0x000000c21cc27212 */ /* 0x000fce00078e96a1 */
.L_x_25647:
[----:B------:R-:W-:Y:S05]  /*92a0*/  BSYNC.RECONVERGENT B0 ;  /* 0x0000000000007941 */ /* 0x000fea0003800200 */
.L_x_25646:
        /* <DEDUP_REMOVED lines=23> */
.L_x_25653:
        /* <DEDUP_REMOVED lines=13> */
.L_x_25655:
[----:B------:R-:W-:Y:S05]  /*94f0*/  BSYNC.RECONVERGENT B1 ;  /* 0x0000000000017941 */ /* 0x000fea0003800200 */
.L_x_25654:
        /* <DEDUP_REMOVED lines=53> */
[----:B------:R-:W-:Y:S01]  /*9850*/  MOV R156, R168 ;  /* 0x000000a8009c7202 */ /* 0x000fe20000000f00 */
[----:B------:R-:W-:Y:S01]  /*9860*/  IMAD.MOV.U32 R168, RZ, RZ, R160 ;  /* 0x000000ffffa87224 */ /* 0x000fe200078e00a0 */
[----:B------:R-:W-:-:S07]  /*9870*/  LOP3.LUT R194, R28, R194, R161, 0x96, !PT ;  /* 0x000000c21cc27212 */ /* 0x000fce00078e96a1 */
.L_x_25652:
[----:B------:R-:W-:Y:S05]  /*9880*/  BSYNC.RECONVERGENT B0 ;  /* 0x0000000000007941 */ /* 0x000fea0003800200 */
.L_x_25651:
        /* <DEDUP_REMOVED lines=23> */
.L_x_25658:
        /* <DEDUP_REMOVED lines=15> */
.L_x_25660:
[----:B------:R-:W-:Y:S05]  /*9af0*/  BSYNC.RECONVERGENT B1 ;  /* 0x0000000000017941 */ /* 0x000fea0003800200 */
.L_x_25659:
        /* <DEDUP_REMOVED lines=41> */
[----:B------:R-:W-:Y:S01]  /*9d90*/  HFMA2 R167, -RZ, RZ, 0, 0 ;  /* 0x00000000ffa77431 */ /* 0x000fe200000001ff */
        /* <DEDUP_REMOVED lines=14> */
.L_x_25657:
[----:B------:R-:W-:Y:S05]  /*9e80*/  BSYNC.RECONVERGENT B0 ;  /* 0x0000000000007941 */ /* 0x000fea0003800200 */
.L_x_25656:
[----:B------:R-:W-:Y:S01]  /*9e90*/  I2FP.F32.U32 R156, R156 ;  /* 0x0000009c009c7245 */ /* 0x000fe20000201000 */
[----:B------:R-:W-:Y:S01]  /*9ea0*/  HADD2.F32 R159, -RZ, R159.H1_H1 ;  /* 0x3000009fff9f7230 */ /* 0x000fe20000004100 */
[----:B------:R-:W-:Y:S01]  /*9eb0*/  F2FP.F16.F32.PACK_AB R158, R31, R22 ;  /* 0x000000161f9e723e */ /* 0x000fe200000000ff */
[----:B------:R-:W-:Y:S01]  /*9ec0*/  HADD2.F32 R165, -RZ, R35.H1_H1 ;  /* 0x30000023ffa57230 */ /* 0x000fe20000004100 */
[----:B------:R-:W-:Y:S01]  /*9ed0*/  F2FP.F16.F32.PACK_AB R157, R21, R20 ;  /* 0x00000014159d723e */ /* 0x000fe200000000ff */
[----:B------:R-:W-:Y:S01]  /*9ee0*/  FFMA.FTZ R156, R156, R25, 1.1641532182693481445e-10 ;  /* 0x2f0000009c9c7423 */ /* 0x000fe20000010019 */
[----:B------:R-:W-:-:S04]  /*9ef0*/  FMUL.FTZ R159, R159, R24 ;  /* 0x000000189f9f7220 */ /* 0x000fc80000410000 */
        /* <DEDUP_REMOVED lines=8> */
.L_x_25620:
        /* <DEDUP_REMOVED lines=16> */
.L_x_25664:
        /* <DEDUP_REMOVED lines=13> */
.L_x_25666:
[----:B------:R-:W-:Y:S05]  /*a150*/  BSYNC.RECONVERGENT B1 ;  /* 0x0000000000017941 */ /* 0x000fea0003800200 */
.L_x_25665:
        /* <DEDUP_REMOVED lines=53> */
[----:B------:R-:W-:Y:S01]  /*a4b0*/  IMAD.MOV.U32 R18, RZ, RZ, R20 ;  /* 0x000000ffff127224 */ /* 0x000fe200078e0014 */
[----:B------:R-:W-:-:S07]  /*a4c0*/  LOP3.LUT R194, R28, R194, R169, 0x96, !PT ;  /* 0x000000c21cc27212 */ /* 0x000fce00078e96a9 */
.L_x_25663:
[----:B------:R-:W-:Y:S05]  /*a4d0*/  BSYNC.RECONVERGENT B0 ;  /* 0x0000000000007941 */ /* 0x000fea0003800200 */
.L_x_25662:
        /* <DEDUP_REMOVED lines=24> */
.L_x_25669:
        /* <DEDUP_REMOVED lines=13> */
.L_x_25671:
[----:B------:R-:W-:Y:S05]  /*a730*/  BSYNC.RECONVERGENT B1 ;  /* 0x0000000000017941 */ /* 0x000fea0003800200 */
.L_x_25670:
        /* <DEDUP_REMOVED lines=56> */
.L_x_25668:
[----:B------:R-:W-:Y:S05]  /*aac0*/  BSYNC.RECONVERGENT B0 ;  /* 0x0000000000007941 */ /* 0x000fea0003800200 */
.L_x_25667:
        /* <DEDUP_REMOVED lines=24> */
.L_x_25674:
        /* <DEDUP_REMOVED lines=13> */
.L_x_25676:
[----:B------:R-:W-:Y:S05]  /*ad20*/  BSYNC.RECONVERGENT B1 ;  /* 0x0000000000017941 */ /* 0x000fea0003800200 */
.L_x_25675:
        /* <DEDUP_REMOVED lines=56> */
.L_x_25673:
[----:B------:R-:W-:Y:S05]  /*b0b0*/  BSYNC.RECONVERGENT B0 ;  /* 0x0000000000007941 */ /* 0x000fea0003800200 */
.L_x_25672:
        /* <DEDUP_REMOVED lines=22> */
.L_x_25679:
        /* <DEDUP_REMOVED lines=13> */
.L_x_25681:
[----:B------:R-:W-:Y:S05]  /*b2f0*/  BSYNC.RECONVERGENT B1 ;  /* 0x0000000000017941 */ /* 0x000fea0003800200 */
.L_x_25680:
        /* <DEDUP_REMOVED lines=56> */
.L_x_25678:
[----:B------:R-:W-:Y:S05]  /*b680*/  BSYNC.RECONVERGENT B0 ;  /* 0x0000000000007941 */ /* 0x000fea0003800200 */
.L_x_25677:
[----:B------:R-:W-:Y:S01]  /*b690*/  I2FP.F32.U32 R22, R21 ;  /* 0x0000001500167245 */ /* 0x000fe20000201000 */
[----:B------:R-:W-:Y:S01]  /*b6a0*/  HADD2.F32 R157, -RZ, R157.H1_H1 ;  /* 0x3000009dff9d7230 */ /* 0x000fe20000004100 */
[----:B------:R-:W-:Y:S01]  /*b6b0*/  ISETP.NE.AND P3, PT, R156, 0x1, PT ;  /* 0x000000019c00780c */ /* 0x000fe20003f65270 */
[----:B------:R-:W-:Y:S02]  /*b6c0*/  BSSY.RECONVERGENT B0, `(.L_x_25682) ;  /* 0x0000059000007945 */ /* 0x000fe40003800200 */
        /* <DEDUP_REMOVED lines=18> */
.L_x_25684:
        /* <DEDUP_REMOVED lines=13> */
.L_x_25686:
[----:B------:R-:W-:Y:S05]  /*b8c0*/  BSYNC.RECONVERGENT B1 ;  /* 0x0000000000017941 */ /* 0x000fea0003800200 */
.L_x_25685:
        /* <DEDUP_REMOVED lines=56> */
.L_x_25683:
[----:B------:R-:W-:Y:S05]  /*bc50*/  BSYNC.RECONVERGENT B0 ;  /* 0x0000000000007941 */ /* 0x000fea0003800200 */
.L_x_25682:
        /* <DEDUP_REMOVED lines=22> */
.L_x_25689:
        /* <DEDUP_REMOVED lines=13> */
.L_x_25691:
[----:B------:R-:W-:Y:S05]  /*be90*/  BSYNC.RECONVERGENT B1 ;  /* 0x0000000000017941 */ /* 0x000fea0003800200 */
.L_x_25690:
        /* <DEDUP_REMOVED lines=56> */
.L_x_25688:
[----:B------:R-:W-:Y:S05]  /*c220*/  BSYNC.RECONVERGENT B0 ;  /* 0x0000000000007941 */ /* 0x000fea0003800200 */
.L_x_25687:
        /* <DEDUP_REMOVED lines=22> */
.L_x_25694:
        /* <DEDUP_REMOVED lines=13> */
.L_x_25696:
[----:B------:R-:W-:Y:S05]  /*c460*/  BSYNC.RECONVERGENT B1 ;  /* 0x0000000000017941 */ /* 0x000fea0003800200 */
.L_x_25695:
        /* <DEDUP_REMOVED lines=56> */
.L_x_25693:
[----:B------:R-:W-:Y:S05]  /*c7f0*/  BSYNC.RECONVERGENT B0 ;  /* 0x0000000000007941 */ /* 0x000fea0003800200 */
.L_x_25692:
        /* <DEDUP_REMOVED lines=22> */
.L_x_25699:
        /* <DEDUP_REMOVED lines=15> */
.L_x_25701:
[----:B------:R-:W-:Y:S05]  /*ca50*/  BSYNC.RECONVERGENT B1 ;  /* 0x0000000000017941 */ /* 0x000fea0003800200 */
.L_x_25700:
        /* <DEDUP_REMOVED lines=56> */
.L_x_25698:
[----:B------:R-:W-:Y:S05]  /*cde0*/  BSYNC.RECONVERGENT B0 ;  /* 0x0000000000007941 */ /* 0x000fea0003800200 */
.L_x_25697:
        /* <DEDUP_REMOVED lines=13> */
.L_x_25661:
        /* <DEDUP_REMOVED lines=41> */
.L_x_25705:
        /* <DEDUP_REMOVED lines=13> */
.L_x_25707:
[----:B------:R-:W-:Y:S05]  /*d220*/  BSYNC.RECONVERGENT B1 ;  /* 0x0000000000017941 */ /* 0x000fea0003800200 */
.L_x_25706:
        /* <DEDUP_REMOVED lines=55> */
.L_x_25704:
[----:B------:R-:W-:Y:S05]  /*d5a0*/  BSYNC.RECONVERGENT B0 ;  /* 0x0000000000007941 */ /* 0x000fea0003800200 */
.L_x_25703:
[----:B------:R-:W-:Y:S01]  /*d5b0*/  I2FP.F32.U32 R156, R156 ;  /* 0x0000009c009c7245 */ /* 0x000fe20000201000 */
[----:B-----5:R-:W-:Y:S01]  /*d5c0*/  HADD2.F32 R157, -RZ, R160.H0_H0 ;  /* 0x200000a0ff9d7230 */ /* 0x020fe20000004100 */
        /* <DEDUP_REMOVED lines=23> */
.L_x_25710:
        /* <DEDUP_REMOVED lines=13> */
.L_x_25712:
[----:B------:R-:W-:Y:S05]  /*d810*/  BSYNC.RECONVERGENT B1 ;  /* 0x0000000000017941 */ /* 0x000fea0003800200 */
.L_x_25711:
        /* <DEDUP_REMOVED lines=56> */
.L_x_25709:
[----:B------:R-:W-:Y:S05]  /*dba0*/  BSYNC.RECONVERGENT B0 ;  /* 0x0000000000007941 */ /* 0x000fea0003800200 */
.L_x_25708:
        /* <DEDUP_REMOVED lines=8> */
[----:B------:R-:W-:Y:S02]  /*dc30*/  HFMA2 R158, -RZ, RZ, 0, 1.1920928955078125e-07 ;  /* 0x00000002ff9e7431 */ /* 0x000fe400000001ff */
[----:B------:R-:W-:Y:S01]  /*dc40*/  FMUL.FTZ R157, R157, R26 ;  /* 0x0000001a9d9d7220 */ /* 0x000fe20000410000 */
[----:B------:R-:W-:Y:S01]  /*dc50*/  FSETP.GTU.FTZ.AND P1, PT, R156, R27, PT ;  /* 0x0000001b9c00720b */ /* 0x000fe20003f3c000 */
[----:B------:R-:W-:-:S03]  /*dc60*/  IMAD.MOV.U32 R156, RZ, RZ, R200 ;  /* 0x000000ffff9c7224 */ /* 0x000fc600078e00c8 */
        /* <DEDUP_REMOVED lines=13> */
.L_x_25715:
        /* <DEDUP_REMOVED lines=13> */
.L_x_25717:
[----:B------:R-:W-:Y:S05]  /*de10*/  BSYNC.RECONVERGENT B1 ;  /* 0x0000000000017941 */ /* 0x000fea0003800200 */
.L_x_25716:
        /* <DEDUP_REMOVED lines=52> */
[----:B------:R-:W-:Y:S01]  /*e160*/  IMAD.MOV.U32 R156, RZ, RZ, R176 ;  /* 0x000000ffff9c7224 */ /* 0x000fe200078e00b0 */
[----:B------:R-:W-:Y:S01]  /*e170*/  MOV R176, R158 ;  /* 0x0000009e00b07202 */ /* 0x000fe20000000f00 */
[----:B------:R-:W-:Y:S01]  /*e180*/  IMAD.MOV.U32 R158, RZ, RZ, RZ ;  /* 0x000000ffff9e7224 */ /* 0x000fe200078e00ff */
[----:B------:R-:W-:-:S07]  /*e190*/  LOP3.LUT R194, R28, R194, R159, 0x96, !PT ;  /* 0x000000c21cc27212 */ /* 0x000fce00078e969f */
.L_x_25714:
[----:B------:R-:W-:Y:S05]  /*e1a0*/  BSYNC.RECONVERGENT B0 ;  /* 0x0000000000007941 */ /* 0x000fea0003800200 */
.L_x_25713:
        /* <DEDUP_REMOVED lines=23> */
.L_x_25720:
        /* <DEDUP_REMOVED lines=13> */
.L_x_25722:
[----:B------:R-:W-:Y:S05]  /*e3f0*/  BSYNC.RECONVERGENT B1 ;  /* 0x0000000000017941 */ /* 0x000fea0003800200 */
.L_x_25721:
        /* <DEDUP_REMOVED lines=56> */
.L_x_25719:
[----:B------:R-:W-:Y:S05]  /*e780*/  BSYNC.RECONVERGENT B0 ;  /* 0x0000000000007941 */ /* 0x000fea0003800200 */
.L_x_25718:
        /* <DEDUP_REMOVED lines=23> */
.L_x_25725:
        /* <DEDUP_REMOVED lines=13> */
.L_x_25727:
[----:B------:R-:W-:Y:S05]  /*e9d0*/  BSYNC.RECONVERGENT B1 ;  /* 0x0000000000017941 */ /* 0x000fea0003800200 */
.L_x_25726:
        /* <DEDUP_REMOVED lines=56> */
.L_x_25724:
[----:B------:R-:W-:Y:S05]  /*ed60*/  BSYNC.RECONVERGENT B0 ;  /* 0x0000000000007941 */ /* 0x000fea0003800200 */
.L_x_25723:
        /* <DEDUP_REMOVED lines=23> */
.L_x_25730:
        /* <DEDUP_REMOVED lines=13> */
.L_x_25732:
[----:B------:R-:W-:Y:S05]  /*efb0*/  BSYNC.RECONVERGENT B1 ;  /* 0x0000000000017941 */ /* 0x000fea0003800200 */
.L_x_25731:
        /* <DEDUP_REMOVED lines=55> */
[----:B------:R-:W-:-:S07]  /*f330*/  MOV R176, R158 ;  /* 0x0000009e00b07202 */ /* 0x000fce0000000f00 */
.L_x_25729:
[----:B------:R-:W-:Y:S05]  /*f340*/  BSYNC.RECONVERGENT B0 ;  /* 0x0000000000007941 */ /* 0x000fea0003800200 */
.L_x_25728:
        /* <DEDUP_REMOVED lines=23> */
.L_x_25735:
        /* <DEDUP_REMOVED lines=13> */
.L_x_25737:
[----:B------:R-:W-:Y:S05]  /*f590*/  BSYNC.RECONVERGENT B1 ;  /* 0x0000000000017941 */ /* 0x000fea0003800200 */
.L_x_25736:
        /* <DEDUP_REMOVED lines=56> */
.L_x_25734:
[----:B------:R-:W-:Y:S05]  /*f920*/  BSYNC.RECONVERGENT B0 ;  /* 0x0000000000007941 */ /* 0x000fea0003800200 */
.L_x_25733:
        /* <DEDUP_REMOVED lines=23> */
.L_x_25740:
        /* <DEDUP_REMOVED lines=15> */
.L_x_25742:
[----:B------:R-:W-:Y:S05]  /*fb90*/  BSYNC.RECONVERGENT B1 ;  /* 0x0000000000017941 */ /* 0x000fea0003800200 */
.L_x_25741:
        /* <DEDUP_REMOVED lines=56> */
.L_x_25739:
[----:B------:R-:W-:Y:S05]  /*ff20*/  BSYNC.RECONVERGENT B0 ;  /* 0x0000000000007941 */ /* 0x000fea0003800200 */
.L_x_25738:
        /* <DEDUP_REMOVED lines=15> */
.L_x_25702:
        /* <DEDUP_REMOVED lines=16> */
.L_x_25746:
        /* <DEDUP_REMOVED lines=13> */
.L_x_25748:
[----:B------:R-:W-:Y:S05]  /*101f0*/  BSYNC.RECONVERGENT B1 ;  /* 0x0000000000017941 */ /* 0x000fea0003800200 */
.L_x_25747:
        /* <DEDUP_REMOVED lines=55> */
.L_x_25745:
[----:B------:R-:W-:Y:S05]  /*10570*/  BSYNC.RECONVERGENT B0 ;  /* 0x0000000000007941 */ /* 0x000fea0003800200 */
.L_x_25744:
        /* <DEDUP_REMOVED lines=24> */
.L_x_25751:
        /* <DEDUP_REMOVED lines=13> */
.L_x_25753:
[----:B------:R-:W-:Y:S05]  /*107d0*/  BSYNC.RECONVERGENT B1 ;  /* 0x0000000000017941 */ /* 0x000fea0003800200 */
.L_x_25752:
        /* <DEDUP_REMOVED lines=56> */
.L_x_25750:
[----:B------:R-:W-:Y:S05]  /*10b60*/  BSYNC.RECONVERGENT B0 ;  /* 0x0000000000007941 */ /* 0x000fea0003800200 */
.L_x_25749:
[----:B------:R-:W-:Y:S01]  /*10b70*/  I2FP.F32.U32 R156, R156 ;  /* 0x0000009c009c7245 */ /* 0x000fe20000201000 */
[----:B------:R-:W-:Y:S01]  /*10b80*/  HADD2.F32 R157, -RZ, R160.H1_H1 ;  /* 0x300000a0ff9d7230 */ /* 0x000fe20000004100 */
        /* <DEDUP_REMOVED lines=22> */
.L_x_25756:
        /* <DEDUP_REMOVED lines=13> */
.L_x_25758:
[----:B------:R-:W-:Y:S05]  /*10dc0*/  BSYNC.RECONVERGENT B1 ;  /* 0x0000000000017941 */ /* 0x000fea0003800200 */
.L_x_25757:
        /* <DEDUP_REMOVED lines=56> */
.L_x_25755:
[----:B------:R-:W-:Y:S05]  /*11150*/  BSYNC.RECONVERGENT B0 ;  /* 0x0000000000007941 */ /* 0x000fea0003800200 */
.L_x_25754:
        /* <DEDUP_REMOVED lines=22> */
.L_x_25761:
        /* <DEDUP_REMOVED lines=13> */
.L_x_25763:
[----:B------:R-:W-:Y:S05]  /*11390*/  BSYNC.RECONVERGENT B1 ;  /* 0x0000000000017941 */ /* 0x000fea0003800200 */
.L_x_25762:
        /* <DEDUP_REMOVED lines=56> */
.L_x_25760:
[----:B------:R-:W-:Y:S05]  /*11720*/  BSYNC.RECONVERGENT B0 ;  /* 0x0000000000007941 */ /* 0x000fea0003800200 */
.L_x_25759:
        /* <DEDUP_REMOVED lines=22> */
.L_x_25766:
        /* <DEDUP_REMOVED lines=13> */
.L_x_25768:
[----:B------:R-:W-:Y:S05]  /*11960*/  BSYNC.RECONVERGENT B1 ;  /* 0x0000000000017941 */ /* 0x000fea0003800200 */
.L_x_25767:
        /* <DEDUP_REMOVED lines=56> */
.L_x_25765:
[----:B------:R-:W-:Y:S05]  /*11cf0*/  BSYNC.RECONVERGENT B0 ;  /* 0x0000000000007941 */ /* 0x000fea0003800200 */
.L_x_25764:
        /* <DEDUP_REMOVED lines=22> */
.L_x_25771:
        /* <DEDUP_REMOVED lines=13> */
.L_x_25773:
[----:B------:R-:W-:Y:S05]  /*11f30*/  BSYNC.RECONVERGENT B1 ;  /* 0x0000000000017941 */ /* 0x000fea0003800200 */
.L_x_25772:
        /* <DEDUP_REMOVED lines=56> */
.L_x_25770:
[----:B------:R-:W-:Y:S05]  /*122c0*/  BSYNC.RECONVERGENT B0 ;  /* 0x0000000000007941 */ /* 0x000fea0003800200 */
.L_x_25769:
        /* <DEDUP_REMOVED lines=22> */
.L_x_25776:
        /* <DEDUP_REMOVED lines=13> */
.L_x_25778:
[----:B------:R-:W-:Y:S05]  /*12500*/  BSYNC.RECONVERGENT B1 ;  /* 0x0000000000017941 */ /* 0x000fea0003800200 */
.L_x_25777:
        /* <DEDUP_REMOVED lines=56> */
.L_x_25775:
[----:B------:R-:W-:Y:S05]  /*12890*/  BSYNC.RECONVERGENT B0 ;  /* 0x0000000000007941 */ /* 0x000fea0003800200 */
.L_x_25774:
        /* <DEDUP_REMOVED lines=22> */
.L_x_25781:
        /* <DEDUP_REMOVED lines=15> */
.L_x_25783:
[----:B------:R-:W-:Y:S05]  /*12af0*/  BSYNC.RECONVERGENT B1 ;  /* 0x0000000000017941 */ /* 0x000fea0003800200 */
.L_x_25782:
        /* <DEDUP_REMOVED lines=56> */
.L_x_25780:
[----:B------:R-:W-:Y:S05]  /*12e80*/  BSYNC.RECONVERGENT B0 ;  /* 0x0000000000007941 */ /* 0x000fea0003800200 */
.L_x_25779:
        /* <DEDUP_REMOVED lines=10> */
[----:B------:R-:W-:-:S03]  /*12f30*/  PLOP3.LUT P6, PT, P6, PT, PT, 0x8, 0x80 ;  /* 0x000000000080781c */ /* 0x000fc600037ce170 */
[----:B------:R-:W-:-:S05]  /*12f40*/  FMUL.FTZ R174, R174, R55 ;  /* 0x00000037aeae7220 */ /* 0x000fca0000410000 */
[----:B------:R-:W-:-:S07]  /*12f50*/  F2FP.F16.F32.PACK_AB R159, R174, R173 ;  /* 0x000000adae9f723e */ /* 0x000fce00000000ff */
.L_x_25743:
        /* <DEDUP_REMOVED lines=41> */
.L_x_25787:
        /* <DEDUP_REMOVED lines=13> */
.L_x_25789:
[----:B------:R-:W-:Y:S05]  /*132c0*/  BSYNC.RECONVERGENT B1 ;  /* 0x0000000000017941 */ /* 0x000fea0003800200 */
.L_x_25788:
        /* <DEDUP_REMOVED lines=54> */
[----:B------:R-:W-:-:S07]  /*13630*/  LOP3.LUT R194, R28, R194, R191, 0x96, !PT ;  /* 0x000000c21cc27212 */ /* 0x000fce00078e96bf */
.L_x_25786:
[----:B------:R-:W-:Y:S05]  /*13640*/  BSYNC.RECONVERGENT B0 ;  /* 0x0000000000007941 */ /* 0x000fea0003800200 */
.L_x_25785:
[----:B------:R-:W-:Y:S01]  /*13650*/  I2FP.F32.U32 R156, R156 ;  /* 0x0000009c009c7245 */ /* 0x000fe20000201000 */
[----:B-----5:R-:W-:Y:S01]  /*13660*/  HADD2.F32 R157, -RZ, R160.H0_H0 ;  /* 0x200000a0ff9d7230 */ /* 0x020fe20000004100 */
[----:B------:R-:W-:Y:S01]  /*13670*/  ISETP.NE.AND P2, PT, R158, 0x1, PT ;  /* 0x000000019e00780c */ /* 0x000fe20003f45270 */
[----:B------:R-:W-:Y:S01]  /*13680*/  HADD2.F32 R176, -RZ, R32.H0_H0 ;  /* 0x20000020ffb07230 */ /* 0x000fe20000004100 */
        /* <DEDUP_REMOVED lines=21> */
.L_x_25792:
        /* <DEDUP_REMOVED lines=13> */
.L_x_25794:
[----:B------:R-:W-:Y:S05]  /*138b0*/  BSYNC.RECONVERGENT B1 ;  /* 0x0000000000017941 */ /* 0x000fea0003800200 */
.L_x_25793:
        /* <DEDUP_REMOVED lines=47> */
[----:B------:R-:W-:-:S03]  /*13bb0*/  HFMA2 R159, -RZ, RZ, 0, 0 ;  /* 0x00000000ff9f7431 */ /* 0x000fc600000001ff */
        /* <DEDUP_REMOVED lines=8> */
.L_x_25791:
[----:B------:R-:W-:Y:S05]  /*13c40*/  BSYNC.RECONVERGENT B0 ;  /* 0x0000000000007941 */ /* 0x000fea0003800200 */
.L_x_25790:
        /* <DEDUP_REMOVED lines=25> */
.L_x_25797:
        /* <DEDUP_REMOVED lines=13> */
.L_x_25799:
[----:B------:R-:W-:Y:S05]  /*13eb0*/  BSYNC.RECONVERGENT B1 ;  /* 0x0000000000017941 */ /* 0x000fea0003800200 */
.L_x_25798:
        /* <DEDUP_REMOVED lines=56> */
.L_x_25796:
[----:B------:R-:W-:Y:S05]  /*14240*/  BSYNC.RECONVERGENT B0 ;  /* 0x0000000000007941 */ /* 0x000fea0003800200 */
.L_x_25795:
        /* <DEDUP_REMOVED lines=23> */
.L_x_25802:
        /* <DEDUP_REMOVED lines=13> */
.L_x_25804:
[----:B------:R-:W-:Y:S05]  /*14490*/  BSYNC.RECONVERGENT B1 ;  /* 0x0000000000017941 */ /* 0x000fea0003800200 */
.L_x_25803:
        /* <DEDUP_REMOVED lines=56> */
.L_x_25801:
[----:B------:R-:W-:Y:S05]  /*14820*/  BSYNC.RECONVERGENT B0 ;  /* 0x0000000000007941 */ /* 0x000fea0003800200 */
.L_x_25800:
        /* <DEDUP_REMOVED lines=23> */
.L_x_25807:
        /* <DEDUP_REMOVED lines=13> */
.L_x_25809:
[----:B------:R-:W-:Y:S05]  /*14a70*/  BSYNC.RECONVERGENT B1 ;  /* 0x0000000000017941 */ /* 0x000fea0003800200 */
.L_x_25808:
        /* <DEDUP_REMOVED lines=56> */
.L_x_25806:
[----:B------:R-:W-:Y:S05]  /*14e00*/  BSYNC.RECONVERGENT B0 ;  /* 0x0000000000007941 */ /* 0x000fea0003800200 */
.L_x_25805:
        /* <DEDUP_REMOVED lines=23> */
.L_x_25812:
        /* <DEDUP_REMOVED lines=13> */
.L_x_25814:
[----:B------:R-:W-:Y:S05]  /*15050*/  BSYNC.RECONVERGENT B1 ;  /* 0x0000000000017941 */ /* 0x000fea0003800200 */
.L_x_25813:
        /* <DEDUP_REMOVED lines=56> */
.L_x_25811:
[----:B------:R-:W-:Y:S05]  /*153e0*/  BSYNC.RECONVERGENT B0 ;  /* 0x0000000000007941 */ /* 0x000fea0003800200 */
.L_x_25810:
        /* <DEDUP_REMOVED lines=23> */
.L_x_25817:
        /* <DEDUP_REMOVED lines=13> */
.L_x_25819:
[----:B------:R-:W-:Y:S05]  /*15630*/  BSYNC.RECONVERGENT B1 ;  /* 0x0000000000017941 */ /* 0x000fea0003800200 */
.L_x_25818:
        /* <DEDUP_REMOVED lines=56> */
.L_x_25816:
[----:B------:R-:W-:Y:S05]  /*159c0*/  BSYNC.RECONVERGENT B0 ;  /* 0x0000000000007941 */ /* 0x000fea0003800200 */
.L_x_25815:
        /* <DEDUP_REMOVED lines=23> */
.L_x_25822:
        /* <DEDUP_REMOVED lines=15> */
.L_x_25824:
[----:B------:R-:W-:Y:S05]  /*15c30*/  BSYNC.RECONVERGENT B1 ;  /* 0x0000000000017941 */ /* 0x000fea0003800200 */
.L_x_25823:
        /* <DEDUP_REMOVED lines=56> */
.L_x_25821:
[----:B------:R-:W-:Y:S05]  /*15fc0*/  BSYNC.RECONVERGENT B0 ;  /* 0x0000000000007941 */ /* 0x000fea0003800200 */
.L_x_25820:
        /* <DEDUP_REMOVED lines=15> */
.L_x_25784:
        /* <DEDUP_REMOVED lines=16> */
.L_x_25828:
        /* <DEDUP_REMOVED lines=13> */
.L_x_25830:
[----:B------:R-:W-:Y:S05]  /*16290*/  BSYNC.RECONVERGENT B1 ;  /* 0x0000000000017941 */ /* 0x000fea0003800200 */
.L_x_25829:
        /* <DEDUP_REMOVED lines=55> */
.L_x_25827:
[----:B------:R-:W-:Y:S05]  /*16610*/  BSYNC.RECONVERGENT B0 ;  /* 0x0000000000007941 */ /* 0x000fea0003800200 */
.L_x_25826:
        /* <DEDUP_REMOVED lines=24> */
.L_x_25833:
        /* <DEDUP_REMOVED lines=13> */
.L_x_25835:
[----:B------:R-:W-:Y:S05]  /*16870*/  BSYNC.RECONVERGENT B1 ;  /* 0x0000000000017941 */ /* 0x000fea0003800200 */
.L_x_25834:
        /* <DEDUP_REMOVED lines=56> */
.L_x_25832:
[----:B------:R-:W-:Y:S05]  /*16c00*/  BSYNC.RECONVERGENT B0 ;  /* 0x0000000000007941 */ /* 0x000fea0003800200 */
.L_x_25831:
        /* <DEDUP_REMOVED lines=24> */
.L_x_25838:
        /* <DEDUP_REMOVED lines=13> */
.L_x_25840:
[----:B------:R-:W-:Y:S05]  /*16e60*/  BSYNC.RECONVERGENT B1 ;  /* 0x0000000000017941 */ /* 0x000fea0003800200 */
.L_x_25839:
        /* <DEDUP_REMOVED lines=56> */
.L_x_25837:
[----:B------:R-:W-:Y:S05]  /*171f0*/  BSYNC.RECONVERGENT B0 ;  /* 0x0000000000007941 */ /* 0x000fea0003800200 */
.L_x_25836:
        /* <DEDUP_REMOVED lines=22> */
.L_x_25843:
        /* <DEDUP_REMOVED lines=13> */
.L_x_25845:
[----:B------:R-:W-:Y:S05]  /*17430*/  BSYNC.RECONVERGENT B1 ;  /* 0x0000000000017941 */ /* 0x000fea0003800200 */
.L_x_25844:
        /* <DEDUP_REMOVED lines=56> */
.L_x_25842:
[----:B------:R-:W-:Y:S05]  /*177c0*/  BSYNC.RECONVERGENT B0 ;  /* 0x0000000000007941 */ /* 0x000fea0003800200 */
.L_x_25841:
        /* <DEDUP_REMOVED lines=22> */
.L_x_25848:
        /* <DEDUP_REMOVED lines=13> */
.L_x_25850:
[----:B------:R-:W-:Y:S05]  /*17a00*/  BSYNC.RECONVERGENT B1 ;  /* 0x0000000000017941 */ /* 0x000fea0003800200 */
.L_x_25849:
        /* <DEDUP_REMOVED lines=56> */
.L_x_25847:
[----:B------:R-:W-:Y:S05]  /*17d90*/  BSYNC.RECONVERGENT B0 ;  /* 0x0000000000007941 */ /* 0x000fea0003800200 */
.L_x_25846:
        /* <DEDUP_REMOVED lines=22> */
.L_x_25853:
        /* <DEDUP_REMOVED lines=13> */
.L_x_25855:
[----:B------:R-:W-:Y:S05]  /*17fd0*/  BSYNC.RECONVERGENT B1 ;  /* 0x0000000000017941 */ /* 0x000fea0003800200 */
.L_x_25854:
        /* <DEDUP_REMOVED lines=56> */
.L_x_25852:
[----:B------:R-:W-:Y:S05]  /*18360*/  BSYNC.RECONVERGENT B0 ;  /* 0x0000000000007941 */ /* 0x000fea0003800200 */
.L_x_25851:
        /* <DEDUP_REMOVED lines=22> */
.L_x_25858:
        /* <DEDUP_REMOVED lines=13> */
.L_x_25860:
[----:B------:R-:W-:Y:S05]  /*185a0*/  BSYNC.RECONVERGENT B1 ;  /* 0x0000000000017941 */ /* 0x000fea0003800200 */
.L_x_25859:
        /* <DEDUP_REMOVED lines=56> */
.L_x_25857:
[----:B------:R-:W-:Y:S05]  /*18930*/  BSYNC.RECONVERGENT B0 ;  /* 0x0000000000007941 */ /* 0x000fea0003800200 */
.L_x_25856:
        /* <DEDUP_REMOVED lines=22> */
.L_x_25863:
        /* <DEDUP_REMOVED lines=15> */
.L_x_25865:
[----:B------:R-:W-:Y:S05]  /*18b90*/  BSYNC.RECONVERGENT B1 ;  /* 0x0000000000017941 */ /* 0x000fea0003800200 */
.L_x_25864:
        /* <DEDUP_REMOVED lines=56> */
.L_x_25862:
[----:B------:R-:W-:Y:S05]  /*18f20*/  BSYNC.RECONVERGENT B0 ;  /* 0x0000000000007941 */ /* 0x000fea0003800200 */
.L_x_25861:
        /* <DEDUP_REMOVED lines=13> */
.L_x_25825:
        /* <DEDUP_REMOVED lines=27> */
[----:B------:R-:W-:Y:S02]  /*191b0*/  HFMA2 R192, -RZ, RZ, 0, 1.1920928955078125e-07 ;  /* 0x00000002ffc07431 */ /* 0x000fe400000001ff */
[----:B-1----:R-:W-:Y:S01]  /*191c0*/  IMAD.MOV.U32 R157, RZ, RZ, R200 ;  /* 0x000000ffff9d7224 */ /* 0x002fe200078e00c8 */
        /* <DEDUP_REMOVED lines=12> */
.L_x_25869:
        /* <DEDUP_REMOVED lines=13> */
.L_x_25871:
[----:B------:R-:W-:Y:S05]  /*19360*/  BSYNC.RECONVERGENT B1 ;  /* 0x0000000000017941 */ /* 0x000fea0003800200 */
.L_x_25870:
        /* <DEDUP_REMOVED lines=55> */
.L_x_25868:
[----:B------:R-:W-:Y:S05]  /*196e0*/  BSYNC.RECONVERGENT B0 ;  /* 0x0000000000007941 */ /* 0x000fea0003800200 */
.L_x_25867:
[----:B------:R-:W-:Y:S01]  /*196f0*/  I2FP.F32.U32 R158, R157 ;  /* 0x0000009d009e7245 */ /* 0x000fe20000201000 */
[----:B-----5:R-:W-:Y:S01]  /*19700*/  HADD2.F32 R157, -RZ, R160.H0_H0 ;  /* 0x200000a0ff9d7230 */ /* 0x020fe20000004100 */
[----:B------:R-:W-:Y:S01]  /*19710*/  ISETP.NE.AND P1, PT, R192, 0x1, PT ;  /* 0x00000001c000780c */ /* 0x000fe20003f25270 */
[----:B------:R-:W-:Y:S01]  /*19720*/  BSSY.RECONVERGENT B0, `(.L_x_25872) ;  /* 0x000005c000007945 */ /* 0x000fe20003800200 */
[----:B------:R-:W-:Y:S01]  /*19730*/  LOP3.LUT R6, R6, 0xfffffffd, RZ, 0xc0, !PT ;  /* 0xfffffffd06067812 */ /* 0x000fe200078ec0ff */
[----:B------:R-:W-:Y:S01]  /*19740*/  FFMA.FTZ R158, R158, R25, 1.1641532182693481445e-10 ;  /* 0x2f0000009e9e7423 */ /* 0x000fe20000010019 */
[----:B------:R-:W-:Y:S01]  /*19750*/  FMUL.FTZ R157, R157, R24 ;  /* 0x000000189d9d7220 */ /* 0x000fe20000410000 */
[----:B------:R-:W-:Y:S02]  /*19760*/  HFMA2 R190, -RZ, RZ, 0, 1.1920928955078125e-07 ;  /* 0x00000002ffbe7431 */ /* 0x000fe400000001ff */
[----:B------:R-:W-:Y:S02]  /*19770*/  IMAD.MOV.U32 R159, RZ, RZ, R200 ;  /* 0x000000ffff9f7224 */ /* 0x000fe400078e00c8 */
[----:B------:R-:W-:Y:S01]  /*19780*/  FMUL.FTZ R157, R157, R26 ;  /* 0x0000001a9d9d7220 */ /* 0x000fe20000410000 */
[----:B------:R-:W-:Y:S01]  /*19790*/  FSETP.GTU.FTZ.AND P0, PT, R158, R27, PT ;  /* 0x0000001b9e00720b */ /* 0x000fe20003f1c000 */
        /* <DEDUP_REMOVED lines=14> */
.L_x_25874:
        /* <DEDUP_REMOVED lines=13> */
.L_x_25876:
[----:B------:R-:W-:Y:S05]  /*19950*/  BSYNC.RECONVERGENT B1 ;  /* 0x0000000000017941 */ /* 0x000fea0003800200 */
.L_x_25875:
        /* <DEDUP_REMOVED lines=56> */
.L_x_25873:
[----:B------:R-:W-:Y:S05]  /*19ce0*/  BSYNC.RECONVERGENT B0 ;  /* 0x0000000000007941 */ /* 0x000fea0003800200 */
.L_x_25872:
        /* <DEDUP_REMOVED lines=23> */
.L_x_25879:
        /* <DEDUP_REMOVED lines=13> */
.L_x_25881:
[----:B------:R-:W-:Y:S05]  /*19f30*/  BSYNC.RECONVERGENT B1 ;  /* 0x0000000000017941 */ /* 0x000fea0003800200 */
.L_x_25880:
        /* <DEDUP_REMOVED lines=54> */
[----:B------:R-:W-:Y:S01]  /*1a2a0*/  IMAD.MOV.U32 R192, RZ, RZ, RZ ;  /* 0x000000ffffc07224 */ /* 0x000fe200078e00ff */
[----:B------:R-:W-:-:S07]  /*1a2b0*/  LOP3.LUT R194, R28, R194, R193, 0x96, !PT ;  /* 0x000000c21cc27212 */ /* 0x000fce00078e96c1 */
.L_x_25878:
[----:B------:R-:W-:Y:S05]  /*1a2c0*/  BSYNC.RECONVERGENT B0 ;  /* 0x0000000000007941 */ /* 0x000fea0003800200 */
.L_x_25877:
        /* <DEDUP_REMOVED lines=23> */
.L_x_25884:
        /* <DEDUP_REMOVED lines=13> */
.L_x_25886:
[----:B------:R-:W-:Y:S05]  /*1a510*/  BSYNC.RECONVERGENT B1 ;  /* 0x0000000000017941 */ /* 0x000fea0003800200 */
.L_x_25885:
        /* <DEDUP_REMOVED lines=55> */
[----:B------:R-:W-:-:S07]  /*1a890*/  MOV R156, R192 ;  /* 0x000000c0009c7202 */ /* 0x000fce0000000f00 */
.L_x_25883:
[----:B------:R-:W-:Y:S05]  /*1a8a0*/  BSYNC.RECONVERGENT B0 ;  /* 0x0000000000007941 */ /* 0x000fea0003800200 */
.L_x_25882:
        /* <DEDUP_REMOVED lines=23> */
.L_x_25889:
        /* <DEDUP_REMOVED lines=13> */
.L_x_25891:
[----:B------:R-:W-:Y:S05]  /*1aaf0*/  BSYNC.RECONVERGENT B1 ;  /* 0x0000000000017941 */ /* 0x000fea0003800200 */
.L_x_25890:
        /* <DEDUP_REMOVED lines=56> */
.L_x_25888:
[----:B------:R-:W-:Y:S05]  /*1ae80*/  BSYNC.RECONVERGENT B0 ;  /* 0x0000000000007941 */ /* 0x000fea0003800200 */
.L_x_25887:
        /* <DEDUP_REMOVED lines=23> */
.L_x_25894:
        /* <DEDUP_REMOVED lines=13> */
.L_x_25896:
[----:B------:R-:W-:Y:S05]  /*1b0d0*/  BSYNC.RECONVERGENT B1 ;  /* 0x0000000000017941 */ /* 0x000fea0003800200 */
.L_x_25895:
        /* <DEDUP_REMOVED lines=52> */
[----:B------:R-:W-:-:S04]  /*1b420*/  LOP3.LUT R195, R195, R192, R201, 0x96, !PT ;  /* 0x000000c0c3c37212 */ /* 0x000fc800078e96c9 */
[----:B------:R-:W-:Y:S01]  /*1b430*/  LOP3.LUT R194, R28, R194, R161, 0x96, !PT ;  /* 0x000000c21cc27212 */ /* 0x000fe200078e96a1 */
[----:B------:R-:W-:Y:S01]  /*1b440*/  IMAD.MOV.U32 R161, RZ, RZ, R156 ;  /* 0x000000ffffa17224 */ /* 0x000fe200078e009c */
[----:B------:R-:W-:-:S07]  /*1b450*/  MOV R156, R160 ;  /* 0x000000a0009c7202 */ /* 0x000fce0000000f00 */
.L_x_25893:
[----:B------:R-:W-:Y:S05]  /*1b460*/  BSYNC.RECONVERGENT B0 ;  /* 0x0000000000007941 */ /* 0x000fea0003800200 */
.L_x_25892:
        /* <DEDUP_REMOVED lines=23> */
.L_x_25899:
        /* <DEDUP_REMOVED lines=13> */
.L_x_25901:
[----:B------:R-:W-:Y:S05]  /*1b6b0*/  BSYNC.RECONVERGENT B1 ;  /* 0x0000000000017941 */ /* 0x000fea0003800200 */
.L_x_25900:
        /* <DEDUP_REMOVED lines=57> */
.L_x_25898:
[----:B------:R-:W-:Y:S05]  /*1ba50*/  BSYNC.RECONVERGENT B0 ;  /* 0x0000000000007941 */ /* 0x000fea0003800200 */
.L_x_25897:
        /* <DEDUP_REMOVED lines=23> */
.L_x_25904:
        /* <DEDUP_REMOVED lines=15> */
.L_x_25906:
[----:B------:R-:W-:Y:S05]  /*1bcc0*/  BSYNC.RECONVERGENT B1 ;  /* 0x0000000000017941 */ /* 0x000fea0003800200 */
.L_x_25905:
        /* <DEDUP_REMOVED lines=49> */
[----:B------:R-:W-:Y:S01]  /*1bfe0*/  MOV R161, R156 ;  /* 0x0000009c00a17202 */ /* 0x000fe20000000f00 */
[----:B------:R-:W-:-:S04]  /*1bff0*/  IMAD.WIDE.U32 R200, R200, -0x326172a9, RZ ;  /* 0xcd9e8d57c8c87825 */ /* 0x000fc800078e00ff */
[----:B------:R-:W-:Y:S01]  /*1c000*/  IMAD.WIDE.U32 R192, R192, -0x2daee0ad, RZ ;  /* 0xd2511f53c0c07825 */ /* 0x000fe200078e00ff */
[----:B------:R-:W-:-:S03]  /*1c010*/  LOP3.LUT R195, R195, R194, R201, 0x96, !PT ;  /* 0x000000c2c3c37212 */ /* 0x000fc600078e96c9 */
[----:B------:R-:W-:Y:S01]  /*1c020*/  IMAD.MOV.U32 R156, RZ, RZ, R192 ;  /* 0x000000ffff9c7224 */ /* 0x000fe200078e00c0 */
[----:B------:R-:W-:Y:S01]  /*1c030*/  LOP3.LUT R194, R28, R160, R193, 0x96, !PT ;  /* 0x000000a01cc27212 */ /* 0x000fe200078e96c1 */
[----:B------:R-:W-:-:S07]  /*1c040*/  HFMA2 R160, -RZ, RZ, 0, 0 ;  /* 0x00000000ffa07431 */ /* 0x000fce00000001ff */
.L_x_25903:
[----:B------:R-:W-:Y:S05]  /*1c050*/  BSYNC.RECONVERGENT B0 ;  /* 0x0000000000007941 */ /* 0x000fea0003800200 */
.L_x_25902:
[----:B------:R-:W-:Y:S01]  /*1c060*/  I2FP.F32.U32 R28, R161 ;  /* 0x000000a1001c7245 */ /* 0x000fe20000201000 */
[----:B------:R-:W-:Y:S02]  /*1c070*/  HADD2.F32 R163, -RZ, R163.H1_H1 ;  /* 0x300000a3ffa37230 */ /* 0x000fe40000004100 */
[----:B------:R-:W-:Y:S02]  /*1c080*/  HADD2.F32 R23, -RZ, R35.H1_H1 ;  /* 0x30000023ff177230 */ /* 0x000fe40000004100 */
[----:B------:R-:W-:Y:S01]  /*1c090*/  FFMA.FTZ R28, R28, R25, 1.1641532182693481445e-10 ;  /* 0x2f0000001c1c7423 */ /* 0x000fe20000010019 */
[----:B------:R-:W-:Y:S01]  /*1c0a0*/  FMUL.FTZ R163, R163, R24 ;  /* 0x00000018a3a37220 */ /* 0x000fe20000410000 */
[----:B------:R-:W-:-:S03]  /*1c0b0*/  F2FP.F16.F32.PACK_AB R25, R198, R158 ;  /* 0x0000009ec619723e */ /* 0x000fc600000000ff */
        /* <DEDUP_REMOVED lines=9> */
.L_x_25866:
        /* <DEDUP_REMOVED lines=16> */
.L_x_25910:
        /* <DEDUP_REMOVED lines=13> */
.L_x_25912:
[----:B------:R-:W-:Y:S05]  /*1c320*/  BSYNC.RECONVERGENT B1 ;  /* 0x0000000000017941 */ /* 0x000fea0003800200 */
.L_x_25911:
        /* <DEDUP_REMOVED lines=50> */
[----:B------:R-:W-:Y:S01]  /*1c650*/  HFMA2 R192, -RZ, RZ, 0, 0 ;  /* 0x00000000ffc07431 */ /* 0x000fe200000001ff */
[----:B------:R-:W-:Y:S01]  /*1c660*/  LOP3.LUT R195, R195, R158, R201, 0x96, !PT ;  /* 0x0000009ec3c37212 */ /* 0x000fe200078e96c9 */
[----:B------:R-:W-:-:S05]  /*1c670*/  IMAD.WIDE.U32 R156, R157, -0x2daee0ad, RZ ;  /* 0xd2511f539d9c7825 */ /* 0x000fca00078e00ff */
[----:B------:R-:W-:Y:S01]  /*1c680*/  LOP3.LUT R194, R28, R194, R157, 0x96, !PT ;  /* 0x000000c21cc27212 */ /* 0x000fe200078e969d */
[----:B------:R-:W-:-:S07]  /*1c690*/  IMAD.MOV.U32 R157, RZ, RZ, R190 ;  /* 0x000000ffff9d7224 */ /* 0x000fce00078e00be */
.L_x_25909:
[----:B------:R-:W-:Y:S05]  /*1c6a0*/  BSYNC.RECONVERGENT B0 ;  /* 0x0000000000007941 */ /* 0x000fea0003800200 */
.L_x_25908:
[----:B------:R-:W-:Y:S01]  /*1c6b0*/  I2FP.F32.U32 R158, R157 ;  /* 0x0000009d009e7245 */ /* 0x000fe20000201000 */
[----:B-----5:R-:W-:Y:S01]  /*1c6c0*/  HADD2.F32 R157, -RZ, R160.H0_H0 ;  /* 0x200000a0ff9d7230 */ /* 0x020fe20000004100 */
[----:B------:R-:W-:Y:S01]  /*1c6d0*/  ISETP.NE.AND P1, PT, R192, 0x1, PT ;  /* 0x00000001c000780c */ /* 0x000fe20003f25270 */
        /* <DEDUP_REMOVED lines=21> */
.L_x_25915:
        /* <DEDUP_REMOVED lines=13> */
.L_x_25917:
[----:B------:R-:W-:Y:S05]  /*1c900*/  BSYNC.RECONVERGENT B1 ;  /* 0x0000000000017941 */ /* 0x000fea0003800200 */
.L_x_25916:
        /* <DEDUP_REMOVED lines=56> */
.L_x_25914:
[----:B------:R-:W-:Y:S05]  /*1cc90*/  BSYNC.RECONVERGENT B0 ;  /* 0x0000000000007941 */ /* 0x000fea0003800200 */
.L_x_25913:
        /* <DEDUP_REMOVED lines=22> */
.L_x_25920:
        /* <DEDUP_REMOVED lines=13> */
.L_x_25922:
[----:B------:R-:W-:Y:S05]  /*1ced0*/  BSYNC.RECONVERGENT B1 ;  /* 0x0000000000017941 */ /* 0x000fea0003800200 */
.L_x_25921:
        /* <DEDUP_REMOVED lines=56> */
.L_x_25919:
[----:B------:R-:W-:Y:S05]  /*1d260*/  BSYNC.RECONVERGENT B0 ;  /* 0x0000000000007941 */ /* 0x000fea0003800200 */
.L_x_25918:
        /* <DEDUP_REMOVED lines=22> */
.L_x_25925:
        /* <DEDUP_REMOVED lines=13> */
.L_x_25927:
[----:B------:R-:W-:Y:S05]  /*1d4a0*/  BSYNC.RECONVERGENT B1 ;  /* 0x0000000000017941 */ /* 0x000fea0003800200 */
.L_x_25926:
        /* <DEDUP_REMOVED lines=54> */
[----:B------:R-:W-:Y:S01]  /*1d810*/  IMAD.MOV.U32 R156, RZ, RZ, R192 ;  /* 0x000000ffff9c7224 */ /* 0x000fe200078e00c0 */
[----:B------:R-:W-:-:S07]  /*1d820*/  LOP3.LUT R194, R28, R194, R193, 0x96, !PT ;  /* 0x000000c21cc27212 */ /* 0x000fce00078e96c1 */
.L_x_25924:
[----:B------:R-:W-:Y:S05]  /*1d830*/  BSYNC.RECONVERGENT B0 ;  /* 0x0000000000007941 */ /* 0x000fea0003800200 */
.L_x_25923:
        /* <DEDUP_REMOVED lines=22> */
.L_x_25930:
        /* <DEDUP_REMOVED lines=13> */
.L_x_25932:
[----:B------:R-:W-:Y:S05]  /*1da70*/  BSYNC.RECONVERGENT B1 ;  /* 0x0000000000017941 */ /* 0x000fea0003800200 */
.L_x_25931:
        /* <DEDUP_REMOVED lines=56> */
.L_x_25929:
[----:B------:R-:W-:Y:S05]  /*1de00*/  BSYNC.RECONVERGENT B0 ;  /* 0x0000000000007941 */ /* 0x000fea0003800200 */
.L_x_25928:
        /* <DEDUP_REMOVED lines=22> */
.L_x_25935:
        /* <DEDUP_REMOVED lines=13> */
.L_x_25937:
[----:B------:R-:W-:Y:S05]  /*1e040*/  BSYNC.RECONVERGENT B1 ;  /* 0x0000000000017941 */ /* 0x000fea0003800200 */
.L_x_25936:
        /* <DEDUP_REMOVED lines=56> */
.L_x_25934:
[----:B------:R-:W-:Y:S05]  /*1e3d0*/  BSYNC.RECONVERGENT B0 ;  /* 0x0000000000007941 */ /* 0x000fea0003800200 */
.L_x_25933:
        /* <DEDUP_REMOVED lines=22> */
.L_x_25940:
        /* <DEDUP_REMOVED lines=13> */
.L_x_25942:
[----:B------:R-:W-:Y:S05]  /*1e610*/  BSYNC.RECONVERGENT B1 ;  /* 0x0000000000017941 */ /* 0x000fea0003800200 */
.L_x_25941:
        /* <DEDUP_REMOVED lines=57> */
.L_x_25939:
[----:B------:R-:W-:Y:S05]  /*1e9b0*/  BSYNC.RECONVERGENT B0 ;  /* 0x0000000000007941 */ /* 0x000fea0003800200 */
.L_x_25938:
        /* <DEDUP_REMOVED lines=22> */
.L_x_25945:
        /* <DEDUP_REMOVED lines=15> */
.L_x_25947:
[----:B------:R-:W-:Y:S05]  /*1ec10*/  BSYNC.RECONVERGENT B1 ;  /* 0x0000000000017941 */ /* 0x000fea0003800200 */
.L_x_25946:
        /* <DEDUP_REMOVED lines=51> */
[----:B------:R-:W-:-:S05]  /*1ef50*/  IMAD.WIDE.U32 R160, R160, -0x2daee0ad, RZ ;  /* 0xd2511f53a0a07825 */ /* 0x000fca00078e00ff */
[----:B------:R-:W-:Y:S01]  /*1ef60*/  LOP3.LUT R194, R28, R194, R161, 0x96, !PT ;  /* 0x000000c21cc27212 */ /* 0x000fe200078e96a1 */
[----:B------:R-:W-:Y:S01]  /*1ef70*/  IMAD.MOV.U32 R161, RZ, RZ, R156 ;  /* 0x000000ffffa17224 */ /* 0x000fe200078e009c */
[----:B------:R-:W-:Y:S01]  /*1ef80*/  MOV R156, R160 ;  /* 0x000000a0009c7202 */ /* 0x000fe20000000f00 */
[----:B------:R-:W-:-:S07]  /*1ef90*/  IMAD.MOV.U32 R160, RZ, RZ, RZ ;  /* 0x000000ffffa07224 */ /* 0x000fce00078e00ff */
.L_x_25944:
[----:B------:R-:W-:Y:S05]  /*1efa0*/  BSYNC.RECONVERGENT B0 ;  /* 0x0000000000007941 */ /* 0x000fea0003800200 */
.L_x_25943:
[----:B------:R-:W-:Y:S01]  /*1efb0*/  I2FP.F32.U32 R28, R161 ;  /* 0x000000a1001c7245 */ /* 0x000fe20000201000 */
[----:B------:R-:W-:-:S04]  /*1efc0*/  HADD2.F32 R163, -RZ, R163.H1_H1 ;  /* 0x300000a3ffa37230 */ /* 0x000fc80000004100 */
        /* <DEDUP_REMOVED lines=11> */
.L_x_25907:
        /* <DEDUP_REMOVED lines=161> */
.L_x_25961:
        /* <DEDUP_REMOVED lines=10> */
[----:B------:R-:W2:Y:S01]  /*1fb30*/  MUFU.RSQ R206, R25 ;  /* 0x0000001900ce7308 */ /* 0x000ea20000001400 */
        /* <DEDUP_REMOVED lines=9> */
[C---:B------:R-:W-:Y:S01]  /*1fbd0*/  FADD.FTZ R16, -R7.reuse, R16 ;  /* 0x0000001007107221 */ /* 0x040fe20000010100 */
[C---:B------:R-:W-:Y:S01]  /*1fbe0*/  FADD.FTZ R171, -R7.reuse, R171 ;  /* 0x000000ab07ab7221 */ /* 0x040fe20000010100 */
[----:B------:R-:W-:Y:S01]  /*1fbf0*/  FADD.FTZ R180, -R7, R172 ;  /* 0x000000ac07b47221 */ /* 0x000fe20000010100 */
[----:B-1----:R-:W-:-:S04]  /*1fc00*/  @!P0 IMAD.WIDE R26, R0, 0x4, R26 ;  /* 0x00000004001a8825 */ /* 0x002fc800078e021a */
[C---:B------:R-:W-:Y:S01]  /*1fc10*/  FADD.FTZ R165, -R7.reuse, R165 ;  /* 0x000000a507a57221 */ /* 0x040fe20000010100 */
[C---:B------:R-:W-:Y:S01]  /*1fc20*/  FADD.FTZ R192, -R7.reuse, R176 ;  /* 0x000000b007c07221 */ /* 0x040fe20000010100 */
[C---:B------:R-:W-:Y:S01]  /*1fc30*/  FADD.FTZ R22, -R7.reuse, R22 ;  /* 0x0000001607167221 */ /* 0x040fe20000010100 */
[C---:B--2---:R-:W-:Y:S01]  /*1fc40*/  FMUL.FTZ R9, R206.reuse, R9 ;  /* 0x00000009ce097220 */ /* 0x044fe20000410000 */
[C---:B------:R-:W-:Y:S01]  /*1fc50*/  FMUL.FTZ R30, R206.reuse, R30 ;  /* 0x0000001ece1e7220 */ /* 0x040fe20000410000 */
[----:B------:R1:W-:Y:S01]  /*1fc60*/  @!P0 STG.E desc[UR6][R26.64], R24 ;  /* 0x000000181a008986 */ /* 0x0003e2000c101906 */
[C---:B------:R-:W-:Y:S01]  /*1fc70*/  FMUL.FTZ R25, R206.reuse, R18 ;  /* 0x00000012ce197220 */ /* 0x040fe20000410000 */
        /* <DEDUP_REMOVED lines=11> */
[----:B---3--:R-:W-:-:S04]  /*1fd30*/  IMAD.WIDE.U32 R18, R8, 0x10, R10 ;  /* 0x0000001008127825 */ /* 0x008fc800078e000a */
[----:B------:R-:W-:Y:S01]  /*1fd40*/  FFMA.FTZ R8, R9, R152, R112 ;  /* 0x0000009809087223 */ /* 0x000fe20000010070 */
        /* <DEDUP_REMOVED lines=29> */
[----:B------:R-:W-:-:S04]  /*1ff20*/  IMAD.WIDE.U32 R16, R17, 0x10, R10 ;  /* 0x0000001011107825 */ /* 0x000fc800078e000a */
[----:B------:R-:W-:Y:S01]  /*1ff30*/  FFMA.FTZ R13, R27, R146, R106 ;  /* 0x000000921b0d7223 */ /* 0x000fe2000001006a */
[----:B------:R-:W-:Y:S01]  /*1ff40*/  FFMA.FTZ R26, R26, R147, R107 ;  /* 0x000000931a1a7223 */ /* 0x000fe2000001006b */
[----:B------:R-:W-:Y:S01]  /*1ff50*/  FMUL.FTZ R161, R206, R161 ;  /* 0x000000a1cea17220 */ /* 0x000fe20000410000 */
[----:B------:R-:W-:-:S04]  /*1ff60*/  IMAD.WIDE.U32 R166, R166, 0x10, R10 ;  /* 0x00000010a6a67825 */ /* 0x000fc800078e000a */
[----:B------:R-:W-:Y:S01]  /*1ff70*/  FMUL.FTZ R12, R206, R12 ;  /* 0x0000000cce0c7220 */ /* 0x000fe20000410000 */
        /* <DEDUP_REMOVED lines=8> */
[----:B------:R-:W-:Y:S01]  /*20000*/  F2FP.F16.F32.PACK_AB R13, R26, R13 ;  /* 0x0000000d1a0d723e */ /* 0x000fe200000000ff */
[----:B------:R-:W-:Y:S01]  /*20010*/  FMUL.FTZ R14, R206, R14 ;  /* 0x0000000ece0e7220 */ /* 0x000fe20000410000 */
[----:B------:R-:W-:Y:S01]  /*20020*/  F2FP.F16.F32.PACK_AB R26, R180, R171 ;  /* 0x000000abb41a723e */ /* 0x000fe200000000ff */
[----:B------:R-:W-:Y:S01]  /*20030*/  FMUL.FTZ R159, R206, R164 ;  /* 0x000000a4ce9f7220 */ /* 0x000fe20000410000 */
[----:B------:R-:W-:Y:S01]  /*20040*/  F2FP.F16.F32.PACK_AB R11, R170, R11 ;  /* 0x0000000baa0b723e */ /* 0x000fe200000000ff */
[----:B------:R-:W-:Y:S01]  /*20050*/  FFMA.FTZ R10, R15, R148, R108 ;  /* 0x000000940f0a7223 */ /* 0x000fe2000001006c */
[----:B------:R-:W1:Y:S01]  /*20060*/  LDC.64 R170, c[0x0][0x380] ;  /* 0x0000e000ffaa7b82 */ /* 0x000e620000000a00 */
[----:B------:R-:W-:Y:S01]  /*20070*/  F2FP.F16.F32.PACK_AB R9, R12, R9 ;  /* 0x000000090c09723e */ /* 0x000fe200000000ff */
[----:B------:R-:W-:Y:S01]  /*20080*/  FFMA.FTZ R12, R25, R144, R104 ;  /* 0x00000090190c7223 */ /* 0x000fe20000010068 */
[----:B0-----:R-:W-:-:S04]  /*20090*/  @!P0 IMAD.WIDE R28, R0, 0x4, R28 ;  /* 0x00000004001c8825 */ /* 0x001fc800078e021c */
        /* <DEDUP_REMOVED lines=36> */
[----:B0-----:R-:W-:Y:S01]  /*202e0*/  FFMA.FTZ R29, R174, R137, R97 ;  /* 0x00000089ae1d7223 */ /* 0x001fe20000010061 */
        /* <DEDUP_REMOVED lines=21> */
[----:B------:R-:W-:Y:S02]  /*20440*/  F2FP.F16.F32.PACK_AB R31, R190, R31 ;  /* 0x0000001fbe1f723e */ /* 0x000fe400000000ff */
[----:B------:R-:W-:Y:S01]  /*20450*/  F2FP.F16.F32.PACK_AB R30, R159, R30 ;  /* 0x0000001e9f1e723e */ /* 0x000fe200000000ff */
[----:B------:R0:W-:Y:S01]  /*20460*/  STG.E.128 desc[UR6][R166.64], R24 ;  /* 0x00000018a6007986 */ /* 0x0001e2000c101d06 */
[----:B------:R-:W-:Y:S02]  /*20470*/  F2FP.F16.F32.PACK_AB R29, R186, R193 ;  /* 0x000000c1ba1d723e */ /* 0x000fe400000000ff */
[----:B------:R-:W-:-:S02]  /*20480*/  F2FP.F16.F32.PACK_AB R28, R28, R7 ;  /* 0x000000071c1c723e */ /* 0x000fc400000000ff */
[----:B------:R-:W-:Y:S02]  /*20490*/  F2FP.F16.F32.PACK_AB R199, R192, R199 ;  /* 0x000000c7c0c7723e */ /* 0x000fe400000000ff */
[----:B------:R-:W-:Y:S01]  /*204a0*/  F2FP.F16.F32.PACK_AB R198, R168, R203 ;  /* 0x000000cba8c6723e */ /* 0x000fe200000000ff */
[----:B------:R0:W-:Y:S01]  /*204b0*/  STG.E.128 desc[UR6][R20.64], R28 ;  /* 0x0000001c14007986 */ /* 0x0001e2000c101d06 */
[----:B------:R-:W-:Y:S02]  /*204c0*/  F2FP.F16.F32.PACK_AB R197, R164, R179 ;  /* 0x000000b3a4c5723e */ /* 0x000fe400000000ff */
[----:B------:R-:W-:Y:S02]  /*204d0*/  F2FP.F16.F32.PACK_AB R196, R162, R157 ;  /* 0x0000009da2c4723e */ /* 0x000fe400000000ff */
[----:B-1----:R-:W-:-:S03]  /*204e0*/  LEA R0, R170, R0, 0x2 ;  /* 0x00000000aa007211 */ /* 0x002fc600078e10ff */
[----:B------:R0:W-:Y:S01]  /*204f0*/  STG.E.128 desc[UR6][R22.64], R196 ;  /* 0x000000c416007986 */ /* 0x0001e2000c101d06 */
[----:B------:R-:W-:-:S13]  /*20500*/  ISETP.GE.AND P0, PT, R0, R171, PT ;  /* 0x000000ab0000720c */ /* 0x000fda0003f06270 */
[----:B------:R-:W-:Y:S05]  /*20510*/  @!P0 BRA `(.L_x_25949) ;  /* 0xfffffe0400ec8947 */ /* 0x000fea000383ffff */
[----:B------:R-:W-:Y:S05]  /*20520*/  EXIT ;  /* 0x000000000000794d */ /* 0x000fea0003800000 */
.L_x_25948:
        /* <DEDUP_REMOVED lines=8> */
.L_x_25951:
[----:B------:R-:W-:Y:S05]  /*205b0*/  BSYNC B0 ;  /* 0x0000000000007941 */ /* 0x000fea0003800000 */
.L_x_25950:
        /* <DEDUP_REMOVED lines=10> */
.L_x_25952:
[----:B------:R-:W-:Y:S01]  /*20660*/  HFMA2 R179, -RZ, RZ, 0, 2.384185791015625e-07 ;  /* 0x00000004ffb37431 */ /* 0x000fe200000001ff */
[----:B------:R-:W-:-:S05]  /*20670*/  MOV R7, R163 ;  /* 0x000000a300077202 */ /* 0x000fca0000000f00 */
[----:B------:R-:W-:-:S04]  /*20680*/  FADD.FTZ R27, R26, R7 ;  /* 0x000000071a1b7221 */ /* 0x000fc80000010000 */
[----:B------:R-:W-:-:S07]  /*20690*/  IMAD.MOV.U32 R178, RZ, RZ, R27 ;  /* 0x000000ffffb27224 */ /* 0x000fce00078e001b */
[----:B------:R-:W-:Y:S05]  /*206a0*/  WARPSYNC.COLLECTIVE R161, `(.L_x_25953) ;  /* 0x00000000a1087348 */ /* 0x000fea0003c00000 */
[----:B------:R0:W1:Y:S02]  /*206b0*/  SHFL.BFLY P1, R163, R178, R179, R180 ;  /* 0x0c0000b3b2a37389 */ /* 0x00006400000200b4 */
[----:B01----:R-:W-:Y:S05]  /*206c0*/  ENDCOLLECTIVE ;  /* 0x000000000000791b */ /* 0x003fea0003800000 */
.L_x_25953:
[----:B------:R-:W-:Y:S02]  /*206d0*/  IMAD.MOV.U32 R179, RZ, RZ, 0x8 ;  /* 0x00000008ffb37424 */ /* 0x000fe400078e00ff */
[----:B------:R-:W-:-:S04]  /*206e0*/  IMAD.MOV.U32 R24, RZ, RZ, R163 ;  /* 0x000000ffff187224 */ /* 0x000fc800078e00a3 */
[----:B------:R-:W-:-:S05]  /*206f0*/  FADD.FTZ R28, R27, R24 ;  /* 0x000000181b1c7221 */ /* 0x000fca0000010000 */
[----:B------:R-:W-:-:S07]  /*20700*/  MOV R178, R28 ;  /* 0x0000001c00b27202 */ /* 0x000fce0000000f00 */
[----:B------:R-:W-:Y:S05]  /*20710*/  WARPSYNC.COLLECTIVE R161, `(.L_x_25954) ;  /* 0x00000000a1087348 */ /* 0x000fea0003c00000 */
[----:B------:R0:W1:Y:S02]  /*20720*/  SHFL.BFLY P1, R163, R178, R179, R180 ;  /* 0x0c0000b3b2a37389 */ /* 0x00006400000200b4 */
[----:B01----:R-:W-:Y:S05]  /*20730*/  ENDCOLLECTIVE ;  /* 0x000000000000791b */ /* 0x003fea0003800000 */
.L_x_25954:
[----:B------:R-:W-:Y:S01]  /*20740*/  HFMA2 R179, -RZ, RZ, 0, 9.5367431640625e-07 ;  /* 0x00000010ffb37431 */ /* 0x000fe200000001ff */
[----:B------:R-:W-:-:S05]  /*20750*/  MOV R7, R163 ;  /* 0x000000a300077202 */ /* 0x000fca0000000f00 */
[----:B------:R-:W-:-:S04]  /*20760*/  FADD.FTZ R29, R28, R7 ;  /* 0x000000071c1d7221 */ /* 0x000fc80000010000 */
[----:B------:R-:W-:-:S07]  /*20770*/  IMAD.MOV.U32 R178, RZ, RZ, R29 ;  /* 0x000000ffffb27224 */ /* 0x000fce00078e001d */
[----:B------:R-:W-:Y:S05]  /*20780*/  WARPSYNC.COLLECTIVE R161, `(.L_x_25955) ;  /* 0x00000000a1087348 */ /* 0x000fea0003c00000 */
[----:B------:R0:W1:Y:S02]  /*20790*/  SHFL.BFLY P1, R163, R178, R179, R180 ;  /* 0x0c0000b3b2a37389 */ /* 0x00006400000200b4 */
[----:B01----:R-:W-:Y:S05]  /*207a0*/  ENDCOLLECTIVE ;  /* 0x000000000000791b */ /* 0x003fea0003800000 */
.L_x_25955:
        /* <DEDUP_REMOVED lines=88> */
.L_x_25956:
[----:B------:R-:W-:Y:S01]  /*20d30*/  HFMA2 R179, -RZ, RZ, 0, 1.1920928955078125e-07 ;  /* 0x00000002ffb37431 */ /* 0x000fe200000001ff */
[----:B------:R-:W-:-:S05]  /*20d40*/  MOV R26, R163 ;  /* 0x000000a3001a7202 */ /* 0x000fca0000000f00 */
[----:B------:R-:W-:-:S04]  /*20d50*/  FADD.FTZ R26, R7, R26 ;  /* 0x0000001a071a7221 */ /* 0x000fc80000010000 */
[----:B------:R-:W-:-:S07]  /*20d60*/  IMAD.MOV.U32 R178, RZ, RZ, R26 ;  /* 0x000000ffffb27224 */ /* 0x000fce00078e001a */
[----:B------:R-:W-:Y:S05]  /*20d70*/  WARPSYNC.COLLECTIVE R161, `(.L_x_25957) ;  /* 0x00000000a1087348 */ /* 0x000fea0003c00000 */
[----:B------:R0:W1:Y:S02]  /*20d80*/  SHFL.BFLY P1, R163, R178, R179, R180 ;  /* 0x0c0000b3b2a37389 */ /* 0x00006400000200b4 */
[----:B01----:R-:W-:Y:S05]  /*20d90*/  ENDCOLLECTIVE ;  /* 0x000000000000791b */ /* 0x003fea0003800000 */
.L_x_25957:
[----:B------:R-:W-:Y:S02]  /*20da0*/  IMAD.MOV.U32 R179, RZ, RZ, 0x4 ;  /* 0x00000004ffb37424 */ /* 0x000fe400078e00ff */
[----:B------:R-:W-:-:S04]  /*20db0*/  IMAD.MOV.U32 R27, RZ, RZ, R163 ;  /* 0x000000ffff1b7224 */ /* 0x000fc800078e00a3 */
[----:B------:R-:W-:-:S05]  /*20dc0*/  FADD.FTZ R27, R26, R27 ;  /* 0x0000001b1a1b7221 */ /* 0x000fca0000010000 */
[----:B------:R-:W-:-:S07]  /*20dd0*/  MOV R178, R27 ;  /* 0x0000001b00b27202 */ /* 0x000fce0000000f00 */
[----:B------:R-:W-:Y:S05]  /*20de0*/  WARPSYNC.COLLECTIVE R161, `(.L_x_25958) ;  /* 0x00000000a1087348 */ /* 0x000fea0003c00000 */
[----:B------:R0:W1:Y:S02]  /*20df0*/  SHFL.BFLY P1, R163, R178, R179, R180 ;  /* 0x0c0000b3b2a37389 */ /* 0x00006400000200b4 */
[----:B01----:R-:W-:Y:S05]  /*20e00*/  ENDCOLLECTIVE ;  /* 0x000000000000791b */ /* 0x003fea0003800000 */
.L_x_25958:
[----:B------:R-:W-:Y:S01]  /*20e10*/  HFMA2 R179, -RZ, RZ, 0, 4.76837158203125e-07 ;  /* 0x00000008ffb37431 */ /* 0x000fe200000001ff */
[----:B------:R-:W-:-:S05]  /*20e20*/  MOV R28, R163 ;  /* 0x000000a3001c7202 */ /* 0x000fca0000000f00 */
[----:B------:R-:W-:-:S04]  /*20e30*/  FADD.FTZ R28, R27, R28 ;  /* 0x0000001c1b1c7221 */ /* 0x000fc80000010000 */
[----:B------:R-:W-:-:S07]  /*20e40*/  IMAD.MOV.U32 R178, RZ, RZ, R28 ;  /* 0x000000ffffb27224 */ /* 0x000fce00078e001c */
[----:B------:R-:W-:Y:S05]  /*20e50*/  WARPSYNC.COLLECTIVE R161, `(.L_x_25959) ;  /* 0x00000000a1087348 */ /* 0x000fea0003c00000 */
[----:B------:R0:W1:Y:S02]  /*20e60*/  SHFL.BFLY P1, R163, R178, R179, R180 ;  /* 0x0c0000b3b2a37389 */ /* 0x00006400000200b4 */
[----:B01----:R-:W-:Y:S05]  /*20e70*/  ENDCOLLECTIVE ;  /* 0x000000000000791b */ /* 0x003fea0003800000 */
.L_x_25959:
[----:B------:R-:W-:Y:S02]  /*20e80*/  IMAD.MOV.U32 R179, RZ, RZ, 0x10 ;  /* 0x00000010ffb37424 */ /* 0x000fe400078e00ff */
[----:B------:R-:W-:-:S04]  /*20e90*/  IMAD.MOV.U32 R29, RZ, RZ, R163 ;  /* 0x000000ffff1d7224 */ /* 0x000fc800078e00a3 */
[----:B------:R-:W-:-:S05]  /*20ea0*/  FADD.FTZ R29, R28, R29 ;  /* 0x0000001d1c1d7221 */ /* 0x000fca0000010000 */
[----:B------:R-:W-:-:S07]  /*20eb0*/  MOV R178, R29 ;  /* 0x0000001d00b27202 */ /* 0x000fce0000000f00 */
[----:B------:R-:W-:Y:S05]  /*20ec0*/  WARPSYNC.COLLECTIVE R161, `(.L_x_25960) ;  /* 0x00000000a1087348 */ /* 0x000fea0003c00000 */
[----:B------:R0:W1:Y:S02]  /*20ed0*/  SHFL.BFLY P1, R163, R178, R179, R180 ;  /* 0x0c0000b3b2a37389 */ /* 0x00006400000200b4 */
[----:B01----:R-:W-:Y:S05]  /*20ee0*/  ENDCOLLECTIVE ;  /* 0x000000000000791b */ /* 0x003fea0003800000 */
.L_x_25960:
[----:B------:R-:W-:Y:S01]  /*20ef0*/  MOV R30, R163 ;  /* 0x000000a3001e7202 */ /* 0x000fe20000000f00 */
[----:B------:R-:W-:Y:S06]  /*20f00*/  BRA `(.L_x_25961) ;  /* 0xffffffe800e07947 */ /* 0x000fec000383ffff */
.L_x_25962:
        /* <DEDUP_REMOVED lines=15> */
.L_x_45861:


//--------------------- .text._ZN10layer_norm13ln_fwd_kernelINS_13Kernel_traitsIf6__halfS2_S2_fjLj1280ELj1ELj4ELj1ELj16ENS_18Kernel_traits_baseILj1280EfS2_S2_S2_fjLj128EEEEELb1ELb1ELb1ELb0EEEvNS_9FwdParamsE --------------------------
	.section	.text._ZN10layer_norm13ln_fwd_kernelINS_13Kernel_traitsIf6__halfS2_S2_fjLj1280ELj1ELj4ELj1ELj16ENS_18Kernel_traits_baseILj1280EfS2_S2_S2_fjLj128EEEEELb1ELb1ELb1ELb0EEEvNS_9FwdParamsE,"ax",@progbits
	.align	128
        .global         _ZN10layer_norm13ln_fwd_kernelINS_13Kernel_traitsIf6__halfS2_S2_fjLj1280ELj1ELj4ELj1ELj16ENS_18Kernel_traits_baseILj1280EfS2_S2_S2_fjLj128EEEEELb1ELb1ELb1ELb0EEEvNS_9FwdParamsE
        .type           _ZN10layer_norm13ln_fwd_kernelINS_13Kernel_traitsIf6__halfS2_S2_fjLj1280ELj1ELj4ELj1ELj16ENS_18Kernel_traits_baseILj1280EfS2_S2_S2_fjLj128EEEEELb1ELb1ELb1ELb0EEEvNS_9FwdParamsE,@function
        .size           _ZN10layer_norm13ln_fwd_kernelINS_13Kernel_traitsIf6__halfS2_S2_fjLj1280ELj1ELj4ELj1ELj16ENS_18Kernel_traits_baseILj1280EfS2_S2_S2_fjLj128EEEEELb1ELb1ELb1ELb0EEEvNS_9FwdParamsE,(.L_x_45862 - _ZN10layer_norm13ln_fwd_kernelINS_13Kernel_traitsIf6__halfS2_S2_fjLj1280ELj1ELj4ELj1ELj16ENS_18Kernel_traits_baseILj1280EfS2_S2_S2_fjLj128EEEEELb1ELb1ELb1ELb0EEEvNS_9FwdParamsE)
        .other          _ZN10layer_norm13ln_fwd_kernelINS_13Kernel_traitsIf6__halfS2_S2_fjLj1280ELj1ELj4ELj1ELj16ENS_18Kernel_traits_baseILj1280EfS2_S2_S2_fjLj128EEEEELb1ELb1ELb1ELb0EEEvNS_9FwdParamsE,@"STO_CUDA_ENTRY STV_DEFAULT"
_ZN10layer_norm13ln_fwd_kernelINS_13Kernel_traitsIf6__halfS2_S2_fjLj1280ELj1ELj4ELj1ELj16ENS_18Kernel_traits_baseILj1280EfS2_S2_S2_fjLj128EEEEELb1ELb1ELb1ELb0EEEvNS_9FwdParamsE:
.text._ZN10layer_norm13ln_fwd_kernelINS_13Kernel_traitsIf6__halfS2_S2_fjLj1280ELj1ELj4ELj1ELj16ENS_18Kernel_traits_baseILj1280EfS2_S2_S2_fjLj128EEEEELb1ELb1ELb1ELb0EEEvNS_9FwdParamsE:
        /* <DEDUP_REMOVED lines=106> */
.L_x_25964:
        /* <DEDUP_REMOVED lines=69> */
.L_x_25965:
[----:B------:R-:W-:Y:S05]  /*0af0*/  BSYNC.RECONVERGENT B0 ;  /* 0x0000000000007941 */ /* 0x000fea0003800200 */
.L_x_25963:
        /* <DEDUP_REMOVED lines=90> */
.L_x_26567:
        /* <DEDUP_REMOVED lines=28> */
.L_x_25969:
[----:B------:R-:W-:Y:S05]  /*1260*/  BSYNC.RECONVERGENT B1 ;  /* 0x0000000000017941 */ /* 0x000fea0003800200 */
.L_x_25968:
        /* <DEDUP_REMOVED lines=28> */
.L_x_25975:
        /* <DEDUP_REMOVED lines=13> */
.L_x_25977:
[----:B------:R-:W-:Y:S05]  /*1500*/  BSYNC.RECONVERGENT B3 ;  /* 0x0000000000037941 */ /* 0x000fea0003800200 */
.L_x_25976:
        /* <DEDUP_REMOVED lines=60> */
.L_x_25974:
[----:B------:R-:W-:Y:S05]  /*18d0*/  BSYNC.RECONVERGENT B2 ;  /* 0x0000000000027941 */ /* 0x000fea0003800200 */
.L_x_25973:
        /* <DEDUP_REMOVED lines=11> */
.L_x_25972:
[----:B------:R-:W-:Y:S05]  /*1990*/  BSYNC.RECONVERGENT B1 ;  /* 0x0000000000017941 */ /* 0x000fea0003800200 */
.L_x_25971:
        /* <DEDUP_REMOVED lines=22> */
.L_x_25982:
        /* <DEDUP_REMOVED lines=13> */
.L_x_25984:
[----:B------:R-:W-:Y:S05]  /*1bd0*/  BSYNC.RECONVERGENT B3 ;  /* 0x0000000000037941 */ /* 0x000fea0003800200 */
.L_x_25983:
        /* <DEDUP_REMOVED lines=59> */
[----:B------:R-:W-:-:S07]  /*1f90*/  MOV R10, R12 ;  /* 0x0000000c000a7202 */ /* 0x000fce0000000f00 */
.L_x_25981:
[----:B------:R-:W-:Y:S05]  /*1fa0*/  BSYNC.RECONVERGENT B2 ;  /* 0x0000000000027941 */ /* 0x000fea0003800200 */
.L_x_25980:
        /* <DEDUP_REMOVED lines=10> */
[----:B------:R-:W-:-:S07]  /*2050*/  FFMA.FTZ R10, R10, R141, R161 ;  /* 0x0000008d0a0a7223 */ /* 0x000fce00000100a1 */
.L_x_25979:
[----:B------:R-:W-:Y:S05]  /*2060*/  BSYNC.RECONVERGENT B1 ;  /* 0x0000000000017941 */ /* 0x000fea0003800200 */
.L_x_25978:
        /* <DEDUP_REMOVED lines=22> */
.L_x_25989:
        /* <DEDUP_REMOVED lines=13> */
.L_x_25991:
[----:B------:R-:W-:Y:S05]  /*22a0*/  BSYNC.RECONVERGENT B3 ;  /* 0x0000000000037941 */ /* 0x000fea0003800200 */
.L_x_25990:
        /* <DEDUP_REMOVED lines=60> */
.L_x_25988:
[----:B------:R-:W-:Y:S05]  /*2670*/  BSYNC.RECONVERGENT B2 ;  /* 0x0000000000027941 */ /* 0x000fea0003800200 */
.L_x_25987:
        /* <DEDUP_REMOVED lines=11> */
.L_x_25986:
[----:B------:R-:W-:Y:S05]  /*2730*/  BSYNC.RECONVERGENT B1 ;  /* 0x0000000000017941 */ /* 0x000fea0003800200 */
.L_x_25985:
        /* <DEDUP_REMOVED lines=22> */
.L_x_25996:
        /* <DEDUP_REMOVED lines=13> */
.L_x_25998:
[----:B------:R-:W-:Y:S05]  /*2970*/  BSYNC.RECONVERGENT B3 ;  /* 0x0000000000037941 */ /* 0x000fea0003800200 */
.L_x_25997:
        /* <DEDUP_REMOVED lines=60> */
.L_x_25995:
[----:B------:R-:W-:Y:S05]  /*2d40*/  BSYNC.RECONVERGENT B2 ;  /* 0x0000000000027941 */ /* 0x000fea0003800200 */
.L_x_25994:
        /* <DEDUP_REMOVED lines=11> */
.L_x_25993:
[----:B------:R-:W-:Y:S05]  /*2e00*/  BSYNC.RECONVERGENT B1 ;  /* 0x0000000000017941 */ /* 0x000fea0003800200 */
.L_x_25992:
        /* <DEDUP_REMOVED lines=22> */
.L_x_26003:
        /* <DEDUP_REMOVED lines=13> */
.L_x_26005:
[----:B------:R-:W-:Y:S05]  /*3040*/  BSYNC.RECONVERGENT B3 ;  /* 0x0000000000037941 */ /* 0x000fea0003800200 */
.L_x_26004:
        /* <DEDUP_REMOVED lines=60> */
.L_x_26002:
[----:B------:R-:W-:Y:S05]  /*3410*/  BSYNC.RECONVERGENT B2 ;  /* 0x0000000000027941 */ /* 0x000fea0003800200 */
.L_x_26001:
        /* <DEDUP_REMOVED lines=11> */
.L_x_26000:
[----:B------:R-:W-:Y:S05]  /*34d0*/  BSYNC.RECONVERGENT B1 ;  /* 0x0000000000017941 */ /* 0x000fea0003800200 */
.L_x_25999:
        /* <DEDUP_REMOVED lines=22> */
.L_x_26010:
        /* <DEDUP_REMOVED lines=13> */
.L_x_26012:
[----:B------:R-:W-:Y:S05]  /*3710*/  BSYNC.RECONVERGENT B3 ;  /* 0x0000000000037941 */ /* 0x000fea0003800200 */
.L_x_26011:
        /* <DEDUP_REMOVED lines=57> */
[----:B------:R-:W-:Y:S01]  /*3ab0*/  MOV R22, R18 ;  /* 0x0000001200167202 */ /* 0x000fe20000000f00 */
[----:B------:R-:W-:Y:S01]  /*3ac0*/  IMAD.MOV.U32 R18, RZ, RZ, R20 ;  /* 0x000000ffff127224 */ /* 0x000fe200078e0014 */
[----:B------:R-:W-:-:S07]  /*3ad0*/  LOP3.LUT R203, R163, R160, R19, 0x96, !PT ;  /* 0x000000a0a3cb7212 */ /* 0x000fce00078e9613 */
.L_x_26009:
[----:B------:R-:W-:Y:S05]  /*3ae0*/  BSYNC.RECONVERGENT B2 ;  /* 0x0000000000027941 */ /* 0x000fea0003800200 */
.L_x_26008:
        /* <DEDUP_REMOVED lines=11> */
.L_x_26007:
[----:B------:R-:W-:Y:S05]  /*3ba0*/  BSYNC.RECONVERGENT B1 ;  /* 0x0000000000017941 */ /* 0x000fea0003800200 */
.L_x_26006:
        /* <DEDUP_REMOVED lines=22> */
.L_x_26017:
        /* <DEDUP_REMOVED lines=13> */
.L_x_26019:
[----:B------:R-:W-:Y:S05]  /*3de0*/  BSYNC.RECONVERGENT B3 ;  /* 0x0000000000037941 */ /* 0x000fea0003800200 */
.L_x_26018:
        /* <DEDUP_REMOVED lines=58> */
[----:B------:R-:W-:Y:S02]  /*4190*/  HFMA2 R160, -RZ, RZ, 0, 0 ;  /* 0x00000000ffa07431 */ /* 0x000fe400000001ff */
[----:B------:R-:W-:-:S07]  /*41a0*/  IMAD.MOV.U32 R20, RZ, RZ, R22 ;  /* 0x000000ffff147224 */ /* 0x000fce00078e0016 */
.L_x_26016:
[----:B------:R-:W-:Y:S05]  /*41b0*/  BSYNC.RECONVERGENT B2 ;  /* 0x0000000000027941 */ /* 0x000fea0003800200 */
.L_x_26015:
        /* <DEDUP_REMOVED lines=11> */
.L_x_26014:
[----:B------:R-:W-:Y:S05]  /*4270*/  BSYNC.RECONVERGENT B1 ;  /* 0x0000000000017941 */ /* 0x000fea0003800200 */
.L_x_26013:
        /* <DEDUP_REMOVED lines=22> */
.L_x_26024:
        /* <DEDUP_REMOVED lines=13> */
.L_x_26026:
[----:B------:R-:W-:Y:S05]  /*44b0*/  BSYNC.RECONVERGENT B3 ;  /* 0x0000000000037941 */ /* 0x000fea0003800200 */
.L_x_26025:
        /* <DEDUP_REMOVED lines=60> */
.L_x_26023:
[----:B------:R-:W-:Y:S05]  /*4880*/  BSYNC.RECONVERGENT B2 ;  /* 0x0000000000027941 */ /* 0x000fea0003800200 */
.L_x_26022:
        /* <DEDUP_REMOVED lines=11> */
.L_x_26021:
[----:B------:R-:W-:Y:S05]  /*4940*/  BSYNC.RECONVERGENT B1 ;  /* 0x0000000000017941 */ /* 0x000fea0003800200 */
.L_x_26020:
[----:B------:R-:W-:Y:S02]  /*4950*/  F2FP.F16.F32.PACK_AB R163, RZ, R22 ;  /* 0x00000016ffa3723e */ /* 0x000fe400000000ff */
[----:B------:R-:W-:Y:S02]  /*4960*/  PRMT R162, R208, 0x5410, R209 ;  /* 0x00005410d0a27816 */ /* 0x000fe400000000d1 */
[----:B------:R-:W-:Y:S02]  /*4970*/  PRMT R161, R207, 0x5410, R204 ;  /* 0x00005410cfa17816 */ /* 0x000fe400000000cc */
[----:B------:R-:W-:Y:S02]  /*4980*/  PRMT R160, R198, 0x5410, R196 ;  /* 0x00005410c6a07816 */ /* 0x000fe400000000c4 */
[----:B------:R-:W-:Y:S01]  /*4990*/  PRMT R163, R211, 0x5410, R163 ;  /* 0x00005410d3a37816 */ /* 0x000fe200000000a3 */
[----:B------:R-:W-:Y:S06]  /*49a0*/  BRA `(.L_x_26027) ;  /* 0x0000003400207947 */ /* 0x000fec0003800000 */
.L_x_25970:
        /* <DEDUP_REMOVED lines=21> */
.L_x_26032:
        /* <DEDUP_REMOVED lines=13> */
.L_x_26034:
[----:B------:R-:W-:Y:S05]  /*4bd0*/  BSYNC.RECONVERGENT B3 ;  /* 0x0000000000037941 */ /* 0x000fea0003800200 */
.L_x_26033:
        /* <DEDUP_REMOVED lines=60> */
.L_x_26031:
[----:B------:R-:W-:Y:S05]  /*4fa0*/  BSYNC.RECONVERGENT B2 ;  /* 0x0000000000027941 */ /* 0x000fea0003800200 */
.L_x_26030:
[----:B------:R-:W-:Y:S01]  /*4fb0*/  I2FP.F32.U32 R8, R8 ;  /* 0x0000000800087245 */ /* 0x000fe20000201000 */
[----:B-----5:R-:W-:Y:S02]  /*4fc0*/  HADD2.F32 R10, -RZ, R36.H0_H0 ;  /* 0x20000024ff0a7230 */ /* 0x020fe40000004100 */
[----:B------:R-:W-:-:S03]  /*4fd0*/  IMAD.MOV.U32 R9, RZ, RZ, 0x2f800000 ;  /* 0x2f800000ff097424 */ /* 0x000fc600078e00ff */
[----:B------:R-:W-:Y:S01]  /*4fe0*/  FMUL.FTZ R10, R10, UR11 ;  /* 0x0000000b0a0a7c20 */ /* 0x000fe20008410000 */
[----:B------:R-:W-:-:S03]  /*4ff0*/  FFMA.FTZ R8, R8, R9, 1.1641532182693481445e-10 ;  /* 0x2f00000008087423 */ /* 0x000fc60000010009 */
[----:B------:R-:W-:Y:S02]  /*5000*/  FMUL.FTZ R10, R10, UR10 ;  /* 0x0000000a0a0a7c20 */ /* 0x000fe40008410000 */
[----:B------:R-:W-:-:S04]  /*5010*/  FSETP.GTU.FTZ.AND P1, PT, R8, UR8, PT ;  /* 0x0000000808007c0b */ /* 0x000fc8000bf3c000 */
[----:B------:R-:W-:Y:S02]  /*5020*/  FSEL R161, R10, RZ, !P1 ;  /* 0x000000ff0aa17208 */ /* 0x000fe40004800000 */
[----:B------:R-:W-:-:S03]  /*5030*/  SEL R9, RZ, 0x1, P1 ;  /* 0x00000001ff097807 */ /* 0x000fc60000800000 */
[----:B------:R-:W-:-:S07]  /*5040*/  FMUL.FTZ R8, R161, R140 ;  /* 0x0000008ca1087220 */ /* 0x000fce0000410000 */
.L_x_26029:
[----:B------:R-:W-:Y:S05]  /*5050*/  BSYNC.RECONVERGENT B1 ;  /* 0x0000000000017941 */ /* 0x000fea0003800200 */
.L_x_26028:
        /* <DEDUP_REMOVED lines=18> */
.L_x_26039:
        /* <DEDUP_REMOVED lines=13> */
.L_x_26041:
[----:B------:R-:W-:Y:S05]  /*5250*/  BSYNC.RECONVERGENT B3 ;  /* 0x0000000000037941 */ /* 0x000fea0003800200 */
.L_x_26040:
        /* <DEDUP_REMOVED lines=60> */
.L_x_26038:
[----:B------:R-:W-:Y:S05]  /*5620*/  BSYNC.RECONVERGENT B2 ;  /* 0x0000000000027941 */ /* 0x000fea0003800200 */
.L_x_26037:
        /* <DEDUP_REMOVED lines=10> */
.L_x_26036:
[----:B------:R-:W-:Y:S05]  /*56d0*/  BSYNC.RECONVERGENT B1 ;  /* 0x0000000000017941 */ /* 0x000fea0003800200 */
.L_x_26035:
        /* <DEDUP_REMOVED lines=18> */
.L_x_26046:
        /* <DEDUP_REMOVED lines=13> */
.L_x_26048:
[----:B------:R-:W-:Y:S05]  /*58d0*/  BSYNC.RECONVERGENT B3 ;  /* 0x0000000000037941 */ /* 0x000fea0003800200 */
.L_x_26047:
        /* <DEDUP_REMOVED lines=60> */
.L_x_26045:
[----:B------:R-:W-:Y:S05]  /*5ca0*/  BSYNC.RECONVERGENT B2 ;  /* 0x0000000000027941 */ /* 0x000fea0003800200 */
.L_x_26044:
        /* <DEDUP_REMOVED lines=8> */
[----:B------:R-:W-:-:S03]  /*5d30*/  SEL R13, RZ, 0x1, P1 ;  /* 0x00000001ff0d7807 */ /* 0x000fc60000800000 */
[----:B------:R-:W-:-:S07]  /*5d40*/  FMUL.FTZ R12, R161, R142 ;  /* 0x0000008ea10c7220 */ /* 0x000fce0000410000 */
.L_x_26043:
[----:B------:R-:W-:Y:S05]  /*5d50*/  BSYNC.RECONVERGENT B1 ;  /* 0x0000000000017941 */ /* 0x000fea0003800200 */
.L_x_26042:
        /* <DEDUP_REMOVED lines=18> */
.L_x_26053:
        /* <DEDUP_REMOVED lines=13> */
.L_x_26055:
[----:B------:R-:W-:Y:S05]  /*5f50*/  BSYNC.RECONVERGENT B3 ;  /* 0x0000000000037941 */ /* 0x000fea0003800200 */
.L_x_26054:
        /* <DEDUP_REMOVED lines=60> */
.L_x_26052:
[----:B------:R-:W-:Y:S05]  /*6320*/  BSYNC.RECONVERGENT B2 ;  /* 0x0000000000027941 */ /* 0x000fea0003800200 */
.L_x_26051:
        /* <DEDUP_REMOVED lines=10> */
.L_x_26050:
[----:B------:R-:W-:Y:S05]  /*63d0*/  BSYNC.RECONVERGENT B1 ;  /* 0x0000000000017941 */ /* 0x000fea0003800200 */
.L_x_26049:
        /* <DEDUP_REMOVED lines=18> */
.L_x_26060:
        /* <DEDUP_REMOVED lines=13> */
.L_x_26062:
[----:B------:R-:W-:Y:S05]  /*65d0*/  BSYNC.RECONVERGENT B3 ;  /* 0x0000000000037941 */ /* 0x000fea0003800200 */
.L_x_26061:
        /* <DEDUP_REMOVED lines=60> */
.L_x_26059:
[----:B------:R-:W-:Y:S05]  /*69a0*/  BSYNC.RECONVERGENT B2 ;  /* 0x0000000000027941 */ /* 0x000fea0003800200 */
.L_x_26058:
        /* <DEDUP_REMOVED lines=10> */
.L_x_26057:
[----:B------:R-:W-:Y:S05]  /*6a50*/  BSYNC.RECONVERGENT B1 ;  /* 0x0000000000017941 */ /* 0x000fea0003800200 */
.L_x_26056:
[----:B------:R-:W-:Y:S01]  /*6a60*/  BSSY.RECONVERGENT B1, `(.L_x_26063) ;  /* 0x0000067000017945 */ /* 0x000fe20003800200 */
[----:B------:R-:W-:Y:S01]  /*6a70*/  HFMA2 R18, -RZ, RZ, 0, 0 ;  /* 0x00000000ff127431 */ /* 0x000fe200000001ff */
[----:B------:R-:W-:Y:S01]  /*6a80*/  F2FP.F16.F32.PACK_AB R208, RZ, R16 ;  /* 0x00000010ffd0723e */ /* 0x000fe200000000ff */
        /* <DEDUP_REMOVED lines=15> */
.L_x_26067:
        /* <DEDUP_REMOVED lines=13> */
.L_x_26069:
[----:B------:R-:W-:Y:S05]  /*6c50*/  BSYNC.RECONVERGENT B3 ;  /* 0x0000000000037941 */ /* 0x000fea0003800200 */
.L_x_26068:
        /* <DEDUP_REMOVED lines=60> */
.L_x_26066:
[----:B------:R-:W-:Y:S05]  /*7020*/  BSYNC.RECONVERGENT B2 ;  /* 0x0000000000027941 */ /* 0x000fea0003800200 */
.L_x_26065:
[----:B------:R-:W-:Y:S01]  /*7030*/  I2FP.F32.U32 R18, R19 ;  /* 0x0000001300127245 */ /* 0x000fe20000201000 */
[----:B------:R-:W-:Y:S02]  /*7040*/  HFMA2 R19, -RZ, RZ, 0.1171875, 0 ;  /* 0x2f800000ff137431 */ /* 0x000fe400000001ff */
[----:B-----5:R-:W-:-:S05]  /*7050*/  HADD2.F32 R20, -RZ, R38.H1_H1 ;  /* 0x30000026ff147230 */ /* 0x020fca0000004100 */
[----:B------:R-:W-:Y:S01]  /*7060*/  FMUL.FTZ R20, R20, UR11 ;  /* 0x0000000b14147c20 */ /* 0x000fe20008410000 */
[----:B------:R-:W-:-:S03]  /*7070*/  FFMA.FTZ R18, R18, R19, 1.1641532182693481445e-10 ;  /* 0x2f00000012127423 */ /* 0x000fc60000010013 */
[----:B------:R-:W-:Y:S02]  /*7080*/  FMUL.FTZ R20, R20, UR10 ;  /* 0x0000000a14147c20 */ /* 0x000fe40008410000 */
[----:B------:R-:W-:-:S04]  /*7090*/  FSETP.GTU.FTZ.AND P1, PT, R18, UR8, PT ;  /* 0x0000000812007c0b */ /* 0x000fc8000bf3c000 */
[----:B------:R-:W-:Y:S02]  /*70a0*/  FSEL R18, R20, RZ, !P1 ;  /* 0x000000ff14127208 */ /* 0x000fe40004800000 */
[----:B------:R-:W-:-:S03]  /*70b0*/  SEL R19, RZ, 0x1, P1 ;  /* 0x00000001ff137807 */ /* 0x000fc60000800000 */
[----:B------:R-:W-:-:S07]  /*70c0*/  FMUL.FTZ R18, R18, R137 ;  /* 0x0000008912127220 */ /* 0x000fce0000410000 */
.L_x_26064:
[----:B------:R-:W-:Y:S05]  /*70d0*/  BSYNC.RECONVERGENT B1 ;  /* 0x0000000000017941 */ /* 0x000fea0003800200 */
.L_x_26063:
        /* <DEDUP_REMOVED lines=18> */
.L_x_26074:
        /* <DEDUP_REMOVED lines=13> */
.L_x_26076:
[----:B------:R-:W-:Y:S05]  /*72d0*/  BSYNC.RECONVERGENT B3 ;  /* 0x0000000000037941 */ /* 0x000fea0003800200 */
.L_x_26075:
        /* <DEDUP_REMOVED lines=60> */
.L_x_26073:
[----:B------:R-:W-:Y:S05]  /*76a0*/  BSYNC.RECONVERGENT B2 ;  /* 0x0000000000027941 */ /* 0x000fea0003800200 */
.L_x_26072:
        /* <DEDUP_REMOVED lines=10> */
.L_x_26071:
[----:B------:R-:W-:Y:S05]  /*7750*/  BSYNC.RECONVERGENT B1 ;  /* 0x0000000000017941 */ /* 0x000fea0003800200 */
.L_x_26070:
        /* <DEDUP_REMOVED lines=18> */
.L_x_26081:
        /* <DEDUP_REMOVED lines=13> */
.L_x_26083:
[----:B------:R-:W-:Y:S05]  /*7950*/  BSYNC.RECONVERGENT B3 ;  /* 0x0000000000037941 */ /* 0x000fea0003800200 */
.L_x_26082:
        /* <DEDUP_REMOVED lines=60> */
.L_x_26080:
[----:B------:R-:W-:Y:S05]  /*7d20*/  BSYNC.RECONVERGENT B2 ;  /* 0x0000000000027941 */ /* 0x000fea0003800200 */
.L_x_26079:
[----:B------:R-:W-:Y:S01]  /*7d30*/  HFMA2 R161, -RZ, RZ, 0.1171875, 0 ;  /* 0x2f800000ffa17431 */ /* 0x000fe200000001ff */
[----:B------:R-:W-:Y:S01]  /*7d40*/  I2FP.F32.U32 R22, R22 ;  /* 0x0000001600167245 */ /* 0x000fe20000201000 */
        /* <DEDUP_REMOVED lines=8> */
.L_x_26078:
[----:B------:R-:W-:Y:S05]  /*7dd0*/  BSYNC.RECONVERGENT B1 ;  /* 0x0000000000017941 */ /* 0x000fea0003800200 */
.L_x_26077:
[----:B------:R-:W-:Y:S02]  /*7de0*/  F2FP.F16.F32.PACK_AB R163, RZ, R22 ;  /* 0x00000016ffa3723e */ /* 0x000fe400000000ff */
[----:B------:R-:W-:Y:S02]  /*7df0*/  PRMT R162, R208, 0x5410, R209 ;  /* 0x00005410d0a27816 */ /* 0x000fe400000000d1 */
[----:B------:R-:W-:Y:S02]  /*7e00*/  PRMT R161, R207, 0x5410, R204 ;  /* 0x00005410cfa17816 */ /* 0x000fe400000000cc */
[----:B------:R-:W-:Y:S02]  /*7e10*/  PRMT R160, R198, 0x5410, R196 ;  /* 0x00005410c6a07816 */ /* 0x000fe400000000c4 */
[----:B------:R-:W-:-:S07]  /*7e20*/  PRMT R163, R210, 0x5410, R163 ;  /* 0x00005410d2a37816 */ /* 0x000fce00000000a3 */
.L_x_26027:
        /* <DEDUP_REMOVED lines=26> */
.L_x_26085:
[----:B------:R-:W-:Y:S05]  /*7fd0*/  BSYNC.RECONVERGENT B1 ;  /* 0x0000000000017941 */ /* 0x000fea0003800200 */
.L_x_26084:
[----:B------:R-:W-:Y:S01]  /*7fe0*/  VIADD R191, R191, 0x20 ;  /* 0x00000020bfbf7836 */ /* 0x000fe20000000000 */
[----:B------:R-:W-:-:S07]  /*7ff0*/  IADD3 R197, PT, PT, R197, 0x20, RZ ;  /* 0x00000020c5c57810 */ /* 0x000fce0007ffe0ff */
.L_x_25967:
[----:B------:R-:W-:Y:S05]  /*8000*/  BSYNC.RECONVERGENT B0 ;  /* 0x0000000000007941 */ /* 0x000fea0003800200 */
.L_x_25966:
        /* <DEDUP_REMOVED lines=15> */
[----:B-----5:R-:W-:Y:S01]  /*8100*/  @!P1 HADD2.F32 R23, -RZ, R32.H0_H0 ;  /* 0x20000020ff179230 */ /* 0x020fe20000004100 */
[----:B--2---:R-:W-:Y:S01]  /*8110*/  @!P1 MOV R25, R206 ;  /* 0x000000ce00199202 */ /* 0x004fe20000000f00 */
        /* <DEDUP_REMOVED lines=18> */
.L_x_26093:
        /* <DEDUP_REMOVED lines=13> */
.L_x_26095:
[----:B------:R-:W-:Y:S05]  /*8310*/  BSYNC.RECONVERGENT B3 ;  /* 0x0000000000037941 */ /* 0x000fea0003800200 */
.L_x_26094:
        /* <DEDUP_REMOVED lines=50> */
[----:B------:R-:W-:Y:S01]  /*8640*/  IMAD.MOV.U32 R25, RZ, RZ, RZ ;  /* 0x000000ffff197224 */ /* 0x000fe200078e00ff */
        /* <DEDUP_REMOVED lines=8> */
[----:B------:R-:W-:-:S07]  /*86d0*/  LOP3.LUT R203, R23, R24, R27, 0x96, !PT ;  /* 0x0000001817cb7212 */ /* 0x000fce00078e961b */
.L_x_26092:
[----:B------:R-:W-:Y:S05]  /*86e0*/  BSYNC.RECONVERGENT B2 ;  /* 0x0000000000027941 */ /* 0x000fea0003800200 */
.L_x_26091:
[----:B------:R-:W-:Y:S01]  /*86f0*/  HFMA2 R24, -RZ, RZ, 0.1171875, 0 ;  /* 0x2f800000ff187431 */ /* 0x000fe200000001ff */
[----:B------:R-:W-:Y:S01]  /*8700*/  I2FP.F32.U32 R9, R9 ;  /* 0x0000000900097245 */ /* 0x000fe20000201000 */
[----:B------:R-:W-:-:S05]  /*8710*/  HADD2.F32 R23, -RZ, R36.H0_H0 ;  /* 0x20000024ff177230 */ /* 0x000fca0000004100 */
        /* <DEDUP_REMOVED lines=8> */
.L_x_26090:
[----:B------:R-:W-:Y:S05]  /*87a0*/  BSYNC.RECONVERGENT B1 ;  /* 0x0000000000017941 */ /* 0x000fea0003800200 */
.L_x_26089:
        /* <DEDUP_REMOVED lines=22> */
.L_x_26100:
        /* <DEDUP_REMOVED lines=13> */
.L_x_26102:
[----:B------:R-:W-:Y:S05]  /*89e0*/  BSYNC.RECONVERGENT B3 ;  /* 0x0000000000037941 */ /* 0x000fea0003800200 */
.L_x_26101:
        /* <DEDUP_REMOVED lines=60> */
.L_x_26099:
[----:B------:R-:W-:Y:S05]  /*8db0*/  BSYNC.RECONVERGENT B2 ;  /* 0x0000000000027941 */ /* 0x000fea0003800200 */
.L_x_26098:
[----:B------:R-:W-:Y:S01]  /*8dc0*/  HFMA2 R24, -RZ, RZ, 0.1171875, 0 ;  /* 0x2f800000ff187431 */ /* 0x000fe200000001ff */
[----:B------:R-:W-:Y:S01]  /*8dd0*/  I2FP.F32.U32 R11, R11 ;  /* 0x0000000b000b7245 */ /* 0x000fe20000201000 */
[----:B------:R-:W-:-:S05]  /*8de0*/  HADD2.F32 R25, -RZ, R36.H1_H1 ;  /* 0x30000024ff197230 */ /* 0x000fca0000004100 */
        /* <DEDUP_REMOVED lines=8> */
.L_x_26097:
[----:B------:R-:W-:Y:S05]  /*8e70*/  BSYNC.RECONVERGENT B1 ;  /* 0x0000000000017941 */ /* 0x000fea0003800200 */
.L_x_26096:
        /* <DEDUP_REMOVED lines=22> */
.L_x_26107:
        /* <DEDUP_REMOVED lines=13> */
.L_x_26109:
[----:B------:R-:W-:Y:S05]  /*90b0*/  BSYNC.RECONVERGENT B3 ;  /* 0x0000000000037941 */ /* 0x000fea0003800200 */
.L_x_26108:
        /* <DEDUP_REMOVED lines=60> */
.L_x_26106:
[----:B------:R-:W-:Y:S05]  /*9480*/  BSYNC.RECONVERGENT B2 ;  /* 0x0000000000027941 */ /* 0x000fea0003800200 */
.L_x_26105:
        /* <DEDUP_REMOVED lines=11> */
.L_x_26104:
[----:B------:R-:W-:Y:S05]  /*9540*/  BSYNC.RECONVERGENT B1 ;  /* 0x0000000000017941 */ /* 0x000fea0003800200 */
.L_x_26103:
        /* <DEDUP_REMOVED lines=22> */
.L_x_26114:
        /* <DEDUP_REMOVED lines=13> */
.L_x_26116:
[----:B------:R-:W-:Y:S05]  /*9780*/  BSYNC.RECONVERGENT B3 ;  /* 0x0000000000037941 */ /* 0x000fea0003800200 */
.L_x_26115:
        /* <DEDUP_REMOVED lines=60> */
.L_x_26113:
[----:B------:R-:W-:Y:S05]  /*9b50*/  BSYNC.RECONVERGENT B2 ;  /* 0x0000000000027941 */ /* 0x000fea0003800200 */
.L_x_26112:
        /* <DEDUP_REMOVED lines=11> */
.L_x_26111:
[----:B------:R-:W-:Y:S05]  /*9c10*/  BSYNC.RECONVERGENT B1 ;  /* 0x0000000000017941 */ /* 0x000fea0003800200 */
.L_x_26110:
        /* <DEDUP_REMOVED lines=22> */
.L_x_26121:
        /* <DEDUP_REMOVED lines=13> */
.L_x_26123:
[----:B------:R-:W-:Y:S05]  /*9e50*/  BSYNC.RECONVERGENT B3 ;  /* 0x0000000000037941 */ /* 0x000fea0003800200 */
.L_x_26122:
        /* <DEDUP_REMOVED lines=57> */
[----:B------:R-:W-:Y:S01]  /*a1f0*/  LOP3.LUT R203, R27, R160, R29, 0x96, !PT ;  /* 0x000000a01bcb7212 */ /* 0x000fe200078e961d */
[----:B------:R-:W-:Y:S01]  /*a200*/  IMAD.MOV.U32 R29, RZ, RZ, RZ ;  /* 0x000000ffff1d7224 */ /* 0x000fe200078e00ff */
[----:B------:R-:W-:-:S07]  /*a210*/  MOV R17, R188 ;  /* 0x000000bc00117202 */ /* 0x000fce0000000f00 */
.L_x_26120:
[----:B------:R-:W-:Y:S05]  /*a220*/  BSYNC.RECONVERGENT B2 ;  /* 0x0000000000027941 */ /* 0x000fea0003800200 */
.L_x_26119:
        /* <DEDUP_REMOVED lines=11> */
.L_x_26118:
[----:B------:R-:W-:Y:S05]  /*a2e0*/  BSYNC.RECONVERGENT B1 ;  /* 0x0000000000017941 */ /* 0x000fea0003800200 */
.L_x_26117:
[----:B------:R-:W-:Y:S01]  /*a2f0*/  BSSY.RECONVERGENT B1, `(.L_x_26124) ;  /* 0x000006c000017945 */ /* 0x000fe20003800200 */
[----:B------:R-:W-:Y:S01]  /*a300*/  F2FP.F16.F32.PACK_AB R209, RZ, R27 ;  /* 0x0000001bffd1723e */ /* 0x000fe200000000ff */
[----:B------:R-:W-:Y:S01]  /*a310*/  @!P1 HADD2.F32 R28, -RZ, R34.H1_H1 ;  /* 0x30000022ff1c9230 */ /* 0x000fe20000004100 */
[----:B01----:R-:W-:Y:S01]  /*a320*/  @!P1 MOV R160, R29 ;  /* 0x0000001d00a09202 */ /* 0x003fe20000000f00 */
        /* <DEDUP_REMOVED lines=18> */
.L_x_26128:
        /* <DEDUP_REMOVED lines=13> */
.L_x_26130:
[----:B------:R-:W-:Y:S05]  /*a520*/  BSYNC.RECONVERGENT B3 ;  /* 0x0000000000037941 */ /* 0x000fea0003800200 */
.L_x_26129:
        /* <DEDUP_REMOVED lines=60> */
.L_x_26127:
[----:B------:R-:W-:Y:S05]  /*a8f0*/  BSYNC.RECONVERGENT B2 ;  /* 0x0000000000027941 */ /* 0x000fea0003800200 */
.L_x_26126:
        /* <DEDUP_REMOVED lines=11> */
.L_x_26125:
[----:B------:R-:W-:Y:S05]  /*a9b0*/  BSYNC.RECONVERGENT B1 ;  /* 0x0000000000017941 */ /* 0x000fea0003800200 */
.L_x_26124:
        /* <DEDUP_REMOVED lines=22> */
.L_x_26135:
        /* <DEDUP_REMOVED lines=13> */
.L_x_26137:
[----:B------:R-:W-:Y:S05]  /*abf0*/  BSYNC.RECONVERGENT B3 ;  /* 0x0000000000037941 */ /* 0x000fea0003800200 */
.L_x_26136:
        /* <DEDUP_REMOVED lines=60> */
.L_x_26134:
[----:B------:R-:W-:Y:S05]  /*afc0*/  BSYNC.RECONVERGENT B2 ;  /* 0x0000000000027941 */ /* 0x000fea0003800200 */
.L_x_26133:
        /* <DEDUP_REMOVED lines=11> */
.L_x_26132:
[----:B------:R-:W-:Y:S05]  /*b080*/  BSYNC.RECONVERGENT B1 ;  /* 0x0000000000017941 */ /* 0x000fea0003800200 */
.L_x_26131:
        /* <DEDUP_REMOVED lines=22> */
.L_x_26142:
        /* <DEDUP_REMOVED lines=13> */
.L_x_26144:
[----:B------:R-:W-:Y:S05]  /*b2c0*/  BSYNC.RECONVERGENT B3 ;  /* 0x0000000000037941 */ /* 0x000fea0003800200 */
.L_x_26143:
        /* <DEDUP_REMOVED lines=60> */
.L_x_26141:
[----:B------:R-:W-:Y:S05]  /*b690*/  BSYNC.RECONVERGENT B2 ;  /* 0x0000000000027941 */ /* 0x000fea0003800200 */
.L_x_26140:
        /* <DEDUP_REMOVED lines=11> */
.L_x_26139:
[----:B------:R-:W-:Y:S05]  /*b750*/  BSYNC.RECONVERGENT B1 ;  /* 0x0000000000017941 */ /* 0x000fea0003800200 */
.L_x_26138:
[----:B------:R-:W-:Y:S02]  /*b760*/  F2FP.F16.F32.PACK_AB R163, RZ, R30 ;  /* 0x0000001effa3723e */ /* 0x000fe400000000ff */
[----:B------:R-:W-:Y:S02]  /*b770*/  PRMT R162, R209, 0x5410, R210 ;  /* 0x00005410d1a27816 */ /* 0x000fe400000000d2 */
[----:B------:R-:W-:Y:S02]  /*b780*/  PRMT R161, R207, 0x5410, R208 ;  /* 0x00005410cfa17816 */ /* 0x000fe400000000d0 */
[----:B------:R-:W-:Y:S02]  /*b790*/  PRMT R160, R204, 0x5410, R196 ;  /* 0x00005410cca07816 */ /* 0x000fe400000000c4 */
[----:B------:R-:W-:Y:S01]  /*b7a0*/  PRMT R163, R212, 0x5410, R163 ;  /* 0x00005410d4a37816 */ /* 0x000fe200000000a3 */
[----:B------:R-:W-:Y:S06]  /*b7b0*/  BRA `(.L_x_26145) ;  /* 0x0000003400207947 */ /* 0x000fec0003800000 */
.L_x_26088:
[----:B------:R-:W-:Y:S01]  /*b7c0*/  BSSY.RECONVERGENT B1, `(.L_x_26146) ;  /* 0x000006a000017945 */ /* 0x000fe20003800200 */
[----:B------:R-:W-:Y:S01]  /*b7d0*/  IMAD.MOV.U32 R23, RZ, RZ, RZ ;  /* 0x000000ffff177224 */ /* 0x000fe200078e00ff */
[----:B------:R-:W-:Y:S01]  /*b7e0*/  MOV R188, R208 ;  /* 0x000000d000bc7202 */ /* 0x000fe20000000f00 */
[----:B--2---:R-:W-:Y:S01]  /*b7f0*/  IMAD.MOV.U32 R25, RZ, RZ, R206 ;  /* 0x000000ffff197224 */ /* 0x004fe200078e00ce */
        /* <DEDUP_REMOVED lines=17> */
.L_x_26150:
        /* <DEDUP_REMOVED lines=13> */
.L_x_26152:
[----:B------:R-:W-:Y:S05]  /*b9e0*/  BSYNC.RECONVERGENT B3 ;  /* 0x0000000000037941 */ /* 0x000fea0003800200 */
.L_x_26151:
[----:B01----:R-:W-:Y:S01]  /*b9f0*/  IMAD.WIDE.U32 R160, R6, -0x326172a9, RZ ;  /* 0xcd9e8d5706a07825 */ /* 0x003fe200078e00ff */
        /* <DEDUP_REMOVED lines=57> */
[----:B------:R-:W-:Y:S02]  /*bd90*/  LOP3.LUT R203, R23, R24, R27, 0x96, !PT ;  /* 0x0000001817cb7212 */ /* 0x000fe400078e961b */
[----:B------:R-:W-:-:S07]  /*bda0*/  MOV R188, R26 ;  /* 0x0000001a00bc7202 */ /* 0x000fce0000000f00 */
.L_x_26149:
[----:B------:R-:W-:Y:S05]  /*bdb0*/  BSYNC.RECONVERGENT B2 ;  /* 0x0000000000027941 */ /* 0x000fea0003800200 */
.L_x_26148:
        /* <DEDUP_REMOVED lines=10> */
.L_x_26147:
[----:B------:R-:W-:Y:S05]  /*be60*/  BSYNC.RECONVERGENT B1 ;  /* 0x0000000000017941 */ /* 0x000fea0003800200 */
.L_x_26146:
        /* <DEDUP_REMOVED lines=18> */
.L_x_26157:
        /* <DEDUP_REMOVED lines=13> */
.L_x_26159:
[----:B------:R-:W-:Y:S05]  /*c060*/  BSYNC.RECONVERGENT B3 ;  /* 0x0000000000037941 */ /* 0x000fea0003800200 */
.L_x_26158:
        /* <DEDUP_REMOVED lines=60> */
.L_x_26156:
[----:B------:R-:W-:Y:S05]  /*c430*/  BSYNC.RECONVERGENT B2 ;  /* 0x0000000000027941 */ /* 0x000fea0003800200 */
.L_x_26155:
        /* <DEDUP_REMOVED lines=10> */
.L_x_26154:
[----:B------:R-:W-:Y:S05]  /*c4e0*/  BSYNC.RECONVERGENT B1 ;  /* 0x0000000000017941 */ /* 0x000fea0003800200 */
.L_x_26153:
        /* <DEDUP_REMOVED lines=18> */
.L_x_26164:
        /* <DEDUP_REMOVED lines=13> */
.L_x_26166:
[----:B------:R-:W-:Y:S05]  /*c6e0*/  BSYNC.RECONVERGENT B3 ;  /* 0x0000000000037941 */ /* 0x000fea0003800200 */
.L_x_26165:
        /* <DEDUP_REMOVED lines=60> */
.L_x_26163:
[----:B------:R-:W-:Y:S05]  /*cab0*/  BSYNC.RECONVERGENT B2 ;  /* 0x0000000000027941 */ /* 0x000fea0003800200 */
.L_x_26162:
        /* <DEDUP_REMOVED lines=10> */
.L_x_26161:
[----:B------:R-:W-:Y:S05]  /*cb60*/  BSYNC.RECONVERGENT B1 ;  /* 0x0000000000017941 */ /* 0x000fea0003800200 */
.L_x_26160:
        /* <DEDUP_REMOVED lines=18> */
.L_x_26171:
        /* <DEDUP_REMOVED lines=13> */
.L_x_26173:
[----:B------:R-:W-:Y:S05]  /*cd60*/  BSYNC.RECONVERGENT B3 ;  /* 0x0000000000037941 */ /* 0x000fea0003800200 */
.L_x_26172:
        /* <DEDUP_REMOVED lines=60> */
.L_x_26170:
[----:B------:R-:W-:Y:S05]  /*d130*/  BSYNC.RECONVERGENT B2 ;  /* 0x0000000000027941 */ /* 0x000fea0003800200 */
.L_x_26169:
        /* <DEDUP_REMOVED lines=10> */
.L_x_26168:
[----:B------:R-:W-:Y:S05]  /*d1e0*/  BSYNC.RECONVERGENT B1 ;  /* 0x0000000000017941 */ /* 0x000fea0003800200 */
.L_x_26167:
        /* <DEDUP_REMOVED lines=18> */
.L_x_26178:
        /* <DEDUP_REMOVED lines=13> */
.L_x_26180:
[----:B------:R-:W-:Y:S05]  /*d3e0*/  BSYNC.RECONVERGENT B3 ;  /* 0x0000000000037941 */ /* 0x000fea0003800200 */
.L_x_26179:
        /* <DEDUP_REMOVED lines=60> */
.L_x_26177:
[----:B------:R-:W-:Y:S05]  /*d7b0*/  BSYNC.RECONVERGENT B2 ;  /* 0x0000000000027941 */ /* 0x000fea0003800200 */
.L_x_26176:
        /* <DEDUP_REMOVED lines=10> */
.L_x_26175:
[----:B------:R-:W-:Y:S05]  /*d860*/  BSYNC.RECONVERGENT B1 ;  /* 0x0000000000017941 */ /* 0x000fea0003800200 */
.L_x_26174:
        /* <DEDUP_REMOVED lines=18> */
.L_x_26185:
        /* <DEDUP_REMOVED lines=13> */
.L_x_26187:
[----:B------:R-:W-:Y:S05]  /*da60*/  BSYNC.RECONVERGENT B3 ;  /* 0x0000000000037941 */ /* 0x000fea0003800200 */
.L_x_26186:
        /* <DEDUP_REMOVED lines=59> */
[----:B------:R-:W-:-:S07]  /*de20*/  MOV R188, R28 ;  /* 0x0000001c00bc7202 */ /* 0x000fce0000000f00 */
.L_x_26184:
[----:B------:R-:W-:Y:S05]  /*de30*/  BSYNC.RECONVERGENT B2 ;  /* 0x0000000000027941 */ /* 0x000fea0003800200 */
.L_x_26183:
        /* <DEDUP_REMOVED lines=10> */
.L_x_26182:
[----:B------:R-:W-:Y:S05]  /*dee0*/  BSYNC.RECONVERGENT B1 ;  /* 0x0000000000017941 */ /* 0x000fea0003800200 */
.L_x_26181:
[----:B------:R-:W-:Y:S01]  /*def0*/  BSSY.RECONVERGENT B1, `(.L_x_26188) ;  /* 0x0000067000017945 */ /* 0x000fe20003800200 */
[----:B------:R-:W-:Y:S01]  /*df00*/  F2FP.F16.F32.PACK_AB R210, RZ, R28 ;  /* 0x0000001cffd2723e */ /* 0x000fe200000000ff */
        /* <DEDUP_REMOVED lines=16> */
.L_x_26192:
        /* <DEDUP_REMOVED lines=13> */
.L_x_26194:
[----:B------:R-:W-:Y:S05]  /*e0e0*/  BSYNC.RECONVERGENT B3 ;  /* 0x0000000000037941 */ /* 0x000fea0003800200 */
.L_x_26193:
        /* <DEDUP_REMOVED lines=60> */
.L_x_26191:
[----:B------:R-:W-:Y:S05]  /*e4b0*/  BSYNC.RECONVERGENT B2 ;  /* 0x0000000000027941 */ /* 0x000fea0003800200 */
.L_x_26190:
        /* <DEDUP_REMOVED lines=10> */
.L_x_26189:
[----:B------:R-:W-:Y:S05]  /*e560*/  BSYNC.RECONVERGENT B1 ;  /* 0x0000000000017941 */ /* 0x000fea0003800200 */
.L_x_26188:
        /* <DEDUP_REMOVED lines=18> */
.L_x_26199:
        /* <DEDUP_REMOVED lines=13> */
.L_x_26201:
[----:B------:R-:W-:Y:S05]  /*e760*/  BSYNC.RECONVERGENT B3 ;  /* 0x0000000000037941 */ /* 0x000fea0003800200 */
.L_x_26200:
        /* <DEDUP_REMOVED lines=60> */
.L_x_26198:
[----:B------:R-:W-:Y:S05]  /*eb30*/  BSYNC.RECONVERGENT B2 ;  /* 0x0000000000027941 */ /* 0x000fea0003800200 */
.L_x_26197:
        /* <DEDUP_REMOVED lines=10> */
.L_x_26196:
[----:B------:R-:W-:Y:S05]  /*ebe0*/  BSYNC.RECONVERGENT B1 ;  /* 0x0000000000017941 */ /* 0x000fea0003800200 */
.L_x_26195:
[----:B------:R-:W-:Y:S02]  /*ebf0*/  F2FP.F16.F32.PACK_AB R163, RZ, R30 ;  /* 0x0000001effa3723e */ /* 0x000fe400000000ff */
[----:B------:R-:W-:Y:S02]  /*ec00*/  PRMT R162, R209, 0x5410, R210 ;  /* 0x00005410d1a27816 */ /* 0x000fe400000000d2 */
[----:B------:R-:W-:Y:S02]  /*ec10*/  PRMT R161, R207, 0x5410, R208 ;  /* 0x00005410cfa17816 */ /* 0x000fe400000000d0 */
[----:B------:R-:W-:Y:S02]  /*ec20*/  PRMT R160, R204, 0x5410, R196 ;  /* 0x00005410cca07816 */ /* 0x000fe400000000c4 */
[----:B------:R-:W-:-:S07]  /*ec30*/  PRMT R163, R211, 0x5410, R163 ;  /* 0x00005410d3a37816 */ /* 0x000fce00000000a3 */
.L_x_26145:
        /* <DEDUP_REMOVED lines=26> */
.L_x_26203:
[----:B------:R-:W-:Y:S05]  /*ede0*/  BSYNC.RECONVERGENT B1 ;  /* 0x0000000000017941 */ /* 0x000fea0003800200 */
.L_x_26202:
[----:B------:R-:W-:Y:S01]  /*edf0*/  VIADD R191, R191, 0x20 ;  /* 0x00000020bfbf7836 */ /* 0x000fe20000000000 */
[----:B------:R-:W-:-:S07]  /*ee00*/  IADD3 R197, PT, PT, R197, 0x20, RZ ;  /* 0x00000020c5c57810 */ /* 0x000fce0007ffe0ff */
.L_x_26087:
[----:B------:R-:W-:Y:S05]  /*ee10*/  BSYNC.RECONVERGENT B0 ;  /* 0x0000000000007941 */ /* 0x000fea0003800200 */
.L_x_26086:
        /* <DEDUP_REMOVED lines=35> */
.L_x_26211:
        /* <DEDUP_REMOVED lines=13> */
.L_x_26213:
[----:B------:R-:W-:Y:S05]  /*f120*/  BSYNC.RECONVERGENT B3 ;  /* 0x0000000000037941 */ /* 0x000fea0003800200 */
.L_x_26212:
        /* <DEDUP_REMOVED lines=58> */
[----:B------:R-:W-:Y:S01]  /*f4d0*/  IMAD.MOV.U32 R160, RZ, RZ, RZ ;  /* 0x000000ffffa07224 */ /* 0x000fe200078e00ff */
[----:B------:R-:W-:-:S07]  /*f4e0*/  MOV R9, R208 ;  /* 0x000000d000097202 */ /* 0x000fce0000000f00 */
.L_x_26210:
[----:B------:R-:W-:Y:S05]  /*f4f0*/  BSYNC.RECONVERGENT B2 ;  /* 0x0000000000027941 */ /* 0x000fea0003800200 */
.L_x_26209:
        /* <DEDUP_REMOVED lines=11> */
.L_x_26208:
[----:B------:R-:W-:Y:S05]  /*f5b0*/  BSYNC.RECONVERGENT B1 ;  /* 0x0000000000017941 */ /* 0x000fea0003800200 */
.L_x_26207:
        /* <DEDUP_REMOVED lines=22> */
.L_x_26218:
        /* <DEDUP_REMOVED lines=13> */
.L_x_26220:
[----:B------:R-:W-:Y:S05]  /*f7f0*/  BSYNC.RECONVERGENT B3 ;  /* 0x0000000000037941 */ /* 0x000fea0003800200 */
.L_x_26219:
        /* <DEDUP_REMOVED lines=60> */
.L_x_26217:
[----:B------:R-:W-:Y:S05]  /*fbc0*/  BSYNC.RECONVERGENT B2 ;  /* 0x0000000000027941 */ /* 0x000fea0003800200 */
.L_x_26216:
[----:B------:R-:W-:Y:S01]  /*fbd0*/  HFMA2 R160, -RZ, RZ, 0.1171875, 0 ;  /* 0x2f800000ffa07431 */ /* 0x000fe200000001ff */
[----:B------:R-:W-:Y:S01]  /*fbe0*/  I2FP.F32.U32 R11, R11 ;  /* 0x0000000b000b7245 */ /* 0x000fe20000201000 */
[----:B------:R-:W-:Y:S02]  /*fbf0*/  HADD2.F32 R162, -RZ, R36.H1_H1 ;  /* 0x30000024ffa27230 */ /* 0x000fe40000004100 */
[----:B------:R-:W-:-:S03]  /*fc00*/  HADD2.F32 R163, -RZ, R32.H1_H1 ;  /* 0x30000020ffa37230 */ /* 0x000fc60000004100 */
[----:B------:R-:W-:Y:S01]  /*fc10*/  FMUL.FTZ R162, R162, UR11 ;  /* 0x0000000ba2a27c20 */ /* 0x000fe20008410000 */
[----:B------:R-:W-:-:S03]  /*fc20*/  FFMA.FTZ R11, R11, R160, 1.1641532182693481445e-10 ;  /* 0x2f0000000b0b7423 */ /* 0x000fc600000100a0 */
[----:B------:R-:W-:Y:S02]  /*fc30*/  FMUL.FTZ R162, R162, UR10 ;  /* 0x0000000aa2a27c20 */ /* 0x000fe40008410000 */
[----:B------:R-:W-:-:S04]  /*fc40*/  FSETP.GTU.FTZ.AND P3, PT, R11, UR8, PT ;  /* 0x000000080b007c0b */ /* 0x000fc8000bf7c000 */
[----:B------:R-:W-:Y:S02]  /*fc50*/  FSEL R164, R162, RZ, !P3 ;  /* 0x000000ffa2a47208 */ /* 0x000fe40005800000 */
[----:B------:R-:W-:-:S03]  /*fc60*/  SEL R11, RZ, 0x1, P3 ;  /* 0x00000001ff0b7807 */ /* 0x000fc60001800000 */
[----:B------:R-:W-:-:S07]  /*fc70*/  FFMA.FTZ R164, R164, R93, R163 ;  /* 0x0000005da4a47223 */ /* 0x000fce00000100a3 */
.L_x_26215:
[----:B------:R-:W-:Y:S05]  /*fc80*/  BSYNC.RECONVERGENT B1 ;  /* 0x0000000000017941 */ /* 0x000fea0003800200 */
.L_x_26214:
        /* <DEDUP_REMOVED lines=22> */
.L_x_26225:
        /* <DEDUP_REMOVED lines=13> */
.L_x_26227:
[----:B------:R-:W-:Y:S05]  /*fec0*/  BSYNC.RECONVERGENT B3 ;  /* 0x0000000000037941 */ /* 0x000fea0003800200 */
.L_x_26226:
        /* <DEDUP_REMOVED lines=60> */
.L_x_26224:
[----:B------:R-:W-:Y:S05]  /*10290*/  BSYNC.RECONVERGENT B2 ;  /* 0x0000000000027941 */ /* 0x000fea0003800200 */
.L_x_26223:
        /* <DEDUP_REMOVED lines=11> */
.L_x_26222:
[----:B------:R-:W-:Y:S05]  /*10350*/  BSYNC.RECONVERGENT B1 ;  /* 0x0000000000017941 */ /* 0x000fea0003800200 */
.L_x_26221:
        /* <DEDUP_REMOVED lines=22> */
.L_x_26232:
        /* <DEDUP_REMOVED lines=13> */
.L_x_26234:
[----:B------:R-:W-:Y:S05]  /*10590*/  BSYNC.RECONVERGENT B3 ;  /* 0x0000000000037941 */ /* 0x000fea0003800200 */
.L_x_26233:
        /* <DEDUP_REMOVED lines=60> */
.L_x_26231:
[----:B------:R-:W-:Y:S05]  /*10960*/  BSYNC.RECONVERGENT B2 ;  /* 0x0000000000027941 */ /* 0x000fea0003800200 */
.L_x_26230:
        /* <DEDUP_REMOVED lines=11> */
.L_x_26229:
[----:B------:R-:W-:Y:S05]  /*10a20*/  BSYNC.RECONVERGENT B1 ;  /* 0x0000000000017941 */ /* 0x000fea0003800200 */
.L_x_26228:
        /* <DEDUP_REMOVED lines=22> */
.L_x_26239:
        /* <DEDUP_REMOVED lines=13> */
.L_x_26241:
[----:B------:R-:W-:Y:S05]  /*10c60*/  BSYNC.RECONVERGENT B3 ;  /* 0x0000000000037941 */ /* 0x000fea0003800200 */
.L_x_26240:
        /* <DEDUP_REMOVED lines=60> */
.L_x_26238:
[----:B------:R-:W-:Y:S05]  /*11030*/  BSYNC.RECONVERGENT B2 ;  /* 0x0000000000027941 */ /* 0x000fea0003800200 */
.L_x_26237:
        /* <DEDUP_REMOVED lines=11> */
.L_x_26236:
[----:B------:R-:W-:Y:S05]  /*110f0*/  BSYNC.RECONVERGENT B1 ;  /* 0x0000000000017941 */ /* 0x000fea0003800200 */
.L_x_26235:
        /* <DEDUP_REMOVED lines=22> */
.L_x_26246:
        /* <DEDUP_REMOVED lines=13> */
.L_x_26248:
[----:B------:R-:W-:Y:S05]  /*11330*/  BSYNC.RECONVERGENT B3 ;  /* 0x0000000000037941 */ /* 0x000fea0003800200 */
.L_x_26247:
        /* <DEDUP_REMOVED lines=60> */
.L_x_26245:
[----:B------:R-:W-:Y:S05]  /*11700*/  BSYNC.RECONVERGENT B2 ;  /* 0x0000000000027941 */ /* 0x000fea0003800200 */
.L_x_26244:
        /* <DEDUP_REMOVED lines=11> */
.L_x_26243:
[----:B------:R-:W-:Y:S05]  /*117c0*/  BSYNC.RECONVERGENT B1 ;  /* 0x0000000000017941 */ /* 0x000fea0003800200 */
.L_x_26242:
        /* <DEDUP_REMOVED lines=22> */
.L_x_26253:
        /* <DEDUP_REMOVED lines=13> */
.L_x_26255:
[----:B------:R-:W-:Y:S05]  /*11a00*/  BSYNC.RECONVERGENT B3 ;  /* 0x0000000000037941 */ /* 0x000fea0003800200 */
.L_x_26254:
        /* <DEDUP_REMOVED lines=60> */
.L_x_26252:
[----:B------:R-:W-:Y:S05]  /*11dd0*/  BSYNC.RECONVERGENT B2 ;  /* 0x0000000000027941 */ /* 0x000fea0003800200 */
.L_x_26251:
        /* <DEDUP_REMOVED lines=11> */
.L_x_26250:
[----:B------:R-:W-:Y:S05]  /*11e90*/  BSYNC.RECONVERGENT B1 ;  /* 0x0000000000017941 */ /* 0x000fea0003800200 */
.L_x_26249:
        /* <DEDUP_REMOVED lines=22> */
.L_x_26260:
        /* <DEDUP_REMOVED lines=13> */
.L_x_26262:
[----:B------:R-:W-:Y:S05]  /*120d0*/  BSYNC.RECONVERGENT B3 ;  /* 0x0000000000037941 */ /* 0x000fea0003800200 */
.L_x_26261:
        /* <DEDUP_REMOVED lines=60> */
.L_x_26259:
[----:B------:R-:W-:Y:S05]  /*124a0*/  BSYNC.RECONVERGENT B2 ;  /* 0x0000000000027941 */ /* 0x000fea0003800200 */
.L_x_26258:
[----:B------:R-:W-:Y:S01]  /*124b0*/  I2FP.F32.U32 R160, R161 ;  /* 0x000000a100a07245 */ /* 0x000fe20000201000 */
[----:B------:R-:W-:Y:S02]  /*124c0*/  HFMA2 R161, -RZ, RZ, 0.1171875, 0 ;  /* 0x2f800000ffa17431 */ /* 0x000fe400000001ff */
        /* <DEDUP_REMOVED lines=9> */
.L_x_26257:
[----:B------:R-:W-:Y:S05]  /*12560*/  BSYNC.RECONVERGENT B1 ;  /* 0x0000000000017941 */ /* 0x000fea0003800200 */
.L_x_26256:
[----:B------:R-:W-:Y:S02]  /*12570*/  F2FP.F16.F32.PACK_AB R163, RZ, R170 ;  /* 0x000000aaffa3723e */ /* 0x000fe400000000ff */
[----:B------:R-:W-:Y:S02]  /*12580*/  PRMT R162, R210, 0x5410, R211 ;  /* 0x00005410d2a27816 */ /* 0x000fe400000000d3 */
[----:B------:R-:W-:Y:S02]  /*12590*/  PRMT R161, R209, 0x5410, R208 ;  /* 0x00005410d1a17816 */ /* 0x000fe400000000d0 */
[----:B------:R-:W-:Y:S02]  /*125a0*/  PRMT R160, R207, 0x5410, R204 ;  /* 0x00005410cfa07816 */ /* 0x000fe400000000cc */
[----:B------:R-:W-:Y:S01]  /*125b0*/  PRMT R163, R213, 0x5410, R163 ;  /* 0x00005410d5a37816 */ /* 0x000fe200000000a3 */
[----:B------:R-:W-:Y:S06]  /*125c0*/  BRA `(.L_x_26263) ;  /* 0x0000003400207947 */ /* 0x000fec0003800000 */
.L_x_26206:
        /* <DEDUP_REMOVED lines=21> */
.L_x_26268:
        /* <DEDUP_REMOVED lines=13> */
.L_x_26270:
[----:B------:R-:W-:Y:S05]  /*127f0*/  BSYNC.RECONVERGENT B3 ;  /* 0x0000000000037941 */ /* 0x000fea0003800200 */
.L_x_26269:
        /* <DEDUP_REMOVED lines=60> */
.L_x_26267:
[----:B------:R-:W-:Y:S05]  /*12bc0*/  BSYNC.RECONVERGENT B2 ;  /* 0x0000000000027941 */ /* 0x000fea0003800200 */
.L_x_26266:
        /* <DEDUP_REMOVED lines=10> */
.L_x_26265:
[----:B------:R-:W-:Y:S05]  /*12c70*/  BSYNC.RECONVERGENT B1 ;  /* 0x0000000000017941 */ /* 0x000fea0003800200 */
.L_x_26264:
        /* <DEDUP_REMOVED lines=18> */
.L_x_26275:
        /* <DEDUP_REMOVED lines=13> */
.L_x_26277:
[----:B------:R-:W-:Y:S05]  /*12e70*/  BSYNC.RECONVERGENT B3 ;  /* 0x0000000000037941 */ /* 0x000fea0003800200 */
.L_x_26276:
        /* <DEDUP_REMOVED lines=60> */
.L_x_26274:
[----:B------:R-:W-:Y:S05]  /*13240*/  BSYNC.RECONVERGENT B2 ;  /* 0x0000000000027941 */ /* 0x000fea0003800200 */
.L_x_26273:
        /* <DEDUP_REMOVED lines=10> */
.L_x_26272:
[----:B------:R-:W-:Y:S05]  /*132f0*/  BSYNC.RECONVERGENT B1 ;  /* 0x0000000000017941 */ /* 0x000fea0003800200 */
.L_x_26271:
        /* <DEDUP_REMOVED lines=18> */
.L_x_26282:
        /* <DEDUP_REMOVED lines=13> */
.L_x_26284:
[----:B------:R-:W-:Y:S05]  /*134f0*/  BSYNC.RECONVERGENT B3 ;  /* 0x0000000000037941 */ /* 0x000fea0003800200 */
.L_x_26283:
        /* <DEDUP_REMOVED lines=60> */
.L_x_26281:
[----:B------:R-:W-:Y:S05]  /*138c0*/  BSYNC.RECONVERGENT B2 ;  /* 0x0000000000027941 */ /* 0x000fea0003800200 */
.L_x_26280:
        /* <DEDUP_REMOVED lines=10> */
.L_x_26279:
[----:B------:R-:W-:Y:S05]  /*13970*/  BSYNC.RECONVERGENT B1 ;  /* 0x0000000000017941 */ /* 0x000fea0003800200 */
.L_x_26278:
        /* <DEDUP_REMOVED lines=18> */
.L_x_26289:
        /* <DEDUP_REMOVED lines=13> */
.L_x_26291:
[----:B------:R-:W-:Y:S05]  /*13b70*/  BSYNC.RECONVERGENT B3 ;  /* 0x0000000000037941 */ /* 0x000fea0003800200 */
.L_x_26290:
        /* <DEDUP_REMOVED lines=60> */
.L_x_26288:
[----:B------:R-:W-:Y:S05]  /*13f40*/  BSYNC.RECONVERGENT B2 ;  /* 0x0000000000027941 */ /* 0x000fea0003800200 */
.L_x_26287:
        /* <DEDUP_REMOVED lines=10> */
.L_x_26286:
[----:B------:R-:W-:Y:S05]  /*13ff0*/  BSYNC.RECONVERGENT B1 ;  /* 0x0000000000017941 */ /* 0x000fea0003800200 */
.L_x_26285:
        /* <DEDUP_REMOVED lines=18> */
.L_x_26296:
        /* <DEDUP_REMOVED lines=13> */
.L_x_26298:
[----:B------:R-:W-:Y:S05]  /*141f0*/  BSYNC.RECONVERGENT B3 ;  /* 0x0000000000037941 */ /* 0x000fea0003800200 */
.L_x_26297:
        /* <DEDUP_REMOVED lines=60> */
.L_x_26295:
[----:B------:R-:W-:Y:S05]  /*145c0*/  BSYNC.RECONVERGENT B2 ;  /* 0x0000000000027941 */ /* 0x000fea0003800200 */
.L_x_26294:
        /* <DEDUP_REMOVED lines=10> */
.L_x_26293:
[----:B------:R-:W-:Y:S05]  /*14670*/  BSYNC.RECONVERGENT B1 ;  /* 0x0000000000017941 */ /* 0x000fea0003800200 */
.L_x_26292:
        /* <DEDUP_REMOVED lines=18> */
.L_x_26303:
        /* <DEDUP_REMOVED lines=13> */
.L_x_26305:
[----:B------:R-:W-:Y:S05]  /*14870*/  BSYNC.RECONVERGENT B3 ;  /* 0x0000000000037941 */ /* 0x000fea0003800200 */
.L_x_26304:
        /* <DEDUP_REMOVED lines=60> */
.L_x_26302:
[----:B------:R-:W-:Y:S05]  /*14c40*/  BSYNC.RECONVERGENT B2 ;  /* 0x0000000000027941 */ /* 0x000fea0003800200 */
.L_x_26301:
        /* <DEDUP_REMOVED lines=10> */
.L_x_26300:
[----:B------:R-:W-:Y:S05]  /*14cf0*/  BSYNC.RECONVERGENT B1 ;  /* 0x0000000000017941 */ /* 0x000fea0003800200 */
.L_x_26299:
        /* <DEDUP_REMOVED lines=18> */
.L_x_26310:
        /* <DEDUP_REMOVED lines=13> */
.L_x_26312:
[----:B------:R-:W-:Y:S05]  /*14ef0*/  BSYNC.RECONVERGENT B3 ;  /* 0x0000000000037941 */ /* 0x000fea0003800200 */
.L_x_26311:
        /* <DEDUP_REMOVED lines=60> */
.L_x_26309:
[----:B------:R-:W-:Y:S05]  /*152c0*/  BSYNC.RECONVERGENT B2 ;  /* 0x0000000000027941 */ /* 0x000fea0003800200 */
.L_x_26308:
        /* <DEDUP_REMOVED lines=10> */
.L_x_26307:
[----:B------:R-:W-:Y:S05]  /*15370*/  BSYNC.RECONVERGENT B1 ;  /* 0x0000000000017941 */ /* 0x000fea0003800200 */
.L_x_26306:
        /* <DEDUP_REMOVED lines=18> */
.L_x_26317:
        /* <DEDUP_REMOVED lines=13> */
.L_x_26319:
[----:B------:R-:W-:Y:S05]  /*15570*/  BSYNC.RECONVERGENT B3 ;  /* 0x0000000000037941 */ /* 0x000fea0003800200 */
.L_x_26318:
        /* <DEDUP_REMOVED lines=60> */
.L_x_26316:
[----:B------:R-:W-:Y:S05]  /*15940*/  BSYNC.RECONVERGENT B2 ;  /* 0x0000000000027941 */ /* 0x000fea0003800200 */
.L_x_26315:
        /* <DEDUP_REMOVED lines=10> */
.L_x_26314:
[----:B------:R-:W-:Y:S05]  /*159f0*/  BSYNC.RECONVERGENT B1 ;  /* 0x0000000000017941 */ /* 0x000fea0003800200 */
.L_x_26313:
[----:B------:R-:W-:Y:S02]  /*15a00*/  F2FP.F16.F32.PACK_AB R163, RZ, R170 ;  /* 0x000000aaffa3723e */ /* 0x000fe400000000ff */
[----:B------:R-:W-:Y:S02]  /*15a10*/  PRMT R162, R210, 0x5410, R211 ;  /* 0x00005410d2a27816 */ /* 0x000fe400000000d3 */
[----:B------:R-:W-:Y:S02]  /*15a20*/  PRMT R161, R209, 0x5410, R208 ;  /* 0x00005410d1a17816 */ /* 0x000fe400000000d0 */
[----:B------:R-:W-:Y:S02]  /*15a30*/  PRMT R160, R207, 0x5410, R204 ;  /* 0x00005410cfa07816 */ /* 0x000fe400000000cc */
[----:B------:R-:W-:-:S07]  /*15a40*/  PRMT R163, R212, 0x5410, R163 ;  /* 0x00005410d4a37816 */ /* 0x000fce00000000a3 */
.L_x_26263:
        /* <DEDUP_REMOVED lines=26> */
.L_x_26321:
[----:B------:R-:W-:Y:S05]  /*15bf0*/  BSYNC.RECONVERGENT B1 ;  /* 0x0000000000017941 */ /* 0x000fea0003800200 */
.L_x_26320:
[----:B------:R-:W-:Y:S01]  /*15c00*/  VIADD R191, R191, 0x20 ;  /* 0x00000020bfbf7836 */ /* 0x000fe20000000000 */
[----:B------:R-:W-:-:S07]  /*15c10*/  IADD3 R197, PT, PT, R197, 0x20, RZ ;  /* 0x00000020c5c57810 */ /* 0x000fce0007ffe0ff */
.L_x_26205:
[----:B------:R-:W-:Y:S05]  /*15c20*/  BSYNC.RECONVERGENT B0 ;  /* 0x0000000000007941 */ /* 0x000fea0003800200 */
.L_x_26204:
        /* <DEDUP_REMOVED lines=35> */
.L_x_26329:
        /* <DEDUP_REMOVED lines=13> */
.L_x_26331:
[----:B------:R-:W-:Y:S05]  /*15f30*/  BSYNC.RECONVERGENT B3 ;  /* 0x0000000000037941 */ /* 0x000fea0003800200 */
.L_x_26330:
        /* <DEDUP_REMOVED lines=60> */
.L_x_26328:
[----:B------:R-:W-:Y:S05]  /*16300*/  BSYNC.RECONVERGENT B2 ;  /* 0x0000000000027941 */ /* 0x000fea0003800200 */
.L_x_26327:
        /* <DEDUP_REMOVED lines=11> */
.L_x_26326:
[----:B------:R-:W-:Y:S05]  /*163c0*/  BSYNC.RECONVERGENT B1 ;  /* 0x0000000000017941 */ /* 0x000fea0003800200 */
.L_x_26325:
        /* <DEDUP_REMOVED lines=22> */
.L_x_26336:
        /* <DEDUP_REMOVED lines=13> */
.L_x_26338:
[----:B------:R-:W-:Y:S05]  /*16600*/  BSYNC.RECONVERGENT B3 ;  /* 0x0000000000037941 */ /* 0x000fea0003800200 */
.L_x_26337:
        /* <DEDUP_REMOVED lines=60> */
.L_x_26335:
[----:B------:R-:W-:Y:S05]  /*169d0*/  BSYNC.RECONVERGENT B2 ;  /* 0x0000000000027941 */ /* 0x000fea0003800200 */
.L_x_26334:
        /* <DEDUP_REMOVED lines=11> */
.L_x_26333:
[----:B------:R-:W-:Y:S05]  /*16a90*/  BSYNC.RECONVERGENT B1 ;  /* 0x0000000000017941 */ /* 0x000fea0003800200 */
.L_x_26332:
        /* <DEDUP_REMOVED lines=22> */
.L_x_26343:
        /* <DEDUP_REMOVED lines=13> */
.L_x_26345:
[----:B------:R-:W-:Y:S05]  /*16cd0*/  BSYNC.RECONVERGENT B3 ;  /* 0x0000000000037941 */ /* 0x000fea0003800200 */
.L_x_26344:
        /* <DEDUP_REMOVED lines=60> */
.L_x_26342:
[----:B------:R-:W-:Y:S05]  /*170a0*/  BSYNC.RECONVERGENT B2 ;  /* 0x0000000000027941 */ /* 0x000fea0003800200 */
.L_x_26341:
        /* <DEDUP_REMOVED lines=11> */
.L_x_26340:
[----:B------:R-:W-:Y:S05]  /*17160*/  BSYNC.RECONVERGENT B1 ;  /* 0x0000000000017941 */ /* 0x000fea0003800200 */
.L_x_26339:
        /* <DEDUP_REMOVED lines=22> */
.L_x_26350:
        /* <DEDUP_REMOVED lines=13> */
.L_x_26352:
[----:B------:R-:W-:Y:S05]  /*173a0*/  BSYNC.RECONVERGENT B3 ;  /* 0x0000000000037941 */ /* 0x000fea0003800200 */
.L_x_26351:
        /* <DEDUP_REMOVED lines=60> */
.L_x_26349:
[----:B------:R-:W-:Y:S05]  /*17770*/  BSYNC.RECONVERGENT B2 ;  /* 0x0000000000027941 */ /* 0x000fea0003800200 */
.L_x_26348:
        /* <DEDUP_REMOVED lines=11> */
.L_x_26347:
[----:B------:R-:W-:Y:S05]  /*17830*/  BSYNC.RECONVERGENT B1 ;  /* 0x0000000000017941 */ /* 0x000fea0003800200 */
.L_x_26346:
        /* <DEDUP_REMOVED lines=22> */
.L_x_26357:
        /* <DEDUP_REMOVED lines=13> */
.L_x_26359:
[----:B------:R-:W-:Y:S05]  /*17a70*/  BSYNC.RECONVERGENT B3 ;  /* 0x0000000000037941 */ /* 0x000fea0003800200 */
.L_x_26358:
        /* <DEDUP_REMOVED lines=60> */
.L_x_26356:
[----:B------:R-:W-:Y:S05]  /*17e40*/  BSYNC.RECONVERGENT B2 ;  /* 0x0000000000027941 */ /* 0x000fea0003800200 */
.L_x_26355:
        /* <DEDUP_REMOVED lines=11> */
.L_x_26354:
[----:B------:R-:W-:Y:S05]  /*17f00*/  BSYNC.RECONVERGENT B1 ;  /* 0x0000000000017941 */ /* 0x000fea0003800200 */
.L_x_26353:
        /* <DEDUP_REMOVED lines=22> */
.L_x_26364:
        /* <DEDUP_REMOVED lines=13> */
.L_x_26366:
[----:B------:R-:W-:Y:S05]  /*18140*/  BSYNC.RECONVERGENT B3 ;  /* 0x0000000000037941 */ /* 0x000fea0003800200 */
.L_x_26365:
        /* <DEDUP_REMOVED lines=60> */
.L_x_26363:
[----:B------:R-:W-:Y:S05]  /*18510*/  BSYNC.RECONVERGENT B2 ;  /* 0x0000000000027941 */ /* 0x000fea0003800200 */
.L_x_26362:
        /* <DEDUP_REMOVED lines=11> */
.L_x_26361:
[----:B------:R-:W-:Y:S05]  /*185d0*/  BSYNC.RECONVERGENT B1 ;  /* 0x0000000000017941 */ /* 0x000fea0003800200 */
.L_x_26360:
        /* <DEDUP_REMOVED lines=22> */
.L_x_26371:
        /* <DEDUP_REMOVED lines=13> */
.L_x_26373:
[----:B------:R-:W-:Y:S05]  /*18810*/  BSYNC.RECONVERGENT B3 ;  /* 0x0000000000037941 */ /* 0x000fea0003800200 */
.L_x_26372:
        /* <DEDUP_REMOVED lines=60> */
.L_x_26370:
[----:B------:R-:W-:Y:S05]  /*18be0*/  BSYNC.RECONVERGENT B2 ;  /* 0x0000000000027941 */ /* 0x000fea0003800200 */
.L_x_26369:
        /* <DEDUP_REMOVED lines=11> */
.L_x_26368:
[----:B------:R-:W-:Y:S05]  /*18ca0*/  BSYNC.RECONVERGENT B1 ;  /* 0x0000000000017941 */ /* 0x000fea0003800200 */
.L_x_26367:
        /* <DEDUP_REMOVED lines=22> */
.L_x_26378:
        /* <DEDUP_REMOVED lines=13> */
.L_x_26380:
[----:B------:R-:W-:Y:S05]  /*18ee0*/  BSYNC.RECONVERGENT B3 ;  /* 0x0000000000037941 */ /* 0x000fea0003800200 */
.L_x_26379:
        /* <DEDUP_REMOVED lines=59> */
.L_x_26377:
[----:B------:R-:W-:Y:S05]  /*192a0*/  BSYNC.RECONVERGENT B2 ;  /* 0x0000000000027941 */ /* 0x000fea0003800200 */
.L_x_26376:
[----:B------:R-:W-:Y:S01]  /*192b0*/  I2FP.F32.U32 R160, R161 ;  /* 0x000000a100a07245 */ /* 0x000fe20000201000 */
[----:B------:R-:W-:Y:S02]  /*192c0*/  HADD2.F32 R162, -RZ, R39.H1_H1 ;  /* 0x30000027ffa27230 */ /* 0x000fe40000004100 */
        /* <DEDUP_REMOVED lines=9> */
.L_x_26375:
[----:B------:R-:W-:Y:S05]  /*19360*/  BSYNC.RECONVERGENT B1 ;  /* 0x0000000000017941 */ /* 0x000fea0003800200 */
.L_x_26374:
[----:B------:R-:W-:Y:S02]  /*19370*/  F2FP.F16.F32.PACK_AB R163, RZ, R205 ;  /* 0x000000cdffa3723e */ /* 0x000fe400000000ff */
[----:B------:R-:W-:Y:S02]  /*19380*/  PRMT R162, R211, 0x5410, R212 ;  /* 0x00005410d3a27816 */ /* 0x000fe400000000d4 */
[----:B------:R-:W-:Y:S02]  /*19390*/  PRMT R161, R209, 0x5410, R210 ;  /* 0x00005410d1a17816 */ /* 0x000fe400000000d2 */
[----:B------:R-:W-:Y:S02]  /*193a0*/  PRMT R160, R208, 0x5410, R207 ;  /* 0x00005410d0a07816 */ /* 0x000fe400000000cf */
[----:B------:R-:W-:Y:S01]  /*193b0*/  PRMT R163, R214, 0x5410, R163 ;  /* 0x00005410d6a37816 */ /* 0x000fe200000000a3 */
[----:B------:R-:W-:Y:S06]  /*193c0*/  BRA `(.L_x_26381) ;  /* 0x0000003400207947 */ /* 0x000fec0003800000 */
.L_x_26324:
        /* <DEDUP_REMOVED lines=21> */
.L_x_26386:
        /* <DEDUP_REMOVED lines=13> */
.L_x_26388:
[----:B------:R-:W-:Y:S05]  /*195f0*/  BSYNC.RECONVERGENT B3 ;  /* 0x0000000000037941 */ /* 0x000fea0003800200 */
.L_x_26387:
        /* <DEDUP_REMOVED lines=59> */
.L_x_26385:
[----:B------:R-:W-:Y:S05]  /*199b0*/  BSYNC.RECONVERGENT B2 ;  /* 0x0000000000027941 */ /* 0x000fea0003800200 */
.L_x_26384:
        /* <DEDUP_REMOVED lines=10> */
.L_x_26383:
[----:B------:R-:W-:Y:S05]  /*19a60*/  BSYNC.RECONVERGENT B1 ;  /* 0x0000000000017941 */ /* 0x000fea0003800200 */
.L_x_26382:
        /* <DEDUP_REMOVED lines=18> */
.L_x_26393:
        /* <DEDUP_REMOVED lines=13> */
.L_x_26395:
[----:B------:R-:W-:Y:S05]  /*19c60*/  BSYNC.RECONVERGENT B3 ;  /* 0x0000000000037941 */ /* 0x000fea0003800200 */
.L_x_26394:
        /* <DEDUP_REMOVED lines=60> */
.L_x_26392:
[----:B------:R-:W-:Y:S05]  /*1a030*/  BSYNC.RECONVERGENT B2 ;  /* 0x0000000000027941 */ /* 0x000fea0003800200 */
.L_x_26391:
        /* <DEDUP_REMOVED lines=10> */
.L_x_26390:
[----:B------:R-:W-:Y:S05]  /*1a0e0*/  BSYNC.RECONVERGENT B1 ;  /* 0x0000000000017941 */ /* 0x000fea0003800200 */
.L_x_26389:
        /* <DEDUP_REMOVED lines=18> */
.L_x_26400:
        /* <DEDUP_REMOVED lines=13> */
.L_x_26402:
[----:B------:R-:W-:Y:S05]  /*1a2e0*/  BSYNC.RECONVERGENT B3 ;  /* 0x0000000000037941 */ /* 0x000fea0003800200 */
.L_x_26401:
        /* <DEDUP_REMOVED lines=60> */
.L_x_26399:
[----:B------:R-:W-:Y:S05]  /*1a6b0*/  BSYNC.RECONVERGENT B2 ;  /* 0x0000000000027941 */ /* 0x000fea0003800200 */
.L_x_26398:
        /* <DEDUP_REMOVED lines=10> */
.L_x_26397:
[----:B------:R-:W-:Y:S05]  /*1a760*/  BSYNC.RECONVERGENT B1 ;  /* 0x0000000000017941 */ /* 0x000fea0003800200 */
.L_x_26396:
        /* <DEDUP_REMOVED lines=18> */
.L_x_26407:
        /* <DEDUP_REMOVED lines=13> */
.L_x_26409:
[----:B------:R-:W-:Y:S05]  /*1a960*/  BSYNC.RECONVERGENT B3 ;  /* 0x0000000000037941 */ /* 0x000fea0003800200 */
.L_x_26408:
        /* <DEDUP_REMOVED lines=60> */
.L_x_26406:
[----:B------:R-:W-:Y:S05]  /*1ad30*/  BSYNC.RECONVERGENT B2 ;  /* 0x0000000000027941 */ /* 0x000fea0003800200 */
.L_x_26405:
        /* <DEDUP_REMOVED lines=10> */
.L_x_26404:
[----:B------:R-:W-:Y:S05]  /*1ade0*/  BSYNC.RECONVERGENT B1 ;  /* 0x0000000000017941 */ /* 0x000fea0003800200 */
.L_x_26403:
        /* <DEDUP_REMOVED lines=18> */
.L_x_26414:
        /* <DEDUP_REMOVED lines=13> */
.L_x_26416:
[----:B------:R-:W-:Y:S05]  /*1afe0*/  BSYNC.RECONVERGENT B3 ;  /* 0x0000000000037941 */ /* 0x000fea0003800200 */
.L_x_26415:
        /* <DEDUP_REMOVED lines=60> */
.L_x_26413:
[----:B------:R-:W-:Y:S05]  /*1b3b0*/  BSYNC.RECONVERGENT B2 ;  /* 0x0000000000027941 */ /* 0x000fea0003800200 */
.L_x_26412:
        /* <DEDUP_REMOVED lines=10> */
.L_x_26411:
[----:B------:R-:W-:Y:S05]  /*1b460*/  BSYNC.RECONVERGENT B1 ;  /* 0x0000000000017941 */ /* 0x000fea0003800200 */
.L_x_26410:
        /* <DEDUP_REMOVED lines=18> */
.L_x_26421:
        /* <DEDUP_REMOVED lines=13> */
.L_x_26423:
[----:B------:R-:W-:Y:S05]  /*1b660*/  BSYNC.RECONVERGENT B3 ;  /* 0x0000000000037941 */ /* 0x000fea0003800200 */
.L_x_26422:
        /* <DEDUP_REMOVED lines=60> */
.L_x_26420:
[----:B------:R-:W-:Y:S05]  /*1ba30*/  BSYNC.RECONVERGENT B2 ;  /* 0x0000000000027941 */ /* 0x000fea0003800200 */
.L_x_26419:
        /* <DEDUP_REMOVED lines=10> */
.L_x_26418:
[----:B------:R-:W-:Y:S05]  /*1bae0*/  BSYNC.RECONVERGENT B1 ;  /* 0x0000000000017941 */ /* 0x000fea0003800200 */
.L_x_26417:
        /* <DEDUP_REMOVED lines=18> */
.L_x_26428:
        /* <DEDUP_REMOVED lines=13> */
.L_x_26430:
[----:B------:R-:W-:Y:S05]  /*1bce0*/  BSYNC.RECONVERGENT B3 ;  /* 0x0000000000037941 */ /* 0x000fea0003800200 */
.L_x_26429:
        /* <DEDUP_REMOVED lines=60> */
.L_x_26427:
[----:B------:R-:W-:Y:S05]  /*1c0b0*/  BSYNC.RECONVERGENT B2 ;  /* 0x0000000000027941 */ /* 0x000fea0003800200 */
.L_x_26426:
        /* <DEDUP_REMOVED lines=10> */
.L_x_26425:
[----:B------:R-:W-:Y:S05]  /*1c160*/  BSYNC.RECONVERGENT B1 ;  /* 0x0000000000017941 */ /* 0x000fea0003800200 */
.L_x_26424:
        /* <DEDUP_REMOVED lines=18> */
.L_x_26435:
        /* <DEDUP_REMOVED lines=13> */
.L_x_26437:
[----:B------:R-:W-:Y:S05]  /*1c360*/  BSYNC.RECONVERGENT B3 ;  /* 0x0000000000037941 */ /* 0x000fea0003800200 */
.L_x_26436:
[----:B------:R-:W-:Y:S01]  /*1c370*/  IMAD.WIDE.U32 R192, R6, -0x326172a9, RZ ;  /* 0xcd9e8d5706c07825 */ /* 0x000fe200078e00ff */
[----:B------:R-:W-:-:S03]  /*1c380*/  LOP3.LUT R160, R7, R195, R175, 0x96, !PT ;  /* 0x000000c307a07212 */ /* 0x000fc600078e96af */
[----:B------:R-:W-:Y:S01]  /*1c390*/  HFMA2 R206, -RZ, RZ, 0, 0 ;  /* 0x00000000ffce7431 */ /* 0x000fe200000001ff */
        /* <DEDUP_REMOVED lines=56> */
[----:B------:R-:W-:Y:S01]  /*1c720*/  LOP3.LUT R203, R203, R192, R163, 0x96, !PT ;  /* 0x000000c0cbcb7212 */ /* 0x000fe200078e96a3 */
[----:B------:R-:W-:-:S07]  /*1c730*/  IMAD.MOV.U32 R204, RZ, RZ, R162 ;  /* 0x000000ffffcc7224 */ /* 0x000fce00078e00a2 */
.L_x_26434:
[----:B------:R-:W-:Y:S05]  /*1c740*/  BSYNC.RECONVERGENT B2 ;  /* 0x0000000000027941 */ /* 0x000fea0003800200 */
.L_x_26433:
        /* <DEDUP_REMOVED lines=10> */
.L_x_26432:
[----:B------:R-:W-:Y:S05]  /*1c7f0*/  BSYNC.RECONVERGENT B1 ;  /* 0x0000000000017941 */ /* 0x000fea0003800200 */
.L_x_26431:
[----:B------:R-:W-:Y:S02]  /*1c800*/  F2FP.F16.F32.PACK_AB R163, RZ, R205 ;  /* 0x000000cdffa3723e */ /* 0x000fe400000000ff */
[----:B------:R-:W-:Y:S02]  /*1c810*/  PRMT R162, R211, 0x5410, R212 ;  /* 0x00005410d3a27816 */ /* 0x000fe400000000d4 */
[----:B------:R-:W-:Y:S02]  /*1c820*/  PRMT R161, R209, 0x5410, R210 ;  /* 0x00005410d1a17816 */ /* 0x000fe400000000d2 */
[----:B------:R-:W-:Y:S02]  /*1c830*/  PRMT R160, R208, 0x5410, R207 ;  /* 0x00005410d0a07816 */ /* 0x000fe400000000cf */
[----:B------:R-:W-:-:S07]  /*1c840*/  PRMT R163, R213, 0x5410, R163 ;  /* 0x00005410d5a37816 */ /* 0x000fce00000000a3 */
.L_x_26381:
        /* <DEDUP_REMOVED lines=26> */
.L_x_26439:
[----:B------:R-:W-:Y:S05]  /*1c9f0*/  BSYNC.RECONVERGENT B1 ;  /* 0x0000000000017941 */ /* 0x000fea0003800200 */
.L_x_26438:
[----:B------:R-:W-:Y:S01]  /*1ca00*/  IADD3 R191, PT, PT, R191, 0x20, RZ ;  /* 0x00000020bfbf7810 */ /* 0x000fe20007ffe0ff */
[----:B------:R-:W-:-:S07]  /*1ca10*/  VIADD R197, R197, 0x20 ;  /* 0x00000020c5c57836 */ /* 0x000fce0000000000 */
.L_x_26323:
[----:B------:R-:W-:Y:S05]  /*1ca20*/  BSYNC.RECONVERGENT B0 ;  /* 0x0000000000007941 */ /* 0x000fea0003800200 */
.L_x_26322:
        /* <DEDUP_REMOVED lines=34> */
.L_x_26447:
        /* <DEDUP_REMOVED lines=13> */
.L_x_26449:
[----:B------:R-:W-:Y:S05]  /*1cd20*/  BSYNC.RECONVERGENT B3 ;  /* 0x0000000000037941 */ /* 0x000fea0003800200 */
.L_x_26448:
        /* <DEDUP_REMOVED lines=60> */
.L_x_26446:
[----:B------:R-:W-:Y:S05]  /*1d0f0*/  BSYNC.RECONVERGENT B2 ;  /* 0x0000000000027941 */ /* 0x000fea0003800200 */
.L_x_26445:
[----:B------:R-:W-:Y:S01]  /*1d100*/  I2FP.F32.U32 R9, R9 ;  /* 0x0000000900097245 */ /* 0x000fe20000201000 */
[----:B------:R-:W-:Y:S02]  /*1d110*/  HADD2.F32 R161, -RZ, R36.H0_H0 ;  /* 0x20000024ffa17230 */ /* 0x000fe40000004100 */
        /* <DEDUP_REMOVED lines=8> */
[----:B------:R-:W-:-:S07]  /*1d1a0*/  FFMA.FTZ R180, R161, R44, R180 ;  /* 0x0000002ca1b47223 */ /* 0x000fce00000100b4 */
.L_x_26444:
[----:B------:R-:W-:Y:S05]  /*1d1b0*/  BSYNC.RECONVERGENT B1 ;  /* 0x0000000000017941 */ /* 0x000fea0003800200 */
.L_x_26443:
        /* <DEDUP_REMOVED lines=22> */
.L_x_26454:
        /* <DEDUP_REMOVED lines=13> */
.L_x_26456:
[----:B------:R-:W-:Y:S05]  /*1d3f0*/  BSYNC.RECONVERGENT B3 ;  /* 0x0000000000037941 */ /* 0x000fea0003800200 */
.L_x_26455:
        /* <DEDUP_REMOVED lines=60> */
.L_x_26453:
[----:B------:R-:W-:Y:S05]  /*1d7c0*/  BSYNC.RECONVERGENT B2 ;  /* 0x0000000000027941 */ /* 0x000fea0003800200 */
.L_x_26452:
        /* <DEDUP_REMOVED lines=11> */
.L_x_26451:
[----:B------:R-:W-:Y:S05]  /*1d880*/  BSYNC.RECONVERGENT B1 ;  /* 0x0000000000017941 */ /* 0x000fea0003800200 */
.L_x_26450:
        /* <DEDUP_REMOVED lines=22> */
.L_x_26461:
        /* <DEDUP_REMOVED lines=13> */
.L_x_26463:
[----:B------:R-:W-:Y:S05]  /*1dac0*/  BSYNC.RECONVERGENT B3 ;  /* 0x0000000000037941 */ /* 0x000fea0003800200 */
.L_x_26462:
        /* <DEDUP_REMOVED lines=60> */
.L_x_26460:
[----:B------:R-:W-:Y:S05]  /*1de90*/  BSYNC.RECONVERGENT B2 ;  /* 0x0000000000027941 */ /* 0x000fea0003800200 */
.L_x_26459:
        /* <DEDUP_REMOVED lines=11> */
.L_x_26458:
[----:B------:R-:W-:Y:S05]  /*1df50*/  BSYNC.RECONVERGENT B1 ;  /* 0x0000000000017941 */ /* 0x000fea0003800200 */
.L_x_26457:
        /* <DEDUP_REMOVED lines=22> */
.L_x_26468:
        /* <DEDUP_REMOVED lines=13> */
.L_x_26470:
[----:B------:R-:W-:Y:S05]  /*1e190*/  BSYNC.RECONVERGENT B3 ;  /* 0x0000000000037941 */ /* 0x000fea0003800200 */
.L_x_26469:
        /* <DEDUP_REMOVED lines=60> */
.L_x_26467:
[----:B------:R-:W-:Y:S05]  /*1e560*/  BSYNC.RECONVERGENT B2 ;  /* 0x0000000000027941 */ /* 0x000fea0003800200 */
.L_x_26466:
        /* <DEDUP_REMOVED lines=11> */
.L_x_26465:
[----:B------:R-:W-:Y:S05]  /*1e620*/  BSYNC.RECONVERGENT B1 ;  /* 0x0000000000017941 */ /* 0x000fea0003800200 */
.L_x_26464:
        /* <DEDUP_REMOVED lines=22> */
.L_x_26475:
        /* <DEDUP_REMOVED lines=13> */
.L_x_26477:
[----:B------:R-:W-:Y:S05]  /*1e860*/  BSYNC.RECONVERGENT B3 ;  /* 0x0000000000037941 */ /* 0x000fea0003800200 */
.L_x_26476:
        /* <DEDUP_REMOVED lines=60> */
.L_x_26474:
[----:B------:R-:W-:Y:S05]  /*1ec30*/  BSYNC.RECONVERGENT B2 ;  /* 0x0000000000027941 */ /* 0x000fea0003800200 */
.L_x_26473:
        /* <DEDUP_REMOVED lines=11> */
.L_x_26472:
[----:B------:R-:W-:Y:S05]  /*1ecf0*/  BSYNC.RECONVERGENT B1 ;  /* 0x0000000000017941 */ /* 0x000fea0003800200 */
.L_x_26471:
        /* <DEDUP_REMOVED lines=22> */
.L_x_26482:
        /* <DEDUP_REMOVED lines=13> */
.L_x_26484:
[----:B------:R-:W-:Y:S05]  /*1ef30*/  BSYNC.RECONVERGENT B3 ;  /* 0x0000000000037941 */ /* 0x000fea0003800200 */
.L_x_26483:
        /* <DEDUP_REMOVED lines=60> */
.L_x_26481:
[----:B------:R-:W-:Y:S05]  /*1f300*/  BSYNC.RECONVERGENT B2 ;  /* 0x0000000000027941 */ /* 0x000fea0003800200 */
.L_x_26480:
        /* <DEDUP_REMOVED lines=11> */
.L_x_26479:
[----:B------:R-:W-:Y:S05]  /*1f3c0*/  BSYNC.RECONVERGENT B1 ;  /* 0x0000000000017941 */ /* 0x000fea0003800200 */
.L_x_26478:
        /* <DEDUP_REMOVED lines=22> */
.L_x_26489:
        /* <DEDUP_REMOVED lines=13> */
.L_x_26491:
[----:B------:R-:W-:Y:S05]  /*1f600*/  BSYNC.RECONVERGENT B3 ;  /* 0x0000000000037941 */ /* 0x000fea0003800200 */
.L_x_26490:
        /* <DEDUP_REMOVED lines=60> */
.L_x_26488:
[----:B------:R-:W-:Y:S05]  /*1f9d0*/  BSYNC.RECONVERGENT B2 ;  /* 0x0000000000027941 */ /* 0x000fea0003800200 */
.L_x_26487:
        /* <DEDUP_REMOVED lines=11> */
.L_x_26486:
[----:B------:R-:W-:Y:S05]  /*1fa90*/  BSYNC.RECONVERGENT B1 ;  /* 0x0000000000017941 */ /* 0x000fea0003800200 */
.L_x_26485:
        /* <DEDUP_REMOVED lines=22> */
.L_x_26496:
        /* <DEDUP_REMOVED lines=13> */
.L_x_26498:
[----:B------:R-:W-:Y:S05]  /*1fcd0*/  BSYNC.RECONVERGENT B3 ;  /* 0x0000000000037941 */ /* 0x000fea0003800200 */
.L_x_26497:
        /* <DEDUP_REMOVED lines=59> */
.L_x_26495:
[----:B------:R-:W-:Y:S05]  /*20090*/  BSYNC.RECONVERGENT B2 ;  /* 0x0000000000027941 */ /* 0x000fea0003800200 */
.L_x_26494:
[----:B------:R-:W-:Y:S01]  /*200a0*/  I2FP.F32.U32 R160, R161 ;  /* 0x000000a100a07245 */ /* 0x000fe20000201000 */
[----:B------:R-:W-:Y:S02]  /*200b0*/  HFMA2 R161, -RZ, RZ, 0.1171875, 0 ;  /* 0x2f800000ffa17431 */ /* 0x000fe400000001ff */
        /* <DEDUP_REMOVED lines=9> */
.L_x_26493:
[----:B------:R-:W-:Y:S05]  /*20150*/  BSYNC.RECONVERGENT B1 ;  /* 0x0000000000017941 */ /* 0x000fea0003800200 */
.L_x_26492:
[----:B------:R-:W-:Y:S02]  /*20160*/  F2FP.F16.F32.PACK_AB R163, RZ, R187 ;  /* 0x000000bbffa3723e */ /* 0x000fe400000000ff */
[----:B------:R-:W-:Y:S02]  /*20170*/  PRMT R162, R211, 0x5410, R212 ;  /* 0x00005410d3a27816 */ /* 0x000fe400000000d4 */
[----:B------:R-:W-:Y:S02]  /*20180*/  PRMT R161, R210, 0x5410, R207 ;  /* 0x00005410d2a17816 */ /* 0x000fe400000000cf */
[----:B------:R-:W-:Y:S02]  /*20190*/  PRMT R160, R204, 0x5410, R199 ;  /* 0x00005410cca07816 */ /* 0x000fe400000000c7 */
[----:B------:R-:W-:Y:S01]  /*201a0*/  PRMT R163, R214, 0x5410, R163 ;  /* 0x00005410d6a37816 */ /* 0x000fe200000000a3 */
[----:B------:R-:W-:Y:S06]  /*201b0*/  BRA `(.L_x_26499) ;  /* 0x0000003400207947 */ /* 0x000fec0003800000 */
.L_x_26442:
        /* <DEDUP_REMOVED lines=21> */
.L_x_26504:
        /* <DEDUP_REMOVED lines=13> */
.L_x_26506:
[----:B------:R-:W-:Y:S05]  /*203e0*/  BSYNC.RECONVERGENT B3 ;  /* 0x0000000000037941 */ /* 0x000fea0003800200 */
.L_x_26505:
        /* <DEDUP_REMOVED lines=59> */
.L_x_26503:
[----:B------:R-:W-:Y:S05]  /*207a0*/  BSYNC.RECONVERGENT B2 ;  /* 0x0000000000027941 */ /* 0x000fea0003800200 */
.L_x_26502:
        /* <DEDUP_REMOVED lines=10> */
.L_x_26501:
[----:B------:R-:W-:Y:S05]  /*20850*/  BSYNC.RECONVERGENT B1 ;  /* 0x0000000000017941 */ /* 0x000fea0003800200 */
.L_x_26500:
        /* <DEDUP_REMOVED lines=18> */
.L_x_26511:
        /* <DEDUP_REMOVED lines=13> */
.L_x_26513:
[----:B------:R-:W-:Y:S05]  /*20a50*/  BSYNC.RECONVERGENT B3 ;  /* 0x0000000000037941 */ /* 0x000fea0003800200 */
.L_x_26512:
        /* <DEDUP_REMOVED lines=60> */
.L_x_26510:
[----:B------:R-:W-:Y:S05]  /*20e20*/  BSYNC.RECONVERGENT B2 ;  /* 0x0000000000027941 */ /* 0x000fea0003800200 */
.L_x_26509:
        /* <DEDUP_REMOVED lines=10> */
.L_x_26508:
[----:B------:R-:W-:Y:S05]  /*20ed0*/  BSYNC.RECONVERGENT B1 ;  /* 0x0000000000017941 */ /* 0x000fea0003800200 */
.L_x_26507:
        /* <DEDUP_REMOVED lines=18> */
.L_x_26518:
        /* <DEDUP_REMOVED lines=13> */
.L_x_26520:
[----:B------:R-:W-:Y:S05]  /*210d0*/  BSYNC.RECONVERGENT B3 ;  /* 0x0000000000037941 */ /* 0x000fea0003800200 */
.L_x_26519:
        /* <DEDUP_REMOVED lines=60> */
.L_x_26517:
[----:B------:R-:W-:Y:S05]  /*214a0*/  BSYNC.RECONVERGENT B2 ;  /* 0x0000000000027941 */ /* 0x000fea0003800200 */
.L_x_26516:
        /* <DEDUP_REMOVED lines=10> */
.L_x_26515:
[----:B------:R-:W-:Y:S05]  /*21550*/  BSYNC.RECONVERGENT B1 ;  /* 0x0000000000017941 */ /* 0x000fea0003800200 */
.L_x_26514:
        /* <DEDUP_REMOVED lines=18> */
.L_x_26525:
        /* <DEDUP_REMOVED lines=13> */
.L_x_26527:
[----:B------:R-:W-:Y:S05]  /*21750*/  BSYNC.RECONVERGENT B3 ;  /* 0x0000000000037941 */ /* 0x000fea0003800200 */
.L_x_26526:
        /* <DEDUP_REMOVED lines=60> */
.L_x_26524:
[----:B------:R-:W-:Y:S05]  /*21b20*/  BSYNC.RECONVERGENT B2 ;  /* 0x0000000000027941 */ /* 0x000fea0003800200 */
.L_x_26523:
        /* <DEDUP_REMOVED lines=10> */
.L_x_26522:
[----:B------:R-:W-:Y:S05]  /*21bd0*/  BSYNC.RECONVERGENT B1 ;  /* 0x0000000000017941 */ /* 0x000fea0003800200 */
.L_x_26521:
        /* <DEDUP_REMOVED lines=18> */
.L_x_26532:
        /* <DEDUP_REMOVED lines=13> */
.L_x_26534:
[----:B------:R-:W-:Y:S05]  /*21dd0*/  BSYNC.RECONVERGENT B3 ;  /* 0x0000000000037941 */ /* 0x000fea0003800200 */
.L_x_26533:
        /* <DEDUP_REMOVED lines=60> */
.L_x_26531:
[----:B------:R-:W-:Y:S05]  /*221a0*/  BSYNC.RECONVERGENT B2 ;  /* 0x0000000000027941 */ /* 0x000fea0003800200 */
.L_x_26530:
        /* <DEDUP_REMOVED lines=10> */
.L_x_26529:
[----:B------:R-:W-:Y:S05]  /*22250*/  BSYNC.RECONVERGENT B1 ;  /* 0x0000000000017941 */ /* 0x000fea0003800200 */
.L_x_26528:
        /* <DEDUP_REMOVED lines=18> */
.L_x_26539:
        /* <DEDUP_REMOVED lines=13> */
.L_x_26541:
[----:B------:R-:W-:Y:S05]  /*22450*/  BSYNC.RECONVERGENT B3 ;  /* 0x0000000000037941 */ /* 0x000fea0003800200 */
.L_x_26540:
        /* <DEDUP_REMOVED lines=60> */
.L_x_26538:
[----:B------:R-:W-:Y:S05]  /*22820*/  BSYNC.RECONVERGENT B2 ;  /* 0x0000000000027941 */ /* 0x000fea0003800200 */
.L_x_26537:
        /* <DEDUP_REMOVED lines=10> */
.L_x_26536:
[----:B------:R-:W-:Y:S05]  /*228d0*/  BSYNC.RECONVERGENT B1 ;  /* 0x0000000000017941 */ /* 0x000fea0003800200 */
.L_x_26535:
        /* <DEDUP_REMOVED lines=18> */
.L_x_26546:
        /* <DEDUP_REMOVED lines=13> */
.L_x_26548:
[----:B------:R-:W-:Y:S05]  /*22ad0*/  BSYNC.RECONVERGENT B3 ;  /* 0x0000000000037941 */ /* 0x000fea0003800200 */
.L_x_26547:
        /* <DEDUP_REMOVED lines=60> */
.L_x_26545:
[----:B------:R-:W-:Y:S05]  /*22ea0*/  BSYNC.RECONVERGENT B2 ;  /* 0x0000000000027941 */ /* 0x000fea0003800200 */
.L_x_26544:
        /* <DEDUP_REMOVED lines=10> */
.L_x_26543:
[----:B------:R-:W-:Y:S05]  /*22f50*/  BSYNC.RECONVERGENT B1 ;  /* 0x0000000000017941 */ /* 0x000fea0003800200 */
.L_x_26542:
        /* <DEDUP_REMOVED lines=18> */
.L_x_26553:
        /* <DEDUP_REMOVED lines=13> */
.L_x_26555:
[----:B------:R-:W-:Y:S05]  /*23150*/  BSYNC.RECONVERGENT B3 ;  /* 0x0000000000037941 */ /* 0x000fea0003800200 */
.L_x_26554:
        /* <DEDUP_REMOVED lines=60> */
.L_x_26552:
[----:B------:R-:W-:Y:S05]  /*23520*/  BSYNC.RECONVERGENT B2 ;  /* 0x0000000000027941 */ /* 0x000fea0003800200 */
.L_x_26551:
        /* <DEDUP_REMOVED lines=10> */
.L_x_26550:
[----:B------:R-:W-:Y:S05]  /*235d0*/  BSYNC.RECONVERGENT B1 ;  /* 0x0000000000017941 */ /* 0x000fea0003800200 */
.L_x_26549:
[----:B------:R-:W-:Y:S02]  /*235e0*/  F2FP.F16.F32.PACK_AB R163, RZ, R187 ;  /* 0x000000bbffa3723e */ /* 0x000fe400000000ff */
[----:B------:R-:W-:Y:S02]  /*235f0*/  MOV R208, R212 ;  /* 0x000000d400d07202 */ /* 0x000fe40000000f00 */
[----:B------:R-:W-:Y:S02]  /*23600*/  PRMT R162, R210, 0x5410, R211 ;  /* 0x00005410d2a27816 */ /* 0x000fe400000000d3 */
[----:B------:R-:W-:Y:S02]  /*23610*/  PRMT R161, R209, 0x5410, R207 ;  /* 0x00005410d1a17816 */ /* 0x000fe400000000cf */
[----:B------:R-:W-:Y:S02]  /*23620*/  PRMT R160, R204, 0x5410, R199 ;  /* 0x00005410cca07816 */ /* 0x000fe400000000c7 */
[----:B------:R-:W-:-:S07]  /*23630*/  PRMT R163, R213, 0x5410, R163 ;  /* 0x00005410d5a37816 */ /* 0x000fce00000000a3 */
.L_x_26499:
        /* <DEDUP_REMOVED lines=24> */
.L_x_26441:
[----:B------:R-:W-:Y:S05]  /*237c0*/  BSYNC.RECONVERGENT B0 ;  /* 0x0000000000007941 */ /* 0x000fea0003800200 */
.L_x_26440:
        /* <DEDUP_REMOVED lines=152> */
.L_x_26579:
        /* <DEDUP_REMOVED lines=58> */
.L_x_26560:
[----:B------:R-:W-:Y:S05]  /*244f0*/  BSYNC.RECONVERGENT B1 ;  /* 0x0000000000017941 */ /* 0x000fea0003800200 */
.L_x_26559:
        /* <DEDUP_REMOVED lines=35> */
.L_x_26562:
[----:B------:R-:W-:Y:S05]  /*24730*/  BSYNC.RECONVERGENT B1 ;  /* 0x0000000000017941 */ /* 0x000fea0003800200 */
.L_x_26561:
        /* <DEDUP_REMOVED lines=35> */
.L_x_26564:
[----:B------:R-:W-:Y:S05]  /*24970*/  BSYNC.RECONVERGENT B1 ;  /* 0x0000000000017941 */ /* 0x000fea0003800200 */
.L_x_26563:
        /* <DEDUP_REMOVED lines=29> */
[----:B---3--:R-:W-:Y:S01]  /*24b50*/  IMAD.WIDE.U32 R188, R197, 0x10, R188 ;  /* 0x00000010c5bc7825 */ /* 0x008fe200078e00bc */
[----:B------:R-:W-:-:S02]  /*24b60*/  F2FP.F16.F32.PACK_AB R161, R192, R163 ;  /* 0x000000a3c0a1723e */ /* 0x000fc400000000ff */
[----:B------:R-:W-:Y:S02]  /*24b70*/  F2FP.F16.F32.PACK_AB R162, R191, R162 ;  /* 0x000000a2bfa2723e */ /* 0x000fe400000000ff */
[----:B------:R-:W-:Y:S02]  /*24b80*/  F2FP.F16.F32.PACK_AB R163, R204, R199 ;  /* 0x000000c7cca3723e */ /* 0x000fe400000000ff */
[----:B------:R-:W-:-:S03]  /*24b90*/  IADD3 R197, PT, PT, R197, 0x20, RZ ;  /* 0x00000020c5c57810 */ /* 0x000fc60007ffe0ff */
[----:B------:R3:W-:Y:S04]  /*24ba0*/  STG.E.128 desc[UR6][R188.64], R160 ;  /* 0x000000a0bc007986 */ /* 0x0007e8000c101d06 */
.L_x_26566:
[----:B------:R-:W-:Y:S05]  /*24bb0*/  BSYNC.RECONVERGENT B1 ;  /* 0x0000000000017941 */ /* 0x000fea0003800200 */
.L_x_26565:
        /* <DEDUP_REMOVED lines=27> */
[----:B------:R-:W-:-:S02]  /*24d70*/  F2FP.F16.F32.PACK_AB R163, R204, R163 ;  /* 0x000000a3cca3723e */ /* 0x000fc400000000ff */
[----:B------:R-:W-:Y:S02]  /*24d80*/  F2FP.F16.F32.PACK_AB R162, R193, R190 ;  /* 0x000000bec1a2723e */ /* 0x000fe400000000ff */
[----:B------:R-:W-:Y:S02]  /*24d90*/  F2FP.F16.F32.PACK_AB R161, R192, R161 ;  /* 0x000000a1c0a1723e */ /* 0x000fe400000000ff */
[----:B------:R-:W-:-:S05]  /*24da0*/  F2FP.F16.F32.PACK_AB R160, R191, R160 ;  /* 0x000000a0bfa0723e */ /* 0x000fca00000000ff */
[----:B------:R4:W-:Y:S02]  /*24db0*/  STG.E.128 desc[UR6][R188.64], R160 ;  /* 0x000000a0bc007986 */ /* 0x0009e4000c101d06 */
.L_x_26558:
[----:B------:R-:W-:Y:S05]  /*24dc0*/  BSYNC.RECONVERGENT B0 ;  /* 0x0000000000007941 */ /* 0x000fea0003800200 */
.L_x_26557:
[----:B01234-:R-:W0:Y:S02]  /*24dd0*/  LDC.64 R160, c[0x0][0x380] ;  /* 0x0000e000ffa07b82 */ /* 0x01fe240000000a00 */
[----:B0-----:R-:W-:-:S05]  /*24de0*/  IMAD R3, R160, 0x4, R3 ;  /* 0x00000004a0037824 */ /* 0x001fca00078e0203 */
[----:B------:R-:W-:-:S13]  /*24df0*/  ISETP.GE.AND P0, PT, R3, R161, PT ;  /* 0x000000a10300720c */ /* 0x000fda0003f06270 */
[----:B------:R-:W-:Y:S05]  /*24e00*/  @!P0 BRA `(.L_x_26567) ;  /* 0xfffffdc000a48947 */ /* 0x000fea000383ffff */
[----:B------:R-:W-:Y:S05]  /*24e10*/  EXIT ;  /* 0x000000000000794d */ /* 0x000fea0003800000 */
.L_x_26556:
        /* <DEDUP_REMOVED lines=8> */
.L_x_26569:
[----:B------:R-:W-:Y:S05]  /*24ea0*/  BSYNC B0 ;  /* 0x0000000000007941 */ /* 0x000fea0003800000 */
.L_x_26568:
        /* <DEDUP_REMOVED lines=9> */
.L_x_26570:
[----:B------:R-:W-:Y:S02]  /*24f40*/  IMAD.MOV.U32 R199, RZ, RZ, 0x4 ;  /* 0x00000004ffc77424 */ /* 0x000fe400078e00ff */
[----:B------:R-:W-:-:S04]  /*24f50*/  IMAD.MOV.U32 R162, RZ, RZ, R195 ;  /* 0x000000ffffa27224 */ /* 0x000fc800078e00c3 */
[----:B------:R-:W-:-:S05]  /*24f60*/  FADD.FTZ R162, R161, R162 ;  /* 0x000000a2a1a27221 */ /* 0x000fca0000010000 */
[----:B------:R-:W-:-:S07]  /*24f70*/  MOV R204, R162 ;  /* 0x000000a200cc7202 */ /* 0x000fce0000000f00 */
[----:B------:R-:W-:Y:S05]  /*24f80*/  WARPSYNC.COLLECTIVE R197, `(.L_x_26571) ;  /* 0x00000000c5087348 */ /* 0x000fea0003c00000 */
[----:B------:R0:W1:Y:S02]  /*24f90*/  SHFL.BFLY P6, R195, R204, R199, R210 ;  /* 0x0c0000c7ccc37389 */ /* 0x00006400000c00d2 */
[----:B01----:R-:W-:Y:S05]  /*24fa0*/  ENDCOLLECTIVE ;  /* 0x000000000000791b */ /* 0x003fea0003800000 */
.L_x_26571:
[----:B------:R-:W-:Y:S01]  /*24fb0*/  HFMA2 R199, -RZ, RZ, 0, 4.76837158203125e-07 ;  /* 0x00000008ffc77431 */ /* 0x000fe200000001ff */
[----:B------:R-:W-:-:S05]  /*24fc0*/  MOV R163, R195 ;  /* 0x000000c300a37202 */ /* 0x000fca0000000f00 */
[----:B------:R-:W-:-:S04]  /*24fd0*/  FADD.FTZ R163, R162, R163 ;  /* 0x000000a3a2a37221 */ /* 0x000fc80000010000 */
[----:B------:R-:W-:-:S07]  /*24fe0*/  IMAD.MOV.U32 R204, RZ, RZ, R163 ;  /* 0x000000ffffcc7224 */ /* 0x000fce00078e00a3 */
[----:B------:R-:W-:Y:S05]  /*24ff0*/  WARPSYNC.COLLECTIVE R197, `(.L_x_26572) ;  /* 0x00000000c5087348 */ /* 0x000fea0003c00000 */
[----:B------:R0:W1:Y:S02]  /*25000*/  SHFL.BFLY P6, R195, R204, R199, R210 ;  /* 0x0c0000c7ccc37389 */ /* 0x00006400000c00d2 */
[----:B01----:R-:W-:Y:S05]  /*25010*/  ENDCOLLECTIVE ;  /* 0x000000000000791b */ /* 0x003fea0003800000 */
.L_x_26572:
        /* <DEDUP_REMOVED lines=8> */
.L_x_26573:
        /* <DEDUP_REMOVED lines=89> */
.L_x_26574:
[----:B------:R-:W-:Y:S02]  /*25630*/  IMAD.MOV.U32 R199, RZ, RZ, 0x2 ;  /* 0x00000002ffc77424 */ /* 0x000fe400078e00ff */
[----:B------:R-:W-:-:S04]  /*25640*/  IMAD.MOV.U32 R161, RZ, RZ, R195 ;  /* 0x000000ffffa17224 */ /* 0x000fc800078e00c3 */
[----:B------:R-:W-:-:S05]  /*25650*/  FADD.FTZ R161, R160, R161 ;  /* 0x000000a1a0a17221 */ /* 0x000fca0000010000 */
[----:B------:R-:W-:-:S07]  /*25660*/  MOV R204, R161 ;  /* 0x000000a100cc7202 */ /* 0x000fce0000000f00 */
[----:B------:R-:W-:Y:S05]  /*25670*/  WARPSYNC.COLLECTIVE R197, `(.L_x_26575) ;  /* 0x00000000c5087348 */ /* 0x000fea0003c00000 */
[----:B------:R0:W1:Y:S02]  /*25680*/  SHFL.BFLY P6, R195, R204, R199, R210 ;  /* 0x0c0000c7ccc37389 */ /* 0x00006400000c00d2 */
[----:B01----:R-:W-:Y:S05]  /*25690*/  ENDCOLLECTIVE ;  /* 0x000000000000791b */ /* 0x003fea0003800000 */
.L_x_26575:
[----:B------:R-:W-:Y:S01]  /*256a0*/  HFMA2 R199, -RZ, RZ, 0, 2.384185791015625e-07 ;  /* 0x00000004ffc77431 */ /* 0x000fe200000001ff */
[----:B------:R-:W-:-:S05]  /*256b0*/  MOV R162, R195 ;  /* 0x000000c300a27202 */ /* 0x000fca0000000f00 */
[----:B------:R-:W-:-:S04]  /*256c0*/  FADD.FTZ R162, R161, R162 ;  /* 0x000000a2a1a27221 */ /* 0x000fc80000010000 */
[----:B------:R-:W-:-:S07]  /*256d0*/  IMAD.MOV.U32 R204, RZ, RZ, R162 ;  /* 0x000000ffffcc7224 */ /* 0x000fce00078e00a2 */
[----:B------:R-:W-:Y:S05]  /*256e0*/  WARPSYNC.COLLECTIVE R197, `(.L_x_26576) ;  /* 0x00000000c5087348 */ /* 0x000fea0003c00000 */
[----:B------:R0:W1:Y:S02]  /*256f0*/  SHFL.BFLY P6, R195, R204, R199, R210 ;  /* 0x0c0000c7ccc37389 */ /* 0x00006400000c00d2 */
[----:B01----:R-:W-:Y:S05]  /*25700*/  ENDCOLLECTIVE ;  /* 0x000000000000791b */ /* 0x003fea0003800000 */
.L_x_26576:
[----:B------:R-:W-:Y:S02]  /*25710*/  IMAD.MOV.U32 R199, RZ, RZ, 0x8 ;  /* 0x00000008ffc77424 */ /* 0x000fe400078e00ff */
[----:B------:R-:W-:-:S04]  /*25720*/  IMAD.MOV.U32 R163, RZ, RZ, R195 ;  /* 0x000000ffffa37224 */ /* 0x000fc800078e00c3 */
[----:B------:R-:W-:-:S05]  /*25730*/  FADD.FTZ R163, R162, R163 ;  /* 0x000000a3a2a37221 */ /* 0x000fca0000010000 */
[----:B------:R-:W-:-:S07]  /*25740*/  MOV R204, R163 ;  /* 0x000000a300cc7202 */ /* 0x000fce0000000f00 */
[----:B------:R-:W-:Y:S05]  /*25750*/  WARPSYNC.COLLECTIVE R197, `(.L_x_26577) ;  /* 0x00000000c5087348 */ /* 0x000fea0003c00000 */
[----:B------:R0:W1:Y:S02]  /*25760*/  SHFL.BFLY P6, R195, R204, R199, R210 ;  /* 0x0c0000c7ccc37389 */ /* 0x00006400000c00d2 */
[----:B01----:R-:W-:Y:S05]  /*25770*/  ENDCOLLECTIVE ;  /* 0x000000000000791b */ /* 0x003fea0003800000 */
.L_x_26577:
[----:B------:R-:W-:Y:S01]  /*25780*/  HFMA2 R199, -RZ, RZ, 0, 9.5367431640625e-07 ;  /* 0x00000010ffc77431 */ /* 0x000fe200000001ff */
[----:B------:R-:W-:-:S05]  /*25790*/  MOV R194, R195 ;  /* 0x000000c300c27202 */ /* 0x000fca0000000f00 */
[----:B------:R-:W-:-:S04]  /*257a0*/  FADD.FTZ R194, R163, R194 ;  /* 0x000000c2a3c27221 */ /* 0x000fc80000010000 */
[----:B------:R-:W-:-:S07]  /*257b0*/  IMAD.MOV.U32 R204, RZ, RZ, R194 ;  /* 0x000000ffffcc7224 */ /* 0x000fce00078e00c2 */
[----:B------:R-:W-:Y:S05]  /*257c0*/  WARPSYNC.COLLECTIVE R197, `(.L_x_26578) ;  /* 0x00000000c5087348 */ /* 0x000fea0003c00000 */
[----:B------:R0:W1:Y:S02]  /*257d0*/  SHFL.BFLY P6, R195, R204, R199, R210 ;  /* 0x0c0000c7ccc37389 */ /* 0x00006400000c00d2 */
[----:B01----:R-:W-:Y:S05]  /*257e0*/  ENDCOLLECTIVE ;  /* 0x000000000000791b */ /* 0x003fea0003800000 */
.L_x_26578:
[----:B------:R-:W-:Y:S05]  /*257f0*/  BRA `(.L_x_26579) ;  /* 0xffffffe800547947 */ /* 0x000fea000383ffff */
.L_x_26580:
        /* <DEDUP_REMOVED lines=16> */
.L_x_45862:


//--------------------- .text._ZN10layer_norm13ln_fwd_kernelINS_13Kernel_traitsIf6__halfS2_S2_fjLj1280ELj1ELj4ELj1ELj16ENS_18Kernel_traits_baseILj1280EfS2_S2_S2_fjLj128EEEEELb1ELb1ELb1ELb1EEEvNS_9FwdParamsE --------------------------
	.section	.text._ZN10layer_norm13ln_fwd_kernelINS_13Kernel_traitsIf6__halfS2_S2_fjLj1280ELj1ELj4ELj1ELj16ENS_18Kernel_traits_baseILj1280EfS2_S2_S2_fjLj128EEEEELb1ELb1ELb1ELb1EEEvNS_9FwdParamsE,"ax",@progbits
	.align	128
        .global         _ZN10layer_norm13ln_fwd_kernelINS_13Kernel_traitsIf6__halfS2_S2_fjLj1280ELj1ELj4ELj1ELj16ENS_18Kernel_traits_baseILj1280EfS2_S2_S2_fjLj128EEEEELb1ELb1ELb1ELb1EEEvNS_9FwdParamsE
        .type           _ZN10layer_norm13ln_fwd_kernelINS_13Kernel_traitsIf6__halfS2_S2_fjLj1280ELj1ELj4ELj1ELj16ENS_18Kernel_traits_baseILj1280EfS2_S2_S2_fjLj128EEEEELb1ELb1ELb1ELb1EEEvNS_9FwdParamsE,@function
        .size           _ZN10layer_norm13ln_fwd_kernelINS_13Kernel_traitsIf6__halfS2_S2_fjLj1280ELj1ELj4ELj1ELj16ENS_18Kernel_traits_baseILj1280EfS2_S2_S2_fjLj128EEEEELb1ELb1ELb1ELb1EEEvNS_9FwdParamsE,(.L_x_45863 - _ZN10layer_norm13ln_fwd_kernelINS_13Kernel_traitsIf6__halfS2_S2_fjLj1280ELj1ELj4ELj1ELj16ENS_18Kernel_traits_baseILj1280EfS2_S2_S2_fjLj128EEEEELb1ELb1ELb1ELb1EEEvNS_9FwdParamsE)
        .other          _ZN10layer_norm13ln_fwd_kernelINS_13Kernel_traitsIf6__halfS2_S2_fjLj1280ELj1ELj4ELj1ELj16ENS_18Kernel_traits_baseILj1280EfS2_S2_S2_fjLj128EEEEELb1ELb1ELb1ELb1EEEvNS_9FwdParamsE,@"STO_CUDA_ENTRY STV_DEFAULT"
_ZN10layer_norm13ln_fwd_kernelINS_13Kernel_traitsIf6__halfS2_S2_fjLj1280ELj1ELj4ELj1ELj16ENS_18Kernel_traits_baseILj1280EfS2_S2_S2_fjLj128EEEEELb1ELb1ELb1ELb1EEEvNS_9FwdParamsE:
.text._ZN10layer_norm13ln_fwd_kernelINS_13Kernel_traitsIf6__halfS2_S2_fjLj1280ELj1ELj4ELj1ELj16ENS_18Kernel_traits_baseILj1280EfS2_S2_S2_fjLj128EEEEELb1ELb1ELb1ELb1EEEvNS_9FwdParamsE:
        /* <DEDUP_REMOVED lines=65> */
.L_x_26581:
        /* <DEDUP_REMOVED lines=44> */
.L_x_26582:
        /* <DEDUP_REMOVED lines=90> */
.L_x_27166:
        /* <DEDUP_REMOVED lines=49> */
.L_x_26588:
        /* <DEDUP_REMOVED lines=13> */
.L_x_26590:
[----:B------:R-:W-:Y:S05]  /*1050*/  BSYNC.RECONVERGENT B2 ;  /* 0x0000000000027941 */ /* 0x000fea0003800200 */
.L_x_26589:
        /* <DEDUP_REMOVED lines=60> */
.L_x_26587:
[----:B------:R-:W-:Y:S05]  /*1420*/  BSYNC.RECONVERGENT B1 ;  /* 0x0000000000017941 */ /* 0x000fea0003800200 */
.L_x_26586:
        /* <DEDUP_REMOVED lines=10> */
[----:B------:R-:W-:-:S07]  /*14d0*/  FFMA.FTZ R22, R3, R76, R22 ;  /* 0x0000004c03167223 */ /* 0x000fce0000010016 */
.L_x_26585:
[----:B------:R-:W-:Y:S05]  /*14e0*/  BSYNC.RECONVERGENT B0 ;  /* 0x0000000000007941 */ /* 0x000fea0003800200 */
.L_x_26584:
        /* <DEDUP_REMOVED lines=22> */
.L_x_26595:
        /* <DEDUP_REMOVED lines=13> */
.L_x_26597:
[----:B------:R-:W-:Y:S05]  /*1720*/  BSYNC.RECONVERGENT B2 ;  /* 0x0000000000027941 */ /* 0x000fea0003800200 */
.L_x_26596:
        /* <DEDUP_REMOVED lines=54> */
[----:B------:R-:W-:Y:S01]  /*1a90*/  LOP3.LUT R205, R205, R6, R207, 0x96, !PT ;  /* 0x00000006cdcd7212 */ /* 0x000fe200078e96cf */
[----:B------:R-:W-:Y:S02]  /*1aa0*/  IMAD.MOV.U32 R6, RZ, RZ, R0 ;  /* 0x000000ffff067224 */ /* 0x000fe400078e0000 */
[----:B------:R-:W-:-:S04]  /*1ab0*/  IMAD.WIDE.U32 R8, R5, -0x2daee0ad, RZ ;  /* 0xd2511f5305087825 */ /* 0x000fc800078e00ff */
[----:B------:R-:W-:Y:S01]  /*1ac0*/  HFMA2 R5, -RZ, RZ, 0, 0 ;  /* 0x00000000ff057431 */ /* 0x000fe200000001ff */
[----:B------:R-:W-:Y:S01]  /*1ad0*/  LOP3.LUT R207, R3, R2, R9, 0x96, !PT ;  /* 0x0000000203cf7212 */ /* 0x000fe200078e9609 */
[----:B------:R-:W-:-:S07]  /*1ae0*/  IMAD.MOV.U32 R3, RZ, RZ, R8 ;  /* 0x000000ffff037224 */ /* 0x000fce00078e0008 */
.L_x_26594:
[----:B------:R-:W-:Y:S05]  /*1af0*/  BSYNC.RECONVERGENT B1 ;  /* 0x0000000000017941 */ /* 0x000fea0003800200 */
.L_x_26593:
        /* <DEDUP_REMOVED lines=11> */
.L_x_26592:
[----:B------:R-:W-:Y:S05]  /*1bb0*/  BSYNC.RECONVERGENT B0 ;  /* 0x0000000000007941 */ /* 0x000fea0003800200 */
.L_x_26591:
        /* <DEDUP_REMOVED lines=22> */
.L_x_26602:
        /* <DEDUP_REMOVED lines=13> */
.L_x_26604:
[----:B------:R-:W-:Y:S05]  /*1df0*/  BSYNC.RECONVERGENT B2 ;  /* 0x0000000000027941 */ /* 0x000fea0003800200 */
.L_x_26603:
        /* <DEDUP_REMOVED lines=60> */
.L_x_26601:
[----:B------:R-:W-:Y:S05]  /*21c0*/  BSYNC.RECONVERGENT B1 ;  /* 0x0000000000017941 */ /* 0x000fea0003800200 */
.L_x_26600:
        /* <DEDUP_REMOVED lines=11> */
.L_x_26599:
[----:B------:R-:W-:Y:S05]  /*2280*/  BSYNC.RECONVERGENT B0 ;  /* 0x0000000000007941 */ /* 0x000fea0003800200 */
.L_x_26598:
        /* <DEDUP_REMOVED lines=22> */
.L_x_26609:
        /* <DEDUP_REMOVED lines=13> */
.L_x_26611:
[----:B------:R-:W-:Y:S05]  /*24c0*/  BSYNC.RECONVERGENT B2 ;  /* 0x0000000000027941 */ /* 0x000fea0003800200 */
.L_x_26610:
        /* <DEDUP_REMOVED lines=60> */
.L_x_26608:
[----:B------:R-:W-:Y:S05]  /*2890*/  BSYNC.RECONVERGENT B1 ;  /* 0x0000000000017941 */ /* 0x000fea0003800200 */
.L_x_26607:
        /* <DEDUP_REMOVED lines=11> */
.L_x_26606:
[----:B------:R-:W-:Y:S05]  /*2950*/  BSYNC.RECONVERGENT B0 ;  /* 0x0000000000007941 */ /* 0x000fea0003800200 */
.L_x_26605:
        /* <DEDUP_REMOVED lines=22> */
.L_x_26616:
        /* <DEDUP_REMOVED lines=13> */
.L_x_26618:
[----:B------:R-:W-:Y:S05]  /*2b90*/  BSYNC.RECONVERGENT B2 ;  /* 0x0000000000027941 */ /* 0x000fea0003800200 */
.L_x_26617:
        /* <DEDUP_REMOVED lines=51> */
[----:B------:R-:W-:-:S04]  /*2ed0*/  IMAD.WIDE.U32 R206, R7, -0x326172a9, RZ ;  /* 0xcd9e8d5707ce7825 */ /* 0x000fc800078e00ff */
[----:B------:R-:W-:Y:S01]  /*2ee0*/  HFMA2 R7, -RZ, RZ, 0, 0 ;  /* 0x00000000ff077431 */ /* 0x000fe200000001ff */
[----:B------:R-:W-:Y:S01]  /*2ef0*/  LOP3.LUT R3, R3, R162, R13, 0x96, !PT ;  /* 0x000000a203037212 */ /* 0x000fe200078e960d */
[----:B------:R-:W-:Y:S01]  /*2f00*/  IMAD.MOV.U32 R9, RZ, RZ, R6 ;  /* 0x000000ffff097224 */ /* 0x000fe200078e0006 */
[----:B------:R-:W-:-:S03]  /*2f10*/  LOP3.LUT R205, R205, R12, R207, 0x96, !PT ;  /* 0x0000000ccdcd7212 */ /* 0x000fc600078e96cf */
[----:B------:R-:W-:Y:S01]  /*2f20*/  IMAD.WIDE.U32 R160, R3, -0x2daee0ad, RZ ;  /* 0xd2511f5303a07825 */ /* 0x000fe200078e00ff */
[----:B------:R-:W-:-:S04]  /*2f30*/  IADD3 R3, PT, PT, R187, -0x695add53, RZ ;  /* 0x96a522adbb037810 */ /* 0x000fc80007ffe0ff */
[----:B------:R-:W-:Y:S01]  /*2f40*/  LOP3.LUT R207, R3, R8, R161, 0x96, !PT ;  /* 0x0000000803cf7212 */ /* 0x000fe200078e96a1 */
[----:B------:R-:W-:-:S07]  /*2f50*/  IMAD.MOV.U32 R8, RZ, RZ, R160 ;  /* 0x000000ffff087224 */ /* 0x000fce00078e00a0 */
.L_x_26615:
[----:B------:R-:W-:Y:S05]  /*2f60*/  BSYNC.RECONVERGENT B1 ;  /* 0x0000000000017941 */ /* 0x000fea0003800200 */
.L_x_26614:
        /* <DEDUP_REMOVED lines=11> */
.L_x_26613:
[----:B------:R-:W-:Y:S05]  /*3020*/  BSYNC.RECONVERGENT B0 ;  /* 0x0000000000007941 */ /* 0x000fea0003800200 */
.L_x_26612:
        /* <DEDUP_REMOVED lines=22> */
.L_x_26623:
        /* <DEDUP_REMOVED lines=13> */
.L_x_26625:
[----:B------:R-:W-:Y:S05]  /*3260*/  BSYNC.RECONVERGENT B2 ;  /* 0x0000000000027941 */ /* 0x000fea0003800200 */
.L_x_26624:
        /* <DEDUP_REMOVED lines=21> */
[----:B------:R-:W-:-:S03]  /*33c0*/  IMAD.MOV.U32 R9, RZ, RZ, RZ ;  /* 0x000000ffff097224 */ /* 0x000fc600078e00ff */
        /* <DEDUP_REMOVED lines=38> */
.L_x_26622:
[----:B------:R-:W-:Y:S05]  /*3630*/  BSYNC.RECONVERGENT B1 ;  /* 0x0000000000017941 */ /* 0x000fea0003800200 */
.L_x_26621:
        /* <DEDUP_REMOVED lines=11> */
.L_x_26620:
[----:B------:R-:W-:Y:S05]  /*36f0*/  BSYNC.RECONVERGENT B0 ;  /* 0x0000000000007941 */ /* 0x000fea0003800200 */
.L_x_26619:
        /* <DEDUP_REMOVED lines=22> */
.L_x_26630:
        /* <DEDUP_REMOVED lines=13> */
.L_x_26632:
[----:B------:R-:W-:Y:S05]  /*3930*/  BSYNC.RECONVERGENT B2 ;  /* 0x0000000000027941 */ /* 0x000fea0003800200 */
.L_x_26631:
        /* <DEDUP_REMOVED lines=60> */
.L_x_26629:
[----:B------:R-:W-:Y:S05]  /*3d00*/  BSYNC.RECONVERGENT B1 ;  /* 0x0000000000017941 */ /* 0x000fea0003800200 */
.L_x_26628:
        /* <DEDUP_REMOVED lines=11> */
.L_x_26627:
[----:B------:R-:W-:Y:S05]  /*3dc0*/  BSYNC.RECONVERGENT B0 ;  /* 0x0000000000007941 */ /* 0x000fea0003800200 */
.L_x_26626:
        /* <DEDUP_REMOVED lines=22> */
.L_x_26637:
        /* <DEDUP_REMOVED lines=13> */
.L_x_26639:
[----:B------:R-:W-:Y:S05]  /*4000*/  BSYNC.RECONVERGENT B2 ;  /* 0x0000000000027941 */ /* 0x000fea0003800200 */
.L_x_26638:
        /* <DEDUP_REMOVED lines=60> */
.L_x_26636:
[----:B------:R-:W-:Y:S05]  /*43d0*/  BSYNC.RECONVERGENT B1 ;  /* 0x0000000000017941 */ /* 0x000fea0003800200 */
.L_x_26635:
        /* <DEDUP_REMOVED lines=11> */
.L_x_26634:
[----:B------:R-:W-:Y:S05]  /*4490*/  BSYNC.RECONVERGENT B0 ;  /* 0x0000000000007941 */ /* 0x000fea0003800200 */
.L_x_26633:
[----:B------:R-:W-:Y:S02]  /*44a0*/  F2FP.F16.F32.PACK_AB R8, RZ, R9 ;  /* 0x00000009ff08723e */ /* 0x000fe400000000ff */
[----:B------:R-:W-:Y:S02]  /*44b0*/  PRMT R6, R6, 0x5410, R3 ;  /* 0x0000541006067816 */ /* 0x000fe40000000003 */
[----:B------:R-:W-:Y:S02]  /*44c0*/  PRMT R5, R5, 0x5410, R0 ;  /* 0x0000541005057816 */ /* 0x000fe40000000000 */
[----:B------:R-:W-:Y:S02]  /*44d0*/  PRMT R4, R4, 0x5410, R2 ;  /* 0x0000541004047816 */ /* 0x000fe40000000002 */
[----:B------:R-:W-:Y:S01]  /*44e0*/  PRMT R7, R7, 0x5410, R8 ;  /* 0x0000541007077816 */ /* 0x000fe20000000008 */
[----:B------:R-:W-:Y:S06]  /*44f0*/  BRA `(.L_x_26640) ;  /* 0x00000034001c7947 */ /* 0x000fec0003800000 */
.L_x_26583:
        /* <DEDUP_REMOVED lines=21> */
.L_x_26645:
        /* <DEDUP_REMOVED lines=13> */
.L_x_26647:
[----:B------:R-:W-:Y:S05]  /*4720*/  BSYNC.RECONVERGENT B2 ;  /* 0x0000000000027941 */ /* 0x000fea0003800200 */
.L_x_26646:
        /* <DEDUP_REMOVED lines=59> */
.L_x_26644:
[----:B------:R-:W-:Y:S05]  /*4ae0*/  BSYNC.RECONVERGENT B1 ;  /* 0x0000000000017941 */ /* 0x000fea0003800200 */
.L_x_26643:
        /* <DEDUP_REMOVED lines=10> */
.L_x_26642:
[----:B------:R-:W-:Y:S05]  /*4b90*/  BSYNC.RECONVERGENT B0 ;  /* 0x0000000000007941 */ /* 0x000fea0003800200 */
.L_x_26641:
        /* <DEDUP_REMOVED lines=18> */
.L_x_26652:
        /* <DEDUP_REMOVED lines=13> */
.L_x_26654:
[----:B------:R-:W-:Y:S05]  /*4d90*/  BSYNC.RECONVERGENT B2 ;  /* 0x0000000000027941 */ /* 0x000fea0003800200 */
.L_x_26653:
        /* <DEDUP_REMOVED lines=60> */
.L_x_26651:
[----:B------:R-:W-:Y:S05]  /*5160*/  BSYNC.RECONVERGENT B1 ;  /* 0x0000000000017941 */ /* 0x000fea0003800200 */
.L_x_26650:
        /* <DEDUP_REMOVED lines=10> */
.L_x_26649:
[----:B------:R-:W-:Y:S05]  /*5210*/  BSYNC.RECONVERGENT B0 ;  /* 0x0000000000007941 */ /* 0x000fea0003800200 */
.L_x_26648:
        /* <DEDUP_REMOVED lines=18> */
.L_x_26659:
        /* <DEDUP_REMOVED lines=13> */
.L_x_26661:
[----:B------:R-:W-:Y:S05]  /*5410*/  BSYNC.RECONVERGENT B2 ;  /* 0x0000000000027941 */ /* 0x000fea0003800200 */
.L_x_26660:
        /* <DEDUP_REMOVED lines=54> */
[----:B------:R-:W-:Y:S01]  /*5780*/  IMAD.MOV.U32 R5, RZ, RZ, R160 ;  /* 0x000000ffff057224 */ /* 0x000fe200078e00a0 */
[----:B------:R-:W-:-:S03]  /*5790*/  LOP3.LUT R205, R205, R8, R207, 0x96, !PT ;  /* 0x00000008cdcd7212 */ /* 0x000fc600078e96cf */
[----:B------:R-:W-:Y:S01]  /*57a0*/  IMAD.WIDE.U32 R16, R3, -0x2daee0ad, RZ ;  /* 0xd2511f5303107825 */ /* 0x000fe200078e00ff */
[----:B------:R-:W-:-:S03]  /*57b0*/  IADD3 R3, PT, PT, R187, -0x695add53, RZ ;  /* 0x96a522adbb037810 */ /* 0x000fc60007ffe0ff */
[----:B------:R-:W-:Y:S01]  /*57c0*/  IMAD.MOV.U32 R160, RZ, RZ, R16 ;  /* 0x000000ffffa07224 */ /* 0x000fe200078e0010 */
[----:B------:R-:W-:-:S07]  /*57d0*/  LOP3.LUT R207, R3, R6, R17, 0x96, !PT ;  /* 0x0000000603cf7212 */ /* 0x000fce00078e9611 */
.L_x_26658:
[----:B------:R-:W-:Y:S05]  /*57e0*/  BSYNC.RECONVERGENT B1 ;  /* 0x0000000000017941 */ /* 0x000fea0003800200 */
.L_x_26657:
        /* <DEDUP_REMOVED lines=10> */
.L_x_26656:
[----:B------:R-:W-:Y:S05]  /*5890*/  BSYNC.RECONVERGENT B0 ;  /* 0x0000000000007941 */ /* 0x000fea0003800200 */
.L_x_26655:
        /* <DEDUP_REMOVED lines=18> */
.L_x_26666:
        /* <DEDUP_REMOVED lines=13> */
.L_x_26668:
[----:B------:R-:W-:Y:S05]  /*5a90*/  BSYNC.RECONVERGENT B2 ;  /* 0x0000000000027941 */ /* 0x000fea0003800200 */
.L_x_26667:
        /* <DEDUP_REMOVED lines=60> */
.L_x_26665:
[----:B------:R-:W-:Y:S05]  /*5e60*/  BSYNC.RECONVERGENT B1 ;  /* 0x0000000000017941 */ /* 0x000fea0003800200 */
.L_x_26664:
        /* <DEDUP_REMOVED lines=10> */
.L_x_26663:
[----:B------:R-:W-:Y:S05]  /*5f10*/  BSYNC.RECONVERGENT B0 ;  /* 0x0000000000007941 */ /* 0x000fea0003800200 */
.L_x_26662:
        /* <DEDUP_REMOVED lines=18> */
.L_x_26673:
        /* <DEDUP_REMOVED lines=13> */
.L_x_26675:
[----:B------:R-:W-:Y:S05]  /*6110*/  BSYNC.RECONVERGENT B2 ;  /* 0x0000000000027941 */ /* 0x000fea0003800200 */
.L_x_26674:
        /* <DEDUP_REMOVED lines=60> */
.L_x_26672:
[----:B------:R-:W-:Y:S05]  /*64e0*/  BSYNC.RECONVERGENT B1 ;  /* 0x0000000000017941 */ /* 0x000fea0003800200 */
.L_x_26671:
        /* <DEDUP_REMOVED lines=10> */
.L_x_26670:
[----:B------:R-:W-:Y:S05]  /*6590*/  BSYNC.RECONVERGENT B0 ;  /* 0x0000000000007941 */ /* 0x000fea0003800200 */
.L_x_26669:
        /* <DEDUP_REMOVED lines=18> */
.L_x_26680:
        /* <DEDUP_REMOVED lines=13> */
.L_x_26682:
[----:B------:R-:W-:Y:S05]  /*6790*/  BSYNC.RECONVERGENT B2 ;  /* 0x0000000000027941 */ /* 0x000fea0003800200 */
.L_x_26681:
        /* <DEDUP_REMOVED lines=60> */
.L_x_26679:
[----:B------:R-:W-:Y:S05]  /*6b60*/  BSYNC.RECONVERGENT B1 ;  /* 0x0000000000017941 */ /* 0x000fea0003800200 */
.L_x_26678:
        /* <DEDUP_REMOVED lines=10> */
.L_x_26677:
[----:B------:R-:W-:Y:S05]  /*6c10*/  BSYNC.RECONVERGENT B0 ;  /* 0x0000000000007941 */ /* 0x000fea0003800200 */
.L_x_26676:
        /* <DEDUP_REMOVED lines=18> */
.L_x_26687:
        /* <DEDUP_REMOVED lines=13> */
.L_x_26689:
[----:B------:R-:W-:Y:S05]  /*6e10*/  BSYNC.RECONVERGENT B2 ;  /* 0x0000000000027941 */ /* 0x000fea0003800200 */
.L_x_26688:
        /* <DEDUP_REMOVED lines=51> */
[----:B------:R-:W-:-:S04]  /*7150*/  IMAD.WIDE.U32 R206, R31, -0x326172a9, RZ ;  /* 0xcd9e8d571fce7825 */ /* 0x000fc800078e00ff */
[----:B------:R-:W-:Y:S01]  /*7160*/  HFMA2 R31, -RZ, RZ, 0, 0 ;  /* 0x00000000ff1f7431 */ /* 0x000fe200000001ff */
[----:B------:R-:W-:Y:S02]  /*7170*/  LOP3.LUT R7, R7, R166, R163, 0x96, !PT ;  /* 0x000000a607077212 */ /* 0x000fe400078e96a3 */
[----:B------:R-:W-:-:S03]  /*7180*/  LOP3.LUT R205, R205, R162, R207, 0x96, !PT ;  /* 0x000000a2cdcd7212 */ /* 0x000fc600078e96cf */
[----:B------:R-:W-:-:S04]  /*7190*/  IMAD.WIDE.U32 R164, R7, -0x2daee0ad, RZ ;  /* 0xd2511f5307a47825 */ /* 0x000fc800078e00ff */
[----:B------:R-:W-:-:S05]  /*71a0*/  VIADD R7, R187, 0x96a522ad ;  /* 0x96a522adbb077836 */ /* 0x000fca0000000000 */
[----:B------:R-:W-:Y:S02]  /*71b0*/  LOP3.LUT R207, R7, R8, R165, 0x96, !PT ;  /* 0x0000000807cf7212 */ /* 0x000fe400078e96a5 */
[----:B------:R-:W-:Y:S01]  /*71c0*/  MOV R7, R160 ;  /* 0x000000a000077202 */ /* 0x000fe20000000f00 */
[----:B------:R-:W-:-:S07]  /*71d0*/  IMAD.MOV.U32 R160, RZ, RZ, R164 ;  /* 0x000000ffffa07224 */ /* 0x000fce00078e00a4 */
.L_x_26686:
[----:B------:R-:W-:Y:S05]  /*71e0*/  BSYNC.RECONVERGENT B1 ;  /* 0x0000000000017941 */ /* 0x000fea0003800200 */
.L_x_26685:
        /* <DEDUP_REMOVED lines=10> */
.L_x_26684:
[----:B------:R-:W-:Y:S05]  /*7290*/  BSYNC.RECONVERGENT B0 ;  /* 0x0000000000007941 */ /* 0x000fea0003800200 */
.L_x_26683:
        /* <DEDUP_REMOVED lines=18> */
.L_x_26694:
        /* <DEDUP_REMOVED lines=13> */
.L_x_26696:
[----:B------:R-:W-:Y:S05]  /*7490*/  BSYNC.RECONVERGENT B2 ;  /* 0x0000000000027941 */ /* 0x000fea0003800200 */
.L_x_26695:
        /* <DEDUP_REMOVED lines=60> */
.L_x_26693:
[----:B------:R-:W-:Y:S05]  /*7860*/  BSYNC.RECONVERGENT B1 ;  /* 0x0000000000017941 */ /* 0x000fea0003800200 */
.L_x_26692:
        /* <DEDUP_REMOVED lines=10> */
.L_x_26691:
[----:B------:R-:W-:Y:S05]  /*7910*/  BSYNC.RECONVERGENT B0 ;  /* 0x0000000000007941 */ /* 0x000fea0003800200 */
.L_x_26690:
[----:B------:R-:W-:Y:S02]  /*7920*/  F2FP.F16.F32.PACK_AB R8, RZ, R9 ;  /* 0x00000009ff08723e */ /* 0x000fe400000000ff */
[----:B------:R-:W-:Y:S02]  /*7930*/  PRMT R6, R6, 0x5410, R3 ;  /* 0x0000541006067816 */ /* 0x000fe40000000003 */
[----:B------:R-:W-:Y:S02]  /*7940*/  PRMT R5, R5, 0x5410, R0 ;  /* 0x0000541005057816 */ /* 0x000fe40000000000 */
[----:B------:R-:W-:Y:S02]  /*7950*/  PRMT R4, R4, 0x5410, R2 ;  /* 0x0000541004047816 */ /* 0x000fe40000000002 */
[----:B------:R-:W-:-:S07]  /*7960*/  PRMT R7, R7, 0x5410, R8 ;  /* 0x0000541007077816 */ /* 0x000fce0000000008 */
.L_x_26640:
        /* <DEDUP_REMOVED lines=31> */
.L_x_26698:
[----:B------:R-:W-:Y:S05]  /*7b60*/  BSYNC.RECONVERGENT B0 ;  /* 0x0000000000007941 */ /* 0x000fea0003800200 */
.L_x_26697:
[----:B-----5:R2:W5:Y:S04]  /*7b70*/  @P1 LDG.E.128 R36, desc[UR6][R162.64] ;  /* 0x00000006a2241981 */ /* 0x020568000c1e1d00 */
[----:B------:R2:W5:Y:S01]  /*7b80*/  @P0 LDG.E.128 R32, desc[UR6][R164.64] ;  /* 0x00000006a4200981 */ /* 0x000562000c1e1d00 */
[----:B------:R-:W-:Y:S05]  /*7b90*/  @!P0 BRA `(.L_x_26699) ;  /* 0x0000003400b48947 */ /* 0x000fea0003800000 */
[----:B------:R-:W-:Y:S01]  /*7ba0*/  ISETP.GT.AND P2, PT, R181, RZ, PT ;  /* 0x000000ffb500720c */ /* 0x000fe20003f44270 */
[----:B------:R-:W-:-:S12]  /*7bb0*/  BSSY.RECONVERGENT B0, `(.L_x_26700) ;  /* 0x000006b000007945 */ /* 0x000fd80003800200 */
[----:B-----5:R-:W-:Y:S01]  /*7bc0*/  @!P2 HADD2.F32 R8, -RZ, R32.H0_H0 ;  /* 0x20000020ff08a230 */ /* 0x020fe20000004100 */
[----:B------:R-:W-:Y:S01]  /*7bd0*/  @!P2 MOV R0, R160 ;  /* 0x000000a00000a202 */ /* 0x000fe20000000f00 */
[----:B01----:R-:W-:Y:S01]  /*7be0*/  @!P2 IMAD.MOV.U32 R3, RZ, RZ, R161 ;  /* 0x000000ffff03a224 */ /* 0x003fe200078e00a1 */
        /* <DEDUP_REMOVED lines=17> */
.L_x_26704:
        /* <DEDUP_REMOVED lines=13> */
.L_x_26706:
[----:B------:R-:W-:Y:S05]  /*7dd0*/  BSYNC.RECONVERGENT B2 ;  /* 0x0000000000027941 */ /* 0x000fea0003800200 */
.L_x_26705:
[----:B------:R-:W-:Y:S01]  /*7de0*/  IMAD.WIDE.U32 R4, R26, -0x326172a9, RZ ;  /* 0xcd9e8d571a047825 */ /* 0x000fe200078e00ff */
[----:B--2---:R-:W-:Y:S02]  /*7df0*/  LOP3.LUT R162, R25, R3, R187, 0x96, !PT ;  /* 0x0000000319a27212 */ /* 0x004fe400078e96bb */
[----:B------:R-:W-:Y:S02]  /*7e00*/  IADD3 R3, PT, PT, R186, -0x61c88647, RZ ;  /* 0x9e3779b9ba037810 */ /* 0x000fe40007ffe0ff */
[----:B------:R-:W-:Y:S01]  /*7e10*/  LOP3.LUT R6, R27, R5, R186, 0x96, !PT ;  /* 0x000000051b067212 */ /* 0x000fe200078e96ba */
[----:B------:R-:W-:Y:S01]  /*7e20*/  IMAD.WIDE.U32 R162, R162, -0x326172a9, RZ ;  /* 0xcd9e8d57a2a27825 */ /* 0x000fe200078e00ff */
[----:B------:R-:W-:Y:S02]  /*7e30*/  IADD3 R21, PT, PT, R187, 0x76cf5d0a, RZ ;  /* 0x76cf5d0abb157810 */ /* 0x000fe40007ffe0ff */
[----:B------:R-:W-:Y:S01]  /*7e40*/  IADD3 R205, PT, PT, R186, -0x700cb87f, RZ ;  /* 0x8ff34781bacd7810 */ /* 0x000fe20007ffe0ff */
        /* <DEDUP_REMOVED lines=53> */
.L_x_26703:
[----:B------:R-:W-:Y:S05]  /*81a0*/  BSYNC.RECONVERGENT B1 ;  /* 0x0000000000017941 */ /* 0x000fea0003800200 */
.L_x_26702:
        /* <DEDUP_REMOVED lines=11> */
.L_x_26701:
[----:B------:R-:W-:Y:S05]  /*8260*/  BSYNC.RECONVERGENT B0 ;  /* 0x0000000000007941 */ /* 0x000fea0003800200 */
.L_x_26700:
        /* <DEDUP_REMOVED lines=22> */
.L_x_26711:
        /* <DEDUP_REMOVED lines=13> */
.L_x_26713:
[----:B------:R-:W-:Y:S05]  /*84a0*/  BSYNC.RECONVERGENT B2 ;  /* 0x0000000000027941 */ /* 0x000fea0003800200 */
.L_x_26712:
        /* <DEDUP_REMOVED lines=57> */
[----:B------:R-:W-:-:S05]  /*8840*/  IMAD.WIDE.U32 R6, R7, -0x2daee0ad, RZ ;  /* 0xd2511f5307067825 */ /* 0x000fca00078e00ff */
[----:B------:R-:W-:Y:S02]  /*8850*/  LOP3.LUT R207, R3, R2, R7, 0x96, !PT ;  /* 0x0000000203cf7212 */ /* 0x000fe400078e9607 */
[----:B------:R-:W-:-:S07]  /*8860*/  MOV R2, R6 ;  /* 0x0000000600027202 */ /* 0x000fce0000000f00 */
.L_x_26710:
[----:B------:R-:W-:Y:S05]  /*8870*/  BSYNC.RECONVERGENT B1 ;  /* 0x0000000000017941 */ /* 0x000fea0003800200 */
.L_x_26709:
        /* <DEDUP_REMOVED lines=11> */
.L_x_26708:
[----:B------:R-:W-:Y:S05]  /*8930*/  BSYNC.RECONVERGENT B0 ;  /* 0x0000000000007941 */ /* 0x000fea0003800200 */
.L_x_26707:
        /* <DEDUP_REMOVED lines=22> */
.L_x_26718:
        /* <DEDUP_REMOVED lines=13> */
.L_x_26720:
[----:B------:R-:W-:Y:S05]  /*8b70*/  BSYNC.RECONVERGENT B2 ;  /* 0x0000000000027941 */ /* 0x000fea0003800200 */
.L_x_26719:
[----:B--2---:R-:W-:Y:S01]  /*8b80*/  IMAD.WIDE.U32 R162, R26, -0x326172a9, RZ ;  /* 0xcd9e8d571aa27825 */ /* 0x004fe200078e00ff */
        /* <DEDUP_REMOVED lines=54> */
[----:B------:R-:W-:-:S04]  /*8ef0*/  IMAD.WIDE.U32 R164, R3, -0x2daee0ad, RZ ;  /* 0xd2511f5303a47825 */ /* 0x000fc800078e00ff */
[----:B------:R-:W-:Y:S01]  /*8f00*/  VIADD R3, R187, 0x96a522ad ;  /* 0x96a522adbb037836 */ /* 0x000fe20000000000 */
[----:B------:R-:W-:-:S04]  /*8f10*/  MOV R0, R164 ;  /* 0x000000a400007202 */ /* 0x000fc80000000f00 */
[----:B------:R-:W-:Y:S01]  /*8f20*/  LOP3.LUT R207, R3, R4, R165, 0x96, !PT ;  /* 0x0000000403cf7212 */ /* 0x000fe200078e96a5 */
[----:B------:R-:W-:-:S07]  /*8f30*/  HFMA2 R3, -RZ, RZ, 0, 0 ;  /* 0x00000000ff037431 */ /* 0x000fce00000001ff */
.L_x_26717:
[----:B------:R-:W-:Y:S05]  /*8f40*/  BSYNC.RECONVERGENT B1 ;  /* 0x0000000000017941 */ /* 0x000fea0003800200 */
.L_x_26716:
        /* <DEDUP_REMOVED lines=11> */
.L_x_26715:
[----:B------:R-:W-:Y:S05]  /*9000*/  BSYNC.RECONVERGENT B0 ;  /* 0x0000000000007941 */ /* 0x000fea0003800200 */
.L_x_26714:
[----:B------:R-:W-:Y:S01]  /*9010*/  BSSY.RECONVERGENT B0, `(.L_x_26721) ;  /* 0x000006c000007945 */ /* 0x000fe20003800200 */
[----:B------:R-:W-:Y:S01]  /*9020*/  F2FP.F16.F32.PACK_AB R161, RZ, R6 ;  /* 0x00000006ffa1723e */ /* 0x000fe200000000ff */
[----:B------:R-:W-:Y:S01]  /*9030*/  @!P2 HADD2.F32 R5, -RZ, R33.H1_H1 ;  /* 0x30000021ff05a230 */ /* 0x000fe20000004100 */
[----:B------:R-:W-:Y:S01]  /*9040*/  @!P2 MOV R2, R0 ;  /* 0x000000000002a202 */ /* 0x000fe20000000f00 */
[----:B--2---:R-:W-:Y:S01]  /*9050*/  @!P2 IMAD.MOV.U32 R162, RZ, RZ, R3 ;  /* 0x000000ffffa2a224 */ /* 0x004fe200078e0003 */
        /* <DEDUP_REMOVED lines=17> */
.L_x_26725:
        /* <DEDUP_REMOVED lines=13> */
.L_x_26727:
[----:B------:R-:W-:Y:S05]  /*9240*/  BSYNC.RECONVERGENT B2 ;  /* 0x0000000000027941 */ /* 0x000fea0003800200 */
.L_x_26726:
        /* <DEDUP_REMOVED lines=57> */
[----:B------:R-:W-:Y:S02]  /*95e0*/  LOP3.LUT R207, R3, R2, R163, 0x96, !PT ;  /* 0x0000000203cf7212 */ /* 0x000fe400078e96a3 */
[----:B------:R-:W-:Y:S01]  /*95f0*/  MOV R2, R162 ;  /* 0x000000a200027202 */ /* 0x000fe20000000f00 */
[----:B------:R-:W-:-:S07]  /*9600*/  HFMA2 R162, -RZ, RZ, 0, 0 ;  /* 0x00000000ffa27431 */ /* 0x000fce00000001ff */
.L_x_26724:
[----:B------:R-:W-:Y:S05]  /*9610*/  BSYNC.RECONVERGENT B1 ;  /* 0x0000000000017941 */ /* 0x000fea0003800200 */
.L_x_26723:
        /* <DEDUP_REMOVED lines=11> */
.L_x_26722:
[----:B------:R-:W-:Y:S05]  /*96d0*/  BSYNC.RECONVERGENT B0 ;  /* 0x0000000000007941 */ /* 0x000fea0003800200 */
.L_x_26721:
        /* <DEDUP_REMOVED lines=22> */
.L_x_26732:
        /* <DEDUP_REMOVED lines=13> */
.L_x_26734:
[----:B------:R-:W-:Y:S05]  /*9910*/  BSYNC.RECONVERGENT B2 ;  /* 0x0000000000027941 */ /* 0x000fea0003800200 */
.L_x_26733:
        /* <DEDUP_REMOVED lines=60> */
.L_x_26731:
[----:B------:R-:W-:Y:S05]  /*9ce0*/  BSYNC.RECONVERGENT B1 ;  /* 0x0000000000017941 */ /* 0x000fea0003800200 */
.L_x_26730:
[----:B------:R-:W-:Y:S01]  /*9cf0*/  I2FP.F32.U32 R2, R3 ;  /* 0x0000000300027245 */ /* 0x000fe20000201000 */
[----:B------:R-:W-:Y:S02]  /*9d00*/  HADD2.F32 R4, -RZ, R38.H0_H0 ;  /* 0x20000026ff047230 */ /* 0x000fe40000004100 */
        /* <DEDUP_REMOVED lines=9> */
.L_x_26729:
[----:B------:R-:W-:Y:S05]  /*9da0*/  BSYNC.RECONVERGENT B0 ;  /* 0x0000000000007941 */ /* 0x000fea0003800200 */
.L_x_26728:
        /* <DEDUP_REMOVED lines=22> */
.L_x_26739:
        /* <DEDUP_REMOVED lines=13> */
.L_x_26741:
[----:B------:R-:W-:Y:S05]  /*9fe0*/  BSYNC.RECONVERGENT B2 ;  /* 0x0000000000027941 */ /* 0x000fea0003800200 */
.L_x_26740:
        /* <DEDUP_REMOVED lines=57> */
[----:B------:R-:W-:Y:S02]  /*a380*/  LOP3.LUT R207, R3, R2, R167, 0x96, !PT ;  /* 0x0000000203cf7212 */ /* 0x000fe400078e96a7 */
[----:B------:R-:W-:-:S07]  /*a390*/  MOV R2, R0 ;  /* 0x0000000000027202 */ /* 0x000fce0000000f00 */
.L_x_26738:
[----:B------:R-:W-:Y:S05]  /*a3a0*/  BSYNC.RECONVERGENT B1 ;  /* 0x0000000000017941 */ /* 0x000fea0003800200 */
.L_x_26737:
        /* <DEDUP_REMOVED lines=11> */
.L_x_26736:
[----:B------:R-:W-:Y:S05]  /*a460*/  BSYNC.RECONVERGENT B0 ;  /* 0x0000000000007941 */ /* 0x000fea0003800200 */
.L_x_26735:
        /* <DEDUP_REMOVED lines=22> */
.L_x_26746:
        /* <DEDUP_REMOVED lines=13> */
.L_x_26748:
[----:B------:R-:W-:Y:S05]  /*a6a0*/  BSYNC.RECONVERGENT B2 ;  /* 0x0000000000027941 */ /* 0x000fea0003800200 */
.L_x_26747:
        /* <DEDUP_REMOVED lines=59> */
[----:B------:R-:W-:-:S07]  /*aa60*/  IMAD.MOV.U32 R168, RZ, RZ, R172 ;  /* 0x000000ffffa87224 */ /* 0x000fce00078e00ac */
.L_x_26745:
[----:B------:R-:W-:Y:S05]  /*aa70*/  BSYNC.RECONVERGENT B1 ;  /* 0x0000000000017941 */ /* 0x000fea0003800200 */
.L_x_26744:
[----:B------:R-:W-:Y:S01]  /*aa80*/  HFMA2 R165, -RZ, RZ, 0.1171875, 0 ;  /* 0x2f800000ffa57431 */ /* 0x000fe200000001ff */
[----:B------:R-:W-:Y:S01]  /*aa90*/  I2FP.F32.U32 R0, R0 ;  /* 0x0000000000007245 */ /* 0x000fe20000201000 */
[----:B------:R-:W-:-:S05]  /*aaa0*/  HADD2.F32 R2, -RZ, R39.H0_H0 ;  /* 0x20000027ff027230 */ /* 0x000fca0000004100 */
        /* <DEDUP_REMOVED lines=8> */
.L_x_26743:
[----:B------:R-:W-:Y:S05]  /*ab30*/  BSYNC.RECONVERGENT B0 ;  /* 0x0000000000007941 */ /* 0x000fea0003800200 */
.L_x_26742:
        /* <DEDUP_REMOVED lines=22> */
.L_x_26753:
        /* <DEDUP_REMOVED lines=13> */
.L_x_26755:
[----:B------:R-:W-:Y:S05]  /*ad70*/  BSYNC.RECONVERGENT B2 ;  /* 0x0000000000027941 */ /* 0x000fea0003800200 */
.L_x_26754:
        /* <DEDUP_REMOVED lines=58> */
[----:B------:R-:W-:Y:S02]  /*b120*/  IMAD.MOV.U32 R166, RZ, RZ, R172 ;  /* 0x000000ffffa67224 */ /* 0x000fe400078e00ac */
[----:B------:R-:W-:-:S07]  /*b130*/  IMAD.MOV.U32 R167, RZ, RZ, RZ ;  /* 0x000000ffffa77224 */ /* 0x000fce00078e00ff */
.L_x_26752:
[----:B------:R-:W-:Y:S05]  /*b140*/  BSYNC.RECONVERGENT B1 ;  /* 0x0000000000017941 */ /* 0x000fea0003800200 */
.L_x_26751:
        /* <DEDUP_REMOVED lines=11> */
.L_x_26750:
[----:B------:R-:W-:Y:S05]  /*b200*/  BSYNC.RECONVERGENT B0 ;  /* 0x0000000000007941 */ /* 0x000fea0003800200 */
.L_x_26749:
[----:B------:R-:W-:Y:S02]  /*b210*/  F2FP.F16.F32.PACK_AB R168, RZ, R0 ;  /* 0x00000000ffa8723e */ /* 0x000fe400000000ff */
[----:B------:R-:W-:Y:S02]  /*b220*/  PRMT R161, R161, 0x5410, R163 ;  /* 0x00005410a1a17816 */ /* 0x000fe400000000a3 */
[----:B------:R-:W-:Y:S02]  /*b230*/  PRMT R162, R162, 0x5410, R164 ;  /* 0x00005410a2a27816 */ /* 0x000fe400000000a4 */
[----:B------:R-:W-:Y:S02]  /*b240*/  PRMT R160, R160, 0x5410, R31 ;  /* 0x00005410a0a07816 */ /* 0x000fe4000000001f */
[----:B------:R-:W-:Y:S01]  /*b250*/  PRMT R163, R165, 0x5410, R168 ;  /* 0x00005410a5a37816 */ /* 0x000fe200000000a8 */
[----:B------:R-:W-:Y:S06]  /*b260*/  BRA `(.L_x_26756) ;  /* 0x00000034001c7947 */ /* 0x000fec0003800000 */
.L_x_26699:
[----:B------:R-:W-:Y:S01]  /*b270*/  BSSY.RECONVERGENT B0, `(.L_x_26757) ;  /* 0x0000069000007945 */ /* 0x000fe20003800200 */
[----:B------:R-:W-:Y:S01]  /*b280*/  IMAD.MOV.U32 R8, RZ, RZ, RZ ;  /* 0x000000ffff087224 */ /* 0x000fe200078e00ff */
[----:B------:R-:W-:Y:S01]  /*b290*/  MOV R166, R160 ;  /* 0x000000a000a67202 */ /* 0x000fe20000000f00 */
[----:B------:R-:W-:Y:S01]  /*b2a0*/  IMAD.MOV.U32 R0, RZ, RZ, R161 ;  /* 0x000000ffff007224 */ /* 0x000fe200078e00a1 */
[----:B------:R-:W-:Y:S06]  /*b2b0*/  @!P1 BRA `(.L_x_26758) ;  /* 0x0000000400909947 */ /* 0x000fec0003800000 */
[----:B------:R-:W-:Y:S01]  /*b2c0*/  ISETP.NE.AND P2, PT, R161, 0x1, PT ;  /* 0x00000001a100780c */ /* 0x000fe20003f45270 */
[----:B------:R-:W-:Y:S01]  /*b2d0*/  BSSY.RECONVERGENT B1, `(.L_x_26759) ;  /* 0x0000058000017945 */ /* 0x000fe20003800200 */
[----:B------:R-:W-:Y:S02]  /*b2e0*/  HFMA2 R0, -RZ, RZ, 0, 1.1920928955078125e-07 ;  /* 0x00000002ff007431 */ /* 0x000fe400000001ff */
[----:B01----:R-:W-:Y:S01]  /*b2f0*/  IMAD.MOV.U32 R2, RZ, RZ, R206 ;  /* 0x000000ffff027224 */ /* 0x003fe200078e00ce */
        /* <DEDUP_REMOVED lines=12> */
.L_x_26761:
        /* <DEDUP_REMOVED lines=13> */
.L_x_26763:
[----:B------:R-:W-:Y:S05]  /*b490*/  BSYNC.RECONVERGENT B2 ;  /* 0x0000000000027941 */ /* 0x000fea0003800200 */
.L_x_26762:
[----:B------:R-:W-:Y:S01]  /*b4a0*/  IMAD.WIDE.U32 R4, R26, -0x326172a9, RZ ;  /* 0xcd9e8d571a047825 */ /* 0x000fe200078e00ff */
[----:B--2---:R-:W-:Y:S02]  /*b4b0*/  LOP3.LUT R162, R25, R3, R187, 0x96, !PT ;  /* 0x0000000319a27212 */ /* 0x004fe400078e96bb */
[----:B------:R-:W-:Y:S01]  /*b4c0*/  IADD3 R3, PT, PT, R186, -0x61c88647, RZ ;  /* 0x9e3779b9ba037810 */ /* 0x000fe20007ffe0ff */
[----:B------:R-:W-:Y:S01]  /*b4d0*/  IMAD.MOV.U32 R0, RZ, RZ, RZ ;  /* 0x000000ffff007224 */ /* 0x000fe200078e00ff */
        /* <DEDUP_REMOVED lines=54> */
[----:B------:R-:W-:-:S07]  /*b840*/  MOV R2, R160 ;  /* 0x000000a000027202 */ /* 0x000fce0000000f00 */
.L_x_26760:
[----:B------:R-:W-:Y:S05]  /*b850*/  BSYNC.RECONVERGENT B1 ;  /* 0x0000000000017941 */ /* 0x000fea0003800200 */
.L_x_26759:
        /* <DEDUP_REMOVED lines=10> */
.L_x_26758:
[----:B------:R-:W-:Y:S05]  /*b900*/  BSYNC.RECONVERGENT B0 ;  /* 0x0000000000007941 */ /* 0x000fea0003800200 */
.L_x_26757:
[----:B------:R-:W-:Y:S01]  /*b910*/  BSSY.RECONVERGENT B0, `(.L_x_26764) ;  /* 0x0000067000007945 */ /* 0x000fe20003800200 */
[----:B------:R-:W-:Y:S01]  /*b920*/  F2FP.F16.F32.PACK_AB R160, RZ, R8 ;  /* 0x00000008ffa0723e */ /* 0x000fe200000000ff */
[----:B0-----:R-:W-:Y:S01]  /*b930*/  IMAD.MOV.U32 R7, RZ, RZ, RZ ;  /* 0x000000ffff077224 */ /* 0x001fe200078e00ff */
[----:B-1----:R-:W-:Y:S01]  /*b940*/  MOV R2, R0 ;  /* 0x0000000000027202 */ /* 0x002fe20000000f00 */
        /* <DEDUP_REMOVED lines=14> */
.L_x_26768:
        /* <DEDUP_REMOVED lines=13> */
.L_x_26770:
[----:B------:R-:W-:Y:S05]  /*bb00*/  BSYNC.RECONVERGENT B2 ;  /* 0x0000000000027941 */ /* 0x000fea0003800200 */
.L_x_26769:
        /* <DEDUP_REMOVED lines=60> */
.L_x_26767:
[----:B------:R-:W-:Y:S05]  /*bed0*/  BSYNC.RECONVERGENT B1 ;  /* 0x0000000000017941 */ /* 0x000fea0003800200 */
.L_x_26766:
        /* <DEDUP_REMOVED lines=10> */
.L_x_26765:
[----:B------:R-:W-:Y:S05]  /*bf80*/  BSYNC.RECONVERGENT B0 ;  /* 0x0000000000007941 */ /* 0x000fea0003800200 */
.L_x_26764:
        /* <DEDUP_REMOVED lines=18> */
.L_x_26775:
        /* <DEDUP_REMOVED lines=13> */
.L_x_26777:
[----:B------:R-:W-:Y:S05]  /*c180*/  BSYNC.RECONVERGENT B2 ;  /* 0x0000000000027941 */ /* 0x000fea0003800200 */
.L_x_26776:
[----:B------:R-:W-:Y:S01]  /*c190*/  IMAD.WIDE.U32 R4, R26, -0x326172a9, RZ ;  /* 0xcd9e8d571a047825 */ /* 0x000fe200078e00ff */
[----:B--2---:R-:W-:Y:S02]  /*c1a0*/  LOP3.LUT R164, R25, R3, R187, 0x96, !PT ;  /* 0x0000000319a47212 */ /* 0x004fe400078e96bb */
        /* <DEDUP_REMOVED lines=58> */
.L_x_26774:
[----:B------:R-:W-:Y:S05]  /*c550*/  BSYNC.RECONVERGENT B1 ;  /* 0x0000000000017941 */ /* 0x000fea0003800200 */
.L_x_26773:
        /* <DEDUP_REMOVED lines=10> */
.L_x_26772:
[----:B------:R-:W-:Y:S05]  /*c600*/  BSYNC.RECONVERGENT B0 ;  /* 0x0000000000007941 */ /* 0x000fea0003800200 */
.L_x_26771:
        /* <DEDUP_REMOVED lines=18> */
.L_x_26782:
        /* <DEDUP_REMOVED lines=13> */
.L_x_26784:
[----:B------:R-:W-:Y:S05]  /*c800*/  BSYNC.RECONVERGENT B2 ;  /* 0x0000000000027941 */ /* 0x000fea0003800200 */
.L_x_26783:
        /* <DEDUP_REMOVED lines=60> */
.L_x_26781:
[----:B------:R-:W-:Y:S05]  /*cbd0*/  BSYNC.RECONVERGENT B1 ;  /* 0x0000000000017941 */ /* 0x000fea0003800200 */
.L_x_26780:
        /* <DEDUP_REMOVED lines=10> */
.L_x_26779:
[----:B------:R-:W-:Y:S05]  /*cc80*/  BSYNC.RECONVERGENT B0 ;  /* 0x0000000000007941 */ /* 0x000fea0003800200 */
.L_x_26778:
[----:B------:R-:W-:Y:S01]  /*cc90*/  BSSY.RECONVERGENT B0, `(.L_x_26785) ;  /* 0x0000067000007945 */ /* 0x000fe20003800200 */
[----:B--2---:R-:W-:Y:S01]  /*cca0*/  F2FP.F16.F32.PACK_AB R163, RZ, R5 ;  /* 0x00000005ffa3723e */ /* 0x004fe200000000ff */
        /* <DEDUP_REMOVED lines=16> */
.L_x_26789:
        /* <DEDUP_REMOVED lines=13> */
.L_x_26791:
[----:B------:R-:W-:Y:S05]  /*ce80*/  BSYNC.RECONVERGENT B2 ;  /* 0x0000000000027941 */ /* 0x000fea0003800200 */
.L_x_26790:
        /* <DEDUP_REMOVED lines=60> */
.L_x_26788:
[----:B------:R-:W-:Y:S05]  /*d250*/  BSYNC.RECONVERGENT B1 ;  /* 0x0000000000017941 */ /* 0x000fea0003800200 */
.L_x_26787:
        /* <DEDUP_REMOVED lines=10> */
.L_x_26786:
[----:B------:R-:W-:Y:S05]  /*d300*/  BSYNC.RECONVERGENT B0 ;  /* 0x0000000000007941 */ /* 0x000fea0003800200 */
.L_x_26785:
        /* <DEDUP_REMOVED lines=18> */
.L_x_26796:
        /* <DEDUP_REMOVED lines=13> */
.L_x_26798:
[----:B------:R-:W-:Y:S05]  /*d500*/  BSYNC.RECONVERGENT B2 ;  /* 0x0000000000027941 */ /* 0x000fea0003800200 */
.L_x_26797:
        /* <DEDUP_REMOVED lines=60> */
.L_x_26795:
[----:B------:R-:W-:Y:S05]  /*d8d0*/  BSYNC.RECONVERGENT B1 ;  /* 0x0000000000017941 */ /* 0x000fea0003800200 */
.L_x_26794:
        /* <DEDUP_REMOVED lines=10> */
.L_x_26793:
[----:B------:R-:W-:Y:S05]  /*d980*/  BSYNC.RECONVERGENT B0 ;  /* 0x0000000000007941 */ /* 0x000fea0003800200 */
.L_x_26792:
        /* <DEDUP_REMOVED lines=18> */
.L_x_26803:
        /* <DEDUP_REMOVED lines=13> */
.L_x_26805:
[----:B------:R-:W-:Y:S05]  /*db80*/  BSYNC.RECONVERGENT B2 ;  /* 0x0000000000027941 */ /* 0x000fea0003800200 */
.L_x_26804:
        /* <DEDUP_REMOVED lines=60> */
.L_x_26802:
[----:B------:R-:W-:Y:S05]  /*df50*/  BSYNC.RECONVERGENT B1 ;  /* 0x0000000000017941 */ /* 0x000fea0003800200 */
.L_x_26801:
        /* <DEDUP_REMOVED lines=10> */
.L_x_26800:
[----:B------:R-:W-:Y:S05]  /*e000*/  BSYNC.RECONVERGENT B0 ;  /* 0x0000000000007941 */ /* 0x000fea0003800200 */
.L_x_26799:
        /* <DEDUP_REMOVED lines=18> */
.L_x_26810:
        /* <DEDUP_REMOVED lines=13> */
.L_x_26812:
[----:B------:R-:W-:Y:S05]  /*e200*/  BSYNC.RECONVERGENT B2 ;  /* 0x0000000000027941 */ /* 0x000fea0003800200 */
.L_x_26811:
        /* <DEDUP_REMOVED lines=56> */
[----:B------:R-:W-:Y:S02]  /*e590*/  VIADD R167, R187, 0x96a522ad ;  /* 0x96a522adbba77836 */ /* 0x000fe40000000000 */
[----:B------:R-:W-:-:S03]  /*e5a0*/  IMAD.MOV.U32 R166, RZ, RZ, R172 ;  /* 0x000000ffffa67224 */ /* 0x000fc600078e00ac */
[----:B------:R-:W-:Y:S01]  /*e5b0*/  LOP3.LUT R207, R167, R168, R173, 0x96, !PT ;  /* 0x000000a8a7cf7212 */ /* 0x000fe200078e96ad */
[----:B------:R-:W-:-:S07]  /*e5c0*/  HFMA2 R167, -RZ, RZ, 0, 0 ;  /* 0x00000000ffa77431 */ /* 0x000fce00000001ff */
.L_x_26809:
[----:B------:R-:W-:Y:S05]  /*e5d0*/  BSYNC.RECONVERGENT B1 ;  /* 0x0000000000017941 */ /* 0x000fea0003800200 */
.L_x_26808:
        /* <DEDUP_REMOVED lines=10> */
.L_x_26807:
[----:B------:R-:W-:Y:S05]  /*e680*/  BSYNC.RECONVERGENT B0 ;  /* 0x0000000000007941 */ /* 0x000fea0003800200 */
.L_x_26806:
[----:B------:R-:W-:Y:S02]  /*e690*/  F2FP.F16.F32.PACK_AB R168, RZ, R0 ;  /* 0x00000000ffa8723e */ /* 0x000fe400000000ff */
[----:B------:R-:W-:Y:S02]  /*e6a0*/  PRMT R161, R161, 0x5410, R163 ;  /* 0x00005410a1a17816 */ /* 0x000fe400000000a3 */
[----:B------:R-:W-:Y:S02]  /*e6b0*/  PRMT R162, R162, 0x5410, R164 ;  /* 0x00005410a2a27816 */ /* 0x000fe400000000a4 */
[----:B------:R-:W-:Y:S02]  /*e6c0*/  PRMT R160, R160, 0x5410, R31 ;  /* 0x00005410a0a07816 */ /* 0x000fe4000000001f */
[----:B------:R-:W-:-:S07]  /*e6d0*/  PRMT R163, R165, 0x5410, R168 ;  /* 0x00005410a5a37816 */ /* 0x000fce00000000a8 */
.L_x_26756:
        /* <DEDUP_REMOVED lines=32> */
.L_x_26814:
[----:B------:R-:W-:Y:S05]  /*e8e0*/  BSYNC.RECONVERGENT B0 ;  /* 0x0000000000007941 */ /* 0x000fea0003800200 */
.L_x_26813:
        /* <DEDUP_REMOVED lines=25> */
.L_x_26820:
        /* <DEDUP_REMOVED lines=13> */
.L_x_26822:
[----:B------:R-:W-:Y:S05]  /*eb50*/  BSYNC.RECONVERGENT B2 ;  /* 0x0000000000027941 */ /* 0x000fea0003800200 */
.L_x_26821:
[----:B------:R-:W-:Y:S01]  /*eb60*/  IMAD.WIDE.U32 R162, R26, -0x326172a9, RZ ;  /* 0xcd9e8d571aa27825 */ /* 0x000fe200078e00ff */
[----:B-1----:R-:W-:Y:S02]  /*eb70*/  LOP3.LUT R168, R25, R161, R187, 0x96, !PT ;  /* 0x000000a119a87212 */ /* 0x002fe400078e96bb */
        /* <DEDUP_REMOVED lines=58> */
.L_x_26819:
[----:B------:R-:W-:Y:S05]  /*ef20*/  BSYNC.RECONVERGENT B1 ;  /* 0x0000000000017941 */ /* 0x000fea0003800200 */
.L_x_26818:
        /* <DEDUP_REMOVED lines=11> */
.L_x_26817:
[----:B------:R-:W-:Y:S05]  /*efe0*/  BSYNC.RECONVERGENT B0 ;  /* 0x0000000000007941 */ /* 0x000fea0003800200 */
.L_x_26816:
        /* <DEDUP_REMOVED lines=22> */
.L_x_26827:
        /* <DEDUP_REMOVED lines=13> */
.L_x_26829:
[----:B------:R-:W-:Y:S05]  /*f220*/  BSYNC.RECONVERGENT B2 ;  /* 0x0000000000027941 */ /* 0x000fea0003800200 */
.L_x_26828:
        /* <DEDUP_REMOVED lines=60> */
.L_x_26826:
[----:B------:R-:W-:Y:S05]  /*f5f0*/  BSYNC.RECONVERGENT B1 ;  /* 0x0000000000017941 */ /* 0x000fea0003800200 */
.L_x_26825:
        /* <DEDUP_REMOVED lines=11> */
.L_x_26824:
[----:B------:R-:W-:Y:S05]  /*f6b0*/  BSYNC.RECONVERGENT B0 ;  /* 0x0000000000007941 */ /* 0x000fea0003800200 */
.L_x_26823:
        /* <DEDUP_REMOVED lines=22> */
.L_x_26834:
        /* <DEDUP_REMOVED lines=13> */
.L_x_26836:
[----:B------:R-:W-:Y:S05]  /*f8f0*/  BSYNC.RECONVERGENT B2 ;  /* 0x0000000000027941 */ /* 0x000fea0003800200 */
.L_x_26835:
        /* <DEDUP_REMOVED lines=60> */
.L_x_26833:
[----:B------:R-:W-:Y:S05]  /*fcc0*/  BSYNC.RECONVERGENT B1 ;  /* 0x0000000000017941 */ /* 0x000fea0003800200 */
.L_x_26832:
        /* <DEDUP_REMOVED lines=11> */
.L_x_26831:
[----:B------:R-:W-:Y:S05]  /*fd80*/  BSYNC.RECONVERGENT B0 ;  /* 0x0000000000007941 */ /* 0x000fea0003800200 */
.L_x_26830:
        /* <DEDUP_REMOVED lines=22> */
.L_x_26841:
        /* <DEDUP_REMOVED lines=13> */
.L_x_26843:
[----:B------:R-:W-:Y:S05]  /*ffc0*/  BSYNC.RECONVERGENT B2 ;  /* 0x0000000000027941 */ /* 0x000fea0003800200 */
.L_x_26842:
        /* <DEDUP_REMOVED lines=60> */
.L_x_26840:
[----:B------:R-:W-:Y:S05]  /*10390*/  BSYNC.RECONVERGENT B1 ;  /* 0x0000000000017941 */ /* 0x000fea0003800200 */
.L_x_26839:
        /* <DEDUP_REMOVED lines=11> */
.L_x_26838:
[----:B------:R-:W-:Y:S05]  /*10450*/  BSYNC.RECONVERGENT B0 ;  /* 0x0000000000007941 */ /* 0x000fea0003800200 */
.L_x_26837:
        /* <DEDUP_REMOVED lines=22> */
.L_x_26848:
        /* <DEDUP_REMOVED lines=13> */
.L_x_26850:
[----:B------:R-:W-:Y:S05]  /*10690*/  BSYNC.RECONVERGENT B2 ;  /* 0x0000000000027941 */ /* 0x000fea0003800200 */
.L_x_26849:
        /* <DEDUP_REMOVED lines=60> */
.L_x_26847:
[----:B------:R-:W-:Y:S05]  /*10a60*/  BSYNC.RECONVERGENT B1 ;  /* 0x0000000000017941 */ /* 0x000fea0003800200 */
.L_x_26846:
        /* <DEDUP_REMOVED lines=11> */
.L_x_26845:
[----:B------:R-:W-:Y:S05]  /*10b20*/  BSYNC.RECONVERGENT B0 ;  /* 0x0000000000007941 */ /* 0x000fea0003800200 */
.L_x_26844:
        /* <DEDUP_REMOVED lines=22> */
.L_x_26855:
        /* <DEDUP_REMOVED lines=13> */
.L_x_26857:
[----:B------:R-:W-:Y:S05]  /*10d60*/  BSYNC.RECONVERGENT B2 ;  /* 0x0000000000027941 */ /* 0x000fea0003800200 */
.L_x_26856:
        /* <DEDUP_REMOVED lines=60> */
.L_x_26854:
[----:B------:R-:W-:Y:S05]  /*11130*/  BSYNC.RECONVERGENT B1 ;  /* 0x0000000000017941 */ /* 0x000fea0003800200 */
.L_x_26853:
        /* <DEDUP_REMOVED lines=11> */
.L_x_26852:
[----:B------:R-:W-:Y:S05]  /*111f0*/  BSYNC.RECONVERGENT B0 ;  /* 0x0000000000007941 */ /* 0x000fea0003800200 */
.L_x_26851:
        /* <DEDUP_REMOVED lines=22> */
.L_x_26862:
        /* <DEDUP_REMOVED lines=13> */
.L_x_26864:
[----:B------:R-:W-:Y:S05]  /*11430*/  BSYNC.RECONVERGENT B2 ;  /* 0x0000000000027941 */ /* 0x000fea0003800200 */
.L_x_26863:
        /* <DEDUP_REMOVED lines=60> */
.L_x_26861:
[----:B------:R-:W-:Y:S05]  /*11800*/  BSYNC.RECONVERGENT B1 ;  /* 0x0000000000017941 */ /* 0x000fea0003800200 */
.L_x_26860:
        /* <DEDUP_REMOVED lines=11> */
.L_x_26859:
[----:B------:R-:W-:Y:S05]  /*118c0*/  BSYNC.RECONVERGENT B0 ;  /* 0x0000000000007941 */ /* 0x000fea0003800200 */
.L_x_26858:
        /* <DEDUP_REMOVED lines=22> */
.L_x_26869:
        /* <DEDUP_REMOVED lines=13> */
.L_x_26871:
[----:B------:R-:W-:Y:S05]  /*11b00*/  BSYNC.RECONVERGENT B2 ;  /* 0x0000000000027941 */ /* 0x000fea0003800200 */
.L_x_26870:
        /* <DEDUP_REMOVED lines=57> */
[----:B------:R-:W-:-:S03]  /*11ea0*/  LOP3.LUT R205, R205, R182, R207, 0x96, !PT ;  /* 0x000000b6cdcd7212 */ /* 0x000fc600078e96cf */
[----:B------:R-:W-:Y:S01]  /*11eb0*/  IMAD.MOV.U32 R172, RZ, RZ, R174 ;  /* 0x000000ffffac7224 */ /* 0x000fe200078e00ae */
[----:B------:R-:W-:-:S07]  /*11ec0*/  LOP3.LUT R207, R177, R178, R175, 0x96, !PT ;  /* 0x000000b2b1cf7212 */ /* 0x000fce00078e96af */
.L_x_26868:
[----:B------:R-:W-:Y:S05]  /*11ed0*/  BSYNC.RECONVERGENT B1 ;  /* 0x0000000000017941 */ /* 0x000fea0003800200 */
.L_x_26867:
        /* <DEDUP_REMOVED lines=11> */
.L_x_26866:
[----:B------:R-:W-:Y:S05]  /*11f90*/  BSYNC.RECONVERGENT B0 ;  /* 0x0000000000007941 */ /* 0x000fea0003800200 */
.L_x_26865:
[----:B------:R-:W-:Y:S02]  /*11fa0*/  F2FP.F16.F32.PACK_AB R174, RZ, R170 ;  /* 0x000000aaffae723e */ /* 0x000fe400000000ff */
[----:B------:R-:W-:Y:S02]  /*11fb0*/  PRMT R160, R160, 0x5410, R163 ;  /* 0x00005410a0a07816 */ /* 0x000fe400000000a3 */
[----:B------:R-:W-:Y:S02]  /*11fc0*/  PRMT R162, R162, 0x5410, R173 ;  /* 0x00005410a2a27816 */ /* 0x000fe400000000ad */
[----:B------:R-:W-:Y:S02]  /*11fd0*/  PRMT R161, R161, 0x5410, R171 ;  /* 0x00005410a1a17816 */ /* 0x000fe400000000ab */
[----:B------:R-:W-:Y:S01]  /*11fe0*/  PRMT R163, R188, 0x5410, R174 ;  /* 0x00005410bca37816 */ /* 0x000fe200000000ae */
[----:B------:R-:W-:Y:S06]  /*11ff0*/  BRA `(.L_x_26872) ;  /* 0x00000034001c7947 */ /* 0x000fec0003800000 */
.L_x_26815:
        /* <DEDUP_REMOVED lines=21> */
.L_x_26877:
        /* <DEDUP_REMOVED lines=13> */
.L_x_26879:
[----:B------:R-:W-:Y:S05]  /*12220*/  BSYNC.RECONVERGENT B2 ;  /* 0x0000000000027941 */ /* 0x000fea0003800200 */
.L_x_26878:
        /* <DEDUP_REMOVED lines=59> */
.L_x_26876:
[----:B------:R-:W-:Y:S05]  /*125e0*/  BSYNC.RECONVERGENT B1 ;  /* 0x0000000000017941 */ /* 0x000fea0003800200 */
.L_x_26875:
        /* <DEDUP_REMOVED lines=10> */
.L_x_26874:
[----:B------:R-:W-:Y:S05]  /*12690*/  BSYNC.RECONVERGENT B0 ;  /* 0x0000000000007941 */ /* 0x000fea0003800200 */
.L_x_26873:
[----:B------:R-:W-:Y:S01]  /*126a0*/  BSSY.RECONVERGENT B0, `(.L_x_26880) ;  /* 0x0000067000007945 */ /* 0x000fe20003800200 */
[----:B------:R-:W-:Y:S01]  /*126b0*/  F2FP.F16.F32.PACK_AB R160, RZ, R31 ;  /* 0x0000001fffa0723e */ /* 0x000fe200000000ff */
        /* <DEDUP_REMOVED lines=16> */
.L_x_26884:
        /* <DEDUP_REMOVED lines=13> */
.L_x_26886:
[----:B------:R-:W-:Y:S05]  /*12890*/  BSYNC.RECONVERGENT B2 ;  /* 0x0000000000027941 */ /* 0x000fea0003800200 */
.L_x_26885:
        /* <DEDUP_REMOVED lines=60> */
.L_x_26883:
[----:B------:R-:W-:Y:S05]  /*12c60*/  BSYNC.RECONVERGENT B1 ;  /* 0x0000000000017941 */ /* 0x000fea0003800200 */
.L_x_26882:
        /* <DEDUP_REMOVED lines=10> */
.L_x_26881:
[----:B------:R-:W-:Y:S05]  /*12d10*/  BSYNC.RECONVERGENT B0 ;  /* 0x0000000000007941 */ /* 0x000fea0003800200 */
.L_x_26880:
        /* <DEDUP_REMOVED lines=18> */
.L_x_26891:
        /* <DEDUP_REMOVED lines=13> */
.L_x_26893:
[----:B------:R-:W-:Y:S05]  /*12f10*/  BSYNC.RECONVERGENT B2 ;  /* 0x0000000000027941 */ /* 0x000fea0003800200 */
.L_x_26892:
        /* <DEDUP_REMOVED lines=60> */
.L_x_26890:
[----:B------:R-:W-:Y:S05]  /*132e0*/  BSYNC.RECONVERGENT B1 ;  /* 0x0000000000017941 */ /* 0x000fea0003800200 */
.L_x_26889:
        /* <DEDUP_REMOVED lines=10> */
.L_x_26888:
[----:B------:R-:W-:Y:S05]  /*13390*/  BSYNC.RECONVERGENT B0 ;  /* 0x0000000000007941 */ /* 0x000fea0003800200 */
.L_x_26887:
        /* <DEDUP_REMOVED lines=18> */
.L_x_26898:
        /* <DEDUP_REMOVED lines=13> */
.L_x_26900:
[----:B------:R-:W-:Y:S05]  /*13590*/  BSYNC.RECONVERGENT B2 ;  /* 0x0000000000027941 */ /* 0x000fea0003800200 */
.L_x_26899:
        /* <DEDUP_REMOVED lines=60> */
.L_x_26897:
[----:B------:R-:W-:Y:S05]  /*13960*/  BSYNC.RECONVERGENT B1 ;  /* 0x0000000000017941 */ /* 0x000fea0003800200 */
.L_x_26896:
        /* <DEDUP_REMOVED lines=10> */
.L_x_26895:
[----:B------:R-:W-:Y:S05]  /*13a10*/  BSYNC.RECONVERGENT B0 ;  /* 0x0000000000007941 */ /* 0x000fea0003800200 */
.L_x_26894:
        /* <DEDUP_REMOVED lines=18> */
.L_x_26905:
        /* <DEDUP_REMOVED lines=13> */
.L_x_26907:
[----:B------:R-:W-:Y:S05]  /*13c10*/  BSYNC.RECONVERGENT B2 ;  /* 0x0000000000027941 */ /* 0x000fea0003800200 */
.L_x_26906:
        /* <DEDUP_REMOVED lines=60> */
.L_x_26904:
[----:B------:R-:W-:Y:S05]  /*13fe0*/  BSYNC.RECONVERGENT B1 ;  /* 0x0000000000017941 */ /* 0x000fea0003800200 */
.L_x_26903:
        /* <DEDUP_REMOVED lines=10> */
.L_x_26902:
[----:B------:R-:W-:Y:S05]  /*14090*/  BSYNC.RECONVERGENT B0 ;  /* 0x0000000000007941 */ /* 0x000fea0003800200 */
.L_x_26901:
        /* <DEDUP_REMOVED lines=18> */
.L_x_26912:
        /* <DEDUP_REMOVED lines=13> */
.L_x_26914:
[----:B------:R-:W-:Y:S05]  /*14290*/  BSYNC.RECONVERGENT B2 ;  /* 0x0000000000027941 */ /* 0x000fea0003800200 */
.L_x_26913:
[----:B------:R-:W-:Y:S01]  /*142a0*/  IMAD.WIDE.U32 R174, R26, -0x326172a9, RZ ;  /* 0xcd9e8d571aae7825 */ /* 0x000fe200078e00ff */
[----:B------:R-:W-:-:S03]  /*142b0*/  LOP3.LUT R178, R25, R169, R187, 0x96, !PT ;  /* 0x000000a919b27212 */ /* 0x000fc600078e96bb */
[----:B------:R-:W-:Y:S01]  /*142c0*/  HFMA2 R170, -RZ, RZ, 0, 0 ;  /* 0x00000000ffaa7431 */ /* 0x000fe200000001ff */
        /* <DEDUP_REMOVED lines=57> */
.L_x_26911:
[----:B------:R-:W-:Y:S05]  /*14660*/  BSYNC.RECONVERGENT B1 ;  /* 0x0000000000017941 */ /* 0x000fea0003800200 */
.L_x_26910:
        /* <DEDUP_REMOVED lines=10> */
.L_x_26909:
[----:B------:R-:W-:Y:S05]  /*14710*/  BSYNC.RECONVERGENT B0 ;  /* 0x0000000000007941 */ /* 0x000fea0003800200 */
.L_x_26908:
        /* <DEDUP_REMOVED lines=18> */
.L_x_26919:
        /* <DEDUP_REMOVED lines=13> */
.L_x_26921:
[----:B------:R-:W-:Y:S05]  /*14910*/  BSYNC.RECONVERGENT B2 ;  /* 0x0000000000027941 */ /* 0x000fea0003800200 */
.L_x_26920:
        /* <DEDUP_REMOVED lines=60> */
.L_x_26918:
[----:B------:R-:W-:Y:S05]  /*14ce0*/  BSYNC.RECONVERGENT B1 ;  /* 0x0000000000017941 */ /* 0x000fea0003800200 */
.L_x_26917:
        /* <DEDUP_REMOVED lines=10> */
.L_x_26916:
[----:B------:R-:W-:Y:S05]  /*14d90*/  BSYNC.RECONVERGENT B0 ;  /* 0x0000000000007941 */ /* 0x000fea0003800200 */
.L_x_26915:
        /* <DEDUP_REMOVED lines=18> */
.L_x_26926:
        /* <DEDUP_REMOVED lines=13> */
.L_x_26928:
[----:B------:R-:W-:Y:S05]  /*14f90*/  BSYNC.RECONVERGENT B2 ;  /* 0x0000000000027941 */ /* 0x000fea0003800200 */
.L_x_26927:
[----:B------:R-:W-:Y:S01]  /*14fa0*/  IMAD.WIDE.U32 R182, R26, -0x326172a9, RZ ;  /* 0xcd9e8d571ab67825 */ /* 0x000fe200078e00ff */
[----:B------:R-:W-:Y:S02]  /*14fb0*/  LOP3.LUT R174, R25, R179, R187, 0x96, !PT ;  /* 0x000000b319ae7212 */ /* 0x000fe400078e96bb */
[----:B------:R-:W-:Y:S02]  /*14fc0*/  IADD3 R179, PT, PT, R186, -0x61c88647, RZ ;  /* 0x9e3779b9bab37810 */ /* 0x000fe40007ffe0ff */
[----:B------:R-:W-:Y:S01]  /*14fd0*/  LOP3.LUT R176, R27, R183, R186, 0x96, !PT ;  /* 0x000000b71bb07212 */ /* 0x000fe200078e96ba */
[----:B------:R-:W-:Y:S01]  /*14fe0*/  IMAD.WIDE.U32 R174, R174, -0x326172a9, RZ ;  /* 0xcd9e8d57aeae7825 */ /* 0x000fe200078e00ff */
[----:B------:R-:W-:Y:S02]  /*14ff0*/  IADD3 R205, PT, PT, R186, -0x700cb87f, RZ ;  /* 0x8ff34781bacd7810 */ /* 0x000fe40007ffe0ff */
[----:B------:R-:W-:Y:S01]  /*15000*/  MOV R170, R172 ;  /* 0x000000ac00aa7202 */ /* 0x000fe20000000f00 */
        /* <DEDUP_REMOVED lines=47> */
[----:B------:R-:W-:-:S04]  /*15300*/  IMAD.WIDE.U32 R206, R177, -0x326172a9, RZ ;  /* 0xcd9e8d57b1ce7825 */ /* 0x000fc800078e00ff */
[----:B------:R-:W-:Y:S01]  /*15310*/  IMAD.WIDE.U32 R174, R175, -0x2daee0ad, RZ ;  /* 0xd2511f53afae7825 */ /* 0x000fe200078e00ff */
[----:B------:R-:W-:-:S03]  /*15320*/  LOP3.LUT R205, R205, R182, R207, 0x96, !PT ;  /* 0x000000b6cdcd7212 */ /* 0x000fc600078e96cf */
[----:B------:R-:W-:Y:S02]  /*15330*/  VIADD R177, R187, 0x96a522ad ;  /* 0x96a522adbbb17836 */ /* 0x000fe40000000000 */
[----:B------:R-:W-:-:S03]  /*15340*/  IMAD.MOV.U32 R172, RZ, RZ, R174 ;  /* 0x000000ffffac7224 */ /* 0x000fc600078e00ae */
[----:B------:R-:W-:-:S07]  /*15350*/  LOP3.LUT R207, R177, R178, R175, 0x96, !PT ;  /* 0x000000b2b1cf7212 */ /* 0x000fce00078e96af */
.L_x_26925:
[----:B------:R-:W-:Y:S05]  /*15360*/  BSYNC.RECONVERGENT B1 ;  /* 0x0000000000017941 */ /* 0x000fea0003800200 */
.L_x_26924:
        /* <DEDUP_REMOVED lines=10> */
.L_x_26923:
[----:B------:R-:W-:Y:S05]  /*15410*/  BSYNC.RECONVERGENT B0 ;  /* 0x0000000000007941 */ /* 0x000fea0003800200 */
.L_x_26922:
[----:B------:R-:W-:Y:S02]  /*15420*/  F2FP.F16.F32.PACK_AB R174, RZ, R170 ;  /* 0x000000aaffae723e */ /* 0x000fe400000000ff */
[----:B------:R-:W-:Y:S02]  /*15430*/  PRMT R160, R160, 0x5410, R163 ;  /* 0x00005410a0a07816 */ /* 0x000fe400000000a3 */
[----:B------:R-:W-:Y:S02]  /*15440*/  PRMT R162, R162, 0x5410, R173 ;  /* 0x00005410a2a27816 */ /* 0x000fe400000000ad */
[----:B------:R-:W-:Y:S02]  /*15450*/  PRMT R161, R161, 0x5410, R171 ;  /* 0x00005410a1a17816 */ /* 0x000fe400000000ab */
[----:B------:R-:W-:-:S07]  /*15460*/  PRMT R163, R180, 0x5410, R174 ;  /* 0x00005410b4a37816 */ /* 0x000fce00000000ae */
.L_x_26872:
        /* <DEDUP_REMOVED lines=32> */
.L_x_26930:
[----:B------:R-:W-:Y:S05]  /*15670*/  BSYNC.RECONVERGENT B0 ;  /* 0x0000000000007941 */ /* 0x000fea0003800200 */
.L_x_26929:
        /* <DEDUP_REMOVED lines=25> */
.L_x_26936:
        /* <DEDUP_REMOVED lines=13> */
.L_x_26938:
[----:B------:R-:W-:Y:S05]  /*158e0*/  BSYNC.RECONVERGENT B2 ;  /* 0x0000000000027941 */ /* 0x000fea0003800200 */
.L_x_26937:
        /* <DEDUP_REMOVED lines=60> */
.L_x_26935:
[----:B------:R-:W-:Y:S05]  /*15cb0*/  BSYNC.RECONVERGENT B1 ;  /* 0x0000000000017941 */ /* 0x000fea0003800200 */
.L_x_26934:
        /* <DEDUP_REMOVED lines=11> */
.L_x_26933:
[----:B------:R-:W-:Y:S05]  /*15d70*/  BSYNC.RECONVERGENT B0 ;  /* 0x0000000000007941 */ /* 0x000fea0003800200 */
.L_x_26932:
[----:B------:R-:W-:Y:S01]  /*15d80*/  BSSY.RECONVERGENT B0, `(.L_x_26939) ;  /* 0x000006b000007945 */ /* 0x000fe20003800200 */
[----:B------:R-:W-:Y:S01]  /*15d90*/  F2FP.F16.F32.PACK_AB R180, RZ, R171 ;  /* 0x000000abffb4723e */ /* 0x000fe200000000ff */
[----:B------:R-:W-:Y:S01]  /*15da0*/  @!P2 HADD2.F32 R172, -RZ, R32.H1_H1 ;  /* 0x30000020ffaca230 */ /* 0x000fe20000004100 */
[----:B------:R-:W-:Y:S01]  /*15db0*/  @!P2 MOV R162, R161 ;  /* 0x000000a100a2a202 */ /* 0x000fe20000000f00 */
        /* <DEDUP_REMOVED lines=18> */
.L_x_26943:
        /* <DEDUP_REMOVED lines=13> */
.L_x_26945:
[----:B------:R-:W-:Y:S05]  /*15fb0*/  BSYNC.RECONVERGENT B2 ;  /* 0x0000000000027941 */ /* 0x000fea0003800200 */
.L_x_26944:
        /* <DEDUP_REMOVED lines=59> */
.L_x_26942:
[----:B------:R-:W-:Y:S05]  /*16370*/  BSYNC.RECONVERGENT B1 ;  /* 0x0000000000017941 */ /* 0x000fea0003800200 */
.L_x_26941:
        /* <DEDUP_REMOVED lines=11> */
.L_x_26940:
[----:B------:R-:W-:Y:S05]  /*16430*/  BSYNC.RECONVERGENT B0 ;  /* 0x0000000000007941 */ /* 0x000fea0003800200 */
.L_x_26939:
        /* <DEDUP_REMOVED lines=22> */
.L_x_26950:
        /* <DEDUP_REMOVED lines=13> */
.L_x_26952:
[----:B------:R-:W-:Y:S05]  /*16670*/  BSYNC.RECONVERGENT B2 ;  /* 0x0000000000027941 */ /* 0x000fea0003800200 */
.L_x_26951:
        /* <DEDUP_REMOVED lines=60> */
.L_x_26949:
[----:B------:R-:W-:Y:S05]  /*16a40*/  BSYNC.RECONVERGENT B1 ;  /* 0x0000000000017941 */ /* 0x000fea0003800200 */
.L_x_26948:
[----:B------:R-:W-:Y:S01]  /*16a50*/  I2FP.F32.U32 R17, R17 ;  /* 0x0000001100117245 */ /* 0x000fe20000201000 */
[----:B------:R-:W-:Y:S02]  /*16a60*/  HADD2.F32 R161, -RZ, R37.H0_H0 ;  /* 0x20000025ffa17230 */ /* 0x000fe40000004100 */
        /* <DEDUP_REMOVED lines=8> */
[----:B------:R-:W-:-:S07]  /*16af0*/  FFMA.FTZ R173, R173, R54, R162 ;  /* 0x00000036adad7223 */ /* 0x000fce00000100a2 */
.L_x_26947:
[----:B------:R-:W-:Y:S05]  /*16b00*/  BSYNC.RECONVERGENT B0 ;  /* 0x0000000000007941 */ /* 0x000fea0003800200 */
.L_x_26946:
        /* <DEDUP_REMOVED lines=22> */
.L_x_26957:
        /* <DEDUP_REMOVED lines=13> */
.L_x_26959:
[----:B------:R-:W-:Y:S05]  /*16d40*/  BSYNC.RECONVERGENT B2 ;  /* 0x0000000000027941 */ /* 0x000fea0003800200 */
.L_x_26958:
        /* <DEDUP_REMOVED lines=60> */
.L_x_26956:
[----:B------:R-:W-:Y:S05]  /*17110*/  BSYNC.RECONVERGENT B1 ;  /* 0x0000000000017941 */ /* 0x000fea0003800200 */
.L_x_26955:
        /* <DEDUP_REMOVED lines=11> */
.L_x_26954:
[----:B------:R-:W-:Y:S05]  /*171d0*/  BSYNC.RECONVERGENT B0 ;  /* 0x0000000000007941 */ /* 0x000fea0003800200 */
.L_x_26953:
        /* <DEDUP_REMOVED lines=22> */
.L_x_26964:
        /* <DEDUP_REMOVED lines=13> */
.L_x_26966:
[----:B------:R-:W-:Y:S05]  /*17410*/  BSYNC.RECONVERGENT B2 ;  /* 0x0000000000027941 */ /* 0x000fea0003800200 */
.L_x_26965:
        /* <DEDUP_REMOVED lines=60> */
.L_x_26963:
[----:B------:R-:W-:Y:S05]  /*177e0*/  BSYNC.RECONVERGENT B1 ;  /* 0x0000000000017941 */ /* 0x000fea0003800200 */
.L_x_26962:
        /* <DEDUP_REMOVED lines=11> */
.L_x_26961:
[----:B------:R-:W-:Y:S05]  /*178a0*/  BSYNC.RECONVERGENT B0 ;  /* 0x0000000000007941 */ /* 0x000fea0003800200 */
.L_x_26960:
        /* <DEDUP_REMOVED lines=22> */
.L_x_26971:
        /* <DEDUP_REMOVED lines=13> */
.L_x_26973:
[----:B------:R-:W-:Y:S05]  /*17ae0*/  BSYNC.RECONVERGENT B2 ;  /* 0x0000000000027941 */ /* 0x000fea0003800200 */
.L_x_26972:
        /* <DEDUP_REMOVED lines=60> */
.L_x_26970:
[----:B------:R-:W-:Y:S05]  /*17eb0*/  BSYNC.RECONVERGENT B1 ;  /* 0x0000000000017941 */ /* 0x000fea0003800200 */
.L_x_26969:
        /* <DEDUP_REMOVED lines=11> */
.L_x_26968:
[----:B------:R-:W-:Y:S05]  /*17f70*/  BSYNC.RECONVERGENT B0 ;  /* 0x0000000000007941 */ /* 0x000fea0003800200 */
.L_x_26967:
        /* <DEDUP_REMOVED lines=22> */
.L_x_26978:
        /* <DEDUP_REMOVED lines=13> */
.L_x_26980:
[----:B------:R-:W-:Y:S05]  /*181b0*/  BSYNC.RECONVERGENT B2 ;  /* 0x0000000000027941 */ /* 0x000fea0003800200 */
.L_x_26979:
        /* <DEDUP_REMOVED lines=60> */
.L_x_26977:
[----:B------:R-:W-:Y:S05]  /*18580*/  BSYNC.RECONVERGENT B1 ;  /* 0x0000000000017941 */ /* 0x000fea0003800200 */
.L_x_26976:
        /* <DEDUP_REMOVED lines=11> */
.L_x_26975:
[----:B------:R-:W-:Y:S05]  /*18640*/  BSYNC.RECONVERGENT B0 ;  /* 0x0000000000007941 */ /* 0x000fea0003800200 */
.L_x_26974:
        /* <DEDUP_REMOVED lines=22> */
.L_x_26985:
        /* <DEDUP_REMOVED lines=13> */
.L_x_26987:
[----:B------:R-:W-:Y:S05]  /*18880*/  BSYNC.RECONVERGENT B2 ;  /* 0x0000000000027941 */ /* 0x000fea0003800200 */
.L_x_26986:
        /* <DEDUP_REMOVED lines=59> */
.L_x_26984:
[----:B------:R-:W-:Y:S05]  /*18c40*/  BSYNC.RECONVERGENT B1 ;  /* 0x0000000000017941 */ /* 0x000fea0003800200 */
.L_x_26983:
        /* <DEDUP_REMOVED lines=11> */
.L_x_26982:
[----:B------:R-:W-:Y:S05]  /*18d00*/  BSYNC.RECONVERGENT B0 ;  /* 0x0000000000007941 */ /* 0x000fea0003800200 */
.L_x_26981:
[----:B------:R-:W-:Y:S02]  /*18d10*/  F2FP.F16.F32.PACK_AB R163, RZ, R178 ;  /* 0x000000b2ffa3723e */ /* 0x000fe400000000ff */
[----:B------:R-:W-:Y:S02]  /*18d20*/  PRMT R162, R192, 0x5410, R193 ;  /* 0x00005410c0a27816 */ /* 0x000fe400000000c1 */
[----:B------:R-:W-:Y:S02]  /*18d30*/  PRMT R161, R189, 0x5410, R190 ;  /* 0x00005410bda17816 */ /* 0x000fe400000000be */
[----:B------:R-:W-:Y:S02]  /*18d40*/  PRMT R160, R180, 0x5410, R188 ;  /* 0x00005410b4a07816 */ /* 0x000fe400000000bc */
[----:B------:R-:W-:Y:S01]  /*18d50*/  PRMT R163, R195, 0x5410, R163 ;  /* 0x00005410c3a37816 */ /* 0x000fe200000000a3 */
[----:B------:R-:W-:Y:S06]  /*18d60*/  BRA `(.L_x_26988) ;  /* 0x00000034001c7947 */ /* 0x000fec0003800000 */
.L_x_26931:
        /* <DEDUP_REMOVED lines=21> */
.L_x_26993:
        /* <DEDUP_REMOVED lines=13> */
.L_x_26995:
[----:B------:R-:W-:Y:S05]  /*18f90*/  BSYNC.RECONVERGENT B2 ;  /* 0x0000000000027941 */ /* 0x000fea0003800200 */
.L_x_26994:
        /* <DEDUP_REMOVED lines=57> */
[----:B------:R-:W-:Y:S01]  /*19330*/  IMAD.MOV.U32 R160, RZ, RZ, RZ ;  /* 0x000000ffffa07224 */ /* 0x000fe200078e00ff */
[----:B------:R-:W-:-:S07]  /*19340*/  MOV R21, R172 ;  /* 0x000000ac00157202 */ /* 0x000fce0000000f00 */
.L_x_26992:
[----:B------:R-:W-:Y:S05]  /*19350*/  BSYNC.RECONVERGENT B1 ;  /* 0x0000000000017941 */ /* 0x000fea0003800200 */
.L_x_26991:
        /* <DEDUP_REMOVED lines=10> */
.L_x_26990:
[----:B------:R-:W-:Y:S05]  /*19400*/  BSYNC.RECONVERGENT B0 ;  /* 0x0000000000007941 */ /* 0x000fea0003800200 */
.L_x_26989:
        /* <DEDUP_REMOVED lines=18> */
.L_x_27000:
        /* <DEDUP_REMOVED lines=13> */
.L_x_27002:
[----:B------:R-:W-:Y:S05]  /*19600*/  BSYNC.RECONVERGENT B2 ;  /* 0x0000000000027941 */ /* 0x000fea0003800200 */
.L_x_27001:
        /* <DEDUP_REMOVED lines=60> */
.L_x_26999:
[----:B------:R-:W-:Y:S05]  /*199d0*/  BSYNC.RECONVERGENT B1 ;  /* 0x0000000000017941 */ /* 0x000fea0003800200 */
.L_x_26998:
        /* <DEDUP_REMOVED lines=10> */
.L_x_26997:
[----:B------:R-:W-:Y:S05]  /*19a80*/  BSYNC.RECONVERGENT B0 ;  /* 0x0000000000007941 */ /* 0x000fea0003800200 */
.L_x_26996:
        /* <DEDUP_REMOVED lines=18> */
.L_x_27007:
        /* <DEDUP_REMOVED lines=13> */
.L_x_27009:
[----:B------:R-:W-:Y:S05]  /*19c80*/  BSYNC.RECONVERGENT B2 ;  /* 0x0000000000027941 */ /* 0x000fea0003800200 */
.L_x_27008:
        /* <DEDUP_REMOVED lines=60> */
.L_x_27006:
[----:B------:R-:W-:Y:S05]  /*1a050*/  BSYNC.RECONVERGENT B1 ;  /* 0x0000000000017941 */ /* 0x000fea0003800200 */
.L_x_27005:
        /* <DEDUP_REMOVED lines=10> */
.L_x_27004:
[----:B------:R-:W-:Y:S05]  /*1a100*/  BSYNC.RECONVERGENT B0 ;  /* 0x0000000000007941 */ /* 0x000fea0003800200 */
.L_x_27003:
        /* <DEDUP_REMOVED lines=18> */
.L_x_27014:
        /* <DEDUP_REMOVED lines=13> */
.L_x_27016:
[----:B------:R-:W-:Y:S05]  /*1a300*/  BSYNC.RECONVERGENT B2 ;  /* 0x0000000000027941 */ /* 0x000fea0003800200 */
.L_x_27015:
        /* <DEDUP_REMOVED lines=60> */
.L_x_27013:
[----:B------:R-:W-:Y:S05]  /*1a6d0*/  BSYNC.RECONVERGENT B1 ;  /* 0x0000000000017941 */ /* 0x000fea0003800200 */
.L_x_27012:
        /* <DEDUP_REMOVED lines=10> */
.L_x_27011:
[----:B------:R-:W-:Y:S05]  /*1a780*/  BSYNC.RECONVERGENT B0 ;  /* 0x0000000000007941 */ /* 0x000fea0003800200 */
.L_x_27010:
        /* <DEDUP_REMOVED lines=18> */
.L_x_27021:
        /* <DEDUP_REMOVED lines=13> */
.L_x_27023:
[----:B------:R-:W-:Y:S05]  /*1a980*/  BSYNC.RECONVERGENT B2 ;  /* 0x0000000000027941 */ /* 0x000fea0003800200 */
.L_x_27022:
        /* <DEDUP_REMOVED lines=60> */
.L_x_27020:
[----:B------:R-:W-:Y:S05]  /*1ad50*/  BSYNC.RECONVERGENT B1 ;  /* 0x0000000000017941 */ /* 0x000fea0003800200 */
.L_x_27019:
        /* <DEDUP_REMOVED lines=10> */
.L_x_27018:
[----:B------:R-:W-:Y:S05]  /*1ae00*/  BSYNC.RECONVERGENT B0 ;  /* 0x0000000000007941 */ /* 0x000fea0003800200 */
.L_x_27017:
        /* <DEDUP_REMOVED lines=18> */
.L_x_27028:
        /* <DEDUP_REMOVED lines=13> */
.L_x_27030:
[----:B------:R-:W-:Y:S05]  /*1b000*/  BSYNC.RECONVERGENT B2 ;  /* 0x0000000000027941 */ /* 0x000fea0003800200 */
.L_x_27029:
        /* <DEDUP_REMOVED lines=60> */
.L_x_27027:
[----:B------:R-:W-:Y:S05]  /*1b3d0*/  BSYNC.RECONVERGENT B1 ;  /* 0x0000000000017941 */ /* 0x000fea0003800200 */
.L_x_27026:
        /* <DEDUP_REMOVED lines=10> */
.L_x_27025:
[----:B------:R-:W-:Y:S05]  /*1b480*/  BSYNC.RECONVERGENT B0 ;  /* 0x0000000000007941 */ /* 0x000fea0003800200 */
.L_x_27024:
        /* <DEDUP_REMOVED lines=18> */
.L_x_27035:
        /* <DEDUP_REMOVED lines=13> */
.L_x_27037:
[----:B------:R-:W-:Y:S05]  /*1b680*/  BSYNC.RECONVERGENT B2 ;  /* 0x0000000000027941 */ /* 0x000fea0003800200 */
.L_x_27036:
        /* <DEDUP_REMOVED lines=9> */
[----:B------:R-:W-:Y:S01]  /*1b720*/  VIADD R205, R186, 0x8ff34781 ;  /* 0x8ff34781bacd7836 */ /* 0x000fe20000000000 */
        /* <DEDUP_REMOVED lines=50> */
.L_x_27034:
[----:B------:R-:W-:Y:S05]  /*1ba50*/  BSYNC.RECONVERGENT B1 ;  /* 0x0000000000017941 */ /* 0x000fea0003800200 */
.L_x_27033:
        /* <DEDUP_REMOVED lines=10> */
.L_x_27032:
[----:B------:R-:W-:Y:S05]  /*1bb00*/  BSYNC.RECONVERGENT B0 ;  /* 0x0000000000007941 */ /* 0x000fea0003800200 */
.L_x_27031:
        /* <DEDUP_REMOVED lines=18> */
.L_x_27042:
        /* <DEDUP_REMOVED lines=13> */
.L_x_27044:
[----:B------:R-:W-:Y:S05]  /*1bd00*/  BSYNC.RECONVERGENT B2 ;  /* 0x0000000000027941 */ /* 0x000fea0003800200 */
.L_x_27043:
        /* <DEDUP_REMOVED lines=60> */
.L_x_27041:
[----:B------:R-:W-:Y:S05]  /*1c0d0*/  BSYNC.RECONVERGENT B1 ;  /* 0x0000000000017941 */ /* 0x000fea0003800200 */
.L_x_27040:
        /* <DEDUP_REMOVED lines=10> */
.L_x_27039:
[----:B------:R-:W-:Y:S05]  /*1c180*/  BSYNC.RECONVERGENT B0 ;  /* 0x0000000000007941 */ /* 0x000fea0003800200 */
.L_x_27038:
[----:B------:R-:W-:Y:S02]  /*1c190*/  F2FP.F16.F32.PACK_AB R163, RZ, R178 ;  /* 0x000000b2ffa3723e */ /* 0x000fe400000000ff */
[----:B------:R-:W-:Y:S02]  /*1c1a0*/  PRMT R162, R195, 0x5410, R197 ;  /* 0x00005410c3a27816 */ /* 0x000fe400000000c5 */
[----:B------:R-:W-:Y:S02]  /*1c1b0*/  PRMT R161, R192, 0x5410, R193 ;  /* 0x00005410c0a17816 */ /* 0x000fe400000000c1 */
[----:B------:R-:W-:Y:S02]  /*1c1c0*/  PRMT R160, R180, 0x5410, R190 ;  /* 0x00005410b4a07816 */ /* 0x000fe400000000be */
[----:B------:R-:W-:-:S07]  /*1c1d0*/  PRMT R163, R198, 0x5410, R163 ;  /* 0x00005410c6a37816 */ /* 0x000fce00000000a3 */
.L_x_26988:
        /* <DEDUP_REMOVED lines=32> */
.L_x_27046:
[----:B------:R-:W-:Y:S05]  /*1c3e0*/  BSYNC.RECONVERGENT B0 ;  /* 0x0000000000007941 */ /* 0x000fea0003800200 */
.L_x_27045:
        /* <DEDUP_REMOVED lines=25> */
.L_x_27052:
        /* <DEDUP_REMOVED lines=13> */
.L_x_27054:
[----:B------:R-:W-:Y:S05]  /*1c650*/  BSYNC.RECONVERGENT B2 ;  /* 0x0000000000027941 */ /* 0x000fea0003800200 */
.L_x_27053:
        /* <DEDUP_REMOVED lines=59> */
.L_x_27051:
[----:B------:R-:W-:Y:S05]  /*1ca10*/  BSYNC.RECONVERGENT B1 ;  /* 0x0000000000017941 */ /* 0x000fea0003800200 */
.L_x_27050:
        /* <DEDUP_REMOVED lines=11> */
.L_x_27049:
[----:B------:R-:W-:Y:S05]  /*1cad0*/  BSYNC.RECONVERGENT B0 ;  /* 0x0000000000007941 */ /* 0x000fea0003800200 */
.L_x_27048:
        /* <DEDUP_REMOVED lines=22> */
.L_x_27059:
        /* <DEDUP_REMOVED lines=13> */
.L_x_27061:
[----:B------:R-:W-:Y:S05]  /*1cd10*/  BSYNC.RECONVERGENT B2 ;  /* 0x0000000000027941 */ /* 0x000fea0003800200 */
.L_x_27060:
        /* <DEDUP_REMOVED lines=57> */
[----:B------:R-:W-:Y:S01]  /*1d0b0*/  LOP3.LUT R207, R19, R160, R163, 0x96, !PT ;  /* 0x000000a013cf7212 */ /* 0x000fe200078e96a3 */
[----:B------:R-:W-:Y:S01]  /*1d0c0*/  IMAD.MOV.U32 R19, RZ, RZ, R192 ;  /* 0x000000ffff137224 */ /* 0x000fe200078e00c0 */
[----:B------:R-:W-:-:S07]  /*1d0d0*/  MOV R181, R162 ;  /* 0x000000a200b57202 */ /* 0x000fce0000000f00 */
.L_x_27058:
[----:B------:R-:W-:Y:S05]  /*1d0e0*/  BSYNC.RECONVERGENT B1 ;  /* 0x0000000000017941 */ /* 0x000fea0003800200 */
.L_x_27057:
        /* <DEDUP_REMOVED lines=11> */
.L_x_27056:
[----:B------:R-:W-:Y:S05]  /*1d1a0*/  BSYNC.RECONVERGENT B0 ;  /* 0x0000000000007941 */ /* 0x000fea0003800200 */
.L_x_27055:
        /* <DEDUP_REMOVED lines=22> */
.L_x_27066:
        /* <DEDUP_REMOVED lines=13> */
.L_x_27068:
[----:B------:R-:W-:Y:S05]  /*1d3e0*/  BSYNC.RECONVERGENT B2 ;  /* 0x0000000000027941 */ /* 0x000fea0003800200 */
.L_x_27067:
        /* <DEDUP_REMOVED lines=60> */
.L_x_27065:
[----:B------:R-:W-:Y:S05]  /*1d7b0*/  BSYNC.RECONVERGENT B1 ;  /* 0x0000000000017941 */ /* 0x000fea0003800200 */
.L_x_27064:
        /* <DEDUP_REMOVED lines=11> */
.L_x_27063:
[----:B------:R-:W-:Y:S05]  /*1d870*/  BSYNC.RECONVERGENT B0 ;  /* 0x0000000000007941 */ /* 0x000fea0003800200 */
.L_x_27062:
        /* <DEDUP_REMOVED lines=22> */
.L_x_27073:
        /* <DEDUP_REMOVED lines=13> */
.L_x_27075:
[----:B------:R-:W-:Y:S05]  /*1dab0*/  BSYNC.RECONVERGENT B2 ;  /* 0x0000000000027941 */ /* 0x000fea0003800200 */
.L_x_27074:
        /* <DEDUP_REMOVED lines=60> */
.L_x_27072:
[----:B------:R-:W-:Y:S05]  /*1de80*/  BSYNC.RECONVERGENT B1 ;  /* 0x0000000000017941 */ /* 0x000fea0003800200 */
.L_x_27071:
        /* <DEDUP_REMOVED lines=11> */
.L_x_27070:
[----:B------:R-:W-:Y:S05]  /*1df40*/  BSYNC.RECONVERGENT B0 ;  /* 0x0000000000007941 */ /* 0x000fea0003800200 */
.L_x_27069:
        /* <DEDUP_REMOVED lines=22> */
.L_x_27080:
        /* <DEDUP_REMOVED lines=13> */
.L_x_27082:
[----:B------:R-:W-:Y:S05]  /*1e180*/  BSYNC.RECONVERGENT B2 ;  /* 0x0000000000027941 */ /* 0x000fea0003800200 */
.L_x_27081:
        /* <DEDUP_REMOVED lines=60> */
.L_x_27079:
[----:B------:R-:W-:Y:S05]  /*1e550*/  BSYNC.RECONVERGENT B1 ;  /* 0x0000000000017941 */ /* 0x000fea0003800200 */
.L_x_27078:
        /* <DEDUP_REMOVED lines=11> */
.L_x_27077:
[----:B------:R-:W-:Y:S05]  /*1e610*/  BSYNC.RECONVERGENT B0 ;  /* 0x0000000000007941 */ /* 0x000fea0003800200 */
.L_x_27076:
        /* <DEDUP_REMOVED lines=22> */
.L_x_27087:
        /* <DEDUP_REMOVED lines=13> */
.L_x_27089:
[----:B------:R-:W-:Y:S05]  /*1e850*/  BSYNC.RECONVERGENT B2 ;  /* 0x0000000000027941 */ /* 0x000fea0003800200 */
.L_x_27088:
        /* <DEDUP_REMOVED lines=61> */
.L_x_27086:
[----:B------:R-:W-:Y:S05]  /*1ec30*/  BSYNC.RECONVERGENT B1 ;  /* 0x0000000000017941 */ /* 0x000fea0003800200 */
.L_x_27085:
        /* <DEDUP_REMOVED lines=11> */
.L_x_27084:
[----:B------:R-:W-:Y:S05]  /*1ecf0*/  BSYNC.RECONVERGENT B0 ;  /* 0x0000000000007941 */ /* 0x000fea0003800200 */
.L_x_27083:
        /* <DEDUP_REMOVED lines=22> */
.L_x_27094:
        /* <DEDUP_REMOVED lines=13> */
.L_x_27096:
[----:B------:R-:W-:Y:S05]  /*1ef30*/  BSYNC.RECONVERGENT B2 ;  /* 0x0000000000027941 */ /* 0x000fea0003800200 */
.L_x_27095:
        /* <DEDUP_REMOVED lines=61> */
.L_x_27093:
[----:B------:R-:W-:Y:S05]  /*1f310*/  BSYNC.RECONVERGENT B1 ;  /* 0x0000000000017941 */ /* 0x000fea0003800200 */
.L_x_27092:
        /* <DEDUP_REMOVED lines=11> */
.L_x_27091:
[----:B------:R-:W-:Y:S05]  /*1f3d0*/  BSYNC.RECONVERGENT B0 ;  /* 0x0000000000007941 */ /* 0x000fea0003800200 */
.L_x_27090:
        /* <DEDUP_REMOVED lines=22> */
.L_x_27101:
        /* <DEDUP_REMOVED lines=13> */
.L_x_27103:
[----:B------:R-:W-:Y:S05]  /*1f610*/  BSYNC.RECONVERGENT B2 ;  /* 0x0000000000027941 */ /* 0x000fea0003800200 */
.L_x_27102:
        /* <DEDUP_REMOVED lines=52> */
[----:B------:R-:W-:Y:S01]  /*1f960*/  VIADD R207, R187, 0x96a522ad ;  /* 0x96a522adbbcf7836 */ /* 0x000fe20000000000 */
[----:B------:R-:W-:Y:S01]  /*1f970*/  LOP3.LUT R194, R193, R192, R163, 0x96, !PT ;  /* 0x000000c0c1c27212 */ /* 0x000fe200078e96a3 */
[----:B------:R-:W-:-:S04]  /*1f980*/  IMAD.WIDE.U32 R192, R195, -0x326172a9, RZ ;  /* 0xcd9e8d57c3c07825 */ /* 0x000fc800078e00ff */
[----:B------:R-:W-:Y:S01]  /*1f990*/  IMAD.WIDE.U32 R194, R194, -0x2daee0ad, RZ ;  /* 0xd2511f53c2c27825 */ /* 0x000fe200078e00ff */
[----:B------:R-:W-:Y:S02]  /*1f9a0*/  MOV R206, R192 ;  /* 0x000000c000ce7202 */ /* 0x000fe40000000f00 */
[----:B------:R-:W-:Y:S01]  /*1f9b0*/  LOP3.LUT R205, R205, R162, R193, 0x96, !PT ;  /* 0x000000a2cdcd7212 */ /* 0x000fe200078e96c1 */
[----:B------:R-:W-:Y:S01]  /*1f9c0*/  IMAD.MOV.U32 R192, RZ, RZ, R194 ;  /* 0x000000ffffc07224 */ /* 0x000fe200078e00c2 */
[----:B------:R-:W-:Y:S01]  /*1f9d0*/  LOP3.LUT R207, R207, R160, R195, 0x96, !PT ;  /* 0x000000a0cfcf7212 */ /* 0x000fe200078e96c3 */
[----:B------:R-:W-:-:S07]  /*1f9e0*/  IMAD.MOV.U32 R208, RZ, RZ, RZ ;  /* 0x000000ffffd07224 */ /* 0x000fce00078e00ff */
.L_x_27100:
[----:B------:R-:W-:Y:S05]  /*1f9f0*/  BSYNC.RECONVERGENT B1 ;  /* 0x0000000000017941 */ /* 0x000fea0003800200 */
.L_x_27099:
        /* <DEDUP_REMOVED lines=11> */
.L_x_27098:
[----:B------:R-:W-:Y:S05]  /*1fab0*/  BSYNC.RECONVERGENT B0 ;  /* 0x0000000000007941 */ /* 0x000fea0003800200 */
.L_x_27097:
[----:B------:R-:W-:Y:S02]  /*1fac0*/  F2FP.F16.F32.PACK_AB R163, RZ, R209 ;  /* 0x000000d1ffa3723e */ /* 0x000fe400000000ff */
[----:B------:R-:W-:Y:S02]  /*1fad0*/  PRMT R162, R199, 0x5410, R200 ;  /* 0x00005410c7a27816 */ /* 0x000fe400000000c8 */
[----:B------:R-:W-:Y:S02]  /*1fae0*/  PRMT R161, R197, 0x5410, R198 ;  /* 0x00005410c5a17816 */ /* 0x000fe400000000c6 */
[----:B------:R-:W-:Y:S02]  /*1faf0*/  PRMT R160, R196, 0x5410, R191 ;  /* 0x00005410c4a07816 */ /* 0x000fe400000000bf */
[----:B------:R-:W-:Y:S01]  /*1fb00*/  PRMT R163, R201, 0x5410, R163 ;  /* 0x00005410c9a37816 */ /* 0x000fe200000000a3 */
[----:B------:R-:W-:Y:S06]  /*1fb10*/  BRA `(.L_x_27104) ;  /* 0x0000003400287947 */ /* 0x000fec0003800000 */
.L_x_27047:
        /* <DEDUP_REMOVED lines=21> */
.L_x_27109:
        /* <DEDUP_REMOVED lines=13> */
.L_x_27111:
[----:B------:R-:W-:Y:S05]  /*1fd40*/  BSYNC.RECONVERGENT B2 ;  /* 0x0000000000027941 */ /* 0x000fea0003800200 */
.L_x_27110:
        /* <DEDUP_REMOVED lines=59> */
.L_x_27108:
[----:B------:R-:W-:Y:S05]  /*20100*/  BSYNC.RECONVERGENT B1 ;  /* 0x0000000000017941 */ /* 0x000fea0003800200 */
.L_x_27107:
        /* <DEDUP_REMOVED lines=10> */
.L_x_27106:
[----:B------:R-:W-:Y:S05]  /*201b0*/  BSYNC.RECONVERGENT B0 ;  /* 0x0000000000007941 */ /* 0x000fea0003800200 */
.L_x_27105:
        /* <DEDUP_REMOVED lines=18> */
.L_x_27116:
        /* <DEDUP_REMOVED lines=13> */
.L_x_27118:
[----:B------:R-:W-:Y:S05]  /*203b0*/  BSYNC.RECONVERGENT B2 ;  /* 0x0000000000027941 */ /* 0x000fea0003800200 */
.L_x_27117:
        /* <DEDUP_REMOVED lines=60> */
.L_x_27115:
[----:B------:R-:W-:Y:S05]  /*20780*/  BSYNC.RECONVERGENT B1 ;  /* 0x0000000000017941 */ /* 0x000fea0003800200 */
.L_x_27114:
        /* <DEDUP_REMOVED lines=10> */
.L_x_27113:
[----:B------:R-:W-:Y:S05]  /*20830*/  BSYNC.RECONVERGENT B0 ;  /* 0x0000000000007941 */ /* 0x000fea0003800200 */
.L_x_27112:
        /* <DEDUP_REMOVED lines=18> */
.L_x_27123:
        /* <DEDUP_REMOVED lines=13> */
.L_x_27125:
[----:B------:R-:W-:Y:S05]  /*20a30*/  BSYNC.RECONVERGENT B2 ;  /* 0x0000000000027941 */ /* 0x000fea0003800200 */
.L_x_27124:
        /* <DEDUP_REMOVED lines=60> */
.L_x_27122:
[----:B------:R-:W-:Y:S05]  /*20e00*/  BSYNC.RECONVERGENT B1 ;  /* 0x0000000000017941 */ /* 0x000fea0003800200 */
.L_x_27121:
        /* <DEDUP_REMOVED lines=10> */
.L_x_27120:
[----:B------:R-:W-:Y:S05]  /*20eb0*/  BSYNC.RECONVERGENT B0 ;  /* 0x0000000000007941 */ /* 0x000fea0003800200 */
.L_x_27119:
        /* <DEDUP_REMOVED lines=18> */
.L_x_27130:
        /* <DEDUP_REMOVED lines=13> */
.L_x_27132:
[----:B------:R-:W-:Y:S05]  /*210b0*/  BSYNC.RECONVERGENT B2 ;  /* 0x0000000000027941 */ /* 0x000fea0003800200 */
.L_x_27131:
        /* <DEDUP_REMOVED lines=60> */
.L_x_27129:
[----:B------:R-:W-:Y:S05]  /*21480*/  BSYNC.RECONVERGENT B1 ;  /* 0x0000000000017941 */ /* 0x000fea0003800200 */
.L_x_27128:
        /* <DEDUP_REMOVED lines=10> */
.L_x_27127:
[----:B------:R-:W-:Y:S05]  /*21530*/  BSYNC.RECONVERGENT B0 ;  /* 0x0000000000007941 */ /* 0x000fea0003800200 */
.L_x_27126:
        /* <DEDUP_REMOVED lines=18> */
.L_x_27137:
        /* <DEDUP_REMOVED lines=13> */
.L_x_27139:
[----:B------:R-:W-:Y:S05]  /*21730*/  BSYNC.RECONVERGENT B2 ;  /* 0x0000000000027941 */ /* 0x000fea0003800200 */
.L_x_27138:
        /* <DEDUP_REMOVED lines=60> */
.L_x_27136:
[----:B------:R-:W-:Y:S05]  /*21b00*/  BSYNC.RECONVERGENT B1 ;  /* 0x0000000000017941 */ /* 0x000fea0003800200 */
.L_x_27135:
        /* <DEDUP_REMOVED lines=10> */
.L_x_27134:
[----:B------:R-:W-:Y:S05]  /*21bb0*/  BSYNC.RECONVERGENT B0 ;  /* 0x0000000000007941 */ /* 0x000fea0003800200 */
.L_x_27133:
        /* <DEDUP_REMOVED lines=18> */
.L_x_27144:
        /* <DEDUP_REMOVED lines=13> */
.L_x_27146:
[----:B------:R-:W-:Y:S05]  /*21db0*/  BSYNC.RECONVERGENT B2 ;  /* 0x0000000000027941 */ /* 0x000fea0003800200 */
.L_x_27145:
        /* <DEDUP_REMOVED lines=61> */
.L_x_27143:
[----:B------:R-:W-:Y:S05]  /*22190*/  BSYNC.RECONVERGENT B1 ;  /* 0x0000000000017941 */ /* 0x000fea0003800200 */
.L_x_27142:
        /* <DEDUP_REMOVED lines=10> */
.L_x_27141:
[----:B------:R-:W-:Y:S05]  /*22240*/  BSYNC.RECONVERGENT B0 ;  /* 0x0000000000007941 */ /* 0x000fea0003800200 */
.L_x_27140:
        /* <DEDUP_REMOVED lines=18> */
.L_x_27151:
        /* <DEDUP_REMOVED lines=13> */
.L_x_27153:
[----:B------:R-:W-:Y:S05]  /*22440*/  BSYNC.RECONVERGENT B2 ;  /* 0x0000000000027941 */ /* 0x000fea0003800200 */
.L_x_27152:
        /* <DEDUP_REMOVED lines=61> */
.L_x_27150:
[----:B------:R-:W-:Y:S05]  /*22820*/  BSYNC.RECONVERGENT B1 ;  /* 0x0000000000017941 */ /* 0x000fea0003800200 */
.L_x_27149:
        /* <DEDUP_REMOVED lines=10> */
.L_x_27148:
[----:B------:R-:W-:Y:S05]  /*228d0*/  BSYNC.RECONVERGENT B0 ;  /* 0x0000000000007941 */ /* 0x000fea0003800200 */
.L_x_27147:
        /* <DEDUP_REMOVED lines=18> */
.L_x_27158:
        /* <DEDUP_REMOVED lines=13> */
.L_x_27160:
[----:B------:R-:W-:Y:S05]  /*22ad0*/  BSYNC.RECONVERGENT B2 ;  /* 0x0000000000027941 */ /* 0x000fea0003800200 */
.L_x_27159:
        /* <DEDUP_REMOVED lines=61> */
.L_x_27157:
[----:B------:R-:W-:Y:S05]  /*22eb0*/  BSYNC.RECONVERGENT B1 ;  /* 0x0000000000017941 */ /* 0x000fea0003800200 */
.L_x_27156:
        /* <DEDUP_REMOVED lines=10> */
.L_x_27155:
[----:B------:R-:W-:Y:S05]  /*22f60*/  BSYNC.RECONVERGENT B0 ;  /* 0x0000000000007941 */ /* 0x000fea0003800200 */
.L_x_27154:
[----:B------:R-:W-:Y:S02]  /*22f70*/  F2FP.F16.F32.PACK_AB R163, RZ, R209 ;  /* 0x000000d1ffa3723e */ /* 0x000fe400000000ff */
[----:B------:R-:W-:Y:S02]  /*22f80*/  PRMT R162, R200, 0x5410, R201 ;  /* 0x00005410c8a27816 */ /* 0x000fe400000000c9 */
[----:B------:R-:W-:Y:S02]  /*22f90*/  PRMT R161, R199, 0x5410, R198 ;  /* 0x00005410c7a17816 */ /* 0x000fe400000000c6 */
[----:B------:R-:W-:Y:S02]  /*22fa0*/  PRMT R160, R193, 0x5410, R191 ;  /* 0x00005410c1a07816 */ /* 0x000fe400000000bf */
[----:B------:R-:W-:-:S07]  /*22fb0*/  PRMT R163, R210, 0x5410, R163 ;  /* 0x00005410d2a37816 */ /* 0x000fce00000000a3 */
.L_x_27104:
        /* <DEDUP_REMOVED lines=65> */
.L_x_27162:
[----:B------:R-:W-:Y:S05]  /*233d0*/  BSYNC.RECONVERGENT B0 ;  /* 0x0000000000007941 */ /* 0x000fea0003800200 */
.L_x_27161:
[----:B------:R-:W-:Y:S01]  /*233e0*/  UMOV UR13, 0xffffffff ;  /* 0xffffffff000d7882 */ /* 0x000fe20000000000 */
[----:B0-----:R-:W-:Y:S02]  /*233f0*/  FADD.FTZ R160, R180, R209 ;  /* 0x000000d1b4a07221 */ /* 0x001fe40000010000 */
        /* <DEDUP_REMOVED lines=102> */
.L_x_27178:
        /* <DEDUP_REMOVED lines=105> */
[C---:B------:R-:W-:Y:S01]  /*240f0*/  VIADD R9, R23.reuse, 0x20 ;  /* 0x0000002017097836 */ /* 0x040fe20000000000 */
[C---:B------:R-:W-:Y:S01]  /*24100*/  IADD3 R185, PT, PT, R23.reuse, 0x80, RZ ;  /* 0x0000008017b97810 */ /* 0x040fe20007ffe0ff */
[----:B------:R-:W-:-:S02]  /*24110*/  VIADD R173, R23, 0x60 ;  /* 0x0000006017ad7836 */ /* 0x000fc40000000000 */
        /* <DEDUP_REMOVED lines=69> */
[----:B------:R0:W-:Y:S02]  /*24570*/  STG.E.128 desc[UR6][R174.64], R176 ;  /* 0x000000b0ae007986 */ /* 0x0001e4000c101d06 */
.L_x_27165:
[----:B------:R-:W-:Y:S05]  /*24580*/  BSYNC.RECONVERGENT B0 ;  /* 0x0000000000007941 */ /* 0x000fea0003800200 */
.L_x_27164:
[----:B0-----:R-:W0:Y:S02]  /*24590*/  LDC.64 R2, c[0x0][0x380] ;  /* 0x0000e000ff027b82 */ /* 0x001e240000000a00 */
[----:B0-----:R-:W-:-:S05]  /*245a0*/  IMAD R29, R2, 0x4, R29 ;  /* 0x00000004021d7824 */ /* 0x001fca00078e021d */
[----:B------:R-:W-:-:S13]  /*245b0*/  ISETP.GE.AND P0, PT, R29, R3, PT ;  /* 0x000000031d00720c */ /* 0x000fda0003f06270 */
[----:B------:R-:W-:Y:S05]  /*245c0*/  @!P0 BRA `(.L_x_27166) ;  /* 0xfffffdc400a88947 */ /* 0x000fea000383ffff */
[----:B------:R-:W-:Y:S05]  /*245d0*/  EXIT ;  /* 0x000000000000794d */ /* 0x000fea0003800000 */
.L_x_27163:
        /* <DEDUP_REMOVED lines=8> */
.L_x_27168:
[----:B------:R-:W-:Y:S05]  /*24660*/  BSYNC B0 ;  /* 0x0000000000007941 */ /* 0x000fea0003800000 */
.L_x_27167:
        /* <DEDUP_REMOVED lines=9> */
.L_x_27169:
[----:B------:R-:W-:Y:S02]  /*24700*/  IMAD.MOV.U32 R195, RZ, RZ, 0x4 ;  /* 0x00000004ffc37424 */ /* 0x000fe400078e00ff */
[----:B------:R-:W-:-:S04]  /*24710*/  IMAD.MOV.U32 R162, RZ, RZ, R185 ;  /* 0x000000ffffa27224 */ /* 0x000fc800078e00b9 */
[----:B------:R-:W-:-:S05]  /*24720*/  FADD.FTZ R162, R161, R162 ;  /* 0x000000a2a1a27221 */ /* 0x000fca0000010000 */
[----:B------:R-:W-:-:S07]  /*24730*/  MOV R194, R162 ;  /* 0x000000a200c27202 */ /* 0x000fce0000000f00 */
[----:B------:R-:W-:Y:S05]  /*24740*/  WARPSYNC.COLLECTIVE R193, `(.L_x_27170) ;  /* 0x00000000c1087348 */ /* 0x000fea0003c00000 */
[----:B------:R0:W1:Y:S02]  /*24750*/  SHFL.BFLY P1, R185, R194, R195, R196 ;  /* 0x0c0000c3c2b97389 */ /* 0x00006400000200c4 */
[----:B01----:R-:W-:Y:S05]  /*24760*/  ENDCOLLECTIVE ;  /* 0x000000000000791b */ /* 0x003fea0003800000 */
.L_x_27170:
[----:B------:R-:W-:Y:S01]  /*24770*/  HFMA2 R195, -RZ, RZ, 0, 4.76837158203125e-07 ;  /* 0x00000008ffc37431 */ /* 0x000fe200000001ff */
[----:B------:R-:W-:-:S05]  /*24780*/  MOV R163, R185 ;  /* 0x000000b900a37202 */ /* 0x000fca0000000f00 */
[----:B------:R-:W-:-:S04]  /*24790*/  FADD.FTZ R163, R162, R163 ;  /* 0x000000a3a2a37221 */ /* 0x000fc80000010000 */
[----:B------:R-:W-:-:S07]  /*247a0*/  IMAD.MOV.U32 R194, RZ, RZ, R163 ;  /* 0x000000ffffc27224 */ /* 0x000fce00078e00a3 */
[----:B------:R-:W-:Y:S05]  /*247b0*/  WARPSYNC.COLLECTIVE R193, `(.L_x_27171) ;  /* 0x00000000c1087348 */ /* 0x000fea0003c00000 */
[----:B------:R0:W1:Y:S02]  /*247c0*/  SHFL.BFLY P1, R185, R194, R195, R196 ;  /* 0x0c0000c3c2b97389 */ /* 0x00006400000200c4 */
[----:B01----:R-:W-:Y:S05]  /*247d0*/  ENDCOLLECTIVE ;  /* 0x000000000000791b */ /* 0x003fea0003800000 */
.L_x_27171:
        /* <DEDUP_REMOVED lines=8> */
.L_x_27172:
        /* <DEDUP_REMOVED lines=88> */
.L_x_27173:
[----:B------:R-:W-:Y:S02]  /*24de0*/  IMAD.MOV.U32 R195, RZ, RZ, 0x2 ;  /* 0x00000002ffc37424 */ /* 0x000fe400078e00ff */
[----:B------:R-:W-:-:S04]  /*24df0*/  IMAD.MOV.U32 R161, RZ, RZ, R185 ;  /* 0x000000ffffa17224 */ /* 0x000fc800078e00b9 */
[----:B------:R-:W-:-:S05]  /*24e00*/  FADD.FTZ R161, R160, R161 ;  /* 0x000000a1a0a17221 */ /* 0x000fca0000010000 */
[----:B------:R-:W-:-:S07]  /*24e10*/  MOV R194, R161 ;  /* 0x000000a100c27202 */ /* 0x000fce0000000f00 */
[----:B------:R-:W-:Y:S05]  /*24e20*/  WARPSYNC.COLLECTIVE R193, `(.L_x_27174) ;  /* 0x00000000c1087348 */ /* 0x000fea0003c00000 */
[----:B------:R0:W1:Y:S02]  /*24e30*/  SHFL.BFLY P1, R185, R194, R195, R196 ;  /* 0x0c0000c3c2b97389 */ /* 0x00006400000200c4 */
[----:B01----:R-:W-:Y:S05]  /*24e40*/  ENDCOLLECTIVE ;  /* 0x000000000000791b */ /* 0x003fea0003800000 */
.L_x_27174:
[----:B------:R-:W-:Y:S01]  /*24e50*/  HFMA2 R195, -RZ, RZ, 0, 2.384185791015625e-07 ;  /* 0x00000004ffc37431 */ /* 0x000fe200000001ff */
[----:B------:R-:W-:-:S05]  /*24e60*/  MOV R162, R185 ;  /* 0x000000b900a27202 */ /* 0x000fca0000000f00 */
[----:B------:R-:W-:-:S04]  /*24e70*/  FADD.FTZ R162, R161, R162 ;  /* 0x000000a2a1a27221 */ /* 0x000fc80000010000 */
[----:B------:R-:W-:-:S07]  /*24e80*/  IMAD.MOV.U32 R194, RZ, RZ, R162 ;  /* 0x000000ffffc27224 */ /* 0x000fce00078e00a2 */
[----:B------:R-:W-:Y:S05]  /*24e90*/  WARPSYNC.COLLECTIVE R193, `(.L_x_27175) ;  /* 0x00000000c1087348 */ /* 0x000fea0003c00000 */
[----:B------:R0:W1:Y:S02]  /*24ea0*/  SHFL.BFLY P1, R185, R194, R195, R196 ;  /* 0x0c0000c3c2b97389 */ /* 0x00006400000200c4 */
[----:B01----:R-:W-:Y:S05]  /*24eb0*/  ENDCOLLECTIVE ;  /* 0x000000000000791b */ /* 0x003fea0003800000 */
.L_x_27175:
[----:B------:R-:W-:Y:S02]  /*24ec0*/  IMAD.MOV.U32 R195, RZ, RZ, 0x8 ;  /* 0x00000008ffc37424 */ /* 0x000fe400078e00ff */
[----:B------:R-:W-:-:S04]  /*24ed0*/  IMAD.MOV.U32 R163, RZ, RZ, R185 ;  /* 0x000000ffffa37224 */ /* 0x000fc800078e00b9 */
[----:B------:R-:W-:-:S05]  /*24ee0*/  FADD.FTZ R163, R162, R163 ;  /* 0x000000a3a2a37221 */ /* 0x000fca0000010000 */
[----:B------:R-:W-:-:S07]  /*24ef0*/  MOV R194, R163 ;  /* 0x000000a300c27202 */ /* 0x000fce0000000f00 */
[----:B------:R-:W-:Y:S05]  /*24f00*/  WARPSYNC.COLLECTIVE R193, `(.L_x_27176) ;  /* 0x00000000c1087348 */ /* 0x000fea0003c00000 */
[----:B------:R0:W1:Y:S02]  /*24f10*/  SHFL.BFLY P1, R185, R194, R195, R196 ;  /* 0x0c0000c3c2b97389 */ /* 0x00006400000200c4 */
[----:B01----:R-:W-:Y:S05]  /*24f20*/  ENDCOLLECTIVE ;  /* 0x000000000000791b */ /* 0x003fea0003800000 */
.L_x_27176:
[----:B------:R-:W-:Y:S01]  /*24f30*/  HFMA2 R195, -RZ, RZ, 0, 9.5367431640625e-07 ;  /* 0x00000010ffc37431 */ /* 0x000fe200000001ff */
[----:B------:R-:W-:-:S05]  /*24f40*/  MOV R184, R185 ;  /* 0x000000b900b87202 */ /* 0x000fca0000000f00 */
[----:B------:R-:W-:-:S04]  /*24f50*/  FADD.FTZ R184, R163, R184 ;  /* 0x000000b8a3b87221 */ /* 0x000fc80000010000 */
[----:B------:R-:W-:-:S07]  /*24f60*/  IMAD.MOV.U32 R194, RZ, RZ, R184 ;  /* 0x000000ffffc27224 */ /* 0x000fce00078e00b8 */
[----:B------:R-:W-:Y:S05]  /*24f70*/  WARPSYNC.COLLECTIVE R193, `(.L_x_27177) ;  /* 0x00000000c1087348 */ /* 0x000fea0003c00000 */
[----:B------:R0:W1:Y:S02]  /*24f80*/  SHFL.BFLY P1, R185, R194, R195, R196 ;  /* 0x0c0000c3c2b97389 */ /* 0x00006400000200c4 */
[----:B01----:R-:W-:Y:S05]  /*24f90*/  ENDCOLLECTIVE ;  /* 0x000000000000791b */ /* 0x003fea0003800000 */
.L_x_27177:
[----:B------:R-:W-:Y:S05]  /*24fa0*/  BRA `(.L_x_27178) ;  /* 0xffffffe800ac7947 */ /* 0x000fea000383ffff */
.L_x_27179:
        /* <DEDUP_REMOVED lines=13> */
.L_x_45863:


//--------------------- .text._ZN10layer_norm13ln_fwd_kernelINS_13Kernel_traitsI6__halfS2_fS2_fjLj1280ELj1ELj4ELj1ELj16ENS_18Kernel_traits_baseILj1280ES2_S2_fS2_fjLj128EEEEELb0ELb0ELb0ELb0EEEvNS_9FwdParamsE --------------------------
	.section	.text._ZN10layer_norm13ln_fwd_kernelINS_13Kernel_traitsI6__halfS2_fS2_fjLj1280ELj1ELj4ELj1ELj16ENS_18Kernel_traits_baseILj1280ES2_S2_fS2_fjLj128EEEEELb0ELb0ELb0ELb0EEEvNS_9FwdParamsE,"ax",@progbits
	.align	128
        .global         _ZN10layer_norm13ln_fwd_kernelINS_13Kernel_traitsI6__halfS2_fS2_fjLj1280ELj1ELj4ELj1ELj16ENS_18Kernel_traits_baseILj1280ES2_S2_fS2_fjLj128EEEEELb0ELb0ELb0ELb0EEEvNS_9FwdParamsE
        .type           _ZN10layer_norm13ln_fwd_kernelINS_13Kernel_traitsI6__halfS2_fS2_fjLj1280ELj1ELj4ELj1ELj16ENS_18Kernel_traits_baseILj1280ES2_S2_fS2_fjLj128EEEEELb0ELb0ELb0ELb0EEEvNS_9FwdParamsE,@function
        .size           _ZN10layer_norm13ln_fwd_kernelINS_13Kernel_traitsI6__halfS2_fS2_fjLj1280ELj1ELj4ELj1ELj16ENS_18Kernel_traits_baseILj1280ES2_S2_fS2_fjLj128EEEEELb0ELb0ELb0ELb0EEEvNS_9FwdParamsE,(.L_x_45864 - _ZN10layer_norm13ln_fwd_kernelINS_13Kernel_traitsI6__halfS2_fS2_fjLj1280ELj1ELj4ELj1ELj16ENS_18Kernel_traits_baseILj1280ES2_S2_fS2_fjLj128EEEEELb0ELb0ELb0ELb0EEEvNS_9FwdParamsE)
        .other          _ZN10layer_norm13ln_fwd_kernelINS_13Kernel_traitsI6__halfS2_fS2_fjLj1280ELj1ELj4ELj1ELj16ENS_18Kernel_traits_baseILj1280ES2_S2_fS2_fjLj128EEEEELb0ELb0ELb0ELb0EEEvNS_9FwdParamsE,@"STO_CUDA_ENTRY STV_DEFAULT"
_ZN10layer_norm13ln_fwd_kernelINS_13Kernel_traitsI6__halfS2_fS2_fjLj1280ELj1ELj4ELj1ELj16ENS_18Kernel_traits_baseILj1280ES2_S2_fS2_fjLj128EEEEELb0ELb0ELb0ELb0EEEvNS_9FwdParamsE:
.text._ZN10layer_norm13ln_fwd_kernelINS_13Kernel_traitsI6__halfS2_fS2_fjLj1280ELj1ELj4ELj1ELj16ENS_18Kernel_traits_baseILj1280ES2_S2_fS2_fjLj128EEEEELb0ELb0ELb0ELb0EEEvNS_9FwdParamsE:
        /* <DEDUP_REMOVED lines=60> */
.L_x_27181:
        /* <DEDUP_REMOVED lines=10> */
[----:B------:R-:W-:-:S03]  /*0460*/  @P0 LOP3.LUT R49, R49, 0x20, RZ, 0xfc, !PT ;  /* 0x0000002031310812 */ /* 0x000fc600078efcff */
[----:B------:R-:W-:Y:S02]  /*0470*/  HFMA2 R30, -RZ, RZ, 0, 0 ;  /* 0x00000000ff1e7431 */ /* 0x000fe400000001ff */
[----:B------:R-:W-:Y:S01]  /*0480*/  HFMA2 R14, -RZ, RZ, 0, 0 ;  /* 0x00000000ff0e7431 */ /* 0x000fe200000001ff */
[----:B------:R0:W5:Y:S01]  /*0490*/  @P0 LDG.E.128 R84, desc[UR6][R12.64] ;  /* 0x000000060c540981 */ /* 0x000162000c1e1d00 */
[C---:B-1----:R-:W-:Y:S01]  /*04a0*/  @P1 IMAD.WIDE.U32 R40, R49.reuse, 0x10, R20 ;  /* 0x0000001031281825 */ /* 0x042fe200078e0014 */
[----:B------:R-:W-:Y:S01]  /*04b0*/  @P1 IADD3 R49, PT, PT, R49, 0x20, RZ ;  /* 0x0000002031311810 */ /* 0x000fe20007ffe0ff */
[----:B------:R-:W1:Y:S03]  /*04c0*/  @P4 LDC.64 R46, c[0x0][0x3d0] ;  /* 0x0000f400ff2e4b82 */ /* 0x000e660000000a00 */
[----:B------:R-:W5:Y:S01]  /*04d0*/  @P1 LDG.E.128 R8, desc[UR6][R40.64] ;  /* 0x0000000628081981 */ /* 0x000f62000c1e1d00 */
[C---:B--2---:R-:W-:Y:S01]  /*04e0*/  @P2 IMAD.WIDE.U32 R42, R49.reuse, 0x10, R28 ;  /* 0x00000010312a2825 */ /* 0x044fe200078e001c */
[----:B------:R-:W-:-:S04]  /*04f0*/  @P2 IADD3 R49, PT, PT, R49, 0x20, RZ ;  /* 0x0000002031312810 */ /* 0x000fc80007ffe0ff */
[----:B------:R-:W5:Y:S01]  /*0500*/  @P2 LDG.E.128 R16, desc[UR6][R42.64] ;  /* 0x000000062a102981 */ /* 0x000f62000c1e1d00 */
[C---:B---3--:R-:W-:Y:S01]  /*0510*/  @P3 IMAD.WIDE.U32 R44, R49.reuse, 0x10, R44 ;  /* 0x00000010312c3825 */ /* 0x048fe200078e002c */
[----:B------:R-:W-:-:S04]  /*0520*/  @P3 IADD3 R49, PT, PT, R49, 0x20, RZ ;  /* 0x0000002031313810 */ /* 0x000fc80007ffe0ff */
[----:B------:R-:W5:Y:S01]  /*0530*/  @P3 LDG.E.128 R24, desc[UR6][R44.64] ;  /* 0x000000062c183981 */ /* 0x000f62000c1e1d00 */
[----:B-1----:R-:W-:Y:S01]  /*0540*/  @P4 IMAD.WIDE.U32 R4, R49, 0x10, R46 ;  /* 0x0000001031044825 */ /* 0x002fe200078e002e */
[----:B------:R-:W-:Y:S02]  /*0550*/  CS2R R28, SRZ ;  /* 0x00000000001c7805 */ /* 0x000fe4000001ff00 */
[----:B------:R-:W-:Y:S02]  /*0560*/  MOV R22, RZ ;  /* 0x000000ff00167202 */ /* 0x000fe40000000f00 */
[----:B------:R-:W-:Y:S02]  /*0570*/  CS2R R20, SRZ ;  /* 0x0000000000147805 */ /* 0x000fe4000001ff00 */
[----:B0-----:R-:W-:Y:S01]  /*0580*/  CS2R R12, SRZ ;  /* 0x00000000000c7805 */ /* 0x001fe2000001ff00 */
        /* <DEDUP_REMOVED lines=9> */
.L_x_27182:
[----:B------:R-:W-:Y:S05]  /*0620*/  BSYNC.RECONVERGENT B0 ;  /* 0x0000000000007941 */ /* 0x000fea0003800200 */
.L_x_27180:
        /* <DEDUP_REMOVED lines=10> */
.L_x_27214:
[----:B------:R-:W0:Y:S01]  /*06d0*/  @UP0 LDCU.64 UR4, c[0x0][0x3e0] ;  /* 0x00007c00ff0407ac */ /* 0x000e220008000a00 */
[----:B------:R-:W-:Y:S01]  /*06e0*/  PLOP3.LUT P0, PT, PT, PT, UP0, 0x80, 0x8 ;  /* 0x000000000008781c */ /* 0x000fe20003f0f008 */
[----:B--234-:R-:W-:Y:S01]  /*06f0*/  HFMA2 R88, -RZ, RZ, 0, 1.1920928955078125e-07 ;  /* 0x00000002ff587431 */ /* 0x01cfe200000001ff */
[----:B------:R-:W-:-:S11]  /*0700*/  PLOP3.LUT P1, PT, PT, PT, UP0, 0x80, 0x8 ;  /* 0x000000000008781c */ /* 0x000fd60003f2f008 */
[----:B0-----:R-:W-:-:S06]  /*0710*/  @P0 IMAD.WIDE R88, R3, R88, UR4 ;  /* 0x0000000403580e25 */ /* 0x001fcc000f8e0258 */
[----:B------:R-:W2:Y:S01]  /*0720*/  @P1 LDG.E.U16 R88, desc[UR6][R88.64] ;  /* 0x0000000658581981 */ /* 0x000ea2000c1e1500 */
[----:B------:R-:W-:Y:S01]  /*0730*/  IMAD R0, R3, UR12, RZ ;  /* 0x0000000c03007c24 */ /* 0x000fe2000f8e02ff */
[----:B------:R-:W-:Y:S01]  /*0740*/  ISETP.GE.U32.AND P0, PT, R80, 0x20, PT ;  /* 0x000000205000780c */ /* 0x000fe20003f06070 */
[----:B------:R-:W-:Y:S01]  /*0750*/  BSSY.RECONVERGENT B0, `(.L_x_27183) ;  /* 0x0000039000007945 */ /* 0x000fe20003800200 */
[----:B------:R-:W-:Y:S02]  /*0760*/  PLOP3.LUT P1, PT, PT, PT, UP0, 0x80, 0x8 ;  /* 0x000000000008781c */ /* 0x000fe40003f2f008 */
[----:B------:R-:W-:-:S04]  /*0770*/  SHF.R.S32.HI R83, RZ, 0x1f, R0 ;  /* 0x0000001fff537819 */ /* 0x000fc80000011400 */
[----:B------:R-:W-:Y:S02]  /*0780*/  LEA.HI R2, R83, R0, RZ, 0x3 ;  /* 0x0000000053027211 */ /* 0x000fe400078f18ff */
[----:B------:R-:W-:Y:S02]  /*0790*/  MOV R0, 0x3f800000 ;  /* 0x3f80000000007802 */ /* 0x000fe40000000f00 */
        /* <DEDUP_REMOVED lines=14> */
[--C-:B-----5:R-:W-:Y:S02]  /*0880*/  HADD2.F32 R93, -RZ, R72.reuse.H0_H0 ;  /* 0x20000048ff5d7230 */ /* 0x120fe40000004100 */
[----:B------:R-:W-:Y:S02]  /*0890*/  HADD2.F32 R92, -RZ, R72.H1_H1 ;  /* 0x30000048ff5c7230 */ /* 0x000fe40000004100 */
[--C-:B------:R-:W-:Y:S02]  /*08a0*/  HADD2.F32 R95, -RZ, R73.reuse.H0_H0 ;  /* 0x20000049ff5f7230 */ /* 0x100fe40000004100 */
[----:B------:R-:W-:-:S02]  /*08b0*/  HADD2.F32 R94, -RZ, R73.H1_H1 ;  /* 0x30000049ff5e7230 */ /* 0x000fc40000004100 */
[--C-:B------:R-:W-:Y:S02]  /*08c0*/  HADD2.F32 R97, -RZ, R74.reuse.H0_H0 ;  /* 0x2000004aff617230 */ /* 0x100fe40000004100 */
[----:B------:R-:W-:Y:S02]  /*08d0*/  HADD2.F32 R96, -RZ, R74.H1_H1 ;  /* 0x3000004aff607230 */ /* 0x000fe40000004100 */
[--C-:B------:R-:W-:Y:S02]  /*08e0*/  HADD2.F32 R99, -RZ, R75.reuse.H0_H0 ;  /* 0x2000004bff637230 */ /* 0x100fe40000004100 */
[----:B------:R-:W-:Y:S02]  /*08f0*/  HADD2.F32 R98, -RZ, R75.H1_H1 ;  /* 0x3000004bff627230 */ /* 0x000fe40000004100 */
        /* <DEDUP_REMOVED lines=9> */
.L_x_27185:
[--C-:B-----5:R-:W-:Y:S02]  /*0990*/  HADD2.F32 R77, -RZ, R72.reuse.H0_H0 ;  /* 0x20000048ff4d7230 */ /* 0x120fe40000004100 */
[----:B------:R-:W-:Y:S02]  /*09a0*/  HADD2.F32 R79, -RZ, R72.H1_H1 ;  /* 0x30000048ff4f7230 */ /* 0x000fe40000004100 */
[--C-:B------:R-:W-:Y:S02]  /*09b0*/  HADD2.F32 R83, -RZ, R73.reuse.H0_H0 ;  /* 0x20000049ff537230 */ /* 0x100fe40000004100 */
[-C--:B------:R-:W-:Y:S01]  /*09c0*/  FMUL.FTZ R72, R77, R0.reuse ;  /* 0x000000004d487220 */ /* 0x080fe20000410000 */
[----:B------:R-:W-:Y:S02]  /*09d0*/  HADD2.F32 R89, -RZ, R73.H1_H1 ;  /* 0x30000049ff597230 */ /* 0x000fe40000004100 */
[----:B------:R-:W-:Y:S01]  /*09e0*/  FMUL.FTZ R73, R79, R0 ;  /* 0x000000004f497220 */ /* 0x000fe20000410000 */
[----:B------:R-:W-:-:S02]  /*09f0*/  HADD2.F32 R91, -RZ, R74.H0_H0 ;  /* 0x2000004aff5b7230 */ /* 0x000fc40000004100 */
        /* <DEDUP_REMOVED lines=8> */
[----:B------:R-:W-:-:S07]  /*0a80*/  FMUL.FTZ R79, R97, R0 ;  /* 0x00000000614f7220 */ /* 0x000fce0000410000 */
.L_x_27186:
[----:B------:R-:W0:Y:S01]  /*0a90*/  LDC.64 R88, c[0x0][0x3a8] ;  /* 0x0000ea00ff587b82 */ /* 0x000e220000000a00 */
[C---:B------:R-:W-:Y:S01]  /*0aa0*/  IADD3 R82, PT, PT, R2.reuse, 0x20, RZ ;  /* 0x0000002002527810 */ /* 0x040fe20007ffe0ff */
[----:B0-----:R-:W-:-:S05]  /*0ab0*/  IMAD.WIDE.U32 R88, R2, 0x20, R88 ;  /* 0x0000002002587825 */ /* 0x001fca00078e0058 */
[----:B------:R0:W-:Y:S04]  /*0ac0*/  STG.E.128 desc[UR6][R88.64], R72 ;  /* 0x0000004858007986 */ /* 0x0001e8000c101d06 */
[----:B------:R0:W-:Y:S02]  /*0ad0*/  STG.E.128 desc[UR6][R88.64+0x10], R76 ;  /* 0x0000104c58007986 */ /* 0x0001e4000c101d06 */
.L_x_27184:
[----:B------:R-:W-:Y:S05]  /*0ae0*/  BSYNC.RECONVERGENT B0 ;  /* 0x0000000000007941 */ /* 0x000fea0003800200 */
.L_x_27183:
        /* <DEDUP_REMOVED lines=31> */
.L_x_27189:
[--C-:B-----5:R-:W-:Y:S02]  /*0ce0*/  HADD2.F32 R45, -RZ, R40.reuse.H0_H0 ;  /* 0x20000028ff2d7230 */ /* 0x120fe40000004100 */
[----:B------:R-:W-:Y:S02]  /*0cf0*/  HADD2.F32 R47, -RZ, R40.H1_H1 ;  /* 0x30000028ff2f7230 */ /* 0x000fe40000004100 */
[--C-:B------:R-:W-:Y:S02]  /*0d00*/  HADD2.F32 R83, -RZ, R41.reuse.H0_H0 ;  /* 0x20000029ff537230 */ /* 0x100fe40000004100 */
[-C--:B------:R-:W-:Y:S01]  /*0d10*/  FMUL.FTZ R40, R45, R0.reuse ;  /* 0x000000002d287220 */ /* 0x080fe20000410000 */
[----:B0-----:R-:W-:Y:S02]  /*0d20*/  HADD2.F32 R89, -RZ, R41.H1_H1 ;  /* 0x30000029ff597230 */ /* 0x001fe40000004100 */
        /* <DEDUP_REMOVED lines=11> */
.L_x_27190:
[----:B------:R-:W0:Y:S02]  /*0de0*/  LDC.64 R88, c[0x0][0x3a8] ;  /* 0x0000ea00ff587b82 */ /* 0x000e240000000a00 */
[C---:B0-----:R-:W-:Y:S01]  /*0df0*/  IMAD.WIDE.U32 R88, R82.reuse, 0x20, R88 ;  /* 0x0000002052587825 */ /* 0x041fe200078e0058 */
[----:B------:R-:W-:-:S04]  /*0e00*/  IADD3 R82, PT, PT, R82, 0x20, RZ ;  /* 0x0000002052527810 */ /* 0x000fc80007ffe0ff */
[----:B------:R1:W-:Y:S04]  /*0e10*/  STG.E.128 desc[UR6][R88.64], R40 ;  /* 0x0000002858007986 */ /* 0x0003e8000c101d06 */
[----:B------:R1:W-:Y:S02]  /*0e20*/  STG.E.128 desc[UR6][R88.64+0x10], R44 ;  /* 0x0000102c58007986 */ /* 0x0003e4000c101d06 */
.L_x_27188:
[----:B------:R-:W-:Y:S05]  /*0e30*/  BSYNC.RECONVERGENT B0 ;  /* 0x0000000000007941 */ /* 0x000fea0003800200 */
.L_x_27187:
        /* <DEDUP_REMOVED lines=31> */
.L_x_27193:
[--C-:B-----5:R-:W-:Y:S02]  /*1030*/  HADD2.F32 R53, -RZ, R48.reuse.H0_H0 ;  /* 0x20000030ff357230 */ /* 0x120fe40000004100 */
[----:B------:R-:W-:Y:S02]  /*1040*/  HADD2.F32 R55, -RZ, R48.H1_H1 ;  /* 0x30000030ff377230 */ /* 0x000fe40000004100 */
[--C-:B------:R-:W-:Y:S02]  /*1050*/  HADD2.F32 R83, -RZ, R49.reuse.H0_H0 ;  /* 0x20000031ff537230 */ /* 0x100fe40000004100 */
[-C--:B------:R-:W-:Y:S01]  /*1060*/  FMUL.FTZ R48, R53, R0.reuse ;  /* 0x0000000035307220 */ /* 0x080fe20000410000 */
[----:B01----:R-:W-:Y:S02]  /*1070*/  HADD2.F32 R89, -RZ, R49.H1_H1 ;  /* 0x30000031ff597230 */ /* 0x003fe40000004100 */
        /* <DEDUP_REMOVED lines=11> */
.L_x_27194:
[----:B------:R-:W0:Y:S02]  /*1130*/  LDC.64 R88, c[0x0][0x3a8] ;  /* 0x0000ea00ff587b82 */ /* 0x000e240000000a00 */
[C---:B0-----:R-:W-:Y:S01]  /*1140*/  IMAD.WIDE.U32 R88, R82.reuse, 0x20, R88 ;  /* 0x0000002052587825 */ /* 0x041fe200078e0058 */
[----:B------:R-:W-:-:S04]  /*1150*/  IADD3 R82, PT, PT, R82, 0x20, RZ ;  /* 0x0000002052527810 */ /* 0x000fc80007ffe0ff */
[----:B------:R2:W-:Y:S04]  /*1160*/  STG.E.128 desc[UR6][R88.64], R48 ;  /* 0x0000003058007986 */ /* 0x0005e8000c101d06 */
[----:B------:R2:W-:Y:S02]  /*1170*/  STG.E.128 desc[UR6][R88.64+0x10], R52 ;  /* 0x0000103458007986 */ /* 0x0005e4000c101d06 */
.L_x_27192:
[----:B------:R-:W-:Y:S05]  /*1180*/  BSYNC.RECONVERGENT B0 ;  /* 0x0000000000007941 */ /* 0x000fea0003800200 */
.L_x_27191:
        /* <DEDUP_REMOVED lines=31> */
.L_x_27197:
[--C-:B-----5:R-:W-:Y:S02]  /*1380*/  HADD2.F32 R61, -RZ, R56.reuse.H0_H0 ;  /* 0x20000038ff3d7230 */ /* 0x120fe40000004100 */
[----:B------:R-:W-:Y:S02]  /*1390*/  HADD2.F32 R63, -RZ, R56.H1_H1 ;  /* 0x30000038ff3f7230 */ /* 0x000fe40000004100 */
[--C-:B------:R-:W-:Y:S02]  /*13a0*/  HADD2.F32 R83, -RZ, R57.reuse.H0_H0 ;  /* 0x20000039ff537230 */ /* 0x100fe40000004100 */
[-C--:B------:R-:W-:Y:S01]  /*13b0*/  FMUL.FTZ R56, R61, R0.reuse ;  /* 0x000000003d387220 */ /* 0x080fe20000410000 */
[----:B012---:R-:W-:Y:S02]  /*13c0*/  HADD2.F32 R89, -RZ, R57.H1_H1 ;  /* 0x30000039ff597230 */ /* 0x007fe40000004100 */
        /* <DEDUP_REMOVED lines=11> */
.L_x_27198:
[----:B------:R-:W0:Y:S02]  /*1480*/  LDC.64 R88, c[0x0][0x3a8] ;  /* 0x0000ea00ff587b82 */ /* 0x000e240000000a00 */
[C---:B0-----:R-:W-:Y:S01]  /*1490*/  IMAD.WIDE.U32 R88, R82.reuse, 0x20, R88 ;  /* 0x0000002052587825 */ /* 0x041fe200078e0058 */
[----:B------:R-:W-:-:S04]  /*14a0*/  IADD3 R82, PT, PT, R82, 0x20, RZ ;  /* 0x0000002052527810 */ /* 0x000fc80007ffe0ff */
[----:B------:R3:W-:Y:S04]  /*14b0*/  STG.E.128 desc[UR6][R88.64], R56 ;  /* 0x0000003858007986 */ /* 0x0007e8000c101d06 */
[----:B------:R3:W-:Y:S02]  /*14c0*/  STG.E.128 desc[UR6][R88.64+0x10], R60 ;  /* 0x0000103c58007986 */ /* 0x0007e4000c101d06 */
.L_x_27196:
[----:B------:R-:W-:Y:S05]  /*14d0*/  BSYNC.RECONVERGENT B0 ;  /* 0x0000000000007941 */ /* 0x000fea0003800200 */
.L_x_27195:
[----:B------:R-:W-:Y:S01]  /*14e0*/  ISETP.GE.U32.AND P1, PT, R80, 0xa0, PT ;  /* 0x000000a05000780c */ /* 0x000fe20003f26070 */
[----:B------:R-:W-:-:S12]  /*14f0*/  BSSY.RECONVERGENT B0, `(.L_x_27199) ;  /* 0x0000031000007945 */ /* 0x000fd80003800200 */
        /* <DEDUP_REMOVED lines=28> */
.L_x_27201:
[--C-:B-----5:R-:W-:Y:S02]  /*16c0*/  HADD2.F32 R71, -RZ, R67.reuse.H0_H0 ;  /* 0x20000043ff477230 */ /* 0x120fe40000004100 */
[----:B------:R-:W-:Y:S02]  /*16d0*/  HADD2.F32 R95, -RZ, R67.H1_H1 ;  /* 0x30000043ff5f7230 */ /* 0x000fe40000004100 */
[--C-:B------:R-:W-:Y:S02]  /*16e0*/  HADD2.F32 R67, -RZ, R64.reuse.H0_H0 ;  /* 0x20000040ff437230 */ /* 0x100fe40000004100 */
[-C--:B------:R-:W-:Y:S01]  /*16f0*/  FMUL.FTZ R70, R71, R0.reuse ;  /* 0x0000000047467220 */ /* 0x080fe20000410000 */
[----:B------:R-:W-:Y:S02]  /*1700*/  HADD2.F32 R69, -RZ, R64.H1_H1 ;  /* 0x30000040ff457230 */ /* 0x000fe40000004100 */
[----:B------:R-:W-:Y:S01]  /*1710*/  FMUL.FTZ R71, R95, R0 ;  /* 0x000000005f477220 */ /* 0x000fe20000410000 */
[----:B------:R-:W-:-:S02]  /*1720*/  HADD2.F32 R83, -RZ, R65.H0_H0 ;  /* 0x20000041ff537230 */ /* 0x000fc40000004100 */
[-C--:B------:R-:W-:Y:S01]  /*1730*/  FMUL.FTZ R64, R67, R0.reuse ;  /* 0x0000000043407220 */ /* 0x080fe20000410000 */
[----:B0123--:R-:W-:Y:S02]  /*1740*/  HADD2.F32 R89, -RZ, R65.H1_H1 ;  /* 0x30000041ff597230 */ /* 0x00ffe40000004100 */
[-C--:B------:R-:W-:Y:S01]  /*1750*/  FMUL.FTZ R65, R69, R0.reuse ;  /* 0x0000000045417220 */ /* 0x080fe20000410000 */
[--C-:B------:R-:W-:Y:S02]  /*1760*/  HADD2.F32 R91, -RZ, R66.reuse.H0_H0 ;  /* 0x20000042ff5b7230 */ /* 0x100fe40000004100 */
[----:B------:R-:W-:Y:S02]  /*1770*/  HADD2.F32 R93, -RZ, R66.H1_H1 ;  /* 0x30000042ff5d7230 */ /* 0x000fe40000004100 */
[-C--:B------:R-:W-:Y:S01]  /*1780*/  FMUL.FTZ R66, R83, R0.reuse ;  /* 0x0000000053427220 */ /* 0x080fe20000410000 */
[-C--:B------:R-:W-:Y:S01]  /*1790*/  FMUL.FTZ R67, R89, R0.reuse ;  /* 0x0000000059437220 */ /* 0x080fe20000410000 */
[-C--:B------:R-:W-:Y:S01]  /*17a0*/  FMUL.FTZ R68, R91, R0.reuse ;  /* 0x000000005b447220 */ /* 0x080fe20000410000 */
[----:B------:R-:W-:-:S07]  /*17b0*/  FMUL.FTZ R69, R93, R0 ;  /* 0x000000005d457220 */ /* 0x000fce0000410000 */
.L_x_27202:
[----:B------:R-:W0:Y:S02]  /*17c0*/  LDC.64 R88, c[0x0][0x3a8] ;  /* 0x0000ea00ff587b82 */ /* 0x000e240000000a00 */
[----:B0-----:R-:W-:-:S05]  /*17d0*/  IMAD.WIDE.U32 R82, R82, 0x20, R88 ;  /* 0x0000002052527825 */ /* 0x001fca00078e0058 */
[----:B------:R4:W-:Y:S04]  /*17e0*/  STG.E.128 desc[UR6][R82.64], R64 ;  /* 0x0000004052007986 */ /* 0x0009e8000c101d06 */
[----:B------:R4:W-:Y:S02]  /*17f0*/  STG.E.128 desc[UR6][R82.64+0x10], R68 ;  /* 0x0000104452007986 */ /* 0x0009e4000c101d06 */
.L_x_27200:
[----:B------:R-:W-:Y:S05]  /*1800*/  BSYNC.RECONVERGENT B0 ;  /* 0x0000000000007941 */ /* 0x000fea0003800200 */
.L_x_27199:
[----:B------:R-:W-:Y:S01]  /*1810*/  FADD.FTZ R0, RZ, R72 ;  /* 0x00000048ff007221 */ /* 0x000fe20000010000 */
[C---:B------:R-:W-:Y:S01]  /*1820*/  ISETP.GT.U32.AND P2, PT, R80.reuse, 0x3f, PT ;  /* 0x0000003f5000780c */ /* 0x040fe20003f44070 */
[----:B------:R-:W0:Y:S01]  /*1830*/  S2R R94, SR_TID.X ;  /* 0x00000000005e7919 */ /* 0x000e220000002100 */
[C---:B------:R-:W-:Y:S01]  /*1840*/  ISETP.GT.U32.AND P3, PT, R80.reuse, 0x5f, PT ;  /* 0x0000005f5000780c */ /* 0x040fe20003f64070 */
        /* <DEDUP_REMOVED lines=148> */
.L_x_27226:
[----:B------:R-:W-:Y:S01]  /*2190*/  LOP3.LUT P3, RZ, R94, 0x1f, RZ, 0xc0, !PT ;  /* 0x0000001f5eff7812 */ /* 0x000fe2000786c0ff */
[----:B------:R-:W-:Y:S01]  /*21a0*/  FMUL.FTZ R0, R82, R82 ;  /* 0x0000005252007220 */ /* 0x000fe20000410000 */
[----:B------:R-:W-:Y:S01]  /*21b0*/  ISETP.NE.AND P2, PT, RZ, UR10, PT ;  /* 0x0000000aff007c0c */ /* 0x000fe2000bf45270 */
[----:B-1----:R-:W-:Y:S01]  /*21c0*/  FADD.FTZ R92, R90, R93 ;  /* 0x0000005d5a5c7221 */ /* 0x002fe20000010000 */
[----:B------:R-:W-:Y:S02]  /*21d0*/  BSSY.RECONVERGENT B0, `(.L_x_27204) ;  /* 0x000003d000007945 */ /* 0x000fe40003800200 */
[----:B------:R-:W-:Y:S01]  /*21e0*/  FSEL R0, R0, RZ, P2 ;  /* 0x000000ff00007208 */ /* 0x000fe20001000000 */
[----:B------:R-:W-:-:S04]  /*21f0*/  FFMA.FTZ R83, R92, R83, UR11 ;  /* 0x0000000b5c537e23 */ /* 0x000fc80008010053 */
[----:B------:R-:W-:Y:S01]  /*2200*/  FADD.FTZ R0, R83, R0 ;  /* 0x0000000053007221 */ /* 0x000fe20000010000 */
[----:B------:R-:W-:Y:S01]  /*2210*/  FSEL R83, R82, RZ, !P2 ;  /* 0x000000ff52537208 */ /* 0x000fe20005000000 */
        /* <DEDUP_REMOVED lines=8> */
[--C-:B------:R-:W-:Y:S01]  /*22a0*/  FADD.FTZ R93, R76, -R83.reuse ;  /* 0x800000534c5d7221 */ /* 0x100fe20000010000 */
[--C-:B-1----:R-:W-:Y:S01]  /*22b0*/  FADD.FTZ R91, R74, -R83.reuse ;  /* 0x800000534a5b7221 */ /* 0x102fe20000010000 */
[----:B-----5:R-:W-:Y:S02]  /*22c0*/  HADD2.F32 R90, -RZ, R85.H0_H0 ;  /* 0x20000055ff5a7230 */ /* 0x020fe40000004100 */
[----:B------:R-:W-:Y:S01]  /*22d0*/  FADD.FTZ R95, R78, -R83 ;  /* 0x800000534e5f7221 */ /* 0x000fe20000010000 */
[----:B------:R-:W-:Y:S02]  /*22e0*/  HADD2.F32 R92, -RZ, R5.H0_H0 ;  /* 0x20000005ff5c7230 */ /* 0x000fe40000004100 */
[C---:B------:R-:W-:Y:S01]  /*22f0*/  FMUL.FTZ R93, R0.reuse, R93 ;  /* 0x0000005d005d7220 */ /* 0x040fe20000410000 */
[----:B------:R-:W-:Y:S02]  /*2300*/  HADD2.F32 R96, -RZ, R86.H0_H0 ;  /* 0x20000056ff607230 */ /* 0x000fe40000004100 */
[----:B------:R-:W-:Y:S01]  /*2310*/  FMUL.FTZ R91, R0, R91 ;  /* 0x0000005b005b7220 */ /* 0x000fe20000410000 */
[----:B------:R-:W-:-:S02]  /*2320*/  HADD2.F32 R98, -RZ, R6.H0_H0 ;  /* 0x20000006ff627230 */ /* 0x000fc40000004100 */
[--C-:B------:R-:W-:Y:S01]  /*2330*/  FADD.FTZ R89, R72, -R83.reuse ;  /* 0x8000005348597221 */ /* 0x100fe20000010000 */
[----:B------:R-:W-:Y:S02]  /*2340*/  HADD2.F32 R100, -RZ, R87.H0_H0 ;  /* 0x20000057ff647230 */ /* 0x000fe40000004100 */
[----:B------:R-:W-:Y:S01]  /*2350*/  FFMA.FTZ R94, R91, R90, R92 ;  /* 0x0000005a5b5e7223 */ /* 0x000fe2000001005c */
[----:B------:R-:W-:Y:S02]  /*2360*/  HADD2.F32 R102, -RZ, R7.H0_H0 ;  /* 0x20000007ff667230 */ /* 0x000fe40000004100 */
[----:B------:R-:W-:Y:S01]  /*2370*/  FFMA.FTZ R99, R93, R96, R98 ;  /* 0x000000605d637223 */ /* 0x000fe20000010062 */
[----:B------:R-:W-:Y:S01]  /*2380*/  HADD2.F32 R82, -RZ, R84.H0_H0 ;  /* 0x20000054ff527230 */ /* 0x000fe20000004100 */
[----:B------:R-:W0:Y:S01]  /*2390*/  LDC.64 R92, c[0x0][0x428] ;  /* 0x00010a00ff5c7b82 */ /* 0x000e220000000a00 */
[----:B------:R-:W-:Y:S02]  /*23a0*/  HADD2.F32 R88, -RZ, R4.H0_H0 ;  /* 0x20000004ff587230 */ /* 0x000fe40000004100 */
[C---:B------:R-:W-:Y:S01]  /*23b0*/  FMUL.FTZ R95, R0.reuse, R95 ;  /* 0x0000005f005f7220 */ /* 0x040fe20000410000 */
[----:B------:R-:W-:Y:S01]  /*23c0*/  FMUL.FTZ R89, R0, R89 ;  /* 0x0000005900597220 */ /* 0x000fe20000410000 */
[--C-:B------:R-:W-:Y:S01]  /*23d0*/  FADD.FTZ R97, R79, -R83.reuse ;  /* 0x800000534f617221 */ /* 0x100fe20000010000 */
[--C-:B------:R-:W-:Y:S01]  /*23e0*/  FADD.FTZ R91, R75, -R83.reuse ;  /* 0x800000534b5b7221 */ /* 0x100fe20000010000 */
        /* <DEDUP_REMOVED lines=12> */
[----:B------:R-:W-:-:S02]  /*24b0*/  HADD2.F32 R82, -RZ, R84.H1_H1 ;  /* 0x30000054ff527230 */ /* 0x000fc40000004100 */
[----:B------:R-:W-:Y:S01]  /*24c0*/  FFMA.FTZ R100, R95, R100, R102 ;  /* 0x000000645f647223 */ /* 0x000fe20000010066 */
[----:B------:R-:W-:Y:S02]  /*24d0*/  HADD2.F32 R90, -RZ, R4.H1_H1 ;  /* 0x30000004ff5a7230 */ /* 0x000fe40000004100 */
[----:B------:R-:W-:Y:S01]  /*24e0*/  FFMA.FTZ R104, R97, R104, R106 ;  /* 0x0000006861687223 */ /* 0x000fe2000001006a */
[----:B------:R-:W-:Y:S02]  /*24f0*/  HADD2.F32 R96, -RZ, R85.H1_H1 ;  /* 0x30000055ff607230 */ /* 0x000fe40000004100 */
[----:B------:R-:W-:Y:S02]  /*2500*/  HADD2.F32 R98, -RZ, R5.H1_H1 ;  /* 0x30000005ff627230 */ /* 0x000fe40000004100 */
[----:B------:R-:W-:Y:S01]  /*2510*/  FFMA.FTZ R95, R89, R82, R90 ;  /* 0x00000052595f7223 */ /* 0x000fe2000001005a */
[----:B------:R-:W-:Y:S01]  /*2520*/  F2FP.F16.F32.PACK_AB R90, R100, R99 ;  /* 0x00000063645a723e */ /* 0x000fe200000000ff */
[C---:B0-----:R-:W-:Y:S01]  /*2530*/  IMAD.WIDE.U32 R92, R2.reuse, 0x10, R92 ;  /* 0x00000010025c7825 */ /* 0x041fe200078e005c */
[----:B------:R-:W-:-:S03]  /*2540*/  IADD3 R2, PT, PT, R2, 0x20, RZ ;  /* 0x0000002002027810 */ /* 0x000fc60007ffe0ff */
[----:B------:R-:W-:Y:S01]  /*2550*/  FFMA.FTZ R97, R91, R96, R98 ;  /* 0x000000605b617223 */ /* 0x000fe20000010062 */
[----:B------:R-:W-:Y:S02]  /*2560*/  F2FP.F16.F32.PACK_AB R91, R104, R101 ;  /* 0x00000065685b723e */ /* 0x000fe400000000ff */
[----:B------:R-:W-:Y:S02]  /*2570*/  F2FP.F16.F32.PACK_AB R88, R95, R88 ;  /* 0x000000585f58723e */ /* 0x000fe400000000ff */
[----:B------:R-:W-:-:S05]  /*2580*/  F2FP.F16.F32.PACK_AB R89, R97, R94 ;  /* 0x0000005e6159723e */ /* 0x000fca00000000ff */
[----:B------:R0:W-:Y:S02]  /*2590*/  STG.E.128 desc[UR6][R92.64], R88 ;  /* 0x000000585c007986 */ /* 0x0001e4000c101d06 */
.L_x_27205:
[----:B------:R-:W-:Y:S05]  /*25a0*/  BSYNC.RECONVERGENT B0 ;  /* 0x0000000000007941 */ /* 0x000fea0003800200 */
.L_x_27204:
[----:B------:R-:W-:Y:S01]  /*25b0*/  ISETP.GE.U32.AND P0, PT, R80, 0x40, PT ;  /* 0x000000405000780c */ /* 0x000fe20003f06070 */
[----:B------:R-:W-:-:S12]  /*25c0*/  BSSY.RECONVERGENT B0, `(.L_x_27206) ;  /* 0x0000032000007945 */ /* 0x000fd80003800200 */
[----:B------:R-:W-:Y:S05]  /*25d0*/  @!P0 BRA `(.L_x_27207) ;  /* 0x0000000000c08947 */ /* 0x000fea0003800000 */
[--C-:B0-----:R-:W-:Y:S01]  /*25e0*/  FADD.FTZ R93, R44, -R83.reuse ;  /* 0x800000532c5d7221 */ /* 0x101fe20000010000 */
        /* <DEDUP_REMOVED lines=47> */
.L_x_27207:
[----:B------:R-:W-:Y:S05]  /*28e0*/  BSYNC.RECONVERGENT B0 ;  /* 0x0000000000007941 */ /* 0x000fea0003800200 */
.L_x_27206:
[----:B------:R-:W-:Y:S01]  /*28f0*/  ISETP.GE.U32.AND P0, PT, R80, 0x60, PT ;  /* 0x000000605000780c */ /* 0x000fe20003f06070 */
[----:B------:R-:W-:-:S12]  /*2900*/  BSSY.RECONVERGENT B0, `(.L_x_27208) ;  /* 0x0000032000007945 */ /* 0x000fd80003800200 */
[----:B------:R-:W-:Y:S05]  /*2910*/  @!P0 BRA `(.L_x_27209) ;  /* 0x0000000000c08947 */ /* 0x000fea0003800000 */
[--C-:B0-2---:R-:W-:Y:S01]  /*2920*/  FADD.FTZ R93, R52, -R83.reuse ;  /* 0x80000053345d7221 */ /* 0x105fe20000010000 */
        /* <DEDUP_REMOVED lines=47> */
.L_x_27209:
[----:B------:R-:W-:Y:S05]  /*2c20*/  BSYNC.RECONVERGENT B0 ;  /* 0x0000000000007941 */ /* 0x000fea0003800200 */
.L_x_27208:
[----:B------:R-:W-:Y:S01]  /*2c30*/  ISETP.GE.U32.AND P0, PT, R80, 0x80, PT ;  /* 0x000000805000780c */ /* 0x000fe20003f06070 */
[----:B------:R-:W-:-:S12]  /*2c40*/  BSSY.RECONVERGENT B0, `(.L_x_27210) ;  /* 0x0000032000007945 */ /* 0x000fd80003800200 */
[----:B------:R-:W-:Y:S05]  /*2c50*/  @!P0 BRA `(.L_x_27211) ;  /* 0x0000000000c08947 */ /* 0x000fea0003800000 */
[--C-:B0-23--:R-:W-:Y:S01]  /*2c60*/  FADD.FTZ R93, R60, -R83.reuse ;  /* 0x800000533c5d7221 */ /* 0x10dfe20000010000 */
        /* <DEDUP_REMOVED lines=47> */
.L_x_27211:
[----:B------:R-:W-:Y:S05]  /*2f60*/  BSYNC.RECONVERGENT B0 ;  /* 0x0000000000007941 */ /* 0x000fea0003800200 */
.L_x_27210:
[----:B------:R-:W-:Y:S04]  /*2f70*/  BSSY.RECONVERGENT B0, `(.L_x_27212) ;  /* 0x0000031000007945 */ /* 0x000fe80003800200 */
[----:B------:R-:W-:Y:S05]  /*2f80*/  @!P1 BRA `(.L_x_27213) ;  /* 0x0000000000bc9947 */ /* 0x000fea0003800000 */
[--C-:B01234-:R-:W-:Y:S01]  /*2f90*/  FADD.FTZ R89, R64, -R83.reuse ;  /* 0x8000005340597221 */ /* 0x11ffe20000010000 */
[--C-:B------:R-:W-:Y:S01]  /*2fa0*/  FADD.FTZ R91, R65, -R83.reuse ;  /* 0x80000053415b7221 */ /* 0x100fe20000010000 */
[--C-:B------:R-:W-:Y:S01]  /*2fb0*/  FADD.FTZ R93, R66, -R83.reuse ;  /* 0x80000053425d7221 */ /* 0x100fe20000010000 */
[--C-:B------:R-:W-:Y:S01]  /*2fc0*/  FADD.FTZ R95, R67, -R83.reuse ;  /* 0x80000053435f7221 */ /* 0x100fe20000010000 */
[--C-:B------:R-:W-:Y:S01]  /*2fd0*/  FADD.FTZ R97, R68, -R83.reuse ;  /* 0x8000005344617221 */ /* 0x100fe20000010000 */
[--C-:B------:R-:W-:Y:S01]  /*2fe0*/  FADD.FTZ R99, R69, -R83.reuse ;  /* 0x8000005345637221 */ /* 0x100fe20000010000 */
[--C-:B------:R-:W-:Y:S01]  /*2ff0*/  FADD.FTZ R101, R70, -R83.reuse ;  /* 0x8000005346657221 */ /* 0x100fe20000010000 */
[----:B------:R-:W-:Y:S01]  /*3000*/  FADD.FTZ R103, R71, -R83 ;  /* 0x8000005347677221 */ /* 0x000fe20000010000 */
[----:B-----5:R-:W-:Y:S01]  /*3010*/  HADD2.F32 R88, -RZ, R32.H0_H0 ;  /* 0x20000020ff587230 */ /* 0x020fe20000004100 */
[----:B------:R-:W0:Y:S01]  /*3020*/  LDC.64 R82, c[0x0][0x428] ;  /* 0x00010a00ff527b82 */ /* 0x000e220000000a00 */
        /* <DEDUP_REMOVED lines=37> */
.L_x_27213:
[----:B------:R-:W-:Y:S05]  /*3280*/  BSYNC.RECONVERGENT B0 ;  /* 0x0000000000007941 */ /* 0x000fea0003800200 */
.L_x_27212:
[----:B01----:R-:W0:Y:S02]  /*3290*/  LDC.64 R82, c[0x0][0x380] ;  /* 0x0000e000ff527b82 */ /* 0x003e240000000a00 */
[----:B0-----:R-:W-:-:S04]  /*32a0*/  LEA R3, R82, R3, 0x2 ;  /* 0x0000000352037211 */ /* 0x001fc800078e10ff */
[----:B------:R-:W-:-:S13]  /*32b0*/  ISETP.GE.AND P0, PT, R3, R83, PT ;  /* 0x000000530300720c */ /* 0x000fda0003f06270 */
[----:B------:R-:W-:Y:S05]  /*32c0*/  @!P0 BRA `(.L_x_27214) ;  /* 0xffffffd400008947 */ /* 0x000fea000383ffff */
[----:B------:R-:W-:Y:S05]  /*32d0*/  EXIT ;  /* 0x000000000000794d */ /* 0x000fea0003800000 */
.L_x_27203:
        /* <DEDUP_REMOVED lines=8> */
.L_x_27216:
[----:B------:R-:W-:Y:S05]  /*3360*/  BSYNC B0 ;  /* 0x0000000000007941 */ /* 0x000fea0003800000 */
.L_x_27215:
        /* <DEDUP_REMOVED lines=9> */
.L_x_27217:
[----:B------:R-:W-:Y:S01]  /*3400*/  HFMA2 R97, -RZ, RZ, 0, 2.384185791015625e-07 ;  /* 0x00000004ff617431 */ /* 0x000fe200000001ff */
[----:B------:R-:W-:-:S05]  /*3410*/  MOV R83, R93 ;  /* 0x0000005d00537202 */ /* 0x000fca0000000f00 */
[----:B------:R-:W-:-:S05]  /*3420*/  FADD.FTZ R90, R88, R83 ;  /* 0x00000053585a7221 */ /* 0x000fca0000010000 */
[----:B------:R-:W-:-:S07]  /*3430*/  MOV R96, R90 ;  /* 0x0000005a00607202 */ /* 0x000fce0000000f00 */
[----:B------:R-:W-:Y:S05]  /*3440*/  WARPSYNC.COLLECTIVE R95, `(.L_x_27218) ;  /* 0x000000005f087348 */ /* 0x000fea0003c00000 */
[----:B------:R0:W1:Y:S02]  /*3450*/  SHFL.BFLY P6, R93, R96, R97, R98 ;  /* 0x0c000061605d7389 */ /* 0x00006400000c0062 */
[----:B01----:R-:W-:Y:S05]  /*3460*/  ENDCOLLECTIVE ;  /* 0x000000000000791b */ /* 0x003fea0003800000 */
.L_x_27218:
        /* <DEDUP_REMOVED lines=8> */
.L_x_27219:
[----:B------:R-:W-:Y:S01]  /*34f0*/  HFMA2 R97, -RZ, RZ, 0, 9.5367431640625e-07 ;  /* 0x00000010ff617431 */ /* 0x000fe200000001ff */
[----:B------:R-:W-:-:S05]  /*3500*/  MOV R0, R93 ;  /* 0x0000005d00007202 */ /* 0x000fca0000000f00 */
[----:B------:R-:W-:-:S05]  /*3510*/  FADD.FTZ R92, R91, R0 ;  /* 0x000000005b5c7221 */ /* 0x000fca0000010000 */
[----:B------:R-:W-:-:S07]  /*3520*/  MOV R96, R92 ;  /* 0x0000005c00607202 */ /* 0x000fce0000000f00 */
[----:B------:R-:W-:Y:S05]  /*3530*/  WARPSYNC.COLLECTIVE R95, `(.L_x_27220) ;  /* 0x000000005f087348 */ /* 0x000fea0003c00000 */
[----:B------:R0:W1:Y:S02]  /*3540*/  SHFL.BFLY P6, R93, R96, R97, R98 ;  /* 0x0c000061605d7389 */ /* 0x00006400000c0062 */
[----:B01----:R-:W-:Y:S05]  /*3550*/  ENDCOLLECTIVE ;  /* 0x000000000000791b */ /* 0x003fea0003800000 */
.L_x_27220:
        /* <DEDUP_REMOVED lines=88> */
.L_x_27221:
[----:B------:R-:W-:Y:S01]  /*3ae0*/  HFMA2 R97, -RZ, RZ, 0, 1.1920928955078125e-07 ;  /* 0x00000002ff617431 */ /* 0x000fe200000001ff */
[----:B------:R-:W-:-:S05]  /*3af0*/  MOV R89, R93 ;  /* 0x0000005d00597202 */ /* 0x000fca0000000f00 */
[----:B------:R-:W-:-:S05]  /*3b00*/  FADD.FTZ R89, R0, R89 ;  /* 0x0000005900597221 */ /* 0x000fca0000010000 */
[----:B------:R-:W-:-:S07]  /*3b10*/  MOV R96, R89 ;  /* 0x0000005900607202 */ /* 0x000fce0000000f00 */
[----:B------:R-:W-:Y:S05]  /*3b20*/  WARPSYNC.COLLECTIVE R95, `(.L_x_27222) ;  /* 0x000000005f087348 */ /* 0x000fea0003c00000 */
[----:B------:R0:W1:Y:S02]  /*3b30*/  SHFL.BFLY P6, R93, R96, R97, R98 ;  /* 0x0c000061605d7389 */ /* 0x00006400000c0062 */
[----:B01----:R-:W-:Y:S05]  /*3b40*/  ENDCOLLECTIVE ;  /* 0x000000000000791b */ /* 0x003fea0003800000 */
.L_x_27222:
[----:B------:R-:W-:Y:S01]  /*3b50*/  HFMA2 R97, -RZ, RZ, 0, 2.384185791015625e-07 ;  /* 0x00000004ff617431 */ /* 0x000fe200000001ff */
[----:B------:R-:W-:-:S05]  /*3b60*/  MOV R88, R93 ;  /* 0x0000005d00587202 */ /* 0x000fca0000000f00 */
[----:B------:R-:W-:-:S05]  /*3b70*/  FADD.FTZ R88, R89, R88 ;  /* 0x0000005859587221 */ /* 0x000fca0000010000 */
[----:B------:R-:W-:-:S07]  /*3b80*/  MOV R96, R88 ;  /* 0x0000005800607202 */ /* 0x000fce0000000f00 */
[----:B------:R-:W-:Y:S05]  /*3b90*/  WARPSYNC.COLLECTIVE R95, `(.L_x_27223) ;  /* 0x000000005f087348 */ /* 0x000fea0003c00000 */
[----:B------:R0:W1:Y:S02]  /*3ba0*/  SHFL.BFLY P6, R93, R96, R97, R98 ;  /* 0x0c000061605d7389 */ /* 0x00006400000c0062 */
[----:B01----:R-:W-:Y:S05]  /*3bb0*/  ENDCOLLECTIVE ;  /* 0x000000000000791b */ /* 0x003fea0003800000 */
.L_x_27223:
[----:B------:R-:W-:Y:S01]  /*3bc0*/  HFMA2 R97, -RZ, RZ, 0, 4.76837158203125e-07 ;  /* 0x00000008ff617431 */ /* 0x000fe200000001ff */
[----:B------:R-:W-:-:S05]  /*3bd0*/  MOV R91, R93 ;  /* 0x0000005d005b7202 */ /* 0x000fca0000000f00 */
[----:B------:R-:W-:-:S05]  /*3be0*/  FADD.FTZ R91, R88, R91 ;  /* 0x0000005b585b7221 */ /* 0x000fca0000010000 */
[----:B------:R-:W-:-:S07]  /*3bf0*/  MOV R96, R91 ;  /* 0x0000005b00607202 */ /* 0x000fce0000000f00 */
[----:B------:R-:W-:Y:S05]  /*3c00*/  WARPSYNC.COLLECTIVE R95, `(.L_x_27224) ;  /* 0x000000005f087348 */ /* 0x000fea0003c00000 */
[----:B------:R0:W1:Y:S02]  /*3c10*/  SHFL.BFLY P6, R93, R96, R97, R98 ;  /* 0x0c000061605d7389 */ /* 0x00006400000c0062 */
[----:B01----:R-:W-:Y:S05]  /*3c20*/  ENDCOLLECTIVE ;  /* 0x000000000000791b */ /* 0x003fea0003800000 */
.L_x_27224:
[----:B------:R-:W-:Y:S01]  /*3c30*/  HFMA2 R97, -RZ, RZ, 0, 9.5367431640625e-07 ;  /* 0x00000010ff617431 */ /* 0x000fe200000001ff */
[----:B------:R-:W-:-:S05]  /*3c40*/  MOV R90, R93 ;  /* 0x0000005d005a7202 */ /* 0x000fca0000000f00 */
[----:B------:R-:W-:-:S05]  /*3c50*/  FADD.FTZ R90, R91, R90 ;  /* 0x0000005a5b5a7221 */ /* 0x000fca0000010000 */
[----:B------:R-:W-:-:S07]  /*3c60*/  MOV R96, R90 ;  /* 0x0000005a00607202 */ /* 0x000fce0000000f00 */
[----:B------:R-:W-:Y:S05]  /*3c70*/  WARPSYNC.COLLECTIVE R95, `(.L_x_27225) ;  /* 0x000000005f087348 */ /* 0x000fea0003c00000 */
[----:B------:R0:W1:Y:S02]  /*3c80*/  SHFL.BFLY P6, R93, R96, R97, R98 ;  /* 0x0c000061605d7389 */ /* 0x00006400000c0062 */
[----:B01----:R-:W-:Y:S05]  /*3c90*/  ENDCOLLECTIVE ;  /* 0x000000000000791b */ /* 0x003fea0003800000 */
.L_x_27225:
[----:B------:R-:W-:Y:S05]  /*3ca0*/  BRA `(.L_x_27226) ;  /* 0xffffffe400387947 */ /* 0x000fea000383ffff */
.L_x_27227:
        /* <DEDUP_REMOVED lines=13> */
.L_x_45864:


//--------------------- .text._ZN10layer_norm13ln_fwd_kernelINS_13Kernel_traitsI6__halfS2_fS2_fjLj1280ELj1ELj4ELj1ELj16ENS_18Kernel_traits_baseILj1280ES2_S2_fS2_fjLj128EEEEELb0ELb0ELb0ELb1EEEvNS_9FwdParamsE --------------------------
	.section	.text._ZN10layer_norm13ln_fwd_kernelINS_13Kernel_traitsI6__halfS2_fS2_fjLj1280ELj1ELj4ELj1ELj16ENS_18Kernel_traits_baseILj1280ES2_S2_fS2_fjLj128EEEEELb0ELb0ELb0ELb1EEEvNS_9FwdParamsE,"ax",@progbits
	.align	128
        .global         _ZN10layer_norm13ln_fwd_kernelINS_13Kernel_traitsI6__halfS2_fS2_fjLj1280ELj1ELj4ELj1ELj16ENS_18Kernel_traits_baseILj1280ES2_S2_fS2_fjLj128EEEEELb0ELb0ELb0ELb1EEEvNS_9FwdParamsE
        .type           _ZN10layer_norm13ln_fwd_kernelINS_13Kernel_traitsI6__halfS2_fS2_fjLj1280ELj1ELj4ELj1ELj16ENS_18Kernel_traits_baseILj1280ES2_S2_fS2_fjLj128EEEEELb0ELb0ELb0ELb1EEEvNS_9FwdParamsE,@function
        .size           _ZN10layer_norm13ln_fwd_kernelINS_13Kernel_traitsI6__halfS2_fS2_fjLj1280ELj1ELj4ELj1ELj16ENS_18Kernel_traits_baseILj1280ES2_S2_fS2_fjLj128EEEEELb0ELb0ELb0ELb1EEEvNS_9FwdParamsE,(.L_x_45865 - _ZN10layer_norm13ln_fwd_kernelINS_13Kernel_traitsI6__halfS2_fS2_fjLj1280ELj1ELj4ELj1ELj16ENS_18Kernel_traits_baseILj1280ES2_S2_fS2_fjLj128EEEEELb0ELb0ELb0ELb1EEEvNS_9FwdParamsE)
        .other          _ZN10layer_norm13ln_fwd_kernelINS_13Kernel_traitsI6__halfS2_fS2_fjLj1280ELj1ELj4ELj1ELj16ENS_18Kernel_traits_baseILj1280ES2_S2_fS2_fjLj128EEEEELb0ELb0ELb0ELb1EEEvNS_9FwdParamsE,@"STO_CUDA_ENTRY STV_DEFAULT"
_ZN10layer_norm13ln_fwd_kernelINS_13Kernel_traitsI6__halfS2_fS2_fjLj1280ELj1ELj4ELj1ELj16ENS_18Kernel_traits_baseILj1280ES2_S2_fS2_fjLj128EEEEELb0ELb0ELb0ELb1EEEvNS_9FwdParamsE:
.text._ZN10layer_norm13ln_fwd_kernelINS_13Kernel_traitsI6__halfS2_fS2_fjLj1280ELj1ELj4ELj1ELj16ENS_18Kernel_traits_baseILj1280ES2_S2_fS2_fjLj128EEEEELb0ELb0ELb0ELb1EEEvNS_9FwdParamsE:
[----:B------:R-:W-:Y:S01]  /*0000*/  LDC R1, c[0x0][0x37c] ;  /* 0x0000df00ff017b82 */ /* 0x000fe20000000800 */
[----:B------:R-:W0:Y:S07]  /*0010*/  S2R R0, SR_TID.X ;  /* 0x0000000000007919 */ /* 0x000e2e0000002100 */
[----:B------:R-:W1:Y:S01]  /*0020*/  LDC.64 R2, c[0x0][0x3d0] ;  /* 0x0000f400ff027b82 */ /* 0x000e620000000a00 */
[----:B------:R-:W2:Y:S01]  /*0030*/  LDCU.64 UR6, c[0x0][0x358] ;  /* 0x00006b00ff0677ac */ /* 0x000ea20008000a00 */
[----:B------:R-:W3:Y:S01]  /*0040*/  LDCU.64 UR4, c[0x0][0x438] ;  /* 0x00008700ff0477ac */ /* 0x000ee20008000a00 */
[----:B0-----:R-:W-:-:S05]  /*0050*/  LOP3.LUT R86, R0, 0x1f, RZ, 0xc0, !PT ;  /* 0x0000001f00567812 */ /* 0x001fca00078ec0ff */
[----:B-1----:R-:W-:-:S05]  /*0060*/  IMAD.WIDE.U32 R2, R86, 0x10, R2 ;  /* 0x0000001056027825 */ /* 0x002fca00078e0002 */
[----:B--2---:R-:W2:Y:S01]  /*0070*/  LDG.E.128 R8, desc[UR6][R2.64] ;  /* 0x0000000602087981 */ /* 0x004ea2000c1e1d00 */
[----:B---3--:R-:W-:-:S03]  /*0080*/  ISETP.NE.U32.AND P0, PT, RZ, UR4, PT ;  /* 0x00000004ff007c0c */ /* 0x008fc6000bf05070 */
[----:B------:R-:W3:Y:S04]  /*0090*/  LDG.E.128 R44, desc[UR6][R2.64+0x200] ;  /* 0x00020006022c7981 */ /* 0x000ee8000c1e1d00 */
[----:B------:R-:W4:Y:S01]  /*00a0*/  LDG.E.128 R48, desc[UR6][R2.64+0x400] ;  /* 0x0004000602307981 */ /* 0x000f22000c1e1d00 */
[----:B------:R-:W0:Y:S01]  /*00b0*/  S2UR UR4, SR_CTAID.X ;  /* 0x00000000000479c3 */ /* 0x000e220000002500 */
[----:B------:R-:W-:Y:S01]  /*00c0*/  ISETP.NE.AND.EX P0, PT, RZ, UR5, PT, P0 ;  /* 0x00000005ff007c0c */ /* 0x000fe2000bf05300 */
[----:B------:R-:W1:Y:S01]  /*00d0*/  LDCU UR5, c[0x0][0x384] ;  /* 0x00007080ff0577ac */ /* 0x000e620008000800 */
[----:B------:R-:W-:Y:S01]  /*00e0*/  SHF.R.U32.HI R0, RZ, 0x5, R0 ;  /* 0x00000005ff007819 */ /* 0x000fe20000011600 */
[----:B------:R-:W5:Y:S04]  /*00f0*/  LDG.E.128 R40, desc[UR6][R2.64+0x600] ;  /* 0x0006000602287981 */ /* 0x000f68000c1e1d00 */
[----:B------:R4:W5:Y:S06]  /*0100*/  LDG.E.128 R36, desc[UR6][R2.64+0x800] ;  /* 0x0008000602247981 */ /* 0x00096c000c1e1d00 */
[----:B------:R-:W1:Y:S01]  /*0110*/  @P0 LDC.64 R4, c[0x0][0x438] ;  /* 0x00010e00ff040b82 */ /* 0x000e620000000a00 */
[----:B0-----:R-:W-:-:S06]  /*0120*/  USHF.L.U32 UR4, UR4, 0x2, URZ ;  /* 0x0000000204047899 */ /* 0x001fcc00080006ff */
[----:B------:R-:W-:-:S04]  /*0130*/  LOP3.LUT R14, R0, UR4, RZ, 0xfc, !PT ;  /* 0x00000004000e7c12 */ /* 0x000fc8000f8efcff */
[----:B-1----:R-:W-:Y:S01]  /*0140*/  ISETP.GE.AND P1, PT, R14, UR5, PT ;  /* 0x000000050e007c0c */ /* 0x002fe2000bf26270 */
[----:B------:R-:W-:-:S05]  /*0150*/  @P0 IMAD.WIDE.U32 R4, R86, 0x10, R4 ;  /* 0x0000001056040825 */ /* 0x000fca00078e0004 */
[----:B------:R-:W5:Y:S04]  /*0160*/  @P0 LDG.E.128 R16, desc[UR6][R4.64] ;  /* 0x0000000604100981 */ /* 0x000f68000c1e1d00 */
[----:B------:R-:W5:Y:S04]  /*0170*/  @P0 LDG.E.128 R20, desc[UR6][R4.64+0x200] ;  /* 0x0002000604140981 */ /* 0x000f68000c1e1d00 */
[----:B------:R-:W5:Y:S04]  /*0180*/  @P0 LDG.E.128 R24, desc[UR6][R4.64+0x400] ;  /* 0x0004000604180981 */ /* 0x000f68000c1e1d00 */
[----:B------:R-:W5:Y:S04]  /*0190*/  @P0 LDG.E.128 R28, desc[UR6][R4.64+0x600] ;  /* 0x00060006041c0981 */ /* 0x000f68000c1e1d00 */
[----:B------:R0:W5:Y:S01]  /*01a0*/  @P0 LDG.E.128 R32, desc[UR6][R4.64+0x800] ;  /* 0x0008000604200981 */ /* 0x000162000c1e1d00 */
[----:B--2---:R-:W-:-:S02]  /*01b0*/  @P0 MOV R85, R8 ;  /* 0x0000000800550202 */ /* 0x004fc40000000f00 */
[----:B------:R-:W-:Y:S02]  /*01c0*/  @P0 MOV R84, R9 ;  /* 0x0000000900540202 */ /* 0x000fe40000000f00 */
[----:B------:R-:W-:Y:S02]  /*01d0*/  @P0 MOV R83, R10 ;  /* 0x0000000a00530202 */ /* 0x000fe40000000f00 */
[----:B------:R-:W-:Y:S02]  /*01e0*/  @P0 MOV R82, R11 ;  /* 0x0000000b00520202 */ /* 0x000fe40000000f00 */
[----:B---3--:R-:W-:Y:S02]  /*01f0*/  @P0 MOV R81, R44 ;  /* 0x0000002c00510202 */ /* 0x008fe40000000f00 */
[----:B------:R-:W-:Y:S02]  /*0200*/  @P0 MOV R80, R45 ;  /* 0x0000002d00500202 */ /* 0x000fe40000000f00 */
[----:B------:R-:W-:-:S02]  /*0210*/  @P0 MOV R15, R46 ;  /* 0x0000002e000f0202 */ /* 0x000fc40000000f00 */
[----:B------:R-:W-:Y:S02]  /*0220*/  @P0 MOV R0, R47 ;  /* 0x0000002f00000202 */ /* 0x000fe40000000f00 */
[----:B----4-:R-:W-:Y:S02]  /*0230*/  @P0 MOV R2, R48 ;  /* 0x0000003000020202 */ /* 0x010fe40000000f00 */
        /* <DEDUP_REMOVED lines=9> */
[----:B------:R-:W-:-:S02]  /*02d0*/  @P0 MOV R3, R49 ;  /* 0x0000003100030202 */ /* 0x000fc40000000f00 */
[----:B0-----:R-:W-:Y:S01]  /*02e0*/  @P0 MOV R4, R50 ;  /* 0x0000003200040202 */ /* 0x001fe20000000f00 */
[----:B------:R-:W-:Y:S06]  /*02f0*/  @P1 EXIT ;  /* 0x000000000000194d */ /* 0x000fec0003800000 */
[----:B------:R-:W0:Y:S01]  /*0300*/  LDCU.64 UR4, c[0x0][0x3e0] ;  /* 0x00007c00ff0477ac */ /* 0x000e220008000a00 */
[----:B------:R-:W-:Y:S02]  /*0310*/  @P0 MOV R5, R51 ;  /* 0x0000003300050202 */ /* 0x000fe40000000f00 */
[----:B-----5:R-:W-:Y:S02]  /*0320*/  @!P0 CS2R R18, SRZ ;  /* 0x0000000000128805 */ /* 0x020fe4000001ff00 */
[----:B------:R-:W-:Y:S02]  /*0330*/  @P0 MOV R6, R40 ;  /* 0x0000002800060202 */ /* 0x000fe40000000f00 */
[----:B------:R-:W-:Y:S02]  /*0340*/  @!P0 CS2R R16, SRZ ;  /* 0x0000000000108805 */ /* 0x000fe4000001ff00 */
[----:B------:R-:W-:Y:S02]  /*0350*/  @P0 MOV R7, R41 ;  /* 0x0000002900070202 */ /* 0x000fe40000000f00 */
[----:B------:R-:W-:-:S02]  /*0360*/  @!P0 CS2R R22, SRZ ;  /* 0x0000000000168805 */ /* 0x000fc4000001ff00 */
[----:B------:R-:W-:Y:S02]  /*0370*/  @P0 MOV R8, R42 ;  /* 0x0000002a00080202 */ /* 0x000fe40000000f00 */
[----:B------:R-:W-:Y:S02]  /*0380*/  @!P0 CS2R R20, SRZ ;  /* 0x0000000000148805 */ /* 0x000fe4000001ff00 */
        /* <DEDUP_REMOVED lines=8> */
[----:B------:R-:W-:Y:S01]  /*0410*/  @P0 MOV R13, R39 ;  /* 0x00000027000d0202 */ /* 0x000fe20000000f00 */
[----:B0-----:R-:W-:Y:S01]  /*0420*/  UISETP.NE.U32.AND UP0, UPT, UR4, URZ, UPT ;  /* 0x000000ff0400728c */ /* 0x001fe2000bf05070 */
[----:B------:R-:W-:-:S02]  /*0430*/  @!P0 MOV R3, R49 ;  /* 0x0000003100038202 */ /* 0x000fc40000000f00 */
[----:B------:R-:W-:Y:S02]  /*0440*/  @!P0 CS2R R34, SRZ ;  /* 0x0000000000228805 */ /* 0x000fe4000001ff00 */
[----:B------:R-:W-:Y:S01]  /*0450*/  @!P0 MOV R4, R50 ;  /* 0x0000003200048202 */ /* 0x000fe20000000f00 */
[----:B------:R-:W-:Y:S01]  /*0460*/  UISETP.NE.AND.EX UP0, UPT, UR5, URZ, UPT, UP0 ;  /* 0x000000ff0500728c */ /* 0x000fe2000bf05300 */
[----:B------:R-:W-:Y:S02]  /*0470*/  @!P0 MOV R5, R51 ;  /* 0x0000003300058202 */ /* 0x000fe40000000f00 */
[----:B------:R-:W-:Y:S02]  /*0480*/  @!P0 CS2R R32, SRZ ;  /* 0x0000000000208805 */ /* 0x000fe4000001ff00 */
[----:B------:R-:W-:Y:S01]  /*0490*/  @!P0 MOV R6, R40 ;  /* 0x0000002800068202 */ /* 0x000fe20000000f00 */
[----:B------:R-:W0:Y:S01]  /*04a0*/  LDCU.U8 UR4, c[0x0][0x410] ;  /* 0x00008200ff0477ac */ /* 0x000e220008000000 */
[----:B------:R-:W-:-:S02]  /*04b0*/  @!P0 MOV R7, R41 ;  /* 0x0000002900078202 */ /* 0x000fc40000000f00 */
[----:B------:R-:W-:Y:S02]  /*04c0*/  @!P0 MOV R8, R42 ;  /* 0x0000002a00088202 */ /* 0x000fe40000000f00 */
[----:B------:R-:W-:Y:S02]  /*04d0*/  @!P0 MOV R9, R43 ;  /* 0x0000002b00098202 */ /* 0x000fe40000000f00 */
[----:B------:R-:W-:Y:S02]  /*04e0*/  @!P0 MOV R10, R36 ;  /* 0x00000024000a8202 */ /* 0x000fe40000000f00 */
[----:B------:R-:W-:Y:S02]  /*04f0*/  @!P0 MOV R11, R37 ;  /* 0x00000025000b8202 */ /* 0x000fe40000000f00 */
[----:B------:R-:W-:Y:S02]  /*0500*/  @!P0 MOV R12, R38 ;  /* 0x00000026000c8202 */ /* 0x000fe40000000f00 */
[----:B------:R-:W-:Y:S01]  /*0510*/  @!P0 MOV R13, R39 ;  /* 0x00000027000d8202 */ /* 0x000fe20000000f00 */
[----:B------:R-:W-:Y:S06]  /*0520*/  BRA.U UP0, `(.L_x_27228) ;  /* 0x0000002500247547 */ /* 0x000fec000b800000 */
[----:B------:R-:W1:Y:S01]  /*0530*/  LDCU.64 UR8, c[0x0][0x3a0] ;  /* 0x00007400ff0877ac */ /* 0x000e620008000a00 */
[----:B------:R-:W2:Y:S01]  /*0540*/  LDCU UR5, c[0x0][0x388] ;  /* 0x00007100ff0577ac */ /* 0x000ea20008000800 */
[----:B------:R-:W3:Y:S01]  /*0550*/  LDCU UR10, c[0x0][0x448] ;  /* 0x00008900ff0a77ac */ /* 0x000ee20008000800 */
[----:B-1----:R-:W-:-:S04]  /*0560*/  UISETP.NE.U32.AND UP0, UPT, UR8, URZ, UPT ;  /* 0x000000ff0800728c */ /* 0x002fc8000bf05070 */
[----:B--23--:R-:W-:-:S11]  /*0570*/  UISETP.NE.AND.EX UP0, UPT, UR9, URZ, UPT, UP0 ;  /* 0x000000ff0900728c */ /* 0x00cfd6000bf05300 */
.L_x_27240:
[----:B-1----:R-:W1:Y:S01]  /*0580*/  LDC.64 R72, c[0x0][0x390] ;  /* 0x0000e400ff487b82 */ /* 0x002e620000000a00 */
[----:B------:R-:W-:-:S05]  /*0590*/  IMAD R36, R14, UR5, RZ ;  /* 0x000000050e247c24 */ /* 0x000fca000f8e02ff */
[----:B------:R-:W-:-:S04]  /*05a0*/  SHF.R.S32.HI R37, RZ, 0x1f, R36 ;  /* 0x0000001fff257819 */ /* 0x000fc80000011424 */
[----:B------:R-:W-:-:S04]  /*05b0*/  LEA.HI R37, R37, R36, RZ, 0x3 ;  /* 0x0000002425257211 */ /* 0x000fc800078f18ff */
[----:B------:R-:W-:-:S05]  /*05c0*/  LEA.HI.SX32 R87, R37, R86, 0x1d ;  /* 0x0000005625577211 */ /* 0x000fca00078feaff */
[----:B-1----:R-:W-:-:S06]  /*05d0*/  IMAD.WIDE.U32 R40, R87, 0x10, R72 ;  /* 0x0000001057287825 */ /* 0x002fcc00078e0048 */
[----:B------:R-:W5:Y:S01]  /*05e0*/  LDG.E.128 R40, desc[UR6][R40.64] ;  /* 0x0000000628287981 */ /* 0x000f62000c1e1d00 */
[----:B------:R-:W-:Y:S05]  /*05f0*/  BRA.U !UP0, `(.L_x_27229) ;  /* 0x0000000108547547 */ /* 0x000fea000b800000 */
[----:B------:R-:W1:Y:S02]  /*0600*/  LDC.64 R48, c[0x0][0x3a0] ;  /* 0x0000e800ff307b82 */ /* 0x000e640000000a00 */
[----:B-1----:R-:W-:-:S05]  /*0610*/  IMAD.WIDE.U32 R48, R87, 0x20, R48 ;  /* 0x0000002057307825 */ /* 0x002fca00078e0030 */
        /* <DEDUP_REMOVED lines=19> */
.L_x_27229:
[--C-:B-----5:R-:W-:Y:S02]  /*0750*/  HADD2.F32 R36, -RZ, R40.reuse.H0_H0 ;  /* 0x20000028ff247230 */ /* 0x120fe40000004100 */
[----:B------:R-:W-:Y:S02]  /*0760*/  HADD2.F32 R37, -RZ, R40.H1_H1 ;  /* 0x30000028ff257230 */ /* 0x000fe40000004100 */
[--C-:B------:R-:W-:Y:S02]  /*0770*/  HADD2.F32 R38, -RZ, R41.reuse.H0_H0 ;  /* 0x20000029ff267230 */ /* 0x100fe40000004100 */
[----:B------:R-:W-:Y:S02]  /*0780*/  HADD2.F32 R39, -RZ, R41.H1_H1 ;  /* 0x30000029ff277230 */ /* 0x000fe40000004100 */
[--C-:B------:R-:W-:Y:S02]  /*0790*/  HADD2.F32 R40, -RZ, R42.reuse.H0_H0 ;  /* 0x2000002aff287230 */ /* 0x100fe40000004100 */
[----:B------:R-:W-:-:S02]  /*07a0*/  HADD2.F32 R41, -RZ, R42.H1_H1 ;  /* 0x3000002aff297230 */ /* 0x000fc40000004100 */
[--C-:B------:R-:W-:Y:S02]  /*07b0*/  HADD2.F32 R42, -RZ, R43.reuse.H0_H0 ;  /* 0x2000002bff2a7230 */ /* 0x100fe40000004100 */
[----:B------:R-:W-:-:S07]  /*07c0*/  HADD2.F32 R43, -RZ, R43.H1_H1 ;  /* 0x3000002bff2b7230 */ /* 0x000fce0000004100 */
.L_x_27230:
[----:B------:R-:W1:Y:S01]  /*07d0*/  LDC.64 R92, c[0x0][0x3a8] ;  /* 0x0000ea00ff5c7b82 */ /* 0x000e620000000a00 */
[----:B------:R-:W-:-:S05]  /*07e0*/  IADD3 R88, PT, PT, R87, 0x20, RZ ;  /* 0x0000002057587810 */ /* 0x000fca0007ffe0ff */
[----:B------:R-:W-:-:S04]  /*07f0*/  IMAD.WIDE.U32 R48, R88, 0x10, R72 ;  /* 0x0000001058307825 */ /* 0x000fc800078e0048 */
[----:B-1----:R-:W-:-:S05]  /*0800*/  IMAD.WIDE.U32 R44, R87, 0x20, R92 ;  /* 0x00000020572c7825 */ /* 0x002fca00078e005c */
[----:B------:R1:W-:Y:S04]  /*0810*/  STG.E.128 desc[UR6][R44.64], R36 ;  /* 0x000000242c007986 */ /* 0x0003e8000c101d06 */
[----:B------:R1:W-:Y:S04]  /*0820*/  STG.E.128 desc[UR6][R44.64+0x10], R40 ;  /* 0x000010282c007986 */ /* 0x0003e8000c101d06 */
[----:B------:R-:W5:Y:S01]  /*0830*/  LDG.E.128 R48, desc[UR6][R48.64] ;  /* 0x0000000630307981 */ /* 0x000f62000c1e1d00 */
[----:B------:R-:W-:Y:S05]  /*0840*/  BRA.U !UP0, `(.L_x_27231) ;  /* 0x0000000108547547 */ /* 0x000fea000b800000 */
[----:B------:R-:W2:Y:S02]  /*0850*/  LDC.64 R56, c[0x0][0x3a0] ;  /* 0x0000e800ff387b82 */ /* 0x000ea40000000a00 */
[----:B--2---:R-:W-:-:S05]  /*0860*/  IMAD.WIDE.U32 R56, R88, 0x20, R56 ;  /* 0x0000002058387825 */ /* 0x004fca00078e0038 */
[----:B-1----:R-:W2:Y:S04]  /*0870*/  LDG.E.128 R44, desc[UR6][R56.64] ;  /* 0x00000006382c7981 */ /* 0x002ea8000c1e1d00 */
        /* <DEDUP_REMOVED lines=18> */
.L_x_27231:
[--C-:B-1---5:R-:W-:Y:S02]  /*09a0*/  HADD2.F32 R44, -RZ, R48.reuse.H0_H0 ;  /* 0x20000030ff2c7230 */ /* 0x122fe40000004100 */
[----:B------:R-:W-:Y:S02]  /*09b0*/  HADD2.F32 R45, -RZ, R48.H1_H1 ;  /* 0x30000030ff2d7230 */ /* 0x000fe40000004100 */
[--C-:B------:R-:W-:Y:S02]  /*09c0*/  HADD2.F32 R46, -RZ, R49.reuse.H0_H0 ;  /* 0x20000031ff2e7230 */ /* 0x100fe40000004100 */
[----:B------:R-:W-:Y:S02]  /*09d0*/  HADD2.F32 R47, -RZ, R49.H1_H1 ;  /* 0x30000031ff2f7230 */ /* 0x000fe40000004100 */
[--C-:B------:R-:W-:Y:S02]  /*09e0*/  HADD2.F32 R48, -RZ, R50.reuse.H0_H0 ;  /* 0x20000032ff307230 */ /* 0x100fe40000004100 */
[----:B------:R-:W-:-:S02]  /*09f0*/  HADD2.F32 R49, -RZ, R50.H1_H1 ;  /* 0x30000032ff317230 */ /* 0x000fc40000004100 */
[--C-:B------:R-:W-:Y:S02]  /*0a00*/  HADD2.F32 R50, -RZ, R51.reuse.H0_H0 ;  /* 0x20000033ff327230 */ /* 0x100fe40000004100 */
[----:B------:R-:W-:-:S07]  /*0a10*/  HADD2.F32 R51, -RZ, R51.H1_H1 ;  /* 0x30000033ff337230 */ /* 0x000fce0000004100 */
.L_x_27232:
[----:B------:R-:W-:Y:S01]  /*0a20*/  IADD3 R90, PT, PT, R87, 0x40, RZ ;  /* 0x00000040575a7810 */ /* 0x000fe20007ffe0ff */
[----:B------:R-:W-:-:S04]  /*0a30*/  IMAD.WIDE.U32 R52, R88, 0x20, R92 ;  /* 0x0000002058347825 */ /* 0x000fc800078e005c */
[----:B------:R-:W-:Y:S01]  /*0a40*/  IMAD.WIDE.U32 R56, R90, 0x10, R72 ;  /* 0x000000105a387825 */ /* 0x000fe200078e0048 */
        /* <DEDUP_REMOVED lines=25> */
.L_x_27233:
        /* <DEDUP_REMOVED lines=8> */
.L_x_27234:
        /* <DEDUP_REMOVED lines=28> */
.L_x_27235:
        /* <DEDUP_REMOVED lines=8> */
.L_x_27236:
        /* <DEDUP_REMOVED lines=9> */
[----:B------:R-:W2:Y:S04]  /*0f30*/  LDG.E.128 R76, desc[UR6][R96.64] ;  /* 0x00000006604c7981 */ /* 0x000ea8000c1e1d00 */
[----:B-1----:R-:W3:Y:S01]  /*0f40*/  LDG.E.128 R72, desc[UR6][R96.64+0x10] ;  /* 0x0000100660487981 */ /* 0x002ee2000c1e1d00 */
[--C-:B-----5:R-:W-:Y:S02]  /*0f50*/  HADD2.F32 R99, -RZ, R69.reuse.H0_H0 ;  /* 0x20000045ff637230 */ /* 0x120fe40000004100 */
[----:B------:R-:W-:Y:S02]  /*0f60*/  HADD2.F32 R94, -RZ, R69.H1_H1 ;  /* 0x30000045ff5e7230 */ /* 0x000fe40000004100 */
[----:B------:R-:W-:Y:S02]  /*0f70*/  HADD2.F32 R89, -RZ, R68.H0_H0 ;  /* 0x20000044ff597230 */ /* 0x000fe40000004100 */
[----:B------:R-:W-:-:S02]  /*0f80*/  HADD2.F32 R69, -RZ, R70.H0_H0 ;  /* 0x20000046ff457230 */ /* 0x000fc40000004100 */
[----:B------:R-:W-:Y:S02]  /*0f90*/  HADD2.F32 R68, -RZ, R68.H1_H1 ;  /* 0x30000044ff447230 */ /* 0x000fe40000004100 */
        /* <DEDUP_REMOVED lines=12> */
.L_x_27237:
[--C-:B-----5:R-:W-:Y:S02]  /*1060*/  HADD2.F32 R76, -RZ, R68.reuse.H0_H0 ;  /* 0x20000044ff4c7230 */ /* 0x120fe40000004100 */
[----:B------:R-:W-:Y:S02]  /*1070*/  HADD2.F32 R77, -RZ, R68.H1_H1 ;  /* 0x30000044ff4d7230 */ /* 0x000fe40000004100 */
[--C-:B------:R-:W-:Y:S02]  /*1080*/  HADD2.F32 R78, -RZ, R69.reuse.H0_H0 ;  /* 0x20000045ff4e7230 */ /* 0x100fe40000004100 */
[----:B------:R-:W-:Y:S02]  /*1090*/  HADD2.F32 R79, -RZ, R69.H1_H1 ;  /* 0x30000045ff4f7230 */ /* 0x000fe40000004100 */
[--C-:B------:R-:W-:Y:S02]  /*10a0*/  HADD2.F32 R72, -RZ, R70.reuse.H0_H0 ;  /* 0x20000046ff487230 */ /* 0x100fe40000004100 */
[----:B------:R-:W-:-:S02]  /*10b0*/  HADD2.F32 R73, -RZ, R70.H1_H1 ;  /* 0x30000046ff497230 */ /* 0x000fc40000004100 */
[--C-:B-1----:R-:W-:Y:S02]  /*10c0*/  HADD2.F32 R74, -RZ, R71.reuse.H0_H0 ;  /* 0x20000047ff4a7230 */ /* 0x102fe40000004100 */
[----:B------:R-:W-:-:S07]  /*10d0*/  HADD2.F32 R75, -RZ, R71.H1_H1 ;  /* 0x30000047ff4b7230 */ /* 0x000fce0000004100 */
.L_x_27238:
        /* <DEDUP_REMOVED lines=147> */
.L_x_27264:
[----:B------:R-:W-:Y:S01]  /*1a10*/  FMUL.FTZ R68, R92, R92 ;  /* 0x0000005c5c447220 */ /* 0x000fe20000410000 */
[----:B0-----:R-:W-:Y:S01]  /*1a20*/  ISETP.NE.AND P0, PT, RZ, UR4, PT ;  /* 0x00000004ff007c0c */ /* 0x001fe2000bf05270 */
[----:B-12---:R-:W-:Y:S01]  /*1a30*/  FADD.FTZ R98, R98, R89 ;  /* 0x0000005962627221 */ /* 0x006fe20000010000 */
[----:B------:R-:W-:Y:S02]  /*1a40*/  HADD2.F32 R94, -RZ, R28.H0_H0 ;  /* 0x2000001cff5e7230 */ /* 0x000fe40000004100 */
[----:B------:R-:W-:Y:S01]  /*1a50*/  FSEL R70, R68, RZ, P0 ;  /* 0x000000ff44467208 */ /* 0x000fe20000000000 */
[----:B------:R-:W-:Y:S01]  /*1a60*/  FFMA.FTZ R93, R98, R93, UR10 ;  /* 0x0000000a625d7e23 */ /* 0x000fe2000801005d */
[----:B------:R-:W-:Y:S01]  /*1a70*/  FSEL R68, R92, RZ, !P0 ;  /* 0x000000ff5c447208 */ /* 0x000fe20004000000 */
[----:B------:R-:W-:Y:S01]  /*1a80*/  HADD2.F32 R98, -RZ, R5.H0_H0 ;  /* 0x20000005ff627230 */ /* 0x000fe20000004100 */
[----:B------:R-:W-:Y:S01]  /*1a90*/  ISETP.NE.AND P0, PT, R86, RZ, PT ;  /* 0x000000ff5600720c */ /* 0x000fe20003f05270 */
[----:B------:R-:W-:Y:S01]  /*1aa0*/  FADD.FTZ R70, R93, R70 ;  /* 0x000000465d467221 */ /* 0x000fe20000010000 */
[----:B------:R-:W-:-:S02]  /*1ab0*/  HADD2.F32 R100, -RZ, R12.H0_H0 ;  /* 0x2000000cff647230 */ /* 0x000fc40000004100 */
[C---:B------:R-:W-:Y:S01]  /*1ac0*/  FADD.FTZ R71, -R68.reuse, R42 ;  /* 0x0000002a44477221 */ /* 0x040fe20000010100 */
[C---:B------:R-:W-:Y:S01]  /*1ad0*/  FADD.FTZ R99, -R68.reuse, R36 ;  /* 0x0000002444637221 */ /* 0x040fe20000010100 */
[----:B------:R-:W0:Y:S01]  /*1ae0*/  MUFU.RSQ R42, R70 ;  /* 0x00000046002a7308 */ /* 0x000e220000001400 */
        /* <DEDUP_REMOVED lines=18> */
[----:B------:R-:W-:Y:S01]  /*1c10*/  FADD.FTZ R119, -R68, R65 ;  /* 0x0000004144777221 */ /* 0x000fe20000010100 */
[----:B------:R-:W-:-:S02]  /*1c20*/  HADD2.F32 R48, -RZ, R84.H0_H0 ;  /* 0x20000054ff307230 */ /* 0x000fc40000004100 */
[----:B------:R-:W-:Y:S01]  /*1c30*/  FFMA.FTZ R43, R43, R44, R46 ;  /* 0x0000002c2b2b7223 */ /* 0x000fe2000001002e */
[----:B------:R-:W-:Y:S02]  /*1c40*/  HADD2.F32 R50, -RZ, R17.H0_H0 ;  /* 0x20000011ff327230 */ /* 0x000fe40000004100 */
[C---:B------:R-:W-:Y:S01]  /*1c50*/  FMUL.FTZ R65, R42.reuse, R69 ;  /* 0x000000452a417220 */ /* 0x040fe20000410000 */
[----:B------:R-:W-:Y:S02]  /*1c60*/  HADD2.F32 R44, -RZ, R85.H1_H1 ;  /* 0x30000055ff2c7230 */ /* 0x000fe40000004100 */
[C---:B------:R-:W-:Y:S01]  /*1c70*/  FMUL.FTZ R37, R42.reuse, R37 ;  /* 0x000000252a257220 */ /* 0x040fe20000410000 */
[----:B------:R-:W-:Y:S02]  /*1c80*/  HADD2.F32 R46, -RZ, R16.H1_H1 ;  /* 0x30000010ff2e7230 */ /* 0x000fe40000004100 */
[----:B------:R-:W-:Y:S01]  /*1c90*/  FMUL.FTZ R93, R42, R93 ;  /* 0x0000005d2a5d7220 */ /* 0x000fe20000410000 */
[----:B------:R-:W-:-:S02]  /*1ca0*/  HADD2.F32 R52, -RZ, R84.H1_H1 ;  /* 0x30000054ff347230 */ /* 0x000fc40000004100 */
[----:B------:R-:W-:Y:S01]  /*1cb0*/  FMUL.FTZ R107, R42, R107 ;  /* 0x0000006b2a6b7220 */ /* 0x000fe20000410000 */
[----:B------:R-:W-:Y:S02]  /*1cc0*/  HADD2.F32 R54, -RZ, R17.H1_H1 ;  /* 0x30000011ff367230 */ /* 0x000fe40000004100 */
[C---:B------:R-:W-:Y:S01]  /*1cd0*/  FADD.FTZ R41, -R68.reuse, R41 ;  /* 0x0000002944297221 */ /* 0x040fe20000010100 */
[--C-:B------:R-:W-:Y:S02]  /*1ce0*/  HADD2.F32 R56, -RZ, R83.reuse.H0_H0 ;  /* 0x20000053ff387230 */ /* 0x100fe40000004100 */
[----:B------:R-:W-:Y:S01]  /*1cf0*/  FFMA.FTZ R65, R65, R48, R50 ;  /* 0x0000003041417223 */ /* 0x000fe20000010032 */
[----:B------:R-:W-:Y:S02]  /*1d00*/  HADD2.F32 R58, -RZ, R18.H0_H0 ;  /* 0x20000012ff3a7230 */ /* 0x000fe40000004100 */
[----:B------:R-:W-:Y:S01]  /*1d10*/  FFMA.FTZ R44, R37, R44, R46 ;  /* 0x0000002c252c7223 */ /* 0x000fe2000001002e */
[----:B------:R-:W-:Y:S01]  /*1d20*/  FFMA.FTZ R48, R93, R52, R54 ;  /* 0x000000345d307223 */ /* 0x000fe20000010036 */
[----:B------:R-:W-:Y:S01]  /*1d30*/  FADD.FTZ R115, -R68, R60 ;  /* 0x0000003c44737221 */ /* 0x000fe20000010100 */
[----:B------:R-:W-:-:S02]  /*1d40*/  HADD2.F32 R46, -RZ, R83.H1_H1 ;  /* 0x30000053ff2e7230 */ /* 0x000fc40000004100 */
[----:B------:R-:W-:Y:S01]  /*1d50*/  FFMA.FTZ R50, R107, R56, R58 ;  /* 0x000000386b327223 */ /* 0x000fe2000001003a */
[----:B------:R-:W-:Y:S02]  /*1d60*/  HADD2.F32 R52, -RZ, R18.H1_H1 ;  /* 0x30000012ff347230 */ /* 0x000fe40000004100 */
[C---:B------:R-:W-:Y:S01]  /*1d70*/  FMUL.FTZ R41, R42.reuse, R41 ;  /* 0x000000292a297220 */ /* 0x040fe20000410000 */
[----:B------:R-:W-:Y:S02]  /*1d80*/  HADD2.F32 R54, -RZ, R82.H0_H0 ;  /* 0x20000052ff367230 */ /* 0x000fe40000004100 */
[C---:B------:R-:W-:Y:S01]  /*1d90*/  FMUL.FTZ R71, R42.reuse, R71 ;  /* 0x000000472a477220 */ /* 0x040fe20000410000 */
[----:B------:R-:W-:Y:S02]  /*1da0*/  HADD2.F32 R56, -RZ, R19.H0_H0 ;  /* 0x20000013ff387230 */ /* 0x000fe40000004100 */
[----:B------:R-:W-:Y:S01]  /*1db0*/  FMUL.FTZ R109, R42, R109 ;  /* 0x0000006d2a6d7220 */ /* 0x000fe20000410000 */
[----:B------:R-:W-:-:S02]  /*1dc0*/  HADD2.F32 R58, -RZ, R81.H0_H0 ;  /* 0x20000051ff3a7230 */ /* 0x000fc40000004100 */
[C---:B------:R-:W-:Y:S01]  /*1dd0*/  FADD.FTZ R45, -R68.reuse, R45 ;  /* 0x0000002d442d7221 */ /* 0x040fe20000010100 */
[----:B------:R-:W-:Y:S02]  /*1de0*/  HADD2.F32 R60, -RZ, R20.H0_H0 ;  /* 0x20000014ff3c7230 */ /* 0x000fe40000004100 */
[C---:B------:R-:W-:Y:S01]  /*1df0*/  FADD.FTZ R125, -R68.reuse, R75 ;  /* 0x0000004b447d7221 */ /* 0x040fe20000010100 */
[C---:B------:R-:W-:Y:S01]  /*1e00*/  FADD.FTZ R113, -R68.reuse, R61 ;  /* 0x0000003d44717221 */ /* 0x040fe20000010100 */
[C---:B------:R-:W-:Y:S01]  /*1e10*/  FADD.FTZ R36, -R68.reuse, R63 ;  /* 0x0000003f44247221 */ /* 0x040fe20000010100 */
[C---:B------:R-:W-:Y:S01]  /*1e20*/  FADD.FTZ R38, -R68.reuse, R67 ;  /* 0x0000004344267221 */ /* 0x040fe20000010100 */
        /* <DEDUP_REMOVED lines=18> */
[----:B------:R-:W-:Y:S01]  /*1f50*/  FFMA.FTZ R46, R109, R58, R60 ;  /* 0x0000003a6d2e7223 */ /* 0x000fe2000001003c */
        /* <DEDUP_REMOVED lines=11> */
[----:B------:R-:W-:Y:S01]  /*2010*/  FFMA.FTZ R66, R66, R37, R67 ;  /* 0x0000002542427223 */ /* 0x000fe20000010043 */
[----:B------:R-:W-:Y:S02]  /*2020*/  HADD2.F32 R62, -RZ, R21.H1_H1 ;  /* 0x30000015ff3e7230 */ /* 0x000fe40000004100 */
[----:B------:R-:W-:Y:S01]  /*2030*/  FFMA.FTZ R45, R45, R52, R54 ;  /* 0x000000342d2d7223 */ /* 0x000fe20000010036 */
[----:B------:R-:W-:-:S02]  /*2040*/  HADD2.F32 R64, -RZ, R15.H0_H0 ;  /* 0x2000000fff407230 */ /* 0x000fc40000004100 */
[----:B------:R-:W-:Y:S01]  /*2050*/  FFMA.FTZ R67, R39, R56, R58 ;  /* 0x0000003827437223 */ /* 0x000fe2000001003a */
[--C-:B------:R-:W-:Y:S02]  /*2060*/  HADD2.F32 R68, -RZ, R22.reuse.H0_H0 ;  /* 0x20000016ff447230 */ /* 0x100fe40000004100 */
[----:B------:R-:W-:Y:S01]  /*2070*/  FFMA.FTZ R52, R89, R60, R62 ;  /* 0x0000003c59347223 */ /* 0x000fe2000001003e */
[----:B------:R-:W-:Y:S02]  /*2080*/  HADD2.F32 R56, -RZ, R15.H1_H1 ;  /* 0x3000000fff387230 */ /* 0x000fe40000004100 */
[----:B------:R-:W-:Y:S01]  /*2090*/  FMUL.FTZ R49, R42, R49 ;  /* 0x000000312a317220 */ /* 0x000fe20000410000 */
[----:B------:R-:W-:Y:S02]  /*20a0*/  HADD2.F32 R58, -RZ, R22.H1_H1 ;  /* 0x30000016ff3a7230 */ /* 0x000fe40000004100 */
[----:B------:R-:W-:Y:S01]  /*20b0*/  FFMA.FTZ R54, R103, R64, R68 ;  /* 0x0000004067367223 */ /* 0x000fe20000010044 */
        /* <DEDUP_REMOVED lines=8> */
[----:B------:R-:W-:-:S02]  /*2140*/  HADD2.F32 R56, -RZ, R24.H1_H1 ;  /* 0x30000018ff387230 */ /* 0x000fc40000004100 */
[C---:B------:R-:W-:Y:S01]  /*2150*/  FMUL.FTZ R53, R42.reuse, R53 ;  /* 0x000000352a357220 */ /* 0x040fe20000410000 */
[----:B------:R-:W-:Y:S02]  /*2160*/  HADD2.F32 R58, -RZ, R3.H0_H0 ;  /* 0x20000003ff3a7230 */ /* 0x000fe40000004100 */
[----:B------:R-:W-:Y:S01]  /*2170*/  FFMA.FTZ R78, R51, R78, R64 ;  /* 0x0000004e334e7223 */ /* 0x000fe20000010040 */
[--C-:B------:R-:W-:Y:S02]  /*2180*/  HADD2.F32 R64, -RZ, R2.reuse.H1_H1 ;  /* 0x30000002ff407230 */ /* 0x100fe40000004100 */
        /* <DEDUP_REMOVED lines=8> */
[----:B------:R-:W-:Y:S01]  /*2210*/  FMUL.FTZ R57, R42, R57 ;  /* 0x000000392a397220 */ /* 0x000fe20000410000 */
[----:B------:R-:W-:Y:S02]  /*2220*/  HADD2.F32 R51, -RZ, R26.H0_H0 ;  /* 0x2000001aff337230 */ /* 0x000fe40000004100 */
[----:B------:R-:W-:Y:S01]  /*2230*/  FFMA.FTZ R49, R105, R68, R70 ;  /* 0x0000004469317223 */ /* 0x000fe20000010046 */
        /* <DEDUP_REMOVED lines=12> */
[----:B------:R-:W-:Y:S02]  /*2300*/  HADD2.F32 R37, -RZ, R3.H1_H1 ;  /* 0x30000003ff257230 */ /* 0x000fe40000004100 */
[----:B------:R-:W-:Y:S01]  /*2310*/  FFMA.FTZ R98, R55, R98, R60 ;  /* 0x0000006237627223 */ /* 0x000fe2000001003c */
[----:B------:R-:W-:Y:S02]  /*2320*/  HADD2.F32 R39, -RZ, R25.H1_H1 ;  /* 0x30000019ff277230 */ /* 0x000fe40000004100 */
[----:B------:R-:W-:Y:S01]  /*2330*/  FFMA.FTZ R101, R59, R62, R72 ;  /* 0x0000003e3b657223 */ /* 0x000fe20000010048 */
[----:B------:R-:W-:Y:S01]  /*2340*/  FMUL.FTZ R68, R42, R111 ;  /* 0x0000006f2a447220 */ /* 0x000fe20000410000 */
[----:B------:R-:W-:Y:S01]  /*2350*/  FFMA.FTZ R53, R53, R74, R94 ;  /* 0x0000004a35357223 */ /* 0x000fe2000001005e */
[----:B------:R-:W-:-:S02]  /*2360*/  HADD2.F32 R41, -RZ, R7.H0_H0 ;  /* 0x20000007ff297230 */ /* 0x000fc40000004100 */
[C---:B------:R-:W-:Y:S01]  /*2370*/  FMUL.FTZ R94, R42.reuse, R121 ;  /* 0x000000792a5e7220 */ /* 0x040fe20000410000 */
[----:B------:R-:W-:Y:S02]  /*2380*/  HADD2.F32 R51, -RZ, R29.H0_H0 ;  /* 0x2000001dff337230 */ /* 0x000fe40000004100 */
[C---:B------:R-:W-:Y:S01]  /*2390*/  FMUL.FTZ R36, R42.reuse, R36 ;  /* 0x000000242a247220 */ /* 0x040fe20000410000 */
[----:B------:R-:W-:Y:S02]  /*23a0*/  HADD2.F32 R55, -RZ, R7.H1_H1 ;  /* 0x30000007ff377230 */ /* 0x000fe40000004100 */
[----:B------:R-:W-:Y:S01]  /*23b0*/  FMUL.FTZ R40, R42, R40 ;  /* 0x000000282a287220 */ /* 0x000fe20000410000 */
[----:B------:R-:W-:Y:S02]  /*23c0*/  HADD2.F32 R57, -RZ, R29.H1_H1 ;  /* 0x3000001dff397230 */ /* 0x000fe40000004100 */
[----:B------:R-:W-:Y:S01]  /*23d0*/  FFMA.FTZ R68, R68, R37, R39 ;  /* 0x0000002544447223 */ /* 0x000fe20000010027 */
[----:B------:R-:W-:-:S02]  /*23e0*/  HADD2.F32 R59, -RZ, R8.H0_H0 ;  /* 0x20000008ff3b7230 */ /* 0x000fc40000004100 */
[----:B------:R-:W-:Y:S01]  /*23f0*/  FFMA.FTZ R94, R94, R41, R51 ;  /* 0x000000295e5e7223 */ /* 0x000fe20000010033 */
[----:B------:R-:W-:Y:S02]  /*2400*/  HADD2.F32 R89, -RZ, R30.H0_H0 ;  /* 0x2000001eff597230 */ /* 0x000fe40000004100 */
[----:B------:R-:W-:Y:S01]  /*2410*/  FFMA.FTZ R55, R36, R55, R57 ;  /* 0x0000003724377223 */ /* 0x000fe20000010039 */
[----:B------:R-:W-:Y:S02]  /*2420*/  HADD2.F32 R37, -RZ, R6.H1_H1 ;  /* 0x30000006ff257230 */ /* 0x000fe40000004100 */
[----:B------:R-:W-:Y:S01]  /*2430*/  FMUL.FTZ R72, R42, R113 ;  /* 0x000000712a487220 */ /* 0x000fe20000410000 */
[----:B------:R-:W-:Y:S02]  /*2440*/  HADD2.F32 R39, -RZ, R28.H1_H1 ;  /* 0x3000001cff277230 */ /* 0x000fe40000004100 */
[----:B------:R-:W-:Y:S01]  /*2450*/  FFMA.FTZ R96, R40, R59, R89 ;  /* 0x0000003b28607223 */ /* 0x000fe20000010059 */
        /* <DEDUP_REMOVED lines=8> */
[----:B------:R-:W-:-:S02]  /*24e0*/  HADD2.F32 R37, -RZ, R9.H0_H0 ;  /* 0x20000009ff257230 */ /* 0x000fc40000004100 */
[----:B------:R-:W-:Y:S01]  /*24f0*/  FMUL.FTZ R102, R42, R123 ;  /* 0x0000007b2a667220 */ /* 0x000fe20000410000 */
[----:B------:R-:W-:Y:S02]  /*2500*/  HADD2.F32 R39, -RZ, R31.H0_H0 ;  /* 0x2000001fff277230 */ /* 0x000fe40000004100 */
[----:B------:R-:W-:Y:S01]  /*2510*/  FFMA.FTZ R51, R38, R51, R41 ;  /* 0x0000003326337223 */ /* 0x000fe20000010029 */
[----:B------:R-:W-:Y:S01]  /*2520*/  HADD2.F32 R104, -RZ, R34.H0_H0 ;  /* 0x20000022ff687230 */ /* 0x000fe20000004100 */
[----:B------:R-:W0:Y:S01]  /*2530*/  @!P1 LDC.64 R40, c[0x0][0x3c0] ;  /* 0x0000f000ff289b82 */ /* 0x000e220000000a00 */
[----:B------:R-:W-:Y:S01]  /*2540*/  FMUL.FTZ R63, R42, R63 ;  /* 0x0000003f2a3f7220 */ /* 0x000fe20000410000 */
[----:B------:R-:W-:Y:S01]  /*2550*/  FFMA.FTZ R102, R102, R37, R39 ;  /* 0x0000002566667223 */ /* 0x000fe20000010027 */
[----:B------:R-:W-:Y:S02]  /*2560*/  HADD2.F32 R57, -RZ, R10.H0_H0 ;  /* 0x2000000aff397230 */ /* 0x000fe40000004100 */
[----:B------:R-:W-:Y:S01]  /*2570*/  FMUL.FTZ R74, R42, R76 ;  /* 0x0000004c2a4a7220 */ /* 0x000fe20000410000 */
[----:B------:R-:W-:Y:S01]  /*2580*/  FFMA.FTZ R100, R63, R100, R104 ;  /* 0x000000643f647223 */ /* 0x000fe20000010068 */
[----:B------:R-:W-:-:S02]  /*2590*/  HADD2.F32 R59, -RZ, R32.H0_H0 ;  /* 0x20000020ff3b7230 */ /* 0x000fc40000004100 */
[C---:B------:R-:W-:Y:S01]  /*25a0*/  FMUL.FTZ R77, R42.reuse, R77 ;  /* 0x0000004d2a4d7220 */ /* 0x040fe20000410000 */
[----:B------:R-:W1:Y:S01]  /*25b0*/  @!P0 LDC.64 R38, c[0x0][0x3c8] ;  /* 0x0000f200ff268b82 */ /* 0x000e620000000a00 */
[----:B------:R-:W-:Y:S02]  /*25c0*/  HADD2.F32 R56, -RZ, R10.H1_H1 ;  /* 0x3000000aff387230 */ /* 0x000fe40000004100 */
[C---:B------:R-:W-:Y:S01]  /*25d0*/  FMUL.FTZ R61, R42.reuse, R61 ;  /* 0x0000003d2a3d7220 */ /* 0x040fe20000410000 */
[----:B------:R-:W-:Y:S02]  /*25e0*/  HADD2.F32 R58, -RZ, R32.H1_H1 ;  /* 0x30000020ff3a7230 */ /* 0x000fe40000004100 */
[----:B------:R-:W-:Y:S01]  /*25f0*/  FMUL.FTZ R76, R42, R79 ;  /* 0x0000004f2a4c7220 */ /* 0x000fe20000410000 */
[----:B------:R-:W-:Y:S02]  /*2600*/  HADD2.F32 R60, -RZ, R11.H0_H0 ;  /* 0x2000000bff3c7230 */ /* 0x000fe40000004100 */
[----:B------:R-:W-:Y:S01]  /*2610*/  FFMA.FTZ R74, R74, R57, R59 ;  /* 0x000000394a4a7223 */ /* 0x000fe2000001003b */
[----:B------:R-:W-:Y:S01]  /*2620*/  HADD2.F32 R62, -RZ, R33.H0_H0 ;  /* 0x20000021ff3e7230 */ /* 0x000fe20000004100 */
[----:B------:R-:W2:Y:S01]  /*2630*/  LDC.64 R36, c[0x0][0x428] ;  /* 0x00010a00ff247b82 */ /* 0x000ea20000000a00 */
[----:B------:R-:W-:Y:S01]  /*2640*/  FFMA.FTZ R77, R77, R56, R58 ;  /* 0x000000384d4d7223 */ /* 0x000fe2000001003a */
[----:B------:R-:W-:-:S02]  /*2650*/  HADD2.F32 R57, -RZ, R11.H1_H1 ;  /* 0x3000000bff397230 */ /* 0x000fc40000004100 */
[C---:B------:R-:W-:Y:S01]  /*2660*/  FMUL.FTZ R73, R42.reuse, R73 ;  /* 0x000000492a497220 */ /* 0x040fe20000410000 */
[----:B------:R-:W-:Y:S01]  /*2670*/  FFMA.FTZ R79, R61, R60, R62 ;  /* 0x0000003c3d4f7223 */ /* 0x000fe2000001003e */
[----:B------:R-:W-:Y:S02]  /*2680*/  HADD2.F32 R59, -RZ, R33.H1_H1 ;  /* 0x30000021ff3b7230 */ /* 0x000fe40000004100 */
[C---:B------:R-:W-:Y:S01]  /*2690*/  FMUL.FTZ R99, R42.reuse, R99 ;  /* 0x000000632a637220 */ /* 0x040fe20000410000 */
[----:B------:R-:W-:Y:S02]  /*26a0*/  HADD2.F32 R56, -RZ, R12.H1_H1 ;  /* 0x3000000cff387230 */ /* 0x000fe40000004100 */
[----:B------:R-:W-:Y:S01]  /*26b0*/  FMUL.FTZ R125, R42, R125 ;  /* 0x0000007d2a7d7220 */ /* 0x000fe20000410000 */
[----:B0-----:R-:W-:-:S04]  /*26c0*/  @!P1 IMAD.WIDE R40, R14, 0x4, R40 ;  /* 0x000000040e289825 */ /* 0x001fc800078e0228 */
[----:B------:R-:W-:Y:S01]  /*26d0*/  FFMA.FTZ R76, R76, R57, R59 ;  /* 0x000000394c4c7223 */ /* 0x000fe2000001003b */
[----:B------:R-:W-:Y:S01]  /*26e0*/  F2FP.F16.F32.PACK_AB R51, R51, R102 ;  /* 0x000000663333723e */ /* 0x000fe200000000ff */
[----:B------:R-:W-:Y:S01]  /*26f0*/  HADD2.F32 R58, -RZ, R34.H1_H1 ;  /* 0x30000022ff3a7230 */ /* 0x000fe20000004100 */
[----:B------:R0:W-:Y:S01]  /*2700*/  @!P1 STG.E desc[UR6][R40.64], R92 ;  /* 0x0000005c28009986 */ /* 0x0001e2000c101906 */
[----:B------:R-:W-:Y:S02]  /*2710*/  HADD2.F32 R60, -RZ, R13.H0_H0 ;  /* 0x2000000dff3c7230 */ /* 0x000fe40000004100 */
[----:B-1----:R-:W-:Y:S01]  /*2720*/  @!P0 IMAD.WIDE R104, R14, 0x4, R38 ;  /* 0x000000040e688825 */ /* 0x002fe200078e0226 */
[----:B------:R-:W-:-:S03]  /*2730*/  F2FP.F16.F32.PACK_AB R39, R66, R75 ;  /* 0x0000004b4227723e */ /* 0x000fc600000000ff */
[----:B------:R-:W-:Y:S01]  /*2740*/  FFMA.FTZ R73, R73, R56, R58 ;  /* 0x0000003849497223 */ /* 0x000fe2000001003a */
[----:B------:R-:W-:Y:S01]  /*2750*/  F2FP.F16.F32.PACK_AB R38, R69, R50 ;  /* 0x000000324526723e */ /* 0x000fe200000000ff */
[----:B------:R-:W-:Y:S01]  /*2760*/  HADD2.F32 R62, -RZ, R35.H0_H0 ;  /* 0x20000023ff3e7230 */ /* 0x000fe20000004100 */
[----:B------:R1:W-:Y:S01]  /*2770*/  @!P0 STG.E desc[UR6][R104.64], R42 ;  /* 0x0000002a68008986 */ /* 0x0003e2000c101906 */
[----:B------:R-:W-:Y:S01]  /*2780*/  HADD2.F32 R106, -RZ, R13.H1_H1 ;  /* 0x3000000dff6a7230 */ /* 0x000fe20000004100 */
[----:B------:R-:W-:Y:S01]  /*2790*/  F2FP.F16.F32.PACK_AB R50, R103, R96 ;  /* 0x000000606732723e */ /* 0x000fe200000000ff */
[----:B------:R-:W-:Y:S01]  /*27a0*/  HADD2.F32 R108, -RZ, R35.H1_H1 ;  /* 0x30000023ff6c7230 */ /* 0x000fe20000004100 */
[----:B0-----:R-:W-:Y:S01]  /*27b0*/  F2FP.F16.F32.PACK_AB R41, R52, R67 ;  /* 0x000000433429723e */ /* 0x001fe200000000ff */
[----:B------:R-:W-:Y:S01]  /*27c0*/  FFMA.FTZ R99, R99, R60, R62 ;  /* 0x0000003c63637223 */ /* 0x000fe2000001003e */
[----:B------:R-:W0:Y:S01]  /*27d0*/  LDC.64 R66, c[0x0][0x380] ;  /* 0x0000e000ff427b82 */ /* 0x000e220000000a00 */
[----:B--2---:R-:W-:-:S04]  /*27e0*/  IMAD.WIDE.U32 R56, R87, 0x10, R36 ;  /* 0x0000001057387825 */ /* 0x004fc800078e0024 */
[----:B------:R-:W-:Y:S01]  /*27f0*/  FFMA.FTZ R106, R125, R106, R108 ;  /* 0x0000006a7d6a7223 */ /* 0x000fe2000001006c */
[----:B------:R-:W-:Y:S01]  /*2800*/  F2FP.F16.F32.PACK_AB R40, R45, R46 ;  /* 0x0000002e2d28723e */ /* 0x000fe200000000ff */
[--C-:B------:R-:W-:Y:S01]  /*2810*/  IMAD.WIDE.U32 R88, R88, 0x10, R36.reuse ;  /* 0x0000001058587825 */ /* 0x100fe200078e0024 */
[----:B-1----:R-:W-:Y:S02]  /*2820*/  F2FP.F16.F32.PACK_AB R42, R47, R54 ;  /* 0x000000362f2a723e */ /* 0x002fe400000000ff */
[----:B------:R-:W-:Y:S01]  /*2830*/  F2FP.F16.F32.PACK_AB R47, R101, R98 ;  /* 0x00000062652f723e */ /* 0x000fe200000000ff */
[--C-:B------:R-:W-:Y:S01]  /*2840*/  IMAD.WIDE.U32 R58, R90, 0x10, R36.reuse ;  /* 0x000000105a3a7825 */ /* 0x100fe200078e0024 */
[----:B------:R-:W-:Y:S02]  /*2850*/  F2FP.F16.F32.PACK_AB R46, R97, R70 ;  /* 0x00000046612e723e */ /* 0x000fe400000000ff */
[----:B------:R-:W-:Y:S01]  /*2860*/  F2FP.F16.F32.PACK_AB R45, R68, R71 ;  /* 0x00000047442d723e */ /* 0x000fe200000000ff */
[----:B------:R-:W-:Y:S01]  /*2870*/  IMAD.WIDE.U32 R60, R91, 0x10, R36 ;  /* 0x000000105b3c7825 */ /* 0x000fe200078e0024 */
[----:B------:R-:W-:-:S02]  /*2880*/  F2FP.F16.F32.PACK_AB R54, R73, R100 ;  /* 0x000000644936723e */ /* 0x000fc400000000ff */
[----:B------:R-:W-:Y:S01]  /*2890*/  F2FP.F16.F32.PACK_AB R52, R77, R74 ;  /* 0x0000004a4d34723e */ /* 0x000fe200000000ff */
[----:B------:R-:W-:Y:S01]  /*28a0*/  IMAD.WIDE.U32 R62, R95, 0x10, R36 ;  /* 0x000000105f3e7825 */ /* 0x000fe200078e0024 */
[----:B------:R-:W-:Y:S02]  /*28b0*/  F2FP.F16.F32.PACK_AB R37, R48, R65 ;  /* 0x000000413025723e */ /* 0x000fe400000000ff */
[----:B------:R-:W-:Y:S02]  /*28c0*/  F2FP.F16.F32.PACK_AB R36, R44, R43 ;  /* 0x0000002b2c24723e */ /* 0x000fe400000000ff */
        /* <DEDUP_REMOVED lines=9> */
[----:B0-----:R-:W-:-:S03]  /*2960*/  LEA R14, R66, R14, 0x2 ;  /* 0x0000000e420e7211 */ /* 0x001fc600078e10ff */
[----:B------:R1:W-:Y:S01]  /*2970*/  STG.E.128 desc[UR6][R60.64], R48 ;  /* 0x000000303c007986 */ /* 0x0003e2000c101d06 */
[----:B------:R-:W-:-:S03]  /*2980*/  ISETP.GE.AND P0, PT, R14, R67, PT ;  /* 0x000000430e00720c */ /* 0x000fc60003f06270 */
[----:B------:R1:W-:Y:S10]  /*2990*/  STG.E.128 desc[UR6][R62.64], R52 ;  /* 0x000000343e007986 */ /* 0x0003f4000c101d06 */
[----:B------:R-:W-:Y:S05]  /*29a0*/  @!P0 BRA `(.L_x_27240) ;  /* 0xffffffd800f48947 */ /* 0x000fea000383ffff */
[----:B------:R-:W-:Y:S05]  /*29b0*/  EXIT ;  /* 0x000000000000794d */ /* 0x000fea0003800000 */
.L_x_27228:
[----:B------:R-:W1:Y:S01]  /*29c0*/  LDCU.64 UR8, c[0x0][0x3a0] ;  /* 0x00007400ff0877ac */ /* 0x000e620008000a00 */
[----:B------:R-:W2:Y:S01]  /*29d0*/  LDCU UR5, c[0x0][0x388] ;  /* 0x00007100ff0577ac */ /* 0x000ea20008000800 */
[----:B------:R-:W3:Y:S01]  /*29e0*/  LDCU UR10, c[0x0][0x448] ;  /* 0x00008900ff0a77ac */ /* 0x000ee20008000800 */
[----:B-1----:R-:W-:-:S04]  /*29f0*/  UISETP.NE.U32.AND UP0, UPT, UR8, URZ, UPT ;  /* 0x000000ff0800728c */ /* 0x002fc8000bf05070 */
[----:B--23--:R-:W-:-:S11]  /*2a00*/  UISETP.NE.AND.EX UP0, UPT, UR9, URZ, UPT, UP0 ;  /* 0x000000ff0900728c */ /* 0x00cfd6000bf05300 */
.L_x_27252:
[----:B--2---:R-:W1:Y:S01]  /*2a10*/  LDC.64 R40, c[0x0][0x3e0] ;  /* 0x0000f800ff287b82 */ /* 0x004e620000000a00 */
[----:B------:R-:W-:-:S05]  /*2a20*/  IMAD R36, R14, UR5, RZ ;  /* 0x000000050e247c24 */ /* 0x000fca000f8e02ff */
[----:B------:R-:W-:Y:S02]  /*2a30*/  SHF.R.S32.HI R37, RZ, 0x1f, R36 ;  /* 0x0000001fff257819 */ /* 0x000fe40000011424 */
[----:B------:R-:W2:Y:S02]  /*2a40*/  LDC.64 R72, c[0x0][0x390] ;  /* 0x0000e400ff487b82 */ /* 0x000ea40000000a00 */
[----:B------:R-:W-:-:S04]  /*2a50*/  LEA.HI R37, R37, R36, RZ, 0x3 ;  /* 0x0000002425257211 */ /* 0x000fc800078f18ff */
[----:B------:R-:W-:Y:S01]  /*2a60*/  LEA.HI.SX32 R87, R37, R86, 0x1d ;  /* 0x0000005625577211 */ /* 0x000fe200078feaff */
[----:B-1----:R-:W-:-:S06]  /*2a70*/  IMAD.WIDE R40, R14, 0x2, R40 ;  /* 0x000000020e287825 */ /* 0x002fcc00078e0228 */
[----:B------:R-:W3:Y:S01]  /*2a80*/  LDG.E.U16 R40, desc[UR6][R40.64] ;  /* 0x0000000628287981 */ /* 0x000ee2000c1e1500 */
[----:B--2---:R-:W-:-:S06]  /*2a90*/  IMAD.WIDE.U32 R36, R87, 0x10, R72 ;  /* 0x0000001057247825 */ /* 0x004fcc00078e0048 */
[----:B------:R-:W5:Y:S01]  /*2aa0*/  LDG.E.128 R36, desc[UR6][R36.64] ;  /* 0x0000000624247981 */ /* 0x000f62000c1e1d00 */
[----:B---3--:R-:W-:Y:S01]  /*2ab0*/  HADD2.F32 R89, -RZ, R40.H0_H0 ;  /* 0x20000028ff597230 */ /* 0x008fe20000004100 */
[----:B------:R-:W-:Y:S06]  /*2ac0*/  BRA.U !UP0, `(.L_x_27241) ;  /* 0x0000000108547547 */ /* 0x000fec000b800000 */
        /* <DEDUP_REMOVED lines=21> */
.L_x_27241:
[--C-:B-----5:R-:W-:Y:S02]  /*2c20*/  HADD2.F32 R40, -RZ, R36.reuse.H0_H0 ;  /* 0x20000024ff287230 */ /* 0x120fe40000004100 */
[----:B------:R-:W-:Y:S02]  /*2c30*/  HADD2.F32 R42, -RZ, R36.H1_H1 ;  /* 0x30000024ff2a7230 */ /* 0x000fe40000004100 */
[--C-:B------:R-:W-:Y:S02]  /*2c40*/  HADD2.F32 R44, -RZ, R37.reuse.H0_H0 ;  /* 0x20000025ff2c7230 */ /* 0x100fe40000004100 */
[C---:B------:R-:W-:Y:S01]  /*2c50*/  FMUL.FTZ R36, R89.reuse, R40 ;  /* 0x0000002859247220 */ /* 0x040fe20000410000 */
[----:B------:R-:W-:Y:S02]  /*2c60*/  HADD2.F32 R46, -RZ, R37.H1_H1 ;  /* 0x30000025ff2e7230 */ /* 0x000fe40000004100 */
[----:B------:R-:W-:Y:S01]  /*2c70*/  FMUL.FTZ R37, R89, R42 ;  /* 0x0000002a59257220 */ /* 0x000fe20000410000 */
[----:B------:R-:W-:-:S02]  /*2c80*/  HADD2.F32 R48, -RZ, R38.H0_H0 ;  /* 0x20000026ff307230 */ /* 0x000fc40000004100 */
[----:B------:R-:W-:Y:S02]  /*2c90*/  HADD2.F32 R50, -RZ, R38.H1_H1 ;  /* 0x30000026ff327230 */ /* 0x000fe40000004100 */
[C---:B------:R-:W-:Y:S01]  /*2ca0*/  FMUL.FTZ R38, R89.reuse, R44 ;  /* 0x0000002c59267220 */ /* 0x040fe20000410000 */
[--C-:B------:R-:W-:Y:S02]  /*2cb0*/  HADD2.F32 R52, -RZ, R39.reuse.H0_H0 ;  /* 0x20000027ff347230 */ /* 0x100fe40000004100 */
[C---:B------:R-:W-:Y:S01]  /*2cc0*/  FMUL.FTZ R40, R89.reuse, R48 ;  /* 0x0000003059287220 */ /* 0x040fe20000410000 */
[----:B------:R-:W-:Y:S02]  /*2cd0*/  HADD2.F32 R54, -RZ, R39.H1_H1 ;  /* 0x30000027ff367230 */ /* 0x000fe40000004100 */
[C---:B------:R-:W-:Y:S01]  /*2ce0*/  FMUL.FTZ R39, R89.reuse, R46 ;  /* 0x0000002e59277220 */ /* 0x040fe20000410000 */
[C---:B------:R-:W-:Y:S01]  /*2cf0*/  FMUL.FTZ R41, R89.reuse, R50 ;  /* 0x0000003259297220 */ /* 0x040fe20000410000 */
[C---:B------:R-:W-:Y:S01]  /*2d00*/  FMUL.FTZ R42, R89.reuse, R52 ;  /* 0x00000034592a7220 */ /* 0x040fe20000410000 */
[----:B------:R-:W-:-:S07]  /*2d10*/  FMUL.FTZ R43, R89, R54 ;  /* 0x00000036592b7220 */ /* 0x000fce0000410000 */
.L_x_27242:
        /* <DEDUP_REMOVED lines=29> */
.L_x_27243:
[--C-:B-1---5:R-:W-:Y:S02]  /*2ef0*/  HADD2.F32 R48, -RZ, R44.reuse.H0_H0 ;  /* 0x2000002cff307230 */ /* 0x122fe40000004100 */
        /* <DEDUP_REMOVED lines=15> */
.L_x_27244:
        /* <DEDUP_REMOVED lines=28> */
.L_x_27245:
        /* <DEDUP_REMOVED lines=16> */
.L_x_27246:
        /* <DEDUP_REMOVED lines=28> */
.L_x_27247:
        /* <DEDUP_REMOVED lines=16> */
.L_x_27248:
        /* <DEDUP_REMOVED lines=28> */
.L_x_27249:
[----:B-----5:R-:W-:Y:S02]  /*3730*/  HADD2.F32 R72, -RZ, R68.H0_H0 ;  /* 0x20000044ff487230 */ /* 0x020fe40000004100 */
[----:B------:R-:W-:Y:S02]  /*3740*/  HADD2.F32 R76, -RZ, R69.H1_H1 ;  /* 0x30000045ff4c7230 */ /* 0x000fe40000004100 */
[----:B------:R-:W-:Y:S02]  /*3750*/  HADD2.F32 R94, -RZ, R70.H0_H0 ;  /* 0x20000046ff5e7230 */ /* 0x000fe40000004100 */
[C---:B------:R-:W-:Y:S01]  /*3760*/  FMUL.FTZ R72, R89.reuse, R72 ;  /* 0x0000004859487220 */ /* 0x040fe20000410000 */
[--C-:B------:R-:W-:Y:S02]  /*3770*/  HADD2.F32 R78, -RZ, R71.reuse.H0_H0 ;  /* 0x20000047ff4e7230 */ /* 0x100fe40000004100 */
[----:B-1----:R-:W-:Y:S01]  /*3780*/  FMUL.FTZ R75, R89, R76 ;  /* 0x0000004c594b7220 */ /* 0x002fe20000410000 */
[----:B------:R-:W-:-:S02]  /*3790*/  HADD2.F32 R96, -RZ, R71.H1_H1 ;  /* 0x30000047ff607230 */ /* 0x000fc40000004100 */
[C---:B------:R-:W-:Y:S01]  /*37a0*/  FMUL.FTZ R76, R89.reuse, R94 ;  /* 0x0000005e594c7220 */ /* 0x040fe20000410000 */
[----:B------:R-:W-:Y:S02]  /*37b0*/  HADD2.F32 R68, -RZ, R68.H1_H1 ;  /* 0x30000044ff447230 */ /* 0x000fe40000004100 */
[C---:B------:R-:W-:Y:S01]  /*37c0*/  FMUL.FTZ R78, R89.reuse, R78 ;  /* 0x0000004e594e7220 */ /* 0x040fe20000410000 */
[----:B------:R-:W-:Y:S02]  /*37d0*/  HADD2.F32 R74, -RZ, R69.H0_H0 ;  /* 0x20000045ff4a7230 */ /* 0x000fe40000004100 */
[C---:B------:R-:W-:Y:S01]  /*37e0*/  FMUL.FTZ R79, R89.reuse, R96 ;  /* 0x00000060594f7220 */ /* 0x040fe20000410000 */
[----:B------:R-:W-:Y:S02]  /*37f0*/  HADD2.F32 R70, -RZ, R70.H1_H1 ;  /* 0x30000046ff467230 */ /* 0x000fe40000004100 */
[C---:B------:R-:W-:Y:S01]  /*3800*/  FMUL.FTZ R73, R89.reuse, R68 ;  /* 0x0000004459497220 */ /* 0x040fe20000410000 */
[----:B------:R-:W-:-:S02]  /*3810*/  FMUL.FTZ R74, R89, R74 ;  /* 0x0000004a594a7220 */ /* 0x000fc40000410000 */
[----:B------:R-:W-:-:S07]  /*3820*/  FMUL.FTZ R77, R89, R70 ;  /* 0x00000046594d7220 */ /* 0x000fce0000410000 */
.L_x_27250:
        /* <DEDUP_REMOVED lines=147> */
.L_x_27276:
[----:B------:R-:W-:Y:S01]  /*4160*/  FMUL.FTZ R68, R92, R92 ;  /* 0x0000005c5c447220 */ /* 0x000fe20000410000 */
[----:B0-----:R-:W-:Y:S01]  /*4170*/  ISETP.NE.AND P0, PT, RZ, UR4, PT ;  /* 0x00000004ff007c0c */ /* 0x001fe2000bf05270 */
[----:B-12---:R-:W-:Y:S01]  /*4180*/  FADD.FTZ R98, R98, R89 ;  /* 0x0000005962627221 */ /* 0x006fe20000010000 */
[----:B------:R-:W-:Y:S02]  /*4190*/  HADD2.F32 R109, -RZ, R85.H0_H0 ;  /* 0x20000055ff6d7230 */ /* 0x000fe40000004100 */
[----:B------:R-:W-:Y:S01]  /*41a0*/  FSEL R70, R68, RZ, P0 ;  /* 0x000000ff44467208 */ /* 0x000fe20000000000 */
[----:B------:R-:W-:Y:S01]  /*41b0*/  FFMA.FTZ R93, R98, R93, UR10 ;  /* 0x0000000a625d7e23 */ /* 0x000fe2000801005d */
[----:B------:R-:W-:Y:S01]  /*41c0*/  FSEL R68, R92, RZ, !P0 ;  /* 0x000000ff5c447208 */ /* 0x000fe20004000000 */
[----:B------:R-:W-:Y:S02]  /*41d0*/  HADD2.F32 R111, -RZ, R17.H1_H1 ;  /* 0x30000011ff6f7230 */ /* 0x000fe40000004100 */
[----:B------:R-:W-:Y:S01]  /*41e0*/  FADD.FTZ R70, R93, R70 ;  /* 0x000000465d467221 */ /* 0x000fe20000010000 */
[----:B------:R-:W-:-:S02]  /*41f0*/  HADD2.F32 R113, -RZ, R83.H0_H0 ;  /* 0x20000053ff717230 */ /* 0x000fc40000004100 */
[C---:B------:R-:W-:Y:S01]  /*4200*/  FADD.FTZ R69, -R68.reuse, R58 ;  /* 0x0000003a44457221 */ /* 0x040fe20000010100 */
[C---:B------:R-:W-:Y:S01]  /*4210*/  FADD.FTZ R36, -R68.reuse, R36 ;  /* 0x0000002444247221 */ /* 0x040fe20000010100 */
[----:B------:R-:W0:Y:S01]  /*4220*/  MUFU.RSQ R58, R70 ;  /* 0x00000046003a7308 */ /* 0x000e220000001400 */
[C---:B------:R-:W-:Y:S01]  /*4230*/  FADD.FTZ R71, -R68.reuse, R60 ;  /* 0x0000003c44477221 */ /* 0x040fe20000010100 */
[--C-:B------:R-:W-:Y:S02]  /*4240*/  HADD2.F32 R60, -RZ, R16.reuse.H0_H0 ;  /* 0x20000010ff3c7230 */ /* 0x100fe40000004100 */
[C---:B------:R-:W-:Y:S01]  /*4250*/  FADD.FTZ R37, -R68.reuse, R37 ;  /* 0x0000002544257221 */ /* 0x040fe20000010100 */
[C---:B------:R-:W-:Y:S01]  /*4260*/  FADD.FTZ R38, -R68.reuse, R38 ;  /* 0x0000002644267221 */ /* 0x040fe20000010100 */
[C---:B------:R-:W-:Y:S01]  /*4270*/  FADD.FTZ R39, -R68.reuse, R39 ;  /* 0x0000002744277221 */ /* 0x040fe20000010100 */
[C---:B------:R-:W-:Y:S01]  /*4280*/  FADD.FTZ R40, -R68.reuse, R40 ;  /* 0x0000002844287221 */ /* 0x040fe20000010100 */
[C---:B------:R-:W-:Y:S01]  /*4290*/  FADD.FTZ R107, -R68.reuse, R79 ;  /* 0x0000004f446b7221 */ /* 0x040fe20000010100 */
[----:B------:R-:W-:Y:S01]  /*42a0*/  FADD.FTZ R89, -R68, R62 ;  /* 0x0000003e44597221 */ /* 0x000fe20000010100 */
[----:B------:R-:W-:-:S02]  /*42b0*/  HADD2.F32 R79, -RZ, R16.H1_H1 ;  /* 0x30000010ff4f7230 */ /* 0x000fc40000004100 */
[C---:B------:R-:W-:Y:S01]  /*42c0*/  FADD.FTZ R93, -R68.reuse, R64 ;  /* 0x00000040445d7221 */ /* 0x040fe20000010100 */
[C---:B------:R-:W-:Y:S01]  /*42d0*/  FADD.FTZ R97, -R68.reuse, R66 ;  /* 0x0000004244617221 */ /* 0x040fe20000010100 */
[----:B------:R-:W-:Y:S02]  /*42e0*/  HADD2.F32 R62, -RZ, R17.H0_H0 ;  /* 0x20000011ff3e7230 */ /* 0x000fe40000004100 */
[C---:B------:R-:W-:Y:S01]  /*42f0*/  FADD.FTZ R41, -R68.reuse, R41 ;  /* 0x0000002944297221 */ /* 0x040fe20000010100 */
[----:B------:R-:W-:Y:S02]  /*4300*/  HADD2.F32 R64, -RZ, R84.H1_H1 ;  /* 0x30000054ff407230 */ /* 0x000fe40000004100 */
[----:B------:R-:W-:Y:S01]  /*4310*/  FADD.FTZ R42, -R68, R42 ;  /* 0x0000002a442a7221 */ /* 0x000fe20000010100 */
[----:B------:R-:W-:Y:S02]  /*4320*/  HADD2.F32 R66, -RZ, R18.H0_H0 ;  /* 0x20000012ff427230 */ /* 0x000fe40000004100 */
[C---:B0-----:R-:W-:Y:S01]  /*4330*/  FMUL.FTZ R36, R58.reuse, R36 ;  /* 0x000000243a247220 */ /* 0x041fe20000410000 */
[C---:B------:R-:W-:Y:S01]  /*4340*/  FMUL.FTZ R37, R58.reuse, R37 ;  /* 0x000000253a257220 */ /* 0x040fe20000410000 */
[C---:B------:R-:W-:Y:S01]  /*4350*/  FMUL.FTZ R38, R58.reuse, R38 ;  /* 0x000000263a267220 */ /* 0x040fe20000410000 */
[----:B------:R-:W-:Y:S01]  /*4360*/  FMUL.FTZ R39, R58, R39 ;  /* 0x000000273a277220 */ /* 0x000fe20000410000 */
[----:B------:R-:W-:Y:S01]  /*4370*/  FFMA.FTZ R36, R109, R36, R60 ;  /* 0x000000246d247223 */ /* 0x000fe2000001003c */
[----:B------:R-:W-:-:S02]  /*4380*/  HADD2.F32 R60, -RZ, R85.H1_H1 ;  /* 0x30000055ff3c7230 */ /* 0x000fc40000004100 */
[----:B------:R-:W-:Y:S01]  /*4390*/  FMUL.FTZ R40, R58, R40 ;  /* 0x000000283a287220 */ /* 0x000fe20000410000 */
[----:B------:R-:W-:Y:S02]  /*43a0*/  HADD2.F32 R109, -RZ, R84.H0_H0 ;  /* 0x20000054ff6d7230 */ /* 0x000fe40000004100 */
[----:B------:R-:W-:Y:S01]  /*43b0*/  FADD.FTZ R43, -R68, R43 ;  /* 0x0000002b442b7221 */ /* 0x000fe20000010100 */
[----:B------:R-:W-:Y:S01]  /*43c0*/  FMUL.FTZ R41, R58, R41 ;  /* 0x000000293a297220 */ /* 0x000fe20000410000 */
[----:B------:R-:W-:Y:S01]  /*43d0*/  FFMA.FTZ R79, R60, R37, R79 ;  /* 0x000000253c4f7223 */ /* 0x000fe2000001004f */
[----:B------:R-:W-:Y:S01]  /*43e0*/  FFMA.FTZ R37, R64, R39, R111 ;  /* 0x0000002740257223 */ /* 0x000fe2000001006f */
[----:B------:R-:W-:Y:S01]  /*43f0*/  FFMA.FTZ R60, R109, R38, R62 ;  /* 0x000000266d3c7223 */ /* 0x000fe2000001003e */
[----:B------:R-:W-:Y:S01]  /*4400*/  FFMA.FTZ R38, R113, R40, R66 ;  /* 0x0000002871267223 */ /* 0x000fe20000010042 */
[----:B------:R-:W-:Y:S02]  /*4410*/  HADD2.F32 R62, -RZ, R83.H1_H1 ;  /* 0x30000053ff3e7230 */ /* 0x000fe40000004100 */
[----:B------:R-:W-:Y:S01]  /*4420*/  FADD.FTZ R44, -R68, R44 ;  /* 0x0000002c442c7221 */ /* 0x000fe20000010100 */
[----:B------:R-:W-:-:S02]  /*4430*/  HADD2.F32 R109, -RZ, R18.H1_H1 ;  /* 0x30000012ff6d7230 */ /* 0x000fc40000004100 */
[C---:B------:R-:W-:Y:S01]  /*4440*/  FMUL.FTZ R42, R58.reuse, R42 ;  /* 0x0000002a3a2a7220 */ /* 0x040fe20000410000 */
[--C-:B------:R-:W-:Y:S02]  /*4450*/  HADD2.F32 R111, -RZ, R82.reuse.H0_H0 ;  /* 0x20000052ff6f7230 */ /* 0x100fe40000004100 */
[----:B------:R-:W-:Y:S01]  /*4460*/  FMUL.FTZ R39, R58, R43 ;  /* 0x0000002b3a277220 */ /* 0x000fe20000410000 */
[--C-:B------:R-:W-:Y:S02]  /*4470*/  HADD2.F32 R64, -RZ, R19.reuse.H0_H0 ;  /* 0x20000013ff407230 */ /* 0x100fe40000004100 */
[C---:B------:R-:W-:Y:S01]  /*4480*/  FADD.FTZ R45, -R68.reuse, R45 ;  /* 0x0000002d442d7221 */ /* 0x040fe20000010100 */
[----:B------:R-:W-:Y:S02]  /*4490*/  HADD2.F32 R66, -RZ, R82.H1_H1 ;  /* 0x30000052ff427230 */ /* 0x000fe40000004100 */
[----:B------:R-:W-:Y:S01]  /*44a0*/  FADD.FTZ R46, -R68, R46 ;  /* 0x0000002e442e7221 */ /* 0x000fe20000010100 */
[----:B------:R-:W-:-:S02]  /*44b0*/  HADD2.F32 R113, -RZ, R19.H1_H1 ;  /* 0x30000013ff717230 */ /* 0x000fc40000004100 */
[----:B------:R-:W-:Y:S01]  /*44c0*/  FADD.FTZ R47, -R68, R47 ;  /* 0x0000002f442f7221 */ /* 0x000fe20000010100 */
[----:B------:R-:W-:Y:S01]  /*44d0*/  FFMA.FTZ R43, R62, R41, R109 ;  /* 0x000000293e2b7223 */ /* 0x000fe2000001006d */
[----:B------:R-:W-:Y:S01]  /*44e0*/  FMUL.FTZ R40, R58, R44 ;  /* 0x0000002c3a287220 */ /* 0x000fe20000410000 */
[----:B------:R-:W-:Y:S01]  /*44f0*/  FFMA.FTZ R62, R111, R42, R64 ;  /* 0x0000002a6f3e7223 */ /* 0x000fe20000010040 */
[----:B------:R-:W-:Y:S01]  /*4500*/  FFMA.FTZ R39, R66, R39, R113 ;  /* 0x0000002742277223 */ /* 0x000fe20000010071 */
[----:B------:R-:W-:Y:S02]  /*4510*/  HADD2.F32 R44, -RZ, R81.H1_H1 ;  /* 0x30000051ff2c7230 */ /* 0x000fe40000004100 */
[----:B------:R-:W-:Y:S01]  /*4520*/  FADD.FTZ R48, -R68, R48 ;  /* 0x0000003044307221 */ /* 0x000fe20000010100 */
[----:B------:R-:W-:Y:S02]  /*4530*/  HADD2.F32 R109, -RZ, R20.H1_H1 ;  /* 0x30000014ff6d7230 */ /* 0x000fe40000004100 */
[----:B------:R-:W-:Y:S01]  /*4540*/  FMUL.FTZ R45, R58, R45 ;  /* 0x0000002d3a2d7220 */ /* 0x000fe20000410000 */
[----:B------:R-:W-:-:S02]  /*4550*/  HADD2.F32 R111, -RZ, R80.H0_H0 ;  /* 0x20000050ff6f7230 */ /* 0x000fc40000004100 */
[C---:B------:R-:W-:Y:S01]  /*4560*/  FMUL.FTZ R46, R58.reuse, R46 ;  /* 0x0000002e3a2e7220 */ /* 0x040fe20000410000 */
[--C-:B------:R-:W-:Y:S02]  /*4570*/  HADD2.F32 R64, -RZ, R21.reuse.H0_H0 ;  /* 0x20000015ff407230 */ /* 0x100fe40000004100 */
[----:B------:R-:W-:Y:S01]  /*4580*/  FMUL.FTZ R41, R58, R47 ;  /* 0x0000002f3a297220 */ /* 0x000fe20000410000 */
[----:B------:R-:W-:Y:S02]  /*4590*/  HADD2.F32 R66, -RZ, R80.H1_H1 ;  /* 0x30000050ff427230 */ /* 0x000fe40000004100 */
[C---:B------:R-:W-:Y:S01]  /*45a0*/  FADD.FTZ R49, -R68.reuse, R49 ;  /* 0x0000003144317221 */ /* 0x040fe20000010100 */
[----:B------:R-:W-:Y:S02]  /*45b0*/  HADD2.F32 R113, -RZ, R21.H1_H1 ;  /* 0x30000015ff717230 */ /* 0x000fe40000004100 */
[C---:B------:R-:W-:Y:S01]  /*45c0*/  FADD.FTZ R50, -R68.reuse, R50 ;  /* 0x0000003244327221 */ /* 0x040fe20000010100 */
[C---:B------:R-:W-:Y:S01]  /*45d0*/  FADD.FTZ R51, -R68.reuse, R51 ;  /* 0x0000003344337221 */ /* 0x040fe20000010100 */
[----:B------:R-:W-:Y:S01]  /*45e0*/  FADD.FTZ R101, -R68, R74 ;  /* 0x0000004a44657221 */ /* 0x000fe20000010100 */
[----:B------:R-:W-:Y:S01]  /*45f0*/  FMUL.FTZ R42, R58, R48 ;  /* 0x000000303a2a7220 */ /* 0x000fe20000410000 */
[----:B------:R-:W-:Y:S01]  /*4600*/  FFMA.FTZ R45, R44, R45, R109 ;  /* 0x0000002d2c2d7223 */ /* 0x000fe2000001006d */
[----:B------:R-:W-:Y:S01]  /*4610*/  FFMA.FTZ R46, R111, R46, R64 ;  /* 0x0000002e6f2e7223 */ /* 0x000fe20000010040 */
[----:B------:R-:W-:Y:S01]  /*4620*/  FFMA.FTZ R41, R66, R41, R113 ;  /* 0x0000002942297223 */ /* 0x000fe20000010071 */
[----:B------:R-:W-:-:S02]  /*4630*/  HADD2.F32 R48, -RZ, R15.H1_H1 ;  /* 0x3000000fff307230 */ /* 0x000fc40000004100 */
[----:B------:R-:W-:Y:S01]  /*4640*/  FADD.FTZ R52, -R68, R52 ;  /* 0x0000003444347221 */ /* 0x000fe20000010100 */
[----:B------:R-:W-:Y:S02]  /*4650*/  HADD2.F32 R109, -RZ, R22.H1_H1 ;  /* 0x30000016ff6d7230 */ /* 0x000fe40000004100 */
[C---:B------:R-:W-:Y:S01]  /*4660*/  FMUL.FTZ R47, R58.reuse, R49 ;  /* 0x000000313a2f7220 */ /* 0x040fe20000410000 */
[--C-:B------:R-:W-:Y:S02]  /*4670*/  HADD2.F32 R111, -RZ, R0.reuse.H0_H0 ;  /* 0x20000000ff6f7230 */ /* 0x100fe40000004100 */
[C---:B------:R-:W-:Y:S01]  /*4680*/  FMUL.FTZ R50, R58.reuse, R50 ;  /* 0x000000323a327220 */ /* 0x040fe20000410000 */
[----:B------:R-:W-:Y:S02]  /*4690*/  HADD2.F32 R64, -RZ, R23.H0_H0 ;  /* 0x20000017ff407230 */ /* 0x000fe40000004100 */
[----:B------:R-:W-:Y:S01]  /*46a0*/  FMUL.FTZ R51, R58, R51 ;  /* 0x000000333a337220 */ /* 0x000fe20000410000 */
[----:B------:R-:W-:-:S02]  /*46b0*/  HADD2.F32 R74, -RZ, R0.H1_H1 ;  /* 0x30000000ff4a7230 */ /* 0x000fc40000004100 */
[C---:B------:R-:W-:Y:S01]  /*46c0*/  FADD.FTZ R54, -R68.reuse, R54 ;  /* 0x0000003644367221 */ /* 0x040fe20000010100 */
[----:B------:R-:W-:Y:S02]  /*46d0*/  HADD2.F32 R113, -RZ, R23.H1_H1 ;  /* 0x30000017ff717230 */ /* 0x000fe40000004100 */
[C---:B------:R-:W-:Y:S01]  /*46e0*/  FADD.FTZ R55, -R68.reuse, R55 ;  /* 0x0000003744377221 */ /* 0x040fe20000010100 */
[C---:B------:R-:W-:Y:S01]  /*46f0*/  FADD.FTZ R56, -R68.reuse, R56 ;  /* 0x0000003844387221 */ /* 0x040fe20000010100 */
[C---:B------:R-:W-:Y:S01]  /*4700*/  FADD.FTZ R53, -R68.reuse, R53 ;  /* 0x0000003544357221 */ /* 0x040fe20000010100 */
[----:B------:R-:W-:Y:S01]  /*4710*/  FADD.FTZ R99, -R68, R72 ;  /* 0x0000004844637221 */ /* 0x000fe20000010100 */
[----:B------:R-:W-:Y:S01]  /*4720*/  FMUL.FTZ R44, R58, R52 ;  /* 0x000000343a2c7220 */ /* 0x000fe20000410000 */
[----:B------:R-:W-:Y:S01]  /*4730*/  FFMA.FTZ R47, R48, R47, R109 ;  /* 0x0000002f302f7223 */ /* 0x000fe2000001006d */
[----:B------:R-:W-:Y:S01]  /*4740*/  FFMA.FTZ R111, R111, R50, R64 ;  /* 0x000000326f6f7223 */ /* 0x000fe20000010040 */
[----:B------:R-:W-:Y:S01]  /*4750*/  FFMA.FTZ R74, R74, R51, R113 ;  /* 0x000000334a4a7223 */ /* 0x000fe20000010071 */
[----:B------:R-:W-:-:S02]  /*4760*/  HADD2.F32 R109, -RZ, R3.H0_H0 ;  /* 0x20000003ff6d7230 */ /* 0x000fc40000004100 */
[C---:B------:R-:W-:Y:S01]  /*4770*/  FMUL.FTZ R54, R58.reuse, R54 ;  /* 0x000000363a367220 */ /* 0x040fe20000410000 */
[----:B------:R-:W-:Y:S02]  /*4780*/  HADD2.F32 R50, -RZ, R25.H0_H0 ;  /* 0x20000019ff327230 */ /* 0x000fe40000004100 */
[C---:B------:R-:W-:Y:S01]  /*4790*/  FMUL.FTZ R70, R58.reuse, R55 ;  /* 0x000000373a467220 */ /* 0x040fe20000410000 */
[----:B------:R-:W-:Y:S02]  /*47a0*/  HADD2.F32 R51, -RZ, R3.H1_H1 ;  /* 0x30000003ff337230 */ /* 0x000fe40000004100 */
[C---:B------:R-:W-:Y:S01]  /*47b0*/  FMUL.FTZ R56, R58.reuse, R56 ;  /* 0x000000383a387220 */ /* 0x040fe20000410000 */
[----:B------:R-:W-:Y:S02]  /*47c0*/  HADD2.F32 R52, -RZ, R25.H1_H1 ;  /* 0x30000019ff347230 */ /* 0x000fe40000004100 */
[----:B------:R-:W-:Y:S01]  /*47d0*/  FMUL.FTZ R53, R58, R53 ;  /* 0x000000353a357220 */ /* 0x000fe20000410000 */
[----:B------:R-:W-:-:S02]  /*47e0*/  HADD2.F32 R113, -RZ, R4.H0_H0 ;  /* 0x20000004ff717230 */ /* 0x000fc40000004100 */
[C---:B------:R-:W-:Y:S01]  /*47f0*/  FADD.FTZ R59, -R68.reuse, R59 ;  /* 0x0000003b443b7221 */ /* 0x040fe20000010100 */
[----:B------:R-:W-:Y:S02]  /*4800*/  HADD2.F32 R72, -RZ, R26.H0_H0 ;  /* 0x2000001aff487230 */ /* 0x000fe40000004100 */
[----:B------:R-:W-:Y:S01]  /*4810*/  FFMA.FTZ R109, R109, R54, R50 ;  /* 0x000000366d6d7223 */ /* 0x000fe20000010032 */
[----:B------:R-:W-:Y:S02]  /*4820*/  HADD2.F32 R48, -RZ, R2.H1_H1 ;  /* 0x30000002ff307230 */ /* 0x000fe40000004100 */
[----:B------:R-:W-:Y:S01]  /*4830*/  FFMA.FTZ R70, R51, R70, R52 ;  /* 0x0000004633467223 */ /* 0x000fe20000010034 */
[----:B------:R-:W-:Y:S02]  /*4840*/  HADD2.F32 R49, -RZ, R24.H1_H1 ;  /* 0x30000018ff317230 */ /* 0x000fe40000004100 */
[----:B------:R-:W-:Y:S01]  /*4850*/  FFMA.FTZ R72, R113, R56, R72 ;  /* 0x0000003871487223 */ /* 0x000fe20000010048 */
[----:B------:R-:W-:Y:S01]  /*4860*/  FADD.FTZ R57, -R68, R57 ;  /* 0x0000003944397221 */ /* 0x000fe20000010100 */
[----:B------:R-:W-:-:S02]  /*4870*/  HADD2.F32 R94, -RZ, R5.H0_H0 ;  /* 0x20000005ff5e7230 */ /* 0x000fc40000004100 */
[----:B------:R-:W-:Y:S01]  /*4880*/  FMUL.FTZ R69, R58, R69 ;  /* 0x000000453a457220 */ /* 0x000fe20000410000 */
[----:B------:R-:W-:Y:S01]  /*4890*/  FFMA.FTZ R55, R48, R53, R49 ;  /* 0x0000003530377223 */ /* 0x000fe20000010031 */
[----:B------:R-:W-:Y:S02]  /*48a0*/  HADD2.F32 R51, -RZ, R27.H0_H0 ;  /* 0x2000001bff337230 */ /* 0x000fe40000004100 */
        /* <DEDUP_REMOVED lines=8> */
[----:B------:R-:W-:Y:S01]  /*4930*/  FFMA.FTZ R94, R94, R69, R51 ;  /* 0x000000455e5e7223 */ /* 0x000fe20000010033 */
[----:B------:R-:W-:Y:S02]  /*4940*/  HADD2.F32 R48, -RZ, R4.H1_H1 ;  /* 0x30000004ff307230 */ /* 0x000fe40000004100 */
[----:B------:R-:W-:Y:S01]  /*4950*/  FFMA.FTZ R113, R50, R59, R113 ;  /* 0x0000003b32717223 */ /* 0x000fe20000010071 */
[----:B------:R-:W-:Y:S02]  /*4960*/  HADD2.F32 R49, -RZ, R26.H1_H1 ;  /* 0x3000001aff317230 */ /* 0x000fe40000004100 */
[C---:B------:R-:W-:Y:S01]  /*4970*/  FADD.FTZ R61, -R68.reuse, R61 ;  /* 0x0000003d443d7221 */ /* 0x040fe20000010100 */
[----:B------:R-:W-:Y:S01]  /*4980*/  FADD.FTZ R103, -R68, R76 ;  /* 0x0000004c44677221 */ /* 0x000fe20000010100 */
[----:B------:R-:W-:Y:S01]  /*4990*/  FFMA.FTZ R54, R53, R54, R52 ;  /* 0x0000003635367223 */ /* 0x000fe20000010034 */
[----:B------:R-:W-:-:S02]  /*49a0*/  HADD2.F32 R51, -RZ, R7.H0_H0 ;  /* 0x20000007ff337230 */ /* 0x000fc40000004100 */
[----:B------:R-:W-:Y:S01]  /*49b0*/  FMUL.FTZ R76, R58, R89 ;  /* 0x000000593a4c7220 */ /* 0x000fe20000410000 */
[----:B------:R-:W-:Y:S02]  /*49c0*/  HADD2.F32 R50, -RZ, R29.H0_H0 ;  /* 0x2000001dff327230 */ /* 0x000fe40000004100 */
[----:B------:R-:W-:Y:S01]  /*49d0*/  FFMA.FTZ R71, R48, R57, R49 ;  /* 0x0000003930477223 */ /* 0x000fe20000010031 */
[----:B------:R-:W-:Y:S02]  /*49e0*/  HADD2.F32 R52, -RZ, R7.H1_H1 ;  /* 0x30000007ff347230 */ /* 0x000fe40000004100 */
[----:B------:R-:W-:Y:S01]  /*49f0*/  FMUL.FTZ R63, R58, R63 ;  /* 0x0000003f3a3f7220 */ /* 0x000fe20000410000 */
[----:B------:R-:W-:Y:S02]  /*4a00*/  HADD2.F32 R53, -RZ, R29.H1_H1 ;  /* 0x3000001dff357230 */ /* 0x000fe40000004100 */
[----:B------:R-:W-:Y:S01]  /*4a10*/  FADD.FTZ R67, -R68, R67 ;  /* 0x0000004344437221 */ /* 0x000fe20000010100 */
[----:B------:R-:W-:-:S02]  /*4a20*/  HADD2.F32 R48, -RZ, R6.H1_H1 ;  /* 0x30000006ff307230 */ /* 0x000fc40000004100 */
[----:B------:R-:W-:Y:S01]  /*4a30*/  FMUL.FTZ R59, R58, R61 ;  /* 0x0000003d3a3b7220 */ /* 0x000fe20000410000 */
[----:B------:R-:W-:Y:S02]  /*4a40*/  HADD2.F32 R49, -RZ, R28.H1_H1 ;  /* 0x3000001cff317230 */ /* 0x000fe40000004100 */
[----:B------:R-:W-:Y:S01]  /*4a50*/  FFMA.FTZ R76, R51, R76, R50 ;  /* 0x0000004c334c7223 */ /* 0x000fe20000010032 */
[----:B------:R-:W-:Y:S01]  /*4a60*/  FADD.FTZ R65, -R68, R65 ;  /* 0x0000004144417221 */ /* 0x000fe20000010100 */
[----:B------:R-:W-:Y:S01]  /*4a70*/  FFMA.FTZ R63, R52, R63, R53 ;  /* 0x0000003f343f7223 */ /* 0x000fe20000010035 */
[----:B------:R-:W-:Y:S02]  /*4a80*/  HADD2.F32 R50, -RZ, R9.H1_H1 ;  /* 0x30000009ff327230 */ /* 0x000fe40000004100 */
[----:B------:R-:W-:Y:S01]  /*4a90*/  FADD.FTZ R105, -R68, R78 ;  /* 0x0000004e44697221 */ /* 0x000fe20000010100 */
[----:B------:R-:W-:Y:S02]  /*4aa0*/  HADD2.F32 R51, -RZ, R31.H1_H1 ;  /* 0x3000001fff337230 */ /* 0x000fe40000004100 */
[----:B------:R-:W-:Y:S01]  /*4ab0*/  FMUL.FTZ R67, R58, R67 ;  /* 0x000000433a437220 */ /* 0x000fe20000410000 */
[----:B------:R-:W-:-:S02]  /*4ac0*/  HADD2.F32 R52, -RZ, R10.H0_H0 ;  /* 0x2000000aff347230 */ /* 0x000fc40000004100 */
[----:B------:R-:W-:Y:S01]  /*4ad0*/  FMUL.FTZ R78, R58, R93 ;  /* 0x0000005d3a4e7220 */ /* 0x000fe20000410000 */
[----:B------:R-:W-:Y:S02]  /*4ae0*/  HADD2.F32 R53, -RZ, R32.H0_H0 ;  /* 0x20000020ff357230 */ /* 0x000fe40000004100 */
[----:B------:R-:W-:Y:S01]  /*4af0*/  FFMA.FTZ R59, R48, R59, R49 ;  /* 0x0000003b303b7223 */ /* 0x000fe20000010031 */
[C---:B------:R-:W-:Y:S01]  /*4b00*/  FMUL.FTZ R61, R58.reuse, R99 ;  /* 0x000000633a3d7220 */ /* 0x040fe20000410000 */
[----:B------:R-:W-:Y:S02]  /*4b10*/  HADD2.F32 R48, -RZ, R8.H1_H1 ;  /* 0x30000008ff307230 */ /* 0x000fe40000004100 */
[C---:B------:R-:W-:Y:S01]  /*4b20*/  FMUL.FTZ R65, R58.reuse, R65 ;  /* 0x000000413a417220 */ /* 0x040fe20000410000 */
[----:B------:R-:W-:Y:S02]  /*4b30*/  HADD2.F32 R93, -RZ, R30.H1_H1 ;  /* 0x3000001eff5d7230 */ /* 0x000fe40000004100 */
[----:B------:R-:W-:Y:S01]  /*4b40*/  FMUL.FTZ R97, R58, R97 ;  /* 0x000000613a617220 */ /* 0x000fe20000410000 */
[----:B------:R-:W-:-:S02]  /*4b50*/  HADD2.F32 R100, -RZ, R9.H0_H0 ;  /* 0x20000009ff647230 */ /* 0x000fc40000004100 */
[----:B------:R-:W-:Y:S01]  /*4b60*/  FFMA.FTZ R99, R50, R67, R51 ;  /* 0x0000004332637223 */ /* 0x000fe20000010033 */
[----:B------:R-:W-:Y:S02]  /*4b70*/  HADD2.F32 R49, -RZ, R31.H0_H0 ;  /* 0x2000001fff317230 */ /* 0x000fe40000004100 */
[----:B------:R-:W-:Y:S01]  /*4b80*/  FFMA.FTZ R61, R52, R61, R53 ;  /* 0x0000003d343d7223 */ /* 0x000fe20000010035 */
[----:B------:R-:W0:Y:S01]  /*4b90*/  @!P1 LDC.64 R50, c[0x0][0x3c0] ;  /* 0x0000f000ff329b82 */ /* 0x000e220000000a00 */
[----:B------:R-:W-:Y:S01]  /*4ba0*/  FFMA.FTZ R93, R48, R65, R93 ;  /* 0x00000041305d7223 */ /* 0x000fe2000001005d */
[----:B------:R-:W-:Y:S01]  /*4bb0*/  FADD.FTZ R75, -R68, R75 ;  /* 0x0000004b444b7221 */ /* 0x000fe20000010100 */
[----:B------:R-:W-:Y:S01]  /*4bc0*/  FFMA.FTZ R100, R100, R97, R49 ;  /* 0x0000006164647223 */ /* 0x000fe20000010031 */
[C---:B------:R-:W-:Y:S01]  /*4bd0*/  FADD.FTZ R73, -R68.reuse, R73 ;  /* 0x0000004944497221 */ /* 0x040fe20000010100 */
[----:B------:R-:W-:Y:S01]  /*4be0*/  FADD.FTZ R77, -R68, R77 ;  /* 0x0000004d444d7221 */ /* 0x000fe20000010100 */
[----:B------:R-:W-:-:S02]  /*4bf0*/  HADD2.F32 R115, -RZ, R81.H0_H0 ;  /* 0x20000051ff737230 */ /* 0x000fc40000004100 */
[----:B------:R-:W-:Y:S01]  /*4c00*/  FMUL.FTZ R75, R58, R75 ;  /* 0x0000004b3a4b7220 */ /* 0x000fe20000410000 */
[----:B------:R-:W1:Y:S01]  /*4c10*/  @!P1 LDC.64 R52, c[0x0][0x3c8] ;  /* 0x0000f200ff349b82 */ /* 0x000e620000000a00 */
[----:B------:R-:W-:Y:S01]  /*4c20*/  HADD2.F32 R68, -RZ, R20.H0_H0 ;  /* 0x20000014ff447230 */ /* 0x000fe20000004100 */
[----:B------:R-:W-:Y:S01]  /*4c30*/  F2FP.F16.F32.PACK_AB R38, R43, R38 ;  /* 0x000000262b26723e */ /* 0x000fe200000000ff */
[----:B------:R-:W-:Y:S01]  /*4c40*/  HADD2.F32 R98, -RZ, R11.H1_H1 ;  /* 0x3000000bff627230 */ /* 0x000fe20000004100 */
[----:B------:R-:W-:Y:S01]  /*4c50*/  F2FP.F16.F32.PACK_AB R43, R74, R111 ;  /* 0x0000006f4a2b723e */ /* 0x000fe200000000ff */
[----:B------:R-:W-:Y:S02]  /*4c60*/  HADD2.F32 R67, -RZ, R33.H1_H1 ;  /* 0x30000021ff437230 */ /* 0x000fe40000004100 */
[----:B------:R-:W-:Y:S01]  /*4c70*/  FFMA.FTZ R40, R115, R40, R68 ;  /* 0x0000002873287223 */ /* 0x000fe20000010044 */
[----:B------:R-:W-:Y:S01]  /*4c80*/  HADD2.F32 R57, -RZ, R8.H0_H0 ;  /* 0x20000008ff397230 */ /* 0x000fe20000004100 */
[----:B------:R-:W2:Y:S01]  /*4c90*/  LDC.64 R48, c[0x0][0x428] ;  /* 0x00010a00ff307b82 */ /* 0x000ea20000000a00 */
[----:B------:R-:W-:-:S02]  /*4ca0*/  HADD2.F32 R56, -RZ, R30.H0_H0 ;  /* 0x2000001eff387230 */ /* 0x000fc40000004100 */
[----:B------:R-:W-:Y:S01]  /*4cb0*/  FFMA.FTZ R98, R98, R75, R67 ;  /* 0x0000004b62627223 */ /* 0x000fe20000010043 */
[----:B------:R-:W-:Y:S02]  /*4cc0*/  HADD2.F32 R115, -RZ, R15.H0_H0 ;  /* 0x2000000fff737230 */ /* 0x000fe40000004100 */
[C---:B------:R-:W-:Y:S01]  /*4cd0*/  FMUL.FTZ R73, R58.reuse, R73 ;  /* 0x000000493a497220 */ /* 0x040fe20000410000 */
[----:B------:R-:W-:Y:S02]  /*4ce0*/  HADD2.F32 R68, -RZ, R22.H0_H0 ;  /* 0x20000016ff447230 */ /* 0x000fe40000004100 */
[----:B------:R-:W-:Y:S01]  /*4cf0*/  FFMA.FTZ R78, R57, R78, R56 ;  /* 0x0000004e394e7223 */ /* 0x000fe20000010038 */
[----:B------:R-:W-:Y:S01]  /*4d00*/  HADD2.F32 R96, -RZ, R10.H1_H1 ;  /* 0x3000000aff607230 */ /* 0x000fe20000004100 */
[----:B------:R-:W3:Y:S01]  /*4d10*/  LDC.64 R74, c[0x0][0x380] ;  /* 0x0000e000ff4a7b82 */ /* 0x000ee20000000a00 */
[----:B------:R-:W-:Y:S02]  /*4d20*/  HADD2.F32 R57, -RZ, R32.H1_H1 ;  /* 0x30000020ff397230 */ /* 0x000fe40000004100 */
        /* <DEDUP_REMOVED lines=14> */
[----:B------:R-:W-:Y:S01]  /*4e10*/  FMUL.FTZ R107, R58, R107 ;  /* 0x0000006b3a6b7220 */ /* 0x000fe20000410000 */
[----:B------:R-:W-:Y:S02]  /*4e20*/  HADD2.F32 R69, -RZ, R34.H0_H0 ;  /* 0x20000022ff457230 */ /* 0x000fe40000004100 */
[----:B------:R-:W-:Y:S01]  /*4e30*/  FFMA.FTZ R44, R115, R44, R66 ;  /* 0x0000002c732c7223 */ /* 0x000fe20000010042 */
[----:B------:R-:W-:-:S02]  /*4e40*/  HADD2.F32 R56, -RZ, R13.H0_H0 ;  /* 0x2000000dff387230 */ /* 0x000fc40000004100 */
[----:B------:R-:W-:Y:S01]  /*4e50*/  FFMA.FTZ R102, R102, R77, R57 ;  /* 0x0000004d66667223 */ /* 0x000fe20000010039 */
[----:B------:R-:W-:Y:S02]  /*4e60*/  HADD2.F32 R65, -RZ, R35.H0_H0 ;  /* 0x20000023ff417230 */ /* 0x000fe40000004100 */
[----:B------:R-:W-:Y:S01]  /*4e70*/  FFMA.FTZ R97, R64, R97, R69 ;  /* 0x0000006140617223 */ /* 0x000fe20000010045 */
[----:B------:R-:W-:Y:S01]  /*4e80*/  HADD2.F32 R104, -RZ, R13.H1_H1 ;  /* 0x3000000dff687230 */ /* 0x000fe20000004100 */
[----:B------:R-:W-:Y:S01]  /*4e90*/  F2FP.F16.F32.PACK_AB R39, R39, R62 ;  /* 0x0000003e2727723e */ /* 0x000fe200000000ff */
[----:B------:R-:W-:Y:S02]  /*4ea0*/  HADD2.F32 R67, -RZ, R35.H1_H1 ;  /* 0x30000023ff437230 */ /* 0x000fe40000004100 */
        /* <DEDUP_REMOVED lines=21> */
[----:B0-----:R-:W-:-:S02]  /*5000*/  F2FP.F16.F32.PACK_AB R51, R99, R100 ;  /* 0x000000646333723e */ /* 0x001fc400000000ff */
[----:B------:R-:W-:Y:S01]  /*5010*/  F2FP.F16.F32.PACK_AB R50, R93, R78 ;  /* 0x0000004e5d32723e */ /* 0x000fe200000000ff */
[----:B------:R-:W-:Y:S01]  /*5020*/  IMAD.WIDE.U32 R68, R95, 0x10, R48 ;  /* 0x000000105f447825 */ /* 0x000fe200078e0030 */
[----:B------:R-:W-:Y:S01]  /*5030*/  F2FP.F16.F32.PACK_AB R49, R63, R76 ;  /* 0x0000004c3f31723e */ /* 0x000fe200000000ff */
[----:B------:R2:W-:Y:S01]  /*5040*/  STG.E.128 desc[UR6][R64.64], R44 ;  /* 0x0000002c40007986 */ /* 0x0005e2000c101d06 */
[----:B------:R-:W-:Y:S02]  /*5050*/  F2FP.F16.F32.PACK_AB R48, R59, R54 ;  /* 0x000000363b30723e */ /* 0x000fe400000000ff */
[----:B------:R-:W-:Y:S02]  /*5060*/  F2FP.F16.F32.PACK_AB R55, R104, R77 ;  /* 0x0000004d6837723e */ /* 0x000fe400000000ff */
[----:B------:R-:W-:Y:S01]  /*5070*/  F2FP.F16.F32.PACK_AB R54, R102, R97 ;  /* 0x000000616636723e */ /* 0x000fe200000000ff */
[----:B------:R2:W-:Y:S01]  /*5080*/  STG.E.128 desc[UR6][R66.64], R48 ;  /* 0x0000003042007986 */ /* 0x0005e2000c101d06 */
[----:B-1----:R-:W-:-:S02]  /*5090*/  F2FP.F16.F32.PACK_AB R53, R98, R73 ;  /* 0x000000496235723e */ /* 0x002fc400000000ff */
[----:B------:R-:W-:Y:S02]  /*50a0*/  F2FP.F16.F32.PACK_AB R52, R96, R61 ;  /* 0x0000003d6034723e */ /* 0x000fe400000000ff */
[----:B---3--:R-:W-:-:S03]  /*50b0*/  LEA R14, R74, R14, 0x2 ;  /* 0x0000000e4a0e7211 */ /* 0x008fc600078e10ff */
[----:B------:R2:W-:Y:S01]  /*50c0*/  STG.E.128 desc[UR6][R68.64], R52 ;  /* 0x0000003444007986 */ /* 0x0005e2000c101d06 */
[----:B------:R-:W-:-:S13]  /*50d0*/  ISETP.GE.AND P0, PT, R14, R75, PT ;  /* 0x0000004b0e00720c */ /* 0x000fda0003f06270 */
[----:B------:R-:W-:Y:S05]  /*50e0*/  @!P0 BRA `(.L_x_27252) ;  /* 0xffffffd800488947 */ /* 0x000fea000383ffff */
[----:B------:R-:W-:Y:S05]  /*50f0*/  EXIT ;  /* 0x000000000000794d */ /* 0x000fea0003800000 */
.L_x_27239:
[----:B------:R-:W-:Y:S01]  /*5100*/  HFMA2 R69, -RZ, RZ, 0, 5.9604644775390625e-08 ;  /* 0x00000001ff457431 */ /* 0x000fe200000001ff */
[----:B------:R-:W-:Y:S01]  /*5110*/  BSSY B0, `(.L_x_27253) ;  /* 0x0000006000007945 */ /* 0x000fe20003800000 */
[----:B------:R-:W-:Y:S02]  /*5120*/  MOV R68, 0x1f ;  /* 0x0000001f00447802 */ /* 0x000fe40000000f00 */
[----:B------:R-:W-:-:S07]  /*5130*/  MOV R71, 0xffffffff ;  /* 0xffffffff00477802 */ /* 0x000fce0000000f00 */
[----:B0-----:R-:W-:Y:S05]  /*5140*/  WARPSYNC.COLLECTIVE R71, `(.L_x_27254) ;  /* 0x0000000047087348 */ /* 0x001fea0003c00000 */
[----:B------:R1:W2:Y:S02]  /*5150*/  SHFL.BFLY P0, R89, R70, R69, R68 ;  /* 0x0c00004546597389 */ /* 0x0002a40000000044 */
[----:B012---:R-:W-:Y:S05]  /*5160*/  ENDCOLLECTIVE ;  /* 0x000000000000791b */ /* 0x007fea0003800000 */
.L_x_27254:
[----:B------:R-:W-:Y:S05]  /*5170*/  BSYNC B0 ;  /* 0x0000000000007941 */ /* 0x000fea0003800000 */
.L_x_27253:
        /* <DEDUP_REMOVED lines=8> */
.L_x_27255:
[----:B------:R-:W-:Y:S02]  /*5200*/  HFMA2 R69, -RZ, RZ, 0, 2.384185791015625e-07 ;  /* 0x00000004ff457431 */ /* 0x000fe400000001ff */
[----:B------:R-:W-:-:S05]  /*5210*/  FADD.FTZ R94, R70, R89 ;  /* 0x00000059465e7221 */ /* 0x000fca0000010000 */
[----:B------:R-:W-:-:S07]  /*5220*/  MOV R70, R94 ;  /* 0x0000005e00467202 */ /* 0x000fce0000000f00 */
[----:B------:R-:W-:Y:S05]  /*5230*/  WARPSYNC.COLLECTIVE R71, `(.L_x_27256) ;  /* 0x0000000047087348 */ /* 0x000fea0003c00000 */
[----:B------:R0:W1:Y:S02]  /*5240*/  SHFL.BFLY P0, R89, R70, R69, R68 ;  /* 0x0c00004546597389 */ /* 0x0000640000000044 */
[----:B01----:R-:W-:Y:S05]  /*5250*/  ENDCOLLECTIVE ;  /* 0x000000000000791b */ /* 0x003fea0003800000 */
.L_x_27256:
[----:B------:R-:W-:Y:S02]  /*5260*/  HFMA2 R69, -RZ, RZ, 0, 4.76837158203125e-07 ;  /* 0x00000008ff457431 */ /* 0x000fe400000001ff */
[----:B------:R-:W-:-:S05]  /*5270*/  FADD.FTZ R96, R94, R89 ;  /* 0x000000595e607221 */ /* 0x000fca0000010000 */
[----:B------:R-:W-:-:S07]  /*5280*/  MOV R70, R96 ;  /* 0x0000006000467202 */ /* 0x000fce0000000f00 */
[----:B------:R-:W-:Y:S05]  /*5290*/  WARPSYNC.COLLECTIVE R71, `(.L_x_27257) ;  /* 0x0000000047087348 */ /* 0x000fea0003c00000 */
[----:B------:R0:W1:Y:S02]  /*52a0*/  SHFL.BFLY P0, R89, R70, R69, R68 ;  /* 0x0c00004546597389 */ /* 0x0000640000000044 */
[----:B01----:R-:W-:Y:S05]  /*52b0*/  ENDCOLLECTIVE ;  /* 0x000000000000791b */ /* 0x003fea0003800000 */
.L_x_27257:
[----:B------:R-:W-:Y:S02]  /*52c0*/  HFMA2 R69, -RZ, RZ, 0, 9.5367431640625e-07 ;  /* 0x00000010ff457431 */ /* 0x000fe400000001ff */
[----:B------:R-:W-:-:S05]  /*52d0*/  FADD.FTZ R97, R96, R89 ;  /* 0x0000005960617221 */ /* 0x000fca0000010000 */
[----:B------:R-:W-:-:S07]  /*52e0*/  MOV R70, R97 ;  /* 0x0000006100467202 */ /* 0x000fce0000000f00 */
[----:B------:R-:W-:Y:S05]  /*52f0*/  WARPSYNC.COLLECTIVE R71, `(.L_x_27258) ;  /* 0x0000000047087348 */ /* 0x000fea0003c00000 */
[----:B------:R0:W1:Y:S02]  /*5300*/  SHFL.BFLY P0, R89, R70, R69, R68 ;  /* 0x0c00004546597389 */ /* 0x0000640000000044 */
[----:B01----:R-:W-:Y:S05]  /*5310*/  ENDCOLLECTIVE ;  /* 0x000000000000791b */ /* 0x003fea0003800000 */
.L_x_27258:
[----:B------:R-:W-:Y:S01]  /*5320*/  MOV R69, 0x1 ;  /* 0x0000000100457802 */ /* 0x000fe20000000f00 */
[----:B------:R-:W-:-:S04]  /*5330*/  FADD.FTZ R92, R97, R89 ;  /* 0x00000059615c7221 */ /* 0x000fc80000010000 */
[----:B------:R-:W-:-:S04]  /*5340*/  FMUL.FTZ R92, R92, R93 ;  /* 0x0000005d5c5c7220 */ /* 0x000fc80000410000 */
[C---:B------:R-:W-:Y:S01]  /*5350*/  FADD.FTZ R89, -R92.reuse, R36 ;  /* 0x000000245c597221 */ /* 0x040fe20000010100 */
[C---:B------:R-:W-:Y:S01]  /*5360*/  FADD.FTZ R94, -R92.reuse, R37 ;  /* 0x000000255c5e7221 */ /* 0x040fe20000010100 */
[C---:B------:R-:W-:Y:S01]  /*5370*/  FADD.FTZ R96, -R92.reuse, R38 ;  /* 0x000000265c607221 */ /* 0x040fe20000010100 */
[C---:B------:R-:W-:Y:S01]  /*5380*/  FADD.FTZ R68, -R92.reuse, R40 ;  /* 0x000000285c447221 */ /* 0x040fe20000010100 */
[----:B------:R-:W-:Y:S01]  /*5390*/  FFMA.FTZ R89, R89, R89, RZ ;  /* 0x0000005959597223 */ /* 0x000fe200000100ff */
[----:B------:R-:W-:-:S03]  /*53a0*/  FADD.FTZ R70, -R92, R41 ;  /* 0x000000295c467221 */ /* 0x000fc60000010100 */
[----:B------:R-:W-:Y:S01]  /*53b0*/  FFMA.FTZ R89, R94, R94, R89 ;  /* 0x0000005e5e597223 */ /* 0x000fe20000010059 */
[----:B------:R-:W-:-:S03]  /*53c0*/  FADD.FTZ R94, -R92, R39 ;  /* 0x000000275c5e7221 */ /* 0x000fc60000010100 */
[----:B------:R-:W-:-:S04]  /*53d0*/  FFMA.FTZ R89, R96, R96, R89 ;  /* 0x0000006060597223 */ /* 0x000fc80000010059 */
        /* <DEDUP_REMOVED lines=70> */
[----:B------:R-:W-:-:S03]  /*5840*/  HFMA2 R68, -RZ, RZ, 0, 1.847743988037109375e-06 ;  /* 0x0000001fff447431 */ /* 0x000fc600000001ff */
[----:B------:R-:W-:-:S07]  /*5850*/  FFMA.FTZ R70, R70, R70, R89 ;  /* 0x0000004646467223 */ /* 0x000fce0000010059 */
[----:B------:R-:W-:Y:S05]  /*5860*/  WARPSYNC.COLLECTIVE R71, `(.L_x_27259) ;  /* 0x0000000047087348 */ /* 0x000fea0003c00000 */
[----:B------:R0:W1:Y:S02]  /*5870*/  SHFL.BFLY P0, R89, R70, R69, R68 ;  /* 0x0c00004546597389 */ /* 0x0000640000000044 */
[----:B01----:R-:W-:Y:S05]  /*5880*/  ENDCOLLECTIVE ;  /* 0x000000000000791b */ /* 0x003fea0003800000 */
.L_x_27259:
[----:B------:R-:W-:Y:S02]  /*5890*/  HFMA2 R69, -RZ, RZ, 0, 1.1920928955078125e-07 ;  /* 0x00000002ff457431 */ /* 0x000fe400000001ff */
[----:B------:R-:W-:-:S05]  /*58a0*/  FADD.FTZ R94, R70, R89 ;  /* 0x00000059465e7221 */ /* 0x000fca0000010000 */
[----:B------:R-:W-:-:S07]  /*58b0*/  MOV R70, R94 ;  /* 0x0000005e00467202 */ /* 0x000fce0000000f00 */
[----:B------:R-:W-:Y:S05]  /*58c0*/  WARPSYNC.COLLECTIVE R71, `(.L_x_27260) ;  /* 0x0000000047087348 */ /* 0x000fea0003c00000 */
[----:B------:R0:W1:Y:S02]  /*58d0*/  SHFL.BFLY P0, R89, R70, R69, R68 ;  /* 0x0c00004546597389 */ /* 0x0000640000000044 */
[----:B01----:R-:W-:Y:S05]  /*58e0*/  ENDCOLLECTIVE ;  /* 0x000000000000791b */ /* 0x003fea0003800000 */
.L_x_27260:
[----:B------:R-:W-:Y:S02]  /*58f0*/  HFMA2 R69, -RZ, RZ, 0, 2.384185791015625e-07 ;  /* 0x00000004ff457431 */ /* 0x000fe400000001ff */
[----:B------:R-:W-:-:S05]  /*5900*/  FADD.FTZ R96, R94, R89 ;  /* 0x000000595e607221 */ /* 0x000fca0000010000 */
[----:B------:R-:W-:-:S07]  /*5910*/  MOV R70, R96 ;  /* 0x0000006000467202 */ /* 0x000fce0000000f00 */
[----:B------:R-:W-:Y:S05]  /*5920*/  WARPSYNC.COLLECTIVE R71, `(.L_x_27261) ;  /* 0x0000000047087348 */ /* 0x000fea0003c00000 */
[----:B------:R0:W1:Y:S02]  /*5930*/  SHFL.BFLY P0, R89, R70, R69, R68 ;  /* 0x0c00004546597389 */ /* 0x0000640000000044 */
[----:B01----:R-:W-:Y:S05]  /*5940*/  ENDCOLLECTIVE ;  /* 0x000000000000791b */ /* 0x003fea0003800000 */
.L_x_27261:
[----:B------:R-:W-:Y:S02]  /*5950*/  HFMA2 R69, -RZ, RZ, 0, 4.76837158203125e-07 ;  /* 0x00000008ff457431 */ /* 0x000fe400000001ff */
[----:B------:R-:W-:-:S05]  /*5960*/  FADD.FTZ R97, R96, R89 ;  /* 0x0000005960617221 */ /* 0x000fca0000010000 */
[----:B------:R-:W-:-:S07]  /*5970*/  MOV R70, R97 ;  /* 0x0000006100467202 */ /* 0x000fce0000000f00 */
[----:B------:R-:W-:Y:S05]  /*5980*/  WARPSYNC.COLLECTIVE R71, `(.L_x_27262) ;  /* 0x0000000047087348 */ /* 0x000fea0003c00000 */
[----:B------:R0:W1:Y:S02]  /*5990*/  SHFL.BFLY P0, R89, R70, R69, R68 ;  /* 0x0c00004546597389 */ /* 0x0000640000000044 */
[----:B01----:R-:W-:Y:S05]  /*59a0*/  ENDCOLLECTIVE ;  /* 0x000000000000791b */ /* 0x003fea0003800000 */
.L_x_27262:
[----:B------:R-:W-:Y:S02]  /*59b0*/  HFMA2 R69, -RZ, RZ, 0, 9.5367431640625e-07 ;  /* 0x00000010ff457431 */ /* 0x000fe400000001ff */
[----:B------:R-:W-:-:S05]  /*59c0*/  FADD.FTZ R98, R97, R89 ;  /* 0x0000005961627221 */ /* 0x000fca0000010000 */
[----:B------:R-:W-:-:S07]  /*59d0*/  MOV R70, R98 ;  /* 0x0000006200467202 */ /* 0x000fce0000000f00 */
[----:B------:R-:W-:Y:S05]  /*59e0*/  WARPSYNC.COLLECTIVE R71, `(.L_x_27263) ;  /* 0x0000000047087348 */ /* 0x000fea0003c00000 */
[----:B------:R0:W1:Y:S02]  /*59f0*/  SHFL.BFLY P0, R89, R70, R69, R68 ;  /* 0x0c00004546597389 */ /* 0x0000640000000044 */
[----:B01----:R-:W-:Y:S05]  /*5a00*/  ENDCOLLECTIVE ;  /* 0x000000000000791b */ /* 0x003fea0003800000 */
.L_x_27263:
[----:B------:R-:W-:Y:S05]  /*5a10*/  BRA `(.L_x_27264) ;  /* 0xffffffbc00fc7947 */ /* 0x000fea000383ffff */
.L_x_27251:
[----:B------:R-:W-:Y:S01]  /*5a20*/  HFMA2 R68, -RZ, RZ, 0, 1.847743988037109375e-06 ;  /* 0x0000001fff447431 */ /* 0x000fe200000001ff */
[----:B------:R-:W-:Y:S01]  /*5a30*/  BSSY B0, `(.L_x_27265) ;  /* 0x0000006000007945 */ /* 0x000fe20003800000 */
[----:B------:R-:W-:Y:S02]  /*5a40*/  MOV R69, 0x1 ;  /* 0x0000000100457802 */ /* 0x000fe40000000f00 */
[----:B------:R-:W-:-:S07]  /*5a50*/  MOV R71, 0xffffffff ;  /* 0xffffffff00477802 */ /* 0x000fce0000000f00 */
[----:B0-----:R-:W-:Y:S05]  /*5a60*/  WARPSYNC.COLLECTIVE R71, `(.L_x_27266) ;  /* 0x0000000047087348 */ /* 0x001fea0003c00000 */
[----:B------:R1:W2:Y:S02]  /*5a70*/  SHFL.BFLY P0, R89, R70, R69, R68 ;  /* 0x0c00004546597389 */ /* 0x0002a40000000044 */
[----:B012---:R-:W-:Y:S05]  /*5a80*/  ENDCOLLECTIVE ;  /* 0x000000000000791b */ /* 0x007fea0003800000 */
.L_x_27266:
[----:B------:R-:W-:Y:S05]  /*5a90*/  BSYNC B0 ;  /* 0x0000000000007941 */ /* 0x000fea0003800000 */
.L_x_27265:
        /* <DEDUP_REMOVED lines=8> */
.L_x_27267:
[----:B------:R-:W-:Y:S02]  /*5b20*/  HFMA2 R69, -RZ, RZ, 0, 2.384185791015625e-07 ;  /* 0x00000004ff457431 */ /* 0x000fe400000001ff */
[----:B------:R-:W-:-:S05]  /*5b30*/  FADD.FTZ R94, R70, R89 ;  /* 0x00000059465e7221 */ /* 0x000fca0000010000 */
[----:B------:R-:W-:-:S07]  /*5b40*/  MOV R70, R94 ;  /* 0x0000005e00467202 */ /* 0x000fce0000000f00 */
[----:B------:R-:W-:Y:S05]  /*5b50*/  WARPSYNC.COLLECTIVE R71, `(.L_x_27268) ;  /* 0x0000000047087348 */ /* 0x000fea0003c00000 */
[----:B------:R0:W1:Y:S02]  /*5b60*/  SHFL.BFLY P0, R89, R70, R69, R68 ;  /* 0x0c00004546597389 */ /* 0x0000640000000044 */
[----:B01----:R-:W-:Y:S05]  /*5b70*/  ENDCOLLECTIVE ;  /* 0x000000000000791b */ /* 0x003fea0003800000 */
.L_x_27268:
[----:B------:R-:W-:Y:S02]  /*5b80*/  HFMA2 R69, -RZ, RZ, 0, 4.76837158203125e-07 ;  /* 0x00000008ff457431 */ /* 0x000fe400000001ff */
[----:B------:R-:W-:-:S05]  /*5b90*/  FADD.FTZ R96, R94, R89 ;  /* 0x000000595e607221 */ /* 0x000fca0000010000 */
[----:B------:R-:W-:-:S07]  /*5ba0*/  MOV R70, R96 ;  /* 0x0000006000467202 */ /* 0x000fce0000000f00 */
[----:B------:R-:W-:Y:S05]  /*5bb0*/  WARPSYNC.COLLECTIVE R71, `(.L_x_27269) ;  /* 0x0000000047087348 */ /* 0x000fea0003c00000 */
[----:B------:R0:W1:Y:S02]  /*5bc0*/  SHFL.BFLY P0, R89, R70, R69, R68 ;  /* 0x0c00004546597389 */ /* 0x0000640000000044 */
[----:B01----:R-:W-:Y:S05]  /*5bd0*/  ENDCOLLECTIVE ;  /* 0x000000000000791b */ /* 0x003fea0003800000 */
.L_x_27269:
[----:B------:R-:W-:Y:S02]  /*5be0*/  HFMA2 R69, -RZ, RZ, 0, 9.5367431640625e-07 ;  /* 0x00000010ff457431 */ /* 0x000fe400000001ff */
[----:B------:R-:W-:-:S05]  /*5bf0*/  FADD.FTZ R97, R96, R89 ;  /* 0x0000005960617221 */ /* 0x000fca0000010000 */
[----:B------:R-:W-:-:S07]  /*5c00*/  MOV R70, R97 ;  /* 0x0000006100467202 */ /* 0x000fce0000000f00 */
[----:B------:R-:W-:Y:S05]  /*5c10*/  WARPSYNC.COLLECTIVE R71, `(.L_x_27270) ;  /* 0x0000000047087348 */ /* 0x000fea0003c00000 */
[----:B------:R0:W1:Y:S02]  /*5c20*/  SHFL.BFLY P0, R89, R70, R69, R68 ;  /* 0x0c00004546597389 */ /* 0x0000640000000044 */
[----:B01----:R-:W-:Y:S05]  /*5c30*/  ENDCOLLECTIVE ;  /* 0x000000000000791b */ /* 0x003fea0003800000 */
.L_x_27270:
        /* <DEDUP_REMOVED lines=87> */
.L_x_27271:
[----:B------:R-:W-:Y:S02]  /*61b0*/  HFMA2 R69, -RZ, RZ, 0, 1.1920928955078125e-07 ;  /* 0x00000002ff457431 */ /* 0x000fe400000001ff */
[----:B------:R-:W-:-:S05]  /*61c0*/  FADD.FTZ R94, R70, R89 ;  /* 0x00000059465e7221 */ /* 0x000fca0000010000 */
[----:B------:R-:W-:-:S07]  /*61d0*/  MOV R70, R94 ;  /* 0x0000005e00467202 */ /* 0x000fce0000000f00 */
[----:B------:R-:W-:Y:S05]  /*61e0*/  WARPSYNC.COLLECTIVE R71, `(.L_x_27272) ;  /* 0x0000000047087348 */ /* 0x000fea0003c00000 */
[----:B------:R0:W1:Y:S02]  /*61f0*/  SHFL.BFLY P0, R89, R70, R69, R68 ;  /* 0x0c00004546597389 */ /* 0x0000640000000044 */
[----:B01----:R-:W-:Y:S05]  /*6200*/  ENDCOLLECTIVE ;  /* 0x000000000000791b */ /* 0x003fea0003800000 */
.L_x_27272:
[----:B------:R-:W-:Y:S02]  /*6210*/  HFMA2 R69, -RZ, RZ, 0, 2.384185791015625e-07 ;  /* 0x00000004ff457431 */ /* 0x000fe400000001ff */
[----:B------:R-:W-:-:S05]  /*6220*/  FADD.FTZ R96, R94, R89 ;  /* 0x000000595e607221 */ /* 0x000fca0000010000 */
[----:B------:R-:W-:-:S07]  /*6230*/  MOV R70, R96 ;  /* 0x0000006000467202 */ /* 0x000fce0000000f00 */
[----:B------:R-:W-:Y:S05]  /*6240*/  WARPSYNC.COLLECTIVE R71, `(.L_x_27273) ;  /* 0x0000000047087348 */ /* 0x000fea0003c00000 */
[----:B------:R0:W1:Y:S02]  /*6250*/  SHFL.BFLY P0, R89, R70, R69, R68 ;  /* 0x0c00004546597389 */ /* 0x0000640000000044 */
[----:B01----:R-:W-:Y:S05]  /*6260*/  ENDCOLLECTIVE ;  /* 0x000000000000791b */ /* 0x003fea0003800000 */
.L_x_27273:
[----:B------:R-:W-:Y:S02]  /*6270*/  HFMA2 R69, -RZ, RZ, 0, 4.76837158203125e-07 ;  /* 0x00000008ff457431 */ /* 0x000fe400000001ff */
[----:B------:R-:W-:-:S05]  /*6280*/  FADD.FTZ R97, R96, R89 ;  /* 0x0000005960617221 */ /* 0x000fca0000010000 */
[----:B------:R-:W-:-:S07]  /*6290*/  MOV R70, R97 ;  /* 0x0000006100467202 */ /* 0x000fce0000000f00 */
[----:B------:R-:W-:Y:S05]  /*62a0*/  WARPSYNC.COLLECTIVE R71, `(.L_x_27274) ;  /* 0x0000000047087348 */ /* 0x000fea0003c00000 */
[----:B------:R0:W1:Y:S02]  /*62b0*/  SHFL.BFLY P0, R89, R70, R69, R68 ;  /* 0x0c00004546597389 */ /* 0x0000640000000044 */
[----:B01----:R-:W-:Y:S05]  /*62c0*/  ENDCOLLECTIVE ;  /* 0x000000000000791b */ /* 0x003fea0003800000 */
.L_x_27274:
[----:B------:R-:W-:Y:S02]  /*62d0*/  HFMA2 R69, -RZ, RZ, 0, 9.5367431640625e-07 ;  /* 0x00000010ff457431 */ /* 0x000fe400000001ff */
[----:B------:R-:W-:-:S05]  /*62e0*/  FADD.FTZ R98, R97, R89 ;  /* 0x0000005961627221 */ /* 0x000fca0000010000 */
[----:B------:R-:W-:-:S07]  /*62f0*/  MOV R70, R98 ;  /* 0x0000006200467202 */ /* 0x000fce0000000f00 */
[----:B------:R-:W-:Y:S05]  /*6300*/  WARPSYNC.COLLECTIVE R71, `(.L_x_27275) ;  /* 0x0000000047087348 */ /* 0x000fea0003c00000 */
[----:B------:R0:W1:Y:S02]  /*6310*/  SHFL.BFLY P0, R89, R70, R69, R68 ;  /* 0x0c00004546597389 */ /* 0x0000640000000044 */
[----:B01----:R-:W-:Y:S05]  /*6320*/  ENDCOLLECTIVE ;  /* 0x000000000000791b */ /* 0x003fea0003800000 */
.L_x_27275:
[----:B------:R-:W-:Y:S05]  /*6330*/  BRA `(.L_x_27276) ;  /* 0xffffffdc00887947 */ /* 0x000fea000383ffff */
.L_x_27277:
        /* <DEDUP_REMOVED lines=12> */
.L_x_45865:


//--------------------- .text._ZN10layer_norm13ln_fwd_kernelINS_13Kernel_traitsI6__halfS2_fS2_fjLj1280ELj1ELj4ELj1ELj16ENS_18Kernel_traits_baseILj1280ES2_S2_fS2_fjLj128EEEEELb0ELb0ELb1ELb0EEEvNS_9FwdParamsE --------------------------
	.section	.text._ZN10layer_norm13ln_fwd_kernelINS_13Kernel_traitsI6__halfS2_fS2_fjLj1280ELj1ELj4ELj1ELj16ENS_18Kernel_traits_baseILj1280ES2_S2_fS2_fjLj128EEEEELb0ELb0ELb1ELb0EEEvNS_9FwdParamsE,"ax",@progbits
	.align	128
        .global         _ZN10layer_norm13ln_fwd_kernelINS_13Kernel_traitsI6__halfS2_fS2_fjLj1280ELj1ELj4ELj1ELj16ENS_18Kernel_traits_baseILj1280ES2_S2_fS2_fjLj128EEEEELb0ELb0ELb1ELb0EEEvNS_9FwdParamsE
        .type           _ZN10layer_norm13ln_fwd_kernelINS_13Kernel_traitsI6__halfS2_fS2_fjLj1280ELj1ELj4ELj1ELj16ENS_18Kernel_traits_baseILj1280ES2_S2_fS2_fjLj128EEEEELb0ELb0ELb1ELb0EEEvNS_9FwdParamsE,@function
        .size           _ZN10layer_norm13ln_fwd_kernelINS_13Kernel_traitsI6__halfS2_fS2_fjLj1280ELj1ELj4ELj1ELj16ENS_18Kernel_traits_baseILj1280ES2_S2_fS2_fjLj128EEEEELb0ELb0ELb1ELb0EEEvNS_9FwdParamsE,(.L_x_45866 - _ZN10layer_norm13ln_fwd_kernelINS_13Kernel_traitsI6__halfS2_fS2_fjLj1280ELj1ELj4ELj1ELj16ENS_18Kernel_traits_baseILj1280ES2_S2_fS2_fjLj128EEEEELb0ELb0ELb1ELb0EEEvNS_9FwdParamsE)
        .other          _ZN10layer_norm13ln_fwd_kernelINS_13Kernel_traitsI6__halfS2_fS2_fjLj1280ELj1ELj4ELj1ELj16ENS_18Kernel_traits_baseILj1280ES2_S2_fS2_fjLj128EEEEELb0ELb0ELb1ELb0EEEvNS_9FwdParamsE,@"STO_CUDA_ENTRY STV_DEFAULT"
_ZN10layer_norm13ln_fwd_kernelINS_13Kernel_traitsI6__halfS2_fS2_fjLj1280ELj1ELj4ELj1ELj16ENS_18Kernel_traits_baseILj1280ES2_S2_fS2_fjLj128EEEEELb0ELb0ELb1ELb0EEEvNS_9FwdParamsE:
.text._ZN10layer_norm13ln_fwd_kernelINS_13Kernel_traitsI6__halfS2_fS2_fjLj1280ELj1ELj4ELj1ELj16ENS_18Kernel_traits_baseILj1280ES2_S2_fS2_fjLj128EEEEELb0ELb0ELb1ELb0EEEvNS_9FwdParamsE:
        /* <DEDUP_REMOVED lines=60> */
.L_x_27279:
        /* <DEDUP_REMOVED lines=14> */
[----:B------:R-:W-:-:S03]  /*04a0*/  @P1 IADD3 R49, PT, PT, R49, 0x20, RZ ;  /* 0x0000002031311810 */ /* 0x000fc60007ffe0ff */
[----:B------:R-:W-:Y:S02]  /*04b0*/  HFMA2 R34, -RZ, RZ, 0, 0 ;  /* 0x00000000ff227431 */ /* 0x000fe400000001ff */
[----:B------:R-:W-:Y:S01]  /*04c0*/  HFMA2 R18, -RZ, RZ, 0, 0 ;  /* 0x00000000ff127431 */ /* 0x000fe200000001ff */
[----:B------:R1:W5:Y:S01]  /*04d0*/  @P1 LDG.E.128 R12, desc[UR6][R8.64] ;  /* 0x00000006080c1981 */ /* 0x000362000c1e1d00 */
[C---:B--2---:R-:W-:Y:S01]  /*04e0*/  @P2 IMAD.WIDE.U32 R44, R49.reuse, 0x10, R16 ;  /* 0x00000010312c2825 */ /* 0x044fe200078e0010 */
[----:B------:R-:W-:-:S04]  /*04f0*/  @P2 IADD3 R49, PT, PT, R49, 0x20, RZ ;  /* 0x0000002031312810 */ /* 0x000fc80007ffe0ff */
[----:B------:R2:W5:Y:S01]  /*0500*/  @P2 LDG.E.128 R20, desc[UR6][R44.64] ;  /* 0x000000062c142981 */ /* 0x000562000c1e1d00 */
[C---:B---3--:R-:W-:Y:S01]  /*0510*/  @P3 IMAD.WIDE.U32 R46, R49.reuse, 0x10, R24 ;  /* 0x00000010312e3825 */ /* 0x048fe200078e0018 */
[----:B------:R-:W-:-:S04]  /*0520*/  @P3 IADD3 R49, PT, PT, R49, 0x20, RZ ;  /* 0x0000002031313810 */ /* 0x000fc80007ffe0ff */
[----:B------:R2:W5:Y:S01]  /*0530*/  @P3 LDG.E.128 R28, desc[UR6][R46.64] ;  /* 0x000000062e1c3981 */ /* 0x000562000c1e1d00 */
[----:B0-----:R-:W-:-:S05]  /*0540*/  @P4 IMAD.WIDE.U32 R4, R49, 0x10, R32 ;  /* 0x0000001031044825 */ /* 0x001fca00078e0020 */
[----:B------:R2:W5:Y:S01]  /*0550*/  @P4 LDG.E.128 R36, desc[UR6][R4.64] ;  /* 0x0000000604244981 */ /* 0x000562000c1e1d00 */
[----:B------:R-:W-:Y:S02]  /*0560*/  CS2R R32, SRZ ;  /* 0x0000000000207805 */ /* 0x000fe4000001ff00 */
[----:B------:R-:W-:Y:S02]  /*0570*/  MOV R26, RZ ;  /* 0x000000ff001a7202 */ /* 0x000fe40000000f00 */
[----:B------:R-:W-:Y:S02]  /*0580*/  CS2R R24, SRZ ;  /* 0x0000000000187805 */ /* 0x000fe4000001ff00 */
[----:B------:R-:W-:Y:S02]  /*0590*/  CS2R R16, SRZ ;  /* 0x0000000000107805 */ /* 0x000fe4000001ff00 */
[----:B------:R-:W-:Y:S02]  /*05a0*/  MOV R10, RZ ;  /* 0x000000ff000a7202 */ /* 0x000fe40000000f00 */
[----:B-1----:R-:W-:-:S02]  /*05b0*/  CS2R R8, SRZ ;  /* 0x0000000000087805 */ /* 0x002fc4000001ff00 */
[----:B------:R-:W-:Y:S02]  /*05c0*/  @P4 CS2R R42, SRZ ;  /* 0x00000000002a4805 */ /* 0x000fe4000001ff00 */
[----:B------:R-:W-:Y:S02]  /*05d0*/  @P4 CS2R R40, SRZ ;  /* 0x0000000000284805 */ /* 0x000fe4000001ff00 */
[----:B------:R-:W-:Y:S02]  /*05e0*/  @P0 MOV R11, RZ ;  /* 0x000000ff000b0202 */ /* 0x000fe40000000f00 */
[----:B------:R-:W-:Y:S02]  /*05f0*/  @P1 MOV R19, RZ ;  /* 0x000000ff00131202 */ /* 0x000fe40000000f00 */
[----:B------:R-:W-:Y:S02]  /*0600*/  @P2 MOV R27, RZ ;  /* 0x000000ff001b2202 */ /* 0x000fe40000000f00 */
[----:B--2---:R-:W-:-:S07]  /*0610*/  @P3 MOV R35, RZ ;  /* 0x000000ff00233202 */ /* 0x004fce0000000f00 */
.L_x_27280:
[----:B------:R-:W-:Y:S05]  /*0620*/  BSYNC.RECONVERGENT B0 ;  /* 0x0000000000007941 */ /* 0x000fea0003800200 */
.L_x_27278:
[----:B------:R-:W0:Y:S01]  /*0630*/  LDCU UR4, c[0x0][0x384] ;  /* 0x00007080ff0477ac */ /* 0x000e220008000800 */
[----:B------:R-:W1:Y:S01]  /*0640*/  LDCU.U8 UR5, c[0x0][0x410] ;  /* 0x00008200ff0577ac */ /* 0x000e620008000000 */
[----:B------:R-:W2:Y:S01]  /*0650*/  LDCU UR10, c[0x0][0x448] ;  /* 0x00008900ff0a77ac */ /* 0x000ea20008000800 */
[----:B------:R-:W3:Y:S01]  /*0660*/  LDCU.64 UR8, c[0x0][0x3a0] ;  /* 0x00007400ff0877ac */ /* 0x000ee20008000a00 */
[----:B0-----:R-:W-:-:S13]  /*0670*/  ISETP.GE.AND P0, PT, R84, UR4, PT ;  /* 0x0000000454007c0c */ /* 0x001fda000bf06270 */
[----:B-123--:R-:W-:Y:S05]  /*0680*/  @P0 EXIT ;  /* 0x000000000000094d */ /* 0x00efea0003800000 */
.L_x_27322:
[----:B0123--:R-:W0:Y:S08]  /*0690*/  LDC.64 R92, c[0x0][0x3f0] ;  /* 0x0000fc00ff5c7b82 */ /* 0x00fe300000000a00 */
[----:B------:R-:W1:Y:S08]  /*06a0*/  LDC R87, c[0x0][0x388] ;  /* 0x0000e200ff577b82 */ /* 0x000e700000000800 */
[----:B------:R-:W2:Y:S01]  /*06b0*/  LDC.64 R94, c[0x0][0x3f8] ;  /* 0x0000fe00ff5e7b82 */ /* 0x000ea20000000a00 */
[----:B0-----:R-:W-:-:S05]  /*06c0*/  IMAD.WIDE R92, R84, 0x4, R92 ;  /* 0x00000004545c7825 */ /* 0x001fca00078e025c */
[----:B------:R-:W3:Y:S01]  /*06d0*/  LDG.E R86, desc[UR6][R92.64] ;  /* 0x000000065c567981 */ /* 0x000ee2000c1e1900 */
[----:B-1----:R-:W-:Y:S01]  /*06e0*/  IMAD R0, R84, R87, RZ ;  /* 0x0000005754007224 */ /* 0x002fe200078e02ff */
[----:B------:R-:W-:-:S04]  /*06f0*/  ISETP.GE.U32.AND P0, PT, R3, 0x20, PT ;  /* 0x000000200300780c */ /* 0x000fc80003f06070 */
[----:B------:R-:W-:Y:S01]  /*0700*/  SHF.R.S32.HI R97, RZ, 0x1f, R0 ;  /* 0x0000001fff617819 */ /* 0x000fe20000011400 */
[----:B--2---:R-:W-:-:S03]  /*0710*/  IMAD.WIDE R94, R84, 0x4, R94 ;  /* 0x00000004545e7825 */ /* 0x004fc600078e025e */
[----:B------:R-:W-:Y:S02]  /*0720*/  LEA.HI R97, R97, R0, RZ, 0x3 ;  /* 0x0000000061617211 */ /* 0x000fe400078f18ff */
[----:B-----5:R0:W5:Y:S02]  /*0730*/  LDG.E R85, desc[UR6][R94.64] ;  /* 0x000000065e557981 */ /* 0x020164000c1e1900 */
[----:B------:R-:W-:Y:S01]  /*0740*/  LEA.HI.SX32 R0, R97, R2, 0x1d ;  /* 0x0000000261007211 */ /* 0x000fe200078feaff */
[----:B------:R-:W-:Y:S01]  /*0750*/  BSSY.RECONVERGENT B0, `(.L_x_27281) ;  /* 0x0000055000007945 */ /* 0x000fe20003800200 */
[----:B---3--:R-:W-:-:S13]  /*0760*/  ISETP.GE.AND P2, PT, R86, 0x1, PT ;  /* 0x000000015600780c */ /* 0x008fda0003f46270 */
[----:B------:R-:W1:Y:S01]  /*0770*/  @P2 S2R R98, SR_TID.X ;  /* 0x0000000000622919 */ /* 0x000e620000002100 */
[----:B------:R-:W-:-:S05]  /*0780*/  @P2 IADD3 R96, PT, PT, R86, -0x1, RZ ;  /* 0xffffffff56602810 */ /* 0x000fca0007ffe0ff */
[----:B------:R-:W-:-:S05]  /*0790*/  @P2 IMAD R96, R96, R87, RZ ;  /* 0x0000005760602224 */ /* 0x000fca00078e02ff */
[----:B------:R-:W-:-:S04]  /*07a0*/  @P2 SHF.R.S32.HI R93, RZ, 0x1f, R96 ;  /* 0x0000001fff5d2819 */ /* 0x000fc80000011460 */
[----:B0-----:R-:W-:Y:S01]  /*07b0*/  @P2 LEA.HI R95, R93, R96, RZ, 0x3 ;  /* 0x000000605d5f2211 */ /* 0x001fe200078f18ff */
[----:B------:R-:W-:Y:S01]  /*07c0*/  HFMA2 R93, -RZ, RZ, 0, 0 ;  /* 0x00000000ff5d7431 */ /* 0x000fe200000001ff */
        /* <DEDUP_REMOVED lines=8> */
.L_x_27284:
[----:B------:R-:W-:Y:S05]  /*0850*/  BSYNC.RECONVERGENT B1 ;  /* 0x0000000000017941 */ /* 0x000fea0003800200 */
.L_x_27283:
        /* <DEDUP_REMOVED lines=9> */
[--C-:B-----5:R-:W-:Y:S02]  /*08f0*/  @P1 HADD2.F32 R97, -RZ, R44.reuse.H0_H0 ;  /* 0x2000002cff611230 */ /* 0x120fe40000004100 */
[----:B------:R-:W-:Y:S02]  /*0900*/  @P1 HADD2.F32 R92, -RZ, R44.H1_H1 ;  /* 0x3000002cff5c1230 */ /* 0x000fe40000004100 */
[--C-:B0-----:R-:W-:Y:S02]  /*0910*/  @P1 HADD2.F32 R95, -RZ, R45.reuse.H0_H0 ;  /* 0x2000002dff5f1230 */ /* 0x101fe40000004100 */
[----:B------:R-:W-:Y:S01]  /*0920*/  @P1 HADD2.F32 R94, -RZ, R46.H1_H1 ;  /* 0x3000002eff5e1230 */ /* 0x000fe20000004100 */
[----:B------:R-:W0:Y:S08]  /*0930*/  @P1 LDC R98, c[0x0][0x40c] ;  /* 0x00010300ff621b82 */ /* 0x000e300000000800 */
[----:B------:R-:W1:Y:S08]  /*0940*/  @P1 LDC R99, c[0x0][0x40c] ;  /* 0x00010300ff631b82 */ /* 0x000e700000000800 */
[----:B------:R-:W4:Y:S08]  /*0950*/  @P1 LDC R100, c[0x0][0x40c] ;  /* 0x00010300ff641b82 */ /* 0x000f300000000800 */
[----:B------:R-:W4:Y:S08]  /*0960*/  @P1 LDC R101, c[0x0][0x40c] ;  /* 0x00010300ff651b82 */ /* 0x000f300000000800 */
[----:B------:R-:W3:Y:S08]  /*0970*/  @P1 LDC R102, c[0x0][0x40c] ;  /* 0x00010300ff661b82 */ /* 0x000ef00000000800 */
[----:B------:R-:W4:Y:S08]  /*0980*/  @P1 LDC R103, c[0x0][0x40c] ;  /* 0x00010300ff671b82 */ /* 0x000f300000000800 */
[----:B------:R-:W4:Y:S01]  /*0990*/  @P1 LDC R104, c[0x0][0x40c] ;  /* 0x00010300ff681b82 */ /* 0x000f220000000800 */
[----:B--2---:R-:W-:Y:S01]  /*09a0*/  @P1 FFMA.FTZ R48, R97, R96, R48 ;  /* 0x0000006061301223 */ /* 0x004fe20000010030 */
[----:B0-----:R-:W-:Y:S01]  /*09b0*/  @P1 FFMA.FTZ R49, R92, R98, R49 ;  /* 0x000000625c311223 */ /* 0x001fe20000010031 */
[----:B-1----:R-:W-:Y:S01]  /*09c0*/  @P1 FFMA.FTZ R50, R95, R99, R50 ;  /* 0x000000635f321223 */ /* 0x002fe20000010032 */
[----:B------:R-:W-:-:S02]  /*09d0*/  @P1 HADD2.F32 R92, -RZ, R45.H1_H1 ;  /* 0x3000002dff5c1230 */ /* 0x000fc40000004100 */
[----:B---3--:R-:W-:Y:S01]  /*09e0*/  @P1 FFMA.FTZ R53, R94, R102, R53 ;  /* 0x000000665e351223 */ /* 0x008fe20000010035 */
[----:B------:R-:W-:Y:S02]  /*09f0*/  @P1 HADD2.F32 R95, -RZ, R46.H0_H0 ;  /* 0x2000002eff5f1230 */ /* 0x000fe40000004100 */
[--C-:B------:R-:W-:Y:S02]  /*0a00*/  @P1 HADD2.F32 R97, -RZ, R47.reuse.H0_H0 ;  /* 0x2000002fff611230 */ /* 0x100fe40000004100 */
[----:B----4-:R-:W-:Y:S01]  /*0a10*/  @P1 FFMA.FTZ R51, R92, R100, R51 ;  /* 0x000000645c331223 */ /* 0x010fe20000010033 */
[----:B------:R-:W-:Y:S02]  /*0a20*/  @P1 HADD2.F32 R96, -RZ, R47.H1_H1 ;  /* 0x3000002fff601230 */ /* 0x000fe40000004100 */
[----:B------:R-:W-:Y:S01]  /*0a30*/  @P1 FFMA.FTZ R52, R95, R101, R52 ;  /* 0x000000655f341223 */ /* 0x000fe20000010034 */
[----:B------:R-:W-:Y:S02]  /*0a40*/  @P1 FFMA.FTZ R54, R97, R103, R54 ;  /* 0x0000006761361223 */ /* 0x000fe40000010036 */
[----:B------:R-:W-:Y:S01]  /*0a50*/  @P1 FFMA.FTZ R55, R96, R104, R55 ;  /* 0x0000006860371223 */ /* 0x000fe20000010037 */
[----:B------:R-:W-:Y:S06]  /*0a60*/  BRA `(.L_x_27286) ;  /* 0x0000000000747947 */ /* 0x000fec0003800000 */
.L_x_27285:
[----:B------:R-:W0:Y:S01]  /*0a70*/  @P2 LDC R52, c[0x0][0x40c] ;  /* 0x00010300ff342b82 */ /* 0x000e220000000800 */
[--C-:B-----5:R-:W-:Y:S01]  /*0a80*/  @P2 HADD2.F32 R51, -RZ, R44.reuse.H0_H0 ;  /* 0x2000002cff332230 */ /* 0x120fe20000004100 */
[----:B------:R-:W-:Y:S01]  /*0a90*/  CS2R R48, SRZ ;  /* 0x0000000000307805 */ /* 0x000fe2000001ff00 */
[----:B------:R-:W-:Y:S01]  /*0aa0*/  @P2 HADD2.F32 R55, -RZ, R45.H0_H0 ;  /* 0x2000002dff372230 */ /* 0x000fe20000004100 */
[----:B------:R-:W-:Y:S01]  /*0ab0*/  MOV R50, RZ ;  /* 0x000000ff00327202 */ /* 0x000fe20000000f00 */
[----:B------:R-:W-:Y:S02]  /*0ac0*/  @P2 HADD2.F32 R53, -RZ, R44.H1_H1 ;  /* 0x3000002cff352230 */ /* 0x000fe40000004100 */
[--C-:B------:R-:W-:Y:S01]  /*0ad0*/  @P2 HADD2.F32 R94, -RZ, R46.reuse.H0_H0 ;  /* 0x2000002eff5e2230 */ /* 0x100fe20000004100 */
[----:B------:R-:W1:Y:S01]  /*0ae0*/  @P2 LDC R92, c[0x0][0x40c] ;  /* 0x00010300ff5c2b82 */ /* 0x000e620000000800 */
[----:B------:R-:W-:Y:S02]  /*0af0*/  @P2 HADD2.F32 R96, -RZ, R46.H1_H1 ;  /* 0x3000002eff602230 */ /* 0x000fe40000004100 */
[----:B------:R-:W-:-:S02]  /*0b00*/  @P2 HADD2.F32 R98, -RZ, R47.H0_H0 ;  /* 0x2000002fff622230 */ /* 0x000fc40000004100 */
[----:B------:R-:W-:-:S03]  /*0b10*/  @P2 HADD2.F32 R100, -RZ, R47.H1_H1 ;  /* 0x3000002fff642230 */ /* 0x000fc60000004100 */
[----:B------:R-:W2:Y:S08]  /*0b20*/  @P2 LDC R54, c[0x0][0x40c] ;  /* 0x00010300ff362b82 */ /* 0x000eb00000000800 */
[----:B------:R-:W3:Y:S01]  /*0b30*/  @P2 LDC R95, c[0x0][0x40c] ;  /* 0x00010300ff5f2b82 */ /* 0x000ee20000000800 */
[----:B0-----:R-:W-:Y:S01]  /*0b40*/  @P2 FMUL.FTZ R48, R51, R52 ;  /* 0x0000003433302220 */ /* 0x001fe20000410000 */
[----:B------:R-:W-:-:S06]  /*0b50*/  HFMA2 R51, -RZ, RZ, 0, 0 ;  /* 0x00000000ff337431 */ /* 0x000fcc00000001ff */
[----:B------:R-:W0:Y:S01]  /*0b60*/  @P2 LDC R97, c[0x0][0x40c] ;  /* 0x00010300ff612b82 */ /* 0x000e220000000800 */
[----:B-1----:R-:W-:Y:S01]  /*0b70*/  @P2 FMUL.FTZ R50, R55, R92 ;  /* 0x0000005c37322220 */ /* 0x002fe20000410000 */
[----:B------:R-:W-:-:S06]  /*0b80*/  @P2 HADD2.F32 R92, -RZ, R45.H1_H1 ;  /* 0x3000002dff5c2230 */ /* 0x000fcc0000004100 */
[----:B------:R-:W1:Y:S01]  /*0b90*/  @P2 LDC R99, c[0x0][0x40c] ;  /* 0x00010300ff632b82 */ /* 0x000e620000000800 */
[----:B--2---:R-:W-:Y:S01]  /*0ba0*/  @P2 FMUL.FTZ R49, R53, R54 ;  /* 0x0000003635312220 */ /* 0x004fe20000410000 */
[----:B------:R-:W-:Y:S02]  /*0bb0*/  CS2R R52, SRZ ;  /* 0x0000000000347805 */ /* 0x000fe4000001ff00 */
        /* <DEDUP_REMOVED lines=8> */
.L_x_27286:
[----:B------:R-:W0:Y:S01]  /*0c40*/  LDC.64 R94, c[0x0][0x3a8] ;  /* 0x0000ea00ff5e7b82 */ /* 0x000e220000000a00 */
[----:B------:R-:W-:Y:S01]  /*0c50*/  IADD3 R93, PT, PT, R93, 0x20, RZ ;  /* 0x000000205d5d7810 */ /* 0x000fe20007ffe0ff */
[C---:B0-----:R-:W-:Y:S01]  /*0c60*/  IMAD.WIDE.U32 R94, R0.reuse, 0x20, R94 ;  /* 0x00000020005e7825 */ /* 0x041fe200078e005e */
[----:B------:R-:W-:-:S04]  /*0c70*/  IADD3 R0, PT, PT, R0, 0x20, RZ ;  /* 0x0000002000007810 */ /* 0x000fc80007ffe0ff */
[----:B------:R0:W-:Y:S04]  /*0c80*/  STG.E.128 desc[UR6][R94.64], R48 ;  /* 0x000000305e007986 */ /* 0x0001e8000c101d06 */
[----:B------:R0:W-:Y:S02]  /*0c90*/  STG.E.128 desc[UR6][R94.64+0x10], R52 ;  /* 0x000010345e007986 */ /* 0x0001e4000c101d06 */
.L_x_27282:
[----:B------:R-:W-:Y:S05]  /*0ca0*/  BSYNC.RECONVERGENT B0 ;  /* 0x0000000000007941 */ /* 0x000fea0003800200 */
.L_x_27281:
        /* <DEDUP_REMOVED lines=9> */
.L_x_27290:
[----:B------:R-:W-:Y:S05]  /*0d40*/  BSYNC.RECONVERGENT B1 ;  /* 0x0000000000017941 */ /* 0x000fea0003800200 */
.L_x_27289:
        /* <DEDUP_REMOVED lines=22> */
[----:B-1----:R-:W-:Y:S01]  /*0eb0*/  @P1 FFMA.FTZ R78, R95, R100, R78 ;  /* 0x000000645f4e1223 */ /* 0x002fe2000001004e */
[----:B------:R-:W-:-:S02]  /*0ec0*/  @P1 HADD2.F32 R95, -RZ, R46.H0_H0 ;  /* 0x2000002eff5f1230 */ /* 0x000fc40000004100 */
[----:B----4-:R-:W-:Y:S01]  /*0ed0*/  @P1 FFMA.FTZ R79, R94, R101, R79 ;  /* 0x000000655e4f1223 */ /* 0x010fe2000001004f */
[----:B------:R-:W-:Y:S02]  /*0ee0*/  @P1 HADD2.F32 R96, -RZ, R46.H1_H1 ;  /* 0x3000002eff601230 */ /* 0x000fe40000004100 */
[--C-:B------:R-:W-:Y:S02]  /*0ef0*/  @P1 HADD2.F32 R97, -RZ, R47.reuse.H0_H0 ;  /* 0x2000002fff611230 */ /* 0x100fe40000004100 */
[----:B---3--:R-:W-:Y:S01]  /*0f00*/  @P1 FFMA.FTZ R80, R95, R102, R80 ;  /* 0x000000665f501223 */ /* 0x008fe20000010050 */
[----:B------:R-:W-:Y:S02]  /*0f10*/  @P1 HADD2.F32 R98, -RZ, R47.H1_H1 ;  /* 0x3000002fff621230 */ /* 0x000fe40000004100 */
[----:B------:R-:W-:Y:S01]  /*0f20*/  @P1 FFMA.FTZ R81, R96, R103, R81 ;  /* 0x0000006760511223 */ /* 0x000fe20000010051 */
[----:B------:R-:W-:Y:S02]  /*0f30*/  @P1 FFMA.FTZ R82, R97, R104, R82 ;  /* 0x0000006861521223 */ /* 0x000fe40000010052 */
[----:B------:R-:W-:Y:S01]  /*0f40*/  @P1 FFMA.FTZ R83, R98, R105, R83 ;  /* 0x0000006962531223 */ /* 0x000fe20000010053 */
[----:B------:R-:W-:Y:S06]  /*0f50*/  BRA `(.L_x_27292) ;  /* 0x0000000000747947 */ /* 0x000fec0003800000 */
.L_x_27291:
[----:B------:R-:W1:Y:S01]  /*0f60*/  @P2 LDC R80, c[0x0][0x40c] ;  /* 0x00010300ff502b82 */ /* 0x000e620000000800 */
[--C-:B-----5:R-:W-:Y:S01]  /*0f70*/  @P2 HADD2.F32 R79, -RZ, R44.reuse.H0_H0 ;  /* 0x2000002cff4f2230 */ /* 0x120fe20000004100 */
[----:B------:R-:W-:Y:S01]  /*0f80*/  CS2R R76, SRZ ;  /* 0x00000000004c7805 */ /* 0x000fe2000001ff00 */
[----:B------:R-:W-:Y:S01]  /*0f90*/  @P2 HADD2.F32 R83, -RZ, R45.H0_H0 ;  /* 0x2000002dff532230 */ /* 0x000fe20000004100 */
[----:B------:R-:W-:Y:S01]  /*0fa0*/  MOV R78, RZ ;  /* 0x000000ff004e7202 */ /* 0x000fe20000000f00 */
[----:B------:R-:W-:Y:S02]  /*0fb0*/  @P2 HADD2.F32 R81, -RZ, R44.H1_H1 ;  /* 0x3000002cff512230 */ /* 0x000fe40000004100 */
[--C-:B------:R-:W-:Y:S01]  /*0fc0*/  @P2 HADD2.F32 R96, -RZ, R46.reuse.H0_H0 ;  /* 0x2000002eff602230 */ /* 0x100fe20000004100 */
[----:B0-----:R-:W0:Y:S01]  /*0fd0*/  @P2 LDC R94, c[0x0][0x40c] ;  /* 0x00010300ff5e2b82 */ /* 0x001e220000000800 */
[----:B------:R-:W-:Y:S02]  /*0fe0*/  @P2 HADD2.F32 R98, -RZ, R46.H1_H1 ;  /* 0x3000002eff622230 */ /* 0x000fe40000004100 */
[----:B------:R-:W-:-:S02]  /*0ff0*/  @P2 HADD2.F32 R100, -RZ, R47.H0_H0 ;  /* 0x2000002fff642230 */ /* 0x000fc40000004100 */
[----:B------:R-:W-:-:S03]  /*1000*/  @P2 HADD2.F32 R102, -RZ, R47.H1_H1 ;  /* 0x3000002fff662230 */ /* 0x000fc60000004100 */
[----:B------:R-:W2:Y:S08]  /*1010*/  @P2 LDC R82, c[0x0][0x40c] ;  /* 0x00010300ff522b82 */ /* 0x000eb00000000800 */
[----:B------:R-:W3:Y:S01]  /*1020*/  @P2 LDC R95, c[0x0][0x40c] ;  /* 0x00010300ff5f2b82 */ /* 0x000ee20000000800 */
[----:B-1----:R-:W-:Y:S01]  /*1030*/  @P2 FMUL.FTZ R76, R79, R80 ;  /* 0x000000504f4c2220 */ /* 0x002fe20000410000 */
[----:B------:R-:W-:-:S06]  /*1040*/  HFMA2 R79, -RZ, RZ, 0, 0 ;  /* 0x00000000ff4f7431 */ /* 0x000fcc00000001ff */
[----:B------:R-:W1:Y:S01]  /*1050*/  @P2 LDC R97, c[0x0][0x40c] ;  /* 0x00010300ff612b82 */ /* 0x000e620000000800 */
[----:B0-----:R-:W-:Y:S01]  /*1060*/  @P2 FMUL.FTZ R78, R83, R94 ;  /* 0x0000005e534e2220 */ /* 0x001fe20000410000 */
[----:B------:R-:W-:-:S06]  /*1070*/  @P2 HADD2.F32 R94, -RZ, R45.H1_H1 ;  /* 0x3000002dff5e2230 */ /* 0x000fcc0000004100 */
[----:B------:R-:W0:Y:S01]  /*1080*/  @P2 LDC R99, c[0x0][0x40c] ;  /* 0x00010300ff632b82 */ /* 0x000e220000000800 */
[----:B--2---:R-:W-:Y:S01]  /*1090*/  @P2 FMUL.FTZ R77, R81, R82 ;  /* 0x00000052514d2220 */ /* 0x004fe20000410000 */
[----:B------:R-:W-:Y:S02]  /*10a0*/  CS2R R80, SRZ ;  /* 0x0000000000507805 */ /* 0x000fe4000001ff00 */
        /* <DEDUP_REMOVED lines=8> */
.L_x_27292:
[----:B------:R-:W0:Y:S01]  /*1130*/  LDC.64 R94, c[0x0][0x3a8] ;  /* 0x0000ea00ff5e7b82 */ /* 0x000e220000000a00 */
[----:B------:R-:W-:Y:S01]  /*1140*/  IADD3 R93, PT, PT, R93, 0x20, RZ ;  /* 0x000000205d5d7810 */ /* 0x000fe20007ffe0ff */
[C---:B0-----:R-:W-:Y:S01]  /*1150*/  IMAD.WIDE.U32 R94, R0.reuse, 0x20, R94 ;  /* 0x00000020005e7825 */ /* 0x041fe200078e005e */
[----:B------:R-:W-:-:S04]  /*1160*/  IADD3 R0, PT, PT, R0, 0x20, RZ ;  /* 0x0000002000007810 */ /* 0x000fc80007ffe0ff */
[----:B------:R1:W-:Y:S04]  /*1170*/  STG.E.128 desc[UR6][R94.64], R76 ;  /* 0x0000004c5e007986 */ /* 0x0003e8000c101d06 */
[----:B------:R1:W-:Y:S02]  /*1180*/  STG.E.128 desc[UR6][R94.64+0x10], R80 ;  /* 0x000010505e007986 */ /* 0x0003e4000c101d06 */
.L_x_27288:
[----:B------:R-:W-:Y:S05]  /*1190*/  BSYNC.RECONVERGENT B0 ;  /* 0x0000000000007941 */ /* 0x000fea0003800200 */
.L_x_27287:
[----:B------:R-:W-:Y:S01]  /*11a0*/  ISETP.GE.U32.AND P1, PT, R3, 0x60, PT ;  /* 0x000000600300780c */ /* 0x000fe20003f26070 */
[----:B------:R-:W-:Y:S03]  /*11b0*/  BSSY.RECONVERGENT B0, `(.L_x_27293) ;  /* 0x000004d000007945 */ /* 0x000fe60003800200 */
[----:B01----:R-:W-:-:S09]  /*11c0*/  P2R R94, PR, RZ, 0x2 ;  /* 0x00000002ff5e7803 */ /* 0x003fd20000000000 */
[----:B------:R-:W-:Y:S05]  /*11d0*/  @!P1 BRA `(.L_x_27294) ;  /* 0x0000000400289947 */ /* 0x000fea0003800000 */
[----:B------:R-:W-:Y:S04]  /*11e0*/  BSSY.RECONVERGENT B1, `(.L_x_27295) ;  /* 0x0000005000017945 */ /* 0x000fe80003800200 */
[----:B------:R-:W-:Y:S05]  /*11f0*/  @!P2 BRA `(.L_x_27296) ;  /* 0x00000000000ca947 */ /* 0x000fea0003800000 */
[----:B------:R-:W0:Y:S02]  /*1200*/  LDC.64 R4, c[0x0][0x390] ;  /* 0x0000e400ff047b82 */ /* 0x000e240000000a00 */
[----:B0-----:R-:W-:-:S05]  /*1210*/  IMAD.WIDE.U32 R4, R93, 0x10, R4 ;  /* 0x000000105d047825 */ /* 0x001fca00078e0004 */
[----:B------:R0:W5:Y:S02]  /*1220*/  LDG.E.128 R44, desc[UR6][R4.64] ;  /* 0x00000006042c7981 */ /* 0x000164000c1e1d00 */
.L_x_27296:
[----:B------:R-:W-:Y:S05]  /*1230*/  BSYNC.RECONVERGENT B1 ;  /* 0x0000000000017941 */ /* 0x000fea0003800200 */
.L_x_27295:
        /* <DEDUP_REMOVED lines=33> */
.L_x_27297:
[----:B------:R-:W1:Y:S01]  /*1450*/  @P2 LDC R96, c[0x0][0x40c] ;  /* 0x00010300ff602b82 */ /* 0x000e620000000800 */
[--C-:B-----5:R-:W-:Y:S01]  /*1460*/  @P2 HADD2.F32 R75, -RZ, R45.reuse.H0_H0 ;  /* 0x2000002dff4b2230 */ /* 0x120fe20000004100 */
[----:B------:R-:W-:Y:S01]  /*1470*/  MOV R74, RZ ;  /* 0x000000ff004a7202 */ /* 0x000fe20000000f00 */
[--C-:B0-----:R-:W-:Y:S01]  /*1480*/  @P2 HADD2.F32 R4, -RZ, R44.reuse.H0_H0 ;  /* 0x2000002cff042230 */ /* 0x101fe20000004100 */
[----:B------:R-:W-:Y:S01]  /*1490*/  CS2R R72, SRZ ;  /* 0x0000000000487805 */ /* 0x000fe2000001ff00 */
[----:B------:R-:W-:Y:S02]  /*14a0*/  @P2 HADD2.F32 R6, -RZ, R44.H1_H1 ;  /* 0x3000002cff062230 */ /* 0x000fe40000004100 */
[----:B------:R-:W-:Y:S01]  /*14b0*/  @P2 HADD2.F32 R95, -RZ, R45.H1_H1 ;  /* 0x3000002dff5f2230 */ /* 0x000fe20000004100 */
[----:B------:R-:W0:Y:S01]  /*14c0*/  @P2 LDC R5, c[0x0][0x40c] ;  /* 0x00010300ff052b82 */ /* 0x000e220000000800 */
[----:B------:R-:W-:Y:S02]  /*14d0*/  @P2 HADD2.F32 R99, -RZ, R46.H1_H1 ;  /* 0x3000002eff632230 */ /* 0x000fe40000004100 */
[----:B------:R-:W-:-:S02]  /*14e0*/  @P2 HADD2.F32 R101, -RZ, R47.H0_H0 ;  /* 0x2000002fff652230 */ /* 0x000fc40000004100 */
[----:B------:R-:W-:-:S03]  /*14f0*/  @P2 HADD2.F32 R103, -RZ, R47.H1_H1 ;  /* 0x3000002fff672230 */ /* 0x000fc60000004100 */
[----:B------:R-:W2:Y:S08]  /*1500*/  @P2 LDC R7, c[0x0][0x40c] ;  /* 0x00010300ff072b82 */ /* 0x000eb00000000800 */
[----:B------:R-:W3:Y:S01]  /*1510*/  @P2 LDC R98, c[0x0][0x40c] ;  /* 0x00010300ff622b82 */ /* 0x000ee20000000800 */
[----:B-1----:R-:W-:Y:S01]  /*1520*/  @P2 FMUL.FTZ R74, R75, R96 ;  /* 0x000000604b4a2220 */ /* 0x002fe20000410000 */
[----:B------:R-:W-:-:S02]  /*1530*/  HFMA2 R75, -RZ, RZ, 0, 0 ;  /* 0x00000000ff4b7431 */ /* 0x000fc400000001ff */
[----:B------:R-:W-:-:S04]  /*1540*/  @P2 HADD2.F32 R96, -RZ, R46.H0_H0 ;  /* 0x2000002eff602230 */ /* 0x000fc80000004100 */
[----:B------:R-:W1:Y:S01]  /*1550*/  @P2 LDC R97, c[0x0][0x40c] ;  /* 0x00010300ff612b82 */ /* 0x000e620000000800 */
[----:B0-----:R-:W-:Y:S01]  /*1560*/  @P2 FMUL.FTZ R72, R4, R5 ;  /* 0x0000000504482220 */ /* 0x001fe20000410000 */
[----:B------:R-:W-:-:S06]  /*1570*/  CS2R R4, SRZ ;  /* 0x0000000000047805 */ /* 0x000fcc000001ff00 */
[----:B------:R-:W0:Y:S01]  /*1580*/  @P2 LDC R100, c[0x0][0x40c] ;  /* 0x00010300ff642b82 */ /* 0x000e220000000800 */
[----:B--2---:R-:W-:Y:S01]  /*1590*/  @P2 FMUL.FTZ R73, R6, R7 ;  /* 0x0000000706492220 */ /* 0x004fe20000410000 */
[----:B------:R-:W-:-:S06]  /*15a0*/  CS2R R6, SRZ ;  /* 0x0000000000067805 */ /* 0x000fcc000001ff00 */
[----:B------:R-:W2:Y:S01]  /*15b0*/  @P2 LDC R102, c[0x0][0x40c] ;  /* 0x00010300ff662b82 */ /* 0x000ea20000000800 */
[----:B---3--:R-:W-:-:S07]  /*15c0*/  @P2 FMUL.FTZ R75, R95, R98 ;  /* 0x000000625f4b2220 */ /* 0x008fce0000410000 */
[----:B------:R-:W3:Y:S01]  /*15d0*/  @P2 LDC R104, c[0x0][0x40c] ;  /* 0x00010300ff682b82 */ /* 0x000ee20000000800 */
[----:B-1----:R-:W-:Y:S01]  /*15e0*/  @P2 FMUL.FTZ R4, R96, R97 ;  /* 0x0000006160042220 */ /* 0x002fe20000410000 */
[----:B0-----:R-:W-:Y:S01]  /*15f0*/  @P2 FMUL.FTZ R5, R99, R100 ;  /* 0x0000006463052220 */ /* 0x001fe20000410000 */
[----:B--2---:R-:W-:Y:S01]  /*1600*/  @P2 FMUL.FTZ R6, R101, R102 ;  /* 0x0000006665062220 */ /* 0x004fe20000410000 */
[----:B---3--:R-:W-:-:S07]  /*1610*/  @P2 FMUL.FTZ R7, R103, R104 ;  /* 0x0000006867072220 */ /* 0x008fce0000410000 */
.L_x_27298:
[----:B------:R-:W0:Y:S01]  /*1620*/  LDC.64 R96, c[0x0][0x3a8] ;  /* 0x0000ea00ff607b82 */ /* 0x000e220000000a00 */
[----:B------:R-:W-:Y:S01]  /*1630*/  IADD3 R93, PT, PT, R93, 0x20, RZ ;  /* 0x000000205d5d7810 */ /* 0x000fe20007ffe0ff */
[C---:B0-----:R-:W-:Y:S01]  /*1640*/  IMAD.WIDE.U32 R96, R0.reuse, 0x20, R96 ;  /* 0x0000002000607825 */ /* 0x041fe200078e0060 */
[----:B------:R-:W-:-:S04]  /*1650*/  IADD3 R0, PT, PT, R0, 0x20, RZ ;  /* 0x0000002000007810 */ /* 0x000fc80007ffe0ff */
[----:B------:R0:W-:Y:S04]  /*1660*/  STG.E.128 desc[UR6][R96.64], R72 ;  /* 0x0000004860007986 */ /* 0x0001e8000c101d06 */
[----:B------:R0:W-:Y:S02]  /*1670*/  STG.E.128 desc[UR6][R96.64+0x10], R4 ;  /* 0x0000100460007986 */ /* 0x0001e4000c101d06 */
.L_x_27294:
[----:B------:R-:W-:Y:S05]  /*1680*/  BSYNC.RECONVERGENT B0 ;  /* 0x0000000000007941 */ /* 0x000fea0003800200 */
.L_x_27293:
        /* <DEDUP_REMOVED lines=9> */
.L_x_27302:
[----:B------:R-:W-:Y:S05]  /*1720*/  BSYNC.RECONVERGENT B1 ;  /* 0x0000000000017941 */ /* 0x000fea0003800200 */
.L_x_27301:
        /* <DEDUP_REMOVED lines=33> */
.L_x_27303:
[----:B------:R-:W1:Y:S01]  /*1940*/  @P2 LDC R60, c[0x0][0x40c] ;  /* 0x00010300ff3c2b82 */ /* 0x000e620000000800 */
[--C-:B-----5:R-:W-:Y:S01]  /*1950*/  @P2 HADD2.F32 R59, -RZ, R44.reuse.H0_H0 ;  /* 0x2000002cff3b2230 */ /* 0x120fe20000004100 */
[----:B------:R-:W-:Y:S01]  /*1960*/  CS2R R56, SRZ ;  /* 0x0000000000387805 */ /* 0x000fe2000001ff00 */
[--C-:B------:R-:W-:Y:S01]  /*1970*/  @P2 HADD2.F32 R63, -RZ, R45.reuse.H0_H0 ;  /* 0x2000002dff3f2230 */ /* 0x100fe20000004100 */
[----:B------:R-:W-:Y:S01]  /*1980*/  MOV R58, RZ ;  /* 0x000000ff003a7202 */ /* 0x000fe20000000f00 */
[----:B------:R-:W-:Y:S02]  /*1990*/  @P2 HADD2.F32 R61, -RZ, R44.H1_H1 ;  /* 0x3000002cff3d2230 */ /* 0x000fe40000004100 */
[----:B------:R-:W-:Y:S01]  /*19a0*/  @P2 HADD2.F32 R95, -RZ, R45.H1_H1 ;  /* 0x3000002dff5f2230 */ /* 0x000fe20000004100 */
        /* <DEDUP_REMOVED lines=10> */
[----:B------:R-:W-:-:S06]  /*1a50*/  @P2 HADD2.F32 R96, -RZ, R46.H0_H0 ;  /* 0x2000002eff602230 */ /* 0x000fcc0000004100 */
        /* <DEDUP_REMOVED lines=11> */
.L_x_27304:
[----:B------:R-:W0:Y:S01]  /*1b10*/  LDC.64 R96, c[0x0][0x3a8] ;  /* 0x0000ea00ff607b82 */ /* 0x000e220000000a00 */
[----:B------:R-:W-:Y:S01]  /*1b20*/  IADD3 R93, PT, PT, R93, 0x20, RZ ;  /* 0x000000205d5d7810 */ /* 0x000fe20007ffe0ff */
[C---:B0-----:R-:W-:Y:S01]  /*1b30*/  IMAD.WIDE.U32 R96, R0.reuse, 0x20, R96 ;  /* 0x0000002000607825 */ /* 0x041fe200078e0060 */
[----:B------:R-:W-:-:S04]  /*1b40*/  IADD3 R0, PT, PT, R0, 0x20, RZ ;  /* 0x0000002000007810 */ /* 0x000fc80007ffe0ff */
[----:B------:R1:W-:Y:S04]  /*1b50*/  STG.E.128 desc[UR6][R96.64], R56 ;  /* 0x0000003860007986 */ /* 0x0003e8000c101d06 */
[----:B------:R1:W-:Y:S02]  /*1b60*/  STG.E.128 desc[UR6][R96.64+0x10], R60 ;  /* 0x0000103c60007986 */ /* 0x0003e4000c101d06 */
.L_x_27300:
[----:B------:R-:W-:Y:S05]  /*1b70*/  BSYNC.RECONVERGENT B0 ;  /* 0x0000000000007941 */ /* 0x000fea0003800200 */
.L_x_27299:
        /* <DEDUP_REMOVED lines=8> */
.L_x_27308:
[----:B------:R-:W-:Y:S05]  /*1c00*/  BSYNC.RECONVERGENT B1 ;  /* 0x0000000000017941 */ /* 0x000fea0003800200 */
.L_x_27307:
        /* <DEDUP_REMOVED lines=22> */
[----:B------:R-:W-:-:S02]  /*1d70*/  @P2 HADD2.F32 R86, -RZ, R45.H1_H1 ;  /* 0x3000002dff562230 */ /* 0x000fc40000004100 */
[----:B-1----:R-:W-:Y:S01]  /*1d80*/  @P2 FFMA.FTZ R66, R97, R99, R66 ;  /* 0x0000006361422223 */ /* 0x002fe20000010042 */
[----:B------:R-:W-:Y:S02]  /*1d90*/  @P2 HADD2.F32 R93, -RZ, R46.H0_H0 ;  /* 0x2000002eff5d2230 */ /* 0x000fe40000004100 */
[----:B---3--:R-:W-:Y:S01]  /*1da0*/  @P2 FFMA.FTZ R69, R96, R103, R69 ;  /* 0x0000006760452223 */ /* 0x008fe20000010045 */
[--C-:B------:R-:W-:Y:S02]  /*1db0*/  @P2 HADD2.F32 R95, -RZ, R47.reuse.H0_H0 ;  /* 0x2000002fff5f2230 */ /* 0x100fe40000004100 */
[----:B----4-:R-:W-:Y:S01]  /*1dc0*/  @P2 FFMA.FTZ R67, R86, R101, R67 ;  /* 0x0000006556432223 */ /* 0x010fe20000010043 */
[----:B------:R-:W-:Y:S02]  /*1dd0*/  @P2 HADD2.F32 R98, -RZ, R47.H1_H1 ;  /* 0x3000002fff622230 */ /* 0x000fe40000004100 */
[----:B------:R-:W-:Y:S01]  /*1de0*/  @P2 FFMA.FTZ R68, R93, R102, R68 ;  /* 0x000000665d442223 */ /* 0x000fe20000010044 */
[----:B------:R-:W-:-:S02]  /*1df0*/  @P2 FFMA.FTZ R70, R95, R104, R70 ;  /* 0x000000685f462223 */ /* 0x000fc40000010046 */
[----:B------:R-:W-:Y:S01]  /*1e00*/  @P2 FFMA.FTZ R71, R98, R105, R71 ;  /* 0x0000006962472223 */ /* 0x000fe20000010047 */
[----:B------:R-:W-:Y:S06]  /*1e10*/  BRA `(.L_x_27310) ;  /* 0x0000000000747947 */ /* 0x000fec0003800000 */
.L_x_27309:
[----:B------:R-:W2:Y:S01]  /*1e20*/  @P2 LDC R68, c[0x0][0x40c] ;  /* 0x00010300ff442b82 */ /* 0x000ea20000000800 */
[--C-:B-----5:R-:W-:Y:S01]  /*1e30*/  @P2 HADD2.F32 R67, -RZ, R44.reuse.H0_H0 ;  /* 0x2000002cff432230 */ /* 0x120fe20000004100 */
[----:B------:R-:W-:Y:S01]  /*1e40*/  CS2R R64, SRZ ;  /* 0x0000000000407805 */ /* 0x000fe2000001ff00 */
[----:B------:R-:W-:Y:S01]  /*1e50*/  @P2 HADD2.F32 R71, -RZ, R45.H0_H0 ;  /* 0x2000002dff472230 */ /* 0x000fe20000004100 */
[----:B------:R-:W-:Y:S01]  /*1e60*/  MOV R66, RZ ;  /* 0x000000ff00427202 */ /* 0x000fe20000000f00 */
[----:B------:R-:W-:Y:S02]  /*1e70*/  @P2 HADD2.F32 R69, -RZ, R44.H1_H1 ;  /* 0x3000002cff452230 */ /* 0x000fe40000004100 */
[--C-:B------:R-:W-:Y:S01]  /*1e80*/  @P2 HADD2.F32 R95, -RZ, R46.reuse.H0_H0 ;  /* 0x2000002eff5f2230 */ /* 0x100fe20000004100 */
[----:B------:R-:W3:Y:S01]  /*1e90*/  @P2 LDC R86, c[0x0][0x40c] ;  /* 0x00010300ff562b82 */ /* 0x000ee20000000800 */
[----:B01----:R-:W-:Y:S02]  /*1ea0*/  @P2 HADD2.F32 R97, -RZ, R46.H1_H1 ;  /* 0x3000002eff612230 */ /* 0x003fe40000004100 */
[----:B------:R-:W-:-:S02]  /*1eb0*/  @P2 HADD2.F32 R99, -RZ, R47.H0_H0 ;  /* 0x2000002fff632230 */ /* 0x000fc40000004100 */
[----:B------:R-:W-:-:S03]  /*1ec0*/  @P2 HADD2.F32 R101, -RZ, R47.H1_H1 ;  /* 0x3000002fff652230 */ /* 0x000fc60000004100 */
[----:B------:R-:W0:Y:S08]  /*1ed0*/  @P2 LDC R70, c[0x0][0x40c] ;  /* 0x00010300ff462b82 */ /* 0x000e300000000800 */
[----:B------:R-:W1:Y:S01]  /*1ee0*/  @P2 LDC R93, c[0x0][0x40c] ;  /* 0x00010300ff5d2b82 */ /* 0x000e620000000800 */
[----:B--2---:R-:W-:Y:S01]  /*1ef0*/  @P2 FMUL.FTZ R64, R67, R68 ;  /* 0x0000004443402220 */ /* 0x004fe20000410000 */
[----:B------:R-:W-:-:S06]  /*1f00*/  HFMA2 R67, -RZ, RZ, 0, 0 ;  /* 0x00000000ff437431 */ /* 0x000fcc00000001ff */
[----:B------:R-:W2:Y:S01]  /*1f10*/  @P2 LDC R96, c[0x0][0x40c] ;  /* 0x00010300ff602b82 */ /* 0x000ea20000000800 */
[----:B---3--:R-:W-:Y:S01]  /*1f20*/  @P2 FMUL.FTZ R66, R71, R86 ;  /* 0x0000005647422220 */ /* 0x008fe20000410000 */
[----:B------:R-:W-:-:S06]  /*1f30*/  @P2 HADD2.F32 R86, -RZ, R45.H1_H1 ;  /* 0x3000002dff562230 */ /* 0x000fcc0000004100 */
[----:B------:R-:W3:Y:S01]  /*1f40*/  @P2 LDC R98, c[0x0][0x40c] ;  /* 0x00010300ff622b82 */ /* 0x000ee20000000800 */
[----:B0-----:R-:W-:Y:S01]  /*1f50*/  @P2 FMUL.FTZ R65, R69, R70 ;  /* 0x0000004645412220 */ /* 0x001fe20000410000 */
[----:B------:R-:W-:Y:S02]  /*1f60*/  CS2R R68, SRZ ;  /* 0x0000000000447805 */ /* 0x000fe4000001ff00 */
[----:B------:R-:W-:-:S04]  /*1f70*/  CS2R R70, SRZ ;  /* 0x0000000000467805 */ /* 0x000fc8000001ff00 */
[----:B------:R-:W0:Y:S01]  /*1f80*/  @P2 LDC R102, c[0x0][0x40c] ;  /* 0x00010300ff662b82 */ /* 0x000e220000000800 */
[----:B-1----:R-:W-:-:S07]  /*1f90*/  @P2 FMUL.FTZ R67, R86, R93 ;  /* 0x0000005d56432220 */ /* 0x002fce0000410000 */
[----:B------:R-:W1:Y:S01]  /*1fa0*/  @P2 LDC R104, c[0x0][0x40c] ;  /* 0x00010300ff682b82 */ /* 0x000e620000000800 */
[----:B--2---:R-:W-:Y:S01]  /*1fb0*/  @P2 FMUL.FTZ R68, R95, R96 ;  /* 0x000000605f442220 */ /* 0x004fe20000410000 */
[----:B---3--:R-:W-:Y:S01]  /*1fc0*/  @P2 FMUL.FTZ R69, R97, R98 ;  /* 0x0000006261452220 */ /* 0x008fe20000410000 */
[----:B0-----:R-:W-:Y:S01]  /*1fd0*/  @P2 FMUL.FTZ R70, R99, R102 ;  /* 0x0000006663462220 */ /* 0x001fe20000410000 */
[----:B-1----:R-:W-:-:S07]  /*1fe0*/  @P2 FMUL.FTZ R71, R101, R104 ;  /* 0x0000006865472220 */ /* 0x002fce0000410000 */
.L_x_27310:
[----:B------:R-:W0:Y:S02]  /*1ff0*/  LDC.64 R96, c[0x0][0x3a8] ;  /* 0x0000ea00ff607b82 */ /* 0x000e240000000a00 */
[----:B0-----:R-:W-:-:S05]  /*2000*/  IMAD.WIDE.U32 R96, R0, 0x20, R96 ;  /* 0x0000002000607825 */ /* 0x001fca00078e0060 */
[----:B------:R2:W-:Y:S04]  /*2010*/  STG.E.128 desc[UR6][R96.64], R64 ;  /* 0x0000004060007986 */ /* 0x0005e8000c101d06 */
[----:B------:R2:W-:Y:S02]  /*2020*/  STG.E.128 desc[UR6][R96.64+0x10], R68 ;  /* 0x0000104460007986 */ /* 0x0005e4000c101d06 */
.L_x_27306:
[----:B------:R-:W-:Y:S05]  /*2030*/  BSYNC.RECONVERGENT B0 ;  /* 0x0000000000007941 */ /* 0x000fea0003800200 */
.L_x_27305:
[----:B------:R-:W-:Y:S01]  /*2040*/  FADD.FTZ R0, RZ, R48 ;  /* 0x00000030ff007221 */ /* 0x000fe20000010000 */
[C---:B------:R-:W-:Y:S01]  /*2050*/  ISETP.GT.U32.AND P2, PT, R3.reuse, 0x3f, PT ;  /* 0x0000003f0300780c */ /* 0x040fe20003f44070 */
[----:B------:R-:W3:Y:S01]  /*2060*/  S2R R86, SR_TID.X ;  /* 0x0000000000567919 */ /* 0x000ee20000002100 */
        /* <DEDUP_REMOVED lines=12> */
[----:B---3--:R-:W-:-:S03]  /*2130*/  LOP3.LUT P6, RZ, R86, 0x1f, RZ, 0xc0, !PT ;  /* 0x0000001f56ff7812 */ /* 0x008fc600078cc0ff */
        /* <DEDUP_REMOVED lines=35> */
[----:B012---:R-:W-:-:S05]  /*2370*/  FADD.FTZ R96, R93, R0 ;  /* 0x000000005d607221 */ /* 0x007fca0000010000 */
        /* <DEDUP_REMOVED lines=100> */
.L_x_27334:
        /* <DEDUP_REMOVED lines=18> */
[----:B------:R-:W-:Y:S04]  /*2ae0*/  BSSY.RECONVERGENT B1, `(.L_x_27314) ;  /* 0x0000038000017945 */ /* 0x000fe80003800200 */
[----:B------:R-:W-:Y:S01]  /*2af0*/  IMAD R87, R2, R87, RZ ;  /* 0x0000005702577224 */ /* 0x000fe200078e02ff */
[----:B------:R-:W-:Y:S02]  /*2b00*/  LOP3.LUT R2, R86, 0x1f, RZ, 0xc0, !PT ;  /* 0x0000001f56027812 */ /* 0x000fe400078ec0ff */
[----:B------:R-:W-:Y:S02]  /*2b10*/  FSEL R86, R93, RZ, !P2 ;  /* 0x000000ff5d567208 */ /* 0x000fe40005000000 */
        /* <DEDUP_REMOVED lines=8> */
[----:B------:R-:W-:Y:S01]  /*2ba0*/  FMUL.FTZ R93, R0, R93 ;  /* 0x0000005d005d7220 */ /* 0x000fe20000410000 */
[----:B------:R-:W-:Y:S01]  /*2bb0*/  FADD.FTZ R87, R48, -R86 ;  /* 0x8000005630577221 */ /* 0x000fe20000010000 */
[----:B------:R-:W-:Y:S01]  /*2bc0*/  FMUL.FTZ R99, R0, R97 ;  /* 0x0000006100637220 */ /* 0x000fe20000410000 */
[----:B------:R-:W-:Y:S02]  /*2bd0*/  HADD2.F32 R96, -RZ, R88.H0_H0 ;  /* 0x20000058ff607230 */ /* 0x000fe40000004100 */
[----:B------:R-:W-:Y:S01]  /*2be0*/  FFMA.FTZ R97, R93, R102, R104 ;  /* 0x000000665d617223 */ /* 0x000fe20000010068 */
[----:B------:R-:W-:Y:S01]  /*2bf0*/  HADD2.F32 R98, -RZ, R8.H0_H0 ;  /* 0x20000008ff627230 */ /* 0x000fe20000004100 */
[----:B------:R-:W0:Y:S01]  /*2c00*/  LDC.64 R102, c[0x0][0x428] ;  /* 0x00010a00ff667b82 */ /* 0x000e220000000a00 */
[----:B------:R-:W-:Y:S01]  /*2c10*/  FADD.FTZ R95, R52, -R86 ;  /* 0x80000056345f7221 */ /* 0x000fe20000010000 */
[----:B------:R-:W-:-:S02]  /*2c20*/  HADD2.F32 R110, -RZ, R91.H0_H0 ;  /* 0x2000005bff6e7230 */ /* 0x000fc40000004100 */
[C---:B------:R-:W-:Y:S01]  /*2c30*/  FMUL.FTZ R87, R0.reuse, R87 ;  /* 0x0000005700577220 */ /* 0x040fe20000410000 */
[----:B------:R-:W-:Y:S02]  /*2c40*/  HADD2.F32 R112, -RZ, R11.H0_H0 ;  /* 0x2000000bff707230 */ /* 0x000fe40000004100 */
[----:B------:R-:W-:Y:S01]  /*2c50*/  FMUL.FTZ R95, R0, R95 ;  /* 0x0000005f005f7220 */ /* 0x000fe20000410000 */
[----:B------:R-:W-:Y:S02]  /*2c60*/  HADD2.F32 R106, -RZ, R90.H0_H0 ;  /* 0x2000005aff6a7230 */ /* 0x000fe40000004100 */
[----:B------:R-:W-:Y:S01]  /*2c70*/  FFMA.FTZ R96, R87, R96, R98 ;  /* 0x0000006057607223 */ /* 0x000fe20000010062 */
[----:B------:R-:W-:Y:S02]  /*2c80*/  HADD2.F32 R108, -RZ, R10.H0_H0 ;  /* 0x2000000aff6c7230 */ /* 0x000fe40000004100 */
[----:B------:R-:W-:Y:S01]  /*2c90*/  FFMA.FTZ R101, R99, R110, R112 ;  /* 0x0000006e63657223 */ /* 0x000fe20000010070 */
[--C-:B------:R-:W-:Y:S01]  /*2ca0*/  FADD.FTZ R87, R49, -R86.reuse ;  /* 0x8000005631577221 */ /* 0x100fe20000010000 */
[--C-:B------:R-:W-:Y:S01]  /*2cb0*/  FADD.FTZ R93, R51, -R86.reuse ;  /* 0x80000056335d7221 */ /* 0x100fe20000010000 */
[--C-:B------:R-:W-:Y:S01]  /*2cc0*/  FADD.FTZ R99, R53, -R86.reuse ;  /* 0x8000005635637221 */ /* 0x100fe20000010000 */
[----:B------:R-:W-:Y:S01]  /*2cd0*/  FADD.FTZ R105, R55, -R86 ;  /* 0x8000005637697221 */ /* 0x000fe20000010000 */
[----:B------:R-:W-:Y:S01]  /*2ce0*/  FFMA.FTZ R95, R95, R106, R108 ;  /* 0x0000006a5f5f7223 */ /* 0x000fe2000001006c */
        /* <DEDUP_REMOVED lines=12> */
[----:B------:R-:W-:Y:S01]  /*2db0*/  FFMA.FTZ R87, R87, R98, R104 ;  /* 0x0000006257577223 */ /* 0x000fe20000010068 */
        /* <DEDUP_REMOVED lines=10> */
.L_x_27315:
[----:B------:R-:W-:Y:S05]  /*2e60*/  BSYNC.RECONVERGENT B1 ;  /* 0x0000000000017941 */ /* 0x000fea0003800200 */
.L_x_27314:
[----:B------:R-:W-:Y:S01]  /*2e70*/  ISETP.NE.AND P0, PT, R92, RZ, PT ;  /* 0x000000ff5c00720c */ /* 0x000fe20003f05270 */
[----:B------:R-:W-:-:S12]  /*2e80*/  BSSY.RECONVERGENT B1, `(.L_x_27316) ;  /* 0x0000032000017945 */ /* 0x000fd80003800200 */
[----:B------:R-:W-:Y:S05]  /*2e90*/  @!P0 BRA `(.L_x_27317) ;  /* 0x0000000000c08947 */ /* 0x000fea0003800000 */
[--C-:B------:R-:W-:Y:S01]  /*2ea0*/  FADD.FTZ R93, R78, -R86.reuse ;  /* 0x800000564e5d7221 */ /* 0x100fe20000010000 */
[--C-:B------:R-:W-:Y:S01]  /*2eb0*/  FADD.FTZ R87, R76, -R86.reuse ;  /* 0x800000564c577221 */ /* 0x100fe20000010000 */
[----:B0-----:R-:W-:Y:S02]  /*2ec0*/  HADD2.F32 R96, -RZ, R12.H0_H0 ;  /* 0x2000000cff607230 */ /* 0x001fe40000004100 */
[----:B------:R-:W-:Y:S01]  /*2ed0*/  FADD.FTZ R97, R82, -R86 ;  /* 0x8000005652617221 */ /* 0x000fe20000010000 */
[----:B------:R-:W-:Y:S02]  /*2ee0*/  HADD2.F32 R92, -RZ, R16.H0_H0 ;  /* 0x20000010ff5c7230 */ /* 0x000fe40000004100 */
[C---:B------:R-:W-:Y:S01]  /*2ef0*/  FMUL.FTZ R93, R0.reuse, R93 ;  /* 0x0000005d005d7220 */ /* 0x040fe20000410000 */
[----:B------:R-:W-:Y:S02]  /*2f00*/  HADD2.F32 R98, -RZ, R13.H0_H0 ;  /* 0x2000000dff627230 */ /* 0x000fe40000004100 */
[----:B------:R-:W-:Y:S01]  /*2f10*/  FMUL.FTZ R87, R0, R87 ;  /* 0x0000005700577220 */ /* 0x000fe20000410000 */
[----:B------:R-:W-:-:S02]  /*2f20*/  HADD2.F32 R102, -RZ, R17.H0_H0 ;  /* 0x20000011ff667230 */ /* 0x000fc40000004100 */
[----:B------:R-:W-:Y:S01]  /*2f30*/  FMUL.FTZ R99, R0, R97 ;  /* 0x0000006100637220 */ /* 0x000fe20000410000 */
[----:B------:R-:W-:Y:S01]  /*2f40*/  FADD.FTZ R95, R80, -R86 ;  /* 0x80000056505f7221 */ /* 0x000fe20000010000 */
[----:B------:R-:W-:Y:S01]  /*2f50*/  FFMA.FTZ R96, R87, R96, R92 ;  /* 0x0000006057607223 */ /* 0x000fe2000001005c */
[----:B------:R-:W-:Y:S02]  /*2f60*/  HADD2.F32 R104, -RZ, R14.H0_H0 ;  /* 0x2000000eff687230 */ /* 0x000fe40000004100 */
[----:B------:R-:W-:Y:S01]  /*2f70*/  FFMA.FTZ R97, R93, R98, R102 ;  /* 0x000000625d617223 */ /* 0x000fe20000010066 */
[----:B------:R-:W-:Y:S01]  /*2f80*/  HADD2.F32 R106, -RZ, R18.H0_H0 ;  /* 0x20000012ff6a7230 */ /* 0x000fe20000004100 */
[----:B------:R-:W0:Y:S01]  /*2f90*/  LDC.64 R92, c[0x0][0x428] ;  /* 0x00010a00ff5c7b82 */ /* 0x000e220000000a00 */
[----:B------:R-:W-:Y:S02]  /*2fa0*/  HADD2.F32 R108, -RZ, R15.H0_H0 ;  /* 0x2000000fff6c7230 */ /* 0x000fe40000004100 */
[----:B------:R-:W-:Y:S01]  /*2fb0*/  FMUL.FTZ R95, R0, R95 ;  /* 0x0000005f005f7220 */ /* 0x000fe20000410000 */
[----:B------:R-:W-:-:S02]  /*2fc0*/  HADD2.F32 R110, -RZ, R19.H0_H0 ;  /* 0x20000013ff6e7230 */ /* 0x000fc40000004100 */
[--C-:B------:R-:W-:Y:S01]  /*2fd0*/  FADD.FTZ R87, R77, -R86.reuse ;  /* 0x800000564d577221 */ /* 0x100fe20000010000 */
[----:B------:R-:W-:Y:S01]  /*2fe0*/  FADD.FTZ R105, R83, -R86 ;  /* 0x8000005653697221 */ /* 0x000fe20000010000 */
[----:B------:R-:W-:Y:S01]  /*2ff0*/  FFMA.FTZ R101, R95, R104, R106 ;  /* 0x000000685f657223 */ /* 0x000fe2000001006a */
[----:B------:R-:W-:Y:S01]  /*3000*/  FADD.FTZ R95, R79, -R86 ;  /* 0x800000564f5f7221 */ /* 0x000fe20000010000 */
[----:B------:R-:W-:Y:S01]  /*3010*/  FFMA.FTZ R103, R99, R108, R110 ;  /* 0x0000006c63677223 */ /* 0x000fe2000001006e */
[----:B------:R-:W-:Y:S01]  /*3020*/  FADD.FTZ R99, R81, -R86 ;  /* 0x8000005651637221 */ /* 0x000fe20000010000 */
        /* <DEDUP_REMOVED lines=13> */
[----:B------:R-:W-:-:S02]  /*3100*/  HADD2.F32 R114, -RZ, R19.H1_H1 ;  /* 0x30000013ff727230 */ /* 0x000fc40000004100 */
        /* <DEDUP_REMOVED lines=9> */
.L_x_27317:
[----:B------:R-:W-:Y:S05]  /*31a0*/  BSYNC.RECONVERGENT B1 ;  /* 0x0000000000017941 */ /* 0x000fea0003800200 */
.L_x_27316:
        /* <DEDUP_REMOVED lines=12> */
[----:B------:R-:W-:Y:S01]  /*3270*/  FADD.FTZ R95, R4, -R86 ;  /* 0x80000056045f7221 */ /* 0x000fe20000010000 */
        /* <DEDUP_REMOVED lines=38> */
.L_x_27319:
[----:B------:R-:W-:Y:S05]  /*34e0*/  BSYNC.RECONVERGENT B1 ;  /* 0x0000000000017941 */ /* 0x000fea0003800200 */
.L_x_27318:
        /* <DEDUP_REMOVED lines=51> */
.L_x_27321:
[----:B------:R-:W-:Y:S05]  /*3820*/  BSYNC.RECONVERGENT B1 ;  /* 0x0000000000017941 */ /* 0x000fea0003800200 */
.L_x_27320:
[----:B------:R-:W-:Y:S05]  /*3830*/  @!P1 BRA `(.L_x_27313) ;  /* 0x0000000000bc9947 */ /* 0x000fea0003800000 */
[--C-:B-123--:R-:W-:Y:S01]  /*3840*/  FADD.FTZ R93, R64, -R86.reuse ;  /* 0x80000056405d7221 */ /* 0x10efe20000010000 */
[--C-:B------:R-:W-:Y:S01]  /*3850*/  FADD.FTZ R95, R65, -R86.reuse ;  /* 0x80000056415f7221 */ /* 0x100fe20000010000 */
[--C-:B0-----:R-:W-:Y:S01]  /*3860*/  FADD.FTZ R97, R66, -R86.reuse ;  /* 0x8000005642617221 */ /* 0x101fe20000010000 */
[--C-:B------:R-:W-:Y:S01]  /*3870*/  FADD.FTZ R99, R67, -R86.reuse ;  /* 0x8000005643637221 */ /* 0x100fe20000010000 */
[--C-:B------:R-:W-:Y:S01]  /*3880*/  FADD.FTZ R101, R68, -R86.reuse ;  /* 0x8000005644657221 */ /* 0x100fe20000010000 */
[--C-:B------:R-:W-:Y:S01]  /*3890*/  FADD.FTZ R103, R69, -R86.reuse ;  /* 0x8000005645677221 */ /* 0x100fe20000010000 */
[--C-:B------:R-:W-:Y:S01]  /*38a0*/  FADD.FTZ R105, R70, -R86.reuse ;  /* 0x8000005646697221 */ /* 0x100fe20000010000 */
[----:B------:R-:W-:Y:S01]  /*38b0*/  FADD.FTZ R107, R71, -R86 ;  /* 0x80000056476b7221 */ /* 0x000fe20000010000 */
[----:B------:R-:W-:Y:S01]  /*38c0*/  HADD2.F32 R94, -RZ, R36.H0_H0 ;  /* 0x20000024ff5e7230 */ /* 0x000fe20000004100 */
[----:B------:R-:W0:Y:S01]  /*38d0*/  LDC.64 R86, c[0x0][0x428] ;  /* 0x00010a00ff567b82 */ /* 0x000e220000000a00 */
        /* <DEDUP_REMOVED lines=37> */
.L_x_27313:
[----:B------:R-:W-:Y:S05]  /*3b30*/  BSYNC.RECONVERGENT B0 ;  /* 0x0000000000007941 */ /* 0x000fea0003800200 */
.L_x_27312:
[----:B----4-:R-:W4:Y:S02]  /*3b40*/  LDC.64 R86, c[0x0][0x380] ;  /* 0x0000e000ff567b82 */ /* 0x010f240000000a00 */
[----:B----4-:R-:W-:-:S04]  /*3b50*/  LEA R84, R86, R84, 0x2 ;  /* 0x0000005456547211 */ /* 0x010fc800078e10ff */
[----:B------:R-:W-:-:S13]  /*3b60*/  ISETP.GE.AND P0, PT, R84, R87, PT ;  /* 0x000000575400720c */ /* 0x000fda0003f06270 */
[----:B------:R-:W-:Y:S05]  /*3b70*/  @!P0 BRA `(.L_x_27322) ;  /* 0xffffffc800c48947 */ /* 0x000fea000383ffff */
[----:B------:R-:W-:Y:S05]  /*3b80*/  EXIT ;  /* 0x000000000000794d */ /* 0x000fea0003800000 */
.L_x_27311:
[----:B------:R-:W-:Y:S01]  /*3b90*/  HFMA2 R104, -RZ, RZ, 0, 5.9604644775390625e-08 ;  /* 0x00000001ff687431 */ /* 0x000fe200000001ff */
[----:B------:R-:W-:Y:S01]  /*3ba0*/  BSSY B0, `(.L_x_27323) ;  /* 0x0000007000007945 */ /* 0x000fe20003800000 */
[----:B------:R-:W-:Y:S02]  /*3bb0*/  MOV R103, R93 ;  /* 0x0000005d00677202 */ /* 0x000fe40000000f00 */
[----:B------:R-:W-:Y:S02]  /*3bc0*/  MOV R105, 0x1f ;  /* 0x0000001f00697802 */ /* 0x000fe40000000f00 */
[----:B------:R-:W-:-:S07]  /*3bd0*/  MOV R102, 0xffffffff ;  /* 0xffffffff00667802 */ /* 0x000fce0000000f00 */
[----:B012--5:R-:W-:Y:S05]  /*3be0*/  WARPSYNC.COLLECTIVE R102, `(.L_x_27324) ;  /* 0x0000000066087348 */ /* 0x027fea0003c00000 */
[----:B------:R3:W4:Y:S02]  /*3bf0*/  SHFL.BFLY P6, R101, R103, R104, R105 ;  /* 0x0c00006867657389 */ /* 0x00072400000c0069 */
[----:B012345:R-:W-:Y:S05]  /*3c00*/  ENDCOLLECTIVE ;  /* 0x000000000000791b */ /* 0x03ffea0003800000 */
.L_x_27324:
[----:B------:R-:W-:Y:S05]  /*3c10*/  BSYNC B0 ;  /* 0x0000000000007941 */ /* 0x000fea0003800000 */
.L_x_27323:
        /* <DEDUP_REMOVED lines=9> */
.L_x_27325:
[----:B------:R-:W-:Y:S01]  /*3cb0*/  HFMA2 R104, -RZ, RZ, 0, 2.384185791015625e-07 ;  /* 0x00000004ff687431 */ /* 0x000fe200000001ff */
[----:B------:R-:W-:-:S05]  /*3cc0*/  MOV R95, R101 ;  /* 0x00000065005f7202 */ /* 0x000fca0000000f00 */
[----:B------:R-:W-:-:S05]  /*3cd0*/  FADD.FTZ R97, R96, R95 ;  /* 0x0000005f60617221 */ /* 0x000fca0000010000 */
[----:B------:R-:W-:-:S07]  /*3ce0*/  MOV R103, R97 ;  /* 0x0000006100677202 */ /* 0x000fce0000000f00 */
[----:B------:R-:W-:Y:S05]  /*3cf0*/  WARPSYNC.COLLECTIVE R102, `(.L_x_27326) ;  /* 0x0000000066087348 */ /* 0x000fea0003c00000 */
[----:B------:R0:W1:Y:S02]  /*3d00*/  SHFL.BFLY P6, R101, R103, R104, R105 ;  /* 0x0c00006867657389 */ /* 0x00006400000c0069 */
[----:B01----:R-:W-:Y:S05]  /*3d10*/  ENDCOLLECTIVE ;  /* 0x000000000000791b */ /* 0x003fea0003800000 */
.L_x_27326:
[----:B------:R-:W-:Y:S01]  /*3d20*/  HFMA2 R104, -RZ, RZ, 0, 4.76837158203125e-07 ;  /* 0x00000008ff687431 */ /* 0x000fe200000001ff */
[----:B------:R-:W-:-:S05]  /*3d30*/  MOV R0, R101 ;  /* 0x0000006500007202 */ /* 0x000fca0000000f00 */
[----:B------:R-:W-:-:S05]  /*3d40*/  FADD.FTZ R98, R97, R0 ;  /* 0x0000000061627221 */ /* 0x000fca0000010000 */
[----:B------:R-:W-:-:S07]  /*3d50*/  MOV R103, R98 ;  /* 0x0000006200677202 */ /* 0x000fce0000000f00 */
[----:B------:R-:W-:Y:S05]  /*3d60*/  WARPSYNC.COLLECTIVE R102, `(.L_x_27327) ;  /* 0x0000000066087348 */ /* 0x000fea0003c00000 */
[----:B------:R0:W1:Y:S02]  /*3d70*/  SHFL.BFLY P6, R101, R103, R104, R105 ;  /* 0x0c00006867657389 */ /* 0x00006400000c0069 */
[----:B01----:R-:W-:Y:S05]  /*3d80*/  ENDCOLLECTIVE ;  /* 0x000000000000791b */ /* 0x003fea0003800000 */
.L_x_27327:
        /* <DEDUP_REMOVED lines=8> */
.L_x_27328:
        /* <DEDUP_REMOVED lines=89> */
.L_x_27329:
[----:B------:R-:W-:Y:S01]  /*43a0*/  HFMA2 R104, -RZ, RZ, 0, 1.1920928955078125e-07 ;  /* 0x00000002ff687431 */ /* 0x000fe200000001ff */
[----:B------:R-:W-:-:S05]  /*43b0*/  MOV R97, R101 ;  /* 0x0000006500617202 */ /* 0x000fca0000000f00 */
[----:B------:R-:W-:-:S05]  /*43c0*/  FADD.FTZ R97, R0, R97 ;  /* 0x0000006100617221 */ /* 0x000fca0000010000 */
[----:B------:R-:W-:-:S07]  /*43d0*/  MOV R103, R97 ;  /* 0x0000006100677202 */ /* 0x000fce0000000f00 */
[----:B------:R-:W-:Y:S05]  /*43e0*/  WARPSYNC.COLLECTIVE R102, `(.L_x_27330) ;  /* 0x0000000066087348 */ /* 0x000fea0003c00000 */
[----:B------:R0:W1:Y:S02]  /*43f0*/  SHFL.BFLY P6, R101, R103, R104, R105 ;  /* 0x0c00006867657389 */ /* 0x00006400000c0069 */
[----:B01----:R-:W-:Y:S05]  /*4400*/  ENDCOLLECTIVE ;  /* 0x000000000000791b */ /* 0x003fea0003800000 */
.L_x_27330:
[----:B------:R-:W-:Y:S01]  /*4410*/  HFMA2 R104, -RZ, RZ, 0, 2.384185791015625e-07 ;  /* 0x00000004ff687431 */ /* 0x000fe200000001ff */
[----:B------:R-:W-:-:S05]  /*4420*/  MOV R96, R101 ;  /* 0x0000006500607202 */ /* 0x000fca0000000f00 */
[----:B------:R-:W-:-:S05]  /*4430*/  FADD.FTZ R96, R97, R96 ;  /* 0x0000006061607221 */ /* 0x000fca0000010000 */
[----:B------:R-:W-:-:S07]  /*4440*/  MOV R103, R96 ;  /* 0x0000006000677202 */ /* 0x000fce0000000f00 */
[----:B------:R-:W-:Y:S05]  /*4450*/  WARPSYNC.COLLECTIVE R102, `(.L_x_27331) ;  /* 0x0000000066087348 */ /* 0x000fea0003c00000 */
[----:B------:R0:W1:Y:S02]  /*4460*/  SHFL.BFLY P6, R101, R103, R104, R105 ;  /* 0x0c00006867657389 */ /* 0x00006400000c0069 */
[----:B01----:R-:W-:Y:S05]  /*4470*/  ENDCOLLECTIVE ;  /* 0x000000000000791b */ /* 0x003fea0003800000 */
.L_x_27331:
[----:B------:R-:W-:Y:S01]  /*4480*/  HFMA2 R104, -RZ, RZ, 0, 4.76837158203125e-07 ;  /* 0x00000008ff687431 */ /* 0x000fe200000001ff */
[----:B------:R-:W-:-:S05]  /*4490*/  MOV R99, R101 ;  /* 0x0000006500637202 */ /* 0x000fca0000000f00 */
[----:B------:R-:W-:-:S05]  /*44a0*/  FADD.FTZ R99, R96, R99 ;  /* 0x0000006360637221 */ /* 0x000fca0000010000 */
[----:B------:R-:W-:-:S07]  /*44b0*/  MOV R103, R99 ;  /* 0x0000006300677202 */ /* 0x000fce0000000f00 */
[----:B------:R-:W-:Y:S05]  /*44c0*/  WARPSYNC.COLLECTIVE R102, `(.L_x_27332) ;  /* 0x0000000066087348 */ /* 0x000fea0003c00000 */
[----:B------:R0:W1:Y:S02]  /*44d0*/  SHFL.BFLY P6, R101, R103, R104, R105 ;  /* 0x0c00006867657389 */ /* 0x00006400000c0069 */
[----:B01----:R-:W-:Y:S05]  /*44e0*/  ENDCOLLECTIVE ;  /* 0x000000000000791b */ /* 0x003fea0003800000 */
.L_x_27332:
[----:B------:R-:W-:Y:S01]  /*44f0*/  HFMA2 R104, -RZ, RZ, 0, 9.5367431640625e-07 ;  /* 0x00000010ff687431 */ /* 0x000fe200000001ff */
[----:B------:R-:W-:-:S05]  /*4500*/  MOV R98, R101 ;  /* 0x0000006500627202 */ /* 0x000fca0000000f00 */
[----:B------:R-:W-:-:S05]  /*4510*/  FADD.FTZ R98, R99, R98 ;  /* 0x0000006263627221 */ /* 0x000fca0000010000 */
[----:B------:R-:W-:-:S07]  /*4520*/  MOV R103, R98 ;  /* 0x0000006200677202 */ /* 0x000fce0000000f00 */
[----:B------:R-:W-:Y:S05]  /*4530*/  WARPSYNC.COLLECTIVE R102, `(.L_x_27333) ;  /* 0x0000000066087348 */ /* 0x000fea0003c00000 */
[----:B------:R0:W1:Y:S02]  /*4540*/  SHFL.BFLY P6, R101, R103, R104, R105 ;  /* 0x0c00006867657389 */ /* 0x00006400000c0069 */
[----:B01----:R-:W-:Y:S05]  /*4550*/  ENDCOLLECTIVE ;  /* 0x000000000000791b */ /* 0x003fea0003800000 */
.L_x_27333:
[----:B------:R-:W-:Y:S05]  /*4560*/  BRA `(.L_x_27334) ;  /* 0xffffffe400147947 */ /* 0x000fea000383ffff */
.L_x_27335:
        /* <DEDUP_REMOVED lines=9> */
.L_x_45866:


//--------------------- .text._ZN10layer_norm13ln_fwd_kernelINS_13Kernel_traitsI6__halfS2_fS2_fjLj1280ELj1ELj4ELj1ELj16ENS_18Kernel_traits_baseILj1280ES2_S2_fS2_fjLj128EEEEELb0ELb0ELb1ELb1EEEvNS_9FwdParamsE --------------------------
	.section	.text._ZN10layer_norm13ln_fwd_kernelINS_13Kernel_traitsI6__halfS2_fS2_fjLj1280ELj1ELj4ELj1ELj16ENS_18Kernel_traits_baseILj1280ES2_S2_fS2_fjLj128EEEEELb0ELb0ELb1ELb1EEEvNS_9FwdParamsE,"ax",@progbits
	.align	128
        .global         _ZN10layer_norm13ln_fwd_kernelINS_13Kernel_traitsI6__halfS2_fS2_fjLj1280ELj1ELj4ELj1ELj16ENS_18Kernel_traits_baseILj1280ES2_S2_fS2_fjLj128EEEEELb0ELb0ELb1ELb1EEEvNS_9FwdParamsE
        .type           _ZN10layer_norm13ln_fwd_kernelINS_13Kernel_traitsI6__halfS2_fS2_fjLj1280ELj1ELj4ELj1ELj16ENS_18Kernel_traits_baseILj1280ES2_S2_fS2_fjLj128EEEEELb0ELb0ELb1ELb1EEEvNS_9FwdParamsE,@function
        .size           _ZN10layer_norm13ln_fwd_kernelINS_13Kernel_traitsI6__halfS2_fS2_fjLj1280ELj1ELj4ELj1ELj16ENS_18Kernel_traits_baseILj1280ES2_S2_fS2_fjLj128EEEEELb0ELb0ELb1ELb1EEEvNS_9FwdParamsE,(.L_x_45867 - _ZN10layer_norm13ln_fwd_kernelINS_13Kernel_traitsI6__halfS2_fS2_fjLj1280ELj1ELj4ELj1ELj16ENS_18Kernel_traits_baseILj1280ES2_S2_fS2_fjLj128EEEEELb0ELb0ELb1ELb1EEEvNS_9FwdParamsE)
        .other          _ZN10layer_norm13ln_fwd_kernelINS_13Kernel_traitsI6__halfS2_fS2_fjLj1280ELj1ELj4ELj1ELj16ENS_18Kernel_traits_baseILj1280ES2_S2_fS2_fjLj128EEEEELb0ELb0ELb1ELb1EEEvNS_9FwdParamsE,@"STO_CUDA_ENTRY STV_DEFAULT"
_ZN10layer_norm13ln_fwd_kernelINS_13Kernel_traitsI6__halfS2_fS2_fjLj1280ELj1ELj4ELj1ELj16ENS_18Kernel_traits_baseILj1280ES2_S2_fS2_fjLj128EEEEELb0ELb0ELb1ELb1EEEvNS_9FwdParamsE:
.text._ZN10layer_norm13ln_fwd_kernelINS_13Kernel_traitsI6__halfS2_fS2_fjLj1280ELj1ELj4ELj1ELj16ENS_18Kernel_traits_baseILj1280ES2_S2_fS2_fjLj128EEEEELb0ELb0ELb1ELb1EEEvNS_9FwdParamsE:
        /* <DEDUP_REMOVED lines=46> */
[----:B--2-4-:R-:W-:Y:S06]  /*02e0*/  @P1 EXIT ;  /* 0x000000000000194d */ /* 0x014fec0003800000 */
.L_x_27355:
[----:B------:R-:W0:Y:S08]  /*02f0*/  LDC.64 R48, c[0x0][0x3f0] ;  /* 0x0000fc00ff307b82 */ /* 0x000e300000000a00 */
[----:B------:R-:W1:Y:S08]  /*0300*/  LDC R85, c[0x0][0x388] ;  /* 0x0000e200ff557b82 */ /* 0x000e700000000800 */
[----:B------:R-:W2:Y:S01]  /*0310*/  LDC.64 R86, c[0x0][0x3f8] ;  /* 0x0000fe00ff567b82 */ /* 0x000ea20000000a00 */
[----:B0-----:R-:W-:-:S05]  /*0320*/  IMAD.WIDE R48, R2, 0x4, R48 ;  /* 0x0000000402307825 */ /* 0x001fca00078e0230 */
[----:B------:R-:W3:Y:S01]  /*0330*/  LDG.E R0, desc[UR6][R48.64] ;  /* 0x0000000630007981 */ /* 0x000ee2000c1e1900 */
[----:B--2---:R-:W-:-:S06]  /*0340*/  IMAD.WIDE R86, R2, 0x4, R86 ;  /* 0x0000000402567825 */ /* 0x004fcc00078e0256 */
[----:B-----5:R0:W5:Y:S01]  /*0350*/  LDG.E R86, desc[UR6][R86.64] ;  /* 0x0000000656567981 */ /* 0x020162000c1e1900 */
[----:B---3--:R-:W-:-:S13]  /*0360*/  ISETP.GE.AND P1, PT, R0, 0x1, PT ;  /* 0x000000010000780c */ /* 0x008fda0003f26270 */
[----:B------:R-:W-:Y:S01]  /*0370*/  @P1 IADD3 R52, PT, PT, R0, -0x1, RZ ;  /* 0xffffffff00341810 */ /* 0x000fe20007ffe0ff */
[----:B------:R-:W2:Y:S04]  /*0380*/  @P1 LDC.64 R50, c[0x0][0x390] ;  /* 0x0000e400ff321b82 */ /* 0x000ea80000000a00 */
[----:B-1----:R-:W-:-:S05]  /*0390*/  @P1 IMAD R52, R52, R85, RZ ;  /* 0x0000005534341224 */ /* 0x002fca00078e02ff */
[----:B------:R-:W-:-:S04]  /*03a0*/  @P1 SHF.R.S32.HI R3, RZ, 0x1f, R52 ;  /* 0x0000001fff031819 */ /* 0x000fc80000011434 */
[----:B------:R-:W-:Y:S01]  /*03b0*/  @P1 LEA.HI R53, R3, R52, RZ, 0x3 ;  /* 0x0000003403351211 */ /* 0x000fe200078f18ff */
[----:B------:R-:W-:-:S03]  /*03c0*/  HFMA2 R3, -RZ, RZ, 0, 0 ;  /* 0x00000000ff037431 */ /* 0x000fc600000001ff */
        /* <DEDUP_REMOVED lines=40> */
.L_x_27336:
[----:B------:R-:W0:Y:S01]  /*0650*/  @P1 LDC R51, c[0x0][0x40c] ;  /* 0x00010300ff331b82 */ /* 0x000e220000000800 */
        /* <DEDUP_REMOVED lines=19> */
[----:B------:R-:W-:-:S06]  /*0790*/  @P1 HADD2.F32 R52, -RZ, R47.H0_H0 ;  /* 0x2000002fff341230 */ /* 0x000fcc0000004100 */
[----:B------:R-:W2:Y:S01]  /*07a0*/  @P1 LDC R61, c[0x0][0x40c] ;  /* 0x00010300ff3d1b82 */ /* 0x000ea20000000800 */
[----:B---3--:R-:W-:-:S07]  /*07b0*/  @P1 FMUL.FTZ R91, R48, R57 ;  /* 0x00000039305b1220 */ /* 0x008fce0000410000 */
[----:B------:R-:W3:Y:S01]  /*07c0*/  @P1 LDC R56, c[0x0][0x40c] ;  /* 0x00010300ff381b82 */ /* 0x000ee20000000800 */
[----:B0-----:R-:W-:Y:S01]  /*07d0*/  @P1 FMUL.FTZ R80, R50, R59 ;  /* 0x0000003b32501220 */ /* 0x001fe20000410000 */
[----:B-1----:R-:W-:Y:S01]  /*07e0*/  @P1 FMUL.FTZ R81, R51, R54 ;  /* 0x0000003633511220 */ /* 0x002fe20000410000 */
[----:B--2---:R-:W-:Y:S01]  /*07f0*/  @P1 FMUL.FTZ R82, R52, R61 ;  /* 0x0000003d34521220 */ /* 0x004fe20000410000 */
[----:B---3--:R-:W-:-:S07]  /*0800*/  @P1 FMUL.FTZ R83, R53, R56 ;  /* 0x0000003835531220 */ /* 0x008fce0000410000 */
.L_x_27337:
        /* <DEDUP_REMOVED lines=10> */
.L_x_27339:
[----:B------:R-:W-:Y:S05]  /*08b0*/  BSYNC.RECONVERGENT B0 ;  /* 0x0000000000007941 */ /* 0x000fea0003800200 */
.L_x_27338:
        /* <DEDUP_REMOVED lines=32> */
.L_x_27340:
[----:B0-----:R-:W0:Y:S01]  /*0ac0*/  @P1 LDC R51, c[0x0][0x40c] ;  /* 0x00010300ff331b82 */ /* 0x001e220000000800 */
        /* <DEDUP_REMOVED lines=27> */
.L_x_27341:
        /* <DEDUP_REMOVED lines=40> */
.L_x_27342:
        /* <DEDUP_REMOVED lines=28> */
.L_x_27343:
        /* <DEDUP_REMOVED lines=10> */
.L_x_27345:
[----:B------:R-:W-:Y:S05]  /*1160*/  BSYNC.RECONVERGENT B0 ;  /* 0x0000000000007941 */ /* 0x000fea0003800200 */
.L_x_27344:
        /* <DEDUP_REMOVED lines=32> */
.L_x_27346:
[----:B------:R-:W1:Y:S01]  /*1370*/  @P1 LDC R55, c[0x0][0x40c] ;  /* 0x00010300ff371b82 */ /* 0x000e620000000800 */
[--C-:B0----5:R-:W-:Y:S01]  /*1380*/  @P1 HADD2.F32 R50, -RZ, R44.reuse.H1_H1 ;  /* 0x3000002cff321230 */ /* 0x121fe20000004100 */
[----:B------:R-:W-:Y:S01]  /*1390*/  CS2R R52, SRZ ;  /* 0x0000000000347805 */ /* 0x000fe2000001ff00 */
[----:B------:R-:W-:Y:S01]  /*13a0*/  @P1 HADD2.F32 R48, -RZ, R44.H0_H0 ;  /* 0x2000002cff301230 */ /* 0x000fe20000004100 */
[----:B------:R-:W-:Y:S01]  /*13b0*/  MOV R54, RZ ;  /* 0x000000ff00367202 */ /* 0x000fe20000000f00 */
[----:B------:R-:W-:Y:S01]  /*13c0*/  @P1 HADD2.F32 R56, -RZ, R45.H0_H0 ;  /* 0x2000002dff381230 */ /* 0x000fe20000004100 */
[----:B------:R-:W-:Y:S02]  /*13d0*/  CS2R R64, SRZ ;  /* 0x0000000000407805 */ /* 0x000fe4000001ff00 */
[----:B------:R-:W-:Y:S01]  /*13e0*/  CS2R R66, SRZ ;  /* 0x0000000000427805 */ /* 0x000fe2000001ff00 */
[----:B------:R-:W0:Y:S08]  /*13f0*/  @P1 LDC R51, c[0x0][0x40c] ;  /* 0x00010300ff331b82 */ /* 0x000e300000000800 */
[----:B------:R-:W2:Y:S08]  /*1400*/  @P1 LDC R57, c[0x0][0x40c] ;  /* 0x00010300ff391b82 */ /* 0x000eb00000000800 */
[----:B------:R-:W3:Y:S01]  /*1410*/  @P1 LDC R59, c[0x0][0x40c] ;  /* 0x00010300ff3b1b82 */ /* 0x000ee20000000800 */
[----:B-1----:R-:W-:Y:S01]  /*1420*/  @P1 FMUL.FTZ R53, R50, R55 ;  /* 0x0000003732351220 */ /* 0x002fe20000410000 */
[----:B------:R-:W-:-:S02]  /*1430*/  HFMA2 R55, -RZ, RZ, 0, 0 ;  /* 0x00000000ff377431 */ /* 0x000fc400000001ff */
[----:B------:R-:W-:-:S04]  /*1440*/  @P1 HADD2.F32 R50, -RZ, R46.H0_H0 ;  /* 0x2000002eff321230 */ /* 0x000fc80000004100 */
[----:B------:R-:W1:Y:S01]  /*1450*/  @P1 LDC R87, c[0x0][0x40c] ;  /* 0x00010300ff571b82 */ /* 0x000e620000000800 */
[----:B0-----:R-:W-:Y:S01]  /*1460*/  @P1 FMUL.FTZ R52, R48, R51 ;  /* 0x0000003330341220 */ /* 0x001fe20000410000 */
[----:B------:R-:W-:Y:S02]  /*1470*/  @P1 HADD2.F32 R48, -RZ, R45.H1_H1 ;  /* 0x3000002dff301230 */ /* 0x000fe40000004100 */
[----:B------:R-:W-:-:S04]  /*1480*/  @P1 HADD2.F32 R51, -RZ, R46.H1_H1 ;  /* 0x3000002eff331230 */ /* 0x000fc80000004100 */
[----:B------:R-:W0:Y:S01]  /*1490*/  @P1 LDC R58, c[0x0][0x40c] ;  /* 0x00010300ff3a1b82 */ /* 0x000e220000000800 */
[----:B--2---:R-:W-:Y:S01]  /*14a0*/  @P1 FMUL.FTZ R54, R56, R57 ;  /* 0x0000003938361220 */ /* 0x004fe20000410000 */
[--C-:B------:R-:W-:Y:S02]  /*14b0*/  @P1 HADD2.F32 R56, -RZ, R47.reuse.H0_H0 ;  /* 0x2000002fff381230 */ /* 0x100fe40000004100 */
[----:B------:R-:W-:-:S04]  /*14c0*/  @P1 HADD2.F32 R57, -RZ, R47.H1_H1 ;  /* 0x3000002fff391230 */ /* 0x000fc80000004100 */
[----:B------:R-:W2:Y:S01]  /*14d0*/  @P1 LDC R95, c[0x0][0x40c] ;  /* 0x00010300ff5f1b82 */ /* 0x000ea20000000800 */
[----:B---3--:R-:W-:-:S07]  /*14e0*/  @P1 FMUL.FTZ R55, R48, R59 ;  /* 0x0000003b30371220 */ /* 0x008fce0000410000 */
[----:B------:R-:W3:Y:S01]  /*14f0*/  @P1 LDC R94, c[0x0][0x40c] ;  /* 0x00010300ff5e1b82 */ /* 0x000ee20000000800 */
[----:B-1----:R-:W-:Y:S01]  /*1500*/  @P1 FMUL.FTZ R64, R50, R87 ;  /* 0x0000005732401220 */ /* 0x002fe20000410000 */
[----:B0-----:R-:W-:Y:S01]  /*1510*/  @P1 FMUL.FTZ R65, R51, R58 ;  /* 0x0000003a33411220 */ /* 0x001fe20000410000 */
[----:B--2---:R-:W-:Y:S01]  /*1520*/  @P1 FMUL.FTZ R66, R56, R95 ;  /* 0x0000005f38421220 */ /* 0x004fe20000410000 */
[----:B---3--:R-:W-:-:S07]  /*1530*/  @P1 FMUL.FTZ R67, R57, R94 ;  /* 0x0000005e39431220 */ /* 0x008fce0000410000 */
.L_x_27347:
        /* <DEDUP_REMOVED lines=10> */
.L_x_27349:
[----:B------:R-:W-:Y:S05]  /*15e0*/  BSYNC.RECONVERGENT B0 ;  /* 0x0000000000007941 */ /* 0x000fea0003800200 */
.L_x_27348:
[----:B------:R-:W-:Y:S01]  /*15f0*/  IADD3 R3, PT, PT, R49, 0x80, RZ ;  /* 0x0000008031037810 */ /* 0x000fe20007ffe0ff */
[----:B------:R-:W-:Y:S06]  /*1600*/  @!P0 BRA `(.L_x_27350) ;  /* 0x0000000000788947 */ /* 0x000fec0003800000 */
[----:B------:R-:W1:Y:S02]  /*1610*/  LDC.64 R94, c[0x0][0x3a0] ;  /* 0x0000e800ff5e7b82 */ /* 0x000e640000000a00 */
[----:B-1----:R-:W-:-:S05]  /*1620*/  IMAD.WIDE.U32 R94, R3, 0x20, R94 ;  /* 0x00000020035e7825 */ /* 0x002fca00078e005e */
[----:B------:R-:W2:Y:S04]  /*1630*/  LDG.E.128 R56, desc[UR6][R94.64] ;  /* 0x000000065e387981 */ /* 0x000ea8000c1e1d00 */
[----:B0-----:R0:W3:Y:S01]  /*1640*/  LDG.E.128 R48, desc[UR6][R94.64+0x10] ;  /* 0x000010065e307981 */ /* 0x0010e2000c1e1d00 */
        /* <DEDUP_REMOVED lines=26> */
.L_x_27350:
[----:B------:R-:W1:Y:S01]  /*17f0*/  @P1 LDC R59, c[0x0][0x40c] ;  /* 0x00010300ff3b1b82 */ /* 0x000e620000000800 */
[----:B0----5:R-:W-:Y:S01]  /*1800*/  @P1 HADD2.F32 R50, -RZ, R45.H0_H0 ;  /* 0x2000002dff321230 */ /* 0x021fe20000004100 */
[----:B------:R-:W-:Y:S01]  /*1810*/  CS2R R56, SRZ ;  /* 0x0000000000387805 */ /* 0x000fe2000001ff00 */
[--C-:B------:R-:W-:Y:S01]  /*1820*/  @P1 HADD2.F32 R0, -RZ, R44.reuse.H0_H0 ;  /* 0x2000002cff001230 */ /* 0x100fe20000004100 */
[----:B------:R-:W-:Y:S01]  /*1830*/  MOV R58, RZ ;  /* 0x000000ff003a7202 */ /* 0x000fe20000000f00 */
[----:B------:R-:W-:Y:S02]  /*1840*/  @P1 HADD2.F32 R48, -RZ, R44.H1_H1 ;  /* 0x3000002cff301230 */ /* 0x000fe40000004100 */
[--C-:B------:R-:W-:Y:S01]  /*1850*/  @P1 HADD2.F32 R94, -RZ, R46.reuse.H0_H0 ;  /* 0x2000002eff5e1230 */ /* 0x100fe20000004100 */
[----:B------:R-:W0:Y:S01]  /*1860*/  @P1 LDC R49, c[0x0][0x40c] ;  /* 0x00010300ff311b82 */ /* 0x000e220000000800 */
        /* <DEDUP_REMOVED lines=21> */
.L_x_27351:
        /* <DEDUP_REMOVED lines=148> */
.L_x_27367:
        /* <DEDUP_REMOVED lines=16> */
[----:B------:R-:W-:Y:S01]  /*2400*/  FSEL R84, R87, RZ, !P1 ;  /* 0x000000ff57547208 */ /* 0x000fe20004800000 */
[----:B------:R-:W-:Y:S01]  /*2410*/  HADD2.F32 R87, -RZ, R32.H1_H1 ;  /* 0x30000020ff577230 */ /* 0x000fe20000004100 */
[----:B------:R-:W-:Y:S01]  /*2420*/  IADD3 R0, PT, PT, R86, -0x1, RZ ;  /* 0xffffffff56007810 */ /* 0x000fe20007ffe0ff */
        /* <DEDUP_REMOVED lines=11> */
[C---:B------:R-:W-:Y:S01]  /*24e0*/  FADD.FTZ R92, -R84.reuse, R91 ;  /* 0x0000005b545c7221 */ /* 0x040fe20000010100 */
[----:B------:R-:W-:Y:S02]  /*24f0*/  HADD2.F32 R57, -RZ, R24.H0_H0 ;  /* 0x20000018ff397230 */ /* 0x000fe40000004100 */
[C---:B------:R-:W-:Y:S01]  /*2500*/  FADD.FTZ R80, -R84.reuse, R80 ;  /* 0x0000005054507221 */ /* 0x040fe20000010100 */
[----:B------:R-:W-:Y:S02]  /*2510*/  HADD2.F32 R55, -RZ, R4.H1_H1 ;  /* 0x30000004ff377230 */ /* 0x000fe40000004100 */
        /* <DEDUP_REMOVED lines=31> */
[----:B------:R-:W-:Y:S01]  /*2710*/  FMUL.FTZ R88, R3, R88 ;  /* 0x0000005803587220 */ /* 0x000fe20000410000 */
[----:B------:R-:W-:-:S02]  /*2720*/  HADD2.F32 R84, -RZ, R5.H0_H0 ;  /* 0x20000005ff547230 */ /* 0x000fc40000004100 */
[C---:B------:R-:W-:Y:S01]  /*2730*/  FMUL.FTZ R90, R3.reuse, R90 ;  /* 0x0000005a035a7220 */ /* 0x040fe20000410000 */
[----:B------:R-:W-:Y:S02]  /*2740*/  HADD2.F32 R51, -RZ, R25.H0_H0 ;  /* 0x20000019ff337230 */ /* 0x000fe40000004100 */
[C---:B------:R-:W-:Y:S01]  /*2750*/  FMUL.FTZ R63, R3.reuse, R48 ;  /* 0x00000030033f7220 */ /* 0x040fe20000410000 */
[----:B------:R-:W-:Y:S01]  /*2760*/  FFMA.FTZ R48, R86, R61, R57 ;  /* 0x0000003d56307223 */ /* 0x000fe20000010039 */
[----:B------:R-:W-:Y:S01]  /*2770*/  FFMA.FTZ R53, R88, R55, R53 ;  /* 0x0000003758357223 */ /* 0x000fe20000010035 */
[C---:B------:R-:W-:Y:S01]  /*2780*/  FMUL.FTZ R65, R3.reuse, R49 ;  /* 0x0000003103417220 */ /* 0x040fe20000410000 */
[----:B------:R-:W-:Y:S02]  /*2790*/  HADD2.F32 R55, -RZ, R6.H0_H0 ;  /* 0x20000006ff377230 */ /* 0x000fe40000004100 */
[----:B------:R-:W-:Y:S01]  /*27a0*/  FMUL.FTZ R92, R3, R92 ;  /* 0x0000005c035c7220 */ /* 0x000fe20000410000 */
        /* <DEDUP_REMOVED lines=36> */
[----:B------:R-:W-:-:S02]  /*29f0*/  HADD2.F32 R61, -RZ, R6.H1_H1 ;  /* 0x30000006ff3d7230 */ /* 0x000fc40000004100 */
[----:B------:R-:W-:Y:S01]  /*2a00*/  FFMA.FTZ R80, R80, R55, R57 ;  /* 0x0000003750507223 */ /* 0x000fe20000010039 */
[----:B------:R-:W-:Y:S01]  /*2a10*/  HADD2.F32 R69, -RZ, R26.H1_H1 ;  /* 0x3000001aff457230 */ /* 0x000fe20000004100 */
[----:B------:R-:W0:Y:S01]  /*2a20*/  S2R R84, SR_TID.X ;  /* 0x0000000000547919 */ /* 0x000e220000002100 */
[----:B------:R-:W-:Y:S01]  /*2a30*/  HADD2.F32 R71, -RZ, R7.H0_H0 ;  /* 0x20000007ff477230 */ /* 0x000fe20000004100 */
[----:B------:R-:W-:Y:S01]  /*2a40*/  F2FP.F16.F32.PACK_AB R48, R53, R48 ;  /* 0x000000303530723e */ /* 0x000fe200000000ff */
        /* <DEDUP_REMOVED lines=25> */
[----:B0-----:R-:W-:Y:S01]  /*2be0*/  LOP3.LUT R84, R84, 0x1f, RZ, 0xc0, !PT ;  /* 0x0000001f54547812 */ /* 0x001fe200078ec0ff */
        /* <DEDUP_REMOVED lines=18> */
[----:B------:R-:W-:Y:S02]  /*2d10*/  IMAD R0, R0, R85, RZ ;  /* 0x0000005500007224 */ /* 0x000fe400078e02ff */
[----:B------:R-:W-:-:S02]  /*2d20*/  HADD2.F32 R69, -RZ, R11.H1_H1 ;  /* 0x3000000bff457230 */ /* 0x000fc40000004100 */
[----:B------:R-:W-:Y:S01]  /*2d30*/  FFMA.FTZ R88, R62, R89, R91 ;  /* 0x000000593e587223 */ /* 0x000fe2000001005b */
[----:B------:R-:W-:Y:S02]  /*2d40*/  HADD2.F32 R73, -RZ, R31.H1_H1 ;  /* 0x3000001fff497230 */ /* 0x000fe40000004100 */
[----:B------:R-:W-:Y:S02]  /*2d50*/  HADD2.F32 R85, -RZ, R12.H1_H1 ;  /* 0x3000000cff557230 */ /* 0x000fe40000004100 */
[----:B------:R-:W-:Y:S02]  /*2d60*/  HADD2.F32 R89, -RZ, R15.H1_H1 ;  /* 0x3000000fff597230 */ /* 0x000fe40000004100 */
[----:B------:R-:W-:Y:S01]  /*2d70*/  FFMA.FTZ R104, R104, R69, R73 ;  /* 0x0000004568687223 */ /* 0x000fe20000010049 */
        /* <DEDUP_REMOVED lines=17> */
[----:B------:R-:W-:Y:S01]  /*2e90*/  HADD2.F32 R81, -RZ, R16.H1_H1 ;  /* 0x30000010ff517230 */ /* 0x000fe20000004100 */
[----:B------:R-:W0:Y:S01]  /*2ea0*/  LDC.64 R50, c[0x0][0x428] ;  /* 0x00010a00ff327b82 */ /* 0x000e220000000a00 */
[----:B------:R-:W-:-:S02]  /*2eb0*/  HADD2.F32 R69, -RZ, R36.H1_H1 ;  /* 0x30000024ff457230 */ /* 0x000fc40000004100 */
[----:B------:R-:W-:Y:S01]  /*2ec0*/  FFMA.FTZ R86, R54, R87, R91 ;  /* 0x0000005736567223 */ /* 0x000fe2000001005b */
[----:B------:R-:W-:Y:S01]  /*2ed0*/  HADD2.F32 R95, -RZ, R37.H1_H1 ;  /* 0x30000025ff5f7230 */ /* 0x000fe20000004100 */
[----:B------:R-:W-:Y:S01]  /*2ee0*/  SHF.R.S32.HI R57, RZ, 0x1f, R0 ;  /* 0x0000001fff397819 */ /* 0x000fe20000011400 */
[----:B------:R-:W-:Y:S02]  /*2ef0*/  HADD2.F32 R97, -RZ, R39.H1_H1 ;  /* 0x30000027ff617230 */ /* 0x000fe40000004100 */
[----:B------:R-:W-:Y:S01]  /*2f00*/  FFMA.FTZ R81, R114, R81, R69 ;  /* 0x0000005172517223 */ /* 0x000fe20000010045 */
[----:B------:R-:W-:Y:S02]  /*2f10*/  HADD2.F32 R69, -RZ, R19.H0_H0 ;  /* 0x20000013ff457230 */ /* 0x000fe40000004100 */
[----:B------:R-:W-:Y:S01]  /*2f20*/  FFMA.FTZ R87, R116, R93, R95 ;  /* 0x0000005d74577223 */ /* 0x000fe2000001005f */
[----:B------:R-:W-:Y:S01]  /*2f30*/  HADD2.F32 R93, -RZ, R39.H0_H0 ;  /* 0x20000027ff5d7230 */ /* 0x000fe20000004100 */
[----:B------:R-:W-:Y:S01]  /*2f40*/  LEA.HI R57, R57, R0, RZ, 0x3 ;  /* 0x0000000039397211 */ /* 0x000fe200078f18ff */
[----:B------:R-:W-:-:S02]  /*2f50*/  HADD2.F32 R95, -RZ, R19.H1_H1 ;  /* 0x30000013ff5f7230 */ /* 0x000fc40000004100 */
[----:B------:R-:W-:Y:S02]  /*2f60*/  HADD2.F32 R99, -RZ, R20.H0_H0 ;  /* 0x20000014ff637230 */ /* 0x000fe40000004100 */
[----:B------:R-:W-:Y:S01]  /*2f70*/  FFMA.FTZ R94, R66, R69, R93 ;  /* 0x00000045425e7223 */ /* 0x000fe2000001005d */
[----:B------:R-:W-:Y:S02]  /*2f80*/  HADD2.F32 R101, -RZ, R40.H0_H0 ;  /* 0x20000028ff657230 */ /* 0x000fe40000004100 */
[----:B------:R-:W-:Y:S01]  /*2f90*/  FFMA.FTZ R95, R120, R95, R97 ;  /* 0x0000005f785f7223 */ /* 0x000fe20000010061 */
[----:B------:R-:W-:Y:S01]  /*2fa0*/  HADD2.F32 R91, -RZ, R18.H1_H1 ;  /* 0x30000012ff5b7230 */ /* 0x000fe20000004100 */
[----:B------:R-:W-:Y:S01]  /*2fb0*/  LEA.HI.SX32 R57, R57, R84, 0x1d ;  /* 0x0000005439397211 */ /* 0x000fe200078feaff */
        /* <DEDUP_REMOVED lines=16> */
[----:B------:R-:W-:Y:S01]  /*30c0*/  HADD2.F32 R62, -RZ, R23.H1_H1 ;  /* 0x30000017ff3e7230 */ /* 0x000fe20000004100 */
[----:B------:R-:W-:Y:S01]  /*30d0*/  IADD3 R61, PT, PT, R57, 0x40, RZ ;  /* 0x00000040393d7810 */ /* 0x000fe20007ffe0ff */
[----:B------:R-:W-:Y:S02]  /*30e0*/  HADD2.F32 R64, -RZ, R43.H1_H1 ;  /* 0x3000002bff407230 */ /* 0x000fe40000004100 */
[----:B------:R-:W-:Y:S01]  /*30f0*/  FFMA.FTZ R0, R63, R0, R52 ;  /* 0x000000003f007223 */ /* 0x000fe20000010034 */
[----:B------:R-:W-:Y:S01]  /*3100*/  HADD2.F32 R54, -RZ, R22.H1_H1 ;  /* 0x30000016ff367230 */ /* 0x000fe20000004100 */
[----:B------:R-:W-:Y:S01]  /*3110*/  IADD3 R63, PT, PT, R57, 0x60, RZ ;  /* 0x00000060393f7810 */ /* 0x000fe20007ffe0ff */
[----:B------:R-:W-:-:S02]  /*3120*/  HADD2.F32 R56, -RZ, R42.H1_H1 ;  /* 0x3000002aff387230 */ /* 0x000fc40000004100 */
[----:B------:R-:W-:Y:S01]  /*3130*/  FFMA.FTZ R101, R59, R62, R64 ;  /* 0x0000003e3b657223 */ /* 0x000fe20000010040 */
[----:B------:R-:W-:Y:S01]  /*3140*/  HADD2.F32 R58, -RZ, R23.H0_H0 ;  /* 0x20000017ff3a7230 */ /* 0x000fe20000004100 */
[C---:B------:R-:W-:Y:S01]  /*3150*/  IADD3 R59, PT, PT, R57.reuse, 0x20, RZ ;  /* 0x00000020393b7810 */ /* 0x040fe20007ffe0ff */
[----:B------:R-:W-:Y:S01]  /*3160*/  HADD2.F32 R60, -RZ, R43.H0_H0 ;  /* 0x2000002bff3c7230 */ /* 0x000fe20000004100 */
[----:B------:R-:W-:Y:S01]  /*3170*/  IADD3 R69, PT, PT, R57, 0x80, RZ ;  /* 0x0000008039457810 */ /* 0x000fe20007ffe0ff */
[----:B------:R-:W-:Y:S01]  /*3180*/  FFMA.FTZ R99, R65, R54, R56 ;  /* 0x0000003641637223 */ /* 0x000fe20000010038 */
[----:B0-----:R-:W-:Y:S01]  /*3190*/  IMAD.WIDE.U32 R56, R57, 0x10, R50 ;  /* 0x0000001039387825 */ /* 0x001fe200078e0032 */
[----:B------:R-:W-:-:S03]  /*31a0*/  F2FP.F16.F32.PACK_AB R54, R102, R77 ;  /* 0x0000004d6636723e */ /* 0x000fc600000000ff */
[----:B------:R-:W-:Y:S01]  /*31b0*/  FFMA.FTZ R98, R67, R58, R60 ;  /* 0x0000003a43627223 */ /* 0x000fe2000001003c */
        /* <DEDUP_REMOVED lines=19> */
[----:B------:R-:W-:-:S03]  /*32f0*/  F2FP.F16.F32.PACK_AB R76, R122, R93 ;  /* 0x0000005d7a4c723e */ /* 0x000fc600000000ff */
[----:B------:R0:W-:Y:S04]  /*3300*/  STG.E.128 desc[UR6][R60.64], R64 ;  /* 0x000000403c007986 */ /* 0x0001e8000c101d06 */
[----:B------:R0:W-:Y:S04]  /*3310*/  STG.E.128 desc[UR6][R62.64], R72 ;  /* 0x000000483e007986 */ /* 0x0001e8000c101d06 */
[----:B------:R0:W-:Y:S02]  /*3320*/  STG.E.128 desc[UR6][R68.64], R76 ;  /* 0x0000004c44007986 */ /* 0x0001e4000c101d06 */
.L_x_27354:
[----:B------:R-:W-:Y:S05]  /*3330*/  BSYNC.RECONVERGENT B0 ;  /* 0x0000000000007941 */ /* 0x000fea0003800200 */
.L_x_27353:
[----:B0-----:R-:W0:Y:S02]  /*3340*/  LDC.64 R48, c[0x0][0x380] ;  /* 0x0000e000ff307b82 */ /* 0x001e240000000a00 */
[----:B0-----:R-:W-:-:S04]  /*3350*/  LEA R2, R48, R2, 0x2 ;  /* 0x0000000230027211 */ /* 0x001fc800078e10ff */
[----:B------:R-:W-:-:S13]  /*3360*/  ISETP.GE.AND P0, PT, R2, R49, PT ;  /* 0x000000310200720c */ /* 0x000fda0003f06270 */
[----:B------:R-:W-:Y:S05]  /*3370*/  @!P0 BRA `(.L_x_27355) ;  /* 0xffffffcc00dc8947 */ /* 0x000fea000383ffff */
[----:B------:R-:W-:Y:S05]  /*3380*/  EXIT ;  /* 0x000000000000794d */ /* 0x000fea0003800000 */
.L_x_27352:
        /* <DEDUP_REMOVED lines=8> */
.L_x_27357:
[----:B------:R-:W-:Y:S05]  /*3410*/  BSYNC B0 ;  /* 0x0000000000007941 */ /* 0x000fea0003800000 */
.L_x_27356:
        /* <DEDUP_REMOVED lines=9> */
.L_x_27358:
[----:B------:R-:W-:Y:S01]  /*34b0*/  HFMA2 R100, -RZ, RZ, 0, 2.384185791015625e-07 ;  /* 0x00000004ff647431 */ /* 0x000fe200000001ff */
[----:B------:R-:W-:-:S05]  /*34c0*/  MOV R3, R96 ;  /* 0x0000006000037202 */ /* 0x000fca0000000f00 */
[----:B------:R-:W-:-:S05]  /*34d0*/  FADD.FTZ R93, R92, R3 ;  /* 0x000000035c5d7221 */ /* 0x000fca0000010000 */
[----:B------:R-:W-:-:S07]  /*34e0*/  MOV R99, R93 ;  /* 0x0000005d00637202 */ /* 0x000fce0000000f00 */
[----:B------:R-:W-:Y:S05]  /*34f0*/  WARPSYNC.COLLECTIVE R98, `(.L_x_27359) ;  /* 0x0000000062087348 */ /* 0x000fea0003c00000 */
[----:B------:R0:W1:Y:S02]  /*3500*/  SHFL.BFLY P1, R96, R99, R100, R101 ;  /* 0x0c00006463607389 */ /* 0x0000640000020065 */
[----:B01----:R-:W-:Y:S05]  /*3510*/  ENDCOLLECTIVE ;  /* 0x000000000000791b */ /* 0x003fea0003800000 */
.L_x_27359:
[----:B------:R-:W-:Y:S01]  /*3520*/  HFMA2 R100, -RZ, RZ, 0, 4.76837158203125e-07 ;  /* 0x00000008ff647431 */ /* 0x000fe200000001ff */
[----:B------:R-:W-:-:S05]  /*3530*/  MOV R94, R96 ;  /* 0x00000060005e7202 */ /* 0x000fca0000000f00 */
[----:B------:R-:W-:-:S05]  /*3540*/  FADD.FTZ R94, R93, R94 ;  /* 0x0000005e5d5e7221 */ /* 0x000fca0000010000 */
[----:B------:R-:W-:-:S07]  /*3550*/  MOV R99, R94 ;  /* 0x0000005e00637202 */ /* 0x000fce0000000f00 */
[----:B------:R-:W-:Y:S05]  /*3560*/  WARPSYNC.COLLECTIVE R98, `(.L_x_27360) ;  /* 0x0000000062087348 */ /* 0x000fea0003c00000 */
[----:B------:R0:W1:Y:S02]  /*3570*/  SHFL.BFLY P1, R96, R99, R100, R101 ;  /* 0x0c00006463607389 */ /* 0x0000640000020065 */
[----:B01----:R-:W-:Y:S05]  /*3580*/  ENDCOLLECTIVE ;  /* 0x000000000000791b */ /* 0x003fea0003800000 */
.L_x_27360:
        /* <DEDUP_REMOVED lines=8> */
.L_x_27361:
        /* <DEDUP_REMOVED lines=87> */
.L_x_27362:
[----:B------:R-:W-:Y:S01]  /*3b80*/  HFMA2 R100, -RZ, RZ, 0, 1.1920928955078125e-07 ;  /* 0x00000002ff647431 */ /* 0x000fe200000001ff */
[----:B------:R-:W-:-:S05]  /*3b90*/  MOV R93, R96 ;  /* 0x00000060005d7202 */ /* 0x000fca0000000f00 */
[----:B------:R-:W-:-:S05]  /*3ba0*/  FADD.FTZ R93, R0, R93 ;  /* 0x0000005d005d7221 */ /* 0x000fca0000010000 */
[----:B------:R-:W-:-:S07]  /*3bb0*/  MOV R99, R93 ;  /* 0x0000005d00637202 */ /* 0x000fce0000000f00 */
[----:B------:R-:W-:Y:S05]  /*3bc0*/  WARPSYNC.COLLECTIVE R98, `(.L_x_27363) ;  /* 0x0000000062087348 */ /* 0x000fea0003c00000 */
[----:B------:R0:W1:Y:S02]  /*3bd0*/  SHFL.BFLY P1, R96, R99, R100, R101 ;  /* 0x0c00006463607389 */ /* 0x0000640000020065 */
[----:B01----:R-:W-:Y:S05]  /*3be0*/  ENDCOLLECTIVE ;  /* 0x000000000000791b */ /* 0x003fea0003800000 */
.L_x_27363:
[----:B------:R-:W-:Y:S01]  /*3bf0*/  HFMA2 R100, -RZ, RZ, 0, 2.384185791015625e-07 ;  /* 0x00000004ff647431 */ /* 0x000fe200000001ff */
[----:B------:R-:W-:-:S05]  /*3c00*/  MOV R92, R96 ;  /* 0x00000060005c7202 */ /* 0x000fca0000000f00 */
[----:B------:R-:W-:-:S05]  /*3c10*/  FADD.FTZ R92, R93, R92 ;  /* 0x0000005c5d5c7221 */ /* 0x000fca0000010000 */
[----:B------:R-:W-:-:S07]  /*3c20*/  MOV R99, R92 ;  /* 0x0000005c00637202 */ /* 0x000fce0000000f00 */
[----:B------:R-:W-:Y:S05]  /*3c30*/  WARPSYNC.COLLECTIVE R98, `(.L_x_27364) ;  /* 0x0000000062087348 */ /* 0x000fea0003c00000 */
[----:B------:R0:W1:Y:S02]  /*3c40*/  SHFL.BFLY P1, R96, R99, R100, R101 ;  /* 0x0c00006463607389 */ /* 0x0000640000020065 */
[----:B01----:R-:W-:Y:S05]  /*3c50*/  ENDCOLLECTIVE ;  /* 0x000000000000791b */ /* 0x003fea0003800000 */
.L_x_27364:
[----:B------:R-:W-:Y:S01]  /*3c60*/  HFMA2 R100, -RZ, RZ, 0, 4.76837158203125e-07 ;  /* 0x00000008ff647431 */ /* 0x000fe200000001ff */
[----:B------:R-:W-:-:S05]  /*3c70*/  MOV R95, R96 ;  /* 0x00000060005f7202 */ /* 0x000fca0000000f00 */
[----:B------:R-:W-:-:S05]  /*3c80*/  FADD.FTZ R95, R92, R95 ;  /* 0x0000005f5c5f7221 */ /* 0x000fca0000010000 */
[----:B------:R-:W-:-:S07]  /*3c90*/  MOV R99, R95 ;  /* 0x0000005f00637202 */ /* 0x000fce0000000f00 */
[----:B------:R-:W-:Y:S05]  /*3ca0*/  WARPSYNC.COLLECTIVE R98, `(.L_x_27365) ;  /* 0x0000000062087348 */ /* 0x000fea0003c00000 */
[----:B------:R0:W1:Y:S02]  /*3cb0*/  SHFL.BFLY P1, R96, R99, R100, R101 ;  /* 0x0c00006463607389 */ /* 0x0000640000020065 */
[----:B01----:R-:W-:Y:S05]  /*3cc0*/  ENDCOLLECTIVE ;  /* 0x000000000000791b */ /* 0x003fea0003800000 */
.L_x_27365:
[----:B------:R-:W-:Y:S01]  /*3cd0*/  HFMA2 R100, -RZ, RZ, 0, 9.5367431640625e-07 ;  /* 0x00000010ff647431 */ /* 0x000fe200000001ff */
[----:B------:R-:W-:-:S05]  /*3ce0*/  MOV R94, R96 ;  /* 0x00000060005e7202 */ /* 0x000fca0000000f00 */
[----:B------:R-:W-:-:S05]  /*3cf0*/  FADD.FTZ R94, R95, R94 ;  /* 0x0000005e5f5e7221 */ /* 0x000fca0000010000 */
[----:B------:R-:W-:-:S07]  /*3d00*/  MOV R99, R94 ;  /* 0x0000005e00637202 */ /* 0x000fce0000000f00 */
[----:B------:R-:W-:Y:S05]  /*3d10*/  WARPSYNC.COLLECTIVE R98, `(.L_x_27366) ;  /* 0x0000000062087348 */ /* 0x000fea0003c00000 */
[----:B------:R0:W1:Y:S02]  /*3d20*/  SHFL.BFLY P1, R96, R99, R100, R101 ;  /* 0x0c00006463607389 */ /* 0x0000640000020065 */
[----:B01----:R-:W-:Y:S05]  /*3d30*/  ENDCOLLECTIVE ;  /* 0x000000000000791b */ /* 0x003fea0003800000 */
.L_x_27366:
[----:B------:R-:W-:Y:S01]  /*3d40*/  MOV R97, R96 ;  /* 0x0000006000617202 */ /* 0x000fe20000000f00 */
[----:B------:R-:W-:Y:S06]  /*3d50*/  BRA `(.L_x_27367) ;  /* 0xffffffe400687947 */ /* 0x000fec000383ffff */
.L_x_27368:
        /* <DEDUP_REMOVED lines=10> */
.L_x_45867:


//--------------------- .text._ZN10layer_norm13ln_fwd_kernelINS_13Kernel_traitsI6__halfS2_fS2_fjLj1280ELj1ELj4ELj1ELj16ENS_18Kernel_traits_baseILj1280ES2_S2_fS2_fjLj128EEEEELb0ELb1ELb0ELb0EEEvNS_9FwdParamsE --------------------------
	.section	.text._ZN10layer_norm13ln_fwd_kernelINS_13Kernel_traitsI6__halfS2_fS2_fjLj1280ELj1ELj4ELj1ELj16ENS_18Kernel_traits_baseILj1280ES2_S2_fS2_fjLj128EEEEELb0ELb1ELb0ELb0EEEvNS_9FwdParamsE,"ax",@progbits
	.align	128
        .global         _ZN10layer_norm13ln_fwd_kernelINS_13Kernel_traitsI6__halfS2_fS2_fjLj1280ELj1ELj4ELj1ELj16ENS_18Kernel_traits_baseILj1280ES2_S2_fS2_fjLj128EEEEELb0ELb1ELb0ELb0EEEvNS_9FwdParamsE
        .type           _ZN10layer_norm13ln_fwd_kernelINS_13Kernel_traitsI6__halfS2_fS2_fjLj1280ELj1ELj4ELj1ELj16ENS_18Kernel_traits_baseILj1280ES2_S2_fS2_fjLj128EEEEELb0ELb1ELb0ELb0EEEvNS_9FwdParamsE,@function
        .size           _ZN10layer_norm13ln_fwd_kernelINS_13Kernel_traitsI6__halfS2_fS2_fjLj1280ELj1ELj4ELj1ELj16ENS_18Kernel_traits_baseILj1280ES2_S2_fS2_fjLj128EEEEELb0ELb1ELb0ELb0EEEvNS_9FwdParamsE,(.L_x_45868 - _ZN10layer_norm13ln_fwd_kernelINS_13Kernel_traitsI6__halfS2_fS2_fjLj1280ELj1ELj4ELj1ELj16ENS_18Kernel_traits_baseILj1280ES2_S2_fS2_fjLj128EEEEELb0ELb1ELb0ELb0EEEvNS_9FwdParamsE)
        .other          _ZN10layer_norm13ln_fwd_kernelINS_13Kernel_traitsI6__halfS2_fS2_fjLj1280ELj1ELj4ELj1ELj16ENS_18Kernel_traits_baseILj1280ES2_S2_fS2_fjLj128EEEEELb0ELb1ELb0ELb0EEEvNS_9FwdParamsE,@"STO_CUDA_ENTRY STV_DEFAULT"
_ZN10layer_norm13ln_fwd_kernelINS_13Kernel_traitsI6__halfS2_fS2_fjLj1280ELj1ELj4ELj1ELj16ENS_18Kernel_traits_baseILj1280ES2_S2_fS2_fjLj128EEEEELb0ELb1ELb0ELb0EEEvNS_9FwdParamsE:
.text._ZN10layer_norm13ln_fwd_kernelINS_13Kernel_traitsI6__halfS2_fS2_fjLj1280ELj1ELj4ELj1ELj16ENS_18Kernel_traits_baseILj1280ES2_S2_fS2_fjLj128EEEEELb0ELb1ELb0ELb0EEEvNS_9FwdParamsE:
        /* <DEDUP_REMOVED lines=75> */
.L_x_27370:
        /* <DEDUP_REMOVED lines=53> */
.L_x_27371:
[----:B------:R-:W-:Y:S05]  /*0800*/  BSYNC.RECONVERGENT B0 ;  /* 0x0000000000007941 */ /* 0x000fea0003800200 */
.L_x_27369:
        /* <DEDUP_REMOVED lines=10> */
.L_x_27403:
        /* <DEDUP_REMOVED lines=9> */
[----:B------:R-:W-:Y:S02]  /*0940*/  PLOP3.LUT P1, PT, PT, PT, UP0, 0x80, 0x8 ;  /* 0x000000000008781c */ /* 0x000fe40003f2f008 */
[----:B------:R-:W-:Y:S02]  /*0950*/  SHF.R.S32.HI R113, RZ, 0x1f, R2 ;  /* 0x0000001fff717819 */ /* 0x000fe40000011402 */
[----:B------:R-:W-:Y:S02]  /*0960*/  MOV R112, 0x3f800000 ;  /* 0x3f80000000707802 */ /* 0x000fe40000000f00 */
[----:B------:R-:W-:-:S04]  /*0970*/  LEA.HI R113, R113, R2, RZ, 0x3 ;  /* 0x0000000271717211 */ /* 0x000fc800078f18ff */
        /* <DEDUP_REMOVED lines=13> */
[----:B------:R0:W3:Y:S01]  /*0a50*/  LDG.E.128 R68, desc[UR6][R74.64+0x10] ;  /* 0x000010064a447981 */ /* 0x0000e2000c1e1d00 */
[--C-:B-----5:R-:W-:Y:S02]  /*0a60*/  HADD2.F32 R113, -RZ, R76.reuse.H1_H1 ;  /* 0x3000004cff717230 */ /* 0x120fe40000004100 */
[----:B------:R-:W-:Y:S02]  /*0a70*/  HADD2.F32 R73, -RZ, R76.H0_H0 ;  /* 0x2000004cff497230 */ /* 0x000fe40000004100 */
[--C-:B------:R-:W-:Y:S02]  /*0a80*/  HADD2.F32 R72, -RZ, R12.reuse.H0_H0 ;  /* 0x2000000cff487230 */ /* 0x100fe40000004100 */
[----:B------:R-:W-:Y:S01]  /*0a90*/  FMUL.FTZ R76, R113, R112 ;  /* 0x00000070714c7220 */ /* 0x000fe20000410000 */
[----:B------:R-:W-:-:S02]  /*0aa0*/  HADD2.F32 R114, -RZ, R12.H1_H1 ;  /* 0x3000000cff727230 */ /* 0x000fc40000004100 */
[-C--:B------:R-:W-:Y:S01]  /*0ab0*/  FMUL.FTZ R73, R73, R112.reuse ;  /* 0x0000007049497220 */ /* 0x080fe20000410000 */
[--C-:B------:R-:W-:Y:S02]  /*0ac0*/  HADD2.F32 R113, -RZ, R77.reuse.H0_H0 ;  /* 0x2000004dff717230 */ /* 0x100fe40000004100 */
[----:B------:R-:W-:Y:S02]  /*0ad0*/  HADD2.F32 R77, -RZ, R77.H1_H1 ;  /* 0x3000004dff4d7230 */ /* 0x000fe40000004100 */
[--C-:B0-----:R-:W-:Y:S02]  /*0ae0*/  HADD2.F32 R75, -RZ, R13.reuse.H1_H1 ;  /* 0x3000000dff4b7230 */ /* 0x101fe40000004100 */
[----:B------:R-:W-:Y:S01]  /*0af0*/  FMUL.FTZ R113, R113, R112 ;  /* 0x0000007071717220 */ /* 0x000fe20000410000 */
[----:B------:R-:W-:Y:S02]  /*0b00*/  HADD2.F32 R115, -RZ, R78.H1_H1 ;  /* 0x3000004eff737230 */ /* 0x000fe40000004100 */
[----:B------:R-:W-:-:S02]  /*0b10*/  HADD2.F32 R74, -RZ, R13.H0_H0 ;  /* 0x2000000dff4a7230 */ /* 0x000fc40000004100 */
[----:B--2---:R-:W-:Y:S01]  /*0b20*/  FFMA.FTZ R72, R73, R72, R64 ;  /* 0x0000004849487223 */ /* 0x004fe20000010040 */
[----:B------:R-:W-:Y:S01]  /*0b30*/  FFMA.FTZ R73, R76, R114, R65 ;  /* 0x000000724c497223 */ /* 0x000fe20000010041 */
[-C--:B------:R-:W-:Y:S01]  /*0b40*/  FMUL.FTZ R76, R77, R112.reuse ;  /* 0x000000704d4c7220 */ /* 0x080fe20000410000 */
[----:B------:R-:W-:Y:S02]  /*0b50*/  HADD2.F32 R77, -RZ, R78.H0_H0 ;  /* 0x2000004eff4d7230 */ /* 0x000fe40000004100 */
[----:B------:R-:W-:Y:S01]  /*0b60*/  FMUL.FTZ R78, R115, R112 ;  /* 0x00000070734e7220 */ /* 0x000fe20000410000 */
[----:B------:R-:W-:Y:S01]  /*0b70*/  FFMA.FTZ R74, R113, R74, R66 ;  /* 0x0000004a714a7223 */ /* 0x000fe20000010042 */
[----:B------:R-:W-:Y:S01]  /*0b80*/  FFMA.FTZ R75, R76, R75, R67 ;  /* 0x0000004b4c4b7223 */ /* 0x000fe20000010043 */
[----:B------:R-:W-:Y:S02]  /*0b90*/  HADD2.F32 R76, -RZ, R14.H0_H0 ;  /* 0x2000000eff4c7230 */ /* 0x000fe40000004100 */
[----:B------:R-:W-:Y:S01]  /*0ba0*/  FMUL.FTZ R77, R77, R112 ;  /* 0x000000704d4d7220 */ /* 0x000fe20000410000 */
[----:B------:R-:W-:-:S02]  /*0bb0*/  HADD2.F32 R115, -RZ, R79.H0_H0 ;  /* 0x2000004fff737230 */ /* 0x000fc40000004100 */
[----:B------:R-:W-:Y:S02]  /*0bc0*/  HADD2.F32 R113, -RZ, R14.H1_H1 ;  /* 0x3000000eff717230 */ /* 0x000fe40000004100 */
[----:B---3--:R-:W-:Y:S01]  /*0bd0*/  FFMA.FTZ R76, R77, R76, R68 ;  /* 0x0000004c4d4c7223 */ /* 0x008fe20000010044 */
[----:B------:R-:W-:Y:S02]  /*0be0*/  HADD2.F32 R79, -RZ, R79.H1_H1 ;  /* 0x3000004fff4f7230 */ /* 0x000fe40000004100 */
[-C--:B------:R-:W-:Y:S01]  /*0bf0*/  FMUL.FTZ R115, R115, R112.reuse ;  /* 0x0000007073737220 */ /* 0x080fe20000410000 */
[----:B------:R-:W-:Y:S01]  /*0c00*/  FFMA.FTZ R77, R78, R113, R69 ;  /* 0x000000714e4d7223 */ /* 0x000fe20000010045 */
[--C-:B------:R-:W-:Y:S02]  /*0c10*/  HADD2.F32 R78, -RZ, R15.reuse.H0_H0 ;  /* 0x2000000fff4e7230 */ /* 0x100fe40000004100 */
[----:B------:R-:W-:Y:S01]  /*0c20*/  FMUL.FTZ R114, R79, R112 ;  /* 0x000000704f727220 */ /* 0x000fe20000410000 */
[----:B------:R-:W-:-:S02]  /*0c30*/  HADD2.F32 R79, -RZ, R15.H1_H1 ;  /* 0x3000000fff4f7230 */ /* 0x000fc40000004100 */
[----:B------:R-:W-:-:S03]  /*0c40*/  FFMA.FTZ R78, R115, R78, R70 ;  /* 0x0000004e734e7223 */ /* 0x000fc60000010046 */
[----:B------:R-:W-:Y:S01]  /*0c50*/  FFMA.FTZ R79, R114, R79, R71 ;  /* 0x0000004f724f7223 */ /* 0x000fe20000010047 */
[----:B------:R-:W-:Y:S06]  /*0c60*/  BRA `(.L_x_27375) ;  /* 0x0000000000807947 */ /* 0x000fec0003800000 */
.L_x_27374:
[--C-:B-----5:R-:W-:Y:S02]  /*0c70*/  HADD2.F32 R73, -RZ, R76.reuse.H0_H0 ;  /* 0x2000004cff497230 */ /* 0x120fe40000004100 */
[----:B------:R-:W-:Y:S02]  /*0c80*/  HADD2.F32 R75, -RZ, R76.H1_H1 ;  /* 0x3000004cff4b7230 */ /* 0x000fe40000004100 */
[--C-:B------:R-:W-:Y:S02]  /*0c90*/  HADD2.F32 R72, -RZ, R12.reuse.H0_H0 ;  /* 0x2000000cff487230 */ /* 0x100fe40000004100 */
[-C--:B------:R-:W-:Y:S01]  /*0ca0*/  FMUL.FTZ R73, R73, R112.reuse ;  /* 0x0000007049497220 */ /* 0x080fe20000410000 */
[----:B------:R-:W-:Y:S02]  /*0cb0*/  HADD2.F32 R74, -RZ, R12.H1_H1 ;  /* 0x3000000cff4a7230 */ /* 0x000fe40000004100 */
[----:B------:R-:W-:Y:S01]  /*0cc0*/  FMUL.FTZ R75, R75, R112 ;  /* 0x000000704b4b7220 */ /* 0x000fe20000410000 */
[----:B------:R-:W-:-:S02]  /*0cd0*/  HADD2.F32 R113, -RZ, R77.H0_H0 ;  /* 0x2000004dff717230 */ /* 0x000fc40000004100 */
[----:B------:R-:W-:Y:S01]  /*0ce0*/  FMUL.FTZ R72, R73, R72 ;  /* 0x0000004849487220 */ /* 0x000fe20000410000 */
[----:B------:R-:W-:Y:S02]  /*0cf0*/  HADD2.F32 R77, -RZ, R77.H1_H1 ;  /* 0x3000004dff4d7230 */ /* 0x000fe40000004100 */
[----:B------:R-:W-:Y:S01]  /*0d00*/  FMUL.FTZ R73, R75, R74 ;  /* 0x0000004a4b497220 */ /* 0x000fe20000410000 */
[--C-:B------:R-:W-:Y:S02]  /*0d10*/  HADD2.F32 R74, -RZ, R13.reuse.H0_H0 ;  /* 0x2000000dff4a7230 */ /* 0x100fe40000004100 */
[-C--:B------:R-:W-:Y:S01]  /*0d20*/  FMUL.FTZ R113, R113, R112.reuse ;  /* 0x0000007071717220 */ /* 0x080fe20000410000 */
[----:B------:R-:W-:Y:S02]  /*0d30*/  HADD2.F32 R117, -RZ, R78.H1_H1 ;  /* 0x3000004eff757230 */ /* 0x000fe40000004100 */
[----:B------:R-:W-:Y:S01]  /*0d40*/  FMUL.FTZ R77, R77, R112 ;  /* 0x000000704d4d7220 */ /* 0x000fe20000410000 */
[----:B------:R-:W-:-:S02]  /*0d50*/  HADD2.F32 R76, -RZ, R13.H1_H1 ;  /* 0x3000000dff4c7230 */ /* 0x000fc40000004100 */
[----:B------:R-:W-:Y:S01]  /*0d60*/  FMUL.FTZ R74, R113, R74 ;  /* 0x0000004a714a7220 */ /* 0x000fe20000410000 */
[----:B------:R-:W-:Y:S02]  /*0d70*/  HADD2.F32 R115, -RZ, R78.H0_H0 ;  /* 0x2000004eff737230 */ /* 0x000fe40000004100 */
[----:B------:R-:W-:Y:S01]  /*0d80*/  FMUL.FTZ R117, R117, R112 ;  /* 0x0000007075757220 */ /* 0x000fe20000410000 */
[----:B------:R-:W-:Y:S02]  /*0d90*/  HADD2.F32 R78, -RZ, R14.H1_H1 ;  /* 0x3000000eff4e7230 */ /* 0x000fe40000004100 */
[----:B------:R-:W-:Y:S01]  /*0da0*/  FMUL.FTZ R75, R77, R76 ;  /* 0x0000004c4d4b7220 */ /* 0x000fe20000410000 */
[--C-:B------:R-:W-:Y:S02]  /*0db0*/  HADD2.F32 R113, -RZ, R79.reuse.H0_H0 ;  /* 0x2000004fff717230 */ /* 0x100fe40000004100 */
[----:B------:R-:W-:Y:S01]  /*0dc0*/  FMUL.FTZ R115, R115, R112 ;  /* 0x0000007073737220 */ /* 0x000fe20000410000 */
[----:B------:R-:W-:-:S02]  /*0dd0*/  HADD2.F32 R79, -RZ, R79.H1_H1 ;  /* 0x3000004fff4f7230 */ /* 0x000fc40000004100 */
[----:B------:R-:W-:Y:S01]  /*0de0*/  FMUL.FTZ R77, R117, R78 ;  /* 0x0000004e754d7220 */ /* 0x000fe20000410000 */
[----:B------:R-:W-:Y:S02]  /*0df0*/  HADD2.F32 R76, -RZ, R14.H0_H0 ;  /* 0x2000000eff4c7230 */ /* 0x000fe40000004100 */
[-C--:B------:R-:W-:Y:S01]  /*0e00*/  FMUL.FTZ R113, R113, R112.reuse ;  /* 0x0000007071717220 */ /* 0x080fe20000410000 */
[--C-:B------:R-:W-:Y:S02]  /*0e10*/  HADD2.F32 R78, -RZ, R15.reuse.H0_H0 ;  /* 0x2000000fff4e7230 */ /* 0x100fe40000004100 */
[----:B------:R-:W-:Y:S01]  /*0e20*/  FMUL.FTZ R79, R79, R112 ;  /* 0x000000704f4f7220 */ /* 0x000fe20000410000 */
[----:B------:R-:W-:Y:S02]  /*0e30*/  HADD2.F32 R114, -RZ, R15.H1_H1 ;  /* 0x3000000fff727230 */ /* 0x000fe40000004100 */
[----:B------:R-:W-:Y:S01]  /*0e40*/  FMUL.FTZ R76, R115, R76 ;  /* 0x0000004c734c7220 */ /* 0x000fe20000410000 */
[----:B------:R-:W-:-:S02]  /*0e50*/  FMUL.FTZ R78, R113, R78 ;  /* 0x0000004e714e7220 */ /* 0x000fc40000410000 */
[----:B------:R-:W-:-:S07]  /*0e60*/  FMUL.FTZ R79, R79, R114 ;  /* 0x000000724f4f7220 */ /* 0x000fce0000410000 */
.L_x_27375:
[----:B------:R-:W0:Y:S01]  /*0e70*/  LDC.64 R114, c[0x0][0x3a8] ;  /* 0x0000ea00ff727b82 */ /* 0x000e220000000a00 */
[C---:B------:R-:W-:Y:S01]  /*0e80*/  IADD3 R113, PT, PT, R2.reuse, 0x20, RZ ;  /* 0x0000002002717810 */ /* 0x040fe20007ffe0ff */
[----:B0-----:R-:W-:-:S05]  /*0e90*/  IMAD.WIDE.U32 R114, R2, 0x20, R114 ;  /* 0x0000002002727825 */ /* 0x001fca00078e0072 */
[----:B------:R0:W-:Y:S04]  /*0ea0*/  STG.E.128 desc[UR6][R114.64], R72 ;  /* 0x0000004872007986 */ /* 0x0001e8000c101d06 */
[----:B------:R0:W-:Y:S02]  /*0eb0*/  STG.E.128 desc[UR6][R114.64+0x10], R76 ;  /* 0x0000104c72007986 */ /* 0x0001e4000c101d06 */
.L_x_27373:
[----:B------:R-:W-:Y:S05]  /*0ec0*/  BSYNC.RECONVERGENT B0 ;  /* 0x0000000000007941 */ /* 0x000fea0003800200 */
.L_x_27372:
        /* <DEDUP_REMOVED lines=11> */
[----:B------:R0:W5:Y:S04]  /*0f80*/  @P1 LDG.E.128 R64, desc[UR6][R80.64] ;  /* 0x0000000650401981 */ /* 0x000168000c1e1d00 */
[----:B------:R0:W5:Y:S01]  /*0f90*/  @P1 LDG.E.128 R68, desc[UR6][R80.64+0x10] ;  /* 0x0000100650441981 */ /* 0x000162000c1e1d00 */
[----:B------:R-:W-:Y:S05]  /*0fa0*/  @!P1 BRA `(.L_x_27378) ;  /* 0x0000000000849947 */ /* 0x000fea0003800000 */
[--C-:B-----5:R-:W-:Y:S02]  /*0fb0*/  HADD2.F32 R83, -RZ, R84.reuse.H1_H1 ;  /* 0x30000054ff537230 */ /* 0x120fe40000004100 */
[----:B0-----:R-:W-:Y:S02]  /*0fc0*/  HADD2.F32 R81, -RZ, R84.H0_H0 ;  /* 0x20000054ff517230 */ /* 0x001fe40000004100 */
[--C-:B------:R-:W-:Y:S02]  /*0fd0*/  HADD2.F32 R80, -RZ, R24.reuse.H0_H0 ;  /* 0x20000018ff507230 */ /* 0x100fe40000004100 */
[-C--:B------:R-:W-:Y:S01]  /*0fe0*/  FMUL.FTZ R82, R83, R112.reuse ;  /* 0x0000007053527220 */ /* 0x080fe20000410000 */
[----:B------:R-:W-:Y:S02]  /*0ff0*/  HADD2.F32 R84, -RZ, R24.H1_H1 ;  /* 0x30000018ff547230 */ /* 0x000fe40000004100 */
[----:B------:R-:W-:Y:S01]  /*1000*/  FMUL.FTZ R81, R81, R112 ;  /* 0x0000007051517220 */ /* 0x000fe20000410000 */
[----:B------:R-:W-:-:S02]  /*1010*/  HADD2.F32 R83, -RZ, R85.H0_H0 ;  /* 0x20000055ff537230 */ /* 0x000fc40000004100 */
[----:B------:R-:W-:Y:S02]  /*1020*/  HADD2.F32 R85, -RZ, R85.H1_H1 ;  /* 0x30000055ff557230 */ /* 0x000fe40000004100 */
[----:B------:R-:W-:Y:S01]  /*1030*/  FFMA.FTZ R80, R81, R80, R64 ;  /* 0x0000005051507223 */ /* 0x000fe20000010040 */
[----:B------:R-:W-:Y:S01]  /*1040*/  FFMA.FTZ R81, R82, R84, R65 ;  /* 0x0000005452517223 */ /* 0x000fe20000010041 */
[--C-:B------:R-:W-:Y:S02]  /*1050*/  HADD2.F32 R82, -RZ, R25.reuse.H0_H0 ;  /* 0x20000019ff527230 */ /* 0x100fe40000004100 */
[-C--:B------:R-:W-:Y:S01]  /*1060*/  FMUL.FTZ R83, R83, R112.reuse ;  /* 0x0000007053537220 */ /* 0x080fe20000410000 */
[----:B------:R-:W-:Y:S01]  /*1070*/  FMUL.FTZ R84, R85, R112 ;  /* 0x0000007055547220 */ /* 0x000fe20000410000 */
[----:B------:R-:W-:Y:S02]  /*1080*/  HADD2.F32 R117, -RZ, R86.H1_H1 ;  /* 0x30000056ff757230 */ /* 0x000fe40000004100 */
[----:B------:R-:W-:-:S02]  /*1090*/  HADD2.F32 R85, -RZ, R25.H1_H1 ;  /* 0x30000019ff557230 */ /* 0x000fc40000004100 */
[----:B------:R-:W-:Y:S01]  /*10a0*/  FFMA.FTZ R82, R83, R82, R66 ;  /* 0x0000005253527223 */ /* 0x000fe20000010042 */
[----:B------:R-:W-:Y:S02]  /*10b0*/  HADD2.F32 R115, -RZ, R86.H0_H0 ;  /* 0x20000056ff737230 */ /* 0x000fe40000004100 */
[-C--:B------:R-:W-:Y:S01]  /*10c0*/  FMUL.FTZ R86, R117, R112.reuse ;  /* 0x0000007075567220 */ /* 0x080fe20000410000 */
[--C-:B------:R-:W-:Y:S02]  /*10d0*/  HADD2.F32 R117, -RZ, R87.reuse.H0_H0 ;  /* 0x20000057ff757230 */ /* 0x100fe40000004100 */
[----:B------:R-:W-:Y:S01]  /*10e0*/  FFMA.FTZ R83, R84, R85, R67 ;  /* 0x0000005554537223 */ /* 0x000fe20000010043 */
[----:B------:R-:W-:Y:S02]  /*10f0*/  HADD2.F32 R85, -RZ, R26.H1_H1 ;  /* 0x3000001aff557230 */ /* 0x000fe40000004100 */
[----:B------:R-:W-:Y:S01]  /*1100*/  FMUL.FTZ R115, R115, R112 ;  /* 0x0000007073737220 */ /* 0x000fe20000410000 */
[----:B------:R-:W-:-:S02]  /*1110*/  HADD2.F32 R87, -RZ, R87.H1_H1 ;  /* 0x30000057ff577230 */ /* 0x000fc40000004100 */
[-C--:B------:R-:W-:Y:S01]  /*1120*/  FMUL.FTZ R117, R117, R112.reuse ;  /* 0x0000007075757220 */ /* 0x080fe20000410000 */
[----:B------:R-:W-:Y:S02]  /*1130*/  HADD2.F32 R84, -RZ, R26.H0_H0 ;  /* 0x2000001aff547230 */ /* 0x000fe40000004100 */
[----:B------:R-:W-:Y:S01]  /*1140*/  FFMA.FTZ R85, R86, R85, R69 ;  /* 0x0000005556557223 */ /* 0x000fe20000010045 */
[--C-:B------:R-:W-:Y:S02]  /*1150*/  HADD2.F32 R86, -RZ, R27.reuse.H0_H0 ;  /* 0x2000001bff567230 */ /* 0x100fe40000004100 */
[----:B------:R-:W-:Y:S01]  /*1160*/  FMUL.FTZ R114, R87, R112 ;  /* 0x0000007057727220 */ /* 0x000fe20000410000 */
[----:B------:R-:W-:Y:S02]  /*1170*/  HADD2.F32 R87, -RZ, R27.H1_H1 ;  /* 0x3000001bff577230 */ /* 0x000fe40000004100 */
[----:B------:R-:W-:Y:S01]  /*1180*/  FFMA.FTZ R84, R115, R84, R68 ;  /* 0x0000005473547223 */ /* 0x000fe20000010044 */
[----:B------:R-:W-:-:S02]  /*1190*/  FFMA.FTZ R86, R117, R86, R70 ;  /* 0x0000005675567223 */ /* 0x000fc40000010046 */
[----:B------:R-:W-:Y:S01]  /*11a0*/  FFMA.FTZ R87, R114, R87, R71 ;  /* 0x0000005772577223 */ /* 0x000fe20000010047 */
[----:B------:R-:W-:Y:S06]  /*11b0*/  BRA `(.L_x_27379) ;  /* 0x0000000000807947 */ /* 0x000fec0003800000 */
.L_x_27378:
[--C-:B0----5:R-:W-:Y:S02]  /*11c0*/  HADD2.F32 R81, -RZ, R84.reuse.H0_H0 ;  /* 0x20000054ff517230 */ /* 0x121fe40000004100 */
        /* <DEDUP_REMOVED lines=31> */
.L_x_27379:
[----:B------:R-:W0:Y:S02]  /*13c0*/  LDC.64 R114, c[0x0][0x3a8] ;  /* 0x0000ea00ff727b82 */ /* 0x000e240000000a00 */
[C---:B0-----:R-:W-:Y:S01]  /*13d0*/  IMAD.WIDE.U32 R114, R113.reuse, 0x20, R114 ;  /* 0x0000002071727825 */ /* 0x041fe200078e0072 */
[----:B------:R-:W-:-:S04]  /*13e0*/  IADD3 R113, PT, PT, R113, 0x20, RZ ;  /* 0x0000002071717810 */ /* 0x000fc80007ffe0ff */
[----:B------:R0:W-:Y:S04]  /*13f0*/  STG.E.128 desc[UR6][R114.64], R80 ;  /* 0x0000005072007986 */ /* 0x0001e8000c101d06 */
[----:B------:R0:W-:Y:S02]  /*1400*/  STG.E.128 desc[UR6][R114.64+0x10], R84 ;  /* 0x0000105472007986 */ /* 0x0001e4000c101d06 */
.L_x_27377:
[----:B------:R-:W-:Y:S05]  /*1410*/  BSYNC.RECONVERGENT B0 ;  /* 0x0000000000007941 */ /* 0x000fea0003800200 */
.L_x_27376:
        /* <DEDUP_REMOVED lines=8> */
[----:B0-----:R-:W-:-:S05]  /*14a0*/  IMAD.WIDE.U32 R88, R113, 0x10, R88 ;  /* 0x0000001071587825 */ /* 0x001fca00078e0058 */
[----:B------:R0:W5:Y:S01]  /*14b0*/  LDG.E.128 R92, desc[UR6][R88.64] ;  /* 0x00000006585c7981 */ /* 0x000162000c1e1d00 */
[----:B-1----:R-:W-:-:S05]  /*14c0*/  @P1 IMAD.WIDE.U32 R90, R113, 0x20, R90 ;  /* 0x00000020715a1825 */ /* 0x002fca00078e005a */
[----:B------:R0:W5:Y:S04]  /*14d0*/  @P1 LDG.E.128 R64, desc[UR6][R90.64] ;  /* 0x000000065a401981 */ /* 0x000168000c1e1d00 */
[----:B------:R0:W5:Y:S01]  /*14e0*/  @P1 LDG.E.128 R68, desc[UR6][R90.64+0x10] ;  /* 0x000010065a441981 */ /* 0x000162000c1e1d00 */
[----:B------:R-:W-:Y:S05]  /*14f0*/  @!P1 BRA `(.L_x_27382) ;  /* 0x0000000000849947 */ /* 0x000fea0003800000 */
[--C-:B0----5:R-:W-:Y:S02]  /*1500*/  HADD2.F32 R91, -RZ, R92.reuse.H1_H1 ;  /* 0x3000005cff5b7230 */ /* 0x121fe40000004100 */
[----:B------:R-:W-:Y:S02]  /*1510*/  HADD2.F32 R89, -RZ, R92.H0_H0 ;  /* 0x2000005cff597230 */ /* 0x000fe40000004100 */
        /* <DEDUP_REMOVED lines=31> */
.L_x_27382:
        /* <DEDUP_REMOVED lines=32> */
.L_x_27383:
[----:B------:R-:W0:Y:S02]  /*1910*/  LDC.64 R114, c[0x0][0x3a8] ;  /* 0x0000ea00ff727b82 */ /* 0x000e240000000a00 */
[C---:B0-----:R-:W-:Y:S01]  /*1920*/  IMAD.WIDE.U32 R114, R113.reuse, 0x20, R114 ;  /* 0x0000002071727825 */ /* 0x041fe200078e0072 */
[----:B------:R-:W-:-:S04]  /*1930*/  IADD3 R113, PT, PT, R113, 0x20, RZ ;  /* 0x0000002071717810 */ /* 0x000fc80007ffe0ff */
[----:B------:R0:W-:Y:S04]  /*1940*/  STG.E.128 desc[UR6][R114.64], R88 ;  /* 0x0000005872007986 */ /* 0x0001e8000c101d06 */
[----:B------:R0:W-:Y:S02]  /*1950*/  STG.E.128 desc[UR6][R114.64+0x10], R92 ;  /* 0x0000105c72007986 */ /* 0x0001e4000c101d06 */
.L_x_27381:
[----:B------:R-:W-:Y:S05]  /*1960*/  BSYNC.RECONVERGENT B0 ;  /* 0x0000000000007941 */ /* 0x000fea0003800200 */
.L_x_27380:
        /* <DEDUP_REMOVED lines=47> */
.L_x_27386:
        /* <DEDUP_REMOVED lines=32> */
.L_x_27387:
[----:B------:R-:W0:Y:S02]  /*1e60*/  LDC.64 R114, c[0x0][0x3a8] ;  /* 0x0000ea00ff727b82 */ /* 0x000e240000000a00 */
[C---:B0-----:R-:W-:Y:S01]  /*1e70*/  IMAD.WIDE.U32 R114, R113.reuse, 0x20, R114 ;  /* 0x0000002071727825 */ /* 0x041fe200078e0072 */
[----:B------:R-:W-:-:S04]  /*1e80*/  IADD3 R113, PT, PT, R113, 0x20, RZ ;  /* 0x0000002071717810 */ /* 0x000fc80007ffe0ff */
[----:B------:R0:W-:Y:S04]  /*1e90*/  STG.E.128 desc[UR6][R114.64], R96 ;  /* 0x0000006072007986 */ /* 0x0001e8000c101d06 */
[----:B------:R0:W-:Y:S02]  /*1ea0*/  STG.E.128 desc[UR6][R114.64+0x10], R100 ;  /* 0x0000106472007986 */ /* 0x0001e4000c101d06 */
.L_x_27385:
[----:B------:R-:W-:Y:S05]  /*1eb0*/  BSYNC.RECONVERGENT B0 ;  /* 0x0000000000007941 */ /* 0x000fea0003800200 */
.L_x_27384:
[----:B------:R-:W-:Y:S01]  /*1ec0*/  ISETP.GE.U32.AND P1, PT, R3, 0xa0, PT ;  /* 0x000000a00300780c */ /* 0x000fe20003f26070 */
[----:B------:R-:W-:-:S12]  /*1ed0*/  BSSY.RECONVERGENT B0, `(.L_x_27388) ;  /* 0x0000051000007945 */ /* 0x000fd80003800200 */
[----:B------:R-:W-:Y:S05]  /*1ee0*/  @!P1 BRA `(.L_x_27389) ;  /* 0x00000004003c9947 */ /* 0x000fea0003800000 */
        /* <DEDUP_REMOVED lines=10> */
[--C-:B-1---5:R-:W-:Y:S02]  /*1f90*/  HADD2.F32 R109, -RZ, R104.reuse.H0_H0 ;  /* 0x20000068ff6d7230 */ /* 0x122fe40000004100 */
[----:B------:R-:W-:Y:S02]  /*1fa0*/  HADD2.F32 R111, -RZ, R104.H1_H1 ;  /* 0x30000068ff6f7230 */ /* 0x000fe40000004100 */
[--C-:B0-----:R-:W-:Y:S02]  /*1fb0*/  HADD2.F32 R115, -RZ, R105.reuse.H0_H0 ;  /* 0x20000069ff737230 */ /* 0x101fe40000004100 */
[----:B------:R-:W-:Y:S02]  /*1fc0*/  HADD2.F32 R117, -RZ, R105.H1_H1 ;  /* 0x30000069ff757230 */ /* 0x000fe40000004100 */
[-C--:B------:R-:W-:Y:S01]  /*1fd0*/  FMUL.FTZ R105, R109, R112.reuse ;  /* 0x000000706d697220 */ /* 0x080fe20000410000 */
[--C-:B------:R-:W-:Y:S02]  /*1fe0*/  HADD2.F32 R119, -RZ, R106.reuse.H0_H0 ;  /* 0x2000006aff777230 */ /* 0x100fe40000004100 */
        /* <DEDUP_REMOVED lines=9> */
[--C-:B------:R-:W-:Y:S02]  /*2080*/  HADD2.F32 R104, -RZ, R60.reuse.H0_H0 ;  /* 0x2000003cff687230 */ /* 0x100fe40000004100 */
[----:B------:R-:W-:Y:S01]  /*2090*/  FMUL.FTZ R112, R107, R112 ;  /* 0x000000706b707220 */ /* 0x000fe20000410000 */
[----:B------:R-:W-:-:S02]  /*20a0*/  HADD2.F32 R107, -RZ, R60.H1_H1 ;  /* 0x3000003cff6b7230 */ /* 0x000fc40000004100 */
[----:B------:R-:W-:Y:S02]  /*20b0*/  HADD2.F32 R114, -RZ, R62.H1_H1 ;  /* 0x3000003eff727230 */ /* 0x000fe40000004100 */
[----:B------:R-:W-:Y:S01]  /*20c0*/  FFMA.FTZ R104, R105, R104, R64 ;  /* 0x0000006869687223 */ /* 0x000fe20000010040 */
[----:B------:R-:W-:Y:S01]  /*20d0*/  FFMA.FTZ R105, R106, R107, R65 ;  /* 0x0000006b6a697223 */ /* 0x000fe20000010041 */
[--C-:B------:R-:W-:Y:S02]  /*20e0*/  HADD2.F32 R107, -RZ, R61.reuse.H1_H1 ;  /* 0x3000003dff6b7230 */ /* 0x100fe40000004100 */
[----:B------:R-:W-:-:S03]  /*20f0*/  HADD2.F32 R106, -RZ, R61.H0_H0 ;  /* 0x2000003dff6a7230 */ /* 0x000fc60000004100 */
[----:B------:R-:W-:Y:S01]  /*2100*/  FFMA.FTZ R107, R108, R107, R67 ;  /* 0x0000006b6c6b7223 */ /* 0x000fe20000010043 */
[----:B------:R-:W-:Y:S02]  /*2110*/  HADD2.F32 R108, -RZ, R62.H0_H0 ;  /* 0x2000003eff6c7230 */ /* 0x000fe40000004100 */
[----:B------:R-:W-:-:S03]  /*2120*/  FFMA.FTZ R106, R115, R106, R66 ;  /* 0x0000006a736a7223 */ /* 0x000fc60000010042 */
[----:B------:R-:W-:Y:S01]  /*2130*/  FFMA.FTZ R108, R109, R108, R68 ;  /* 0x0000006c6d6c7223 */ /* 0x000fe20000010044 */
[----:B------:R-:W-:Y:S01]  /*2140*/  FFMA.FTZ R109, R110, R114, R69 ;  /* 0x000000726e6d7223 */ /* 0x000fe20000010045 */
[--C-:B------:R-:W-:Y:S02]  /*2150*/  HADD2.F32 R110, -RZ, R63.reuse.H0_H0 ;  /* 0x2000003fff6e7230 */ /* 0x100fe40000004100 */
[----:B------:R-:W-:-:S03]  /*2160*/  HADD2.F32 R114, -RZ, R63.H1_H1 ;  /* 0x3000003fff727230 */ /* 0x000fc60000004100 */
[----:B------:R-:W-:Y:S02]  /*2170*/  FFMA.FTZ R110, R111, R110, R70 ;  /* 0x0000006e6f6e7223 */ /* 0x000fe40000010046 */
[----:B------:R-:W-:Y:S01]  /*2180*/  FFMA.FTZ R111, R112, R114, R71 ;  /* 0x00000072706f7223 */ /* 0x000fe20000010047 */
[----:B------:R-:W-:Y:S06]  /*2190*/  BRA `(.L_x_27391) ;  /* 0x0000000000807947 */ /* 0x000fec0003800000 */
.L_x_27390:
[--C-:B0----5:R-:W-:Y:S02]  /*21a0*/  HADD2.F32 R115, -RZ, R105.reuse.H0_H0 ;  /* 0x20000069ff737230 */ /* 0x121fe40000004100 */
[--C-:B------:R-:W-:Y:S02]  /*21b0*/  HADD2.F32 R111, -RZ, R104.reuse.H1_H1 ;  /* 0x30000068ff6f7230 */ /* 0x100fe40000004100 */
[----:B------:R-:W-:Y:S02]  /*21c0*/  HADD2.F32 R105, -RZ, R105.H1_H1 ;  /* 0x30000069ff697230 */ /* 0x000fe40000004100 */
[-C--:B------:R-:W-:Y:S01]  /*21d0*/  FMUL.FTZ R115, R115, R112.reuse ;  /* 0x0000007073737220 */ /* 0x080fe20000410000 */
[--C-:B------:R-:W-:Y:S02]  /*21e0*/  HADD2.F32 R121, -RZ, R107.reuse.H0_H0 ;  /* 0x2000006bff797230 */ /* 0x100fe40000004100 */
[----:B------:R-:W-:Y:S02]  /*21f0*/  HADD2.F32 R107, -RZ, R107.H1_H1 ;  /* 0x3000006bff6b7230 */ /* 0x000fe40000004100 */
[----:B------:R-:W-:Y:S01]  /*2200*/  FMUL.FTZ R114, R105, R112 ;  /* 0x0000007069727220 */ /* 0x000fe20000410000 */
[----:B-1----:R-:W-:-:S02]  /*2210*/  HADD2.F32 R109, -RZ, R104.H0_H0 ;  /* 0x20000068ff6d7230 */ /* 0x002fc40000004100 */
[-C--:B------:R-:W-:Y:S01]  /*2220*/  FMUL.FTZ R110, R121, R112.reuse ;  /* 0x00000070796e7220 */ /* 0x080fe20000410000 */
[--C-:B------:R-:W-:Y:S02]  /*2230*/  HADD2.F32 R117, -RZ, R106.reuse.H0_H0 ;  /* 0x2000006aff757230 */ /* 0x100fe40000004100 */
[----:B------:R-:W-:Y:S02]  /*2240*/  HADD2.F32 R119, -RZ, R106.H1_H1 ;  /* 0x3000006aff777230 */ /* 0x000fe40000004100 */
[-C--:B------:R-:W-:Y:S01]  /*2250*/  FMUL.FTZ R106, R111, R112.reuse ;  /* 0x000000706f6a7220 */ /* 0x080fe20000410000 */
[-C--:B------:R-:W-:Y:S01]  /*2260*/  FMUL.FTZ R111, R107, R112.reuse ;  /* 0x000000706b6f7220 */ /* 0x080fe20000410000 */
[--C-:B------:R-:W-:Y:S02]  /*2270*/  HADD2.F32 R105, -RZ, R60.reuse.H0_H0 ;  /* 0x2000003cff697230 */ /* 0x100fe40000004100 */
[----:B------:R-:W-:Y:S01]  /*2280*/  FMUL.FTZ R104, R109, R112 ;  /* 0x000000706d687220 */ /* 0x000fe20000410000 */
[----:B------:R-:W-:-:S02]  /*2290*/  HADD2.F32 R107, -RZ, R60.H1_H1 ;  /* 0x3000003cff6b7230 */ /* 0x000fc40000004100 */
[-C--:B------:R-:W-:Y:S01]  /*22a0*/  FMUL.FTZ R108, R117, R112.reuse ;  /* 0x00000070756c7220 */ /* 0x080fe20000410000 */
[----:B------:R-:W-:Y:S01]  /*22b0*/  FMUL.FTZ R109, R119, R112 ;  /* 0x00000070776d7220 */ /* 0x000fe20000410000 */
[----:B------:R-:W-:Y:S01]  /*22c0*/  FMUL.FTZ R104, R104, R105 ;  /* 0x0000006968687220 */ /* 0x000fe20000410000 */
[----:B------:R-:W-:Y:S02]  /*22d0*/  HADD2.F32 R112, -RZ, R62.H1_H1 ;  /* 0x3000003eff707230 */ /* 0x000fe40000004100 */
[----:B------:R-:W-:Y:S01]  /*22e0*/  FMUL.FTZ R105, R106, R107 ;  /* 0x0000006b6a697220 */ /* 0x000fe20000410000 */
[--C-:B------:R-:W-:Y:S02]  /*22f0*/  HADD2.F32 R106, -RZ, R61.reuse.H0_H0 ;  /* 0x2000003dff6a7230 */ /* 0x100fe40000004100 */
[----:B------:R-:W-:Y:S02]  /*2300*/  HADD2.F32 R107, -RZ, R61.H1_H1 ;  /* 0x3000003dff6b7230 */ /* 0x000fe40000004100 */
[----:B------:R-:W-:Y:S01]  /*2310*/  FMUL.FTZ R109, R109, R112 ;  /* 0x000000706d6d7220 */ /* 0x000fe20000410000 */
[----:B------:R-:W-:-:S02]  /*2320*/  HADD2.F32 R112, -RZ, R63.H1_H1 ;  /* 0x3000003fff707230 */ /* 0x000fc40000004100 */
[----:B------:R-:W-:Y:S01]  /*2330*/  FMUL.FTZ R106, R115, R106 ;  /* 0x0000006a736a7220 */ /* 0x000fe20000410000 */
[----:B------:R-:W-:Y:S02]  /*2340*/  HADD2.F32 R115, -RZ, R62.H0_H0 ;  /* 0x2000003eff737230 */ /* 0x000fe40000004100 */
[----:B------:R-:W-:Y:S01]  /*2350*/  FMUL.FTZ R107, R114, R107 ;  /* 0x0000006b726b7220 */ /* 0x000fe20000410000 */
[----:B------:R-:W-:Y:S02]  /*2360*/  FMUL.FTZ R111, R111, R112 ;  /* 0x000000706f6f7220 */ /* 0x000fe40000410000 */
[----:B------:R-:W-:Y:S01]  /*2370*/  FMUL.FTZ R108, R108, R115 ;  /* 0x000000736c6c7220 */ /* 0x000fe20000410000 */
[----:B------:R-:W-:-:S05]  /*2380*/  HADD2.F32 R115, -RZ, R63.H0_H0 ;  /* 0x2000003fff737230 */ /* 0x000fca0000004100 */
[----:B------:R-:W-:-:S07]  /*2390*/  FMUL.FTZ R110, R110, R115 ;  /* 0x000000736e6e7220 */ /* 0x000fce0000410000 */
.L_x_27391:
[----:B------:R-:W0:Y:S02]  /*23a0*/  LDC.64 R114, c[0x0][0x3a8] ;  /* 0x0000ea00ff727b82 */ /* 0x000e240000000a00 */
[----:B0-----:R-:W-:-:S05]  /*23b0*/  IMAD.WIDE.U32 R112, R113, 0x20, R114 ;  /* 0x0000002071707825 */ /* 0x001fca00078e0072 */
[----:B------:R1:W-:Y:S04]  /*23c0*/  STG.E.128 desc[UR6][R112.64], R104 ;  /* 0x0000006870007986 */ /* 0x0003e8000c101d06 */
[----:B------:R1:W-:Y:S02]  /*23d0*/  STG.E.128 desc[UR6][R112.64+0x10], R108 ;  /* 0x0000106c70007986 */ /* 0x0003e4000c101d06 */
.L_x_27389:
[----:B------:R-:W-:Y:S05]  /*23e0*/  BSYNC.RECONVERGENT B0 ;  /* 0x0000000000007941 */ /* 0x000fea0003800200 */
.L_x_27388:
[----:B-1----:R-:W-:Y:S01]  /*23f0*/  FADD.FTZ R112, RZ, R72 ;  /* 0x00000048ff707221 */ /* 0x002fe20000010000 */
        /* <DEDUP_REMOVED lines=16> */
[----:B0-----:R-:W-:-:S04]  /*2500*/  FADD.FTZ R115, R81, R112 ;  /* 0x0000007051737221 */ /* 0x001fc80000010000 */
        /* <DEDUP_REMOVED lines=134> */
.L_x_27415:
        /* <DEDUP_REMOVED lines=8> */
[----:B------:R-:W-:Y:S01]  /*2df0*/  FADD.FTZ R112, R112, R117 ;  /* 0x0000007570707221 */ /* 0x000fe20000010000 */
[----:B------:R-:W-:-:S03]  /*2e00*/  FSEL R117, R113, RZ, !P2 ;  /* 0x000000ff71757208 */ /* 0x000fc60005000000 */
[----:B------:R-:W2:Y:S01]  /*2e10*/  MUFU.RSQ R118, R112 ;  /* 0x0000007000767308 */ /* 0x000ea20000001400 */
[----:B------:R-:W3:Y:S01]  /*2e20*/  @!P3 LDC.64 R114, c[0x0][0x3c8] ;  /* 0x0000f200ff72bb82 */ /* 0x000ee20000000a00 */
[----:B-1----:R-:W-:-:S05]  /*2e30*/  @!P3 IMAD.WIDE R120, R0, 0x4, R120 ;  /* 0x000000040078b825 */ /* 0x002fca00078e0278 */
[----:B------:R1:W-:Y:S01]  /*2e40*/  @!P3 STG.E desc[UR6][R120.64], R113 ;  /* 0x000000717800b986 */ /* 0x0003e2000c101906 */
[----:B---3--:R-:W-:-:S05]  /*2e50*/  @!P3 IMAD.WIDE R114, R0, 0x4, R114 ;  /* 0x000000040072b825 */ /* 0x008fca00078e0272 */
[----:B--2---:R1:W-:Y:S01]  /*2e60*/  @!P3 STG.E desc[UR6][R114.64], R118 ;  /* 0x000000767200b986 */ /* 0x0043e2000c101906 */
[----:B------:R-:W-:Y:S05]  /*2e70*/  @!P0 BRA `(.L_x_27394) ;  /* 0x0000000000c08947 */ /* 0x000fea0003800000 */
[--C-:B-1----:R-:W-:Y:S01]  /*2e80*/  FADD.FTZ R113, R72, -R117.reuse ;  /* 0x8000007548717221 */ /* 0x102fe20000010000 */
[----:B-----5:R-:W-:Y:S02]  /*2e90*/  HADD2.F32 R112, -RZ, R4.H0_H0 ;  /* 0x20000004ff707230 */ /* 0x020fe40000004100 */
[----:B------:R-:W-:Y:S01]  /*2ea0*/  FADD.FTZ R123, R79, -R117 ;  /* 0x800000754f7b7221 */ /* 0x000fe20000010000 */
[--C-:B------:R-:W-:Y:S02]  /*2eb0*/  HADD2.F32 R114, -RZ, R8.reuse.H0_H0 ;  /* 0x20000008ff727230 */ /* 0x100fe40000004100 */
[C---:B------:R-:W-:Y:S01]  /*2ec0*/  FMUL.FTZ R113, R118.reuse, R113 ;  /* 0x0000007176717220 */ /* 0x040fe20000410000 */
[----:B------:R-:W-:Y:S02]  /*2ed0*/  HADD2.F32 R115, -RZ, R8.H1_H1 ;  /* 0x30000008ff737230 */ /* 0x000fe40000004100 */
[----:B------:R-:W-:Y:S01]  /*2ee0*/  FMUL.FTZ R123, R118, R123 ;  /* 0x0000007b767b7220 */ /* 0x000fe20000410000 */
[----:B------:R-:W-:-:S02]  /*2ef0*/  HADD2.F32 R120, -RZ, R9.H0_H0 ;  /* 0x20000009ff787230 */ /* 0x000fc40000004100 */
[----:B------:R-:W-:Y:S01]  /*2f00*/  FFMA.FTZ R119, R113, R112, R114 ;  /* 0x0000007071777223 */ /* 0x000fe20000010072 */
[----:B------:R-:W-:Y:S01]  /*2f10*/  FADD.FTZ R113, R73, -R117 ;  /* 0x8000007549717221 */ /* 0x000fe20000010000 */
[----:B------:R-:W-:Y:S02]  /*2f20*/  HADD2.F32 R114, -RZ, R5.H0_H0 ;  /* 0x20000005ff727230 */ /* 0x000fe40000004100 */
[----:B------:R-:W-:Y:S02]  /*2f30*/  HADD2.F32 R121, -RZ, R10.H0_H0 ;  /* 0x2000000aff797230 */ /* 0x000fe40000004100 */
[----:B------:R-:W-:Y:S01]  /*2f40*/  FMUL.FTZ R112, R118, R113 ;  /* 0x0000007176707220 */ /* 0x000fe20000410000 */
[----:B------:R-:W-:Y:S02]  /*2f50*/  HADD2.F32 R113, -RZ, R4.H1_H1 ;  /* 0x30000004ff717230 */ /* 0x000fe40000004100 */
[----:B------:R-:W-:Y:S02]  /*2f60*/  HADD2.F32 R122, -RZ, R6.H1_H1 ;  /* 0x30000006ff7a7230 */ /* 0x000fe40000004100 */
[----:B0-----:R-:W-:-:S02]  /*2f70*/  HADD2.F32 R124, -RZ, R10.H1_H1 ;  /* 0x3000000aff7c7230 */ /* 0x001fc40000004100 */
[----:B------:R-:W-:Y:S01]  /*2f80*/  FFMA.FTZ R112, R112, R113, R115 ;  /* 0x0000007170707223 */ /* 0x000fe20000010073 */
[--C-:B------:R-:W-:Y:S01]  /*2f90*/  FADD.FTZ R113, R74, -R117.reuse ;  /* 0x800000754a717221 */ /* 0x100fe20000010000 */
[----:B------:R-:W-:-:S03]  /*2fa0*/  FADD.FTZ R115, R75, -R117 ;  /* 0x800000754b737221 */ /* 0x000fc60000010000 */
[C---:B------:R-:W-:Y:S01]  /*2fb0*/  FMUL.FTZ R113, R118.reuse, R113 ;  /* 0x0000007176717220 */ /* 0x040fe20000410000 */
[----:B------:R-:W-:Y:S01]  /*2fc0*/  FMUL.FTZ R115, R118, R115 ;  /* 0x0000007376737220 */ /* 0x000fe20000410000 */
[----:B------:R-:W-:Y:S02]  /*2fd0*/  F2FP.F16.F32.PACK_AB R112, R112, R119 ;  /* 0x000000777070723e */ /* 0x000fe400000000ff */
[----:B------:R-:W-:Y:S01]  /*2fe0*/  FFMA.FTZ R113, R113, R114, R120 ;  /* 0x0000007271717223 */ /* 0x000fe20000010078 */
[----:B------:R-:W-:Y:S02]  /*2ff0*/  HADD2.F32 R120, -RZ, R5.H1_H1 ;  /* 0x30000005ff787230 */ /* 0x000fe40000004100 */
[----:B------:R-:W-:-:S05]  /*3000*/  HADD2.F32 R114, -RZ, R9.H1_H1 ;  /* 0x30000009ff727230 */ /* 0x000fca0000004100 */
[----:B------:R-:W-:Y:S01]  /*3010*/  FFMA.FTZ R120, R115, R120, R114 ;  /* 0x0000007873787223 */ /* 0x000fe20000010072 */
[----:B------:R-:W-:-:S04]  /*3020*/  FADD.FTZ R115, R76, -R117 ;  /* 0x800000754c737221 */ /* 0x000fc80000010000 */
[----:B------:R-:W-:Y:S01]  /*3030*/  FMUL.FTZ R114, R118, R115 ;  /* 0x0000007376727220 */ /* 0x000fe20000410000 */
[----:B------:R-:W-:Y:S01]  /*3040*/  HADD2.F32 R115, -RZ, R6.H0_H0 ;  /* 0x20000006ff737230 */ /* 0x000fe20000004100 */
[----:B------:R-:W-:-:S04]  /*3050*/  F2FP.F16.F32.PACK_AB R113, R120, R113 ;  /* 0x000000717871723e */ /* 0x000fc800000000ff */
[----:B------:R-:W-:Y:S01]  /*3060*/  FFMA.FTZ R114, R114, R115, R121 ;  /* 0x0000007372727223 */ /* 0x000fe20000010079 */
[----:B------:R-:W-:-:S04]  /*3070*/  FADD.FTZ R115, R77, -R117 ;  /* 0x800000754d737221 */ /* 0x000fc80000010000 */
[----:B------:R-:W-:-:S04]  /*3080*/  FMUL.FTZ R115, R118, R115 ;  /* 0x0000007376737220 */ /* 0x000fc80000410000 */
[----:B------:R-:W-:Y:S01]  /*3090*/  FFMA.FTZ R121, R115, R122, R124 ;  /* 0x0000007a73797223 */ /* 0x000fe2000001007c */
[----:B------:R-:W-:Y:S01]  /*30a0*/  FADD.FTZ R115, R78, -R117 ;  /* 0x800000754e737221 */ /* 0x000fe20000010000 */
[----:B------:R-:W-:Y:S02]  /*30b0*/  HADD2.F32 R122, -RZ, R7.H0_H0 ;  /* 0x20000007ff7a7230 */ /* 0x000fe40000004100 */
[----:B------:R-:W-:Y:S01]  /*30c0*/  HADD2.F32 R124, -RZ, R11.H0_H0 ;  /* 0x2000000bff7c7230 */ /* 0x000fe20000004100 */
[----:B------:R-:W-:Y:S01]  /*30d0*/  F2FP.F16.F32.PACK_AB R114, R121, R114 ;  /* 0x000000727972723e */ /* 0x000fe200000000ff */
[----:B------:R-:W-:Y:S01]  /*30e0*/  FMUL.FTZ R115, R118, R115 ;  /* 0x0000007376737220 */ /* 0x000fe20000410000 */
[----:B------:R-:W0:Y:S03]  /*30f0*/  LDC.64 R120, c[0x0][0x428] ;  /* 0x00010a00ff787b82 */ /* 0x000e260000000a00 */
[----:B------:R-:W-:Y:S01]  /*3100*/  FFMA.FTZ R115, R115, R122, R124 ;  /* 0x0000007a73737223 */ /* 0x000fe2000001007c */
[----:B------:R-:W-:-:S02]  /*3110*/  HADD2.F32 R122, -RZ, R7.H1_H1 ;  /* 0x30000007ff7a7230 */ /* 0x000fc40000004100 */
[----:B------:R-:W-:-:S05]  /*3120*/  HADD2.F32 R124, -RZ, R11.H1_H1 ;  /* 0x3000000bff7c7230 */ /* 0x000fca0000004100 */
[----:B------:R-:W-:-:S05]  /*3130*/  FFMA.FTZ R122, R123, R122, R124 ;  /* 0x0000007a7b7a7223 */ /* 0x000fca000001007c */
[----:B------:R-:W-:Y:S01]  /*3140*/  F2FP.F16.F32.PACK_AB R115, R122, R115 ;  /* 0x000000737a73723e */ /* 0x000fe200000000ff */
[C---:B0-----:R-:W-:Y:S01]  /*3150*/  IMAD.WIDE.U32 R120, R2.reuse, 0x10, R120 ;  /* 0x0000001002787825 */ /* 0x041fe200078e0078 */
[----:B------:R-:W-:-:S04]  /*3160*/  IADD3 R2, PT, PT, R2, 0x20, RZ ;  /* 0x0000002002027810 */ /* 0x000fc80007ffe0ff */
[----:B------:R2:W-:Y:S03]  /*3170*/  STG.E.128 desc[UR6][R120.64], R112 ;  /* 0x0000007078007986 */ /* 0x0005e6000c101d06 */
.L_x_27394:
[----:B------:R-:W-:Y:S05]  /*3180*/  BSYNC.RECONVERGENT B0 ;  /* 0x0000000000007941 */ /* 0x000fea0003800200 */
.L_x_27393:
[----:B------:R-:W-:Y:S01]  /*3190*/  ISETP.GE.U32.AND P0, PT, R3, 0x40, PT ;  /* 0x000000400300780c */ /* 0x000fe20003f06070 */
[----:B------:R-:W-:-:S12]  /*31a0*/  BSSY.RECONVERGENT B0, `(.L_x_27395) ;  /* 0x0000032000007945 */ /* 0x000fd80003800200 */
[----:B------:R-:W-:Y:S05]  /*31b0*/  @!P0 BRA `(.L_x_27396) ;  /* 0x0000000000c08947 */ /* 0x000fea0003800000 */
[--C-:B-12---:R-:W-:Y:S01]  /*31c0*/  FADD.FTZ R113, R80, -R117.reuse ;  /* 0x8000007550717221 */ /* 0x106fe20000010000 */
        /* <DEDUP_REMOVED lines=47> */
.L_x_27396:
[----:B------:R-:W-:Y:S05]  /*34c0*/  BSYNC.RECONVERGENT B0 ;  /* 0x0000000000007941 */ /* 0x000fea0003800200 */
.L_x_27395:
[----:B------:R-:W-:Y:S01]  /*34d0*/  ISETP.GE.U32.AND P0, PT, R3, 0x60, PT ;  /* 0x000000600300780c */ /* 0x000fe20003f06070 */
[----:B------:R-:W-:-:S12]  /*34e0*/  BSSY.RECONVERGENT B0, `(.L_x_27397) ;  /* 0x0000032000007945 */ /* 0x000fd80003800200 */
[----:B------:R-:W-:Y:S05]  /*34f0*/  @!P0 BRA `(.L_x_27398) ;  /* 0x0000000000c08947 */ /* 0x000fea0003800000 */
[--C-:B-123--:R-:W-:Y:S01]  /*3500*/  FADD.FTZ R113, R88, -R117.reuse ;  /* 0x8000007558717221 */ /* 0x10efe20000010000 */
        /* <DEDUP_REMOVED lines=47> */
.L_x_27398:
[----:B------:R-:W-:Y:S05]  /*3800*/  BSYNC.RECONVERGENT B0 ;  /* 0x0000000000007941 */ /* 0x000fea0003800200 */
.L_x_27397:
[----:B------:R-:W-:Y:S01]  /*3810*/  ISETP.GE.U32.AND P0, PT, R3, 0x80, PT ;  /* 0x000000800300780c */ /* 0x000fe20003f06070 */
[----:B------:R-:W-:-:S12]  /*3820*/  BSSY.RECONVERGENT B0, `(.L_x_27399) ;  /* 0x0000032000007945 */ /* 0x000fd80003800200 */
[----:B------:R-:W-:Y:S05]  /*3830*/  @!P0 BRA `(.L_x_27400) ;  /* 0x0000000000c08947 */ /* 0x000fea0003800000 */
[--C-:B-1234-:R-:W-:Y:S01]  /*3840*/  FADD.FTZ R113, R96, -R117.reuse ;  /* 0x8000007560717221 */ /* 0x11efe20000010000 */
        /* <DEDUP_REMOVED lines=47> */
.L_x_27400:
[----:B------:R-:W-:Y:S05]  /*3b40*/  BSYNC.RECONVERGENT B0 ;  /* 0x0000000000007941 */ /* 0x000fea0003800200 */
.L_x_27399:
[----:B------:R-:W-:Y:S04]  /*3b50*/  BSSY.RECONVERGENT B0, `(.L_x_27401) ;  /* 0x0000031000007945 */ /* 0x000fe80003800200 */
[----:B------:R-:W-:Y:S05]  /*3b60*/  @!P1 BRA `(.L_x_27402) ;  /* 0x0000000000bc9947 */ /* 0x000fea0003800000 */
[--C-:B01234-:R-:W-:Y:S01]  /*3b70*/  FADD.FTZ R113, R104, -R117.reuse ;  /* 0x8000007568717221 */ /* 0x11ffe20000010000 */
[----:B-----5:R-:W-:Y:S02]  /*3b80*/  HADD2.F32 R112, -RZ, R52.H0_H0 ;  /* 0x20000034ff707230 */ /* 0x020fe40000004100 */
[--C-:B------:R-:W-:Y:S02]  /*3b90*/  HADD2.F32 R114, -RZ, R56.reuse.H0_H0 ;  /* 0x20000038ff727230 */ /* 0x100fe40000004100 */
[----:B------:R-:W-:Y:S01]  /*3ba0*/  FMUL.FTZ R113, R118, R113 ;  /* 0x0000007176717220 */ /* 0x000fe20000410000 */
[----:B------:R-:W-:Y:S02]  /*3bb0*/  HADD2.F32 R115, -RZ, R56.H1_H1 ;  /* 0x30000038ff737230 */ /* 0x000fe40000004100 */
[----:B------:R-:W-:Y:S02]  /*3bc0*/  HADD2.F32 R120, -RZ, R57.H0_H0 ;  /* 0x20000039ff787230 */ /* 0x000fe40000004100 */
[----:B------:R-:W-:Y:S01]  /*3bd0*/  FFMA.FTZ R121, R113, R112, R114 ;  /* 0x0000007071797223 */ /* 0x000fe20000010072 */
[----:B------:R-:W-:Y:S01]  /*3be0*/  FADD.FTZ R113, R105, -R117 ;  /* 0x8000007569717221 */ /* 0x000fe20000010000 */
[----:B------:R-:W-:-:S02]  /*3bf0*/  HADD2.F32 R114, -RZ, R53.H0_H0 ;  /* 0x20000035ff727230 */ /* 0x000fc40000004100 */
[----:B------:R-:W-:Y:S02]  /*3c00*/  HADD2.F32 R119, -RZ, R58.H0_H0 ;  /* 0x2000003aff777230 */ /* 0x000fe40000004100 */
[----:B------:R-:W-:Y:S01]  /*3c10*/  FMUL.FTZ R112, R118, R113 ;  /* 0x0000007176707220 */ /* 0x000fe20000410000 */
[----:B------:R-:W-:Y:S02]  /*3c20*/  HADD2.F32 R113, -RZ, R52.H1_H1 ;  /* 0x30000034ff717230 */ /* 0x000fe40000004100 */
[----:B------:R-:W-:Y:S02]  /*3c30*/  HADD2.F32 R122, -RZ, R54.H1_H1 ;  /* 0x30000036ff7a7230 */ /* 0x000fe40000004100 */
[----:B------:R-:W-:Y:S02]  /*3c40*/  HADD2.F32 R124, -RZ, R58.H1_H1 ;  /* 0x3000003aff7c7230 */ /* 0x000fe40000004100 */
        /* <DEDUP_REMOVED lines=18> */
[--C-:B------:R-:W-:Y:S01]  /*3d70*/  FADD.FTZ R115, R110, -R117.reuse ;  /* 0x800000756e737221 */ /* 0x100fe20000010000 */
[----:B------:R-:W-:Y:S02]  /*3d80*/  HADD2.F32 R122, -RZ, R55.H0_H0 ;  /* 0x20000037ff7a7230 */ /* 0x000fe40000004100 */
[----:B------:R-:W-:Y:S01]  /*3d90*/  FADD.FTZ R117, R111, -R117 ;  /* 0x800000756f757221 */ /* 0x000fe20000010000 */
[----:B------:R-:W-:Y:S02]  /*3da0*/  HADD2.F32 R124, -RZ, R59.H0_H0 ;  /* 0x2000003bff7c7230 */ /* 0x000fe40000004100 */
[C---:B------:R-:W-:Y:S01]  /*3db0*/  FMUL.FTZ R115, R118.reuse, R115 ;  /* 0x0000007376737220 */ /* 0x040fe20000410000 */
[----:B------:R-:W-:Y:S01]  /*3dc0*/  F2FP.F16.F32.PACK_AB R114, R123, R114 ;  /* 0x000000727b72723e */ /* 0x000fe200000000ff */
[----:B------:R-:W-:Y:S01]  /*3dd0*/  FMUL.FTZ R117, R118, R117 ;  /* 0x0000007576757220 */ /* 0x000fe20000410000 */
[----:B------:R-:W-:-:S02]  /*3de0*/  HADD2.F32 R118, -RZ, R55.H1_H1 ;  /* 0x30000037ff767230 */ /* 0x000fc40000004100 */
[----:B------:R-:W-:Y:S01]  /*3df0*/  FFMA.FTZ R115, R115, R122, R124 ;  /* 0x0000007a73737223 */ /* 0x000fe2000001007c */
[----:B------:R-:W-:-:S05]  /*3e00*/  HADD2.F32 R122, -RZ, R59.H1_H1 ;  /* 0x3000003bff7a7230 */ /* 0x000fca0000004100 */
[----:B------:R-:W-:-:S05]  /*3e10*/  FFMA.FTZ R118, R117, R118, R122 ;  /* 0x0000007675767223 */ /* 0x000fca000001007a */
[----:B------:R-:W-:Y:S02]  /*3e20*/  F2FP.F16.F32.PACK_AB R115, R118, R115 ;  /* 0x000000737673723e */ /* 0x000fe400000000ff */
[----:B------:R-:W0:Y:S02]  /*3e30*/  LDC.64 R118, c[0x0][0x428] ;  /* 0x00010a00ff767b82 */ /* 0x000e240000000a00 */
[----:B0-----:R-:W-:-:S05]  /*3e40*/  IMAD.WIDE.U32 R118, R2, 0x10, R118 ;  /* 0x0000001002767825 */ /* 0x001fca00078e0076 */
[----:B------:R0:W-:Y:S02]  /*3e50*/  STG.E.128 desc[UR6][R118.64], R112 ;  /* 0x0000007076007986 */ /* 0x0001e4000c101d06 */
.L_x_27402:
[----:B------:R-:W-:Y:S05]  /*3e60*/  BSYNC.RECONVERGENT B0 ;  /* 0x0000000000007941 */ /* 0x000fea0003800200 */
.L_x_27401:
[----:B01234-:R-:W0:Y:S02]  /*3e70*/  LDC.64 R112, c[0x0][0x380] ;  /* 0x0000e000ff707b82 */ /* 0x01fe240000000a00 */
[----:B0-----:R-:W-:-:S04]  /*3e80*/  LEA R0, R112, R0, 0x2 ;  /* 0x0000000070007211 */ /* 0x001fc800078e10ff */
[----:B------:R-:W-:-:S13]  /*3e90*/  ISETP.GE.AND P0, PT, R0, R113, PT ;  /* 0x000000710000720c */ /* 0x000fda0003f06270 */
[----:B------:R-:W-:Y:S05]  /*3ea0*/  @!P0 BRA `(.L_x_27403) ;  /* 0xffffffc800808947 */ /* 0x000fea000383ffff */
[----:B------:R-:W-:Y:S05]  /*3eb0*/  EXIT ;  /* 0x000000000000794d */ /* 0x000fea0003800000 */
.L_x_27392:
        /* <DEDUP_REMOVED lines=8> */
.L_x_27405:
[----:B------:R-:W-:Y:S05]  /*3f40*/  BSYNC B0 ;  /* 0x0000000000007941 */ /* 0x000fea0003800000 */
.L_x_27404:
        /* <DEDUP_REMOVED lines=8> */
.L_x_27406:
[----:B------:R-:W-:Y:S02]  /*3fd0*/  HFMA2 R117, -RZ, RZ, 0, 2.384185791015625e-07 ;  /* 0x00000004ff757431 */ /* 0x000fe400000001ff */
[----:B------:R-:W-:-:S05]  /*3fe0*/  FADD.FTZ R122, R121, R119 ;  /* 0x00000077797a7221 */ /* 0x000fca0000010000 */
[----:B------:R-:W-:-:S07]  /*3ff0*/  MOV R121, R122 ;  /* 0x0000007a00797202 */ /* 0x000fce0000000f00 */
[----:B------:R-:W-:Y:S05]  /*4000*/  WARPSYNC.COLLECTIVE R115, `(.L_x_27407) ;  /* 0x0000000073087348 */ /* 0x000fea0003c00000 */
[----:B------:R0:W1:Y:S02]  /*4010*/  SHFL.BFLY P6, R119, R121, R117, R118 ;  /* 0x0c00007579777389 */ /* 0x00006400000c0076 */
[----:B01----:R-:W-:Y:S05]  /*4020*/  ENDCOLLECTIVE ;  /* 0x000000000000791b */ /* 0x003fea0003800000 */
.L_x_27407:
[----:B------:R-:W-:Y:S02]  /*4030*/  HFMA2 R117, -RZ, RZ, 0, 4.76837158203125e-07 ;  /* 0x00000008ff757431 */ /* 0x000fe400000001ff */
[----:B------:R-:W-:-:S05]  /*4040*/  FADD.FTZ R123, R122, R119 ;  /* 0x000000777a7b7221 */ /* 0x000fca0000010000 */
[----:B------:R-:W-:-:S07]  /*4050*/  MOV R121, R123 ;  /* 0x0000007b00797202 */ /* 0x000fce0000000f00 */
[----:B------:R-:W-:Y:S05]  /*4060*/  WARPSYNC.COLLECTIVE R115, `(.L_x_27408) ;  /* 0x0000000073087348 */ /* 0x000fea0003c00000 */
[----:B------:R0:W1:Y:S02]  /*4070*/  SHFL.BFLY P6, R119, R121, R117, R118 ;  /* 0x0c00007579777389 */ /* 0x00006400000c0076 */
[----:B01----:R-:W-:Y:S05]  /*4080*/  ENDCOLLECTIVE ;  /* 0x000000000000791b */ /* 0x003fea0003800000 */
.L_x_27408:
[----:B------:R-:W-:Y:S02]  /*4090*/  HFMA2 R117, -RZ, RZ, 0, 9.5367431640625e-07 ;  /* 0x00000010ff757431 */ /* 0x000fe400000001ff */
[----:B------:R-:W-:-:S05]  /*40a0*/  FADD.FTZ R124, R123, R119 ;  /* 0x000000777b7c7221 */ /* 0x000fca0000010000 */
[----:B------:R-:W-:-:S07]  /*40b0*/  MOV R121, R124 ;  /* 0x0000007c00797202 */ /* 0x000fce0000000f00 */
[----:B------:R-:W-:Y:S05]  /*40c0*/  WARPSYNC.COLLECTIVE R115, `(.L_x_27409) ;  /* 0x0000000073087348 */ /* 0x000fea0003c00000 */
[----:B------:R0:W1:Y:S02]  /*40d0*/  SHFL.BFLY P6, R119, R121, R117, R118 ;  /* 0x0c00007579777389 */ /* 0x00006400000c0076 */
[----:B01----:R-:W-:Y:S05]  /*40e0*/  ENDCOLLECTIVE ;  /* 0x000000000000791b */ /* 0x003fea0003800000 */
.L_x_27409:
[----:B------:R-:W-:Y:S02]  /*40f0*/  HFMA2 R117, -RZ, RZ, 0, 5.9604644775390625e-08 ;  /* 0x00000001ff757431 */ /* 0x000fe400000001ff */
        /* <DEDUP_REMOVED lines=8> */
[----:B------:R-:W-:-:S04]  /*4180*/  FADD.FTZ R119, R74, -R113 ;  /* 0x800000714a777221 */ /* 0x000fc80000010000 */
        /* <DEDUP_REMOVED lines=74> */
[----:B------:R-:W-:Y:S02]  /*4630*/  MOV R118, 0x1f ;  /* 0x0000001f00767802 */ /* 0x000fe40000000f00 */
[----:B------:R-:W-:Y:S02]  /*4640*/  MOV R115, 0xffffffff ;  /* 0xffffffff00737802 */ /* 0x000fe40000000f00 */
[----:B------:R-:W-:-:S07]  /*4650*/  MOV R121, R112 ;  /* 0x0000007000797202 */ /* 0x000fce0000000f00 */
[----:B------:R-:W-:Y:S05]  /*4660*/  WARPSYNC.COLLECTIVE R115, `(.L_x_27410) ;  /* 0x0000000073087348 */ /* 0x000fea0003c00000 */
[----:B------:R0:W1:Y:S02]  /*4670*/  SHFL.BFLY P6, R119, R121, R117, R118 ;  /* 0x0c00007579777389 */ /* 0x00006400000c0076 */
[----:B01----:R-:W-:Y:S05]  /*4680*/  ENDCOLLECTIVE ;  /* 0x000000000000791b */ /* 0x003fea0003800000 */
.L_x_27410:
[----:B------:R-:W-:Y:S02]  /*4690*/  HFMA2 R117, -RZ, RZ, 0, 1.1920928955078125e-07 ;  /* 0x00000002ff757431 */ /* 0x000fe400000001ff */
[----:B------:R-:W-:-:S07]  /*46a0*/  FADD.FTZ R121, R112, R119 ;  /* 0x0000007770797221 */ /* 0x000fce0000010000 */
[----:B------:R-:W-:Y:S05]  /*46b0*/  WARPSYNC.COLLECTIVE R115, `(.L_x_27411) ;  /* 0x0000000073087348 */ /* 0x000fea0003c00000 */
[----:B------:R0:W1:Y:S02]  /*46c0*/  SHFL.BFLY P6, R119, R121, R117, R118 ;  /* 0x0c00007579777389 */ /* 0x00006400000c0076 */
[----:B01----:R-:W-:Y:S05]  /*46d0*/  ENDCOLLECTIVE ;  /* 0x000000000000791b */ /* 0x003fea0003800000 */
.L_x_27411:
[----:B------:R-:W-:Y:S02]  /*46e0*/  HFMA2 R117, -RZ, RZ, 0, 2.384185791015625e-07 ;  /* 0x00000004ff757431 */ /* 0x000fe400000001ff */
[----:B------:R-:W-:-:S05]  /*46f0*/  FADD.FTZ R122, R121, R119 ;  /* 0x00000077797a7221 */ /* 0x000fca0000010000 */
[----:B------:R-:W-:-:S07]  /*4700*/  MOV R121, R122 ;  /* 0x0000007a00797202 */ /* 0x000fce0000000f00 */
[----:B------:R-:W-:Y:S05]  /*4710*/  WARPSYNC.COLLECTIVE R115, `(.L_x_27412) ;  /* 0x0000000073087348 */ /* 0x000fea0003c00000 */
[----:B------:R0:W1:Y:S02]  /*4720*/  SHFL.BFLY P6, R119, R121, R117, R118 ;  /* 0x0c00007579777389 */ /* 0x00006400000c0076 */
[----:B01----:R-:W-:Y:S05]  /*4730*/  ENDCOLLECTIVE ;  /* 0x000000000000791b */ /* 0x003fea0003800000 */
.L_x_27412:
[----:B------:R-:W-:Y:S02]  /*4740*/  HFMA2 R117, -RZ, RZ, 0, 4.76837158203125e-07 ;  /* 0x00000008ff757431 */ /* 0x000fe400000001ff */
[----:B------:R-:W-:-:S05]  /*4750*/  FADD.FTZ R123, R122, R119 ;  /* 0x000000777a7b7221 */ /* 0x000fca0000010000 */
[----:B------:R-:W-:-:S07]  /*4760*/  MOV R121, R123 ;  /* 0x0000007b00797202 */ /* 0x000fce0000000f00 */
[----:B------:R-:W-:Y:S05]  /*4770*/  WARPSYNC.COLLECTIVE R115, `(.L_x_27413) ;  /* 0x0000000073087348 */ /* 0x000fea0003c00000 */
[----:B------:R0:W1:Y:S02]  /*4780*/  SHFL.BFLY P6, R119, R121, R117, R118 ;  /* 0x0c00007579777389 */ /* 0x00006400000c0076 */
[----:B01----:R-:W-:Y:S05]  /*4790*/  ENDCOLLECTIVE ;  /* 0x000000000000791b */ /* 0x003fea0003800000 */
.L_x_27413:
[----:B------:R-:W-:Y:S02]  /*47a0*/  HFMA2 R117, -RZ, RZ, 0, 9.5367431640625e-07 ;  /* 0x00000010ff757431 */ /* 0x000fe400000001ff */
[----:B------:R-:W-:-:S05]  /*47b0*/  FADD.FTZ R124, R123, R119 ;  /* 0x000000777b7c7221 */ /* 0x000fca0000010000 */
[----:B------:R-:W-:-:S07]  /*47c0*/  MOV R121, R124 ;  /* 0x0000007c00797202 */ /* 0x000fce0000000f00 */
[----:B------:R-:W-:Y:S05]  /*47d0*/  WARPSYNC.COLLECTIVE R115, `(.L_x_27414) ;  /* 0x0000000073087348 */ /* 0x000fea0003c00000 */
[----:B------:R0:W1:Y:S02]  /*47e0*/  SHFL.BFLY P6, R119, R121, R117, R118 ;  /* 0x0c00007579777389 */ /* 0x00006400000c0076 */
[----:B01----:R-:W-:Y:S05]  /*47f0*/  ENDCOLLECTIVE ;  /* 0x000000000000791b */ /* 0x003fea0003800000 */
.L_x_27414:
[----:B------:R-:W-:Y:S05]  /*4800*/  BRA `(.L_x_27415) ;  /* 0xffffffe400587947 */ /* 0x000fea000383ffff */
.L_x_27416:
        /* <DEDUP_REMOVED lines=15> */
.L_x_45868:


//--------------------- .text._ZN10layer_norm13ln_fwd_kernelINS_13Kernel_traitsI6__halfS2_fS2_fjLj1280ELj1ELj4ELj1ELj16ENS_18Kernel_traits_baseILj1280ES2_S2_fS2_fjLj128EEEEELb0ELb1ELb0ELb1EEEvNS_9FwdParamsE --------------------------
	.section	.text._ZN10layer_norm13ln_fwd_kernelINS_13Kernel_traitsI6__halfS2_fS2_fjLj1280ELj1ELj4ELj1ELj16ENS_18Kernel_traits_baseILj1280ES2_S2_fS2_fjLj128EEEEELb0ELb1ELb0ELb1EEEvNS_9FwdParamsE,"ax",@progbits
	.align	128
        .global         _ZN10layer_norm13ln_fwd_kernelINS_13Kernel_traitsI6__halfS2_fS2_fjLj1280ELj1ELj4ELj1ELj16ENS_18Kernel_traits_baseILj1280ES2_S2_fS2_fjLj128EEEEELb0ELb1ELb0ELb1EEEvNS_9FwdParamsE
        .type           _ZN10layer_norm13ln_fwd_kernelINS_13Kernel_traitsI6__halfS2_fS2_fjLj1280ELj1ELj4ELj1ELj16ENS_18Kernel_traits_baseILj1280ES2_S2_fS2_fjLj128EEEEELb0ELb1ELb0ELb1EEEvNS_9FwdParamsE,@function
        .size           _ZN10layer_norm13ln_fwd_kernelINS_13Kernel_traitsI6__halfS2_fS2_fjLj1280ELj1ELj4ELj1ELj16ENS_18Kernel_traits_baseILj1280ES2_S2_fS2_fjLj128EEEEELb0ELb1ELb0ELb1EEEvNS_9FwdParamsE,(.L_x_45869 - _ZN10layer_norm13ln_fwd_kernelINS_13Kernel_traitsI6__halfS2_fS2_fjLj1280ELj1ELj4ELj1ELj16ENS_18Kernel_traits_baseILj1280ES2_S2_fS2_fjLj128EEEEELb0ELb1ELb0ELb1EEEvNS_9FwdParamsE)
        .other          _ZN10layer_norm13ln_fwd_kernelINS_13Kernel_traitsI6__halfS2_fS2_fjLj1280ELj1ELj4ELj1ELj16ENS_18Kernel_traits_baseILj1280ES2_S2_fS2_fjLj128EEEEELb0ELb1ELb0ELb1EEEvNS_9FwdParamsE,@"STO_CUDA_ENTRY STV_DEFAULT"
_ZN10layer_norm13ln_fwd_kernelINS_13Kernel_traitsI6__halfS2_fS2_fjLj1280ELj1ELj4ELj1ELj16ENS_18Kernel_traits_baseILj1280ES2_S2_fS2_fjLj128EEEEELb0ELb1ELb0ELb1EEEvNS_9FwdParamsE:
.text._ZN10layer_norm13ln_fwd_kernelINS_13Kernel_traitsI6__halfS2_fS2_fjLj1280ELj1ELj4ELj1ELj16ENS_18Kernel_traits_baseILj1280ES2_S2_fS2_fjLj128EEEEELb0ELb1ELb0ELb1EEEvNS_9FwdParamsE:
        /* <DEDUP_REMOVED lines=34> */
.L_x_27417:
        /* <DEDUP_REMOVED lines=10> */
[----:B0-----:R-:W-:-:S05]  /*02c0*/  IMAD.WIDE.U32 R28, R0, 0x10, R4 ;  /* 0x00000010001c7825 */ /* 0x001fca00078e0004 */
[----:B------:R-:W5:Y:S01]  /*02d0*/  LDG.E.128 R60, desc[UR6][R28.64] ;  /* 0x000000061c3c7981 */ /* 0x000f62000c1e1d00 */
[----:B-1----:R-:W-:-:S03]  /*02e0*/  IMAD.WIDE.U32 R32, R0, 0x10, R6 ;  /* 0x0000001000207825 */ /* 0x002fc600078e0006 */
        /* <DEDUP_REMOVED lines=9> */
[----:B------:R0:W5:Y:S02]  /*0380*/  LDG.E.128 R4, desc[UR6][R32.64+0x800] ;  /* 0x0008000620047981 */ /* 0x000164000c1e1d00 */
[----:B0-----:R-:W-:-:S07]  /*0390*/  CS2R R32, SRZ ;  /* 0x0000000000207805 */ /* 0x001fce000001ff00 */
.L_x_27418:
        /* <DEDUP_REMOVED lines=10> */
.L_x_27430:
[----:B------:R-:W0:Y:S01]  /*0440*/  @P0 LDC.64 R76, c[0x0][0x3e0] ;  /* 0x0000f800ff4c0b82 */ /* 0x000e220000000a00 */
[----:B------:R-:W-:-:S05]  /*0450*/  IMAD R3, R2, UR10, RZ ;  /* 0x0000000a02037c24 */ /* 0x000fca000f8e02ff */
[----:B------:R-:W-:Y:S02]  /*0460*/  SHF.R.S32.HI R72, RZ, 0x1f, R3 ;  /* 0x0000001fff487819 */ /* 0x000fe40000011403 */
[----:B------:R-:W1:Y:S02]  /*0470*/  LDC.64 R104, c[0x0][0x390] ;  /* 0x0000e400ff687b82 */ /* 0x000e640000000a00 */
[----:B------:R-:W-:-:S04]  /*0480*/  LEA.HI R3, R72, R3, RZ, 0x3 ;  /* 0x0000000348037211 */ /* 0x000fc800078f18ff */
[----:B------:R-:W-:Y:S01]  /*0490*/  LEA.HI.SX32 R112, R3, R0, 0x1d ;  /* 0x0000000003707211 */ /* 0x000fe200078feaff */
[----:B0-----:R-:W-:-:S06]  /*04a0*/  @P0 IMAD.WIDE R76, R2, 0x2, R76 ;  /* 0x00000002024c0825 */ /* 0x001fcc00078e024c */
[----:B------:R-:W2:Y:S01]  /*04b0*/  @P0 LDG.E.U16 R76, desc[UR6][R76.64] ;  /* 0x000000064c4c0981 */ /* 0x000ea2000c1e1500 */
[----:B-1----:R-:W-:-:S06]  /*04c0*/  IMAD.WIDE.U32 R72, R112, 0x10, R104 ;  /* 0x0000001070487825 */ /* 0x002fcc00078e0068 */
[----:B-----5:R-:W5:Y:S01]  /*04d0*/  LDG.E.128 R72, desc[UR6][R72.64] ;  /* 0x0000000648487981 */ /* 0x020f62000c1e1d00 */
[----:B------:R-:W-:Y:S01]  /*04e0*/  ISETP.NE.U32.AND P1, PT, RZ, UR8, PT ;  /* 0x00000008ff007c0c */ /* 0x000fe2000bf25070 */
[----:B------:R-:W-:-:S03]  /*04f0*/  HFMA2 R108, -RZ, RZ, 1.875, 0 ;  /* 0x3f800000ff6c7431 */ /* 0x000fc600000001ff */
[----:B------:R-:W-:Y:S01]  /*0500*/  ISETP.NE.AND.EX P1, PT, RZ, UR9, PT, P1 ;  /* 0x00000009ff007c0c */ /* 0x000fe2000bf25310 */
[----:B--2---:R-:W-:-:S12]  /*0510*/  @P0 HADD2.F32 R108, -RZ, R76.H0_H0 ;  /* 0x2000004cff6c0230 */ /* 0x004fd80000004100 */
[----:B------:R-:W-:Y:S05]  /*0520*/  @!P1 BRA `(.L_x_27419) ;  /* 0x0000000000949947 */ /* 0x000fea0003800000 */
[----:B------:R-:W0:Y:S02]  /*0530*/  LDC.64 R76, c[0x0][0x3a0] ;  /* 0x0000e800ff4c7b82 */ /* 0x000e240000000a00 */
[----:B0-----:R-:W-:-:S05]  /*0540*/  IMAD.WIDE.U32 R76, R112, 0x20, R76 ;  /* 0x00000020704c7825 */ /* 0x001fca00078e004c */
[----:B------:R-:W2:Y:S04]  /*0550*/  LDG.E.128 R64, desc[UR6][R76.64] ;  /* 0x000000064c407981 */ /* 0x000ea8000c1e1d00 */
[----:B------:R0:W3:Y:S01]  /*0560*/  LDG.E.128 R68, desc[UR6][R76.64+0x10] ;  /* 0x000010064c447981 */ /* 0x0000e2000c1e1d00 */
[--C-:B-----5:R-:W-:Y:S02]  /*0570*/  HADD2.F32 R79, -RZ, R72.reuse.H1_H1 ;  /* 0x30000048ff4f7230 */ /* 0x120fe40000004100 */
[--C-:B------:R-:W-:Y:S02]  /*0580*/  HADD2.F32 R81, -RZ, R73.reuse.H0_H0 ;  /* 0x20000049ff517230 */ /* 0x100fe40000004100 */
[----:B------:R-:W-:Y:S02]  /*0590*/  HADD2.F32 R83, -RZ, R73.H1_H1 ;  /* 0x30000049ff537230 */ /* 0x000fe40000004100 */
[----:B------:R-:W-:-:S02]  /*05a0*/  HADD2.F32 R3, -RZ, R72.H0_H0 ;  /* 0x20000048ff037230 */ /* 0x000fc40000004100 */
[-C--:B------:R-:W-:Y:S01]  /*05b0*/  FMUL.FTZ R81, R81, R108.reuse ;  /* 0x0000006c51517220 */ /* 0x080fe20000410000 */
[--C-:B------:R-:W-:Y:S02]  /*05c0*/  HADD2.F32 R85, -RZ, R74.reuse.H0_H0 ;  /* 0x2000004aff557230 */ /* 0x100fe40000004100 */
[-C--:B0-----:R-:W-:Y:S01]  /*05d0*/  FMUL.FTZ R76, R83, R108.reuse ;  /* 0x0000006c534c7220 */ /* 0x081fe20000410000 */
[----:B------:R-:W-:Y:S02]  /*05e0*/  HADD2.F32 R87, -RZ, R74.H1_H1 ;  /* 0x3000004aff577230 */ /* 0x000fe40000004100 */
[-C--:B------:R-:W-:Y:S01]  /*05f0*/  FMUL.FTZ R74, R79, R108.reuse ;  /* 0x0000006c4f4a7220 */ /* 0x080fe20000410000 */
[--C-:B------:R-:W-:Y:S02]  /*0600*/  HADD2.F32 R89, -RZ, R75.reuse.H0_H0 ;  /* 0x2000004bff597230 */ /* 0x100fe40000004100 */
[----:B------:R-:W-:Y:S01]  /*0610*/  FMUL.FTZ R3, R3, R108 ;  /* 0x0000006c03037220 */ /* 0x000fe20000410000 */
[----:B------:R-:W-:-:S02]  /*0620*/  HADD2.F32 R91, -RZ, R75.H1_H1 ;  /* 0x3000004bff5b7230 */ /* 0x000fc40000004100 */
[-C--:B------:R-:W-:Y:S01]  /*0630*/  FMUL.FTZ R78, R87, R108.reuse ;  /* 0x0000006c574e7220 */ /* 0x080fe20000410000 */
[--C-:B------:R-:W-:Y:S02]  /*0640*/  HADD2.F32 R73, -RZ, R20.reuse.H1_H1 ;  /* 0x30000014ff497230 */ /* 0x100fe40000004100 */
[-C--:B------:R-:W-:Y:S01]  /*0650*/  FMUL.FTZ R85, R85, R108.reuse ;  /* 0x0000006c55557220 */ /* 0x080fe20000410000 */
[--C-:B------:R-:W-:Y:S02]  /*0660*/  HADD2.F32 R75, -RZ, R21.reuse.H0_H0 ;  /* 0x20000015ff4b7230 */ /* 0x100fe40000004100 */
[-C--:B------:R-:W-:Y:S01]  /*0670*/  FMUL.FTZ R89, R89, R108.reuse ;  /* 0x0000006c59597220 */ /* 0x080fe20000410000 */
[----:B------:R-:W-:Y:S02]  /*0680*/  HADD2.F32 R77, -RZ, R21.H1_H1 ;  /* 0x30000015ff4d7230 */ /* 0x000fe40000004100 */
[----:B------:R-:W-:Y:S01]  /*0690*/  FMUL.FTZ R80, R91, R108 ;  /* 0x0000006c5b507220 */ /* 0x000fe20000410000 */
[----:B------:R-:W-:-:S02]  /*06a0*/  HADD2.F32 R72, -RZ, R20.H0_H0 ;  /* 0x20000014ff487230 */ /* 0x000fc40000004100 */
[--C-:B------:R-:W-:Y:S02]  /*06b0*/  HADD2.F32 R79, -RZ, R23.reuse.H1_H1 ;  /* 0x30000017ff4f7230 */ /* 0x100fe40000004100 */
[----:B--2---:R-:W-:Y:S01]  /*06c0*/  FFMA.FTZ R73, R74, R73, R65 ;  /* 0x000000494a497223 */ /* 0x004fe20000010041 */
[----:B------:R-:W-:Y:S01]  /*06d0*/  FFMA.FTZ R74, R81, R75, R66 ;  /* 0x0000004b514a7223 */ /* 0x000fe20000010042 */
[----:B------:R-:W-:Y:S01]  /*06e0*/  FFMA.FTZ R75, R76, R77, R67 ;  /* 0x0000004d4c4b7223 */ /* 0x000fe20000010043 */
[----:B------:R-:W-:Y:S01]  /*06f0*/  FFMA.FTZ R72, R3, R72, R64 ;  /* 0x0000004803487223 */ /* 0x000fe20000010040 */
[--C-:B------:R-:W-:Y:S02]  /*0700*/  HADD2.F32 R77, -RZ, R22.reuse.H1_H1 ;  /* 0x30000016ff4d7230 */ /* 0x100fe40000004100 */
[----:B---3--:R-:W-:Y:S01]  /*0710*/  FFMA.FTZ R79, R80, R79, R71 ;  /* 0x0000004f504f7223 */ /* 0x008fe20000010047 */
[----:B------:R-:W-:Y:S02]  /*0720*/  HADD2.F32 R76, -RZ, R22.H0_H0 ;  /* 0x20000016ff4c7230 */ /* 0x000fe40000004100 */
[----:B------:R-:W-:-:S02]  /*0730*/  HADD2.F32 R3, -RZ, R23.H0_H0 ;  /* 0x20000017ff037230 */ /* 0x000fc40000004100 */
[----:B------:R-:W-:Y:S01]  /*0740*/  FFMA.FTZ R77, R78, R77, R69 ;  /* 0x0000004d4e4d7223 */ /* 0x000fe20000010045 */
[----:B------:R-:W-:Y:S02]  /*0750*/  FFMA.FTZ R76, R85, R76, R68 ;  /* 0x0000004c554c7223 */ /* 0x000fe40000010044 */
[----:B------:R-:W-:Y:S01]  /*0760*/  FFMA.FTZ R78, R89, R3, R70 ;  /* 0x00000003594e7223 */ /* 0x000fe20000010046 */
[----:B------:R-:W-:Y:S06]  /*0770*/  BRA `(.L_x_27420) ;  /* 0x0000000000807947 */ /* 0x000fec0003800000 */
.L_x_27419:
[--C-:B-----5:R-:W-:Y:S02]  /*0780*/  HADD2.F32 R79, -RZ, R73.reuse.H0_H0 ;  /* 0x20000049ff4f7230 */ /* 0x120fe40000004100 */
[----:B------:R-:W-:Y:S02]  /*0790*/  HADD2.F32 R77, -RZ, R72.H1_H1 ;  /* 0x30000048ff4d7230 */ /* 0x000fe40000004100 */
[----:B------:R-:W-:Y:S02]  /*07a0*/  HADD2.F32 R73, -RZ, R73.H1_H1 ;  /* 0x30000049ff497230 */ /* 0x000fe40000004100 */
[-C--:B------:R-:W-:Y:S01]  /*07b0*/  FMUL.FTZ R79, R79, R108.reuse ;  /* 0x0000006c4f4f7220 */ /* 0x080fe20000410000 */
[--C-:B------:R-:W-:Y:S02]  /*07c0*/  HADD2.F32 R81, -RZ, R74.reuse.H0_H0 ;  /* 0x2000004aff517230 */ /* 0x100fe40000004100 */
[----:B------:R-:W-:Y:S01]  /*07d0*/  FMUL.FTZ R77, R77, R108 ;  /* 0x0000006c4d4d7220 */ /* 0x000fe20000410000 */
[----:B------:R-:W-:-:S02]  /*07e0*/  HADD2.F32 R83, -RZ, R74.H1_H1 ;  /* 0x3000004aff537230 */ /* 0x000fc40000004100 */
[--C-:B------:R-:W-:Y:S02]  /*07f0*/  HADD2.F32 R85, -RZ, R75.reuse.H0_H0 ;  /* 0x2000004bff557230 */ /* 0x100fe40000004100 */
[-C--:B------:R-:W-:Y:S01]  /*0800*/  FMUL.FTZ R81, R81, R108.reuse ;  /* 0x0000006c51517220 */ /* 0x080fe20000410000 */
[----:B------:R-:W-:Y:S02]  /*0810*/  HADD2.F32 R87, -RZ, R75.H1_H1 ;  /* 0x3000004bff577230 */ /* 0x000fe40000004100 */
[-C--:B------:R-:W-:Y:S01]  /*0820*/  FMUL.FTZ R75, R73, R108.reuse ;  /* 0x0000006c494b7220 */ /* 0x080fe20000410000 */
[----:B------:R-:W-:Y:S02]  /*0830*/  HADD2.F32 R74, -RZ, R20.H1_H1 ;  /* 0x30000014ff4a7230 */ /* 0x000fe40000004100 */
[-C--:B------:R-:W-:Y:S01]  /*0840*/  FMUL.FTZ R83, R83, R108.reuse ;  /* 0x0000006c53537220 */ /* 0x080fe20000410000 */
[--C-:B------:R-:W-:Y:S02]  /*0850*/  HADD2.F32 R78, -RZ, R21.reuse.H1_H1 ;  /* 0x30000015ff4e7230 */ /* 0x100fe40000004100 */
[----:B------:R-:W-:Y:S01]  /*0860*/  FMUL.FTZ R85, R85, R108 ;  /* 0x0000006c55557220 */ /* 0x000fe20000410000 */
[----:B------:R-:W-:-:S02]  /*0870*/  HADD2.F32 R76, -RZ, R21.H0_H0 ;  /* 0x20000015ff4c7230 */ /* 0x000fc40000004100 */
[----:B------:R-:W-:Y:S01]  /*0880*/  FMUL.FTZ R73, R77, R74 ;  /* 0x0000004a4d497220 */ /* 0x000fe20000410000 */
[----:B------:R-:W-:Y:S02]  /*0890*/  HADD2.F32 R3, -RZ, R72.H0_H0 ;  /* 0x20000048ff037230 */ /* 0x000fe40000004100 */
[----:B------:R-:W-:Y:S01]  /*08a0*/  FMUL.FTZ R75, R75, R78 ;  /* 0x0000004e4b4b7220 */ /* 0x000fe20000410000 */
[----:B------:R-:W-:Y:S02]  /*08b0*/  HADD2.F32 R78, -RZ, R22.H1_H1 ;  /* 0x30000016ff4e7230 */ /* 0x000fe40000004100 */
[----:B------:R-:W-:Y:S01]  /*08c0*/  FMUL.FTZ R74, R79, R76 ;  /* 0x0000004c4f4a7220 */ /* 0x000fe20000410000 */
[----:B------:R-:W-:Y:S02]  /*08d0*/  HADD2.F32 R72, -RZ, R20.H0_H0 ;  /* 0x20000014ff487230 */ /* 0x000fe40000004100 */
[----:B------:R-:W-:Y:S01]  /*08e0*/  FMUL.FTZ R3, R3, R108 ;  /* 0x0000006c03037220 */ /* 0x000fe20000410000 */
[----:B------:R-:W-:-:S02]  /*08f0*/  HADD2.F32 R76, -RZ, R22.H0_H0 ;  /* 0x20000016ff4c7230 */ /* 0x000fc40000004100 */
[----:B------:R-:W-:Y:S01]  /*0900*/  FMUL.FTZ R87, R87, R108 ;  /* 0x0000006c57577220 */ /* 0x000fe20000410000 */
[--C-:B------:R-:W-:Y:S02]  /*0910*/  HADD2.F32 R80, -RZ, R23.reuse.H0_H0 ;  /* 0x20000017ff507230 */ /* 0x100fe40000004100 */
[----:B------:R-:W-:Y:S01]  /*0920*/  FMUL.FTZ R77, R83, R78 ;  /* 0x0000004e534d7220 */ /* 0x000fe20000410000 */
[----:B------:R-:W-:Y:S02]  /*0930*/  HADD2.F32 R82, -RZ, R23.H1_H1 ;  /* 0x30000017ff527230 */ /* 0x000fe40000004100 */
[----:B------:R-:W-:Y:S01]  /*0940*/  FMUL.FTZ R72, R3, R72 ;  /* 0x0000004803487220 */ /* 0x000fe20000410000 */
[----:B------:R-:W-:Y:S01]  /*0950*/  FMUL.FTZ R76, R81, R76 ;  /* 0x0000004c514c7220 */ /* 0x000fe20000410000 */
[----:B------:R-:W-:Y:S01]  /*0960*/  FMUL.FTZ R78, R85, R80 ;  /* 0x00000050554e7220 */ /* 0x000fe20000410000 */
[----:B------:R-:W-:-:S07]  /*0970*/  FMUL.FTZ R79, R87, R82 ;  /* 0x00000052574f7220 */ /* 0x000fce0000410000 */
.L_x_27420:
        /* <DEDUP_REMOVED lines=12> */
[--C-:B0----5:R-:W-:Y:S02]  /*0a40*/  HADD2.F32 R87, -RZ, R80.reuse.H1_H1 ;  /* 0x30000050ff577230 */ /* 0x121fe40000004100 */
[----:B------:R-:W-:Y:S02]  /*0a50*/  HADD2.F32 R85, -RZ, R80.H0_H0 ;  /* 0x20000050ff557230 */ /* 0x000fe40000004100 */
[--C-:B------:R-:W-:Y:S02]  /*0a60*/  HADD2.F32 R89, -RZ, R81.reuse.H0_H0 ;  /* 0x20000051ff597230 */ /* 0x100fe40000004100 */
        /* <DEDUP_REMOVED lines=10> */
[--C-:B------:R-:W-:Y:S02]  /*0b10*/  HADD2.F32 R81, -RZ, R16.reuse.H1_H1 ;  /* 0x30000010ff517230 */ /* 0x100fe40000004100 */
[----:B------:R-:W-:Y:S01]  /*0b20*/  FMUL.FTZ R97, R97, R108 ;  /* 0x0000006c61617220 */ /* 0x000fe20000410000 */
        /* <DEDUP_REMOVED lines=8> */
[----:B------:R-:W-:-:S02]  /*0bb0*/  HADD2.F32 R87, -RZ, R19.H0_H0 ;  /* 0x20000013ff577230 */ /* 0x000fc40000004100 */
[----:B------:R-:W-:Y:S01]  /*0bc0*/  FFMA.FTZ R83, R84, R86, R67 ;  /* 0x0000005654537223 */ /* 0x000fe20000010043 */
[----:B------:R-:W-:Y:S01]  /*0bd0*/  FMUL.FTZ R86, R95, R108 ;  /* 0x0000006c5f567220 */ /* 0x000fe20000410000 */
[----:B------:R-:W-:Y:S02]  /*0be0*/  HADD2.F32 R84, -RZ, R18.H0_H0 ;  /* 0x20000012ff547230 */ /* 0x000fe40000004100 */
[----:B------:R-:W-:Y:S02]  /*0bf0*/  HADD2.F32 R89, -RZ, R19.H1_H1 ;  /* 0x30000013ff597230 */ /* 0x000fe40000004100 */
[----:B------:R-:W-:Y:S01]  /*0c00*/  FFMA.FTZ R85, R86, R85, R69 ;  /* 0x0000005556557223 */ /* 0x000fe20000010045 */
[----:B------:R-:W-:Y:S01]  /*0c10*/  FFMA.FTZ R86, R97, R87, R70 ;  /* 0x0000005761567223 */ /* 0x000fe20000010046 */
[----:B------:R-:W-:Y:S01]  /*0c20*/  FFMA.FTZ R84, R93, R84, R68 ;  /* 0x000000545d547223 */ /* 0x000fe20000010044 */
[----:B------:R-:W-:Y:S01]  /*0c30*/  FFMA.FTZ R87, R88, R89, R71 ;  /* 0x0000005958577223 */ /* 0x000fe20000010047 */
[----:B------:R-:W-:Y:S06]  /*0c40*/  BRA `(.L_x_27422) ;  /* 0x0000000000807947 */ /* 0x000fec0003800000 */
.L_x_27421:
[--C-:B-----5:R-:W-:Y:S02]  /*0c50*/  HADD2.F32 R89, -RZ, R81.reuse.H0_H0 ;  /* 0x20000051ff597230 */ /* 0x120fe40000004100 */
[----:B0-----:R-:W-:Y:S02]  /*0c60*/  HADD2.F32 R87, -RZ, R80.H1_H1 ;  /* 0x30000050ff577230 */ /* 0x001fe40000004100 */
        /* <DEDUP_REMOVED lines=11> */
[----:B------:R-:W-:Y:S02]  /*0d20*/  HADD2.F32 R86, -RZ, R17.H1_H1 ;  /* 0x30000011ff567230 */ /* 0x000fe40000004100 */
[----:B------:R-:W-:Y:S01]  /*0d30*/  FMUL.FTZ R95, R95, R108 ;  /* 0x0000006c5f5f7220 */ /* 0x000fe20000410000 */
[----:B------:R-:W-:-:S02]  /*0d40*/  HADD2.F32 R85, -RZ, R80.H0_H0 ;  /* 0x20000050ff557230 */ /* 0x000fc40000004100 */
[----:B------:R-:W-:Y:S01]  /*0d50*/  FMUL.FTZ R81, R87, R82 ;  /* 0x0000005257517220 */ /* 0x000fe20000410000 */
[----:B------:R-:W-:Y:S02]  /*0d60*/  HADD2.F32 R84, -RZ, R17.H0_H0 ;  /* 0x20000011ff547230 */ /* 0x000fe40000004100 */
[----:B------:R-:W-:Y:S01]  /*0d70*/  FMUL.FTZ R83, R83, R86 ;  /* 0x0000005653537220 */ /* 0x000fe20000410000 */
[----:B------:R-:W-:Y:S02]  /*0d80*/  HADD2.F32 R80, -RZ, R16.H0_H0 ;  /* 0x20000010ff507230 */ /* 0x000fe40000004100 */
[----:B------:R-:W-:Y:S01]  /*0d90*/  FMUL.FTZ R85, R85, R108 ;  /* 0x0000006c55557220 */ /* 0x000fe20000410000 */
[--C-:B------:R-:W-:Y:S02]  /*0da0*/  HADD2.F32 R86, -RZ, R18.reuse.H1_H1 ;  /* 0x30000012ff567230 */ /* 0x100fe40000004100 */
        /* <DEDUP_REMOVED lines=10> */
.L_x_27422:
        /* <DEDUP_REMOVED lines=11> */
[--C-:B-1---5:R-:W-:Y:S02]  /*0f00*/  HADD2.F32 R95, -RZ, R88.reuse.H1_H1 ;  /* 0x30000058ff5f7230 */ /* 0x122fe40000004100 */
        /* <DEDUP_REMOVED lines=32> */
.L_x_27423:
[--C-:B-----5:R-:W-:Y:S02]  /*1110*/  HADD2.F32 R97, -RZ, R89.reuse.H0_H0 ;  /* 0x20000059ff617230 */ /* 0x120fe40000004100 */
[----:B-1----:R-:W-:Y:S02]  /*1120*/  HADD2.F32 R95, -RZ, R88.H1_H1 ;  /* 0x30000058ff5f7230 */ /* 0x002fe40000004100 */
        /* <DEDUP_REMOVED lines=30> */
.L_x_27424:
        /* <DEDUP_REMOVED lines=11> */
[--C-:B-1---5:R-:W-:Y:S02]  /*13c0*/  HADD2.F32 R97, -RZ, R100.reuse.H0_H0 ;  /* 0x20000064ff617230 */ /* 0x122fe40000004100 */
[----:B------:R-:W-:Y:S02]  /*13d0*/  HADD2.F32 R99, -RZ, R100.H1_H1 ;  /* 0x30000064ff637230 */ /* 0x000fe40000004100 */
[----:B------:R-:W-:Y:S02]  /*13e0*/  HADD2.F32 R107, -RZ, R101.H0_H0 ;  /* 0x20000065ff6b7230 */ /* 0x000fe40000004100 */
[-C--:B------:R-:W-:Y:S01]  /*13f0*/  FMUL.FTZ R97, R97, R108.reuse ;  /* 0x0000006c61617220 */ /* 0x080fe20000410000 */
[--C-:B------:R-:W-:Y:S02]  /*1400*/  HADD2.F32 R96, -RZ, R8.reuse.H0_H0 ;  /* 0x20000008ff607230 */ /* 0x100fe40000004100 */
[----:B------:R-:W-:Y:S01]  /*1410*/  FMUL.FTZ R98, R99, R108 ;  /* 0x0000006c63627220 */ /* 0x000fe20000410000 */
[----:B------:R-:W-:-:S02]  /*1420*/  HADD2.F32 R100, -RZ, R8.H1_H1 ;  /* 0x30000008ff647230 */ /* 0x000fc40000004100 */
[----:B------:R-:W-:Y:S01]  /*1430*/  FMUL.FTZ R107, R107, R108 ;  /* 0x0000006c6b6b7220 */ /* 0x000fe20000410000 */
[----:B------:R-:W-:Y:S02]  /*1440*/  HADD2.F32 R106, -RZ, R9.H0_H0 ;  /* 0x20000009ff6a7230 */ /* 0x000fe40000004100 */
[----:B------:R-:W-:Y:S01]  /*1450*/  FFMA.FTZ R96, R97, R96, R64 ;  /* 0x0000006061607223 */ /* 0x000fe20000010040 */
[----:B------:R-:W-:Y:S02]  /*1460*/  HADD2.F32 R101, -RZ, R101.H1_H1 ;  /* 0x30000065ff657230 */ /* 0x000fe40000004100 */
[----:B------:R-:W-:Y:S01]  /*1470*/  FFMA.FTZ R97, R98, R100, R65 ;  /* 0x0000006462617223 */ /* 0x000fe20000010041 */
[--C-:B------:R-:W-:Y:S02]  /*1480*/  HADD2.F32 R109, -RZ, R102.reuse.H1_H1 ;  /* 0x30000066ff6d7230 */ /* 0x100fe40000004100 */
[----:B------:R-:W-:Y:S01]  /*1490*/  FFMA.FTZ R98, R107, R106, R66 ;  /* 0x0000006a6b627223 */ /* 0x000fe20000010042 */
[----:B------:R-:W-:-:S02]  /*14a0*/  HADD2.F32 R107, -RZ, R102.H0_H0 ;  /* 0x20000066ff6b7230 */ /* 0x000fc40000004100 */
[-C--:B------:R-:W-:Y:S01]  /*14b0*/  FMUL.FTZ R100, R101, R108.reuse ;  /* 0x0000006c65647220 */ /* 0x080fe20000410000 */
[----:B------:R-:W-:Y:S02]  /*14c0*/  HADD2.F32 R99, -RZ, R9.H1_H1 ;  /* 0x30000009ff637230 */ /* 0x000fe40000004100 */
[--C-:B------:R-:W-:Y:S02]  /*14d0*/  HADD2.F32 R102, -RZ, R10.reuse.H0_H0 ;  /* 0x2000000aff667230 */ /* 0x100fe40000004100 */
[----:B------:R-:W-:Y:S01]  /*14e0*/  FMUL.FTZ R107, R107, R108 ;  /* 0x0000006c6b6b7220 */ /* 0x000fe20000410000 */
[--C-:B------:R-:W-:Y:S02]  /*14f0*/  HADD2.F32 R111, -RZ, R103.reuse.H0_H0 ;  /* 0x20000067ff6f7230 */ /* 0x100fe40000004100 */
[----:B------:R-:W-:Y:S01]  /*1500*/  FFMA.FTZ R99, R100, R99, R67 ;  /* 0x0000006364637223 */ /* 0x000fe20000010043 */
[----:B------:R-:W-:Y:S02]  /*1510*/  HADD2.F32 R115, -RZ, R103.H1_H1 ;  /* 0x30000067ff737230 */ /* 0x000fe40000004100 */
[----:B------:R-:W-:Y:S01]  /*1520*/  FFMA.FTZ R100, R107, R102, R68 ;  /* 0x000000666b647223 */ /* 0x000fe20000010044 */
[----:B------:R-:W-:-:S02]  /*1530*/  HADD2.F32 R101, -RZ, R10.H1_H1 ;  /* 0x3000000aff657230 */ /* 0x000fc40000004100 */
[-C--:B------:R-:W-:Y:S01]  /*1540*/  FMUL.FTZ R102, R109, R108.reuse ;  /* 0x0000006c6d667220 */ /* 0x080fe20000410000 */
[--C-:B------:R-:W-:Y:S02]  /*1550*/  HADD2.F32 R103, -RZ, R11.reuse.H0_H0 ;  /* 0x2000000bff677230 */ /* 0x100fe40000004100 */
[-C--:B------:R-:W-:Y:S01]  /*1560*/  FMUL.FTZ R111, R111, R108.reuse ;  /* 0x0000006c6f6f7220 */ /* 0x080fe20000410000 */
[----:B------:R-:W-:Y:S02]  /*1570*/  HADD2.F32 R107, -RZ, R11.H1_H1 ;  /* 0x3000000bff6b7230 */ /* 0x000fe40000004100 */
[----:B------:R-:W-:Y:S01]  /*1580*/  FMUL.FTZ R106, R115, R108 ;  /* 0x0000006c736a7220 */ /* 0x000fe20000410000 */
[----:B------:R-:W-:Y:S01]  /*1590*/  FFMA.FTZ R101, R102, R101, R69 ;  /* 0x0000006566657223 */ /* 0x000fe20000010045 */
[----:B------:R-:W-:Y:S02]  /*15a0*/  FFMA.FTZ R102, R111, R103, R70 ;  /* 0x000000676f667223 */ /* 0x000fe40000010046 */
[----:B------:R-:W-:Y:S01]  /*15b0*/  FFMA.FTZ R103, R106, R107, R71 ;  /* 0x0000006b6a677223 */ /* 0x000fe20000010047 */
[----:B------:R-:W-:Y:S06]  /*15c0*/  BRA `(.L_x_27426) ;  /* 0x0000000000807947 */ /* 0x000fec0003800000 */
.L_x_27425:
[--C-:B-1---5:R-:W-:Y:S02]  /*15d0*/  HADD2.F32 R97, -RZ, R100.reuse.H0_H0 ;  /* 0x20000064ff617230 */ /* 0x122fe40000004100 */
[----:B------:R-:W-:Y:S02]  /*15e0*/  HADD2.F32 R99, -RZ, R100.H1_H1 ;  /* 0x30000064ff637230 */ /* 0x000fe40000004100 */
[--C-:B------:R-:W-:Y:S02]  /*15f0*/  HADD2.F32 R96, -RZ, R8.reuse.H0_H0 ;  /* 0x20000008ff607230 */ /* 0x100fe40000004100 */
[-C--:B------:R-:W-:Y:S01]  /*1600*/  FMUL.FTZ R97, R97, R108.reuse ;  /* 0x0000006c61617220 */ /* 0x080fe20000410000 */
[----:B------:R-:W-:Y:S02]  /*1610*/  HADD2.F32 R107, -RZ, R101.H0_H0 ;  /* 0x20000065ff6b7230 */ /* 0x000fe40000004100 */
[----:B------:R-:W-:Y:S01]  /*1620*/  FMUL.FTZ R99, R99, R108 ;  /* 0x0000006c63637220 */ /* 0x000fe20000410000 */
[----:B------:R-:W-:-:S02]  /*1630*/  HADD2.F32 R98, -RZ, R8.H1_H1 ;  /* 0x30000008ff627230 */ /* 0x000fc40000004100 */
[----:B------:R-:W-:Y:S01]  /*1640*/  FMUL.FTZ R96, R97, R96 ;  /* 0x0000006061607220 */ /* 0x000fe20000410000 */
[----:B------:R-:W-:Y:S02]  /*1650*/  HADD2.F32 R100, -RZ, R9.H0_H0 ;  /* 0x20000009ff647230 */ /* 0x000fe40000004100 */
[----:B------:R-:W-:Y:S01]  /*1660*/  FMUL.FTZ R107, R107, R108 ;  /* 0x0000006c6b6b7220 */ /* 0x000fe20000410000 */
[----:B------:R-:W-:Y:S02]  /*1670*/  HADD2.F32 R101, -RZ, R101.H1_H1 ;  /* 0x30000065ff657230 */ /* 0x000fe40000004100 */
[----:B------:R-:W-:Y:S01]  /*1680*/  FMUL.FTZ R97, R99, R98 ;  /* 0x0000006263617220 */ /* 0x000fe20000410000 */
[----:B------:R-:W-:Y:S02]  /*1690*/  HADD2.F32 R99, -RZ, R102.H0_H0 ;  /* 0x20000066ff637230 */ /* 0x000fe40000004100 */
[----:B------:R-:W-:Y:S01]  /*16a0*/  FMUL.FTZ R98, R107, R100 ;  /* 0x000000646b627220 */ /* 0x000fe20000410000 */
[----:B------:R-:W-:-:S02]  /*16b0*/  HADD2.F32 R100, -RZ, R9.H1_H1 ;  /* 0x30000009ff647230 */ /* 0x000fc40000004100 */
[-C--:B------:R-:W-:Y:S01]  /*16c0*/  FMUL.FTZ R101, R101, R108.reuse ;  /* 0x0000006c65657220 */ /* 0x080fe20000410000 */
[----:B------:R-:W-:Y:S02]  /*16d0*/  HADD2.F32 R109, -RZ, R102.H1_H1 ;  /* 0x30000066ff6d7230 */ /* 0x000fe40000004100 */
[----:B------:R-:W-:Y:S01]  /*16e0*/  FMUL.FTZ R102, R99, R108 ;  /* 0x0000006c63667220 */ /* 0x000fe20000410000 */
[----:B------:R-:W-:Y:S02]  /*16f0*/  HADD2.F32 R107, -RZ, R10.H0_H0 ;  /* 0x2000000aff6b7230 */ /* 0x000fe40000004100 */
[----:B------:R-:W-:Y:S01]  /*1700*/  FMUL.FTZ R99, R101, R100 ;  /* 0x0000006465637220 */ /* 0x000fe20000410000 */
[--C-:B------:R-:W-:Y:S02]  /*1710*/  HADD2.F32 R111, -RZ, R103.reuse.H0_H0 ;  /* 0x20000067ff6f7230 */ /* 0x100fe40000004100 */
[----:B------:R-:W-:Y:S01]  /*1720*/  FMUL.FTZ R109, R109, R108 ;  /* 0x0000006c6d6d7220 */ /* 0x000fe20000410000 */
[----:B------:R-:W-:-:S02]  /*1730*/  HADD2.F32 R103, -RZ, R103.H1_H1 ;  /* 0x30000067ff677230 */ /* 0x000fc40000004100 */
[----:B------:R-:W-:Y:S01]  /*1740*/  FMUL.FTZ R100, R102, R107 ;  /* 0x0000006b66647220 */ /* 0x000fe20000410000 */
[----:B------:R-:W-:Y:S02]  /*1750*/  HADD2.F32 R102, -RZ, R10.H1_H1 ;  /* 0x3000000aff667230 */ /* 0x000fe40000004100 */
[-C--:B------:R-:W-:Y:S01]  /*1760*/  FMUL.FTZ R111, R111, R108.reuse ;  /* 0x0000006c6f6f7220 */ /* 0x080fe20000410000 */
[--C-:B------:R-:W-:Y:S02]  /*1770*/  HADD2.F32 R106, -RZ, R11.reuse.H0_H0 ;  /* 0x2000000bff6a7230 */ /* 0x100fe40000004100 */
[----:B------:R-:W-:Y:S01]  /*1780*/  FMUL.FTZ R103, R103, R108 ;  /* 0x0000006c67677220 */ /* 0x000fe20000410000 */
[----:B------:R-:W-:Y:S02]  /*1790*/  HADD2.F32 R110, -RZ, R11.H1_H1 ;  /* 0x3000000bff6e7230 */ /* 0x000fe40000004100 */
[----:B------:R-:W-:Y:S01]  /*17a0*/  FMUL.FTZ R101, R109, R102 ;  /* 0x000000666d657220 */ /* 0x000fe20000410000 */
[----:B------:R-:W-:-:S02]  /*17b0*/  FMUL.FTZ R102, R111, R106 ;  /* 0x0000006a6f667220 */ /* 0x000fc40000410000 */
[----:B------:R-:W-:-:S07]  /*17c0*/  FMUL.FTZ R103, R103, R110 ;  /* 0x0000006e67677220 */ /* 0x000fce0000410000 */
.L_x_27426:
        /* <DEDUP_REMOVED lines=11> */
[--C-:B-----5:R-:W-:Y:S02]  /*1880*/  HADD2.F32 R109, -RZ, R104.reuse.H0_H0 ;  /* 0x20000068ff6d7230 */ /* 0x120fe40000004100 */
[----:B-1----:R-:W-:Y:S02]  /*1890*/  HADD2.F32 R111, -RZ, R104.H1_H1 ;  /* 0x30000068ff6f7230 */ /* 0x002fe40000004100 */
[----:B------:R-:W-:Y:S02]  /*18a0*/  HADD2.F32 R104, -RZ, R107.H0_H0 ;  /* 0x2000006bff687230 */ /* 0x000fe40000004100 */
[--C-:B------:R-:W-:Y:S02]  /*18b0*/  HADD2.F32 R119, -RZ, R105.reuse.H0_H0 ;  /* 0x20000069ff777230 */ /* 0x100fe40000004100 */
[----:B------:R-:W-:Y:S02]  /*18c0*/  HADD2.F32 R121, -RZ, R105.H1_H1 ;  /* 0x30000069ff797230 */ /* 0x000fe40000004100 */
[----:B------:R-:W-:Y:S01]  /*18d0*/  FMUL.FTZ R105, R109, R108 ;  /* 0x0000006c6d697220 */ /* 0x000fe20000410000 */
[----:B------:R-:W-:-:S02]  /*18e0*/  HADD2.F32 R123, -RZ, R106.H0_H0 ;  /* 0x2000006aff7b7230 */ /* 0x000fc40000004100 */
[----:B------:R-:W-:Y:S02]  /*18f0*/  HADD2.F32 R125, -RZ, R106.H1_H1 ;  /* 0x3000006aff7d7230 */ /* 0x000fe40000004100 */
[-C--:B------:R-:W-:Y:S01]  /*1900*/  FMUL.FTZ R106, R111, R108.reuse ;  /* 0x0000006c6f6a7220 */ /* 0x080fe20000410000 */
[----:B------:R-:W-:Y:S02]  /*1910*/  HADD2.F32 R118, -RZ, R107.H1_H1 ;  /* 0x3000006bff767230 */ /* 0x000fe40000004100 */
[-C--:B------:R-:W-:Y:S01]  /*1920*/  FMUL.FTZ R111, R104, R108.reuse ;  /* 0x0000006c686f7220 */ /* 0x080fe20000410000 */
[-C--:B------:R-:W-:Y:S01]  /*1930*/  FMUL.FTZ R107, R119, R108.reuse ;  /* 0x0000006c776b7220 */ /* 0x080fe20000410000 */
[-C--:B------:R-:W-:Y:S01]  /*1940*/  FMUL.FTZ R120, R121, R108.reuse ;  /* 0x0000006c79787220 */ /* 0x080fe20000410000 */
[-C--:B------:R-:W-:Y:S01]  /*1950*/  FMUL.FTZ R109, R123, R108.reuse ;  /* 0x0000006c7b6d7220 */ /* 0x080fe20000410000 */
[-C--:B------:R-:W-:Y:S01]  /*1960*/  FMUL.FTZ R110, R125, R108.reuse ;  /* 0x0000006c7d6e7220 */ /* 0x080fe20000410000 */
[----:B------:R-:W-:Y:S01]  /*1970*/  FMUL.FTZ R118, R118, R108 ;  /* 0x0000006c76767220 */ /* 0x000fe20000410000 */
[----:B------:R-:W-:-:S02]  /*1980*/  HADD2.F32 R104, -RZ, R4.H0_H0 ;  /* 0x20000004ff687230 */ /* 0x000fc40000004100 */
[----:B------:R-:W-:Y:S02]  /*1990*/  HADD2.F32 R108, -RZ, R4.H1_H1 ;  /* 0x30000004ff6c7230 */ /* 0x000fe40000004100 */
[----:B------:R-:W-:Y:S02]  /*19a0*/  HADD2.F32 R119, -RZ, R6.H1_H1 ;  /* 0x30000006ff777230 */ /* 0x000fe40000004100 */
[----:B------:R-:W-:Y:S01]  /*19b0*/  FFMA.FTZ R104, R105, R104, R64 ;  /* 0x0000006869687223 */ /* 0x000fe20000010040 */
[----:B------:R-:W-:Y:S01]  /*19c0*/  FFMA.FTZ R105, R106, R108, R65 ;  /* 0x0000006c6a697223 */ /* 0x000fe20000010041 */
[--C-:B------:R-:W-:Y:S02]  /*19d0*/  HADD2.F32 R106, -RZ, R5.reuse.H0_H0 ;  /* 0x20000005ff6a7230 */ /* 0x100fe40000004100 */
[----:B------:R-:W-:-:S03]  /*19e0*/  HADD2.F32 R108, -RZ, R5.H1_H1 ;  /* 0x30000005ff6c7230 */ /* 0x000fc60000004100 */
[----:B------:R-:W-:Y:S02]  /*19f0*/  FFMA.FTZ R106, R107, R106, R66 ;  /* 0x0000006a6b6a7223 */ /* 0x000fe40000010042 */
[----:B------:R-:W-:Y:S01]  /*1a00*/  FFMA.FTZ R107, R120, R108, R67 ;  /* 0x0000006c786b7223 */ /* 0x000fe20000010043 */
[----:B------:R-:W-:-:S05]  /*1a10*/  HADD2.F32 R108, -RZ, R6.H0_H0 ;  /* 0x20000006ff6c7230 */ /* 0x000fca0000004100 */
[----:B------:R-:W-:Y:S01]  /*1a20*/  FFMA.FTZ R108, R109, R108, R68 ;  /* 0x0000006c6d6c7223 */ /* 0x000fe20000010044 */
[----:B------:R-:W-:Y:S01]  /*1a30*/  FFMA.FTZ R109, R110, R119, R69 ;  /* 0x000000776e6d7223 */ /* 0x000fe20000010045 */
[--C-:B------:R-:W-:Y:S02]  /*1a40*/  HADD2.F32 R110, -RZ, R7.reuse.H0_H0 ;  /* 0x20000007ff6e7230 */ /* 0x100fe40000004100 */
[----:B------:R-:W-:-:S03]  /*1a50*/  HADD2.F32 R119, -RZ, R7.H1_H1 ;  /* 0x30000007ff777230 */ /* 0x000fc60000004100 */
[----:B------:R-:W-:Y:S02]  /*1a60*/  FFMA.FTZ R110, R111, R110, R70 ;  /* 0x0000006e6f6e7223 */ /* 0x000fe40000010046 */
[----:B------:R-:W-:Y:S01]  /*1a70*/  FFMA.FTZ R111, R118, R119, R71 ;  /* 0x00000077766f7223 */ /* 0x000fe20000010047 */
[----:B------:R-:W-:Y:S06]  /*1a80*/  BRA `(.L_x_27428) ;  /* 0x0000000000807947 */ /* 0x000fec0003800000 */
.L_x_27427:
[--C-:B-1---5:R-:W-:Y:S02]  /*1a90*/  HADD2.F32 R119, -RZ, R105.reuse.H0_H0 ;  /* 0x20000069ff777230 */ /* 0x122fe40000004100 */
[--C-:B------:R-:W-:Y:S02]  /*1aa0*/  HADD2.F32 R109, -RZ, R104.reuse.H0_H0 ;  /* 0x20000068ff6d7230 */ /* 0x100fe40000004100 */
[----:B------:R-:W-:Y:S02]  /*1ab0*/  HADD2.F32 R111, -RZ, R104.H1_H1 ;  /* 0x30000068ff6f7230 */ /* 0x000fe40000004100 */
        /* <DEDUP_REMOVED lines=10> */
[--C-:B------:R-:W-:Y:S02]  /*1b60*/  HADD2.F32 R119, -RZ, R4.reuse.H0_H0 ;  /* 0x20000004ff777230 */ /* 0x100fe40000004100 */
[-C--:B------:R-:W-:Y:S01]  /*1b70*/  FMUL.FTZ R109, R125, R108.reuse ;  /* 0x0000006c7d6d7220 */ /* 0x080fe20000410000 */
[-C--:B------:R-:W-:Y:S01]  /*1b80*/  FMUL.FTZ R110, R110, R108.reuse ;  /* 0x0000006c6e6e7220 */ /* 0x080fe20000410000 */
[----:B------:R-:W-:Y:S01]  /*1b90*/  FMUL.FTZ R111, R120, R108 ;  /* 0x0000006c786f7220 */ /* 0x000fe20000410000 */
[----:B------:R-:W-:-:S02]  /*1ba0*/  HADD2.F32 R108, -RZ, R4.H1_H1 ;  /* 0x30000004ff6c7230 */ /* 0x000fc40000004100 */
[----:B------:R-:W-:Y:S01]  /*1bb0*/  FMUL.FTZ R104, R104, R119 ;  /* 0x0000007768687220 */ /* 0x000fe20000410000 */
[--C-:B------:R-:W-:Y:S02]  /*1bc0*/  HADD2.F32 R119, -RZ, R5.reuse.H0_H0 ;  /* 0x20000005ff777230 */ /* 0x100fe40000004100 */
[--C-:B------:R-:W-:Y:S02]  /*1bd0*/  HADD2.F32 R120, -RZ, R6.reuse.H1_H1 ;  /* 0x30000006ff787230 */ /* 0x100fe40000004100 */
[----:B------:R-:W-:Y:S01]  /*1be0*/  FMUL.FTZ R105, R105, R108 ;  /* 0x0000006c69697220 */ /* 0x000fe20000410000 */
[----:B------:R-:W-:Y:S02]  /*1bf0*/  HADD2.F32 R108, -RZ, R5.H1_H1 ;  /* 0x30000005ff6c7230 */ /* 0x000fe40000004100 */
[----:B------:R-:W-:Y:S01]  /*1c00*/  FMUL.FTZ R106, R106, R119 ;  /* 0x000000776a6a7220 */ /* 0x000fe20000410000 */
[----:B------:R-:W-:Y:S02]  /*1c10*/  HADD2.F32 R119, -RZ, R6.H0_H0 ;  /* 0x20000006ff777230 */ /* 0x000fe40000004100 */
[----:B------:R-:W-:Y:S01]  /*1c20*/  FMUL.FTZ R109, R109, R120 ;  /* 0x000000786d6d7220 */ /* 0x000fe20000410000 */
[----:B------:R-:W-:-:S02]  /*1c30*/  FMUL.FTZ R107, R107, R108 ;  /* 0x0000006c6b6b7220 */ /* 0x000fc40000410000 */
[----:B------:R-:W-:Y:S01]  /*1c40*/  FMUL.FTZ R108, R118, R119 ;  /* 0x00000077766c7220 */ /* 0x000fe20000410000 */
[--C-:B------:R-:W-:Y:S02]  /*1c50*/  HADD2.F32 R119, -RZ, R7.reuse.H0_H0 ;  /* 0x20000007ff777230 */ /* 0x100fe40000004100 */
[----:B------:R-:W-:-:S03]  /*1c60*/  HADD2.F32 R118, -RZ, R7.H1_H1 ;  /* 0x30000007ff767230 */ /* 0x000fc60000004100 */
[----:B------:R-:W-:Y:S02]  /*1c70*/  FMUL.FTZ R110, R110, R119 ;  /* 0x000000776e6e7220 */ /* 0x000fe40000410000 */
[----:B------:R-:W-:-:S07]  /*1c80*/  FMUL.FTZ R111, R111, R118 ;  /* 0x000000766f6f7220 */ /* 0x000fce0000410000 */
.L_x_27428:
        /* <DEDUP_REMOVED lines=15> */
[----:B0-----:R-:W-:-:S04]  /*1d80*/  FADD.FTZ R116, R119, R82 ;  /* 0x0000005277747221 */ /* 0x001fc80000010000 */
        /* <DEDUP_REMOVED lines=132> */
.L_x_27442:
[----:B-1----:R-:W-:Y:S01]  /*25d0*/  FADD.FTZ R116, R125, R116 ;  /* 0x000000747d747221 */ /* 0x002fe20000010000 */
[----:B------:R-:W-:Y:S01]  /*25e0*/  ISETP.NE.AND P2, PT, RZ, UR11, PT ;  /* 0x0000000bff007c0c */ /* 0x000fe2000bf45270 */
[----:B------:R-:W1:Y:S01]  /*25f0*/  @!P1 LDC.64 R120, c[0x0][0x3c0] ;  /* 0x0000f000ff789b82 */ /* 0x000e620000000a00 */
[----:B0-----:R-:W-:Y:S02]  /*2600*/  HADD2.F32 R125, -RZ, R60.H0_H0 ;  /* 0x2000003cff7d7230 */ /* 0x001fe40000004100 */
[----:B------:R-:W-:Y:S01]  /*2610*/  FFMA.FTZ R117, R116, R117, UR12 ;  /* 0x0000000c74757e23 */ /* 0x000fe20008010075 */
[----:B------:R-:W-:Y:S01]  /*2620*/  FMUL.FTZ R116, R123, R123 ;  /* 0x0000007b7b747220 */ /* 0x000fe20000410000 */
[----:B------:R-:W-:-:S04]  /*2630*/  HADD2.F32 R122, -RZ, R40.H0_H0 ;  /* 0x20000028ff7a7230 */ /* 0x000fc80000004100 */
[----:B------:R-:W-:Y:S01]  /*2640*/  FSEL R116, R116, RZ, P2 ;  /* 0x000000ff74747208 */ /* 0x000fe20001000000 */
[----:B------:R-:W0:Y:S04]  /*2650*/  @!P1 LDC.64 R118, c[0x0][0x3c8] ;  /* 0x0000f200ff769b82 */ /* 0x000e280000000a00 */
[----:B------:R-:W-:Y:S01]  /*2660*/  FADD.FTZ R117, R117, R116 ;  /* 0x0000007475757221 */ /* 0x000fe20000010000 */
[----:B------:R-:W-:-:S05]  /*2670*/  FSEL R116, R123, RZ, !P2 ;  /* 0x000000ff7b747208 */ /* 0x000fca0005000000 */
[----:B------:R-:W2:Y:S01]  /*2680*/  MUFU.RSQ R117, R117 ;  /* 0x0000007500757308 */ /* 0x000ea20000001400 */
        /* <DEDUP_REMOVED lines=15> */
[----:B------:R-:W-:Y:S01]  /*2780*/  FADD.FTZ R96, -R116, R96 ;  /* 0x0000006074607221 */ /* 0x000fe20000010100 */
[C---:B--2---:R-:W-:Y:S01]  /*2790*/  FMUL.FTZ R72, R117.reuse, R72 ;  /* 0x0000004875487220 */ /* 0x044fe20000410000 */
[C---:B------:R-:W-:Y:S01]  /*27a0*/  FMUL.FTZ R74, R117.reuse, R74 ;  /* 0x0000004a754a7220 */ /* 0x040fe20000410000 */
[----:B------:R0:W-:Y:S01]  /*27b0*/  @!P1 STG.E desc[UR6][R118.64], R117 ;  /* 0x0000007576009986 */ /* 0x0001e2000c101906 */
[C---:B------:R-:W-:Y:S01]  /*27c0*/  FMUL.FTZ R76, R117.reuse, R76 ;  /* 0x0000004c754c7220 */ /* 0x040fe20000410000 */
[----:B------:R-:W-:Y:S01]  /*27d0*/  FFMA.FTZ R72, R72, R125, R122 ;  /* 0x0000007d48487223 */ /* 0x000fe2000001007a */
[----:B------:R-:W-:Y:S01]  /*27e0*/  FADD.FTZ R122, -R116, R73 ;  /* 0x00000049747a7221 */ /* 0x000fe20000010100 */
[----:B-1----:R-:W-:Y:S02]  /*27f0*/  HADD2.F32 R120, -RZ, R60.H1_H1 ;  /* 0x3000003cff787230 */ /* 0x002fe40000004100 */
[----:B------:R-:W-:Y:S01]  /*2800*/  FMUL.FTZ R78, R117, R78 ;  /* 0x0000004e754e7220 */ /* 0x000fe20000410000 */
[----:B------:R-:W-:-:S02]  /*2810*/  HADD2.F32 R121, -RZ, R41.H0_H0 ;  /* 0x20000029ff797230 */ /* 0x000fc40000004100 */
[C---:B------:R-:W-:Y:S01]  /*2820*/  FMUL.FTZ R73, R117.reuse, R122 ;  /* 0x0000007a75497220 */ /* 0x040fe20000410000 */
[----:B------:R-:W-:Y:S02]  /*2830*/  HADD2.F32 R122, -RZ, R40.H1_H1 ;  /* 0x30000028ff7a7230 */ /* 0x000fe40000004100 */
[C---:B------:R-:W-:Y:S01]  /*2840*/  FMUL.FTZ R80, R117.reuse, R80 ;  /* 0x0000005075507220 */ /* 0x040fe20000410000 */
[C---:B------:R-:W-:Y:S01]  /*2850*/  FMUL.FTZ R82, R117.reuse, R82 ;  /* 0x0000005275527220 */ /* 0x040fe20000410000 */
[----:B------:R-:W-:Y:S01]  /*2860*/  FMUL.FTZ R84, R117, R84 ;  /* 0x0000005475547220 */ /* 0x000fe20000410000 */
[----:B0-----:R-:W-:Y:S01]  /*2870*/  FADD.FTZ R118, -R116, R75 ;  /* 0x0000004b74767221 */ /* 0x001fe20000010100 */
[----:B------:R-:W-:Y:S01]  /*2880*/  FFMA.FTZ R73, R73, R120, R122 ;  /* 0x0000007849497223 */ /* 0x000fe2000001007a */
[----:B------:R-:W-:Y:S02]  /*2890*/  HADD2.F32 R120, -RZ, R41.H1_H1 ;  /* 0x30000029ff787230 */ /* 0x000fe40000004100 */
[C---:B------:R-:W-:Y:S01]  /*28a0*/  FMUL.FTZ R86, R117.reuse, R86 ;  /* 0x0000005675567220 */ /* 0x040fe20000410000 */
[----:B------:R-:W-:Y:S01]  /*28b0*/  FMUL.FTZ R75, R117, R118 ;  /* 0x00000076754b7220 */ /* 0x000fe20000410000 */
[----:B------:R-:W-:-:S02]  /*28c0*/  HADD2.F32 R118, -RZ, R61.H1_H1 ;  /* 0x3000003dff767230 */ /* 0x000fc40000004100 */
[----:B------:R-:W-:Y:S01]  /*28d0*/  FMUL.FTZ R94, R117, R94 ;  /* 0x0000005e755e7220 */ /* 0x000fe20000410000 */
[----:B------:R-:W-:Y:S02]  /*28e0*/  HADD2.F32 R119, -RZ, R61.H0_H0 ;  /* 0x2000003dff777230 */ /* 0x000fe40000004100 */
[C---:B------:R-:W-:Y:S01]  /*28f0*/  FADD.FTZ R98, -R116.reuse, R98 ;  /* 0x0000006274627221 */ /* 0x040fe20000010100 */
[C---:B------:R-:W-:Y:S01]  /*2900*/  FADD.FTZ R100, -R116.reuse, R100 ;  /* 0x0000006474647221 */ /* 0x040fe20000010100 */
[----:B------:R-:W-:Y:S01]  /*2910*/  FFMA.FTZ R75, R75, R118, R120 ;  /* 0x000000764b4b7223 */ /* 0x000fe20000010078 */
[----:B------:R-:W-:Y:S01]  /*2920*/  FADD.FTZ R118, -R116, R77 ;  /* 0x0000004d74767221 */ /* 0x000fe20000010100 */
[----:B------:R-:W-:Y:S02]  /*2930*/  HADD2.F32 R120, -RZ, R42.H1_H1 ;  /* 0x3000002aff787230 */ /* 0x000fe40000004100 */
[----:B------:R-:W-:Y:S01]  /*2940*/  FFMA.FTZ R74, R74, R119, R121 ;  /* 0x000000774a4a7223 */ /* 0x000fe20000010079 */
[----:B------:R-:W-:-:S02]  /*2950*/  HADD2.F32 R119, -RZ, R62.H0_H0 ;  /* 0x2000003eff777230 */ /* 0x000fc40000004100 */
[----:B------:R-:W-:Y:S01]  /*2960*/  FMUL.FTZ R77, R117, R118 ;  /* 0x00000076754d7220 */ /* 0x000fe20000410000 */
[----:B------:R-:W-:Y:S02]  /*2970*/  HADD2.F32 R118, -RZ, R62.H1_H1 ;  /* 0x3000003eff767230 */ /* 0x000fe40000004100 */
[C---:B------:R-:W-:Y:S01]  /*2980*/  FADD.FTZ R102, -R116.reuse, R102 ;  /* 0x0000006674667221 */ /* 0x040fe20000010100 */
[----:B------:R-:W-:Y:S02]  /*2990*/  HADD2.F32 R121, -RZ, R42.H0_H0 ;  /* 0x2000002aff797230 */ /* 0x000fe40000004100 */
[C---:B------:R-:W-:Y:S01]  /*29a0*/  FADD.FTZ R104, -R116.reuse, R104 ;  /* 0x0000006874687221 */ /* 0x040fe20000010100 */
[C---:B------:R-:W-:Y:S01]  /*29b0*/  FADD.FTZ R106, -R116.reuse, R106 ;  /* 0x0000006a746a7221 */ /* 0x040fe20000010100 */
[----:B------:R-:W-:Y:S01]  /*29c0*/  FFMA.FTZ R77, R77, R118, R120 ;  /* 0x000000764d4d7223 */ /* 0x000fe20000010078 */
[----:B------:R-:W-:Y:S01]  /*29d0*/  FADD.FTZ R118, -R116, R79 ;  /* 0x0000004f74767221 */ /* 0x000fe20000010100 */
[----:B------:R-:W-:-:S02]  /*29e0*/  HADD2.F32 R120, -RZ, R43.H1_H1 ;  /* 0x3000002bff787230 */ /* 0x000fc40000004100 */
[----:B------:R-:W-:Y:S01]  /*29f0*/  FFMA.FTZ R76, R76, R119, R121 ;  /* 0x000000774c4c7223 */ /* 0x000fe20000010079 */
[--C-:B------:R-:W-:Y:S02]  /*2a00*/  HADD2.F32 R119, -RZ, R63.reuse.H0_H0 ;  /* 0x2000003fff777230 */ /* 0x100fe40000004100 */
[C---:B------:R-:W-:Y:S01]  /*2a10*/  FMUL.FTZ R79, R117.reuse, R118 ;  /* 0x00000076754f7220 */ /* 0x040fe20000410000 */
[----:B------:R-:W-:Y:S02]  /*2a20*/  HADD2.F32 R118, -RZ, R63.H1_H1 ;  /* 0x3000003fff767230 */ /* 0x000fe40000004100 */
[----:B------:R-:W-:Y:S01]  /*2a30*/  FMUL.FTZ R102, R117, R102 ;  /* 0x0000006675667220 */ /* 0x000fe20000410000 */
        /* <DEDUP_REMOVED lines=8> */
[----:B------:R-:W-:Y:S01]  /*2ac0*/  FMUL.FTZ R81, R117, R118 ;  /* 0x0000007675517220 */ /* 0x000fe20000410000 */
[----:B------:R-:W-:Y:S02]  /*2ad0*/  HADD2.F32 R118, -RZ, R56.H1_H1 ;  /* 0x30000038ff767230 */ /* 0x000fe40000004100 */
[----:B------:R-:W-:Y:S01]  /*2ae0*/  HADD2.F32 R121, -RZ, R36.H0_H0 ;  /* 0x20000024ff797230 */ /* 0x000fe20000004100 */
[----:B------:R-:W-:Y:S02]  /*2af0*/  F2FP.F16.F32.PACK_AB R79, R79, R78 ;  /* 0x0000004e4f4f723e */ /* 0x000fe400000000ff */
[----:B------:R-:W-:Y:S01]  /*2b00*/  FFMA.FTZ R81, R81, R118, R120 ;  /* 0x0000007651517223 */ /* 0x000fe20000010078 */
[----:B------:R-:W-:Y:S01]  /*2b10*/  FADD.FTZ R118, -R116, R83 ;  /* 0x0000005374767221 */ /* 0x000fe20000010100 */
[----:B------:R-:W-:-:S02]  /*2b20*/  HADD2.F32 R120, -RZ, R37.H1_H1 ;  /* 0x30000025ff787230 */ /* 0x000fc40000004100 */
[----:B------:R-:W-:Y:S01]  /*2b30*/  FFMA.FTZ R80, R80, R119, R121 ;  /* 0x0000007750507223 */ /* 0x000fe20000010079 */
[--C-:B------:R-:W-:Y:S02]  /*2b40*/  HADD2.F32 R119, -RZ, R57.reuse.H0_H0 ;  /* 0x20000039ff777230 */ /* 0x100fe40000004100 */
[----:B------:R-:W-:Y:S01]  /*2b50*/  FMUL.FTZ R83, R117, R118 ;  /* 0x0000007675537220 */ /* 0x000fe20000410000 */
[----:B------:R-:W-:Y:S01]  /*2b60*/  HADD2.F32 R118, -RZ, R57.H1_H1 ;  /* 0x30000039ff767230 */ /* 0x000fe20000004100 */
[----:B------:R-:W-:Y:S01]  /*2b70*/  F2FP.F16.F32.PACK_AB R78, R77, R76 ;  /* 0x0000004c4d4e723e */ /* 0x000fe200000000ff */
[----:B------:R-:W-:Y:S01]  /*2b80*/  HADD2.F32 R121, -RZ, R37.H0_H0 ;  /* 0x20000025ff797230 */ /* 0x000fe20000004100 */
[----:B------:R-:W-:Y:S02]  /*2b90*/  F2FP.F16.F32.PACK_AB R77, R75, R74 ;  /* 0x0000004a4b4d723e */ /* 0x000fe400000000ff */
[----:B------:R-:W-:Y:S01]  /*2ba0*/  FFMA.FTZ R83, R83, R118, R120 ;  /* 0x0000007653537223 */ /* 0x000fe20000010078 */
[----:B------:R-:W-:Y:S01]  /*2bb0*/  FADD.FTZ R118, -R116, R85 ;  /* 0x0000005574767221 */ /* 0x000fe20000010100 */
[----:B------:R-:W-:Y:S01]  /*2bc0*/  FFMA.FTZ R82, R82, R119, R121 ;  /* 0x0000007752527223 */ /* 0x000fe20000010079 */
[----:B------:R-:W-:Y:S01]  /*2bd0*/  HADD2.F32 R119, -RZ, R58.H0_H0 ;  /* 0x2000003aff777230 */ /* 0x000fe20000004100 */
[----:B------:R-:W-:Y:S01]  /*2be0*/  F2FP.F16.F32.PACK_AB R76, R73, R72 ;  /* 0x00000048494c723e */ /* 0x000fe200000000ff */
[----:B------:R-:W-:-:S02]  /*2bf0*/  HADD2.F32 R121, -RZ, R38.H0_H0 ;  /* 0x20000026ff797230 */ /* 0x000fc40000004100 */
[----:B------:R-:W-:Y:S01]  /*2c00*/  FMUL.FTZ R85, R117, R118 ;  /* 0x0000007675557220 */ /* 0x000fe20000410000 */
[----:B------:R-:W-:Y:S01]  /*2c10*/  HADD2.F32 R118, -RZ, R58.H1_H1 ;  /* 0x3000003aff767230 */ /* 0x000fe20000004100 */
[----:B------:R-:W-:Y:S01]  /*2c20*/  F2FP.F16.F32.PACK_AB R73, R83, R82 ;  /* 0x000000525349723e */ /* 0x000fe200000000ff */
[----:B------:R-:W-:Y:S02]  /*2c30*/  HADD2.F32 R120, -RZ, R38.H1_H1 ;  /* 0x30000026ff787230 */ /* 0x000fe40000004100 */
[----:B------:R-:W-:Y:S01]  /*2c40*/  FFMA.FTZ R84, R84, R119, R121 ;  /* 0x0000007754547223 */ /* 0x000fe20000010079 */
[----:B------:R-:W-:Y:S01]  /*2c50*/  HADD2.F32 R119, -RZ, R59.H0_H0 ;  /* 0x2000003bff777230 */ /* 0x000fe20000004100 */
[----:B------:R-:W-:Y:S01]  /*2c60*/  F2FP.F16.F32.PACK_AB R72, R81, R80 ;  /* 0x000000505148723e */ /* 0x000fe200000000ff */
[--C-:B------:R-:W-:Y:S02]  /*2c70*/  HADD2.F32 R121, -RZ, R39.reuse.H0_H0 ;  /* 0x20000027ff797230 */ /* 0x100fe40000004100 */
[----:B------:R-:W-:Y:S01]  /*2c80*/  FFMA.FTZ R85, R85, R118, R120 ;  /* 0x0000007655557223 */ /* 0x000fe20000010078 */
[----:B------:R-:W-:Y:S01]  /*2c90*/  FADD.FTZ R118, -R116, R87 ;  /* 0x0000005774767221 */ /* 0x000fe20000010100 */
[----:B------:R-:W-:-:S02]  /*2ca0*/  HADD2.F32 R87, -RZ, R39.H1_H1 ;  /* 0x30000027ff577230 */ /* 0x000fc40000004100 */
[----:B------:R-:W-:Y:S01]  /*2cb0*/  FADD.FTZ R120, -R116, R111 ;  /* 0x0000006f74787221 */ /* 0x000fe20000010100 */
[----:B------:R-:W-:Y:S01]  /*2cc0*/  FFMA.FTZ R86, R86, R119, R121 ;  /* 0x0000007756567223 */ /* 0x000fe20000010079 */
[----:B------:R-:W-:Y:S02]  /*2cd0*/  HADD2.F32 R119, -RZ, R59.H1_H1 ;  /* 0x3000003bff777230 */ /* 0x000fe40000004100 */
[----:B------:R-:W-:Y:S01]  /*2ce0*/  FMUL.FTZ R118, R117, R118 ;  /* 0x0000007675767220 */ /* 0x000fe20000410000 */
[----:B------:R-:W-:Y:S01]  /*2cf0*/  HADD2.F32 R121, -RZ, R32.H1_H1 ;  /* 0x30000020ff797230 */ /* 0x000fe20000004100 */
[----:B------:R-:W-:Y:S01]  /*2d00*/  F2FP.F16.F32.PACK_AB R74, R85, R84 ;  /* 0x00000054554a723e */ /* 0x000fe200000000ff */
[----:B------:R-:W-:Y:S02]  /*2d10*/  HADD2.F32 R111, -RZ, R47.H1_H1 ;  /* 0x3000002fff6f7230 */ /* 0x000fe40000004100 */
[----:B------:R-:W-:Y:S01]  /*2d20*/  FFMA.FTZ R119, R118, R119, R87 ;  /* 0x0000007776777223 */ /* 0x000fe20000010057 */
[----:B------:R-:W-:Y:S01]  /*2d30*/  FMUL.FTZ R87, R117, R88 ;  /* 0x0000005875577220 */ /* 0x000fe20000410000 */
[----:B------:R-:W-:-:S02]  /*2d40*/  HADD2.F32 R88, -RZ, R52.H0_H0 ;  /* 0x20000034ff587230 */ /* 0x000fc40000004100 */
[----:B------:R-:W-:Y:S01]  /*2d50*/  HADD2.F32 R118, -RZ, R32.H0_H0 ;  /* 0x20000020ff767230 */ /* 0x000fe20000004100 */
[----:B------:R-:W-:-:S04]  /*2d60*/  F2FP.F16.F32.PACK_AB R75, R119, R86 ;  /* 0x00000056774b723e */ /* 0x000fc800000000ff */
[----:B------:R-:W-:Y:S01]  /*2d70*/  FFMA.FTZ R87, R87, R88, R118 ;  /* 0x0000005857577223 */ /* 0x000fe20000010076 */
[----:B------:R-:W-:Y:S01]  /*2d80*/  FADD.FTZ R88, -R116, R89 ;  /* 0x0000005974587221 */ /* 0x000fe20000010100 */
[----:B------:R-:W-:Y:S02]  /*2d90*/  HADD2.F32 R89, -RZ, R52.H1_H1 ;  /* 0x30000034ff597230 */ /* 0x000fe40000004100 */
[----:B------:R-:W-:Y:S02]  /*2da0*/  HADD2.F32 R118, -RZ, R33.H0_H0 ;  /* 0x20000021ff767230 */ /* 0x000fe40000004100 */
[----:B------:R-:W-:-:S04]  /*2db0*/  FMUL.FTZ R88, R117, R88 ;  /* 0x0000005875587220 */ /* 0x000fc80000410000 */
[----:B------:R-:W-:Y:S01]  /*2dc0*/  FFMA.FTZ R88, R88, R89, R121 ;  /* 0x0000005958587223 */ /* 0x000fe20000010079 */
[----:B------:R-:W-:Y:S01]  /*2dd0*/  FMUL.FTZ R89, R117, R90 ;  /* 0x0000005a75597220 */ /* 0x000fe20000410000 */
[----:B------:R-:W-:Y:S02]  /*2de0*/  HADD2.F32 R90, -RZ, R53.H0_H0 ;  /* 0x20000035ff5a7230 */ /* 0x000fe40000004100 */
[----:B------:R-:W-:Y:S01]  /*2df0*/  HADD2.F32 R121, -RZ, R33.H1_H1 ;  /* 0x30000021ff797230 */ /* 0x000fe20000004100 */
[----:B------:R-:W-:Y:S02]  /*2e00*/  F2FP.F16.F32.PACK_AB R80, R88, R87 ;  /* 0x000000575850723e */ /* 0x000fe400000000ff */
[----:B------:R-:W-:Y:S01]  /*2e10*/  FFMA.FTZ R89, R89, R90, R118 ;  /* 0x0000005a59597223 */ /* 0x000fe20000010076 */
[----:B------:R-:W-:Y:S01]  /*2e20*/  FADD.FTZ R90, -R116, R91 ;  /* 0x0000005b745a7221 */ /* 0x000fe20000010100 */
[----:B------:R-:W-:Y:S02]  /*2e30*/  HADD2.F32 R91, -RZ, R53.H1_H1 ;  /* 0x30000035ff5b7230 */ /* 0x000fe40000004100 */
[----:B------:R-:W-:-:S02]  /*2e40*/  HADD2.F32 R118, -RZ, R34.H0_H0 ;  /* 0x20000022ff767230 */ /* 0x000fc40000004100 */
        /* <DEDUP_REMOVED lines=8> */
[----:B------:R-:W-:-:S03]  /*2ed0*/  HADD2.F32 R93, -RZ, R54.H1_H1 ;  /* 0x30000036ff5d7230 */ /* 0x000fc60000004100 */
[----:B------:R-:W-:-:S04]  /*2ee0*/  FMUL.FTZ R92, R117, R92 ;  /* 0x0000005c755c7220 */ /* 0x000fc80000410000 */
[----:B------:R-:W-:Y:S01]  /*2ef0*/  FFMA.FTZ R92, R92, R93, R121 ;  /* 0x0000005d5c5c7223 */ /* 0x000fe20000010079 */
[----:B------:R-:W-:Y:S02]  /*2f00*/  HADD2.F32 R93, -RZ, R55.H0_H0 ;  /* 0x20000037ff5d7230 */ /* 0x000fe40000004100 */
[----:B------:R-:W-:Y:S02]  /*2f10*/  HADD2.F32 R121, -RZ, R35.H0_H0 ;  /* 0x20000023ff797230 */ /* 0x000fe40000004100 */
[----:B------:R-:W-:-:S03]  /*2f20*/  F2FP.F16.F32.PACK_AB R82, R92, R91 ;  /* 0x0000005b5c52723e */ /* 0x000fc600000000ff */
[----:B------:R-:W-:Y:S01]  /*2f30*/  FFMA.FTZ R118, R94, R93, R121 ;  /* 0x0000005d5e767223 */ /* 0x000fe20000010079 */
[----:B------:R-:W-:Y:S01]  /*2f40*/  FADD.FTZ R94, -R116, R95 ;  /* 0x0000005f745e7221 */ /* 0x000fe20000010100 */
[----:B------:R-:W-:Y:S02]  /*2f50*/  HADD2.F32 R121, -RZ, R55.H1_H1 ;  /* 0x30000037ff797230 */ /* 0x000fe40000004100 */
[----:B------:R-:W-:Y:S02]  /*2f60*/  HADD2.F32 R93, -RZ, R35.H1_H1 ;  /* 0x30000023ff5d7230 */ /* 0x000fe40000004100 */
[----:B------:R-:W-:Y:S01]  /*2f70*/  FMUL.FTZ R94, R117, R94 ;  /* 0x0000005e755e7220 */ /* 0x000fe20000410000 */
[----:B------:R-:W-:-:S03]  /*2f80*/  HADD2.F32 R95, -RZ, R48.H1_H1 ;  /* 0x30000030ff5f7230 */ /* 0x000fc60000004100 */
[----:B------:R-:W-:Y:S01]  /*2f90*/  FFMA.FTZ R121, R94, R121, R93 ;  /* 0x000000795e797223 */ /* 0x000fe2000001005d */
[----:B------:R-:W-:Y:S01]  /*2fa0*/  FMUL.FTZ R93, R117, R96 ;  /* 0x00000060755d7220 */ /* 0x000fe20000410000 */
[----:B------:R-:W-:Y:S02]  /*2fb0*/  HADD2.F32 R94, -RZ, R48.H0_H0 ;  /* 0x20000030ff5e7230 */ /* 0x000fe40000004100 */
        /* <DEDUP_REMOVED lines=23> */
[C---:B------:R-:W-:Y:S01]  /*3130*/  FADD.FTZ R98, -R116.reuse, R101 ;  /* 0x0000006574627221 */ /* 0x040fe20000010100 */
[----:B------:R-:W-:Y:S02]  /*3140*/  HADD2.F32 R101, -RZ, R30.H1_H1 ;  /* 0x3000001eff657230 */ /* 0x000fe40000004100 */
[----:B------:R-:W-:Y:S01]  /*3150*/  FADD.FTZ R100, -R116, R103 ;  /* 0x0000006774647221 */ /* 0x000fe20000010100 */
[----:B------:R-:W-:-:S02]  /*3160*/  HADD2.F32 R103, -RZ, R51.H1_H1 ;  /* 0x30000033ff677230 */ /* 0x000fc40000004100 */
[C---:B------:R-:W-:Y:S01]  /*3170*/  FMUL.FTZ R98, R117.reuse, R98 ;  /* 0x0000006275627220 */ /* 0x040fe20000410000 */
[----:B------:R-:W-:-:S03]  /*3180*/  FMUL.FTZ R100, R117, R100 ;  /* 0x0000006475647220 */ /* 0x000fc60000410000 */
[----:B------:R-:W-:Y:S01]  /*3190*/  FFMA.FTZ R98, R98, R99, R101 ;  /* 0x0000006362627223 */ /* 0x000fe20000010065 */
[----:B------:R-:W-:Y:S02]  /*31a0*/  HADD2.F32 R99, -RZ, R51.H0_H0 ;  /* 0x20000033ff637230 */ /* 0x000fe40000004100 */
[----:B------:R-:W-:Y:S02]  /*31b0*/  HADD2.F32 R101, -RZ, R31.H0_H0 ;  /* 0x2000001fff657230 */ /* 0x000fe40000004100 */
[----:B------:R-:W-:-:S03]  /*31c0*/  F2FP.F16.F32.PACK_AB R86, R98, R97 ;  /* 0x000000616256723e */ /* 0x000fc600000000ff */
[----:B------:R-:W-:Y:S01]  /*31d0*/  FFMA.FTZ R102, R102, R99, R101 ;  /* 0x0000006366667223 */ /* 0x000fe20000010065 */
[----:B------:R-:W-:Y:S02]  /*31e0*/  HADD2.F32 R99, -RZ, R31.H1_H1 ;  /* 0x3000001fff637230 */ /* 0x000fe40000004100 */
        /* <DEDUP_REMOVED lines=33> */
[----:B------:R-:W0:Y:S01]  /*3400*/  LDC.64 R106, c[0x0][0x428] ;  /* 0x00010a00ff6a7b82 */ /* 0x000e220000000a00 */
[----:B------:R-:W-:Y:S02]  /*3410*/  HADD2.F32 R110, -RZ, R47.H0_H0 ;  /* 0x2000002fff6e7230 */ /* 0x000fe40000004100 */
[----:B------:R-:W-:-:S03]  /*3420*/  F2FP.F16.F32.PACK_AB R102, R108, R105 ;  /* 0x000000696c66723e */ /* 0x000fc600000000ff */
[----:B------:R-:W-:Y:S01]  /*3430*/  FFMA.FTZ R109, R109, R110, R116 ;  /* 0x0000006e6d6d7223 */ /* 0x000fe20000010074 */
[----:B------:R-:W-:Y:S01]  /*3440*/  FMUL.FTZ R110, R117, R120 ;  /* 0x00000078756e7220 */ /* 0x000fe20000410000 */
[----:B------:R-:W-:-:S05]  /*3450*/  HADD2.F32 R117, -RZ, R27.H1_H1 ;  /* 0x3000001bff757230 */ /* 0x000fca0000004100 */
[----:B------:R-:W-:-:S05]  /*3460*/  FFMA.FTZ R110, R110, R111, R117 ;  /* 0x0000006f6e6e7223 */ /* 0x000fca0000010075 */
[----:B------:R-:W-:Y:S01]  /*3470*/  F2FP.F16.F32.PACK_AB R103, R110, R109 ;  /* 0x0000006d6e67723e */ /* 0x000fe200000000ff */
[----:B0-----:R-:W-:-:S04]  /*3480*/  IMAD.WIDE.U32 R116, R112, 0x10, R106 ;  /* 0x0000001070747825 */ /* 0x001fc800078e006a */
[--C-:B------:R-:W-:Y:S01]  /*3490*/  IMAD.WIDE.U32 R124, R114, 0x10, R106.reuse ;  /* 0x00000010727c7825 */ /* 0x100fe200078e006a */
[----:B------:R0:W-:Y:S03]  /*34a0*/  STG.E.128 desc[UR6][R116.64], R76 ;  /* 0x0000004c74007986 */ /* 0x0001e6000c101d06 */
[----:B------:R-:W-:-:S04]  /*34b0*/  IMAD.WIDE.U32 R122, R3, 0x10, R106 ;  /* 0x00000010037a7825 */ /* 0x000fc800078e006a */
[--C-:B------:R-:W-:Y:S01]  /*34c0*/  IMAD.WIDE.U32 R112, R113, 0x10, R106.reuse ;  /* 0x0000001071707825 */ /* 0x100fe200078e006a */
[----:B------:R0:W-:Y:S03]  /*34d0*/  STG.E.128 desc[UR6][R122.64], R72 ;  /* 0x000000487a007986 */ /* 0x0001e6000c101d06 */
[----:B------:R-:W-:Y:S01]  /*34e0*/  IMAD.WIDE.U32 R114, R115, 0x10, R106 ;  /* 0x0000001073727825 */ /* 0x000fe200078e006a */
[----:B------:R0:W-:Y:S01]  /*34f0*/  STG.E.128 desc[UR6][R124.64], R80 ;  /* 0x000000507c007986 */ /* 0x0001e2000c101d06 */
[----:B------:R-:W1:Y:S03]  /*3500*/  LDC.64 R106, c[0x0][0x380] ;  /* 0x0000e000ff6a7b82 */ /* 0x000e660000000a00 */
[----:B------:R0:W-:Y:S04]  /*3510*/  STG.E.128 desc[UR6][R112.64], R84 ;  /* 0x0000005470007986 */ /* 0x0001e8000c101d06 */
[----:B------:R0:W-:Y:S01]  /*3520*/  STG.E.128 desc[UR6][R114.64], R100 ;  /* 0x0000006472007986 */ /* 0x0001e2000c101d06 */
[----:B-1----:R-:W-:-:S04]  /*3530*/  LEA R2, R106, R2, 0x2 ;  /* 0x000000026a027211 */ /* 0x002fc800078e10ff */
[----:B------:R-:W-:-:S13]  /*3540*/  ISETP.GE.AND P1, PT, R2, R107, PT ;  /* 0x0000006b0200720c */ /* 0x000fda0003f26270 */
[----:B0-----:R-:W-:Y:S05]  /*3550*/  @!P1 BRA `(.L_x_27430) ;  /* 0xffffffcc00b89947 */ /* 0x001fea000383ffff */
[----:B------:R-:W-:Y:S05]  /*3560*/  EXIT ;  /* 0x000000000000794d */ /* 0x000fea0003800000 */
.L_x_27429:
[----:B------:R-:W-:Y:S01]  /*3570*/  HFMA2 R120, -RZ, RZ, 0, 5.9604644775390625e-08 ;  /* 0x00000001ff787431 */ /* 0x000fe200000001ff */
[----:B------:R-:W-:Y:S01]  /*3580*/  BSSY B0, `(.L_x_27431) ;  /* 0x0000006000007945 */ /* 0x000fe20003800000 */
[----:B------:R-:W-:Y:S02]  /*3590*/  MOV R119, 0x1f ;  /* 0x0000001f00777802 */ /* 0x000fe40000000f00 */
[----:B------:R-:W-:-:S07]  /*35a0*/  MOV R118, 0xffffffff ;  /* 0xffffffff00767802 */ /* 0x000fce0000000f00 */
[----:B------:R-:W-:Y:S05]  /*35b0*/  WARPSYNC.COLLECTIVE R118, `(.L_x_27432) ;  /* 0x0000000076087348 */ /* 0x000fea0003c00000 */
[----:B------:R0:W1:Y:S02]  /*35c0*/  SHFL.BFLY P2, R116, R121, R120, R119 ;  /* 0x0c00007879747389 */ /* 0x0000640000040077 */
[----:B01----:R-:W-:Y:S05]  /*35d0*/  ENDCOLLECTIVE ;  /* 0x000000000000791b */ /* 0x003fea0003800000 */
.L_x_27432:
[----:B------:R-:W-:Y:S05]  /*35e0*/  BSYNC B0 ;  /* 0x0000000000007941 */ /* 0x000fea0003800000 */
.L_x_27431:
        /* <DEDUP_REMOVED lines=9> */
.L_x_27433:
[----:B------:R-:W-:Y:S02]  /*3680*/  HFMA2 R120, -RZ, RZ, 0, 2.384185791015625e-07 ;  /* 0x00000004ff787431 */ /* 0x000fe400000001ff */
[----:B------:R-:W-:-:S05]  /*3690*/  FADD.FTZ R124, R122, R116 ;  /* 0x000000747a7c7221 */ /* 0x000fca0000010000 */
[----:B------:R-:W-:-:S07]  /*36a0*/  MOV R121, R124 ;  /* 0x0000007c00797202 */ /* 0x000fce0000000f00 */
[----:B------:R-:W-:Y:S05]  /*36b0*/  WARPSYNC.COLLECTIVE R118, `(.L_x_27434) ;  /* 0x0000000076087348 */ /* 0x000fea0003c00000 */
[----:B------:R0:W1:Y:S02]  /*36c0*/  SHFL.BFLY P2, R116, R121, R120, R119 ;  /* 0x0c00007879747389 */ /* 0x0000640000040077 */
[----:B01----:R-:W-:Y:S05]  /*36d0*/  ENDCOLLECTIVE ;  /* 0x000000000000791b */ /* 0x003fea0003800000 */
.L_x_27434:
[----:B------:R-:W-:Y:S02]  /*36e0*/  HFMA2 R120, -RZ, RZ, 0, 4.76837158203125e-07 ;  /* 0x00000008ff787431 */ /* 0x000fe400000001ff */
[----:B------:R-:W-:-:S05]  /*36f0*/  FADD.FTZ R125, R124, R116 ;  /* 0x000000747c7d7221 */ /* 0x000fca0000010000 */
[----:B------:R-:W-:-:S07]  /*3700*/  MOV R121, R125 ;  /* 0x0000007d00797202 */ /* 0x000fce0000000f00 */
[----:B------:R-:W-:Y:S05]  /*3710*/  WARPSYNC.COLLECTIVE R118, `(.L_x_27435) ;  /* 0x0000000076087348 */ /* 0x000fea0003c00000 */
[----:B------:R0:W1:Y:S02]  /*3720*/  SHFL.BFLY P2, R116, R121, R120, R119 ;  /* 0x0c00007879747389 */ /* 0x0000640000040077 */
[----:B01----:R-:W-:Y:S05]  /*3730*/  ENDCOLLECTIVE ;  /* 0x000000000000791b */ /* 0x003fea0003800000 */
.L_x_27435:
[----:B------:R-:W-:Y:S02]  /*3740*/  HFMA2 R120, -RZ, RZ, 0, 9.5367431640625e-07 ;  /* 0x00000010ff787431 */ /* 0x000fe400000001ff */
[----:B------:R-:W-:-:S05]  /*3750*/  FADD.FTZ R125, R125, R116 ;  /* 0x000000747d7d7221 */ /* 0x000fca0000010000 */
[----:B------:R-:W-:-:S07]  /*3760*/  MOV R121, R125 ;  /* 0x0000007d00797202 */ /* 0x000fce0000000f00 */
[----:B------:R-:W-:Y:S05]  /*3770*/  WARPSYNC.COLLECTIVE R118, `(.L_x_27436) ;  /* 0x0000000076087348 */ /* 0x000fea0003c00000 */
[----:B------:R0:W1:Y:S02]  /*3780*/  SHFL.BFLY P2, R116, R121, R120, R119 ;  /* 0x0c00007879747389 */ /* 0x0000640000040077 */
[----:B01----:R-:W-:Y:S05]  /*3790*/  ENDCOLLECTIVE ;  /* 0x000000000000791b */ /* 0x003fea0003800000 */
.L_x_27436:
        /* <DEDUP_REMOVED lines=87> */
.L_x_27437:
[----:B------:R-:W-:Y:S02]  /*3d10*/  HFMA2 R120, -RZ, RZ, 0, 1.1920928955078125e-07 ;  /* 0x00000002ff787431 */ /* 0x000fe400000001ff */
[----:B------:R-:W-:-:S05]  /*3d20*/  FADD.FTZ R122, R121, R116 ;  /* 0x00000074797a7221 */ /* 0x000fca0000010000 */
[----:B------:R-:W-:-:S07]  /*3d30*/  MOV R121, R122 ;  /* 0x0000007a00797202 */ /* 0x000fce0000000f00 */
[----:B------:R-:W-:Y:S05]  /*3d40*/  WARPSYNC.COLLECTIVE R118, `(.L_x_27438) ;  /* 0x0000000076087348 */ /* 0x000fea0003c00000 */
[----:B------:R0:W1:Y:S02]  /*3d50*/  SHFL.BFLY P2, R116, R121, R120, R119 ;  /* 0x0c00007879747389 */ /* 0x0000640000040077 */
[----:B01----:R-:W-:Y:S05]  /*3d60*/  ENDCOLLECTIVE ;  /* 0x000000000000791b */ /* 0x003fea0003800000 */
.L_x_27438:
[----:B------:R-:W-:Y:S02]  /*3d70*/  HFMA2 R120, -RZ, RZ, 0, 2.384185791015625e-07 ;  /* 0x00000004ff787431 */ /* 0x000fe400000001ff */
[----:B------:R-:W-:-:S05]  /*3d80*/  FADD.FTZ R124, R122, R116 ;  /* 0x000000747a7c7221 */ /* 0x000fca0000010000 */
[----:B------:R-:W-:-:S07]  /*3d90*/  MOV R121, R124 ;  /* 0x0000007c00797202 */ /* 0x000fce0000000f00 */
[----:B------:R-:W-:Y:S05]  /*3da0*/  WARPSYNC.COLLECTIVE R118, `(.L_x_27439) ;  /* 0x0000000076087348 */ /* 0x000fea0003c00000 */
[----:B------:R0:W1:Y:S02]  /*3db0*/  SHFL.BFLY P2, R116, R121, R120, R119 ;  /* 0x0c00007879747389 */ /* 0x0000640000040077 */
[----:B01----:R-:W-:Y:S05]  /*3dc0*/  ENDCOLLECTIVE ;  /* 0x000000000000791b */ /* 0x003fea0003800000 */
.L_x_27439:
[----:B------:R-:W-:Y:S02]  /*3dd0*/  HFMA2 R120, -RZ, RZ, 0, 4.76837158203125e-07 ;  /* 0x00000008ff787431 */ /* 0x000fe400000001ff */
[----:B------:R-:W-:-:S05]  /*3de0*/  FADD.FTZ R125, R124, R116 ;  /* 0x000000747c7d7221 */ /* 0x000fca0000010000 */
[----:B------:R-:W-:-:S07]  /*3df0*/  MOV R121, R125 ;  /* 0x0000007d00797202 */ /* 0x000fce0000000f00 */
[----:B------:R-:W-:Y:S05]  /*3e00*/  WARPSYNC.COLLECTIVE R118, `(.L_x_27440) ;  /* 0x0000000076087348 */ /* 0x000fea0003c00000 */
[----:B------:R0:W1:Y:S02]  /*3e10*/  SHFL.BFLY P2, R116, R121, R120, R119 ;  /* 0x0c00007879747389 */ /* 0x0000640000040077 */
[----:B01----:R-:W-:Y:S05]  /*3e20*/  ENDCOLLECTIVE ;  /* 0x000000000000791b */ /* 0x003fea0003800000 */
.L_x_27440:
[----:B------:R-:W-:Y:S02]  /*3e30*/  HFMA2 R120, -RZ, RZ, 0, 9.5367431640625e-07 ;  /* 0x00000010ff787431 */ /* 0x000fe400000001ff */
[----:B------:R-:W-:-:S05]  /*3e40*/  FADD.FTZ R125, R125, R116 ;  /* 0x000000747d7d7221 */ /* 0x000fca0000010000 */
[----:B------:R-:W-:-:S07]  /*3e50*/  MOV R121, R125 ;  /* 0x0000007d00797202 */ /* 0x000fce0000000f00 */
[----:B------:R-:W-:Y:S05]  /*3e60*/  WARPSYNC.COLLECTIVE R118, `(.L_x_27441) ;  /* 0x0000000076087348 */ /* 0x000fea0003c00000 */
[----:B------:R0:W1:Y:S02]  /*3e70*/  SHFL.BFLY P2, R116, R121, R120, R119 ;  /* 0x0c00007879747389 */ /* 0x0000640000040077 */
[----:B01----:R-:W-:Y:S05]  /*3e80*/  ENDCOLLECTIVE ;  /* 0x000000000000791b */ /* 0x003fea0003800000 */
.L_x_27441:
[----:B------:R-:W-:Y:S05]  /*3e90*/  BRA `(.L_x_27442) ;  /* 0xffffffe400cc7947 */ /* 0x000fea000383ffff */
.L_x_27443:
        /* <DEDUP_REMOVED lines=14> */
.L_x_45869:


//--------------------- .text._ZN10layer_norm13ln_fwd_kernelINS_13Kernel_traitsI6__halfS2_fS2_fjLj1280ELj1ELj4ELj1ELj16ENS_18Kernel_traits_baseILj1280ES2_S2_fS2_fjLj128EEEEELb0ELb1ELb1ELb0EEEvNS_9FwdParamsE --------------------------
	.section	.text._ZN10layer_norm13ln_fwd_kernelINS_13Kernel_traitsI6__halfS2_fS2_fjLj1280ELj1ELj4ELj1ELj16ENS_18Kernel_traits_baseILj1280ES2_S2_fS2_fjLj128EEEEELb0ELb1ELb1ELb0EEEvNS_9FwdParamsE,"ax",@progbits
	.align	128
        .global         _ZN10layer_norm13ln_fwd_kernelINS_13Kernel_traitsI6__halfS2_fS2_fjLj1280ELj1ELj4ELj1ELj16ENS_18Kernel_traits_baseILj1280ES2_S2_fS2_fjLj128EEEEELb0ELb1ELb1ELb0EEEvNS_9FwdParamsE
        .type           _ZN10layer_norm13ln_fwd_kernelINS_13Kernel_traitsI6__halfS2_fS2_fjLj1280ELj1ELj4ELj1ELj16ENS_18Kernel_traits_baseILj1280ES2_S2_fS2_fjLj128EEEEELb0ELb1ELb1ELb0EEEvNS_9FwdParamsE,@function
        .size           _ZN10layer_norm13ln_fwd_kernelINS_13Kernel_traitsI6__halfS2_fS2_fjLj1280ELj1ELj4ELj1ELj16ENS_18Kernel_traits_baseILj1280ES2_S2_fS2_fjLj128EEEEELb0ELb1ELb1ELb0EEEvNS_9FwdParamsE,(.L_x_45870 - _ZN10layer_norm13ln_fwd_kernelINS_13Kernel_traitsI6__halfS2_fS2_fjLj1280ELj1ELj4ELj1ELj16ENS_18Kernel_traits_baseILj1280ES2_S2_fS2_fjLj128EEEEELb0ELb1ELb1ELb0EEEvNS_9FwdParamsE)
        .other          _ZN10layer_norm13ln_fwd_kernelINS_13Kernel_traitsI6__halfS2_fS2_fjLj1280ELj1ELj4ELj1ELj16ENS_18Kernel_traits_baseILj1280ES2_S2_fS2_fjLj128EEEEELb0ELb1ELb1ELb0EEEvNS_9FwdParamsE,@"STO_CUDA_ENTRY STV_DEFAULT"
_ZN10layer_norm13ln_fwd_kernelINS_13Kernel_traitsI6__halfS2_fS2_fjLj1280ELj1ELj4ELj1ELj16ENS_18Kernel_traits_baseILj1280ES2_S2_fS2_fjLj128EEEEELb0ELb1ELb1ELb0EEEvNS_9FwdParamsE:
.text._ZN10layer_norm13ln_fwd_kernelINS_13Kernel_traitsI6__halfS2_fS2_fjLj1280ELj1ELj4ELj1ELj16ENS_18Kernel_traits_baseILj1280ES2_S2_fS2_fjLj128EEEEELb0ELb1ELb1ELb0EEEvNS_9FwdParamsE:
        /* <DEDUP_REMOVED lines=75> */
.L_x_27445:
        /* <DEDUP_REMOVED lines=53> */
.L_x_27446:
[----:B------:R-:W-:Y:S05]  /*0800*/  BSYNC.RECONVERGENT B0 ;  /* 0x0000000000007941 */ /* 0x000fea0003800200 */
.L_x_27444:
[----:B------:R-:W0:Y:S01]  /*0810*/  LDCU UR4, c[0x0][0x384] ;  /* 0x00007080ff0477ac */ /* 0x000e220008000800 */
[----:B------:R-:W1:Y:S01]  /*0820*/  LDCU UR11, c[0x0][0x40c] ;  /* 0x00008180ff0b77ac */ /* 0x000e620008000800 */
[----:B------:R-:W2:Y:S01]  /*0830*/  LDCU.U8 UR5, c[0x0][0x410] ;  /* 0x00008200ff0577ac */ /* 0x000ea20008000000 */
[----:B------:R-:W3:Y:S01]  /*0840*/  LDCU UR10, c[0x0][0x448] ;  /* 0x00008900ff0a77ac */ /* 0x000ee20008000800 */
[----:B------:R-:W4:Y:S01]  /*0850*/  LDCU.64 UR8, c[0x0][0x3a0] ;  /* 0x00007400ff0877ac */ /* 0x000f220008000a00 */
[----:B0-----:R-:W-:-:S13]  /*0860*/  ISETP.GE.AND P0, PT, R112, UR4, PT ;  /* 0x0000000470007c0c */ /* 0x001fda000bf06270 */
[----:B-1234-:R-:W-:Y:S05]  /*0870*/  @P0 EXIT ;  /* 0x000000000000094d */ /* 0x01efea0003800000 */
.L_x_27485:
[----:B0123--:R-:W0:Y:S08]  /*0880*/  LDC.64 R116, c[0x0][0x3f0] ;  /* 0x0000fc00ff747b82 */ /* 0x00fe300000000a00 */
        /* <DEDUP_REMOVED lines=27> */
.L_x_27450:
[----:B------:R-:W-:Y:S05]  /*0a40*/  BSYNC.RECONVERGENT B1 ;  /* 0x0000000000017941 */ /* 0x000fea0003800200 */
.L_x_27449:
        /* <DEDUP_REMOVED lines=10> */
[--C-:B-----5:R-:W-:Y:S02]  /*0af0*/  @P1 HADD2.F32 R38, -RZ, R52.reuse.H0_H0 ;  /* 0x20000034ff261230 */ /* 0x120fe40000004100 */
[----:B------:R-:W-:Y:S02]  /*0b00*/  @P1 HADD2.F32 R39, -RZ, R52.H1_H1 ;  /* 0x30000034ff271230 */ /* 0x000fe40000004100 */
[--C-:B------:R-:W-:Y:S02]  /*0b10*/  @P1 HADD2.F32 R40, -RZ, R53.reuse.H1_H1 ;  /* 0x30000035ff281230 */ /* 0x100fe40000004100 */
[----:B0-----:R-:W-:Y:S01]  /*0b20*/  @P1 HADD2.F32 R36, -RZ, R53.H0_H0 ;  /* 0x20000035ff241230 */ /* 0x001fe20000004100 */
[----:B------:R-:W0:Y:S01]  /*0b30*/  @P1 LDC R42, c[0x0][0x40c] ;  /* 0x00010300ff2a1b82 */ /* 0x000e220000000800 */
[----:B------:R-:W-:Y:S02]  /*0b40*/  @P1 HADD2.F32 R119, -RZ, R55.H0_H0 ;  /* 0x20000037ff771230 */ /* 0x000fe40000004100 */
[----:B------:R-:W-:-:S02]  /*0b50*/  @P1 HADD2.F32 R127, -RZ, R106.H1_H1 ;  /* 0x3000006aff7f1230 */ /* 0x000fc40000004100 */
[----:B------:R-:W-:-:S03]  /*0b60*/  @P1 HADD2.F32 R128, -RZ, R107.H0_H0 ;  /* 0x2000006bff801230 */ /* 0x000fc60000004100 */
[----:B------:R-:W4:Y:S08]  /*0b70*/  @P1 LDC R43, c[0x0][0x40c] ;  /* 0x00010300ff2b1b82 */ /* 0x000f300000000800 */
[----:B------:R-:W4:Y:S01]  /*0b80*/  @P1 LDC R117, c[0x0][0x40c] ;  /* 0x00010300ff751b82 */ /* 0x000f220000000800 */
[----:B-1----:R-:W-:-:S07]  /*0b90*/  @P1 FMUL.FTZ R37, R38, R41 ;  /* 0x0000002926251220 */ /* 0x002fce0000410000 */
[----:B------:R-:W1:Y:S01]  /*0ba0*/  @P1 LDC R124, c[0x0][0x40c] ;  /* 0x00010300ff7c1b82 */ /* 0x000e620000000800 */
[----:B0-----:R-:W-:Y:S01]  /*0bb0*/  @P1 FMUL.FTZ R38, R39, R42 ;  /* 0x0000002a27261220 */ /* 0x001fe20000410000 */
[----:B------:R-:W-:Y:S02]  /*0bc0*/  @P1 HADD2.F32 R39, -RZ, R104.H1_H1 ;  /* 0x30000068ff271230 */ /* 0x000fe40000004100 */
[----:B------:R-:W-:-:S04]  /*0bd0*/  @P1 HADD2.F32 R42, -RZ, R54.H0_H0 ;  /* 0x20000036ff2a1230 */ /* 0x000fc80000004100 */
[----:B------:R-:W0:Y:S01]  /*0be0*/  @P1 LDC R125, c[0x0][0x40c] ;  /* 0x00010300ff7d1b82 */ /* 0x000e220000000800 */
[----:B----4-:R-:W-:Y:S01]  /*0bf0*/  @P1 FMUL.FTZ R118, R40, R43 ;  /* 0x0000002b28761220 */ /* 0x010fe20000410000 */
[----:B------:R-:W-:-:S06]  /*0c00*/  @P1 HADD2.F32 R43, -RZ, R54.H1_H1 ;  /* 0x30000036ff2b1230 */ /* 0x000fcc0000004100 */
[----:B------:R-:W4:Y:S01]  /*0c10*/  @P1 LDC R126, c[0x0][0x40c] ;  /* 0x00010300ff7e1b82 */ /* 0x000f220000000800 */
[----:B------:R-:W-:Y:S01]  /*0c20*/  @P1 FMUL.FTZ R117, R36, R117 ;  /* 0x0000007524751220 */ /* 0x000fe20000410000 */
[----:B------:R-:W-:Y:S02]  /*0c30*/  @P1 HADD2.F32 R36, -RZ, R104.H0_H0 ;  /* 0x20000068ff241230 */ /* 0x000fe40000004100 */
[----:B-1----:R-:W-:Y:S01]  /*0c40*/  @P1 FMUL.FTZ R129, R119, R124 ;  /* 0x0000007c77811220 */ /* 0x002fe20000410000 */
[--C-:B------:R-:W-:Y:S02]  /*0c50*/  @P1 HADD2.F32 R119, -RZ, R105.reuse.H1_H1 ;  /* 0x30000069ff771230 */ /* 0x100fe40000004100 */
[----:B------:R-:W-:Y:S02]  /*0c60*/  @P1 HADD2.F32 R124, -RZ, R106.H0_H0 ;  /* 0x2000006aff7c1230 */ /* 0x000fe40000004100 */
[----:B0-----:R-:W-:Y:S01]  /*0c70*/  @P1 FMUL.FTZ R125, R42, R125 ;  /* 0x0000007d2a7d1220 */ /* 0x001fe20000410000 */
[----:B----4-:R-:W-:Y:S01]  /*0c80*/  @P1 FMUL.FTZ R126, R43, R126 ;  /* 0x0000007e2b7e1220 */ /* 0x010fe20000410000 */
[----:B--2---:R-:W-:Y:S01]  /*0c90*/  MOV R41, R49 ;  /* 0x0000003100297202 */ /* 0x004fe20000000f00 */
[----:B------:R-:W-:Y:S01]  /*0ca0*/  @P1 FFMA.FTZ R41, R38, R39, R49 ;  /* 0x0000002726291223 */ /* 0x000fe20000010031 */
[----:B------:R-:W-:Y:S01]  /*0cb0*/  @P1 HADD2.F32 R39, -RZ, R105.H0_H0 ;  /* 0x20000069ff271230 */ /* 0x000fe20000004100 */
[----:B------:R-:W-:Y:S01]  /*0cc0*/  @!P1 MOV R40, R48 ;  /* 0x0000003000289202 */ /* 0x000fe20000000f00 */
[----:B------:R-:W-:Y:S01]  /*0cd0*/  @P1 FFMA.FTZ R40, R37, R36, R48 ;  /* 0x0000002425281223 */ /* 0x000fe20000010030 */
[----:B------:R-:W-:-:S02]  /*0ce0*/  MOV R42, R50 ;  /* 0x00000032002a7202 */ /* 0x000fc40000000f00 */
        /* <DEDUP_REMOVED lines=8> */
[----:B------:R-:W-:Y:S01]  /*0d70*/  @P1 FFMA.FTZ R38, R129, R128, R46 ;  /* 0x0000008081261223 */ /* 0x000fe2000001002e */
[----:B------:R-:W-:Y:S01]  /*0d80*/  MOV R39, R47 ;  /* 0x0000002f00277202 */ /* 0x000fe20000000f00 */
[----:B------:R-:W-:Y:S06]  /*0d90*/  @!P1 BRA `(.L_x_27453) ;  /* 0x0000000000c89947 */ /* 0x000fec0003800000 */
[----:B------:R-:W-:Y:S02]  /*0da0*/  HADD2.F32 R39, -RZ, R55.H1_H1 ;  /* 0x30000037ff277230 */ /* 0x000fe40000004100 */
[----:B------:R-:W-:-:S03]  /*0db0*/  HADD2.F32 R117, -RZ, R107.H1_H1 ;  /* 0x3000006bff757230 */ /* 0x000fc60000004100 */
[----:B------:R-:W-:-:S04]  /*0dc0*/  FMUL.FTZ R118, R39, UR11 ;  /* 0x0000000b27767c20 */ /* 0x000fc80008410000 */
[----:B------:R-:W-:Y:S01]  /*0dd0*/  FFMA.FTZ R39, R118, R117, R47 ;  /* 0x0000007576277223 */ /* 0x000fe2000001002f */
[----:B------:R-:W-:Y:S06]  /*0de0*/  BRA `(.L_x_27453) ;  /* 0x0000000000b47947 */ /* 0x000fec0003800000 */
.L_x_27452:
[----:B------:R-:W0:Y:S01]  /*0df0*/  @P2 LDC R37, c[0x0][0x40c] ;  /* 0x00010300ff252b82 */ /* 0x000e220000000800 */
[----:B-----5:R-:W-:Y:S02]  /*0e00*/  @P2 HADD2.F32 R36, -RZ, R52.H0_H0 ;  /* 0x20000034ff242230 */ /* 0x020fe40000004100 */
[--C-:B------:R-:W-:Y:S02]  /*0e10*/  @P2 HADD2.F32 R41, -RZ, R53.reuse.H1_H1 ;  /* 0x30000035ff292230 */ /* 0x100fe40000004100 */
[--C-:B------:R-:W-:Y:S02]  /*0e20*/  @P2 HADD2.F32 R118, -RZ, R54.reuse.H0_H0 ;  /* 0x20000036ff762230 */ /* 0x100fe40000004100 */
[----:B------:R-:W-:Y:S01]  /*0e30*/  @P2 HADD2.F32 R124, -RZ, R54.H1_H1 ;  /* 0x30000036ff7c2230 */ /* 0x000fe20000004100 */
[----:B------:R-:W1:Y:S01]  /*0e40*/  @P2 LDC R42, c[0x0][0x40c] ;  /* 0x00010300ff2a2b82 */ /* 0x000e620000000800 */
[----:B------:R-:W-:Y:S02]  /*0e50*/  @P2 HADD2.F32 R39, -RZ, R53.H0_H0 ;  /* 0x20000035ff272230 */ /* 0x000fe40000004100 */
[----:B------:R-:W-:-:S02]  /*0e60*/  @P2 HADD2.F32 R126, -RZ, R55.H1_H1 ;  /* 0x30000037ff7e2230 */ /* 0x000fc40000004100 */
[--C-:B------:R-:W-:Y:S02]  /*0e70*/  @P2 HADD2.F32 R128, -RZ, R107.reuse.H0_H0 ;  /* 0x2000006bff802230 */ /* 0x100fe40000004100 */
[----:B------:R-:W-:Y:S01]  /*0e80*/  @P2 HADD2.F32 R130, -RZ, R107.H1_H1 ;  /* 0x3000006bff822230 */ /* 0x000fe20000004100 */
[----:B------:R-:W2:Y:S08]  /*0e90*/  @P2 LDC R119, c[0x0][0x40c] ;  /* 0x00010300ff772b82 */ /* 0x000eb00000000800 */
[----:B------:R-:W3:Y:S01]  /*0ea0*/  @P2 LDC R125, c[0x0][0x40c] ;  /* 0x00010300ff7d2b82 */ /* 0x000ee20000000800 */
[----:B0-----:R-:W-:Y:S01]  /*0eb0*/  @P2 FMUL.FTZ R36, R36, R37 ;  /* 0x0000002524242220 */ /* 0x001fe20000410000 */
[----:B------:R-:W-:-:S06]  /*0ec0*/  @P2 HADD2.F32 R37, -RZ, R52.H1_H1 ;  /* 0x30000034ff252230 */ /* 0x000fcc0000004100 */
[----:B------:R-:W0:Y:S01]  /*0ed0*/  @P2 LDC R40, c[0x0][0x40c] ;  /* 0x00010300ff282b82 */ /* 0x000e220000000800 */
[----:B-1----:R-:W-:Y:S01]  /*0ee0*/  @P2 FMUL.FTZ R117, R41, R42 ;  /* 0x0000002a29752220 */ /* 0x002fe20000410000 */
[----:B------:R-:W-:-:S06]  /*0ef0*/  HFMA2 R42, -RZ, RZ, 0, 0 ;  /* 0x00000000ff2a7431 */ /* 0x000fcc00000001ff */
[----:B------:R-:W1:Y:S01]  /*0f00*/  @P2 LDC R38, c[0x0][0x40c] ;  /* 0x00010300ff262b82 */ /* 0x000e620000000800 */
[----:B--2---:R-:W-:Y:S01]  /*0f10*/  @P2 FMUL.FTZ R119, R118, R119 ;  /* 0x0000007776772220 */ /* 0x004fe20000410000 */
[----:B------:R-:W-:-:S06]  /*0f20*/  @P2 HADD2.F32 R118, -RZ, R105.H0_H0 ;  /* 0x20000069ff762230 */ /* 0x000fcc0000004100 */
[----:B------:R-:W2:Y:S01]  /*0f30*/  @P2 LDC R127, c[0x0][0x40c] ;  /* 0x00010300ff7f2b82 */ /* 0x000ea20000000800 */
[----:B---3--:R-:W-:Y:S01]  /*0f40*/  @P2 FMUL.FTZ R125, R124, R125 ;  /* 0x0000007d7c7d2220 */ /* 0x008fe20000410000 */
[----:B------:R-:W-:-:S06]  /*0f50*/  @P2 HADD2.F32 R124, -RZ, R55.H0_H0 ;  /* 0x20000037ff7c2230 */ /* 0x000fcc0000004100 */
[----:B------:R-:W3:Y:S01]  /*0f60*/  @P2 LDC R129, c[0x0][0x40c] ;  /* 0x00010300ff812b82 */ /* 0x000ee20000000800 */
[----:B0-----:R-:W-:Y:S01]  /*0f70*/  @P2 FMUL.FTZ R43, R39, R40 ;  /* 0x00000028272b2220 */ /* 0x001fe20000410000 */
[--C-:B------:R-:W-:Y:S01]  /*0f80*/  @P2 HADD2.F32 R39, -RZ, R104.reuse.H1_H1 ;  /* 0x30000068ff272230 */ /* 0x100fe20000004100 */
[----:B------:R-:W-:Y:S02]  /*0f90*/  CS2R R40, SRZ ;  /* 0x0000000000287805 */ /* 0x000fe4000001ff00 */
[----:B------:R-:W-:Y:S01]  /*0fa0*/  @P2 FMUL.FTZ R42, R43, R118 ;  /* 0x000000762b2a2220 */ /* 0x000fe20000410000 */
[----:B------:R-:W-:Y:S01]  /*0fb0*/  @P2 HADD2.F32 R118, -RZ, R105.H1_H1 ;  /* 0x30000069ff762230 */ /* 0x000fe20000004100 */
[----:B------:R-:W-:Y:S01]  /*0fc0*/  MOV R43, RZ ;  /* 0x000000ff002b7202 */ /* 0x000fe20000000f00 */
[----:B-1----:R-:W-:Y:S01]  /*0fd0*/  @P2 FMUL.FTZ R38, R37, R38 ;  /* 0x0000002625262220 */ /* 0x002fe20000410000 */
[----:B------:R-:W-:Y:S02]  /*0fe0*/  @P2 HADD2.F32 R37, -RZ, R104.H0_H0 ;  /* 0x20000068ff252230 */ /* 0x000fe40000004100 */
[----:B------:R-:W-:Y:S01]  /*0ff0*/  @P2 FMUL.FTZ R43, R117, R118 ;  /* 0x00000076752b2220 */ /* 0x000fe20000410000 */
[----:B------:R-:W-:Y:S01]  /*1000*/  @P2 FMUL.FTZ R41, R38, R39 ;  /* 0x0000002726292220 */ /* 0x000fe20000410000 */
[----:B------:R-:W-:Y:S01]  /*1010*/  CS2R R38, SRZ ;  /* 0x0000000000267805 */ /* 0x000fe2000001ff00 */
[----:B------:R-:W-:Y:S01]  /*1020*/  @P2 FMUL.FTZ R40, R36, R37 ;  /* 0x0000002524282220 */ /* 0x000fe20000410000 */
[----:B------:R-:W-:Y:S01]  /*1030*/  CS2R R36, SRZ ;  /* 0x0000000000247805 */ /* 0x000fe2000001ff00 */
[----:B--2---:R-:W-:Y:S01]  /*1040*/  @P2 FMUL.FTZ R127, R124, R127 ;  /* 0x0000007f7c7f2220 */ /* 0x004fe20000410000 */
[----:B------:R-:W-:-:S03]  /*1050*/  @P2 HADD2.F32 R124, -RZ, R106.H0_H0 ;  /* 0x2000006aff7c2230 */ /* 0x000fc60000004100 */
[----:B------:R-:W-:Y:S02]  /*1060*/  @P2 FMUL.FTZ R38, R127, R128 ;  /* 0x000000807f262220 */ /* 0x000fe40000410000 */
[----:B------:R-:W-:Y:S01]  /*1070*/  @P2 FMUL.FTZ R36, R119, R124 ;  /* 0x0000007c77242220 */ /* 0x000fe20000410000 */
[----:B---3--:R-:W-:Y:S01]  /*1080*/  @P2 FMUL.FTZ R129, R126, R129 ;  /* 0x000000817e812220 */ /* 0x008fe20000410000 */
[----:B------:R-:W-:-:S03]  /*1090*/  @P2 HADD2.F32 R126, -RZ, R106.H1_H1 ;  /* 0x3000006aff7e2230 */ /* 0x000fc60000004100 */
[----:B------:R-:W-:Y:S02]  /*10a0*/  @P2 FMUL.FTZ R39, R129, R130 ;  /* 0x0000008281272220 */ /* 0x000fe40000410000 */
[----:B------:R-:W-:-:S07]  /*10b0*/  @P2 FMUL.FTZ R37, R125, R126 ;  /* 0x0000007e7d252220 */ /* 0x000fce0000410000 */
.L_x_27453:
[----:B------:R-:W-:Y:S05]  /*10c0*/  BSYNC.RECONVERGENT B1 ;  /* 0x0000000000017941 */ /* 0x000fea0003800200 */
.L_x_27451:
[----:B------:R-:W0:Y:S01]  /*10d0*/  LDC.64 R118, c[0x0][0x3a8] ;  /* 0x0000ea00ff767b82 */ /* 0x000e220000000a00 */
[----:B------:R-:W-:Y:S01]  /*10e0*/  IADD3 R116, PT, PT, R116, 0x20, RZ ;  /* 0x0000002074747810 */ /* 0x000fe20007ffe0ff */
[C---:B0-----:R-:W-:Y:S01]  /*10f0*/  IMAD.WIDE.U32 R118, R115.reuse, 0x20, R118 ;  /* 0x0000002073767825 */ /* 0x041fe200078e0076 */
[----:B------:R-:W-:-:S04]  /*1100*/  IADD3 R115, PT, PT, R115, 0x20, RZ ;  /* 0x0000002073737810 */ /* 0x000fc80007ffe0ff */
[----:B------:R0:W-:Y:S04]  /*1110*/  STG.E.128 desc[UR6][R118.64], R40 ;  /* 0x0000002876007986 */ /* 0x0001e8000c101d06 */
[----:B------:R0:W-:Y:S02]  /*1120*/  STG.E.128 desc[UR6][R118.64+0x10], R36 ;  /* 0x0000102476007986 */ /* 0x0001e4000c101d06 */
.L_x_27448:
[----:B------:R-:W-:Y:S05]  /*1130*/  BSYNC.RECONVERGENT B0 ;  /* 0x0000000000007941 */ /* 0x000fea0003800200 */
.L_x_27447:
        /* <DEDUP_REMOVED lines=17> */
[--C-:B-----5:R-:W-:Y:S02]  /*1250*/  @P1 HADD2.F32 R28, -RZ, R52.reuse.H0_H0 ;  /* 0x20000034ff1c1230 */ /* 0x120fe40000004100 */
[--C-:B------:R-:W-:Y:S02]  /*1260*/  @P1 HADD2.F32 R32, -RZ, R53.reuse.H0_H0 ;  /* 0x20000035ff201230 */ /* 0x100fe40000004100 */
[----:B------:R-:W-:Y:S02]  /*1270*/  @P1 HADD2.F32 R34, -RZ, R53.H1_H1 ;  /* 0x30000035ff221230 */ /* 0x000fe40000004100 */
[----:B------:R-:W-:Y:S01]  /*1280*/  @P1 HADD2.F32 R30, -RZ, R52.H1_H1 ;  /* 0x30000034ff1e1230 */ /* 0x000fe20000004100 */
[----:B------:R-:W2:Y:S08]  /*1290*/  @P1 LDC R35, c[0x0][0x40c] ;  /* 0x00010300ff231b82 */ /* 0x000eb00000000800 */
[----:B------:R-:W3:Y:S08]  /*12a0*/  @P1 LDC R117, c[0x0][0x40c] ;  /* 0x00010300ff751b82 */ /* 0x000ef00000000800 */
[----:B------:R-:W4:Y:S01]  /*12b0*/  @P1 LDC R33, c[0x0][0x40c] ;  /* 0x00010300ff211b82 */ /* 0x000f220000000800 */
[----:B-1----:R-:W-:Y:S01]  /*12c0*/  @P1 FMUL.FTZ R31, R28, R29 ;  /* 0x0000001d1c1f1220 */ /* 0x002fe20000410000 */
[----:B------:R-:W-:-:S02]  /*12d0*/  @P1 HADD2.F32 R29, -RZ, R92.H0_H0 ;  /* 0x2000005cff1d1230 */ /* 0x000fc40000004100 */
[----:B------:R-:W-:-:S04]  /*12e0*/  @P1 HADD2.F32 R28, -RZ, R92.H1_H1 ;  /* 0x3000005cff1c1230 */ /* 0x000fc80000004100 */
[----:B0-----:R-:W0:Y:S01]  /*12f0*/  @P1 LDC R119, c[0x0][0x40c] ;  /* 0x00010300ff771b82 */ /* 0x001e220000000800 */
[----:B--2---:R-:W-:Y:S01]  /*1300*/  @P1 FMUL.FTZ R125, R32, R35 ;  /* 0x00000023207d1220 */ /* 0x004fe20000410000 */
[--C-:B------:R-:W-:Y:S01]  /*1310*/  @P1 HADD2.F32 R35, -RZ, R54.reuse.H1_H1 ;  /* 0x30000036ff231230 */ /* 0x100fe20000004100 */
[----:B------:R-:W-:Y:S01]  /*1320*/  MOV R32, R48 ;  /* 0x0000003000207202 */ /* 0x000fe20000000f00 */
[----:B------:R-:W-:Y:S01]  /*1330*/  @P1 FFMA.FTZ R32, R31, R29, R48 ;  /* 0x0000001d1f201223 */ /* 0x000fe20000010030 */
[----:B------:R-:W-:Y:S01]  /*1340*/  @P1 HADD2.F32 R31, -RZ, R93.H0_H0 ;  /* 0x2000005dff1f1230 */ /* 0x000fe20000004100 */
[----:B------:R-:W-:Y:S02]  /*1350*/  MOV R29, R45 ;  /* 0x0000002d001d7202 */ /* 0x000fe40000000f00 */
[----:B------:R-:W1:Y:S01]  /*1360*/  @P1 LDC R118, c[0x0][0x40c] ;  /* 0x00010300ff761b82 */ /* 0x000e620000000800 */
[----:B---3--:R-:W-:Y:S01]  /*1370*/  @P1 FMUL.FTZ R128, R34, R117 ;  /* 0x0000007522801220 */ /* 0x008fe20000410000 */
[----:B------:R-:W-:-:S02]  /*1380*/  @P1 HADD2.F32 R34, -RZ, R54.H0_H0 ;  /* 0x20000036ff221230 */ /* 0x000fc40000004100 */
[----:B------:R-:W-:-:S04]  /*1390*/  @P1 HADD2.F32 R117, -RZ, R55.H0_H0 ;  /* 0x20000037ff751230 */ /* 0x000fc80000004100 */
[----:B------:R-:W2:Y:S01]  /*13a0*/  @P1 LDC R124, c[0x0][0x40c] ;  /* 0x00010300ff7c1b82 */ /* 0x000ea20000000800 */
[----:B----4-:R-:W-:Y:S01]  /*13b0*/  @P1 FMUL.FTZ R30, R30, R33 ;  /* 0x000000211e1e1220 */ /* 0x010fe20000410000 */
[----:B------:R-:W-:-:S03]  /*13c0*/  MOV R33, R49 ;  /* 0x0000003100217202 */ /* 0x000fc60000000f00 */
[----:B------:R-:W-:Y:S01]  /*13d0*/  @P1 FFMA.FTZ R33, R30, R28, R49 ;  /* 0x0000001c1e211223 */ /* 0x000fe20000010031 */
[----:B------:R-:W-:Y:S01]  /*13e0*/  MOV R28, R44 ;  /* 0x0000002c001c7202 */ /* 0x000fe20000000f00 */
[----:B0-----:R-:W-:Y:S01]  /*13f0*/  @P1 FMUL.FTZ R127, R34, R119 ;  /* 0x00000077227f1220 */ /* 0x001fe20000410000 */
[----:B------:R-:W-:Y:S01]  /*1400*/  @P1 HADD2.F32 R119, -RZ, R95.H0_H0 ;  /* 0x2000005fff771230 */ /* 0x000fe20000004100 */
[----:B------:R-:W-:Y:S01]  /*1410*/  MOV R34, R50 ;  /* 0x0000003200227202 */ /* 0x000fe20000000f00 */
[----:B------:R-:W-:Y:S01]  /*1420*/  @P1 FFMA.FTZ R34, R125, R31, R50 ;  /* 0x0000001f7d221223 */ /* 0x000fe20000010032 */
[----:B------:R-:W-:Y:S02]  /*1430*/  MOV R30, R46 ;  /* 0x0000002e001e7202 */ /* 0x000fe40000000f00 */
[----:B------:R-:W-:Y:S01]  /*1440*/  MOV R31, R47 ;  /* 0x0000002f001f7202 */ /* 0x000fe20000000f00 */
[----:B-1----:R-:W-:Y:S01]  /*1450*/  @P1 FMUL.FTZ R130, R35, R118 ;  /* 0x0000007623821220 */ /* 0x002fe20000410000 */
[----:B------:R-:W-:Y:S01]  /*1460*/  @P1 HADD2.F32 R118, -RZ, R93.H1_H1 ;  /* 0x3000005dff761230 */ /* 0x000fe20000004100 */
[----:B------:R-:W-:-:S04]  /*1470*/  MOV R35, R51 ;  /* 0x0000003300237202 */ /* 0x000fc80000000f00 */
[----:B------:R-:W-:Y:S01]  /*1480*/  @P1 FFMA.FTZ R35, R128, R118, R51 ;  /* 0x0000007680231223 */ /* 0x000fe20000010033 */
[----:B--2---:R-:W-:Y:S01]  /*1490*/  @P1 FMUL.FTZ R129, R117, R124 ;  /* 0x0000007c75811220 */ /* 0x004fe20000410000 */
[--C-:B------:R-:W-:Y:S02]  /*14a0*/  @P1 HADD2.F32 R117, -RZ, R94.reuse.H0_H0 ;  /* 0x2000005eff751230 */ /* 0x100fe40000004100 */
[----:B------:R-:W-:Y:S02]  /*14b0*/  @P1 HADD2.F32 R124, -RZ, R94.H1_H1 ;  /* 0x3000005eff7c1230 */ /* 0x000fe40000004100 */
[----:B------:R-:W-:Y:S01]  /*14c0*/  @P1 FFMA.FTZ R30, R129, R119, R46 ;  /* 0x00000077811e1223 */ /* 0x000fe2000001002e */
[----:B------:R-:W-:Y:S02]  /*14d0*/  @P1 FFMA.FTZ R28, R127, R117, R44 ;  /* 0x000000757f1c1223 */ /* 0x000fe4000001002c */
[----:B------:R-:W-:Y:S01]  /*14e0*/  @P1 FFMA.FTZ R29, R130, R124, R45 ;  /* 0x0000007c821d1223 */ /* 0x000fe2000001002d */
[----:B------:R-:W-:Y:S06]  /*14f0*/  @!P1 BRA `(.L_x_27458) ;  /* 0x0000000000c89947 */ /* 0x000fec0003800000 */
[----:B------:R-:W-:Y:S02]  /*1500*/  HADD2.F32 R31, -RZ, R55.H1_H1 ;  /* 0x30000037ff1f7230 */ /* 0x000fe40000004100 */
[----:B------:R-:W-:-:S03]  /*1510*/  HADD2.F32 R118, -RZ, R95.H1_H1 ;  /* 0x3000005fff767230 */ /* 0x000fc60000004100 */
[----:B------:R-:W-:-:S04]  /*1520*/  FMUL.FTZ R124, R31, UR11 ;  /* 0x0000000b1f7c7c20 */ /* 0x000fc80008410000 */
[----:B------:R-:W-:Y:S01]  /*1530*/  FFMA.FTZ R31, R124, R118, R47 ;  /* 0x000000767c1f7223 */ /* 0x000fe2000001002f */
[----:B------:R-:W-:Y:S06]  /*1540*/  BRA `(.L_x_27458) ;  /* 0x0000000000b47947 */ /* 0x000fec0003800000 */
.L_x_27457:
[----:B-1----:R-:W1:Y:S01]  /*1550*/  @P2 LDC R29, c[0x0][0x40c] ;  /* 0x00010300ff1d2b82 */ /* 0x002e620000000800 */
[----:B-----5:R-:W-:Y:S02]  /*1560*/  @P2 HADD2.F32 R28, -RZ, R52.H0_H0 ;  /* 0x20000034ff1c2230 */ /* 0x020fe40000004100 */
[--C-:B------:R-:W-:Y:S02]  /*1570*/  @P2 HADD2.F32 R33, -RZ, R53.reuse.H1_H1 ;  /* 0x30000035ff212230 */ /* 0x100fe40000004100 */
[--C-:B0-----:R-:W-:Y:S02]  /*1580*/  @P2 HADD2.F32 R118, -RZ, R54.reuse.H0_H0 ;  /* 0x20000036ff762230 */ /* 0x101fe40000004100 */
[----:B------:R-:W-:Y:S01]  /*1590*/  @P2 HADD2.F32 R124, -RZ, R54.H1_H1 ;  /* 0x30000036ff7c2230 */ /* 0x000fe20000004100 */
[----:B------:R-:W0:Y:S01]  /*15a0*/  @P2 LDC R34, c[0x0][0x40c] ;  /* 0x00010300ff222b82 */ /* 0x000e220000000800 */
[----:B------:R-:W-:Y:S02]  /*15b0*/  @P2 HADD2.F32 R31, -RZ, R53.H0_H0 ;  /* 0x20000035ff1f2230 */ /* 0x000fe40000004100 */
[----:B------:R-:W-:-:S02]  /*15c0*/  @P2 HADD2.F32 R128, -RZ, R55.H1_H1 ;  /* 0x30000037ff802230 */ /* 0x000fc40000004100 */
[--C-:B------:R-:W-:Y:S02]  /*15d0*/  @P2 HADD2.F32 R130, -RZ, R95.reuse.H0_H0 ;  /* 0x2000005fff822230 */ /* 0x100fe40000004100 */
[----:B------:R-:W-:Y:S01]  /*15e0*/  @P2 HADD2.F32 R132, -RZ, R95.H1_H1 ;  /* 0x3000005fff842230 */ /* 0x000fe20000004100 */
[----:B------:R-:W2:Y:S08]  /*15f0*/  @P2 LDC R119, c[0x0][0x40c] ;  /* 0x00010300ff772b82 */ /* 0x000eb00000000800 */
[----:B------:R-:W3:Y:S01]  /*1600*/  @P2 LDC R125, c[0x0][0x40c] ;  /* 0x00010300ff7d2b82 */ /* 0x000ee20000000800 */
[----:B-1----:R-:W-:Y:S01]  /*1610*/  @P2 FMUL.FTZ R28, R28, R29 ;  /* 0x0000001d1c1c2220 */ /* 0x002fe20000410000 */
[----:B------:R-:W-:-:S06]  /*1620*/  @P2 HADD2.F32 R29, -RZ, R52.H1_H1 ;  /* 0x30000034ff1d2230 */ /* 0x000fcc0000004100 */
[----:B------:R-:W1:Y:S01]  /*1630*/  @P2 LDC R32, c[0x0][0x40c] ;  /* 0x00010300ff202b82 */ /* 0x000e620000000800 */
[----:B0-----:R-:W-:Y:S01]  /*1640*/  @P2 FMUL.FTZ R117, R33, R34 ;  /* 0x0000002221752220 */ /* 0x001fe20000410000 */
[----:B------:R-:W-:-:S06]  /*1650*/  HFMA2 R34, -RZ, RZ, 0, 0 ;  /* 0x00000000ff227431 */ /* 0x000fcc00000001ff */
[----:B------:R-:W0:Y:S01]  /*1660*/  @P2 LDC R30, c[0x0][0x40c] ;  /* 0x00010300ff1e2b82 */ /* 0x000e220000000800 */
[----:B--2---:R-:W-:Y:S01]  /*1670*/  @P2 FMUL.FTZ R119, R118, R119 ;  /* 0x0000007776772220 */ /* 0x004fe20000410000 */
[----:B------:R-:W-:-:S06]  /*1680*/  @P2 HADD2.F32 R118, -RZ, R93.H0_H0 ;  /* 0x2000005dff762230 */ /* 0x000fcc0000004100 */
[----:B------:R-:W2:Y:S01]  /*1690*/  @P2 LDC R127, c[0x0][0x40c] ;  /* 0x00010300ff7f2b82 */ /* 0x000ea20000000800 */
[----:B---3--:R-:W-:Y:S01]  /*16a0*/  @P2 FMUL.FTZ R125, R124, R125 ;  /* 0x0000007d7c7d2220 */ /* 0x008fe20000410000 */
[----:B------:R-:W-:-:S06]  /*16b0*/  @P2 HADD2.F32 R124, -RZ, R55.H0_H0 ;  /* 0x20000037ff7c2230 */ /* 0x000fcc0000004100 */
[----:B------:R-:W3:Y:S01]  /*16c0*/  @P2 LDC R129, c[0x0][0x40c] ;  /* 0x00010300ff812b82 */ /* 0x000ee20000000800 */
[----:B-1----:R-:W-:Y:S01]  /*16d0*/  @P2 FMUL.FTZ R35, R31, R32 ;  /* 0x000000201f232220 */ /* 0x002fe20000410000 */
[--C-:B------:R-:W-:Y:S01]  /*16e0*/  @P2 HADD2.F32 R31, -RZ, R92.reuse.H1_H1 ;  /* 0x3000005cff1f2230 */ /* 0x100fe20000004100 */
[----:B------:R-:W-:Y:S02]  /*16f0*/  CS2R R32, SRZ ;  /* 0x0000000000207805 */ /* 0x000fe4000001ff00 */
[----:B------:R-:W-:Y:S01]  /*1700*/  @P2 FMUL.FTZ R34, R35, R118 ;  /* 0x0000007623222220 */ /* 0x000fe20000410000 */
[----:B------:R-:W-:Y:S01]  /*1710*/  @P2 HADD2.F32 R118, -RZ, R93.H1_H1 ;  /* 0x3000005dff762230 */ /* 0x000fe20000004100 */
[----:B------:R-:W-:Y:S01]  /*1720*/  MOV R35, RZ ;  /* 0x000000ff00237202 */ /* 0x000fe20000000f00 */
[----:B0-----:R-:W-:Y:S01]  /*1730*/  @P2 FMUL.FTZ R30, R29, R30 ;  /* 0x0000001e1d1e2220 */ /* 0x001fe20000410000 */
        /* <DEDUP_REMOVED lines=14> */
.L_x_27458:
[----:B------:R-:W-:Y:S05]  /*1820*/  BSYNC.RECONVERGENT B1 ;  /* 0x0000000000017941 */ /* 0x000fea0003800200 */
.L_x_27456:
[----:B------:R-:W0:Y:S01]  /*1830*/  LDC.64 R118, c[0x0][0x3a8] ;  /* 0x0000ea00ff767b82 */ /* 0x000e220000000a00 */
[----:B------:R-:W-:Y:S01]  /*1840*/  IADD3 R116, PT, PT, R116, 0x20, RZ ;  /* 0x0000002074747810 */ /* 0x000fe20007ffe0ff */
[C---:B0-----:R-:W-:Y:S01]  /*1850*/  IMAD.WIDE.U32 R118, R115.reuse, 0x20, R118 ;  /* 0x0000002073767825 */ /* 0x041fe200078e0076 */
[----:B------:R-:W-:-:S04]  /*1860*/  IADD3 R115, PT, PT, R115, 0x20, RZ ;  /* 0x0000002073737810 */ /* 0x000fc80007ffe0ff */
[----:B------:R1:W-:Y:S04]  /*1870*/  STG.E.128 desc[UR6][R118.64], R32 ;  /* 0x0000002076007986 */ /* 0x0003e8000c101d06 */
[----:B------:R1:W-:Y:S02]  /*1880*/  STG.E.128 desc[UR6][R118.64+0x10], R28 ;  /* 0x0000101c76007986 */ /* 0x0003e4000c101d06 */
.L_x_27455:
[----:B------:R-:W-:Y:S05]  /*1890*/  BSYNC.RECONVERGENT B0 ;  /* 0x0000000000007941 */ /* 0x000fea0003800200 */
.L_x_27454:
        /* <DEDUP_REMOVED lines=17> */
[--C-:B-----5:R-:W-:Y:S02]  /*19b0*/  @P1 HADD2.F32 R20, -RZ, R52.reuse.H0_H0 ;  /* 0x20000034ff141230 */ /* 0x120fe40000004100 */
[--C-:B------:R-:W-:Y:S02]  /*19c0*/  @P1 HADD2.F32 R24, -RZ, R53.reuse.H0_H0 ;  /* 0x20000035ff181230 */ /* 0x100fe40000004100 */
[----:B------:R-:W-:Y:S02]  /*19d0*/  @P1 HADD2.F32 R26, -RZ, R53.H1_H1 ;  /* 0x30000035ff1a1230 */ /* 0x000fe40000004100 */
[----:B------:R-:W-:Y:S01]  /*19e0*/  @P1 HADD2.F32 R22, -RZ, R52.H1_H1 ;  /* 0x30000034ff161230 */ /* 0x000fe20000004100 */
[----:B------:R-:W3:Y:S08]  /*19f0*/  @P1 LDC R27, c[0x0][0x40c] ;  /* 0x00010300ff1b1b82 */ /* 0x000ef00000000800 */
[----:B------:R-:W4:Y:S08]  /*1a00*/  @P1 LDC R117, c[0x0][0x40c] ;  /* 0x00010300ff751b82 */ /* 0x000f300000000800 */
[----:B------:R-:W4:Y:S01]  /*1a10*/  @P1 LDC R25, c[0x0][0x40c] ;  /* 0x00010300ff191b82 */ /* 0x000f220000000800 */
[----:B--2---:R-:W-:Y:S01]  /*1a20*/  @P1 FMUL.FTZ R23, R20, R21 ;  /* 0x0000001514171220 */ /* 0x004fe20000410000 */
[----:B------:R-:W-:-:S02]  /*1a30*/  @P1 HADD2.F32 R21, -RZ, R80.H0_H0 ;  /* 0x20000050ff151230 */ /* 0x000fc40000004100 */
[----:B------:R-:W-:-:S04]  /*1a40*/  @P1 HADD2.F32 R20, -RZ, R80.H1_H1 ;  /* 0x30000050ff141230 */ /* 0x000fc80000004100 */
[----:B01----:R-:W0:Y:S01]  /*1a50*/  @P1 LDC R119, c[0x0][0x40c] ;  /* 0x00010300ff771b82 */ /* 0x003e220000000800 */
[----:B---3--:R-:W-:Y:S01]  /*1a60*/  @P1 FMUL.FTZ R125, R24, R27 ;  /* 0x0000001b187d1220 */ /* 0x008fe20000410000 */
[--C-:B------:R-:W-:Y:S01]  /*1a70*/  @P1 HADD2.F32 R27, -RZ, R54.reuse.H1_H1 ;  /* 0x30000036ff1b1230 */ /* 0x100fe20000004100 */
[----:B------:R-:W-:Y:S01]  /*1a80*/  MOV R24, R48 ;  /* 0x0000003000187202 */ /* 0x000fe20000000f00 */
[----:B------:R-:W-:Y:S01]  /*1a90*/  @P1 FFMA.FTZ R24, R23, R21, R48 ;  /* 0x0000001517181223 */ /* 0x000fe20000010030 */
[----:B------:R-:W-:Y:S01]  /*1aa0*/  @P1 HADD2.F32 R23, -RZ, R81.H0_H0 ;  /* 0x20000051ff171230 */ /* 0x000fe20000004100 */
[----:B------:R-:W-:Y:S02]  /*1ab0*/  MOV R21, R45 ;  /* 0x0000002d00157202 */ /* 0x000fe40000000f00 */
[----:B------:R-:W1:Y:S01]  /*1ac0*/  @P1 LDC R118, c[0x0][0x40c] ;  /* 0x00010300ff761b82 */ /* 0x000e620000000800 */
[----:B----4-:R-:W-:Y:S01]  /*1ad0*/  @P1 FMUL.FTZ R130, R26, R117 ;  /* 0x000000751a821220 */ /* 0x010fe20000410000 */
[----:B------:R-:W-:-:S02]  /*1ae0*/  @P1 HADD2.F32 R26, -RZ, R54.H0_H0 ;  /* 0x20000036ff1a1230 */ /* 0x000fc40000004100 */
[----:B------:R-:W-:-:S04]  /*1af0*/  @P1 HADD2.F32 R117, -RZ, R55.H0_H0 ;  /* 0x20000037ff751230 */ /* 0x000fc80000004100 */
[----:B------:R-:W2:Y:S01]  /*1b00*/  @P1 LDC R124, c[0x0][0x40c] ;  /* 0x00010300ff7c1b82 */ /* 0x000ea20000000800 */
[----:B------:R-:W-:Y:S01]  /*1b10*/  @P1 FMUL.FTZ R22, R22, R25 ;  /* 0x0000001916161220 */ /* 0x000fe20000410000 */
        /* <DEDUP_REMOVED lines=25> */
.L_x_27462:
[----:B--2---:R-:W2:Y:S01]  /*1cb0*/  @P2 LDC R21, c[0x0][0x40c] ;  /* 0x00010300ff152b82 */ /* 0x004ea20000000800 */
[----:B-----5:R-:W-:Y:S02]  /*1cc0*/  @P2 HADD2.F32 R20, -RZ, R52.H0_H0 ;  /* 0x20000034ff142230 */ /* 0x020fe40000004100 */
[--C-:B------:R-:W-:Y:S02]  /*1cd0*/  @P2 HADD2.F32 R25, -RZ, R53.reuse.H1_H1 ;  /* 0x30000035ff192230 */ /* 0x100fe40000004100 */
[--C-:B01----:R-:W-:Y:S02]  /*1ce0*/  @P2 HADD2.F32 R118, -RZ, R54.reuse.H0_H0 ;  /* 0x20000036ff762230 */ /* 0x103fe40000004100 */
[----:B------:R-:W-:Y:S01]  /*1cf0*/  @P2 HADD2.F32 R124, -RZ, R54.H1_H1 ;  /* 0x30000036ff7c2230 */ /* 0x000fe20000004100 */
[----:B------:R-:W0:Y:S01]  /*1d00*/  @P2 LDC R26, c[0x0][0x40c] ;  /* 0x00010300ff1a2b82 */ /* 0x000e220000000800 */
[----:B------:R-:W-:Y:S02]  /*1d10*/  @P2 HADD2.F32 R23, -RZ, R53.H0_H0 ;  /* 0x20000035ff172230 */ /* 0x000fe40000004100 */
[----:B------:R-:W-:-:S02]  /*1d20*/  @P2 HADD2.F32 R129, -RZ, R55.H1_H1 ;  /* 0x30000037ff812230 */ /* 0x000fc40000004100 */
[--C-:B------:R-:W-:Y:S02]  /*1d30*/  @P2 HADD2.F32 R132, -RZ, R83.reuse.H0_H0 ;  /* 0x20000053ff842230 */ /* 0x100fe40000004100 */
[----:B------:R-:W-:Y:S01]  /*1d40*/  @P2 HADD2.F32 R134, -RZ, R83.H1_H1 ;  /* 0x30000053ff862230 */ /* 0x000fe20000004100 */
[----:B------:R-:W1:Y:S08]  /*1d50*/  @P2 LDC R119, c[0x0][0x40c] ;  /* 0x00010300ff772b82 */ /* 0x000e700000000800 */
[----:B------:R-:W3:Y:S01]  /*1d60*/  @P2 LDC R125, c[0x0][0x40c] ;  /* 0x00010300ff7d2b82 */ /* 0x000ee20000000800 */
[----:B--2---:R-:W-:Y:S01]  /*1d70*/  @P2 FMUL.FTZ R20, R20, R21 ;  /* 0x0000001514142220 */ /* 0x004fe20000410000 */
[----:B------:R-:W-:-:S06]  /*1d80*/  @P2 HADD2.F32 R21, -RZ, R52.H1_H1 ;  /* 0x30000034ff152230 */ /* 0x000fcc0000004100 */
[----:B------:R-:W2:Y:S01]  /*1d90*/  @P2 LDC R24, c[0x0][0x40c] ;  /* 0x00010300ff182b82 */ /* 0x000ea20000000800 */
[----:B0-----:R-:W-:Y:S01]  /*1da0*/  @P2 FMUL.FTZ R117, R25, R26 ;  /* 0x0000001a19752220 */ /* 0x001fe20000410000 */
[----:B------:R-:W-:-:S06]  /*1db0*/  HFMA2 R26, -RZ, RZ, 0, 0 ;  /* 0x00000000ff1a7431 */ /* 0x000fcc00000001ff */
[----:B------:R-:W0:Y:S01]  /*1dc0*/  @P2 LDC R22, c[0x0][0x40c] ;  /* 0x00010300ff162b82 */ /* 0x000e220000000800 */
[----:B-1----:R-:W-:Y:S01]  /*1dd0*/  @P2 FMUL.FTZ R119, R118, R119 ;  /* 0x0000007776772220 */ /* 0x002fe20000410000 */
[----:B------:R-:W-:-:S06]  /*1de0*/  @P2 HADD2.F32 R118, -RZ, R81.H0_H0 ;  /* 0x20000051ff762230 */ /* 0x000fcc0000004100 */
[----:B------:R-:W1:Y:S01]  /*1df0*/  @P2 LDC R127, c[0x0][0x40c] ;  /* 0x00010300ff7f2b82 */ /* 0x000e620000000800 */
[----:B---3--:R-:W-:Y:S01]  /*1e00*/  @P2 FMUL.FTZ R125, R124, R125 ;  /* 0x0000007d7c7d2220 */ /* 0x008fe20000410000 */
[----:B------:R-:W-:-:S06]  /*1e10*/  @P2 HADD2.F32 R124, -RZ, R55.H0_H0 ;  /* 0x20000037ff7c2230 */ /* 0x000fcc0000004100 */
[----:B------:R-:W3:Y:S01]  /*1e20*/  @P2 LDC R130, c[0x0][0x40c] ;  /* 0x00010300ff822b82 */ /* 0x000ee20000000800 */
[----:B--2---:R-:W-:Y:S01]  /*1e30*/  @P2 FMUL.FTZ R27, R23, R24 ;  /* 0x00000018171b2220 */ /* 0x004fe20000410000 */
        /* <DEDUP_REMOVED lines=12> */
[----:B-1----:R-:W-:Y:S01]  /*1f00*/  @P2 FMUL.FTZ R127, R124, R127 ;  /* 0x0000007f7c7f2220 */ /* 0x002fe20000410000 */
[----:B------:R-:W-:-:S03]  /*1f10*/  @P2 HADD2.F32 R124, -RZ, R82.H0_H0 ;  /* 0x20000052ff7c2230 */ /* 0x000fc60000004100 */
[----:B------:R-:W-:Y:S02]  /*1f20*/  @P2 FMUL.FTZ R22, R127, R132 ;  /* 0x000000847f162220 */ /* 0x000fe40000410000 */
[----:B------:R-:W-:Y:S01]  /*1f30*/  @P2 FMUL.FTZ R20, R119, R124 ;  /* 0x0000007c77142220 */ /* 0x000fe20000410000 */
[----:B---3--:R-:W-:Y:S01]  /*1f40*/  @P2 FMUL.FTZ R129, R129, R130 ;  /* 0x0000008281812220 */ /* 0x008fe20000410000 */
[----:B------:R-:W-:-:S03]  /*1f50*/  @P2 HADD2.F32 R130, -RZ, R82.H1_H1 ;  /* 0x30000052ff822230 */ /* 0x000fc60000004100 */
[----:B------:R-:W-:Y:S02]  /*1f60*/  @P2 FMUL.FTZ R23, R129, R134 ;  /* 0x0000008681172220 */ /* 0x000fe40000410000 */
[----:B------:R-:W-:-:S07]  /*1f70*/  @P2 FMUL.FTZ R21, R125, R130 ;  /* 0x000000827d152220 */ /* 0x000fce0000410000 */
.L_x_27463:
[----:B------:R-:W-:Y:S05]  /*1f80*/  BSYNC.RECONVERGENT B1 ;  /* 0x0000000000017941 */ /* 0x000fea0003800200 */
.L_x_27461:
[----:B------:R-:W0:Y:S01]  /*1f90*/  LDC.64 R118, c[0x0][0x3a8] ;  /* 0x0000ea00ff767b82 */ /* 0x000e220000000a00 */
[----:B------:R-:W-:Y:S01]  /*1fa0*/  IADD3 R116, PT, PT, R116, 0x20, RZ ;  /* 0x0000002074747810 */ /* 0x000fe20007ffe0ff */
[C---:B0-----:R-:W-:Y:S01]  /*1fb0*/  IMAD.WIDE.U32 R118, R115.reuse, 0x20, R118 ;  /* 0x0000002073767825 */ /* 0x041fe200078e0076 */
[----:B------:R-:W-:-:S04]  /*1fc0*/  IADD3 R115, PT, PT, R115, 0x20, RZ ;  /* 0x0000002073737810 */ /* 0x000fc80007ffe0ff */
[----:B------:R2:W-:Y:S04]  /*1fd0*/  STG.E.128 desc[UR6][R118.64], R24 ;  /* 0x0000001876007986 */ /* 0x0005e8000c101d06 */
[----:B------:R2:W-:Y:S02]  /*1fe0*/  STG.E.128 desc[UR6][R118.64+0x10], R20 ;  /* 0x0000101476007986 */ /* 0x0005e4000c101d06 */
.L_x_27460:
[----:B------:R-:W-:Y:S05]  /*1ff0*/  BSYNC.RECONVERGENT B0 ;  /* 0x0000000000007941 */ /* 0x000fea0003800200 */
.L_x_27459:
        /* <DEDUP_REMOVED lines=17> */
[--C-:B-----5:R-:W-:Y:S02]  /*2110*/  @P1 HADD2.F32 R12, -RZ, R52.reuse.H0_H0 ;  /* 0x20000034ff0c1230 */ /* 0x120fe40000004100 */
[--C-:B------:R-:W-:Y:S02]  /*2120*/  @P1 HADD2.F32 R16, -RZ, R53.reuse.H0_H0 ;  /* 0x20000035ff101230 */ /* 0x100fe40000004100 */
[----:B------:R-:W-:Y:S02]  /*2130*/  @P1 HADD2.F32 R18, -RZ, R53.H1_H1 ;  /* 0x30000035ff121230 */ /* 0x000fe40000004100 */
[----:B------:R-:W-:Y:S01]  /*2140*/  @P1 HADD2.F32 R14, -RZ, R52.H1_H1 ;  /* 0x30000034ff0e1230 */ /* 0x000fe20000004100 */
[----:B------:R-:W4:Y:S08]  /*2150*/  @P1 LDC R19, c[0x0][0x40c] ;  /* 0x00010300ff131b82 */ /* 0x000f300000000800 */
[----:B------:R-:W4:Y:S08]  /*2160*/  @P1 LDC R117, c[0x0][0x40c] ;  /* 0x00010300ff751b82 */ /* 0x000f300000000800 */
[----:B------:R-:W4:Y:S01]  /*2170*/  @P1 LDC R17, c[0x0][0x40c] ;  /* 0x00010300ff111b82 */ /* 0x000f220000000800 */
[----:B---3--:R-:W-:Y:S01]  /*2180*/  @P1 FMUL.FTZ R15, R12, R13 ;  /* 0x0000000d0c0f1220 */ /* 0x008fe20000410000 */
[----:B------:R-:W-:-:S02]  /*2190*/  @P1 HADD2.F32 R13, -RZ, R68.H0_H0 ;  /* 0x20000044ff0d1230 */ /* 0x000fc40000004100 */
[----:B------:R-:W-:-:S04]  /*21a0*/  @P1 HADD2.F32 R12, -RZ, R68.H1_H1 ;  /* 0x30000044ff0c1230 */ /* 0x000fc80000004100 */
[----:B012---:R-:W0:Y:S01]  /*21b0*/  @P1 LDC R119, c[0x0][0x40c] ;  /* 0x00010300ff771b82 */ /* 0x007e220000000800 */
[----:B----4-:R-:W-:Y:S01]  /*21c0*/  @P1 FMUL.FTZ R125, R16, R19 ;  /* 0x00000013107d1220 */ /* 0x010fe20000410000 */
[--C-:B------:R-:W-:Y:S01]  /*21d0*/  @P1 HADD2.F32 R19, -RZ, R54.reuse.H1_H1 ;  /* 0x30000036ff131230 */ /* 0x100fe20000004100 */
[----:B------:R-:W-:Y:S01]  /*21e0*/  MOV R16, R48 ;  /* 0x0000003000107202 */ /* 0x000fe20000000f00 */
[----:B------:R-:W-:Y:S01]  /*21f0*/  @P1 FFMA.FTZ R16, R15, R13, R48 ;  /* 0x0000000d0f101223 */ /* 0x000fe20000010030 */
[----:B------:R-:W-:Y:S01]  /*2200*/  @P1 HADD2.F32 R15, -RZ, R69.H0_H0 ;  /* 0x20000045ff0f1230 */ /* 0x000fe20000004100 */
[----:B------:R-:W-:Y:S02]  /*2210*/  MOV R13, R45 ;  /* 0x0000002d000d7202 */ /* 0x000fe40000000f00 */
[----:B------:R-:W1:Y:S01]  /*2220*/  @P1 LDC R118, c[0x0][0x40c] ;  /* 0x00010300ff761b82 */ /* 0x000e620000000800 */
[----:B------:R-:W-:Y:S01]  /*2230*/  @P1 FMUL.FTZ R130, R18, R117 ;  /* 0x0000007512821220 */ /* 0x000fe20000410000 */
        /* <DEDUP_REMOVED lines=29> */
.L_x_27467:
[----:B---3--:R-:W3:Y:S01]  /*2410*/  @P2 LDC R13, c[0x0][0x40c] ;  /* 0x00010300ff0d2b82 */ /* 0x008ee20000000800 */
[----:B-----5:R-:W-:Y:S02]  /*2420*/  @P2 HADD2.F32 R12, -RZ, R52.H0_H0 ;  /* 0x20000034ff0c2230 */ /* 0x020fe40000004100 */
[--C-:B------:R-:W-:Y:S02]  /*2430*/  @P2 HADD2.F32 R17, -RZ, R53.reuse.H1_H1 ;  /* 0x30000035ff112230 */ /* 0x100fe40000004100 */
[--C-:B012---:R-:W-:Y:S02]  /*2440*/  @P2 HADD2.F32 R118, -RZ, R54.reuse.H0_H0 ;  /* 0x20000036ff762230 */ /* 0x107fe40000004100 */
[----:B------:R-:W-:Y:S01]  /*2450*/  @P2 HADD2.F32 R124, -RZ, R54.H1_H1 ;  /* 0x30000036ff7c2230 */ /* 0x000fe20000004100 */
[----:B------:R-:W0:Y:S01]  /*2460*/  @P2 LDC R18, c[0x0][0x40c] ;  /* 0x00010300ff122b82 */ /* 0x000e220000000800 */
[----:B------:R-:W-:Y:S02]  /*2470*/  @P2 HADD2.F32 R15, -RZ, R53.H0_H0 ;  /* 0x20000035ff0f2230 */ /* 0x000fe40000004100 */
[----:B------:R-:W-:-:S02]  /*2480*/  @P2 HADD2.F32 R130, -RZ, R55.H1_H1 ;  /* 0x30000037ff822230 */ /* 0x000fc40000004100 */
[--C-:B------:R-:W-:Y:S02]  /*2490*/  @P2 HADD2.F32 R132, -RZ, R71.reuse.H0_H0 ;  /* 0x20000047ff842230 */ /* 0x100fe40000004100 */
[----:B------:R-:W-:Y:S01]  /*24a0*/  @P2 HADD2.F32 R134, -RZ, R71.H1_H1 ;  /* 0x30000047ff862230 */ /* 0x000fe20000004100 */
[----:B------:R-:W1:Y:S08]  /*24b0*/  @P2 LDC R119, c[0x0][0x40c] ;  /* 0x00010300ff772b82 */ /* 0x000e700000000800 */
[----:B------:R-:W2:Y:S01]  /*24c0*/  @P2 LDC R125, c[0x0][0x40c] ;  /* 0x00010300ff7d2b82 */ /* 0x000ea20000000800 */
[----:B---3--:R-:W-:Y:S01]  /*24d0*/  @P2 FMUL.FTZ R12, R12, R13 ;  /* 0x0000000d0c0c2220 */ /* 0x008fe20000410000 */
[----:B------:R-:W-:-:S06]  /*24e0*/  @P2 HADD2.F32 R13, -RZ, R52.H1_H1 ;  /* 0x30000034ff0d2230 */ /* 0x000fcc0000004100 */
[----:B------:R-:W3:Y:S01]  /*24f0*/  @P2 LDC R16, c[0x0][0x40c] ;  /* 0x00010300ff102b82 */ /* 0x000ee20000000800 */
[----:B0-----:R-:W-:Y:S01]  /*2500*/  @P2 FMUL.FTZ R117, R17, R18 ;  /* 0x0000001211752220 */ /* 0x001fe20000410000 */
[----:B------:R-:W-:-:S06]  /*2510*/  HFMA2 R18, -RZ, RZ, 0, 0 ;  /* 0x00000000ff127431 */ /* 0x000fcc00000001ff */
[----:B------:R-:W0:Y:S01]  /*2520*/  @P2 LDC R14, c[0x0][0x40c] ;  /* 0x00010300ff0e2b82 */ /* 0x000e220000000800 */
[----:B-1----:R-:W-:Y:S01]  /*2530*/  @P2 FMUL.FTZ R119, R118, R119 ;  /* 0x0000007776772220 */ /* 0x002fe20000410000 */
[----:B------:R-:W-:-:S06]  /*2540*/  @P2 HADD2.F32 R118, -RZ, R69.H0_H0 ;  /* 0x20000045ff762230 */ /* 0x000fcc0000004100 */
[----:B------:R-:W1:Y:S01]  /*2550*/  @P2 LDC R129, c[0x0][0x40c] ;  /* 0x00010300ff812b82 */ /* 0x000e620000000800 */
[----:B--2---:R-:W-:Y:S01]  /*2560*/  @P2 FMUL.FTZ R125, R124, R125 ;  /* 0x0000007d7c7d2220 */ /* 0x004fe20000410000 */
[----:B------:R-:W-:-:S06]  /*2570*/  @P2 HADD2.F32 R124, -RZ, R55.H0_H0 ;  /* 0x20000037ff7c2230 */ /* 0x000fcc0000004100 */
[----:B------:R-:W2:Y:S01]  /*2580*/  @P2 LDC R131, c[0x0][0x40c] ;  /* 0x00010300ff832b82 */ /* 0x000ea20000000800 */
[----:B---3--:R-:W-:Y:S01]  /*2590*/  @P2 FMUL.FTZ R19, R15, R16 ;  /* 0x000000100f132220 */ /* 0x008fe20000410000 */
        /* <DEDUP_REMOVED lines=16> */
[----:B--2---:R-:W-:Y:S01]  /*26a0*/  @P2 FMUL.FTZ R131, R130, R131 ;  /* 0x0000008382832220 */ /* 0x004fe20000410000 */
[----:B------:R-:W-:-:S03]  /*26b0*/  @P2 HADD2.F32 R130, -RZ, R70.H1_H1 ;  /* 0x30000046ff822230 */ /* 0x000fc60000004100 */
[----:B------:R-:W-:Y:S02]  /*26c0*/  @P2 FMUL.FTZ R15, R131, R134 ;  /* 0x00000086830f2220 */ /* 0x000fe40000410000 */
[----:B------:R-:W-:-:S07]  /*26d0*/  @P2 FMUL.FTZ R13, R125, R130 ;  /* 0x000000827d0d2220 */ /* 0x000fce0000410000 */
.L_x_27468:
[----:B------:R-:W-:Y:S05]  /*26e0*/  BSYNC.RECONVERGENT B1 ;  /* 0x0000000000017941 */ /* 0x000fea0003800200 */
.L_x_27466:
[----:B------:R-:W0:Y:S01]  /*26f0*/  LDC.64 R118, c[0x0][0x3a8] ;  /* 0x0000ea00ff767b82 */ /* 0x000e220000000a00 */
[----:B------:R-:W-:Y:S01]  /*2700*/  IADD3 R116, PT, PT, R116, 0x20, RZ ;  /* 0x0000002074747810 */ /* 0x000fe20007ffe0ff */
[C---:B0-----:R-:W-:Y:S01]  /*2710*/  IMAD.WIDE.U32 R118, R115.reuse, 0x20, R118 ;  /* 0x0000002073767825 */ /* 0x041fe200078e0076 */
[----:B------:R-:W-:-:S04]  /*2720*/  IADD3 R115, PT, PT, R115, 0x20, RZ ;  /* 0x0000002073737810 */ /* 0x000fc80007ffe0ff */
[----:B------:R3:W-:Y:S04]  /*2730*/  STG.E.128 desc[UR6][R118.64], R16 ;  /* 0x0000001076007986 */ /* 0x0007e8000c101d06 */
[----:B------:R3:W-:Y:S02]  /*2740*/  STG.E.128 desc[UR6][R118.64+0x10], R12 ;  /* 0x0000100c76007986 */ /* 0x0007e4000c101d06 */
.L_x_27465:
[----:B------:R-:W-:Y:S05]  /*2750*/  BSYNC.RECONVERGENT B0 ;  /* 0x0000000000007941 */ /* 0x000fea0003800200 */
.L_x_27464:
        /* <DEDUP_REMOVED lines=14> */
[----:B------:R-:W-:-:S13]  /*2840*/  ISETP.GT.AND P2, PT, R0, RZ, PT ;  /* 0x000000ff0000720c */ /* 0x000fda0003f44270 */
[----:B----4-:R-:W0:Y:S01]  /*2850*/  @P2 LDC R5, c[0x0][0x40c] ;  /* 0x00010300ff052b82 */ /* 0x010e220000000800 */
[--C-:B-----5:R-:W-:Y:S02]  /*2860*/  @P2 HADD2.F32 R0, -RZ, R52.reuse.H0_H0 ;  /* 0x20000034ff002230 */ /* 0x120fe40000004100 */
[--C-:B------:R-:W-:Y:S02]  /*2870*/  @P2 HADD2.F32 R6, -RZ, R53.reuse.H0_H0 ;  /* 0x20000035ff062230 */ /* 0x100fe40000004100 */
[----:B------:R-:W-:Y:S02]  /*2880*/  @P2 HADD2.F32 R4, -RZ, R52.H1_H1 ;  /* 0x30000034ff042230 */ /* 0x000fe40000004100 */
[----:B------:R-:W-:Y:S01]  /*2890*/  @P2 HADD2.F32 R8, -RZ, R53.H1_H1 ;  /* 0x30000035ff082230 */ /* 0x000fe20000004100 */
[----:B------:R-:W4:Y:S01]  /*28a0*/  @P2 LDC R11, c[0x0][0x40c] ;  /* 0x00010300ff0b2b82 */ /* 0x000f220000000800 */
[----:B------:R-:W-:-:S07]  /*28b0*/  @P2 HADD2.F32 R10, -RZ, R54.H1_H1 ;  /* 0x30000036ff0a2230 */ /* 0x000fce0000004100 */
[----:B------:R-:W1:Y:S08]  /*28c0*/  @P2 LDC R9, c[0x0][0x40c] ;  /* 0x00010300ff092b82 */ /* 0x000e700000000800 */
[----:B------:R-:W1:Y:S01]  /*28d0*/  @P2 LDC R117, c[0x0][0x40c] ;  /* 0x00010300ff752b82 */ /* 0x000e620000000800 */
[----:B0-----:R-:W-:Y:S01]  /*28e0*/  @P2 FMUL.FTZ R7, R0, R5 ;  /* 0x0000000500072220 */ /* 0x001fe20000410000 */
[----:B------:R-:W-:-:S02]  /*28f0*/  @P2 HADD2.F32 R5, -RZ, R56.H0_H0 ;  /* 0x20000038ff052230 */ /* 0x000fc40000004100 */
[----:B------:R-:W-:-:S04]  /*2900*/  @P2 HADD2.F32 R0, -RZ, R56.H1_H1 ;  /* 0x30000038ff002230 */ /* 0x000fc80000004100 */
[----:B------:R-:W0:Y:S01]  /*2910*/  @P2 LDC R131, c[0x0][0x40c] ;  /* 0x00010300ff832b82 */ /* 0x000e220000000800 */
[----:B----4-:R-:W-:Y:S01]  /*2920*/  @P2 FMUL.FTZ R125, R6, R11 ;  /* 0x0000000b067d2220 */ /* 0x010fe20000410000 */
[----:B------:R-:W-:Y:S02]  /*2930*/  @P2 HADD2.F32 R6, -RZ, R54.H0_H0 ;  /* 0x20000036ff062230 */ /* 0x000fe40000004100 */
[----:B------:R-:W-:-:S04]  /*2940*/  @P2 HADD2.F32 R11, -RZ, R55.H0_H0 ;  /* 0x20000037ff0b2230 */ /* 0x000fc80000004100 */
[----:B-123--:R-:W1:Y:S01]  /*2950*/  @P2 LDC R119, c[0x0][0x40c] ;  /* 0x00010300ff772b82 */ /* 0x00ee620000000800 */
[----:B------:R-:W-:Y:S01]  /*2960*/  @P2 FMUL.FTZ R4, R4, R9 ;  /* 0x0000000904042220 */ /* 0x000fe20000410000 */
[----:B------:R-:W-:-:S03]  /*2970*/  MOV R9, R49 ;  /* 0x0000003100097202 */ /* 0x000fc60000000f00 */
[----:B------:R-:W-:Y:S01]  /*2980*/  @P2 FFMA.FTZ R9, R4, R0, R49 ;  /* 0x0000000004092223 */ /* 0x000fe20000010031 */
[--C-:B------:R-:W-:Y:S01]  /*2990*/  @P2 HADD2.F32 R0, -RZ, R57.reuse.H1_H1 ;  /* 0x30000039ff002230 */ /* 0x100fe20000004100 */
[----:B------:R-:W-:Y:S01]  /*29a0*/  MOV R4, R44 ;  /* 0x0000002c00047202 */ /* 0x000fe20000000f00 */
[----:B------:R-:W2:Y:S01]  /*29b0*/  @P2 LDC R116, c[0x0][0x40c] ;  /* 0x00010300ff742b82 */ /* 0x000ea20000000800 */
[----:B------:R-:W-:Y:S01]  /*29c0*/  @P2 FMUL.FTZ R118, R8, R117 ;  /* 0x0000007508762220 */ /* 0x000fe20000410000 */
[----:B------:R-:W-:Y:S01]  /*29d0*/  MOV R8, R48 ;  /* 0x0000003000087202 */ /* 0x000fe20000000f00 */
[----:B------:R-:W-:Y:S01]  /*29e0*/  @P2 FFMA.FTZ R8, R7, R5, R48 ;  /* 0x0000000507082223 */ /* 0x000fe20000010030 */
[----:B------:R-:W-:Y:S01]  /*29f0*/  @P2 HADD2.F32 R7, -RZ, R57.H0_H0 ;  /* 0x20000039ff072230 */ /* 0x000fe20000004100 */
[----:B------:R-:W-:Y:S01]  /*2a00*/  MOV R5, R45 ;  /* 0x0000002d00057202 */ /* 0x000fe20000000f00 */
[----:B------:R-:W-:Y:S02]  /*2a10*/  @P2 HADD2.F32 R117, -RZ, R58.H0_H0 ;  /* 0x2000003aff752230 */ /* 0x000fe40000004100 */
[----:B0-----:R-:W-:Y:S01]  /*2a20*/  @P2 FMUL.FTZ R124, R10, R131 ;  /* 0x000000830a7c2220 */ /* 0x001fe20000410000 */
[----:B------:R-:W-:Y:S01]  /*2a30*/  MOV R10, R50 ;  /* 0x00000032000a7202 */ /* 0x000fe20000000f00 */
[----:B------:R-:W-:Y:S01]  /*2a40*/  @P2 FFMA.FTZ R10, R125, R7, R50 ;  /* 0x000000077d0a2223 */ /* 0x000fe20000010032 */
[----:B------:R-:W-:Y:S01]  /*2a50*/  MOV R7, R47 ;  /* 0x0000002f00077202 */ /* 0x000fe20000000f00 */
[----:B-1----:R-:W-:Y:S01]  /*2a60*/  @P2 FMUL.FTZ R129, R6, R119 ;  /* 0x0000007706812220 */ /* 0x002fe20000410000 */
[----:B------:R-:W-:Y:S01]  /*2a70*/  @P2 HADD2.F32 R119, -RZ, R59.H0_H0 ;  /* 0x2000003bff772230 */ /* 0x000fe20000004100 */
[----:B------:R-:W-:-:S02]  /*2a80*/  MOV R6, R46 ;  /* 0x0000002e00067202 */ /* 0x000fc40000000f00 */
[----:B------:R-:W-:Y:S01]  /*2a90*/  @P2 FFMA.FTZ R4, R129, R117, R44 ;  /* 0x0000007581042223 */ /* 0x000fe2000001002c */
[----:B--2---:R-:W-:Y:S01]  /*2aa0*/  @P2 FMUL.FTZ R131, R11, R116 ;  /* 0x000000740b832220 */ /* 0x004fe20000410000 */
[----:B------:R-:W-:Y:S01]  /*2ab0*/  @P2 HADD2.F32 R116, -RZ, R58.H1_H1 ;  /* 0x3000003aff742230 */ /* 0x000fe20000004100 */
[----:B------:R-:W-:Y:S01]  /*2ac0*/  MOV R11, R51 ;  /* 0x00000033000b7202 */ /* 0x000fe20000000f00 */
        /* <DEDUP_REMOVED lines=9> */
.L_x_27472:
[----:B----4-:R-:W0:Y:S01]  /*2b60*/  @P2 LDC R5, c[0x0][0x40c] ;  /* 0x00010300ff052b82 */ /* 0x010e220000000800 */
[----:B-----5:R-:W-:Y:S02]  /*2b70*/  @P2 HADD2.F32 R0, -RZ, R52.H0_H0 ;  /* 0x20000034ff002230 */ /* 0x020fe40000004100 */
[--C-:B------:R-:W-:Y:S02]  /*2b80*/  @P2 HADD2.F32 R117, -RZ, R54.reuse.H1_H1 ;  /* 0x30000036ff752230 */ /* 0x100fe40000004100 */
[----:B------:R-:W-:Y:S02]  /*2b90*/  @P2 HADD2.F32 R10, -RZ, R54.H0_H0 ;  /* 0x20000036ff0a2230 */ /* 0x000fe40000004100 */
[----:B------:R-:W-:Y:S01]  /*2ba0*/  @P2 HADD2.F32 R4, -RZ, R52.H1_H1 ;  /* 0x30000034ff042230 */ /* 0x000fe20000004100 */
[----:B------:R-:W4:Y:S01]  /*2bb0*/  @P2 LDC R124, c[0x0][0x40c] ;  /* 0x00010300ff7c2b82 */ /* 0x000f220000000800 */
[----:B------:R-:W-:Y:S02]  /*2bc0*/  @P2 HADD2.F32 R8, -RZ, R53.H1_H1 ;  /* 0x30000035ff082230 */ /* 0x000fe40000004100 */
[----:B-123--:R-:W-:-:S02]  /*2bd0*/  @P2 HADD2.F32 R119, -RZ, R55.H1_H1 ;  /* 0x30000037ff772230 */ /* 0x00efc40000004100 */
[----:B------:R-:W-:Y:S02]  /*2be0*/  @P2 HADD2.F32 R125, -RZ, R58.H1_H1 ;  /* 0x3000003aff7d2230 */ /* 0x000fe40000004100 */
[--C-:B------:R-:W-:Y:S01]  /*2bf0*/  @P2 HADD2.F32 R129, -RZ, R59.reuse.H0_H0 ;  /* 0x2000003bff812230 */ /* 0x100fe20000004100 */
[----:B------:R-:W1:Y:S01]  /*2c00*/  @P2 LDC R11, c[0x0][0x40c] ;  /* 0x00010300ff0b2b82 */ /* 0x000e620000000800 */
[----:B------:R-:W-:-:S07]  /*2c10*/  @P2 HADD2.F32 R131, -RZ, R59.H1_H1 ;  /* 0x3000003bff832230 */ /* 0x000fce0000004100 */
[----:B------:R-:W2:Y:S01]  /*2c20*/  @P2 LDC R7, c[0x0][0x40c] ;  /* 0x00010300ff072b82 */ /* 0x000ea20000000800 */
[----:B0-----:R-:W-:Y:S01]  /*2c30*/  @P2 FMUL.FTZ R0, R0, R5 ;  /* 0x0000000500002220 */ /* 0x001fe20000410000 */
[----:B------:R-:W-:-:S06]  /*2c40*/  @P2 HADD2.F32 R5, -RZ, R53.H0_H0 ;  /* 0x20000035ff052230 */ /* 0x000fcc0000004100 */
[----:B------:R-:W0:Y:S01]  /*2c50*/  @P2 LDC R6, c[0x0][0x40c] ;  /* 0x00010300ff062b82 */ /* 0x000e220000000800 */
[----:B----4-:R-:W-:Y:S01]  /*2c60*/  @P2 FMUL.FTZ R124, R117, R124 ;  /* 0x0000007c757c2220 */ /* 0x010fe20000410000 */
[----:B------:R-:W-:-:S06]  /*2c70*/  @P2 HADD2.F32 R117, -RZ, R55.H0_H0 ;  /* 0x20000037ff752230 */ /* 0x000fcc0000004100 */
[----:B------:R-:W3:Y:S01]  /*2c80*/  @P2 LDC R9, c[0x0][0x40c] ;  /* 0x00010300ff092b82 */ /* 0x000ee20000000800 */
[----:B-1----:R-:W-:Y:S01]  /*2c90*/  @P2 FMUL.FTZ R118, R10, R11 ;  /* 0x0000000b0a762220 */ /* 0x002fe20000410000 */
[----:B------:R-:W-:Y:S02]  /*2ca0*/  HFMA2 R10, -RZ, RZ, 0, 0 ;  /* 0x00000000ff0a7431 */ /* 0x000fe400000001ff */
[----:B------:R-:W-:-:S04]  /*2cb0*/  @P2 HADD2.F32 R11, -RZ, R57.H0_H0 ;  /* 0x20000039ff0b2230 */ /* 0x000fc80000004100 */
[----:B------:R-:W1:Y:S01]  /*2cc0*/  @P2 LDC R130, c[0x0][0x40c] ;  /* 0x00010300ff822b82 */ /* 0x000e620000000800 */
[----:B--2---:R-:W-:Y:S01]  /*2cd0*/  @P2 FMUL.FTZ R4, R4, R7 ;  /* 0x0000000704042220 */ /* 0x004fe20000410000 */
[----:B------:R-:W-:-:S06]  /*2ce0*/  @P2 HADD2.F32 R7, -RZ, R56.H1_H1 ;  /* 0x30000038ff072230 */ /* 0x000fcc0000004100 */
[----:B------:R-:W2:Y:S01]  /*2cf0*/  @P2 LDC R132, c[0x0][0x40c] ;  /* 0x00010300ff842b82 */ /* 0x000ea20000000800 */
[----:B0-----:R-:W-:Y:S01]  /*2d00*/  @P2 FMUL.FTZ R6, R5, R6 ;  /* 0x0000000605062220 */ /* 0x001fe20000410000 */
[----:B------:R-:W-:-:S03]  /*2d10*/  @P2 HADD2.F32 R5, -RZ, R56.H0_H0 ;  /* 0x20000038ff052230 */ /* 0x000fc60000004100 */
[----:B------:R-:W-:Y:S01]  /*2d20*/  @P2 FMUL.FTZ R10, R6, R11 ;  /* 0x0000000b060a2220 */ /* 0x000fe20000410000 */
[----:B------:R-:W-:Y:S01]  /*2d30*/  MOV R11, RZ ;  /* 0x000000ff000b7202 */ /* 0x000fe20000000f00 */
[----:B---3--:R-:W-:Y:S01]  /*2d40*/  @P2 FMUL.FTZ R116, R8, R9 ;  /* 0x0000000908742220 */ /* 0x008fe20000410000 */
[----:B------:R-:W-:Y:S02]  /*2d50*/  CS2R R8, SRZ ;  /* 0x0000000000087805 */ /* 0x000fe4000001ff00 */
[----:B------:R-:W-:Y:S01]  /*2d60*/  @P2 FMUL.FTZ R8, R0, R5 ;  /* 0x0000000500082220 */ /* 0x000fe20000410000 */
[----:B------:R-:W-:Y:S01]  /*2d70*/  @P2 FMUL.FTZ R9, R4, R7 ;  /* 0x0000000704092220 */ /* 0x000fe20000410000 */
[----:B------:R-:W-:Y:S02]  /*2d80*/  CS2R R4, SRZ ;  /* 0x0000000000047805 */ /* 0x000fe4000001ff00 */
[----:B------:R-:W-:Y:S01]  /*2d90*/  CS2R R6, SRZ ;  /* 0x0000000000067805 */ /* 0x000fe2000001ff00 */
[----:B------:R-:W-:Y:S01]  /*2da0*/  @P2 FMUL.FTZ R5, R124, R125 ;  /* 0x0000007d7c052220 */ /* 0x000fe20000410000 */
[----:B-1----:R-:W-:Y:S01]  /*2db0*/  @P2 FMUL.FTZ R130, R117, R130 ;  /* 0x0000008275822220 */ /* 0x002fe20000410000 */
[----:B------:R-:W-:-:S03]  /*2dc0*/  @P2 HADD2.F32 R117, -RZ, R57.H1_H1 ;  /* 0x30000039ff752230 */ /* 0x000fc60000004100 */
[----:B------:R-:W-:Y:S02]  /*2dd0*/  @P2 FMUL.FTZ R6, R130, R129 ;  /* 0x0000008182062220 */ /* 0x000fe40000410000 */
[----:B------:R-:W-:Y:S01]  /*2de0*/  @P2 FMUL.FTZ R11, R116, R117 ;  /* 0x00000075740b2220 */ /* 0x000fe20000410000 */
[----:B--2---:R-:W-:Y:S01]  /*2df0*/  @P2 FMUL.FTZ R132, R119, R132 ;  /* 0x0000008477842220 */ /* 0x004fe20000410000 */
[----:B------:R-:W-:-:S03]  /*2e00*/  @P2 HADD2.F32 R119, -RZ, R58.H0_H0 ;  /* 0x2000003aff772230 */ /* 0x000fc60000004100 */
[----:B------:R-:W-:Y:S02]  /*2e10*/  @P2 FMUL.FTZ R7, R132, R131 ;  /* 0x0000008384072220 */ /* 0x000fe40000410000 */
[----:B------:R-:W-:-:S07]  /*2e20*/  @P2 FMUL.FTZ R4, R118, R119 ;  /* 0x0000007776042220 */ /* 0x000fce0000410000 */
.L_x_27473:
[----:B------:R-:W-:Y:S05]  /*2e30*/  BSYNC.RECONVERGENT B1 ;  /* 0x0000000000017941 */ /* 0x000fea0003800200 */
.L_x_27471:
[----:B------:R-:W0:Y:S02]  /*2e40*/  LDC.64 R116, c[0x0][0x3a8] ;  /* 0x0000ea00ff747b82 */ /* 0x000e240000000a00 */
[----:B0-----:R-:W-:-:S05]  /*2e50*/  IMAD.WIDE.U32 R116, R115, 0x20, R116 ;  /* 0x0000002073747825 */ /* 0x001fca00078e0074 */
[----:B------:R4:W-:Y:S04]  /*2e60*/  STG.E.128 desc[UR6][R116.64], R8 ;  /* 0x0000000874007986 */ /* 0x0009e8000c101d06 */
[----:B------:R4:W-:Y:S02]  /*2e70*/  STG.E.128 desc[UR6][R116.64+0x10], R4 ;  /* 0x0000100474007986 */ /* 0x0009e4000c101d06 */
.L_x_27470:
[----:B------:R-:W-:Y:S05]  /*2e80*/  BSYNC.RECONVERGENT B0 ;  /* 0x0000000000007941 */ /* 0x000fea0003800200 */
.L_x_27469:
        /* <DEDUP_REMOVED lines=13> */
[----:B0123--:R-:W-:-:S05]  /*2f60*/  FSEL R119, R0, RZ, P0 ;  /* 0x000000ff00777208 */ /* 0x00ffca0000000000 */
        /* <DEDUP_REMOVED lines=24> */
[----:B------:R-:W-:-:S04]  /*30f0*/  @P4 FADD.FTZ R119, R15, R0 ;  /* 0x000000000f774221 */ /* 0x000fc80000010000 */
[----:B------:R-:W-:-:S04]  /*3100*/  FADD.FTZ R0, R8, R119 ;  /* 0x0000007708007221 */ /* 0x000fc80000010000 */
[----:B----4-:R-:W-:-:S04]  /*3110*/  FADD.FTZ R117, R9, R0 ;  /* 0x0000000009757221 */ /* 0x010fc80000010000 */
[----:B------:R-:W-:-:S04]  /*3120*/  FADD.FTZ R0, R10, R117 ;  /* 0x000000750a007221 */ /* 0x000fc80000010000 */
[----:B------:R-:W-:-:S04]  /*3130*/  FADD.FTZ R117, R11, R0 ;  /* 0x000000000b757221 */ /* 0x000fc80000010000 */
[----:B------:R-:W-:-:S04]  /*3140*/  FADD.FTZ R0, R4, R117 ;  /* 0x0000007504007221 */ /* 0x000fc80000010000 */
[----:B------:R-:W-:-:S04]  /*3150*/  FADD.FTZ R117, R5, R0 ;  /* 0x0000000005757221 */ /* 0x000fc80000010000 */
[----:B------:R-:W-:Y:S01]  /*3160*/  FADD.FTZ R0, R6, R117 ;  /* 0x0000007506007221 */ /* 0x000fe20000010000 */
[----:B0-----:R-:W-:-:S03]  /*3170*/  LOP3.LUT P6, RZ, R115, 0x1f, RZ, 0xc0, !PT ;  /* 0x0000001f73ff7812 */ /* 0x001fc600078cc0ff */
[----:B------:R-:W-:Y:S01]  /*3180*/  @P5 FADD.FTZ R119, R7, R0 ;  /* 0x0000000007775221 */ /* 0x000fe20000010000 */
[----:B------:R-:W-:Y:S01]  /*3190*/  P2R R0, PR, RZ, 0x40 ;  /* 0x00000040ff007803 */ /* 0x000fe20000000000 */
[----:B------:R-:W-:Y:S08]  /*31a0*/  BRA.DIV UR4, `(.L_x_27474) ;  /* 0x0000001a040c7947 */ /* 0x000ff0000b800000 */
        /* <DEDUP_REMOVED lines=102> */
.L_x_27497:
        /* <DEDUP_REMOVED lines=74> */
.L_x_27478:
[----:B------:R-:W-:Y:S05]  /*3cb0*/  BSYNC.RECONVERGENT B1 ;  /* 0x0000000000017941 */ /* 0x000fea0003800200 */
.L_x_27477:
        /* <DEDUP_REMOVED lines=51> */
.L_x_27480:
[----:B------:R-:W-:Y:S05]  /*3ff0*/  BSYNC.RECONVERGENT B1 ;  /* 0x0000000000017941 */ /* 0x000fea0003800200 */
.L_x_27479:
        /* <DEDUP_REMOVED lines=51> */
.L_x_27482:
[----:B------:R-:W-:Y:S05]  /*4330*/  BSYNC.RECONVERGENT B1 ;  /* 0x0000000000017941 */ /* 0x000fea0003800200 */
.L_x_27481:
        /* <DEDUP_REMOVED lines=51> */
.L_x_27484:
[----:B------:R-:W-:Y:S05]  /*4670*/  BSYNC.RECONVERGENT B1 ;  /* 0x0000000000017941 */ /* 0x000fea0003800200 */
.L_x_27483:
[----:B------:R-:W-:Y:S05]  /*4680*/  @!P1 BRA `(.L_x_27476) ;  /* 0x0000000000bc9947 */ /* 0x000fea0003800000 */
[--C-:B0123--:R-:W-:Y:S01]  /*4690*/  FADD.FTZ R117, R8, -R114.reuse ;  /* 0x8000007208757221 */ /* 0x10ffe20000010000 */
[--C-:B------:R-:W-:Y:S01]  /*46a0*/  FADD.FTZ R119, R9, -R114.reuse ;  /* 0x8000007209777221 */ /* 0x100fe20000010000 */
[--C-:B------:R-:W-:Y:S01]  /*46b0*/  FADD.FTZ R125, R10, -R114.reuse ;  /* 0x800000720a7d7221 */ /* 0x100fe20000010000 */
        /* <DEDUP_REMOVED lines=30> */
[----:B------:R-:W-:Y:S01]  /*48a0*/  HADD2.F32 R138, -RZ, R67.H1_H1 ;  /* 0x30000043ff8a7230 */ /* 0x000fe20000004100 */
[----:B------:R-:W-:Y:S01]  /*48b0*/  F2FP.F16.F32.PACK_AB R130, R130, R129 ;  /* 0x000000818282723e */ /* 0x000fe200000000ff */
[----:B------:R-:W-:Y:S02]  /*48c0*/  HADD2.F32 R140, -RZ, R63.H1_H1 ;  /* 0x3000003fff8c7230 */ /* 0x000fe40000004100 */
[----:B------:R-:W-:Y:S01]  /*48d0*/  FFMA.FTZ R133, R133, R134, R136 ;  /* 0x0000008685857223 */ /* 0x000fe20000010088 */
[----:B------:R-:W-:-:S02]  /*48e0*/  HADD2.F32 R128, -RZ, R61.H1_H1 ;  /* 0x3000003dff807230 */ /* 0x000fc40000004100 */
[----:B------:R-:W-:Y:S02]  /*48f0*/  HADD2.F32 R118, -RZ, R60.H1_H1 ;  /* 0x3000003cff767230 */ /* 0x000fe40000004100 */
[----:B------:R-:W-:Y:S01]  /*4900*/  FFMA.FTZ R138, R135, R138, R140 ;  /* 0x0000008a878a7223 */ /* 0x000fe2000001008c */
[----:B0-----:R-:W-:-:S04]  /*4910*/  IMAD.WIDE.U32 R114, R113, 0x10, R114 ;  /* 0x0000001071727825 */ /* 0x001fc800078e0072 */
[----:B------:R-:W-:Y:S01]  /*4920*/  FFMA.FTZ R127, R127, R126, R128 ;  /* 0x0000007e7f7f7223 */ /* 0x000fe20000010080 */
[----:B------:R-:W-:Y:S01]  /*4930*/  FFMA.FTZ R119, R119, R0, R118 ;  /* 0x0000000077777223 */ /* 0x000fe20000010076 */
[----:B------:R-:W-:-:S03]  /*4940*/  F2FP.F16.F32.PACK_AB R131, R138, R133 ;  /* 0x000000858a83723e */ /* 0x000fc600000000ff */
[----:B------:R-:W-:Y:S02]  /*4950*/  F2FP.F16.F32.PACK_AB R129, R127, R124 ;  /* 0x0000007c7f81723e */ /* 0x000fe400000000ff */
[----:B------:R-:W-:-:S05]  /*4960*/  F2FP.F16.F32.PACK_AB R128, R119, R116 ;  /* 0x000000747780723e */ /* 0x000fca00000000ff */
[----:B------:R4:W-:Y:S02]  /*4970*/  STG.E.128 desc[UR6][R114.64], R128 ;  /* 0x0000008072007986 */ /* 0x0009e4000c101d06 */
.L_x_27476:
[----:B------:R-:W-:Y:S05]  /*4980*/  BSYNC.RECONVERGENT B0 ;  /* 0x0000000000007941 */ /* 0x000fea0003800200 */
.L_x_27475:
[----:B----4-:R-:W4:Y:S02]  /*4990*/  LDC.64 R114, c[0x0][0x380] ;  /* 0x0000e000ff727b82 */ /* 0x010f240000000a00 */
[----:B----4-:R-:W-:-:S04]  /*49a0*/  LEA R112, R114, R112, 0x2 ;  /* 0x0000007072707211 */ /* 0x010fc800078e10ff */
[----:B------:R-:W-:-:S13]  /*49b0*/  ISETP.GE.AND P0, PT, R112, R115, PT ;  /* 0x000000737000720c */ /* 0x000fda0003f06270 */
[----:B------:R-:W-:Y:S05]  /*49c0*/  @!P0 BRA `(.L_x_27485) ;  /* 0xffffffbc00ac8947 */ /* 0x000fea000383ffff */
[----:B------:R-:W-:Y:S05]  /*49d0*/  EXIT ;  /* 0x000000000000794d */ /* 0x000fea0003800000 */
.L_x_27474:
        /* <DEDUP_REMOVED lines=8> */
.L_x_27487:
[----:B------:R-:W-:Y:S05]  /*4a60*/  BSYNC B0 ;  /* 0x0000000000007941 */ /* 0x000fea0003800000 */
.L_x_27486:
        /* <DEDUP_REMOVED lines=9> */
.L_x_27488:
[----:B------:R-:W-:Y:S01]  /*4b00*/  HFMA2 R132, -RZ, RZ, 0, 2.384185791015625e-07 ;  /* 0x00000004ff847431 */ /* 0x000fe200000001ff */
[----:B------:R-:W-:-:S05]  /*4b10*/  MOV R117, R131 ;  /* 0x0000008300757202 */ /* 0x000fca0000000f00 */
[----:B------:R-:W-:-:S05]  /*4b20*/  FADD.FTZ R124, R118, R117 ;  /* 0x00000075767c7221 */ /* 0x000fca0000010000 */
[----:B------:R-:W-:-:S07]  /*4b30*/  MOV R133, R124 ;  /* 0x0000007c00857202 */ /* 0x000fce0000000f00 */
[----:B------:R-:W-:Y:S05]  /*4b40*/  WARPSYNC.COLLECTIVE R130, `(.L_x_27489) ;  /* 0x0000000082087348 */ /* 0x000fea0003c00000 */
[----:B------:R0:W1:Y:S02]  /*4b50*/  SHFL.BFLY P6, R131, R133, R132, R135 ;  /* 0x0c00008485837389 */ /* 0x00006400000c0087 */
[----:B01----:R-:W-:Y:S05]  /*4b60*/  ENDCOLLECTIVE ;  /* 0x000000000000791b */ /* 0x003fea0003800000 */
.L_x_27489:
        /* <DEDUP_REMOVED lines=8> */
.L_x_27490:
[----:B------:R-:W-:Y:S01]  /*4bf0*/  HFMA2 R132, -RZ, RZ, 0, 9.5367431640625e-07 ;  /* 0x00000010ff847431 */ /* 0x000fe200000001ff */
[----:B------:R-:W-:-:S05]  /*4c00*/  MOV R0, R131 ;  /* 0x0000008300007202 */ /* 0x000fca0000000f00 */
[----:B------:R-:W-:-:S05]  /*4c10*/  FADD.FTZ R129, R125, R0 ;  /* 0x000000007d817221 */ /* 0x000fca0000010000 */
[----:B------:R-:W-:-:S07]  /*4c20*/  MOV R133, R129 ;  /* 0x0000008100857202 */ /* 0x000fce0000000f00 */
[----:B------:R-:W-:Y:S05]  /*4c30*/  WARPSYNC.COLLECTIVE R130, `(.L_x_27491) ;  /* 0x0000000082087348 */ /* 0x000fea0003c00000 */
[----:B------:R0:W1:Y:S02]  /*4c40*/  SHFL.BFLY P6, R131, R133, R132, R135 ;  /* 0x0c00008485837389 */ /* 0x00006400000c0087 */
[----:B01----:R-:W-:Y:S05]  /*4c50*/  ENDCOLLECTIVE ;  /* 0x000000000000791b */ /* 0x003fea0003800000 */
.L_x_27491:
        /* <DEDUP_REMOVED lines=89> */
.L_x_27492:
[----:B------:R-:W-:Y:S01]  /*51f0*/  HFMA2 R132, -RZ, RZ, 0, 1.1920928955078125e-07 ;  /* 0x00000002ff847431 */ /* 0x000fe200000001ff */
[----:B------:R-:W-:-:S05]  /*5200*/  MOV R119, R131 ;  /* 0x0000008300777202 */ /* 0x000fca0000000f00 */
[----:B------:R-:W-:-:S05]  /*5210*/  FADD.FTZ R119, R0, R119 ;  /* 0x0000007700777221 */ /* 0x000fca0000010000 */
[----:B------:R-:W-:-:S07]  /*5220*/  MOV R133, R119 ;  /* 0x0000007700857202 */ /* 0x000fce0000000f00 */
[----:B------:R-:W-:Y:S05]  /*5230*/  WARPSYNC.COLLECTIVE R130, `(.L_x_27493) ;  /* 0x0000000082087348 */ /* 0x000fea0003c00000 */
[----:B------:R0:W1:Y:S02]  /*5240*/  SHFL.BFLY P6, R131, R133, R132, R135 ;  /* 0x0c00008485837389 */ /* 0x00006400000c0087 */
[----:B01----:R-:W-:Y:S05]  /*5250*/  ENDCOLLECTIVE ;  /* 0x000000000000791b */ /* 0x003fea0003800000 */
.L_x_27493:
[----:B------:R-:W-:Y:S01]  /*5260*/  HFMA2 R132, -RZ, RZ, 0, 2.384185791015625e-07 ;  /* 0x00000004ff847431 */ /* 0x000fe200000001ff */
[----:B------:R-:W-:-:S05]  /*5270*/  MOV R118, R131 ;  /* 0x0000008300767202 */ /* 0x000fca0000000f00 */
[----:B------:R-:W-:-:S05]  /*5280*/  FADD.FTZ R118, R119, R118 ;  /* 0x0000007677767221 */ /* 0x000fca0000010000 */
[----:B------:R-:W-:-:S07]  /*5290*/  MOV R133, R118 ;  /* 0x0000007600857202 */ /* 0x000fce0000000f00 */
[----:B------:R-:W-:Y:S05]  /*52a0*/  WARPSYNC.COLLECTIVE R130, `(.L_x_27494) ;  /* 0x0000000082087348 */ /* 0x000fea0003c00000 */
[----:B------:R0:W1:Y:S02]  /*52b0*/  SHFL.BFLY P6, R131, R133, R132, R135 ;  /* 0x0c00008485837389 */ /* 0x00006400000c0087 */
[----:B01----:R-:W-:Y:S05]  /*52c0*/  ENDCOLLECTIVE ;  /* 0x000000000000791b */ /* 0x003fea0003800000 */
.L_x_27494:
[----:B------:R-:W-:Y:S01]  /*52d0*/  HFMA2 R132, -RZ, RZ, 0, 4.76837158203125e-07 ;  /* 0x00000008ff847431 */ /* 0x000fe200000001ff */
[----:B------:R-:W-:-:S05]  /*52e0*/  MOV R125, R131 ;  /* 0x00000083007d7202 */ /* 0x000fca0000000f00 */
[----:B------:R-:W-:-:S05]  /*52f0*/  FADD.FTZ R125, R118, R125 ;  /* 0x0000007d767d7221 */ /* 0x000fca0000010000 */
[----:B------:R-:W-:-:S07]  /*5300*/  MOV R133, R125 ;  /* 0x0000007d00857202 */ /* 0x000fce0000000f00 */
[----:B------:R-:W-:Y:S05]  /*5310*/  WARPSYNC.COLLECTIVE R130, `(.L_x_27495) ;  /* 0x0000000082087348 */ /* 0x000fea0003c00000 */
[----:B------:R0:W1:Y:S02]  /*5320*/  SHFL.BFLY P6, R131, R133, R132, R135 ;  /* 0x0c00008485837389 */ /* 0x00006400000c0087 */
[----:B01----:R-:W-:Y:S05]  /*5330*/  ENDCOLLECTIVE ;  /* 0x000000000000791b */ /* 0x003fea0003800000 */
.L_x_27495:
[----:B------:R-:W-:Y:S01]  /*5340*/  HFMA2 R132, -RZ, RZ, 0, 9.5367431640625e-07 ;  /* 0x00000010ff847431 */ /* 0x000fe200000001ff */
[----:B------:R-:W-:-:S05]  /*5350*/  MOV R124, R131 ;  /* 0x00000083007c7202 */ /* 0x000fca0000000f00 */
[----:B------:R-:W-:-:S05]  /*5360*/  FADD.FTZ R124, R125, R124 ;  /* 0x0000007c7d7c7221 */ /* 0x000fca0000010000 */
[----:B------:R-:W-:-:S07]  /*5370*/  MOV R133, R124 ;  /* 0x0000007c00857202 */ /* 0x000fce0000000f00 */
[----:B------:R-:W-:Y:S05]  /*5380*/  WARPSYNC.COLLECTIVE R130, `(.L_x_27496) ;  /* 0x0000000082087348 */ /* 0x000fea0003c00000 */
[----:B------:R0:W1:Y:S02]  /*5390*/  SHFL.BFLY P6, R131, R133, R132, R135 ;  /* 0x0c00008485837389 */ /* 0x00006400000c0087 */
[----:B01----:R-:W-:Y:S05]  /*53a0*/  ENDCOLLECTIVE ;  /* 0x000000000000791b */ /* 0x003fea0003800000 */
.L_x_27496:
[----:B------:R-:W-:Y:S01]  /*53b0*/  MOV R129, R131 ;  /* 0x0000008300817202 */ /* 0x000fe20000000f00 */
[----:B------:R-:W-:Y:S06]  /*53c0*/  BRA `(.L_x_27497) ;  /* 0xffffffe400107947 */ /* 0x000fec000383ffff */
.L_x_27498:
        /* <DEDUP_REMOVED lines=11> */
.L_x_45870:


//--------------------- .text._ZN10layer_norm13ln_fwd_kernelINS_13Kernel_traitsI6__halfS2_fS2_fjLj1280ELj1ELj4ELj1ELj16ENS_18Kernel_traits_baseILj1280ES2_S2_fS2_fjLj128EEEEELb0ELb1ELb1ELb1EEEvNS_9FwdParamsE --------------------------
	.section	.text._ZN10layer_norm13ln_fwd_kernelINS_13Kernel_traitsI6__halfS2_fS2_fjLj1280ELj1ELj4ELj1ELj16ENS_18Kernel_traits_baseILj1280ES2_S2_fS2_fjLj128EEEEELb0ELb1ELb1ELb1EEEvNS_9FwdParamsE,"ax",@progbits
	.align	128
        .global         _ZN10layer_norm13ln_fwd_kernelINS_13Kernel_traitsI6__halfS2_fS2_fjLj1280ELj1ELj4ELj1ELj16ENS_18Kernel_traits_baseILj1280ES2_S2_fS2_fjLj128EEEEELb0ELb1ELb1ELb1EEEvNS_9FwdParamsE
        .type           _ZN10layer_norm13ln_fwd_kernelINS_13Kernel_traitsI6__halfS2_fS2_fjLj1280ELj1ELj4ELj1ELj16ENS_18Kernel_traits_baseILj1280ES2_S2_fS2_fjLj128EEEEELb0ELb1ELb1ELb1EEEvNS_9FwdParamsE,@function
        .size           _ZN10layer_norm13ln_fwd_kernelINS_13Kernel_traitsI6__halfS2_fS2_fjLj1280ELj1ELj4ELj1ELj16ENS_18Kernel_traits_baseILj1280ES2_S2_fS2_fjLj128EEEEELb0ELb1ELb1ELb1EEEvNS_9FwdParamsE,(.L_x_45871 - _ZN10layer_norm13ln_fwd_kernelINS_13Kernel_traitsI6__halfS2_fS2_fjLj1280ELj1ELj4ELj1ELj16ENS_18Kernel_traits_baseILj1280ES2_S2_fS2_fjLj128EEEEELb0ELb1ELb1ELb1EEEvNS_9FwdParamsE)
        .other          _ZN10layer_norm13ln_fwd_kernelINS_13Kernel_traitsI6__halfS2_fS2_fjLj1280ELj1ELj4ELj1ELj16ENS_18Kernel_traits_baseILj1280ES2_S2_fS2_fjLj128EEEEELb0ELb1ELb1ELb1EEEvNS_9FwdParamsE,@"STO_CUDA_ENTRY STV_DEFAULT"
_ZN10layer_norm13ln_fwd_kernelINS_13Kernel_traitsI6__halfS2_fS2_fjLj1280ELj1ELj4ELj1ELj16ENS_18Kernel_traits_baseILj1280ES2_S2_fS2_fjLj128EEEEELb0ELb1ELb1ELb1EEEvNS_9FwdParamsE:
.text._ZN10layer_norm13ln_fwd_kernelINS_13Kernel_traitsI6__halfS2_fS2_fjLj1280ELj1ELj4ELj1ELj16ENS_18Kernel_traits_baseILj1280ES2_S2_fS2_fjLj128EEEEELb0ELb1ELb1ELb1EEEvNS_9FwdParamsE:
        /* <DEDUP_REMOVED lines=34> */
.L_x_27499:
        /* <DEDUP_REMOVED lines=24> */
.L_x_27500:
[----:B------:R-:W1:Y:S01]  /*03a0*/  LDCU UR4, c[0x0][0x384] ;  /* 0x00007080ff0477ac */ /* 0x000e620008000800 */
[----:B------:R-:W2:Y:S01]  /*03b0*/  LDCU UR11, c[0x0][0x40c] ;  /* 0x00008180ff0b77ac */ /* 0x000ea20008000800 */
[----:B------:R-:W3:Y:S01]  /*03c0*/  LDCU.U8 UR5, c[0x0][0x410] ;  /* 0x00008200ff0577ac */ /* 0x000ee20008000000 */
[----:B------:R-:W4:Y:S01]  /*03d0*/  LDCU UR10, c[0x0][0x448] ;  /* 0x00008900ff0a77ac */ /* 0x000f220008000800 */
[----:B------:R-:W0:Y:S01]  /*03e0*/  LDCU.64 UR8, c[0x0][0x3a0] ;  /* 0x00007400ff0877ac */ /* 0x000e220008000a00 */
[----:B-1----:R-:W-:-:S13]  /*03f0*/  ISETP.GE.AND P0, PT, R0, UR4, PT ;  /* 0x0000000400007c0c */ /* 0x002fda000bf06270 */
[----:B0-234-:R-:W-:Y:S05]  /*0400*/  @P0 EXIT ;  /* 0x000000000000094d */ /* 0x01dfea0003800000 */
.L_x_27519:
        /* <DEDUP_REMOVED lines=33> */
[--C-:B0-----:R-:W-:Y:S02]  /*0620*/  @P2 HADD2.F32 R4, -RZ, R53.reuse.H0_H0 ;  /* 0x20000035ff042230 */ /* 0x101fe40000004100 */
[----:B------:R-:W-:Y:S01]  /*0630*/  @P2 HADD2.F32 R10, -RZ, R53.H1_H1 ;  /* 0x30000035ff0a2230 */ /* 0x000fe20000004100 */
[----:B------:R-:W0:Y:S01]  /*0640*/  @P2 LDC R12, c[0x0][0x40c] ;  /* 0x00010300ff0c2b82 */ /* 0x000e220000000800 */
[----:B------:R-:W-:-:S07]  /*0650*/  @P2 HADD2.F32 R14, -RZ, R54.H1_H1 ;  /* 0x30000036ff0e2230 */ /* 0x000fce0000004100 */
        /* <DEDUP_REMOVED lines=9> */
[----:B------:R-:W-:-:S06]  /*06f0*/  @P2 HADD2.F32 R4, -RZ, R72.H0_H0 ;  /* 0x20000048ff042230 */ /* 0x000fcc0000004100 */
[----:B------:R-:W4:Y:S01]  /*0700*/  @P2 LDC R16, c[0x0][0x40c] ;  /* 0x00010300ff102b82 */ /* 0x000f220000000800 */
[----:B------:R-:W-:Y:S01]  /*0710*/  @P2 FMUL.FTZ R10, R10, R15 ;  /* 0x0000000f0a0a2220 */ /* 0x000fe20000410000 */
[----:B------:R-:W-:Y:S02]  /*0720*/  @P2 HADD2.F32 R15, -RZ, R55.H0_H0 ;  /* 0x20000037ff0f2230 */ /* 0x000fe40000004100 */
[----:B-1----:R-:W-:Y:S01]  /*0730*/  @P2 FMUL.FTZ R13, R12, R17 ;  /* 0x000000110c0d2220 */ /* 0x002fe20000410000 */
[----:B------:R-:W-:Y:S02]  /*0740*/  @P2 HADD2.F32 R12, -RZ, R75.H0_H0 ;  /* 0x2000004bff0c2230 */ /* 0x000fe40000004100 */
[----:B0-----:R-:W-:Y:S01]  /*0750*/  @P2 FMUL.FTZ R14, R14, R19 ;  /* 0x000000130e0e2220 */ /* 0x001fe20000410000 */
[----:B----4-:R-:W-:Y:S01]  /*0760*/  @P2 FMUL.FTZ R15, R15, R16 ;  /* 0x000000100f0f2220 */ /* 0x010fe20000410000 */
[----:B--2---:R-:W-:Y:S01]  /*0770*/  @!P2 MOV R40, R48 ;  /* 0x000000300028a202 */ /* 0x004fe20000000f00 */
[----:B------:R-:W-:Y:S01]  /*0780*/  @P2 FFMA.FTZ R40, R5, R4, R48 ;  /* 0x0000000405282223 */ /* 0x000fe20000010030 */
[----:B------:R-:W-:Y:S01]  /*0790*/  MOV R41, R49 ;  /* 0x0000003100297202 */ /* 0x000fe20000000f00 */
[----:B------:R-:W-:Y:S01]  /*07a0*/  @P2 FFMA.FTZ R41, R8, R9, R49 ;  /* 0x0000000908292223 */ /* 0x000fe20000010031 */
[--C-:B------:R-:W-:Y:S01]  /*07b0*/  @P2 HADD2.F32 R4, -RZ, R73.reuse.H0_H0 ;  /* 0x20000049ff042230 */ /* 0x100fe20000004100 */
[----:B------:R-:W-:Y:S01]  /*07c0*/  MOV R42, R50 ;  /* 0x00000032002a7202 */ /* 0x000fe20000000f00 */
[----:B------:R-:W-:Y:S01]  /*07d0*/  @P2 HADD2.F32 R5, -RZ, R73.H1_H1 ;  /* 0x30000049ff052230 */ /* 0x000fe20000004100 */
[----:B------:R-:W-:Y:S01]  /*07e0*/  MOV R43, R51 ;  /* 0x00000033002b7202 */ /* 0x000fe20000000f00 */
[--C-:B------:R-:W-:Y:S01]  /*07f0*/  @P2 HADD2.F32 R8, -RZ, R74.reuse.H0_H0 ;  /* 0x2000004aff082230 */ /* 0x100fe20000004100 */
[----:B---3--:R-:W-:Y:S01]  /*0800*/  MOV R36, R44 ;  /* 0x0000002c00247202 */ /* 0x008fe20000000f00 */
[----:B------:R-:W-:Y:S01]  /*0810*/  @P2 HADD2.F32 R9, -RZ, R74.H1_H1 ;  /* 0x3000004aff092230 */ /* 0x000fe20000004100 */
[----:B------:R-:W-:Y:S01]  /*0820*/  MOV R37, R45 ;  /* 0x0000002d00257202 */ /* 0x000fe20000000f00 */
[----:B------:R-:W-:Y:S01]  /*0830*/  @P2 FFMA.FTZ R42, R11, R4, R50 ;  /* 0x000000040b2a2223 */ /* 0x000fe20000010032 */
[----:B------:R-:W-:Y:S01]  /*0840*/  MOV R38, R46 ;  /* 0x0000002e00267202 */ /* 0x000fe20000000f00 */
[----:B------:R-:W-:Y:S01]  /*0850*/  @P2 FFMA.FTZ R43, R10, R5, R51 ;  /* 0x000000050a2b2223 */ /* 0x000fe20000010033 */
[----:B------:R-:W-:Y:S01]  /*0860*/  @P2 FFMA.FTZ R36, R13, R8, R44 ;  /* 0x000000080d242223 */ /* 0x000fe2000001002c */
        /* <DEDUP_REMOVED lines=9> */
.L_x_27502:
[----:B------:R-:W0:Y:S01]  /*0900*/  @P1 LDC R5, c[0x0][0x40c] ;  /* 0x00010300ff051b82 */ /* 0x000e220000000800 */
[----:B-----5:R-:W-:Y:S01]  /*0910*/  @P1 HADD2.F32 R4, -RZ, R52.H0_H0 ;  /* 0x20000034ff041230 */ /* 0x020fe20000004100 */
[----:B------:R-:W-:Y:S01]  /*0920*/  CS2R R40, SRZ ;  /* 0x0000000000287805 */ /* 0x000fe2000001ff00 */
[--C-:B------:R-:W-:Y:S01]  /*0930*/  @P1 HADD2.F32 R9, -RZ, R53.reuse.H0_H0 ;  /* 0x20000035ff091230 */ /* 0x100fe20000004100 */
[----:B------:R-:W-:Y:S01]  /*0940*/  CS2R R42, SRZ ;  /* 0x00000000002a7805 */ /* 0x000fe2000001ff00 */
[----:B------:R-:W-:Y:S01]  /*0950*/  @P1 HADD2.F32 R11, -RZ, R53.H1_H1 ;  /* 0x30000035ff0b1230 */ /* 0x000fe20000004100 */
[----:B------:R-:W-:Y:S01]  /*0960*/  CS2R R36, SRZ ;  /* 0x0000000000247805 */ /* 0x000fe2000001ff00 */
[--C-:B------:R-:W-:Y:S01]  /*0970*/  @P1 HADD2.F32 R13, -RZ, R54.reuse.H0_H0 ;  /* 0x20000036ff0d1230 */ /* 0x100fe20000004100 */
[----:B------:R-:W1:Y:S01]  /*0980*/  @P1 LDC R8, c[0x0][0x40c] ;  /* 0x00010300ff081b82 */ /* 0x000e620000000800 */
[----:B------:R-:W-:Y:S01]  /*0990*/  @P1 HADD2.F32 R15, -RZ, R54.H1_H1 ;  /* 0x30000036ff0f1230 */ /* 0x000fe20000004100 */
[----:B------:R-:W-:-:S06]  /*09a0*/  CS2R R38, SRZ ;  /* 0x0000000000267805 */ /* 0x000fcc000001ff00 */
[----:B------:R-:W2:Y:S08]  /*09b0*/  @P1 LDC R10, c[0x0][0x40c] ;  /* 0x00010300ff0a1b82 */ /* 0x000eb00000000800 */
[----:B------:R-:W3:Y:S01]  /*09c0*/  @P1 LDC R12, c[0x0][0x40c] ;  /* 0x00010300ff0c1b82 */ /* 0x000ee20000000800 */
[----:B0-----:R-:W-:Y:S01]  /*09d0*/  @P1 FMUL.FTZ R4, R4, R5 ;  /* 0x0000000504041220 */ /* 0x001fe20000410000 */
[----:B------:R-:W-:-:S06]  /*09e0*/  @P1 HADD2.F32 R5, -RZ, R52.H1_H1 ;  /* 0x30000034ff051230 */ /* 0x000fcc0000004100 */
[----:B------:R-:W0:Y:S01]  /*09f0*/  @P1 LDC R14, c[0x0][0x40c] ;  /* 0x00010300ff0e1b82 */ /* 0x000e220000000800 */
[----:B-1----:R-:W-:Y:S01]  /*0a00*/  @P1 FMUL.FTZ R8, R5, R8 ;  /* 0x0000000805081220 */ /* 0x002fe20000410000 */
[----:B------:R-:W-:-:S05]  /*0a10*/  @P1 HADD2.F32 R5, -RZ, R72.H0_H0 ;  /* 0x20000048ff051230 */ /* 0x000fca0000004100 */
[----:B------:R-:W-:Y:S01]  /*0a20*/  @P1 FMUL.FTZ R40, R4, R5 ;  /* 0x0000000504281220 */ /* 0x000fe20000410000 */
[----:B------:R-:W1:Y:S01]  /*0a30*/  @P1 LDC R16, c[0x0][0x40c] ;  /* 0x00010300ff101b82 */ /* 0x000e620000000800 */
[----:B--2---:R-:W-:Y:S01]  /*0a40*/  @P1 FMUL.FTZ R10, R9, R10 ;  /* 0x0000000a090a1220 */ /* 0x004fe20000410000 */
[----:B------:R-:W-:Y:S02]  /*0a50*/  @P1 HADD2.F32 R9, -RZ, R72.H1_H1 ;  /* 0x30000048ff091230 */ /* 0x000fe40000004100 */
[--C-:B------:R-:W-:Y:S02]  /*0a60*/  @P1 HADD2.F32 R5, -RZ, R73.reuse.H1_H1 ;  /* 0x30000049ff051230 */ /* 0x100fe40000004100 */
[----:B------:R-:W-:Y:S02]  /*0a70*/  @P1 HADD2.F32 R4, -RZ, R74.H0_H0 ;  /* 0x2000004aff041230 */ /* 0x000fe40000004100 */
[----:B------:R-:W-:Y:S01]  /*0a80*/  @P1 FMUL.FTZ R41, R8, R9 ;  /* 0x0000000908291220 */ /* 0x000fe20000410000 */
[----:B------:R-:W2:Y:S01]  /*0a90*/  @P1 LDC R17, c[0x0][0x40c] ;  /* 0x00010300ff111b82 */ /* 0x000ea20000000800 */
[----:B---3--:R-:W-:Y:S01]  /*0aa0*/  @P1 FMUL.FTZ R12, R11, R12 ;  /* 0x0000000c0b0c1220 */ /* 0x008fe20000410000 */
[----:B------:R-:W-:-:S02]  /*0ab0*/  @P1 HADD2.F32 R11, -RZ, R73.H0_H0 ;  /* 0x20000049ff0b1230 */ /* 0x000fc40000004100 */
[----:B------:R-:W-:Y:S02]  /*0ac0*/  @P1 HADD2.F32 R8, -RZ, R74.H1_H1 ;  /* 0x3000004aff081230 */ /* 0x000fe40000004100 */
[----:B------:R-:W-:Y:S01]  /*0ad0*/  @P1 FMUL.FTZ R43, R12, R5 ;  /* 0x000000050c2b1220 */ /* 0x000fe20000410000 */
[----:B------:R-:W-:Y:S02]  /*0ae0*/  @P1 HADD2.F32 R9, -RZ, R75.H0_H0 ;  /* 0x2000004bff091230 */ /* 0x000fe40000004100 */
[----:B------:R-:W-:Y:S01]  /*0af0*/  @P1 FMUL.FTZ R42, R10, R11 ;  /* 0x0000000b0a2a1220 */ /* 0x000fe20000410000 */
[----:B------:R-:W3:Y:S01]  /*0b00*/  @P1 LDC R19, c[0x0][0x40c] ;  /* 0x00010300ff131b82 */ /* 0x000ee20000000800 */
[----:B0-----:R-:W-:Y:S01]  /*0b10*/  @P1 FMUL.FTZ R13, R13, R14 ;  /* 0x0000000e0d0d1220 */ /* 0x001fe20000410000 */
[----:B------:R-:W-:Y:S02]  /*0b20*/  @P1 HADD2.F32 R14, -RZ, R55.H0_H0 ;  /* 0x20000037ff0e1230 */ /* 0x000fe40000004100 */
[----:B------:R-:W-:-:S02]  /*0b30*/  @P1 HADD2.F32 R11, -RZ, R75.H1_H1 ;  /* 0x3000004bff0b1230 */ /* 0x000fc40000004100 */
[----:B------:R-:W-:Y:S01]  /*0b40*/  @P1 FMUL.FTZ R36, R13, R4 ;  /* 0x000000040d241220 */ /* 0x000fe20000410000 */
[----:B-1----:R-:W-:Y:S01]  /*0b50*/  @P1 FMUL.FTZ R15, R15, R16 ;  /* 0x000000100f0f1220 */ /* 0x002fe20000410000 */
[----:B------:R-:W-:-:S03]  /*0b60*/  @P1 HADD2.F32 R16, -RZ, R55.H1_H1 ;  /* 0x30000037ff101230 */ /* 0x000fc60000004100 */
[----:B------:R-:W-:Y:S01]  /*0b70*/  @P1 FMUL.FTZ R37, R15, R8 ;  /* 0x000000080f251220 */ /* 0x000fe20000410000 */
[----:B--2---:R-:W-:-:S04]  /*0b80*/  @P1 FMUL.FTZ R14, R14, R17 ;  /* 0x000000110e0e1220 */ /* 0x004fc80000410000 */
[----:B------:R-:W-:Y:S01]  /*0b90*/  @P1 FMUL.FTZ R38, R14, R9 ;  /* 0x000000090e261220 */ /* 0x000fe20000410000 */
[----:B---3--:R-:W-:-:S04]  /*0ba0*/  @P1 FMUL.FTZ R16, R16, R19 ;  /* 0x0000001310101220 */ /* 0x008fc80000410000 */
[----:B------:R-:W-:-:S07]  /*0bb0*/  @P1 FMUL.FTZ R39, R16, R11 ;  /* 0x0000000b10271220 */ /* 0x000fce0000410000 */
.L_x_27503:
[----:B------:R-:W-:Y:S05]  /*0bc0*/  BSYNC.RECONVERGENT B0 ;  /* 0x0000000000007941 */ /* 0x000fea0003800200 */
.L_x_27501:
        /* <DEDUP_REMOVED lines=15> */
[----:B------:R-:W-:Y:S02]  /*0cc0*/  ISETP.GT.AND P2, PT, R2, RZ, PT ;  /* 0x000000ff0200720c */ /* 0x000fe40003f44270 */
[----:B-----5:R-:W-:Y:S02]  /*0cd0*/  MOV R32, R48 ;  /* 0x0000003000207202 */ /* 0x020fe40000000f00 */
[----:B------:R-:W-:Y:S02]  /*0ce0*/  MOV R33, R49 ;  /* 0x0000003100217202 */ /* 0x000fe40000000f00 */
[----:B------:R-:W-:Y:S02]  /*0cf0*/  MOV R34, R50 ;  /* 0x0000003200227202 */ /* 0x000fe40000000f00 */
[----:B------:R-:W-:Y:S02]  /*0d00*/  MOV R35, R51 ;  /* 0x0000003300237202 */ /* 0x000fe40000000f00 */
[----:B------:R-:W-:-:S02]  /*0d10*/  MOV R28, R44 ;  /* 0x0000002c001c7202 */ /* 0x000fc40000000f00 */
[----:B------:R-:W-:Y:S01]  /*0d20*/  MOV R29, R45 ;  /* 0x0000002d001d7202 */ /* 0x000fe20000000f00 */
[----:B0-----:R-:W0:Y:S01]  /*0d30*/  @P2 LDC R5, c[0x0][0x40c] ;  /* 0x00010300ff052b82 */ /* 0x001e220000000800 */
[--C-:B------:R-:W-:Y:S01]  /*0d40*/  @P2 HADD2.F32 R4, -RZ, R52.reuse.H0_H0 ;  /* 0x20000034ff042230 */ /* 0x100fe20000004100 */
[----:B------:R-:W-:Y:S01]  /*0d50*/  MOV R30, R46 ;  /* 0x0000002e001e7202 */ /* 0x000fe20000000f00 */
[----:B------:R-:W-:Y:S01]  /*0d60*/  @P2 HADD2.F32 R8, -RZ, R52.H1_H1 ;  /* 0x30000034ff082230 */ /* 0x000fe20000004100 */
[----:B------:R-:W-:Y:S01]  /*0d70*/  MOV R31, R47 ;  /* 0x0000002f001f7202 */ /* 0x000fe20000000f00 */
[--C-:B------:R-:W-:Y:S02]  /*0d80*/  @P2 HADD2.F32 R10, -RZ, R53.reuse.H0_H0 ;  /* 0x20000035ff0a2230 */ /* 0x100fe40000004100 */
[----:B------:R-:W-:Y:S01]  /*0d90*/  @P2 HADD2.F32 R12, -RZ, R53.H1_H1 ;  /* 0x30000035ff0c2230 */ /* 0x000fe20000004100 */
[----:B------:R-:W1:Y:S08]  /*0da0*/  @P2 LDC R11, c[0x0][0x40c] ;  /* 0x00010300ff0b2b82 */ /* 0x000e700000000800 */
[----:B------:R-:W2:Y:S08]  /*0db0*/  @P2 LDC R13, c[0x0][0x40c] ;  /* 0x00010300ff0d2b82 */ /* 0x000eb00000000800 */
[----:B------:R-:W3:Y:S01]  /*0dc0*/  @P2 LDC R15, c[0x0][0x40c] ;  /* 0x00010300ff0f2b82 */ /* 0x000ee20000000800 */
[----:B0-----:R-:W-:Y:S01]  /*0dd0*/  @P2 FMUL.FTZ R9, R4, R5 ;  /* 0x0000000504092220 */ /* 0x001fe20000410000 */
[----:B------:R-:W-:-:S02]  /*0de0*/  @P2 HADD2.F32 R5, -RZ, R68.H0_H0 ;  /* 0x20000044ff052230 */ /* 0x000fc40000004100 */
[----:B------:R-:W-:-:S03]  /*0df0*/  @P2 HADD2.F32 R4, -RZ, R68.H1_H1 ;  /* 0x30000044ff042230 */ /* 0x000fc60000004100 */
[----:B------:R-:W-:Y:S01]  /*0e00*/  @P2 FFMA.FTZ R32, R9, R5, R48 ;  /* 0x0000000509202223 */ /* 0x000fe20000010030 */
[----:B------:R-:W0:Y:S01]  /*0e10*/  @P2 LDC R14, c[0x0][0x40c] ;  /* 0x00010300ff0e2b82 */ /* 0x000e220000000800 */
[----:B-1----:R-:W-:Y:S01]  /*0e20*/  @P2 FMUL.FTZ R8, R8, R11 ;  /* 0x0000000b08082220 */ /* 0x002fe20000410000 */
[--C-:B------:R-:W-:Y:S02]  /*0e30*/  @P2 HADD2.F32 R11, -RZ, R54.reuse.H1_H1 ;  /* 0x30000036ff0b2230 */ /* 0x100fe40000004100 */
[--C-:B------:R-:W-:Y:S02]  /*0e40*/  @P2 HADD2.F32 R5, -RZ, R69.reuse.H0_H0 ;  /* 0x20000045ff052230 */ /* 0x100fe40000004100 */
[----:B------:R-:W-:Y:S01]  /*0e50*/  @P2 FFMA.FTZ R33, R8, R4, R49 ;  /* 0x0000000408212223 */ /* 0x000fe20000010031 */
[----:B------:R-:W-:Y:S01]  /*0e60*/  @P2 HADD2.F32 R4, -RZ, R69.H1_H1 ;  /* 0x30000045ff042230 */ /* 0x000fe20000004100 */
[----:B------:R-:W1:Y:S01]  /*0e70*/  @P2 LDC R17, c[0x0][0x40c] ;  /* 0x00010300ff112b82 */ /* 0x000e620000000800 */
[----:B--2---:R-:W-:Y:S01]  /*0e80*/  @P2 FMUL.FTZ R13, R10, R13 ;  /* 0x0000000d0a0d2220 */ /* 0x004fe20000410000 */
[----:B------:R-:W-:-:S02]  /*0e90*/  @P2 HADD2.F32 R10, -RZ, R54.H0_H0 ;  /* 0x20000036ff0a2230 */ /* 0x000fc40000004100 */
[--C-:B------:R-:W-:Y:S02]  /*0ea0*/  @P2 HADD2.F32 R9, -RZ, R70.reuse.H0_H0 ;  /* 0x20000046ff092230 */ /* 0x100fe40000004100 */
[----:B------:R-:W-:Y:S01]  /*0eb0*/  @P2 FFMA.FTZ R34, R13, R5, R50 ;  /* 0x000000050d222223 */ /* 0x000fe20000010032 */
[----:B------:R-:W-:Y:S01]  /*0ec0*/  @P2 HADD2.F32 R8, -RZ, R70.H1_H1 ;  /* 0x30000046ff082230 */ /* 0x000fe20000004100 */
[----:B------:R-:W2:Y:S01]  /*0ed0*/  @P2 LDC R16, c[0x0][0x40c] ;  /* 0x00010300ff102b82 */ /* 0x000ea20000000800 */
[----:B---3--:R-:W-:Y:S01]  /*0ee0*/  @P2 FMUL.FTZ R12, R12, R15 ;  /* 0x0000000f0c0c2220 */ /* 0x008fe20000410000 */
[----:B------:R-:W-:-:S03]  /*0ef0*/  @P2 HADD2.F32 R15, -RZ, R55.H0_H0 ;  /* 0x20000037ff0f2230 */ /* 0x000fc60000004100 */
[----:B------:R-:W-:Y:S01]  /*0f00*/  @P2 FFMA.FTZ R35, R12, R4, R51 ;  /* 0x000000040c232223 */ /* 0x000fe20000010033 */
[----:B0-----:R-:W-:Y:S01]  /*0f10*/  @P2 FMUL.FTZ R14, R11, R14 ;  /* 0x0000000e0b0e2220 */ /* 0x001fe20000410000 */
[----:B------:R-:W-:-:S03]  /*0f20*/  @P2 HADD2.F32 R11, -RZ, R71.H0_H0 ;  /* 0x20000047ff0b2230 */ /* 0x000fc60000004100 */
[----:B------:R-:W-:Y:S01]  /*0f30*/  @P2 FFMA.FTZ R29, R14, R8, R45 ;  /* 0x000000080e1d2223 */ /* 0x000fe2000001002d */
[----:B-1----:R-:W-:-:S04]  /*0f40*/  @P2 FMUL.FTZ R17, R10, R17 ;  /* 0x000000110a112220 */ /* 0x002fc80000410000 */
[----:B------:R-:W-:Y:S01]  /*0f50*/  @P2 FFMA.FTZ R28, R17, R9, R44 ;  /* 0x00000009111c2223 */ /* 0x000fe2000001002c */
[----:B--2---:R-:W-:-:S04]  /*0f60*/  @P2 FMUL.FTZ R15, R15, R16 ;  /* 0x000000100f0f2220 */ /* 0x004fc80000410000 */
[----:B------:R-:W-:Y:S01]  /*0f70*/  @P2 FFMA.FTZ R30, R15, R11, R46 ;  /* 0x0000000b0f1e2223 */ /* 0x000fe2000001002e */
[----:B------:R-:W-:Y:S06]  /*0f80*/  @!P2 BRA `(.L_x_27506) ;  /* 0x0000000000c4a947 */ /* 0x000fec0003800000 */
[----:B------:R-:W-:Y:S02]  /*0f90*/  HADD2.F32 R5, -RZ, R55.H1_H1 ;  /* 0x30000037ff057230 */ /* 0x000fe40000004100 */
[----:B------:R-:W-:-:S03]  /*0fa0*/  HADD2.F32 R4, -RZ, R71.H1_H1 ;  /* 0x30000047ff047230 */ /* 0x000fc60000004100 */
[----:B------:R-:W-:-:S04]  /*0fb0*/  FMUL.FTZ R8, R5, UR11 ;  /* 0x0000000b05087c20 */ /* 0x000fc80008410000 */
[----:B------:R-:W-:Y:S01]  /*0fc0*/  FFMA.FTZ R31, R8, R4, R47 ;  /* 0x00000004081f7223 */ /* 0x000fe2000001002f */
[----:B------:R-:W-:Y:S06]  /*0fd0*/  BRA `(.L_x_27506) ;  /* 0x0000000000b07947 */ /* 0x000fec0003800000 */
.L_x_27505:
[----:B0-----:R-:W0:Y:S01]  /*0fe0*/  @P1 LDC R5, c[0x0][0x40c] ;  /* 0x00010300ff051b82 */ /* 0x001e220000000800 */
        /* <DEDUP_REMOVED lines=43> */
.L_x_27506:
[----:B------:R-:W-:Y:S05]  /*12a0*/  BSYNC.RECONVERGENT B0 ;  /* 0x0000000000007941 */ /* 0x000fea0003800200 */
.L_x_27504:
        /* <DEDUP_REMOVED lines=22> */
[----:B------:R-:W0:Y:S01]  /*1410*/  @P2 LDC R13, c[0x0][0x40c] ;  /* 0x00010300ff0d2b82 */ /* 0x000e220000000800 */
[--C-:B--2---:R-:W-:Y:S01]  /*1420*/  @P2 HADD2.F32 R10, -RZ, R53.reuse.H0_H0 ;  /* 0x20000035ff0a2230 */ /* 0x104fe20000004100 */
[----:B------:R-:W-:Y:S01]  /*1430*/  MOV R21, R45 ;  /* 0x0000002d00157202 */ /* 0x000fe20000000f00 */
[--C-:B------:R-:W-:Y:S02]  /*1440*/  @P2 HADD2.F32 R8, -RZ, R52.reuse.H1_H1 ;  /* 0x30000034ff082230 */ /* 0x100fe40000004100 */
[----:B------:R-:W-:Y:S02]  /*1450*/  @P2 HADD2.F32 R4, -RZ, R52.H0_H0 ;  /* 0x20000034ff042230 */ /* 0x000fe40000004100 */
[----:B------:R-:W-:Y:S01]  /*1460*/  @P2 HADD2.F32 R12, -RZ, R53.H1_H1 ;  /* 0x30000035ff0c2230 */ /* 0x000fe20000004100 */
[----:B------:R-:W1:Y:S01]  /*1470*/  @P2 LDC R9, c[0x0][0x40c] ;  /* 0x00010300ff092b82 */ /* 0x000e620000000800 */
[----:B------:R-:W-:-:S07]  /*1480*/  @P2 HADD2.F32 R14, -RZ, R54.H1_H1 ;  /* 0x30000036ff0e2230 */ /* 0x000fce0000004100 */
[----:B------:R-:W2:Y:S08]  /*1490*/  @P2 LDC R5, c[0x0][0x40c] ;  /* 0x00010300ff052b82 */ /* 0x000eb00000000800 */
[----:B------:R-:W3:Y:S01]  /*14a0*/  @P2 LDC R17, c[0x0][0x40c] ;  /* 0x00010300ff112b82 */ /* 0x000ee20000000800 */
[----:B0-----:R-:W-:Y:S01]  /*14b0*/  @P2 FMUL.FTZ R13, R10, R13 ;  /* 0x0000000d0a0d2220 */ /* 0x001fe20000410000 */
[----:B------:R-:W-:-:S06]  /*14c0*/  @P2 HADD2.F32 R10, -RZ, R54.H0_H0 ;  /* 0x20000036ff0a2230 */ /* 0x000fcc0000004100 */
[----:B------:R-:W0:Y:S01]  /*14d0*/  @P2 LDC R23, c[0x0][0x40c] ;  /* 0x00010300ff172b82 */ /* 0x000e220000000800 */
[----:B-1----:R-:W-:Y:S01]  /*14e0*/  @P2 FMUL.FTZ R8, R8, R9 ;  /* 0x0000000908082220 */ /* 0x002fe20000410000 */
[----:B------:R-:W-:-:S05]  /*14f0*/  @P2 HADD2.F32 R9, -RZ, R65.H0_H0 ;  /* 0x20000041ff092230 */ /* 0x000fca0000004100 */
[----:B------:R-:W-:Y:S01]  /*1500*/  @P2 FFMA.FTZ R26, R13, R9, R50 ;  /* 0x000000090d1a2223 */ /* 0x000fe20000010032 */
[----:B------:R-:W1:Y:S01]  /*1510*/  @P2 LDC R15, c[0x0][0x40c] ;  /* 0x00010300ff0f2b82 */ /* 0x000e620000000800 */
[----:B--2---:R-:W-:Y:S01]  /*1520*/  @P2 FMUL.FTZ R11, R4, R5 ;  /* 0x00000005040b2220 */ /* 0x004fe20000410000 */
[--C-:B------:R-:W-:Y:S02]  /*1530*/  @P2 HADD2.F32 R5, -RZ, R64.reuse.H0_H0 ;  /* 0x20000040ff052230 */ /* 0x100fe40000004100 */
[----:B------:R-:W-:Y:S02]  /*1540*/  @P2 HADD2.F32 R4, -RZ, R64.H1_H1 ;  /* 0x30000040ff042230 */ /* 0x000fe40000004100 */
[----:B------:R-:W-:Y:S02]  /*1550*/  @P2 HADD2.F32 R9, -RZ, R67.H0_H0 ;  /* 0x20000043ff092230 */ /* 0x000fe40000004100 */
[----:B------:R-:W-:Y:S01]  /*1560*/  @P2 FFMA.FTZ R24, R11, R5, R48 ;  /* 0x000000050b182223 */ /* 0x000fe20000010030 */
[----:B------:R-:W2:Y:S01]  /*1570*/  @P2 LDC R19, c[0x0][0x40c] ;  /* 0x00010300ff132b82 */ /* 0x000ea20000000800 */
[----:B---3--:R-:W-:Y:S01]  /*1580*/  @P2 FMUL.FTZ R17, R10, R17 ;  /* 0x000000110a112220 */ /* 0x008fe20000410000 */
[----:B------:R-:W-:-:S02]  /*1590*/  @P2 HADD2.F32 R10, -RZ, R55.H0_H0 ;  /* 0x20000037ff0a2230 */ /* 0x000fc40000004100 */
[----:B------:R-:W-:Y:S01]  /*15a0*/  @P2 FFMA.FTZ R25, R8, R4, R49 ;  /* 0x0000000408192223 */ /* 0x000fe20000010031 */
[----:B------:R-:W-:Y:S02]  /*15b0*/  @P2 HADD2.F32 R4, -RZ, R65.H1_H1 ;  /* 0x30000041ff042230 */ /* 0x000fe40000004100 */
[--C-:B------:R-:W-:Y:S02]  /*15c0*/  @P2 HADD2.F32 R5, -RZ, R66.reuse.H0_H0 ;  /* 0x20000042ff052230 */ /* 0x100fe40000004100 */
[----:B------:R-:W-:Y:S02]  /*15d0*/  @P2 HADD2.F32 R8, -RZ, R66.H1_H1 ;  /* 0x30000042ff082230 */ /* 0x000fe40000004100 */
[----:B0-----:R-:W-:Y:S01]  /*15e0*/  @P2 FMUL.FTZ R23, R10, R23 ;  /* 0x000000170a172220 */ /* 0x001fe20000410000 */
[----:B------:R-:W-:-:S03]  /*15f0*/  @P2 FFMA.FTZ R20, R17, R5, R44 ;  /* 0x0000000511142223 */ /* 0x000fc6000001002c */
[----:B------:R-:W-:Y:S01]  /*1600*/  @P2 FFMA.FTZ R22, R23, R9, R46 ;  /* 0x0000000917162223 */ /* 0x000fe2000001002e */
[----:B------:R-:W-:Y:S01]  /*1610*/  MOV R23, R47 ;  /* 0x0000002f00177202 */ /* 0x000fe20000000f00 */
        /* <DEDUP_REMOVED lines=10> */
.L_x_27508:
[----:B--2---:R-:W0:Y:S01]  /*16c0*/  @P1 LDC R8, c[0x0][0x40c] ;  /* 0x00010300ff081b82 */ /* 0x004e220000000800 */
[----:B-----5:R-:W-:Y:S01]  /*16d0*/  @P1 HADD2.F32 R5, -RZ, R52.H0_H0 ;  /* 0x20000034ff051230 */ /* 0x020fe20000004100 */
[----:B------:R-:W-:Y:S01]  /*16e0*/  CS2R R24, SRZ ;  /* 0x0000000000187805 */ /* 0x000fe2000001ff00 */
[--C-:B------:R-:W-:Y:S01]  /*16f0*/  @P1 HADD2.F32 R11, -RZ, R53.reuse.H1_H1 ;  /* 0x30000035ff0b1230 */ /* 0x100fe20000004100 */
[----:B------:R-:W-:Y:S01]  /*1700*/  CS2R R26, SRZ ;  /* 0x00000000001a7805 */ /* 0x000fe2000001ff00 */
[----:B------:R-:W-:Y:S01]  /*1710*/  @P1 HADD2.F32 R9, -RZ, R53.H0_H0 ;  /* 0x20000035ff091230 */ /* 0x000fe20000004100 */
[----:B------:R-:W-:Y:S01]  /*1720*/  CS2R R20, SRZ ;  /* 0x0000000000147805 */ /* 0x000fe2000001ff00 */
[--C-:B------:R-:W-:Y:S01]  /*1730*/  @P1 HADD2.F32 R13, -RZ, R54.reuse.H0_H0 ;  /* 0x20000036ff0d1230 */ /* 0x100fe20000004100 */
[----:B------:R-:W1:Y:S01]  /*1740*/  @P1 LDC R14, c[0x0][0x40c] ;  /* 0x00010300ff0e1b82 */ /* 0x000e620000000800 */
[----:B------:R-:W-:Y:S01]  /*1750*/  @P1 HADD2.F32 R15, -RZ, R54.H1_H1 ;  /* 0x30000036ff0f1230 */ /* 0x000fe20000004100 */
[----:B------:R-:W-:Y:S01]  /*1760*/  CS2R R22, SRZ ;  /* 0x0000000000167805 */ /* 0x000fe2000001ff00 */
[----:B------:R-:W-:-:S05]  /*1770*/  @P1 HADD2.F32 R17, -RZ, R55.H0_H0 ;  /* 0x20000037ff111230 */ /* 0x000fca0000004100 */
[----:B------:R-:W2:Y:S08]  /*1780*/  @P1 LDC R10, c[0x0][0x40c] ;  /* 0x00010300ff0a1b82 */ /* 0x000eb00000000800 */
[----:B------:R-:W3:Y:S01]  /*1790*/  @P1 LDC R12, c[0x0][0x40c] ;  /* 0x00010300ff0c1b82 */ /* 0x000ee20000000800 */
[----:B0-----:R-:W-:Y:S01]  /*17a0*/  @P1 FMUL.FTZ R8, R5, R8 ;  /* 0x0000000805081220 */ /* 0x001fe20000410000 */
[----:B------:R-:W-:-:S06]  /*17b0*/  @P1 HADD2.F32 R5, -RZ, R52.H1_H1 ;  /* 0x30000034ff051230 */ /* 0x000fcc0000004100 */
[----:B------:R-:W0:Y:S01]  /*17c0*/  @P1 LDC R16, c[0x0][0x40c] ;  /* 0x00010300ff101b82 */ /* 0x000e220000000800 */
[----:B-1----:R-:W-:Y:S01]  /*17d0*/  @P1 FMUL.FTZ R14, R11, R14 ;  /* 0x0000000e0b0e1220 */ /* 0x002fe20000410000 */
[----:B------:R-:W-:-:S06]  /*17e0*/  @P1 HADD2.F32 R11, -RZ, R64.H1_H1 ;  /* 0x30000040ff0b1230 */ /* 0x000fcc0000004100 */
[----:B------:R-:W1:Y:S01]  /*17f0*/  @P1 LDC R18, c[0x0][0x40c] ;  /* 0x00010300ff121b82 */ /* 0x000e620000000800 */
[----:B--2---:R-:W-:-:S04]  /*1800*/  @P1 FMUL.FTZ R10, R5, R10 ;  /* 0x0000000a050a1220 */ /* 0x004fc80000410000 */
[----:B------:R-:W-:Y:S01]  /*1810*/  @P1 FMUL.FTZ R25, R10, R11 ;  /* 0x0000000b0a191220 */ /* 0x000fe20000410000 */
[----:B------:R-:W-:Y:S02]  /*1820*/  @P1 HADD2.F32 R10, -RZ, R55.H1_H1 ;  /* 0x30000037ff0a1230 */ /* 0x000fe40000004100 */
[----:B------:R-:W2:Y:S01]  /*1830*/  @P1 LDC R4, c[0x0][0x40c] ;  /* 0x00010300ff041b82 */ /* 0x000ea20000000800 */
[----:B---3--:R-:W-:Y:S01]  /*1840*/  @P1 FMUL.FTZ R12, R9, R12 ;  /* 0x0000000c090c1220 */ /* 0x008fe20000410000 */
[----:B------:R-:W-:Y:S02]  /*1850*/  @P1 HADD2.F32 R9, -RZ, R64.H0_H0 ;  /* 0x20000040ff091230 */ /* 0x000fe40000004100 */
[----:B------:R-:W-:-:S03]  /*1860*/  @P1 HADD2.F32 R11, -RZ, R67.H1_H1 ;  /* 0x30000043ff0b1230 */ /* 0x000fc60000004100 */
[----:B------:R-:W-:Y:S01]  /*1870*/  @P1 FMUL.FTZ R24, R8, R9 ;  /* 0x0000000908181220 */ /* 0x000fe20000410000 */
[----:B------:R-:W3:Y:S01]  /*1880*/  @P1 LDC R19, c[0x0][0x40c] ;  /* 0x00010300ff131b82 */ /* 0x000ee20000000800 */
[----:B0-----:R-:W-:Y:S01]  /*1890*/  @P1 FMUL.FTZ R5, R13, R16 ;  /* 0x000000100d051220 */ /* 0x001fe20000410000 */
[----:B------:R-:W-:Y:S02]  /*18a0*/  @P1 HADD2.F32 R13, -RZ, R65.H0_H0 ;  /* 0x20000041ff0d1230 */ /* 0x000fe40000004100 */
[----:B------:R-:W-:Y:S02]  /*18b0*/  @P1 HADD2.F32 R9, -RZ, R66.H1_H1 ;  /* 0x30000042ff091230 */ /* 0x000fe40000004100 */
[----:B------:R-:W-:Y:S02]  /*18c0*/  @P1 HADD2.F32 R8, -RZ, R67.H0_H0 ;  /* 0x20000043ff081230 */ /* 0x000fe40000004100 */
        /* <DEDUP_REMOVED lines=8> */
[----:B------:R-:W-:Y:S01]  /*1950*/  @P1 FMUL.FTZ R20, R5, R4 ;  /* 0x0000000405141220 */ /* 0x000fe20000410000 */
[----:B---3--:R-:W-:-:S04]  /*1960*/  @P1 FMUL.FTZ R10, R10, R19 ;  /* 0x000000130a0a1220 */ /* 0x008fc80000410000 */
[----:B------:R-:W-:-:S07]  /*1970*/  @P1 FMUL.FTZ R23, R10, R11 ;  /* 0x0000000b0a171220 */ /* 0x000fce0000410000 */
.L_x_27509:
[----:B------:R-:W-:Y:S05]  /*1980*/  BSYNC.RECONVERGENT B0 ;  /* 0x0000000000007941 */ /* 0x000fea0003800200 */
.L_x_27507:
        /* <DEDUP_REMOVED lines=22> */
[----:B--2---:R-:W0:Y:S01]  /*1af0*/  @P2 LDC R9, c[0x0][0x40c] ;  /* 0x00010300ff092b82 */ /* 0x004e220000000800 */
[----:B------:R-:W-:Y:S02]  /*1b00*/  @P2 HADD2.F32 R4, -RZ, R52.H0_H0 ;  /* 0x20000034ff042230 */ /* 0x000fe40000004100 */
[----:B------:R-:W-:-:S05]  /*1b10*/  @P2 HADD2.F32 R5, -RZ, R60.H0_H0 ;  /* 0x2000003cff052230 */ /* 0x000fca0000004100 */
[----:B------:R-:W1:Y:S08]  /*1b20*/  @P2 LDC R10, c[0x0][0x40c] ;  /* 0x00010300ff0a2b82 */ /* 0x000e700000000800 */
[----:B------:R-:W2:Y:S08]  /*1b30*/  @P2 LDC R8, c[0x0][0x40c] ;  /* 0x00010300ff082b82 */ /* 0x000eb00000000800 */
[----:B------:R-:W3:Y:S01]  /*1b40*/  @P2 LDC R11, c[0x0][0x40c] ;  /* 0x00010300ff0b2b82 */ /* 0x000ee20000000800 */
[----:B0-----:R-:W-:Y:S01]  /*1b50*/  @P2 FMUL.FTZ R9, R4, R9 ;  /* 0x0000000904092220 */ /* 0x001fe20000410000 */
[----:B------:R-:W-:-:S03]  /*1b60*/  @P2 HADD2.F32 R4, -RZ, R60.H1_H1 ;  /* 0x3000003cff042230 */ /* 0x000fc60000004100 */
[----:B------:R-:W-:Y:S01]  /*1b70*/  @P2 FFMA.FTZ R16, R9, R5, R48 ;  /* 0x0000000509102223 */ /* 0x000fe20000010030 */
[----:B------:R-:W-:Y:S02]  /*1b80*/  @P2 HADD2.F32 R9, -RZ, R53.H0_H0 ;  /* 0x20000035ff092230 */ /* 0x000fe40000004100 */
[----:B------:R-:W0:Y:S01]  /*1b90*/  @P2 LDC R12, c[0x0][0x40c] ;  /* 0x00010300ff0c2b82 */ /* 0x000e220000000800 */
[----:B------:R-:W-:Y:S02]  /*1ba0*/  @P2 HADD2.F32 R5, -RZ, R52.H1_H1 ;  /* 0x30000034ff052230 */ /* 0x000fe40000004100 */
[----:B-1----:R-:W-:-:S03]  /*1bb0*/  @P2 FMUL.FTZ R9, R9, R10 ;  /* 0x0000000a09092220 */ /* 0x002fc60000410000 */
[----:B--2---:R-:W-:Y:S02]  /*1bc0*/  @P2 FMUL.FTZ R8, R5, R8 ;  /* 0x0000000805082220 */ /* 0x004fe40000410000 */
[----:B------:R-:W1:Y:S01]  /*1bd0*/  @P2 LDC R13, c[0x0][0x40c] ;  /* 0x00010300ff0d2b82 */ /* 0x000e620000000800 */
[----:B------:R-:W-:Y:S02]  /*1be0*/  @P2 HADD2.F32 R5, -RZ, R61.H0_H0 ;  /* 0x2000003dff052230 */ /* 0x000fe40000004100 */
[----:B------:R-:W-:Y:S01]  /*1bf0*/  @P2 FFMA.FTZ R17, R8, R4, R49 ;  /* 0x0000000408112223 */ /* 0x000fe20000010031 */
[----:B------:R-:W-:Y:S02]  /*1c00*/  @P2 HADD2.F32 R4, -RZ, R53.H1_H1 ;  /* 0x30000035ff042230 */ /* 0x000fe40000004100 */
[----:B------:R-:W-:Y:S01]  /*1c10*/  @P2 FFMA.FTZ R18, R9, R5, R50 ;  /* 0x0000000509122223 */ /* 0x000fe20000010032 */
[----:B------:R-:W-:Y:S01]  /*1c20*/  @P2 HADD2.F32 R5, -RZ, R54.H0_H0 ;  /* 0x20000036ff052230 */ /* 0x000fe20000004100 */
[----:B------:R-:W2:Y:S01]  /*1c30*/  @P2 LDC R10, c[0x0][0x40c] ;  /* 0x00010300ff0a2b82 */ /* 0x000ea20000000800 */
[----:B---3--:R-:W-:Y:S01]  /*1c40*/  @P2 FMUL.FTZ R8, R4, R11 ;  /* 0x0000000b04082220 */ /* 0x008fe20000410000 */
[----:B------:R-:W-:-:S02]  /*1c50*/  @P2 HADD2.F32 R4, -RZ, R61.H1_H1 ;  /* 0x3000003dff042230 */ /* 0x000fc40000004100 */
[----:B0-----:R-:W-:Y:S01]  /*1c60*/  @P2 FMUL.FTZ R9, R5, R12 ;  /* 0x0000000c05092220 */ /* 0x001fe20000410000 */
[----:B------:R-:W-:Y:S01]  /*1c70*/  @P2 HADD2.F32 R5, -RZ, R62.H0_H0 ;  /* 0x2000003eff052230 */ /* 0x000fe20000004100 */
[----:B------:R-:W-:Y:S01]  /*1c80*/  MOV R12, R44 ;  /* 0x0000002c000c7202 */ /* 0x000fe20000000f00 */
[----:B------:R-:W-:Y:S01]  /*1c90*/  @P2 FFMA.FTZ R19, R8, R4, R51 ;  /* 0x0000000408132223 */ /* 0x000fe20000010033 */
[----:B------:R-:W-:Y:S02]  /*1ca0*/  @P2 HADD2.F32 R4, -RZ, R54.H1_H1 ;  /* 0x30000036ff042230 */ /* 0x000fe40000004100 */
[----:B------:R-:W-:Y:S01]  /*1cb0*/  @P2 FFMA.FTZ R12, R9, R5, R44 ;  /* 0x00000005090c2223 */ /* 0x000fe2000001002c */
[----:B------:R-:W-:Y:S02]  /*1cc0*/  @P2 HADD2.F32 R5, -RZ, R55.H0_H0 ;  /* 0x20000037ff052230 */ /* 0x000fe40000004100 */
[----:B-1----:R-:W-:Y:S01]  /*1cd0*/  @P2 FMUL.FTZ R8, R4, R13 ;  /* 0x0000000d04082220 */ /* 0x002fe20000410000 */
[----:B------:R-:W-:Y:S01]  /*1ce0*/  @P2 HADD2.F32 R4, -RZ, R62.H1_H1 ;  /* 0x3000003eff042230 */ /* 0x000fe20000004100 */
[----:B------:R-:W-:-:S04]  /*1cf0*/  MOV R13, R45 ;  /* 0x0000002d000d7202 */ /* 0x000fc80000000f00 */
[----:B------:R-:W-:Y:S01]  /*1d00*/  @P2 FFMA.FTZ R13, R8, R4, R45 ;  /* 0x00000004080d2223 */ /* 0x000fe2000001002d */
[----:B--2---:R-:W-:Y:S01]  /*1d10*/  @P2 FMUL.FTZ R9, R5, R10 ;  /* 0x0000000a05092220 */ /* 0x004fe20000410000 */
[----:B------:R-:W-:-:S05]  /*1d20*/  @P2 HADD2.F32 R5, -RZ, R63.H0_H0 ;  /* 0x2000003fff052230 */ /* 0x000fca0000004100 */
[----:B------:R-:W-:Y:S01]  /*1d30*/  @P2 FFMA.FTZ R14, R9, R5, R46 ;  /* 0x00000005090e2223 */ /* 0x000fe2000001002e */
[----:B------:R-:W-:Y:S06]  /*1d40*/  @!P2 BRA `(.L_x_27512) ;  /* 0x0000000000c8a947 */ /* 0x000fec0003800000 */
[----:B------:R-:W-:Y:S02]  /*1d50*/  HADD2.F32 R5, -RZ, R55.H1_H1 ;  /* 0x30000037ff057230 */ /* 0x000fe40000004100 */
[----:B------:R-:W-:-:S03]  /*1d60*/  HADD2.F32 R4, -RZ, R63.H1_H1 ;  /* 0x3000003fff047230 */ /* 0x000fc60000004100 */
[----:B------:R-:W-:-:S04]  /*1d70*/  FMUL.FTZ R8, R5, UR11 ;  /* 0x0000000b05087c20 */ /* 0x000fc80008410000 */
[----:B------:R-:W-:Y:S01]  /*1d80*/  FFMA.FTZ R15, R8, R4, R47 ;  /* 0x00000004080f7223 */ /* 0x000fe2000001002f */
[----:B------:R-:W-:Y:S06]  /*1d90*/  BRA `(.L_x_27512) ;  /* 0x0000000000b47947 */ /* 0x000fec0003800000 */
.L_x_27511:
[----:B--2---:R-:W0:Y:S01]  /*1da0*/  @P1 LDC R8, c[0x0][0x40c] ;  /* 0x00010300ff081b82 */ /* 0x004e220000000800 */
[--C-:B-----5:R-:W-:Y:S01]  /*1db0*/  @P1 HADD2.F32 R5, -RZ, R52.reuse.H0_H0 ;  /* 0x20000034ff051230 */ /* 0x120fe20000004100 */
[----:B------:R-:W-:Y:S01]  /*1dc0*/  CS2R R16, SRZ ;  /* 0x0000000000107805 */ /* 0x000fe2000001ff00 */
[----:B------:R-:W-:Y:S01]  /*1dd0*/  @P1 HADD2.F32 R9, -RZ, R52.H1_H1 ;  /* 0x30000034ff091230 */ /* 0x000fe20000004100 */
[----:B------:R-:W-:Y:S02]  /*1de0*/  CS2R R18, SRZ ;  /* 0x0000000000127805 */ /* 0x000fe4000001ff00 */
[----:B------:R-:W-:Y:S02]  /*1df0*/  CS2R R14, SRZ ;  /* 0x00000000000e7805 */ /* 0x000fe4000001ff00 */
[----:B------:R-:W1:Y:S08]  /*1e00*/  @P1 LDC R10, c[0x0][0x40c] ;  /* 0x00010300ff0a1b82 */ /* 0x000e700000000800 */
[----:B------:R-:W2:Y:S08]  /*1e10*/  @P1 LDC R12, c[0x0][0x40c] ;  /* 0x00010300ff0c1b82 */ /* 0x000eb00000000800 */
[----:B------:R-:W3:Y:S01]  /*1e20*/  @P1 LDC R4, c[0x0][0x40c] ;  /* 0x00010300ff041b82 */ /* 0x000ee20000000800 */
[----:B0-----:R-:W-:Y:S01]  /*1e30*/  @P1 FMUL.FTZ R5, R5, R8 ;  /* 0x0000000805051220 */ /* 0x001fe20000410000 */
[----:B------:R-:W-:-:S05]  /*1e40*/  @P1 HADD2.F32 R8, -RZ, R60.H0_H0 ;  /* 0x2000003cff081230 */ /* 0x000fca0000004100 */
[----:B------:R-:W-:Y:S01]  /*1e50*/  @P1 FMUL.FTZ R16, R5, R8 ;  /* 0x0000000805101220 */ /* 0x000fe20000410000 */
[----:B------:R-:W0:Y:S01]  /*1e60*/  @P1 LDC R11, c[0x0][0x40c] ;  /* 0x00010300ff0b1b82 */ /* 0x000e220000000800 */
[----:B-1----:R-:W-:Y:S01]  /*1e70*/  @P1 FMUL.FTZ R9, R9, R10 ;  /* 0x0000000a09091220 */ /* 0x002fe20000410000 */
[----:B------:R-:W-:Y:S02]  /*1e80*/  @P1 HADD2.F32 R10, -RZ, R60.H1_H1 ;  /* 0x3000003cff0a1230 */ /* 0x000fe40000004100 */
[----:B------:R-:W-:Y:S02]  /*1e90*/  @P1 HADD2.F32 R5, -RZ, R53.H0_H0 ;  /* 0x20000035ff051230 */ /* 0x000fe40000004100 */
[----:B------:R-:W-:Y:S02]  /*1ea0*/  @P1 HADD2.F32 R8, -RZ, R61.H0_H0 ;  /* 0x2000003dff081230 */ /* 0x000fe40000004100 */
[----:B------:R-:W-:Y:S01]  /*1eb0*/  @P1 FMUL.FTZ R17, R9, R10 ;  /* 0x0000000a09111220 */ /* 0x000fe20000410000 */
[----:B------:R-:W1:Y:S01]  /*1ec0*/  @P1 LDC R13, c[0x0][0x40c] ;  /* 0x00010300ff0d1b82 */ /* 0x000e620000000800 */
[----:B------:R-:W-:-:S02]  /*1ed0*/  @P1 HADD2.F32 R9, -RZ, R53.H1_H1 ;  /* 0x30000035ff091230 */ /* 0x000fc40000004100 */
[----:B--2---:R-:W-:Y:S01]  /*1ee0*/  @P1 FMUL.FTZ R5, R5, R12 ;  /* 0x0000000c05051220 */ /* 0x004fe20000410000 */
[----:B------:R-:W-:-:S03]  /*1ef0*/  HFMA2 R12, -RZ, RZ, 0, 0 ;  /* 0x00000000ff0c7431 */ /* 0x000fc600000001ff */
[----:B------:R-:W-:Y:S01]  /*1f00*/  @P1 FMUL.FTZ R18, R5, R8 ;  /* 0x0000000805121220 */ /* 0x000fe20000410000 */
[----:B------:R-:W-:Y:S02]  /*1f10*/  @P1 HADD2.F32 R5, -RZ, R61.H1_H1 ;  /* 0x3000003dff051230 */ /* 0x000fe40000004100 */
[----:B---3--:R-:W-:Y:S01]  /*1f20*/  @P1 FMUL.FTZ R4, R9, R4 ;  /* 0x0000000409041220 */ /* 0x008fe20000410000 */
[----:B------:R-:W-:Y:S01]  /*1f30*/  @P1 HADD2.F32 R8, -RZ, R54.H0_H0 ;  /* 0x20000036ff081230 */ /* 0x000fe20000004100 */
[----:B------:R-:W2:Y:S02]  /*1f40*/  @P1 LDC R9, c[0x0][0x40c] ;  /* 0x00010300ff091b82 */ /* 0x000ea40000000800 */
[----:B------:R-:W-:Y:S01]  /*1f50*/  @P1 FMUL.FTZ R19, R4, R5 ;  /* 0x0000000504131220 */ /* 0x000fe20000410000 */
[----:B------:R-:W-:Y:S02]  /*1f60*/  @P1 HADD2.F32 R5, -RZ, R62.H0_H0 ;  /* 0x2000003eff051230 */ /* 0x000fe40000004100 */
[----:B------:R-:W-:-:S02]  /*1f70*/  @P1 HADD2.F32 R4, -RZ, R54.H1_H1 ;  /* 0x30000036ff041230 */ /* 0x000fc40000004100 */
[----:B0-----:R-:W-:Y:S02]  /*1f80*/  @P1 FMUL.FTZ R8, R8, R11 ;  /* 0x0000000b08081220 */ /* 0x001fe40000410000 */
[----:B------:R-:W0:Y:S02]  /*1f90*/  @P1 LDC R11, c[0x0][0x40c] ;  /* 0x00010300ff0b1b82 */ /* 0x000e240000000800 */
[----:B------:R-:W-:Y:S01]  /*1fa0*/  @P1 FMUL.FTZ R12, R8, R5 ;  /* 0x00000005080c1220 */ /* 0x000fe20000410000 */
[----:B------:R-:W-:Y:S02]  /*1fb0*/  @P1 HADD2.F32 R5, -RZ, R62.H1_H1 ;  /* 0x3000003eff051230 */ /* 0x000fe40000004100 */
[----:B-1----:R-:W-:Y:S01]  /*1fc0*/  @P1 FMUL.FTZ R4, R4, R13 ;  /* 0x0000000d04041220 */ /* 0x002fe20000410000 */
[----:B------:R-:W-:-:S03]  /*1fd0*/  MOV R13, RZ ;  /* 0x000000ff000d7202 */ /* 0x000fc60000000f00 */
[----:B------:R-:W-:Y:S01]  /*1fe0*/  @P1 FMUL.FTZ R13, R4, R5 ;  /* 0x00000005040d1220 */ /* 0x000fe20000410000 */
[----:B------:R-:W-:Y:S02]  /*1ff0*/  @P1 HADD2.F32 R4, -RZ, R55.H0_H0 ;  /* 0x20000037ff041230 */ /* 0x000fe40000004100 */
[----:B------:R-:W-:-:S03]  /*2000*/  @P1 HADD2.F32 R5, -RZ, R63.H0_H0 ;  /* 0x2000003fff051230 */ /* 0x000fc60000004100 */
[----:B--2---:R-:W-:-:S04]  /*2010*/  @P1 FMUL.FTZ R4, R4, R9 ;  /* 0x0000000904041220 */ /* 0x004fc80000410000 */
[----:B------:R-:W-:Y:S01]  /*2020*/  @P1 FMUL.FTZ R14, R4, R5 ;  /* 0x00000005040e1220 */ /* 0x000fe20000410000 */
[----:B------:R-:W-:Y:S02]  /*2030*/  @P1 HADD2.F32 R4, -RZ, R55.H1_H1 ;  /* 0x30000037ff041230 */ /* 0x000fe40000004100 */
[----:B------:R-:W-:-:S03]  /*2040*/  @P1 HADD2.F32 R5, -RZ, R63.H1_H1 ;  /* 0x3000003fff051230 */ /* 0x000fc60000004100 */
[----:B0-----:R-:W-:-:S04]  /*2050*/  @P1 FMUL.FTZ R4, R4, R11 ;  /* 0x0000000b04041220 */ /* 0x001fc80000410000 */
[----:B------:R-:W-:-:S07]  /*2060*/  @P1 FMUL.FTZ R15, R4, R5 ;  /* 0x00000005040f1220 */ /* 0x000fce0000410000 */
.L_x_27512:
[----:B------:R-:W-:Y:S05]  /*2070*/  BSYNC.RECONVERGENT B0 ;  /* 0x0000000000007941 */ /* 0x000fea0003800200 */
.L_x_27510:
        /* <DEDUP_REMOVED lines=15> */
[----:B------:R-:W-:Y:S02]  /*2170*/  ISETP.GT.AND P0, PT, R2, RZ, PT ;  /* 0x000000ff0200720c */ /* 0x000fe40003f04270 */
[----:B0----5:R-:W-:Y:S02]  /*2180*/  MOV R8, R48 ;  /* 0x0000003000087202 */ /* 0x021fe40000000f00 */
[----:B------:R-:W-:-:S09]  /*2190*/  MOV R10, R50 ;  /* 0x00000032000a7202 */ /* 0x000fd20000000f00 */
[----:B------:R-:W0:Y:S01]  /*21a0*/  @P0 LDC R5, c[0x0][0x40c] ;  /* 0x00010300ff050b82 */ /* 0x000e220000000800 */
[----:B------:R-:W-:-:S07]  /*21b0*/  @P0 HADD2.F32 R2, -RZ, R52.H0_H0 ;  /* 0x20000034ff020230 */ /* 0x000fce0000004100 */
[----:B------:R-:W1:Y:S08]  /*21c0*/  @P0 LDC R9, c[0x0][0x40c] ;  /* 0x00010300ff090b82 */ /* 0x000e700000000800 */
[----:B------:R-:W2:Y:S01]  /*21d0*/  @P0 LDC R11, c[0x0][0x40c] ;  /* 0x00010300ff0b0b82 */ /* 0x000ea20000000800 */
[----:B0-----:R-:W-:Y:S01]  /*21e0*/  @P0 FMUL.FTZ R7, R2, R5 ;  /* 0x0000000502070220 */ /* 0x001fe20000410000 */
[----:B------:R-:W-:-:S06]  /*21f0*/  @P0 HADD2.F32 R5, -RZ, R56.H0_H0 ;  /* 0x20000038ff050230 */ /* 0x000fcc0000004100 */
[----:B------:R-:W0:Y:S01]  /*2200*/  @P0 LDC R119, c[0x0][0x40c] ;  /* 0x00010300ff770b82 */ /* 0x000e220000000800 */
[----:B------:R-:W-:Y:S02]  /*2210*/  @P0 HADD2.F32 R2, -RZ, R52.H1_H1 ;  /* 0x30000034ff020230 */ /* 0x000fe40000004100 */
[----:B------:R-:W-:-:S03]  /*2220*/  @P0 FFMA.FTZ R8, R7, R5, R48 ;  /* 0x0000000507080223 */ /* 0x000fc60000010030 */
[----:B-1----:R-:W-:Y:S01]  /*2230*/  @P0 FMUL.FTZ R4, R2, R9 ;  /* 0x0000000902040220 */ /* 0x002fe20000410000 */
[----:B------:R-:W-:Y:S01]  /*2240*/  @P0 HADD2.F32 R2, -RZ, R56.H1_H1 ;  /* 0x30000038ff020230 */ /* 0x000fe20000004100 */
[----:B------:R-:W1:Y:S01]  /*2250*/  @P0 LDC R5, c[0x0][0x40c] ;  /* 0x00010300ff050b82 */ /* 0x000e620000000800 */
[----:B------:R-:W-:-:S03]  /*2260*/  MOV R9, R49 ;  /* 0x0000003100097202 */ /* 0x000fc60000000f00 */
[----:B------:R-:W-:Y:S01]  /*2270*/  @P0 FFMA.FTZ R9, R4, R2, R49 ;  /* 0x0000000204090223 */ /* 0x000fe20000010031 */
[----:B------:R-:W-:-:S05]  /*2280*/  @P0 HADD2.F32 R2, -RZ, R53.H0_H0 ;  /* 0x20000035ff020230 */ /* 0x000fca0000004100 */
[----:B-1----:R-:W-:Y:S01]  /*2290*/  @P0 FMUL.FTZ R7, R2, R5 ;  /* 0x0000000502070220 */ /* 0x002fe20000410000 */
[----:B------:R-:W-:Y:S02]  /*22a0*/  @P0 HADD2.F32 R5, -RZ, R57.H0_H0 ;  /* 0x20000039ff050230 */ /* 0x000fe40000004100 */
[----:B------:R-:W-:-:S03]  /*22b0*/  @P0 HADD2.F32 R2, -RZ, R53.H1_H1 ;  /* 0x30000035ff020230 */ /* 0x000fc60000004100 */
[----:B------:R-:W-:Y:S02]  /*22c0*/  @P0 FFMA.FTZ R10, R7, R5, R50 ;  /* 0x00000005070a0223 */ /* 0x000fe40000010032 */
[----:B------:R-:W1:Y:S01]  /*22d0*/  @P0 LDC R5, c[0x0][0x40c] ;  /* 0x00010300ff050b82 */ /* 0x000e620000000800 */
[----:B--2---:R-:W-:Y:S01]  /*22e0*/  @P0 FMUL.FTZ R4, R2, R11 ;  /* 0x0000000b02040220 */ /* 0x004fe20000410000 */
[----:B------:R-:W-:Y:S01]  /*22f0*/  @P0 HADD2.F32 R2, -RZ, R57.H1_H1 ;  /* 0x30000039ff020230 */ /* 0x000fe20000004100 */
[----:B------:R-:W-:-:S04]  /*2300*/  MOV R11, R51 ;  /* 0x00000033000b7202 */ /* 0x000fc80000000f00 */
[----:B------:R-:W-:Y:S01]  /*2310*/  @P0 FFMA.FTZ R11, R4, R2, R51 ;  /* 0x00000002040b0223 */ /* 0x000fe20000010033 */
[----:B------:R-:W-:Y:S01]  /*2320*/  @P0 HADD2.F32 R2, -RZ, R54.H0_H0 ;  /* 0x20000036ff020230 */ /* 0x000fe20000004100 */
[----:B------:R-:W-:-:S04]  /*2330*/  MOV R4, R44 ;  /* 0x0000002c00047202 */ /* 0x000fc80000000f00 */
[----:B-1----:R-:W-:Y:S01]  /*2340*/  @P0 FMUL.FTZ R7, R2, R5 ;  /* 0x0000000502070220 */ /* 0x002fe20000410000 */
[----:B------:R-:W-:Y:S02]  /*2350*/  @P0 HADD2.F32 R5, -RZ, R58.H0_H0 ;  /* 0x2000003aff050230 */ /* 0x000fe40000004100 */
[----:B------:R-:W-:-:S03]  /*2360*/  @P0 HADD2.F32 R2, -RZ, R54.H1_H1 ;  /* 0x30000036ff020230 */ /* 0x000fc60000004100 */
[----:B------:R-:W-:Y:S01]  /*2370*/  @P0 FFMA.FTZ R4, R7, R5, R44 ;  /* 0x0000000507040223 */ /* 0x000fe2000001002c */
[----:B------:R-:W-:Y:S01]  /*2380*/  MOV R5, R45 ;  /* 0x0000002d00057202 */ /* 0x000fe20000000f00 */
[----:B------:R-:W1:Y:S01]  /*2390*/  @P0 LDC R7, c[0x0][0x40c] ;  /* 0x00010300ff070b82 */ /* 0x000e620000000800 */
[----:B0-----:R-:W-:Y:S01]  /*23a0*/  @P0 FMUL.FTZ R6, R2, R119 ;  /* 0x0000007702060220 */ /* 0x001fe20000410000 */
[----:B------:R-:W-:-:S05]  /*23b0*/  @P0 HADD2.F32 R2, -RZ, R58.H1_H1 ;  /* 0x3000003aff020230 */ /* 0x000fca0000004100 */
[----:B------:R-:W-:Y:S01]  /*23c0*/  @P0 FFMA.FTZ R5, R6, R2, R45 ;  /* 0x0000000206050223 */ /* 0x000fe2000001002d */
[----:B------:R-:W-:Y:S01]  /*23d0*/  @P0 HADD2.F32 R2, -RZ, R55.H0_H0 ;  /* 0x20000037ff020230 */ /* 0x000fe20000004100 */
[----:B------:R-:W-:-:S04]  /*23e0*/  MOV R6, R46 ;  /* 0x0000002e00067202 */ /* 0x000fc80000000f00 */
[----:B-1----:R-:W-:Y:S01]  /*23f0*/  @P0 FMUL.FTZ R119, R2, R7 ;  /* 0x0000000702770220 */ /* 0x002fe20000410000 */
[----:B------:R-:W-:-:S05]  /*2400*/  @P0 HADD2.F32 R7, -RZ, R59.H0_H0 ;  /* 0x2000003bff070230 */ /* 0x000fca0000004100 */
[----:B------:R-:W-:Y:S01]  /*2410*/  @P0 FFMA.FTZ R6, R119, R7, R46 ;  /* 0x0000000777060223 */ /* 0x000fe2000001002e */
[----:B------:R-:W-:Y:S01]  /*2420*/  MOV R7, R47 ;  /* 0x0000002f00077202 */ /* 0x000fe20000000f00 */
[----:B------:R-:W-:Y:S06]  /*2430*/  @!P0 BRA `(.L_x_27515) ;  /* 0x0000000000cc8947 */ /* 0x000fec0003800000 */
[----:B------:R-:W-:-:S05]  /*2440*/  HADD2.F32 R2, -RZ, R55.H1_H1 ;  /* 0x30000037ff027230 */ /* 0x000fca0000004100 */
[----:B------:R-:W-:Y:S01]  /*2450*/  FMUL.FTZ R122, R2, UR11 ;  /* 0x0000000b027a7c20 */ /* 0x000fe20008410000 */
[----:B------:R-:W-:-:S05]  /*2460*/  HADD2.F32 R2, -RZ, R59.H1_H1 ;  /* 0x3000003bff027230 */ /* 0x000fca0000004100 */
[----:B------:R-:W-:Y:S01]  /*2470*/  FFMA.FTZ R7, R122, R2, R47 ;  /* 0x000000027a077223 */ /* 0x000fe2000001002f */
[----:B------:R-:W-:Y:S06]  /*2480*/  BRA `(.L_x_27515) ;  /* 0x0000000000b87947 */ /* 0x000fec0003800000 */
.L_x_27514:
[----:B0-----:R-:W0:Y:S01]  /*2490*/  @P1 LDC R5, c[0x0][0x40c] ;  /* 0x00010300ff051b82 */ /* 0x001e220000000800 */
[----:B-----5:R-:W-:Y:S01]  /*24a0*/  @P1 HADD2.F32 R2, -RZ, R52.H0_H0 ;  /* 0x20000034ff021230 */ /* 0x020fe20000004100 */
[----:B------:R-:W-:Y:S01]  /*24b0*/  CS2R R8, SRZ ;  /* 0x0000000000087805 */ /* 0x000fe2000001ff00 */
[----:B------:R-:W-:Y:S02]  /*24c0*/  HFMA2 R4, -RZ, RZ, 0, 0 ;  /* 0x00000000ff047431 */ /* 0x000fe400000001ff */
[----:B------:R-:W-:-:S03]  /*24d0*/  HFMA2 R6, -RZ, RZ, 0, 0 ;  /* 0x00000000ff067431 */ /* 0x000fc600000001ff */
[----:B------:R-:W1:Y:S08]  /*24e0*/  @P1 LDC R7, c[0x0][0x40c] ;  /* 0x00010300ff071b82 */ /* 0x000e700000000800 */
[----:B------:R-:W2:Y:S01]  /*24f0*/  @P1 LDC R11, c[0x0][0x40c] ;  /* 0x00010300ff0b1b82 */ /* 0x000ea20000000800 */
[----:B0-----:R-:W-:Y:S01]  /*2500*/  @P1 FMUL.FTZ R2, R2, R5 ;  /* 0x0000000502021220 */ /* 0x001fe20000410000 */
[----:B------:R-:W-:-:S06]  /*2510*/  @P1 HADD2.F32 R5, -RZ, R56.H0_H0 ;  /* 0x20000038ff051230 */ /* 0x000fcc0000004100 */
[----:B------:R-:W0:Y:S01]  /*2520*/  @P1 LDC R119, c[0x0][0x40c] ;  /* 0x00010300ff771b82 */ /* 0x000e220000000800 */
[----:B------:R-:W-:Y:S01]  /*2530*/  @P1 FMUL.FTZ R8, R2, R5 ;  /* 0x0000000502081220 */ /* 0x000fe20000410000 */
[----:B------:R-:W-:Y:S02]  /*2540*/  @P1 HADD2.F32 R2, -RZ, R52.H1_H1 ;  /* 0x30000034ff021230 */ /* 0x000fe40000004100 */
[----:B------:R-:W-:-:S04]  /*2550*/  @P1 HADD2.F32 R5, -RZ, R56.H1_H1 ;  /* 0x30000038ff051230 */ /* 0x000fc80000004100 */
[----:B------:R-:W3:Y:S01]  /*2560*/  @P1 LDC R123, c[0x0][0x40c] ;  /* 0x00010300ff7b1b82 */ /* 0x000ee20000000800 */
[----:B-1----:R-:W-:-:S04]  /*2570*/  @P1 FMUL.FTZ R2, R2, R7 ;  /* 0x0000000702021220 */ /* 0x002fc80000410000 */
[----:B------:R-:W-:Y:S01]  /*2580*/  @P1 FMUL.FTZ R9, R2, R5 ;  /* 0x0000000502091220 */ /* 0x000fe20000410000 */
[----:B------:R-:W-:Y:S02]  /*2590*/  @P1 HADD2.F32 R2, -RZ, R53.H0_H0 ;  /* 0x20000035ff021230 */ /* 0x000fe40000004100 */
[----:B------:R-:W1:Y:S01]  /*25a0*/  @P1 LDC R7, c[0x0][0x40c] ;  /* 0x00010300ff071b82 */ /* 0x000e620000000800 */
[----:B------:R-:W-:Y:S02]  /*25b0*/  @P1 HADD2.F32 R5, -RZ, R57.H0_H0 ;  /* 0x20000039ff051230 */ /* 0x000fe40000004100 */
[----:B--2---:R-:W-:Y:S01]  /*25c0*/  @P1 FMUL.FTZ R2, R2, R11 ;  /* 0x0000000b02021220 */ /* 0x004fe20000410000 */
[----:B------:R-:W-:-:S03]  /*25d0*/  CS2R R10, SRZ ;  /* 0x00000000000a7805 */ /* 0x000fc6000001ff00 */
[----:B------:R-:W-:Y:S01]  /*25e0*/  @P1 FMUL.FTZ R10, R2, R5 ;  /* 0x00000005020a1220 */ /* 0x000fe20000410000 */
[----:B------:R-:W-:Y:S02]  /*25f0*/  @P1 HADD2.F32 R2, -RZ, R53.H1_H1 ;  /* 0x30000035ff021230 */ /* 0x000fe40000004100 */
[----:B------:R-:W-:-:S03]  /*2600*/  @P1 HADD2.F32 R5, -RZ, R57.H1_H1 ;  /* 0x30000039ff051230 */ /* 0x000fc60000004100 */
[----:B-1----:R-:W-:Y:S02]  /*2610*/  @P1 FMUL.FTZ R2, R2, R7 ;  /* 0x0000000702021220 */ /* 0x002fe40000410000 */
[----:B------:R-:W1:Y:S02]  /*2620*/  @P1 LDC R7, c[0x0][0x40c] ;  /* 0x00010300ff071b82 */ /* 0x000e640000000800 */
[----:B------:R-:W-:Y:S01]  /*2630*/  @P1 FMUL.FTZ R11, R2, R5 ;  /* 0x00000005020b1220 */ /* 0x000fe20000410000 */
[----:B------:R-:W-:Y:S02]  /*2640*/  @P1 HADD2.F32 R2, -RZ, R54.H0_H0 ;  /* 0x20000036ff021230 */ /* 0x000fe40000004100 */
[----:B------:R-:W-:-:S03]  /*2650*/  @P1 HADD2.F32 R5, -RZ, R58.H0_H0 ;  /* 0x2000003aff051230 */ /* 0x000fc60000004100 */
[----:B0-----:R-:W-:Y:S02]  /*2660*/  @P1 FMUL.FTZ R2, R2, R119 ;  /* 0x0000007702021220 */ /* 0x001fe40000410000 */
[----:B------:R-:W0:Y:S02]  /*2670*/  @P1 LDC R119, c[0x0][0x40c] ;  /* 0x00010300ff771b82 */ /* 0x000e240000000800 */
[----:B------:R-:W-:Y:S01]  /*2680*/  @P1 FMUL.FTZ R4, R2, R5 ;  /* 0x0000000502041220 */ /* 0x000fe20000410000 */
[----:B------:R-:W-:Y:S01]  /*2690*/  @P1 HADD2.F32 R2, -RZ, R54.H1_H1 ;  /* 0x30000036ff021230 */ /* 0x000fe20000004100 */
[----:B------:R-:W-:-:S04]  /*26a0*/  MOV R5, RZ ;  /* 0x000000ff00057202 */ /* 0x000fc80000000f00 */
[----:B-1----:R-:W-:Y:S01]  /*26b0*/  @P1 FMUL.FTZ R2, R2, R7 ;  /* 0x0000000702021220 */ /* 0x002fe20000410000 */
[----:B------:R-:W-:-:S05]  /*26c0*/  @P1 HADD2.F32 R7, -RZ, R58.H1_H1 ;  /* 0x3000003aff071230 */ /* 0x000fca0000004100 */
[----:B------:R-:W-:Y:S01]  /*26d0*/  @P1 FMUL.FTZ R5, R2, R7 ;  /* 0x0000000702051220 */ /* 0x000fe20000410000 */
[----:B------:R-:W-:Y:S02]  /*26e0*/  @P1 HADD2.F32 R2, -RZ, R55.H0_H0 ;  /* 0x20000037ff021230 */ /* 0x000fe40000004100 */
[----:B------:R-:W-:-:S03]  /*26f0*/  @P1 HADD2.F32 R7, -RZ, R59.H0_H0 ;  /* 0x2000003bff071230 */ /* 0x000fc60000004100 */
[----:B0-----:R-:W-:Y:S01]  /*2700*/  @P1 FMUL.FTZ R2, R2, R119 ;  /* 0x0000007702021220 */ /* 0x001fe20000410000 */
[----:B------:R-:W-:-:S03]  /*2710*/  @P1 HADD2.F32 R119, -RZ, R59.H1_H1 ;  /* 0x3000003bff771230 */ /* 0x000fc60000004100 */
[----:B------:R-:W-:Y:S01]  /*2720*/  @P1 FMUL.FTZ R6, R2, R7 ;  /* 0x0000000702061220 */ /* 0x000fe20000410000 */
[----:B------:R-:W-:Y:S01]  /*2730*/  @P1 HADD2.F32 R2, -RZ, R55.H1_H1 ;  /* 0x30000037ff021230 */ /* 0x000fe20000004100 */
[----:B------:R-:W-:-:S04]  /*2740*/  MOV R7, RZ ;  /* 0x000000ff00077202 */ /* 0x000fc80000000f00 */
[----:B---3--:R-:W-:-:S04]  /*2750*/  @P1 FMUL.FTZ R2, R2, R123 ;  /* 0x0000007b02021220 */ /* 0x008fc80000410000 */
[----:B------:R-:W-:-:S07]  /*2760*/  @P1 FMUL.FTZ R7, R2, R119 ;  /* 0x0000007702071220 */ /* 0x000fce0000410000 */
.L_x_27515:
[----:B------:R-:W-:Y:S05]  /*2770*/  BSYNC.RECONVERGENT B0 ;  /* 0x0000000000007941 */ /* 0x000fea0003800200 */
.L_x_27513:
        /* <DEDUP_REMOVED lines=148> */
.L_x_27531:
[----:B------:R-:W2:Y:S01]  /*30c0*/  @!P0 LDC.64 R120, c[0x0][0x3c0] ;  /* 0x0000f000ff788b82 */ /* 0x000ea20000000a00 */
[----:B01----:R-:W-:Y:S01]  /*30d0*/  FADD.FTZ R128, R128, R117 ;  /* 0x0000007580807221 */ /* 0x003fe20000010000 */
[----:B------:R-:W-:Y:S01]  /*30e0*/  ISETP.NE.AND P1, PT, RZ, UR5, PT ;  /* 0x00000005ff007c0c */ /* 0x000fe2000bf25270 */
[----:B------:R-:W-:Y:S02]  /*30f0*/  BSSY.RECONVERGENT B0, `(.L_x_27517) ;  /* 0x00000ff000007945 */ /* 0x000fe40003800200 */
[----:B------:R-:W-:Y:S01]  /*3100*/  FFMA.FTZ R117, R128, R123, UR10 ;  /* 0x0000000a80757e23 */ /* 0x000fe2000801007b */
[----:B--2---:R-:W-:-:S04]  /*3110*/  @!P0 IMAD.WIDE R122, R0, 0x4, R120 ;  /* 0x00000004007a8825 */ /* 0x004fc800078e0278 */
[----:B------:R-:W-:Y:S01]  /*3120*/  FMUL.FTZ R120, R119, R119 ;  /* 0x0000007777787220 */ /* 0x000fe20000410000 */
[----:B------:R0:W-:Y:S04]  /*3130*/  @!P0 STG.E desc[UR6][R122.64], R119 ;  /* 0x000000777a008986 */ /* 0x0001e8000c101906 */
[----:B------:R-:W-:-:S05]  /*3140*/  FSEL R120, R120, RZ, P1 ;  /* 0x000000ff78787208 */ /* 0x000fca0000800000 */
[----:B------:R-:W-:Y:S02]  /*3150*/  FADD.FTZ R117, R117, R120 ;  /* 0x0000007875757221 */ /* 0x000fe40000010000 */
[----:B------:R-:W1:Y:S04]  /*3160*/  @!P0 LDC.64 R120, c[0x0][0x3c8] ;  /* 0x0000f200ff788b82 */ /* 0x000e680000000a00 */
[----:B------:R-:W2:Y:S01]  /*3170*/  MUFU.RSQ R117, R117 ;  /* 0x0000007500757308 */ /* 0x000ea20000001400 */
[----:B-1----:R-:W-:-:S05]  /*3180*/  @!P0 IMAD.WIDE R120, R0, 0x4, R120 ;  /* 0x0000000400788825 */ /* 0x002fca00078e0278 */
[----:B--2---:R0:W-:Y:S01]  /*3190*/  @!P0 STG.E desc[UR6][R120.64], R117 ;  /* 0x0000007578008986 */ /* 0x0041e2000c101906 */
[----:B------:R-:W-:-:S13]  /*31a0*/  ISETP.GE.AND P0, PT, R116, 0x1, PT ;  /* 0x000000017400780c */ /* 0x000fda0003f06270 */
[----:B0-----:R-:W-:Y:S05]  /*31b0*/  @!P0 BRA `(.L_x_27518) ;  /* 0x0000000c00c88947 */ /* 0x001fea0003800000 */
[----:B------:R-:W-:Y:S01]  /*31c0*/  FSEL R118, R119, RZ, !P1 ;  /* 0x000000ff77767208 */ /* 0x000fe20004800000 */
[----:B------:R-:W-:Y:S02]  /*31d0*/  HADD2.F32 R122, -RZ, R92.H1_H1 ;  /* 0x3000005cff7a7230 */ /* 0x000fe40000004100 */
[----:B------:R-:W-:Y:S02]  /*31e0*/  HADD2.F32 R119, -RZ, R112.H0_H0 ;  /* 0x20000070ff777230 */ /* 0x000fe40000004100 */
[C---:B------:R-:W-:Y:S01]  /*31f0*/  FADD.FTZ R120, -R118.reuse, R41 ;  /* 0x0000002976787221 */ /* 0x040fe20000010100 */
[C---:B------:R-:W-:Y:S01]  /*3200*/  FADD.FTZ R40, -R118.reuse, R40 ;  /* 0x0000002876287221 */ /* 0x040fe20000010100 */
[----:B------:R-:W-:Y:S02]  /*3210*/  HADD2.F32 R121, -RZ, R92.H0_H0 ;  /* 0x2000005cff797230 */ /* 0x000fe40000004100 */
[----:B------:R-:W-:Y:S01]  /*3220*/  FADD.FTZ R42, -R118, R42 ;  /* 0x0000002a762a7221 */ /* 0x000fe20000010100 */
[----:B------:R-:W-:Y:S01]  /*3230*/  FMUL.FTZ R41, R117, R120 ;  /* 0x0000007875297220 */ /* 0x000fe20000410000 */
[----:B------:R-:W-:-:S02]  /*3240*/  HADD2.F32 R120, -RZ, R112.H1_H1 ;  /* 0x30000070ff787230 */ /* 0x000fc40000004100 */
[C---:B------:R-:W-:Y:S01]  /*3250*/  FMUL.FTZ R40, R117.reuse, R40 ;  /* 0x0000002875287220 */ /* 0x040fe20000410000 */
[----:B------:R-:W-:Y:S01]  /*3260*/  FMUL.FTZ R42, R117, R42 ;  /* 0x0000002a752a7220 */ /* 0x000fe20000410000 */
[C---:B------:R-:W-:Y:S01]  /*3270*/  FADD.FTZ R36, -R118.reuse, R36 ;  /* 0x0000002476247221 */ /* 0x040fe20000010100 */
[C---:B------:R-:W-:Y:S01]  /*3280*/  FADD.FTZ R38, -R118.reuse, R38 ;  /* 0x0000002676267221 */ /* 0x040fe20000010100 */
[----:B------:R-:W-:Y:S01]  /*3290*/  FFMA.FTZ R41, R41, R120, R122 ;  /* 0x0000007829297223 */ /* 0x000fe2000001007a */
[----:B------:R-:W-:Y:S01]  /*32a0*/  FADD.FTZ R120, -R118, R43 ;  /* 0x0000002b76787221 */ /* 0x000fe20000010100 */
[----:B------:R-:W-:Y:S02]  /*32b0*/  HADD2.F32 R122, -RZ, R93.H1_H1 ;  /* 0x3000005dff7a7230 */ /* 0x000fe40000004100 */
[----:B------:R-:W-:Y:S01]  /*32c0*/  FFMA.FTZ R40, R40, R119, R121 ;  /* 0x0000007728287223 */ /* 0x000fe20000010079 */
[--C-:B------:R-:W-:Y:S02]  /*32d0*/  HADD2.F32 R119, -RZ, R113.reuse.H0_H0 ;  /* 0x20000071ff777230 */ /* 0x100fe40000004100 */
[----:B------:R-:W-:Y:S01]  /*32e0*/  FMUL.FTZ R43, R117, R120 ;  /* 0x00000078752b7220 */ /* 0x000fe20000410000 */
[----:B------:R-:W-:-:S02]  /*32f0*/  HADD2.F32 R120, -RZ, R113.H1_H1 ;  /* 0x30000071ff787230 */ /* 0x000fc40000004100 */
[C---:B------:R-:W-:Y:S01]  /*3300*/  FMUL.FTZ R36, R117.reuse, R36 ;  /* 0x0000002475247220 */ /* 0x040fe20000410000 */
[----:B------:R-:W-:Y:S02]  /*3310*/  HADD2.F32 R121, -RZ, R93.H0_H0 ;  /* 0x2000005dff797230 */ /* 0x000fe40000004100 */
[----:B------:R-:W-:Y:S01]  /*3320*/  FMUL.FTZ R38, R117, R38 ;  /* 0x0000002675267220 */ /* 0x000fe20000410000 */
[C---:B------:R-:W-:Y:S01]  /*3330*/  FADD.FTZ R32, -R118.reuse, R32 ;  /* 0x0000002076207221 */ /* 0x040fe20000010100 */
[----:B------:R-:W-:Y:S01]  /*3340*/  FFMA.FTZ R43, R43, R120, R122 ;  /* 0x000000782b2b7223 */ /* 0x000fe2000001007a */
[----:B------:R-:W-:Y:S01]  /*3350*/  FADD.FTZ R120, -R118, R37 ;  /* 0x0000002576787221 */ /* 0x000fe20000010100 */
[----:B------:R-:W-:Y:S02]  /*3360*/  HADD2.F32 R122, -RZ, R94.H1_H1 ;  /* 0x3000005eff7a7230 */ /* 0x000fe40000004100 */
[----:B------:R-:W-:Y:S01]  /*3370*/  FFMA.FTZ R42, R42, R119, R121 ;  /* 0x000000772a2a7223 */ /* 0x000fe20000010079 */
[----:B------:R-:W-:-:S02]  /*3380*/  HADD2.F32 R119, -RZ, R114.H0_H0 ;  /* 0x20000072ff777230 */ /* 0x000fc40000004100 */
        /* <DEDUP_REMOVED lines=13> */
[C---:B------:R-:W-:Y:S01]  /*3460*/  FMUL.FTZ R34, R117.reuse, R34 ;  /* 0x0000002275227220 */ /* 0x040fe20000410000 */
[----:B------:R-:W-:Y:S02]  /*3470*/  HADD2.F32 R121, -RZ, R95.H0_H0 ;  /* 0x2000005fff797230 */ /* 0x000fe40000004100 */
[----:B------:R-:W-:Y:S01]  /*3480*/  FMUL.FTZ R28, R117, R28 ;  /* 0x0000001c751c7220 */ /* 0x000fe20000410000 */
        /* <DEDUP_REMOVED lines=66> */
[----:B------:R-:W-:-:S02]  /*38b0*/  HADD2.F32 R123, -RZ, R97.H0_H0 ;  /* 0x20000061ff7b7230 */ /* 0x000fc40000004100 */
[----:B------:R-:W-:Y:S01]  /*38c0*/  FFMA.FTZ R27, R27, R120, R122 ;  /* 0x000000781b1b7223 */ /* 0x000fe2000001007a */
[----:B------:R-:W-:Y:S01]  /*38d0*/  FADD.FTZ R120, -R118, R21 ;  /* 0x0000001576787221 */ /* 0x000fe20000010100 */
[----:B------:R-:W-:Y:S01]  /*38e0*/  FFMA.FTZ R26, R26, R119, R121 ;  /* 0x000000771a1a7223 */ /* 0x000fe20000010079 */
[----:B------:R-:W-:Y:S02]  /*38f0*/  HADD2.F32 R122, -RZ, R86.H1_H1 ;  /* 0x30000056ff7a7230 */ /* 0x000fe40000004100 */
[----:B------:R-:W-:Y:S01]  /*3900*/  FADD.FTZ R4, -R118, R4 ;  /* 0x0000000476047221 */ /* 0x000fe20000010100 */
[C---:B------:R-:W-:Y:S01]  /*3910*/  FMUL.FTZ R21, R117.reuse, R120 ;  /* 0x0000007875157220 */ /* 0x040fe20000410000 */
[--C-:B------:R-:W-:Y:S02]  /*3920*/  HADD2.F32 R120, -RZ, R106.reuse.H1_H1 ;  /* 0x3000006aff787230 */ /* 0x100fe40000004100 */
[----:B------:R-:W-:Y:S02]  /*3930*/  HADD2.F32 R119, -RZ, R106.H0_H0 ;  /* 0x2000006aff777230 */ /* 0x000fe40000004100 */
[----:B------:R-:W-:Y:S01]  /*3940*/  FMUL.FTZ R4, R117, R4 ;  /* 0x0000000475047220 */ /* 0x000fe20000410000 */
[----:B------:R-:W-:-:S02]  /*3950*/  HADD2.F32 R121, -RZ, R86.H0_H0 ;  /* 0x20000056ff797230 */ /* 0x000fc40000004100 */
[----:B------:R-:W-:Y:S01]  /*3960*/  FFMA.FTZ R21, R21, R120, R122 ;  /* 0x0000007815157223 */ /* 0x000fe2000001007a */
[----:B------:R-:W-:Y:S01]  /*3970*/  FADD.FTZ R120, -R118, R23 ;  /* 0x0000001776787221 */ /* 0x000fe20000010100 */
[----:B------:R-:W-:Y:S02]  /*3980*/  HADD2.F32 R122, -RZ, R87.H1_H1 ;  /* 0x30000057ff7a7230 */ /* 0x000fe40000004100 */
[----:B------:R-:W-:Y:S01]  /*3990*/  FFMA.FTZ R20, R20, R119, R121 ;  /* 0x0000007714147223 */ /* 0x000fe20000010079 */
[----:B------:R-:W-:Y:S02]  /*39a0*/  HADD2.F32 R119, -RZ, R107.H0_H0 ;  /* 0x2000006bff777230 */ /* 0x000fe40000004100 */
[----:B------:R-:W-:Y:S01]  /*39b0*/  FMUL.FTZ R23, R117, R120 ;  /* 0x0000007875177220 */ /* 0x000fe20000410000 */
[----:B------:R-:W-:Y:S02]  /*39c0*/  HADD2.F32 R121, -RZ, R87.H0_H0 ;  /* 0x20000057ff797230 */ /* 0x000fe40000004100 */
[----:B------:R-:W-:-:S02]  /*39d0*/  HADD2.F32 R120, -RZ, R107.H1_H1 ;  /* 0x3000006bff787230 */ /* 0x000fc40000004100 */
[----:B------:R-:W-:Y:S02]  /*39e0*/  HADD2.F32 R125, -RZ, R97.H1_H1 ;  /* 0x30000061ff7d7230 */ /* 0x000fe40000004100 */
[----:B------:R-:W-:Y:S01]  /*39f0*/  FFMA.FTZ R22, R22, R119, R121 ;  /* 0x0000007716167223 */ /* 0x000fe20000010079 */
[----:B------:R-:W-:Y:S02]  /*3a00*/  HADD2.F32 R119, -RZ, R100.H0_H0 ;  /* 0x20000064ff777230 */ /* 0x000fe40000004100 */
[----:B------:R-:W-:Y:S01]  /*3a10*/  FFMA.FTZ R23, R23, R120, R122 ;  /* 0x0000007817177223 */ /* 0x000fe2000001007a */
[--C-:B------:R-:W-:Y:S02]  /*3a20*/  HADD2.F32 R121, -RZ, R80.reuse.H0_H0 ;  /* 0x20000050ff797230 */ /* 0x100fe40000004100 */
[----:B------:R-:W-:Y:S01]  /*3a30*/  FADD.FTZ R120, -R118, R17 ;  /* 0x0000001176787221 */ /* 0x000fe20000010100 */
[----:B------:R-:W-:Y:S02]  /*3a40*/  HADD2.F32 R122, -RZ, R80.H1_H1 ;  /* 0x30000050ff7a7230 */ /* 0x000fe40000004100 */
[----:B------:R-:W-:-:S02]  /*3a50*/  HADD2.F32 R127, -RZ, R98.H0_H0 ;  /* 0x20000062ff7f7230 */ /* 0x000fc40000004100 */
[----:B------:R-:W-:Y:S01]  /*3a60*/  FFMA.FTZ R16, R16, R119, R121 ;  /* 0x0000007710107223 */ /* 0x000fe20000010079 */
[----:B------:R-:W-:Y:S02]  /*3a70*/  HADD2.F32 R119, -RZ, R101.H0_H0 ;  /* 0x20000065ff777230 */ /* 0x000fe40000004100 */
[----:B------:R-:W-:Y:S01]  /*3a80*/  FMUL.FTZ R17, R117, R120 ;  /* 0x0000007875117220 */ /* 0x000fe20000410000 */
[----:B------:R-:W-:Y:S02]  /*3a90*/  HADD2.F32 R121, -RZ, R81.H0_H0 ;  /* 0x20000051ff797230 */ /* 0x000fe40000004100 */
[----:B------:R-:W-:Y:S02]  /*3aa0*/  HADD2.F32 R120, -RZ, R100.H1_H1 ;  /* 0x30000064ff787230 */ /* 0x000fe40000004100 */
[----:B------:R-:W-:Y:S02]  /*3ab0*/  HADD2.F32 R129, -RZ, R99.H0_H0 ;  /* 0x20000063ff817230 */ /* 0x000fe40000004100 */
[----:B------:R-:W-:Y:S01]  /*3ac0*/  FFMA.FTZ R18, R18, R119, R121 ;  /* 0x0000007712127223 */ /* 0x000fe20000010079 */
[----:B------:R-:W-:-:S02]  /*3ad0*/  HADD2.F32 R119, -RZ, R102.H0_H0 ;  /* 0x20000066ff777230 */ /* 0x000fc40000004100 */
[----:B------:R-:W-:Y:S01]  /*3ae0*/  FFMA.FTZ R17, R17, R120, R122 ;  /* 0x0000007811117223 */ /* 0x000fe2000001007a */
[----:B------:R-:W-:Y:S02]  /*3af0*/  HADD2.F32 R121, -RZ, R82.H0_H0 ;  /* 0x20000052ff797230 */ /* 0x000fe40000004100 */
[----:B------:R-:W-:Y:S01]  /*3b00*/  FADD.FTZ R120, -R118, R19 ;  /* 0x0000001376787221 */ /* 0x000fe20000010100 */
[----:B------:R-:W-:Y:S02]  /*3b10*/  HADD2.F32 R122, -RZ, R81.H1_H1 ;  /* 0x30000051ff7a7230 */ /* 0x000fe40000004100 */
[----:B------:R-:W-:Y:S01]  /*3b20*/  FFMA.FTZ R119, R12, R119, R121 ;  /* 0x000000770c777223 */ /* 0x000fe20000010079 */
[----:B------:R-:W-:Y:S01]  /*3b30*/  FADD.FTZ R12, -R118, R13 ;  /* 0x0000000d760c7221 */ /* 0x000fe20000010100 */
[----:B------:R-:W-:Y:S01]  /*3b40*/  FMUL.FTZ R19, R117, R120 ;  /* 0x0000007875137220 */ /* 0x000fe20000410000 */
[----:B------:R-:W-:Y:S02]  /*3b50*/  HADD2.F32 R120, -RZ, R101.H1_H1 ;  /* 0x30000065ff787230 */ /* 0x000fe40000004100 */
[----:B------:R-:W-:-:S02]  /*3b60*/  HADD2.F32 R13, -RZ, R102.H1_H1 ;  /* 0x30000066ff0d7230 */ /* 0x000fc40000004100 */
[----:B------:R-:W-:Y:S01]  /*3b70*/  FMUL.FTZ R12, R117, R12 ;  /* 0x0000000c750c7220 */ /* 0x000fe20000410000 */
[----:B------:R-:W-:Y:S02]  /*3b80*/  HADD2.F32 R121, -RZ, R82.H1_H1 ;  /* 0x30000052ff797230 */ /* 0x000fe40000004100 */
[----:B------:R-:W-:-:S03]  /*3b90*/  FFMA.FTZ R19, R19, R120, R122 ;  /* 0x0000007813137223 */ /* 0x000fc6000001007a */
[----:B------:R-:W-:Y:S01]  /*3ba0*/  FFMA.FTZ R122, R12, R13, R121 ;  /* 0x0000000d0c7a7223 */ /* 0x000fe20000010079 */
[----:B------:R-:W-:Y:S01]  /*3bb0*/  FADD.FTZ R12, -R118, R14 ;  /* 0x0000000e760c7221 */ /* 0x000fe20000010100 */
[----:B------:R-:W-:Y:S01]  /*3bc0*/  HADD2.F32 R13, -RZ, R103.H0_H0 ;  /* 0x20000067ff0d7230 */ /* 0x000fe20000004100 */
[----:B------:R-:W-:Y:S01]  /*3bd0*/  F2FP.F16.F32.PACK_AB R14, R21, R20 ;  /* 0x00000014150e723e */ /* 0x000fe200000000ff */
[----:B------:R-:W-:Y:S02]  /*3be0*/  HADD2.F32 R121, -RZ, R83.H0_H0 ;  /* 0x20000053ff797230 */ /* 0x000fe40000004100 */
[----:B------:R-:W-:Y:S01]  /*3bf0*/  FMUL.FTZ R12, R117, R12 ;  /* 0x0000000c750c7220 */ /* 0x000fe20000410000 */
[----:B------:R-:W-:Y:S02]  /*3c00*/  F2FP.F16.F32.PACK_AB R21, R19, R18 ;  /* 0x000000121315723e */ /* 0x000fe400000000ff */
[----:B------:R-:W-:Y:S01]  /*3c10*/  F2FP.F16.F32.PACK_AB R20, R17, R16 ;  /* 0x000000101114723e */ /* 0x000fe200000000ff */
[----:B------:R-:W-:Y:S01]  /*3c20*/  FFMA.FTZ R124, R12, R13, R121 ;  /* 0x0000000d0c7c7223 */ /* 0x000fe20000010079 */
[----:B------:R-:W-:Y:S01]  /*3c30*/  FADD.FTZ R12, -R118, R15 ;  /* 0x0000000f760c7221 */ /* 0x000fe20000010100 */
[----:B------:R-:W-:-:S02]  /*3c40*/  HADD2.F32 R13, -RZ, R103.H1_H1 ;  /* 0x30000067ff0d7230 */ /* 0x000fc40000004100 */
[----:B------:R-:W-:Y:S02]  /*3c50*/  HADD2.F32 R15, -RZ, R83.H1_H1 ;  /* 0x30000053ff0f7230 */ /* 0x000fe40000004100 */
[----:B------:R-:W-:Y:S01]  /*3c60*/  FMUL.FTZ R12, R117, R12 ;  /* 0x0000000c750c7220 */ /* 0x000fe20000410000 */
[----:B------:R-:W-:-:S03]  /*3c70*/  HADD2.F32 R121, -RZ, R96.H1_H1 ;  /* 0x30000060ff797230 */ /* 0x000fc60000004100 */
[----:B------:R-:W-:Y:S01]  /*3c80*/  FFMA.FTZ R126, R12, R13, R15 ;  /* 0x0000000d0c7e7223 */ /* 0x000fe2000001000f */
[----:B------:R-:W-:Y:S01]  /*3c90*/  HADD2.F32 R13, -RZ, R96.H0_H0 ;  /* 0x20000060ff0d7230 */ /* 0x000fe20000004100 */
[----:B------:R-:W-:Y:S01]  /*3ca0*/  F2FP.F16.F32.PACK_AB R12, R25, R24 ;  /* 0x00000018190c723e */ /* 0x000fe200000000ff */
[----:B------:R-:W-:-:S05]  /*3cb0*/  HADD2.F32 R15, -RZ, R76.H0_H0 ;  /* 0x2000004cff0f7230 */ /* 0x000fca0000004100 */
[----:B------:R-:W-:Y:S01]  /*3cc0*/  FFMA.FTZ R120, R8, R13, R15 ;  /* 0x0000000d08787223 */ /* 0x000fe2000001000f */
[----:B------:R-:W-:Y:S01]  /*3cd0*/  FADD.FTZ R8, -R118, R9 ;  /* 0x0000000976087221 */ /* 0x000fe20000010100 */
[----:B------:R-:W-:Y:S01]  /*3ce0*/  HADD2.F32 R9, -RZ, R76.H1_H1 ;  /* 0x3000004cff097230 */ /* 0x000fe20000004100 */
[----:B------:R-:W-:Y:S02]  /*3cf0*/  F2FP.F16.F32.PACK_AB R15, R23, R22 ;  /* 0x00000016170f723e */ /* 0x000fe400000000ff */
[----:B------:R-:W-:Y:S01]  /*3d00*/  FMUL.FTZ R8, R117, R8 ;  /* 0x0000000875087220 */ /* 0x000fe20000410000 */
[----:B------:R-:W-:Y:S02]  /*3d10*/  F2FP.F16.F32.PACK_AB R13, R27, R26 ;  /* 0x0000001a1b0d723e */ /* 0x000fe400000000ff */
[----:B------:R-:W-:Y:S01]  /*3d20*/  F2FP.F16.F32.PACK_AB R23, R126, R124 ;  /* 0x0000007c7e17723e */ /* 0x000fe200000000ff */
[----:B------:R-:W-:Y:S01]  /*3d30*/  FFMA.FTZ R121, R8, R121, R9 ;  /* 0x0000007908797223 */ /* 0x000fe20000010009 */
[----:B------:R-:W-:Y:S01]  /*3d40*/  FADD.FTZ R8, -R118, R10 ;  /* 0x0000000a76087221 */ /* 0x000fe20000010100 */
[----:B------:R-:W-:Y:S01]  /*3d50*/  HADD2.F32 R9, -RZ, R77.H0_H0 ;  /* 0x2000004dff097230 */ /* 0x000fe20000004100 */
[----:B------:R-:W-:-:S02]  /*3d60*/  F2FP.F16.F32.PACK_AB R10, R29, R28 ;  /* 0x0000001c1d0a723e */ /* 0x000fc400000000ff */
[----:B------:R-:W-:Y:S01]  /*3d70*/  FMUL.FTZ R8, R117, R8 ;  /* 0x0000000875087220 */ /* 0x000fe20000410000 */
[----:B------:R-:W-:Y:S02]  /*3d80*/  F2FP.F16.F32.PACK_AB R22, R122, R119 ;  /* 0x000000777a16723e */ /* 0x000fe400000000ff */
[----:B------:R-:W-:Y:S01]  /*3d90*/  F2FP.F16.F32.PACK_AB R16, R121, R120 ;  /* 0x000000787910723e */ /* 0x000fe200000000ff */
[----:B------:R-:W-:Y:S01]  /*3da0*/  FFMA.FTZ R123, R8, R123, R9 ;  /* 0x0000007b087b7223 */ /* 0x000fe20000010009 */
[----:B------:R-:W-:Y:S01]  /*3db0*/  FADD.FTZ R8, -R118, R11 ;  /* 0x0000000b76087221 */ /* 0x000fe20000010100 */
[----:B------:R-:W-:Y:S01]  /*3dc0*/  HADD2.F32 R9, -RZ, R77.H1_H1 ;  /* 0x3000004dff097230 */ /* 0x000fe20000004100 */
[----:B------:R-:W-:Y:S02]  /*3dd0*/  F2FP.F16.F32.PACK_AB R11, R31, R30 ;  /* 0x0000001e1f0b723e */ /* 0x000fe400000000ff */
[----:B------:R-:W-:-:S04]  /*3de0*/  FMUL.FTZ R8, R117, R8 ;  /* 0x0000000875087220 */ /* 0x000fc80000410000 */
[----:B------:R-:W-:Y:S01]  /*3df0*/  FFMA.FTZ R125, R8, R125, R9 ;  /* 0x0000007d087d7223 */ /* 0x000fe20000010009 */
[----:B------:R-:W-:-:S04]  /*3e00*/  HADD2.F32 R9, -RZ, R78.H0_H0 ;  /* 0x2000004eff097230 */ /* 0x000fc80000004100 */
[----:B------:R-:W-:Y:S01]  /*3e10*/  F2FP.F16.F32.PACK_AB R17, R125, R123 ;  /* 0x0000007b7d11723e */ /* 0x000fe200000000ff */
[----:B------:R-:W-:Y:S01]  /*3e20*/  FFMA.FTZ R127, R4, R127, R9 ;  /* 0x0000007f047f7223 */ /* 0x000fe20000010009 */
[----:B------:R-:W-:Y:S01]  /*3e30*/  FADD.FTZ R4, -R118, R5 ;  /* 0x0000000576047221 */ /* 0x000fe20000010100 */
[----:B------:R-:W-:Y:S02]  /*3e40*/  HADD2.F32 R5, -RZ, R98.H1_H1 ;  /* 0x30000062ff057230 */ /* 0x000fe40000004100 */
[----:B------:R-:W-:Y:S02]  /*3e50*/  HADD2.F32 R9, -RZ, R78.H1_H1 ;  /* 0x3000004eff097230 */ /* 0x000fe40000004100 */
[----:B------:R-:W-:-:S04]  /*3e60*/  FMUL.FTZ R4, R117, R4 ;  /* 0x0000000475047220 */ /* 0x000fc80000410000 */
[----:B------:R-:W-:Y:S01]  /*3e70*/  FFMA.FTZ R128, R4, R5, R9 ;  /* 0x0000000504807223 */ /* 0x000fe20000010009 */
[C---:B------:R-:W-:Y:S01]  /*3e80*/  FADD.FTZ R4, -R118.reuse, R6 ;  /* 0x0000000676047221 */ /* 0x040fe20000010100 */
[--C-:B------:R-:W-:Y:S01]  /*3e90*/  HADD2.F32 R5, -RZ, R79.reuse.H0_H0 ;  /* 0x2000004fff057230 */ /* 0x100fe20000004100 */
[----:B------:R-:W0:Y:S01]  /*3ea0*/  LDC.64 R8, c[0x0][0x428] ;  /* 0x00010a00ff087b82 */ /* 0x000e220000000a00 */
[----:B------:R-:W-:Y:S01]  /*3eb0*/  FADD.FTZ R118, -R118, R7 ;  /* 0x0000000776767221 */ /* 0x000fe20000010100 */
[----:B------:R-:W-:Y:S01]  /*3ec0*/  FMUL.FTZ R4, R117, R4 ;  /* 0x0000000475047220 */ /* 0x000fe20000410000 */
[----:B------:R-:W-:Y:S01]  /*3ed0*/  HADD2.F32 R7, -RZ, R79.H1_H1 ;  /* 0x3000004fff077230 */ /* 0x000fe20000004100 */
[----:B------:R-:W-:Y:S01]  /*3ee0*/  F2FP.F16.F32.PACK_AB R6, R37, R36 ;  /* 0x000000242506723e */ /* 0x000fe200000000ff */
[----:B------:R-:W-:Y:S01]  /*3ef0*/  FMUL.FTZ R118, R117, R118 ;  /* 0x0000007675767220 */ /* 0x000fe20000410000 */
[----:B------:R-:W-:Y:S01]  /*3f00*/  FFMA.FTZ R129, R4, R129, R5 ;  /* 0x0000008104817223 */ /* 0x000fe20000010005 */
[----:B------:R-:W-:Y:S01]  /*3f10*/  IADD3 R4, PT, PT, R116, -0x1, RZ ;  /* 0xffffffff74047810 */ /* 0x000fe20007ffe0ff */
[----:B------:R-:W-:Y:S01]  /*3f20*/  HADD2.F32 R5, -RZ, R99.H1_H1 ;  /* 0x30000063ff057230 */ /* 0x000fe20000004100 */
[----:B------:R-:W-:-:S03]  /*3f30*/  F2FP.F16.F32.PACK_AB R18, R128, R127 ;  /* 0x0000007f8012723e */ /* 0x000fc600000000ff */
[----:B------:R-:W-:Y:S02]  /*3f40*/  IMAD R4, R4, R3, RZ ;  /* 0x0000000304047224 */ /* 0x000fe400078e02ff */
[----:B------:R-:W-:Y:S01]  /*3f50*/  FFMA.FTZ R116, R118, R5, R7 ;  /* 0x0000000576747223 */ /* 0x000fe20000010007 */
[----:B------:R-:W-:Y:S02]  /*3f60*/  LOP3.LUT R118, R2, 0x1f, RZ, 0xc0, !PT ;  /* 0x0000001f02767812 */ /* 0x000fe400078ec0ff */
[----:B------:R-:W-:Y:S02]  /*3f70*/  F2FP.F16.F32.PACK_AB R7, R39, R38 ;  /* 0x000000262707723e */ /* 0x000fe400000000ff */
[----:B------:R-:W-:Y:S02]  /*3f80*/  SHF.R.S32.HI R3, RZ, 0x1f, R4 ;  /* 0x0000001fff037819 */ /* 0x000fe40000011404 */
[----:B------:R-:W-:Y:S02]  /*3f90*/  F2FP.F16.F32.PACK_AB R5, R43, R42 ;  /* 0x0000002a2b05723e */ /* 0x000fe400000000ff */
[----:B------:R-:W-:-:S02]  /*3fa0*/  LEA.HI R3, R3, R4, RZ, 0x3 ;  /* 0x0000000403037211 */ /* 0x000fc400078f18ff */
[----:B------:R-:W-:Y:S02]  /*3fb0*/  F2FP.F16.F32.PACK_AB R4, R41, R40 ;  /* 0x000000282904723e */ /* 0x000fe400000000ff */
[----:B------:R-:W-:Y:S02]  /*3fc0*/  LEA.HI.SX32 R131, R3, R118, 0x1d ;  /* 0x0000007603837211 */ /* 0x000fe400078feaff */
[----:B------:R-:W-:Y:S02]  /*3fd0*/  F2FP.F16.F32.PACK_AB R19, R116, R129 ;  /* 0x000000817413723e */ /* 0x000fe400000000ff */
[C---:B------:R-:W-:Y:S02]  /*3fe0*/  IADD3 R43, PT, PT, R131.reuse, 0x20, RZ ;  /* 0x00000020832b7810 */ /* 0x040fe40007ffe0ff */
[C---:B------:R-:W-:Y:S02]  /*3ff0*/  IADD3 R39, PT, PT, R131.reuse, 0x40, RZ ;  /* 0x0000004083277810 */ /* 0x040fe40007ffe0ff */
[----:B------:R-:W-:Y:S01]  /*4000*/  IADD3 R37, PT, PT, R131, 0x60, RZ ;  /* 0x0000006083257810 */ /* 0x000fe20007ffe0ff */
[----:B0-----:R-:W-:Y:S01]  /*4010*/  IMAD.WIDE.U32 R42, R43, 0x10, R8 ;  /* 0x000000102b2a7825 */ /* 0x001fe200078e0008 */
[----:B------:R-:W-:-:S03]  /*4020*/  IADD3 R3, PT, PT, R131, 0x80, RZ ;  /* 0x0000008083037810 */ /* 0x000fc60007ffe0ff */
[----:B------:R-:W-:-:S04]  /*4030*/  IMAD.WIDE.U32 R130, R131, 0x10, R8 ;  /* 0x0000001083827825 */ /* 0x000fc800078e0008 */
[--C-:B------:R-:W-:Y:S01]  /*4040*/  IMAD.WIDE.U32 R38, R39, 0x10, R8.reuse ;  /* 0x0000001027267825 */ /* 0x100fe200078e0008 */
[----:B------:R0:W-:Y:S03]  /*4050*/  STG.E.128 desc[UR6][R130.64], R4 ;  /* 0x0000000482007986 */ /* 0x0001e6000c101d06 */
[----:B------:R-:W-:-:S04]  /*4060*/  IMAD.WIDE.U32 R36, R37, 0x10, R8 ;  /* 0x0000001025247825 */ /* 0x000fc800078e0008 */
[----:B------:R-:W-:Y:S01]  /*4070*/  IMAD.WIDE.U32 R2, R3, 0x10, R8 ;  /* 0x0000001003027825 */ /* 0x000fe200078e0008 */
[----:B------:R-:W-:Y:S02]  /*4080*/  F2FP.F16.F32.PACK_AB R9, R35, R34 ;  /* 0x000000222309723e */ /* 0x000fe400000000ff */
[----:B------:R-:W-:-:S05]  /*4090*/  F2FP.F16.F32.PACK_AB R8, R33, R32 ;  /* 0x000000202108723e */ /* 0x000fca00000000ff */
[----:B------:R0:W-:Y:S04]  /*40a0*/  STG.E.128 desc[UR6][R42.64], R8 ;  /* 0x000000082a007986 */ /* 0x0001e8000c101d06 */
[----:B------:R0:W-:Y:S04]  /*40b0*/  STG.E.128 desc[UR6][R38.64], R12 ;  /* 0x0000000c26007986 */ /* 0x0001e8000c101d06 */
[----:B------:R0:W-:Y:S04]  /*40c0*/  STG.E.128 desc[UR6][R36.64], R20 ;  /* 0x0000001424007986 */ /* 0x0001e8000c101d06 */
[----:B------:R0:W-:Y:S02]  /*40d0*/  STG.E.128 desc[UR6][R2.64], R16 ;  /* 0x0000001002007986 */ /* 0x0001e4000c101d06 */
.L_x_27518:
[----:B------:R-:W-:Y:S05]  /*40e0*/  BSYNC.RECONVERGENT B0 ;  /* 0x0000000000007941 */ /* 0x000fea0003800200 */
.L_x_27517:
[----:B0-----:R-:W0:Y:S02]  /*40f0*/  LDC.64 R2, c[0x0][0x380] ;  /* 0x0000e000ff027b82 */ /* 0x001e240000000a00 */
[----:B0-----:R-:W-:-:S04]  /*4100*/  LEA R0, R2, R0, 0x2 ;  /* 0x0000000002007211 */ /* 0x001fc800078e10ff */
[----:B------:R-:W-:-:S13]  /*4110*/  ISETP.GE.AND P0, PT, R0, R3, PT ;  /* 0x000000030000720c */ /* 0x000fda0003f06270 */
[----:B------:R-:W-:Y:S05]  /*4120*/  @!P0 BRA `(.L_x_27519) ;  /* 0xffffffc000b88947 */ /* 0x000fea000383ffff */
[----:B------:R-:W-:Y:S05]  /*4130*/  EXIT ;  /* 0x000000000000794d */ /* 0x000fea0003800000 */
.L_x_27516:
        /* <DEDUP_REMOVED lines=8> */
.L_x_27521:
[----:B------:R-:W-:Y:S05]  /*41c0*/  BSYNC B0 ;  /* 0x0000000000007941 */ /* 0x000fea0003800000 */
.L_x_27520:
        /* <DEDUP_REMOVED lines=9> */
.L_x_27522:
[----:B------:R-:W-:Y:S02]  /*4260*/  HFMA2 R122, -RZ, RZ, 0, 2.384185791015625e-07 ;  /* 0x00000004ff7a7431 */ /* 0x000fe400000001ff */
[----:B------:R-:W-:-:S05]  /*4270*/  FADD.FTZ R125, R124, R117 ;  /* 0x000000757c7d7221 */ /* 0x000fca0000010000 */
[----:B------:R-:W-:-:S07]  /*4280*/  MOV R129, R125 ;  /* 0x0000007d00817202 */ /* 0x000fce0000000f00 */
[----:B------:R-:W-:Y:S05]  /*4290*/  WARPSYNC.COLLECTIVE R120, `(.L_x_27523) ;  /* 0x0000000078087348 */ /* 0x000fea0003c00000 */
[----:B------:R0:W1:Y:S02]  /*42a0*/  SHFL.BFLY P1, R117, R129, R122, R121 ;  /* 0x0c00007a81757389 */ /* 0x0000640000020079 */
[----:B01----:R-:W-:Y:S05]  /*42b0*/  ENDCOLLECTIVE ;  /* 0x000000000000791b */ /* 0x003fea0003800000 */
.L_x_27523:
[----:B------:R-:W-:Y:S02]  /*42c0*/  HFMA2 R122, -RZ, RZ, 0, 4.76837158203125e-07 ;  /* 0x00000008ff7a7431 */ /* 0x000fe400000001ff */
[----:B------:R-:W-:-:S05]  /*42d0*/  FADD.FTZ R126, R125, R117 ;  /* 0x000000757d7e7221 */ /* 0x000fca0000010000 */
[----:B------:R-:W-:-:S07]  /*42e0*/  MOV R129, R126 ;  /* 0x0000007e00817202 */ /* 0x000fce0000000f00 */
[----:B------:R-:W-:Y:S05]  /*42f0*/  WARPSYNC.COLLECTIVE R120, `(.L_x_27524) ;  /* 0x0000000078087348 */ /* 0x000fea0003c00000 */
[----:B------:R0:W1:Y:S02]  /*4300*/  SHFL.BFLY P1, R117, R129, R122, R121 ;  /* 0x0c00007a81757389 */ /* 0x0000640000020079 */
[----:B01----:R-:W-:Y:S05]  /*4310*/  ENDCOLLECTIVE ;  /* 0x000000000000791b */ /* 0x003fea0003800000 */
.L_x_27524:
[----:B------:R-:W-:Y:S02]  /*4320*/  HFMA2 R122, -RZ, RZ, 0, 9.5367431640625e-07 ;  /* 0x00000010ff7a7431 */ /* 0x000fe400000001ff */
[----:B------:R-:W-:-:S05]  /*4330*/  FADD.FTZ R127, R126, R117 ;  /* 0x000000757e7f7221 */ /* 0x000fca0000010000 */
[----:B------:R-:W-:-:S07]  /*4340*/  MOV R129, R127 ;  /* 0x0000007f00817202 */ /* 0x000fce0000000f00 */
[----:B------:R-:W-:Y:S05]  /*4350*/  WARPSYNC.COLLECTIVE R120, `(.L_x_27525) ;  /* 0x0000000078087348 */ /* 0x000fea0003c00000 */
[----:B------:R0:W1:Y:S02]  /*4360*/  SHFL.BFLY P1, R117, R129, R122, R121 ;  /* 0x0c00007a81757389 */ /* 0x0000640000020079 */
[----:B01----:R-:W-:Y:S05]  /*4370*/  ENDCOLLECTIVE ;  /* 0x000000000000791b */ /* 0x003fea0003800000 */
.L_x_27525:
        /* <DEDUP_REMOVED lines=88> */
.L_x_27526:
[----:B------:R-:W-:Y:S02]  /*4900*/  HFMA2 R122, -RZ, RZ, 0, 1.1920928955078125e-07 ;  /* 0x00000002ff7a7431 */ /* 0x000fe400000001ff */
[----:B------:R-:W-:-:S05]  /*4910*/  FADD.FTZ R125, R124, R117 ;  /* 0x000000757c7d7221 */ /* 0x000fca0000010000 */
[----:B------:R-:W-:-:S07]  /*4920*/  MOV R129, R125 ;  /* 0x0000007d00817202 */ /* 0x000fce0000000f00 */
[----:B------:R-:W-:Y:S05]  /*4930*/  WARPSYNC.COLLECTIVE R120, `(.L_x_27527) ;  /* 0x0000000078087348 */ /* 0x000fea0003c00000 */
[----:B------:R0:W1:Y:S02]  /*4940*/  SHFL.BFLY P1, R117, R129, R122, R121 ;  /* 0x0c00007a81757389 */ /* 0x0000640000020079 */
[----:B01----:R-:W-:Y:S05]  /*4950*/  ENDCOLLECTIVE ;  /* 0x000000000000791b */ /* 0x003fea0003800000 */
.L_x_27527:
[----:B------:R-:W-:Y:S02]  /*4960*/  HFMA2 R122, -RZ, RZ, 0, 2.384185791015625e-07 ;  /* 0x00000004ff7a7431 */ /* 0x000fe400000001ff */
[----:B------:R-:W-:-:S05]  /*4970*/  FADD.FTZ R126, R125, R117 ;  /* 0x000000757d7e7221 */ /* 0x000fca0000010000 */
[----:B------:R-:W-:-:S07]  /*4980*/  MOV R129, R126 ;  /* 0x0000007e00817202 */ /* 0x000fce0000000f00 */
[----:B------:R-:W-:Y:S05]  /*4990*/  WARPSYNC.COLLECTIVE R120, `(.L_x_27528) ;  /* 0x0000000078087348 */ /* 0x000fea0003c00000 */
[----:B------:R0:W1:Y:S02]  /*49a0*/  SHFL.BFLY P1, R117, R129, R122, R121 ;  /* 0x0c00007a81757389 */ /* 0x0000640000020079 */
[----:B01----:R-:W-:Y:S05]  /*49b0*/  ENDCOLLECTIVE ;  /* 0x000000000000791b */ /* 0x003fea0003800000 */
.L_x_27528:
[----:B------:R-:W-:Y:S02]  /*49c0*/  HFMA2 R122, -RZ, RZ, 0, 4.76837158203125e-07 ;  /* 0x00000008ff7a7431 */ /* 0x000fe400000001ff */
[----:B------:R-:W-:-:S05]  /*49d0*/  FADD.FTZ R127, R126, R117 ;  /* 0x000000757e7f7221 */ /* 0x000fca0000010000 */
[----:B------:R-:W-:-:S07]  /*49e0*/  MOV R129, R127 ;  /* 0x0000007f00817202 */ /* 0x000fce0000000f00 */
[----:B------:R-:W-:Y:S05]  /*49f0*/  WARPSYNC.COLLECTIVE R120, `(.L_x_27529) ;  /* 0x0000000078087348 */ /* 0x000fea0003c00000 */
[----:B------:R0:W1:Y:S02]  /*4a00*/  SHFL.BFLY P1, R117, R129, R122, R121 ;  /* 0x0c00007a81757389 */ /* 0x0000640000020079 */
[----:B01----:R-:W-:Y:S05]  /*4a10*/  ENDCOLLECTIVE ;  /* 0x000000000000791b */ /* 0x003fea0003800000 */
.L_x_27529:
[----:B------:R-:W-:Y:S02]  /*4a20*/  HFMA2 R122, -RZ, RZ, 0, 9.5367431640625e-07 ;  /* 0x00000010ff7a7431 */ /* 0x000fe400000001ff */
[----:B------:R-:W-:-:S05]  /*4a30*/  FADD.FTZ R128, R127, R117 ;  /* 0x000000757f807221 */ /* 0x000fca0000010000 */
[----:B------:R-:W-:-:S07]  /*4a40*/  MOV R129, R128 ;  /* 0x0000008000817202 */ /* 0x000fce0000000f00 */
[----:B------:R-:W-:Y:S05]  /*4a50*/  WARPSYNC.COLLECTIVE R120, `(.L_x_27530) ;  /* 0x0000000078087348 */ /* 0x000fea0003c00000 */
[----:B------:R0:W1:Y:S02]  /*4a60*/  SHFL.BFLY P1, R117, R129, R122, R121 ;  /* 0x0c00007a81757389 */ /* 0x0000640000020079 */
[----:B01----:R-:W-:Y:S05]  /*4a70*/  ENDCOLLECTIVE ;  /* 0x000000000000791b */ /* 0x003fea0003800000 */
.L_x_27530:
[----:B------:R-:W-:Y:S05]  /*4a80*/  BRA `(.L_x_27531) ;  /* 0xffffffe4008c7947 */ /* 0x000fea000383ffff */
.L_x_27532:
        /* <DEDUP_REMOVED lines=15> */
.L_x_45871:


//--------------------- .text._ZN10layer_norm13ln_fwd_kernelINS_13Kernel_traitsI6__halfS2_fS2_fjLj1280ELj1ELj4ELj1ELj16ENS_18Kernel_traits_baseILj1280ES2_S2_fS2_fjLj128EEEEELb1ELb0ELb0ELb0EEEvNS_9FwdParamsE --------------------------
	.section	.text._ZN10layer_norm13ln_fwd_kernelINS_13Kernel_traitsI6__halfS2_fS2_fjLj1280ELj1ELj4ELj1ELj16ENS_18Kernel_traits_baseILj1280ES2_S2_fS2_fjLj128EEEEELb1ELb0ELb0ELb0EEEvNS_9FwdParamsE,"ax",@progbits
	.align	128
        .global         _ZN10layer_norm13ln_fwd_kernelINS_13Kernel_traitsI6__halfS2_fS2_fjLj1280ELj1ELj4ELj1ELj16ENS_18Kernel_traits_baseILj1280ES2_S2_fS2_fjLj128EEEEELb1ELb0ELb0ELb0EEEvNS_9FwdParamsE
        .type           _ZN10layer_norm13ln_fwd_kernelINS_13Kernel_traitsI6__halfS2_fS2_fjLj1280ELj1ELj4ELj1ELj16ENS_18Kernel_traits_baseILj1280ES2_S2_fS2_fjLj128EEEEELb1ELb0ELb0ELb0EEEvNS_9FwdParamsE,@function
        .size           _ZN10layer_norm13ln_fwd_kernelINS_13Kernel_traitsI6__halfS2_fS2_fjLj1280ELj1ELj4ELj1ELj16ENS_18Kernel_traits_baseILj1280ES2_S2_fS2_fjLj128EEEEELb1ELb0ELb0ELb0EEEvNS_9FwdParamsE,(.L_x_45872 - _ZN10layer_norm13ln_fwd_kernelINS_13Kernel_traitsI6__halfS2_fS2_fjLj1280ELj1ELj4ELj1ELj16ENS_18Kernel_traits_baseILj1280ES2_S2_fS2_fjLj128EEEEELb1ELb0ELb0ELb0EEEvNS_9FwdParamsE)
        .other          _ZN10layer_norm13ln_fwd_kernelINS_13Kernel_traitsI6__halfS2_fS2_fjLj1280ELj1ELj4ELj1ELj16ENS_18Kernel_traits_baseILj1280ES2_S2_fS2_fjLj128EEEEELb1ELb0ELb0ELb0EEEvNS_9FwdParamsE,@"STO_CUDA_ENTRY STV_DEFAULT"
_ZN10layer_norm13ln_fwd_kernelINS_13Kernel_traitsI6__halfS2_fS2_fjLj1280ELj1ELj4ELj1ELj16ENS_18Kernel_traits_baseILj1280ES2_S2_fS2_fjLj128EEEEELb1ELb0ELb0ELb0EEEvNS_9FwdParamsE:
.text._ZN10layer_norm13ln_fwd_kernelINS_13Kernel_traitsI6__halfS2_fS2_fjLj1280ELj1ELj4ELj1ELj16ENS_18Kernel_traits_baseILj1280ES2_S2_fS2_fjLj128EEEEELb1ELb0ELb0ELb0EEEvNS_9FwdParamsE:
        /* <DEDUP_REMOVED lines=96> */
.L_x_27534:
        /* <DEDUP_REMOVED lines=15> */
[----:B-1----:R-:W-:-:S04]  /*06f0*/  @P2 IMAD.WIDE.U32 R40, R5, 0x10, R12 ;  /* 0x0000001005282825 */ /* 0x002fc800078e000c */
[----:B------:R-:W-:Y:S02]  /*0700*/  @P2 VIADD R5, R5, 0x20 ;  /* 0x0000002005052836 */ /* 0x000fe40000000000 */
[----:B------:R-:W-:Y:S01]  /*0710*/  HFMA2 R26, -RZ, RZ, 0, 0 ;  /* 0x00000000ff1a7431 */ /* 0x000fe200000001ff */
[----:B------:R1:W5:Y:S01]  /*0720*/  @P2 LDG.E.128 R36, desc[UR8][R40.64] ;  /* 0x0000000828242981 */ /* 0x000362000c1e1d00 */
[----:B--2---:R-:W-:-:S04]  /*0730*/  @P3 IMAD.WIDE.U32 R48, R5, 0x10, R24 ;  /* 0x0000001005303825 */ /* 0x004fc800078e0018 */
[----:B------:R-:W-:Y:S01]  /*0740*/  @P3 VIADD R5, R5, 0x20 ;  /* 0x0000002005053836 */ /* 0x000fe20000000000 */
[----:B------:R2:W5:Y:S03]  /*0750*/  @P3 LDG.E.128 R28, desc[UR8][R48.64] ;  /* 0x00000008301c3981 */ /* 0x000566000c1e1d00 */
[----:B---3--:R-:W-:-:S05]  /*0760*/  @P4 IMAD.WIDE.U32 R12, R5, 0x10, R32 ;  /* 0x00000010050c4825 */ /* 0x008fca00078e0020 */
[----:B------:R3:W5:Y:S01]  /*0770*/  @P4 LDG.E.128 R20, desc[UR8][R12.64] ;  /* 0x000000080c144981 */ /* 0x000762000c1e1d00 */
[----:B0-----:R-:W-:-:S05]  /*0780*/  @P0 IMAD.WIDE.U32 R14, R96, 0x10, R14 ;  /* 0x00000010600e0825 */ /* 0x001fca00078e000e */
[----:B------:R3:W5:Y:S01]  /*0790*/  @P0 LDG.E.128 R52, desc[UR8][R14.64] ;  /* 0x000000080e340981 */ /* 0x000762000c1e1d00 */
[----:B------:R-:W-:Y:S01]  /*07a0*/  CS2R R24, SRZ ;  /* 0x0000000000187805 */ /* 0x000fe2000001ff00 */
[----:B------:R-:W-:Y:S01]  /*07b0*/  IMAD.MOV.U32 R34, RZ, RZ, RZ ;  /* 0x000000ffff227224 */ /* 0x000fe200078e00ff */
[----:B------:R-:W-:Y:S01]  /*07c0*/  CS2R R32, SRZ ;  /* 0x0000000000207805 */ /* 0x000fe2000001ff00 */
[----:B------:R-:W-:Y:S01]  /*07d0*/  IMAD.MOV.U32 R42, RZ, RZ, RZ ;  /* 0x000000ffff2a7224 */ /* 0x000fe200078e00ff */
[----:B-1----:R-:W-:Y:S02]  /*07e0*/  CS2R R40, SRZ ;  /* 0x0000000000287805 */ /* 0x002fe4000001ff00 */
[----:B------:R-:W-:Y:S02]  /*07f0*/  MOV R50, RZ ;  /* 0x000000ff00327202 */ /* 0x000fe40000000f00 */
[----:B--2---:R-:W-:Y:S02]  /*0800*/  CS2R R48, SRZ ;  /* 0x0000000000307805 */ /* 0x004fe4000001ff00 */
[----:B------:R-:W-:-:S02]  /*0810*/  @P4 CS2R R18, SRZ ;  /* 0x0000000000124805 */ /* 0x000fc4000001ff00 */
[----:B------:R-:W-:Y:S01]  /*0820*/  @P4 CS2R R16, SRZ ;  /* 0x0000000000104805 */ /* 0x000fe2000001ff00 */
[----:B------:R-:W-:Y:S01]  /*0830*/  @P1 IMAD.MOV.U32 R43, RZ, RZ, RZ ;  /* 0x000000ffff2b1224 */ /* 0x000fe200078e00ff */
[----:B------:R-:W-:Y:S01]  /*0840*/  @P3 MOV R27, RZ ;  /* 0x000000ff001b3202 */ /* 0x000fe20000000f00 */
[----:B------:R-:W-:Y:S02]  /*0850*/  @P2 IMAD.MOV.U32 R35, RZ, RZ, RZ ;  /* 0x000000ffff232224 */ /* 0x000fe400078e00ff */
[----:B---3--:R-:W-:-:S07]  /*0860*/  @P0 IMAD.MOV.U32 R51, RZ, RZ, RZ ;  /* 0x000000ffff330224 */ /* 0x008fce00078e00ff */
.L_x_27535:
[----:B------:R-:W-:Y:S05]  /*0870*/  BSYNC.RECONVERGENT B0 ;  /* 0x0000000000007941 */ /* 0x000fea0003800200 */
.L_x_27533:
[----:B------:R-:W0:Y:S02]  /*0880*/  LDCU UR4, c[0x0][0x384] ;  /* 0x00007080ff0477ac */ /* 0x000e240008000800 */
[----:B0-----:R-:W-:-:S13]  /*0890*/  ISETP.GE.AND P0, PT, R11, UR4, PT ;  /* 0x000000040b007c0c */ /* 0x001fda000bf06270 */
[----:B------:R-:W-:Y:S05]  /*08a0*/  @P0 EXIT ;  /* 0x000000000000094d */ /* 0x000fea0003800000 */
[----:B------:R-:W-:Y:S01]  /*08b0*/  IMAD.HI.U32 R2, R8, -0x2daee0ad, RZ ;  /* 0xd2511f5308027827 */ /* 0x000fe200078e00ff */
        /* <DEDUP_REMOVED lines=68> */
[----:B0123--:R-:W-:-:S07]  /*0d00*/  IMAD R0, R15, -0x326172a9, RZ ;  /* 0xcd9e8d570f007824 */ /* 0x00ffce00078e02ff */
.L_x_27967:
        /* <DEDUP_REMOVED lines=39> */
.L_x_45704:
[----:B------:R-:W-:Y:S05]  /*0f80*/  BRX R100 -0xf90                                        (*"BRANCH_TARGETS .L_x_45705,.L_x_45706,.L_x_45707"*) ;  /* 0xfffffff0641c7949 */ /* 0x000fea000383ffff */
.L_x_45707:
[----:B------:R-:W-:Y:S01]  /*0f90*/  VIADD R104, R4, 0x1 ;  /* 0x0000000104687836 */ /* 0x000fe20000000000 */
[----:B------:R-:W-:Y:S01]  /*0fa0*/  MOV R100, R2 ;  /* 0x0000000200647202 */ /* 0x000fe20000000f00 */
[----:B------:R-:W-:Y:S01]  /*0fb0*/  IMAD.MOV.U32 R99, RZ, RZ, R5 ;  /* 0x000000ffff637224 */ /* 0x000fe200078e0005 */
[----:B------:R-:W-:Y:S06]  /*0fc0*/  BRA `(.L_x_27541) ;  /* 0x0000000000f47947 */ /* 0x000fec0003800000 */
.L_x_45705:
[----:B------:R-:W-:Y:S01]  /*0fd0*/  IMAD.MOV.U32 R100, RZ, RZ, R2 ;  /* 0x000000ffff647224 */ /* 0x000fe200078e0002 */
[----:B------:R-:W-:Y:S01]  /*0fe0*/  MOV R104, 0x3 ;  /* 0x0000000300687802 */ /* 0x000fe20000000f00 */
[----:B------:R-:W-:Y:S01]  /*0ff0*/  IMAD.MOV.U32 R99, RZ, RZ, R6 ;  /* 0x000000ffff637224 */ /* 0x000fe200078e0006 */
[----:B------:R-:W-:Y:S06]  /*1000*/  BRA `(.L_x_27541) ;  /* 0x0000000000e47947 */ /* 0x000fec0003800000 */
.L_x_45706:
        /* <DEDUP_REMOVED lines=13> */
.L_x_27543:
[----:B------:R-:W-:Y:S05]  /*10e0*/  BSYNC.RECONVERGENT B3 ;  /* 0x0000000000037941 */ /* 0x000fea0003800200 */
.L_x_27542:
        /* <DEDUP_REMOVED lines=43> */
.L_x_27541:
[----:B------:R-:W-:Y:S05]  /*13a0*/  BSYNC.RECONVERGENT B2 ;  /* 0x0000000000027941 */ /* 0x000fea0003800200 */
.L_x_27540:
        /* <DEDUP_REMOVED lines=26> */
.L_x_27546:
        /* <DEDUP_REMOVED lines=13> */
.L_x_27548:
[----:B------:R-:W-:Y:S05]  /*1620*/  BSYNC.RECONVERGENT B3 ;  /* 0x0000000000037941 */ /* 0x000fea0003800200 */
.L_x_27547:
        /* <DEDUP_REMOVED lines=43> */
.L_x_27545:
[----:B------:R-:W-:Y:S05]  /*18e0*/  BSYNC.RECONVERGENT B2 ;  /* 0x0000000000027941 */ /* 0x000fea0003800200 */
.L_x_27544:
        /* <DEDUP_REMOVED lines=22> */
.L_x_27551:
        /* <DEDUP_REMOVED lines=13> */
.L_x_27553:
[----:B------:R-:W-:Y:S05]  /*1b20*/  BSYNC.RECONVERGENT B3 ;  /* 0x0000000000037941 */ /* 0x000fea0003800200 */
.L_x_27552:
        /* <DEDUP_REMOVED lines=43> */
.L_x_27550:
[----:B------:R-:W-:Y:S05]  /*1de0*/  BSYNC.RECONVERGENT B2 ;  /* 0x0000000000027941 */ /* 0x000fea0003800200 */
.L_x_27549:
        /* <DEDUP_REMOVED lines=22> */
.L_x_27556:
        /* <DEDUP_REMOVED lines=13> */
.L_x_27558:
[----:B------:R-:W-:Y:S05]  /*2020*/  BSYNC.RECONVERGENT B3 ;  /* 0x0000000000037941 */ /* 0x000fea0003800200 */
.L_x_27557:
        /* <DEDUP_REMOVED lines=43> */
.L_x_27555:
[----:B------:R-:W-:Y:S05]  /*22e0*/  BSYNC.RECONVERGENT B2 ;  /* 0x0000000000027941 */ /* 0x000fea0003800200 */
.L_x_27554:
        /* <DEDUP_REMOVED lines=22> */
.L_x_27561:
        /* <DEDUP_REMOVED lines=13> */
.L_x_27563:
[----:B------:R-:W-:Y:S05]  /*2520*/  BSYNC.RECONVERGENT B3 ;  /* 0x0000000000037941 */ /* 0x000fea0003800200 */
.L_x_27562:
        /* <DEDUP_REMOVED lines=43> */
.L_x_27560:
[----:B------:R-:W-:Y:S05]  /*27e0*/  BSYNC.RECONVERGENT B2 ;  /* 0x0000000000027941 */ /* 0x000fea0003800200 */
.L_x_27559:
        /* <DEDUP_REMOVED lines=22> */
.L_x_27566:
        /* <DEDUP_REMOVED lines=13> */
.L_x_27568:
[----:B------:R-:W-:Y:S05]  /*2a20*/  BSYNC.RECONVERGENT B3 ;  /* 0x0000000000037941 */ /* 0x000fea0003800200 */
.L_x_27567:
        /* <DEDUP_REMOVED lines=43> */
.L_x_27565:
[----:B------:R-:W-:Y:S05]  /*2ce0*/  BSYNC.RECONVERGENT B2 ;  /* 0x0000000000027941 */ /* 0x000fea0003800200 */
.L_x_27564:
        /* <DEDUP_REMOVED lines=22> */
.L_x_27571:
        /* <DEDUP_REMOVED lines=13> */
.L_x_27573:
[----:B------:R-:W-:Y:S05]  /*2f20*/  BSYNC.RECONVERGENT B3 ;  /* 0x0000000000037941 */ /* 0x000fea0003800200 */
.L_x_27572:
        /* <DEDUP_REMOVED lines=43> */
.L_x_27570:
[----:B------:R-:W-:Y:S05]  /*31e0*/  BSYNC.RECONVERGENT B2 ;  /* 0x0000000000027941 */ /* 0x000fea0003800200 */
.L_x_27569:
        /* <DEDUP_REMOVED lines=22> */
.L_x_27576:
        /* <DEDUP_REMOVED lines=15> */
.L_x_27578:
[----:B------:R-:W-:Y:S05]  /*3440*/  BSYNC.RECONVERGENT B3 ;  /* 0x0000000000037941 */ /* 0x000fea0003800200 */
.L_x_27577:
        /* <DEDUP_REMOVED lines=43> */
.L_x_27575:
[----:B------:R-:W-:Y:S05]  /*3700*/  BSYNC.RECONVERGENT B2 ;  /* 0x0000000000027941 */ /* 0x000fea0003800200 */
.L_x_27574:
[----:B------:R-:W-:Y:S01]  /*3710*/  I2FP.F32.U32 R89, R89 ;  /* 0x0000005900597245 */ /* 0x000fe20000201000 */
[----:B------:R-:W-:-:S04]  /*3720*/  HADD2.F32 R91, -RZ, R91.H1_H1 ;  /* 0x3000005bff5b7230 */ /* 0x000fc80000004100 */
        /* <DEDUP_REMOVED lines=8> */
.L_x_27539:
        /* <DEDUP_REMOVED lines=16> */
.L_x_27582:
        /* <DEDUP_REMOVED lines=13> */
.L_x_27584:
[----:B------:R-:W-:Y:S05]  /*3980*/  BSYNC.RECONVERGENT B3 ;  /* 0x0000000000037941 */ /* 0x000fea0003800200 */
.L_x_27583:
        /* <DEDUP_REMOVED lines=42> */
.L_x_27581:
[----:B------:R-:W-:Y:S05]  /*3c30*/  BSYNC.RECONVERGENT B2 ;  /* 0x0000000000027941 */ /* 0x000fea0003800200 */
.L_x_27580:
[----:B------:R-:W0:Y:S01]  /*3c40*/  LDC R2, c[0x0][0x404] ;  /* 0x00010100ff027b82 */ /* 0x000e220000000800 */
[----:B------:R-:W-:Y:S01]  /*3c50*/  ISETP.NE.AND P0, PT, R14, 0x1, PT ;  /* 0x000000010e00780c */ /* 0x000fe20003f05270 */
[----:B------:R-:W-:Y:S01]  /*3c60*/  IMAD.MOV.U32 R95, RZ, RZ, 0x2f800000 ;  /* 0x2f800000ff5f7424 */ /* 0x000fe200078e00ff */
[----:B------:R-:W-:Y:S01]  /*3c70*/  I2FP.F32.U32 R4, R12 ;  /* 0x0000000c00047245 */ /* 0x000fe20000201000 */
[----:B-----5:R-:W-:Y:S01]  /*3c80*/  HADD2.F32 R15, -RZ, R88.H0_H0 ;  /* 0x20000058ff0f7230 */ /* 0x020fe20000004100 */
[----:B------:R-:W-:Y:S01]  /*3c90*/  BSSY.RECONVERGENT B2, `(.L_x_27585) ;  /* 0x000004b000027945 */ /* 0x000fe20003800200 */
[----:B------:R-:W-:Y:S02]  /*3ca0*/  HFMA2 R12, -RZ, RZ, 0, 1.1920928955078125e-07 ;  /* 0x00000002ff0c7431 */ /* 0x000fe400000001ff */
        /* <DEDUP_REMOVED lines=16> */
.L_x_27587:
        /* <DEDUP_REMOVED lines=13> */
.L_x_27589:
[----:B------:R-:W-:Y:S05]  /*3e80*/  BSYNC.RECONVERGENT B3 ;  /* 0x0000000000037941 */ /* 0x000fea0003800200 */
.L_x_27588:
        /* <DEDUP_REMOVED lines=43> */
.L_x_27586:
[----:B------:R-:W-:Y:S05]  /*4140*/  BSYNC.RECONVERGENT B2 ;  /* 0x0000000000027941 */ /* 0x000fea0003800200 */
.L_x_27585:
[----:B------:R-:W-:Y:S01]  /*4150*/  ISETP.NE.AND P1, PT, R12, 0x1, PT ;  /* 0x000000010c00780c */ /* 0x000fe20003f25270 */
[----:B------:R-:W-:Y:S01]  /*4160*/  HADD2.F32 R15, -RZ, R88.H1_H1 ;  /* 0x30000058ff0f7230 */ /* 0x000fe20000004100 */
        /* <DEDUP_REMOVED lines=17> */
.L_x_27592:
        /* <DEDUP_REMOVED lines=13> */
.L_x_27594:
[----:B------:R-:W-:Y:S05]  /*4350*/  BSYNC.RECONVERGENT B3 ;  /* 0x0000000000037941 */ /* 0x000fea0003800200 */
.L_x_27593:
        /* <DEDUP_REMOVED lines=43> */
.L_x_27591:
[----:B------:R-:W-:Y:S05]  /*4610*/  BSYNC.RECONVERGENT B2 ;  /* 0x0000000000027941 */ /* 0x000fea0003800200 */
.L_x_27590:
[----:B------:R-:W-:Y:S01]  /*4620*/  ISETP.NE.AND P2, PT, R14, 0x1, PT ;  /* 0x000000010e00780c */ /* 0x000fe20003f45270 */
[----:B------:R-:W-:Y:S01]  /*4630*/  HADD2.F32 R15, -RZ, R89.H0_H0 ;  /* 0x20000059ff0f7230 */ /* 0x000fe20000004100 */
[----:B------:R-:W-:Y:S01]  /*4640*/  I2FP.F32.U32 R4, R4 ;  /* 0x0000000400047245 */ /* 0x000fe20000201000 */
[----:B------:R-:W-:Y:S01]  /*4650*/  BSSY.RECONVERGENT B2, `(.L_x_27595) ;  /* 0x0000049000027945 */ /* 0x000fe20003800200 */
[----:B------:R-:W-:Y:S02]  /*4660*/  IMAD.MOV.U32 R12, RZ, RZ, 0x2 ;  /* 0x00000002ff0c7424 */ /* 0x000fe400078e00ff */
        /* <DEDUP_REMOVED lines=14> */
.L_x_27597:
        /* <DEDUP_REMOVED lines=13> */
.L_x_27599:
[----:B------:R-:W-:Y:S05]  /*4820*/  BSYNC.RECONVERGENT B3 ;  /* 0x0000000000037941 */ /* 0x000fea0003800200 */
.L_x_27598:
        /* <DEDUP_REMOVED lines=43> */
.L_x_27596:
[----:B------:R-:W-:Y:S05]  /*4ae0*/  BSYNC.RECONVERGENT B2 ;  /* 0x0000000000027941 */ /* 0x000fea0003800200 */
.L_x_27595:
        /* <DEDUP_REMOVED lines=19> */
.L_x_27602:
        /* <DEDUP_REMOVED lines=13> */
.L_x_27604:
[----:B------:R-:W-:Y:S05]  /*4cf0*/  BSYNC.RECONVERGENT B3 ;  /* 0x0000000000037941 */ /* 0x000fea0003800200 */
.L_x_27603:
        /* <DEDUP_REMOVED lines=43> */
.L_x_27601:
[----:B------:R-:W-:Y:S05]  /*4fb0*/  BSYNC.RECONVERGENT B2 ;  /* 0x0000000000027941 */ /* 0x000fea0003800200 */
.L_x_27600:
[----:B------:R-:W-:Y:S01]  /*4fc0*/  ISETP.NE.AND P4, PT, R14, 0x1, PT ;  /* 0x000000010e00780c */ /* 0x000fe20003f85270 */
[----:B------:R-:W-:Y:S01]  /*4fd0*/  HADD2.F32 R15, -RZ, R90.H0_H0 ;  /* 0x2000005aff0f7230 */ /* 0x000fe20000004100 */
        /* <DEDUP_REMOVED lines=17> */
.L_x_27607:
        /* <DEDUP_REMOVED lines=13> */
.L_x_27609:
[----:B------:R-:W-:Y:S05]  /*51c0*/  BSYNC.RECONVERGENT B3 ;  /* 0x0000000000037941 */ /* 0x000fea0003800200 */
.L_x_27608:
        /* <DEDUP_REMOVED lines=43> */
.L_x_27606:
[----:B------:R-:W-:Y:S05]  /*5480*/  BSYNC.RECONVERGENT B2 ;  /* 0x0000000000027941 */ /* 0x000fea0003800200 */
.L_x_27605:
[----:B------:R-:W-:Y:S01]  /*5490*/  ISETP.NE.AND P5, PT, R12, 0x1, PT ;  /* 0x000000010c00780c */ /* 0x000fe20003fa5270 */
[----:B------:R-:W-:Y:S01]  /*54a0*/  HADD2.F32 R15, -RZ, R90.H1_H1 ;  /* 0x3000005aff0f7230 */ /* 0x000fe20000004100 */
        /* <DEDUP_REMOVED lines=17> */
.L_x_27612:
        /* <DEDUP_REMOVED lines=13> */
.L_x_27614:
[----:B------:R-:W-:Y:S05]  /*5690*/  BSYNC.RECONVERGENT B3 ;  /* 0x0000000000037941 */ /* 0x000fea0003800200 */
.L_x_27613:
        /* <DEDUP_REMOVED lines=43> */
.L_x_27611:
[----:B------:R-:W-:Y:S05]  /*5950*/  BSYNC.RECONVERGENT B2 ;  /* 0x0000000000027941 */ /* 0x000fea0003800200 */
.L_x_27610:
[----:B------:R-:W-:Y:S01]  /*5960*/  ISETP.NE.AND P6, PT, R88, 0x1, PT ;  /* 0x000000015800780c */ /* 0x000fe20003fc5270 */
[----:B------:R-:W-:Y:S01]  /*5970*/  HADD2.F32 R15, -RZ, R91.H0_H0 ;  /* 0x2000005bff0f7230 */ /* 0x000fe20000004100 */
[----:B------:R-:W-:Y:S01]  /*5980*/  I2FP.F32.U32 R4, R4 ;  /* 0x0000000400047245 */ /* 0x000fe20000201000 */
[----:B------:R-:W-:Y:S01]  /*5990*/  BSSY.RECONVERGENT B2, `(.L_x_27615) ;  /* 0x000004b000027945 */ /* 0x000fe20003800200 */
[----:B------:R-:W-:Y:S02]  /*59a0*/  IMAD.MOV.U32 R14, RZ, RZ, R0 ;  /* 0x000000ffff0e7224 */ /* 0x000fe400078e0000 */
[----:B------:R-:W-:Y:S01]  /*59b0*/  FMUL.FTZ R15, R15, R98 ;  /* 0x000000620f0f7220 */ /* 0x000fe20000410000 */
        /* <DEDUP_REMOVED lines=13> */
.L_x_27617:
        /* <DEDUP_REMOVED lines=15> */
.L_x_27619:
[----:B------:R-:W-:Y:S05]  /*5b80*/  BSYNC.RECONVERGENT B3 ;  /* 0x0000000000037941 */ /* 0x000fea0003800200 */
.L_x_27618:
        /* <DEDUP_REMOVED lines=43> */
.L_x_27616:
[----:B------:R-:W-:Y:S05]  /*5e40*/  BSYNC.RECONVERGENT B2 ;  /* 0x0000000000027941 */ /* 0x000fea0003800200 */
.L_x_27615:
[----:B------:R-:W-:Y:S01]  /*5e50*/  I2FP.F32.U32 R12, R14 ;  /* 0x0000000e000c7245 */ /* 0x000fe20000201000 */
[----:B------:R-:W-:Y:S01]  /*5e60*/  HADD2.F32 R91, -RZ, R91.H1_H1 ;  /* 0x3000005bff5b7230 */ /* 0x000fe20000004100 */
        /* <DEDUP_REMOVED lines=14> */
.L_x_27579:
        /* <DEDUP_REMOVED lines=22> */
.L_x_27538:
[----:B------:R-:W-:Y:S05]  /*60b0*/  BSYNC.RECONVERGENT B1 ;  /* 0x0000000000017941 */ /* 0x000fea0003800200 */
.L_x_27537:
        /* <DEDUP_REMOVED lines=30> */
.L_x_27625:
        /* <DEDUP_REMOVED lines=13> */
.L_x_27627:
[----:B------:R-:W-:Y:S05]  /*6370*/  BSYNC.RECONVERGENT B3 ;  /* 0x0000000000037941 */ /* 0x000fea0003800200 */
.L_x_27626:
        /* <DEDUP_REMOVED lines=41> */
[----:B------:R-:W-:Y:S01]  /*6610*/  IMAD.MOV.U32 R105, RZ, RZ, R2 ;  /* 0x000000ffff697224 */ /* 0x000fe200078e0002 */
[----:B------:R-:W-:-:S07]  /*6620*/  MOV R100, R102 ;  /* 0x0000006600647202 */ /* 0x000fce0000000f00 */
.L_x_27624:
[----:B------:R-:W-:Y:S05]  /*6630*/  BSYNC.RECONVERGENT B2 ;  /* 0x0000000000027941 */ /* 0x000fea0003800200 */
.L_x_27623:
        /* <DEDUP_REMOVED lines=9> */
[----:B------:R-:W-:Y:S01]  /*66d0*/  FMUL.FTZ R2, R105, R98 ;  /* 0x0000006269027220 */ /* 0x000fe20000410000 */
[----:B------:R-:W-:-:S03]  /*66e0*/  IMAD.MOV.U32 R4, RZ, RZ, R0 ;  /* 0x000000ffff047224 */ /* 0x000fc600078e0000 */
        /* <DEDUP_REMOVED lines=15> */
.L_x_27630:
        /* <DEDUP_REMOVED lines=13> */
.L_x_27632:
[----:B------:R-:W-:Y:S05]  /*68b0*/  BSYNC.RECONVERGENT B3 ;  /* 0x0000000000037941 */ /* 0x000fea0003800200 */
.L_x_27631:
        /* <DEDUP_REMOVED lines=43> */
.L_x_27629:
[----:B------:R-:W-:Y:S05]  /*6b70*/  BSYNC.RECONVERGENT B2 ;  /* 0x0000000000027941 */ /* 0x000fea0003800200 */
.L_x_27628:
        /* <DEDUP_REMOVED lines=22> */
.L_x_27635:
        /* <DEDUP_REMOVED lines=13> */
.L_x_27637:
[----:B------:R-:W-:Y:S05]  /*6db0*/  BSYNC.RECONVERGENT B3 ;  /* 0x0000000000037941 */ /* 0x000fea0003800200 */
.L_x_27636:
        /* <DEDUP_REMOVED lines=43> */
.L_x_27634:
[----:B------:R-:W-:Y:S05]  /*7070*/  BSYNC.RECONVERGENT B2 ;  /* 0x0000000000027941 */ /* 0x000fea0003800200 */
.L_x_27633:
        /* <DEDUP_REMOVED lines=22> */
.L_x_27640:
        /* <DEDUP_REMOVED lines=13> */
.L_x_27642:
[----:B------:R-:W-:Y:S05]  /*72b0*/  BSYNC.RECONVERGENT B3 ;  /* 0x0000000000037941 */ /* 0x000fea0003800200 */
.L_x_27641:
        /* <DEDUP_REMOVED lines=43> */
.L_x_27639:
[----:B------:R-:W-:Y:S05]  /*7570*/  BSYNC.RECONVERGENT B2 ;  /* 0x0000000000027941 */ /* 0x000fea0003800200 */
.L_x_27638:
        /* <DEDUP_REMOVED lines=22> */
.L_x_27645:
        /* <DEDUP_REMOVED lines=13> */
.L_x_27647:
[----:B------:R-:W-:Y:S05]  /*77b0*/  BSYNC.RECONVERGENT B3 ;  /* 0x0000000000037941 */ /* 0x000fea0003800200 */
.L_x_27646:
        /* <DEDUP_REMOVED lines=43> */
.L_x_27644:
[----:B------:R-:W-:Y:S05]  /*7a70*/  BSYNC.RECONVERGENT B2 ;  /* 0x0000000000027941 */ /* 0x000fea0003800200 */
.L_x_27643:
        /* <DEDUP_REMOVED lines=22> */
.L_x_27650:
        /* <DEDUP_REMOVED lines=13> */
.L_x_27652:
[----:B------:R-:W-:Y:S05]  /*7cb0*/  BSYNC.RECONVERGENT B3 ;  /* 0x0000000000037941 */ /* 0x000fea0003800200 */
.L_x_27651:
        /* <DEDUP_REMOVED lines=43> */
.L_x_27649:
[----:B------:R-:W-:Y:S05]  /*7f70*/  BSYNC.RECONVERGENT B2 ;  /* 0x0000000000027941 */ /* 0x000fea0003800200 */
.L_x_27648:
        /* <DEDUP_REMOVED lines=22> */
.L_x_27655:
        /* <DEDUP_REMOVED lines=13> */
.L_x_27657:
[----:B------:R-:W-:Y:S05]  /*81b0*/  BSYNC.RECONVERGENT B3 ;  /* 0x0000000000037941 */ /* 0x000fea0003800200 */
.L_x_27656:
        /* <DEDUP_REMOVED lines=43> */
.L_x_27654:
[----:B------:R-:W-:Y:S05]  /*8470*/  BSYNC.RECONVERGENT B2 ;  /* 0x0000000000027941 */ /* 0x000fea0003800200 */
.L_x_27653:
[----:B------:R-:W-:Y:S01]  /*8480*/  I2FP.F32.U32 R4, R62 ;  /* 0x0000003e00047245 */ /* 0x000fe20000201000 */
[----:B------:R-:W-:Y:S01]  /*8490*/  HADD2.F32 R103, -RZ, R63.H0_H0 ;  /* 0x2000003fff677230 */ /* 0x000fe20000004100 */
        /* <DEDUP_REMOVED lines=20> */
.L_x_27660:
        /* <DEDUP_REMOVED lines=15> */
.L_x_27662:
[----:B------:R-:W-:Y:S05]  /*86d0*/  BSYNC.RECONVERGENT B3 ;  /* 0x0000000000037941 */ /* 0x000fea0003800200 */
.L_x_27661:
        /* <DEDUP_REMOVED lines=43> */
.L_x_27659:
[----:B------:R-:W-:Y:S05]  /*8990*/  BSYNC.RECONVERGENT B2 ;  /* 0x0000000000027941 */ /* 0x000fea0003800200 */
.L_x_27658:
        /* <DEDUP_REMOVED lines=10> */
.L_x_27622:
        /* <DEDUP_REMOVED lines=16> */
.L_x_27666:
        /* <DEDUP_REMOVED lines=13> */
.L_x_27668:
[----:B------:R-:W-:Y:S05]  /*8c10*/  BSYNC.RECONVERGENT B3 ;  /* 0x0000000000037941 */ /* 0x000fea0003800200 */
.L_x_27667:
        /* <DEDUP_REMOVED lines=42> */
.L_x_27665:
[----:B------:R-:W-:Y:S05]  /*8ec0*/  BSYNC.RECONVERGENT B2 ;  /* 0x0000000000027941 */ /* 0x000fea0003800200 */
.L_x_27664:
        /* <DEDUP_REMOVED lines=9> */
[----:B-----5:R-:W-:-:S05]  /*8f60*/  HADD2.F32 R59, -RZ, R60.H0_H0 ;  /* 0x2000003cff3b7230 */ /* 0x020fca0000004100 */
        /* <DEDUP_REMOVED lines=13> */
.L_x_27671:
        /* <DEDUP_REMOVED lines=13> */
.L_x_27673:
[----:B------:R-:W-:Y:S05]  /*9110*/  BSYNC.RECONVERGENT B3 ;  /* 0x0000000000037941 */ /* 0x000fea0003800200 */
.L_x_27672:
        /* <DEDUP_REMOVED lines=43> */
.L_x_27670:
[----:B------:R-:W-:Y:S05]  /*93d0*/  BSYNC.RECONVERGENT B2 ;  /* 0x0000000000027941 */ /* 0x000fea0003800200 */
.L_x_27669:
[----:B------:R-:W-:Y:S01]  /*93e0*/  I2FP.F32.U32 R59, R4 ;  /* 0x00000004003b7245 */ /* 0x000fe20000201000 */
[----:B------:R-:W-:Y:S01]  /*93f0*/  BSSY.RECONVERGENT B2, `(.L_x_27674) ;  /* 0x000004b000027945 */ /* 0x000fe20003800200 */
[----:B------:R-:W-:-:S03]  /*9400*/  ISETP.NE.AND P1, PT, R90, 0x1, PT ;  /* 0x000000015a00780c */ /* 0x000fc60003f25270 */
[----:B------:R-:W-:Y:S01]  /*9410*/  FFMA.FTZ R4, R59, R56, 1.1641532182693481445e-10 ;  /* 0x2f0000003b047423 */ /* 0x000fe20000010038 */
[----:B------:R-:W-:Y:S02]  /*9420*/  HADD2.F32 R59, -RZ, R60.H1_H1 ;  /* 0x3000003cff3b7230 */ /* 0x000fe40000004100 */
[----:B------:R-:W-:Y:S02]  /*9430*/  HFMA2 R60, -RZ, RZ, 0, 1.1920928955078125e-07 ;  /* 0x00000002ff3c7431 */ /* 0x000fe400000001ff */
[----:B------:R-:W-:Y:S01]  /*9440*/  FSETP.LE.FTZ.AND P0, PT, R4, R57, PT ;  /* 0x000000390400720b */ /* 0x000fe20003f13000 */
[----:B------:R-:W-:Y:S01]  /*9450*/  FMUL.FTZ R59, R59, R98 ;  /* 0x000000623b3b7220 */ /* 0x000fe20000410000 */
[----:B------:R-:W-:-:S03]  /*9460*/  IMAD.MOV.U32 R4, RZ, RZ, R0 ;  /* 0x000000ffff047224 */ /* 0x000fc600078e0000 */
[----:B------:R-:W-:Y:S01]  /*9470*/  FMUL.FTZ R89, R59, R88 ;  /* 0x000000583b597220 */ /* 0x000fe20000410000 */
        /* <DEDUP_REMOVED lines=9> */
.L_x_27676:
        /* <DEDUP_REMOVED lines=13> */
.L_x_27678:
[----:B------:R-:W-:Y:S05]  /*95e0*/  BSYNC.RECONVERGENT B3 ;  /* 0x0000000000037941 */ /* 0x000fea0003800200 */
.L_x_27677:
        /* <DEDUP_REMOVED lines=43> */
.L_x_27675:
[----:B------:R-:W-:Y:S05]  /*98a0*/  BSYNC.RECONVERGENT B2 ;  /* 0x0000000000027941 */ /* 0x000fea0003800200 */
.L_x_27674:
[----:B------:R-:W-:Y:S01]  /*98b0*/  I2FP.F32.U32 R59, R4 ;  /* 0x00000004003b7245 */ /* 0x000fe20000201000 */
[----:B------:R-:W-:Y:S01]  /*98c0*/  BSSY.RECONVERGENT B2, `(.L_x_27679) ;  /* 0x000004b000027945 */ /* 0x000fe20003800200 */
[----:B------:R-:W-:Y:S01]  /*98d0*/  ISETP.NE.AND P2, PT, R60, 0x1, PT ;  /* 0x000000013c00780c */ /* 0x000fe20003f45270 */
[----:B------:R-:W-:Y:S02]  /*98e0*/  IMAD.MOV.U32 R90, RZ, RZ, 0x2 ;  /* 0x00000002ff5a7424 */ /* 0x000fe400078e00ff */
[----:B------:R-:W-:Y:S01]  /*98f0*/  FFMA.FTZ R4, R59, R56, 1.1641532182693481445e-10 ;  /* 0x2f0000003b047423 */ /* 0x000fe20000010038 */
[----:B------:R-:W-:-:S04]  /*9900*/  HADD2.F32 R59, -RZ, R61.H0_H0 ;  /* 0x2000003dff3b7230 */ /* 0x000fc80000004100 */
[----:B------:R-:W-:Y:S01]  /*9910*/  FSETP.LE.FTZ.AND P1, PT, R4, R57, PT ;  /* 0x000000390400720b */ /* 0x000fe20003f33000 */
[----:B------:R-:W-:Y:S01]  /*9920*/  FMUL.FTZ R59, R59, R98 ;  /* 0x000000623b3b7220 */ /* 0x000fe20000410000 */
[----:B------:R-:W-:-:S03]  /*9930*/  MOV R4, R0 ;  /* 0x0000000000047202 */ /* 0x000fc60000000f00 */
[----:B------:R-:W-:Y:S01]  /*9940*/  FMUL.FTZ R58, R59, R88 ;  /* 0x000000583b3a7220 */ /* 0x000fe20000410000 */
        /* <DEDUP_REMOVED lines=9> */
.L_x_27681:
        /* <DEDUP_REMOVED lines=13> */
.L_x_27683:
[----:B------:R-:W-:Y:S05]  /*9ab0*/  BSYNC.RECONVERGENT B3 ;  /* 0x0000000000037941 */ /* 0x000fea0003800200 */
.L_x_27682:
        /* <DEDUP_REMOVED lines=43> */
.L_x_27680:
[----:B------:R-:W-:Y:S05]  /*9d70*/  BSYNC.RECONVERGENT B2 ;  /* 0x0000000000027941 */ /* 0x000fea0003800200 */
.L_x_27679:
[----:B------:R-:W-:Y:S01]  /*9d80*/  ISETP.NE.AND P3, PT, R90, 0x1, PT ;  /* 0x000000015a00780c */ /* 0x000fe20003f65270 */
[----:B------:R-:W-:Y:S01]  /*9d90*/  HADD2.F32 R61, -RZ, R61.H1_H1 ;  /* 0x3000003dff3d7230 */ /* 0x000fe20000004100 */
        /* <DEDUP_REMOVED lines=17> */
.L_x_27686:
        /* <DEDUP_REMOVED lines=13> */
.L_x_27688:
[----:B------:R-:W-:Y:S05]  /*9f80*/  BSYNC.RECONVERGENT B3 ;  /* 0x0000000000037941 */ /* 0x000fea0003800200 */
.L_x_27687:
        /* <DEDUP_REMOVED lines=43> */
.L_x_27685:
[----:B------:R-:W-:Y:S05]  /*a240*/  BSYNC.RECONVERGENT B2 ;  /* 0x0000000000027941 */ /* 0x000fea0003800200 */
.L_x_27684:
[----:B------:R-:W-:Y:S01]  /*a250*/  ISETP.NE.AND P4, PT, R102, 0x1, PT ;  /* 0x000000016600780c */ /* 0x000fe20003f85270 */
[----:B------:R-:W-:Y:S01]  /*a260*/  HADD2.F32 R91, -RZ, R62.H0_H0 ;  /* 0x2000003eff5b7230 */ /* 0x000fe20000004100 */
[----:B------:R-:W-:Y:S01]  /*a270*/  I2FP.F32.U32 R61, R4 ;  /* 0x00000004003d7245 */ /* 0x000fe20000201000 */
[----:B------:R-:W-:Y:S01]  /*a280*/  BSSY.RECONVERGENT B2, `(.L_x_27689) ;  /* 0x0000049000027945 */ /* 0x000fe20003800200 */
[----:B------:R-:W-:Y:S02]  /*a290*/  IMAD.MOV.U32 R90, RZ, RZ, 0x2 ;  /* 0x00000002ff5a7424 */ /* 0x000fe400078e00ff */
[----:B------:R-:W-:Y:S01]  /*a2a0*/  FMUL.FTZ R91, R91, R98 ;  /* 0x000000625b5b7220 */ /* 0x000fe20000410000 */
[----:B------:R-:W-:-:S03]  /*a2b0*/  FFMA.FTZ R4, R61, R56, 1.1641532182693481445e-10 ;  /* 0x2f0000003d047423 */ /* 0x000fc60000010038 */
[----:B------:R-:W-:Y:S02]  /*a2c0*/  FMUL.FTZ R60, R91, R88 ;  /* 0x000000585b3c7220 */ /* 0x000fe40000410000 */
[----:B------:R-:W-:Y:S02]  /*a2d0*/  FSETP.LE.FTZ.AND P3, PT, R4, R57, PT ;  /* 0x000000390400720b */ /* 0x000fe40003f73000 */
        /* <DEDUP_REMOVED lines=10> */
.L_x_27691:
        /* <DEDUP_REMOVED lines=13> */
.L_x_27693:
[----:B------:R-:W-:Y:S05]  /*a450*/  BSYNC.RECONVERGENT B3 ;  /* 0x0000000000037941 */ /* 0x000fea0003800200 */
.L_x_27692:
        /* <DEDUP_REMOVED lines=43> */
.L_x_27690:
[----:B------:R-:W-:Y:S05]  /*a710*/  BSYNC.RECONVERGENT B2 ;  /* 0x0000000000027941 */ /* 0x000fea0003800200 */
.L_x_27689:
[----:B------:R-:W-:Y:S01]  /*a720*/  ISETP.NE.AND P5, PT, R90, 0x1, PT ;  /* 0x000000015a00780c */ /* 0x000fe20003fa5270 */
[----:B------:R-:W-:Y:S01]  /*a730*/  HADD2.F32 R91, -RZ, R62.H1_H1 ;  /* 0x3000003eff5b7230 */ /* 0x000fe20000004100 */
[----:B------:R-:W-:Y:S01]  /*a740*/  I2FP.F32.U32 R61, R4 ;  /* 0x00000004003d7245 */ /* 0x000fe20000201000 */
[----:B------:R-:W-:Y:S01]  /*a750*/  BSSY.RECONVERGENT B2, `(.L_x_27694) ;  /* 0x0000049000027945 */ /* 0x000fe20003800200 */
[----:B------:R-:W-:Y:S02]  /*a760*/  HFMA2 R102, -RZ, RZ, 0, 1.1920928955078125e-07 ;  /* 0x00000002ff667431 */ /* 0x000fe400000001ff */
        /* <DEDUP_REMOVED lines=14> */
.L_x_27696:
        /* <DEDUP_REMOVED lines=13> */
.L_x_27698:
[----:B------:R-:W-:Y:S05]  /*a920*/  BSYNC.RECONVERGENT B3 ;  /* 0x0000000000037941 */ /* 0x000fea0003800200 */
.L_x_27697:
        /* <DEDUP_REMOVED lines=43> */
.L_x_27695:
[----:B------:R-:W-:Y:S05]  /*abe0*/  BSYNC.RECONVERGENT B2 ;  /* 0x0000000000027941 */ /* 0x000fea0003800200 */
.L_x_27694:
        /* <DEDUP_REMOVED lines=19> */
.L_x_27701:
        /* <DEDUP_REMOVED lines=15> */
.L_x_27703:
[----:B------:R-:W-:Y:S05]  /*ae10*/  BSYNC.RECONVERGENT B3 ;  /* 0x0000000000037941 */ /* 0x000fea0003800200 */
.L_x_27702:
        /* <DEDUP_REMOVED lines=43> */
.L_x_27700:
[----:B------:R-:W-:Y:S05]  /*b0d0*/  BSYNC.RECONVERGENT B2 ;  /* 0x0000000000027941 */ /* 0x000fea0003800200 */
.L_x_27699:
        /* <DEDUP_REMOVED lines=16> */
.L_x_27663:
        /* <DEDUP_REMOVED lines=22> */
.L_x_27621:
[----:B------:R-:W-:Y:S05]  /*b340*/  BSYNC.RECONVERGENT B1 ;  /* 0x0000000000017941 */ /* 0x000fea0003800200 */
.L_x_27620:
        /* <DEDUP_REMOVED lines=30> */
.L_x_27709:
        /* <DEDUP_REMOVED lines=13> */
.L_x_27711:
[----:B------:R-:W-:Y:S05]  /*b600*/  BSYNC.RECONVERGENT B3 ;  /* 0x0000000000037941 */ /* 0x000fea0003800200 */
.L_x_27710:
        /* <DEDUP_REMOVED lines=43> */
.L_x_27708:
[----:B------:R-:W-:Y:S05]  /*b8c0*/  BSYNC.RECONVERGENT B2 ;  /* 0x0000000000027941 */ /* 0x000fea0003800200 */
.L_x_27707:
[----:B------:R-:W0:Y:S01]  /*b8d0*/  LDC R101, c[0x0][0x408] ;  /* 0x00010200ff657b82 */ /* 0x000e220000000800 */
[----:B------:R-:W-:Y:S01]  /*b8e0*/  HFMA2 R107, -RZ, RZ, 0.1171875, 0 ;  /* 0x2f800000ff6b7431 */ /* 0x000fe200000001ff */
[----:B------:R-:W-:Y:S01]  /*b8f0*/  I2FP.F32.U32 R2, R105 ;  /* 0x0000006900027245 */ /* 0x000fe20000201000 */
[----:B-----5:R-:W-:Y:S01]  /*b900*/  HADD2.F32 R105, -RZ, R68.H0_H0 ;  /* 0x20000044ff697230 */ /* 0x020fe20000004100 */
[----:B------:R-:W-:Y:S01]  /*b910*/  ISETP.NE.AND P1, PT, R104, 0x1, PT ;  /* 0x000000016800780c */ /* 0x000fe20003f25270 */
[----:B------:R-:W-:Y:S01]  /*b920*/  BSSY.RECONVERGENT B2, `(.L_x_27712) ;  /* 0x000004e000027945 */ /* 0x000fe20003800200 */
[----:B------:R-:W-:Y:S01]  /*b930*/  IMAD.MOV.U32 R102, RZ, RZ, 0x2 ;  /* 0x00000002ff667424 */ /* 0x000fe200078e00ff */
[----:B------:R-:W-:Y:S01]  /*b940*/  MOV R4, R0 ;  /* 0x0000000000047202 */ /* 0x000fe20000000f00 */
[----:B------:R-:W1:Y:S01]  /*b950*/  LDC R106, c[0x0][0x404] ;  /* 0x00010100ff6a7b82 */ /* 0x000e620000000800 */
        /* <DEDUP_REMOVED lines=17> */
.L_x_27714:
        /* <DEDUP_REMOVED lines=13> */
.L_x_27716:
[----:B------:R-:W-:Y:S05]  /*bb40*/  BSYNC.RECONVERGENT B3 ;  /* 0x0000000000037941 */ /* 0x000fea0003800200 */
.L_x_27715:
        /* <DEDUP_REMOVED lines=43> */
.L_x_27713:
[----:B------:R-:W-:Y:S05]  /*be00*/  BSYNC.RECONVERGENT B2 ;  /* 0x0000000000027941 */ /* 0x000fea0003800200 */
.L_x_27712:
        /* <DEDUP_REMOVED lines=22> */
.L_x_27719:
        /* <DEDUP_REMOVED lines=13> */
.L_x_27721:
[----:B------:R-:W-:Y:S05]  /*c040*/  BSYNC.RECONVERGENT B3 ;  /* 0x0000000000037941 */ /* 0x000fea0003800200 */
.L_x_27720:
        /* <DEDUP_REMOVED lines=43> */
.L_x_27718:
[----:B------:R-:W-:Y:S05]  /*c300*/  BSYNC.RECONVERGENT B2 ;  /* 0x0000000000027941 */ /* 0x000fea0003800200 */
.L_x_27717:
        /* <DEDUP_REMOVED lines=22> */
.L_x_27724:
        /* <DEDUP_REMOVED lines=13> */
.L_x_27726:
[----:B------:R-:W-:Y:S05]  /*c540*/  BSYNC.RECONVERGENT B3 ;  /* 0x0000000000037941 */ /* 0x000fea0003800200 */
.L_x_27725:
        /* <DEDUP_REMOVED lines=43> */
.L_x_27723:
[----:B------:R-:W-:Y:S05]  /*c800*/  BSYNC.RECONVERGENT B2 ;  /* 0x0000000000027941 */ /* 0x000fea0003800200 */
.L_x_27722:
        /* <DEDUP_REMOVED lines=22> */
.L_x_27729:
        /* <DEDUP_REMOVED lines=13> */
.L_x_27731:
[----:B------:R-:W-:Y:S05]  /*ca40*/  BSYNC.RECONVERGENT B3 ;  /* 0x0000000000037941 */ /* 0x000fea0003800200 */
.L_x_27730:
        /* <DEDUP_REMOVED lines=43> */
.L_x_27728:
[----:B------:R-:W-:Y:S05]  /*cd00*/  BSYNC.RECONVERGENT B2 ;  /* 0x0000000000027941 */ /* 0x000fea0003800200 */
.L_x_27727:
        /* <DEDUP_REMOVED lines=22> */
.L_x_27734:
        /* <DEDUP_REMOVED lines=13> */
.L_x_27736:
[----:B------:R-:W-:Y:S05]  /*cf40*/  BSYNC.RECONVERGENT B3 ;  /* 0x0000000000037941 */ /* 0x000fea0003800200 */
.L_x_27735:
        /* <DEDUP_REMOVED lines=43> */
.L_x_27733:
[----:B------:R-:W-:Y:S05]  /*d200*/  BSYNC.RECONVERGENT B2 ;  /* 0x0000000000027941 */ /* 0x000fea0003800200 */
.L_x_27732:
        /* <DEDUP_REMOVED lines=22> */
.L_x_27739:
        /* <DEDUP_REMOVED lines=13> */
.L_x_27741:
[----:B------:R-:W-:Y:S05]  /*d440*/  BSYNC.RECONVERGENT B3 ;  /* 0x0000000000037941 */ /* 0x000fea0003800200 */
.L_x_27740:
        /* <DEDUP_REMOVED lines=43> */
.L_x_27738:
[----:B------:R-:W-:Y:S05]  /*d700*/  BSYNC.RECONVERGENT B2 ;  /* 0x0000000000027941 */ /* 0x000fea0003800200 */
.L_x_27737:
        /* <DEDUP_REMOVED lines=22> */
.L_x_27744:
        /* <DEDUP_REMOVED lines=15> */
.L_x_27746:
[----:B------:R-:W-:Y:S05]  /*d960*/  BSYNC.RECONVERGENT B3 ;  /* 0x0000000000037941 */ /* 0x000fea0003800200 */
.L_x_27745:
        /* <DEDUP_REMOVED lines=43> */
.L_x_27743:
[----:B------:R-:W-:Y:S05]  /*dc20*/  BSYNC.RECONVERGENT B2 ;  /* 0x0000000000027941 */ /* 0x000fea0003800200 */
.L_x_27742:
        /* <DEDUP_REMOVED lines=10> */
.L_x_27706:
        /* <DEDUP_REMOVED lines=16> */
.L_x_27750:
        /* <DEDUP_REMOVED lines=13> */
.L_x_27752:
[----:B------:R-:W-:Y:S05]  /*dea0*/  BSYNC.RECONVERGENT B3 ;  /* 0x0000000000037941 */ /* 0x000fea0003800200 */
.L_x_27751:
        /* <DEDUP_REMOVED lines=42> */
.L_x_27749:
[----:B------:R-:W-:Y:S05]  /*e150*/  BSYNC.RECONVERGENT B2 ;  /* 0x0000000000027941 */ /* 0x000fea0003800200 */
.L_x_27748:
[----:B------:R-:W0:Y:S01]  /*e160*/  LDC R65, c[0x0][0x404] ;  /* 0x00010100ff417b82 */ /* 0x000e220000000800 */
[----:B------:R-:W-:Y:S01]  /*e170*/  I2FP.F32.U32 R67, R64 ;  /* 0x0000004000437245 */ /* 0x000fe20000201000 */
[----:B------:R-:W-:Y:S01]  /*e180*/  IMAD.MOV.U32 R64, RZ, RZ, 0x2f800000 ;  /* 0x2f800000ff407424 */ /* 0x000fe200078e00ff */
[----:B------:R-:W-:Y:S01]  /*e190*/  ISETP.NE.AND P0, PT, R66, 0x1, PT ;  /* 0x000000014200780c */ /* 0x000fe20003f05270 */
[----:B------:R-:W-:Y:S01]  /*e1a0*/  BSSY.RECONVERGENT B2, `(.L_x_27753) ;  /* 0x000004c000027945 */ /* 0x000fe20003800200 */
[----:B------:R-:W-:Y:S01]  /*e1b0*/  MOV R90, 0x2 ;  /* 0x00000002005a7802 */ /* 0x000fe20000000f00 */
[----:B------:R-:W-:Y:S01]  /*e1c0*/  FFMA.FTZ R2, R67, R64, 1.1641532182693481445e-10 ;  /* 0x2f00000043027423 */ /* 0x000fe20000010040 */
[----:B-----5:R-:W-:Y:S01]  /*e1d0*/  HADD2.F32 R67, -RZ, R68.H0_H0 ;  /* 0x20000044ff437230 */ /* 0x020fe20000004100 */
[----:B------:R-:W1:Y:S01]  /*e1e0*/  LDC R88, c[0x0][0x408] ;  /* 0x00010200ff587b82 */ /* 0x000e620000000800 */
[----:B------:R-:W-:-:S03]  /*e1f0*/  IMAD.MOV.U32 R4, RZ, RZ, R0 ;  /* 0x000000ffff047224 */ /* 0x000fc600078e0000 */
        /* <DEDUP_REMOVED lines=13> */
.L_x_27755:
        /* <DEDUP_REMOVED lines=13> */
.L_x_27757:
[----:B------:R-:W-:Y:S05]  /*e3a0*/  BSYNC.RECONVERGENT B3 ;  /* 0x0000000000037941 */ /* 0x000fea0003800200 */
.L_x_27756:
        /* <DEDUP_REMOVED lines=40> */
[----:B------:R-:W-:Y:S01]  /*e630*/  MOV R4, R100 ;  /* 0x0000006400047202 */ /* 0x000fe20000000f00 */
[----:B------:R-:W-:Y:S01]  /*e640*/  IMAD.MOV.U32 R100, RZ, RZ, R102 ;  /* 0x000000ffff647224 */ /* 0x000fe200078e0066 */
[----:B------:R-:W-:-:S07]  /*e650*/  LOP3.LUT R6, R66, UR31, R103, 0x96, !PT ;  /* 0x0000001f42067c12 */ /* 0x000fce000f8e9667 */
.L_x_27754:
[----:B------:R-:W-:Y:S05]  /*e660*/  BSYNC.RECONVERGENT B2 ;  /* 0x0000000000027941 */ /* 0x000fea0003800200 */
.L_x_27753:
[----:B------:R-:W-:Y:S01]  /*e670*/  I2FP.F32.U32 R67, R4 ;  /* 0x0000000400437245 */ /* 0x000fe20000201000 */
[----:B------:R-:W-:Y:S01]  /*e680*/  BSSY.RECONVERGENT B2, `(.L_x_27758) ;  /* 0x000004b000027945 */ /* 0x000fe20003800200 */
[----:B------:R-:W-:-:S03]  /*e690*/  ISETP.NE.AND P1, PT, R90, 0x1, PT ;  /* 0x000000015a00780c */ /* 0x000fc60003f25270 */
[----:B------:R-:W-:Y:S01]  /*e6a0*/  FFMA.FTZ R4, R67, R64, 1.1641532182693481445e-10 ;  /* 0x2f00000043047423 */ /* 0x000fe20000010040 */
[----:B------:R-:W-:Y:S02]  /*e6b0*/  HADD2.F32 R67, -RZ, R68.H1_H1 ;  /* 0x30000044ff437230 */ /* 0x000fe40000004100 */
[----:B------:R-:W-:Y:S02]  /*e6c0*/  IMAD.MOV.U32 R68, RZ, RZ, 0x2 ;  /* 0x00000002ff447424 */ /* 0x000fe400078e00ff */
        /* <DEDUP_REMOVED lines=13> */
.L_x_27760:
        /* <DEDUP_REMOVED lines=13> */
.L_x_27762:
[----:B------:R-:W-:Y:S05]  /*e870*/  BSYNC.RECONVERGENT B3 ;  /* 0x0000000000037941 */ /* 0x000fea0003800200 */
.L_x_27761:
        /* <DEDUP_REMOVED lines=43> */
.L_x_27759:
[----:B------:R-:W-:Y:S05]  /*eb30*/  BSYNC.RECONVERGENT B2 ;  /* 0x0000000000027941 */ /* 0x000fea0003800200 */
.L_x_27758:
[----:B------:R-:W-:Y:S01]  /*eb40*/  I2FP.F32.U32 R67, R4 ;  /* 0x0000000400437245 */ /* 0x000fe20000201000 */
[----:B------:R-:W-:Y:S01]  /*eb50*/  BSSY.RECONVERGENT B2, `(.L_x_27763) ;  /* 0x000004b000027945 */ /* 0x000fe20003800200 */
[----:B------:R-:W-:Y:S01]  /*eb60*/  ISETP.NE.AND P2, PT, R68, 0x1, PT ;  /* 0x000000014400780c */ /* 0x000fe20003f45270 */
[----:B------:R-:W-:Y:S02]  /*eb70*/  HFMA2 R90, -RZ, RZ, 0, 1.1920928955078125e-07 ;  /* 0x00000002ff5a7431 */ /* 0x000fe400000001ff */
[----:B------:R-:W-:Y:S01]  /*eb80*/  FFMA.FTZ R4, R67, R64, 1.1641532182693481445e-10 ;  /* 0x2f00000043047423 */ /* 0x000fe20000010040 */
[----:B------:R-:W-:-:S04]  /*eb90*/  HADD2.F32 R67, -RZ, R69.H0_H0 ;  /* 0x20000045ff437230 */ /* 0x000fc80000004100 */
        /* <DEDUP_REMOVED lines=13> */
.L_x_27765:
        /* <DEDUP_REMOVED lines=13> */
.L_x_27767:
[----:B------:R-:W-:Y:S05]  /*ed40*/  BSYNC.RECONVERGENT B3 ;  /* 0x0000000000037941 */ /* 0x000fea0003800200 */
.L_x_27766:
        /* <DEDUP_REMOVED lines=43> */
.L_x_27764:
[----:B------:R-:W-:Y:S05]  /*f000*/  BSYNC.RECONVERGENT B2 ;  /* 0x0000000000027941 */ /* 0x000fea0003800200 */
.L_x_27763:
[----:B------:R-:W-:Y:S01]  /*f010*/  ISETP.NE.AND P3, PT, R90, 0x1, PT ;  /* 0x000000015a00780c */ /* 0x000fe20003f65270 */
[----:B------:R-:W-:Y:S01]  /*f020*/  HADD2.F32 R69, -RZ, R69.H1_H1 ;  /* 0x30000045ff457230 */ /* 0x000fe20000004100 */
        /* <DEDUP_REMOVED lines=17> */
.L_x_27770:
        /* <DEDUP_REMOVED lines=13> */
.L_x_27772:
[----:B------:R-:W-:Y:S05]  /*f210*/  BSYNC.RECONVERGENT B3 ;  /* 0x0000000000037941 */ /* 0x000fea0003800200 */
.L_x_27771:
        /* <DEDUP_REMOVED lines=43> */
.L_x_27769:
[----:B------:R-:W-:Y:S05]  /*f4d0*/  BSYNC.RECONVERGENT B2 ;  /* 0x0000000000027941 */ /* 0x000fea0003800200 */
.L_x_27768:
[----:B------:R-:W-:Y:S01]  /*f4e0*/  ISETP.NE.AND P4, PT, R102, 0x1, PT ;  /* 0x000000016600780c */ /* 0x000fe20003f85270 */
[----:B------:R-:W-:Y:S01]  /*f4f0*/  HADD2.F32 R91, -RZ, R70.H0_H0 ;  /* 0x20000046ff5b7230 */ /* 0x000fe20000004100 */
        /* <DEDUP_REMOVED lines=17> */
.L_x_27775:
        /* <DEDUP_REMOVED lines=13> */
.L_x_27777:
[----:B------:R-:W-:Y:S05]  /*f6e0*/  BSYNC.RECONVERGENT B3 ;  /* 0x0000000000037941 */ /* 0x000fea0003800200 */
.L_x_27776:
        /* <DEDUP_REMOVED lines=43> */
.L_x_27774:
[----:B------:R-:W-:Y:S05]  /*f9a0*/  BSYNC.RECONVERGENT B2 ;  /* 0x0000000000027941 */ /* 0x000fea0003800200 */
.L_x_27773:
[----:B------:R-:W-:Y:S01]  /*f9b0*/  ISETP.NE.AND P5, PT, R90, 0x1, PT ;  /* 0x000000015a00780c */ /* 0x000fe20003fa5270 */
[----:B------:R-:W-:Y:S01]  /*f9c0*/  HADD2.F32 R91, -RZ, R70.H1_H1 ;  /* 0x30000046ff5b7230 */ /* 0x000fe20000004100 */
        /* <DEDUP_REMOVED lines=17> */
.L_x_27780:
        /* <DEDUP_REMOVED lines=13> */
.L_x_27782:
[----:B------:R-:W-:Y:S05]  /*fbb0*/  BSYNC.RECONVERGENT B3 ;  /* 0x0000000000037941 */ /* 0x000fea0003800200 */
.L_x_27781:
        /* <DEDUP_REMOVED lines=43> */
.L_x_27779:
[----:B------:R-:W-:Y:S05]  /*fe70*/  BSYNC.RECONVERGENT B2 ;  /* 0x0000000000027941 */ /* 0x000fea0003800200 */
.L_x_27778:
        /* <DEDUP_REMOVED lines=19> */
.L_x_27785:
        /* <DEDUP_REMOVED lines=15> */
.L_x_27787:
[----:B------:R-:W-:Y:S05]  /*100a0*/  BSYNC.RECONVERGENT B3 ;  /* 0x0000000000037941 */ /* 0x000fea0003800200 */
.L_x_27786:
        /* <DEDUP_REMOVED lines=43> */
.L_x_27784:
[----:B------:R-:W-:Y:S05]  /*10360*/  BSYNC.RECONVERGENT B2 ;  /* 0x0000000000027941 */ /* 0x000fea0003800200 */
.L_x_27783:
        /* <DEDUP_REMOVED lines=16> */
.L_x_27747:
        /* <DEDUP_REMOVED lines=22> */
.L_x_27705:
[----:B------:R-:W-:Y:S05]  /*105d0*/  BSYNC.RECONVERGENT B1 ;  /* 0x0000000000017941 */ /* 0x000fea0003800200 */
.L_x_27704:
        /* <DEDUP_REMOVED lines=30> */
.L_x_27793:
        /* <DEDUP_REMOVED lines=13> */
.L_x_27795:
[----:B------:R-:W-:Y:S05]  /*10890*/  BSYNC.RECONVERGENT B3 ;  /* 0x0000000000037941 */ /* 0x000fea0003800200 */
.L_x_27794:
        /* <DEDUP_REMOVED lines=43> */
.L_x_27792:
[----:B------:R-:W-:Y:S05]  /*10b50*/  BSYNC.RECONVERGENT B2 ;  /* 0x0000000000027941 */ /* 0x000fea0003800200 */
.L_x_27791:
        /* <DEDUP_REMOVED lines=26> */
.L_x_27798:
        /* <DEDUP_REMOVED lines=13> */
.L_x_27800:
[----:B------:R-:W-:Y:S05]  /*10dd0*/  BSYNC.RECONVERGENT B3 ;  /* 0x0000000000037941 */ /* 0x000fea0003800200 */
.L_x_27799:
        /* <DEDUP_REMOVED lines=43> */
.L_x_27797:
[----:B------:R-:W-:Y:S05]  /*11090*/  BSYNC.RECONVERGENT B2 ;  /* 0x0000000000027941 */ /* 0x000fea0003800200 */
.L_x_27796:
        /* <DEDUP_REMOVED lines=22> */
.L_x_27803:
        /* <DEDUP_REMOVED lines=13> */
.L_x_27805:
[----:B------:R-:W-:Y:S05]  /*112d0*/  BSYNC.RECONVERGENT B3 ;  /* 0x0000000000037941 */ /* 0x000fea0003800200 */
.L_x_27804:
        /* <DEDUP_REMOVED lines=43> */
.L_x_27802:
[----:B------:R-:W-:Y:S05]  /*11590*/  BSYNC.RECONVERGENT B2 ;  /* 0x0000000000027941 */ /* 0x000fea0003800200 */
.L_x_27801:
        /* <DEDUP_REMOVED lines=22> */
.L_x_27808:
        /* <DEDUP_REMOVED lines=13> */
.L_x_27810:
[----:B------:R-:W-:Y:S05]  /*117d0*/  BSYNC.RECONVERGENT B3 ;  /* 0x0000000000037941 */ /* 0x000fea0003800200 */
.L_x_27809:
        /* <DEDUP_REMOVED lines=43> */
.L_x_27807:
[----:B------:R-:W-:Y:S05]  /*11a90*/  BSYNC.RECONVERGENT B2 ;  /* 0x0000000000027941 */ /* 0x000fea0003800200 */
.L_x_27806:
        /* <DEDUP_REMOVED lines=22> */
.L_x_27813:
        /* <DEDUP_REMOVED lines=13> */
.L_x_27815:
[----:B------:R-:W-:Y:S05]  /*11cd0*/  BSYNC.RECONVERGENT B3 ;  /* 0x0000000000037941 */ /* 0x000fea0003800200 */
.L_x_27814:
        /* <DEDUP_REMOVED lines=43> */
.L_x_27812:
[----:B------:R-:W-:Y:S05]  /*11f90*/  BSYNC.RECONVERGENT B2 ;  /* 0x0000000000027941 */ /* 0x000fea0003800200 */
.L_x_27811:
        /* <DEDUP_REMOVED lines=22> */
.L_x_27818:
        /* <DEDUP_REMOVED lines=13> */
.L_x_27820:
[----:B------:R-:W-:Y:S05]  /*121d0*/  BSYNC.RECONVERGENT B3 ;  /* 0x0000000000037941 */ /* 0x000fea0003800200 */
.L_x_27819:
        /* <DEDUP_REMOVED lines=43> */
.L_x_27817:
[----:B------:R-:W-:Y:S05]  /*12490*/  BSYNC.RECONVERGENT B2 ;  /* 0x0000000000027941 */ /* 0x000fea0003800200 */
.L_x_27816:
        /* <DEDUP_REMOVED lines=22> */
.L_x_27823:
        /* <DEDUP_REMOVED lines=13> */
.L_x_27825:
[----:B------:R-:W-:Y:S05]  /*126d0*/  BSYNC.RECONVERGENT B3 ;  /* 0x0000000000037941 */ /* 0x000fea0003800200 */
.L_x_27824:
        /* <DEDUP_REMOVED lines=43> */
.L_x_27822:
[----:B------:R-:W-:Y:S05]  /*12990*/  BSYNC.RECONVERGENT B2 ;  /* 0x0000000000027941 */ /* 0x000fea0003800200 */
.L_x_27821:
        /* <DEDUP_REMOVED lines=22> */
.L_x_27828:
        /* <DEDUP_REMOVED lines=15> */
.L_x_27830:
[----:B------:R-:W-:Y:S05]  /*12bf0*/  BSYNC.RECONVERGENT B3 ;  /* 0x0000000000037941 */ /* 0x000fea0003800200 */
.L_x_27829:
        /* <DEDUP_REMOVED lines=43> */
.L_x_27827:
[----:B------:R-:W-:Y:S05]  /*12eb0*/  BSYNC.RECONVERGENT B2 ;  /* 0x0000000000027941 */ /* 0x000fea0003800200 */
.L_x_27826:
        /* <DEDUP_REMOVED lines=10> */
.L_x_27790:
        /* <DEDUP_REMOVED lines=16> */
.L_x_27834:
        /* <DEDUP_REMOVED lines=13> */
.L_x_27836:
[----:B------:R-:W-:Y:S05]  /*13130*/  BSYNC.RECONVERGENT B3 ;  /* 0x0000000000037941 */ /* 0x000fea0003800200 */
.L_x_27835:
        /* <DEDUP_REMOVED lines=42> */
.L_x_27833:
[----:B------:R-:W-:Y:S05]  /*133e0*/  BSYNC.RECONVERGENT B2 ;  /* 0x0000000000027941 */ /* 0x000fea0003800200 */
.L_x_27832:
        /* <DEDUP_REMOVED lines=23> */
.L_x_27839:
        /* <DEDUP_REMOVED lines=13> */
.L_x_27841:
[----:B------:R-:W-:Y:S05]  /*13630*/  BSYNC.RECONVERGENT B3 ;  /* 0x0000000000037941 */ /* 0x000fea0003800200 */
.L_x_27840:
        /* <DEDUP_REMOVED lines=43> */
.L_x_27838:
[----:B------:R-:W-:Y:S05]  /*138f0*/  BSYNC.RECONVERGENT B2 ;  /* 0x0000000000027941 */ /* 0x000fea0003800200 */
.L_x_27837:
        /* <DEDUP_REMOVED lines=19> */
.L_x_27844:
        /* <DEDUP_REMOVED lines=13> */
.L_x_27846:
[----:B------:R-:W-:Y:S05]  /*13b00*/  BSYNC.RECONVERGENT B3 ;  /* 0x0000000000037941 */ /* 0x000fea0003800200 */
.L_x_27845:
        /* <DEDUP_REMOVED lines=43> */
.L_x_27843:
[----:B------:R-:W-:Y:S05]  /*13dc0*/  BSYNC.RECONVERGENT B2 ;  /* 0x0000000000027941 */ /* 0x000fea0003800200 */
.L_x_27842:
        /* <DEDUP_REMOVED lines=19> */
.L_x_27849:
        /* <DEDUP_REMOVED lines=13> */
.L_x_27851:
[----:B------:R-:W-:Y:S05]  /*13fd0*/  BSYNC.RECONVERGENT B3 ;  /* 0x0000000000037941 */ /* 0x000fea0003800200 */
.L_x_27850:
        /* <DEDUP_REMOVED lines=43> */
.L_x_27848:
[----:B------:R-:W-:Y:S05]  /*14290*/  BSYNC.RECONVERGENT B2 ;  /* 0x0000000000027941 */ /* 0x000fea0003800200 */
.L_x_27847:
[----:B------:R-:W-:Y:S01]  /*142a0*/  ISETP.NE.AND P3, PT, R90, 0x1, PT ;  /* 0x000000015a00780c */ /* 0x000fe20003f65270 */
[----:B------:R-:W-:Y:S01]  /*142b0*/  HADD2.F32 R77, -RZ, R77.H1_H1 ;  /* 0x3000004dff4d7230 */ /* 0x000fe20000004100 */
[----:B------:R-:W-:Y:S01]  /*142c0*/  I2FP.F32.U32 R75, R4 ;  /* 0x00000004004b7245 */ /* 0x000fe20000201000 */
[----:B------:R-:W-:Y:S01]  /*142d0*/  BSSY.RECONVERGENT B2, `(.L_x_27852) ;  /* 0x0000049000027945 */ /* 0x000fe20003800200 */
[----:B------:R-:W-:-:S03]  /*142e0*/  HFMA2 R102, -RZ, RZ, 0, 1.1920928955078125e-07 ;  /* 0x00000002ff667431 */ /* 0x000fc600000001ff */
        /* <DEDUP_REMOVED lines=14> */
.L_x_27854:
        /* <DEDUP_REMOVED lines=13> */
.L_x_27856:
[----:B------:R-:W-:Y:S05]  /*144a0*/  BSYNC.RECONVERGENT B3 ;  /* 0x0000000000037941 */ /* 0x000fea0003800200 */
.L_x_27855:
        /* <DEDUP_REMOVED lines=43> */
.L_x_27853:
[----:B------:R-:W-:Y:S05]  /*14760*/  BSYNC.RECONVERGENT B2 ;  /* 0x0000000000027941 */ /* 0x000fea0003800200 */
.L_x_27852:
        /* <DEDUP_REMOVED lines=19> */
.L_x_27859:
        /* <DEDUP_REMOVED lines=13> */
.L_x_27861:
[----:B------:R-:W-:Y:S05]  /*14970*/  BSYNC.RECONVERGENT B3 ;  /* 0x0000000000037941 */ /* 0x000fea0003800200 */
.L_x_27860:
        /* <DEDUP_REMOVED lines=43> */
.L_x_27858:
[----:B------:R-:W-:Y:S05]  /*14c30*/  BSYNC.RECONVERGENT B2 ;  /* 0x0000000000027941 */ /* 0x000fea0003800200 */
.L_x_27857:
        /* <DEDUP_REMOVED lines=19> */
.L_x_27864:
        /* <DEDUP_REMOVED lines=13> */
.L_x_27866:
[----:B------:R-:W-:Y:S05]  /*14e40*/  BSYNC.RECONVERGENT B3 ;  /* 0x0000000000037941 */ /* 0x000fea0003800200 */
.L_x_27865:
        /* <DEDUP_REMOVED lines=43> */
.L_x_27863:
[----:B------:R-:W-:Y:S05]  /*15100*/  BSYNC.RECONVERGENT B2 ;  /* 0x0000000000027941 */ /* 0x000fea0003800200 */
.L_x_27862:
        /* <DEDUP_REMOVED lines=19> */
.L_x_27869:
        /* <DEDUP_REMOVED lines=15> */
.L_x_27871:
[----:B------:R-:W-:Y:S05]  /*15330*/  BSYNC.RECONVERGENT B3 ;  /* 0x0000000000037941 */ /* 0x000fea0003800200 */
.L_x_27870:
        /* <DEDUP_REMOVED lines=43> */
.L_x_27868:
[----:B------:R-:W-:Y:S05]  /*155f0*/  BSYNC.RECONVERGENT B2 ;  /* 0x0000000000027941 */ /* 0x000fea0003800200 */
.L_x_27867:
        /* <DEDUP_REMOVED lines=16> */
.L_x_27831:
        /* <DEDUP_REMOVED lines=22> */
.L_x_27789:
[----:B------:R-:W-:Y:S05]  /*15860*/  BSYNC.RECONVERGENT B1 ;  /* 0x0000000000017941 */ /* 0x000fea0003800200 */
.L_x_27788:
        /* <DEDUP_REMOVED lines=30> */
.L_x_27877:
        /* <DEDUP_REMOVED lines=13> */
.L_x_27879:
[----:B------:R-:W-:Y:S05]  /*15b20*/  BSYNC.RECONVERGENT B3 ;  /* 0x0000000000037941 */ /* 0x000fea0003800200 */
.L_x_27878:
        /* <DEDUP_REMOVED lines=43> */
.L_x_27876:
[----:B------:R-:W-:Y:S05]  /*15de0*/  BSYNC.RECONVERGENT B2 ;  /* 0x0000000000027941 */ /* 0x000fea0003800200 */
.L_x_27875:
        /* <DEDUP_REMOVED lines=26> */
.L_x_27882:
        /* <DEDUP_REMOVED lines=13> */
.L_x_27884:
[----:B------:R-:W-:Y:S05]  /*16060*/  BSYNC.RECONVERGENT B3 ;  /* 0x0000000000037941 */ /* 0x000fea0003800200 */
.L_x_27883:
        /* <DEDUP_REMOVED lines=43> */
.L_x_27881:
[----:B------:R-:W-:Y:S05]  /*16320*/  BSYNC.RECONVERGENT B2 ;  /* 0x0000000000027941 */ /* 0x000fea0003800200 */
.L_x_27880:
        /* <DEDUP_REMOVED lines=22> */
.L_x_27887:
        /* <DEDUP_REMOVED lines=13> */
.L_x_27889:
[----:B------:R-:W-:Y:S05]  /*16560*/  BSYNC.RECONVERGENT B3 ;  /* 0x0000000000037941 */ /* 0x000fea0003800200 */
.L_x_27888:
        /* <DEDUP_REMOVED lines=43> */
.L_x_27886:
[----:B------:R-:W-:Y:S05]  /*16820*/  BSYNC.RECONVERGENT B2 ;  /* 0x0000000000027941 */ /* 0x000fea0003800200 */
.L_x_27885:
        /* <DEDUP_REMOVED lines=22> */
.L_x_27892:
        /* <DEDUP_REMOVED lines=13> */
.L_x_27894:
[----:B------:R-:W-:Y:S05]  /*16a60*/  BSYNC.RECONVERGENT B3 ;  /* 0x0000000000037941 */ /* 0x000fea0003800200 */
.L_x_27893:
        /* <DEDUP_REMOVED lines=43> */
.L_x_27891:
[----:B------:R-:W-:Y:S05]  /*16d20*/  BSYNC.RECONVERGENT B2 ;  /* 0x0000000000027941 */ /* 0x000fea0003800200 */
.L_x_27890:
        /* <DEDUP_REMOVED lines=22> */
.L_x_27897:
        /* <DEDUP_REMOVED lines=13> */
.L_x_27899:
[----:B------:R-:W-:Y:S05]  /*16f60*/  BSYNC.RECONVERGENT B3 ;  /* 0x0000000000037941 */ /* 0x000fea0003800200 */
.L_x_27898:
        /* <DEDUP_REMOVED lines=43> */
.L_x_27896:
[----:B------:R-:W-:Y:S05]  /*17220*/  BSYNC.RECONVERGENT B2 ;  /* 0x0000000000027941 */ /* 0x000fea0003800200 */
.L_x_27895:
        /* <DEDUP_REMOVED lines=22> */
.L_x_27902:
        /* <DEDUP_REMOVED lines=13> */
.L_x_27904:
[----:B------:R-:W-:Y:S05]  /*17460*/  BSYNC.RECONVERGENT B3 ;  /* 0x0000000000037941 */ /* 0x000fea0003800200 */
.L_x_27903:
        /* <DEDUP_REMOVED lines=43> */
.L_x_27901:
[----:B------:R-:W-:Y:S05]  /*17720*/  BSYNC.RECONVERGENT B2 ;  /* 0x0000000000027941 */ /* 0x000fea0003800200 */
.L_x_27900:
        /* <DEDUP_REMOVED lines=22> */
.L_x_27907:
        /* <DEDUP_REMOVED lines=13> */
.L_x_27909:
[----:B------:R-:W-:Y:S05]  /*17960*/  BSYNC.RECONVERGENT B3 ;  /* 0x0000000000037941 */ /* 0x000fea0003800200 */
.L_x_27908:
        /* <DEDUP_REMOVED lines=43> */
.L_x_27906:
[----:B------:R-:W-:Y:S05]  /*17c20*/  BSYNC.RECONVERGENT B2 ;  /* 0x0000000000027941 */ /* 0x000fea0003800200 */
.L_x_27905:
        /* <DEDUP_REMOVED lines=22> */
.L_x_27912:
        /* <DEDUP_REMOVED lines=15> */
.L_x_27914:
[----:B------:R-:W-:Y:S05]  /*17e80*/  BSYNC.RECONVERGENT B3 ;  /* 0x0000000000037941 */ /* 0x000fea0003800200 */
.L_x_27913:
        /* <DEDUP_REMOVED lines=43> */
.L_x_27911:
[----:B------:R-:W-:Y:S05]  /*18140*/  BSYNC.RECONVERGENT B2 ;  /* 0x0000000000027941 */ /* 0x000fea0003800200 */
.L_x_27910:
        /* <DEDUP_REMOVED lines=10> */
.L_x_27874:
        /* <DEDUP_REMOVED lines=16> */
.L_x_27918:
        /* <DEDUP_REMOVED lines=13> */
.L_x_27920:
[----:B------:R-:W-:Y:S05]  /*183c0*/  BSYNC.RECONVERGENT B3 ;  /* 0x0000000000037941 */ /* 0x000fea0003800200 */
.L_x_27919:
        /* <DEDUP_REMOVED lines=42> */
.L_x_27917:
[----:B------:R-:W-:Y:S05]  /*18670*/  BSYNC.RECONVERGENT B2 ;  /* 0x0000000000027941 */ /* 0x000fea0003800200 */
.L_x_27916:
        /* <DEDUP_REMOVED lines=23> */
.L_x_27923:
        /* <DEDUP_REMOVED lines=13> */
.L_x_27925:
[----:B------:R-:W-:Y:S05]  /*188c0*/  BSYNC.RECONVERGENT B3 ;  /* 0x0000000000037941 */ /* 0x000fea0003800200 */
.L_x_27924:
        /* <DEDUP_REMOVED lines=43> */
.L_x_27922:
[----:B------:R-:W-:Y:S05]  /*18b80*/  BSYNC.RECONVERGENT B2 ;  /* 0x0000000000027941 */ /* 0x000fea0003800200 */
.L_x_27921:
        /* <DEDUP_REMOVED lines=19> */
.L_x_27928:
        /* <DEDUP_REMOVED lines=13> */
.L_x_27930:
[----:B------:R-:W-:Y:S05]  /*18d90*/  BSYNC.RECONVERGENT B3 ;  /* 0x0000000000037941 */ /* 0x000fea0003800200 */
.L_x_27929:
        /* <DEDUP_REMOVED lines=43> */
.L_x_27927:
[----:B------:R-:W-:Y:S05]  /*19050*/  BSYNC.RECONVERGENT B2 ;  /* 0x0000000000027941 */ /* 0x000fea0003800200 */
.L_x_27926:
        /* <DEDUP_REMOVED lines=19> */
.L_x_27933:
        /* <DEDUP_REMOVED lines=13> */
.L_x_27935:
[----:B------:R-:W-:Y:S05]  /*19260*/  BSYNC.RECONVERGENT B3 ;  /* 0x0000000000037941 */ /* 0x000fea0003800200 */
.L_x_27934:
        /* <DEDUP_REMOVED lines=43> */
.L_x_27932:
[----:B------:R-:W-:Y:S05]  /*19520*/  BSYNC.RECONVERGENT B2 ;  /* 0x0000000000027941 */ /* 0x000fea0003800200 */
.L_x_27931:
[----:B------:R-:W-:Y:S01]  /*19530*/  ISETP.NE.AND P3, PT, R90, 0x1, PT ;  /* 0x000000015a00780c */ /* 0x000fe20003f65270 */
[----:B------:R-:W-:Y:S01]  /*19540*/  HADD2.F32 R85, -RZ, R85.H1_H1 ;  /* 0x30000055ff557230 */ /* 0x000fe20000004100 */
[----:B------:R-:W-:Y:S01]  /*19550*/  I2FP.F32.U32 R83, R83 ;  /* 0x0000005300537245 */ /* 0x000fe20000201000 */
[----:B------:R-:W-:Y:S01]  /*19560*/  BSSY.RECONVERGENT B2, `(.L_x_27936) ;  /* 0x0000049000027945 */ /* 0x000fe20003800200 */
[----:B------:R-:W-:-:S03]  /*19570*/  IMAD.MOV.U32 R102, RZ, RZ, 0x2 ;  /* 0x00000002ff667424 */ /* 0x000fc600078e00ff */
[----:B------:R-:W-:Y:S01]  /*19580*/  FFMA.FTZ R4, R83, R80, 1.1641532182693481445e-10 ;  /* 0x2f00000053047423 */ /* 0x000fe20000010050 */
[----:B------:R-:W-:Y:S01]  /*19590*/  FMUL.FTZ R83, R85, R98 ;  /* 0x0000006255537220 */ /* 0x000fe20000410000 */
[----:B------:R-:W-:-:S03]  /*195a0*/  MOV R85, R0 ;  /* 0x0000000000557202 */ /* 0x000fc60000000f00 */
        /* <DEDUP_REMOVED lines=11> */
.L_x_27938:
        /* <DEDUP_REMOVED lines=13> */
.L_x_27940:
[----:B------:R-:W-:Y:S05]  /*19730*/  BSYNC.RECONVERGENT B3 ;  /* 0x0000000000037941 */ /* 0x000fea0003800200 */
.L_x_27939:
        /* <DEDUP_REMOVED lines=43> */
.L_x_27937:
[----:B------:R-:W-:Y:S05]  /*199f0*/  BSYNC.RECONVERGENT B2 ;  /* 0x0000000000027941 */ /* 0x000fea0003800200 */
.L_x_27936:
        /* <DEDUP_REMOVED lines=19> */
.L_x_27943:
        /* <DEDUP_REMOVED lines=13> */
.L_x_27945:
[----:B------:R-:W-:Y:S05]  /*19c00*/  BSYNC.RECONVERGENT B3 ;  /* 0x0000000000037941 */ /* 0x000fea0003800200 */
.L_x_27944:
        /* <DEDUP_REMOVED lines=43> */
.L_x_27942:
[----:B------:R-:W-:Y:S05]  /*19ec0*/  BSYNC.RECONVERGENT B2 ;  /* 0x0000000000027941 */ /* 0x000fea0003800200 */
.L_x_27941:
        /* <DEDUP_REMOVED lines=19> */
.L_x_27948:
        /* <DEDUP_REMOVED lines=13> */
.L_x_27950:
[----:B------:R-:W-:Y:S05]  /*1a0d0*/  BSYNC.RECONVERGENT B3 ;  /* 0x0000000000037941 */ /* 0x000fea0003800200 */
.L_x_27949:
        /* <DEDUP_REMOVED lines=43> */
.L_x_27947:
[----:B------:R-:W-:Y:S05]  /*1a390*/  BSYNC.RECONVERGENT B2 ;  /* 0x0000000000027941 */ /* 0x000fea0003800200 */
.L_x_27946:
        /* <DEDUP_REMOVED lines=19> */
.L_x_27953:
        /* <DEDUP_REMOVED lines=15> */
.L_x_27955:
[----:B------:R-:W-:Y:S05]  /*1a5c0*/  BSYNC.RECONVERGENT B3 ;  /* 0x0000000000037941 */ /* 0x000fea0003800200 */
.L_x_27954:
        /* <DEDUP_REMOVED lines=43> */
.L_x_27952:
[----:B------:R-:W-:Y:S05]  /*1a880*/  BSYNC.RECONVERGENT B2 ;  /* 0x0000000000027941 */ /* 0x000fea0003800200 */
.L_x_27951:
        /* <DEDUP_REMOVED lines=16> */
.L_x_27915:
        /* <DEDUP_REMOVED lines=21> */
.L_x_27873:
[----:B------:R-:W-:Y:S05]  /*1aae0*/  BSYNC.RECONVERGENT B1 ;  /* 0x0000000000017941 */ /* 0x000fea0003800200 */
.L_x_27872:
        /* <DEDUP_REMOVED lines=151> */
.L_x_27979:
        /* <DEDUP_REMOVED lines=16> */
[--C-:B-1----:R-:W-:Y:S01]  /*1b560*/  FADD.FTZ R89, R12, -R99.reuse ;  /* 0x800000630c597221 */ /* 0x102fe20000010000 */
[--C-:B------:R-:W-:Y:S01]  /*1b570*/  FADD.FTZ R103, R14, -R99.reuse ;  /* 0x800000630e677221 */ /* 0x100fe20000010000 */
[----:B-----5:R-:W-:Y:S02]  /*1b580*/  HADD2.F32 R91, -RZ, R52.H0_H0 ;  /* 0x20000034ff5b7230 */ /* 0x020fe40000004100 */
[----:B------:R-:W-:Y:S01]  /*1b590*/  FADD.FTZ R107, R94, -R99 ;  /* 0x800000635e6b7221 */ /* 0x000fe20000010000 */
[----:B------:R-:W-:Y:S02]  /*1b5a0*/  HADD2.F32 R101, -RZ, R48.H0_H0 ;  /* 0x20000030ff657230 */ /* 0x000fe40000004100 */
[C---:B------:R-:W-:Y:S01]  /*1b5b0*/  FMUL.FTZ R88, R98.reuse, R89 ;  /* 0x0000005962587220 */ /* 0x040fe20000410000 */
[----:B------:R-:W-:Y:S02]  /*1b5c0*/  HADD2.F32 R90, -RZ, R53.H0_H0 ;  /* 0x20000035ff5a7230 */ /* 0x000fe40000004100 */
[----:B------:R-:W-:Y:S01]  /*1b5d0*/  FMUL.FTZ R89, R98, R103 ;  /* 0x0000006762597220 */ /* 0x000fe20000410000 */
[----:B------:R-:W-:-:S02]  /*1b5e0*/  HADD2.F32 R100, -RZ, R49.H0_H0 ;  /* 0x20000031ff647230 */ /* 0x000fc40000004100 */
[----:B------:R-:W-:Y:S01]  /*1b5f0*/  FFMA.FTZ R88, R88, R91, R101 ;  /* 0x0000005b58587223 */ /* 0x000fe20000010065 */
[----:B------:R-:W-:Y:S01]  /*1b600*/  FADD.FTZ R105, R92, -R99 ;  /* 0x800000635c697221 */ /* 0x000fe20000010000 */
[----:B------:R-:W-:Y:S02]  /*1b610*/  HADD2.F32 R106, -RZ, R55.H0_H0 ;  /* 0x20000037ff6a7230 */ /* 0x000fe40000004100 */
[C---:B------:R-:W-:Y:S01]  /*1b620*/  FMUL.FTZ R107, R98.reuse, R107 ;  /* 0x0000006b626b7220 */ /* 0x040fe20000410000 */
[----:B------:R-:W-:Y:S01]  /*1b630*/  FFMA.FTZ R89, R89, R90, R100 ;  /* 0x0000005a59597223 */ /* 0x000fe20000010064 */
[----:B------:R-:W-:Y:S01]  /*1b640*/  HADD2.F32 R108, -RZ, R51.H0_H0 ;  /* 0x20000033ff6c7230 */ /* 0x000fe20000004100 */
[----:B------:R-:W0:Y:S01]  /*1b650*/  LDC.64 R100, c[0x0][0x428] ;  /* 0x00010a00ff647b82 */ /* 0x000e220000000a00 */
[----:B------:R-:W-:Y:S02]  /*1b660*/  HADD2.F32 R102, -RZ, R54.H0_H0 ;  /* 0x20000036ff667230 */ /* 0x000fe40000004100 */
[----:B------:R-:W-:Y:S01]  /*1b670*/  FMUL.FTZ R105, R98, R105 ;  /* 0x0000006962697220 */ /* 0x000fe20000410000 */
[----:B------:R-:W-:-:S02]  /*1b680*/  HADD2.F32 R104, -RZ, R50.H0_H0 ;  /* 0x20000032ff687230 */ /* 0x000fc40000004100 */
[----:B------:R-:W-:Y:S01]  /*1b690*/  FFMA.FTZ R109, R107, R106, R108 ;  /* 0x0000006a6b6d7223 */ /* 0x000fe2000001006c */
        /* <DEDUP_REMOVED lines=28> */
.L_x_27958:
[----:B------:R-:W-:Y:S05]  /*1b860*/  BSYNC.RECONVERGENT B1 ;  /* 0x0000000000017941 */ /* 0x000fea0003800200 */
.L_x_27957:
[----:B------:R-:W-:Y:S01]  /*1b870*/  ISETP.GE.U32.AND P0, PT, R10, 0x40, PT ;  /* 0x000000400a00780c */ /* 0x000fe20003f06070 */
[----:B------:R-:W-:-:S12]  /*1b880*/  BSSY.RECONVERGENT B1, `(.L_x_27959) ;  /* 0x0000032000017945 */ /* 0x000fd80003800200 */
[----:B------:R-:W-:Y:S05]  /*1b890*/  @!P0 BRA `(.L_x_27960) ;  /* 0x0000000000c08947 */ /* 0x000fea0003800000 */
[--C-:B01----:R-:W-:Y:S01]  /*1b8a0*/  FADD.FTZ R89, R56, -R99.reuse ;  /* 0x8000006338597221 */ /* 0x103fe20000010000 */
        /* <DEDUP_REMOVED lines=47> */
.L_x_27960:
[----:B------:R-:W-:Y:S05]  /*1bba0*/  BSYNC.RECONVERGENT B1 ;  /* 0x0000000000017941 */ /* 0x000fea0003800200 */
.L_x_27959:
[----:B------:R-:W-:Y:S01]  /*1bbb0*/  ISETP.GE.U32.AND P0, PT, R10, 0x60, PT ;  /* 0x000000600a00780c */ /* 0x000fe20003f06070 */
[----:B------:R-:W-:-:S12]  /*1bbc0*/  BSSY.RECONVERGENT B1, `(.L_x_27961) ;  /* 0x0000032000017945 */ /* 0x000fd80003800200 */
[----:B------:R-:W-:Y:S05]  /*1bbd0*/  @!P0 BRA `(.L_x_27962) ;  /* 0x0000000000c08947 */ /* 0x000fea0003800000 */
[--C-:B012---:R-:W-:Y:S01]  /*1bbe0*/  FADD.FTZ R89, R64, -R99.reuse ;  /* 0x8000006340597221 */ /* 0x107fe20000010000 */
        /* <DEDUP_REMOVED lines=47> */
.L_x_27962:
[----:B------:R-:W-:Y:S05]  /*1bee0*/  BSYNC.RECONVERGENT B1 ;  /* 0x0000000000017941 */ /* 0x000fea0003800200 */
.L_x_27961:
[----:B------:R-:W-:Y:S01]  /*1bef0*/  ISETP.GE.U32.AND P0, PT, R10, 0x80, PT ;  /* 0x000000800a00780c */ /* 0x000fe20003f06070 */
[----:B------:R-:W-:-:S12]  /*1bf00*/  BSSY.RECONVERGENT B1, `(.L_x_27963) ;  /* 0x0000032000017945 */ /* 0x000fd80003800200 */
[----:B------:R-:W-:Y:S05]  /*1bf10*/  @!P0 BRA `(.L_x_27964) ;  /* 0x0000000000c08947 */ /* 0x000fea0003800000 */
[--C-:B0123--:R-:W-:Y:S01]  /*1bf20*/  FADD.FTZ R89, R72, -R99.reuse ;  /* 0x8000006348597221 */ /* 0x10ffe20000010000 */
        /* <DEDUP_REMOVED lines=47> */
.L_x_27964:
[----:B------:R-:W-:Y:S05]  /*1c220*/  BSYNC.RECONVERGENT B1 ;  /* 0x0000000000017941 */ /* 0x000fea0003800200 */
.L_x_27963:
[----:B------:R-:W-:Y:S01]  /*1c230*/  ISETP.GE.U32.AND P0, PT, R10, 0xa0, PT ;  /* 0x000000a00a00780c */ /* 0x000fe20003f06070 */
[----:B------:R-:W-:-:S12]  /*1c240*/  BSSY.RECONVERGENT B1, `(.L_x_27965) ;  /* 0x0000031000017945 */ /* 0x000fd80003800200 */
[----:B------:R-:W-:Y:S05]  /*1c250*/  @!P0 BRA `(.L_x_27966) ;  /* 0x0000000000bc8947 */ /* 0x000fea0003800000 */
[----:B01234-:R-:W0:Y:S01]  /*1c260*/  LDC.64 R88, c[0x0][0x428] ;  /* 0x00010a00ff587b82 */ /* 0x01fe220000000a00 */
[--C-:B------:R-:W-:Y:S01]  /*1c270*/  FADD.FTZ R111, R84, -R99.reuse ;  /* 0x80000063546f7221 */ /* 0x100fe20000010000 */
[--C-:B------:R-:W-:Y:S01]  /*1c280*/  FADD.FTZ R91, R80, -R99.reuse ;  /* 0x80000063505b7221 */ /* 0x100fe20000010000 */
[--C-:B------:R-:W-:Y:S01]  /*1c290*/  FADD.FTZ R107, R82, -R99.reuse ;  /* 0x80000063526b7221 */ /* 0x100fe20000010000 */
[----:B-----5:R-:W-:Y:S02]  /*1c2a0*/  HADD2.F32 R106, -RZ, R22.H0_H0 ;  /* 0x20000016ff6a7230 */ /* 0x020fe40000004100 */
[--C-:B------:R-:W-:Y:S01]  /*1c2b0*/  FADD.FTZ R105, R81, -R99.reuse ;  /* 0x8000006351697221 */ /* 0x100fe20000010000 */
[----:B------:R-:W-:Y:S02]  /*1c2c0*/  HADD2.F32 R108, -RZ, R18.H0_H0 ;  /* 0x20000012ff6c7230 */ /* 0x000fe40000004100 */
[--C-:B------:R-:W-:Y:S01]  /*1c2d0*/  FADD.FTZ R109, R83, -R99.reuse ;  /* 0x80000063536d7221 */ /* 0x100fe20000010000 */
[--C-:B------:R-:W-:Y:S01]  /*1c2e0*/  FADD.FTZ R113, R85, -R99.reuse ;  /* 0x8000006355717221 */ /* 0x100fe20000010000 */
[--C-:B------:R-:W-:Y:S01]  /*1c2f0*/  FADD.FTZ R115, R86, -R99.reuse ;  /* 0x8000006356737221 */ /* 0x100fe20000010000 */
[----:B------:R-:W-:Y:S01]  /*1c300*/  FADD.FTZ R117, R87, -R99 ;  /* 0x8000006357757221 */ /* 0x000fe20000010000 */
[----:B------:R-:W-:-:S02]  /*1c310*/  HADD2.F32 R101, -RZ, R20.H0_H0 ;  /* 0x20000014ff657230 */ /* 0x000fc40000004100 */
[C---:B------:R-:W-:Y:S01]  /*1c320*/  FMUL.FTZ R111, R98.reuse, R111 ;  /* 0x0000006f626f7220 */ /* 0x040fe20000410000 */
[----:B------:R-:W-:Y:S02]  /*1c330*/  HADD2.F32 R103, -RZ, R16.H0_H0 ;  /* 0x20000010ff677230 */ /* 0x000fe40000004100 */
[C---:B------:R-:W-:Y:S01]  /*1c340*/  FMUL.FTZ R100, R98.reuse, R91 ;  /* 0x0000005b62647220 */ /* 0x040fe20000410000 */
[----:B------:R-:W-:Y:S02]  /*1c350*/  HADD2.F32 R102, -RZ, R21.H0_H0 ;  /* 0x20000015ff667230 */ /* 0x000fe40000004100 */
[C---:B------:R-:W-:Y:S01]  /*1c360*/  FMUL.FTZ R107, R98.reuse, R107 ;  /* 0x0000006b626b7220 */ /* 0x040fe20000410000 */
[----:B------:R-:W-:Y:S02]  /*1c370*/  HADD2.F32 R104, -RZ, R17.H0_H0 ;  /* 0x20000011ff687230 */ /* 0x000fe40000004100 */
        /* <DEDUP_REMOVED lines=8> */
[----:B------:R-:W-:-:S02]  /*1c400*/  HADD2.F32 R108, -RZ, R22.H1_H1 ;  /* 0x30000016ff6c7230 */ /* 0x000fc40000004100 */
[----:B------:R-:W-:Y:S02]  /*1c410*/  HADD2.F32 R110, -RZ, R18.H1_H1 ;  /* 0x30000012ff6e7230 */ /* 0x000fe40000004100 */
[----:B------:R-:W-:Y:S02]  /*1c420*/  HADD2.F32 R101, -RZ, R20.H1_H1 ;  /* 0x30000014ff657230 */ /* 0x000fe40000004100 */
[----:B------:R-:W-:Y:S02]  /*1c430*/  HADD2.F32 R100, -RZ, R21.H1_H1 ;  /* 0x30000015ff647230 */ /* 0x000fe40000004100 */
[----:B------:R-:W-:Y:S01]  /*1c440*/  FFMA.FTZ R105, R99, R108, R110 ;  /* 0x0000006c63697223 */ /* 0x000fe2000001006e */
[----:B------:R-:W-:Y:S02]  /*1c450*/  HADD2.F32 R112, -RZ, R23.H0_H0 ;  /* 0x20000017ff707230 */ /* 0x000fe40000004100 */
[----:B------:R-:W-:Y:S02]  /*1c460*/  HADD2.F32 R114, -RZ, R19.H0_H0 ;  /* 0x20000013ff727230 */ /* 0x000fe40000004100 */
[----:B------:R-:W-:-:S02]  /*1c470*/  HADD2.F32 R116, -RZ, R23.H1_H1 ;  /* 0x30000017ff747230 */ /* 0x000fc40000004100 */
[----:B------:R-:W-:Y:S02]  /*1c480*/  HADD2.F32 R118, -RZ, R19.H1_H1 ;  /* 0x30000013ff767230 */ /* 0x000fe40000004100 */
[----:B------:R-:W-:Y:S01]  /*1c490*/  FFMA.FTZ R112, R115, R112, R114 ;  /* 0x0000007073707223 */ /* 0x000fe20000010072 */
[----:B------:R-:W-:Y:S02]  /*1c4a0*/  HADD2.F32 R104, -RZ, R17.H1_H1 ;  /* 0x30000011ff687230 */ /* 0x000fe40000004100 */
[----:B------:R-:W-:Y:S02]  /*1c4b0*/  HADD2.F32 R103, -RZ, R16.H1_H1 ;  /* 0x30000010ff677230 */ /* 0x000fe40000004100 */
[----:B------:R-:W-:Y:S01]  /*1c4c0*/  FFMA.FTZ R117, R117, R116, R118 ;  /* 0x0000007475757223 */ /* 0x000fe20000010076 */
[----:B------:R-:W-:Y:S02]  /*1c4d0*/  FFMA.FTZ R99, R91, R100, R104 ;  /* 0x000000645b637223 */ /* 0x000fe40000010068 */
[----:B------:R-:W-:Y:S01]  /*1c4e0*/  FFMA.FTZ R103, R90, R101, R103 ;  /* 0x000000655a677223 */ /* 0x000fe20000010067 */
[----:B0-----:R-:W-:Y:S01]  /*1c4f0*/  IMAD.WIDE.U32 R100, R97, 0x10, R88 ;  /* 0x0000001061647825 */ /* 0x001fe200078e0058 */
[----:B------:R-:W-:-:S02]  /*1c500*/  F2FP.F16.F32.PACK_AB R91, R117, R112 ;  /* 0x00000070755b723e */ /* 0x000fc400000000ff */
[----:B------:R-:W-:Y:S02]  /*1c510*/  F2FP.F16.F32.PACK_AB R90, R105, R106 ;  /* 0x0000006a695a723e */ /* 0x000fe400000000ff */
[----:B------:R-:W-:Y:S02]  /*1c520*/  F2FP.F16.F32.PACK_AB R89, R99, R102 ;  /* 0x000000666359723e */ /* 0x000fe400000000ff */
[----:B------:R-:W-:-:S05]  /*1c530*/  F2FP.F16.F32.PACK_AB R88, R103, R98 ;  /* 0x000000626758723e */ /* 0x000fca00000000ff */
[----:B------:R0:W-:Y:S02]  /*1c540*/  STG.E.128 desc[UR8][R100.64], R88 ;  /* 0x0000005864007986 */ /* 0x0001e4000c101d08 */
.L_x_27966:
[----:B------:R-:W-:Y:S05]  /*1c550*/  BSYNC.RECONVERGENT B1 ;  /* 0x0000000000017941 */ /* 0x000fea0003800200 */
.L_x_27965:
[----:B01234-:R-:W0:Y:S02]  /*1c560*/  LDC.64 R88, c[0x0][0x380] ;  /* 0x0000e000ff587b82 */ /* 0x01fe240000000a00 */
[----:B0-----:R-:W-:-:S04]  /*1c570*/  LEA R11, R88, R11, 0x2 ;  /* 0x0000000b580b7211 */ /* 0x001fc800078e10ff */
[----:B------:R-:W-:-:S13]  /*1c580*/  ISETP.GE.AND P0, PT, R11, R89, PT ;  /* 0x000000590b00720c */ /* 0x000fda0003f06270 */
[----:B------:R-:W-:Y:S05]  /*1c590*/  @!P0 BRA `(.L_x_27967) ;  /* 0xfffffe4400dc8947 */ /* 0x000fea000383ffff */
[----:B------:R-:W-:Y:S05]  /*1c5a0*/  BSYNC B0 ;  /* 0x0000000000007941 */ /* 0x000fea0003800000 */
.L_x_27536:
[----:B------:R-:W-:Y:S05]  /*1c5b0*/  EXIT ;  /* 0x000000000000794d */ /* 0x000fea0003800000 */
.L_x_27956:
        /* <DEDUP_REMOVED lines=8> */
.L_x_27969:
[----:B------:R-:W-:Y:S05]  /*1c640*/  BSYNC B1 ;  /* 0x0000000000017941 */ /* 0x000fea0003800000 */
.L_x_27968:
        /* <DEDUP_REMOVED lines=10> */
.L_x_27970:
[----:B------:R-:W-:Y:S01]  /*1c6f0*/  HFMA2 R104, -RZ, RZ, 0, 2.384185791015625e-07 ;  /* 0x00000004ff687431 */ /* 0x000fe200000001ff */
[----:B------:R-:W-:-:S05]  /*1c700*/  MOV R88, R101 ;  /* 0x0000006500587202 */ /* 0x000fca0000000f00 */
[----:B------:R-:W-:-:S04]  /*1c710*/  FADD.FTZ R98, R91, R88 ;  /* 0x000000585b627221 */ /* 0x000fc80000010000 */
[----:B------:R-:W-:-:S07]  /*1c720*/  IMAD.MOV.U32 R103, RZ, RZ, R98 ;  /* 0x000000ffff677224 */ /* 0x000fce00078e0062 */
[----:B------:R-:W-:Y:S05]  /*1c730*/  WARPSYNC.COLLECTIVE R102, `(.L_x_27971) ;  /* 0x0000000066087348 */ /* 0x000fea0003c00000 */
[----:B------:R0:W1:Y:S02]  /*1c740*/  SHFL.BFLY P5, R101, R103, R104, R105 ;  /* 0x0c00006867657389 */ /* 0x00006400000a0069 */
[----:B01----:R-:W-:Y:S05]  /*1c750*/  ENDCOLLECTIVE ;  /* 0x000000000000791b */ /* 0x003fea0003800000 */
.L_x_27971:
[----:B------:R-:W-:Y:S02]  /*1c760*/  IMAD.MOV.U32 R104, RZ, RZ, 0x8 ;  /* 0x00000008ff687424 */ /* 0x000fe400078e00ff */
[----:B------:R-:W-:-:S04]  /*1c770*/  IMAD.MOV.U32 R99, RZ, RZ, R101 ;  /* 0x000000ffff637224 */ /* 0x000fc800078e0065 */
[----:B------:R-:W-:-:S05]  /*1c780*/  FADD.FTZ R99, R98, R99 ;  /* 0x0000006362637221 */ /* 0x000fca0000010000 */
[----:B------:R-:W-:-:S07]  /*1c790*/  MOV R103, R99 ;  /* 0x0000006300677202 */ /* 0x000fce0000000f00 */
[----:B------:R-:W-:Y:S05]  /*1c7a0*/  WARPSYNC.COLLECTIVE R102, `(.L_x_27972) ;  /* 0x0000000066087348 */ /* 0x000fea0003c00000 */
[----:B------:R0:W1:Y:S02]  /*1c7b0*/  SHFL.BFLY P5, R101, R103, R104, R105 ;  /* 0x0c00006867657389 */ /* 0x00006400000a0069 */
[----:B01----:R-:W-:Y:S05]  /*1c7c0*/  ENDCOLLECTIVE ;  /* 0x000000000000791b */ /* 0x003fea0003800000 */
.L_x_27972:
[----:B------:R-:W-:Y:S01]  /*1c7d0*/  HFMA2 R104, -RZ, RZ, 0, 9.5367431640625e-07 ;  /* 0x00000010ff687431 */ /* 0x000fe200000001ff */
[----:B------:R-:W-:-:S05]  /*1c7e0*/  MOV R88, R101 ;  /* 0x0000006500587202 */ /* 0x000fca0000000f00 */
[----:B------:R-:W-:-:S04]  /*1c7f0*/  FADD.FTZ R100, R99, R88 ;  /* 0x0000005863647221 */ /* 0x000fc80000010000 */
[----:B------:R-:W-:-:S07]  /*1c800*/  IMAD.MOV.U32 R103, RZ, RZ, R100 ;  /* 0x000000ffff677224 */ /* 0x000fce00078e0064 */
[----:B------:R-:W-:Y:S05]  /*1c810*/  WARPSYNC.COLLECTIVE R102, `(.L_x_27973) ;  /* 0x0000000066087348 */ /* 0x000fea0003c00000 */
[----:B------:R0:W1:Y:S02]  /*1c820*/  SHFL.BFLY P5, R101, R103, R104, R105 ;  /* 0x0c00006867657389 */ /* 0x00006400000a0069 */
[----:B01----:R-:W-:Y:S05]  /*1c830*/  ENDCOLLECTIVE ;  /* 0x000000000000791b */ /* 0x003fea0003800000 */
.L_x_27973:
        /* <DEDUP_REMOVED lines=88> */
.L_x_27974:
[----:B------:R-:W-:Y:S02]  /*1cdc0*/  IMAD.MOV.U32 R104, RZ, RZ, 0x2 ;  /* 0x00000002ff687424 */ /* 0x000fe400078e00ff */
[----:B------:R-:W-:-:S04]  /*1cdd0*/  IMAD.MOV.U32 R91, RZ, RZ, R101 ;  /* 0x000000ffff5b7224 */ /* 0x000fc800078e0065 */
[----:B------:R-:W-:-:S05]  /*1cde0*/  FADD.FTZ R91, R88, R91 ;  /* 0x0000005b585b7221 */ /* 0x000fca0000010000 */
[----:B------:R-:W-:-:S07]  /*1cdf0*/  MOV R103, R91 ;  /* 0x0000005b00677202 */ /* 0x000fce0000000f00 */
[----:B------:R-:W-:Y:S05]  /*1ce00*/  WARPSYNC.COLLECTIVE R102, `(.L_x_27975) ;  /* 0x0000000066087348 */ /* 0x000fea0003c00000 */
[----:B------:R0:W1:Y:S02]  /*1ce10*/  SHFL.BFLY P5, R101, R103, R104, R105 ;  /* 0x0c00006867657389 */ /* 0x00006400000a0069 */
[----:B01----:R-:W-:Y:S05]  /*1ce20*/  ENDCOLLECTIVE ;  /* 0x000000000000791b */ /* 0x003fea0003800000 */
.L_x_27975:
[----:B------:R-:W-:Y:S01]  /*1ce30*/  HFMA2 R104, -RZ, RZ, 0, 2.384185791015625e-07 ;  /* 0x00000004ff687431 */ /* 0x000fe200000001ff */
[----:B------:R-:W-:-:S05]  /*1ce40*/  MOV R98, R101 ;  /* 0x0000006500627202 */ /* 0x000fca0000000f00 */
[----:B------:R-:W-:-:S04]  /*1ce50*/  FADD.FTZ R98, R91, R98 ;  /* 0x000000625b627221 */ /* 0x000fc80000010000 */
[----:B------:R-:W-:-:S07]  /*1ce60*/  IMAD.MOV.U32 R103, RZ, RZ, R98 ;  /* 0x000000ffff677224 */ /* 0x000fce00078e0062 */
[----:B------:R-:W-:Y:S05]  /*1ce70*/  WARPSYNC.COLLECTIVE R102, `(.L_x_27976) ;  /* 0x0000000066087348 */ /* 0x000fea0003c00000 */
[----:B------:R0:W1:Y:S02]  /*1ce80*/  SHFL.BFLY P5, R101, R103, R104, R105 ;  /* 0x0c00006867657389 */ /* 0x00006400000a0069 */
[----:B01----:R-:W-:Y:S05]  /*1ce90*/  ENDCOLLECTIVE ;  /* 0x000000000000791b */ /* 0x003fea0003800000 */
.L_x_27976:
[----:B------:R-:W-:Y:S02]  /*1cea0*/  IMAD.MOV.U32 R104, RZ, RZ, 0x8 ;  /* 0x00000008ff687424 */ /* 0x000fe400078e00ff */
[----:B------:R-:W-:-:S04]  /*1ceb0*/  IMAD.MOV.U32 R99, RZ, RZ, R101 ;  /* 0x000000ffff637224 */ /* 0x000fc800078e0065 */
[----:B------:R-:W-:-:S05]  /*1cec0*/  FADD.FTZ R99, R98, R99 ;  /* 0x0000006362637221 */ /* 0x000fca0000010000 */
[----:B------:R-:W-:-:S07]  /*1ced0*/  MOV R103, R99 ;  /* 0x0000006300677202 */ /* 0x000fce0000000f00 */
[----:B------:R-:W-:Y:S05]  /*1cee0*/  WARPSYNC.COLLECTIVE R102, `(.L_x_27977) ;  /* 0x0000000066087348 */ /* 0x000fea0003c00000 */
[----:B------:R0:W1:Y:S02]  /*1cef0*/  SHFL.BFLY P5, R101, R103, R104, R105 ;  /* 0x0c00006867657389 */ /* 0x00006400000a0069 */
[----:B01----:R-:W-:Y:S05]  /*1cf00*/  ENDCOLLECTIVE ;  /* 0x000000000000791b */ /* 0x003fea0003800000 */
.L_x_27977:
[----:B------:R-:W-:Y:S01]  /*1cf10*/  HFMA2 R104, -RZ, RZ, 0, 9.5367431640625e-07 ;  /* 0x00000010ff687431 */ /* 0x000fe200000001ff */
[----:B------:R-:W-:-:S05]  /*1cf20*/  MOV R100, R101 ;  /* 0x0000006500647202 */ /* 0x000fca0000000f00 */
[----:B------:R-:W-:-:S04]  /*1cf30*/  FADD.FTZ R100, R99, R100 ;  /* 0x0000006463647221 */ /* 0x000fc80000010000 */
[----:B------:R-:W-:-:S07]  /*1cf40*/  IMAD.MOV.U32 R103, RZ, RZ, R100 ;  /* 0x000000ffff677224 */ /* 0x000fce00078e0064 */
[----:B------:R-:W-:Y:S05]  /*1cf50*/  WARPSYNC.COLLECTIVE R102, `(.L_x_27978) ;  /* 0x0000000066087348 */ /* 0x000fea0003c00000 */
[----:B------:R0:W1:Y:S02]  /*1cf60*/  SHFL.BFLY P5, R101, R103, R104, R105 ;  /* 0x0c00006867657389 */ /* 0x00006400000a0069 */
[----:B01----:R-:W-:Y:S05]  /*1cf70*/  ENDCOLLECTIVE ;  /* 0x000000000000791b */ /* 0x003fea0003800000 */
.L_x_27978:
[----:B------:R-:W-:Y:S05]  /*1cf80*/  BRA `(.L_x_27979) ;  /* 0xffffffe400347947 */ /* 0x000fea000383ffff */
.L_x_27980:
        /* <DEDUP_REMOVED lines=15> */
.L_x_45872:


//--------------------- .text._ZN10layer_norm13ln_fwd_kernelINS_13Kernel_traitsI6__halfS2_fS2_fjLj1280ELj1ELj4ELj1ELj16ENS_18Kernel_traits_baseILj1280ES2_S2_fS2_fjLj128EEEEELb1ELb0ELb0ELb1EEEvNS_9FwdParamsE --------------------------
	.section	.text._ZN10layer_norm13ln_fwd_kernelINS_13Kernel_traitsI6__halfS2_fS2_fjLj1280ELj1ELj4ELj1ELj16ENS_18Kernel_traits_baseILj1280ES2_S2_fS2_fjLj128EEEEELb1ELb0ELb0ELb1EEEvNS_9FwdParamsE,"ax",@progbits
	.align	128
        .global         _ZN10layer_norm13ln_fwd_kernelINS_13Kernel_traitsI6__halfS2_fS2_fjLj1280ELj1ELj4ELj1ELj16ENS_18Kernel_traits_baseILj1280ES2_S2_fS2_fjLj128EEEEELb1ELb0ELb0ELb1EEEvNS_9FwdParamsE
        .type           _ZN10layer_norm13ln_fwd_kernelINS_13Kernel_traitsI6__halfS2_fS2_fjLj1280ELj1ELj4ELj1ELj16ENS_18Kernel_traits_baseILj1280ES2_S2_fS2_fjLj128EEEEELb1ELb0ELb0ELb1EEEvNS_9FwdParamsE,@function
        .size           _ZN10layer_norm13ln_fwd_kernelINS_13Kernel_traitsI6__halfS2_fS2_fjLj1280ELj1ELj4ELj1ELj16ENS_18Kernel_traits_baseILj1280ES2_S2_fS2_fjLj128EEEEELb1ELb0ELb0ELb1EEEvNS_9FwdParamsE,(.L_x_45873 - _ZN10layer_norm13ln_fwd_kernelINS_13Kernel_traitsI6__halfS2_fS2_fjLj1280ELj1ELj4ELj1ELj16ENS_18Kernel_traits_baseILj1280ES2_S2_fS2_fjLj128EEEEELb1ELb0ELb0ELb1EEEvNS_9FwdParamsE)
        .other          _ZN10layer_norm13ln_fwd_kernelINS_13Kernel_traitsI6__halfS2_fS2_fjLj1280ELj1ELj4ELj1ELj16ENS_18Kernel_traits_baseILj1280ES2_S2_fS2_fjLj128EEEEELb1ELb0ELb0ELb1EEEvNS_9FwdParamsE,@"STO_CUDA_ENTRY STV_DEFAULT"
_ZN10layer_norm13ln_fwd_kernelINS_13Kernel_traitsI6__halfS2_fS2_fjLj1280ELj1ELj4ELj1ELj16ENS_18Kernel_traits_baseILj1280ES2_S2_fS2_fjLj128EEEEELb1ELb0ELb0ELb1EEEvNS_9FwdParamsE:
.text._ZN10layer_norm13ln_fwd_kernelINS_13Kernel_traitsI6__halfS2_fS2_fjLj1280ELj1ELj4ELj1ELj16ENS_18Kernel_traits_baseILj1280ES2_S2_fS2_fjLj128EEEEELb1ELb0ELb0ELb1EEEvNS_9FwdParamsE:
        /* <DEDUP_REMOVED lines=14> */
[----:B-1----:R-:W-:-:S03]  /*00e0*/  LOP3.LUT R31, R91, 0x1f, RZ, 0xc0, !PT ;  /* 0x0000001f5b1f7812 */ /* 0x002fc600078ec0ff */
[----:B--2---:R-:W2:Y:S01]  /*00f0*/  @P1 LDG.E.64 R24, desc[UR8][R102.64] ;  /* 0x0000000866181981 */ /* 0x004ea2000c1e1b00 */
        /* <DEDUP_REMOVED lines=13> */
[----:B------:R-:W2:Y:S03]  /*01d0*/  @P1 LDC R31, c[0x0][0x460] ;  /* 0x00011800ff1f1b82 */ /* 0x000ea60000000800 */
        /* <DEDUP_REMOVED lines=9> */
[----:B---3--:R-:W-:Y:S02]  /*0270*/  @P1 R2UR UR6, R2 ;  /* 0x00000000020612ca */ /* 0x008fe400000e0000 */
[----:B------:R-:W-:Y:S02]  /*0280*/  @P1 R2UR UR7, R3 ;  /* 0x00000000030712ca */ /* 0x000fe400000e0000 */
[----:B--2---:R-:W-:-:S04]  /*0290*/  @P1 IADD3 R102, P3, PT, R24, R31, RZ ;  /* 0x0000001f18661210 */ /* 0x004fc80007f7e0ff */
[----:B------:R-:W-:-:S03]  /*02a0*/  @P1 IADD3.X R103, PT, PT, RZ, R25, RZ, P3, !PT ;  /* 0x00000019ff671210 */ /* 0x000fc60001ffe4ff */
[----:B-1----:R-:W-:Y:S06]  /*02b0*/  @P2 EXIT ;  /* 0x000000000000294d */ /* 0x002fec0003800000 */
[--C-:B------:R-:W-:Y:S01]  /*02c0*/  SHF.R.U64 R90, R102, 0x2, R103.reuse ;  /* 0x00000002665a7819 */ /* 0x100fe20000001267 */
[----:B------:R-:W-:Y:S01]  /*02d0*/  IMAD.HI.U32 R0, R91, -0x326172a9, RZ ;  /* 0xcd9e8d575b007827 */ /* 0x000fe200078e00ff */
[----:B------:R-:W-:Y:S01]  /*02e0*/  SHF.R.U32.HI R89, RZ, 0x2, R103 ;  /* 0x00000002ff597819 */ /* 0x000fe20000011667 */
[----:B------:R-:W-:Y:S01]  /*02f0*/  UIADD3 UR16, UPT, UPT, UR7, -0x4498517b, URZ ;  /* 0xbb67ae8507107890 */ /* 0x000fe2000fffe0ff */
[-C--:B-----5:R-:W-:Y:S01]  /*0300*/  @P0 MOV R85, R23.reuse ;  /* 0x0000001700550202 */ /* 0x0a0fe20000000f00 */
[C---:B------:R-:W-:Y:S01]  /*0310*/  IMAD.HI.U32 R2, R90.reuse, -0x2daee0ad, RZ ;  /* 0xd2511f535a027827 */ /* 0x040fe200078e00ff */
[----:B------:R-:W-:Y:S01]  /*0320*/  LOP3.LUT R0, R89, UR6, R0, 0x96, !PT ;  /* 0x0000000659007c12 */ /* 0x000fe2000f8e9600 */
[----:B------:R-:W-:Y:S01]  /*0330*/  UIADD3 UR15, UPT, UPT, UR6, -0x61c88647, URZ ;  /* 0x9e3779b9060f7890 */ /* 0x000fe2000fffe0ff */
[----:B------:R-:W-:Y:S01]  /*0340*/  @!P0 MOV R85, R23 ;  /* 0x0000001700558202 */ /* 0x000fe20000000f00 */
[----:B------:R-:W-:Y:S01]  /*0350*/  IMAD R26, R90, -0x2daee0ad, RZ ;  /* 0xd2511f535a1a7824 */ /* 0x000fe200078e02ff */
[----:B------:R-:W-:Y:S01]  /*0360*/  LOP3.LUT R2, R2, UR7, RZ, 0x3c, !PT ;  /* 0x0000000702027c12 */ /* 0x000fe2000f8e3cff */
[----:B------:R-:W-:Y:S01]  /*0370*/  IMAD.HI.U32 R25, R0, -0x2daee0ad, RZ ;  /* 0xd2511f5300197827 */ /* 0x000fe200078e00ff */
[----:B------:R-:W-:Y:S01]  /*0380*/  UIADD3 UR17, UPT, UPT, UR6, 0x3c6ef372, URZ ;  /* 0x3c6ef37206117890 */ /* 0x000fe2000fffe0ff */
[-C--:B------:R-:W-:Y:S01]  /*0390*/  @P0 MOV R82, R14.reuse ;  /* 0x0000000e00520202 */ /* 0x080fe20000000f00 */
[----:B------:R-:W-:Y:S01]  /*03a0*/  UIADD3 UR18, UPT, UPT, UR7, 0x76cf5d0a, URZ ;  /* 0x76cf5d0a07127890 */ /* 0x000fe2000fffe0ff */
[----:B------:R-:W-:Y:S01]  /*03b0*/  IMAD R24, R91, -0x326172a9, RZ ;  /* 0xcd9e8d575b187824 */ /* 0x000fe200078e02ff */
[----:B------:R-:W-:Y:S01]  /*03c0*/  LOP3.LUT R25, R26, UR16, R25, 0x96, !PT ;  /* 0x000000101a197c12 */ /* 0x000fe2000f8e9619 */
[----:B------:R-:W-:Y:S01]  /*03d0*/  IMAD.HI.U32 R3, R2, -0x326172a9, RZ ;  /* 0xcd9e8d5702037827 */ /* 0x000fe200078e00ff */
[----:B------:R-:W-:Y:S01]  /*03e0*/  UIADD3 UR20, UPT, UPT, UR7, 0x32370b8f, URZ ;  /* 0x32370b8f07147890 */ /* 0x000fe2000fffe0ff */
[----:B------:R-:W-:Y:S01]  /*03f0*/  @!P0 MOV R82, R14 ;  /* 0x0000000e00528202 */ /* 0x000fe20000000f00 */
[----:B------:R-:W-:Y:S01]  /*0400*/  UIADD3 UR19, UPT, UPT, UR6, -0x255992d5, URZ ;  /* 0xdaa66d2b06137890 */ /* 0x000fe2000fffe0ff */
[----:B------:R-:W-:Y:S01]  /*0410*/  IMAD R29, R0, -0x2daee0ad, RZ ;  /* 0xd2511f53001d7824 */ /* 0x000fe200078e02ff */
[----:B------:R-:W-:Y:S01]  /*0420*/  LOP3.LUT R3, R24, UR15, R3, 0x96, !PT ;  /* 0x0000000f18037c12 */ /* 0x000fe2000f8e9603 */
[----:B------:R-:W-:Y:S01]  /*0430*/  IMAD R27, R2, -0x326172a9, RZ ;  /* 0xcd9e8d57021b7824 */ /* 0x000fe200078e02ff */
[----:B------:R-:W-:Y:S01]  /*0440*/  UIADD3 UR21, UPT, UPT, UR6, 0x78dde6e4, URZ ;  /* 0x78dde6e406157890 */ /* 0x000fe2000fffe0ff */
[----:B------:R-:W-:Y:S01]  /*0450*/  IMAD.HI.U32 R0, R25, -0x326172a9, RZ ;  /* 0xcd9e8d5719007827 */ /* 0x000fe200078e00ff */
[----:B------:R-:W-:Y:S01]  /*0460*/  UIADD3 UR22, UPT, UPT, UR7, -0x126145ec, URZ ;  /* 0xed9eba1407167890 */ /* 0x000fe2000fffe0ff */
[----:B------:R-:W-:Y:S01]  /*0470*/  BSSY B0, `(.L_x_27981) ;  /* 0x0001b97000007945 */ /* 0x000fe20003800000 */
[----:B------:R-:W-:Y:S01]  /*0480*/  UIADD3 UR24, UPT, UPT, UR7, -0x56f99767, URZ ;  /* 0xa906689907187890 */ /* 0x000fe2000fffe0ff */
[----:B------:R-:W-:Y:S01]  /*0490*/  IMAD.HI.U32 R2, R3, -0x2daee0ad, RZ ;  /* 0xd2511f5303027827 */ /* 0x000fe200078e00ff */
[----:B------:R-:W-:Y:S01]  /*04a0*/  LOP3.LUT R0, R27, UR17, R0, 0x96, !PT ;  /* 0x000000111b007c12 */ /* 0x000fe2000f8e9600 */
[----:B------:R-:W-:Y:S01]  /*04b0*/  UIADD3 UR23, UPT, UPT, UR6, 0x1715609d, URZ ;  /* 0x1715609d06177890 */ /* 0x000fe2000fffe0ff */
[----:B------:R-:W-:Y:S01]  /*04c0*/  @!P0 CS2R R74, SRZ ;  /* 0x00000000004a8805 */ /* 0x000fe2000001ff00 */
[--C-:B------:R-:W-:Y:S01]  /*04d0*/  @P0 IMAD.MOV.U32 R87, RZ, RZ, R21.reuse ;  /* 0x000000ffff570224 */ /* 0x100fe200078e0015 */
[----:B------:R-:W-:Y:S01]  /*04e0*/  LOP3.LUT R2, R29, UR18, R2, 0x96, !PT ;  /* 0x000000121d027c12 */ /* 0x000fe2000f8e9602 */
[----:B------:R-:W-:Y:S01]  /*04f0*/  @P0 IMAD.MOV.U32 R88, RZ, RZ, R20 ;  /* 0x000000ffff580224 */ /* 0x000fe200078e0014 */
[----:B------:R-:W-:Y:S01]  /*0500*/  @!P0 MOV R88, R20 ;  /* 0x0000001400588202 */ /* 0x000fe20000000f00 */
[----:B------:R-:W-:Y:S01]  /*0510*/  @!P0 IMAD.MOV.U32 R87, RZ, RZ, R21 ;  /* 0x000000ffff578224 */ /* 0x000fe200078e0015 */
[----:B------:R-:W-:Y:S01]  /*0520*/  UIADD3 UR25, UPT, UPT, UR6, -0x4ab325aa, URZ ;  /* 0xb54cda5606197890 */ /* 0x000fe2000fffe0ff */
[----:B------:R-:W-:Y:S01]  /*0530*/  IMAD R24, R3, -0x2daee0ad, RZ ;  /* 0xd2511f5303187824 */ /* 0x000fe200078e02ff */
[----:B------:R-:W-:Y:S01]  /*0540*/  UIADD3 UR26, UPT, UPT, UR7, 0x646e171e, URZ ;  /* 0x646e171e071a7890 */ /* 0x000fe2000fffe0ff */
[----:B------:R-:W-:Y:S01]  /*0550*/  IMAD.HI.U32 R21, R0, -0x2daee0ad, RZ ;  /* 0xd2511f5300157827 */ /* 0x000fe200078e00ff */
[----:B------:R-:W-:Y:S01]  /*0560*/  UIADD3 UR28, UPT, UPT, UR7, 0x1fd5c5a3, URZ ;  /* 0x1fd5c5a3071c7890 */ /* 0x000fe2000fffe0ff */
[----:B------:R-:W-:Y:S01]  /*0570*/  @!P0 CS2R R72, SRZ ;  /* 0x0000000000488805 */ /* 0x000fe2000001ff00 */
[----:B------:R-:W-:Y:S01]  /*0580*/  UIADD3 UR27, UPT, UPT, UR6, 0x5384540f, URZ ;  /* 0x5384540f061b7890 */ /* 0x000fe2000fffe0ff */
[----:B------:R-:W-:Y:S01]  /*0590*/  IMAD R20, R25, -0x326172a9, RZ ;  /* 0xcd9e8d5719147824 */ /* 0x000fe200078e02ff */
[----:B------:R-:W-:Y:S01]  /*05a0*/  LOP3.LUT R21, R24, UR20, R21, 0x96, !PT ;  /* 0x0000001418157c12 */ /* 0x000fe2000f8e9615 */
[----:B------:R-:W-:Y:S01]  /*05b0*/  IMAD.HI.U32 R3, R2, -0x326172a9, RZ ;  /* 0xcd9e8d5702037827 */ /* 0x000fe200078e00ff */
[----:B------:R-:W0:Y:S01]  /*05c0*/  LDCU.64 UR4, c[0x0][0x3e0] ;  /* 0x00007c00ff0477ac */ /* 0x000e220008000a00 */
[----:B------:R-:W-:-:S02]  /*05d0*/  @!P0 CS2R R70, SRZ ;  /* 0x0000000000468805 */ /* 0x000fc4000001ff00 */
[----:B------:R-:W-:Y:S01]  /*05e0*/  @!P0 CS2R R68, SRZ ;  /* 0x0000000000448805 */ /* 0x000fe2000001ff00 */
        /* <DEDUP_REMOVED lines=8> */
[----:B------:R-:W-:Y:S01]  /*0670*/  IMAD.HI.U32 R2, R3, -0x2daee0ad, RZ ;  /* 0xd2511f5303027827 */ /* 0x000fe200078e00ff */
[----:B------:R-:W-:Y:S01]  /*0680*/  LOP3.LUT R0, R23, UR21, R0, 0x96, !PT ;  /* 0x0000001517007c12 */ /* 0x000fe2000f8e9600 */
[----:B------:R-:W-:Y:S01]  /*0690*/  UIADD3 UR31, UPT, UPT, UR6, -0x700cb87f, URZ ;  /* 0x8ff34781061f7890 */ /* 0x000fe2000fffe0ff */
[----:B------:R-:W-:Y:S01]  /*06a0*/  @!P0 CS2R R64, SRZ ;  /* 0x0000000000408805 */ /* 0x000fe2000001ff00 */
[--C-:B------:R-:W-:Y:S01]  /*06b0*/  @P0 IMAD.MOV.U32 R83, RZ, RZ, R13.reuse ;  /* 0x000000ffff530224 */ /* 0x100fe200078e000d */
[----:B------:R-:W-:Y:S01]  /*06c0*/  LOP3.LUT R2, R25, UR22, R2, 0x96, !PT ;  /* 0x0000001619027c12 */ /* 0x000fe2000f8e9602 */
[--C-:B------:R-:W-:Y:S01]  /*06d0*/  @P0 IMAD.MOV.U32 R84, RZ, RZ, R12.reuse ;  /* 0x000000ffff540224 */ /* 0x100fe200078e000c */
[----:B0-----:R-:W-:Y:S01]  /*06e0*/  UISETP.NE.U32.AND UP0, UPT, UR4, URZ, UPT ;  /* 0x000000ff0400728c */ /* 0x001fe2000bf05070 */
[----:B------:R-:W-:Y:S01]  /*06f0*/  @!P0 IMAD.MOV.U32 R83, RZ, RZ, R13 ;  /* 0x000000ffff538224 */ /* 0x000fe200078e000d */
[----:B------:R-:W-:Y:S01]  /*0700*/  @!P0 CS2R R62, SRZ ;  /* 0x00000000003e8805 */ /* 0x000fe2000001ff00 */
[----:B------:R-:W-:Y:S01]  /*0710*/  @!P0 IMAD.MOV.U32 R84, RZ, RZ, R12 ;  /* 0x000000ffff548224 */ /* 0x000fe200078e000c */
[----:B------:R-:W-:Y:S01]  /*0720*/  @!P0 CS2R R60, SRZ ;  /* 0x00000000003c8805 */ /* 0x000fe2000001ff00 */
[----:B------:R-:W-:Y:S01]  /*0730*/  IMAD R20, R3, -0x2daee0ad, RZ ;  /* 0xd2511f5303147824 */ /* 0x000fe200078e02ff */
[----:B------:R-:W-:Y:S01]  /*0740*/  @!P0 CS2R R58, SRZ ;  /* 0x00000000003a8805 */ /* 0x000fe2000001ff00 */
[----:B------:R-:W-:Y:S01]  /*0750*/  IMAD.HI.U32 R13, R0, -0x2daee0ad, RZ ;  /* 0xd2511f53000d7827 */ /* 0x000fe200078e00ff */
[----:B------:R-:W-:-:S02]  /*0760*/  @!P0 CS2R R56, SRZ ;  /* 0x0000000000388805 */ /* 0x000fc4000001ff00 */
[----:B------:R-:W-:Y:S01]  /*0770*/  LOP3.LUT R102, R102, 0x3, RZ, 0xc0, !PT ;  /* 0x0000000366667812 */ /* 0x000fe200078ec0ff */
[----:B------:R-:W-:Y:S01]  /*0780*/  UISETP.NE.AND.EX UP0, UPT, UR5, URZ, UPT, UP0 ;  /* 0x000000ff0500728c */ /* 0x000fe2000bf05300 */
[----:B------:R-:W-:Y:S01]  /*0790*/  IMAD R12, R21, -0x326172a9, RZ ;  /* 0xcd9e8d57150c7824 */ /* 0x000fe200078e02ff */
[----:B------:R-:W-:Y:S01]  /*07a0*/  LOP3.LUT R20, R20, UR24, R13, 0x96, !PT ;  /* 0x0000001814147c12 */ /* 0x000fe2000f8e960d */
[----:B------:R-:W-:Y:S01]  /*07b0*/  IMAD.HI.U32 R3, R2, -0x326172a9, RZ ;  /* 0xcd9e8d5702037827 */ /* 0x000fe200078e00ff */
[----:B------:R-:W0:Y:S03]  /*07c0*/  LDCU UR33, c[0x0][0x404] ;  /* 0x00008080ff2177ac */ /* 0x000e260008000800 */
[----:B------:R-:W-:Y:S01]  /*07d0*/  @P0 IMAD.MOV.U32 R81, RZ, RZ, R15 ;  /* 0x000000ffff510224 */ /* 0x000fe200078e000f */
[----:B------:R-:W-:Y:S01]  /*07e0*/  LOP3.LUT R3, R12, UR23, R3, 0x96, !PT ;  /* 0x000000170c037c12 */ /* 0x000fe2000f8e9603 */
[----:B------:R-:W-:Y:S01]  /*07f0*/  @!P0 IMAD.MOV.U32 R81, RZ, RZ, R15 ;  /* 0x000000ffff518224 */ /* 0x000fe200078e000f */
[-C--:B------:R-:W-:Y:S01]  /*0800*/  @P0 MOV R15, R9.reuse ;  /* 0x00000009000f0202 */ /* 0x080fe20000000f00 */
[----:B------:R-:W-:Y:S01]  /*0810*/  IMAD R21, R0, -0x2daee0ad, RZ ;  /* 0xd2511f5300157824 */ /* 0x000fe200078e02ff */
[----:B------:R-:W-:Y:S01]  /*0820*/  @!P0 MOV R15, R9 ;  /* 0x00000009000f8202 */ /* 0x000fe20000000f00 */
[----:B------:R-:W-:Y:S01]  /*0830*/  IMAD R9, R2, -0x326172a9, RZ ;  /* 0xcd9e8d5702097824 */ /* 0x000fe200078e02ff */
[----:B------:R-:W-:Y:S01]  /*0840*/  @P0 MOV R12, R4 ;  /* 0x00000004000c0202 */ /* 0x000fe20000000f00 */
[----:B------:R-:W-:Y:S01]  /*0850*/  IMAD.HI.U32 R2, R20, -0x326172a9, RZ ;  /* 0xcd9e8d5714027827 */ /* 0x000fe200078e00ff */
[----:B------:R-:W1:Y:S03]  /*0860*/  LDCU UR34, c[0x0][0x408] ;  /* 0x00008100ff2277ac */ /* 0x000e660008000800 */
[----:B------:R-:W-:Y:S01]  /*0870*/  IMAD.HI.U32 R0, R3, -0x2daee0ad, RZ ;  /* 0xd2511f5303007827 */ /* 0x000fe200078e00ff */
[----:B------:R-:W-:Y:S01]  /*0880*/  LOP3.LUT R2, R9, UR25, R2, 0x96, !PT ;  /* 0x0000001909027c12 */ /* 0x000fe2000f8e9602 */
[----:B------:R-:W2:Y:S02]  /*0890*/  LDCU UR12, c[0x0][0x388] ;  /* 0x00007100ff0c77ac */ /* 0x000ea40008000800 */
[----:B------:R-:W-:Y:S01]  /*08a0*/  @!P0 IMAD.MOV.U32 R12, RZ, RZ, R4 ;  /* 0x000000ffff0c8224 */ /* 0x000fe200078e0004 */
[----:B------:R-:W-:Y:S01]  /*08b0*/  LOP3.LUT R0, R21, UR26, R0, 0x96, !PT ;  /* 0x0000001a15007c12 */ /* 0x000fe2000f8e9600 */
[----:B------:R-:W-:Y:S01]  /*08c0*/  IMAD R21, R3, -0x2daee0ad, RZ ;  /* 0xd2511f5303157824 */ /* 0x000fe200078e02ff */
[----:B------:R-:W3:Y:S01]  /*08d0*/  LDCU.U8 UR13, c[0x0][0x410] ;  /* 0x00008200ff0d77ac */ /* 0x000ee20008000000 */
[----:B------:R-:W-:Y:S01]  /*08e0*/  IMAD.HI.U32 R4, R2, -0x2daee0ad, RZ ;  /* 0xd2511f5302047827 */ /* 0x000fe200078e00ff */
[----:B------:R-:W4:Y:S03]  /*08f0*/  LDCU UR14, c[0x0][0x448] ;  /* 0x00008900ff0e77ac */ /* 0x000f260008000800 */
[----:B------:R-:W-:Y:S01]  /*0900*/  IMAD R20, R20, -0x326172a9, RZ ;  /* 0xcd9e8d5714147824 */ /* 0x000fe200078e02ff */
[----:B------:R-:W-:Y:S01]  /*0910*/  LOP3.LUT R4, R21, UR28, R4, 0x96, !PT ;  /* 0x0000001c15047c12 */ /* 0x000fe2000f8e9604 */
[----:B------:R-:W-:Y:S01]  /*0920*/  IMAD.HI.U32 R3, R0, -0x326172a9, RZ ;  /* 0xcd9e8d5700037827 */ /* 0x000fe200078e00ff */
[----:B------:R-:W0:Y:S03]  /*0930*/  LDCU.64 UR10, c[0x0][0x3a0] ;  /* 0x00007400ff0a77ac */ /* 0x000e260008000a00 */
[----:B------:R-:W-:Y:S01]  /*0940*/  @P0 IMAD.MOV.U32 R13, RZ, RZ, R11 ;  /* 0x000000ffff0d0224 */ /* 0x000fe200078e000b */
[----:B------:R-:W-:Y:S01]  /*0950*/  LOP3.LUT R3, R20, UR27, R3, 0x96, !PT ;  /* 0x0000001b14037c12 */ /* 0x000fe2000f8e9603 */
[----:B------:R-:W-:Y:S01]  /*0960*/  @!P0 IMAD.MOV.U32 R13, RZ, RZ, R11 ;  /* 0x000000ffff0d8224 */ /* 0x000fe200078e000b */
[-C--:B------:R-:W-:Y:S01]  /*0970*/  @P0 MOV R11, R5.reuse ;  /* 0x00000005000b0202 */ /* 0x080fe20000000f00 */
[----:B------:R-:W-:Y:S01]  /*0980*/  IMAD R21, R2, -0x2daee0ad, RZ ;  /* 0xd2511f5302157824 */ /* 0x000fe200078e02ff */
[----:B------:R-:W-:Y:S01]  /*0990*/  @!P0 MOV R11, R5 ;  /* 0x00000005000b8202 */ /* 0x000fe20000000f00 */
[----:B------:R-:W-:-:S02]  /*09a0*/  IMAD R5, R0, -0x326172a9, RZ ;  /* 0xcd9e8d5700057824 */ /* 0x000fc400078e02ff */
[----:B------:R-:W-:-:S04]  /*09b0*/  IMAD.HI.U32 R0, R4, -0x326172a9, RZ ;  /* 0xcd9e8d5704007827 */ /* 0x000fc800078e00ff */
[----:B------:R-:W-:Y:S01]  /*09c0*/  IMAD.HI.U32 R2, R3, -0x2daee0ad, RZ ;  /* 0xd2511f5303027827 */ /* 0x000fe200078e00ff */
[----:B------:R-:W-:-:S03]  /*09d0*/  LOP3.LUT R0, R5, UR29, R0, 0x96, !PT ;  /* 0x0000001d05007c12 */ /* 0x000fc6000f8e9600 */
[--C-:B------:R-:W-:Y:S01]  /*09e0*/  @P0 IMAD.MOV.U32 R9, RZ, RZ, R7.reuse ;  /* 0x000000ffff090224 */ /* 0x100fe200078e0007 */
[----:B------:R-:W-:Y:S01]  /*09f0*/  LOP3.LUT R21, R21, UR30, R2, 0x96, !PT ;  /* 0x0000001e15157c12 */ /* 0x000fe2000f8e9602 */
[----:B------:R-:W-:Y:S02]  /*0a00*/  @!P0 IMAD.MOV.U32 R9, RZ, RZ, R7 ;  /* 0x000000ffff098224 */ /* 0x000fe400078e0007 */
[----:B------:R-:W-:Y:S01]  /*0a10*/  @P0 IMAD.MOV.U32 R7, RZ, RZ, R17 ;  /* 0x000000ffff070224 */ /* 0x000fe200078e0011 */
[----:B------:R-:W-:Y:S01]  /*0a20*/  @!P0 MOV R7, R17 ;  /* 0x0000001100078202 */ /* 0x000fe20000000f00 */
[----:B------:R-:W-:Y:S02]  /*0a30*/  IMAD R17, R4, -0x326172a9, RZ ;  /* 0xcd9e8d5704117824 */ /* 0x000fe400078e02ff */
[----:B------:R-:W-:Y:S02]  /*0a40*/  IMAD R3, R3, -0x2daee0ad, RZ ;  /* 0xd2511f5303037824 */ /* 0x000fe400078e02ff */
[----:B------:R-:W-:-:S04]  /*0a50*/  IMAD.HI.U32 R4, R0, -0x2daee0ad, RZ ;  /* 0xd2511f5300047827 */ /* 0x000fc800078e00ff */
[----:B------:R-:W-:Y:S01]  /*0a60*/  IMAD.HI.U32 R2, R21, -0x326172a9, RZ ;  /* 0xcd9e8d5715027827 */ /* 0x000fe200078e00ff */
[----:B------:R-:W-:-:S03]  /*0a70*/  LOP3.LUT R4, R3, UR32, R4, 0x96, !PT ;  /* 0x0000002003047c12 */ /* 0x000fc6000f8e9604 */
[----:B------:R-:W-:Y:S01]  /*0a80*/  @P0 IMAD.MOV.U32 R14, RZ, RZ, R10 ;  /* 0x000000ffff0e0224 */ /* 0x000fe200078e000a */
[----:B------:R-:W-:Y:S01]  /*0a90*/  LOP3.LUT R3, R17, UR31, R2, 0x96, !PT ;  /* 0x0000001f11037c12 */ /* 0x000fe2000f8e9602 */
[----:B------:R-:W-:Y:S02]  /*0aa0*/  @!P0 IMAD.MOV.U32 R14, RZ, RZ, R10 ;  /* 0x000000ffff0e8224 */ /* 0x000fe400078e000a */
[----:B------:R-:W-:Y:S02]  /*0ab0*/  @P0 IMAD.MOV.U32 R80, RZ, RZ, R8 ;  /* 0x000000ffff500224 */ /* 0x000fe400078e0008 */
[----:B------:R-:W-:Y:S02]  /*0ac0*/  @P0 IMAD.MOV.U32 R10, RZ, RZ, R6 ;  /* 0x000000ffff0a0224 */ /* 0x000fe400078e0006 */
[----:B------:R-:W-:Y:S01]  /*0ad0*/  @!P0 IMAD.MOV.U32 R80, RZ, RZ, R8 ;  /* 0x000000ffff508224 */ /* 0x000fe200078e0008 */
[----:B------:R-:W-:Y:S01]  /*0ae0*/  @P0 MOV R8, R16 ;  /* 0x0000001000080202 */ /* 0x000fe20000000f00 */
[----:B------:R-:W-:-:S02]  /*0af0*/  @!P0 IMAD.MOV.U32 R10, RZ, RZ, R6 ;  /* 0x000000ffff0a8224 */ /* 0x000fc400078e0006 */
[----:B------:R-:W-:Y:S02]  /*0b00*/  @P0 IMAD.MOV.U32 R86, RZ, RZ, R22 ;  /* 0x000000ffff560224 */ /* 0x000fe400078e0016 */
[----:B------:R-:W-:Y:S01]  /*0b10*/  @P0 IMAD.MOV.U32 R6, RZ, RZ, R18 ;  /* 0x000000ffff060224 */ /* 0x000fe200078e0012 */
[----:B------:R-:W-:Y:S01]  /*0b20*/  @!P0 MOV R6, R18 ;  /* 0x0000001200068202 */ /* 0x000fe20000000f00 */
[----:B------:R-:W-:Y:S02]  /*0b30*/  @P0 IMAD.MOV.U32 R5, RZ, RZ, R19 ;  /* 0x000000ffff050224 */ /* 0x000fe400078e0013 */
[----:B------:R-:W-:Y:S02]  /*0b40*/  IMAD R100, R0, -0x2daee0ad, RZ ;  /* 0xd2511f5300647824 */ /* 0x000fe400078e02ff */
[----:B------:R-:W-:Y:S02]  /*0b50*/  @!P0 IMAD.MOV.U32 R86, RZ, RZ, R22 ;  /* 0x000000ffff568224 */ /* 0x000fe400078e0016 */
[----:B------:R-:W-:-:S02]  /*0b60*/  @!P0 IMAD.MOV.U32 R8, RZ, RZ, R16 ;  /* 0x000000ffff088224 */ /* 0x000fc400078e0010 */
[----:B------:R-:W-:Y:S02]  /*0b70*/  @!P0 IMAD.MOV.U32 R5, RZ, RZ, R19 ;  /* 0x000000ffff058224 */ /* 0x000fe400078e0013 */
[----:B------:R-:W-:Y:S02]  /*0b80*/  IMAD.MOV.U32 R2, RZ, RZ, RZ ;  /* 0x000000ffff027224 */ /* 0x000fe400078e00ff */
[----:B01234-:R-:W-:-:S07]  /*0b90*/  IMAD R0, R21, -0x326172a9, RZ ;  /* 0xcd9e8d5715007824 */ /* 0x01ffce00078e02ff */
.L_x_28392:
[----:B0-----:R-:W0:Y:S01]  /*0ba0*/  S2R R93, SR_TID.X ;  /* 0x00000000005d7919 */ /* 0x001e220000002100 */
[----:B------:R-:W1:Y:S01]  /*0bb0*/  @UP0 LDCU.64 UR4, c[0x0][0x3e0] ;  /* 0x00007c00ff0407ac */ /* 0x000e620008000a00 */
[----:B------:R-:W2:Y:S01]  /*0bc0*/  LDC.64 R22, c[0x0][0x390] ;  /* 0x0000e400ff167b82 */ /* 0x000ea20000000a00 */
[----:B------:R-:W-:Y:S01]  /*0bd0*/  PLOP3.LUT P0, PT, PT, PT, UP0, 0x80, 0x8 ;  /* 0x000000000008781c */ /* 0x000fe20003f0f008 */
[----:B------:R-:W-:Y:S01]  /*0be0*/  IMAD R16, R92, UR12, RZ ;  /* 0x0000000c5c107c24 */ /* 0x000fe2000f8e02ff */
[----:B------:R-:W-:-:S04]  /*0bf0*/  PLOP3.LUT P1, PT, PT, PT, UP0, 0x80, 0x8 ;  /* 0x000000000008781c */ /* 0x000fc80003f2f008 */
        /* <DEDUP_REMOVED lines=13> */
[----:B------:R-:W-:Y:S02]  /*0cd0*/  IMAD.MOV.U32 R98, RZ, RZ, 0x3f800000 ;  /* 0x3f800000ff627424 */ /* 0x000fe400078e00ff */
[----:B------:R-:W-:-:S08]  /*0ce0*/  HFMA2 R97, -RZ, RZ, 0.1171875, 0 ;  /* 0x2f800000ff617431 */ /* 0x000fd000000001ff */
[----:B---3--:R-:W-:Y:S01]  /*0cf0*/  @P1 HADD2.F32 R98, -RZ, R20.H0_H0 ;  /* 0x20000014ff621230 */ /* 0x008fe20000004100 */
        /* <DEDUP_REMOVED lines=17> */
.L_x_45708:
[----:B------:R-:W-:Y:S05]  /*0e10*/  BRX R24 -0xe20                                         (*"BRANCH_TARGETS .L_x_45709,.L_x_45710,.L_x_45711"*) ;  /* 0xfffffff018787949 */ /* 0x000fea000383ffff */
.L_x_45711:
[----:B------:R-:W-:Y:S01]  /*0e20*/  IADD3 R26, PT, PT, R102, 0x1, RZ ;  /* 0x00000001661a7810 */ /* 0x000fe20007ffe0ff */
[----:B------:R-:W-:Y:S02]  /*0e30*/  IMAD.MOV.U32 R32, RZ, RZ, R100 ;  /* 0x000000ffff207224 */ /* 0x000fe400078e0064 */
[----:B------:R-:W-:Y:S01]  /*0e40*/  IMAD.MOV.U32 R21, RZ, RZ, R3 ;  /* 0x000000ffff157224 */ /* 0x000fe200078e0003 */
[----:B------:R-:W-:Y:S06]  /*0e50*/  BRA `(.L_x_27984) ;  /* 0x0000000000f07947 */ /* 0x000fec0003800000 */
.L_x_45709:
[----:B------:R-:W-:Y:S01]  /*0e60*/  MOV R32, R100 ;  /* 0x0000006400207202 */ /* 0x000fe20000000f00 */
[----:B------:R-:W-:Y:S02]  /*0e70*/  IMAD.MOV.U32 R26, RZ, RZ, 0x3 ;  /* 0x00000003ff1a7424 */ /* 0x000fe400078e00ff */
[----:B------:R-:W-:Y:S01]  /*0e80*/  IMAD.MOV.U32 R21, RZ, RZ, R4 ;  /* 0x000000ffff157224 */ /* 0x000fe200078e0004 */
[----:B------:R-:W-:Y:S06]  /*0e90*/  BRA `(.L_x_27984) ;  /* 0x0000000000e07947 */ /* 0x000fec0003800000 */
.L_x_45710:
        /* <DEDUP_REMOVED lines=13> */
.L_x_27986:
[----:B------:R-:W-:Y:S05]  /*0f70*/  BSYNC.RECONVERGENT B2 ;  /* 0x0000000000027941 */ /* 0x000fea0003800200 */
.L_x_27985:
        /* <DEDUP_REMOVED lines=41> */
[----:B------:R-:W-:-:S07]  /*1210*/  LOP3.LUT R4, R24, UR32, R33, 0x96, !PT ;  /* 0x0000002018047c12 */ /* 0x000fce000f8e9621 */
.L_x_27984:
[----:B------:R-:W-:Y:S05]  /*1220*/  BSYNC.RECONVERGENT B1 ;  /* 0x0000000000017941 */ /* 0x000fea0003800200 */
.L_x_27983:
[----:B------:R-:W-:Y:S01]  /*1230*/  I2FP.F32.U32 R24, R21 ;  /* 0x0000001500187245 */ /* 0x000fe20000201000 */
[----:B-----5:R-:W-:Y:S01]  /*1240*/  HADD2.F32 R25, -RZ, R16.H0_H0 ;  /* 0x20000010ff197230 */ /* 0x020fe20000004100 */
[----:B------:R-:W-:Y:S01]  /*1250*/  ISETP.NE.AND P1, PT, R26, 0x1, PT ;  /* 0x000000011a00780c */ /* 0x000fe20003f25270 */
[----:B------:R-:W-:Y:S01]  /*1260*/  IMAD.U32 R95, RZ, RZ, UR34 ;  /* 0x00000022ff5f7e24 */ /* 0x000fe2000f8e00ff */
[----:B------:R-:W-:Y:S01]  /*1270*/  BSSY.RECONVERGENT B1, `(.L_x_27987) ;  /* 0x000004e000017945 */ /* 0x000fe20003800200 */
[----:B------:R-:W-:Y:S01]  /*1280*/  FFMA.FTZ R21, R24, R97, 1.1641532182693481445e-10 ;  /* 0x2f00000018157423 */ /* 0x000fe20000010061 */
[----:B------:R-:W-:Y:S01]  /*1290*/  FMUL.FTZ R24, R25, R98 ;  /* 0x0000006219187220 */ /* 0x000fe20000410000 */
[----:B------:R-:W-:Y:S02]  /*12a0*/  IMAD.U32 R96, RZ, RZ, UR33 ;  /* 0x00000021ff607e24 */ /* 0x000fe4000f8e00ff */
[----:B------:R-:W-:Y:S02]  /*12b0*/  HFMA2 R28, -RZ, RZ, 0, 1.1920928955078125e-07 ;  /* 0x00000002ff1c7431 */ /* 0x000fe400000001ff */
        /* <DEDUP_REMOVED lines=16> */
.L_x_27989:
        /* <DEDUP_REMOVED lines=13> */
.L_x_27991:
[----:B------:R-:W-:Y:S05]  /*1490*/  BSYNC.RECONVERGENT B2 ;  /* 0x0000000000027941 */ /* 0x000fea0003800200 */
.L_x_27990:
        /* <DEDUP_REMOVED lines=43> */
.L_x_27988:
[----:B------:R-:W-:Y:S05]  /*1750*/  BSYNC.RECONVERGENT B1 ;  /* 0x0000000000017941 */ /* 0x000fea0003800200 */
.L_x_27987:
[----:B------:R-:W-:Y:S01]  /*1760*/  I2FP.F32.U32 R24, R24 ;  /* 0x0000001800187245 */ /* 0x000fe20000201000 */
[----:B------:R-:W-:Y:S01]  /*1770*/  HADD2.F32 R27, -RZ, R16.H1_H1 ;  /* 0x30000010ff1b7230 */ /* 0x000fe20000004100 */
        /* <DEDUP_REMOVED lines=20> */
.L_x_27994:
        /* <DEDUP_REMOVED lines=13> */
.L_x_27996:
[----:B------:R-:W-:Y:S05]  /*1990*/  BSYNC.RECONVERGENT B2 ;  /* 0x0000000000027941 */ /* 0x000fea0003800200 */
.L_x_27995:
        /* <DEDUP_REMOVED lines=43> */
.L_x_27993:
[----:B------:R-:W-:Y:S05]  /*1c50*/  BSYNC.RECONVERGENT B1 ;  /* 0x0000000000017941 */ /* 0x000fea0003800200 */
.L_x_27992:
        /* <DEDUP_REMOVED lines=22> */
.L_x_27999:
        /* <DEDUP_REMOVED lines=13> */
.L_x_28001:
[----:B------:R-:W-:Y:S05]  /*1e90*/  BSYNC.RECONVERGENT B2 ;  /* 0x0000000000027941 */ /* 0x000fea0003800200 */
.L_x_28000:
        /* <DEDUP_REMOVED lines=43> */
.L_x_27998:
[----:B------:R-:W-:Y:S05]  /*2150*/  BSYNC.RECONVERGENT B1 ;  /* 0x0000000000017941 */ /* 0x000fea0003800200 */
.L_x_27997:
        /* <DEDUP_REMOVED lines=22> */
.L_x_28004:
        /* <DEDUP_REMOVED lines=13> */
.L_x_28006:
[----:B------:R-:W-:Y:S05]  /*2390*/  BSYNC.RECONVERGENT B2 ;  /* 0x0000000000027941 */ /* 0x000fea0003800200 */
.L_x_28005:
        /* <DEDUP_REMOVED lines=43> */
.L_x_28003:
[----:B------:R-:W-:Y:S05]  /*2650*/  BSYNC.RECONVERGENT B1 ;  /* 0x0000000000017941 */ /* 0x000fea0003800200 */
.L_x_28002:
        /* <DEDUP_REMOVED lines=22> */
.L_x_28009:
        /* <DEDUP_REMOVED lines=13> */
.L_x_28011:
[----:B------:R-:W-:Y:S05]  /*2890*/  BSYNC.RECONVERGENT B2 ;  /* 0x0000000000027941 */ /* 0x000fea0003800200 */
.L_x_28010:
        /* <DEDUP_REMOVED lines=43> */
.L_x_28008:
[----:B------:R-:W-:Y:S05]  /*2b50*/  BSYNC.RECONVERGENT B1 ;  /* 0x0000000000017941 */ /* 0x000fea0003800200 */
.L_x_28007:
        /* <DEDUP_REMOVED lines=22> */
.L_x_28014:
        /* <DEDUP_REMOVED lines=13> */
.L_x_28016:
[----:B------:R-:W-:Y:S05]  /*2d90*/  BSYNC.RECONVERGENT B2 ;  /* 0x0000000000027941 */ /* 0x000fea0003800200 */
.L_x_28015:
        /* <DEDUP_REMOVED lines=43> */
.L_x_28013:
[----:B------:R-:W-:Y:S05]  /*3050*/  BSYNC.RECONVERGENT B1 ;  /* 0x0000000000017941 */ /* 0x000fea0003800200 */
.L_x_28012:
        /* <DEDUP_REMOVED lines=22> */
.L_x_28019:
        /* <DEDUP_REMOVED lines=15> */
.L_x_28021:
[----:B------:R-:W-:Y:S05]  /*32b0*/  BSYNC.RECONVERGENT B2 ;  /* 0x0000000000027941 */ /* 0x000fea0003800200 */
.L_x_28020:
        /* <DEDUP_REMOVED lines=43> */
.L_x_28018:
[----:B------:R-:W-:Y:S05]  /*3570*/  BSYNC.RECONVERGENT B1 ;  /* 0x0000000000017941 */ /* 0x000fea0003800200 */
.L_x_28017:
        /* <DEDUP_REMOVED lines=10> */
.L_x_27982:
        /* <DEDUP_REMOVED lines=16> */
.L_x_28025:
        /* <DEDUP_REMOVED lines=13> */
.L_x_28027:
[----:B------:R-:W-:Y:S05]  /*37f0*/  BSYNC.RECONVERGENT B2 ;  /* 0x0000000000027941 */ /* 0x000fea0003800200 */
.L_x_28026:
        /* <DEDUP_REMOVED lines=42> */
.L_x_28024:
[----:B------:R-:W-:Y:S05]  /*3aa0*/  BSYNC.RECONVERGENT B1 ;  /* 0x0000000000017941 */ /* 0x000fea0003800200 */
.L_x_28023:
[----:B------:R-:W-:Y:S01]  /*3ab0*/  ISETP.NE.AND P0, PT, R26, 0x1, PT ;  /* 0x000000011a00780c */ /* 0x000fe20003f05270 */
[----:B-----5:R-:W-:Y:S01]  /*3ac0*/  HADD2.F32 R25, -RZ, R16.H0_H0 ;  /* 0x20000010ff197230 */ /* 0x020fe20000004100 */
[----:B------:R-:W-:Y:S01]  /*3ad0*/  I2FP.F32.U32 R24, R21 ;  /* 0x0000001500187245 */ /* 0x000fe20000201000 */
[----:B------:R-:W-:Y:S01]  /*3ae0*/  IMAD.U32 R95, RZ, RZ, UR34 ;  /* 0x00000022ff5f7e24 */ /* 0x000fe2000f8e00ff */
[----:B------:R-:W-:Y:S01]  /*3af0*/  MOV R96, UR33 ;  /* 0x0000002100607c02 */ /* 0x000fe20008000f00 */
[----:B------:R-:W-:Y:S01]  /*3b00*/  BSSY.RECONVERGENT B1, `(.L_x_28028) ;  /* 0x000004a000017945 */ /* 0x000fe20003800200 */
[----:B------:R-:W-:Y:S01]  /*3b10*/  FMUL.FTZ R52, R25, R98 ;  /* 0x0000006219347220 */ /* 0x000fe20000410000 */
[----:B------:R-:W-:Y:S01]  /*3b20*/  FFMA.FTZ R21, R24, R97, 1.1641532182693481445e-10 ;  /* 0x2f00000018157423 */ /* 0x000fe20000010061 */
[----:B------:R-:W-:Y:S01]  /*3b30*/  IMAD.MOV.U32 R28, RZ, RZ, 0x2 ;  /* 0x00000002ff1c7424 */ /* 0x000fe200078e00ff */
[----:B------:R-:W-:Y:S01]  /*3b40*/  MOV R24, R0 ;  /* 0x0000000000187202 */ /* 0x000fe20000000f00 */
[----:B------:R-:W-:-:S02]  /*3b50*/  FMUL.FTZ R52, R52, R95 ;  /* 0x0000005f34347220 */ /* 0x000fc40000410000 */
        /* <DEDUP_REMOVED lines=11> */
.L_x_28030:
        /* <DEDUP_REMOVED lines=13> */
.L_x_28032:
[----:B------:R-:W-:Y:S05]  /*3ce0*/  BSYNC.RECONVERGENT B2 ;  /* 0x0000000000027941 */ /* 0x000fea0003800200 */
.L_x_28031:
        /* <DEDUP_REMOVED lines=43> */
.L_x_28029:
[----:B------:R-:W-:Y:S05]  /*3fa0*/  BSYNC.RECONVERGENT B1 ;  /* 0x0000000000017941 */ /* 0x000fea0003800200 */
.L_x_28028:
[----:B------:R-:W-:Y:S01]  /*3fb0*/  ISETP.NE.AND P1, PT, R28, 0x1, PT ;  /* 0x000000011c00780c */ /* 0x000fe20003f25270 */
[----:B------:R-:W-:Y:S01]  /*3fc0*/  HADD2.F32 R27, -RZ, R16.H1_H1 ;  /* 0x30000010ff1b7230 */ /* 0x000fe20000004100 */
[----:B------:R-:W-:Y:S01]  /*3fd0*/  I2FP.F32.U32 R24, R24 ;  /* 0x0000001800187245 */ /* 0x000fe20000201000 */
[----:B------:R-:W-:Y:S01]  /*3fe0*/  BSSY.RECONVERGENT B1, `(.L_x_28033) ;  /* 0x0000049000017945 */ /* 0x000fe20003800200 */
[----:B------:R-:W-:Y:S02]  /*3ff0*/  IMAD.MOV.U32 R26, RZ, RZ, 0x2 ;  /* 0x00000002ff1a7424 */ /* 0x000fe400078e00ff */
[----:B------:R-:W-:Y:S02]  /*4000*/  IMAD.MOV.U32 R16, RZ, RZ, R0 ;  /* 0x000000ffff107224 */ /* 0x000fe400078e0000 */
        /* <DEDUP_REMOVED lines=13> */
.L_x_28035:
        /* <DEDUP_REMOVED lines=13> */
.L_x_28037:
[----:B------:R-:W-:Y:S05]  /*41b0*/  BSYNC.RECONVERGENT B2 ;  /* 0x0000000000027941 */ /* 0x000fea0003800200 */
.L_x_28036:
        /* <DEDUP_REMOVED lines=43> */
.L_x_28034:
[----:B------:R-:W-:Y:S05]  /*4470*/  BSYNC.RECONVERGENT B1 ;  /* 0x0000000000017941 */ /* 0x000fea0003800200 */
.L_x_28033:
[----:B------:R-:W-:Y:S01]  /*4480*/  ISETP.NE.AND P2, PT, R26, 0x1, PT ;  /* 0x000000011a00780c */ /* 0x000fe20003f45270 */
[----:B------:R-:W-:Y:S01]  /*4490*/  HADD2.F32 R27, -RZ, R17.H0_H0 ;  /* 0x20000011ff1b7230 */ /* 0x000fe20000004100 */
[----:B------:R-:W-:Y:S01]  /*44a0*/  I2FP.F32.U32 R16, R16 ;  /* 0x0000001000107245 */ /* 0x000fe20000201000 */
[----:B------:R-:W-:Y:S03]  /*44b0*/  BSSY.RECONVERGENT B1, `(.L_x_28038) ;  /* 0x0000049000017945 */ /* 0x000fe60003800200 */
[----:B------:R-:W-:Y:S01]  /*44c0*/  FMUL.FTZ R54, R27, R98 ;  /* 0x000000621b367220 */ /* 0x000fe20000410000 */
[----:B------:R-:W-:Y:S01]  /*44d0*/  FFMA.FTZ R25, R16, R97, 1.1641532182693481445e-10 ;  /* 0x2f00000010197423 */ /* 0x000fe20000010061 */
[----:B------:R-:W-:Y:S02]  /*44e0*/  HFMA2 R27, -RZ, RZ, 0, 1.1920928955078125e-07 ;  /* 0x00000002ff1b7431 */ /* 0x000fe400000001ff */
        /* <DEDUP_REMOVED lines=12> */
.L_x_28040:
        /* <DEDUP_REMOVED lines=13> */
.L_x_28042:
[----:B------:R-:W-:Y:S05]  /*4680*/  BSYNC.RECONVERGENT B2 ;  /* 0x0000000000027941 */ /* 0x000fea0003800200 */
.L_x_28041:
        /* <DEDUP_REMOVED lines=43> */
.L_x_28039:
[----:B------:R-:W-:Y:S05]  /*4940*/  BSYNC.RECONVERGENT B1 ;  /* 0x0000000000017941 */ /* 0x000fea0003800200 */
.L_x_28038:
        /* <DEDUP_REMOVED lines=19> */
.L_x_28045:
        /* <DEDUP_REMOVED lines=13> */
.L_x_28047:
[----:B------:R-:W-:Y:S05]  /*4b50*/  BSYNC.RECONVERGENT B2 ;  /* 0x0000000000027941 */ /* 0x000fea0003800200 */
.L_x_28046:
        /* <DEDUP_REMOVED lines=43> */
.L_x_28044:
[----:B------:R-:W-:Y:S05]  /*4e10*/  BSYNC.RECONVERGENT B1 ;  /* 0x0000000000017941 */ /* 0x000fea0003800200 */
.L_x_28043:
        /* <DEDUP_REMOVED lines=19> */
.L_x_28050:
        /* <DEDUP_REMOVED lines=13> */
.L_x_28052:
[----:B------:R-:W-:Y:S05]  /*5020*/  BSYNC.RECONVERGENT B2 ;  /* 0x0000000000027941 */ /* 0x000fea0003800200 */
.L_x_28051:
        /* <DEDUP_REMOVED lines=43> */
.L_x_28049:
[----:B------:R-:W-:Y:S05]  /*52e0*/  BSYNC.RECONVERGENT B1 ;  /* 0x0000000000017941 */ /* 0x000fea0003800200 */
.L_x_28048:
        /* <DEDUP_REMOVED lines=19> */
.L_x_28055:
        /* <DEDUP_REMOVED lines=13> */
.L_x_28057:
[----:B------:R-:W-:Y:S05]  /*54f0*/  BSYNC.RECONVERGENT B2 ;  /* 0x0000000000027941 */ /* 0x000fea0003800200 */
.L_x_28056:
        /* <DEDUP_REMOVED lines=43> */
.L_x_28054:
[----:B------:R-:W-:Y:S05]  /*57b0*/  BSYNC.RECONVERGENT B1 ;  /* 0x0000000000017941 */ /* 0x000fea0003800200 */
.L_x_28053:
        /* <DEDUP_REMOVED lines=19> */
.L_x_28060:
        /* <DEDUP_REMOVED lines=15> */
.L_x_28062:
[----:B------:R-:W-:Y:S05]  /*59e0*/  BSYNC.RECONVERGENT B2 ;  /* 0x0000000000027941 */ /* 0x000fea0003800200 */
.L_x_28061:
        /* <DEDUP_REMOVED lines=43> */
.L_x_28059:
[----:B------:R-:W-:Y:S05]  /*5ca0*/  BSYNC.RECONVERGENT B1 ;  /* 0x0000000000017941 */ /* 0x000fea0003800200 */
.L_x_28058:
        /* <DEDUP_REMOVED lines=16> */
.L_x_28022:
        /* <DEDUP_REMOVED lines=45> */
.L_x_28066:
        /* <DEDUP_REMOVED lines=13> */
.L_x_28068:
[----:B------:R-:W-:Y:S05]  /*6150*/  BSYNC.RECONVERGENT B2 ;  /* 0x0000000000027941 */ /* 0x000fea0003800200 */
.L_x_28067:
        /* <DEDUP_REMOVED lines=42> */
.L_x_28065:
[----:B------:R-:W-:Y:S05]  /*6400*/  BSYNC.RECONVERGENT B1 ;  /* 0x0000000000017941 */ /* 0x000fea0003800200 */
.L_x_28064:
[----:B------:R-:W-:Y:S01]  /*6410*/  I2FP.F32.U32 R24, R21 ;  /* 0x0000001500187245 */ /* 0x000fe20000201000 */
[----:B-----5:R-:W-:Y:S01]  /*6420*/  HADD2.F32 R25, -RZ, R16.H0_H0 ;  /* 0x20000010ff197230 */ /* 0x020fe20000004100 */
        /* <DEDUP_REMOVED lines=21> */
.L_x_28071:
        /* <DEDUP_REMOVED lines=13> */
.L_x_28073:
[----:B------:R-:W-:Y:S05]  /*6650*/  BSYNC.RECONVERGENT B2 ;  /* 0x0000000000027941 */ /* 0x000fea0003800200 */
.L_x_28072:
        /* <DEDUP_REMOVED lines=43> */
.L_x_28070:
[----:B------:R-:W-:Y:S05]  /*6910*/  BSYNC.RECONVERGENT B1 ;  /* 0x0000000000017941 */ /* 0x000fea0003800200 */
.L_x_28069:
        /* <DEDUP_REMOVED lines=22> */
.L_x_28076:
        /* <DEDUP_REMOVED lines=13> */
.L_x_28078:
[----:B------:R-:W-:Y:S05]  /*6b50*/  BSYNC.RECONVERGENT B2 ;  /* 0x0000000000027941 */ /* 0x000fea0003800200 */
.L_x_28077:
        /* <DEDUP_REMOVED lines=43> */
.L_x_28075:
[----:B------:R-:W-:Y:S05]  /*6e10*/  BSYNC.RECONVERGENT B1 ;  /* 0x0000000000017941 */ /* 0x000fea0003800200 */
.L_x_28074:
        /* <DEDUP_REMOVED lines=22> */
.L_x_28081:
        /* <DEDUP_REMOVED lines=13> */
.L_x_28083:
[----:B------:R-:W-:Y:S05]  /*7050*/  BSYNC.RECONVERGENT B2 ;  /* 0x0000000000027941 */ /* 0x000fea0003800200 */
.L_x_28082:
        /* <DEDUP_REMOVED lines=43> */
.L_x_28080:
[----:B------:R-:W-:Y:S05]  /*7310*/  BSYNC.RECONVERGENT B1 ;  /* 0x0000000000017941 */ /* 0x000fea0003800200 */
.L_x_28079:
        /* <DEDUP_REMOVED lines=22> */
.L_x_28086:
        /* <DEDUP_REMOVED lines=13> */
.L_x_28088:
[----:B------:R-:W-:Y:S05]  /*7550*/  BSYNC.RECONVERGENT B2 ;  /* 0x0000000000027941 */ /* 0x000fea0003800200 */
.L_x_28087:
        /* <DEDUP_REMOVED lines=43> */
.L_x_28085:
[----:B------:R-:W-:Y:S05]  /*7810*/  BSYNC.RECONVERGENT B1 ;  /* 0x0000000000017941 */ /* 0x000fea0003800200 */
.L_x_28084:
        /* <DEDUP_REMOVED lines=22> */
.L_x_28091:
        /* <DEDUP_REMOVED lines=13> */
.L_x_28093:
[----:B------:R-:W-:Y:S05]  /*7a50*/  BSYNC.RECONVERGENT B2 ;  /* 0x0000000000027941 */ /* 0x000fea0003800200 */
.L_x_28092:
        /* <DEDUP_REMOVED lines=43> */
.L_x_28090:
[----:B------:R-:W-:Y:S05]  /*7d10*/  BSYNC.RECONVERGENT B1 ;  /* 0x0000000000017941 */ /* 0x000fea0003800200 */
.L_x_28089:
        /* <DEDUP_REMOVED lines=22> */
.L_x_28096:
        /* <DEDUP_REMOVED lines=13> */
.L_x_28098:
[----:B------:R-:W-:Y:S05]  /*7f50*/  BSYNC.RECONVERGENT B2 ;  /* 0x0000000000027941 */ /* 0x000fea0003800200 */
.L_x_28097:
        /* <DEDUP_REMOVED lines=43> */
.L_x_28095:
[----:B------:R-:W-:Y:S05]  /*8210*/  BSYNC.RECONVERGENT B1 ;  /* 0x0000000000017941 */ /* 0x000fea0003800200 */
.L_x_28094:
        /* <DEDUP_REMOVED lines=22> */
.L_x_28101:
        /* <DEDUP_REMOVED lines=15> */
.L_x_28103:
[----:B------:R-:W-:Y:S05]  /*8470*/  BSYNC.RECONVERGENT B2 ;  /* 0x0000000000027941 */ /* 0x000fea0003800200 */
.L_x_28102:
        /* <DEDUP_REMOVED lines=43> */
.L_x_28100:
[----:B------:R-:W-:Y:S05]  /*8730*/  BSYNC.RECONVERGENT B1 ;  /* 0x0000000000017941 */ /* 0x000fea0003800200 */
.L_x_28099:
        /* <DEDUP_REMOVED lines=10> */
.L_x_28063:
        /* <DEDUP_REMOVED lines=16> */
.L_x_28107:
        /* <DEDUP_REMOVED lines=13> */
.L_x_28109:
[----:B------:R-:W-:Y:S05]  /*89b0*/  BSYNC.RECONVERGENT B2 ;  /* 0x0000000000027941 */ /* 0x000fea0003800200 */
.L_x_28108:
        /* <DEDUP_REMOVED lines=42> */
.L_x_28106:
[----:B------:R-:W-:Y:S05]  /*8c60*/  BSYNC.RECONVERGENT B1 ;  /* 0x0000000000017941 */ /* 0x000fea0003800200 */
.L_x_28105:
[----:B------:R-:W-:Y:S01]  /*8c70*/  ISETP.NE.AND P0, PT, R26, 0x1, PT ;  /* 0x000000011a00780c */ /* 0x000fe20003f05270 */
[----:B-----5:R-:W-:Y:S01]  /*8c80*/  HADD2.F32 R25, -RZ, R16.H0_H0 ;  /* 0x20000010ff197230 */ /* 0x020fe20000004100 */
[----:B------:R-:W-:Y:S01]  /*8c90*/  I2FP.F32.U32 R24, R21 ;  /* 0x0000001500187245 */ /* 0x000fe20000201000 */
[----:B------:R-:W-:Y:S01]  /*8ca0*/  BSSY.RECONVERGENT B1, `(.L_x_28110) ;  /* 0x000004a000017945 */ /* 0x000fe20003800200 */
[----:B------:R-:W-:Y:S02]  /*8cb0*/  HFMA2 R28, -RZ, RZ, 0, 1.1920928955078125e-07 ;  /* 0x00000002ff1c7431 */ /* 0x000fe400000001ff */
[----:B------:R-:W-:Y:S01]  /*8cc0*/  FMUL.FTZ R44, R25, R98 ;  /* 0x00000062192c7220 */ /* 0x000fe20000410000 */
        /* <DEDUP_REMOVED lines=14> */
.L_x_28112:
        /* <DEDUP_REMOVED lines=13> */
.L_x_28114:
[----:B------:R-:W-:Y:S05]  /*8e80*/  BSYNC.RECONVERGENT B2 ;  /* 0x0000000000027941 */ /* 0x000fea0003800200 */
.L_x_28113:
        /* <DEDUP_REMOVED lines=43> */
.L_x_28111:
[----:B------:R-:W-:Y:S05]  /*9140*/  BSYNC.RECONVERGENT B1 ;  /* 0x0000000000017941 */ /* 0x000fea0003800200 */
.L_x_28110:
        /* <DEDUP_REMOVED lines=19> */
.L_x_28117:
        /* <DEDUP_REMOVED lines=13> */
.L_x_28119:
[----:B------:R-:W-:Y:S05]  /*9350*/  BSYNC.RECONVERGENT B2 ;  /* 0x0000000000027941 */ /* 0x000fea0003800200 */
.L_x_28118:
        /* <DEDUP_REMOVED lines=43> */
.L_x_28116:
[----:B------:R-:W-:Y:S05]  /*9610*/  BSYNC.RECONVERGENT B1 ;  /* 0x0000000000017941 */ /* 0x000fea0003800200 */
.L_x_28115:
        /* <DEDUP_REMOVED lines=19> */
.L_x_28122:
        /* <DEDUP_REMOVED lines=13> */
.L_x_28124:
[----:B------:R-:W-:Y:S05]  /*9820*/  BSYNC.RECONVERGENT B2 ;  /* 0x0000000000027941 */ /* 0x000fea0003800200 */
.L_x_28123:
        /* <DEDUP_REMOVED lines=43> */
.L_x_28121:
[----:B------:R-:W-:Y:S05]  /*9ae0*/  BSYNC.RECONVERGENT B1 ;  /* 0x0000000000017941 */ /* 0x000fea0003800200 */
.L_x_28120:
        /* <DEDUP_REMOVED lines=19> */
.L_x_28127:
        /* <DEDUP_REMOVED lines=13> */
.L_x_28129:
[----:B------:R-:W-:Y:S05]  /*9cf0*/  BSYNC.RECONVERGENT B2 ;  /* 0x0000000000027941 */ /* 0x000fea0003800200 */
.L_x_28128:
        /* <DEDUP_REMOVED lines=43> */
.L_x_28126:
[----:B------:R-:W-:Y:S05]  /*9fb0*/  BSYNC.RECONVERGENT B1 ;  /* 0x0000000000017941 */ /* 0x000fea0003800200 */
.L_x_28125:
[----:B------:R-:W-:Y:S01]  /*9fc0*/  ISETP.NE.AND P4, PT, R26, 0x1, PT ;  /* 0x000000011a00780c */ /* 0x000fe20003f85270 */
[----:B------:R-:W-:Y:S01]  /*9fd0*/  HADD2.F32 R25, -RZ, R18.H0_H0 ;  /* 0x20000012ff197230 */ /* 0x000fe20000004100 */
[----:B------:R-:W-:Y:S01]  /*9fe0*/  I2FP.F32.U32 R16, R16 ;  /* 0x0000001000107245 */ /* 0x000fe20000201000 */
[----:B------:R-:W-:Y:S01]  /*9ff0*/  BSSY.RECONVERGENT B1, `(.L_x_28130) ;  /* 0x0000049000017945 */ /* 0x000fe20003800200 */
[----:B------:R-:W-:Y:S02]  /*a000*/  HFMA2 R24, -RZ, RZ, 0, 1.1920928955078125e-07 ;  /* 0x00000002ff187431 */ /* 0x000fe400000001ff */
[----:B------:R-:W-:Y:S01]  /*a010*/  FMUL.FTZ R40, R25, R98 ;  /* 0x0000006219287220 */ /* 0x000fe20000410000 */
[----:B------:R-:W-:-:S03]  /*a020*/  FFMA.FTZ R17, R16, R97, 1.1641532182693481445e-10 ;  /* 0x2f00000010117423 */ /* 0x000fc60000010061 */
[----:B------:R-:W-:Y:S02]  /*a030*/  FMUL.FTZ R40, R40, R95 ;  /* 0x0000005f28287220 */ /* 0x000fe40000410000 */
        /* <DEDUP_REMOVED lines=11> */
.L_x_28132:
        /* <DEDUP_REMOVED lines=13> */
.L_x_28134:
[----:B------:R-:W-:Y:S05]  /*a1c0*/  BSYNC.RECONVERGENT B2 ;  /* 0x0000000000027941 */ /* 0x000fea0003800200 */
.L_x_28133:
        /* <DEDUP_REMOVED lines=43> */
.L_x_28131:
[----:B------:R-:W-:Y:S05]  /*a480*/  BSYNC.RECONVERGENT B1 ;  /* 0x0000000000017941 */ /* 0x000fea0003800200 */
.L_x_28130:
        /* <DEDUP_REMOVED lines=19> */
.L_x_28137:
        /* <DEDUP_REMOVED lines=13> */
.L_x_28139:
[----:B------:R-:W-:Y:S05]  /*a690*/  BSYNC.RECONVERGENT B2 ;  /* 0x0000000000027941 */ /* 0x000fea0003800200 */
.L_x_28138:
        /* <DEDUP_REMOVED lines=43> */
.L_x_28136:
[----:B------:R-:W-:Y:S05]  /*a950*/  BSYNC.RECONVERGENT B1 ;  /* 0x0000000000017941 */ /* 0x000fea0003800200 */
.L_x_28135:
[----:B------:R-:W-:Y:S01]  /*a960*/  ISETP.NE.AND P6, PT, R26, 0x1, PT ;  /* 0x000000011a00780c */ /* 0x000fe20003fc5270 */
[----:B------:R-:W-:Y:S01]  /*a970*/  HADD2.F32 R25, -RZ, R19.H0_H0 ;  /* 0x20000013ff197230 */ /* 0x000fe20000004100 */
[----:B------:R-:W-:Y:S01]  /*a980*/  I2FP.F32.U32 R16, R17 ;  /* 0x0000001100107245 */ /* 0x000fe20000201000 */
[----:B------:R-:W-:Y:S01]  /*a990*/  BSSY.RECONVERGENT B1, `(.L_x_28140) ;  /* 0x000004b000017945 */ /* 0x000fe20003800200 */
[----:B------:R-:W-:Y:S02]  /*a9a0*/  HFMA2 R30, -RZ, RZ, 0, 1.1920928955078125e-07 ;  /* 0x00000002ff1e7431 */ /* 0x000fe400000001ff */
[----:B------:R-:W-:Y:S02]  /*a9b0*/  IMAD.MOV.U32 R18, RZ, RZ, R0 ;  /* 0x000000ffff127224 */ /* 0x000fe400078e0000 */
[----:B------:R-:W-:Y:S01]  /*a9c0*/  FMUL.FTZ R42, R25, R98 ;  /* 0x00000062192a7220 */ /* 0x000fe20000410000 */
[----:B------:R-:W-:-:S03]  /*a9d0*/  FFMA.FTZ R17, R16, R97, 1.1641532182693481445e-10 ;  /* 0x2f00000010117423 */ /* 0x000fc60000010061 */
[----:B------:R-:W-:Y:S02]  /*a9e0*/  FMUL.FTZ R42, R42, R95 ;  /* 0x0000005f2a2a7220 */ /* 0x000fe40000410000 */
        /* <DEDUP_REMOVED lines=10> */
.L_x_28142:
        /* <DEDUP_REMOVED lines=15> */
.L_x_28144:
[----:B------:R-:W-:Y:S05]  /*ab80*/  BSYNC.RECONVERGENT B2 ;  /* 0x0000000000027941 */ /* 0x000fea0003800200 */
.L_x_28143:
        /* <DEDUP_REMOVED lines=43> */
.L_x_28141:
[----:B------:R-:W-:Y:S05]  /*ae40*/  BSYNC.RECONVERGENT B1 ;  /* 0x0000000000017941 */ /* 0x000fea0003800200 */
.L_x_28140:
        /* <DEDUP_REMOVED lines=16> */
.L_x_28104:
        /* <DEDUP_REMOVED lines=43> */
.L_x_28148:
        /* <DEDUP_REMOVED lines=13> */
.L_x_28150:
[----:B------:R-:W-:Y:S05]  /*b2d0*/  BSYNC.RECONVERGENT B2 ;  /* 0x0000000000027941 */ /* 0x000fea0003800200 */
.L_x_28149:
        /* <DEDUP_REMOVED lines=43> */
.L_x_28147:
[----:B------:R-:W-:Y:S05]  /*b590*/  BSYNC.RECONVERGENT B1 ;  /* 0x0000000000017941 */ /* 0x000fea0003800200 */
.L_x_28146:
        /* <DEDUP_REMOVED lines=23> */
.L_x_28153:
        /* <DEDUP_REMOVED lines=13> */
.L_x_28155:
[----:B------:R-:W-:Y:S05]  /*b7e0*/  BSYNC.RECONVERGENT B2 ;  /* 0x0000000000027941 */ /* 0x000fea0003800200 */
.L_x_28154:
        /* <DEDUP_REMOVED lines=43> */
.L_x_28152:
[----:B------:R-:W-:Y:S05]  /*baa0*/  BSYNC.RECONVERGENT B1 ;  /* 0x0000000000017941 */ /* 0x000fea0003800200 */
.L_x_28151:
        /* <DEDUP_REMOVED lines=22> */
.L_x_28158:
        /* <DEDUP_REMOVED lines=13> */
.L_x_28160:
[----:B------:R-:W-:Y:S05]  /*bce0*/  BSYNC.RECONVERGENT B2 ;  /* 0x0000000000027941 */ /* 0x000fea0003800200 */
.L_x_28159:
        /* <DEDUP_REMOVED lines=43> */
.L_x_28157:
[----:B------:R-:W-:Y:S05]  /*bfa0*/  BSYNC.RECONVERGENT B1 ;  /* 0x0000000000017941 */ /* 0x000fea0003800200 */
.L_x_28156:
        /* <DEDUP_REMOVED lines=22> */
.L_x_28163:
        /* <DEDUP_REMOVED lines=13> */
.L_x_28165:
[----:B------:R-:W-:Y:S05]  /*c1e0*/  BSYNC.RECONVERGENT B2 ;  /* 0x0000000000027941 */ /* 0x000fea0003800200 */
.L_x_28164:
        /* <DEDUP_REMOVED lines=43> */
.L_x_28162:
[----:B------:R-:W-:Y:S05]  /*c4a0*/  BSYNC.RECONVERGENT B1 ;  /* 0x0000000000017941 */ /* 0x000fea0003800200 */
.L_x_28161:
        /* <DEDUP_REMOVED lines=22> */
.L_x_28168:
        /* <DEDUP_REMOVED lines=13> */
.L_x_28170:
[----:B------:R-:W-:Y:S05]  /*c6e0*/  BSYNC.RECONVERGENT B2 ;  /* 0x0000000000027941 */ /* 0x000fea0003800200 */
.L_x_28169:
        /* <DEDUP_REMOVED lines=43> */
.L_x_28167:
[----:B------:R-:W-:Y:S05]  /*c9a0*/  BSYNC.RECONVERGENT B1 ;  /* 0x0000000000017941 */ /* 0x000fea0003800200 */
.L_x_28166:
        /* <DEDUP_REMOVED lines=22> */
.L_x_28173:
        /* <DEDUP_REMOVED lines=13> */
.L_x_28175:
[----:B------:R-:W-:Y:S05]  /*cbe0*/  BSYNC.RECONVERGENT B2 ;  /* 0x0000000000027941 */ /* 0x000fea0003800200 */
.L_x_28174:
        /* <DEDUP_REMOVED lines=43> */
.L_x_28172:
[----:B------:R-:W-:Y:S05]  /*cea0*/  BSYNC.RECONVERGENT B1 ;  /* 0x0000000000017941 */ /* 0x000fea0003800200 */
.L_x_28171:
        /* <DEDUP_REMOVED lines=22> */
.L_x_28178:
        /* <DEDUP_REMOVED lines=13> */
.L_x_28180:
[----:B------:R-:W-:Y:S05]  /*d0e0*/  BSYNC.RECONVERGENT B2 ;  /* 0x0000000000027941 */ /* 0x000fea0003800200 */
.L_x_28179:
        /* <DEDUP_REMOVED lines=43> */
.L_x_28177:
[----:B------:R-:W-:Y:S05]  /*d3a0*/  BSYNC.RECONVERGENT B1 ;  /* 0x0000000000017941 */ /* 0x000fea0003800200 */
.L_x_28176:
        /* <DEDUP_REMOVED lines=22> */
.L_x_28183:
        /* <DEDUP_REMOVED lines=15> */
.L_x_28185:
[----:B------:R-:W-:Y:S05]  /*d600*/  BSYNC.RECONVERGENT B2 ;  /* 0x0000000000027941 */ /* 0x000fea0003800200 */
.L_x_28184:
        /* <DEDUP_REMOVED lines=43> */
.L_x_28182:
[----:B------:R-:W-:Y:S05]  /*d8c0*/  BSYNC.RECONVERGENT B1 ;  /* 0x0000000000017941 */ /* 0x000fea0003800200 */
.L_x_28181:
        /* <DEDUP_REMOVED lines=10> */
.L_x_28145:
        /* <DEDUP_REMOVED lines=16> */
.L_x_28189:
        /* <DEDUP_REMOVED lines=13> */
.L_x_28191:
[----:B------:R-:W-:Y:S05]  /*db40*/  BSYNC.RECONVERGENT B2 ;  /* 0x0000000000027941 */ /* 0x000fea0003800200 */
.L_x_28190:
        /* <DEDUP_REMOVED lines=43> */
.L_x_28188:
[----:B------:R-:W-:Y:S05]  /*de00*/  BSYNC.RECONVERGENT B1 ;  /* 0x0000000000017941 */ /* 0x000fea0003800200 */
.L_x_28187:
[----:B------:R-:W-:Y:S01]  /*de10*/  ISETP.NE.AND P0, PT, R26, 0x1, PT ;  /* 0x000000011a00780c */ /* 0x000fe20003f05270 */
[----:B-----5:R-:W-:Y:S01]  /*de20*/  HADD2.F32 R25, -RZ, R16.H0_H0 ;  /* 0x20000010ff197230 */ /* 0x020fe20000004100 */
[----:B------:R-:W-:Y:S01]  /*de30*/  I2FP.F32.U32 R24, R21 ;  /* 0x0000001500187245 */ /* 0x000fe20000201000 */
[----:B------:R-:W-:Y:S01]  /*de40*/  BSSY.RECONVERGENT B1, `(.L_x_28192) ;  /* 0x000004a000017945 */ /* 0x000fe20003800200 */
[----:B------:R-:W-:Y:S02]  /*de50*/  IMAD.MOV.U32 R28, RZ, RZ, 0x2 ;  /* 0x00000002ff1c7424 */ /* 0x000fe400078e00ff */
[----:B------:R-:W-:Y:S01]  /*de60*/  FMUL.FTZ R36, R25, R98 ;  /* 0x0000006219247220 */ /* 0x000fe20000410000 */
[----:B------:R-:W-:Y:S01]  /*de70*/  FFMA.FTZ R21, R24, R97, 1.1641532182693481445e-10 ;  /* 0x2f00000018157423 */ /* 0x000fe20000010061 */
[----:B------:R-:W-:Y:S02]  /*de80*/  MOV R25, R0 ;  /* 0x0000000000197202 */ /* 0x000fe40000000f00 */
        /* <DEDUP_REMOVED lines=12> */
.L_x_28194:
        /* <DEDUP_REMOVED lines=13> */
.L_x_28196:
[----:B------:R-:W-:Y:S05]  /*e020*/  BSYNC.RECONVERGENT B2 ;  /* 0x0000000000027941 */ /* 0x000fea0003800200 */
.L_x_28195:
        /* <DEDUP_REMOVED lines=43> */
.L_x_28193:
[----:B------:R-:W-:Y:S05]  /*e2e0*/  BSYNC.RECONVERGENT B1 ;  /* 0x0000000000017941 */ /* 0x000fea0003800200 */
.L_x_28192:
        /* <DEDUP_REMOVED lines=19> */
.L_x_28199:
        /* <DEDUP_REMOVED lines=13> */
.L_x_28201:
[----:B------:R-:W-:Y:S05]  /*e4f0*/  BSYNC.RECONVERGENT B2 ;  /* 0x0000000000027941 */ /* 0x000fea0003800200 */
.L_x_28200:
        /* <DEDUP_REMOVED lines=43> */
.L_x_28198:
[----:B------:R-:W-:Y:S05]  /*e7b0*/  BSYNC.RECONVERGENT B1 ;  /* 0x0000000000017941 */ /* 0x000fea0003800200 */
.L_x_28197:
        /* <DEDUP_REMOVED lines=19> */
.L_x_28204:
        /* <DEDUP_REMOVED lines=13> */
.L_x_28206:
[----:B------:R-:W-:Y:S05]  /*e9c0*/  BSYNC.RECONVERGENT B2 ;  /* 0x0000000000027941 */ /* 0x000fea0003800200 */
.L_x_28205:
        /* <DEDUP_REMOVED lines=43> */
.L_x_28203:
[----:B------:R-:W-:Y:S05]  /*ec80*/  BSYNC.RECONVERGENT B1 ;  /* 0x0000000000017941 */ /* 0x000fea0003800200 */
.L_x_28202:
        /* <DEDUP_REMOVED lines=19> */
.L_x_28209:
        /* <DEDUP_REMOVED lines=13> */
.L_x_28211:
[----:B------:R-:W-:Y:S05]  /*ee90*/  BSYNC.RECONVERGENT B2 ;  /* 0x0000000000027941 */ /* 0x000fea0003800200 */
.L_x_28210:
        /* <DEDUP_REMOVED lines=43> */
.L_x_28208:
[----:B------:R-:W-:Y:S05]  /*f150*/  BSYNC.RECONVERGENT B1 ;  /* 0x0000000000017941 */ /* 0x000fea0003800200 */
.L_x_28207:
        /* <DEDUP_REMOVED lines=19> */
.L_x_28214:
        /* <DEDUP_REMOVED lines=13> */
.L_x_28216:
[----:B------:R-:W-:Y:S05]  /*f360*/  BSYNC.RECONVERGENT B2 ;  /* 0x0000000000027941 */ /* 0x000fea0003800200 */
.L_x_28215:
        /* <DEDUP_REMOVED lines=43> */
.L_x_28213:
[----:B------:R-:W-:Y:S05]  /*f620*/  BSYNC.RECONVERGENT B1 ;  /* 0x0000000000017941 */ /* 0x000fea0003800200 */
.L_x_28212:
        /* <DEDUP_REMOVED lines=19> */
.L_x_28219:
        /* <DEDUP_REMOVED lines=13> */
.L_x_28221:
[----:B------:R-:W-:Y:S05]  /*f830*/  BSYNC.RECONVERGENT B2 ;  /* 0x0000000000027941 */ /* 0x000fea0003800200 */
.L_x_28220:
        /* <DEDUP_REMOVED lines=43> */
.L_x_28218:
[----:B------:R-:W-:Y:S05]  /*faf0*/  BSYNC.RECONVERGENT B1 ;  /* 0x0000000000017941 */ /* 0x000fea0003800200 */
.L_x_28217:
[----:B------:R-:W-:Y:S01]  /*fb00*/  ISETP.NE.AND P6, PT, R26, 0x1, PT ;  /* 0x000000011a00780c */ /* 0x000fe20003fc5270 */
[----:B------:R-:W-:Y:S01]  /*fb10*/  HADD2.F32 R25, -RZ, R19.H0_H0 ;  /* 0x20000013ff197230 */ /* 0x000fe20000004100 */
[----:B------:R-:W-:Y:S01]  /*fb20*/  I2FP.F32.U32 R16, R17 ;  /* 0x0000001100107245 */ /* 0x000fe20000201000 */
[----:B------:R-:W-:Y:S01]  /*fb30*/  BSSY.RECONVERGENT B1, `(.L_x_28222) ;  /* 0x000004b000017945 */ /* 0x000fe20003800200 */
[----:B------:R-:W-:Y:S01]  /*fb40*/  IMAD.MOV.U32 R78, RZ, RZ, 0x2 ;  /* 0x00000002ff4e7424 */ /* 0x000fe200078e00ff */
[----:B------:R-:W-:Y:S01]  /*fb50*/  MOV R18, R0 ;  /* 0x0000000000127202 */ /* 0x000fe20000000f00 */
        /* <DEDUP_REMOVED lines=13> */
.L_x_28224:
        /* <DEDUP_REMOVED lines=15> */
.L_x_28226:
[----:B------:R-:W-:Y:S05]  /*fd20*/  BSYNC.RECONVERGENT B2 ;  /* 0x0000000000027941 */ /* 0x000fea0003800200 */
.L_x_28225:
        /* <DEDUP_REMOVED lines=43> */
.L_x_28223:
[----:B------:R-:W-:Y:S05]  /*ffe0*/  BSYNC.RECONVERGENT B1 ;  /* 0x0000000000017941 */ /* 0x000fea0003800200 */
.L_x_28222:
        /* <DEDUP_REMOVED lines=16> */
.L_x_28186:
        /* <DEDUP_REMOVED lines=8> */
[----:B------:R-:W-:Y:S01]  /*10170*/  SEL R16, RZ, 0x100, !P0 ;  /* 0x00000100ff107807 */ /* 0x000fe20004000000 */
[----:B------:R0:W-:Y:S01]  /*10180*/  STG.E.128 desc[UR8][R28.64+0x10], R32 ;  /* 0x000010201c007986 */ /* 0x0001e2000c101d08 */
[----:B------:R-:W-:-:S02]  /*10190*/  ISETP.NE.AND P5, PT, R21, RZ, PT ;  /* 0x000000ff1500720c */ /* 0x000fc40003fa5270 */
        /* <DEDUP_REMOVED lines=32> */
.L_x_28230:
        /* <DEDUP_REMOVED lines=13> */
.L_x_28232:
[----:B------:R-:W-:Y:S05]  /*10470*/  BSYNC.RECONVERGENT B2 ;  /* 0x0000000000027941 */ /* 0x000fea0003800200 */
.L_x_28231:
        /* <DEDUP_REMOVED lines=42> */
[----:B------:R-:W-:-:S07]  /*10720*/  MOV R102, R76 ;  /* 0x0000004c00667202 */ /* 0x000fce0000000f00 */
.L_x_28229:
[----:B------:R-:W-:Y:S05]  /*10730*/  BSYNC.RECONVERGENT B1 ;  /* 0x0000000000017941 */ /* 0x000fea0003800200 */
.L_x_28228:
        /* <DEDUP_REMOVED lines=23> */
.L_x_28235:
        /* <DEDUP_REMOVED lines=13> */
.L_x_28237:
[----:B------:R-:W-:Y:S05]  /*10980*/  BSYNC.RECONVERGENT B2 ;  /* 0x0000000000027941 */ /* 0x000fea0003800200 */
.L_x_28236:
        /* <DEDUP_REMOVED lines=43> */
.L_x_28234:
[----:B------:R-:W-:Y:S05]  /*10c40*/  BSYNC.RECONVERGENT B1 ;  /* 0x0000000000017941 */ /* 0x000fea0003800200 */
.L_x_28233:
[----:B------:R-:W-:Y:S01]  /*10c50*/  I2FP.F32.U32 R76, R77 ;  /* 0x0000004d004c7245 */ /* 0x000fe20000201000 */
[----:B------:R-:W-:Y:S01]  /*10c60*/  HADD2.F32 R79, -RZ, R16.H1_H1 ;  /* 0x30000010ff4f7230 */ /* 0x000fe20000004100 */
        /* <DEDUP_REMOVED lines=20> */
.L_x_28240:
        /* <DEDUP_REMOVED lines=13> */
.L_x_28242:
[----:B------:R-:W-:Y:S05]  /*10e80*/  BSYNC.RECONVERGENT B2 ;  /* 0x0000000000027941 */ /* 0x000fea0003800200 */
.L_x_28241:
        /* <DEDUP_REMOVED lines=43> */
.L_x_28239:
[----:B------:R-:W-:Y:S05]  /*11140*/  BSYNC.RECONVERGENT B1 ;  /* 0x0000000000017941 */ /* 0x000fea0003800200 */
.L_x_28238:
        /* <DEDUP_REMOVED lines=22> */
.L_x_28245:
        /* <DEDUP_REMOVED lines=13> */
.L_x_28247:
[----:B------:R-:W-:Y:S05]  /*11380*/  BSYNC.RECONVERGENT B2 ;  /* 0x0000000000027941 */ /* 0x000fea0003800200 */
.L_x_28246:
        /* <DEDUP_REMOVED lines=43> */
.L_x_28244:
[----:B------:R-:W-:Y:S05]  /*11640*/  BSYNC.RECONVERGENT B1 ;  /* 0x0000000000017941 */ /* 0x000fea0003800200 */
.L_x_28243:
        /* <DEDUP_REMOVED lines=22> */
.L_x_28250:
        /* <DEDUP_REMOVED lines=13> */
.L_x_28252:
[----:B------:R-:W-:Y:S05]  /*11880*/  BSYNC.RECONVERGENT B2 ;  /* 0x0000000000027941 */ /* 0x000fea0003800200 */
.L_x_28251:
        /* <DEDUP_REMOVED lines=43> */
.L_x_28249:
[----:B------:R-:W-:Y:S05]  /*11b40*/  BSYNC.RECONVERGENT B1 ;  /* 0x0000000000017941 */ /* 0x000fea0003800200 */
.L_x_28248:
        /* <DEDUP_REMOVED lines=22> */
.L_x_28255:
        /* <DEDUP_REMOVED lines=13> */
.L_x_28257:
[----:B------:R-:W-:Y:S05]  /*11d80*/  BSYNC.RECONVERGENT B2 ;  /* 0x0000000000027941 */ /* 0x000fea0003800200 */
.L_x_28256:
        /* <DEDUP_REMOVED lines=43> */
.L_x_28254:
[----:B------:R-:W-:Y:S05]  /*12040*/  BSYNC.RECONVERGENT B1 ;  /* 0x0000000000017941 */ /* 0x000fea0003800200 */
.L_x_28253:
        /* <DEDUP_REMOVED lines=22> */
.L_x_28260:
        /* <DEDUP_REMOVED lines=13> */
.L_x_28262:
[----:B------:R-:W-:Y:S05]  /*12280*/  BSYNC.RECONVERGENT B2 ;  /* 0x0000000000027941 */ /* 0x000fea0003800200 */
.L_x_28261:
        /* <DEDUP_REMOVED lines=43> */
.L_x_28259:
[----:B------:R-:W-:Y:S05]  /*12540*/  BSYNC.RECONVERGENT B1 ;  /* 0x0000000000017941 */ /* 0x000fea0003800200 */
.L_x_28258:
        /* <DEDUP_REMOVED lines=22> */
.L_x_28265:
        /* <DEDUP_REMOVED lines=15> */
.L_x_28267:
[----:B------:R-:W-:Y:S05]  /*127a0*/  BSYNC.RECONVERGENT B2 ;  /* 0x0000000000027941 */ /* 0x000fea0003800200 */
.L_x_28266:
        /* <DEDUP_REMOVED lines=41> */
[----:B------:R-:W-:Y:S02]  /*12a40*/  LOP3.LUT R4, R76, UR32, R17, 0x96, !PT ;  /* 0x000000204c047c12 */ /* 0x000fe4000f8e9611 */
[----:B------:R-:W-:-:S07]  /*12a50*/  MOV R102, R16 ;  /* 0x0000001000667202 */ /* 0x000fce0000000f00 */
.L_x_28264:
[----:B------:R-:W-:Y:S05]  /*12a60*/  BSYNC.RECONVERGENT B1 ;  /* 0x0000000000017941 */ /* 0x000fea0003800200 */
.L_x_28263:
        /* <DEDUP_REMOVED lines=10> */
.L_x_28227:
        /* <DEDUP_REMOVED lines=16> */
.L_x_28271:
        /* <DEDUP_REMOVED lines=13> */
.L_x_28273:
[----:B------:R-:W-:Y:S05]  /*12ce0*/  BSYNC.RECONVERGENT B2 ;  /* 0x0000000000027941 */ /* 0x000fea0003800200 */
.L_x_28272:
        /* <DEDUP_REMOVED lines=43> */
.L_x_28270:
[----:B------:R-:W-:Y:S05]  /*12fa0*/  BSYNC.RECONVERGENT B1 ;  /* 0x0000000000017941 */ /* 0x000fea0003800200 */
.L_x_28269:
[----:B------:R-:W-:Y:S01]  /*12fb0*/  ISETP.NE.AND P0, PT, R26, 0x1, PT ;  /* 0x000000011a00780c */ /* 0x000fe20003f05270 */
[----:B-----5:R-:W-:Y:S01]  /*12fc0*/  HADD2.F32 R25, -RZ, R16.H0_H0 ;  /* 0x20000010ff197230 */ /* 0x020fe20000004100 */
[----:B------:R-:W-:Y:S01]  /*12fd0*/  I2FP.F32.U32 R24, R21 ;  /* 0x0000001500187245 */ /* 0x000fe20000201000 */
[----:B------:R-:W-:Y:S01]  /*12fe0*/  BSSY.RECONVERGENT B1, `(.L_x_28274) ;  /* 0x000004a000017945 */ /* 0x000fe20003800200 */
[----:B------:R-:W-:-:S03]  /*12ff0*/  HFMA2 R28, -RZ, RZ, 0, 1.1920928955078125e-07 ;  /* 0x00000002ff1c7431 */ /* 0x000fc600000001ff */
[----:B------:R-:W-:Y:S01]  /*13000*/  FFMA.FTZ R21, R24, R97, 1.1641532182693481445e-10 ;  /* 0x2f00000018157423 */ /* 0x000fe20000010061 */
[----:B------:R-:W-:Y:S01]  /*13010*/  FMUL.FTZ R24, R25, R98 ;  /* 0x0000006219187220 */ /* 0x000fe20000410000 */
[----:B------:R-:W-:-:S03]  /*13020*/  IMAD.MOV.U32 R25, RZ, RZ, R0 ;  /* 0x000000ffff197224 */ /* 0x000fc600078e0000 */
[----:B------:R-:W-:Y:S01]  /*13030*/  FSETP.LE.FTZ.AND P1, PT, R21, R96, PT ;  /* 0x000000601500720b */ /* 0x000fe20003f33000 */
[----:B------:R-:W-:-:S03]  /*13040*/  FMUL.FTZ R79, R24, R95 ;  /* 0x0000005f184f7220 */ /* 0x000fc60000410000 */
        /* <DEDUP_REMOVED lines=10> */
.L_x_28276:
        /* <DEDUP_REMOVED lines=13> */
.L_x_28278:
[----:B------:R-:W-:Y:S05]  /*131c0*/  BSYNC.RECONVERGENT B2 ;  /* 0x0000000000027941 */ /* 0x000fea0003800200 */
.L_x_28277:
        /* <DEDUP_REMOVED lines=43> */
.L_x_28275:
[----:B------:R-:W-:Y:S05]  /*13480*/  BSYNC.RECONVERGENT B1 ;  /* 0x0000000000017941 */ /* 0x000fea0003800200 */
.L_x_28274:
[----:B------:R-:W-:Y:S01]  /*13490*/  ISETP.NE.AND P1, PT, R28, 0x1, PT ;  /* 0x000000011c00780c */ /* 0x000fe20003f25270 */
[----:B------:R-:W-:Y:S01]  /*134a0*/  HADD2.F32 R27, -RZ, R16.H1_H1 ;  /* 0x30000010ff1b7230 */ /* 0x000fe20000004100 */
[----:B------:R-:W-:Y:S01]  /*134b0*/  I2FP.F32.U32 R24, R25 ;  /* 0x0000001900187245 */ /* 0x000fe20000201000 */
[----:B------:R-:W-:Y:S01]  /*134c0*/  BSSY.RECONVERGENT B1, `(.L_x_28279) ;  /* 0x0000049000017945 */ /* 0x000fe20003800200 */
[----:B------:R-:W-:Y:S02]  /*134d0*/  MOV R16, R0 ;  /* 0x0000000000107202 */ /* 0x000fe40000000f00 */
[----:B------:R-:W-:Y:S01]  /*134e0*/  FMUL.FTZ R78, R27, R98 ;  /* 0x000000621b4e7220 */ /* 0x000fe20000410000 */
        /* <DEDUP_REMOVED lines=13> */
.L_x_28281:
        /* <DEDUP_REMOVED lines=13> */
.L_x_28283:
[----:B------:R-:W-:Y:S05]  /*13690*/  BSYNC.RECONVERGENT B2 ;  /* 0x0000000000027941 */ /* 0x000fea0003800200 */
.L_x_28282:
        /* <DEDUP_REMOVED lines=43> */
.L_x_28280:
[----:B------:R-:W-:Y:S05]  /*13950*/  BSYNC.RECONVERGENT B1 ;  /* 0x0000000000017941 */ /* 0x000fea0003800200 */
.L_x_28279:
        /* <DEDUP_REMOVED lines=19> */
.L_x_28286:
        /* <DEDUP_REMOVED lines=13> */
.L_x_28288:
[----:B------:R-:W-:Y:S05]  /*13b60*/  BSYNC.RECONVERGENT B2 ;  /* 0x0000000000027941 */ /* 0x000fea0003800200 */
.L_x_28287:
        /* <DEDUP_REMOVED lines=43> */
.L_x_28285:
[----:B------:R-:W-:Y:S05]  /*13e20*/  BSYNC.RECONVERGENT B1 ;  /* 0x0000000000017941 */ /* 0x000fea0003800200 */
.L_x_28284:
        /* <DEDUP_REMOVED lines=19> */
.L_x_28291:
        /* <DEDUP_REMOVED lines=13> */
.L_x_28293:
[----:B------:R-:W-:Y:S05]  /*14030*/  BSYNC.RECONVERGENT B2 ;  /* 0x0000000000027941 */ /* 0x000fea0003800200 */
.L_x_28292:
        /* <DEDUP_REMOVED lines=43> */
.L_x_28290:
[----:B------:R-:W-:Y:S05]  /*142f0*/  BSYNC.RECONVERGENT B1 ;  /* 0x0000000000017941 */ /* 0x000fea0003800200 */
.L_x_28289:
        /* <DEDUP_REMOVED lines=19> */
.L_x_28296:
        /* <DEDUP_REMOVED lines=13> */
.L_x_28298:
[----:B------:R-:W-:Y:S05]  /*14500*/  BSYNC.RECONVERGENT B2 ;  /* 0x0000000000027941 */ /* 0x000fea0003800200 */
.L_x_28297:
        /* <DEDUP_REMOVED lines=43> */
.L_x_28295:
[----:B------:R-:W-:Y:S05]  /*147c0*/  BSYNC.RECONVERGENT B1 ;  /* 0x0000000000017941 */ /* 0x000fea0003800200 */
.L_x_28294:
        /* <DEDUP_REMOVED lines=19> */
.L_x_28301:
        /* <DEDUP_REMOVED lines=13> */
.L_x_28303:
[----:B------:R-:W-:Y:S05]  /*149d0*/  BSYNC.RECONVERGENT B2 ;  /* 0x0000000000027941 */ /* 0x000fea0003800200 */
.L_x_28302:
        /* <DEDUP_REMOVED lines=43> */
.L_x_28300:
[----:B------:R-:W-:Y:S05]  /*14c90*/  BSYNC.RECONVERGENT B1 ;  /* 0x0000000000017941 */ /* 0x000fea0003800200 */
.L_x_28299:
        /* <DEDUP_REMOVED lines=19> */
.L_x_28306:
        /* <DEDUP_REMOVED lines=15> */
.L_x_28308:
[----:B------:R-:W-:Y:S05]  /*14ec0*/  BSYNC.RECONVERGENT B2 ;  /* 0x0000000000027941 */ /* 0x000fea0003800200 */
.L_x_28307:
        /* <DEDUP_REMOVED lines=43> */
.L_x_28305:
[----:B------:R-:W-:Y:S05]  /*15180*/  BSYNC.RECONVERGENT B1 ;  /* 0x0000000000017941 */ /* 0x000fea0003800200 */
.L_x_28304:
        /* <DEDUP_REMOVED lines=16> */
.L_x_28268:
        /* <DEDUP_REMOVED lines=10> */
[----:B------:R-:W-:Y:S01]  /*15330*/  SEL R17, RZ, 0x10000, !P1 ;  /* 0x00010000ff117807 */ /* 0x000fe20004800000 */
[----:B------:R0:W-:Y:S01]  /*15340*/  STG.E.128 desc[UR8][R76.64+0x10], R24 ;  /* 0x000010184c007986 */ /* 0x0001e2000c101d08 */
[----:B------:R-:W-:Y:S02]  /*15350*/  SEL R16, RZ, 0x100, !P0 ;  /* 0x00000100ff107807 */ /* 0x000fe40004000000 */
[----:B------:R-:W-:Y:S02]  /*15360*/  LOP3.LUT R21, R21, R19, R20, 0xfe, !PT ;  /* 0x0000001315157212 */ /* 0x000fe400078efe14 */
[----:B------:R-:W-:Y:S02]  /*15370*/  LOP3.LUT R16, R16, R18, R17, 0xfe, !PT ;  /* 0x0000001210107212 */ /* 0x000fe400078efe11 */
[----:B------:R-:W-:Y:S02]  /*15380*/  SEL R19, RZ, 0x1, !P5 ;  /* 0x00000001ff137807 */ /* 0x000fe40006800000 */
[----:B------:R-:W-:-:S02]  /*15390*/  SEL R20, RZ, 0x1, !P3 ;  /* 0x00000001ff147807 */ /* 0x000fc40005800000 */
[----:B------:R-:W-:Y:S01]  /*153a0*/  LOP3.LUT R16, R16, R19, RZ, 0xfc, !PT ;  /* 0x0000001310107212 */ /* 0x000fe200078efcff */
[----:B------:R-:W-:Y:S01]  /*153b0*/  IMAD.WIDE.U32 R18, R103, 0x8, R104 ;  /* 0x0000000867127825 */ /* 0x000fe200078e0068 */
[----:B------:R-:W-:-:S05]  /*153c0*/  LOP3.LUT R17, R21, R20, RZ, 0xfc, !PT ;  /* 0x0000001415117212 */ /* 0x000fca00078efcff */
        /* <DEDUP_REMOVED lines=23> */
.L_x_28312:
        /* <DEDUP_REMOVED lines=13> */
.L_x_28314:
[----:B------:R-:W-:Y:S05]  /*15610*/  BSYNC.RECONVERGENT B2 ;  /* 0x0000000000027941 */ /* 0x000fea0003800200 */
.L_x_28313:
        /* <DEDUP_REMOVED lines=43> */
.L_x_28311:
[----:B------:R-:W-:Y:S05]  /*158d0*/  BSYNC.RECONVERGENT B1 ;  /* 0x0000000000017941 */ /* 0x000fea0003800200 */
.L_x_28310:
        /* <DEDUP_REMOVED lines=23> */
.L_x_28317:
        /* <DEDUP_REMOVED lines=13> */
.L_x_28319:
[----:B------:R-:W-:Y:S05]  /*15b20*/  BSYNC.RECONVERGENT B2 ;  /* 0x0000000000027941 */ /* 0x000fea0003800200 */
.L_x_28318:
        /* <DEDUP_REMOVED lines=43> */
.L_x_28316:
[----:B------:R-:W-:Y:S05]  /*15de0*/  BSYNC.RECONVERGENT B1 ;  /* 0x0000000000017941 */ /* 0x000fea0003800200 */
.L_x_28315:
        /* <DEDUP_REMOVED lines=22> */
.L_x_28322:
        /* <DEDUP_REMOVED lines=13> */
.L_x_28324:
[----:B------:R-:W-:Y:S05]  /*16020*/  BSYNC.RECONVERGENT B2 ;  /* 0x0000000000027941 */ /* 0x000fea0003800200 */
.L_x_28323:
        /* <DEDUP_REMOVED lines=43> */
.L_x_28321:
[----:B------:R-:W-:Y:S05]  /*162e0*/  BSYNC.RECONVERGENT B1 ;  /* 0x0000000000017941 */ /* 0x000fea0003800200 */
.L_x_28320:
        /* <DEDUP_REMOVED lines=22> */
.L_x_28327:
        /* <DEDUP_REMOVED lines=13> */
.L_x_28329:
[----:B------:R-:W-:Y:S05]  /*16520*/  BSYNC.RECONVERGENT B2 ;  /* 0x0000000000027941 */ /* 0x000fea0003800200 */
.L_x_28328:
        /* <DEDUP_REMOVED lines=43> */
.L_x_28326:
[----:B------:R-:W-:Y:S05]  /*167e0*/  BSYNC.RECONVERGENT B1 ;  /* 0x0000000000017941 */ /* 0x000fea0003800200 */
.L_x_28325:
        /* <DEDUP_REMOVED lines=22> */
.L_x_28332:
        /* <DEDUP_REMOVED lines=13> */
.L_x_28334:
[----:B------:R-:W-:Y:S05]  /*16a20*/  BSYNC.RECONVERGENT B2 ;  /* 0x0000000000027941 */ /* 0x000fea0003800200 */
.L_x_28333:
        /* <DEDUP_REMOVED lines=43> */
.L_x_28331:
[----:B------:R-:W-:Y:S05]  /*16ce0*/  BSYNC.RECONVERGENT B1 ;  /* 0x0000000000017941 */ /* 0x000fea0003800200 */
.L_x_28330:
        /* <DEDUP_REMOVED lines=22> */
.L_x_28337:
        /* <DEDUP_REMOVED lines=13> */
.L_x_28339:
[----:B------:R-:W-:Y:S05]  /*16f20*/  BSYNC.RECONVERGENT B2 ;  /* 0x0000000000027941 */ /* 0x000fea0003800200 */
.L_x_28338:
        /* <DEDUP_REMOVED lines=43> */
.L_x_28336:
[----:B------:R-:W-:Y:S05]  /*171e0*/  BSYNC.RECONVERGENT B1 ;  /* 0x0000000000017941 */ /* 0x000fea0003800200 */
.L_x_28335:
        /* <DEDUP_REMOVED lines=22> */
.L_x_28342:
        /* <DEDUP_REMOVED lines=13> */
.L_x_28344:
[----:B------:R-:W-:Y:S05]  /*17420*/  BSYNC.RECONVERGENT B2 ;  /* 0x0000000000027941 */ /* 0x000fea0003800200 */
.L_x_28343:
        /* <DEDUP_REMOVED lines=43> */
.L_x_28341:
[----:B------:R-:W-:Y:S05]  /*176e0*/  BSYNC.RECONVERGENT B1 ;  /* 0x0000000000017941 */ /* 0x000fea0003800200 */
.L_x_28340:
        /* <DEDUP_REMOVED lines=22> */
.L_x_28347:
        /* <DEDUP_REMOVED lines=15> */
.L_x_28349:
[----:B------:R-:W-:Y:S05]  /*17940*/  BSYNC.RECONVERGENT B2 ;  /* 0x0000000000027941 */ /* 0x000fea0003800200 */
.L_x_28348:
        /* <DEDUP_REMOVED lines=43> */
.L_x_28346:
[----:B------:R-:W-:Y:S05]  /*17c00*/  BSYNC.RECONVERGENT B1 ;  /* 0x0000000000017941 */ /* 0x000fea0003800200 */
.L_x_28345:
        /* <DEDUP_REMOVED lines=10> */
.L_x_28309:
        /* <DEDUP_REMOVED lines=16> */
.L_x_28353:
        /* <DEDUP_REMOVED lines=13> */
.L_x_28355:
[----:B------:R-:W-:Y:S05]  /*17e80*/  BSYNC.RECONVERGENT B2 ;  /* 0x0000000000027941 */ /* 0x000fea0003800200 */
.L_x_28354:
        /* <DEDUP_REMOVED lines=43> */
.L_x_28352:
[----:B------:R-:W-:Y:S05]  /*18140*/  BSYNC.RECONVERGENT B1 ;  /* 0x0000000000017941 */ /* 0x000fea0003800200 */
.L_x_28351:
[----:B------:R-:W-:Y:S01]  /*18150*/  ISETP.NE.AND P0, PT, R18, 0x1, PT ;  /* 0x000000011200780c */ /* 0x000fe20003f05270 */
[----:B-----5:R-:W-:Y:S01]  /*18160*/  HADD2.F32 R19, -RZ, R20.H0_H0 ;  /* 0x20000014ff137230 */ /* 0x020fe20000004100 */
[----:B------:R-:W-:Y:S01]  /*18170*/  I2FP.F32.U32 R16, R16 ;  /* 0x0000001000107245 */ /* 0x000fe20000201000 */
[----:B------:R-:W-:Y:S01]  /*18180*/  BSSY.RECONVERGENT B1, `(.L_x_28356) ;  /* 0x000004a000017945 */ /* 0x000fe20003800200 */
[----:B------:R-:W-:-:S03]  /*18190*/  IMAD.MOV.U32 R76, RZ, RZ, 0x2 ;  /* 0x00000002ff4c7424 */ /* 0x000fc600078e00ff */
[----:B------:R-:W-:Y:S01]  /*181a0*/  FFMA.FTZ R17, R16, R97, 1.1641532182693481445e-10 ;  /* 0x2f00000010117423 */ /* 0x000fe20000010061 */
[----:B------:R-:W-:-:S04]  /*181b0*/  FMUL.FTZ R16, R19, R98 ;  /* 0x0000006213107220 */ /* 0x000fc80000410000 */
        /* <DEDUP_REMOVED lines=13> */
.L_x_28358:
        /* <DEDUP_REMOVED lines=13> */
.L_x_28360:
[----:B------:R-:W-:Y:S05]  /*18360*/  BSYNC.RECONVERGENT B2 ;  /* 0x0000000000027941 */ /* 0x000fea0003800200 */
.L_x_28359:
        /* <DEDUP_REMOVED lines=43> */
.L_x_28357:
[----:B------:R-:W-:Y:S05]  /*18620*/  BSYNC.RECONVERGENT B1 ;  /* 0x0000000000017941 */ /* 0x000fea0003800200 */
.L_x_28356:
        /* <DEDUP_REMOVED lines=19> */
.L_x_28363:
        /* <DEDUP_REMOVED lines=13> */
.L_x_28365:
[----:B------:R-:W-:Y:S05]  /*18830*/  BSYNC.RECONVERGENT B2 ;  /* 0x0000000000027941 */ /* 0x000fea0003800200 */
.L_x_28364:
        /* <DEDUP_REMOVED lines=43> */
.L_x_28362:
[----:B------:R-:W-:Y:S05]  /*18af0*/  BSYNC.RECONVERGENT B1 ;  /* 0x0000000000017941 */ /* 0x000fea0003800200 */
.L_x_28361:
        /* <DEDUP_REMOVED lines=19> */
.L_x_28368:
        /* <DEDUP_REMOVED lines=13> */
.L_x_28370:
[----:B------:R-:W-:Y:S05]  /*18d00*/  BSYNC.RECONVERGENT B2 ;  /* 0x0000000000027941 */ /* 0x000fea0003800200 */
.L_x_28369:
        /* <DEDUP_REMOVED lines=43> */
.L_x_28367:
[----:B------:R-:W-:Y:S05]  /*18fc0*/  BSYNC.RECONVERGENT B1 ;  /* 0x0000000000017941 */ /* 0x000fea0003800200 */
.L_x_28366:
        /* <DEDUP_REMOVED lines=19> */
.L_x_28373:
        /* <DEDUP_REMOVED lines=13> */
.L_x_28375:
[----:B------:R-:W-:Y:S05]  /*191d0*/  BSYNC.RECONVERGENT B2 ;  /* 0x0000000000027941 */ /* 0x000fea0003800200 */
.L_x_28374:
        /* <DEDUP_REMOVED lines=43> */
.L_x_28372:
[----:B------:R-:W-:Y:S05]  /*19490*/  BSYNC.RECONVERGENT B1 ;  /* 0x0000000000017941 */ /* 0x000fea0003800200 */
.L_x_28371:
        /* <DEDUP_REMOVED lines=19> */
.L_x_28378:
        /* <DEDUP_REMOVED lines=13> */
.L_x_28380:
[----:B------:R-:W-:Y:S05]  /*196a0*/  BSYNC.RECONVERGENT B2 ;  /* 0x0000000000027941 */ /* 0x000fea0003800200 */
.L_x_28379:
        /* <DEDUP_REMOVED lines=43> */
.L_x_28377:
[----:B------:R-:W-:Y:S05]  /*19960*/  BSYNC.RECONVERGENT B1 ;  /* 0x0000000000017941 */ /* 0x000fea0003800200 */
.L_x_28376:
        /* <DEDUP_REMOVED lines=19> */
.L_x_28383:
        /* <DEDUP_REMOVED lines=13> */
.L_x_28385:
[----:B------:R-:W-:Y:S05]  /*19b70*/  BSYNC.RECONVERGENT B2 ;  /* 0x0000000000027941 */ /* 0x000fea0003800200 */
.L_x_28384:
        /* <DEDUP_REMOVED lines=43> */
.L_x_28382:
[----:B------:R-:W-:Y:S05]  /*19e30*/  BSYNC.RECONVERGENT B1 ;  /* 0x0000000000017941 */ /* 0x000fea0003800200 */
.L_x_28381:
        /* <DEDUP_REMOVED lines=19> */
.L_x_28388:
        /* <DEDUP_REMOVED lines=15> */
.L_x_28390:
[----:B------:R-:W-:Y:S05]  /*1a060*/  BSYNC.RECONVERGENT B2 ;  /* 0x0000000000027941 */ /* 0x000fea0003800200 */
.L_x_28389:
        /* <DEDUP_REMOVED lines=43> */
.L_x_28387:
[----:B------:R-:W-:Y:S05]  /*1a320*/  BSYNC.RECONVERGENT B1 ;  /* 0x0000000000017941 */ /* 0x000fea0003800200 */
.L_x_28386:
        /* <DEDUP_REMOVED lines=16> */
.L_x_28350:
        /* <DEDUP_REMOVED lines=13> */
[----:B------:R-:W-:Y:S01]  /*1a500*/  ISETP.NE.AND P6, PT, R108, RZ, PT ;  /* 0x000000ff6c00720c */ /* 0x000fe20003fc5270 */
[----:B------:R0:W-:Y:S01]  /*1a510*/  STG.E.128 desc[UR8][R106.64+0x10], R16 ;  /* 0x000010106a007986 */ /* 0x0001e2000c101d08 */
[----:B------:R-:W-:Y:S01]  /*1a520*/  LOP3.LUT R98, R97, R20, R98, 0xfe, !PT ;  /* 0x0000001461627212 */ /* 0x000fe200078efe62 */
[----:B------:R-:W-:Y:S01]  /*1a530*/  FADD.FTZ R22, R21, R48 ;  /* 0x0000003015167221 */ /* 0x000fe20000010000 */
[----:B------:R-:W-:Y:S01]  /*1a540*/  UMOV UR4, 0xffffffff ;  /* 0xffffffff00047882 */ /* 0x000fe20000000000 */
[----:B------:R-:W-:-:S02]  /*1a550*/  LOP3.LUT P0, RZ, R93, 0x1f, RZ, 0xc0, !PT ;  /* 0x0000001f5dff7812 */ /* 0x000fc4000780c0ff */
        /* <DEDUP_REMOVED lines=143> */
.L_x_28404:
        /* <DEDUP_REMOVED lines=61> */
[----:B------:R-:W-:-:S02]  /*1b220*/  HADD2.F32 R26, -RZ, R87.H1_H1 ;  /* 0x30000057ff1a7230 */ /* 0x000fc40000004100 */
[----:B------:R-:W-:Y:S01]  /*1b230*/  FFMA.FTZ R53, R53, R18, R20 ;  /* 0x0000001235357223 */ /* 0x000fe20000010014 */
[----:B------:R-:W-:Y:S02]  /*1b240*/  HADD2.F32 R28, -RZ, R73.H1_H1 ;  /* 0x30000049ff1c7230 */ /* 0x000fe40000004100 */
[----:B------:R-:W-:Y:S01]  /*1b250*/  FFMA.FTZ R24, R24, R17, R119 ;  /* 0x0000001118187223 */ /* 0x000fe20000010077 */
[--C-:B------:R-:W-:Y:S02]  /*1b260*/  HADD2.F32 R121, -RZ, R86.reuse.H0_H0 ;  /* 0x20000056ff797230 */ /* 0x100fe40000004100 */
[----:B------:R-:W-:Y:S01]  /*1b270*/  FMUL.FTZ R49, R22, R49 ;  /* 0x0000003116317220 */ /* 0x000fe20000410000 */
[----:B------:R-:W-:Y:S02]  /*1b280*/  HADD2.F32 R20, -RZ, R86.H1_H1 ;  /* 0x30000056ff147230 */ /* 0x000fe40000004100 */
[----:B------:R-:W-:Y:S01]  /*1b290*/  FFMA.FTZ R17, R55, R26, R28 ;  /* 0x0000001a37117223 */ /* 0x000fe2000001001c */
        /* <DEDUP_REMOVED lines=94> */
[----:B------:R-:W-:Y:S02]  /*1b880*/  HADD2.F32 R23, -RZ, R9.H0_H0 ;  /* 0x20000009ff177230 */ /* 0x000fe40000004100 */
[----:B0-----:R-:W-:Y:S01]  /*1b890*/  FMUL.FTZ R98, R22, R105 ;  /* 0x0000006916627220 */ /* 0x001fe20000410000 */
[----:B------:R-:W-:-:S02]  /*1b8a0*/  HADD2.F32 R31, -RZ, R63.H0_H0 ;  /* 0x2000003fff1f7230 */ /* 0x000fc40000004100 */
        /* <DEDUP_REMOVED lines=13> */
[----:B------:R-:W-:Y:S01]  /*1b980*/  HADD2.F32 R40, -RZ, R8.H1_H1 ;  /* 0x30000008ff287230 */ /* 0x000fe20000004100 */
[----:B------:R-:W0:Y:S01]  /*1b990*/  @!P0 LDC.64 R38, c[0x0][0x3c0] ;  /* 0x0000f000ff268b82 */ /* 0x000e220000000a00 */
[----:B------:R-:W-:Y:S02]  /*1b9a0*/  HADD2.F32 R78, -RZ, R56.H1_H1 ;  /* 0x30000038ff4e7230 */ /* 0x000fe40000004100 */
[----:B------:R-:W-:Y:S01]  /*1b9b0*/  FFMA.FTZ R97, R25, R26, R36 ;  /* 0x0000001a19617223 */ /* 0x000fe20000010024 */
[----:B------:R-:W-:-:S02]  /*1b9c0*/  HADD2.F32 R96, -RZ, R7.H0_H0 ;  /* 0x20000007ff607230 */ /* 0x000fc40000004100 */
[C---:B------:R-:W-:Y:S01]  /*1b9d0*/  FMUL.FTZ R77, R22.reuse, R77 ;  /* 0x0000004d164d7220 */ /* 0x040fe20000410000 */
[----:B------:R-:W-:Y:S02]  /*1b9e0*/  HADD2.F32 R104, -RZ, R57.H0_H0 ;  /* 0x20000039ff687230 */ /* 0x000fe40000004100 */
[C---:B------:R-:W-:Y:S01]  /*1b9f0*/  FMUL.FTZ R111, R22.reuse, R111 ;  /* 0x0000006f166f7220 */ /* 0x040fe20000410000 */
[----:B------:R-:W-:Y:S01]  /*1ba00*/  HADD2.F32 R114, -RZ, R5.H1_H1 ;  /* 0x30000005ff727230 */ /* 0x000fe20000004100 */
[----:B------:R-:W1:Y:S01]  /*1ba10*/  @!P0 LDC.64 R36, c[0x0][0x3c8] ;  /* 0x0000f200ff248b82 */ /* 0x000e620000000a00 */
[----:B------:R-:W-:Y:S01]  /*1ba20*/  FFMA.FTZ R77, R77, R40, R78 ;  /* 0x000000284d4d7223 */ /* 0x000fe2000001004e */
[----:B------:R-:W-:Y:S01]  /*1ba30*/  FFMA.FTZ R78, R111, R96, R104 ;  /* 0x000000606f4e7223 */ /* 0x000fe20000010068 */
[----:B------:R-:W-:Y:S02]  /*1ba40*/  HADD2.F32 R40, -RZ, R6.H1_H1 ;  /* 0x30000006ff287230 */ /* 0x000fe40000004100 */
[----:B------:R-:W-:Y:S01]  /*1ba50*/  FMUL.FTZ R105, R22, R115 ;  /* 0x0000007316697220 */ /* 0x000fe20000410000 */
[----:B------:R-:W-:-:S02]  /*1ba60*/  HADD2.F32 R104, -RZ, R58.H1_H1 ;  /* 0x3000003aff687230 */ /* 0x000fc40000004100 */
[----:B------:R-:W-:Y:S01]  /*1ba70*/  FMUL.FTZ R19, R22, R19 ;  /* 0x0000001316137220 */ /* 0x000fe20000410000 */
[----:B------:R-:W-:Y:S01]  /*1ba80*/  HADD2.F32 R116, -RZ, R59.H1_H1 ;  /* 0x3000003bff747230 */ /* 0x000fe20000004100 */
[----:B------:R-:W2:Y:S01]  /*1ba90*/  LDC.64 R26, c[0x0][0x428] ;  /* 0x00010a00ff1a7b82 */ /* 0x000ea20000000a00 */
[----:B------:R-:W-:Y:S01]  /*1baa0*/  F2FP.F16.F32.PACK_AB R20, R45, R20 ;  /* 0x000000142d14723e */ /* 0x000fe200000000ff */
[----:B------:R-:W-:Y:S01]  /*1bab0*/  FFMA.FTZ R105, R105, R40, R104 ;  /* 0x0000002869697223 */ /* 0x000fe20000010068 */
[----:B------:R-:W-:Y:S02]  /*1bac0*/  HADD2.F32 R106, -RZ, R7.H1_H1 ;  /* 0x30000007ff6a7230 */ /* 0x000fe40000004100 */
[----:B------:R-:W-:Y:S01]  /*1bad0*/  FFMA.FTZ R104, R19, R114, R116 ;  /* 0x0000007213687223 */ /* 0x000fe20000010074 */
[----:B------:R-:W-:Y:S01]  /*1bae0*/  F2FP.F16.F32.PACK_AB R19, R44, R51 ;  /* 0x000000332c13723e */ /* 0x000fe200000000ff */
[----:B------:R-:W-:Y:S02]  /*1baf0*/  HADD2.F32 R108, -RZ, R57.H1_H1 ;  /* 0x30000039ff6c7230 */ /* 0x000fe40000004100 */
[----:B------:R-:W-:Y:S01]  /*1bb00*/  FMUL.FTZ R79, R22, R79 ;  /* 0x0000004f164f7220 */ /* 0x000fe20000410000 */
[----:B------:R-:W3:Y:S01]  /*1bb10*/  LDC.64 R44, c[0x0][0x380] ;  /* 0x0000e000ff2c7b82 */ /* 0x000ee20000000a00 */
[----:B------:R-:W-:-:S02]  /*1bb20*/  HADD2.F32 R110, -RZ, R6.H0_H0 ;  /* 0x20000006ff6e7230 */ /* 0x000fc40000004100 */
[C---:B------:R-:W-:Y:S01]  /*1bb30*/  FMUL.FTZ R113, R22.reuse, R113 ;  /* 0x0000007116717220 */ /* 0x040fe20000410000 */
[----:B------:R-:W-:Y:S02]  /*1bb40*/  HADD2.F32 R112, -RZ, R58.H0_H0 ;  /* 0x2000003aff707230 */ /* 0x000fe40000004100 */
[----:B------:R-:W-:Y:S01]  /*1bb50*/  FFMA.FTZ R79, R79, R106, R108 ;  /* 0x0000006a4f4f7223 */ /* 0x000fe2000001006c */
[----:B------:R-:W-:Y:S02]  /*1bb60*/  HADD2.F32 R106, -RZ, R5.H0_H0 ;  /* 0x20000005ff6a7230 */ /* 0x000fe40000004100 */
[----:B------:R-:W-:Y:S01]  /*1bb70*/  FMUL.FTZ R107, R22, R117 ;  /* 0x00000075166b7220 */ /* 0x000fe20000410000 */
[----:B------:R-:W-:Y:S02]  /*1bb80*/  HADD2.F32 R108, -RZ, R59.H0_H0 ;  /* 0x2000003bff6c7230 */ /* 0x000fe40000004100 */
[----:B------:R-:W-:Y:S01]  /*1bb90*/  FFMA.FTZ R96, R113, R110, R112 ;  /* 0x0000006e71607223 */ /* 0x000fe20000010070 */
[----:B0-----:R-:W-:Y:S01]  /*1bba0*/  @!P0 IMAD.WIDE R110, R92, 0x4, R38 ;  /* 0x000000045c6e8825 */ /* 0x001fe200078e0226 */
[----:B------:R-:W-:-:S03]  /*1bbb0*/  F2FP.F16.F32.PACK_AB R18, R49, R18 ;  /* 0x000000123112723e */ /* 0x000fc600000000ff */
[----:B------:R-:W-:Y:S01]  /*1bbc0*/  FFMA.FTZ R107, R107, R106, R108 ;  /* 0x0000006a6b6b7223 */ /* 0x000fe2000001006c */
[----:B-1----:R-:W-:Y:S01]  /*1bbd0*/  @!P0 IMAD.WIDE R112, R92, 0x4, R36 ;  /* 0x000000045c708825 */ /* 0x002fe200078e0224 */
[----:B------:R0:W-:Y:S01]  /*1bbe0*/  @!P0 STG.E desc[UR8][R110.64], R21 ;  /* 0x000000156e008986 */ /* 0x0001e2000c101908 */
[----:B------:R-:W-:Y:S02]  /*1bbf0*/  F2FP.F16.F32.PACK_AB R17, R17, R24 ;  /* 0x000000181111723e */ /* 0x000fe400000000ff */
[--C-:B--2---:R-:W-:Y:S01]  /*1bc00*/  IMAD.WIDE.U32 R94, R94, 0x10, R26.reuse ;  /* 0x000000105e5e7825 */ /* 0x104fe200078e001a */
[----:B------:R1:W-:Y:S01]  /*1bc10*/  @!P0 STG.E desc[UR8][R112.64], R22 ;  /* 0x0000001670008986 */ /* 0x0003e2000c101908 */
[----:B------:R-:W-:Y:S02]  /*1bc20*/  F2FP.F16.F32.PACK_AB R16, R53, R16 ;  /* 0x000000103510723e */ /* 0x000fe400000000ff */
[----:B------:R-:W-:Y:S01]  /*1bc30*/  IMAD.WIDE.U32 R36, R99, 0x10, R26 ;  /* 0x0000001063247825 */ /* 0x000fe200078e001a */
[----:B------:R-:W-:-:S02]  /*1bc40*/  F2FP.F16.F32.PACK_AB R23, R50, R121 ;  /* 0x000000793217723e */ /* 0x000fc400000000ff */
[----:B------:R-:W-:Y:S01]  /*1bc50*/  F2FP.F16.F32.PACK_AB R25, R42, R55 ;  /* 0x000000372a19723e */ /* 0x000fe200000000ff */
[--C-:B------:R-:W-:Y:S01]  /*1bc60*/  IMAD.WIDE.U32 R38, R101, 0x10, R26.reuse ;  /* 0x0000001065267825 */ /* 0x100fe200078e001a */
[----:B0-----:R-:W-:Y:S01]  /*1bc70*/  F2FP.F16.F32.PACK_AB R21, R30, R47 ;  /* 0x0000002f1e15723e */ /* 0x001fe200000000ff */
[----:B------:R0:W-:Y:S01]  /*1bc80*/  STG.E.128 desc[UR8][R94.64], R16 ;  /* 0x000000105e007986 */ /* 0x0001e2000c101d08 */
[----:B------:R-:W-:Y:S01]  /*1bc90*/  F2FP.F16.F32.PACK_AB R24, R43, R28 ;  /* 0x0000001c2b18723e */ /* 0x000fe200000000ff */
[--C-:B------:R-:W-:Y:S01]  /*1bca0*/  IMAD.WIDE.U32 R40, R103, 0x10, R26.reuse ;  /* 0x0000001067287825 */ /* 0x100fe200078e001a */
[----:B-1----:R-:W-:Y:S02]  /*1bcb0*/  F2FP.F16.F32.PACK_AB R22, R119, R34 ;  /* 0x000000227716723e */ /* 0x002fe400000000ff */
[----:B------:R-:W-:Y:S01]  /*1bcc0*/  F2FP.F16.F32.PACK_AB R31, R31, R98 ;  /* 0x000000621f1f723e */ /* 0x000fe200000000ff */
[----:B------:R-:W-:Y:S01]  /*1bcd0*/  IMAD.WIDE.U32 R108, R109, 0x10, R26 ;  /* 0x000000106d6c7825 */ /* 0x000fe200078e001a */
        /* <DEDUP_REMOVED lines=12> */
[----:B---3--:R-:W-:-:S03]  /*1bda0*/  LEA R92, R44, R92, 0x2 ;  /* 0x0000005c2c5c7211 */ /* 0x008fc600078e10ff */
[----:B------:R0:W-:Y:S01]  /*1bdb0*/  STG.E.128 desc[UR8][R108.64], R32 ;  /* 0x000000206c007986 */ /* 0x0001e2000c101d08 */
[----:B------:R-:W-:-:S13]  /*1bdc0*/  ISETP.GE.AND P0, PT, R92, R45, PT ;  /* 0x0000002d5c00720c */ /* 0x000fda0003f06270 */
[----:B------:R-:W-:Y:S05]  /*1bdd0*/  @!P0 BRA `(.L_x_28392) ;  /* 0xfffffe4c00708947 */ /* 0x000fea000383ffff */
[----:B------:R-:W-:Y:S05]  /*1bde0*/  BSYNC B0 ;  /* 0x0000000000007941 */ /* 0x000fea0003800000 */
.L_x_27981:
[----:B------:R-:W-:Y:S05]  /*1bdf0*/  EXIT ;  /* 0x000000000000794d */ /* 0x000fea0003800000 */
.L_x_28391:
        /* <DEDUP_REMOVED lines=8> */
.L_x_28394:
[----:B------:R-:W-:Y:S05]  /*1be80*/  BSYNC B1 ;  /* 0x0000000000017941 */ /* 0x000fea0003800000 */
.L_x_28393:
        /* <DEDUP_REMOVED lines=10> */
.L_x_28395:
[----:B------:R-:W-:Y:S01]  /*1bf30*/  HFMA2 R106, -RZ, RZ, 0, 2.384185791015625e-07 ;  /* 0x00000004ff6a7431 */ /* 0x000fe200000001ff */
[----:B------:R-:W-:-:S05]  /*1bf40*/  MOV R20, R105 ;  /* 0x0000006900147202 */ /* 0x000fca0000000f00 */
[----:B------:R-:W-:-:S04]  /*1bf50*/  FADD.FTZ R95, R93, R20 ;  /* 0x000000145d5f7221 */ /* 0x000fc80000010000 */
[----:B------:R-:W-:-:S07]  /*1bf60*/  IMAD.MOV.U32 R107, RZ, RZ, R95 ;  /* 0x000000ffff6b7224 */ /* 0x000fce00078e005f */
[----:B------:R-:W-:Y:S05]  /*1bf70*/  WARPSYNC.COLLECTIVE R104, `(.L_x_28396) ;  /* 0x0000000068087348 */ /* 0x000fea0003c00000 */
[----:B------:R0:W1:Y:S02]  /*1bf80*/  SHFL.BFLY P1, R105, R107, R106, R111 ;  /* 0x0c00006a6b697389 */ /* 0x000064000002006f */
[----:B01----:R-:W-:Y:S05]  /*1bf90*/  ENDCOLLECTIVE ;  /* 0x000000000000791b */ /* 0x003fea0003800000 */
.L_x_28396:
[----:B------:R-:W-:Y:S02]  /*1bfa0*/  IMAD.MOV.U32 R106, RZ, RZ, 0x8 ;  /* 0x00000008ff6a7424 */ /* 0x000fe400078e00ff */
[----:B------:R-:W-:-:S04]  /*1bfb0*/  IMAD.MOV.U32 R20, RZ, RZ, R105 ;  /* 0x000000ffff147224 */ /* 0x000fc800078e0069 */
[----:B------:R-:W-:-:S05]  /*1bfc0*/  FADD.FTZ R96, R95, R20 ;  /* 0x000000145f607221 */ /* 0x000fca0000010000 */
[----:B------:R-:W-:-:S07]  /*1bfd0*/  MOV R107, R96 ;  /* 0x00000060006b7202 */ /* 0x000fce0000000f00 */
[----:B------:R-:W-:Y:S05]  /*1bfe0*/  WARPSYNC.COLLECTIVE R104, `(.L_x_28397) ;  /* 0x0000000068087348 */ /* 0x000fea0003c00000 */
[----:B------:R0:W1:Y:S02]  /*1bff0*/  SHFL.BFLY P1, R105, R107, R106, R111 ;  /* 0x0c00006a6b697389 */ /* 0x000064000002006f */
[----:B01----:R-:W-:Y:S05]  /*1c000*/  ENDCOLLECTIVE ;  /* 0x000000000000791b */ /* 0x003fea0003800000 */
.L_x_28397:
[----:B------:R-:W-:Y:S01]  /*1c010*/  HFMA2 R106, -RZ, RZ, 0, 9.5367431640625e-07 ;  /* 0x00000010ff6a7431 */ /* 0x000fe200000001ff */
[----:B------:R-:W-:-:S05]  /*1c020*/  MOV R21, R105 ;  /* 0x0000006900157202 */ /* 0x000fca0000000f00 */
[----:B------:R-:W-:-:S04]  /*1c030*/  FADD.FTZ R97, R96, R21 ;  /* 0x0000001560617221 */ /* 0x000fc80000010000 */
[----:B------:R-:W-:-:S07]  /*1c040*/  IMAD.MOV.U32 R107, RZ, RZ, R97 ;  /* 0x000000ffff6b7224 */ /* 0x000fce00078e0061 */
[----:B------:R-:W-:Y:S05]  /*1c050*/  WARPSYNC.COLLECTIVE R104, `(.L_x_28398) ;  /* 0x0000000068087348 */ /* 0x000fea0003c00000 */
[----:B------:R0:W1:Y:S02]  /*1c060*/  SHFL.BFLY P1, R105, R107, R106, R111 ;  /* 0x0c00006a6b697389 */ /* 0x000064000002006f */
[----:B01----:R-:W-:Y:S05]  /*1c070*/  ENDCOLLECTIVE ;  /* 0x000000000000791b */ /* 0x003fea0003800000 */
.L_x_28398:
        /* <DEDUP_REMOVED lines=88> */
.L_x_28399:
[----:B------:R-:W-:Y:S01]  /*1c600*/  HFMA2 R106, -RZ, RZ, 0, 1.1920928955078125e-07 ;  /* 0x00000002ff6a7431 */ /* 0x000fe200000001ff */
[----:B------:R-:W-:-:S05]  /*1c610*/  MOV R23, R105 ;  /* 0x0000006900177202 */ /* 0x000fca0000000f00 */
[----:B------:R-:W-:-:S04]  /*1c620*/  FADD.FTZ R23, R20, R23 ;  /* 0x0000001714177221 */ /* 0x000fc80000010000 */
[----:B------:R-:W-:-:S07]  /*1c630*/  IMAD.MOV.U32 R107, RZ, RZ, R23 ;  /* 0x000000ffff6b7224 */ /* 0x000fce00078e0017 */
[----:B------:R-:W-:Y:S05]  /*1c640*/  WARPSYNC.COLLECTIVE R104, `(.L_x_28400) ;  /* 0x0000000068087348 */ /* 0x000fea0003c00000 */
[----:B------:R0:W1:Y:S02]  /*1c650*/  SHFL.BFLY P1, R105, R107, R106, R111 ;  /* 0x0c00006a6b697389 */ /* 0x000064000002006f */
[----:B01----:R-:W-:Y:S05]  /*1c660*/  ENDCOLLECTIVE ;  /* 0x000000000000791b */ /* 0x003fea0003800000 */
.L_x_28400:
[----:B------:R-:W-:Y:S02]  /*1c670*/  IMAD.MOV.U32 R106, RZ, RZ, 0x4 ;  /* 0x00000004ff6a7424 */ /* 0x000fe400078e00ff */
[----:B------:R-:W-:-:S04]  /*1c680*/  IMAD.MOV.U32 R96, RZ, RZ, R105 ;  /* 0x000000ffff607224 */ /* 0x000fc800078e0069 */
[----:B------:R-:W-:-:S05]  /*1c690*/  FADD.FTZ R96, R23, R96 ;  /* 0x0000006017607221 */ /* 0x000fca0000010000 */
[----:B------:R-:W-:-:S07]  /*1c6a0*/  MOV R107, R96 ;  /* 0x00000060006b7202 */ /* 0x000fce0000000f00 */
[----:B------:R-:W-:Y:S05]  /*1c6b0*/  WARPSYNC.COLLECTIVE R104, `(.L_x_28401) ;  /* 0x0000000068087348 */ /* 0x000fea0003c00000 */
[----:B------:R0:W1:Y:S02]  /*1c6c0*/  SHFL.BFLY P1, R105, R107, R106, R111 ;  /* 0x0c00006a6b697389 */ /* 0x000064000002006f */
[----:B01----:R-:W-:Y:S05]  /*1c6d0*/  ENDCOLLECTIVE ;  /* 0x000000000000791b */ /* 0x003fea0003800000 */
.L_x_28401:
[----:B------:R-:W-:Y:S01]  /*1c6e0*/  HFMA2 R106, -RZ, RZ, 0, 4.76837158203125e-07 ;  /* 0x00000008ff6a7431 */ /* 0x000fe200000001ff */
[----:B------:R-:W-:-:S05]  /*1c6f0*/  MOV R93, R105 ;  /* 0x00000069005d7202 */ /* 0x000fca0000000f00 */
[----:B------:R-:W-:-:S04]  /*1c700*/  FADD.FTZ R93, R96, R93 ;  /* 0x0000005d605d7221 */ /* 0x000fc80000010000 */
[----:B------:R-:W-:-:S07]  /*1c710*/  IMAD.MOV.U32 R107, RZ, RZ, R93 ;  /* 0x000000ffff6b7224 */ /* 0x000fce00078e005d */
[----:B------:R-:W-:Y:S05]  /*1c720*/  WARPSYNC.COLLECTIVE R104, `(.L_x_28402) ;  /* 0x0000000068087348 */ /* 0x000fea0003c00000 */
[----:B------:R0:W1:Y:S02]  /*1c730*/  SHFL.BFLY P1, R105, R107, R106, R111 ;  /* 0x0c00006a6b697389 */ /* 0x000064000002006f */
[----:B01----:R-:W-:Y:S05]  /*1c740*/  ENDCOLLECTIVE ;  /* 0x000000000000791b */ /* 0x003fea0003800000 */
.L_x_28402:
[----:B------:R-:W-:Y:S02]  /*1c750*/  IMAD.MOV.U32 R106, RZ, RZ, 0x10 ;  /* 0x00000010ff6a7424 */ /* 0x000fe400078e00ff */
[----:B------:R-:W-:-:S04]  /*1c760*/  IMAD.MOV.U32 R98, RZ, RZ, R105 ;  /* 0x000000ffff627224 */ /* 0x000fc800078e0069 */
[----:B------:R-:W-:-:S05]  /*1c770*/  FADD.FTZ R98, R93, R98 ;  /* 0x000000625d627221 */ /* 0x000fca0000010000 */
[----:B------:R-:W-:-:S07]  /*1c780*/  MOV R107, R98 ;  /* 0x00000062006b7202 */ /* 0x000fce0000000f00 */
[----:B------:R-:W-:Y:S05]  /*1c790*/  WARPSYNC.COLLECTIVE R104, `(.L_x_28403) ;  /* 0x0000000068087348 */ /* 0x000fea0003c00000 */
[----:B------:R0:W1:Y:S02]  /*1c7a0*/  SHFL.BFLY P1, R105, R107, R106, R111 ;  /* 0x0c00006a6b697389 */ /* 0x000064000002006f */
[----:B01----:R-:W-:Y:S05]  /*1c7b0*/  ENDCOLLECTIVE ;  /* 0x000000000000791b */ /* 0x003fea0003800000 */
.L_x_28403:
[----:B------:R-:W-:Y:S01]  /*1c7c0*/  MOV R95, R105 ;  /* 0x00000069005f7202 */ /* 0x000fe20000000f00 */
[----:B------:R-:W-:Y:S06]  /*1c7d0*/  BRA `(.L_x_28404) ;  /* 0xffffffe4009c7947 */ /* 0x000fec000383ffff */
.L_x_28405:
        /* <DEDUP_REMOVED lines=10> */
.L_x_45873:


//--------------------- .text._ZN10layer_norm13ln_fwd_kernelINS_13Kernel_traitsI6__halfS2_fS2_fjLj1280ELj1ELj4ELj1ELj16ENS_18Kernel_traits_baseILj1280ES2_S2_fS2_fjLj128EEEEELb1ELb0ELb1ELb0EEEvNS_9FwdParamsE --------------------------
	.section	.text._ZN10layer_norm13ln_fwd_kernelINS_13Kernel_traitsI6__halfS2_fS2_fjLj1280ELj1ELj4ELj1ELj16ENS_18Kernel_traits_baseILj1280ES2_S2_fS2_fjLj128EEEEELb1ELb0ELb1ELb0EEEvNS_9FwdParamsE,"ax",@progbits
	.align	128
        .global         _ZN10layer_norm13ln_fwd_kernelINS_13Kernel_traitsI6__halfS2_fS2_fjLj1280ELj1ELj4ELj1ELj16ENS_18Kernel_traits_baseILj1280ES2_S2_fS2_fjLj128EEEEELb1ELb0ELb1ELb0EEEvNS_9FwdParamsE
        .type           _ZN10layer_norm13ln_fwd_kernelINS_13Kernel_traitsI6__halfS2_fS2_fjLj1280ELj1ELj4ELj1ELj16ENS_18Kernel_traits_baseILj1280ES2_S2_fS2_fjLj128EEEEELb1ELb0ELb1ELb0EEEvNS_9FwdParamsE,@function
        .size           _ZN10layer_norm13ln_fwd_kernelINS_13Kernel_traitsI6__halfS2_fS2_fjLj1280ELj1ELj4ELj1ELj16ENS_18Kernel_traits_baseILj1280ES2_S2_fS2_fjLj128EEEEELb1ELb0ELb1ELb0EEEvNS_9FwdParamsE,(.L_x_45874 - _ZN10layer_norm13ln_fwd_kernelINS_13Kernel_traitsI6__halfS2_fS2_fjLj1280ELj1ELj4ELj1ELj16ENS_18Kernel_traits_baseILj1280ES2_S2_fS2_fjLj128EEEEELb1ELb0ELb1ELb0EEEvNS_9FwdParamsE)
        .other          _ZN10layer_norm13ln_fwd_kernelINS_13Kernel_traitsI6__halfS2_fS2_fjLj1280ELj1ELj4ELj1ELj16ENS_18Kernel_traits_baseILj1280ES2_S2_fS2_fjLj128EEEEELb1ELb0ELb1ELb0EEEvNS_9FwdParamsE,@"STO_CUDA_ENTRY STV_DEFAULT"
_ZN10layer_norm13ln_fwd_kernelINS_13Kernel_traitsI6__halfS2_fS2_fjLj1280ELj1ELj4ELj1ELj16ENS_18Kernel_traits_baseILj1280ES2_S2_fS2_fjLj128EEEEELb1ELb0ELb1ELb0EEEvNS_9FwdParamsE:
.text._ZN10layer_norm13ln_fwd_kernelINS_13Kernel_traitsI6__halfS2_fS2_fjLj1280ELj1ELj4ELj1ELj16ENS_18Kernel_traits_baseILj1280ES2_S2_fS2_fjLj128EEEEELb1ELb0ELb1ELb0EEEvNS_9FwdParamsE:
        /* <DEDUP_REMOVED lines=75> */
[----:B---3--:R-:W-:-:S04]  /*04b0*/  @P1 IMAD.WIDE.U32 R10, R53, 0x10, R10 ;  /* 0x00000010350a1825 */ /* 0x008fc800078e000a */
[----:B------:R-:W-:Y:S01]  /*04c0*/  @P1 VIADD R53, R53, 0x20 ;  /* 0x0000002035351836 */ /* 0x000fe20000000000 */
        /* <DEDUP_REMOVED lines=21> */
.L_x_28407:
        /* <DEDUP_REMOVED lines=13> */
[----:B-1----:R-:W-:-:S04]  /*06f0*/  @P1 IMAD.WIDE.U32 R6, R53, 0x10, R6 ;  /* 0x0000001035061825 */ /* 0x002fc800078e0006 */
[----:B------:R-:W-:Y:S01]  /*0700*/  @P1 VIADD R53, R53, 0x20 ;  /* 0x0000002035351836 */ /* 0x000fe20000000000 */
[----:B------:R-:W5:Y:S03]  /*0710*/  @P1 LDG.E.128 R20, desc[UR6][R6.64] ;  /* 0x0000000606141981 */ /* 0x000f66000c1e1d00 */
[----:B--2---:R-:W-:-:S04]  /*0720*/  @P2 IMAD.WIDE.U32 R10, R53, 0x10, R10 ;  /* 0x00000010350a2825 */ /* 0x004fc800078e000a */
[----:B------:R-:W-:Y:S01]  /*0730*/  @P2 VIADD R53, R53, 0x20 ;  /* 0x0000002035352836 */ /* 0x000fe20000000000 */
[----:B------:R-:W5:Y:S03]  /*0740*/  @P2 LDG.E.128 R28, desc[UR6][R10.64] ;  /* 0x000000060a1c2981 */ /* 0x000f66000c1e1d00 */
[C---:B---3--:R-:W-:Y:S01]  /*0750*/  @P3 IMAD.WIDE.U32 R16, R53.reuse, 0x10, R16 ;  /* 0x0000001035103825 */ /* 0x048fe200078e0010 */
[----:B------:R-:W-:-:S03]  /*0760*/  @P3 IADD3 R53, PT, PT, R53, 0x20, RZ ;  /* 0x0000002035353810 */ /* 0x000fc60007ffe0ff */
[----:B------:R-:W-:Y:S01]  /*0770*/  HFMA2 R26, -RZ, RZ, 0, 0 ;  /* 0x00000000ff1a7431 */ /* 0x000fe200000001ff */
[----:B------:R-:W-:Y:S01]  /*0780*/  CS2R R40, SRZ ;  /* 0x0000000000287805 */ /* 0x000fe2000001ff00 */
[----:B------:R-:W-:Y:S01]  /*0790*/  IMAD.MOV.U32 R42, RZ, RZ, RZ ;  /* 0x000000ffff2a7224 */ /* 0x000fe200078e00ff */
[----:B------:R1:W5:Y:S01]  /*07a0*/  @P3 LDG.E.128 R36, desc[UR6][R16.64] ;  /* 0x0000000610243981 */ /* 0x000362000c1e1d00 */
[----:B0-----:R-:W-:-:S05]  /*07b0*/  @P4 IMAD.WIDE.U32 R2, R53, 0x10, R24 ;  /* 0x0000001035024825 */ /* 0x001fca00078e0018 */
[----:B------:R0:W5:Y:S01]  /*07c0*/  @P4 LDG.E.128 R44, desc[UR6][R2.64] ;  /* 0x00000006022c4981 */ /* 0x000162000c1e1d00 */
[----:B------:R-:W-:Y:S01]  /*07d0*/  IMAD.MOV.U32 R34, RZ, RZ, RZ ;  /* 0x000000ffff227224 */ /* 0x000fe200078e00ff */
[----:B------:R-:W-:Y:S02]  /*07e0*/  CS2R R32, SRZ ;  /* 0x0000000000207805 */ /* 0x000fe4000001ff00 */
[----:B------:R-:W-:Y:S01]  /*07f0*/  CS2R R24, SRZ ;  /* 0x0000000000187805 */ /* 0x000fe2000001ff00 */
[----:B------:R-:W-:Y:S01]  /*0800*/  IMAD.MOV.U32 R18, RZ, RZ, RZ ;  /* 0x000000ffff127224 */ /* 0x000fe200078e00ff */
[----:B-1----:R-:W-:Y:S02]  /*0810*/  CS2R R16, SRZ ;  /* 0x0000000000107805 */ /* 0x002fe4000001ff00 */
[----:B------:R-:W-:Y:S02]  /*0820*/  @P4 CS2R R50, SRZ ;  /* 0x0000000000324805 */ /* 0x000fe4000001ff00 */
[----:B------:R-:W-:Y:S01]  /*0830*/  @P4 CS2R R48, SRZ ;  /* 0x0000000000304805 */ /* 0x000fe2000001ff00 */
[----:B------:R-:W-:Y:S01]  /*0840*/  @P0 IMAD.MOV.U32 R19, RZ, RZ, RZ ;  /* 0x000000ffff130224 */ /* 0x000fe200078e00ff */
[----:B------:R-:W-:Y:S01]  /*0850*/  @P1 MOV R27, RZ ;  /* 0x000000ff001b1202 */ /* 0x000fe20000000f00 */
[----:B------:R-:W-:-:S02]  /*0860*/  @P2 IMAD.MOV.U32 R35, RZ, RZ, RZ ;  /* 0x000000ffff232224 */ /* 0x000fc400078e00ff */
[----:B0-----:R-:W-:-:S07]  /*0870*/  @P3 IMAD.MOV.U32 R43, RZ, RZ, RZ ;  /* 0x000000ffff2b3224 */ /* 0x001fce00078e00ff */
.L_x_28408:
[----:B------:R-:W-:Y:S05]  /*0880*/  BSYNC.RECONVERGENT B0 ;  /* 0x0000000000007941 */ /* 0x000fea0003800200 */
.L_x_28406:
[----:B------:R-:W0:Y:S02]  /*0890*/  LDCU UR8, c[0x0][0x384] ;  /* 0x00007080ff0877ac */ /* 0x000e240008000800 */
[----:B0-----:R-:W-:-:S13]  /*08a0*/  ISETP.GE.AND P0, PT, R107, UR8, PT ;  /* 0x000000086b007c0c */ /* 0x001fda000bf06270 */
[----:B------:R-:W-:Y:S05]  /*08b0*/  @P0 EXIT ;  /* 0x000000000000094d */ /* 0x000fea0003800000 */
[----:B------:R-:W-:-:S04]  /*08c0*/  IMAD.HI.U32 R3, R106, -0x326172a9, RZ ;  /* 0xcd9e8d576a037827 */ /* 0x000fc800078e00ff */
[----:B------:R-:W-:Y:S01]  /*08d0*/  HFMA2 R10, -RZ, RZ, 0, 0 ;  /* 0x00000000ff0a7431 */ /* 0x000fe200000001ff */
[----:B------:R-:W-:Y:S01]  /*08e0*/  BSSY B0, `(.L_x_28409) ;  /* 0x0002197000007945 */ /* 0x000fe20003800000 */
[----:B------:R-:W0:Y:S01]  /*08f0*/  LDCU.64 UR8, c[0x0][0x408] ;  /* 0x00008100ff0877ac */ /* 0x000e220008000a00 */
[----:B------:R-:W-:Y:S01]  /*0900*/  IMAD.HI.U32 R2, R105, -0x2daee0ad, RZ ;  /* 0xd2511f5369027827 */ /* 0x000fe200078e00ff */
[----:B------:R-:W-:-:S03]  /*0910*/  LOP3.LUT R3, R104, UR4, R3, 0x96, !PT ;  /* 0x0000000468037c12 */ /* 0x000fc6000f8e9603 */
[----:B------:R-:W-:Y:S01]  /*0920*/  IMAD R5, R106, -0x326172a9, RZ ;  /* 0xcd9e8d576a057824 */ /* 0x000fe200078e02ff */
[----:B------:R-:W-:Y:S01]  /*0930*/  LOP3.LUT R2, R2, UR5, RZ, 0x3c, !PT ;  /* 0x0000000502027c12 */ /* 0x000fe2000f8e3cff */
[----:B------:R-:W-:Y:S02]  /*0940*/  IMAD R7, R105, -0x2daee0ad, RZ ;  /* 0xd2511f5369077824 */ /* 0x000fe400078e02ff */
[----:B------:R-:W-:-:S04]  /*0950*/  IMAD.HI.U32 R6, R3, -0x2daee0ad, RZ ;  /* 0xd2511f5303067827 */ /* 0x000fc800078e00ff */
[----:B------:R-:W-:Y:S01]  /*0960*/  IMAD.HI.U32 R4, R2, -0x326172a9, RZ ;  /* 0xcd9e8d5702047827 */ /* 0x000fe200078e00ff */
[----:B------:R-:W-:-:S03]  /*0970*/  LOP3.LUT R6, R7, UR12, R6, 0x96, !PT ;  /* 0x0000000c07067c12 */ /* 0x000fc6000f8e9606 */
[----:B------:R-:W-:Y:S01]  /*0980*/  IMAD R8, R3, -0x2daee0ad, RZ ;  /* 0xd2511f5303087824 */ /* 0x000fe200078e02ff */
[----:B------:R-:W-:Y:S01]  /*0990*/  LOP3.LUT R4, R5, UR10, R4, 0x96, !PT ;  /* 0x0000000a05047c12 */ /* 0x000fe2000f8e9604 */
[----:B------:R-:W-:Y:S01]  /*09a0*/  IMAD R5, R2, -0x326172a9, RZ ;  /* 0xcd9e8d5702057824 */ /* 0x000fe200078e02ff */
[----:B------:R-:W1:Y:S01]  /*09b0*/  LDCU.64 UR10, c[0x0][0x3a0] ;  /* 0x00007400ff0a77ac */ /* 0x000e620008000a00 */
[----:B------:R-:W-:-:S04]  /*09c0*/  IMAD.HI.U32 R2, R6, -0x326172a9, RZ ;  /* 0xcd9e8d5706027827 */ /* 0x000fc800078e00ff */
[----:B------:R-:W-:Y:S01]  /*09d0*/  IMAD.HI.U32 R3, R4, -0x2daee0ad, RZ ;  /* 0xd2511f5304037827 */ /* 0x000fe200078e00ff */
[----:B------:R-:W-:-:S03]  /*09e0*/  LOP3.LUT R2, R5, UR13, R2, 0x96, !PT ;  /* 0x0000000d05027c12 */ /* 0x000fc6000f8e9602 */
[----:B------:R-:W-:Y:S01]  /*09f0*/  IMAD R5, R6, -0x326172a9, RZ ;  /* 0xcd9e8d5706057824 */ /* 0x000fe200078e02ff */
[----:B------:R-:W-:Y:S01]  /*0a00*/  LOP3.LUT R3, R8, UR18, R3, 0x96, !PT ;  /* 0x0000001208037c12 */ /* 0x000fe2000f8e9603 */
[----:B------:R-:W-:Y:S01]  /*0a10*/  IMAD R7, R4, -0x2daee0ad, RZ ;  /* 0xd2511f5304077824 */ /* 0x000fe200078e02ff */
[----:B------:R-:W2:Y:S01]  /*0a20*/  LDCU UR18, c[0x0][0x404] ;  /* 0x00008080ff1277ac */ /* 0x000ea20008000800 */
[----:B------:R-:W-:-:S04]  /*0a30*/  IMAD.HI.U32 R6, R2, -0x2daee0ad, RZ ;  /* 0xd2511f5302067827 */ /* 0x000fc800078e00ff */
[----:B------:R-:W-:Y:S01]  /*0a40*/  IMAD.HI.U32 R4, R3, -0x326172a9, RZ ;  /* 0xcd9e8d5703047827 */ /* 0x000fe200078e00ff */
[----:B------:R-:W-:Y:S01]  /*0a50*/  LOP3.LUT R6, R7, UR19, R6, 0x96, !PT ;  /* 0x0000001307067c12 */ /* 0x000fe2000f8e9606 */
[----:B------:R-:W3:Y:S02]  /*0a60*/  LDCU.U8 UR19, c[0x0][0x410] ;  /* 0x00008200ff1377ac */ /* 0x000ee40008000000 */
        /* <DEDUP_REMOVED lines=38> */
[----:B------:R-:W-:Y:S01]  /*0cd0*/  IMAD R100, R2, -0x2daee0ad, RZ ;  /* 0xd2511f5302647824 */ /* 0x000fe200078e02ff */
[----:B------:R-:W-:Y:S01]  /*0ce0*/  LOP3.LUT R101, R8, UR28, R101, 0x96, !PT ;  /* 0x0000001c08657c12 */ /* 0x000fe2000f8e9665 */
[----:B01234-:R-:W-:-:S07]  /*0cf0*/  IMAD R102, R4, -0x326172a9, RZ ;  /* 0xcd9e8d5704667824 */ /* 0x01ffce00078e02ff */
.L_x_29004:
[----:B------:R-:W0:Y:S02]  /*0d00*/  LDC.64 R96, c[0x0][0x3f0] ;  /* 0x0000fc00ff607b82 */ /* 0x000e240000000a00 */
[----:B0-----:R-:W-:-:S06]  /*0d10*/  IMAD.WIDE R98, R107, 0x4, R96 ;  /* 0x000000046b627825 */ /* 0x001fcc00078e0260 */
[----:B------:R-:W0:Y:S01]  /*0d20*/  LDC.64 R96, c[0x0][0x3f8] ;  /* 0x0000fe00ff607b82 */ /* 0x000e220000000a00 */
[----:B------:R1:W2:Y:S01]  /*0d30*/  LDG.E R98, desc[UR6][R98.64] ;  /* 0x0000000662627981 */ /* 0x0002a2000c1e1900 */
[----:B0-----:R-:W-:-:S06]  /*0d40*/  IMAD.WIDE R110, R107, 0x4, R96 ;  /* 0x000000046b6e7825 */ /* 0x001fcc00078e0260 */
[----:B------:R-:W0:Y:S01]  /*0d50*/  LDC R96, c[0x0][0x388] ;  /* 0x0000e200ff607b82 */ /* 0x000e220000000800 */
[----:B-----5:R3:W5:Y:S01]  /*0d60*/  LDG.E R97, desc[UR6][R110.64] ;  /* 0x000000066e617981 */ /* 0x020762000c1e1900 */
[----:B------:R-:W-:Y:S01]  /*0d70*/  ISETP.GE.U32.AND P0, PT, R9, 0x20, PT ;  /* 0x000000200900780c */ /* 0x000fe20003f06070 */
[----:B------:R-:W-:Y:S01]  /*0d80*/  BSSY.RECONVERGENT B1, `(.L_x_28410) ;  /* 0x0000659000017945 */ /* 0x000fe20003800200 */
[----:B-1----:R-:W-:Y:S02]  /*0d90*/  IMAD.MOV.U32 R99, RZ, RZ, RZ ;  /* 0x000000ffff637224 */ /* 0x002fe400078e00ff */
        /* <DEDUP_REMOVED lines=8> */
[----:B------:R-:W-:-:S04]  /*0e20*/  @P2 SHF.R.S32.HI R112, RZ, 0x1f, R113 ;  /* 0x0000001fff702819 */ /* 0x000fc80000011471 */
[----:B------:R-:W-:Y:S02]  /*0e30*/  @P2 LEA.HI R113, R112, R113, RZ, 0x3 ;  /* 0x0000007170712211 */ /* 0x000fe400078f18ff */
[----:B0-----:R-:W-:-:S04]  /*0e40*/  @P2 LOP3.LUT R108, R114, 0x1f, RZ, 0xc0, !PT ;  /* 0x0000001f726c2812 */ /* 0x001fc800078ec0ff */
[----:B------:R-:W-:Y:S01]  /*0e50*/  @P2 LEA.HI.SX32 R99, R113, R108, 0x1d ;  /* 0x0000006c71632211 */ /* 0x000fe200078feaff */
[----:B---3--:R-:W-:Y:S06]  /*0e60*/  @!P0 BRA `(.L_x_28411) ;  /* 0x0000006400288947 */ /* 0x008fec0003800000 */
[----:B------:R-:W-:Y:S04]  /*0e70*/  BSSY.RECONVERGENT B2, `(.L_x_28412) ;  /* 0x0000005000027945 */ /* 0x000fe80003800200 */
[----:B------:R-:W-:Y:S05]  /*0e80*/  @!P2 BRA `(.L_x_28413) ;  /* 0x00000000000ca947 */ /* 0x000fea0003800000 */
[----:B------:R-:W0:Y:S02]  /*0e90*/  LDC.64 R52, c[0x0][0x390] ;  /* 0x0000e400ff347b82 */ /* 0x000e240000000a00 */
[----:B0-----:R-:W-:-:S06]  /*0ea0*/  IMAD.WIDE.U32 R52, R99, 0x10, R52 ;  /* 0x0000001063347825 */ /* 0x001fcc00078e0034 */
[----:B------:R-:W5:Y:S02]  /*0eb0*/  LDG.E.128 R52, desc[UR6][R52.64] ;  /* 0x0000000634347981 */ /* 0x000f64000c1e1d00 */
.L_x_28413:
[----:B------:R-:W-:Y:S05]  /*0ec0*/  BSYNC.RECONVERGENT B2 ;  /* 0x0000000000027941 */ /* 0x000fea0003800200 */
.L_x_28412:
        /* <DEDUP_REMOVED lines=29> */
.L_x_28420:
        /* <DEDUP_REMOVED lines=13> */
.L_x_28422:
[----:B------:R-:W-:Y:S05]  /*1170*/  BSYNC.RECONVERGENT B5 ;  /* 0x0000000000057941 */ /* 0x000fea0003800200 */
.L_x_28421:
        /* <DEDUP_REMOVED lines=51> */
[----:B------:R-:W-:Y:S01]  /*14b0*/  IMAD.MOV.U32 R112, RZ, RZ, RZ ;  /* 0x000000ffff707224 */ /* 0x000fe200078e00ff */
[----:B------:R-:W-:-:S07]  /*14c0*/  LOP3.LUT R103, R110, UR17, R115, 0x96, !PT ;  /* 0x000000116e677c12 */ /* 0x000fce000f8e9673 */
.L_x_28419:
[----:B------:R-:W-:Y:S05]  /*14d0*/  BSYNC.RECONVERGENT B4 ;  /* 0x0000000000047941 */ /* 0x000fea0003800200 */
.L_x_28418:
        /* <DEDUP_REMOVED lines=9> */
[----:B------:R-:W-:-:S07]  /*1570*/  FADD.FTZ R56, R56, R11 ;  /* 0x0000000b38387221 */ /* 0x000fce0000010000 */
.L_x_28417:
[----:B------:R-:W-:Y:S05]  /*1580*/  BSYNC.RECONVERGENT B3 ;  /* 0x0000000000037941 */ /* 0x000fea0003800200 */
.L_x_28416:
        /* <DEDUP_REMOVED lines=20> */
.L_x_28427:
        /* <DEDUP_REMOVED lines=13> */
.L_x_28429:
[----:B------:R-:W-:Y:S05]  /*17a0*/  BSYNC.RECONVERGENT B5 ;  /* 0x0000000000057941 */ /* 0x000fea0003800200 */
.L_x_28428:
        /* <DEDUP_REMOVED lines=54> */
.L_x_28426:
[----:B------:R-:W-:Y:S05]  /*1b10*/  BSYNC.RECONVERGENT B4 ;  /* 0x0000000000047941 */ /* 0x000fea0003800200 */
.L_x_28425:
        /* <DEDUP_REMOVED lines=9> */
[----:B------:R-:W-:-:S07]  /*1bb0*/  FADD.FTZ R57, R57, R110 ;  /* 0x0000006e39397221 */ /* 0x000fce0000010000 */
.L_x_28424:
[----:B------:R-:W-:Y:S05]  /*1bc0*/  BSYNC.RECONVERGENT B3 ;  /* 0x0000000000037941 */ /* 0x000fea0003800200 */
.L_x_28423:
[----:B------:R-:W-:Y:S01]  /*1bd0*/  BSSY.RECONVERGENT B3, `(.L_x_28430) ;  /* 0x0000062000037945 */ /* 0x000fe20003800200 */
        /* <DEDUP_REMOVED lines=19> */
.L_x_28434:
        /* <DEDUP_REMOVED lines=13> */
.L_x_28436:
[----:B------:R-:W-:Y:S05]  /*1de0*/  BSYNC.RECONVERGENT B5 ;  /* 0x0000000000057941 */ /* 0x000fea0003800200 */
.L_x_28435:
        /* <DEDUP_REMOVED lines=53> */
.L_x_28433:
[----:B------:R-:W-:Y:S05]  /*2140*/  BSYNC.RECONVERGENT B4 ;  /* 0x0000000000047941 */ /* 0x000fea0003800200 */
.L_x_28432:
        /* <DEDUP_REMOVED lines=9> */
[----:B------:R-:W-:-:S07]  /*21e0*/  FADD.FTZ R58, R58, R11 ;  /* 0x0000000b3a3a7221 */ /* 0x000fce0000010000 */
.L_x_28431:
[----:B------:R-:W-:Y:S05]  /*21f0*/  BSYNC.RECONVERGENT B3 ;  /* 0x0000000000037941 */ /* 0x000fea0003800200 */
.L_x_28430:
        /* <DEDUP_REMOVED lines=20> */
.L_x_28441:
        /* <DEDUP_REMOVED lines=13> */
.L_x_28443:
[----:B------:R-:W-:Y:S05]  /*2410*/  BSYNC.RECONVERGENT B5 ;  /* 0x0000000000057941 */ /* 0x000fea0003800200 */
.L_x_28442:
        /* <DEDUP_REMOVED lines=54> */
.L_x_28440:
[----:B------:R-:W-:Y:S05]  /*2780*/  BSYNC.RECONVERGENT B4 ;  /* 0x0000000000047941 */ /* 0x000fea0003800200 */
.L_x_28439:
        /* <DEDUP_REMOVED lines=10> */
.L_x_28438:
[----:B------:R-:W-:Y:S05]  /*2830*/  BSYNC.RECONVERGENT B3 ;  /* 0x0000000000037941 */ /* 0x000fea0003800200 */
.L_x_28437:
        /* <DEDUP_REMOVED lines=20> */
.L_x_28448:
        /* <DEDUP_REMOVED lines=13> */
.L_x_28450:
[----:B------:R-:W-:Y:S05]  /*2a50*/  BSYNC.RECONVERGENT B5 ;  /* 0x0000000000057941 */ /* 0x000fea0003800200 */
.L_x_28449:
        /* <DEDUP_REMOVED lines=52> */
[----:B------:R-:W-:-:S07]  /*2da0*/  LOP3.LUT R103, R100, UR17, R115, 0x96, !PT ;  /* 0x0000001164677c12 */ /* 0x000fce000f8e9673 */
.L_x_28447:
[----:B------:R-:W-:Y:S05]  /*2db0*/  BSYNC.RECONVERGENT B4 ;  /* 0x0000000000047941 */ /* 0x000fea0003800200 */
.L_x_28446:
        /* <DEDUP_REMOVED lines=10> */
.L_x_28445:
[----:B------:R-:W-:Y:S05]  /*2e60*/  BSYNC.RECONVERGENT B3 ;  /* 0x0000000000037941 */ /* 0x000fea0003800200 */
.L_x_28444:
        /* <DEDUP_REMOVED lines=20> */
.L_x_28455:
        /* <DEDUP_REMOVED lines=13> */
.L_x_28457:
[----:B------:R-:W-:Y:S05]  /*3080*/  BSYNC.RECONVERGENT B5 ;  /* 0x0000000000057941 */ /* 0x000fea0003800200 */
.L_x_28456:
        /* <DEDUP_REMOVED lines=54> */
.L_x_28454:
[----:B------:R-:W-:Y:S05]  /*33f0*/  BSYNC.RECONVERGENT B4 ;  /* 0x0000000000047941 */ /* 0x000fea0003800200 */
.L_x_28453:
        /* <DEDUP_REMOVED lines=10> */
.L_x_28452:
[----:B------:R-:W-:Y:S05]  /*34a0*/  BSYNC.RECONVERGENT B3 ;  /* 0x0000000000037941 */ /* 0x000fea0003800200 */
.L_x_28451:
        /* <DEDUP_REMOVED lines=20> */
.L_x_28462:
        /* <DEDUP_REMOVED lines=13> */
.L_x_28464:
[----:B------:R-:W-:Y:S05]  /*36c0*/  BSYNC.RECONVERGENT B5 ;  /* 0x0000000000057941 */ /* 0x000fea0003800200 */
.L_x_28463:
        /* <DEDUP_REMOVED lines=53> */
.L_x_28461:
[----:B------:R-:W-:Y:S05]  /*3a20*/  BSYNC.RECONVERGENT B4 ;  /* 0x0000000000047941 */ /* 0x000fea0003800200 */
.L_x_28460:
        /* <DEDUP_REMOVED lines=10> */
.L_x_28459:
[----:B------:R-:W-:Y:S05]  /*3ad0*/  BSYNC.RECONVERGENT B3 ;  /* 0x0000000000037941 */ /* 0x000fea0003800200 */
.L_x_28458:
        /* <DEDUP_REMOVED lines=19> */
.L_x_28468:
        /* <DEDUP_REMOVED lines=13> */
.L_x_28470:
[----:B------:R-:W-:Y:S05]  /*3ce0*/  BSYNC.RECONVERGENT B4 ;  /* 0x0000000000047941 */ /* 0x000fea0003800200 */
.L_x_28469:
        /* <DEDUP_REMOVED lines=52> */
[----:B------:R-:W-:Y:S02]  /*4030*/  LOP3.LUT R103, R100, UR17, R111, 0x96, !PT ;  /* 0x0000001164677c12 */ /* 0x000fe4000f8e966f */
[----:B------:R-:W-:-:S07]  /*4040*/  MOV R116, R110 ;  /* 0x0000006e00747202 */ /* 0x000fce0000000f00 */
.L_x_28467:
[----:B------:R-:W-:Y:S05]  /*4050*/  BSYNC.RECONVERGENT B3 ;  /* 0x0000000000037941 */ /* 0x000fea0003800200 */
.L_x_28466:
        /* <DEDUP_REMOVED lines=9> */
[----:B------:R-:W-:Y:S01]  /*40f0*/  FADD.FTZ R63, R63, R100 ;  /* 0x000000643f3f7221 */ /* 0x000fe20000010000 */
[----:B------:R-:W-:Y:S06]  /*4100*/  BRA `(.L_x_28465) ;  /* 0x0000003000047947 */ /* 0x000fec0003800000 */
.L_x_28415:
[----:B------:R-:W-:Y:S01]  /*4110*/  BSSY.RECONVERGENT B3, `(.L_x_28471) ;  /* 0x0000062000037945 */ /* 0x000fe20003800200 */
[----:B------:R-:W-:Y:S01]  /*4120*/  IMAD.MOV.U32 R116, RZ, RZ, R100 ;  /* 0x000000ffff747224 */ /* 0x000fe200078e0064 */
[----:B------:R-:W-:Y:S01]  /*4130*/  MOV R56, RZ ;  /* 0x000000ff00387202 */ /* 0x000fe20000000f00 */
        /* <DEDUP_REMOVED lines=18> */
.L_x_28475:
        /* <DEDUP_REMOVED lines=13> */
.L_x_28477:
[----:B------:R-:W-:Y:S05]  /*4330*/  BSYNC.RECONVERGENT B5 ;  /* 0x0000000000057941 */ /* 0x000fea0003800200 */
.L_x_28476:
        /* <DEDUP_REMOVED lines=53> */
.L_x_28474:
[----:B------:R-:W-:Y:S05]  /*4690*/  BSYNC.RECONVERGENT B4 ;  /* 0x0000000000047941 */ /* 0x000fea0003800200 */
.L_x_28473:
        /* <DEDUP_REMOVED lines=9> */
.L_x_28472:
[----:B------:R-:W-:Y:S05]  /*4730*/  BSYNC.RECONVERGENT B3 ;  /* 0x0000000000037941 */ /* 0x000fea0003800200 */
.L_x_28471:
        /* <DEDUP_REMOVED lines=17> */
.L_x_28482:
        /* <DEDUP_REMOVED lines=13> */
.L_x_28484:
[----:B------:R-:W-:Y:S05]  /*4920*/  BSYNC.RECONVERGENT B5 ;  /* 0x0000000000057941 */ /* 0x000fea0003800200 */
.L_x_28483:
        /* <DEDUP_REMOVED lines=54> */
.L_x_28481:
[----:B------:R-:W-:Y:S05]  /*4c90*/  BSYNC.RECONVERGENT B4 ;  /* 0x0000000000047941 */ /* 0x000fea0003800200 */
.L_x_28480:
        /* <DEDUP_REMOVED lines=9> */
.L_x_28479:
[----:B------:R-:W-:Y:S05]  /*4d30*/  BSYNC.RECONVERGENT B3 ;  /* 0x0000000000037941 */ /* 0x000fea0003800200 */
.L_x_28478:
        /* <DEDUP_REMOVED lines=17> */
.L_x_28489:
        /* <DEDUP_REMOVED lines=13> */
.L_x_28491:
[----:B------:R-:W-:Y:S05]  /*4f20*/  BSYNC.RECONVERGENT B5 ;  /* 0x0000000000057941 */ /* 0x000fea0003800200 */
.L_x_28490:
        /* <DEDUP_REMOVED lines=54> */
.L_x_28488:
[----:B------:R-:W-:Y:S05]  /*5290*/  BSYNC.RECONVERGENT B4 ;  /* 0x0000000000047941 */ /* 0x000fea0003800200 */
.L_x_28487:
        /* <DEDUP_REMOVED lines=9> */
.L_x_28486:
[----:B------:R-:W-:Y:S05]  /*5330*/  BSYNC.RECONVERGENT B3 ;  /* 0x0000000000037941 */ /* 0x000fea0003800200 */
.L_x_28485:
        /* <DEDUP_REMOVED lines=17> */
.L_x_28496:
        /* <DEDUP_REMOVED lines=13> */
.L_x_28498:
[----:B------:R-:W-:Y:S05]  /*5520*/  BSYNC.RECONVERGENT B5 ;  /* 0x0000000000057941 */ /* 0x000fea0003800200 */
.L_x_28497:
        /* <DEDUP_REMOVED lines=53> */
[----:B------:R-:W-:-:S07]  /*5880*/  LOP3.LUT R103, R62, UR17, R61, 0x96, !PT ;  /* 0x000000113e677c12 */ /* 0x000fce000f8e963d */
.L_x_28495:
[----:B------:R-:W-:Y:S05]  /*5890*/  BSYNC.RECONVERGENT B4 ;  /* 0x0000000000047941 */ /* 0x000fea0003800200 */
.L_x_28494:
        /* <DEDUP_REMOVED lines=9> */
.L_x_28493:
[----:B------:R-:W-:Y:S05]  /*5930*/  BSYNC.RECONVERGENT B3 ;  /* 0x0000000000037941 */ /* 0x000fea0003800200 */
.L_x_28492:
        /* <DEDUP_REMOVED lines=17> */
.L_x_28503:
        /* <DEDUP_REMOVED lines=13> */
.L_x_28505:
[----:B------:R-:W-:Y:S05]  /*5b20*/  BSYNC.RECONVERGENT B5 ;  /* 0x0000000000057941 */ /* 0x000fea0003800200 */
.L_x_28504:
        /* <DEDUP_REMOVED lines=54> */
.L_x_28502:
[----:B------:R-:W-:Y:S05]  /*5e90*/  BSYNC.RECONVERGENT B4 ;  /* 0x0000000000047941 */ /* 0x000fea0003800200 */
.L_x_28501:
        /* <DEDUP_REMOVED lines=9> */
.L_x_28500:
[----:B------:R-:W-:Y:S05]  /*5f30*/  BSYNC.RECONVERGENT B3 ;  /* 0x0000000000037941 */ /* 0x000fea0003800200 */
.L_x_28499:
        /* <DEDUP_REMOVED lines=17> */
.L_x_28510:
        /* <DEDUP_REMOVED lines=13> */
.L_x_28512:
[----:B------:R-:W-:Y:S05]  /*6120*/  BSYNC.RECONVERGENT B5 ;  /* 0x0000000000057941 */ /* 0x000fea0003800200 */
.L_x_28511:
        /* <DEDUP_REMOVED lines=54> */
.L_x_28509:
[----:B------:R-:W-:Y:S05]  /*6490*/  BSYNC.RECONVERGENT B4 ;  /* 0x0000000000047941 */ /* 0x000fea0003800200 */
.L_x_28508:
        /* <DEDUP_REMOVED lines=9> */
.L_x_28507:
[----:B------:R-:W-:Y:S05]  /*6530*/  BSYNC.RECONVERGENT B3 ;  /* 0x0000000000037941 */ /* 0x000fea0003800200 */
.L_x_28506:
        /* <DEDUP_REMOVED lines=17> */
.L_x_28517:
        /* <DEDUP_REMOVED lines=13> */
.L_x_28519:
[----:B------:R-:W-:Y:S05]  /*6720*/  BSYNC.RECONVERGENT B5 ;  /* 0x0000000000057941 */ /* 0x000fea0003800200 */
.L_x_28518:
        /* <DEDUP_REMOVED lines=54> */
.L_x_28516:
[----:B------:R-:W-:Y:S05]  /*6a90*/  BSYNC.RECONVERGENT B4 ;  /* 0x0000000000047941 */ /* 0x000fea0003800200 */
.L_x_28515:
        /* <DEDUP_REMOVED lines=9> */
.L_x_28514:
[----:B------:R-:W-:Y:S05]  /*6b30*/  BSYNC.RECONVERGENT B3 ;  /* 0x0000000000037941 */ /* 0x000fea0003800200 */
.L_x_28513:
        /* <DEDUP_REMOVED lines=16> */
.L_x_28522:
        /* <DEDUP_REMOVED lines=13> */
.L_x_28524:
[----:B------:R-:W-:Y:S05]  /*6d10*/  BSYNC.RECONVERGENT B4 ;  /* 0x0000000000047941 */ /* 0x000fea0003800200 */
.L_x_28523:
        /* <DEDUP_REMOVED lines=54> */
.L_x_28521:
[----:B------:R-:W-:Y:S05]  /*7080*/  BSYNC.RECONVERGENT B3 ;  /* 0x0000000000037941 */ /* 0x000fea0003800200 */
.L_x_28520:
        /* <DEDUP_REMOVED lines=9> */
.L_x_28465:
[----:B------:R-:W-:Y:S05]  /*7120*/  BSYNC.RECONVERGENT B2 ;  /* 0x0000000000027941 */ /* 0x000fea0003800200 */
.L_x_28414:
        /* <DEDUP_REMOVED lines=11> */
[----:B------:R-:W-:Y:S02]  /*71e0*/  LOP3.LUT R116, R5, 0xff, RZ, 0xc0, !PT ;  /* 0x000000ff05747812 */ /* 0x000fe400078ec0ff */
[----:B------:R-:W-:Y:S02]  /*71f0*/  PRMT R119, R119, 0x4210, R112 ;  /* 0x0000421077777816 */ /* 0x000fe40000000070 */
[----:B------:R-:W-:Y:S01]  /*7200*/  PRMT R112, R3, 0x7104, RZ ;  /* 0x0000710403707816 */ /* 0x000fe200000000ff */
[----:B------:R-:W-:Y:S01]  /*7210*/  IMAD.WIDE.U32 R116, R116, 0x1000000, RZ ;  /* 0x0100000074747825 */ /* 0x000fe200078e00ff */
[----:B------:R-:W-:-:S02]  /*7220*/  LOP3.LUT R114, R6, 0xff, RZ, 0xc0, !PT ;  /* 0x000000ff06727812 */ /* 0x000fc400078ec0ff */
[----:B------:R-:W-:Y:S02]  /*7230*/  LOP3.LUT R119, R119, 0xff00, R112, 0xf8, !PT ;  /* 0x0000ff0077777812 */ /* 0x000fe400078ef870 */
[----:B------:R-:W-:Y:S01]  /*7240*/  LOP3.LUT R112, R7, 0xff, RZ, 0xc0, !PT ;  /* 0x000000ff07707812 */ /* 0x000fe200078ec0ff */
[----:B------:R-:W-:Y:S01]  /*7250*/  IMAD.WIDE.U32 R114, R114, 0x10000, RZ ;  /* 0x0001000072727825 */ /* 0x000fe200078e00ff */
        /* <DEDUP_REMOVED lines=8> */
.L_x_28526:
[----:B------:R-:W-:Y:S05]  /*72e0*/  BSYNC.RECONVERGENT B2 ;  /* 0x0000000000027941 */ /* 0x000fea0003800200 */
.L_x_28525:
[----:B------:R-:W-:Y:S01]  /*72f0*/  VIADD R109, R109, 0x20 ;  /* 0x000000206d6d7836 */ /* 0x000fe20000000000 */
[----:B------:R-:W-:-:S07]  /*7300*/  IADD3 R99, PT, PT, R99, 0x20, RZ ;  /* 0x0000002063637810 */ /* 0x000fce0007ffe0ff */
.L_x_28411:
[----:B------:R-:W-:Y:S05]  /*7310*/  BSYNC.RECONVERGENT B1 ;  /* 0x0000000000017941 */ /* 0x000fea0003800200 */
.L_x_28410:
        /* <DEDUP_REMOVED lines=9> */
.L_x_28530:
[----:B------:R-:W-:Y:S05]  /*73b0*/  BSYNC.RECONVERGENT B2 ;  /* 0x0000000000027941 */ /* 0x000fea0003800200 */
.L_x_28529:
        /* <DEDUP_REMOVED lines=29> */
.L_x_28537:
        /* <DEDUP_REMOVED lines=13> */
.L_x_28539:
[----:B------:R-:W-:Y:S05]  /*7660*/  BSYNC.RECONVERGENT B5 ;  /* 0x0000000000057941 */ /* 0x000fea0003800200 */
.L_x_28538:
        /* <DEDUP_REMOVED lines=52> */
[----:B------:R-:W-:-:S07]  /*79b0*/  LOP3.LUT R103, R112, UR17, R117, 0x96, !PT ;  /* 0x0000001170677c12 */ /* 0x000fce000f8e9675 */
.L_x_28536:
[----:B------:R-:W-:Y:S05]  /*79c0*/  BSYNC.RECONVERGENT B4 ;  /* 0x0000000000047941 */ /* 0x000fea0003800200 */
.L_x_28535:
        /* <DEDUP_REMOVED lines=10> */
.L_x_28534:
[----:B------:R-:W-:Y:S05]  /*7a70*/  BSYNC.RECONVERGENT B3 ;  /* 0x0000000000037941 */ /* 0x000fea0003800200 */
.L_x_28533:
        /* <DEDUP_REMOVED lines=20> */
.L_x_28544:
        /* <DEDUP_REMOVED lines=13> */
.L_x_28546:
[----:B------:R-:W-:Y:S05]  /*7c90*/  BSYNC.RECONVERGENT B5 ;  /* 0x0000000000057941 */ /* 0x000fea0003800200 */
.L_x_28545:
        /* <DEDUP_REMOVED lines=54> */
.L_x_28543:
[----:B------:R-:W-:Y:S05]  /*8000*/  BSYNC.RECONVERGENT B4 ;  /* 0x0000000000047941 */ /* 0x000fea0003800200 */
.L_x_28542:
        /* <DEDUP_REMOVED lines=10> */
.L_x_28541:
[----:B------:R-:W-:Y:S05]  /*80b0*/  BSYNC.RECONVERGENT B3 ;  /* 0x0000000000037941 */ /* 0x000fea0003800200 */
.L_x_28540:
        /* <DEDUP_REMOVED lines=20> */
.L_x_28551:
        /* <DEDUP_REMOVED lines=13> */
.L_x_28553:
[----:B------:R-:W-:Y:S05]  /*82d0*/  BSYNC.RECONVERGENT B5 ;  /* 0x0000000000057941 */ /* 0x000fea0003800200 */
.L_x_28552:
        /* <DEDUP_REMOVED lines=53> */
.L_x_28550:
[----:B------:R-:W-:Y:S05]  /*8630*/  BSYNC.RECONVERGENT B4 ;  /* 0x0000000000047941 */ /* 0x000fea0003800200 */
.L_x_28549:
        /* <DEDUP_REMOVED lines=10> */
.L_x_28548:
[----:B------:R-:W-:Y:S05]  /*86e0*/  BSYNC.RECONVERGENT B3 ;  /* 0x0000000000037941 */ /* 0x000fea0003800200 */
.L_x_28547:
        /* <DEDUP_REMOVED lines=20> */
.L_x_28558:
        /* <DEDUP_REMOVED lines=13> */
.L_x_28560:
[----:B------:R-:W-:Y:S05]  /*8900*/  BSYNC.RECONVERGENT B5 ;  /* 0x0000000000057941 */ /* 0x000fea0003800200 */
.L_x_28559:
        /* <DEDUP_REMOVED lines=54> */
.L_x_28557:
[----:B------:R-:W-:Y:S05]  /*8c70*/  BSYNC.RECONVERGENT B4 ;  /* 0x0000000000047941 */ /* 0x000fea0003800200 */
.L_x_28556:
        /* <DEDUP_REMOVED lines=10> */
.L_x_28555:
[----:B------:R-:W-:Y:S05]  /*8d20*/  BSYNC.RECONVERGENT B3 ;  /* 0x0000000000037941 */ /* 0x000fea0003800200 */
.L_x_28554:
        /* <DEDUP_REMOVED lines=20> */
.L_x_28565:
        /* <DEDUP_REMOVED lines=13> */
.L_x_28567:
[----:B------:R-:W-:Y:S05]  /*8f40*/  BSYNC.RECONVERGENT B5 ;  /* 0x0000000000057941 */ /* 0x000fea0003800200 */
.L_x_28566:
        /* <DEDUP_REMOVED lines=53> */
.L_x_28564:
[----:B------:R-:W-:Y:S05]  /*92a0*/  BSYNC.RECONVERGENT B4 ;  /* 0x0000000000047941 */ /* 0x000fea0003800200 */
.L_x_28563:
        /* <DEDUP_REMOVED lines=10> */
.L_x_28562:
[----:B------:R-:W-:Y:S05]  /*9350*/  BSYNC.RECONVERGENT B3 ;  /* 0x0000000000037941 */ /* 0x000fea0003800200 */
.L_x_28561:
        /* <DEDUP_REMOVED lines=20> */
.L_x_28572:
        /* <DEDUP_REMOVED lines=13> */
.L_x_28574:
[----:B------:R-:W-:Y:S05]  /*9570*/  BSYNC.RECONVERGENT B5 ;  /* 0x0000000000057941 */ /* 0x000fea0003800200 */
.L_x_28573:
        /* <DEDUP_REMOVED lines=54> */
.L_x_28571:
[----:B------:R-:W-:Y:S05]  /*98e0*/  BSYNC.RECONVERGENT B4 ;  /* 0x0000000000047941 */ /* 0x000fea0003800200 */
.L_x_28570:
        /* <DEDUP_REMOVED lines=10> */
.L_x_28569:
[----:B------:R-:W-:Y:S05]  /*9990*/  BSYNC.RECONVERGENT B3 ;  /* 0x0000000000037941 */ /* 0x000fea0003800200 */
.L_x_28568:
        /* <DEDUP_REMOVED lines=20> */
.L_x_28579:
        /* <DEDUP_REMOVED lines=13> */
.L_x_28581:
[----:B------:R-:W-:Y:S05]  /*9bb0*/  BSYNC.RECONVERGENT B5 ;  /* 0x0000000000057941 */ /* 0x000fea0003800200 */
.L_x_28580:
        /* <DEDUP_REMOVED lines=53> */
.L_x_28578:
[----:B------:R-:W-:Y:S05]  /*9f10*/  BSYNC.RECONVERGENT B4 ;  /* 0x0000000000047941 */ /* 0x000fea0003800200 */
.L_x_28577:
        /* <DEDUP_REMOVED lines=10> */
.L_x_28576:
[----:B------:R-:W-:Y:S05]  /*9fc0*/  BSYNC.RECONVERGENT B3 ;  /* 0x0000000000037941 */ /* 0x000fea0003800200 */
.L_x_28575:
        /* <DEDUP_REMOVED lines=19> */
.L_x_28585:
        /* <DEDUP_REMOVED lines=13> */
.L_x_28587:
[----:B------:R-:W-:Y:S05]  /*a1d0*/  BSYNC.RECONVERGENT B4 ;  /* 0x0000000000047941 */ /* 0x000fea0003800200 */
.L_x_28586:
        /* <DEDUP_REMOVED lines=54> */
.L_x_28584:
[----:B------:R-:W-:Y:S05]  /*a540*/  BSYNC.RECONVERGENT B3 ;  /* 0x0000000000037941 */ /* 0x000fea0003800200 */
.L_x_28583:
        /* <DEDUP_REMOVED lines=11> */
.L_x_28532:
        /* <DEDUP_REMOVED lines=21> */
.L_x_28592:
        /* <DEDUP_REMOVED lines=13> */
.L_x_28594:
[----:B------:R-:W-:Y:S05]  /*a820*/  BSYNC.RECONVERGENT B5 ;  /* 0x0000000000057941 */ /* 0x000fea0003800200 */
.L_x_28593:
        /* <DEDUP_REMOVED lines=53> */
.L_x_28591:
[----:B------:R-:W-:Y:S05]  /*ab80*/  BSYNC.RECONVERGENT B4 ;  /* 0x0000000000047941 */ /* 0x000fea0003800200 */
.L_x_28590:
        /* <DEDUP_REMOVED lines=9> */
.L_x_28589:
[----:B------:R-:W-:Y:S05]  /*ac20*/  BSYNC.RECONVERGENT B3 ;  /* 0x0000000000037941 */ /* 0x000fea0003800200 */
.L_x_28588:
        /* <DEDUP_REMOVED lines=17> */
.L_x_28599:
        /* <DEDUP_REMOVED lines=13> */
.L_x_28601:
[----:B------:R-:W-:Y:S05]  /*ae10*/  BSYNC.RECONVERGENT B5 ;  /* 0x0000000000057941 */ /* 0x000fea0003800200 */
.L_x_28600:
        /* <DEDUP_REMOVED lines=54> */
.L_x_28598:
[----:B------:R-:W-:Y:S05]  /*b180*/  BSYNC.RECONVERGENT B4 ;  /* 0x0000000000047941 */ /* 0x000fea0003800200 */
.L_x_28597:
        /* <DEDUP_REMOVED lines=9> */
.L_x_28596:
[----:B------:R-:W-:Y:S05]  /*b220*/  BSYNC.RECONVERGENT B3 ;  /* 0x0000000000037941 */ /* 0x000fea0003800200 */
.L_x_28595:
        /* <DEDUP_REMOVED lines=17> */
.L_x_28606:
        /* <DEDUP_REMOVED lines=13> */
.L_x_28608:
[----:B------:R-:W-:Y:S05]  /*b410*/  BSYNC.RECONVERGENT B5 ;  /* 0x0000000000057941 */ /* 0x000fea0003800200 */
.L_x_28607:
        /* <DEDUP_REMOVED lines=54> */
.L_x_28605:
[----:B------:R-:W-:Y:S05]  /*b780*/  BSYNC.RECONVERGENT B4 ;  /* 0x0000000000047941 */ /* 0x000fea0003800200 */
.L_x_28604:
        /* <DEDUP_REMOVED lines=9> */
.L_x_28603:
[----:B------:R-:W-:Y:S05]  /*b820*/  BSYNC.RECONVERGENT B3 ;  /* 0x0000000000037941 */ /* 0x000fea0003800200 */
.L_x_28602:
        /* <DEDUP_REMOVED lines=17> */
.L_x_28613:
        /* <DEDUP_REMOVED lines=13> */
.L_x_28615:
[----:B------:R-:W-:Y:S05]  /*ba10*/  BSYNC.RECONVERGENT B5 ;  /* 0x0000000000057941 */ /* 0x000fea0003800200 */
.L_x_28614:
        /* <DEDUP_REMOVED lines=54> */
.L_x_28612:
[----:B------:R-:W-:Y:S05]  /*bd80*/  BSYNC.RECONVERGENT B4 ;  /* 0x0000000000047941 */ /* 0x000fea0003800200 */
.L_x_28611:
        /* <DEDUP_REMOVED lines=9> */
.L_x_28610:
[----:B------:R-:W-:Y:S05]  /*be20*/  BSYNC.RECONVERGENT B3 ;  /* 0x0000000000037941 */ /* 0x000fea0003800200 */
.L_x_28609:
        /* <DEDUP_REMOVED lines=17> */
.L_x_28620:
        /* <DEDUP_REMOVED lines=13> */
.L_x_28622:
[----:B------:R-:W-:Y:S05]  /*c010*/  BSYNC.RECONVERGENT B5 ;  /* 0x0000000000057941 */ /* 0x000fea0003800200 */
.L_x_28621:
        /* <DEDUP_REMOVED lines=54> */
.L_x_28619:
[----:B------:R-:W-:Y:S05]  /*c380*/  BSYNC.RECONVERGENT B4 ;  /* 0x0000000000047941 */ /* 0x000fea0003800200 */
.L_x_28618:
        /* <DEDUP_REMOVED lines=9> */
.L_x_28617:
[----:B------:R-:W-:Y:S05]  /*c420*/  BSYNC.RECONVERGENT B3 ;  /* 0x0000000000037941 */ /* 0x000fea0003800200 */
.L_x_28616:
        /* <DEDUP_REMOVED lines=17> */
.L_x_28627:
        /* <DEDUP_REMOVED lines=13> */
.L_x_28629:
[----:B------:R-:W-:Y:S05]  /*c610*/  BSYNC.RECONVERGENT B5 ;  /* 0x0000000000057941 */ /* 0x000fea0003800200 */
.L_x_28628:
        /* <DEDUP_REMOVED lines=54> */
.L_x_28626:
[----:B------:R-:W-:Y:S05]  /*c980*/  BSYNC.RECONVERGENT B4 ;  /* 0x0000000000047941 */ /* 0x000fea0003800200 */
.L_x_28625:
        /* <DEDUP_REMOVED lines=9> */
.L_x_28624:
[----:B------:R-:W-:Y:S05]  /*ca20*/  BSYNC.RECONVERGENT B3 ;  /* 0x0000000000037941 */ /* 0x000fea0003800200 */
.L_x_28623:
        /* <DEDUP_REMOVED lines=17> */
.L_x_28634:
        /* <DEDUP_REMOVED lines=13> */
.L_x_28636:
[----:B------:R-:W-:Y:S05]  /*cc10*/  BSYNC.RECONVERGENT B5 ;  /* 0x0000000000057941 */ /* 0x000fea0003800200 */
.L_x_28635:
        /* <DEDUP_REMOVED lines=54> */
.L_x_28633:
[----:B------:R-:W-:Y:S05]  /*cf80*/  BSYNC.RECONVERGENT B4 ;  /* 0x0000000000047941 */ /* 0x000fea0003800200 */
.L_x_28632:
        /* <DEDUP_REMOVED lines=9> */
.L_x_28631:
[----:B------:R-:W-:Y:S05]  /*d020*/  BSYNC.RECONVERGENT B3 ;  /* 0x0000000000037941 */ /* 0x000fea0003800200 */
.L_x_28630:
        /* <DEDUP_REMOVED lines=16> */
.L_x_28639:
        /* <DEDUP_REMOVED lines=13> */
.L_x_28641:
[----:B------:R-:W-:Y:S05]  /*d200*/  BSYNC.RECONVERGENT B4 ;  /* 0x0000000000047941 */ /* 0x000fea0003800200 */
.L_x_28640:
        /* <DEDUP_REMOVED lines=54> */
.L_x_28638:
[----:B------:R-:W-:Y:S05]  /*d570*/  BSYNC.RECONVERGENT B3 ;  /* 0x0000000000037941 */ /* 0x000fea0003800200 */
.L_x_28637:
        /* <DEDUP_REMOVED lines=9> */
.L_x_28582:
[----:B------:R-:W-:Y:S05]  /*d610*/  BSYNC.RECONVERGENT B2 ;  /* 0x0000000000027941 */ /* 0x000fea0003800200 */
.L_x_28531:
        /* <DEDUP_REMOVED lines=27> */
.L_x_28643:
[----:B------:R-:W-:Y:S05]  /*d7d0*/  BSYNC.RECONVERGENT B2 ;  /* 0x0000000000027941 */ /* 0x000fea0003800200 */
.L_x_28642:
[----:B------:R-:W-:Y:S01]  /*d7e0*/  IADD3 R109, PT, PT, R109, 0x20, RZ ;  /* 0x000000206d6d7810 */ /* 0x000fe20007ffe0ff */
[----:B------:R-:W-:-:S07]  /*d7f0*/  VIADD R99, R99, 0x20 ;  /* 0x0000002063637836 */ /* 0x000fce0000000000 */
.L_x_28528:
[----:B------:R-:W-:Y:S05]  /*d800*/  BSYNC.RECONVERGENT B1 ;  /* 0x0000000000017941 */ /* 0x000fea0003800200 */
.L_x_28527:
        /* <DEDUP_REMOVED lines=9> */
.L_x_28647:
[----:B------:R-:W-:Y:S05]  /*d8a0*/  BSYNC.RECONVERGENT B2 ;  /* 0x0000000000027941 */ /* 0x000fea0003800200 */
.L_x_28646:
        /* <DEDUP_REMOVED lines=29> */
.L_x_28654:
        /* <DEDUP_REMOVED lines=13> */
.L_x_28656:
[----:B------:R-:W-:Y:S05]  /*db50*/  BSYNC.RECONVERGENT B5 ;  /* 0x0000000000057941 */ /* 0x000fea0003800200 */
.L_x_28655:
        /* <DEDUP_REMOVED lines=53> */
.L_x_28653:
[----:B------:R-:W-:Y:S05]  /*deb0*/  BSYNC.RECONVERGENT B4 ;  /* 0x0000000000047941 */ /* 0x000fea0003800200 */
.L_x_28652:
        /* <DEDUP_REMOVED lines=10> */
.L_x_28651:
[----:B------:R-:W-:Y:S05]  /*df60*/  BSYNC.RECONVERGENT B3 ;  /* 0x0000000000037941 */ /* 0x000fea0003800200 */
.L_x_28650:
        /* <DEDUP_REMOVED lines=20> */
.L_x_28661:
        /* <DEDUP_REMOVED lines=13> */
.L_x_28663:
[----:B------:R-:W-:Y:S05]  /*e180*/  BSYNC.RECONVERGENT B5 ;  /* 0x0000000000057941 */ /* 0x000fea0003800200 */
.L_x_28662:
        /* <DEDUP_REMOVED lines=54> */
.L_x_28660:
[----:B------:R-:W-:Y:S05]  /*e4f0*/  BSYNC.RECONVERGENT B4 ;  /* 0x0000000000047941 */ /* 0x000fea0003800200 */
.L_x_28659:
        /* <DEDUP_REMOVED lines=10> */
.L_x_28658:
[----:B------:R-:W-:Y:S05]  /*e5a0*/  BSYNC.RECONVERGENT B3 ;  /* 0x0000000000037941 */ /* 0x000fea0003800200 */
.L_x_28657:
        /* <DEDUP_REMOVED lines=20> */
.L_x_28668:
        /* <DEDUP_REMOVED lines=13> */
.L_x_28670:
[----:B------:R-:W-:Y:S05]  /*e7c0*/  BSYNC.RECONVERGENT B5 ;  /* 0x0000000000057941 */ /* 0x000fea0003800200 */
.L_x_28669:
        /* <DEDUP_REMOVED lines=53> */
.L_x_28667:
[----:B------:R-:W-:Y:S05]  /*eb20*/  BSYNC.RECONVERGENT B4 ;  /* 0x0000000000047941 */ /* 0x000fea0003800200 */
.L_x_28666:
        /* <DEDUP_REMOVED lines=10> */
.L_x_28665:
[----:B------:R-:W-:Y:S05]  /*ebd0*/  BSYNC.RECONVERGENT B3 ;  /* 0x0000000000037941 */ /* 0x000fea0003800200 */
.L_x_28664:
        /* <DEDUP_REMOVED lines=20> */
.L_x_28675:
        /* <DEDUP_REMOVED lines=13> */
.L_x_28677:
[----:B------:R-:W-:Y:S05]  /*edf0*/  BSYNC.RECONVERGENT B5 ;  /* 0x0000000000057941 */ /* 0x000fea0003800200 */
.L_x_28676:
        /* <DEDUP_REMOVED lines=54> */
.L_x_28674:
[----:B------:R-:W-:Y:S05]  /*f160*/  BSYNC.RECONVERGENT B4 ;  /* 0x0000000000047941 */ /* 0x000fea0003800200 */
.L_x_28673:
        /* <DEDUP_REMOVED lines=10> */
.L_x_28672:
[----:B------:R-:W-:Y:S05]  /*f210*/  BSYNC.RECONVERGENT B3 ;  /* 0x0000000000037941 */ /* 0x000fea0003800200 */
.L_x_28671:
        /* <DEDUP_REMOVED lines=20> */
.L_x_28682:
        /* <DEDUP_REMOVED lines=13> */
.L_x_28684:
[----:B------:R-:W-:Y:S05]  /*f430*/  BSYNC.RECONVERGENT B5 ;  /* 0x0000000000057941 */ /* 0x000fea0003800200 */
.L_x_28683:
        /* <DEDUP_REMOVED lines=53> */
.L_x_28681:
[----:B------:R-:W-:Y:S05]  /*f790*/  BSYNC.RECONVERGENT B4 ;  /* 0x0000000000047941 */ /* 0x000fea0003800200 */
.L_x_28680:
        /* <DEDUP_REMOVED lines=10> */
.L_x_28679:
[----:B------:R-:W-:Y:S05]  /*f840*/  BSYNC.RECONVERGENT B3 ;  /* 0x0000000000037941 */ /* 0x000fea0003800200 */
.L_x_28678:
        /* <DEDUP_REMOVED lines=20> */
.L_x_28689:
        /* <DEDUP_REMOVED lines=13> */
.L_x_28691:
[----:B------:R-:W-:Y:S05]  /*fa60*/  BSYNC.RECONVERGENT B5 ;  /* 0x0000000000057941 */ /* 0x000fea0003800200 */
.L_x_28690:
        /* <DEDUP_REMOVED lines=54> */
.L_x_28688:
[----:B------:R-:W-:Y:S05]  /*fdd0*/  BSYNC.RECONVERGENT B4 ;  /* 0x0000000000047941 */ /* 0x000fea0003800200 */
.L_x_28687:
        /* <DEDUP_REMOVED lines=10> */
.L_x_28686:
[----:B------:R-:W-:Y:S05]  /*fe80*/  BSYNC.RECONVERGENT B3 ;  /* 0x0000000000037941 */ /* 0x000fea0003800200 */
.L_x_28685:
        /* <DEDUP_REMOVED lines=20> */
.L_x_28696:
        /* <DEDUP_REMOVED lines=13> */
.L_x_28698:
[----:B------:R-:W-:Y:S05]  /*100a0*/  BSYNC.RECONVERGENT B5 ;  /* 0x0000000000057941 */ /* 0x000fea0003800200 */
.L_x_28697:
        /* <DEDUP_REMOVED lines=53> */
.L_x_28695:
[----:B------:R-:W-:Y:S05]  /*10400*/  BSYNC.RECONVERGENT B4 ;  /* 0x0000000000047941 */ /* 0x000fea0003800200 */
.L_x_28694:
        /* <DEDUP_REMOVED lines=10> */
.L_x_28693:
[----:B------:R-:W-:Y:S05]  /*104b0*/  BSYNC.RECONVERGENT B3 ;  /* 0x0000000000037941 */ /* 0x000fea0003800200 */
.L_x_28692:
        /* <DEDUP_REMOVED lines=19> */
.L_x_28702:
        /* <DEDUP_REMOVED lines=13> */
.L_x_28704:
[----:B------:R-:W-:Y:S05]  /*106c0*/  BSYNC.RECONVERGENT B4 ;  /* 0x0000000000047941 */ /* 0x000fea0003800200 */
.L_x_28703:
        /* <DEDUP_REMOVED lines=54> */
.L_x_28701:
[----:B------:R-:W-:Y:S05]  /*10a30*/  BSYNC.RECONVERGENT B3 ;  /* 0x0000000000037941 */ /* 0x000fea0003800200 */
.L_x_28700:
        /* <DEDUP_REMOVED lines=11> */
.L_x_28649:
[----:B------:R-:W-:Y:S01]  /*10af0*/  BSSY.RECONVERGENT B3, `(.L_x_28705) ;  /* 0x0000062000037945 */ /* 0x000fe20003800200 */
[----:B------:R-:W-:Y:S01]  /*10b00*/  HFMA2 R72, -RZ, RZ, 0, 0 ;  /* 0x00000000ff487431 */ /* 0x000fe200000001ff */
        /* <DEDUP_REMOVED lines=19> */
.L_x_28709:
        /* <DEDUP_REMOVED lines=13> */
.L_x_28711:
[----:B------:R-:W-:Y:S05]  /*10d10*/  BSYNC.RECONVERGENT B5 ;  /* 0x0000000000057941 */ /* 0x000fea0003800200 */
.L_x_28710:
        /* <DEDUP_REMOVED lines=53> */
.L_x_28708:
[----:B------:R-:W-:Y:S05]  /*11070*/  BSYNC.RECONVERGENT B4 ;  /* 0x0000000000047941 */ /* 0x000fea0003800200 */
.L_x_28707:
        /* <DEDUP_REMOVED lines=9> */
.L_x_28706:
[----:B------:R-:W-:Y:S05]  /*11110*/  BSYNC.RECONVERGENT B3 ;  /* 0x0000000000037941 */ /* 0x000fea0003800200 */
.L_x_28705:
        /* <DEDUP_REMOVED lines=17> */
.L_x_28716:
        /* <DEDUP_REMOVED lines=13> */
.L_x_28718:
[----:B------:R-:W-:Y:S05]  /*11300*/  BSYNC.RECONVERGENT B5 ;  /* 0x0000000000057941 */ /* 0x000fea0003800200 */
.L_x_28717:
        /* <DEDUP_REMOVED lines=54> */
.L_x_28715:
[----:B------:R-:W-:Y:S05]  /*11670*/  BSYNC.RECONVERGENT B4 ;  /* 0x0000000000047941 */ /* 0x000fea0003800200 */
.L_x_28714:
        /* <DEDUP_REMOVED lines=9> */
.L_x_28713:
[----:B------:R-:W-:Y:S05]  /*11710*/  BSYNC.RECONVERGENT B3 ;  /* 0x0000000000037941 */ /* 0x000fea0003800200 */
.L_x_28712:
        /* <DEDUP_REMOVED lines=17> */
.L_x_28723:
        /* <DEDUP_REMOVED lines=13> */
.L_x_28725:
[----:B------:R-:W-:Y:S05]  /*11900*/  BSYNC.RECONVERGENT B5 ;  /* 0x0000000000057941 */ /* 0x000fea0003800200 */
.L_x_28724:
        /* <DEDUP_REMOVED lines=54> */
.L_x_28722:
[----:B------:R-:W-:Y:S05]  /*11c70*/  BSYNC.RECONVERGENT B4 ;  /* 0x0000000000047941 */ /* 0x000fea0003800200 */
.L_x_28721:
        /* <DEDUP_REMOVED lines=9> */
.L_x_28720:
[----:B------:R-:W-:Y:S05]  /*11d10*/  BSYNC.RECONVERGENT B3 ;  /* 0x0000000000037941 */ /* 0x000fea0003800200 */
.L_x_28719:
        /* <DEDUP_REMOVED lines=17> */
.L_x_28730:
        /* <DEDUP_REMOVED lines=13> */
.L_x_28732:
[----:B------:R-:W-:Y:S05]  /*11f00*/  BSYNC.RECONVERGENT B5 ;  /* 0x0000000000057941 */ /* 0x000fea0003800200 */
.L_x_28731:
        /* <DEDUP_REMOVED lines=54> */
.L_x_28729:
[----:B------:R-:W-:Y:S05]  /*12270*/  BSYNC.RECONVERGENT B4 ;  /* 0x0000000000047941 */ /* 0x000fea0003800200 */
.L_x_28728:
        /* <DEDUP_REMOVED lines=9> */
.L_x_28727:
[----:B------:R-:W-:Y:S05]  /*12310*/  BSYNC.RECONVERGENT B3 ;  /* 0x0000000000037941 */ /* 0x000fea0003800200 */
.L_x_28726:
        /* <DEDUP_REMOVED lines=17> */
.L_x_28737:
        /* <DEDUP_REMOVED lines=13> */
.L_x_28739:
[----:B------:R-:W-:Y:S05]  /*12500*/  BSYNC.RECONVERGENT B5 ;  /* 0x0000000000057941 */ /* 0x000fea0003800200 */
.L_x_28738:
        /* <DEDUP_REMOVED lines=54> */
.L_x_28736:
[----:B------:R-:W-:Y:S05]  /*12870*/  BSYNC.RECONVERGENT B4 ;  /* 0x0000000000047941 */ /* 0x000fea0003800200 */
.L_x_28735:
        /* <DEDUP_REMOVED lines=9> */
.L_x_28734:
[----:B------:R-:W-:Y:S05]  /*12910*/  BSYNC.RECONVERGENT B3 ;  /* 0x0000000000037941 */ /* 0x000fea0003800200 */
.L_x_28733:
        /* <DEDUP_REMOVED lines=17> */
.L_x_28744:
        /* <DEDUP_REMOVED lines=13> */
.L_x_28746:
[----:B------:R-:W-:Y:S05]  /*12b00*/  BSYNC.RECONVERGENT B5 ;  /* 0x0000000000057941 */ /* 0x000fea0003800200 */
.L_x_28745:
        /* <DEDUP_REMOVED lines=54> */
.L_x_28743:
[----:B------:R-:W-:Y:S05]  /*12e70*/  BSYNC.RECONVERGENT B4 ;  /* 0x0000000000047941 */ /* 0x000fea0003800200 */
.L_x_28742:
        /* <DEDUP_REMOVED lines=9> */
.L_x_28741:
[----:B------:R-:W-:Y:S05]  /*12f10*/  BSYNC.RECONVERGENT B3 ;  /* 0x0000000000037941 */ /* 0x000fea0003800200 */
.L_x_28740:
        /* <DEDUP_REMOVED lines=17> */
.L_x_28751:
        /* <DEDUP_REMOVED lines=13> */
.L_x_28753:
[----:B------:R-:W-:Y:S05]  /*13100*/  BSYNC.RECONVERGENT B5 ;  /* 0x0000000000057941 */ /* 0x000fea0003800200 */
.L_x_28752:
        /* <DEDUP_REMOVED lines=54> */
.L_x_28750:
[----:B------:R-:W-:Y:S05]  /*13470*/  BSYNC.RECONVERGENT B4 ;  /* 0x0000000000047941 */ /* 0x000fea0003800200 */
.L_x_28749:
        /* <DEDUP_REMOVED lines=9> */
.L_x_28748:
[----:B------:R-:W-:Y:S05]  /*13510*/  BSYNC.RECONVERGENT B3 ;  /* 0x0000000000037941 */ /* 0x000fea0003800200 */
.L_x_28747:
        /* <DEDUP_REMOVED lines=16> */
.L_x_28756:
        /* <DEDUP_REMOVED lines=13> */
.L_x_28758:
[----:B------:R-:W-:Y:S05]  /*136f0*/  BSYNC.RECONVERGENT B4 ;  /* 0x0000000000047941 */ /* 0x000fea0003800200 */
.L_x_28757:
        /* <DEDUP_REMOVED lines=54> */
.L_x_28755:
[----:B------:R-:W-:Y:S05]  /*13a60*/  BSYNC.RECONVERGENT B3 ;  /* 0x0000000000037941 */ /* 0x000fea0003800200 */
.L_x_28754:
        /* <DEDUP_REMOVED lines=9> */
.L_x_28699:
[----:B------:R-:W-:Y:S05]  /*13b00*/  BSYNC.RECONVERGENT B2 ;  /* 0x0000000000027941 */ /* 0x000fea0003800200 */
.L_x_28648:
[----:B0-----:R-:W0:Y:S01]  /*13b10*/  LDC.64 R112, c[0x0][0x3a8] ;  /* 0x0000ea00ff707b82 */ /* 0x001e220000000a00 */
        /* <DEDUP_REMOVED lines=26> */
.L_x_28760:
[----:B------:R-:W-:Y:S05]  /*13cc0*/  BSYNC.RECONVERGENT B2 ;  /* 0x0000000000027941 */ /* 0x000fea0003800200 */
.L_x_28759:
[----:B------:R-:W-:Y:S01]  /*13cd0*/  VIADD R109, R109, 0x20 ;  /* 0x000000206d6d7836 */ /* 0x000fe20000000000 */
[----:B------:R-:W-:-:S07]  /*13ce0*/  IADD3 R99, PT, PT, R99, 0x20, RZ ;  /* 0x0000002063637810 */ /* 0x000fce0007ffe0ff */
.L_x_28645:
[----:B------:R-:W-:Y:S05]  /*13cf0*/  BSYNC.RECONVERGENT B1 ;  /* 0x0000000000017941 */ /* 0x000fea0003800200 */
.L_x_28644:
        /* <DEDUP_REMOVED lines=9> */
.L_x_28764:
[----:B------:R-:W-:Y:S05]  /*13d90*/  BSYNC.RECONVERGENT B2 ;  /* 0x0000000000027941 */ /* 0x000fea0003800200 */
.L_x_28763:
        /* <DEDUP_REMOVED lines=29> */
.L_x_28771:
        /* <DEDUP_REMOVED lines=13> */
.L_x_28773:
[----:B------:R-:W-:Y:S05]  /*14040*/  BSYNC.RECONVERGENT B5 ;  /* 0x0000000000057941 */ /* 0x000fea0003800200 */
.L_x_28772:
        /* <DEDUP_REMOVED lines=53> */
.L_x_28770:
[----:B------:R-:W-:Y:S05]  /*143a0*/  BSYNC.RECONVERGENT B4 ;  /* 0x0000000000047941 */ /* 0x000fea0003800200 */
.L_x_28769:
        /* <DEDUP_REMOVED lines=10> */
.L_x_28768:
[----:B------:R-:W-:Y:S05]  /*14450*/  BSYNC.RECONVERGENT B3 ;  /* 0x0000000000037941 */ /* 0x000fea0003800200 */
.L_x_28767:
        /* <DEDUP_REMOVED lines=20> */
.L_x_28778:
        /* <DEDUP_REMOVED lines=13> */
.L_x_28780:
[----:B------:R-:W-:Y:S05]  /*14670*/  BSYNC.RECONVERGENT B5 ;  /* 0x0000000000057941 */ /* 0x000fea0003800200 */
.L_x_28779:
        /* <DEDUP_REMOVED lines=54> */
.L_x_28777:
[----:B------:R-:W-:Y:S05]  /*149e0*/  BSYNC.RECONVERGENT B4 ;  /* 0x0000000000047941 */ /* 0x000fea0003800200 */
.L_x_28776:
        /* <DEDUP_REMOVED lines=10> */
.L_x_28775:
[----:B------:R-:W-:Y:S05]  /*14a90*/  BSYNC.RECONVERGENT B3 ;  /* 0x0000000000037941 */ /* 0x000fea0003800200 */
.L_x_28774:
        /* <DEDUP_REMOVED lines=20> */
.L_x_28785:
        /* <DEDUP_REMOVED lines=13> */
.L_x_28787:
[----:B------:R-:W-:Y:S05]  /*14cb0*/  BSYNC.RECONVERGENT B5 ;  /* 0x0000000000057941 */ /* 0x000fea0003800200 */
.L_x_28786:
        /* <DEDUP_REMOVED lines=53> */
.L_x_28784:
[----:B------:R-:W-:Y:S05]  /*15010*/  BSYNC.RECONVERGENT B4 ;  /* 0x0000000000047941 */ /* 0x000fea0003800200 */
.L_x_28783:
        /* <DEDUP_REMOVED lines=10> */
.L_x_28782:
[----:B------:R-:W-:Y:S05]  /*150c0*/  BSYNC.RECONVERGENT B3 ;  /* 0x0000000000037941 */ /* 0x000fea0003800200 */
.L_x_28781:
        /* <DEDUP_REMOVED lines=20> */
.L_x_28792:
        /* <DEDUP_REMOVED lines=13> */
.L_x_28794:
[----:B------:R-:W-:Y:S05]  /*152e0*/  BSYNC.RECONVERGENT B5 ;  /* 0x0000000000057941 */ /* 0x000fea0003800200 */
.L_x_28793:
        /* <DEDUP_REMOVED lines=54> */
.L_x_28791:
[----:B------:R-:W-:Y:S05]  /*15650*/  BSYNC.RECONVERGENT B4 ;  /* 0x0000000000047941 */ /* 0x000fea0003800200 */
.L_x_28790:
        /* <DEDUP_REMOVED lines=10> */
.L_x_28789:
[----:B------:R-:W-:Y:S05]  /*15700*/  BSYNC.RECONVERGENT B3 ;  /* 0x0000000000037941 */ /* 0x000fea0003800200 */
.L_x_28788:
        /* <DEDUP_REMOVED lines=20> */
.L_x_28799:
        /* <DEDUP_REMOVED lines=13> */
.L_x_28801:
[----:B------:R-:W-:Y:S05]  /*15920*/  BSYNC.RECONVERGENT B5 ;  /* 0x0000000000057941 */ /* 0x000fea0003800200 */
.L_x_28800:
        /* <DEDUP_REMOVED lines=53> */
.L_x_28798:
[----:B------:R-:W-:Y:S05]  /*15c80*/  BSYNC.RECONVERGENT B4 ;  /* 0x0000000000047941 */ /* 0x000fea0003800200 */
.L_x_28797:
        /* <DEDUP_REMOVED lines=10> */
.L_x_28796:
[----:B------:R-:W-:Y:S05]  /*15d30*/  BSYNC.RECONVERGENT B3 ;  /* 0x0000000000037941 */ /* 0x000fea0003800200 */
.L_x_28795:
        /* <DEDUP_REMOVED lines=20> */
.L_x_28806:
        /* <DEDUP_REMOVED lines=13> */
.L_x_28808:
[----:B------:R-:W-:Y:S05]  /*15f50*/  BSYNC.RECONVERGENT B5 ;  /* 0x0000000000057941 */ /* 0x000fea0003800200 */
.L_x_28807:
        /* <DEDUP_REMOVED lines=54> */
.L_x_28805:
[----:B------:R-:W-:Y:S05]  /*162c0*/  BSYNC.RECONVERGENT B4 ;  /* 0x0000000000047941 */ /* 0x000fea0003800200 */
.L_x_28804:
        /* <DEDUP_REMOVED lines=10> */
.L_x_28803:
[----:B------:R-:W-:Y:S05]  /*16370*/  BSYNC.RECONVERGENT B3 ;  /* 0x0000000000037941 */ /* 0x000fea0003800200 */
.L_x_28802:
        /* <DEDUP_REMOVED lines=20> */
.L_x_28813:
        /* <DEDUP_REMOVED lines=13> */
.L_x_28815:
[----:B------:R-:W-:Y:S05]  /*16590*/  BSYNC.RECONVERGENT B5 ;  /* 0x0000000000057941 */ /* 0x000fea0003800200 */
.L_x_28814:
        /* <DEDUP_REMOVED lines=53> */
.L_x_28812:
[----:B------:R-:W-:Y:S05]  /*168f0*/  BSYNC.RECONVERGENT B4 ;  /* 0x0000000000047941 */ /* 0x000fea0003800200 */
.L_x_28811:
        /* <DEDUP_REMOVED lines=10> */
.L_x_28810:
[----:B------:R-:W-:Y:S05]  /*169a0*/  BSYNC.RECONVERGENT B3 ;  /* 0x0000000000037941 */ /* 0x000fea0003800200 */
.L_x_28809:
        /* <DEDUP_REMOVED lines=19> */
.L_x_28819:
        /* <DEDUP_REMOVED lines=13> */
.L_x_28821:
[----:B------:R-:W-:Y:S05]  /*16bb0*/  BSYNC.RECONVERGENT B4 ;  /* 0x0000000000047941 */ /* 0x000fea0003800200 */
.L_x_28820:
        /* <DEDUP_REMOVED lines=54> */
.L_x_28818:
[----:B------:R-:W-:Y:S05]  /*16f20*/  BSYNC.RECONVERGENT B3 ;  /* 0x0000000000037941 */ /* 0x000fea0003800200 */
.L_x_28817:
        /* <DEDUP_REMOVED lines=11> */
.L_x_28766:
        /* <DEDUP_REMOVED lines=21> */
.L_x_28826:
        /* <DEDUP_REMOVED lines=13> */
.L_x_28828:
[----:B------:R-:W-:Y:S05]  /*17200*/  BSYNC.RECONVERGENT B5 ;  /* 0x0000000000057941 */ /* 0x000fea0003800200 */
.L_x_28827:
        /* <DEDUP_REMOVED lines=53> */
.L_x_28825:
[----:B------:R-:W-:Y:S05]  /*17560*/  BSYNC.RECONVERGENT B4 ;  /* 0x0000000000047941 */ /* 0x000fea0003800200 */
.L_x_28824:
        /* <DEDUP_REMOVED lines=9> */
.L_x_28823:
[----:B------:R-:W-:Y:S05]  /*17600*/  BSYNC.RECONVERGENT B3 ;  /* 0x0000000000037941 */ /* 0x000fea0003800200 */
.L_x_28822:
        /* <DEDUP_REMOVED lines=17> */
.L_x_28833:
        /* <DEDUP_REMOVED lines=13> */
.L_x_28835:
[----:B------:R-:W-:Y:S05]  /*177f0*/  BSYNC.RECONVERGENT B5 ;  /* 0x0000000000057941 */ /* 0x000fea0003800200 */
.L_x_28834:
        /* <DEDUP_REMOVED lines=54> */
.L_x_28832:
[----:B------:R-:W-:Y:S05]  /*17b60*/  BSYNC.RECONVERGENT B4 ;  /* 0x0000000000047941 */ /* 0x000fea0003800200 */
.L_x_28831:
        /* <DEDUP_REMOVED lines=9> */
.L_x_28830:
[----:B------:R-:W-:Y:S05]  /*17c00*/  BSYNC.RECONVERGENT B3 ;  /* 0x0000000000037941 */ /* 0x000fea0003800200 */
.L_x_28829:
        /* <DEDUP_REMOVED lines=17> */
.L_x_28840:
        /* <DEDUP_REMOVED lines=13> */
.L_x_28842:
[----:B------:R-:W-:Y:S05]  /*17df0*/  BSYNC.RECONVERGENT B5 ;  /* 0x0000000000057941 */ /* 0x000fea0003800200 */
.L_x_28841:
        /* <DEDUP_REMOVED lines=54> */
.L_x_28839:
[----:B------:R-:W-:Y:S05]  /*18160*/  BSYNC.RECONVERGENT B4 ;  /* 0x0000000000047941 */ /* 0x000fea0003800200 */
.L_x_28838:
        /* <DEDUP_REMOVED lines=9> */
.L_x_28837:
[----:B------:R-:W-:Y:S05]  /*18200*/  BSYNC.RECONVERGENT B3 ;  /* 0x0000000000037941 */ /* 0x000fea0003800200 */
.L_x_28836:
        /* <DEDUP_REMOVED lines=17> */
.L_x_28847:
        /* <DEDUP_REMOVED lines=13> */
.L_x_28849:
[----:B------:R-:W-:Y:S05]  /*183f0*/  BSYNC.RECONVERGENT B5 ;  /* 0x0000000000057941 */ /* 0x000fea0003800200 */
.L_x_28848:
        /* <DEDUP_REMOVED lines=54> */
.L_x_28846:
[----:B------:R-:W-:Y:S05]  /*18760*/  BSYNC.RECONVERGENT B4 ;  /* 0x0000000000047941 */ /* 0x000fea0003800200 */
.L_x_28845:
        /* <DEDUP_REMOVED lines=9> */
.L_x_28844:
[----:B------:R-:W-:Y:S05]  /*18800*/  BSYNC.RECONVERGENT B3 ;  /* 0x0000000000037941 */ /* 0x000fea0003800200 */
.L_x_28843:
        /* <DEDUP_REMOVED lines=17> */
.L_x_28854:
        /* <DEDUP_REMOVED lines=13> */
.L_x_28856:
[----:B------:R-:W-:Y:S05]  /*189f0*/  BSYNC.RECONVERGENT B5 ;  /* 0x0000000000057941 */ /* 0x000fea0003800200 */
.L_x_28855:
        /* <DEDUP_REMOVED lines=54> */
.L_x_28853:
[----:B------:R-:W-:Y:S05]  /*18d60*/  BSYNC.RECONVERGENT B4 ;  /* 0x0000000000047941 */ /* 0x000fea0003800200 */
.L_x_28852:
        /* <DEDUP_REMOVED lines=9> */
.L_x_28851:
[----:B------:R-:W-:Y:S05]  /*18e00*/  BSYNC.RECONVERGENT B3 ;  /* 0x0000000000037941 */ /* 0x000fea0003800200 */
.L_x_28850:
        /* <DEDUP_REMOVED lines=17> */
.L_x_28861:
        /* <DEDUP_REMOVED lines=13> */
.L_x_28863:
[----:B------:R-:W-:Y:S05]  /*18ff0*/  BSYNC.RECONVERGENT B5 ;  /* 0x0000000000057941 */ /* 0x000fea0003800200 */
.L_x_28862:
        /* <DEDUP_REMOVED lines=54> */
.L_x_28860:
[----:B------:R-:W-:Y:S05]  /*19360*/  BSYNC.RECONVERGENT B4 ;  /* 0x0000000000047941 */ /* 0x000fea0003800200 */
.L_x_28859:
        /* <DEDUP_REMOVED lines=9> */
.L_x_28858:
[----:B------:R-:W-:Y:S05]  /*19400*/  BSYNC.RECONVERGENT B3 ;  /* 0x0000000000037941 */ /* 0x000fea0003800200 */
.L_x_28857:
        /* <DEDUP_REMOVED lines=17> */
.L_x_28868:
        /* <DEDUP_REMOVED lines=13> */
.L_x_28870:
[----:B------:R-:W-:Y:S05]  /*195f0*/  BSYNC.RECONVERGENT B5 ;  /* 0x0000000000057941 */ /* 0x000fea0003800200 */
.L_x_28869:
        /* <DEDUP_REMOVED lines=54> */
.L_x_28867:
[----:B------:R-:W-:Y:S05]  /*19960*/  BSYNC.RECONVERGENT B4 ;  /* 0x0000000000047941 */ /* 0x000fea0003800200 */
.L_x_28866:
        /* <DEDUP_REMOVED lines=9> */
.L_x_28865:
[----:B------:R-:W-:Y:S05]  /*19a00*/  BSYNC.RECONVERGENT B3 ;  /* 0x0000000000037941 */ /* 0x000fea0003800200 */
.L_x_28864:
        /* <DEDUP_REMOVED lines=16> */
.L_x_28873:
        /* <DEDUP_REMOVED lines=13> */
.L_x_28875:
[----:B------:R-:W-:Y:S05]  /*19be0*/  BSYNC.RECONVERGENT B4 ;  /* 0x0000000000047941 */ /* 0x000fea0003800200 */
.L_x_28874:
        /* <DEDUP_REMOVED lines=54> */
.L_x_28872:
[----:B------:R-:W-:Y:S05]  /*19f50*/  BSYNC.RECONVERGENT B3 ;  /* 0x0000000000037941 */ /* 0x000fea0003800200 */
.L_x_28871:
        /* <DEDUP_REMOVED lines=9> */
.L_x_28816:
[----:B------:R-:W-:Y:S05]  /*19ff0*/  BSYNC.RECONVERGENT B2 ;  /* 0x0000000000027941 */ /* 0x000fea0003800200 */
.L_x_28765:
        /* <DEDUP_REMOVED lines=27> */
.L_x_28877:
[----:B------:R-:W-:Y:S05]  /*1a1b0*/  BSYNC.RECONVERGENT B2 ;  /* 0x0000000000027941 */ /* 0x000fea0003800200 */
.L_x_28876:
[----:B------:R-:W-:Y:S01]  /*1a1c0*/  IADD3 R109, PT, PT, R109, 0x20, RZ ;  /* 0x000000206d6d7810 */ /* 0x000fe20007ffe0ff */
[----:B------:R-:W-:-:S07]  /*1a1d0*/  VIADD R99, R99, 0x20 ;  /* 0x0000002063637836 */ /* 0x000fce0000000000 */
.L_x_28762:
[----:B------:R-:W-:Y:S05]  /*1a1e0*/  BSYNC.RECONVERGENT B1 ;  /* 0x0000000000017941 */ /* 0x000fea0003800200 */
.L_x_28761:
        /* <DEDUP_REMOVED lines=8> */
.L_x_28881:
[----:B------:R-:W-:Y:S05]  /*1a270*/  BSYNC.RECONVERGENT B2 ;  /* 0x0000000000027941 */ /* 0x000fea0003800200 */
.L_x_28880:
        /* <DEDUP_REMOVED lines=29> */
.L_x_28888:
        /* <DEDUP_REMOVED lines=13> */
.L_x_28890:
[----:B------:R-:W-:Y:S05]  /*1a520*/  BSYNC.RECONVERGENT B5 ;  /* 0x0000000000057941 */ /* 0x000fea0003800200 */
.L_x_28889:
        /* <DEDUP_REMOVED lines=54> */
.L_x_28887:
[----:B------:R-:W-:Y:S05]  /*1a890*/  BSYNC.RECONVERGENT B4 ;  /* 0x0000000000047941 */ /* 0x000fea0003800200 */
.L_x_28886:
        /* <DEDUP_REMOVED lines=10> */
.L_x_28885:
[----:B------:R-:W-:Y:S05]  /*1a940*/  BSYNC.RECONVERGENT B3 ;  /* 0x0000000000037941 */ /* 0x000fea0003800200 */
.L_x_28884:
        /* <DEDUP_REMOVED lines=20> */
.L_x_28895:
        /* <DEDUP_REMOVED lines=13> */
.L_x_28897:
[----:B------:R-:W-:Y:S05]  /*1ab60*/  BSYNC.RECONVERGENT B5 ;  /* 0x0000000000057941 */ /* 0x000fea0003800200 */
.L_x_28896:
        /* <DEDUP_REMOVED lines=54> */
.L_x_28894:
[----:B------:R-:W-:Y:S05]  /*1aed0*/  BSYNC.RECONVERGENT B4 ;  /* 0x0000000000047941 */ /* 0x000fea0003800200 */
.L_x_28893:
        /* <DEDUP_REMOVED lines=10> */
.L_x_28892:
[----:B------:R-:W-:Y:S05]  /*1af80*/  BSYNC.RECONVERGENT B3 ;  /* 0x0000000000037941 */ /* 0x000fea0003800200 */
.L_x_28891:
        /* <DEDUP_REMOVED lines=20> */
.L_x_28902:
        /* <DEDUP_REMOVED lines=13> */
.L_x_28904:
[----:B------:R-:W-:Y:S05]  /*1b1a0*/  BSYNC.RECONVERGENT B5 ;  /* 0x0000000000057941 */ /* 0x000fea0003800200 */
.L_x_28903:
        /* <DEDUP_REMOVED lines=54> */
.L_x_28901:
[----:B------:R-:W-:Y:S05]  /*1b510*/  BSYNC.RECONVERGENT B4 ;  /* 0x0000000000047941 */ /* 0x000fea0003800200 */
.L_x_28900:
        /* <DEDUP_REMOVED lines=10> */
.L_x_28899:
[----:B------:R-:W-:Y:S05]  /*1b5c0*/  BSYNC.RECONVERGENT B3 ;  /* 0x0000000000037941 */ /* 0x000fea0003800200 */
.L_x_28898:
        /* <DEDUP_REMOVED lines=20> */
.L_x_28909:
        /* <DEDUP_REMOVED lines=13> */
.L_x_28911:
[----:B------:R-:W-:Y:S05]  /*1b7e0*/  BSYNC.RECONVERGENT B5 ;  /* 0x0000000000057941 */ /* 0x000fea0003800200 */
.L_x_28910:
        /* <DEDUP_REMOVED lines=54> */
.L_x_28908:
[----:B------:R-:W-:Y:S05]  /*1bb50*/  BSYNC.RECONVERGENT B4 ;  /* 0x0000000000047941 */ /* 0x000fea0003800200 */
.L_x_28907:
        /* <DEDUP_REMOVED lines=10> */
.L_x_28906:
[----:B------:R-:W-:Y:S05]  /*1bc00*/  BSYNC.RECONVERGENT B3 ;  /* 0x0000000000037941 */ /* 0x000fea0003800200 */
.L_x_28905:
        /* <DEDUP_REMOVED lines=20> */
.L_x_28916:
        /* <DEDUP_REMOVED lines=13> */
.L_x_28918:
[----:B------:R-:W-:Y:S05]  /*1be20*/  BSYNC.RECONVERGENT B5 ;  /* 0x0000000000057941 */ /* 0x000fea0003800200 */
.L_x_28917:
        /* <DEDUP_REMOVED lines=54> */
.L_x_28915:
[----:B------:R-:W-:Y:S05]  /*1c190*/  BSYNC.RECONVERGENT B4 ;  /* 0x0000000000047941 */ /* 0x000fea0003800200 */
.L_x_28914:
        /* <DEDUP_REMOVED lines=10> */
.L_x_28913:
[----:B------:R-:W-:Y:S05]  /*1c240*/  BSYNC.RECONVERGENT B3 ;  /* 0x0000000000037941 */ /* 0x000fea0003800200 */
.L_x_28912:
        /* <DEDUP_REMOVED lines=20> */
.L_x_28923:
        /* <DEDUP_REMOVED lines=13> */
.L_x_28925:
[----:B------:R-:W-:Y:S05]  /*1c460*/  BSYNC.RECONVERGENT B5 ;  /* 0x0000000000057941 */ /* 0x000fea0003800200 */
.L_x_28924:
        /* <DEDUP_REMOVED lines=54> */
.L_x_28922:
[----:B------:R-:W-:Y:S05]  /*1c7d0*/  BSYNC.RECONVERGENT B4 ;  /* 0x0000000000047941 */ /* 0x000fea0003800200 */
.L_x_28921:
        /* <DEDUP_REMOVED lines=10> */
.L_x_28920:
[----:B------:R-:W-:Y:S05]  /*1c880*/  BSYNC.RECONVERGENT B3 ;  /* 0x0000000000037941 */ /* 0x000fea0003800200 */
.L_x_28919:
        /* <DEDUP_REMOVED lines=20> */
.L_x_28930:
        /* <DEDUP_REMOVED lines=13> */
.L_x_28932:
[----:B------:R-:W-:Y:S05]  /*1caa0*/  BSYNC.RECONVERGENT B5 ;  /* 0x0000000000057941 */ /* 0x000fea0003800200 */
.L_x_28931:
        /* <DEDUP_REMOVED lines=54> */
.L_x_28929:
[----:B------:R-:W-:Y:S05]  /*1ce10*/  BSYNC.RECONVERGENT B4 ;  /* 0x0000000000047941 */ /* 0x000fea0003800200 */
.L_x_28928:
        /* <DEDUP_REMOVED lines=10> */
.L_x_28927:
[----:B------:R-:W-:Y:S05]  /*1cec0*/  BSYNC.RECONVERGENT B3 ;  /* 0x0000000000037941 */ /* 0x000fea0003800200 */
.L_x_28926:
        /* <DEDUP_REMOVED lines=19> */
.L_x_28936:
        /* <DEDUP_REMOVED lines=13> */
.L_x_28938:
[----:B------:R-:W-:Y:S05]  /*1d0d0*/  BSYNC.RECONVERGENT B4 ;  /* 0x0000000000047941 */ /* 0x000fea0003800200 */
.L_x_28937:
        /* <DEDUP_REMOVED lines=54> */
.L_x_28935:
[----:B------:R-:W-:Y:S05]  /*1d440*/  BSYNC.RECONVERGENT B3 ;  /* 0x0000000000037941 */ /* 0x000fea0003800200 */
.L_x_28934:
        /* <DEDUP_REMOVED lines=11> */
.L_x_28883:
        /* <DEDUP_REMOVED lines=21> */
.L_x_28943:
        /* <DEDUP_REMOVED lines=13> */
.L_x_28945:
[----:B------:R-:W-:Y:S05]  /*1d720*/  BSYNC.RECONVERGENT B5 ;  /* 0x0000000000057941 */ /* 0x000fea0003800200 */
.L_x_28944:
        /* <DEDUP_REMOVED lines=54> */
.L_x_28942:
[----:B------:R-:W-:Y:S05]  /*1da90*/  BSYNC.RECONVERGENT B4 ;  /* 0x0000000000047941 */ /* 0x000fea0003800200 */
.L_x_28941:
        /* <DEDUP_REMOVED lines=9> */
.L_x_28940:
[----:B------:R-:W-:Y:S05]  /*1db30*/  BSYNC.RECONVERGENT B3 ;  /* 0x0000000000037941 */ /* 0x000fea0003800200 */
.L_x_28939:
        /* <DEDUP_REMOVED lines=17> */
.L_x_28950:
        /* <DEDUP_REMOVED lines=13> */
.L_x_28952:
[----:B------:R-:W-:Y:S05]  /*1dd20*/  BSYNC.RECONVERGENT B5 ;  /* 0x0000000000057941 */ /* 0x000fea0003800200 */
.L_x_28951:
        /* <DEDUP_REMOVED lines=54> */
.L_x_28949:
[----:B------:R-:W-:Y:S05]  /*1e090*/  BSYNC.RECONVERGENT B4 ;  /* 0x0000000000047941 */ /* 0x000fea0003800200 */
.L_x_28948:
        /* <DEDUP_REMOVED lines=9> */
.L_x_28947:
[----:B------:R-:W-:Y:S05]  /*1e130*/  BSYNC.RECONVERGENT B3 ;  /* 0x0000000000037941 */ /* 0x000fea0003800200 */
.L_x_28946:
        /* <DEDUP_REMOVED lines=17> */
.L_x_28957:
        /* <DEDUP_REMOVED lines=13> */
.L_x_28959:
[----:B------:R-:W-:Y:S05]  /*1e320*/  BSYNC.RECONVERGENT B5 ;  /* 0x0000000000057941 */ /* 0x000fea0003800200 */
.L_x_28958:
        /* <DEDUP_REMOVED lines=54> */
.L_x_28956:
[----:B------:R-:W-:Y:S05]  /*1e690*/  BSYNC.RECONVERGENT B4 ;  /* 0x0000000000047941 */ /* 0x000fea0003800200 */
.L_x_28955:
        /* <DEDUP_REMOVED lines=9> */
.L_x_28954:
[----:B------:R-:W-:Y:S05]  /*1e730*/  BSYNC.RECONVERGENT B3 ;  /* 0x0000000000037941 */ /* 0x000fea0003800200 */
.L_x_28953:
        /* <DEDUP_REMOVED lines=17> */
.L_x_28964:
        /* <DEDUP_REMOVED lines=13> */
.L_x_28966:
[----:B------:R-:W-:Y:S05]  /*1e920*/  BSYNC.RECONVERGENT B5 ;  /* 0x0000000000057941 */ /* 0x000fea0003800200 */
.L_x_28965:
        /* <DEDUP_REMOVED lines=54> */
.L_x_28963:
[----:B------:R-:W-:Y:S05]  /*1ec90*/  BSYNC.RECONVERGENT B4 ;  /* 0x0000000000047941 */ /* 0x000fea0003800200 */
.L_x_28962:
        /* <DEDUP_REMOVED lines=9> */
.L_x_28961:
[----:B------:R-:W-:Y:S05]  /*1ed30*/  BSYNC.RECONVERGENT B3 ;  /* 0x0000000000037941 */ /* 0x000fea0003800200 */
.L_x_28960:
        /* <DEDUP_REMOVED lines=17> */
.L_x_28971:
        /* <DEDUP_REMOVED lines=13> */
.L_x_28973:
[----:B------:R-:W-:Y:S05]  /*1ef20*/  BSYNC.RECONVERGENT B5 ;  /* 0x0000000000057941 */ /* 0x000fea0003800200 */
.L_x_28972:
        /* <DEDUP_REMOVED lines=54> */
.L_x_28970:
[----:B------:R-:W-:Y:S05]  /*1f290*/  BSYNC.RECONVERGENT B4 ;  /* 0x0000000000047941 */ /* 0x000fea0003800200 */
.L_x_28969:
        /* <DEDUP_REMOVED lines=9> */
.L_x_28968:
[----:B------:R-:W-:Y:S05]  /*1f330*/  BSYNC.RECONVERGENT B3 ;  /* 0x0000000000037941 */ /* 0x000fea0003800200 */
.L_x_28967:
        /* <DEDUP_REMOVED lines=17> */
.L_x_28978:
        /* <DEDUP_REMOVED lines=13> */
.L_x_28980:
[----:B------:R-:W-:Y:S05]  /*1f520*/  BSYNC.RECONVERGENT B5 ;  /* 0x0000000000057941 */ /* 0x000fea0003800200 */
.L_x_28979:
        /* <DEDUP_REMOVED lines=54> */
.L_x_28977:
[----:B------:R-:W-:Y:S05]  /*1f890*/  BSYNC.RECONVERGENT B4 ;  /* 0x0000000000047941 */ /* 0x000fea0003800200 */
.L_x_28976:
        /* <DEDUP_REMOVED lines=9> */
.L_x_28975:
[----:B------:R-:W-:Y:S05]  /*1f930*/  BSYNC.RECONVERGENT B3 ;  /* 0x0000000000037941 */ /* 0x000fea0003800200 */
.L_x_28974:
        /* <DEDUP_REMOVED lines=17> */
.L_x_28985:
        /* <DEDUP_REMOVED lines=13> */
.L_x_28987:
[----:B------:R-:W-:Y:S05]  /*1fb20*/  BSYNC.RECONVERGENT B5 ;  /* 0x0000000000057941 */ /* 0x000fea0003800200 */
.L_x_28986:
        /* <DEDUP_REMOVED lines=54> */
.L_x_28984:
[----:B------:R-:W-:Y:S05]  /*1fe90*/  BSYNC.RECONVERGENT B4 ;  /* 0x0000000000047941 */ /* 0x000fea0003800200 */
.L_x_28983:
        /* <DEDUP_REMOVED lines=9> */
.L_x_28982:
[----:B------:R-:W-:Y:S05]  /*1ff30*/  BSYNC.RECONVERGENT B3 ;  /* 0x0000000000037941 */ /* 0x000fea0003800200 */
.L_x_28981:
        /* <DEDUP_REMOVED lines=20> */
.L_x_28990:
        /* <DEDUP_REMOVED lines=13> */
.L_x_28992:
[----:B------:R-:W-:Y:S05]  /*20150*/  BSYNC.RECONVERGENT B4 ;  /* 0x0000000000047941 */ /* 0x000fea0003800200 */
.L_x_28991:
        /* <DEDUP_REMOVED lines=54> */
.L_x_28989:
[----:B------:R-:W-:Y:S05]  /*204c0*/  BSYNC.RECONVERGENT B3 ;  /* 0x0000000000037941 */ /* 0x000fea0003800200 */
.L_x_28988:
        /* <DEDUP_REMOVED lines=9> */
.L_x_28933:
[----:B------:R-:W-:Y:S05]  /*20560*/  BSYNC.RECONVERGENT B2 ;  /* 0x0000000000027941 */ /* 0x000fea0003800200 */
.L_x_28882:
        /* <DEDUP_REMOVED lines=25> */
.L_x_28879:
[----:B------:R-:W-:Y:S05]  /*20700*/  BSYNC.RECONVERGENT B1 ;  /* 0x0000000000017941 */ /* 0x000fea0003800200 */
.L_x_28878:
        /* <DEDUP_REMOVED lines=64> */
[--C-:B0-2---:R-:W-:Y:S01]  /*20b10*/  FADD.FTZ R115, R58, -R117.reuse ;  /* 0x800000753a737221 */ /* 0x105fe20000010000 */
        /* <DEDUP_REMOVED lines=87> */
.L_x_29016:
        /* <DEDUP_REMOVED lines=42> */
[----:B------:R-:W-:Y:S02]  /*21330*/  HADD2.F32 R122, -RZ, R18.H1_H1 ;  /* 0x30000012ff7a7230 */ /* 0x000fe40000004100 */
[----:B------:R-:W-:Y:S01]  /*21340*/  FFMA.FTZ R118, R120, R99, R115 ;  /* 0x0000006378767223 */ /* 0x000fe20000010073 */
[----:B------:R-:W-:-:S02]  /*21350*/  HADD2.F32 R99, -RZ, R14.H0_H0 ;  /* 0x2000000eff637230 */ /* 0x000fc40000004100 */
[C---:B------:R-:W-:Y:S01]  /*21360*/  FMUL.FTZ R98, R109.reuse, R98 ;  /* 0x000000626d627220 */ /* 0x040fe20000410000 */
[----:B------:R-:W-:Y:S02]  /*21370*/  HADD2.F32 R115, -RZ, R18.H0_H0 ;  /* 0x20000012ff737230 */ /* 0x000fe40000004100 */
[----:B------:R-:W-:Y:S01]  /*21380*/  HADD2.F32 R120, -RZ, R14.H1_H1 ;  /* 0x3000000eff787230 */ /* 0x000fe20000004100 */
[----:B------:R-:W-:Y:S01]  /*21390*/  F2FP.F16.F32.PACK_AB R97, R118, R97 ;  /* 0x000000617661723e */ /* 0x000fe200000000ff */
[----:B------:R-:W-:Y:S02]  /*213a0*/  HADD2.F32 R117, -RZ, R15.H1_H1 ;  /* 0x3000000fff757230 */ /* 0x000fe40000004100 */
[----:B------:R-:W-:Y:S01]  /*213b0*/  FFMA.FTZ R98, R98, R99, R115 ;  /* 0x0000006362627223 */ /* 0x000fe20000010073 */
[----:B------:R-:W-:Y:S01]  /*213c0*/  FMUL.FTZ R115, R109, R116 ;  /* 0x000000746d737220 */ /* 0x000fe20000410000 */
[----:B------:R-:W-:Y:S01]  /*213d0*/  FADD.FTZ R116, R62, -R114 ;  /* 0x800000723e747221 */ /* 0x000fe20000010000 */
        /* <DEDUP_REMOVED lines=21> */
.L_x_28997:
[----:B------:R-:W-:Y:S05]  /*21530*/  BSYNC.RECONVERGENT B2 ;  /* 0x0000000000027941 */ /* 0x000fea0003800200 */
.L_x_28996:
[----:B------:R-:W-:Y:S01]  /*21540*/  ISETP.NE.AND P0, PT, R110, RZ, PT ;  /* 0x000000ff6e00720c */ /* 0x000fe20003f05270 */
[----:B------:R-:W-:-:S12]  /*21550*/  BSSY.RECONVERGENT B2, `(.L_x_28998) ;  /* 0x0000032000027945 */ /* 0x000fd80003800200 */
[----:B------:R-:W-:Y:S05]  /*21560*/  @!P0 BRA `(.L_x_28999) ;  /* 0x0000000000c08947 */ /* 0x000fea0003800000 */
[--C-:B0-----:R-:W-:Y:S01]  /*21570*/  FADD.FTZ R96, R64, -R114.reuse ;  /* 0x8000007240607221 */ /* 0x101fe20000010000 */
        /* <DEDUP_REMOVED lines=47> */
.L_x_28999:
[----:B------:R-:W-:Y:S05]  /*21870*/  BSYNC.RECONVERGENT B2 ;  /* 0x0000000000027941 */ /* 0x000fea0003800200 */
.L_x_28998:
[----:B------:R-:W-:Y:S01]  /*21880*/  ISETP.NE.AND P0, PT, R111, RZ, PT ;  /* 0x000000ff6f00720c */ /* 0x000fe20003f05270 */
[----:B------:R-:W-:-:S12]  /*21890*/  BSSY.RECONVERGENT B2, `(.L_x_29000) ;  /* 0x0000032000027945 */ /* 0x000fd80003800200 */
[----:B------:R-:W-:Y:S05]  /*218a0*/  @!P0 BRA `(.L_x_29001) ;  /* 0x0000000000c08947 */ /* 0x000fea0003800000 */
[--C-:B01----:R-:W-:Y:S01]  /*218b0*/  FADD.FTZ R96, R72, -R114.reuse ;  /* 0x8000007248607221 */ /* 0x103fe20000010000 */
        /* <DEDUP_REMOVED lines=47> */
.L_x_29001:
[----:B------:R-:W-:Y:S05]  /*21bb0*/  BSYNC.RECONVERGENT B2 ;  /* 0x0000000000027941 */ /* 0x000fea0003800200 */
.L_x_29000:
[----:B------:R-:W-:Y:S01]  /*21bc0*/  ISETP.NE.AND P0, PT, R112, RZ, PT ;  /* 0x000000ff7000720c */ /* 0x000fe20003f05270 */
[----:B------:R-:W-:-:S12]  /*21bd0*/  BSSY.RECONVERGENT B2, `(.L_x_29002) ;  /* 0x0000032000027945 */ /* 0x000fd80003800200 */
[----:B------:R-:W-:Y:S05]  /*21be0*/  @!P0 BRA `(.L_x_29003) ;  /* 0x0000000000c08947 */ /* 0x000fea0003800000 */
[--C-:B012---:R-:W-:Y:S01]  /*21bf0*/  FADD.FTZ R96, R80, -R114.reuse ;  /* 0x8000007250607221 */ /* 0x107fe20000010000 */
        /* <DEDUP_REMOVED lines=19> */
[----:B------:R-:W-:Y:S02]  /*21d30*/  HADD2.F32 R111, -RZ, R42.H0_H0 ;  /* 0x2000002aff6f7230 */ /* 0x000fe40000004100 */
[C---:B------:R-:W-:Y:S01]  /*21d40*/  FMUL.FTZ R110, R109.reuse, R110 ;  /* 0x0000006e6d6e7220 */ /* 0x040fe20000410000 */
[----:B------:R-:W-:Y:S01]  /*21d50*/  FADD.FTZ R116, R86, -R114 ;  /* 0x8000007256747221 */ /* 0x000fe20000010000 */
[----:B------:R-:W-:Y:S01]  /*21d60*/  HADD2.F32 R117, -RZ, R40.H1_H1 ;  /* 0x30000028ff757230 */ /* 0x000fe20000004100 */
[----:B------:R-:W-:Y:S01]  /*21d70*/  F2FP.F16.F32.PACK_AB R97, R112, R97 ;  /* 0x000000617061723e */ /* 0x000fe200000000ff */
[----:B------:R-:W-:Y:S01]  /*21d80*/  FFMA.FTZ R98, R98, R99, R111 ;  /* 0x0000006362627223 */ /* 0x000fe2000001006f */
[----:B------:R-:W-:Y:S02]  /*21d90*/  HADD2.F32 R99, -RZ, R42.H1_H1 ;  /* 0x3000002aff637230 */ /* 0x000fe40000004100 */
[----:B------:R-:W-:Y:S01]  /*21da0*/  FMUL.FTZ R116, R109, R116 ;  /* 0x000000746d747220 */ /* 0x000fe20000410000 */
[----:B------:R-:W-:-:S02]  /*21db0*/  HADD2.F32 R111, -RZ, R43.H0_H0 ;  /* 0x2000002bff6f7230 */ /* 0x000fc40000004100 */
[----:B------:R-:W-:Y:S01]  /*21dc0*/  FFMA.FTZ R115, R110, R115, R99 ;  /* 0x000000736e737223 */ /* 0x000fe20000010063 */
[--C-:B------:R-:W-:Y:S02]  /*21dd0*/  HADD2.F32 R99, -RZ, R39.reuse.H0_H0 ;  /* 0x20000027ff637230 */ /* 0x100fe40000004100 */
[--C-:B------:R-:W-:Y:S02]  /*21de0*/  FADD.FTZ R110, R87, -R114.reuse ;  /* 0x80000072576e7221 */ /* 0x100fe40000010000 */
[----:B------:R-:W-:Y:S01]  /*21df0*/  F2FP.F16.F32.PACK_AB R98, R115, R98 ;  /* 0x000000627362723e */ /* 0x000fe200000000ff */
[----:B------:R-:W-:Y:S01]  /*21e00*/  FFMA.FTZ R118, R116, R99, R111 ;  /* 0x0000006374767223 */ /* 0x000fe2000001006f */
[----:B------:R-:W-:Y:S01]  /*21e10*/  FMUL.FTZ R110, R109, R110 ;  /* 0x0000006e6d6e7220 */ /* 0x000fe20000410000 */
[----:B------:R-:W-:Y:S02]  /*21e20*/  HADD2.F32 R99, -RZ, R39.H1_H1 ;  /* 0x30000027ff637230 */ /* 0x000fe40000004100 */
[----:B------:R-:W-:Y:S01]  /*21e30*/  FADD.FTZ R116, R81, -R114 ;  /* 0x8000007251747221 */ /* 0x000fe20000010000 */
[----:B------:R-:W-:-:S03]  /*21e40*/  HADD2.F32 R111, -RZ, R43.H1_H1 ;  /* 0x3000002bff6f7230 */ /* 0x000fc60000004100 */
[----:B------:R-:W-:Y:S02]  /*21e50*/  FMUL.FTZ R116, R109, R116 ;  /* 0x000000746d747220 */ /* 0x000fe40000410000 */
[----:B------:R-:W-:Y:S01]  /*21e60*/  FFMA.FTZ R119, R110, R99, R111 ;  /* 0x000000636e777223 */ /* 0x000fe2000001006f */
[----:B------:R-:W-:Y:S01]  /*21e70*/  HADD2.F32 R99, -RZ, R36.H1_H1 ;  /* 0x30000024ff637230 */ /* 0x000fe20000004100 */
[----:B------:R-:W0:Y:S04]  /*21e80*/  LDC.64 R110, c[0x0][0x428] ;  /* 0x00010a00ff6e7b82 */ /* 0x000e280000000a00 */
[----:B------:R-:W-:Y:S01]  /*21e90*/  FFMA.FTZ R117, R116, R99, R117 ;  /* 0x0000006374757223 */ /* 0x000fe20000010075 */
[----:B------:R-:W-:-:S04]  /*21ea0*/  F2FP.F16.F32.PACK_AB R99, R119, R118 ;  /* 0x000000767763723e */ /* 0x000fc800000000ff */
[----:B------:R-:W-:Y:S01]  /*21eb0*/  F2FP.F16.F32.PACK_AB R96, R117, R96 ;  /* 0x000000607560723e */ /* 0x000fe200000000ff */
[----:B0-----:R-:W-:-:S04]  /*21ec0*/  IMAD.WIDE.U32 R110, R113, 0x10, R110 ;  /* 0x00000010716e7825 */ /* 0x001fc800078e006e */
[----:B------:R-:W-:Y:S01]  /*21ed0*/  VIADD R113, R113, 0x20 ;  /* 0x0000002071717836 */ /* 0x000fe20000000000 */
[----:B------:R3:W-:Y:S06]  /*21ee0*/  STG.E.128 desc[UR6][R110.64], R96 ;  /* 0x000000606e007986 */ /* 0x0007ec000c101d06 */
.L_x_29003:
[----:B------:R-:W-:Y:S05]  /*21ef0*/  BSYNC.RECONVERGENT B2 ;  /* 0x0000000000027941 */ /* 0x000fea0003800200 */
.L_x_29002:
[----:B------:R-:W-:Y:S05]  /*21f00*/  @!P1 BRA `(.L_x_28995) ;  /* 0x0000000000bc9947 */ /* 0x000fea0003800000 */
[--C-:B0123--:R-:W-:Y:S01]  /*21f10*/  FADD.FTZ R96, R88, -R114.reuse ;  /* 0x8000007258607221 */ /* 0x10ffe20000010000 */
        /* <DEDUP_REMOVED lines=12> */
[--C-:B------:R-:W-:Y:S02]  /*21fe0*/  HADD2.F32 R117, -RZ, R46.reuse.H1_H1 ;  /* 0x3000002eff757230 */ /* 0x100fe40000004100 */
[----:B------:R-:W-:Y:S01]  /*21ff0*/  FMUL.FTZ R96, R109, R96 ;  /* 0x000000606d607220 */ /* 0x000fe20000410000 */
[----:B------:R-:W-:Y:S01]  /*22000*/  FFMA.FTZ R115, R98, R115, R97 ;  /* 0x0000007362737223 */ /* 0x000fe20000010061 */
[----:B------:R-:W-:Y:S01]  /*22010*/  FADD.FTZ R98, R92, -R114 ;  /* 0x800000725c627221 */ /* 0x000fe20000010000 */
[----:B------:R-:W-:-:S02]  /*22020*/  HADD2.F32 R97, -RZ, R46.H0_H0 ;  /* 0x2000002eff617230 */ /* 0x000fc40000004100 */
[----:B------:R-:W-:Y:S01]  /*22030*/  FFMA.FTZ R116, R96, R99, R111 ;  /* 0x0000006360747223 */ /* 0x000fe2000001006f */
[--C-:B------:R-:W-:Y:S02]  /*22040*/  HADD2.F32 R99, -RZ, R50.reuse.H0_H0 ;  /* 0x20000032ff637230 */ /* 0x100fe40000004100 */
[----:B------:R-:W-:Y:S01]  /*22050*/  FMUL.FTZ R98, R109, R98 ;  /* 0x000000626d627220 */ /* 0x000fe20000410000 */
[----:B------:R-:W-:Y:S01]  /*22060*/  FADD.FTZ R96, R93, -R114 ;  /* 0x800000725d607221 */ /* 0x000fe20000010000 */
[C---:B------:R-:W-:Y:S01]  /*22070*/  FMUL.FTZ R110, R109.reuse, R110 ;  /* 0x0000006e6d6e7220 */ /* 0x040fe20000410000 */
        /* <DEDUP_REMOVED lines=14> */
[----:B------:R-:W0:Y:S01]  /*22160*/  LDC.64 R96, c[0x0][0x428] ;  /* 0x00010a00ff607b82 */ /* 0x000e220000000a00 */
[----:B------:R-:W-:-:S02]  /*22170*/  HADD2.F32 R109, -RZ, R48.H1_H1 ;  /* 0x30000030ff6d7230 */ /* 0x000fc40000004100 */
[----:B------:R-:W-:Y:S01]  /*22180*/  FFMA.FTZ R111, R99, R118, R120 ;  /* 0x00000076636f7223 */ /* 0x000fe20000010078 */
[----:B------:R-:W-:-:S05]  /*22190*/  HADD2.F32 R99, -RZ, R44.H1_H1 ;  /* 0x3000002cff637230 */ /* 0x000fca0000004100 */
[----:B------:R-:W-:Y:S01]  /*221a0*/  FFMA.FTZ R109, R114, R99, R109 ;  /* 0x00000063726d7223 */ /* 0x000fe2000001006d */
[----:B------:R-:W-:Y:S01]  /*221b0*/  F2FP.F16.F32.PACK_AB R99, R111, R110 ;  /* 0x0000006e6f63723e */ /* 0x000fe200000000ff */
[----:B0-----:R-:W-:Y:S01]  /*221c0*/  IMAD.WIDE.U32 R110, R113, 0x10, R96 ;  /* 0x00000010716e7825 */ /* 0x001fe200078e0060 */
[----:B------:R-:W-:Y:S02]  /*221d0*/  F2FP.F16.F32.PACK_AB R97, R116, R115 ;  /* 0x000000737461723e */ /* 0x000fe400000000ff */
[----:B------:R-:W-:-:S05]  /*221e0*/  F2FP.F16.F32.PACK_AB R96, R109, R112 ;  /* 0x000000706d60723e */ /* 0x000fca00000000ff */
[----:B------:R4:W-:Y:S02]  /*221f0*/  STG.E.128 desc[UR6][R110.64], R96 ;  /* 0x000000606e007986 */ /* 0x0009e4000c101d06 */
.L_x_28995:
[----:B------:R-:W-:Y:S05]  /*22200*/  BSYNC.RECONVERGENT B1 ;  /* 0x0000000000017941 */ /* 0x000fea0003800200 */
.L_x_28994:
[----:B01234-:R-:W0:Y:S02]  /*22210*/  LDC.64 R96, c[0x0][0x380] ;  /* 0x0000e000ff607b82 */ /* 0x01fe240000000a00 */
[----:B0-----:R-:W-:-:S04]  /*22220*/  LEA R107, R96, R107, 0x2 ;  /* 0x0000006b606b7211 */ /* 0x001fc800078e10ff */
[----:B------:R-:W-:-:S13]  /*22230*/  ISETP.GE.AND P0, PT, R107, R97, PT ;  /* 0x000000616b00720c */ /* 0x000fda0003f06270 */
[----:B------:R-:W-:Y:S05]  /*22240*/  @!P0 BRA `(.L_x_29004) ;  /* 0xfffffde800ac8947 */ /* 0x000fea000383ffff */
[----:B------:R-:W-:Y:S05]  /*22250*/  BSYNC B0 ;  /* 0x0000000000007941 */ /* 0x000fea0003800000 */
.L_x_28409:
[----:B------:R-:W-:Y:S05]  /*22260*/  EXIT ;  /* 0x000000000000794d */ /* 0x000fea0003800000 */
.L_x_28993:
        /* <DEDUP_REMOVED lines=8> */
.L_x_29006:
[----:B------:R-:W-:Y:S05]  /*222f0*/  BSYNC B1 ;  /* 0x0000000000017941 */ /* 0x000fea0003800000 */
.L_x_29005:
        /* <DEDUP_REMOVED lines=9> */
.L_x_29007:
[----:B------:R-:W-:Y:S01]  /*22390*/  HFMA2 R114, -RZ, RZ, 0, 2.384185791015625e-07 ;  /* 0x00000004ff727431 */ /* 0x000fe200000001ff */
[----:B------:R-:W-:-:S05]  /*223a0*/  MOV R109, R122 ;  /* 0x0000007a006d7202 */ /* 0x000fca0000000f00 */
[----:B------:R-:W-:-:S04]  /*223b0*/  FADD.FTZ R119, R118, R109 ;  /* 0x0000006d76777221 */ /* 0x000fc80000010000 */
[----:B------:R-:W-:-:S07]  /*223c0*/  IMAD.MOV.U32 R123, RZ, RZ, R119 ;  /* 0x000000ffff7b7224 */ /* 0x000fce00078e0077 */
[----:B------:R-:W-:Y:S05]  /*223d0*/  WARPSYNC.COLLECTIVE R116, `(.L_x_29008) ;  /* 0x0000000074087348 */ /* 0x000fea0003c00000 */
[----:B------:R0:W1:Y:S02]  /*223e0*/  SHFL.BFLY P6, R122, R123, R114, R115 ;  /* 0x0c0000727b7a7389 */ /* 0x00006400000c0073 */
[----:B01----:R-:W-:Y:S05]  /*223f0*/  ENDCOLLECTIVE ;  /* 0x000000000000791b */ /* 0x003fea0003800000 */
.L_x_29008:
[----:B------:R-:W-:Y:S02]  /*22400*/  IMAD.MOV.U32 R114, RZ, RZ, 0x8 ;  /* 0x00000008ff727424 */ /* 0x000fe400078e00ff */
[----:B------:R-:W-:-:S04]  /*22410*/  IMAD.MOV.U32 R98, RZ, RZ, R122 ;  /* 0x000000ffff627224 */ /* 0x000fc800078e007a */
[----:B------:R-:W-:-:S05]  /*22420*/  FADD.FTZ R120, R119, R98 ;  /* 0x0000006277787221 */ /* 0x000fca0000010000 */
[----:B------:R-:W-:-:S07]  /*22430*/  MOV R123, R120 ;  /* 0x00000078007b7202 */ /* 0x000fce0000000f00 */
[----:B------:R-:W-:Y:S05]  /*22440*/  WARPSYNC.COLLECTIVE R116, `(.L_x_29009) ;  /* 0x0000000074087348 */ /* 0x000fea0003c00000 */
[----:B------:R0:W1:Y:S02]  /*22450*/  SHFL.BFLY P6, R122, R123, R114, R115 ;  /* 0x0c0000727b7a7389 */ /* 0x00006400000c0073 */
[----:B01----:R-:W-:Y:S05]  /*22460*/  ENDCOLLECTIVE ;  /* 0x000000000000791b */ /* 0x003fea0003800000 */
.L_x_29009:
        /* <DEDUP_REMOVED lines=8> */
.L_x_29010:
        /* <DEDUP_REMOVED lines=89> */
.L_x_29011:
[----:B------:R-:W-:Y:S01]  /*22a80*/  HFMA2 R114, -RZ, RZ, 0, 1.1920928955078125e-07 ;  /* 0x00000002ff727431 */ /* 0x000fe200000001ff */
[----:B------:R-:W-:-:S05]  /*22a90*/  MOV R99, R122 ;  /* 0x0000007a00637202 */ /* 0x000fca0000000f00 */
[----:B------:R-:W-:-:S04]  /*22aa0*/  FADD.FTZ R99, R98, R99 ;  /* 0x0000006362637221 */ /* 0x000fc80000010000 */
[----:B------:R-:W-:-:S07]  /*22ab0*/  IMAD.MOV.U32 R123, RZ, RZ, R99 ;  /* 0x000000ffff7b7224 */ /* 0x000fce00078e0063 */
[----:B------:R-:W-:Y:S05]  /*22ac0*/  WARPSYNC.COLLECTIVE R116, `(.L_x_29012) ;  /* 0x0000000074087348 */ /* 0x000fea0003c00000 */
[----:B------:R0:W1:Y:S02]  /*22ad0*/  SHFL.BFLY P6, R122, R123, R114, R115 ;  /* 0x0c0000727b7a7389 */ /* 0x00006400000c0073 */
[----:B01----:R-:W-:Y:S05]  /*22ae0*/  ENDCOLLECTIVE ;  /* 0x000000000000791b */ /* 0x003fea0003800000 */
.L_x_29012:
[----:B------:R-:W-:Y:S02]  /*22af0*/  IMAD.MOV.U32 R114, RZ, RZ, 0x4 ;  /* 0x00000004ff727424 */ /* 0x000fe400078e00ff */
[----:B------:R-:W-:-:S04]  /*22b00*/  IMAD.MOV.U32 R118, RZ, RZ, R122 ;  /* 0x000000ffff767224 */ /* 0x000fc800078e007a */
[----:B------:R-:W-:-:S05]  /*22b10*/  FADD.FTZ R118, R99, R118 ;  /* 0x0000007663767221 */ /* 0x000fca0000010000 */
[----:B------:R-:W-:-:S07]  /*22b20*/  MOV R123, R118 ;  /* 0x00000076007b7202 */ /* 0x000fce0000000f00 */
[----:B------:R-:W-:Y:S05]  /*22b30*/  WARPSYNC.COLLECTIVE R116, `(.L_x_29013) ;  /* 0x0000000074087348 */ /* 0x000fea0003c00000 */
[----:B------:R0:W1:Y:S02]  /*22b40*/  SHFL.BFLY P6, R122, R123, R114, R115 ;  /* 0x0c0000727b7a7389 */ /* 0x00006400000c0073 */
[----:B01----:R-:W-:Y:S05]  /*22b50*/  ENDCOLLECTIVE ;  /* 0x000000000000791b */ /* 0x003fea0003800000 */
.L_x_29013:
[----:B------:R-:W-:Y:S01]  /*22b60*/  HFMA2 R114, -RZ, RZ, 0, 4.76837158203125e-07 ;  /* 0x00000008ff727431 */ /* 0x000fe200000001ff */
[----:B------:R-:W-:-:S05]  /*22b70*/  MOV R119, R122 ;  /* 0x0000007a00777202 */ /* 0x000fca0000000f00 */
[----:B------:R-:W-:-:S04]  /*22b80*/  FADD.FTZ R119, R118, R119 ;  /* 0x0000007776777221 */ /* 0x000fc80000010000 */
[----:B------:R-:W-:-:S07]  /*22b90*/  IMAD.MOV.U32 R123, RZ, RZ, R119 ;  /* 0x000000ffff7b7224 */ /* 0x000fce00078e0077 */
[----:B------:R-:W-:Y:S05]  /*22ba0*/  WARPSYNC.COLLECTIVE R116, `(.L_x_29014) ;  /* 0x0000000074087348 */ /* 0x000fea0003c00000 */
[----:B------:R0:W1:Y:S02]  /*22bb0*/  SHFL.BFLY P6, R122, R123, R114, R115 ;  /* 0x0c0000727b7a7389 */ /* 0x00006400000c0073 */
[----:B01----:R-:W-:Y:S05]  /*22bc0*/  ENDCOLLECTIVE ;  /* 0x000000000000791b */ /* 0x003fea0003800000 */
.L_x_29014:
[----:B------:R-:W-:Y:S02]  /*22bd0*/  IMAD.MOV.U32 R114, RZ, RZ, 0x10 ;  /* 0x00000010ff727424 */ /* 0x000fe400078e00ff */
[----:B------:R-:W-:-:S04]  /*22be0*/  IMAD.MOV.U32 R120, RZ, RZ, R122 ;  /* 0x000000ffff787224 */ /* 0x000fc800078e007a */
[----:B------:R-:W-:-:S05]  /*22bf0*/  FADD.FTZ R120, R119, R120 ;  /* 0x0000007877787221 */ /* 0x000fca0000010000 */
[----:B------:R-:W-:-:S07]  /*22c00*/  MOV R123, R120 ;  /* 0x00000078007b7202 */ /* 0x000fce0000000f00 */
[----:B------:R-:W-:Y:S05]  /*22c10*/  WARPSYNC.COLLECTIVE R116, `(.L_x_29015) ;  /* 0x0000000074087348 */ /* 0x000fea0003c00000 */
[----:B------:R0:W1:Y:S02]  /*22c20*/  SHFL.BFLY P6, R122, R123, R114, R115 ;  /* 0x0c0000727b7a7389 */ /* 0x00006400000c0073 */
[----:B01----:R-:W-:Y:S05]  /*22c30*/  ENDCOLLECTIVE ;  /* 0x000000000000791b */ /* 0x003fea0003800000 */
.L_x_29015:
[----:B------:R-:W-:Y:S01]  /*22c40*/  MOV R121, R122 ;  /* 0x0000007a00797202 */ /* 0x000fe20000000f00 */
[----:B------:R-:W-:Y:S06]  /*22c50*/  BRA `(.L_x_29016) ;  /* 0xffffffe4000c7947 */ /* 0x000fec000383ffff */
.L_x_29017:
        /* <DEDUP_REMOVED lines=10> */
.L_x_45874:


//--------------------- .text._ZN10layer_norm13ln_fwd_kernelINS_13Kernel_traitsI6__halfS2_fS2_fjLj1280ELj1ELj4ELj1ELj16ENS_18Kernel_traits_baseILj1280ES2_S2_fS2_fjLj128EEEEELb1ELb0ELb1ELb1EEEvNS_9FwdParamsE --------------------------
	.section	.text._ZN10layer_norm13ln_fwd_kernelINS_13Kernel_traitsI6__halfS2_fS2_fjLj1280ELj1ELj4ELj1ELj16ENS_18Kernel_traits_baseILj1280ES2_S2_fS2_fjLj128EEEEELb1ELb0ELb1ELb1EEEvNS_9FwdParamsE,"ax",@progbits
	.align	128
        .global         _ZN10layer_norm13ln_fwd_kernelINS_13Kernel_traitsI6__halfS2_fS2_fjLj1280ELj1ELj4ELj1ELj16ENS_18Kernel_traits_baseILj1280ES2_S2_fS2_fjLj128EEEEELb1ELb0ELb1ELb1EEEvNS_9FwdParamsE
        .type           _ZN10layer_norm13ln_fwd_kernelINS_13Kernel_traitsI6__halfS2_fS2_fjLj1280ELj1ELj4ELj1ELj16ENS_18Kernel_traits_baseILj1280ES2_S2_fS2_fjLj128EEEEELb1ELb0ELb1ELb1EEEvNS_9FwdParamsE,@function
        .size           _ZN10layer_norm13ln_fwd_kernelINS_13Kernel_traitsI6__halfS2_fS2_fjLj1280ELj1ELj4ELj1ELj16ENS_18Kernel_traits_baseILj1280ES2_S2_fS2_fjLj128EEEEELb1ELb0ELb1ELb1EEEvNS_9FwdParamsE,(.L_x_45875 - _ZN10layer_norm13ln_fwd_kernelINS_13Kernel_traitsI6__halfS2_fS2_fjLj1280ELj1ELj4ELj1ELj16ENS_18Kernel_traits_baseILj1280ES2_S2_fS2_fjLj128EEEEELb1ELb0ELb1ELb1EEEvNS_9FwdParamsE)
        .other          _ZN10layer_norm13ln_fwd_kernelINS_13Kernel_traitsI6__halfS2_fS2_fjLj1280ELj1ELj4ELj1ELj16ENS_18Kernel_traits_baseILj1280ES2_S2_fS2_fjLj128EEEEELb1ELb0ELb1ELb1EEEvNS_9FwdParamsE,@"STO_CUDA_ENTRY STV_DEFAULT"
_ZN10layer_norm13ln_fwd_kernelINS_13Kernel_traitsI6__halfS2_fS2_fjLj1280ELj1ELj4ELj1ELj16ENS_18Kernel_traits_baseILj1280ES2_S2_fS2_fjLj128EEEEELb1ELb0ELb1ELb1EEEvNS_9FwdParamsE:
.text._ZN10layer_norm13ln_fwd_kernelINS_13Kernel_traitsI6__halfS2_fS2_fjLj1280ELj1ELj4ELj1ELj16ENS_18Kernel_traits_baseILj1280ES2_S2_fS2_fjLj128EEEEELb1ELb0ELb1ELb1EEEvNS_9FwdParamsE:
[----:B------:R-:W-:Y:S01]  /*0000*/  LDC R1, c[0x0][0x37c] ;  /* 0x0000df00ff017b82 */ /* 0x000fe20000000800 */
[----:B------:R-:W0:Y:S01]  /*0010*/  S2R R99, SR_TID.X ;  /* 0x0000000000637919 */ /* 0x000e220000002100 */
[----:B------:R-:W1:Y:S06]  /*0020*/  LDCU.64 UR4, c[0x0][0x438] ;  /* 0x00008700ff0477ac */ /* 0x000e6c0008000a00 */
[----:B------:R-:W2:Y:S01]  /*0030*/  LDC.64 R8, c[0x0][0x3d0] ;  /* 0x0000f400ff087b82 */ /* 0x000ea20000000a00 */
[----:B------:R-:W3:Y:S01]  /*0040*/  LDCU.64 UR8, c[0x0][0x358] ;  /* 0x00006b00ff0877ac */ /* 0x000ee20008000a00 */
[----:B------:R-:W4:Y:S06]  /*0050*/  LDCU.64 UR6, c[0x0][0x450] ;  /* 0x00008a00ff0677ac */ /* 0x000f2c0008000a00 */
[----:B------:R-:W4:Y:S01]  /*0060*/  LDC R114, c[0x0][0x458] ;  /* 0x00011600ff727b82 */ /* 0x000f220000000800 */
[----:B------:R-:W4:Y:S01]  /*0070*/  LDCU UR10, c[0x0][0x384] ;  /* 0x00007080ff0a77ac */ /* 0x000f220008000800 */
[----:B-1----:R-:W-:Y:S01]  /*0080*/  ISETP.NE.U32.AND P0, PT, RZ, UR4, PT ;  /* 0x00000004ff007c0c */ /* 0x002fe2000bf05070 */
[----:B------:R-:W1:Y:S03]  /*0090*/  LDCU.U8 UR4, c[0x0][0x464] ;  /* 0x00008c80ff0477ac */ /* 0x000e660008000000 */
[----:B------:R-:W-:-:S02]  /*00a0*/  ISETP.NE.AND.EX P0, PT, RZ, UR5, PT, P0 ;  /* 0x00000005ff007c0c */ /* 0x000fc4000bf05300 */
[----:B0-----:R-:W-:Y:S01]  /*00b0*/  LOP3.LUT R101, R99, 0x1f, RZ, 0xc0, !PT ;  /* 0x0000001f63657812 */ /* 0x001fe200078ec0ff */
[----:B------:R-:W0:Y:S10]  /*00c0*/  LDC R115, c[0x0][0x45c] ;  /* 0x00011700ff737b82 */ /* 0x000e340000000800 */
[----:B--2---:R-:W-:Y:S01]  /*00d0*/  @P0 IMAD.WIDE.U32 R6, R101, 0x10, R8 ;  /* 0x0000001065060825 */ /* 0x004fe200078e0008 */
[----:B------:R-:W2:Y:S04]  /*00e0*/  @P0 LDC.64 R10, c[0x0][0x438] ;  /* 0x00010e00ff0a0b82 */ /* 0x000ea80000000a00 */
[----:B---3--:R-:W5:Y:S04]  /*00f0*/  @P0 LDG.E.128 R84, desc[UR8][R6.64] ;  /* 0x0000000806540981 */ /* 0x008f68000c1e1d00 */
[----:B------:R-:W5:Y:S04]  /*0100*/  @P0 LDG.E.128 R80, desc[UR8][R6.64+0x200] ;  /* 0x0002000806500981 */ /* 0x000f68000c1e1d00 */
[----:B------:R-:W5:Y:S04]  /*0110*/  @P0 LDG.E.128 R76, desc[UR8][R6.64+0x400] ;  /* 0x00040008064c0981 */ /* 0x000f68000c1e1d00 */
[----:B------:R-:W5:Y:S04]  /*0120*/  @P0 LDG.E.128 R72, desc[UR8][R6.64+0x600] ;  /* 0x0006000806480981 */ /* 0x000f68000c1e1d00 */
[----:B------:R2:W5:Y:S01]  /*0130*/  @P0 LDG.E.128 R68, desc[UR8][R6.64+0x800] ;  /* 0x0008000806440981 */ /* 0x000562000c1e1d00 */
[----:B-1----:R-:W-:Y:S01]  /*0140*/  ISETP.NE.AND P1, PT, RZ, UR4, PT ;  /* 0x00000004ff007c0c */ /* 0x002fe2000bf25270 */
[----:B----4-:R-:W-:-:S02]  /*0150*/  IMAD.U32 R2, RZ, RZ, UR6 ;  /* 0x00000006ff027e24 */ /* 0x010fc4000f8e00ff */
[----:B------:R-:W-:Y:S02]  /*0160*/  IMAD.U32 R3, RZ, RZ, UR7 ;  /* 0x00000007ff037e24 */ /* 0x000fe4000f8e00ff */
[----:B------:R-:W-:-:S04]  /*0170*/  @!P0 IMAD.WIDE.U32 R8, R101, 0x10, R8 ;  /* 0x0000001065088825 */ /* 0x000fc800078e0008 */
[----:B--2---:R-:W-:-:S04]  /*0180*/  @P0 IMAD.WIDE.U32 R6, R101, 0x10, R10 ;  /* 0x0000001065060825 */ /* 0x004fc800078e000a */
[----:B0-----:R-:W2:Y:S01]  /*0190*/  @P1 LDG.E.64 R4, desc[UR8][R114.64] ;  /* 0x0000000872041981 */ /* 0x001ea2000c1e1b00 */
[----:B------:R-:W0:Y:S03]  /*01a0*/  S2UR UR5, SR_CTAID.X ;  /* 0x00000000000579c3 */ /* 0x000e260000002500 */
[----:B------:R-:W3:Y:S04]  /*01b0*/  @P1 LDG.E.64 R2, desc[UR8][R2.64] ;  /* 0x0000000802021981 */ /* 0x000ee8000c1e1b00 */
[----:B------:R1:W5:Y:S01]  /*01c0*/  @P0 LDG.E.128 R64, desc[UR8][R6.64] ;  /* 0x0000000806400981 */ /* 0x000362000c1e1d00 */
[----:B------:R-:W2:Y:S03]  /*01d0*/  @P1 LDC R11, c[0x0][0x460] ;  /* 0x00011800ff0b1b82 */ /* 0x000ea60000000800 */
        /* <DEDUP_REMOVED lines=14> */
[----:B--2---:R-:W-:Y:S02]  /*02c0*/  @P1 IADD3 R114, P3, PT, R4, R11, RZ ;  /* 0x0000000b04721210 */ /* 0x004fe40007f7e0ff */
[----:B---3--:R-:W-:Y:S02]  /*02d0*/  @P1 R2UR UR6, R2 ;  /* 0x00000000020612ca */ /* 0x008fe400000e0000 */
[----:B------:R-:W-:Y:S02]  /*02e0*/  @P1 R2UR UR7, R3 ;  /* 0x00000000030712ca */ /* 0x000fe400000e0000 */
[----:B------:R-:W-:Y:S01]  /*02f0*/  @P1 IADD3.X R115, PT, PT, RZ, R5, RZ, P3, !PT ;  /* 0x00000005ff731210 */ /* 0x000fe20001ffe4ff */
[----:B----4-:R-:W-:-:S04]  /*0300*/  IMAD R99, R0, UR5, R99 ;  /* 0x0000000500637c24 */ /* 0x010fc8000f8e0263 */
[----:B-1----:R-:W-:Y:S08]  /*0310*/  @P2 EXIT ;  /* 0x000000000000294d */ /* 0x002ff00003800000 */
        /* <DEDUP_REMOVED lines=23> */
[----:B------:R-:W-:Y:S01]  /*0490*/  IMAD.HI.U32 R4, R7, -0x326172a9, RZ ;  /* 0xcd9e8d5707047827 */ /* 0x000fe200078e00ff */
[----:B------:R-:W-:Y:S01]  /*04a0*/  UIADD3 UR18, UPT, UPT, UR7, -0x126145ec, URZ ;  /* 0xed9eba1407127890 */ /* 0x000fe2000fffe0ff */
[----:B------:R-:W-:Y:S01]  /*04b0*/  @!P0 CS2R R60, SRZ ;  /* 0x00000000003c8805 */ /* 0x000fe2000001ff00 */
[----:B------:R-:W-:Y:S01]  /*04c0*/  UIADD3 UR19, UPT, UPT, UR7, -0x56f99767, URZ ;  /* 0xa906689907137890 */ /* 0x000fe2000fffe0ff */
        /* <DEDUP_REMOVED lines=20> */
[----:B------:R-:W-:Y:S01]  /*0610*/  IMAD R6, R3, -0x326172a9, RZ ;  /* 0xcd9e8d5703067824 */ /* 0x000fe200078e02ff */
[----:B------:R-:W-:Y:S01]  /*0620*/  UIADD3 UR4, UPT, UPT, UR6, 0x1715609d, URZ ;  /* 0x1715609d06047890 */ /* 0x000fe2000fffe0ff */
[----:B------:R-:W-:Y:S01]  /*0630*/  IMAD.HI.U32 R3, R8, -0x326172a9, RZ ;  /* 0xcd9e8d5708037827 */ /* 0x000fe200078e00ff */
[----:B------:R-:W-:-:S02]  /*0640*/  @!P0 CS2R R52, SRZ ;  /* 0x0000000000348805 */ /* 0x000fc4000001ff00 */
[----:B------:R-:W-:Y:S02]  /*0650*/  @!P0 CS2R R50, SRZ ;  /* 0x0000000000328805 */ /* 0x000fe4000001ff00 */
[----:B------:R-:W-:Y:S01]  /*0660*/  @!P0 CS2R R48, SRZ ;  /* 0x0000000000308805 */ /* 0x000fe2000001ff00 */
[----:B------:R-:W-:Y:S01]  /*0670*/  IMAD.HI.U32 R4, R5, -0x2daee0ad, RZ ;  /* 0xd2511f5305047827 */ /* 0x000fe200078e00ff */
[----:B------:R-:W-:Y:S01]  /*0680*/  LOP3.LUT R3, R6, UR17, R3, 0x96, !PT ;  /* 0x0000001106037c12 */ /* 0x000fe2000f8e9603 */
[----:B------:R-:W0:Y:S01]  /*0690*/  LDCU UR10, c[0x0][0x404] ;  /* 0x00008080ff0a77ac */ /* 0x000e220008000800 */
[----:B------:R-:W-:Y:S01]  /*06a0*/  LOP3.LUT R114, R114, 0x3, RZ, 0xc0, !PT ;  /* 0x0000000372727812 */ /* 0x000fe200078ec0ff */
[----:B------:R-:W-:Y:S01]  /*06b0*/  IMAD R8, R8, -0x326172a9, RZ ;  /* 0xcd9e8d5708087824 */ /* 0x000fe200078e02ff */
[----:B------:R-:W-:Y:S01]  /*06c0*/  LOP3.LUT R4, R7, UR18, R4, 0x96, !PT ;  /* 0x0000001207047c12 */ /* 0x000fe2000f8e9604 */
[----:B------:R-:W-:Y:S01]  /*06d0*/  IMAD R7, R5, -0x2daee0ad, RZ ;  /* 0xd2511f5305077824 */ /* 0x000fe200078e02ff */
[----:B------:R-:W1:Y:S01]  /*06e0*/  LDCU.U8 UR11, c[0x0][0x410] ;  /* 0x00008200ff0b77ac */ /* 0x000e620008000000 */
[----:B------:R-:W-:Y:S01]  /*06f0*/  IMAD.HI.U32 R6, R3, -0x2daee0ad, RZ ;  /* 0xd2511f5303067827 */ /* 0x000fe200078e00ff */
[----:B------:R-:W2:Y:S03]  /*0700*/  LDCU UR14, c[0x0][0x448] ;  /* 0x00008900ff0e77ac */ /* 0x000ea60008000800 */
[C---:B------:R-:W-:Y:S01]  /*0710*/  IMAD.HI.U32 R5, R4.reuse, -0x326172a9, RZ ;  /* 0xcd9e8d5704057827 */ /* 0x040fe200078e00ff */
[----:B------:R-:W-:Y:S01]  /*0720*/  LOP3.LUT R6, R7, UR19, R6, 0x96, !PT ;  /* 0x0000001307067c12 */ /* 0x000fe2000f8e9606 */
[----:B------:R-:W3:Y:S02]  /*0730*/  LDCU.64 UR12, c[0x0][0x408] ;  /* 0x00008100ff0c77ac */ /* 0x000ee40008000a00 */
[----:B------:R-:W-:Y:S01]  /*0740*/  IMAD R7, R4, -0x326172a9, RZ ;  /* 0xcd9e8d5704077824 */ /* 0x000fe200078e02ff */
[----:B------:R-:W-:Y:S01]  /*0750*/  LOP3.LUT R5, R8, UR4, R5, 0x96, !PT ;  /* 0x0000000408057c12 */ /* 0x000fe2000f8e9605 */
[----:B------:R-:W-:Y:S01]  /*0760*/  IMAD.HI.U32 R4, R6, -0x326172a9, RZ ;  /* 0xcd9e8d5706047827 */ /* 0x000fe200078e00ff */
[----:B------:R-:W-:-:S03]  /*0770*/  UIADD3 UR4, UPT, UPT, UR7, 0x646e171e, URZ ;  /* 0x646e171e07047890 */ /* 0x000fc6000fffe0ff */
[----:B------:R-:W-:Y:S01]  /*0780*/  IMAD R8, R3, -0x2daee0ad, RZ ;  /* 0xd2511f5303087824 */ /* 0x000fe200078e02ff */
[----:B------:R-:W-:Y:S01]  /*0790*/  LOP3.LUT R4, R7, UR20, R4, 0x96, !PT ;  /* 0x0000001407047c12 */ /* 0x000fe2000f8e9604 */
[----:B------:R-:W-:-:S04]  /*07a0*/  IMAD.HI.U32 R3, R5, -0x2daee0ad, RZ ;  /* 0xd2511f5305037827 */ /* 0x000fc800078e00ff */
[----:B------:R-:W-:Y:S01]  /*07b0*/  IMAD.HI.U32 R7, R4, -0x2daee0ad, RZ ;  /* 0xd2511f5304077827 */ /* 0x000fe200078e00ff */
[----:B------:R-:W-:Y:S01]  /*07c0*/  LOP3.LUT R3, R8, UR4, R3, 0x96, !PT ;  /* 0x0000000408037c12 */ /* 0x000fe2000f8e9603 */
[----:B------:R-:W-:Y:S02]  /*07d0*/  UIADD3 UR4, UPT, UPT, UR6, -0xe443238, URZ ;  /* 0xf1bbcdc806047890 */ /* 0x000fe4000fffe0ff */
[----:B------:R-:W-:Y:S02]  /*07e0*/  IMAD R8, R5, -0x2daee0ad, RZ ;  /* 0xd2511f5305087824 */ /* 0x000fe400078e02ff */
[----:B------:R-:W-:Y:S02]  /*07f0*/  IMAD R6, R6, -0x326172a9, RZ ;  /* 0xcd9e8d5706067824 */ /* 0x000fe400078e02ff */
[----:B------:R-:W-:Y:S01]  /*0800*/  IMAD.HI.U32 R5, R3, -0x326172a9, RZ ;  /* 0xcd9e8d5703057827 */ /* 0x000fe200078e00ff */
[----:B------:R-:W-:-:S03]  /*0810*/  LOP3.LUT R7, R8, UR22, R7, 0x96, !PT ;  /* 0x0000001608077c12 */ /* 0x000fc6000f8e9607 */
[----:B------:R-:W-:Y:S01]  /*0820*/  IMAD R9, R4, -0x2daee0ad, RZ ;  /* 0xd2511f5304097824 */ /* 0x000fe200078e02ff */
[----:B------:R-:W-:Y:S01]  /*0830*/  LOP3.LUT R5, R6, UR21, R5, 0x96, !PT ;  /* 0x0000001506057c12 */ /* 0x000fe2000f8e9605 */
[----:B------:R-:W-:Y:S02]  /*0840*/  IMAD R6, R3, -0x326172a9, RZ ;  /* 0xcd9e8d5703067824 */ /* 0x000fe400078e02ff */
[----:B------:R-:W-:-:S04]  /*0850*/  IMAD.HI.U32 R3, R7, -0x326172a9, RZ ;  /* 0xcd9e8d5707037827 */ /* 0x000fc800078e00ff */
[----:B------:R-:W-:Y:S01]  /*0860*/  IMAD.HI.U32 R4, R5, -0x2daee0ad, RZ ;  /* 0xd2511f5305047827 */ /* 0x000fe200078e00ff */
[----:B------:R-:W-:Y:S01]  /*0870*/  LOP3.LUT R6, R6, UR4, R3, 0x96, !PT ;  /* 0x0000000406067c12 */ /* 0x000fe2000f8e9603 */
[----:B------:R-:W-:Y:S02]  /*0880*/  UIADD3 UR4, UPT, UPT, UR7, -0x695add53, URZ ;  /* 0x96a522ad07047890 */ /* 0x000fe4000fffe0ff */
[----:B------:R-:W-:Y:S01]  /*0890*/  IMAD R8, R7, -0x326172a9, RZ ;  /* 0xcd9e8d5707087824 */ /* 0x000fe200078e02ff */
[----:B------:R-:W-:Y:S01]  /*08a0*/  LOP3.LUT R9, R9, UR5, R4, 0x96, !PT ;  /* 0x0000000509097c12 */ /* 0x000fe2000f8e9604 */
[----:B------:R-:W-:Y:S02]  /*08b0*/  IMAD R4, R5, -0x2daee0ad, RZ ;  /* 0xd2511f5305047824 */ /* 0x000fe400078e02ff */
[----:B------:R-:W-:-:S04]  /*08c0*/  IMAD.HI.U32 R3, R6, -0x2daee0ad, RZ ;  /* 0xd2511f5306037827 */ /* 0x000fc800078e00ff */
[C---:B------:R-:W-:Y:S01]  /*08d0*/  IMAD.HI.U32 R5, R9.reuse, -0x326172a9, RZ ;  /* 0xcd9e8d5709057827 */ /* 0x040fe200078e00ff */
[----:B------:R-:W-:Y:S01]  /*08e0*/  LOP3.LUT R3, R4, UR4, R3, 0x96, !PT ;  /* 0x0000000404037c12 */ /* 0x000fe2000f8e9603 */
[----:B------:R-:W4:Y:S02]  /*08f0*/  LDCU.64 UR4, c[0x0][0x3a0] ;  /* 0x00007400ff0477ac */ /* 0x000f240008000a00 */
[----:B------:R-:W-:Y:S01]  /*0900*/  IMAD R116, R6, -0x2daee0ad, RZ ;  /* 0xd2511f5306747824 */ /* 0x000fe200078e02ff */
[----:B------:R-:W-:Y:S01]  /*0910*/  LOP3.LUT R4, R8, UR23, R5, 0x96, !PT ;  /* 0x0000001708047c12 */ /* 0x000fe2000f8e9605 */
[----:B------:R-:W-:Y:S02]  /*0920*/  IMAD.MOV.U32 R5, RZ, RZ, RZ ;  /* 0x000000ffff057224 */ /* 0x000fe400078e00ff */
[----:B0123--:R-:W-:-:S07]  /*0930*/  IMAD R6, R9, -0x326172a9, RZ ;  /* 0xcd9e8d5709067824 */ /* 0x00ffce00078e02ff */
.L_x_29593:
[----:B------:R-:W0:Y:S08]  /*0940*/  LDC.64 R12, c[0x0][0x3f0] ;  /* 0x0000fc00ff0c7b82 */ /* 0x000e300000000a00 */
[----:B------:R-:W1:Y:S08]  /*0950*/  LDC R113, c[0x0][0x388] ;  /* 0x0000e200ff717b82 */ /* 0x000e700000000800 */
[----:B------:R-:W2:Y:S01]  /*0960*/  LDC.64 R14, c[0x0][0x3f8] ;  /* 0x0000fe00ff0e7b82 */ /* 0x000ea20000000a00 */
[----:B0-----:R-:W-:-:S05]  /*0970*/  IMAD.WIDE R12, R100, 0x4, R12 ;  /* 0x00000004640c7825 */ /* 0x001fca00078e020c */
[----:B------:R2:W3:Y:S01]  /*0980*/  LDG.E R112, desc[UR8][R12.64] ;  /* 0x000000080c707981 */ /* 0x0004e2000c1e1900 */
[----:B------:R-:W-:Y:S02]  /*0990*/  HFMA2 R89, -RZ, RZ, 0, 0 ;  /* 0x00000000ff597431 */ /* 0x000fe400000001ff */
[----:B--2---:R-:W-:-:S05]  /*09a0*/  IMAD.WIDE R12, R100, 0x4, R14 ;  /* 0x00000004640c7825 */ /* 0x004fca00078e020e */
[----:B------:R0:W5:Y:S01]  /*09b0*/  LDG.E R111, desc[UR8][R12.64] ;  /* 0x000000080c6f7981 */ /* 0x000162000c1e1900 */
        /* <DEDUP_REMOVED lines=21> */
[----:B------:R-:W-:Y:S01]  /*0b10*/  IMAD.U32 R104, RZ, RZ, UR6 ;  /* 0x00000006ff687e24 */ /* 0x000fe2000f8e00ff */
[----:B------:R-:W-:Y:S01]  /*0b20*/  BSSY.RECONVERGENT B1, `(.L_x_29019) ;  /* 0x000057e000017945 */ /* 0x000fe20003800200 */
[----:B------:R-:W-:Y:S01]  /*0b30*/  IMAD.U32 R103, RZ, RZ, UR7 ;  /* 0x00000007ff677e24 */ /* 0x000fe2000f8e00ff */
[----:B------:R-:W-:Y:S01]  /*0b40*/  IADD3 R108, PT, PT, R108, -0x695add53, RZ ;  /* 0x96a522ad6c6c7810 */ /* 0x000fe20007ffe0ff */
[----:B------:R-:W-:Y:S01]  /*0b50*/  VIADD R110, R110, 0xbb67ae85 ;  /* 0xbb67ae856e6e7836 */ /* 0x000fe20000000000 */
[----:B------:R-:W-:Y:S01]  /*0b60*/  IADD3 R105, PT, PT, R105, 0x646e171e, RZ ;  /* 0x646e171e69697810 */ /* 0x000fe20007ffe0ff */
[----:B------:R-:W-:Y:S01]  /*0b70*/  VIADD R109, R109, 0x3c6ef372 ;  /* 0x3c6ef3726d6d7836 */ /* 0x000fe20000000000 */
[----:B------:R-:W-:Y:S01]  /*0b80*/  IADD3 R102, PT, PT, R102, -0x255992d5, RZ ;  /* 0xdaa66d2b66667810 */ /* 0x000fe20007ffe0ff */
[----:B------:R-:W-:Y:S01]  /*0b90*/  VIADD R107, R107, 0xdb3d7428 ;  /* 0xdb3d74286b6b7836 */ /* 0x000fe20000000000 */
[----:B------:R-:W-:Y:S01]  /*0ba0*/  LEA.HI.SX32 R88, R88, R101, 0x1d ;  /* 0x0000006558587211 */ /* 0x000fe200078feaff */
[----:B------:R-:W-:-:S02]  /*0bb0*/  VIADD R106, R106, 0x1715609d ;  /* 0x1715609d6a6a7836 */ /* 0x000fc40000000000 */
[----:B------:R-:W-:Y:S02]  /*0bc0*/  VIADD R104, R104, 0xf1bbcdc8 ;  /* 0xf1bbcdc868687836 */ /* 0x000fe40000000000 */
[----:B------:R-:W-:Y:S01]  /*0bd0*/  VIADD R103, R103, 0x32370b8f ;  /* 0x32370b8f67677836 */ /* 0x000fe20000000000 */
[----:B0-----:R-:W-:Y:S06]  /*0be0*/  @!P0 BRA `(.L_x_29020) ;  /* 0x0000002c00208947 */ /* 0x001fec0003800000 */
        /* <DEDUP_REMOVED lines=25> */
.L_x_29025:
        /* <DEDUP_REMOVED lines=13> */
.L_x_29027:
[----:B------:R-:W-:Y:S05]  /*0e50*/  BSYNC.RECONVERGENT B4 ;  /* 0x0000000000047941 */ /* 0x000fea0003800200 */
.L_x_29026:
        /* <DEDUP_REMOVED lines=42> */
.L_x_29024:
[----:B------:R-:W-:Y:S05]  /*1100*/  BSYNC.RECONVERGENT B3 ;  /* 0x0000000000037941 */ /* 0x000fea0003800200 */
.L_x_29023:
        /* <DEDUP_REMOVED lines=10> */
.L_x_29022:
[----:B------:R-:W-:Y:S05]  /*11b0*/  BSYNC.RECONVERGENT B2 ;  /* 0x0000000000027941 */ /* 0x000fea0003800200 */
.L_x_29021:
        /* <DEDUP_REMOVED lines=20> */
.L_x_29032:
        /* <DEDUP_REMOVED lines=13> */
.L_x_29034:
[----:B------:R-:W-:Y:S05]  /*13d0*/  BSYNC.RECONVERGENT B4 ;  /* 0x0000000000047941 */ /* 0x000fea0003800200 */
.L_x_29033:
        /* <DEDUP_REMOVED lines=43> */
.L_x_29031:
[----:B------:R-:W-:Y:S05]  /*1690*/  BSYNC.RECONVERGENT B3 ;  /* 0x0000000000037941 */ /* 0x000fea0003800200 */
.L_x_29030:
        /* <DEDUP_REMOVED lines=10> */
.L_x_29029:
[----:B------:R-:W-:Y:S05]  /*1740*/  BSYNC.RECONVERGENT B2 ;  /* 0x0000000000027941 */ /* 0x000fea0003800200 */
.L_x_29028:
        /* <DEDUP_REMOVED lines=20> */
.L_x_29039:
        /* <DEDUP_REMOVED lines=13> */
.L_x_29041:
[----:B------:R-:W-:Y:S05]  /*1960*/  BSYNC.RECONVERGENT B4 ;  /* 0x0000000000047941 */ /* 0x000fea0003800200 */
.L_x_29040:
        /* <DEDUP_REMOVED lines=41> */
[----:B------:R-:W-:-:S07]  /*1c00*/  HFMA2 R13, -RZ, RZ, 0, 0 ;  /* 0x00000000ff0d7431 */ /* 0x000fce00000001ff */
.L_x_29038:
[----:B------:R-:W-:Y:S05]  /*1c10*/  BSYNC.RECONVERGENT B3 ;  /* 0x0000000000037941 */ /* 0x000fea0003800200 */
.L_x_29037:
        /* <DEDUP_REMOVED lines=10> */
.L_x_29036:
[----:B------:R-:W-:Y:S05]  /*1cc0*/  BSYNC.RECONVERGENT B2 ;  /* 0x0000000000027941 */ /* 0x000fea0003800200 */
.L_x_29035:
        /* <DEDUP_REMOVED lines=20> */
.L_x_29046:
        /* <DEDUP_REMOVED lines=13> */
.L_x_29048:
[----:B------:R-:W-:Y:S05]  /*1ee0*/  BSYNC.RECONVERGENT B4 ;  /* 0x0000000000047941 */ /* 0x000fea0003800200 */
.L_x_29047:
        /* <DEDUP_REMOVED lines=43> */
.L_x_29045:
[----:B------:R-:W-:Y:S05]  /*21a0*/  BSYNC.RECONVERGENT B3 ;  /* 0x0000000000037941 */ /* 0x000fea0003800200 */
.L_x_29044:
        /* <DEDUP_REMOVED lines=10> */
.L_x_29043:
[----:B------:R-:W-:Y:S05]  /*2250*/  BSYNC.RECONVERGENT B2 ;  /* 0x0000000000027941 */ /* 0x000fea0003800200 */
.L_x_29042:
        /* <DEDUP_REMOVED lines=20> */
.L_x_29053:
        /* <DEDUP_REMOVED lines=13> */
.L_x_29055:
[----:B------:R-:W-:Y:S05]  /*2470*/  BSYNC.RECONVERGENT B4 ;  /* 0x0000000000047941 */ /* 0x000fea0003800200 */
.L_x_29054:
        /* <DEDUP_REMOVED lines=42> */
.L_x_29052:
[----:B------:R-:W-:Y:S05]  /*2720*/  BSYNC.RECONVERGENT B3 ;  /* 0x0000000000037941 */ /* 0x000fea0003800200 */
.L_x_29051:
        /* <DEDUP_REMOVED lines=10> */
.L_x_29050:
[----:B------:R-:W-:Y:S05]  /*27d0*/  BSYNC.RECONVERGENT B2 ;  /* 0x0000000000027941 */ /* 0x000fea0003800200 */
.L_x_29049:
        /* <DEDUP_REMOVED lines=20> */
.L_x_29060:
        /* <DEDUP_REMOVED lines=13> */
.L_x_29062:
[----:B------:R-:W-:Y:S05]  /*29f0*/  BSYNC.RECONVERGENT B4 ;  /* 0x0000000000047941 */ /* 0x000fea0003800200 */
.L_x_29061:
        /* <DEDUP_REMOVED lines=43> */
.L_x_29059:
[----:B------:R-:W-:Y:S05]  /*2cb0*/  BSYNC.RECONVERGENT B3 ;  /* 0x0000000000037941 */ /* 0x000fea0003800200 */
.L_x_29058:
        /* <DEDUP_REMOVED lines=10> */
.L_x_29057:
[----:B------:R-:W-:Y:S05]  /*2d60*/  BSYNC.RECONVERGENT B2 ;  /* 0x0000000000027941 */ /* 0x000fea0003800200 */
.L_x_29056:
        /* <DEDUP_REMOVED lines=20> */
.L_x_29067:
        /* <DEDUP_REMOVED lines=13> */
.L_x_29069:
[----:B------:R-:W-:Y:S05]  /*2f80*/  BSYNC.RECONVERGENT B4 ;  /* 0x0000000000047941 */ /* 0x000fea0003800200 */
.L_x_29068:
        /* <DEDUP_REMOVED lines=42> */
.L_x_29066:
[----:B------:R-:W-:Y:S05]  /*3230*/  BSYNC.RECONVERGENT B3 ;  /* 0x0000000000037941 */ /* 0x000fea0003800200 */
.L_x_29065:
        /* <DEDUP_REMOVED lines=10> */
.L_x_29064:
[----:B------:R-:W-:Y:S05]  /*32e0*/  BSYNC.RECONVERGENT B2 ;  /* 0x0000000000027941 */ /* 0x000fea0003800200 */
.L_x_29063:
        /* <DEDUP_REMOVED lines=19> */
.L_x_29073:
        /* <DEDUP_REMOVED lines=13> */
.L_x_29075:
[----:B------:R-:W-:Y:S05]  /*34f0*/  BSYNC.RECONVERGENT B3 ;  /* 0x0000000000037941 */ /* 0x000fea0003800200 */
.L_x_29074:
        /* <DEDUP_REMOVED lines=43> */
.L_x_29072:
[----:B------:R-:W-:Y:S05]  /*37b0*/  BSYNC.RECONVERGENT B2 ;  /* 0x0000000000027941 */ /* 0x000fea0003800200 */
.L_x_29071:
        /* <DEDUP_REMOVED lines=11> */
.L_x_29020:
        /* <DEDUP_REMOVED lines=21> */
.L_x_29080:
        /* <DEDUP_REMOVED lines=13> */
.L_x_29082:
[----:B------:R-:W-:Y:S05]  /*3a90*/  BSYNC.RECONVERGENT B4 ;  /* 0x0000000000047941 */ /* 0x000fea0003800200 */
.L_x_29081:
        /* <DEDUP_REMOVED lines=35> */
[----:B------:R-:W-:Y:S01]  /*3cd0*/  IMAD.WIDE.U32 R14, R14, -0x326172a9, RZ ;  /* 0xcd9e8d570e0e7825 */ /* 0x000fe200078e00ff */
[----:B------:R-:W-:-:S03]  /*3ce0*/  MOV R7, R116 ;  /* 0x0000007400077202 */ /* 0x000fc60000000f00 */
[----:B------:R-:W-:Y:S01]  /*3cf0*/  IMAD.WIDE.U32 R18, R18, -0x2daee0ad, RZ ;  /* 0xd2511f5312127825 */ /* 0x000fe200078e00ff */
[----:B------:R-:W-:-:S03]  /*3d00*/  LOP3.LUT R4, R6, UR23, R15, 0x96, !PT ;  /* 0x0000001706047c12 */ /* 0x000fc6000f8e960f */
[----:B------:R-:W-:Y:S01]  /*3d10*/  IMAD.MOV.U32 R6, RZ, RZ, R14 ;  /* 0x000000ffff067224 */ /* 0x000fe200078e000e */
[----:B------:R-:W-:Y:S01]  /*3d20*/  LOP3.LUT R3, R108, R12, R19, 0x96, !PT ;  /* 0x0000000c6c037212 */ /* 0x000fe200078e9613 */
[----:B------:R-:W-:-:S07]  /*3d30*/  IMAD.MOV.U32 R12, RZ, RZ, RZ ;  /* 0x000000ffff0c7224 */ /* 0x000fce00078e00ff */
.L_x_29079:
[----:B------:R-:W-:Y:S05]  /*3d40*/  BSYNC.RECONVERGENT B3 ;  /* 0x0000000000037941 */ /* 0x000fea0003800200 */
.L_x_29078:
        /* <DEDUP_REMOVED lines=9> */
.L_x_29077:
[----:B------:R-:W-:Y:S05]  /*3de0*/  BSYNC.RECONVERGENT B2 ;  /* 0x0000000000027941 */ /* 0x000fea0003800200 */
.L_x_29076:
        /* <DEDUP_REMOVED lines=17> */
.L_x_29087:
        /* <DEDUP_REMOVED lines=13> */
.L_x_29089:
[----:B------:R-:W-:Y:S05]  /*3fd0*/  BSYNC.RECONVERGENT B4 ;  /* 0x0000000000047941 */ /* 0x000fea0003800200 */
.L_x_29088:
        /* <DEDUP_REMOVED lines=39> */
[----:B------:R-:W-:Y:S02]  /*4250*/  LOP3.LUT R4, R14, UR23, R21, 0x96, !PT ;  /* 0x000000170e047c12 */ /* 0x000fe4000f8e9615 */
[----:B------:R-:W-:Y:S02]  /*4260*/  MOV R6, R20 ;  /* 0x0000001400067202 */ /* 0x000fe40000000f00 */
[----:B------:R-:W-:Y:S02]  /*4270*/  LOP3.LUT R3, R108, R12, R17, 0x96, !PT ;  /* 0x0000000c6c037212 */ /* 0x000fe400078e9611 */
[----:B------:R-:W-:-:S07]  /*4280*/  MOV R18, R16 ;  /* 0x0000001000127202 */ /* 0x000fce0000000f00 */
.L_x_29086:
[----:B------:R-:W-:Y:S05]  /*4290*/  BSYNC.RECONVERGENT B3 ;  /* 0x0000000000037941 */ /* 0x000fea0003800200 */
.L_x_29085:
        /* <DEDUP_REMOVED lines=9> */
.L_x_29084:
[----:B------:R-:W-:Y:S05]  /*4330*/  BSYNC.RECONVERGENT B2 ;  /* 0x0000000000027941 */ /* 0x000fea0003800200 */
.L_x_29083:
        /* <DEDUP_REMOVED lines=17> */
.L_x_29094:
        /* <DEDUP_REMOVED lines=13> */
.L_x_29096:
[----:B------:R-:W-:Y:S05]  /*4520*/  BSYNC.RECONVERGENT B4 ;  /* 0x0000000000047941 */ /* 0x000fea0003800200 */
.L_x_29095:
        /* <DEDUP_REMOVED lines=43> */
.L_x_29093:
[----:B------:R-:W-:Y:S05]  /*47e0*/  BSYNC.RECONVERGENT B3 ;  /* 0x0000000000037941 */ /* 0x000fea0003800200 */
.L_x_29092:
        /* <DEDUP_REMOVED lines=9> */
.L_x_29091:
[----:B------:R-:W-:Y:S05]  /*4880*/  BSYNC.RECONVERGENT B2 ;  /* 0x0000000000027941 */ /* 0x000fea0003800200 */
.L_x_29090:
        /* <DEDUP_REMOVED lines=17> */
.L_x_29101:
        /* <DEDUP_REMOVED lines=13> */
.L_x_29103:
[----:B------:R-:W-:Y:S05]  /*4a70*/  BSYNC.RECONVERGENT B4 ;  /* 0x0000000000047941 */ /* 0x000fea0003800200 */
.L_x_29102:
        /* <DEDUP_REMOVED lines=43> */
.L_x_29100:
[----:B------:R-:W-:Y:S05]  /*4d30*/  BSYNC.RECONVERGENT B3 ;  /* 0x0000000000037941 */ /* 0x000fea0003800200 */
.L_x_29099:
        /* <DEDUP_REMOVED lines=9> */
.L_x_29098:
[----:B------:R-:W-:Y:S05]  /*4dd0*/  BSYNC.RECONVERGENT B2 ;  /* 0x0000000000027941 */ /* 0x000fea0003800200 */
.L_x_29097:
        /* <DEDUP_REMOVED lines=17> */
.L_x_29108:
        /* <DEDUP_REMOVED lines=13> */
.L_x_29110:
[----:B------:R-:W-:Y:S05]  /*4fc0*/  BSYNC.RECONVERGENT B4 ;  /* 0x0000000000047941 */ /* 0x000fea0003800200 */
.L_x_29109:
        /* <DEDUP_REMOVED lines=43> */
.L_x_29107:
[----:B------:R-:W-:Y:S05]  /*5280*/  BSYNC.RECONVERGENT B3 ;  /* 0x0000000000037941 */ /* 0x000fea0003800200 */
.L_x_29106:
        /* <DEDUP_REMOVED lines=9> */
.L_x_29105:
[----:B------:R-:W-:Y:S05]  /*5320*/  BSYNC.RECONVERGENT B2 ;  /* 0x0000000000027941 */ /* 0x000fea0003800200 */
.L_x_29104:
        /* <DEDUP_REMOVED lines=17> */
.L_x_29115:
        /* <DEDUP_REMOVED lines=13> */
.L_x_29117:
[----:B------:R-:W-:Y:S05]  /*5510*/  BSYNC.RECONVERGENT B4 ;  /* 0x0000000000047941 */ /* 0x000fea0003800200 */
.L_x_29116:
        /* <DEDUP_REMOVED lines=39> */
[----:B------:R-:W-:Y:S01]  /*5790*/  MOV R6, R20 ;  /* 0x0000001400067202 */ /* 0x000fe20000000f00 */
[----:B------:R-:W-:Y:S01]  /*57a0*/  IMAD.MOV.U32 R14, RZ, RZ, R18 ;  /* 0x000000ffff0e7224 */ /* 0x000fe200078e0012 */
[----:B------:R-:W-:Y:S02]  /*57b0*/  LOP3.LUT R3, R108, R12, R17, 0x96, !PT ;  /* 0x0000000c6c037212 */ /* 0x000fe400078e9611 */
[----:B------:R-:W-:-:S07]  /*57c0*/  MOV R18, R16 ;  /* 0x0000001000127202 */ /* 0x000fce0000000f00 */
.L_x_29114:
[----:B------:R-:W-:Y:S05]  /*57d0*/  BSYNC.RECONVERGENT B3 ;  /* 0x0000000000037941 */ /* 0x000fea0003800200 */
.L_x_29113:
        /* <DEDUP_REMOVED lines=9> */
.L_x_29112:
[----:B------:R-:W-:Y:S05]  /*5870*/  BSYNC.RECONVERGENT B2 ;  /* 0x0000000000027941 */ /* 0x000fea0003800200 */
.L_x_29111:
        /* <DEDUP_REMOVED lines=17> */
.L_x_29122:
        /* <DEDUP_REMOVED lines=13> */
.L_x_29124:
[----:B------:R-:W-:Y:S05]  /*5a60*/  BSYNC.RECONVERGENT B4 ;  /* 0x0000000000047941 */ /* 0x000fea0003800200 */
.L_x_29123:
        /* <DEDUP_REMOVED lines=43> */
.L_x_29121:
[----:B------:R-:W-:Y:S05]  /*5d20*/  BSYNC.RECONVERGENT B3 ;  /* 0x0000000000037941 */ /* 0x000fea0003800200 */
.L_x_29120:
        /* <DEDUP_REMOVED lines=9> */
.L_x_29119:
[----:B------:R-:W-:Y:S05]  /*5dc0*/  BSYNC.RECONVERGENT B2 ;  /* 0x0000000000027941 */ /* 0x000fea0003800200 */
.L_x_29118:
        /* <DEDUP_REMOVED lines=16> */
.L_x_29127:
        /* <DEDUP_REMOVED lines=13> */
.L_x_29129:
[----:B------:R-:W-:Y:S05]  /*5fa0*/  BSYNC.RECONVERGENT B3 ;  /* 0x0000000000037941 */ /* 0x000fea0003800200 */
.L_x_29128:
        /* <DEDUP_REMOVED lines=42> */
[----:B------:R-:W-:-:S07]  /*6250*/  MOV R18, R12 ;  /* 0x0000000c00127202 */ /* 0x000fce0000000f00 */
.L_x_29126:
[----:B------:R-:W-:Y:S05]  /*6260*/  BSYNC.RECONVERGENT B2 ;  /* 0x0000000000027941 */ /* 0x000fea0003800200 */
.L_x_29125:
        /* <DEDUP_REMOVED lines=9> */
.L_x_29070:
[----:B------:R-:W-:Y:S05]  /*6300*/  BSYNC.RECONVERGENT B1 ;  /* 0x0000000000017941 */ /* 0x000fea0003800200 */
.L_x_29019:
[----:B------:R-:W0:Y:S01]  /*6310*/  LDC.64 R118, c[0x0][0x3a8] ;  /* 0x0000ea00ff767b82 */ /* 0x000e220000000a00 */
[----:B------:R-:W-:Y:S01]  /*6320*/  BSSY.RECONVERGENT B1, `(.L_x_29130) ;  /* 0x0000019000017945 */ /* 0x000fe20003800200 */
[----:B0-----:R-:W-:-:S05]  /*6330*/  IMAD.WIDE.U32 R12, R88, 0x20, R118 ;  /* 0x00000020580c7825 */ /* 0x001fca00078e0076 */
[----:B-----5:R0:W-:Y:S04]  /*6340*/  STG.E.128 desc[UR8][R12.64], R40 ;  /* 0x000000280c007986 */ /* 0x0201e8000c101d08 */
        /* <DEDUP_REMOVED lines=22> */
.L_x_29131:
[----:B------:R-:W-:Y:S05]  /*64b0*/  BSYNC.RECONVERGENT B1 ;  /* 0x0000000000017941 */ /* 0x000fea0003800200 */
.L_x_29130:
[----:B------:R-:W-:Y:S04]  /*64c0*/  BSSY.RECONVERGENT B1, `(.L_x_29132) ;  /* 0x0000006000017945 */ /* 0x000fe80003800200 */
[----:B------:R-:W-:Y:S05]  /*64d0*/  @!P1 BRA `(.L_x_29133) ;  /* 0x0000000000109947 */ /* 0x000fea0003800000 */
[----:B------:R-:W2:Y:S01]  /*64e0*/  LDC.64 R44, c[0x0][0x390] ;  /* 0x0000e400ff2c7b82 */ /* 0x000ea20000000a00 */
[----:B01----:R-:W-:-:S05]  /*64f0*/  IADD3 R13, PT, PT, R89, 0x20, RZ ;  /* 0x00000020590d7810 */ /* 0x003fca0007ffe0ff */
[----:B--2---:R-:W-:-:S06]  /*6500*/  IMAD.WIDE.U32 R44, R13, 0x10, R44 ;  /* 0x000000100d2c7825 */ /* 0x004fcc00078e002c */
[----:B------:R-:W5:Y:S02]  /*6510*/  LDG.E.128 R44, desc[UR8][R44.64] ;  /* 0x000000082c2c7981 */ /* 0x000f64000c1e1d00 */
.L_x_29133:
[----:B------:R-:W-:Y:S05]  /*6520*/  BSYNC.RECONVERGENT B1 ;  /* 0x0000000000017941 */ /* 0x000fea0003800200 */
.L_x_29132:
        /* <DEDUP_REMOVED lines=28> */
.L_x_29140:
        /* <DEDUP_REMOVED lines=13> */
.L_x_29142:
[----:B------:R-:W-:Y:S05]  /*67c0*/  BSYNC.RECONVERGENT B4 ;  /* 0x0000000000047941 */ /* 0x000fea0003800200 */
.L_x_29141:
        /* <DEDUP_REMOVED lines=39> */
[----:B------:R-:W-:Y:S01]  /*6a40*/  IMAD.MOV.U32 R14, RZ, RZ, RZ ;  /* 0x000000ffff0e7224 */ /* 0x000fe200078e00ff */
[----:B------:R-:W-:-:S07]  /*6a50*/  LOP3.LUT R3, R108, R12, R21, 0x96, !PT ;  /* 0x0000000c6c037212 */ /* 0x000fce00078e9615 */
.L_x_29139:
[----:B------:R-:W-:Y:S05]  /*6a60*/  BSYNC.RECONVERGENT B3 ;  /* 0x0000000000037941 */ /* 0x000fea0003800200 */
.L_x_29138:
        /* <DEDUP_REMOVED lines=10> */
.L_x_29137:
[----:B------:R-:W-:Y:S05]  /*6b10*/  BSYNC.RECONVERGENT B2 ;  /* 0x0000000000027941 */ /* 0x000fea0003800200 */
.L_x_29136:
        /* <DEDUP_REMOVED lines=20> */
.L_x_29147:
        /* <DEDUP_REMOVED lines=13> */
.L_x_29149:
[----:B------:R-:W-:Y:S05]  /*6d30*/  BSYNC.RECONVERGENT B4 ;  /* 0x0000000000047941 */ /* 0x000fea0003800200 */
.L_x_29148:
        /* <DEDUP_REMOVED lines=42> */
[----:B------:R-:W-:-:S07]  /*6fe0*/  LOP3.LUT R3, R108, R14, R13, 0x96, !PT ;  /* 0x0000000e6c037212 */ /* 0x000fce00078e960d */
.L_x_29146:
[----:B------:R-:W-:Y:S05]  /*6ff0*/  BSYNC.RECONVERGENT B3 ;  /* 0x0000000000037941 */ /* 0x000fea0003800200 */
.L_x_29145:
        /* <DEDUP_REMOVED lines=10> */
.L_x_29144:
[----:B------:R-:W-:Y:S05]  /*70a0*/  BSYNC.RECONVERGENT B2 ;  /* 0x0000000000027941 */ /* 0x000fea0003800200 */
.L_x_29143:
        /* <DEDUP_REMOVED lines=20> */
.L_x_29154:
        /* <DEDUP_REMOVED lines=13> */
.L_x_29156:
[----:B------:R-:W-:Y:S05]  /*72c0*/  BSYNC.RECONVERGENT B4 ;  /* 0x0000000000047941 */ /* 0x000fea0003800200 */
.L_x_29155:
        /* <DEDUP_REMOVED lines=39> */
[----:B------:R-:W-:Y:S02]  /*7540*/  LOP3.LUT R4, R16, UR23, R15, 0x96, !PT ;  /* 0x0000001710047c12 */ /* 0x000fe4000f8e960f */
[----:B------:R-:W-:Y:S02]  /*7550*/  MOV R6, R14 ;  /* 0x0000000e00067202 */ /* 0x000fe40000000f00 */
[----:B------:R-:W-:-:S07]  /*7560*/  LOP3.LUT R3, R108, R12, R21, 0x96, !PT ;  /* 0x0000000c6c037212 */ /* 0x000fce00078e9615 */
.L_x_29153:
[----:B------:R-:W-:Y:S05]  /*7570*/  BSYNC.RECONVERGENT B3 ;  /* 0x0000000000037941 */ /* 0x000fea0003800200 */
.L_x_29152:
        /* <DEDUP_REMOVED lines=10> */
.L_x_29151:
[----:B------:R-:W-:Y:S05]  /*7620*/  BSYNC.RECONVERGENT B2 ;  /* 0x0000000000027941 */ /* 0x000fea0003800200 */
.L_x_29150:
        /* <DEDUP_REMOVED lines=20> */
.L_x_29161:
        /* <DEDUP_REMOVED lines=13> */
.L_x_29163:
[----:B------:R-:W-:Y:S05]  /*7840*/  BSYNC.RECONVERGENT B4 ;  /* 0x0000000000047941 */ /* 0x000fea0003800200 */
.L_x_29162:
        /* <DEDUP_REMOVED lines=42> */
[----:B------:R-:W-:-:S07]  /*7af0*/  IMAD.MOV.U32 R12, RZ, RZ, RZ ;  /* 0x000000ffff0c7224 */ /* 0x000fce00078e00ff */
.L_x_29160:
[----:B------:R-:W-:Y:S05]  /*7b00*/  BSYNC.RECONVERGENT B3 ;  /* 0x0000000000037941 */ /* 0x000fea0003800200 */
.L_x_29159:
        /* <DEDUP_REMOVED lines=10> */
.L_x_29158:
[----:B------:R-:W-:Y:S05]  /*7bb0*/  BSYNC.RECONVERGENT B2 ;  /* 0x0000000000027941 */ /* 0x000fea0003800200 */
.L_x_29157:
        /* <DEDUP_REMOVED lines=20> */
.L_x_29168:
        /* <DEDUP_REMOVED lines=13> */
.L_x_29170:
[----:B------:R-:W-:Y:S05]  /*7dd0*/  BSYNC.RECONVERGENT B4 ;  /* 0x0000000000047941 */ /* 0x000fea0003800200 */
.L_x_29169:
        /* <DEDUP_REMOVED lines=41> */
[----:B------:R-:W-:-:S07]  /*8070*/  LOP3.LUT R3, R108, R12, R21, 0x96, !PT ;  /* 0x0000000c6c037212 */ /* 0x000fce00078e9615 */
.L_x_29167:
[----:B------:R-:W-:Y:S05]  /*8080*/  BSYNC.RECONVERGENT B3 ;  /* 0x0000000000037941 */ /* 0x000fea0003800200 */
.L_x_29166:
        /* <DEDUP_REMOVED lines=10> */
.L_x_29165:
[----:B------:R-:W-:Y:S05]  /*8130*/  BSYNC.RECONVERGENT B2 ;  /* 0x0000000000027941 */ /* 0x000fea0003800200 */
.L_x_29164:
        /* <DEDUP_REMOVED lines=20> */
.L_x_29175:
        /* <DEDUP_REMOVED lines=13> */
.L_x_29177:
[----:B------:R-:W-:Y:S05]  /*8350*/  BSYNC.RECONVERGENT B4 ;  /* 0x0000000000047941 */ /* 0x000fea0003800200 */
.L_x_29176:
        /* <DEDUP_REMOVED lines=43> */
.L_x_29174:
[----:B------:R-:W-:Y:S05]  /*8610*/  BSYNC.RECONVERGENT B3 ;  /* 0x0000000000037941 */ /* 0x000fea0003800200 */
.L_x_29173:
        /* <DEDUP_REMOVED lines=10> */
.L_x_29172:
[----:B------:R-:W-:Y:S05]  /*86c0*/  BSYNC.RECONVERGENT B2 ;  /* 0x0000000000027941 */ /* 0x000fea0003800200 */
.L_x_29171:
        /* <DEDUP_REMOVED lines=20> */
.L_x_29182:
        /* <DEDUP_REMOVED lines=13> */
.L_x_29184:
[----:B------:R-:W-:Y:S05]  /*88e0*/  BSYNC.RECONVERGENT B4 ;  /* 0x0000000000047941 */ /* 0x000fea0003800200 */
.L_x_29183:
        /* <DEDUP_REMOVED lines=42> */
.L_x_29181:
[----:B------:R-:W-:Y:S05]  /*8b90*/  BSYNC.RECONVERGENT B3 ;  /* 0x0000000000037941 */ /* 0x000fea0003800200 */
.L_x_29180:
        /* <DEDUP_REMOVED lines=10> */
.L_x_29179:
[----:B------:R-:W-:Y:S05]  /*8c40*/  BSYNC.RECONVERGENT B2 ;  /* 0x0000000000027941 */ /* 0x000fea0003800200 */
.L_x_29178:
        /* <DEDUP_REMOVED lines=19> */
.L_x_29188:
        /* <DEDUP_REMOVED lines=13> */
.L_x_29190:
[----:B------:R-:W-:Y:S05]  /*8e50*/  BSYNC.RECONVERGENT B3 ;  /* 0x0000000000037941 */ /* 0x000fea0003800200 */
.L_x_29189:
        /* <DEDUP_REMOVED lines=42> */
.L_x_29187:
[----:B------:R-:W-:Y:S05]  /*9100*/  BSYNC.RECONVERGENT B2 ;  /* 0x0000000000027941 */ /* 0x000fea0003800200 */
.L_x_29186:
        /* <DEDUP_REMOVED lines=11> */
.L_x_29135:
[----:B------:R-:W-:Y:S01]  /*91c0*/  BSSY.RECONVERGENT B2, `(.L_x_29191) ;  /* 0x0000056000027945 */ /* 0x000fe20003800200 */
[----:B------:R-:W-:Y:S01]  /*91d0*/  HFMA2 R32, -RZ, RZ, 0, 0 ;  /* 0x00000000ff207431 */ /* 0x000fe200000001ff */
        /* <DEDUP_REMOVED lines=19> */
.L_x_29195:
        /* <DEDUP_REMOVED lines=13> */
.L_x_29197:
[----:B------:R-:W-:Y:S05]  /*93e0*/  BSYNC.RECONVERGENT B4 ;  /* 0x0000000000047941 */ /* 0x000fea0003800200 */
.L_x_29196:
        /* <DEDUP_REMOVED lines=41> */
.L_x_29194:
[----:B------:R-:W-:Y:S05]  /*9680*/  BSYNC.RECONVERGENT B3 ;  /* 0x0000000000037941 */ /* 0x000fea0003800200 */
.L_x_29193:
        /* <DEDUP_REMOVED lines=9> */
.L_x_29192:
[----:B------:R-:W-:Y:S05]  /*9720*/  BSYNC.RECONVERGENT B2 ;  /* 0x0000000000027941 */ /* 0x000fea0003800200 */
.L_x_29191:
        /* <DEDUP_REMOVED lines=17> */
.L_x_29202:
        /* <DEDUP_REMOVED lines=13> */
.L_x_29204:
[----:B------:R-:W-:Y:S05]  /*9910*/  BSYNC.RECONVERGENT B4 ;  /* 0x0000000000047941 */ /* 0x000fea0003800200 */
.L_x_29203:
        /* <DEDUP_REMOVED lines=43> */
.L_x_29201:
[----:B------:R-:W-:Y:S05]  /*9bd0*/  BSYNC.RECONVERGENT B3 ;  /* 0x0000000000037941 */ /* 0x000fea0003800200 */
.L_x_29200:
        /* <DEDUP_REMOVED lines=9> */
.L_x_29199:
[----:B------:R-:W-:Y:S05]  /*9c70*/  BSYNC.RECONVERGENT B2 ;  /* 0x0000000000027941 */ /* 0x000fea0003800200 */
.L_x_29198:
        /* <DEDUP_REMOVED lines=17> */
.L_x_29209:
        /* <DEDUP_REMOVED lines=13> */
.L_x_29211:
[----:B------:R-:W-:Y:S05]  /*9e60*/  BSYNC.RECONVERGENT B4 ;  /* 0x0000000000047941 */ /* 0x000fea0003800200 */
.L_x_29210:
        /* <DEDUP_REMOVED lines=43> */
.L_x_29208:
[----:B------:R-:W-:Y:S05]  /*a120*/  BSYNC.RECONVERGENT B3 ;  /* 0x0000000000037941 */ /* 0x000fea0003800200 */
.L_x_29207:
        /* <DEDUP_REMOVED lines=9> */
.L_x_29206:
[----:B------:R-:W-:Y:S05]  /*a1c0*/  BSYNC.RECONVERGENT B2 ;  /* 0x0000000000027941 */ /* 0x000fea0003800200 */
.L_x_29205:
        /* <DEDUP_REMOVED lines=17> */
.L_x_29216:
        /* <DEDUP_REMOVED lines=13> */
.L_x_29218:
[----:B------:R-:W-:Y:S05]  /*a3b0*/  BSYNC.RECONVERGENT B4 ;  /* 0x0000000000047941 */ /* 0x000fea0003800200 */
.L_x_29217:
        /* <DEDUP_REMOVED lines=43> */
.L_x_29215:
[----:B------:R-:W-:Y:S05]  /*a670*/  BSYNC.RECONVERGENT B3 ;  /* 0x0000000000037941 */ /* 0x000fea0003800200 */
.L_x_29214:
        /* <DEDUP_REMOVED lines=9> */
.L_x_29213:
[----:B------:R-:W-:Y:S05]  /*a710*/  BSYNC.RECONVERGENT B2 ;  /* 0x0000000000027941 */ /* 0x000fea0003800200 */
.L_x_29212:
        /* <DEDUP_REMOVED lines=17> */
.L_x_29223:
        /* <DEDUP_REMOVED lines=13> */
.L_x_29225:
[----:B------:R-:W-:Y:S05]  /*a900*/  BSYNC.RECONVERGENT B4 ;  /* 0x0000000000047941 */ /* 0x000fea0003800200 */
.L_x_29224:
        /* <DEDUP_REMOVED lines=43> */
.L_x_29222:
[----:B------:R-:W-:Y:S05]  /*abc0*/  BSYNC.RECONVERGENT B3 ;  /* 0x0000000000037941 */ /* 0x000fea0003800200 */
.L_x_29221:
        /* <DEDUP_REMOVED lines=9> */
.L_x_29220:
[----:B------:R-:W-:Y:S05]  /*ac60*/  BSYNC.RECONVERGENT B2 ;  /* 0x0000000000027941 */ /* 0x000fea0003800200 */
.L_x_29219:
        /* <DEDUP_REMOVED lines=17> */
.L_x_29230:
        /* <DEDUP_REMOVED lines=13> */
.L_x_29232:
[----:B------:R-:W-:Y:S05]  /*ae50*/  BSYNC.RECONVERGENT B4 ;  /* 0x0000000000047941 */ /* 0x000fea0003800200 */
.L_x_29231:
        /* <DEDUP_REMOVED lines=43> */
.L_x_29229:
[----:B------:R-:W-:Y:S05]  /*b110*/  BSYNC.RECONVERGENT B3 ;  /* 0x0000000000037941 */ /* 0x000fea0003800200 */
.L_x_29228:
        /* <DEDUP_REMOVED lines=9> */
.L_x_29227:
[----:B------:R-:W-:Y:S05]  /*b1b0*/  BSYNC.RECONVERGENT B2 ;  /* 0x0000000000027941 */ /* 0x000fea0003800200 */
.L_x_29226:
        /* <DEDUP_REMOVED lines=17> */
.L_x_29237:
        /* <DEDUP_REMOVED lines=13> */
.L_x_29239:
[----:B------:R-:W-:Y:S05]  /*b3a0*/  BSYNC.RECONVERGENT B4 ;  /* 0x0000000000047941 */ /* 0x000fea0003800200 */
.L_x_29238:
        /* <DEDUP_REMOVED lines=43> */
.L_x_29236:
[----:B------:R-:W-:Y:S05]  /*b660*/  BSYNC.RECONVERGENT B3 ;  /* 0x0000000000037941 */ /* 0x000fea0003800200 */
.L_x_29235:
        /* <DEDUP_REMOVED lines=9> */
.L_x_29234:
[----:B------:R-:W-:Y:S05]  /*b700*/  BSYNC.RECONVERGENT B2 ;  /* 0x0000000000027941 */ /* 0x000fea0003800200 */
.L_x_29233:
        /* <DEDUP_REMOVED lines=16> */
.L_x_29242:
        /* <DEDUP_REMOVED lines=13> */
.L_x_29244:
[----:B------:R-:W-:Y:S05]  /*b8e0*/  BSYNC.RECONVERGENT B3 ;  /* 0x0000000000037941 */ /* 0x000fea0003800200 */
.L_x_29243:
        /* <DEDUP_REMOVED lines=43> */
.L_x_29241:
[----:B------:R-:W-:Y:S05]  /*bba0*/  BSYNC.RECONVERGENT B2 ;  /* 0x0000000000027941 */ /* 0x000fea0003800200 */
.L_x_29240:
        /* <DEDUP_REMOVED lines=9> */
.L_x_29185:
[----:B------:R-:W-:Y:S05]  /*bc40*/  BSYNC.RECONVERGENT B1 ;  /* 0x0000000000017941 */ /* 0x000fea0003800200 */
.L_x_29134:
[----:B------:R-:W-:Y:S01]  /*bc50*/  IADD3 R13, PT, PT, R88, 0x20, RZ ;  /* 0x00000020580d7810 */ /* 0x000fe20007ffe0ff */
[----:B------:R-:W0:Y:S01]  /*bc60*/  @P1 LDC.64 R20, c[0x0][0x390] ;  /* 0x0000e400ff141b82 */ /* 0x000e220000000a00 */
[----:B------:R-:W-:Y:S01]  /*bc70*/  @P1 VIADD R15, R89, 0x40 ;  /* 0x00000040590f1836 */ /* 0x000fe20000000000 */
[----:B------:R-:W-:Y:S02]  /*bc80*/  BSSY.RECONVERGENT B1, `(.L_x_29245) ;  /* 0x000001b000017945 */ /* 0x000fe40003800200 */
        /* <DEDUP_REMOVED lines=26> */
.L_x_29246:
[----:B------:R-:W-:Y:S05]  /*be30*/  BSYNC.RECONVERGENT B1 ;  /* 0x0000000000017941 */ /* 0x000fea0003800200 */
.L_x_29245:
[----:B------:R1:W5:Y:S01]  /*be40*/  @P1 LDG.E.128 R44, desc[UR8][R20.64] ;  /* 0x00000008142c1981 */ /* 0x000362000c1e1d00 */
[----:B------:R-:W-:Y:S04]  /*be50*/  BSSY.RECONVERGENT B1, `(.L_x_29247) ;  /* 0x0000571000017945 */ /* 0x000fe80003800200 */
[----:B------:R-:W-:Y:S05]  /*be60*/  @!P0 BRA `(.L_x_29248) ;  /* 0x0000002c001c8947 */ /* 0x000fea0003800000 */
[----:B0-----:R-:W0:Y:S01]  /*be70*/  LDC.64 R12, c[0x0][0x3a0] ;  /* 0x0000e800ff0c7b82 */ /* 0x001e220000000a00 */
[----:B------:R-:W-:-:S05]  /*be80*/  IADD3 R15, PT, PT, R88, 0x40, RZ ;  /* 0x00000040580f7810 */ /* 0x000fca0007ffe0ff */
[----:B0-----:R-:W-:-:S05]  /*be90*/  IMAD.WIDE.U32 R12, R15, 0x20, R12 ;  /* 0x000000200f0c7825 */ /* 0x001fca00078e000c */
[----:B------:R0:W5:Y:S04]  /*bea0*/  LDG.E.128 R24, desc[UR8][R12.64] ;  /* 0x000000080c187981 */ /* 0x000168000c1e1d00 */
[----:B-1----:R0:W5:Y:S01]  /*beb0*/  LDG.E.128 R20, desc[UR8][R12.64+0x10] ;  /* 0x000010080c147981 */ /* 0x002162000c1e1d00 */
        /* <DEDUP_REMOVED lines=21> */
.L_x_29253:
        /* <DEDUP_REMOVED lines=13> */
.L_x_29255:
[----:B------:R-:W-:Y:S05]  /*c0e0*/  BSYNC.RECONVERGENT B4 ;  /* 0x0000000000047941 */ /* 0x000fea0003800200 */
.L_x_29254:
        /* <DEDUP_REMOVED lines=38> */
[----:B------:R-:W-:Y:S02]  /*c350*/  HFMA2 R14, -RZ, RZ, 0, 0 ;  /* 0x00000000ff0e7431 */ /* 0x000fe400000001ff */
[----:B------:R-:W-:Y:S01]  /*c360*/  IMAD.MOV.U32 R7, RZ, RZ, R92 ;  /* 0x000000ffff077224 */ /* 0x000fe200078e005c */
[----:B------:R-:W-:-:S07]  /*c370*/  LOP3.LUT R3, R108, R12, R91, 0x96, !PT ;  /* 0x0000000c6c037212 */ /* 0x000fce00078e965b */
.L_x_29252:
[----:B------:R-:W-:Y:S05]  /*c380*/  BSYNC.RECONVERGENT B3 ;  /* 0x0000000000037941 */ /* 0x000fea0003800200 */
.L_x_29251:
        /* <DEDUP_REMOVED lines=10> */
.L_x_29250:
[----:B------:R-:W-:Y:S05]  /*c430*/  BSYNC.RECONVERGENT B2 ;  /* 0x0000000000027941 */ /* 0x000fea0003800200 */
.L_x_29249:
        /* <DEDUP_REMOVED lines=20> */
.L_x_29260:
        /* <DEDUP_REMOVED lines=13> */
.L_x_29262:
[----:B------:R-:W-:Y:S05]  /*c650*/  BSYNC.RECONVERGENT B4 ;  /* 0x0000000000047941 */ /* 0x000fea0003800200 */
.L_x_29261:
        /* <DEDUP_REMOVED lines=43> */
.L_x_29259:
[----:B------:R-:W-:Y:S05]  /*c910*/  BSYNC.RECONVERGENT B3 ;  /* 0x0000000000037941 */ /* 0x000fea0003800200 */
.L_x_29258:
        /* <DEDUP_REMOVED lines=10> */
.L_x_29257:
[----:B------:R-:W-:Y:S05]  /*c9c0*/  BSYNC.RECONVERGENT B2 ;  /* 0x0000000000027941 */ /* 0x000fea0003800200 */
.L_x_29256:
        /* <DEDUP_REMOVED lines=20> */
.L_x_29267:
        /* <DEDUP_REMOVED lines=13> */
.L_x_29269:
[----:B------:R-:W-:Y:S05]  /*cbe0*/  BSYNC.RECONVERGENT B4 ;  /* 0x0000000000047941 */ /* 0x000fea0003800200 */
.L_x_29268:
        /* <DEDUP_REMOVED lines=42> */
.L_x_29266:
[----:B------:R-:W-:Y:S05]  /*ce90*/  BSYNC.RECONVERGENT B3 ;  /* 0x0000000000037941 */ /* 0x000fea0003800200 */
.L_x_29265:
        /* <DEDUP_REMOVED lines=10> */
.L_x_29264:
[----:B------:R-:W-:Y:S05]  /*cf40*/  BSYNC.RECONVERGENT B2 ;  /* 0x0000000000027941 */ /* 0x000fea0003800200 */
.L_x_29263:
        /* <DEDUP_REMOVED lines=20> */
.L_x_29274:
        /* <DEDUP_REMOVED lines=13> */
.L_x_29276:
[----:B------:R-:W-:Y:S05]  /*d160*/  BSYNC.RECONVERGENT B4 ;  /* 0x0000000000047941 */ /* 0x000fea0003800200 */
.L_x_29275:
        /* <DEDUP_REMOVED lines=43> */
.L_x_29273:
[----:B------:R-:W-:Y:S05]  /*d420*/  BSYNC.RECONVERGENT B3 ;  /* 0x0000000000037941 */ /* 0x000fea0003800200 */
.L_x_29272:
        /* <DEDUP_REMOVED lines=10> */
.L_x_29271:
[----:B------:R-:W-:Y:S05]  /*d4d0*/  BSYNC.RECONVERGENT B2 ;  /* 0x0000000000027941 */ /* 0x000fea0003800200 */
.L_x_29270:
        /* <DEDUP_REMOVED lines=20> */
.L_x_29281:
        /* <DEDUP_REMOVED lines=13> */
.L_x_29283:
[----:B------:R-:W-:Y:S05]  /*d6f0*/  BSYNC.RECONVERGENT B4 ;  /* 0x0000000000047941 */ /* 0x000fea0003800200 */
.L_x_29282:
        /* <DEDUP_REMOVED lines=42> */
.L_x_29280:
[----:B------:R-:W-:Y:S05]  /*d9a0*/  BSYNC.RECONVERGENT B3 ;  /* 0x0000000000037941 */ /* 0x000fea0003800200 */
.L_x_29279:
        /* <DEDUP_REMOVED lines=10> */
.L_x_29278:
[----:B------:R-:W-:Y:S05]  /*da50*/  BSYNC.RECONVERGENT B2 ;  /* 0x0000000000027941 */ /* 0x000fea0003800200 */
.L_x_29277:
        /* <DEDUP_REMOVED lines=20> */
.L_x_29288:
        /* <DEDUP_REMOVED lines=13> */
.L_x_29290:
[----:B------:R-:W-:Y:S05]  /*dc70*/  BSYNC.RECONVERGENT B4 ;  /* 0x0000000000047941 */ /* 0x000fea0003800200 */
.L_x_29289:
        /* <DEDUP_REMOVED lines=43> */
.L_x_29287:
[----:B------:R-:W-:Y:S05]  /*df30*/  BSYNC.RECONVERGENT B3 ;  /* 0x0000000000037941 */ /* 0x000fea0003800200 */
.L_x_29286:
        /* <DEDUP_REMOVED lines=10> */
.L_x_29285:
[----:B------:R-:W-:Y:S05]  /*dfe0*/  BSYNC.RECONVERGENT B2 ;  /* 0x0000000000027941 */ /* 0x000fea0003800200 */
.L_x_29284:
        /* <DEDUP_REMOVED lines=20> */
.L_x_29295:
        /* <DEDUP_REMOVED lines=13> */
.L_x_29297:
[----:B------:R-:W-:Y:S05]  /*e200*/  BSYNC.RECONVERGENT B4 ;  /* 0x0000000000047941 */ /* 0x000fea0003800200 */
.L_x_29296:
        /* <DEDUP_REMOVED lines=42> */
.L_x_29294:
[----:B------:R-:W-:Y:S05]  /*e4b0*/  BSYNC.RECONVERGENT B3 ;  /* 0x0000000000037941 */ /* 0x000fea0003800200 */
.L_x_29293:
        /* <DEDUP_REMOVED lines=10> */
.L_x_29292:
[----:B------:R-:W-:Y:S05]  /*e560*/  BSYNC.RECONVERGENT B2 ;  /* 0x0000000000027941 */ /* 0x000fea0003800200 */
.L_x_29291:
        /* <DEDUP_REMOVED lines=19> */
.L_x_29301:
        /* <DEDUP_REMOVED lines=13> */
.L_x_29303:
[----:B------:R-:W-:Y:S05]  /*e770*/  BSYNC.RECONVERGENT B3 ;  /* 0x0000000000037941 */ /* 0x000fea0003800200 */
.L_x_29302:
        /* <DEDUP_REMOVED lines=42> */
.L_x_29300:
[----:B------:R-:W-:Y:S05]  /*ea20*/  BSYNC.RECONVERGENT B2 ;  /* 0x0000000000027941 */ /* 0x000fea0003800200 */
.L_x_29299:
        /* <DEDUP_REMOVED lines=11> */
.L_x_29248:
        /* <DEDUP_REMOVED lines=21> */
.L_x_29308:
        /* <DEDUP_REMOVED lines=13> */
.L_x_29310:
[----:B------:R-:W-:Y:S05]  /*ed00*/  BSYNC.RECONVERGENT B4 ;  /* 0x0000000000047941 */ /* 0x000fea0003800200 */
.L_x_29309:
        /* <DEDUP_REMOVED lines=40> */
[----:B------:R-:W-:-:S07]  /*ef90*/  IMAD.MOV.U32 R12, RZ, RZ, RZ ;  /* 0x000000ffff0c7224 */ /* 0x000fce00078e00ff */
.L_x_29307:
[----:B------:R-:W-:Y:S05]  /*efa0*/  BSYNC.RECONVERGENT B3 ;  /* 0x0000000000037941 */ /* 0x000fea0003800200 */
.L_x_29306:
        /* <DEDUP_REMOVED lines=9> */
.L_x_29305:
[----:B------:R-:W-:Y:S05]  /*f040*/  BSYNC.RECONVERGENT B2 ;  /* 0x0000000000027941 */ /* 0x000fea0003800200 */
.L_x_29304:
        /* <DEDUP_REMOVED lines=17> */
.L_x_29315:
        /* <DEDUP_REMOVED lines=13> */
.L_x_29317:
[----:B------:R-:W-:Y:S05]  /*f230*/  BSYNC.RECONVERGENT B4 ;  /* 0x0000000000047941 */ /* 0x000fea0003800200 */
.L_x_29316:
        /* <DEDUP_REMOVED lines=43> */
.L_x_29314:
[----:B------:R-:W-:Y:S05]  /*f4f0*/  BSYNC.RECONVERGENT B3 ;  /* 0x0000000000037941 */ /* 0x000fea0003800200 */
.L_x_29313:
        /* <DEDUP_REMOVED lines=9> */
.L_x_29312:
[----:B------:R-:W-:Y:S05]  /*f590*/  BSYNC.RECONVERGENT B2 ;  /* 0x0000000000027941 */ /* 0x000fea0003800200 */
.L_x_29311:
        /* <DEDUP_REMOVED lines=17> */
.L_x_29322:
        /* <DEDUP_REMOVED lines=13> */
.L_x_29324:
[----:B------:R-:W-:Y:S05]  /*f780*/  BSYNC.RECONVERGENT B4 ;  /* 0x0000000000047941 */ /* 0x000fea0003800200 */
.L_x_29323:
        /* <DEDUP_REMOVED lines=40> */
[----:B------:R-:W-:Y:S01]  /*fa10*/  MOV R94, R12 ;  /* 0x0000000c005e7202 */ /* 0x000fe20000000f00 */
[----:B------:R-:W-:Y:S01]  /*fa20*/  IMAD.MOV.U32 R12, RZ, RZ, RZ ;  /* 0x000000ffff0c7224 */ /* 0x000fe200078e00ff */
[----:B------:R-:W-:-:S07]  /*fa30*/  LOP3.LUT R3, R108, R14, R13, 0x96, !PT ;  /* 0x0000000e6c037212 */ /* 0x000fce00078e960d */
.L_x_29321:
[----:B------:R-:W-:Y:S05]  /*fa40*/  BSYNC.RECONVERGENT B3 ;  /* 0x0000000000037941 */ /* 0x000fea0003800200 */
.L_x_29320:
        /* <DEDUP_REMOVED lines=9> */
.L_x_29319:
[----:B------:R-:W-:Y:S05]  /*fae0*/  BSYNC.RECONVERGENT B2 ;  /* 0x0000000000027941 */ /* 0x000fea0003800200 */
.L_x_29318:
        /* <DEDUP_REMOVED lines=17> */
.L_x_29329:
        /* <DEDUP_REMOVED lines=13> */
.L_x_29331:
[----:B------:R-:W-:Y:S05]  /*fcd0*/  BSYNC.RECONVERGENT B4 ;  /* 0x0000000000047941 */ /* 0x000fea0003800200 */
.L_x_29330:
        /* <DEDUP_REMOVED lines=43> */
.L_x_29328:
[----:B------:R-:W-:Y:S05]  /*ff90*/  BSYNC.RECONVERGENT B3 ;  /* 0x0000000000037941 */ /* 0x000fea0003800200 */
.L_x_29327:
        /* <DEDUP_REMOVED lines=9> */
.L_x_29326:
[----:B------:R-:W-:Y:S05]  /*10030*/  BSYNC.RECONVERGENT B2 ;  /* 0x0000000000027941 */ /* 0x000fea0003800200 */
.L_x_29325:
        /* <DEDUP_REMOVED lines=17> */
.L_x_29336:
        /* <DEDUP_REMOVED lines=13> */
.L_x_29338:
[----:B------:R-:W-:Y:S05]  /*10220*/  BSYNC.RECONVERGENT B4 ;  /* 0x0000000000047941 */ /* 0x000fea0003800200 */
.L_x_29337:
        /* <DEDUP_REMOVED lines=43> */
.L_x_29335:
[----:B------:R-:W-:Y:S05]  /*104e0*/  BSYNC.RECONVERGENT B3 ;  /* 0x0000000000037941 */ /* 0x000fea0003800200 */
.L_x_29334:
        /* <DEDUP_REMOVED lines=9> */
.L_x_29333:
[----:B------:R-:W-:Y:S05]  /*10580*/  BSYNC.RECONVERGENT B2 ;  /* 0x0000000000027941 */ /* 0x000fea0003800200 */
.L_x_29332:
        /* <DEDUP_REMOVED lines=17> */
.L_x_29343:
        /* <DEDUP_REMOVED lines=13> */
.L_x_29345:
[----:B------:R-:W-:Y:S05]  /*10770*/  BSYNC.RECONVERGENT B4 ;  /* 0x0000000000047941 */ /* 0x000fea0003800200 */
.L_x_29344:
        /* <DEDUP_REMOVED lines=43> */
.L_x_29342:
[----:B------:R-:W-:Y:S05]  /*10a30*/  BSYNC.RECONVERGENT B3 ;  /* 0x0000000000037941 */ /* 0x000fea0003800200 */
.L_x_29341:
        /* <DEDUP_REMOVED lines=9> */
.L_x_29340:
[----:B------:R-:W-:Y:S05]  /*10ad0*/  BSYNC.RECONVERGENT B2 ;  /* 0x0000000000027941 */ /* 0x000fea0003800200 */
.L_x_29339:
        /* <DEDUP_REMOVED lines=17> */
.L_x_29350:
        /* <DEDUP_REMOVED lines=13> */
.L_x_29352:
[----:B------:R-:W-:Y:S05]  /*10cc0*/  BSYNC.RECONVERGENT B4 ;  /* 0x0000000000047941 */ /* 0x000fea0003800200 */
.L_x_29351:
        /* <DEDUP_REMOVED lines=43> */
.L_x_29349:
[----:B------:R-:W-:Y:S05]  /*10f80*/  BSYNC.RECONVERGENT B3 ;  /* 0x0000000000037941 */ /* 0x000fea0003800200 */
.L_x_29348:
        /* <DEDUP_REMOVED lines=9> */
.L_x_29347:
[----:B------:R-:W-:Y:S05]  /*11020*/  BSYNC.RECONVERGENT B2 ;  /* 0x0000000000027941 */ /* 0x000fea0003800200 */
.L_x_29346:
        /* <DEDUP_REMOVED lines=16> */
.L_x_29355:
        /* <DEDUP_REMOVED lines=13> */
.L_x_29357:
[----:B------:R-:W-:Y:S05]  /*11200*/  BSYNC.RECONVERGENT B3 ;  /* 0x0000000000037941 */ /* 0x000fea0003800200 */
.L_x_29356:
        /* <DEDUP_REMOVED lines=43> */
.L_x_29354:
[----:B------:R-:W-:Y:S05]  /*114c0*/  BSYNC.RECONVERGENT B2 ;  /* 0x0000000000027941 */ /* 0x000fea0003800200 */
.L_x_29353:
        /* <DEDUP_REMOVED lines=9> */
.L_x_29298:
[----:B------:R-:W-:Y:S05]  /*11560*/  BSYNC.RECONVERGENT B1 ;  /* 0x0000000000017941 */ /* 0x000fea0003800200 */
.L_x_29247:
        /* <DEDUP_REMOVED lines=27> */
.L_x_29359:
[----:B------:R-:W-:Y:S05]  /*11720*/  BSYNC.RECONVERGENT B1 ;  /* 0x0000000000017941 */ /* 0x000fea0003800200 */
.L_x_29358:
[----:B------:R-:W-:Y:S04]  /*11730*/  BSSY.RECONVERGENT B1, `(.L_x_29360) ;  /* 0x0000006000017945 */ /* 0x000fe80003800200 */
[----:B------:R-:W-:Y:S05]  /*11740*/  @!P1 BRA `(.L_x_29361) ;  /* 0x0000000000109947 */ /* 0x000fea0003800000 */
[----:B01----:R-:W0:Y:S01]  /*11750*/  LDC.64 R12, c[0x0][0x390] ;  /* 0x0000e400ff0c7b82 */ /* 0x003e220000000a00 */
[----:B------:R-:W-:-:S05]  /*11760*/  IADD3 R15, PT, PT, R89, 0x60, RZ ;  /* 0x00000060590f7810 */ /* 0x000fca0007ffe0ff */
[----:B0-----:R-:W-:-:S05]  /*11770*/  IMAD.WIDE.U32 R12, R15, 0x10, R12 ;  /* 0x000000100f0c7825 */ /* 0x001fca00078e000c */
[----:B------:R2:W5:Y:S02]  /*11780*/  LDG.E.128 R44, desc[UR8][R12.64] ;  /* 0x000000080c2c7981 */ /* 0x000564000c1e1d00 */
.L_x_29361:
[----:B------:R-:W-:Y:S05]  /*11790*/  BSYNC.RECONVERGENT B1 ;  /* 0x0000000000017941 */ /* 0x000fea0003800200 */
.L_x_29360:
        /* <DEDUP_REMOVED lines=28> */
.L_x_29368:
        /* <DEDUP_REMOVED lines=13> */
.L_x_29370:
[----:B------:R-:W-:Y:S05]  /*11a30*/  BSYNC.RECONVERGENT B4 ;  /* 0x0000000000047941 */ /* 0x000fea0003800200 */
.L_x_29369:
        /* <DEDUP_REMOVED lines=41> */
.L_x_29367:
[----:B------:R-:W-:Y:S05]  /*11cd0*/  BSYNC.RECONVERGENT B3 ;  /* 0x0000000000037941 */ /* 0x000fea0003800200 */
.L_x_29366:
        /* <DEDUP_REMOVED lines=10> */
.L_x_29365:
[----:B------:R-:W-:Y:S05]  /*11d80*/  BSYNC.RECONVERGENT B2 ;  /* 0x0000000000027941 */ /* 0x000fea0003800200 */
.L_x_29364:
        /* <DEDUP_REMOVED lines=20> */
.L_x_29375:
        /* <DEDUP_REMOVED lines=13> */
.L_x_29377:
[----:B------:R-:W-:Y:S05]  /*11fa0*/  BSYNC.RECONVERGENT B4 ;  /* 0x0000000000047941 */ /* 0x000fea0003800200 */
.L_x_29376:
        /* <DEDUP_REMOVED lines=43> */
.L_x_29374:
[----:B------:R-:W-:Y:S05]  /*12260*/  BSYNC.RECONVERGENT B3 ;  /* 0x0000000000037941 */ /* 0x000fea0003800200 */
.L_x_29373:
        /* <DEDUP_REMOVED lines=10> */
.L_x_29372:
[----:B------:R-:W-:Y:S05]  /*12310*/  BSYNC.RECONVERGENT B2 ;  /* 0x0000000000027941 */ /* 0x000fea0003800200 */
.L_x_29371:
        /* <DEDUP_REMOVED lines=20> */
.L_x_29382:
        /* <DEDUP_REMOVED lines=13> */
.L_x_29384:
[----:B------:R-:W-:Y:S05]  /*12530*/  BSYNC.RECONVERGENT B4 ;  /* 0x0000000000047941 */ /* 0x000fea0003800200 */
.L_x_29383:
        /* <DEDUP_REMOVED lines=42> */
.L_x_29381:
[----:B------:R-:W-:Y:S05]  /*127e0*/  BSYNC.RECONVERGENT B3 ;  /* 0x0000000000037941 */ /* 0x000fea0003800200 */
.L_x_29380:
        /* <DEDUP_REMOVED lines=10> */
.L_x_29379:
[----:B------:R-:W-:Y:S05]  /*12890*/  BSYNC.RECONVERGENT B2 ;  /* 0x0000000000027941 */ /* 0x000fea0003800200 */
.L_x_29378:
        /* <DEDUP_REMOVED lines=20> */
.L_x_29389:
        /* <DEDUP_REMOVED lines=13> */
.L_x_29391:
[----:B------:R-:W-:Y:S05]  /*12ab0*/  BSYNC.RECONVERGENT B4 ;  /* 0x0000000000047941 */ /* 0x000fea0003800200 */
.L_x_29390:
        /* <DEDUP_REMOVED lines=43> */
.L_x_29388:
[----:B------:R-:W-:Y:S05]  /*12d70*/  BSYNC.RECONVERGENT B3 ;  /* 0x0000000000037941 */ /* 0x000fea0003800200 */
.L_x_29387:
        /* <DEDUP_REMOVED lines=10> */
.L_x_29386:
[----:B------:R-:W-:Y:S05]  /*12e20*/  BSYNC.RECONVERGENT B2 ;  /* 0x0000000000027941 */ /* 0x000fea0003800200 */
.L_x_29385:
        /* <DEDUP_REMOVED lines=20> */
.L_x_29396:
        /* <DEDUP_REMOVED lines=13> */
.L_x_29398:
[----:B------:R-:W-:Y:S05]  /*13040*/  BSYNC.RECONVERGENT B4 ;  /* 0x0000000000047941 */ /* 0x000fea0003800200 */
.L_x_29397:
        /* <DEDUP_REMOVED lines=42> */
.L_x_29395:
[----:B------:R-:W-:Y:S05]  /*132f0*/  BSYNC.RECONVERGENT B3 ;  /* 0x0000000000037941 */ /* 0x000fea0003800200 */
.L_x_29394:
        /* <DEDUP_REMOVED lines=10> */
.L_x_29393:
[----:B------:R-:W-:Y:S05]  /*133a0*/  BSYNC.RECONVERGENT B2 ;  /* 0x0000000000027941 */ /* 0x000fea0003800200 */
.L_x_29392:
        /* <DEDUP_REMOVED lines=20> */
.L_x_29403:
        /* <DEDUP_REMOVED lines=13> */
.L_x_29405:
[----:B------:R-:W-:Y:S05]  /*135c0*/  BSYNC.RECONVERGENT B4 ;  /* 0x0000000000047941 */ /* 0x000fea0003800200 */
.L_x_29404:
        /* <DEDUP_REMOVED lines=43> */
.L_x_29402:
[----:B------:R-:W-:Y:S05]  /*13880*/  BSYNC.RECONVERGENT B3 ;  /* 0x0000000000037941 */ /* 0x000fea0003800200 */
.L_x_29401:
        /* <DEDUP_REMOVED lines=10> */
.L_x_29400:
[----:B------:R-:W-:Y:S05]  /*13930*/  BSYNC.RECONVERGENT B2 ;  /* 0x0000000000027941 */ /* 0x000fea0003800200 */
.L_x_29399:
        /* <DEDUP_REMOVED lines=20> */
.L_x_29410:
        /* <DEDUP_REMOVED lines=13> */
.L_x_29412:
[----:B------:R-:W-:Y:S05]  /*13b50*/  BSYNC.RECONVERGENT B4 ;  /* 0x0000000000047941 */ /* 0x000fea0003800200 */
.L_x_29411:
        /* <DEDUP_REMOVED lines=42> */
.L_x_29409:
[----:B------:R-:W-:Y:S05]  /*13e00*/  BSYNC.RECONVERGENT B3 ;  /* 0x0000000000037941 */ /* 0x000fea0003800200 */
.L_x_29408:
        /* <DEDUP_REMOVED lines=10> */
.L_x_29407:
[----:B------:R-:W-:Y:S05]  /*13eb0*/  BSYNC.RECONVERGENT B2 ;  /* 0x0000000000027941 */ /* 0x000fea0003800200 */
.L_x_29406:
        /* <DEDUP_REMOVED lines=19> */
.L_x_29416:
        /* <DEDUP_REMOVED lines=13> */
.L_x_29418:
[----:B------:R-:W-:Y:S05]  /*140c0*/  BSYNC.RECONVERGENT B3 ;  /* 0x0000000000037941 */ /* 0x000fea0003800200 */
.L_x_29417:
        /* <DEDUP_REMOVED lines=42> */
.L_x_29415:
[----:B------:R-:W-:Y:S05]  /*14370*/  BSYNC.RECONVERGENT B2 ;  /* 0x0000000000027941 */ /* 0x000fea0003800200 */
.L_x_29414:
        /* <DEDUP_REMOVED lines=11> */
.L_x_29363:
[----:B------:R-:W-:Y:S01]  /*14430*/  BSSY.RECONVERGENT B2, `(.L_x_29419) ;  /* 0x0000056000027945 */ /* 0x000fe20003800200 */
[----:B------:R-:W-:Y:S01]  /*14440*/  HFMA2 R16, -RZ, RZ, 0, 0 ;  /* 0x00000000ff107431 */ /* 0x000fe200000001ff */
[----:B------:R-:W-:Y:S01]  /*14450*/  MOV R114, R94 ;  /* 0x0000005e00727202 */ /* 0x000fe20000000f00 */
        /* <DEDUP_REMOVED lines=18> */
.L_x_29423:
        /* <DEDUP_REMOVED lines=13> */
.L_x_29425:
[----:B------:R-:W-:Y:S05]  /*14650*/  BSYNC.RECONVERGENT B4 ;  /* 0x0000000000047941 */ /* 0x000fea0003800200 */
.L_x_29424:
        /* <DEDUP_REMOVED lines=41> */
.L_x_29422:
[----:B------:R-:W-:Y:S05]  /*148f0*/  BSYNC.RECONVERGENT B3 ;  /* 0x0000000000037941 */ /* 0x000fea0003800200 */
.L_x_29421:
        /* <DEDUP_REMOVED lines=9> */
.L_x_29420:
[----:B------:R-:W-:Y:S05]  /*14990*/  BSYNC.RECONVERGENT B2 ;  /* 0x0000000000027941 */ /* 0x000fea0003800200 */
.L_x_29419:
        /* <DEDUP_REMOVED lines=17> */
.L_x_29430:
        /* <DEDUP_REMOVED lines=13> */
.L_x_29432:
[----:B------:R-:W-:Y:S05]  /*14b80*/  BSYNC.RECONVERGENT B4 ;  /* 0x0000000000047941 */ /* 0x000fea0003800200 */
.L_x_29431:
        /* <DEDUP_REMOVED lines=43> */
.L_x_29429:
[----:B------:R-:W-:Y:S05]  /*14e40*/  BSYNC.RECONVERGENT B3 ;  /* 0x0000000000037941 */ /* 0x000fea0003800200 */
.L_x_29428:
        /* <DEDUP_REMOVED lines=9> */
.L_x_29427:
[----:B------:R-:W-:Y:S05]  /*14ee0*/  BSYNC.RECONVERGENT B2 ;  /* 0x0000000000027941 */ /* 0x000fea0003800200 */
.L_x_29426:
        /* <DEDUP_REMOVED lines=17> */
.L_x_29437:
        /* <DEDUP_REMOVED lines=13> */
.L_x_29439:
[----:B------:R-:W-:Y:S05]  /*150d0*/  BSYNC.RECONVERGENT B4 ;  /* 0x0000000000047941 */ /* 0x000fea0003800200 */
.L_x_29438:
        /* <DEDUP_REMOVED lines=39> */
[----:B------:R-:W-:Y:S02]  /*15350*/  IMAD.MOV.U32 R114, RZ, RZ, R12 ;  /* 0x000000ffff727224 */ /* 0x000fe400078e000c */
[----:B------:R-:W-:Y:S02]  /*15360*/  HFMA2 R12, -RZ, RZ, 0, 0 ;  /* 0x00000000ff0c7431 */ /* 0x000fe400000001ff */
[----:B------:R-:W-:Y:S01]  /*15370*/  IMAD.MOV.U32 R6, RZ, RZ, R18 ;  /* 0x000000ffff067224 */ /* 0x000fe200078e0012 */
[----:B------:R-:W-:-:S07]  /*15380*/  LOP3.LUT R3, R108, R14, R13, 0x96, !PT ;  /* 0x0000000e6c037212 */ /* 0x000fce00078e960d */
.L_x_29436:
[----:B------:R-:W-:Y:S05]  /*15390*/  BSYNC.RECONVERGENT B3 ;  /* 0x0000000000037941 */ /* 0x000fea0003800200 */
.L_x_29435:
        /* <DEDUP_REMOVED lines=9> */
.L_x_29434:
[----:B------:R-:W-:Y:S05]  /*15430*/  BSYNC.RECONVERGENT B2 ;  /* 0x0000000000027941 */ /* 0x000fea0003800200 */
.L_x_29433:
        /* <DEDUP_REMOVED lines=17> */
.L_x_29444:
        /* <DEDUP_REMOVED lines=13> */
.L_x_29446:
[----:B------:R-:W-:Y:S05]  /*15620*/  BSYNC.RECONVERGENT B4 ;  /* 0x0000000000047941 */ /* 0x000fea0003800200 */
.L_x_29445:
        /* <DEDUP_REMOVED lines=43> */
.L_x_29443:
[----:B------:R-:W-:Y:S05]  /*158e0*/  BSYNC.RECONVERGENT B3 ;  /* 0x0000000000037941 */ /* 0x000fea0003800200 */
.L_x_29442:
        /* <DEDUP_REMOVED lines=9> */
.L_x_29441:
[----:B------:R-:W-:Y:S05]  /*15980*/  BSYNC.RECONVERGENT B2 ;  /* 0x0000000000027941 */ /* 0x000fea0003800200 */
.L_x_29440:
        /* <DEDUP_REMOVED lines=17> */
.L_x_29451:
        /* <DEDUP_REMOVED lines=13> */
.L_x_29453:
[----:B------:R-:W-:Y:S05]  /*15b70*/  BSYNC.RECONVERGENT B4 ;  /* 0x0000000000047941 */ /* 0x000fea0003800200 */
.L_x_29452:
        /* <DEDUP_REMOVED lines=43> */
.L_x_29450:
[----:B------:R-:W-:Y:S05]  /*15e30*/  BSYNC.RECONVERGENT B3 ;  /* 0x0000000000037941 */ /* 0x000fea0003800200 */
.L_x_29449:
        /* <DEDUP_REMOVED lines=9> */
.L_x_29448:
[----:B------:R-:W-:Y:S05]  /*15ed0*/  BSYNC.RECONVERGENT B2 ;  /* 0x0000000000027941 */ /* 0x000fea0003800200 */
.L_x_29447:
        /* <DEDUP_REMOVED lines=17> */
.L_x_29458:
        /* <DEDUP_REMOVED lines=13> */
.L_x_29460:
[----:B------:R-:W-:Y:S05]  /*160c0*/  BSYNC.RECONVERGENT B4 ;  /* 0x0000000000047941 */ /* 0x000fea0003800200 */
.L_x_29459:
        /* <DEDUP_REMOVED lines=43> */
.L_x_29457:
[----:B------:R-:W-:Y:S05]  /*16380*/  BSYNC.RECONVERGENT B3 ;  /* 0x0000000000037941 */ /* 0x000fea0003800200 */
.L_x_29456:
        /* <DEDUP_REMOVED lines=9> */
.L_x_29455:
[----:B------:R-:W-:Y:S05]  /*16420*/  BSYNC.RECONVERGENT B2 ;  /* 0x0000000000027941 */ /* 0x000fea0003800200 */
.L_x_29454:
        /* <DEDUP_REMOVED lines=17> */
.L_x_29465:
        /* <DEDUP_REMOVED lines=13> */
.L_x_29467:
[----:B------:R-:W-:Y:S05]  /*16610*/  BSYNC.RECONVERGENT B4 ;  /* 0x0000000000047941 */ /* 0x000fea0003800200 */
.L_x_29466:
        /* <DEDUP_REMOVED lines=43> */
.L_x_29464:
[----:B------:R-:W-:Y:S05]  /*168d0*/  BSYNC.RECONVERGENT B3 ;  /* 0x0000000000037941 */ /* 0x000fea0003800200 */
.L_x_29463:
        /* <DEDUP_REMOVED lines=9> */
.L_x_29462:
[----:B------:R-:W-:Y:S05]  /*16970*/  BSYNC.RECONVERGENT B2 ;  /* 0x0000000000027941 */ /* 0x000fea0003800200 */
.L_x_29461:
        /* <DEDUP_REMOVED lines=16> */
.L_x_29470:
        /* <DEDUP_REMOVED lines=13> */
.L_x_29472:
[----:B------:R-:W-:Y:S05]  /*16b50*/  BSYNC.RECONVERGENT B3 ;  /* 0x0000000000037941 */ /* 0x000fea0003800200 */
.L_x_29471:
        /* <DEDUP_REMOVED lines=43> */
.L_x_29469:
[----:B------:R-:W-:Y:S05]  /*16e10*/  BSYNC.RECONVERGENT B2 ;  /* 0x0000000000027941 */ /* 0x000fea0003800200 */
.L_x_29468:
        /* <DEDUP_REMOVED lines=9> */
.L_x_29413:
[----:B------:R-:W-:Y:S05]  /*16eb0*/  BSYNC.RECONVERGENT B1 ;  /* 0x0000000000017941 */ /* 0x000fea0003800200 */
.L_x_29362:
        /* <DEDUP_REMOVED lines=28> */
.L_x_29474:
[----:B------:R-:W-:Y:S05]  /*17080*/  BSYNC.RECONVERGENT B1 ;  /* 0x0000000000017941 */ /* 0x000fea0003800200 */
.L_x_29473:
[----:B------:R-:W-:Y:S04]  /*17090*/  BSSY.RECONVERGENT B1, `(.L_x_29475) ;  /* 0x0000005000017945 */ /* 0x000fe80003800200 */
[----:B------:R-:W-:Y:S05]  /*170a0*/  @!P1 BRA `(.L_x_29476) ;  /* 0x00000000000c9947 */ /* 0x000fea0003800000 */
[----:B------:R-:W2:Y:S02]  /*170b0*/  LDC.64 R44, c[0x0][0x390] ;  /* 0x0000e400ff2c7b82 */ /* 0x000ea40000000a00 */
[----:B--2---:R-:W-:-:S06]  /*170c0*/  IMAD.WIDE.U32 R44, R115, 0x10, R44 ;  /* 0x00000010732c7825 */ /* 0x004fcc00078e002c */
[----:B------:R-:W5:Y:S02]  /*170d0*/  LDG.E.128 R44, desc[UR8][R44.64] ;  /* 0x000000082c2c7981 */ /* 0x000f64000c1e1d00 */
.L_x_29476:
[----:B------:R-:W-:Y:S05]  /*170e0*/  BSYNC.RECONVERGENT B1 ;  /* 0x0000000000017941 */ /* 0x000fea0003800200 */
.L_x_29475:
        /* <DEDUP_REMOVED lines=28> */
.L_x_29483:
        /* <DEDUP_REMOVED lines=13> */
.L_x_29485:
[----:B------:R-:W-:Y:S05]  /*17380*/  BSYNC.RECONVERGENT B4 ;  /* 0x0000000000047941 */ /* 0x000fea0003800200 */
.L_x_29484:
[----:B------:R-:W-:Y:S01]  /*17390*/  LOP3.LUT R6, R5, UR7, R123, 0x96, !PT ;  /* 0x0000000705067c12 */ /* 0x000fe2000f8e967b */
[----:B------:R-:W-:-:S04]  /*173a0*/  IMAD.WIDE.U32 R120, R99, -0x326172a9, RZ ;  /* 0xcd9e8d5763787825 */ /* 0x000fc800078e00ff */
[----:B------:R-:W-:Y:S01]  /*173b0*/  IMAD.WIDE.U32 R6, R6, -0x326172a9, RZ ;  /* 0xcd9e8d5706067825 */ /* 0x000fe200078e00ff */
[----:B------:R-:W-:-:S03]  /*173c0*/  LOP3.LUT R121, R2, UR6, R121, 0x96, !PT ;  /* 0x0000000602797c12 */ /* 0x000fc6000f8e9679 */
[----:B------:R-:W-:Y:S01]  /*173d0*/  IMAD.MOV.U32 R116, RZ, RZ, RZ ;  /* 0x000000ffff747224 */ /* 0x000fe200078e00ff */
        /* <DEDUP_REMOVED lines=33> */
[----:B------:R-:W-:Y:S01]  /*175f0*/  IMAD.WIDE.U32 R120, R121, -0x2daee0ad, RZ ;  /* 0xd2511f5379787825 */ /* 0x000fe200078e00ff */
[----:B------:R-:W-:-:S03]  /*17600*/  MOV R7, R114 ;  /* 0x0000007200077202 */ /* 0x000fc60000000f00 */
[----:B------:R-:W-:Y:S01]  /*17610*/  IMAD.MOV.U32 R112, RZ, RZ, R120 ;  /* 0x000000ffff707224 */ /* 0x000fe200078e0078 */
[----:B------:R-:W-:-:S07]  /*17620*/  LOP3.LUT R3, R108, R122, R121, 0x96, !PT ;  /* 0x0000007a6c037212 */ /* 0x000fce00078e9679 */
.L_x_29482:
[----:B------:R-:W-:Y:S05]  /*17630*/  BSYNC.RECONVERGENT B3 ;  /* 0x0000000000037941 */ /* 0x000fea0003800200 */
.L_x_29481:
[----:B------:R-:W-:Y:S01]  /*17640*/  HFMA2 R114, -RZ, RZ, 0.1171875, 0 ;  /* 0x2f800000ff727431 */ /* 0x000fe200000001ff */
[----:B------:R-:W-:-:S05]  /*17650*/  I2FP.F32.U32 R7, R7 ;  /* 0x0000000700077245 */ /* 0x000fca0000201000 */
[----:B------:R-:W-:Y:S01]  /*17660*/  FFMA.FTZ R7, R7, R114, 1.1641532182693481445e-10 ;  /* 0x2f00000007077423 */ /* 0x000fe20000010072 */
[----:B-----5:R-:W-:-:S04]  /*17670*/  HADD2.F32 R114, -RZ, R44.H0_H0 ;  /* 0x2000002cff727230 */ /* 0x020fc80000004100 */
[----:B------:R-:W-:Y:S01]  /*17680*/  FSETP.GTU.FTZ.AND P2, PT, R7, UR10, PT ;  /* 0x0000000a07007c0b */ /* 0x000fe2000bf5c000 */
[----:B------:R-:W-:-:S04]  /*17690*/  FMUL.FTZ R114, R114, UR13 ;  /* 0x0000000d72727c20 */ /* 0x000fc80008410000 */
[----:B------:R-:W-:-:S05]  /*176a0*/  FMUL.FTZ R7, R114, UR12 ;  /* 0x0000000c72077c20 */ /* 0x000fca0008410000 */
[----:B------:R-:W-:-:S05]  /*176b0*/  FSEL R7, R7, RZ, !P2 ;  /* 0x000000ff07077208 */ /* 0x000fca0005000000 */
[----:B------:R-:W-:Y:S01]  /*176c0*/  FADD.FTZ R92, R92, R7 ;  /* 0x000000075c5c7221 */ /* 0x000fe20000010000 */
[----:B------:R-:W-:-:S07]  /*176d0*/  SEL R7, RZ, 0x1, P2 ;  /* 0x00000001ff077807 */ /* 0x000fce0001000000 */
.L_x_29480:
[----:B------:R-:W-:Y:S05]  /*176e0*/  BSYNC.RECONVERGENT B2 ;  /* 0x0000000000027941 */ /* 0x000fea0003800200 */
.L_x_29479:
        /* <DEDUP_REMOVED lines=20> */
.L_x_29490:
        /* <DEDUP_REMOVED lines=13> */
.L_x_29492:
[----:B------:R-:W-:Y:S05]  /*17900*/  BSYNC.RECONVERGENT B4 ;  /* 0x0000000000047941 */ /* 0x000fea0003800200 */
.L_x_29491:
        /* <DEDUP_REMOVED lines=36> */
[----:B------:R-:W-:-:S04]  /*17b50*/  IMAD.WIDE.U32 R120, R121, -0x326172a9, RZ ;  /* 0xcd9e8d5779787825 */ /* 0x000fc800078e00ff */
[----:B------:R-:W-:Y:S01]  /*17b60*/  IMAD.MOV.U32 R6, RZ, RZ, R120 ;  /* 0x000000ffff067224 */ /* 0x000fe200078e0078 */
[----:B------:R-:W-:Y:S01]  /*17b70*/  LOP3.LUT R4, R124, UR23, R121, 0x96, !PT ;  /* 0x000000177c047c12 */ /* 0x000fe2000f8e9679 */
[----:B------:R-:W-:-:S03]  /*17b80*/  IMAD.WIDE.U32 R120, R3, -0x2daee0ad, RZ ;  /* 0xd2511f5303787825 */ /* 0x000fc600078e00ff */
[----:B------:R-:W-:Y:S01]  /*17b90*/  MOV R114, R120 ;  /* 0x0000007800727202 */ /* 0x000fe20000000f00 */
[----:B------:R-:W-:Y:S01]  /*17ba0*/  HFMA2 R120, -RZ, RZ, 0, 0 ;  /* 0x00000000ff787431 */ /* 0x000fe200000001ff */
[----:B------:R-:W-:-:S07]  /*17bb0*/  LOP3.LUT R3, R108, R122, R121, 0x96, !PT ;  /* 0x0000007a6c037212 */ /* 0x000fce00078e9679 */
.L_x_29489:
[----:B------:R-:W-:Y:S05]  /*17bc0*/  BSYNC.RECONVERGENT B3 ;  /* 0x0000000000037941 */ /* 0x000fea0003800200 */
.L_x_29488:
[----:B------:R-:W-:Y:S01]  /*17bd0*/  I2FP.F32.U32 R8, R8 ;  /* 0x0000000800087245 */ /* 0x000fe20000201000 */
[----:B------:R-:W-:Y:S02]  /*17be0*/  IMAD.MOV.U32 R121, RZ, RZ, 0x2f800000 ;  /* 0x2f800000ff797424 */ /* 0x000fe400078e00ff */
[----:B-----5:R-:W-:Y:S02]  /*17bf0*/  HADD2.F32 R112, -RZ, R44.H1_H1 ;  /* 0x3000002cff707230 */ /* 0x020fe40000004100 */
[----:B------:R-:W-:-:S03]  /*17c00*/  FFMA.FTZ R8, R8, R121, 1.1641532182693481445e-10 ;  /* 0x2f00000008087423 */ /* 0x000fc60000010079 */
[----:B------:R-:W-:Y:S02]  /*17c10*/  FMUL.FTZ R112, R112, UR13 ;  /* 0x0000000d70707c20 */ /* 0x000fe40008410000 */
[----:B------:R-:W-:Y:S02]  /*17c20*/  FSETP.GTU.FTZ.AND P2, PT, R8, UR10, PT ;  /* 0x0000000a08007c0b */ /* 0x000fe4000bf5c000 */
[----:B------:R-:W-:-:S05]  /*17c30*/  FMUL.FTZ R8, R112, UR12 ;  /* 0x0000000c70087c20 */ /* 0x000fca0008410000 */
[----:B------:R-:W-:-:S05]  /*17c40*/  FSEL R8, R8, RZ, !P2 ;  /* 0x000000ff08087208 */ /* 0x000fca0005000000 */
[----:B------:R-:W-:Y:S01]  /*17c50*/  FADD.FTZ R93, R93, R8 ;  /* 0x000000085d5d7221 */ /* 0x000fe20000010000 */
[----:B------:R-:W-:-:S07]  /*17c60*/  SEL R8, RZ, 0x1, P2 ;  /* 0x00000001ff087807 */ /* 0x000fce0001000000 */
.L_x_29487:
[----:B------:R-:W-:Y:S05]  /*17c70*/  BSYNC.RECONVERGENT B2 ;  /* 0x0000000000027941 */ /* 0x000fea0003800200 */
.L_x_29486:
        /* <DEDUP_REMOVED lines=20> */
.L_x_29497:
        /* <DEDUP_REMOVED lines=13> */
.L_x_29499:
[----:B------:R-:W-:Y:S05]  /*17e90*/  BSYNC.RECONVERGENT B4 ;  /* 0x0000000000047941 */ /* 0x000fea0003800200 */
.L_x_29498:
[----:B------:R-:W-:Y:S01]  /*17ea0*/  LOP3.LUT R120, R5, UR7, R123, 0x96, !PT ;  /* 0x0000000705787c12 */ /* 0x000fe2000f8e967b */
[----:B------:R-:W-:Y:S01]  /*17eb0*/  IMAD.WIDE.U32 R124, R99, -0x326172a9, RZ ;  /* 0xcd9e8d57637c7825 */ /* 0x000fe200078e00ff */
[----:B------:R-:W-:-:S03]  /*17ec0*/  MOV R9, R114 ;  /* 0x0000007200097202 */ /* 0x000fc60000000f00 */
        /* <DEDUP_REMOVED lines=35> */
[----:B------:R-:W-:Y:S02]  /*18100*/  LOP3.LUT R4, R124, UR23, R121, 0x96, !PT ;  /* 0x000000177c047c12 */ /* 0x000fe4000f8e9679 */
[----:B------:R-:W-:Y:S01]  /*18110*/  MOV R6, R120 ;  /* 0x0000007800067202 */ /* 0x000fe20000000f00 */
[----:B------:R-:W-:-:S04]  /*18120*/  IMAD.WIDE.U32 R120, R3, -0x2daee0ad, RZ ;  /* 0xd2511f5303787825 */ /* 0x000fc800078e00ff */
[----:B------:R-:W-:Y:S01]  /*18130*/  IMAD.MOV.U32 R112, RZ, RZ, R120 ;  /* 0x000000ffff707224 */ /* 0x000fe200078e0078 */
[----:B------:R-:W-:-:S07]  /*18140*/  LOP3.LUT R3, R108, R122, R121, 0x96, !PT ;  /* 0x0000007a6c037212 */ /* 0x000fce00078e9679 */
.L_x_29496:
[----:B------:R-:W-:Y:S05]  /*18150*/  BSYNC.RECONVERGENT B3 ;  /* 0x0000000000037941 */ /* 0x000fea0003800200 */
.L_x_29495:
        /* <DEDUP_REMOVED lines=10> */
.L_x_29494:
[----:B------:R-:W-:Y:S05]  /*18200*/  BSYNC.RECONVERGENT B2 ;  /* 0x0000000000027941 */ /* 0x000fea0003800200 */
.L_x_29493:
        /* <DEDUP_REMOVED lines=20> */
.L_x_29504:
        /* <DEDUP_REMOVED lines=13> */
.L_x_29506:
[----:B------:R-:W-:Y:S05]  /*18420*/  BSYNC.RECONVERGENT B4 ;  /* 0x0000000000047941 */ /* 0x000fea0003800200 */
.L_x_29505:
        /* <DEDUP_REMOVED lines=43> */
.L_x_29503:
[----:B------:R-:W-:Y:S05]  /*186e0*/  BSYNC.RECONVERGENT B3 ;  /* 0x0000000000037941 */ /* 0x000fea0003800200 */
.L_x_29502:
        /* <DEDUP_REMOVED lines=10> */
.L_x_29501:
[----:B------:R-:W-:Y:S05]  /*18790*/  BSYNC.RECONVERGENT B2 ;  /* 0x0000000000027941 */ /* 0x000fea0003800200 */
.L_x_29500:
        /* <DEDUP_REMOVED lines=20> */
.L_x_29511:
        /* <DEDUP_REMOVED lines=13> */
.L_x_29513:
[----:B------:R-:W-:Y:S05]  /*189b0*/  BSYNC.RECONVERGENT B4 ;  /* 0x0000000000047941 */ /* 0x000fea0003800200 */
.L_x_29512:
        /* <DEDUP_REMOVED lines=43> */
.L_x_29510:
[----:B------:R-:W-:Y:S05]  /*18c70*/  BSYNC.RECONVERGENT B3 ;  /* 0x0000000000037941 */ /* 0x000fea0003800200 */
.L_x_29509:
        /* <DEDUP_REMOVED lines=10> */
.L_x_29508:
[----:B------:R-:W-:Y:S05]  /*18d20*/  BSYNC.RECONVERGENT B2 ;  /* 0x0000000000027941 */ /* 0x000fea0003800200 */
.L_x_29507:
        /* <DEDUP_REMOVED lines=20> */
.L_x_29518:
        /* <DEDUP_REMOVED lines=13> */
.L_x_29520:
[----:B------:R-:W-:Y:S05]  /*18f40*/  BSYNC.RECONVERGENT B4 ;  /* 0x0000000000047941 */ /* 0x000fea0003800200 */
.L_x_29519:
        /* <DEDUP_REMOVED lines=43> */
.L_x_29517:
[----:B------:R-:W-:Y:S05]  /*19200*/  BSYNC.RECONVERGENT B3 ;  /* 0x0000000000037941 */ /* 0x000fea0003800200 */
.L_x_29516:
        /* <DEDUP_REMOVED lines=10> */
.L_x_29515:
[----:B------:R-:W-:Y:S05]  /*192b0*/  BSYNC.RECONVERGENT B2 ;  /* 0x0000000000027941 */ /* 0x000fea0003800200 */
.L_x_29514:
        /* <DEDUP_REMOVED lines=20> */
.L_x_29525:
        /* <DEDUP_REMOVED lines=13> */
.L_x_29527:
[----:B------:R-:W-:Y:S05]  /*194d0*/  BSYNC.RECONVERGENT B4 ;  /* 0x0000000000047941 */ /* 0x000fea0003800200 */
.L_x_29526:
        /* <DEDUP_REMOVED lines=41> */
[----:B------:R-:W-:Y:S01]  /*19770*/  LOP3.LUT R3, R108, R122, R121, 0x96, !PT ;  /* 0x0000007a6c037212 */ /* 0x000fe200078e9679 */
[----:B------:R-:W-:-:S07]  /*19780*/  IMAD.MOV.U32 R121, RZ, RZ, RZ ;  /* 0x000000ffff797224 */ /* 0x000fce00078e00ff */
.L_x_29524:
[----:B------:R-:W-:Y:S05]  /*19790*/  BSYNC.RECONVERGENT B3 ;  /* 0x0000000000037941 */ /* 0x000fea0003800200 */
.L_x_29523:
        /* <DEDUP_REMOVED lines=10> */
.L_x_29522:
[----:B------:R-:W-:Y:S05]  /*19840*/  BSYNC.RECONVERGENT B2 ;  /* 0x0000000000027941 */ /* 0x000fea0003800200 */
.L_x_29521:
        /* <DEDUP_REMOVED lines=19> */
.L_x_29531:
        /* <DEDUP_REMOVED lines=13> */
.L_x_29533:
[----:B------:R-:W-:Y:S05]  /*19a50*/  BSYNC.RECONVERGENT B3 ;  /* 0x0000000000037941 */ /* 0x000fea0003800200 */
.L_x_29532:
        /* <DEDUP_REMOVED lines=38> */
[----:B------:R-:W-:Y:S01]  /*19cc0*/  IMAD.WIDE.U32 R104, R104, -0x2daee0ad, RZ ;  /* 0xd2511f5368687825 */ /* 0x000fe200078e00ff */
[----:B------:R-:W-:-:S03]  /*19cd0*/  LOP3.LUT R4, R106, UR23, R121, 0x96, !PT ;  /* 0x000000176a047c12 */ /* 0x000fc6000f8e9679 */
[----:B------:R-:W-:Y:S01]  /*19ce0*/  IMAD.MOV.U32 R6, RZ, RZ, R120 ;  /* 0x000000ffff067224 */ /* 0x000fe200078e0078 */
[----:B------:R-:W-:Y:S02]  /*19cf0*/  LOP3.LUT R3, R108, R102, R105, 0x96, !PT ;  /* 0x000000666c037212 */ /* 0x000fe400078e9669 */
[----:B------:R-:W-:-:S07]  /*19d00*/  MOV R116, R104 ;  /* 0x0000006800747202 */ /* 0x000fce0000000f00 */
.L_x_29530:
[----:B------:R-:W-:Y:S05]  /*19d10*/  BSYNC.RECONVERGENT B2 ;  /* 0x0000000000027941 */ /* 0x000fea0003800200 */
.L_x_29529:
        /* <DEDUP_REMOVED lines=11> */
.L_x_29478:
[----:B------:R-:W-:Y:S01]  /*19dd0*/  BSSY.RECONVERGENT B2, `(.L_x_29534) ;  /* 0x0000057000027945 */ /* 0x000fe20003800200 */
[----:B-1----:R-:W-:Y:S01]  /*19de0*/  HFMA2 R92, -RZ, RZ, 0, 0 ;  /* 0x00000000ff5c7431 */ /* 0x002fe200000001ff */
        /* <DEDUP_REMOVED lines=19> */
.L_x_29538:
        /* <DEDUP_REMOVED lines=13> */
.L_x_29540:
[----:B------:R-:W-:Y:S05]  /*19ff0*/  BSYNC.RECONVERGENT B4 ;  /* 0x0000000000047941 */ /* 0x000fea0003800200 */
.L_x_29539:
[----:B0-----:R-:W-:Y:S01]  /*1a000*/  IMAD.WIDE.U32 R90, R99, -0x326172a9, RZ ;  /* 0xcd9e8d57635a7825 */ /* 0x001fe200078e00ff */
        /* <DEDUP_REMOVED lines=41> */
.L_x_29537:
[----:B------:R-:W-:Y:S05]  /*1a2a0*/  BSYNC.RECONVERGENT B3 ;  /* 0x0000000000037941 */ /* 0x000fea0003800200 */
.L_x_29536:
[----:B0-----:R-:W-:Y:S01]  /*1a2b0*/  HFMA2 R90, -RZ, RZ, 0.1171875, 0 ;  /* 0x2f800000ff5a7431 */ /* 0x001fe200000001ff */
        /* <DEDUP_REMOVED lines=8> */
.L_x_29535:
[----:B------:R-:W-:Y:S05]  /*1a340*/  BSYNC.RECONVERGENT B2 ;  /* 0x0000000000027941 */ /* 0x000fea0003800200 */
.L_x_29534:
        /* <DEDUP_REMOVED lines=17> */
.L_x_29545:
        /* <DEDUP_REMOVED lines=13> */
.L_x_29547:
[----:B------:R-:W-:Y:S05]  /*1a530*/  BSYNC.RECONVERGENT B4 ;  /* 0x0000000000047941 */ /* 0x000fea0003800200 */
.L_x_29546:
[----:B0-----:R-:W-:Y:S01]  /*1a540*/  IMAD.WIDE.U32 R90, R99, -0x326172a9, RZ ;  /* 0xcd9e8d57635a7825 */ /* 0x001fe200078e00ff */
        /* <DEDUP_REMOVED lines=42> */
.L_x_29544:
[----:B------:R-:W-:Y:S05]  /*1a7f0*/  BSYNC.RECONVERGENT B3 ;  /* 0x0000000000037941 */ /* 0x000fea0003800200 */
.L_x_29543:
[----:B0-----:R-:W-:Y:S01]  /*1a800*/  HFMA2 R91, -RZ, RZ, 0.1171875, 0 ;  /* 0x2f800000ff5b7431 */ /* 0x001fe200000001ff */
        /* <DEDUP_REMOVED lines=8> */
.L_x_29542:
[----:B------:R-:W-:Y:S05]  /*1a890*/  BSYNC.RECONVERGENT B2 ;  /* 0x0000000000027941 */ /* 0x000fea0003800200 */
.L_x_29541:
        /* <DEDUP_REMOVED lines=17> */
.L_x_29552:
        /* <DEDUP_REMOVED lines=13> */
.L_x_29554:
[----:B------:R-:W-:Y:S05]  /*1aa80*/  BSYNC.RECONVERGENT B4 ;  /* 0x0000000000047941 */ /* 0x000fea0003800200 */
.L_x_29553:
        /* <DEDUP_REMOVED lines=43> */
.L_x_29551:
[----:B------:R-:W-:Y:S05]  /*1ad40*/  BSYNC.RECONVERGENT B3 ;  /* 0x0000000000037941 */ /* 0x000fea0003800200 */
.L_x_29550:
        /* <DEDUP_REMOVED lines=9> */
.L_x_29549:
[----:B------:R-:W-:Y:S05]  /*1ade0*/  BSYNC.RECONVERGENT B2 ;  /* 0x0000000000027941 */ /* 0x000fea0003800200 */
.L_x_29548:
        /* <DEDUP_REMOVED lines=17> */
.L_x_29559:
        /* <DEDUP_REMOVED lines=13> */
.L_x_29561:
[----:B------:R-:W-:Y:S05]  /*1afd0*/  BSYNC.RECONVERGENT B4 ;  /* 0x0000000000047941 */ /* 0x000fea0003800200 */
.L_x_29560:
        /* <DEDUP_REMOVED lines=39> */
[----:B------:R-:W-:-:S04]  /*1b250*/  MOV R6, R120 ;  /* 0x0000007800067202 */ /* 0x000fc80000000f00 */
[----:B------:R-:W-:Y:S01]  /*1b260*/  LOP3.LUT R3, R108, R90, R89, 0x96, !PT ;  /* 0x0000005a6c037212 */ /* 0x000fe200078e9659 */
[----:B------:R-:W-:Y:S01]  /*1b270*/  IMAD.MOV.U32 R89, RZ, RZ, RZ ;  /* 0x000000ffff597224 */ /* 0x000fe200078e00ff */
[----:B------:R-:W-:-:S07]  /*1b280*/  MOV R116, R88 ;  /* 0x0000005800747202 */ /* 0x000fce0000000f00 */
.L_x_29558:
[----:B------:R-:W-:Y:S05]  /*1b290*/  BSYNC.RECONVERGENT B3 ;  /* 0x0000000000037941 */ /* 0x000fea0003800200 */
.L_x_29557:
        /* <DEDUP_REMOVED lines=9> */
.L_x_29556:
[----:B------:R-:W-:Y:S05]  /*1b330*/  BSYNC.RECONVERGENT B2 ;  /* 0x0000000000027941 */ /* 0x000fea0003800200 */
.L_x_29555:
        /* <DEDUP_REMOVED lines=17> */
.L_x_29566:
        /* <DEDUP_REMOVED lines=13> */
.L_x_29568:
[----:B------:R-:W-:Y:S05]  /*1b520*/  BSYNC.RECONVERGENT B4 ;  /* 0x0000000000047941 */ /* 0x000fea0003800200 */
.L_x_29567:
        /* <DEDUP_REMOVED lines=39> */
[----:B------:R-:W-:-:S05]  /*1b7a0*/  IMAD.WIDE.U32 R88, R3, -0x2daee0ad, RZ ;  /* 0xd2511f5303587825 */ /* 0x000fca00078e00ff */
[----:B------:R-:W-:Y:S01]  /*1b7b0*/  LOP3.LUT R3, R108, R90, R89, 0x96, !PT ;  /* 0x0000005a6c037212 */ /* 0x000fe200078e9659 */
[----:B------:R-:W-:Y:S01]  /*1b7c0*/  IMAD.MOV.U32 R90, RZ, RZ, RZ ;  /* 0x000000ffff5a7224 */ /* 0x000fe200078e00ff */
[----:B------:R-:W-:-:S07]  /*1b7d0*/  MOV R116, R88 ;  /* 0x0000005800747202 */ /* 0x000fce0000000f00 */
.L_x_29565:
[----:B------:R-:W-:Y:S05]  /*1b7e0*/  BSYNC.RECONVERGENT B3 ;  /* 0x0000000000037941 */ /* 0x000fea0003800200 */
.L_x_29564:
[----:B------:R-:W-:Y:S01]  /*1b7f0*/  HFMA2 R88, -RZ, RZ, 0.1171875, 0 ;  /* 0x2f800000ff587431 */ /* 0x000fe200000001ff */
[----:B------:R-:W-:-:S05]  /*1b800*/  I2FP.F32.U32 R11, R11 ;  /* 0x0000000b000b7245 */ /* 0x000fca0000201000 */
[----:B------:R-:W-:Y:S01]  /*1b810*/  FFMA.FTZ R11, R11, R88, 1.1641532182693481445e-10 ;  /* 0x2f0000000b0b7423 */ /* 0x000fe20000010058 */
[----:B-----5:R-:W-:-:S04]  /*1b820*/  HADD2.F32 R88, -RZ, R46.H0_H0 ;  /* 0x2000002eff587230 */ /* 0x020fc80000004100 */
[----:B------:R-:W-:Y:S01]  /*1b830*/  FSETP.GTU.FTZ.AND P0, PT, R11, UR10, PT ;  /* 0x0000000a0b007c0b */ /* 0x000fe2000bf1c000 */
[----:B------:R-:W-:-:S03]  /*1b840*/  FMUL.FTZ R88, R88, UR13 ;  /* 0x0000000d58587c20 */ /* 0x000fc60008410000 */
[----:B------:R-:W-:Y:S01]  /*1b850*/  SEL R11, RZ, 0x1, P0 ;  /* 0x00000001ff0b7807 */ /* 0x000fe20000000000 */
[----:B------:R-:W-:-:S05]  /*1b860*/  FMUL.FTZ R88, R88, UR12 ;  /* 0x0000000c58587c20 */ /* 0x000fca0008410000 */
[----:B------:R-:W-:-:S07]  /*1b870*/  FSEL R88, R88, RZ, !P0 ;  /* 0x000000ff58587208 */ /* 0x000fce0004000000 */
.L_x_29563:
[----:B------:R-:W-:Y:S05]  /*1b880*/  BSYNC.RECONVERGENT B2 ;  /* 0x0000000000027941 */ /* 0x000fea0003800200 */
.L_x_29562:
        /* <DEDUP_REMOVED lines=17> */
.L_x_29573:
        /* <DEDUP_REMOVED lines=13> */
.L_x_29575:
[----:B------:R-:W-:Y:S05]  /*1ba70*/  BSYNC.RECONVERGENT B4 ;  /* 0x0000000000047941 */ /* 0x000fea0003800200 */
.L_x_29574:
        /* <DEDUP_REMOVED lines=43> */
.L_x_29572:
[----:B------:R-:W-:Y:S05]  /*1bd30*/  BSYNC.RECONVERGENT B3 ;  /* 0x0000000000037941 */ /* 0x000fea0003800200 */
.L_x_29571:
[----:B------:R-:W-:Y:S01]  /*1bd40*/  HFMA2 R90, -RZ, RZ, 0.1171875, 0 ;  /* 0x2f800000ff5a7431 */ /* 0x000fe200000001ff */
[----:B------:R-:W-:-:S05]  /*1bd50*/  I2FP.F32.U32 R89, R89 ;  /* 0x0000005900597245 */ /* 0x000fca0000201000 */
[----:B------:R-:W-:-:S05]  /*1bd60*/  FFMA.FTZ R89, R89, R90, 1.1641532182693481445e-10 ;  /* 0x2f00000059597423 */ /* 0x000fca000001005a */
[----:B------:R-:W-:Y:S01]  /*1bd70*/  FSETP.GTU.FTZ.AND P0, PT, R89, UR10, PT ;  /* 0x0000000a59007c0b */ /* 0x000fe2000bf1c000 */
[----:B-----5:R-:W-:-:S03]  /*1bd80*/  HADD2.F32 R89, -RZ, R46.H1_H1 ;  /* 0x3000002eff597230 */ /* 0x020fc60000004100 */
[----:B------:R-:W-:Y:S02]  /*1bd90*/  SEL R96, RZ, 0x1, P0 ;  /* 0x00000001ff607807 */ /* 0x000fe40000000000 */
[----:B------:R-:W-:-:S04]  /*1bda0*/  FMUL.FTZ R89, R89, UR13 ;  /* 0x0000000d59597c20 */ /* 0x000fc80008410000 */
[----:B------:R-:W-:-:S05]  /*1bdb0*/  FMUL.FTZ R89, R89, UR12 ;  /* 0x0000000c59597c20 */ /* 0x000fca0008410000 */
[----:B------:R-:W-:-:S07]  /*1bdc0*/  FSEL R89, R89, RZ, !P0 ;  /* 0x000000ff59597208 */ /* 0x000fce0004000000 */
.L_x_29570:
[----:B------:R-:W-:Y:S05]  /*1bdd0*/  BSYNC.RECONVERGENT B2 ;  /* 0x0000000000027941 */ /* 0x000fea0003800200 */
.L_x_29569:
        /* <DEDUP_REMOVED lines=17> */
.L_x_29580:
        /* <DEDUP_REMOVED lines=13> */
.L_x_29582:
[----:B------:R-:W-:Y:S05]  /*1bfc0*/  BSYNC.RECONVERGENT B4 ;  /* 0x0000000000047941 */ /* 0x000fea0003800200 */
.L_x_29581:
        /* <DEDUP_REMOVED lines=41> */
[----:B------:R-:W-:Y:S02]  /*1c260*/  LOP3.LUT R3, R108, R120, R91, 0x96, !PT ;  /* 0x000000786c037212 */ /* 0x000fe400078e965b */
[----:B------:R-:W-:-:S07]  /*1c270*/  MOV R116, R90 ;  /* 0x0000005a00747202 */ /* 0x000fce0000000f00 */
.L_x_29579:
[----:B------:R-:W-:Y:S05]  /*1c280*/  BSYNC.RECONVERGENT B3 ;  /* 0x0000000000037941 */ /* 0x000fea0003800200 */
.L_x_29578:
[----:B------:R-:W-:Y:S01]  /*1c290*/  HFMA2 R91, -RZ, RZ, 0.1171875, 0 ;  /* 0x2f800000ff5b7431 */ /* 0x000fe200000001ff */
[----:B------:R-:W-:-:S05]  /*1c2a0*/  I2FP.F32.U32 R90, R97 ;  /* 0x00000061005a7245 */ /* 0x000fca0000201000 */
[----:B------:R-:W-:-:S05]  /*1c2b0*/  FFMA.FTZ R90, R90, R91, 1.1641532182693481445e-10 ;  /* 0x2f0000005a5a7423 */ /* 0x000fca000001005b */
[----:B------:R-:W-:Y:S01]  /*1c2c0*/  FSETP.GTU.FTZ.AND P0, PT, R90, UR10, PT ;  /* 0x0000000a5a007c0b */ /* 0x000fe2000bf1c000 */
[----:B-----5:R-:W-:-:S03]  /*1c2d0*/  HADD2.F32 R90, -RZ, R47.H0_H0 ;  /* 0x2000002fff5a7230 */ /* 0x020fc60000004100 */
[----:B------:R-:W-:Y:S02]  /*1c2e0*/  SEL R97, RZ, 0x1, P0 ;  /* 0x00000001ff617807 */ /* 0x000fe40000000000 */
[----:B------:R-:W-:-:S04]  /*1c2f0*/  FMUL.FTZ R90, R90, UR13 ;  /* 0x0000000d5a5a7c20 */ /* 0x000fc80008410000 */
[----:B------:R-:W-:-:S05]  /*1c300*/  FMUL.FTZ R90, R90, UR12 ;  /* 0x0000000c5a5a7c20 */ /* 0x000fca0008410000 */
[----:B------:R-:W-:-:S07]  /*1c310*/  FSEL R90, R90, RZ, !P0 ;  /* 0x000000ff5a5a7208 */ /* 0x000fce0004000000 */
.L_x_29577:
[----:B------:R-:W-:Y:S05]  /*1c320*/  BSYNC.RECONVERGENT B2 ;  /* 0x0000000000027941 */ /* 0x000fea0003800200 */
.L_x_29576:
        /* <DEDUP_REMOVED lines=16> */
.L_x_29585:
        /* <DEDUP_REMOVED lines=13> */
.L_x_29587:
[----:B------:R-:W-:Y:S05]  /*1c500*/  BSYNC.RECONVERGENT B3 ;  /* 0x0000000000037941 */ /* 0x000fea0003800200 */
.L_x_29586:
        /* <DEDUP_REMOVED lines=43> */
.L_x_29584:
[----:B------:R-:W-:Y:S05]  /*1c7c0*/  BSYNC.RECONVERGENT B2 ;  /* 0x0000000000027941 */ /* 0x000fea0003800200 */
.L_x_29583:
        /* <DEDUP_REMOVED lines=9> */
.L_x_29528:
[----:B------:R-:W-:Y:S05]  /*1c860*/  BSYNC.RECONVERGENT B1 ;  /* 0x0000000000017941 */ /* 0x000fea0003800200 */
.L_x_29477:
        /* <DEDUP_REMOVED lines=66> */
.L_x_29589:
[----:B------:R-:W-:Y:S05]  /*1cc90*/  BSYNC.RECONVERGENT B1 ;  /* 0x0000000000017941 */ /* 0x000fea0003800200 */
.L_x_29588:
        /* <DEDUP_REMOVED lines=104> */
.L_x_29605:
        /* <DEDUP_REMOVED lines=17> */
[----:B------:R-:W-:Y:S02]  /*1d430*/  HADD2.F32 R105, -RZ, R84.H0_H0 ;  /* 0x20000054ff697230 */ /* 0x000fe40000004100 */
[----:B------:R-:W-:Y:S02]  /*1d440*/  HADD2.F32 R107, -RZ, R64.H0_H0 ;  /* 0x20000040ff6b7230 */ /* 0x000fe40000004100 */
[C---:B------:R-:W-:Y:S01]  /*1d450*/  FADD.FTZ R40, -R101.reuse, R40 ;  /* 0x0000002865287221 */ /* 0x040fe20000010100 */
[C---:B------:R-:W-:Y:S01]  /*1d460*/  FADD.FTZ R104, -R101.reuse, R41 ;  /* 0x0000002965687221 */ /* 0x040fe20000010100 */
[----:B------:R-:W-:Y:S02]  /*1d470*/  HADD2.F32 R109, -RZ, R84.H1_H1 ;  /* 0x30000054ff6d7230 */ /* 0x000fe40000004100 */
[----:B------:R-:W-:Y:S01]  /*1d480*/  FADD.FTZ R106, -R101, R42 ;  /* 0x0000002a656a7221 */ /* 0x000fe20000010100 */
[----:B------:R-:W-:-:S02]  /*1d490*/  HADD2.F32 R115, -RZ, R64.H1_H1 ;  /* 0x30000040ff737230 */ /* 0x000fc40000004100 */
[C---:B------:R-:W-:Y:S01]  /*1d4a0*/  FMUL.FTZ R40, R103.reuse, R40 ;  /* 0x0000002867287220 */ /* 0x040fe20000410000 */
[----:B------:R-:W-:Y:S01]  /*1d4b0*/  FMUL.FTZ R104, R103, R104 ;  /* 0x0000006867687220 */ /* 0x000fe20000410000 */
[C---:B------:R-:W-:Y:S01]  /*1d4c0*/  FADD.FTZ R118, -R101.reuse, R36 ;  /* 0x0000002465767221 */ /* 0x040fe20000010100 */
[C---:B------:R-:W-:Y:S01]  /*1d4d0*/  FADD.FTZ R108, -R101.reuse, R43 ;  /* 0x0000002b656c7221 */ /* 0x040fe20000010100 */
[----:B------:R-:W-:Y:S01]  /*1d4e0*/  FFMA.FTZ R41, R40, R105, R107 ;  /* 0x0000006928297223 */ /* 0x000fe2000001006b */
[----:B------:R-:W-:Y:S01]  /*1d4f0*/  FFMA.FTZ R40, R104, R109, R115 ;  /* 0x0000006d68287223 */ /* 0x000fe20000010073 */
[----:B------:R-:W-:Y:S02]  /*1d500*/  HADD2.F32 R43, -RZ, R85.H0_H0 ;  /* 0x20000055ff2b7230 */ /* 0x000fe40000004100 */
[----:B------:R-:W-:Y:S01]  /*1d510*/  FADD.FTZ R104, -R101, R38 ;  /* 0x0000002665687221 */ /* 0x000fe20000010100 */
[----:B------:R-:W-:Y:S02]  /*1d520*/  HADD2.F32 R105, -RZ, R65.H0_H0 ;  /* 0x20000041ff697230 */ /* 0x000fe40000004100 */
[----:B------:R-:W-:Y:S01]  /*1d530*/  FMUL.FTZ R36, R103, R106 ;  /* 0x0000006a67247220 */ /* 0x000fe20000410000 */
[----:B------:R-:W-:-:S02]  /*1d540*/  HADD2.F32 R107, -RZ, R86.H0_H0 ;  /* 0x20000056ff6b7230 */ /* 0x000fc40000004100 */
[----:B------:R-:W-:Y:S01]  /*1d550*/  FMUL.FTZ R38, R103, R118 ;  /* 0x0000007667267220 */ /* 0x000fe20000410000 */
[----:B------:R-:W-:Y:S02]  /*1d560*/  HADD2.F32 R109, -RZ, R66.H0_H0 ;  /* 0x20000042ff6d7230 */ /* 0x000fe40000004100 */
[C---:B------:R-:W-:Y:S01]  /*1d570*/  FADD.FTZ R118, -R101.reuse, R39 ;  /* 0x0000002765767221 */ /* 0x040fe20000010100 */
[----:B------:R-:W-:Y:S01]  /*1d580*/  FFMA.FTZ R36, R36, R43, R105 ;  /* 0x0000002b24247223 */ /* 0x000fe20000010069 */
[----:B------:R-:W-:Y:S01]  /*1d590*/  FADD.FTZ R42, -R101, R37 ;  /* 0x00000025652a7221 */ /* 0x000fe20000010100 */
[----:B------:R-:W-:Y:S02]  /*1d5a0*/  HADD2.F32 R105, -RZ, R87.H0_H0 ;  /* 0x20000057ff697230 */ /* 0x000fe40000004100 */
[----:B------:R-:W-:Y:S01]  /*1d5b0*/  FFMA.FTZ R38, R38, R107, R109 ;  /* 0x0000006b26267223 */ /* 0x000fe2000001006d */
[----:B------:R-:W-:Y:S02]  /*1d5c0*/  HADD2.F32 R43, -RZ, R67.H0_H0 ;  /* 0x20000043ff2b7230 */ /* 0x000fe40000004100 */
[----:B------:R-:W-:Y:S01]  /*1d5d0*/  FMUL.FTZ R104, R103, R104 ;  /* 0x0000006867687220 */ /* 0x000fe20000410000 */
[----:B------:R-:W-:-:S02]  /*1d5e0*/  HADD2.F32 R107, -RZ, R87.H1_H1 ;  /* 0x30000057ff6b7230 */ /* 0x000fc40000004100 */
[C---:B------:R-:W-:Y:S01]  /*1d5f0*/  FMUL.FTZ R118, R103.reuse, R118 ;  /* 0x0000007667767220 */ /* 0x040fe20000410000 */
[----:B------:R-:W-:Y:S02]  /*1d600*/  HADD2.F32 R109, -RZ, R67.H1_H1 ;  /* 0x30000043ff6d7230 */ /* 0x000fe40000004100 */
[----:B------:R-:W-:Y:S01]  /*1d610*/  FMUL.FTZ R39, R103, R42 ;  /* 0x0000002a67277220 */ /* 0x000fe20000410000 */
[C---:B------:R-:W-:Y:S01]  /*1d620*/  FADD.FTZ R32, -R101.reuse, R32 ;  /* 0x0000002065207221 */ /* 0x040fe20000010100 */
[----:B------:R-:W-:Y:S01]  /*1d630*/  FFMA.FTZ R105, R104, R105, R43 ;  /* 0x0000006968697223 */ /* 0x000fe2000001002b */
[----:B------:R-:W-:Y:S01]  /*1d640*/  FADD.FTZ R42, -R101, R33 ;  /* 0x00000021652a7221 */ /* 0x000fe20000010100 */
[C---:B------:R-:W-:Y:S01]  /*1d650*/  FMUL.FTZ R37, R103.reuse, R108 ;  /* 0x0000006c67257220 */ /* 0x040fe20000410000 */
[----:B------:R-:W-:Y:S01]  /*1d660*/  FFMA.FTZ R104, R118, R107, R109 ;  /* 0x0000006b76687223 */ /* 0x000fe2000001006d */
[----:B------:R-:W-:Y:S02]  /*1d670*/  HADD2.F32 R106, -RZ, R86.H1_H1 ;  /* 0x30000056ff6a7230 */ /* 0x000fe40000004100 */
[----:B------:R-:W-:Y:S01]  /*1d680*/  FMUL.FTZ R32, R103, R32 ;  /* 0x0000002067207220 */ /* 0x000fe20000410000 */
[----:B------:R-:W-:-:S02]  /*1d690*/  HADD2.F32 R108, -RZ, R66.H1_H1 ;  /* 0x30000042ff6c7230 */ /* 0x000fc40000004100 */
[----:B------:R-:W-:Y:S01]  /*1d6a0*/  FMUL.FTZ R42, R103, R42 ;  /* 0x0000002a672a7220 */ /* 0x000fe20000410000 */
[----:B------:R-:W-:Y:S02]  /*1d6b0*/  HADD2.F32 R43, -RZ, R80.H0_H0 ;  /* 0x20000050ff2b7230 */ /* 0x000fe40000004100 */
[----:B------:R-:W-:Y:S01]  /*1d6c0*/  FADD.FTZ R28, -R101, R28 ;  /* 0x0000001c651c7221 */ /* 0x000fe20000010100 */
[----:B------:R-:W-:Y:S02]  /*1d6d0*/  HADD2.F32 R107, -RZ, R60.H0_H0 ;  /* 0x2000003cff6b7230 */ /* 0x000fe40000004100 */
[----:B------:R-:W-:Y:S01]  /*1d6e0*/  FFMA.FTZ R39, R39, R106, R108 ;  /* 0x0000006a27277223 */ /* 0x000fe2000001006c */
[----:B------:R-:W-:Y:S02]  /*1d6f0*/  HADD2.F32 R109, -RZ, R80.H1_H1 ;  /* 0x30000050ff6d7230 */ /* 0x000fe40000004100 */
[----:B------:R-:W-:Y:S01]  /*1d700*/  FADD.FTZ R106, -R101, R35 ;  /* 0x00000023656a7221 */ /* 0x000fe20000010100 */
[----:B------:R-:W-:-:S02]  /*1d710*/  HADD2.F32 R115, -RZ, R60.H1_H1 ;  /* 0x3000003cff737230 */ /* 0x000fc40000004100 */
[----:B------:R-:W-:Y:S01]  /*1d720*/  FFMA.FTZ R33, R32, R43, R107 ;  /* 0x0000002b20217223 */ /* 0x000fe2000001006b */
[----:B------:R-:W-:Y:S02]  /*1d730*/  HADD2.F32 R110, -RZ, R85.H1_H1 ;  /* 0x30000055ff6e7230 */ /* 0x000fe40000004100 */
[----:B------:R-:W-:Y:S01]  /*1d740*/  FMUL.FTZ R28, R103, R28 ;  /* 0x0000001c671c7220 */ /* 0x000fe20000410000 */
[----:B------:R-:W-:Y:S02]  /*1d750*/  HADD2.F32 R112, -RZ, R65.H1_H1 ;  /* 0x30000041ff707230 */ /* 0x000fe40000004100 */
[----:B------:R-:W-:Y:S01]  /*1d760*/  FFMA.FTZ R32, R42, R109, R115 ;  /* 0x0000006d2a207223 */ /* 0x000fe20000010073 */
[----:B------:R-:W-:Y:S01]  /*1d770*/  FADD.FTZ R42, -R101, R29 ;  /* 0x0000001d652a7221 */ /* 0x000fe20000010100 */
[----:B------:R-:W-:Y:S02]  /*1d780*/  HADD2.F32 R35, -RZ, R82.H0_H0 ;  /* 0x20000052ff237230 */ /* 0x000fe40000004100 */
[----:B------:R-:W-:Y:S01]  /*1d790*/  FMUL.FTZ R29, R103, R106 ;  /* 0x0000006a671d7220 */ /* 0x000fe20000410000 */
[----:B------:R-:W-:-:S02]  /*1d7a0*/  HADD2.F32 R43, -RZ, R62.H0_H0 ;  /* 0x2000003eff2b7230 */ /* 0x000fc40000004100 */
[----:B------:R-:W-:Y:S01]  /*1d7b0*/  FMUL.FTZ R106, R103, R42 ;  /* 0x0000002a676a7220 */ /* 0x000fe20000410000 */
[----:B------:R-:W-:Y:S02]  /*1d7c0*/  HADD2.F32 R107, -RZ, R82.H1_H1 ;  /* 0x30000052ff6b7230 */ /* 0x000fe40000004100 */
[----:B------:R-:W-:Y:S01]  /*1d7d0*/  FFMA.FTZ R37, R37, R110, R112 ;  /* 0x0000006e25257223 */ /* 0x000fe20000010070 */
[----:B------:R-:W-:Y:S02]  /*1d7e0*/  HADD2.F32 R109, -RZ, R62.H1_H1 ;  /* 0x3000003eff6d7230 */ /* 0x000fe40000004100 */
[C---:B------:R-:W-:Y:S01]  /*1d7f0*/  FADD.FTZ R30, -R101.reuse, R30 ;  /* 0x0000001e651e7221 */ /* 0x040fe20000010100 */
[----:B------:R-:W-:Y:S02]  /*1d800*/  HADD2.F32 R108, -RZ, R81.H1_H1 ;  /* 0x30000051ff6c7230 */ /* 0x000fe40000004100 */
[----:B------:R-:W-:Y:S01]  /*1d810*/  FADD.FTZ R42, -R101, R31 ;  /* 0x0000001f652a7221 */ /* 0x000fe20000010100 */
[----:B------:R-:W-:-:S02]  /*1d820*/  HADD2.F32 R110, -RZ, R61.H1_H1 ;  /* 0x3000003dff6e7230 */ /* 0x000fc40000004100 */
[----:B------:R-:W-:Y:S01]  /*1d830*/  FFMA.FTZ R31, R28, R35, R43 ;  /* 0x000000231c1f7223 */ /* 0x000fe2000001002b */
[----:B------:R-:W-:Y:S01]  /*1d840*/  FFMA.FTZ R28, R106, R107, R109 ;  /* 0x0000006b6a1c7223 */ /* 0x000fe2000001006d */
[----:B------:R-:W-:Y:S02]  /*1d850*/  HADD2.F32 R107, -RZ, R83.H0_H0 ;  /* 0x20000053ff6b7230 */ /* 0x000fe40000004100 */
[----:B------:R-:W-:Y:S01]  /*1d860*/  FADD.FTZ R34, -R101, R34 ;  /* 0x0000002265227221 */ /* 0x000fe20000010100 */
[----:B------:R-:W-:Y:S02]  /*1d870*/  HADD2.F32 R35, -RZ, R63.H0_H0 ;  /* 0x2000003fff237230 */ /* 0x000fe40000004100 */
[C---:B------:R-:W-:Y:S01]  /*1d880*/  FMUL.FTZ R30, R103.reuse, R30 ;  /* 0x0000001e671e7220 */ /* 0x040fe20000410000 */
[----:B------:R-:W-:Y:S02]  /*1d890*/  HADD2.F32 R43, -RZ, R83.H1_H1 ;  /* 0x30000053ff2b7230 */ /* 0x000fe40000004100 */
[----:B------:R-:W-:Y:S01]  /*1d8a0*/  FMUL.FTZ R42, R103, R42 ;  /* 0x0000002a672a7220 */ /* 0x000fe20000410000 */
[----:B------:R-:W-:-:S02]  /*1d8b0*/  HADD2.F32 R109, -RZ, R63.H1_H1 ;  /* 0x3000003fff6d7230 */ /* 0x000fc40000004100 */
[----:B------:R-:W-:Y:S01]  /*1d8c0*/  FFMA.FTZ R29, R29, R108, R110 ;  /* 0x0000006c1d1d7223 */ /* 0x000fe2000001006e */
[C---:B------:R-:W-:Y:S01]  /*1d8d0*/  FADD.FTZ R108, -R101.reuse, R25 ;  /* 0x00000019656c7221 */ /* 0x040fe20000010100 */
[----:B------:R-:W-:Y:S02]  /*1d8e0*/  HADD2.F32 R117, -RZ, R81.H0_H0 ;  /* 0x20000051ff757230 */ /* 0x000fe40000004100 */
[----:B------:R-:W-:Y:S01]  /*1d8f0*/  FADD.FTZ R26, -R101, R26 ;  /* 0x0000001a651a7221 */ /* 0x000fe20000010100 */
[----:B------:R-:W-:Y:S02]  /*1d900*/  HADD2.F32 R119, -RZ, R61.H0_H0 ;  /* 0x2000003dff777230 */ /* 0x000fe40000004100 */
[----:B------:R-:W-:Y:S01]  /*1d910*/  FMUL.FTZ R34, R103, R34 ;  /* 0x0000002267227220 */ /* 0x000fe20000410000 */
[----:B------:R-:W-:Y:S01]  /*1d920*/  FADD.FTZ R110, -R101, R27 ;  /* 0x0000001b656e7221 */ /* 0x000fe20000010100 */
[----:B------:R-:W-:Y:S01]  /*1d930*/  FFMA.FTZ R107, R30, R107, R35 ;  /* 0x0000006b1e6b7223 */ /* 0x000fe20000010023 */
[----:B------:R-:W-:Y:S01]  /*1d940*/  FFMA.FTZ R106, R42, R43, R109 ;  /* 0x0000002b2a6a7223 */ /* 0x000fe2000001006d */
[----:B------:R-:W-:-:S02]  /*1d950*/  HADD2.F32 R30, -RZ, R76.H1_H1 ;  /* 0x3000004cff1e7230 */ /* 0x000fc40000004100 */
[----:B------:R-:W-:Y:S01]  /*1d960*/  FADD.FTZ R24, -R101, R24 ;  /* 0x0000001865187221 */ /* 0x000fe20000010100 */
[----:B------:R-:W-:Y:S02]  /*1d970*/  HADD2.F32 R42, -RZ, R56.H1_H1 ;  /* 0x30000038ff2a7230 */ /* 0x000fe40000004100 */
[C---:B------:R-:W-:Y:S01]  /*1d980*/  FMUL.FTZ R25, R103.reuse, R108 ;  /* 0x0000006c67197220 */ /* 0x040fe20000410000 */
[----:B------:R-:W-:Y:S02]  /*1d990*/  HADD2.F32 R27, -RZ, R77.H0_H0 ;  /* 0x2000004dff1b7230 */ /* 0x000fe40000004100 */
[----:B------:R-:W-:Y:S01]  /*1d9a0*/  FMUL.FTZ R26, R103, R26 ;  /* 0x0000001a671a7220 */ /* 0x000fe20000410000 */
[----:B------:R-:W-:Y:S02]  /*1d9b0*/  HADD2.F32 R35, -RZ, R57.H0_H0 ;  /* 0x20000039ff237230 */ /* 0x000fe40000004100 */
[----:B------:R-:W-:Y:S01]  /*1d9c0*/  FFMA.FTZ R34, R34, R117, R119 ;  /* 0x0000007522227223 */ /* 0x000fe20000010077 */
[----:B------:R-:W-:-:S02]  /*1d9d0*/  HADD2.F32 R43, -RZ, R77.H1_H1 ;  /* 0x3000004dff2b7230 */ /* 0x000fc40000004100 */
[C---:B------:R-:W-:Y:S01]  /*1d9e0*/  FMUL.FTZ R110, R103.reuse, R110 ;  /* 0x0000006e676e7220 */ /* 0x040fe20000410000 */
[----:B------:R-:W-:Y:S02]  /*1d9f0*/  HADD2.F32 R109, -RZ, R57.H1_H1 ;  /* 0x30000039ff6d7230 */ /* 0x000fe40000004100 */
[----:B------:R-:W-:Y:S01]  /*1da00*/  FMUL.FTZ R24, R103, R24 ;  /* 0x0000001867187220 */ /* 0x000fe20000410000 */
[----:B------:R-:W-:Y:S02]  /*1da10*/  HADD2.F32 R115, -RZ, R76.H0_H0 ;  /* 0x2000004cff737230 */ /* 0x000fe40000004100 */
[----:B------:R-:W-:Y:S01]  /*1da20*/  FFMA.FTZ R25, R25, R30, R42 ;  /* 0x0000001e19197223 */ /* 0x000fe2000001002a */
[----:B------:R-:W-:Y:S02]  /*1da30*/  HADD2.F32 R117, -RZ, R56.H0_H0 ;  /* 0x20000038ff757230 */ /* 0x000fe40000004100 */
[C---:B------:R-:W-:Y:S01]  /*1da40*/  FADD.FTZ R20, -R101.reuse, R20 ;  /* 0x0000001465147221 */ /* 0x040fe20000010100 */
[----:B------:R-:W-:Y:S01]  /*1da50*/  FFMA.FTZ R27, R26, R27, R35 ;  /* 0x0000001b1a1b7223 */ /* 0x000fe20000010023 */
[C---:B------:R-:W-:Y:S01]  /*1da60*/  FADD.FTZ R30, -R101.reuse, R21 ;  /* 0x00000015651e7221 */ /* 0x040fe20000010100 */
[----:B------:R-:W-:Y:S01]  /*1da70*/  FFMA.FTZ R26, R110, R43, R109 ;  /* 0x0000002b6e1a7223 */ /* 0x000fe2000001006d */
[----:B------:R-:W-:Y:S01]  /*1da80*/  FADD.FTZ R42, -R101, R22 ;  /* 0x00000016652a7221 */ /* 0x000fe20000010100 */
[----:B------:R-:W-:-:S02]  /*1da90*/  HADD2.F32 R35, -RZ, R78.H0_H0 ;  /* 0x2000004eff237230 */ /* 0x000fc40000004100 */
[----:B------:R-:W-:Y:S01]  /*1daa0*/  FFMA.FTZ R24, R24, R115, R117 ;  /* 0x0000007318187223 */ /* 0x000fe20000010075 */
[----:B------:R-:W-:Y:S02]  /*1dab0*/  HADD2.F32 R43, -RZ, R58.H0_H0 ;  /* 0x2000003aff2b7230 */ /* 0x000fe40000004100 */
[C---:B------:R-:W-:Y:S01]  /*1dac0*/  FMUL.FTZ R20, R103.reuse, R20 ;  /* 0x0000001467147220 */ /* 0x040fe20000410000 */
[----:B------:R-:W-:Y:S02]  /*1dad0*/  HADD2.F32 R117, -RZ, R79.H0_H0 ;  /* 0x2000004fff757230 */ /* 0x000fe40000004100 */
[C---:B------:R-:W-:Y:S01]  /*1dae0*/  FMUL.FTZ R22, R103.reuse, R30 ;  /* 0x0000001e67167220 */ /* 0x040fe20000410000 */
[----:B------:R-:W-:Y:S02]  /*1daf0*/  HADD2.F32 R119, -RZ, R59.H0_H0 ;  /* 0x2000003bff777230 */ /* 0x000fe40000004100 */
[----:B------:R-:W-:Y:S01]  /*1db00*/  FMUL.FTZ R42, R103, R42 ;  /* 0x0000002a672a7220 */ /* 0x000fe20000410000 */
[C---:B------:R-:W-:Y:S01]  /*1db10*/  FADD.FTZ R30, -R101.reuse, R23 ;  /* 0x00000017651e7221 */ /* 0x040fe20000010100 */
[----:B------:R-:W-:Y:S01]  /*1db20*/  FADD.FTZ R16, -R101, R16 ;  /* 0x0000001065107221 */ /* 0x000fe20000010100 */
[----:B------:R-:W-:-:S02]  /*1db30*/  HADD2.F32 R109, -RZ, R78.H1_H1 ;  /* 0x3000004eff6d7230 */ /* 0x000fc40000004100 */
[----:B------:R-:W-:Y:S01]  /*1db40*/  FFMA.FTZ R21, R20, R35, R43 ;  /* 0x0000002314157223 */ /* 0x000fe2000001002b */
[----:B------:R-:W-:Y:S02]  /*1db50*/  HADD2.F32 R115, -RZ, R58.H1_H1 ;  /* 0x3000003aff737230 */ /* 0x000fe40000004100 */
        /* <DEDUP_REMOVED lines=8> */
[----:B------:R-:W-:Y:S01]  /*1dbe0*/  FADD.FTZ R16, -R101, R19 ;  /* 0x0000001365107221 */ /* 0x000fe20000010100 */
[----:B------:R-:W-:Y:S01]  /*1dbf0*/  FFMA.FTZ R22, R22, R109, R115 ;  /* 0x0000006d16167223 */ /* 0x000fe20000010073 */
[----:B------:R-:W-:Y:S02]  /*1dc00*/  HADD2.F32 R109, -RZ, R72.H1_H1 ;  /* 0x30000048ff6d7230 */ /* 0x000fe40000004100 */
[----:B------:R-:W-:Y:S01]  /*1dc10*/  FFMA.FTZ R20, R20, R35, R43 ;  /* 0x0000002314147223 */ /* 0x000fe2000001002b */
[----:B------:R-:W-:Y:S02]  /*1dc20*/  HADD2.F32 R115, -RZ, R52.H1_H1 ;  /* 0x30000034ff737230 */ /* 0x000fe40000004100 */
[----:B------:R-:W-:Y:S01]  /*1dc30*/  FMUL.FTZ R30, R103, R110 ;  /* 0x0000006e671e7220 */ /* 0x000fe20000410000 */
[----:B------:R-:W-:-:S02]  /*1dc40*/  HADD2.F32 R19, -RZ, R73.H1_H1 ;  /* 0x30000049ff137230 */ /* 0x000fc40000004100 */
[----:B------:R-:W-:Y:S01]  /*1dc50*/  FFMA.FTZ R35, R17, R42, R108 ;  /* 0x0000002a11237223 */ /* 0x000fe2000001006c */
[----:B------:R-:W-:Y:S02]  /*1dc60*/  HADD2.F32 R43, -RZ, R53.H1_H1 ;  /* 0x30000035ff2b7230 */ /* 0x000fe40000004100 */
[----:B------:R-:W-:Y:S01]  /*1dc70*/  FMUL.FTZ R16, R103, R16 ;  /* 0x0000001067107220 */ /* 0x000fe20000410000 */
[C---:B------:R-:W-:Y:S01]  /*1dc80*/  FADD.FTZ R18, -R101.reuse, R18 ;  /* 0x0000001265127221 */ /* 0x040fe20000010100 */
[C---:B------:R-:W-:Y:S01]  /*1dc90*/  FADD.FTZ R42, -R101.reuse, R12 ;  /* 0x0000000c652a7221 */ /* 0x040fe20000010100 */
[----:B------:R-:W-:Y:S01]  /*1dca0*/  FFMA.FTZ R30, R30, R109, R115 ;  /* 0x0000006d1e1e7223 */ /* 0x000fe20000010073 */
[----:B------:R-:W-:Y:S01]  /*1dcb0*/  FADD.FTZ R12, -R101, R13 ;  /* 0x0000000d650c7221 */ /* 0x000fe20000010100 */
[----:B------:R-:W-:Y:S02]  /*1dcc0*/  HADD2.F32 R109, -RZ, R73.H0_H0 ;  /* 0x20000049ff6d7230 */ /* 0x000fe40000004100 */
[----:B------:R-:W-:Y:S01]  /*1dcd0*/  FFMA.FTZ R108, R16, R19, R43 ;  /* 0x00000013106c7223 */ /* 0x000fe2000001002b */
[----:B------:R-:W-:-:S02]  /*1dce0*/  HADD2.F32 R17, -RZ, R53.H0_H0 ;  /* 0x20000035ff117230 */ /* 0x000fc40000004100 */
[C---:B------:R-:W-:Y:S01]  /*1dcf0*/  FMUL.FTZ R18, R103.reuse, R18 ;  /* 0x0000001267127220 */ /* 0x040fe20000410000 */
[----:B------:R-:W-:Y:S02]  /*1dd00*/  HADD2.F32 R115, -RZ, R74.H0_H0 ;  /* 0x2000004aff737230 */ /* 0x000fe40000004100 */
[----:B------:R-:W-:Y:S01]  /*1dd10*/  FMUL.FTZ R42, R103, R42 ;  /* 0x0000002a672a7220 */ /* 0x000fe20000410000 */
[----:B------:R-:W-:Y:S01]  /*1dd20*/  HADD2.F32 R117, -RZ, R54.H0_H0 ;  /* 0x20000036ff757230 */ /* 0x000fe20000004100 */
[----:B------:R-:W-:Y:S01]  /*1dd30*/  IADD3 R16, PT, PT, R111, -0x1, RZ ;  /* 0xffffffff6f107810 */ /* 0x000fe20007ffe0ff */
[----:B------:R-:W-:Y:S02]  /*1dd40*/  HADD2.F32 R111, -RZ, R74.H1_H1 ;  /* 0x3000004aff6f7230 */ /* 0x000fe40000004100 */
[C---:B------:R-:W-:Y:S01]  /*1dd50*/  FADD.FTZ R14, -R101.reuse, R14 ;  /* 0x0000000e650e7221 */ /* 0x040fe20000010100 */
[----:B------:R-:W-:Y:S02]  /*1dd60*/  HADD2.F32 R13, -RZ, R54.H1_H1 ;  /* 0x30000036ff0d7230 */ /* 0x000fe40000004100 */
[----:B------:R-:W-:Y:S01]  /*1dd70*/  FADD.FTZ R112, -R101, R15 ;  /* 0x0000000f65707221 */ /* 0x000fe20000010100 */
[----:B------:R-:W-:Y:S01]  /*1dd80*/  FMUL.FTZ R12, R103, R12 ;  /* 0x0000000c670c7220 */ /* 0x000fe20000410000 */
[----:B------:R-:W-:Y:S01]  /*1dd90*/  FFMA.FTZ R109, R18, R109, R17 ;  /* 0x0000006d126d7223 */ /* 0x000fe20000010011 */
[----:B------:R-:W-:Y:S01]  /*1dda0*/  FFMA.FTZ R110, R42, R115, R117 ;  /* 0x000000732a6e7223 */ /* 0x000fe20000010075 */
[----:B------:R-:W-:-:S02]  /*1ddb0*/  HADD2.F32 R18, -RZ, R75.H0_H0 ;  /* 0x2000004bff127230 */ /* 0x000fc40000004100 */
[C---:B------:R-:W-:Y:S01]  /*1ddc0*/  FMUL.FTZ R15, R103.reuse, R14 ;  /* 0x0000000e670f7220 */ /* 0x040fe20000410000 */
[----:B------:R-:W-:Y:S02]  /*1ddd0*/  HADD2.F32 R42, -RZ, R55.H0_H0 ;  /* 0x20000037ff2a7230 */ /* 0x000fe40000004100 */
[----:B------:R-:W-:Y:S01]  /*1dde0*/  FMUL.FTZ R112, R103, R112 ;  /* 0x0000007067707220 */ /* 0x000fe20000410000 */
[----:B------:R-:W-:Y:S02]  /*1ddf0*/  HADD2.F32 R17, -RZ, R75.H1_H1 ;  /* 0x3000004bff117230 */ /* 0x000fe40000004100 */
[----:B------:R-:W-:Y:S01]  /*1de00*/  FFMA.FTZ R111, R12, R111, R13 ;  /* 0x0000006f0c6f7223 */ /* 0x000fe2000001000d */
[----:B------:R-:W-:Y:S02]  /*1de10*/  HADD2.F32 R19, -RZ, R55.H1_H1 ;  /* 0x30000037ff137230 */ /* 0x000fe40000004100 */
[C---:B------:R-:W-:Y:S01]  /*1de20*/  FADD.FTZ R12, -R101.reuse, R93 ;  /* 0x0000005d650c7221 */ /* 0x040fe20000010100 */
[----:B------:R-:W-:Y:S01]  /*1de30*/  FADD.FTZ R92, -R101, R92 ;  /* 0x0000005c655c7221 */ /* 0x000fe20000010100 */
[----:B------:R-:W-:-:S02]  /*1de40*/  IMAD R14, R16, R113, RZ ;  /* 0x00000071100e7224 */ /* 0x000fc400078e02ff */
[----:B------:R-:W-:Y:S01]  /*1de50*/  FFMA.FTZ R113, R15, R18, R42 ;  /* 0x000000120f717223 */ /* 0x000fe2000001002a */
[----:B------:R-:W-:Y:S01]  /*1de60*/  FFMA.FTZ R112, R112, R17, R19 ;  /* 0x0000001170707223 */ /* 0x000fe20000010013 */
[----:B------:R-:W-:Y:S02]  /*1de70*/  HADD2.F32 R13, -RZ, R68.H0_H0 ;  /* 0x20000044ff0d7230 */ /* 0x000fe40000004100 */
[C---:B------:R-:W-:Y:S01]  /*1de80*/  FMUL.FTZ R12, R103.reuse, R12 ;  /* 0x0000000c670c7220 */ /* 0x040fe20000410000 */
[----:B------:R-:W-:Y:S02]  /*1de90*/  HADD2.F32 R15, -RZ, R48.H0_H0 ;  /* 0x20000030ff0f7230 */ /* 0x000fe40000004100 */
[----:B------:R-:W-:Y:S01]  /*1dea0*/  FMUL.FTZ R92, R103, R92 ;  /* 0x0000005c675c7220 */ /* 0x000fe20000410000 */
[----:B------:R-:W-:Y:S02]  /*1deb0*/  HADD2.F32 R17, -RZ, R68.H1_H1 ;  /* 0x30000044ff117230 */ /* 0x000fe40000004100 */
[----:B------:R-:W-:Y:S01]  /*1dec0*/  FADD.FTZ R94, -R101, R94 ;  /* 0x0000005e655e7221 */ /* 0x000fe20000010100 */
[----:B------:R-:W-:-:S02]  /*1ded0*/  HADD2.F32 R19, -RZ, R48.H1_H1 ;  /* 0x30000030ff137230 */ /* 0x000fc40000004100 */
[----:B------:R-:W-:Y:S01]  /*1dee0*/  FFMA.FTZ R92, R92, R13, R15 ;  /* 0x0000000d5c5c7223 */ /* 0x000fe2000001000f */
[----:B------:R-:W-:Y:S02]  /*1def0*/  HADD2.F32 R43, -RZ, R69.H0_H0 ;  /* 0x20000045ff2b7230 */ /* 0x000fe40000004100 */
[----:B------:R-:W-:Y:S01]  /*1df00*/  FMUL.FTZ R94, R103, R94 ;  /* 0x0000005e675e7220 */ /* 0x000fe20000410000 */
[----:B------:R-:W-:Y:S02]  /*1df10*/  HADD2.F32 R115, -RZ, R49.H0_H0 ;  /* 0x20000031ff737230 */ /* 0x000fe40000004100 */
[----:B------:R-:W-:Y:S01]  /*1df20*/  FFMA.FTZ R93, R12, R17, R19 ;  /* 0x000000110c5d7223 */ /* 0x000fe20000010013 */
[----:B------:R-:W-:Y:S01]  /*1df30*/  FADD.FTZ R88, -R101, R88 ;  /* 0x0000005865587221 */ /* 0x000fe20000010100 */
[----:B------:R-:W0:Y:S01]  /*1df40*/  LDC.64 R12, c[0x0][0x428] ;  /* 0x00010a00ff0c7b82 */ /* 0x000e220000000a00 */
[----:B------:R-:W-:Y:S01]  /*1df50*/  SHF.R.S32.HI R15, RZ, 0x1f, R14 ;  /* 0x0000001fff0f7819 */ /* 0x000fe2000001140e */
[----:B------:R-:W-:Y:S01]  /*1df60*/  FFMA.FTZ R94, R94, R43, R115 ;  /* 0x0000002b5e5e7223 */ /* 0x000fe20000010073 */
[----:B------:R-:W-:-:S02]  /*1df70*/  HADD2.F32 R115, -RZ, R70.H0_H0 ;  /* 0x20000046ff737230 */ /* 0x000fc40000004100 */
[----:B------:R-:W-:Y:S01]  /*1df80*/  FADD.FTZ R18, -R101, R95 ;  /* 0x0000005f65127221 */ /* 0x000fe20000010100 */
[----:B------:R-:W-:Y:S02]  /*1df90*/  HADD2.F32 R19, -RZ, R50.H0_H0 ;  /* 0x20000032ff137230 */ /* 0x000fe40000004100 */
[----:B------:R-:W-:Y:S01]  /*1dfa0*/  FMUL.FTZ R88, R103, R88 ;  /* 0x0000005867587220 */ /* 0x000fe20000410000 */
[C---:B------:R-:W-:Y:S01]  /*1dfb0*/  FADD.FTZ R16, -R101.reuse, R89 ;  /* 0x0000005965107221 */ /* 0x040fe20000010100 */
[C---:B------:R-:W-:Y:S01]  /*1dfc0*/  FADD.FTZ R90, -R101.reuse, R90 ;  /* 0x0000005a655a7221 */ /* 0x040fe20000010100 */
[----:B------:R-:W-:Y:S01]  /*1dfd0*/  FADD.FTZ R42, -R101, R91 ;  /* 0x0000005b652a7221 */ /* 0x000fe20000010100 */
[----:B------:R-:W-:Y:S01]  /*1dfe0*/  LEA.HI R14, R15, R14, RZ, 0x3 ;  /* 0x0000000e0f0e7211 */ /* 0x000fe200078f18ff */
[----:B------:R-:W-:Y:S01]  /*1dff0*/  HADD2.F32 R95, -RZ, R69.H1_H1 ;  /* 0x30000045ff5f7230 */ /* 0x000fe20000004100 */
[----:B------:R-:W-:Y:S01]  /*1e000*/  LOP3.LUT R101, R102, 0x1f, RZ, 0xc0, !PT ;  /* 0x0000001f66657812 */ /* 0x000fe200078ec0ff */
[----:B------:R-:W-:-:S02]  /*1e010*/  HADD2.F32 R17, -RZ, R49.H1_H1 ;  /* 0x30000031ff117230 */ /* 0x000fc40000004100 */
[C---:B------:R-:W-:Y:S01]  /*1e020*/  FMUL.FTZ R18, R103.reuse, R18 ;  /* 0x0000001267127220 */ /* 0x040fe20000410000 */
[----:B------:R-:W-:Y:S01]  /*1e030*/  FFMA.FTZ R115, R88, R115, R19 ;  /* 0x0000007358737223 */ /* 0x000fe20000010013 */
[----:B------:R-:W-:Y:S02]  /*1e040*/  HADD2.F32 R19, -RZ, R71.H0_H0 ;  /* 0x20000047ff137230 */ /* 0x000fe40000004100 */
[C---:B------:R-:W-:Y:S01]  /*1e050*/  FMUL.FTZ R90, R103.reuse, R90 ;  /* 0x0000005a675a7220 */ /* 0x040fe20000410000 */
[----:B------:R-:W-:Y:S01]  /*1e060*/  HADD2.F32 R43, -RZ, R51.H0_H0 ;  /* 0x20000033ff2b7230 */ /* 0x000fe20000004100 */
[----:B------:R-:W-:Y:S01]  /*1e070*/  LEA.HI.SX32 R123, R14, R101, 0x1d ;  /* 0x000000650e7b7211 */ /* 0x000fe200078feaff */
[----:B------:R-:W-:Y:S01]  /*1e080*/  FFMA.FTZ R95, R18, R95, R17 ;  /* 0x0000005f125f7223 */ /* 0x000fe20000010011 */
[----:B------:R-:W-:Y:S02]  /*1e090*/  HADD2.F32 R18, -RZ, R71.H1_H1 ;  /* 0x30000047ff127230 */ /* 0x000fe40000004100 */
[----:B------:R-:W-:Y:S01]  /*1e0a0*/  FMUL.FTZ R16, R103, R16 ;  /* 0x0000001067107220 */ /* 0x000fe20000410000 */
[----:B------:R-:W-:-:S02]  /*1e0b0*/  HADD2.F32 R88, -RZ, R51.H1_H1 ;  /* 0x30000033ff587230 */ /* 0x000fc40000004100 */
[----:B------:R-:W-:Y:S01]  /*1e0c0*/  FMUL.FTZ R103, R103, R42 ;  /* 0x0000002a67677220 */ /* 0x000fe20000410000 */
[----:B------:R-:W-:Y:S02]  /*1e0d0*/  HADD2.F32 R15, -RZ, R70.H1_H1 ;  /* 0x30000046ff0f7230 */ /* 0x000fe40000004100 */
[----:B------:R-:W-:Y:S01]  /*1e0e0*/  FFMA.FTZ R118, R90, R19, R43 ;  /* 0x000000135a767223 */ /* 0x000fe2000001002b */
[----:B------:R-:W-:Y:S01]  /*1e0f0*/  HADD2.F32 R17, -RZ, R50.H1_H1 ;  /* 0x30000032ff117230 */ /* 0x000fe20000004100 */
[C---:B------:R-:W-:Y:S01]  /*1e100*/  IADD3 R91, PT, PT, R123.reuse, 0x40, RZ ;  /* 0x000000407b5b7810 */ /* 0x040fe20007ffe0ff */
[C---:B------:R-:W-:Y:S01]  /*1e110*/  VIADD R121, R123.reuse, 0x20 ;  /* 0x000000207b797836 */ /* 0x040fe20000000000 */
[C---:B------:R-:W-:Y:S01]  /*1e120*/  IADD3 R89, PT, PT, R123.reuse, 0x80, RZ ;  /* 0x000000807b597810 */ /* 0x040fe20007ffe0ff */
[----:B------:R-:W-:Y:S02]  /*1e130*/  VIADD R43, R123, 0x60 ;  /* 0x000000607b2b7836 */ /* 0x000fe40000000000 */
[----:B------:R-:W-:Y:S01]  /*1e140*/  FFMA.FTZ R103, R103, R18, R88 ;  /* 0x0000001267677223 */ /* 0x000fe20000010058 */
[----:B------:R-:W-:Y:S01]  /*1e150*/  FFMA.FTZ R102, R16, R15, R17 ;  /* 0x0000000f10667223 */ /* 0x000fe20000010011 */
[----:B0-----:R-:W-:Y:S01]  /*1e160*/  IMAD.WIDE.U32 R122, R123, 0x10, R12 ;  /* 0x000000107b7a7825 */ /* 0x001fe200078e000c */
        /* <DEDUP_REMOVED lines=27> */
[----:B------:R-:W-:-:S05]  /*1e320*/  F2FP.F16.F32.PACK_AB R28, R93, R92 ;  /* 0x0000005c5d1c723e */ /* 0x000fca00000000ff */
[----:B------:R0:W-:Y:S02]  /*1e330*/  STG.E.128 desc[UR8][R88.64], R28 ;  /* 0x0000001c58007986 */ /* 0x0001e4000c101d08 */
.L_x_29592:
[----:B------:R-:W-:Y:S05]  /*1e340*/  BSYNC.RECONVERGENT B1 ;  /* 0x0000000000017941 */ /* 0x000fea0003800200 */
.L_x_29591:
[----:B0-----:R-:W0:Y:S02]  /*1e350*/  LDC.64 R12, c[0x0][0x380] ;  /* 0x0000e000ff0c7b82 */ /* 0x001e240000000a00 */
[----:B0-----:R-:W-:-:S05]  /*1e360*/  IMAD R100, R12, 0x4, R100 ;  /* 0x000000040c647824 */ /* 0x001fca00078e0264 */
[----:B------:R-:W-:-:S13]  /*1e370*/  ISETP.GE.AND P0, PT, R100, R13, PT ;  /* 0x0000000d6400720c */ /* 0x000fda0003f06270 */
[----:B------:R-:W-:Y:S05]  /*1e380*/  @!P0 BRA `(.L_x_29593) ;  /* 0xfffffe24006c8947 */ /* 0x000fea000383ffff */
[----:B------:R-:W-:Y:S05]  /*1e390*/  BSYNC B0 ;  /* 0x0000000000007941 */ /* 0x000fea0003800000 */
.L_x_29018:
[----:B------:R-:W-:Y:S05]  /*1e3a0*/  EXIT ;  /* 0x000000000000794d */ /* 0x000fea0003800000 */
.L_x_29590:
[----:B------:R-:W-:Y:S01]  /*1e3b0*/  HFMA2 R120, -RZ, RZ, 0, 1.847743988037109375e-06 ;  /* 0x0000001fff787431 */ /* 0x000fe200000001ff */
[----:B------:R-:W-:Y:S01]  /*1e3c0*/  BSSY B1, `(.L_x_29594) ;  /* 0x0000007000017945 */ /* 0x000fe20003800000 */
[----:B------:R-:W-:Y:S01]  /*1e3d0*/  MOV R118, R110 ;  /* 0x0000006e00767202 */ /* 0x000fe20000000f00 */
[----:B------:R-:W-:Y:S02]  /*1e3e0*/  IMAD.MOV.U32 R117, RZ, RZ, 0x1 ;  /* 0x00000001ff757424 */ /* 0x000fe400078e00ff */
[----:B------:R-:W-:-:S07]  /*1e3f0*/  IMAD.MOV.U32 R115, RZ, RZ, -0x1 ;  /* 0xffffffffff737424 */ /* 0x000fce00078e00ff */
[----:B0-----:R-:W-:Y:S05]  /*1e400*/  WARPSYNC.COLLECTIVE R115, `(.L_x_29595) ;  /* 0x0000000073087348 */ /* 0x001fea0003c00000 */
[----:B------:R1:W2:Y:S02]  /*1e410*/  SHFL.BFLY P1, R112, R118, R117, R120 ;  /* 0x0c00007576707389 */ /* 0x0002a40000020078 */
[----:B012---:R-:W-:Y:S05]  /*1e420*/  ENDCOLLECTIVE ;  /* 0x000000000000791b */ /* 0x007fea0003800000 */
.L_x_29595:
[----:B------:R-:W-:Y:S05]  /*1e430*/  BSYNC B1 ;  /* 0x0000000000017941 */ /* 0x000fea0003800000 */
.L_x_29594:
        /* <DEDUP_REMOVED lines=10> */
.L_x_29596:
[----:B------:R-:W-:Y:S02]  /*1e4e0*/  IMAD.MOV.U32 R117, RZ, RZ, 0x4 ;  /* 0x00000004ff757424 */ /* 0x000fe400078e00ff */
[----:B------:R-:W-:-:S04]  /*1e4f0*/  IMAD.MOV.U32 R103, RZ, RZ, R112 ;  /* 0x000000ffff677224 */ /* 0x000fc800078e0070 */
[----:B------:R-:W-:-:S05]  /*1e500*/  FADD.FTZ R105, R104, R103 ;  /* 0x0000006768697221 */ /* 0x000fca0000010000 */
[----:B------:R-:W-:-:S07]  /*1e510*/  MOV R118, R105 ;  /* 0x0000006900767202 */ /* 0x000fce0000000f00 */
[----:B------:R-:W-:Y:S05]  /*1e520*/  WARPSYNC.COLLECTIVE R115, `(.L_x_29597) ;  /* 0x0000000073087348 */ /* 0x000fea0003c00000 */
[----:B------:R0:W1:Y:S02]  /*1e530*/  SHFL.BFLY P1, R112, R118, R117, R120 ;  /* 0x0c00007576707389 */ /* 0x0000640000020078 */
[----:B01----:R-:W-:Y:S05]  /*1e540*/  ENDCOLLECTIVE ;  /* 0x000000000000791b */ /* 0x003fea0003800000 */
.L_x_29597:
[----:B------:R-:W-:Y:S01]  /*1e550*/  HFMA2 R117, -RZ, RZ, 0, 4.76837158203125e-07 ;  /* 0x00000008ff757431 */ /* 0x000fe200000001ff */
[----:B------:R-:W-:-:S05]  /*1e560*/  MOV R106, R112 ;  /* 0x00000070006a7202 */ /* 0x000fca0000000f00 */
[----:B------:R-:W-:-:S04]  /*1e570*/  FADD.FTZ R106, R105, R106 ;  /* 0x0000006a696a7221 */ /* 0x000fc80000010000 */
[----:B------:R-:W-:-:S07]  /*1e580*/  IMAD.MOV.U32 R118, RZ, RZ, R106 ;  /* 0x000000ffff767224 */ /* 0x000fce00078e006a */
[----:B------:R-:W-:Y:S05]  /*1e590*/  WARPSYNC.COLLECTIVE R115, `(.L_x_29598) ;  /* 0x0000000073087348 */ /* 0x000fea0003c00000 */
[----:B------:R0:W1:Y:S02]  /*1e5a0*/  SHFL.BFLY P1, R112, R118, R117, R120 ;  /* 0x0c00007576707389 */ /* 0x0000640000020078 */
[----:B01----:R-:W-:Y:S05]  /*1e5b0*/  ENDCOLLECTIVE ;  /* 0x000000000000791b */ /* 0x003fea0003800000 */
.L_x_29598:
[----:B------:R-:W-:Y:S02]  /*1e5c0*/  IMAD.MOV.U32 R117, RZ, RZ, 0x10 ;  /* 0x00000010ff757424 */ /* 0x000fe400078e00ff */
[----:B------:R-:W-:-:S04]  /*1e5d0*/  IMAD.MOV.U32 R103, RZ, RZ, R112 ;  /* 0x000000ffff677224 */ /* 0x000fc800078e0070 */
[----:B------:R-:W-:-:S05]  /*1e5e0*/  FADD.FTZ R107, R106, R103 ;  /* 0x000000676a6b7221 */ /* 0x000fca0000010000 */
[----:B------:R-:W-:-:S07]  /*1e5f0*/  MOV R118, R107 ;  /* 0x0000006b00767202 */ /* 0x000fce0000000f00 */
[----:B------:R-:W-:Y:S05]  /*1e600*/  WARPSYNC.COLLECTIVE R115, `(.L_x_29599) ;  /* 0x0000000073087348 */ /* 0x000fea0003c00000 */
[----:B------:R0:W1:Y:S02]  /*1e610*/  SHFL.BFLY P1, R112, R118, R117, R120 ;  /* 0x0c00007576707389 */ /* 0x0000640000020078 */
[----:B01----:R-:W-:Y:S05]  /*1e620*/  ENDCOLLECTIVE ;  /* 0x000000000000791b */ /* 0x003fea0003800000 */
.L_x_29599:
        /* <DEDUP_REMOVED lines=87> */
.L_x_29600:
[----:B------:R-:W-:Y:S01]  /*1eba0*/  HFMA2 R117, -RZ, RZ, 0, 1.1920928955078125e-07 ;  /* 0x00000002ff757431 */ /* 0x000fe200000001ff */
[----:B------:R-:W-:-:S05]  /*1ebb0*/  MOV R104, R112 ;  /* 0x0000007000687202 */ /* 0x000fca0000000f00 */
[----:B------:R-:W-:-:S04]  /*1ebc0*/  FADD.FTZ R104, R103, R104 ;  /* 0x0000006867687221 */ /* 0x000fc80000010000 */
[----:B------:R-:W-:-:S07]  /*1ebd0*/  IMAD.MOV.U32 R118, RZ, RZ, R104 ;  /* 0x000000ffff767224 */ /* 0x000fce00078e0068 */
[----:B------:R-:W-:Y:S05]  /*1ebe0*/  WARPSYNC.COLLECTIVE R115, `(.L_x_29601) ;  /* 0x0000000073087348 */ /* 0x000fea0003c00000 */
[----:B------:R0:W1:Y:S02]  /*1ebf0*/  SHFL.BFLY P1, R112, R118, R117, R120 ;  /* 0x0c00007576707389 */ /* 0x0000640000020078 */
[----:B01----:R-:W-:Y:S05]  /*1ec00*/  ENDCOLLECTIVE ;  /* 0x000000000000791b */ /* 0x003fea0003800000 */
.L_x_29601:
[----:B------:R-:W-:Y:S02]  /*1ec10*/  IMAD.MOV.U32 R117, RZ, RZ, 0x4 ;  /* 0x00000004ff757424 */ /* 0x000fe400078e00ff */
[----:B------:R-:W-:-:S04]  /*1ec20*/  IMAD.MOV.U32 R105, RZ, RZ, R112 ;  /* 0x000000ffff697224 */ /* 0x000fc800078e0070 */
[----:B------:R-:W-:-:S05]  /*1ec30*/  FADD.FTZ R105, R104, R105 ;  /* 0x0000006968697221 */ /* 0x000fca0000010000 */
[----:B------:R-:W-:-:S07]  /*1ec40*/  MOV R118, R105 ;  /* 0x0000006900767202 */ /* 0x000fce0000000f00 */
[----:B------:R-:W-:Y:S05]  /*1ec50*/  WARPSYNC.COLLECTIVE R115, `(.L_x_29602) ;  /* 0x0000000073087348 */ /* 0x000fea0003c00000 */
[----:B------:R0:W1:Y:S02]  /*1ec60*/  SHFL.BFLY P1, R112, R118, R117, R120 ;  /* 0x0c00007576707389 */ /* 0x0000640000020078 */
[----:B01----:R-:W-:Y:S05]  /*1ec70*/  ENDCOLLECTIVE ;  /* 0x000000000000791b */ /* 0x003fea0003800000 */
.L_x_29602:
[----:B------:R-:W-:Y:S01]  /*1ec80*/  HFMA2 R117, -RZ, RZ, 0, 4.76837158203125e-07 ;  /* 0x00000008ff757431 */ /* 0x000fe200000001ff */
[----:B------:R-:W-:-:S05]  /*1ec90*/  MOV R106, R112 ;  /* 0x00000070006a7202 */ /* 0x000fca0000000f00 */
[----:B------:R-:W-:-:S04]  /*1eca0*/  FADD.FTZ R106, R105, R106 ;  /* 0x0000006a696a7221 */ /* 0x000fc80000010000 */
[----:B------:R-:W-:-:S07]  /*1ecb0*/  IMAD.MOV.U32 R118, RZ, RZ, R106 ;  /* 0x000000ffff767224 */ /* 0x000fce00078e006a */
[----:B------:R-:W-:Y:S05]  /*1ecc0*/  WARPSYNC.COLLECTIVE R115, `(.L_x_29603) ;  /* 0x0000000073087348 */ /* 0x000fea0003c00000 */
[----:B------:R0:W1:Y:S02]  /*1ecd0*/  SHFL.BFLY P1, R112, R118, R117, R120 ;  /* 0x0c00007576707389 */ /* 0x0000640000020078 */
[----:B01----:R-:W-:Y:S05]  /*1ece0*/  ENDCOLLECTIVE ;  /* 0x000000000000791b */ /* 0x003fea0003800000 */
.L_x_29603:
[----:B------:R-:W-:Y:S02]  /*1ecf0*/  IMAD.MOV.U32 R117, RZ, RZ, 0x10 ;  /* 0x00000010ff757424 */ /* 0x000fe400078e00ff */
[----:B------:R-:W-:-:S04]  /*1ed00*/  IMAD.MOV.U32 R107, RZ, RZ, R112 ;  /* 0x000000ffff6b7224 */ /* 0x000fc800078e0070 */
[----:B------:R-:W-:-:S05]  /*1ed10*/  FADD.FTZ R107, R106, R107 ;  /* 0x0000006b6a6b7221 */ /* 0x000fca0000010000 */
[----:B------:R-:W-:-:S07]  /*1ed20*/  MOV R118, R107 ;  /* 0x0000006b00767202 */ /* 0x000fce0000000f00 */
[----:B------:R-:W-:Y:S05]  /*1ed30*/  WARPSYNC.COLLECTIVE R115, `(.L_x_29604) ;  /* 0x0000000073087348 */ /* 0x000fea0003c00000 */
[----:B------:R0:W1:Y:S02]  /*1ed40*/  SHFL.BFLY P1, R112, R118, R117, R120 ;  /* 0x0c00007576707389 */ /* 0x0000640000020078 */
[----:B01----:R-:W-:Y:S05]  /*1ed50*/  ENDCOLLECTIVE ;  /* 0x000000000000791b */ /* 0x003fea0003800000 */
.L_x_29604:
[----:B------:R-:W-:Y:S01]  /*1ed60*/  MOV R110, R112 ;  /* 0x00000070006e7202 */ /* 0x000fe20000000f00 */
[----:B------:R-:W-:Y:S06]  /*1ed70*/  BRA `(.L_x_29605) ;  /* 0xffffffe400687947 */ /* 0x000fec000383ffff */
.L_x_29606:
        /* <DEDUP_REMOVED lines=16> */
.L_x_45875:


//--------------------- .text._ZN10layer_norm13ln_fwd_kernelINS_13Kernel_traitsI6__halfS2_fS2_fjLj1280ELj1ELj4ELj1ELj16ENS_18Kernel_traits_baseILj1280ES2_S2_fS2_fjLj128EEEEELb1ELb1ELb0ELb0EEEvNS_9FwdParamsE --------------------------
	.section	.text._ZN10layer_norm13ln_fwd_kernelINS_13Kernel_traitsI6__halfS2_fS2_fjLj1280ELj1ELj4ELj1ELj16ENS_18Kernel_traits_baseILj1280ES2_S2_fS2_fjLj128EEEEELb1ELb1ELb0ELb0EEEvNS_9FwdParamsE,"ax",@progbits
	.align	128
        .global         _ZN10layer_norm13ln_fwd_kernelINS_13Kernel_traitsI6__halfS2_fS2_fjLj1280ELj1ELj4ELj1ELj16ENS_18Kernel_traits_baseILj1280ES2_S2_fS2_fjLj128EEEEELb1ELb1ELb0ELb0EEEvNS_9FwdParamsE
        .type           _ZN10layer_norm13ln_fwd_kernelINS_13Kernel_traitsI6__halfS2_fS2_fjLj1280ELj1ELj4ELj1ELj16ENS_18Kernel_traits_baseILj1280ES2_S2_fS2_fjLj128EEEEELb1ELb1ELb0ELb0EEEvNS_9FwdParamsE,@function
        .size           _ZN10layer_norm13ln_fwd_kernelINS_13Kernel_traitsI6__halfS2_fS2_fjLj1280ELj1ELj4ELj1ELj16ENS_18Kernel_traits_baseILj1280ES2_S2_fS2_fjLj128EEEEELb1ELb1ELb0ELb0EEEvNS_9FwdParamsE,(.L_x_45876 - _ZN10layer_norm13ln_fwd_kernelINS_13Kernel_traitsI6__halfS2_fS2_fjLj1280ELj1ELj4ELj1ELj16ENS_18Kernel_traits_baseILj1280ES2_S2_fS2_fjLj128EEEEELb1ELb1ELb0ELb0EEEvNS_9FwdParamsE)
        .other          _ZN10layer_norm13ln_fwd_kernelINS_13Kernel_traitsI6__halfS2_fS2_fjLj1280ELj1ELj4ELj1ELj16ENS_18Kernel_traits_baseILj1280ES2_S2_fS2_fjLj128EEEEELb1ELb1ELb0ELb0EEEvNS_9FwdParamsE,@"STO_CUDA_ENTRY STV_DEFAULT"
_ZN10layer_norm13ln_fwd_kernelINS_13Kernel_traitsI6__halfS2_fS2_fjLj1280ELj1ELj4ELj1ELj16ENS_18Kernel_traits_baseILj1280ES2_S2_fS2_fjLj128EEEEELb1ELb1ELb0ELb0EEEvNS_9FwdParamsE:
.text._ZN10layer_norm13ln_fwd_kernelINS_13Kernel_traitsI6__halfS2_fS2_fjLj1280ELj1ELj4ELj1ELj16ENS_18Kernel_traits_baseILj1280ES2_S2_fS2_fjLj128EEEEELb1ELb1ELb0ELb0EEEvNS_9FwdParamsE:
        /* <DEDUP_REMOVED lines=90> */
.L_x_29608:
        /* <DEDUP_REMOVED lines=14> */
[----:B------:R1:W5:Y:S02]  /*0680*/  @P0 LDG.E.128 R112, desc[UR6][R20.64] ;  /* 0x0000000614700981 */ /* 0x000364000c1e1d00 */
[----:B------:R-:W4:Y:S01]  /*0690*/  @P2 LDC.64 R66, c[0x0][0x3e8] ;  /* 0x0000fa00ff422b82 */ /* 0x000f220000000a00 */
[C---:B--2---:R-:W-:Y:S01]  /*06a0*/  @P1 IMAD.WIDE.U32 R44, R60.reuse, 0x10, R44 ;  /* 0x000000103c2c1825 */ /* 0x044fe200078e002c */
[----:B------:R2:W5:Y:S06]  /*06b0*/  @P0 LDG.E.128 R52, desc[UR6][R32.64] ;  /* 0x0000000620340981 */ /* 0x00056c000c1e1d00 */
[----:B------:R-:W1:Y:S01]  /*06c0*/  @P3 LDC.64 R68, c[0x0][0x3d0] ;  /* 0x0000f400ff443b82 */ /* 0x000e620000000a00 */
[C---:B---3--:R-:W-:Y:S01]  /*06d0*/  @P1 IMAD.WIDE.U32 R62, R60.reuse, 0x10, R56 ;  /* 0x000000103c3e1825 */ /* 0x048fe200078e0038 */
[----:B------:R-:W-:Y:S01]  /*06e0*/  @P1 IADD3 R60, PT, PT, R60, 0x20, RZ ;  /* 0x000000203c3c1810 */ /* 0x000fe20007ffe0ff */
[----:B------:R3:W5:Y:S04]  /*06f0*/  @P1 LDG.E.128 R48, desc[UR6][R44.64] ;  /* 0x000000062c301981 */ /* 0x000768000c1e1d00 */
[----:B------:R-:W5:Y:S01]  /*0700*/  @P1 LDG.E.128 R40, desc[UR6][R62.64] ;  /* 0x000000063e281981 */ /* 0x000f62000c1e1d00 */
[----:B------:R-:W2:Y:S01]  /*0710*/  @P3 LDC.64 R70, c[0x0][0x3e8] ;  /* 0x0000fa00ff463b82 */ /* 0x000ea20000000a00 */
[----:B0-----:R-:W-:-:S05]  /*0720*/  @P2 IMAD.WIDE.U32 R64, R60, 0x10, R64 ;  /* 0x000000103c402825 */ /* 0x001fca00078e0040 */
[----:B------:R-:W5:Y:S02]  /*0730*/  @P2 LDG.E.128 R36, desc[UR6][R64.64] ;  /* 0x0000000640242981 */ /* 0x000f64000c1e1d00 */
[----:B------:R-:W0:Y:S01]  /*0740*/  @P4 LDC.64 R72, c[0x0][0x3d0] ;  /* 0x0000f400ff484b82 */ /* 0x000e220000000a00 */
[----:B----4-:R-:W-:-:S04]  /*0750*/  @P2 IMAD.WIDE.U32 R66, R60, 0x10, R66 ;  /* 0x000000103c422825 */ /* 0x010fc800078e0042 */
[----:B------:R-:W-:Y:S01]  /*0760*/  @P2 VIADD R60, R60, 0x20 ;  /* 0x000000203c3c2836 */ /* 0x000fe20000000000 */
[----:B------:R-:W5:Y:S02]  /*0770*/  @P2 LDG.E.128 R28, desc[UR6][R66.64] ;  /* 0x00000006421c2981 */ /* 0x000f64000c1e1d00 */
[----:B------:R-:W4:Y:S01]  /*0780*/  @P4 LDC.64 R74, c[0x0][0x3e8] ;  /* 0x0000fa00ff4a4b82 */ /* 0x000f220000000a00 */
[----:B-1----:R-:W-:-:S05]  /*0790*/  @P3 IMAD.WIDE.U32 R68, R60, 0x10, R68 ;  /* 0x000000103c443825 */ /* 0x002fca00078e0044 */
[----:B------:R-:W5:Y:S01]  /*07a0*/  @P3 LDG.E.128 R24, desc[UR6][R68.64] ;  /* 0x0000000644183981 */ /* 0x000f62000c1e1d00 */
[----:B--2---:R-:W-:-:S04]  /*07b0*/  @P3 IMAD.WIDE.U32 R70, R60, 0x10, R70 ;  /* 0x000000103c463825 */ /* 0x004fc800078e0046 */
[----:B------:R-:W-:Y:S01]  /*07c0*/  @P3 VIADD R60, R60, 0x20 ;  /* 0x000000203c3c3836 */ /* 0x000fe20000000000 */
[----:B------:R-:W5:Y:S03]  /*07d0*/  @P3 LDG.E.128 R16, desc[UR6][R70.64] ;  /* 0x0000000646103981 */ /* 0x000f66000c1e1d00 */
[C---:B0-----:R-:W-:Y:S01]  /*07e0*/  @P4 IMAD.WIDE.U32 R56, R60.reuse, 0x10, R72 ;  /* 0x000000103c384825 */ /* 0x041fe200078e0048 */
[----:B------:R-:W-:Y:S02]  /*07f0*/  CS2R R20, SRZ ;  /* 0x0000000000147805 */ /* 0x000fe4000001ff00 */
[----:B------:R-:W-:Y:S02]  /*0800*/  CS2R R32, SRZ ;  /* 0x0000000000207805 */ /* 0x000fe4000001ff00 */
[----:B---3--:R-:W-:Y:S01]  /*0810*/  CS2R R44, SRZ ;  /* 0x00000000002c7805 */ /* 0x008fe2000001ff00 */
[----:B------:R-:W-:Y:S01]  /*0820*/  IMAD.MOV.U32 R34, RZ, RZ, RZ ;  /* 0x000000ffff227224 */ /* 0x000fe200078e00ff */
[----:B------:R0:W5:Y:S01]  /*0830*/  @P4 LDG.E.128 R12, desc[UR6][R56.64] ;  /* 0x00000006380c4981 */ /* 0x000162000c1e1d00 */
[----:B----4-:R-:W-:-:S05]  /*0840*/  @P4 IMAD.WIDE.U32 R60, R60, 0x10, R74 ;  /* 0x000000103c3c4825 */ /* 0x010fca00078e004a */
[----:B------:R1:W5:Y:S01]  /*0850*/  @P4 LDG.E.128 R4, desc[UR6][R60.64] ;  /* 0x000000063c044981 */ /* 0x000362000c1e1d00 */
[----:B------:R-:W-:Y:S01]  /*0860*/  IMAD.MOV.U32 R46, RZ, RZ, RZ ;  /* 0x000000ffff2e7224 */ /* 0x000fe200078e00ff */
[----:B------:R-:W-:Y:S02]  /*0870*/  MOV R58, RZ ;  /* 0x000000ff003a7202 */ /* 0x000fe40000000f00 */
[----:B0-----:R-:W-:Y:S02]  /*0880*/  CS2R R56, SRZ ;  /* 0x0000000000387805 */ /* 0x001fe4000001ff00 */
[----:B------:R-:W-:Y:S02]  /*0890*/  @P4 CS2R R10, SRZ ;  /* 0x00000000000a4805 */ /* 0x000fe4000001ff00 */
[----:B------:R-:W-:Y:S01]  /*08a0*/  @P4 CS2R R8, SRZ ;  /* 0x0000000000084805 */ /* 0x000fe2000001ff00 */
[----:B------:R-:W-:Y:S01]  /*08b0*/  @P0 IMAD.MOV.U32 R59, RZ, RZ, RZ ;  /* 0x000000ffff3b0224 */ /* 0x000fe200078e00ff */
[----:B------:R-:W-:Y:S01]  /*08c0*/  @P2 MOV R35, RZ ;  /* 0x000000ff00232202 */ /* 0x000fe20000000f00 */
[----:B------:R-:W-:-:S02]  /*08d0*/  @P1 IMAD.MOV.U32 R47, RZ, RZ, RZ ;  /* 0x000000ffff2f1224 */ /* 0x000fc400078e00ff */
[----:B-1----:R-:W-:-:S07]  /*08e0*/  @P3 IMAD.MOV.U32 R23, RZ, RZ, RZ ;  /* 0x000000ffff173224 */ /* 0x002fce00078e00ff */
.L_x_29609:
[----:B------:R-:W-:Y:S05]  /*08f0*/  BSYNC.RECONVERGENT B0 ;  /* 0x0000000000007941 */ /* 0x000fea0003800200 */
.L_x_29607:
[----:B------:R-:W0:Y:S02]  /*0900*/  LDCU UR4, c[0x0][0x384] ;  /* 0x00007080ff0477ac */ /* 0x000e240008000800 */
[----:B0-----:R-:W-:-:S13]  /*0910*/  ISETP.GE.AND P0, PT, R124, UR4, PT ;  /* 0x000000047c007c0c */ /* 0x001fda000bf06270 */
[----:B------:R-:W-:Y:S05]  /*0920*/  @P0 EXIT ;  /* 0x000000000000094d */ /* 0x000fea0003800000 */
[----:B------:R-:W0:Y:S01]  /*0930*/  LDC R61, c[0x0][0x360] ;  /* 0x0000d800ff3d7b82 */ /* 0x000e220000000800 */
[----:B-----5:R-:W-:Y:S01]  /*0940*/  VIADD R64, R2, 0x9e3779b9 ;  /* 0x9e3779b902407836 */ /* 0x020fe20000000000 */
[----:B------:R-:W-:Y:S01]  /*0950*/  IADD3 R67, PT, PT, R3, -0x4498517b, RZ ;  /* 0xbb67ae8503437810 */ /* 0x000fe20007ffe0ff */
[----:B------:R-:W-:Y:S01]  /*0960*/  IMAD R66, R128, -0x2daee0ad, RZ ;  /* 0xd2511f5380427824 */ /* 0x000fe200078e02ff */
[----:B------:R-:W-:Y:S01]  /*0970*/  LOP3.LUT R119, R0, 0x3, RZ, 0xc0, !PT ;  /* 0x0000000300777812 */ /* 0x000fe200078ec0ff */
[----:B------:R-:W-:Y:S01]  /*0980*/  IMAD.MOV.U32 R117, RZ, RZ, RZ ;  /* 0x000000ffff757224 */ /* 0x000fe200078e00ff */
        /* <DEDUP_REMOVED lines=14> */
[----:B0-----:R-:W-:Y:S01]  /*0a70*/  ISETP.NE.U32.AND P0, PT, RZ, UR4, PT ;  /* 0x00000004ff007c0c */ /* 0x001fe2000bf05070 */
[----:B------:R-:W-:Y:S01]  /*0a80*/  IMAD R61, R61, -0x326172a9, RZ ;  /* 0xcd9e8d573d3d7824 */ /* 0x000fe200078e02ff */
[----:B------:R-:W-:Y:S01]  /*0a90*/  LOP3.LUT R65, R67, R66, R65, 0x96, !PT ;  /* 0x0000004243417212 */ /* 0x000fe200078e9641 */
[----:B------:R-:W-:Y:S01]  /*0aa0*/  IMAD R67, R60, -0x2daee0ad, RZ ;  /* 0xd2511f533c437824 */ /* 0x000fe200078e02ff */
[----:B------:R-:W-:Y:S01]  /*0ab0*/  ISETP.NE.AND.EX P0, PT, RZ, UR5, PT, P0 ;  /* 0x00000005ff007c0c */ /* 0x000fe2000bf05300 */
[----:B------:R-:W-:Y:S02]  /*0ac0*/  VIADD R66, R3, 0x76cf5d0a ;  /* 0x76cf5d0a03427836 */ /* 0x000fe40000000000 */
[----:B------:R-:W-:Y:S01]  /*0ad0*/  IMAD.HI.U32 R64, R62, -0x2daee0ad, RZ ;  /* 0xd2511f533e407827 */ /* 0x000fe200078e00ff */
[----:B------:R-:W-:-:S03]  /*0ae0*/  P2R R127, PR, RZ, 0x1 ;  /* 0x00000001ff7f7803 */ /* 0x000fc60000000000 */
        /* <DEDUP_REMOVED lines=9> */
[----:B------:R-:W-:-:S03]  /*0b80*/  LOP3.LUT R61, R63, R66, R61, 0x96, !PT ;  /* 0x000000423f3d7212 */ /* 0x000fc600078e963d */
[----:B------:R-:W-:Y:S02]  /*0b90*/  VIADD R67, R3, 0x32370b8f ;  /* 0x32370b8f03437836 */ /* 0x000fe40000000000 */
[----:B------:R-:W-:Y:S02]  /*0ba0*/  IMAD R66, R60, -0x2daee0ad, RZ ;  /* 0xd2511f533c427824 */ /* 0x000fe400078e02ff */
[----:B------:R-:W-:Y:S01]  /*0bb0*/  IMAD R63, R64, -0x326172a9, RZ ;  /* 0xcd9e8d57403f7824 */ /* 0x000fe200078e02ff */
[----:B------:R-:W-:Y:S01]  /*0bc0*/  LOP3.LUT R62, R67, R65, R62, 0x96, !PT ;  /* 0x00000041433e7212 */ /* 0x000fe200078e963e */
[----:B------:R-:W-:Y:S01]  /*0bd0*/  VIADD R67, R3, 0xed9eba14 ;  /* 0xed9eba1403437836 */ /* 0x000fe20000000000 */
[----:B------:R-:W-:Y:S01]  /*0be0*/  IADD3 R64, PT, PT, R2, 0x78dde6e4, RZ ;  /* 0x78dde6e402407810 */ /* 0x000fe20007ffe0ff */
        /* <DEDUP_REMOVED lines=37> */
[----:B------:R-:W-:Y:S01]  /*0e40*/  VIADD R65, R2, 0x8ff34781 ;  /* 0x8ff3478102417836 */ /* 0x000fe20000000000 */
[----:B------:R-:W-:Y:S01]  /*0e50*/  IADD3 R62, PT, PT, R3, -0x695add53, RZ ;  /* 0x96a522ad033e7810 */ /* 0x000fe20007ffe0ff */
[----:B------:R-:W-:Y:S02]  /*0e60*/  IMAD R66, R63, -0x326172a9, RZ ;  /* 0xcd9e8d573f427824 */ /* 0x000fe400078e02ff */
[----:B------:R-:W-:-:S04]  /*0e70*/  IMAD.HI.U32 R121, R64, -0x326172a9, RZ ;  /* 0xcd9e8d5740797827 */ /* 0x000fc800078e00ff */
[----:B------:R-:W-:Y:S01]  /*0e80*/  IMAD.HI.U32 R120, R60, -0x2daee0ad, RZ ;  /* 0xd2511f533c787827 */ /* 0x000fe200078e00ff */
[----:B------:R-:W-:-:S03]  /*0e90*/  LOP3.LUT R121, R65, R66, R121, 0x96, !PT ;  /* 0x0000004241797212 */ /* 0x000fc600078e9679 */
[----:B------:R-:W-:Y:S01]  /*0ea0*/  IMAD R118, R64, -0x326172a9, RZ ;  /* 0xcd9e8d5740767824 */ /* 0x000fe200078e02ff */
[----:B------:R-:W-:Y:S01]  /*0eb0*/  LOP3.LUT R120, R62, R61, R120, 0x96, !PT ;  /* 0x0000003d3e787212 */ /* 0x000fe200078e9678 */
[----:B-1234-:R-:W-:-:S07]  /*0ec0*/  IMAD R116, R60, -0x2daee0ad, RZ ;  /* 0xd2511f533c747824 */ /* 0x01efce00078e02ff */
.L_x_30040:
[----:B------:R-:W-:-:S13]  /*0ed0*/  ISETP.NE.AND P1, PT, R127, RZ, PT ;  /* 0x000000ff7f00720c */ /* 0x000fda0003f25270 */
[----:B------:R-:W0:Y:S02]  /*0ee0*/  @P1 LDC.64 R110, c[0x0][0x3e0] ;  /* 0x0000f800ff6e1b82 */ /* 0x000e240000000a00 */
[----:B0-----:R-:W-:-:S06]  /*0ef0*/  @P1 IMAD.WIDE R110, R124, 0x2, R110 ;  /* 0x000000027c6e1825 */ /* 0x001fcc00078e026e */
[----:B------:R0:W2:Y:S01]  /*0f00*/  @P1 LDG.E.U16 R110, desc[UR6][R110.64] ;  /* 0x000000066e6e1981 */ /* 0x0000a2000c1e1500 */
[----:B------:R-:W-:Y:S01]  /*0f10*/  IMAD R108, R124, UR12, RZ ;  /* 0x0000000c7c6c7c24 */ /* 0x000fe2000f8e02ff */
[----:B------:R-:W-:Y:S01]  /*0f20*/  ISETP.GE.U32.AND P0, PT, R125, 0x20, PT ;  /* 0x000000207d00780c */ /* 0x000fe20003f06070 */
[----:B------:R-:W-:Y:S01]  /*0f30*/  BSSY.RECONVERGENT B0, `(.L_x_29610) ;  /* 0x0000668000007945 */ /* 0x000fe20003800200 */
[----:B------:R-:W1:Y:S02]  /*0f40*/  S2R R0, SR_TID.X ;  /* 0x0000000000007919 */ /* 0x000e640000002100 */
[----:B------:R-:W-:-:S04]  /*0f50*/  SHF.R.S32.HI R109, RZ, 0x1f, R108 ;  /* 0x0000001fff6d7819 */ /* 0x000fc8000001146c */
[----:B------:R-:W-:Y:S01]  /*0f60*/  LEA.HI R109, R109, R108, RZ, 0x3 ;  /* 0x0000006c6d6d7211 */ /* 0x000fe200078f18ff */
[----:B------:R-:W-:Y:S01]  /*0f70*/  HFMA2 R108, -RZ, RZ, 1.875, 0 ;  /* 0x3f800000ff6c7431 */ /* 0x000fe200000001ff */
[----:B0-----:R-:W-:Y:S02]  /*0f80*/  P2R R111, PR, RZ, 0x1 ;  /* 0x00000001ff6f7803 */ /* 0x001fe40000000000 */
[----:B-1----:R-:W-:-:S04]  /*0f90*/  LOP3.LUT R126, R0, 0x1f, RZ, 0xc0, !PT ;  /* 0x0000001f007e7812 */ /* 0x002fc800078ec0ff */
        /* <DEDUP_REMOVED lines=17> */
[----:B------:R-:W-:Y:S01]  /*10b0*/  IMAD.MOV.U32 R71, RZ, RZ, R118 ;  /* 0x000000ffff477224 */ /* 0x000fe200078e0076 */
[----:B------:R-:W-:-:S09]  /*10c0*/  MOV R110, R116 ;  /* 0x00000074006e7202 */ /* 0x000fd20000000f00 */
[----:B0-----:R-:W-:Y:S05]  /*10d0*/  @!P0 BRA `(.L_x_29614) ;  /* 0x0000000400608947 */ /* 0x001fea0003800000 */
[----:B------:R-:W-:-:S05]  /*10e0*/  IMAD.MOV.U32 R68, RZ, RZ, 0x2 ;  /* 0x00000002ff447424 */ /* 0x000fca00078e00ff */
[----:B------:R-:W-:-:S04]  /*10f0*/  VIADDMNMX.U32 R68, R119, 0xfffffffe, R68, PT ;  /* 0xfffffffe77447846 */ /* 0x000fc80003800044 */
[----:B------:R-:W-:-:S04]  /*1100*/  SHF.L.U32 R70, R68, 0x2, RZ ;  /* 0x0000000244467819 */ /* 0x000fc800000006ff */
[----:B------:R-:W0:Y:S02]  /*1110*/  LDC R68, c[0x2][R70] ;  /* 0x0080000046447b82 */ /* 0x000e240000000800 */
[----:B0-----:R-:W-:-:S04]  /*1120*/  SHF.R.S32.HI R69, RZ, 0x1f, R68 ;  /* 0x0000001fff457819 */ /* 0x001fc80000011444 */
.L_x_45712:
[----:B------:R-:W-:Y:S05]  /*1130*/  BRX R68 -0x1140                                        (*"BRANCH_TARGETS .L_x_45713,.L_x_45714,.L_x_45715"*) ;  /* 0xffffffec44b07949 */ /* 0x000fea000383ffff */
.L_x_45715:
[----:B------:R-:W-:Y:S01]  /*1140*/  VIADD R70, R119, 0x1 ;  /* 0x0000000177467836 */ /* 0x000fe20000000000 */
[----:B------:R-:W-:Y:S01]  /*1150*/  MOV R110, R116 ;  /* 0x00000074006e7202 */ /* 0x000fe20000000f00 */
[----:B------:R-:W-:Y:S01]  /*1160*/  IMAD.MOV.U32 R71, RZ, RZ, R121 ;  /* 0x000000ffff477224 */ /* 0x000fe200078e0079 */
[----:B------:R-:W-:Y:S06]  /*1170*/  BRA `(.L_x_29614) ;  /* 0x0000000400387947 */ /* 0x000fec0003800000 */
.L_x_45713:
[----:B------:R-:W-:Y:S01]  /*1180*/  MOV R110, R116 ;  /* 0x00000074006e7202 */ /* 0x000fe20000000f00 */
[----:B------:R-:W-:Y:S01]  /*1190*/  IMAD.MOV.U32 R70, RZ, RZ, 0x3 ;  /* 0x00000003ff467424 */ /* 0x000fe200078e00ff */
[----:B------:R-:W-:Y:S01]  /*11a0*/  MOV R71, R120 ;  /* 0x0000007800477202 */ /* 0x000fe20000000f00 */
[----:B------:R-:W-:Y:S06]  /*11b0*/  BRA `(.L_x_29614) ;  /* 0x0000000400287947 */ /* 0x000fec0003800000 */
.L_x_45714:
        /* <DEDUP_REMOVED lines=13> */
.L_x_29616:
[----:B------:R-:W-:Y:S05]  /*1290*/  BSYNC.RECONVERGENT B2 ;  /* 0x0000000000027941 */ /* 0x000fea0003800200 */
.L_x_29615:
[----:B------:R-:W-:Y:S01]  /*12a0*/  IMAD.WIDE.U32 R70, R122, -0x326172a9, RZ ;  /* 0xcd9e8d577a467825 */ /* 0x000fe200078e00ff */
[----:B------:R-:W-:Y:S02]  /*12b0*/  LOP3.LUT R120, R117, R69, R3, 0x96, !PT ;  /* 0x0000004575787212 */ /* 0x000fe400078e9603 */
[C---:B------:R-:W-:Y:S01]  /*12c0*/  IADD3 R69, PT, PT, R2.reuse, -0x61c88647, RZ ;  /* 0x9e3779b902457810 */ /* 0x040fe20007ffe0ff */
        /* <DEDUP_REMOVED lines=55> */
[----:B------:R-:W-:Y:S02]  /*1640*/  LOP3.LUT R120, R69, R68, R131, 0x96, !PT ;  /* 0x0000004445787212 */ /* 0x000fe400078e9683 */
[----:B------:R-:W-:-:S07]  /*1650*/  MOV R110, R130 ;  /* 0x00000082006e7202 */ /* 0x000fce0000000f00 */
.L_x_29614:
[----:B------:R-:W-:Y:S05]  /*1660*/  BSYNC.RECONVERGENT B1 ;  /* 0x0000000000017941 */ /* 0x000fea0003800200 */
.L_x_29613:
        /* <DEDUP_REMOVED lines=10> */
[----:B------:R-:W-:-:S03]  /*1710*/  HADD2.F32 R71, -RZ, R52.H0_H0 ;  /* 0x20000034ff477230 */ /* 0x000fc60000004100 */
[----:B0-----:R-:W-:Y:S01]  /*1720*/  FMUL.FTZ R68, R68, R109 ;  /* 0x0000006d44447220 */ /* 0x001fe20000410000 */
[----:B-1----:R-:W-:-:S04]  /*1730*/  FSETP.GTU.FTZ.AND P0, PT, R69, R116, PT ;  /* 0x000000744500720b */ /* 0x002fc80003f1c000 */
        /* <DEDUP_REMOVED lines=14> */
.L_x_29619:
        /* <DEDUP_REMOVED lines=13> */
.L_x_29621:
[----:B------:R-:W-:Y:S05]  /*18f0*/  BSYNC.RECONVERGENT B2 ;  /* 0x0000000000027941 */ /* 0x000fea0003800200 */
.L_x_29620:
        /* <DEDUP_REMOVED lines=56> */
[----:B------:R-:W-:-:S03]  /*1c80*/  LOP3.LUT R121, R121, R118, R133, 0x96, !PT ;  /* 0x0000007679797212 */ /* 0x000fc600078e9685 */
[----:B------:R-:W-:Y:S01]  /*1c90*/  IMAD.MOV.U32 R118, RZ, RZ, R132 ;  /* 0x000000ffff767224 */ /* 0x000fe200078e0084 */
[----:B------:R-:W-:Y:S02]  /*1ca0*/  LOP3.LUT R120, R69, R120, R71, 0x96, !PT ;  /* 0x0000007845787212 */ /* 0x000fe400078e9647 */
[----:B------:R-:W-:Y:S01]  /*1cb0*/  MOV R69, R110 ;  /* 0x0000006e00457202 */ /* 0x000fe20000000f00 */
[----:B------:R-:W-:-:S07]  /*1cc0*/  IMAD.MOV.U32 R110, RZ, RZ, R70 ;  /* 0x000000ffff6e7224 */ /* 0x000fce00078e0046 */
.L_x_29618:
[----:B------:R-:W-:Y:S05]  /*1cd0*/  BSYNC.RECONVERGENT B1 ;  /* 0x0000000000017941 */ /* 0x000fea0003800200 */
.L_x_29617:
        /* <DEDUP_REMOVED lines=23> */
.L_x_29624:
        /* <DEDUP_REMOVED lines=13> */
.L_x_29626:
[----:B------:R-:W-:Y:S05]  /*1f20*/  BSYNC.RECONVERGENT B2 ;  /* 0x0000000000027941 */ /* 0x000fea0003800200 */
.L_x_29625:
        /* <DEDUP_REMOVED lines=61> */
.L_x_29623:
[----:B------:R-:W-:Y:S05]  /*2300*/  BSYNC.RECONVERGENT B1 ;  /* 0x0000000000017941 */ /* 0x000fea0003800200 */
.L_x_29622:
        /* <DEDUP_REMOVED lines=23> */
.L_x_29629:
        /* <DEDUP_REMOVED lines=13> */
.L_x_29631:
[----:B------:R-:W-:Y:S05]  /*2550*/  BSYNC.RECONVERGENT B2 ;  /* 0x0000000000027941 */ /* 0x000fea0003800200 */
.L_x_29630:
        /* <DEDUP_REMOVED lines=58> */
[----:B------:R-:W-:Y:S01]  /*2900*/  IMAD.MOV.U32 R71, RZ, RZ, R110 ;  /* 0x000000ffff477224 */ /* 0x000fe200078e006e */
[----:B------:R-:W-:-:S07]  /*2910*/  MOV R110, R134 ;  /* 0x00000086006e7202 */ /* 0x000fce0000000f00 */
.L_x_29628:
[----:B------:R-:W-:Y:S05]  /*2920*/  BSYNC.RECONVERGENT B1 ;  /* 0x0000000000017941 */ /* 0x000fea0003800200 */
.L_x_29627:
        /* <DEDUP_REMOVED lines=23> */
.L_x_29634:
        /* <DEDUP_REMOVED lines=13> */
.L_x_29636:
[----:B------:R-:W-:Y:S05]  /*2b70*/  BSYNC.RECONVERGENT B2 ;  /* 0x0000000000027941 */ /* 0x000fea0003800200 */
.L_x_29635:
        /* <DEDUP_REMOVED lines=61> */
.L_x_29633:
[----:B------:R-:W-:Y:S05]  /*2f50*/  BSYNC.RECONVERGENT B1 ;  /* 0x0000000000017941 */ /* 0x000fea0003800200 */
.L_x_29632:
[----:B------:R-:W-:Y:S01]  /*2f60*/  I2FP.F32.U32 R88, R89 ;  /* 0x0000005900587245 */ /* 0x000fe20000201000 */
[----:B------:R-:W-:Y:S01]  /*2f70*/  HADD2.F32 R119, -RZ, R90.H0_H0 ;  /* 0x2000005aff777230 */ /* 0x000fe20000004100 */
[----:B------:R-:W-:Y:S01]  /*2f80*/  ISETP.NE.AND P4, PT, R132, 0x1, PT ;  /* 0x000000018400780c */ /* 0x000fe20003f85270 */
[----:B------:R-:W-:Y:S01]  /*2f90*/  BSSY.RECONVERGENT B1, `(.L_x_29637) ;  /* 0x000005e000017945 */ /* 0x000fe20003800200 */
[----:B------:R-:W-:Y:S02]  /*2fa0*/  IMAD.MOV.U32 R133, RZ, RZ, 0x2 ;  /* 0x00000002ff857424 */ /* 0x000fe400078e00ff */
        /* <DEDUP_REMOVED lines=18> */
.L_x_29639:
        /* <DEDUP_REMOVED lines=13> */
.L_x_29641:
[----:B------:R-:W-:Y:S05]  /*31a0*/  BSYNC.RECONVERGENT B2 ;  /* 0x0000000000027941 */ /* 0x000fea0003800200 */
.L_x_29640:
        /* <DEDUP_REMOVED lines=35> */
[----:B------:R-:W-:Y:S02]  /*33e0*/  IADD3 R121, PT, PT, R2, 0x5384540f, RZ ;  /* 0x5384540f02797810 */ /* 0x000fe40007ffe0ff */
[----:B------:R-:W-:Y:S01]  /*33f0*/  MOV R131, R110 ;  /* 0x0000006e00837202 */ /* 0x000fe20000000f00 */
        /* <DEDUP_REMOVED lines=23> */
.L_x_29638:
[----:B------:R-:W-:Y:S05]  /*3570*/  BSYNC.RECONVERGENT B1 ;  /* 0x0000000000017941 */ /* 0x000fea0003800200 */
.L_x_29637:
[----:B------:R-:W-:Y:S01]  /*3580*/  I2FP.F32.U32 R132, R131 ;  /* 0x0000008300847245 */ /* 0x000fe20000201000 */
[----:B------:R-:W-:Y:S01]  /*3590*/  HADD2.F32 R119, -RZ, R90.H1_H1 ;  /* 0x3000005aff777230 */ /* 0x000fe20000004100 */
[----:B------:R-:W-:Y:S01]  /*35a0*/  ISETP.NE.AND P5, PT, R133, 0x1, PT ;  /* 0x000000018500780c */ /* 0x000fe20003fa5270 */
[----:B------:R-:W-:Y:S01]  /*35b0*/  BSSY.RECONVERGENT B1, `(.L_x_29642) ;  /* 0x000005e000017945 */ /* 0x000fe20003800200 */
[----:B------:R-:W-:Y:S02]  /*35c0*/  IMAD.MOV.U32 R134, RZ, RZ, 0x2 ;  /* 0x00000002ff867424 */ /* 0x000fe400078e00ff */
[----:B------:R-:W-:Y:S01]  /*35d0*/  FFMA.FTZ R89, R132, R129, 1.1641532182693481445e-10 ;  /* 0x2f00000084597423 */ /* 0x000fe20000010081 */
[----:B------:R-:W-:Y:S01]  /*35e0*/  FMUL.FTZ R90, R119, R108 ;  /* 0x0000006c775a7220 */ /* 0x000fe20000410000 */
[----:B------:R-:W-:Y:S01]  /*35f0*/  HADD2.F32 R119, -RZ, R54.H1_H1 ;  /* 0x30000036ff777230 */ /* 0x000fe20000004100 */
        /* <DEDUP_REMOVED lines=15> */
.L_x_29644:
        /* <DEDUP_REMOVED lines=13> */
.L_x_29646:
[----:B------:R-:W-:Y:S05]  /*37c0*/  BSYNC.RECONVERGENT B2 ;  /* 0x0000000000027941 */ /* 0x000fea0003800200 */
.L_x_29645:
        /* <DEDUP_REMOVED lines=58> */
[----:B------:R-:W-:Y:S02]  /*3b70*/  IMAD.MOV.U32 R110, RZ, RZ, R134 ;  /* 0x000000ffff6e7224 */ /* 0x000fe400078e0086 */
[----:B------:R-:W-:-:S07]  /*3b80*/  HFMA2 R134, -RZ, RZ, 0, 0 ;  /* 0x00000000ff867431 */ /* 0x000fce00000001ff */
.L_x_29643:
[----:B------:R-:W-:Y:S05]  /*3b90*/  BSYNC.RECONVERGENT B1 ;  /* 0x0000000000017941 */ /* 0x000fea0003800200 */
.L_x_29642:
        /* <DEDUP_REMOVED lines=23> */
.L_x_29649:
        /* <DEDUP_REMOVED lines=15> */
.L_x_29651:
[----:B------:R-:W-:Y:S05]  /*3e00*/  BSYNC.RECONVERGENT B2 ;  /* 0x0000000000027941 */ /* 0x000fea0003800200 */
.L_x_29650:
        /* <DEDUP_REMOVED lines=60> */
.L_x_29648:
[----:B------:R-:W-:Y:S05]  /*41d0*/  BSYNC.RECONVERGENT B1 ;  /* 0x0000000000017941 */ /* 0x000fea0003800200 */
.L_x_29647:
[----:B------:R-:W-:Y:S01]  /*41e0*/  I2FP.F32.U32 R132, R133 ;  /* 0x0000008500847245 */ /* 0x000fe20000201000 */
[----:B------:R-:W-:-:S04]  /*41f0*/  HADD2.F32 R91, -RZ, R91.H1_H1 ;  /* 0x3000005bff5b7230 */ /* 0x000fc80000004100 */
        /* <DEDUP_REMOVED lines=8> */
[----:B------:R-:W-:Y:S09]  /*4280*/  BRA `(.L_x_29652) ;  /* 0x0000003000707947 */ /* 0x000ff20003800000 */
.L_x_29612:
        /* <DEDUP_REMOVED lines=16> */
.L_x_29655:
        /* <DEDUP_REMOVED lines=13> */
.L_x_29657:
[----:B------:R-:W-:Y:S05]  /*4460*/  BSYNC.RECONVERGENT B2 ;  /* 0x0000000000027941 */ /* 0x000fea0003800200 */
.L_x_29656:
        /* <DEDUP_REMOVED lines=60> */
.L_x_29654:
[----:B------:R-:W-:Y:S05]  /*4830*/  BSYNC.RECONVERGENT B1 ;  /* 0x0000000000017941 */ /* 0x000fea0003800200 */
.L_x_29653:
        /* <DEDUP_REMOVED lines=8> */
[----:B------:R-:W-:Y:S01]  /*48c0*/  FFMA.FTZ R69, R68, R129, 1.1641532182693481445e-10 ;  /* 0x2f00000044457423 */ /* 0x000fe20000010081 */
[----:B------:R-:W-:-:S04]  /*48d0*/  FMUL.FTZ R68, R71, R108 ;  /* 0x0000006c47447220 */ /* 0x000fc80000410000 */
[----:B0-----:R-:W-:Y:S01]  /*48e0*/  FMUL.FTZ R68, R68, R109 ;  /* 0x0000006d44447220 */ /* 0x001fe20000410000 */
[----:B-1----:R-:W-:Y:S01]  /*48f0*/  FSETP.GTU.FTZ.AND P0, PT, R69, R116, PT ;  /* 0x000000744500720b */ /* 0x002fe20003f1c000 */
[----:B------:R-:W-:-:S03]  /*4900*/  HADD2.F32 R69, -RZ, R52.H0_H0 ;  /* 0x20000034ff457230 */ /* 0x000fc60000004100 */
        /* <DEDUP_REMOVED lines=14> */
.L_x_29660:
        /* <DEDUP_REMOVED lines=13> */
.L_x_29662:
[----:B------:R-:W-:Y:S05]  /*4ac0*/  BSYNC.RECONVERGENT B2 ;  /* 0x0000000000027941 */ /* 0x000fea0003800200 */
.L_x_29661:
        /* <DEDUP_REMOVED lines=58> */
[----:B------:R-:W-:Y:S01]  /*4e70*/  LOP3.LUT R120, R69, R120, R71, 0x96, !PT ;  /* 0x0000007845787212 */ /* 0x000fe200078e9647 */
[----:B------:R-:W-:Y:S01]  /*4e80*/  IMAD.MOV.U32 R69, RZ, RZ, R110 ;  /* 0x000000ffff457224 */ /* 0x000fe200078e006e */
[----:B------:R-:W-:-:S07]  /*4e90*/  MOV R110, R70 ;  /* 0x00000046006e7202 */ /* 0x000fce0000000f00 */
.L_x_29659:
[----:B------:R-:W-:Y:S05]  /*4ea0*/  BSYNC.RECONVERGENT B1 ;  /* 0x0000000000017941 */ /* 0x000fea0003800200 */
.L_x_29658:
        /* <DEDUP_REMOVED lines=23> */
.L_x_29665:
        /* <DEDUP_REMOVED lines=13> */
.L_x_29667:
[----:B------:R-:W-:Y:S05]  /*50f0*/  BSYNC.RECONVERGENT B2 ;  /* 0x0000000000027941 */ /* 0x000fea0003800200 */
.L_x_29666:
        /* <DEDUP_REMOVED lines=61> */
.L_x_29664:
[----:B------:R-:W-:Y:S05]  /*54d0*/  BSYNC.RECONVERGENT B1 ;  /* 0x0000000000017941 */ /* 0x000fea0003800200 */
.L_x_29663:
        /* <DEDUP_REMOVED lines=23> */
.L_x_29670:
        /* <DEDUP_REMOVED lines=13> */
.L_x_29672:
[----:B------:R-:W-:Y:S05]  /*5720*/  BSYNC.RECONVERGENT B2 ;  /* 0x0000000000027941 */ /* 0x000fea0003800200 */
.L_x_29671:
        /* <DEDUP_REMOVED lines=60> */
.L_x_29669:
[----:B------:R-:W-:Y:S05]  /*5af0*/  BSYNC.RECONVERGENT B1 ;  /* 0x0000000000017941 */ /* 0x000fea0003800200 */
.L_x_29668:
        /* <DEDUP_REMOVED lines=23> */
.L_x_29675:
        /* <DEDUP_REMOVED lines=13> */
.L_x_29677:
[----:B------:R-:W-:Y:S05]  /*5d40*/  BSYNC.RECONVERGENT B2 ;  /* 0x0000000000027941 */ /* 0x000fea0003800200 */
.L_x_29676:
        /* <DEDUP_REMOVED lines=61> */
.L_x_29674:
[----:B------:R-:W-:Y:S05]  /*6120*/  BSYNC.RECONVERGENT B1 ;  /* 0x0000000000017941 */ /* 0x000fea0003800200 */
.L_x_29673:
        /* <DEDUP_REMOVED lines=23> */
.L_x_29680:
        /* <DEDUP_REMOVED lines=13> */
.L_x_29682:
[----:B------:R-:W-:Y:S05]  /*6370*/  BSYNC.RECONVERGENT B2 ;  /* 0x0000000000027941 */ /* 0x000fea0003800200 */
.L_x_29681:
        /* <DEDUP_REMOVED lines=60> */
.L_x_29679:
[----:B------:R-:W-:Y:S05]  /*6740*/  BSYNC.RECONVERGENT B1 ;  /* 0x0000000000017941 */ /* 0x000fea0003800200 */
.L_x_29678:
        /* <DEDUP_REMOVED lines=23> */
.L_x_29685:
        /* <DEDUP_REMOVED lines=13> */
.L_x_29687:
[----:B------:R-:W-:Y:S05]  /*6990*/  BSYNC.RECONVERGENT B2 ;  /* 0x0000000000027941 */ /* 0x000fea0003800200 */
.L_x_29686:
        /* <DEDUP_REMOVED lines=36> */
[----:B------:R-:W-:-:S03]  /*6be0*/  IADD3 R131, PT, PT, R3, 0x1fd5c5a3, RZ ;  /* 0x1fd5c5a303837810 */ /* 0x000fc60007ffe0ff */
        /* <DEDUP_REMOVED lines=18> */
[----:B------:R-:W-:Y:S01]  /*6d10*/  MOV R110, R134 ;  /* 0x00000086006e7202 */ /* 0x000fe20000000f00 */
[----:B------:R-:W-:Y:S01]  /*6d20*/  VIADD R121, R2, 0x8ff34781 ;  /* 0x8ff3478102797836 */ /* 0x000fe20000000000 */
[----:B------:R-:W-:Y:S01]  /*6d30*/  LOP3.LUT R120, R131, R120, R135, 0x96, !PT ;  /* 0x0000007883787212 */ /* 0x000fe200078e9687 */
[----:B------:R-:W-:-:S03]  /*6d40*/  IMAD.MOV.U32 R134, RZ, RZ, RZ ;  /* 0x000000ffff867224 */ /* 0x000fc600078e00ff */
[----:B------:R-:W-:-:S07]  /*6d50*/  LOP3.LUT R121, R121, R132, R119, 0x96, !PT ;  /* 0x0000008479797212 */ /* 0x000fce00078e9677 */
.L_x_29684:
[----:B------:R-:W-:Y:S05]  /*6d60*/  BSYNC.RECONVERGENT B1 ;  /* 0x0000000000017941 */ /* 0x000fea0003800200 */
.L_x_29683:
        /* <DEDUP_REMOVED lines=23> */
.L_x_29690:
        /* <DEDUP_REMOVED lines=15> */
.L_x_29692:
[----:B------:R-:W-:Y:S05]  /*6fd0*/  BSYNC.RECONVERGENT B2 ;  /* 0x0000000000027941 */ /* 0x000fea0003800200 */
.L_x_29691:
        /* <DEDUP_REMOVED lines=56> */
[----:B------:R-:W-:Y:S01]  /*7360*/  IMAD.MOV.U32 R131, RZ, RZ, R110 ;  /* 0x000000ffff837224 */ /* 0x000fe200078e006e */
[----:B------:R-:W-:Y:S02]  /*7370*/  MOV R110, R136 ;  /* 0x00000088006e7202 */ /* 0x000fe40000000f00 */
[----:B------:R-:W-:Y:S01]  /*7380*/  LOP3.LUT R121, R121, R134, R119, 0x96, !PT ;  /* 0x0000008679797212 */ /* 0x000fe200078e9677 */
[----:B------:R-:W-:-:S07]  /*7390*/  IMAD.MOV.U32 R119, RZ, RZ, RZ ;  /* 0x000000ffff777224 */ /* 0x000fce00078e00ff */
.L_x_29689:
[----:B------:R-:W-:Y:S05]  /*73a0*/  BSYNC.RECONVERGENT B1 ;  /* 0x0000000000017941 */ /* 0x000fea0003800200 */
.L_x_29688:
[----:B------:R-:W-:Y:S01]  /*73b0*/  I2FP.F32.U32 R132, R131 ;  /* 0x0000008300847245 */ /* 0x000fe20000201000 */
[----:B------:R-:W-:-:S04]  /*73c0*/  HADD2.F32 R91, -RZ, R91.H1_H1 ;  /* 0x3000005bff5b7230 */ /* 0x000fc80000004100 */
[----:B------:R-:W-:Y:S01]  /*73d0*/  FFMA.FTZ R129, R132, R129, 1.1641532182693481445e-10 ;  /* 0x2f00000084817423 */ /* 0x000fe20000010081 */
[----:B------:R-:W-:-:S04]  /*73e0*/  FMUL.FTZ R132, R91, R108 ;  /* 0x0000006c5b847220 */ /* 0x000fc80000410000 */
[----:B------:R-:W-:Y:S01]  /*73f0*/  FMUL.FTZ R91, R132, R109 ;  /* 0x0000006d845b7220 */ /* 0x000fe20000410000 */
[----:B------:R-:W-:Y:S01]  /*7400*/  FSETP.GTU.FTZ.AND P6, PT, R129, R116, PT ;  /* 0x000000748100720b */ /* 0x000fe20003fdc000 */
[----:B------:R-:W-:-:S03]  /*7410*/  HADD2.F32 R116, -RZ, R55.H1_H1 ;  /* 0x30000037ff747230 */ /* 0x000fc60000004100 */
[----:B------:R-:W-:Y:S02]  /*7420*/  FSEL R91, R91, RZ, !P6 ;  /* 0x000000ff5b5b7208 */ /* 0x000fe40007000000 */
[----:B------:R-:W-:-:S03]  /*7430*/  PLOP3.LUT P6, PT, P6, PT, PT, 0x8, 0x80 ;  /* 0x000000000080781c */ /* 0x000fc600037ce170 */
[----:B------:R-:W-:-:S10]  /*7440*/  FMUL.FTZ R91, R91, R116 ;  /* 0x000000745b5b7220 */ /* 0x000fd40000410000 */
.L_x_29652:
        /* <DEDUP_REMOVED lines=10> */
[----:B------:R-:W-:Y:S02]  /*74f0*/  LOP3.LUT R109, R109, R129, R116, 0xfe, !PT ;  /* 0x000000816d6d7212 */ /* 0x000fe400078efe74 */
[----:B------:R-:W-:Y:S02]  /*7500*/  SEL R134, RZ, 0x1, !P3 ;  /* 0x00000001ff867807 */ /* 0x000fe40005800000 */
[----:B------:R-:W-:Y:S02]  /*7510*/  SEL R116, RZ, 0x1, !P6 ;  /* 0x00000001ff747807 */ /* 0x000fe40007000000 */
[----:B------:R-:W-:-:S02]  /*7520*/  LOP3.LUT R135, R135, R134, RZ, 0xfc, !PT ;  /* 0x0000008687877212 */ /* 0x000fc400078efcff */
[----:B------:R-:W-:Y:S01]  /*7530*/  LOP3.LUT R134, R109, R116, RZ, 0xfc, !PT ;  /* 0x000000746d867212 */ /* 0x000fe200078efcff */
[----:B0-----:R-:W-:Y:S01]  /*7540*/  IMAD.WIDE.U32 R132, R126, 0x20, R132 ;  /* 0x000000207e847825 */ /* 0x001fe200078e0084 */
[----:B------:R-:W-:-:S03]  /*7550*/  MOV R116, R110 ;  /* 0x0000006e00747202 */ /* 0x000fc60000000f00 */
[C---:B------:R-:W-:Y:S01]  /*7560*/  VIADD R109, R126.reuse, 0x20 ;  /* 0x000000207e6d7836 */ /* 0x040fe20000000000 */
[----:B------:R0:W-:Y:S01]  /*7570*/  STG.E.128 desc[UR6][R132.64], R68 ;  /* 0x0000004484007986 */ /* 0x0001e2000c101d06 */
[----:B-1----:R-:W-:-:S03]  /*7580*/  IMAD.WIDE.U32 R130, R126, 0x8, R130 ;  /* 0x000000087e827825 */ /* 0x002fc600078e0082 */
[----:B------:R0:W-:Y:S04]  /*7590*/  STG.E.128 desc[UR6][R132.64+0x10], R88 ;  /* 0x0000105884007986 */ /* 0x0001e8000c101d06 */
[----:B------:R0:W-:Y:S02]  /*75a0*/  STG.E.64 desc[UR6][R130.64], R134 ;  /* 0x0000008682007986 */ /* 0x0001e4000c101b06 */
.L_x_29611:
[----:B------:R-:W-:Y:S05]  /*75b0*/  BSYNC.RECONVERGENT B0 ;  /* 0x0000000000007941 */ /* 0x000fea0003800200 */
.L_x_29610:
        /* <DEDUP_REMOVED lines=30> */
.L_x_29698:
        /* <DEDUP_REMOVED lines=13> */
.L_x_29700:
[----:B------:R-:W-:Y:S05]  /*7870*/  BSYNC.RECONVERGENT B2 ;  /* 0x0000000000027941 */ /* 0x000fea0003800200 */
.L_x_29699:
        /* <DEDUP_REMOVED lines=56> */
[----:B------:R-:W-:Y:S01]  /*7c00*/  HFMA2 R74, -RZ, RZ, 0, 0 ;  /* 0x00000000ff4a7431 */ /* 0x000fe200000001ff */
[----:B------:R-:W-:Y:S01]  /*7c10*/  LOP3.LUT R120, R73, R72, R131, 0x96, !PT ;  /* 0x0000004849787212 */ /* 0x000fe200078e9683 */
[----:B------:R-:W-:Y:S01]  /*7c20*/  IMAD.MOV.U32 R72, RZ, RZ, R116 ;  /* 0x000000ffff487224 */ /* 0x000fe200078e0074 */
[----:B------:R-:W-:-:S07]  /*7c30*/  MOV R110, R130 ;  /* 0x00000082006e7202 */ /* 0x000fce0000000f00 */
.L_x_29697:
[----:B------:R-:W-:Y:S05]  /*7c40*/  BSYNC.RECONVERGENT B1 ;  /* 0x0000000000017941 */ /* 0x000fea0003800200 */
.L_x_29696:
        /* <DEDUP_REMOVED lines=10> */
[----:B------:R-:W-:-:S02]  /*7cf0*/  IMAD.MOV.U32 R73, RZ, RZ, R118 ;  /* 0x000000ffff497224 */ /* 0x000fc400078e0076 */
[----:B0-----:R-:W-:Y:S02]  /*7d00*/  FMUL.FTZ R75, R75, R116 ;  /* 0x000000744b4b7220 */ /* 0x001fe40000410000 */
        /* <DEDUP_REMOVED lines=15> */
.L_x_29703:
        /* <DEDUP_REMOVED lines=13> */
.L_x_29705:
[----:B------:R-:W-:Y:S05]  /*7ed0*/  BSYNC.RECONVERGENT B2 ;  /* 0x0000000000027941 */ /* 0x000fea0003800200 */
.L_x_29704:
        /* <DEDUP_REMOVED lines=60> */
.L_x_29702:
[----:B------:R-:W-:Y:S05]  /*82a0*/  BSYNC.RECONVERGENT B1 ;  /* 0x0000000000017941 */ /* 0x000fea0003800200 */
.L_x_29701:
        /* <DEDUP_REMOVED lines=23> */
.L_x_29708:
        /* <DEDUP_REMOVED lines=13> */
.L_x_29710:
[----:B------:R-:W-:Y:S05]  /*84f0*/  BSYNC.RECONVERGENT B2 ;  /* 0x0000000000027941 */ /* 0x000fea0003800200 */
.L_x_29709:
        /* <DEDUP_REMOVED lines=60> */
.L_x_29707:
[----:B------:R-:W-:Y:S05]  /*88c0*/  BSYNC.RECONVERGENT B1 ;  /* 0x0000000000017941 */ /* 0x000fea0003800200 */
.L_x_29706:
        /* <DEDUP_REMOVED lines=23> */
.L_x_29713:
        /* <DEDUP_REMOVED lines=13> */
.L_x_29715:
[----:B------:R-:W-:Y:S05]  /*8b10*/  BSYNC.RECONVERGENT B2 ;  /* 0x0000000000027941 */ /* 0x000fea0003800200 */
.L_x_29714:
        /* <DEDUP_REMOVED lines=60> */
.L_x_29712:
[----:B------:R-:W-:Y:S05]  /*8ee0*/  BSYNC.RECONVERGENT B1 ;  /* 0x0000000000017941 */ /* 0x000fea0003800200 */
.L_x_29711:
        /* <DEDUP_REMOVED lines=23> */
.L_x_29718:
        /* <DEDUP_REMOVED lines=13> */
.L_x_29720:
[----:B------:R-:W-:Y:S05]  /*9130*/  BSYNC.RECONVERGENT B2 ;  /* 0x0000000000027941 */ /* 0x000fea0003800200 */
.L_x_29719:
        /* <DEDUP_REMOVED lines=60> */
.L_x_29717:
[----:B------:R-:W-:Y:S05]  /*9500*/  BSYNC.RECONVERGENT B1 ;  /* 0x0000000000017941 */ /* 0x000fea0003800200 */
.L_x_29716:
[----:B------:R-:W-:Y:S01]  /*9510*/  I2FP.F32.U32 R93, R93 ;  /* 0x0000005d005d7245 */ /* 0x000fe20000201000 */
[----:B------:R-:W-:Y:S01]  /*9520*/  HADD2.F32 R119, -RZ, R94.H0_H0 ;  /* 0x2000005eff777230 */ /* 0x000fe20000004100 */
[----:B------:R-:W-:Y:S01]  /*9530*/  ISETP.NE.AND P4, PT, R133, 0x1, PT ;  /* 0x000000018500780c */ /* 0x000fe20003f85270 */
[----:B------:R-:W-:Y:S01]  /*9540*/  BSSY.RECONVERGENT B1, `(.L_x_29721) ;  /* 0x000005e000017945 */ /* 0x000fe20003800200 */
[----:B------:R-:W-:Y:S02]  /*9550*/  HFMA2 R134, -RZ, RZ, 0, 1.1920928955078125e-07 ;  /* 0x00000002ff867431 */ /* 0x000fe400000001ff */
[----:B------:R-:W-:Y:S01]  /*9560*/  FFMA.FTZ R92, R93, R130, 1.1641532182693481445e-10 ;  /* 0x2f0000005d5c7423 */ /* 0x000fe20000010082 */
[----:B------:R-:W-:Y:S01]  /*9570*/  FMUL.FTZ R119, R119, R108 ;  /* 0x0000006c77777220 */ /* 0x000fe20000410000 */
[----:B------:R-:W-:Y:S02]  /*9580*/  HADD2.F32 R93, -RZ, R42.H0_H0 ;  /* 0x2000002aff5d7230 */ /* 0x000fe40000004100 */
        /* <DEDUP_REMOVED lines=15> */
.L_x_29723:
        /* <DEDUP_REMOVED lines=13> */
.L_x_29725:
[----:B------:R-:W-:Y:S05]  /*9750*/  BSYNC.RECONVERGENT B2 ;  /* 0x0000000000027941 */ /* 0x000fea0003800200 */
.L_x_29724:
        /* <DEDUP_REMOVED lines=60> */
.L_x_29722:
[----:B------:R-:W-:Y:S05]  /*9b20*/  BSYNC.RECONVERGENT B1 ;  /* 0x0000000000017941 */ /* 0x000fea0003800200 */
.L_x_29721:
        /* <DEDUP_REMOVED lines=23> */
.L_x_29728:
        /* <DEDUP_REMOVED lines=13> */
.L_x_29730:
[----:B------:R-:W-:Y:S05]  /*9d70*/  BSYNC.RECONVERGENT B2 ;  /* 0x0000000000027941 */ /* 0x000fea0003800200 */
.L_x_29729:
        /* <DEDUP_REMOVED lines=60> */
.L_x_29727:
[----:B------:R-:W-:Y:S05]  /*a140*/  BSYNC.RECONVERGENT B1 ;  /* 0x0000000000017941 */ /* 0x000fea0003800200 */
.L_x_29726:
        /* <DEDUP_REMOVED lines=23> */
.L_x_29733:
        /* <DEDUP_REMOVED lines=15> */
.L_x_29735:
[----:B------:R-:W-:Y:S05]  /*a3b0*/  BSYNC.RECONVERGENT B2 ;  /* 0x0000000000027941 */ /* 0x000fea0003800200 */
.L_x_29734:
        /* <DEDUP_REMOVED lines=58> */
[----:B------:R-:W-:Y:S02]  /*a760*/  LOP3.LUT R120, R137, R120, R133, 0x96, !PT ;  /* 0x0000007889787212 */ /* 0x000fe400078e9685 */
[----:B------:R-:W-:-:S07]  /*a770*/  MOV R110, R132 ;  /* 0x00000084006e7202 */ /* 0x000fce0000000f00 */
.L_x_29732:
[----:B------:R-:W-:Y:S05]  /*a780*/  BSYNC.RECONVERGENT B1 ;  /* 0x0000000000017941 */ /* 0x000fea0003800200 */
.L_x_29731:
[----:B------:R-:W-:Y:S01]  /*a790*/  I2FP.F32.U32 R133, R134 ;  /* 0x0000008600857245 */ /* 0x000fe20000201000 */
[----:B------:R-:W-:-:S04]  /*a7a0*/  HADD2.F32 R95, -RZ, R95.H1_H1 ;  /* 0x3000005fff5f7230 */ /* 0x000fc80000004100 */
[----:B------:R-:W-:Y:S01]  /*a7b0*/  FFMA.FTZ R130, R133, R130, 1.1641532182693481445e-10 ;  /* 0x2f00000085827423 */ /* 0x000fe20000010082 */
[----:B------:R-:W-:-:S04]  /*a7c0*/  FMUL.FTZ R95, R95, R108 ;  /* 0x0000006c5f5f7220 */ /* 0x000fc80000410000 */
[----:B------:R-:W-:Y:S01]  /*a7d0*/  FMUL.FTZ R95, R95, R116 ;  /* 0x000000745f5f7220 */ /* 0x000fe20000410000 */
[----:B------:R-:W-:-:S04]  /*a7e0*/  FSETP.GTU.FTZ.AND P6, PT, R130, R129, PT ;  /* 0x000000818200720b */ /* 0x000fc80003fdc000 */
[----:B------:R-:W-:Y:S01]  /*a7f0*/  FSEL R116, R95, RZ, !P6 ;  /* 0x000000ff5f747208 */ /* 0x000fe20007000000 */
[----:B------:R-:W-:Y:S01]  /*a800*/  HADD2.F32 R95, -RZ, R43.H1_H1 ;  /* 0x3000002bff5f7230 */ /* 0x000fe20000004100 */
[----:B------:R-:W-:-:S04]  /*a810*/  PLOP3.LUT P6, PT, P6, PT, PT, 0x8, 0x80 ;  /* 0x000000000080781c */ /* 0x000fc800037ce170 */
[----:B------:R-:W-:Y:S01]  /*a820*/  FFMA.FTZ R95, R116, R95, R67 ;  /* 0x0000005f745f7223 */ /* 0x000fe20000010043 */
[----:B------:R-:W-:Y:S08]  /*a830*/  BRA `(.L_x_29736) ;  /* 0x0000003000647947 */ /* 0x000ff00003800000 */
.L_x_29695:
        /* <DEDUP_REMOVED lines=16> */
.L_x_29739:
        /* <DEDUP_REMOVED lines=13> */
.L_x_29741:
[----:B------:R-:W-:Y:S05]  /*aa10*/  BSYNC.RECONVERGENT B2 ;  /* 0x0000000000027941 */ /* 0x000fea0003800200 */
.L_x_29740:
        /* <DEDUP_REMOVED lines=60> */
.L_x_29738:
[----:B------:R-:W-:Y:S05]  /*ade0*/  BSYNC.RECONVERGENT B1 ;  /* 0x0000000000017941 */ /* 0x000fea0003800200 */
.L_x_29737:
        /* <DEDUP_REMOVED lines=27> */
.L_x_29744:
        /* <DEDUP_REMOVED lines=13> */
.L_x_29746:
[----:B------:R-:W-:Y:S05]  /*b070*/  BSYNC.RECONVERGENT B2 ;  /* 0x0000000000027941 */ /* 0x000fea0003800200 */
.L_x_29745:
        /* <DEDUP_REMOVED lines=60> */
.L_x_29743:
[----:B------:R-:W-:Y:S05]  /*b440*/  BSYNC.RECONVERGENT B1 ;  /* 0x0000000000017941 */ /* 0x000fea0003800200 */
.L_x_29742:
        /* <DEDUP_REMOVED lines=9> */
[----:B------:R-:W-:Y:S02]  /*b4e0*/  HADD2.F32 R74, -RZ, R40.H1_H1 ;  /* 0x30000028ff4a7230 */ /* 0x000fe40000004100 */
[----:B------:R-:W-:Y:S01]  /*b4f0*/  IMAD.MOV.U32 R75, RZ, RZ, R118 ;  /* 0x000000ffff4b7224 */ /* 0x000fe200078e0076 */
        /* <DEDUP_REMOVED lines=12> */
.L_x_29749:
        /* <DEDUP_REMOVED lines=13> */
.L_x_29751:
[----:B------:R-:W-:Y:S05]  /*b690*/  BSYNC.RECONVERGENT B2 ;  /* 0x0000000000027941 */ /* 0x000fea0003800200 */
.L_x_29750:
        /* <DEDUP_REMOVED lines=60> */
.L_x_29748:
[----:B------:R-:W-:Y:S05]  /*ba60*/  BSYNC.RECONVERGENT B1 ;  /* 0x0000000000017941 */ /* 0x000fea0003800200 */
.L_x_29747:
        /* <DEDUP_REMOVED lines=23> */
.L_x_29754:
        /* <DEDUP_REMOVED lines=13> */
.L_x_29756:
[----:B------:R-:W-:Y:S05]  /*bcb0*/  BSYNC.RECONVERGENT B2 ;  /* 0x0000000000027941 */ /* 0x000fea0003800200 */
.L_x_29755:
        /* <DEDUP_REMOVED lines=60> */
.L_x_29753:
[----:B------:R-:W-:Y:S05]  /*c080*/  BSYNC.RECONVERGENT B1 ;  /* 0x0000000000017941 */ /* 0x000fea0003800200 */
.L_x_29752:
        /* <DEDUP_REMOVED lines=23> */
.L_x_29759:
        /* <DEDUP_REMOVED lines=13> */
.L_x_29761:
[----:B------:R-:W-:Y:S05]  /*c2d0*/  BSYNC.RECONVERGENT B2 ;  /* 0x0000000000027941 */ /* 0x000fea0003800200 */
.L_x_29760:
        /* <DEDUP_REMOVED lines=60> */
.L_x_29758:
[----:B------:R-:W-:Y:S05]  /*c6a0*/  BSYNC.RECONVERGENT B1 ;  /* 0x0000000000017941 */ /* 0x000fea0003800200 */
.L_x_29757:
        /* <DEDUP_REMOVED lines=23> */
.L_x_29764:
        /* <DEDUP_REMOVED lines=13> */
.L_x_29766:
[----:B------:R-:W-:Y:S05]  /*c8f0*/  BSYNC.RECONVERGENT B2 ;  /* 0x0000000000027941 */ /* 0x000fea0003800200 */
.L_x_29765:
        /* <DEDUP_REMOVED lines=60> */
.L_x_29763:
[----:B------:R-:W-:Y:S05]  /*ccc0*/  BSYNC.RECONVERGENT B1 ;  /* 0x0000000000017941 */ /* 0x000fea0003800200 */
.L_x_29762:
        /* <DEDUP_REMOVED lines=23> */
.L_x_29769:
        /* <DEDUP_REMOVED lines=13> */
.L_x_29771:
[----:B------:R-:W-:Y:S05]  /*cf10*/  BSYNC.RECONVERGENT B2 ;  /* 0x0000000000027941 */ /* 0x000fea0003800200 */
.L_x_29770:
        /* <DEDUP_REMOVED lines=58> */
[----:B------:R-:W-:Y:S02]  /*d2c0*/  LOP3.LUT R120, R133, R132, R139, 0x96, !PT ;  /* 0x0000008485787212 */ /* 0x000fe400078e968b */
[----:B------:R-:W-:-:S07]  /*d2d0*/  MOV R110, R138 ;  /* 0x0000008a006e7202 */ /* 0x000fce0000000f00 */
.L_x_29768:
[----:B------:R-:W-:Y:S05]  /*d2e0*/  BSYNC.RECONVERGENT B1 ;  /* 0x0000000000017941 */ /* 0x000fea0003800200 */
.L_x_29767:
        /* <DEDUP_REMOVED lines=23> */
.L_x_29774:
        /* <DEDUP_REMOVED lines=15> */
.L_x_29776:
[----:B------:R-:W-:Y:S05]  /*d550*/  BSYNC.RECONVERGENT B2 ;  /* 0x0000000000027941 */ /* 0x000fea0003800200 */
.L_x_29775:
        /* <DEDUP_REMOVED lines=60> */
.L_x_29773:
[----:B------:R-:W-:Y:S05]  /*d920*/  BSYNC.RECONVERGENT B1 ;  /* 0x0000000000017941 */ /* 0x000fea0003800200 */
.L_x_29772:
        /* <DEDUP_REMOVED lines=10> */
.L_x_29736:
        /* <DEDUP_REMOVED lines=16> */
[----:B------:R-:W-:-:S04]  /*dad0*/  MOV R116, R110 ;  /* 0x0000006e00747202 */ /* 0x000fc80000000f00 */
[----:B------:R0:W-:Y:S01]  /*dae0*/  STG.E.128 desc[UR6][R132.64], R72 ;  /* 0x0000004884007986 */ /* 0x0001e2000c101d06 */
[----:B-1----:R-:W-:-:S03]  /*daf0*/  IMAD.WIDE.U32 R130, R109, 0x8, R130 ;  /* 0x000000086d827825 */ /* 0x002fc600078e0082 */
[----:B------:R0:W-:Y:S01]  /*db00*/  STG.E.128 desc[UR6][R132.64+0x10], R92 ;  /* 0x0000105c84007986 */ /* 0x0001e2000c101d06 */
[----:B------:R-:W-:-:S03]  /*db10*/  VIADD R109, R109, 0x20 ;  /* 0x000000206d6d7836 */ /* 0x000fc60000000000 */
[----:B------:R0:W-:Y:S04]  /*db20*/  STG.E.64 desc[UR6][R130.64], R136 ;  /* 0x0000008882007986 */ /* 0x0001e8000c101b06 */
.L_x_29694:
[----:B------:R-:W-:Y:S05]  /*db30*/  BSYNC.RECONVERGENT B0 ;  /* 0x0000000000007941 */ /* 0x000fea0003800200 */
.L_x_29693:
        /* <DEDUP_REMOVED lines=30> */
.L_x_29782:
        /* <DEDUP_REMOVED lines=13> */
.L_x_29784:
[----:B------:R-:W-:Y:S05]  /*ddf0*/  BSYNC.RECONVERGENT B2 ;  /* 0x0000000000027941 */ /* 0x000fea0003800200 */
.L_x_29783:
        /* <DEDUP_REMOVED lines=39> */
[----:B0-----:R-:W-:-:S03]  /*e070*/  IMAD.WIDE.U32 R130, R121, -0x326172a9, RZ ;  /* 0xcd9e8d5779827825 */ /* 0x001fc600078e00ff */
        /* <DEDUP_REMOVED lines=17> */
[----:B------:R-:W-:Y:S02]  /*e190*/  HFMA2 R78, -RZ, RZ, 0, 0 ;  /* 0x00000000ff4e7431 */ /* 0x000fe400000001ff */
[----:B------:R-:W-:Y:S01]  /*e1a0*/  IMAD.MOV.U32 R76, RZ, RZ, R116 ;  /* 0x000000ffff4c7224 */ /* 0x000fe200078e0074 */
[----:B------:R-:W-:-:S07]  /*e1b0*/  LOP3.LUT R120, R77, R120, R79, 0x96, !PT ;  /* 0x000000784d787212 */ /* 0x000fce00078e964f */
.L_x_29781:
[----:B------:R-:W-:Y:S05]  /*e1c0*/  BSYNC.RECONVERGENT B1 ;  /* 0x0000000000017941 */ /* 0x000fea0003800200 */
.L_x_29780:
[----:B------:R-:W1:Y:S01]  /*e1d0*/  LDC R116, c[0x0][0x408] ;  /* 0x00010200ff747b82 */ /* 0x000e620000000800 */
[----:B------:R-:W-:Y:S01]  /*e1e0*/  I2FP.F32.U32 R77, R76 ;  /* 0x0000004c004d7245 */ /* 0x000fe20000201000 */
[----:B-----5:R-:W-:Y:S01]  /*e1f0*/  HADD2.F32 R79, -RZ, R96.H0_H0 ;  /* 0x20000060ff4f7230 */ /* 0x020fe20000004100 */
[----:B------:R-:W-:Y:S01]  /*e200*/  ISETP.NE.AND P1, PT, R78, 0x1, PT ;  /* 0x000000014e00780c */ /* 0x000fe20003f25270 */
[----:B0-----:R-:W-:Y:S01]  /*e210*/  IMAD.MOV.U32 R130, RZ, RZ, 0x2f800000 ;  /* 0x2f800000ff827424 */ /* 0x001fe200078e00ff */
[----:B------:R-:W-:Y:S01]  /*e220*/  BSSY.RECONVERGENT B1, `(.L_x_29785) ;  /* 0x0000060000017945 */ /* 0x000fe20003800200 */
[----:B------:R-:W-:Y:S02]  /*e230*/  HFMA2 R119, -RZ, RZ, 0, 1.1920928955078125e-07 ;  /* 0x00000002ff777431 */ /* 0x000fe400000001ff */
[----:B------:R-:W-:Y:S01]  /*e240*/  FMUL.FTZ R79, R79, R108 ;  /* 0x0000006c4f4f7220 */ /* 0x000fe20000410000 */
[----:B------:R-:W0:Y:S01]  /*e250*/  LDC R129, c[0x0][0x404] ;  /* 0x00010100ff817b82 */ /* 0x000e220000000800 */
[----:B------:R-:W-:Y:S01]  /*e260*/  FFMA.FTZ R76, R77, R130, 1.1641532182693481445e-10 ;  /* 0x2f0000004d4c7423 */ /* 0x000fe20000010082 */
[----:B------:R-:W-:-:S02]  /*e270*/  IMAD.MOV.U32 R77, RZ, RZ, R118 ;  /* 0x000000ffff4d7224 */ /* 0x000fc400078e0076 */
[----:B-1----:R-:W-:Y:S02]  /*e280*/  FMUL.FTZ R79, R79, R116 ;  /* 0x000000744f4f7220 */ /* 0x002fe40000410000 */
[----:B0-----:R-:W-:Y:S01]  /*e290*/  FSETP.GTU.FTZ.AND P0, PT, R76, R129, PT ;  /* 0x000000814c00720b */ /* 0x001fe20003f1c000 */
        /* <DEDUP_REMOVED lines=14> */
.L_x_29787:
        /* <DEDUP_REMOVED lines=13> */
.L_x_29789:
[----:B------:R-:W-:Y:S05]  /*e450*/  BSYNC.RECONVERGENT B2 ;  /* 0x0000000000027941 */ /* 0x000fea0003800200 */
.L_x_29788:
        /* <DEDUP_REMOVED lines=60> */
.L_x_29786:
[----:B------:R-:W-:Y:S05]  /*e820*/  BSYNC.RECONVERGENT B1 ;  /* 0x0000000000017941 */ /* 0x000fea0003800200 */
.L_x_29785:
        /* <DEDUP_REMOVED lines=23> */
.L_x_29792:
        /* <DEDUP_REMOVED lines=13> */
.L_x_29794:
[----:B------:R-:W-:Y:S05]  /*ea70*/  BSYNC.RECONVERGENT B2 ;  /* 0x0000000000027941 */ /* 0x000fea0003800200 */
.L_x_29793:
        /* <DEDUP_REMOVED lines=60> */
.L_x_29791:
[----:B------:R-:W-:Y:S05]  /*ee40*/  BSYNC.RECONVERGENT B1 ;  /* 0x0000000000017941 */ /* 0x000fea0003800200 */
.L_x_29790:
        /* <DEDUP_REMOVED lines=23> */
.L_x_29797:
        /* <DEDUP_REMOVED lines=13> */
.L_x_29799:
[----:B------:R-:W-:Y:S05]  /*f090*/  BSYNC.RECONVERGENT B2 ;  /* 0x0000000000027941 */ /* 0x000fea0003800200 */
.L_x_29798:
        /* <DEDUP_REMOVED lines=60> */
.L_x_29796:
[----:B------:R-:W-:Y:S05]  /*f460*/  BSYNC.RECONVERGENT B1 ;  /* 0x0000000000017941 */ /* 0x000fea0003800200 */
.L_x_29795:
        /* <DEDUP_REMOVED lines=23> */
.L_x_29802:
        /* <DEDUP_REMOVED lines=13> */
.L_x_29804:
[----:B------:R-:W-:Y:S05]  /*f6b0*/  BSYNC.RECONVERGENT B2 ;  /* 0x0000000000027941 */ /* 0x000fea0003800200 */
.L_x_29803:
        /* <DEDUP_REMOVED lines=60> */
.L_x_29801:
[----:B------:R-:W-:Y:S05]  /*fa80*/  BSYNC.RECONVERGENT B1 ;  /* 0x0000000000017941 */ /* 0x000fea0003800200 */
.L_x_29800:
        /* <DEDUP_REMOVED lines=23> */
.L_x_29807:
        /* <DEDUP_REMOVED lines=13> */
.L_x_29809:
[----:B------:R-:W-:Y:S05]  /*fcd0*/  BSYNC.RECONVERGENT B2 ;  /* 0x0000000000027941 */ /* 0x000fea0003800200 */
.L_x_29808:
        /* <DEDUP_REMOVED lines=60> */
.L_x_29806:
[----:B------:R-:W-:Y:S05]  /*100a0*/  BSYNC.RECONVERGENT B1 ;  /* 0x0000000000017941 */ /* 0x000fea0003800200 */
.L_x_29805:
        /* <DEDUP_REMOVED lines=23> */
.L_x_29812:
        /* <DEDUP_REMOVED lines=13> */
.L_x_29814:
[----:B------:R-:W-:Y:S05]  /*102f0*/  BSYNC.RECONVERGENT B2 ;  /* 0x0000000000027941 */ /* 0x000fea0003800200 */
.L_x_29813:
        /* <DEDUP_REMOVED lines=60> */
.L_x_29811:
[----:B------:R-:W-:Y:S05]  /*106c0*/  BSYNC.RECONVERGENT B1 ;  /* 0x0000000000017941 */ /* 0x000fea0003800200 */
.L_x_29810:
        /* <DEDUP_REMOVED lines=23> */
.L_x_29817:
        /* <DEDUP_REMOVED lines=15> */
.L_x_29819:
[----:B------:R-:W-:Y:S05]  /*10930*/  BSYNC.RECONVERGENT B2 ;  /* 0x0000000000027941 */ /* 0x000fea0003800200 */
.L_x_29818:
        /* <DEDUP_REMOVED lines=60> */
.L_x_29816:
[----:B------:R-:W-:Y:S05]  /*10d00*/  BSYNC.RECONVERGENT B1 ;  /* 0x0000000000017941 */ /* 0x000fea0003800200 */
.L_x_29815:
        /* <DEDUP_REMOVED lines=11> */
.L_x_29779:
        /* <DEDUP_REMOVED lines=16> */
.L_x_29823:
        /* <DEDUP_REMOVED lines=13> */
.L_x_29825:
[----:B------:R-:W-:Y:S05]  /*10f90*/  BSYNC.RECONVERGENT B2 ;  /* 0x0000000000027941 */ /* 0x000fea0003800200 */
.L_x_29824:
        /* <DEDUP_REMOVED lines=60> */
.L_x_29822:
[----:B------:R-:W-:Y:S05]  /*11360*/  BSYNC.RECONVERGENT B1 ;  /* 0x0000000000017941 */ /* 0x000fea0003800200 */
.L_x_29821:
        /* <DEDUP_REMOVED lines=10> */
[----:B------:R-:W-:-:S02]  /*11410*/  HADD2.F32 R77, -RZ, R28.H0_H0 ;  /* 0x2000001cff4d7230 */ /* 0x000fc40000004100 */
[----:B-1----:R-:W-:Y:S02]  /*11420*/  FMUL.FTZ R79, R79, R116 ;  /* 0x000000744f4f7220 */ /* 0x002fe40000410000 */
[----:B0-----:R-:W-:-:S04]  /*11430*/  FSETP.GTU.FTZ.AND P0, PT, R76, R129, PT ;  /* 0x000000814c00720b */ /* 0x001fc80003f1c000 */
        /* <DEDUP_REMOVED lines=14> */
.L_x_29828:
        /* <DEDUP_REMOVED lines=13> */
.L_x_29830:
[----:B------:R-:W-:Y:S05]  /*115f0*/  BSYNC.RECONVERGENT B2 ;  /* 0x0000000000027941 */ /* 0x000fea0003800200 */
.L_x_29829:
        /* <DEDUP_REMOVED lines=60> */
.L_x_29827:
[----:B------:R-:W-:Y:S05]  /*119c0*/  BSYNC.RECONVERGENT B1 ;  /* 0x0000000000017941 */ /* 0x000fea0003800200 */
.L_x_29826:
        /* <DEDUP_REMOVED lines=23> */
.L_x_29833:
        /* <DEDUP_REMOVED lines=13> */
.L_x_29835:
[----:B------:R-:W-:Y:S05]  /*11c10*/  BSYNC.RECONVERGENT B2 ;  /* 0x0000000000027941 */ /* 0x000fea0003800200 */
.L_x_29834:
        /* <DEDUP_REMOVED lines=60> */
.L_x_29832:
[----:B------:R-:W-:Y:S05]  /*11fe0*/  BSYNC.RECONVERGENT B1 ;  /* 0x0000000000017941 */ /* 0x000fea0003800200 */
.L_x_29831:
        /* <DEDUP_REMOVED lines=23> */
.L_x_29838:
        /* <DEDUP_REMOVED lines=13> */
.L_x_29840:
[----:B------:R-:W-:Y:S05]  /*12230*/  BSYNC.RECONVERGENT B2 ;  /* 0x0000000000027941 */ /* 0x000fea0003800200 */
.L_x_29839:
        /* <DEDUP_REMOVED lines=60> */
.L_x_29837:
[----:B------:R-:W-:Y:S05]  /*12600*/  BSYNC.RECONVERGENT B1 ;  /* 0x0000000000017941 */ /* 0x000fea0003800200 */
.L_x_29836:
        /* <DEDUP_REMOVED lines=23> */
.L_x_29843:
        /* <DEDUP_REMOVED lines=13> */
.L_x_29845:
[----:B------:R-:W-:Y:S05]  /*12850*/  BSYNC.RECONVERGENT B2 ;  /* 0x0000000000027941 */ /* 0x000fea0003800200 */
.L_x_29844:
        /* <DEDUP_REMOVED lines=60> */
.L_x_29842:
[----:B------:R-:W-:Y:S05]  /*12c20*/  BSYNC.RECONVERGENT B1 ;  /* 0x0000000000017941 */ /* 0x000fea0003800200 */
.L_x_29841:
        /* <DEDUP_REMOVED lines=23> */
.L_x_29848:
        /* <DEDUP_REMOVED lines=13> */
.L_x_29850:
[----:B------:R-:W-:Y:S05]  /*12e70*/  BSYNC.RECONVERGENT B2 ;  /* 0x0000000000027941 */ /* 0x000fea0003800200 */
.L_x_29849:
        /* <DEDUP_REMOVED lines=57> */
[----:B------:R-:W-:Y:S01]  /*13210*/  LOP3.LUT R120, R97, R120, R133, 0x96, !PT ;  /* 0x0000007861787212 */ /* 0x000fe200078e9685 */
[----:B------:R-:W-:Y:S01]  /*13220*/  IMAD.MOV.U32 R97, RZ, RZ, R110 ;  /* 0x000000ffff617224 */ /* 0x000fe200078e006e */
[----:B------:R-:W-:-:S07]  /*13230*/  MOV R110, R132 ;  /* 0x00000084006e7202 */ /* 0x000fce0000000f00 */
.L_x_29847:
[----:B------:R-:W-:Y:S05]  /*13240*/  BSYNC.RECONVERGENT B1 ;  /* 0x0000000000017941 */ /* 0x000fea0003800200 */
.L_x_29846:
        /* <DEDUP_REMOVED lines=23> */
.L_x_29853:
        /* <DEDUP_REMOVED lines=13> */
.L_x_29855:
[----:B------:R-:W-:Y:S05]  /*13490*/  BSYNC.RECONVERGENT B2 ;  /* 0x0000000000027941 */ /* 0x000fea0003800200 */
.L_x_29854:
        /* <DEDUP_REMOVED lines=60> */
.L_x_29852:
[----:B------:R-:W-:Y:S05]  /*13860*/  BSYNC.RECONVERGENT B1 ;  /* 0x0000000000017941 */ /* 0x000fea0003800200 */
.L_x_29851:
        /* <DEDUP_REMOVED lines=23> */
.L_x_29858:
        /* <DEDUP_REMOVED lines=15> */
.L_x_29860:
[----:B------:R-:W-:Y:S05]  /*13ad0*/  BSYNC.RECONVERGENT B2 ;  /* 0x0000000000027941 */ /* 0x000fea0003800200 */
.L_x_29859:
        /* <DEDUP_REMOVED lines=60> */
.L_x_29857:
[----:B------:R-:W-:Y:S05]  /*13ea0*/  BSYNC.RECONVERGENT B1 ;  /* 0x0000000000017941 */ /* 0x000fea0003800200 */
.L_x_29856:
        /* <DEDUP_REMOVED lines=10> */
.L_x_29820:
        /* <DEDUP_REMOVED lines=17> */
[----:B------:R-:W-:Y:S01]  /*14060*/  MOV R116, R110 ;  /* 0x0000006e00747202 */ /* 0x000fe20000000f00 */
[C---:B-1----:R-:W-:Y:S02]  /*14070*/  IMAD.WIDE.U32 R130, R109.reuse, 0x8, R130 ;  /* 0x000000086d827825 */ /* 0x042fe400078e0082 */
[----:B------:R2:W-:Y:S02]  /*14080*/  STG.E.128 desc[UR6][R136.64+0x10], R96 ;  /* 0x0000106088007986 */ /* 0x0005e4000c101d06 */
[----:B------:R-:W-:Y:S02]  /*14090*/  VIADD R109, R109, 0x20 ;  /* 0x000000206d6d7836 */ /* 0x000fe40000000000 */
[----:B------:R2:W-:Y:S05]  /*140a0*/  STG.E.64 desc[UR6][R130.64], R132 ;  /* 0x0000008482007986 */ /* 0x0005ea000c101b06 */
.L_x_29778:
[----:B------:R-:W-:Y:S05]  /*140b0*/  BSYNC.RECONVERGENT B0 ;  /* 0x0000000000007941 */ /* 0x000fea0003800200 */
.L_x_29777:
[----:B------:R-:W-:Y:S01]  /*140c0*/  ISETP.GE.U32.AND P0, PT, R125, 0x80, PT ;  /* 0x000000807d00780c */ /* 0x000fe20003f06070 */
[----:B------:R-:W-:Y:S03]  /*140d0*/  BSSY.RECONVERGENT B0, `(.L_x_29861) ;  /* 0x000065c000007945 */ /* 0x000fe60003800200 */
[----:B------:R-:W-:-:S09]  /*140e0*/  P2R R129, PR, RZ, 0x1 ;  /* 0x00000001ff817803 */ /* 0x000fd20000000000 */
[----:B------:R-:W-:Y:S05]  /*140f0*/  @!P0 BRA `(.L_x_29862) ;  /* 0x0000006400648947 */ /* 0x000fea0003800000 */
        /* <DEDUP_REMOVED lines=26> */
.L_x_29866:
        /* <DEDUP_REMOVED lines=13> */
.L_x_29868:
[----:B------:R-:W-:Y:S05]  /*14370*/  BSYNC.RECONVERGENT B2 ;  /* 0x0000000000027941 */ /* 0x000fea0003800200 */
.L_x_29867:
        /* <DEDUP_REMOVED lines=39> */
[----:B0-2---:R-:W-:Y:S01]  /*145f0*/  LOP3.LUT R130, R81, R80, R119, 0x96, !PT ;  /* 0x0000005051827212 */ /* 0x005fe200078e9677 */
        /* <DEDUP_REMOVED lines=17> */
[----:B------:R-:W-:Y:S01]  /*14710*/  MOV R110, R80 ;  /* 0x00000050006e7202 */ /* 0x000fe20000000f00 */
[----:B------:R-:W-:-:S03]  /*14720*/  IMAD.MOV.U32 R80, RZ, RZ, R116 ;  /* 0x000000ffff507224 */ /* 0x000fc600078e0074 */
[----:B------:R-:W-:-:S07]  /*14730*/  LOP3.LUT R120, R83, R120, R81, 0x96, !PT ;  /* 0x0000007853787212 */ /* 0x000fce00078e9651 */
.L_x_29865:
[----:B------:R-:W-:Y:S05]  /*14740*/  BSYNC.RECONVERGENT B1 ;  /* 0x0000000000017941 */ /* 0x000fea0003800200 */
.L_x_29864:
[----:B------:R-:W1:Y:S01]  /*14750*/  LDC R116, c[0x0][0x408] ;  /* 0x00010200ff747b82 */ /* 0x000e620000000800 */
[----:B------:R-:W-:Y:S01]  /*14760*/  I2FP.F32.U32 R80, R80 ;  /* 0x0000005000507245 */ /* 0x000fe20000201000 */
[----:B-----5:R-:W-:Y:S01]  /*14770*/  HADD2.F32 R83, -RZ, R100.H0_H0 ;  /* 0x20000064ff537230 */ /* 0x020fe20000004100 */
[----:B------:R-:W-:Y:S01]  /*14780*/  ISETP.NE.AND P0, PT, R82, 0x1, PT ;  /* 0x000000015200780c */ /* 0x000fe20003f05270 */
[----:B0-2---:R-:W-:Y:S01]  /*14790*/  IMAD.MOV.U32 R131, RZ, RZ, 0x2f800000 ;  /* 0x2f800000ff837424 */ /* 0x005fe200078e00ff */
[----:B------:R-:W-:Y:S01]  /*147a0*/  BSSY.RECONVERGENT B1, `(.L_x_29869) ;  /* 0x0000061000017945 */ /* 0x000fe20003800200 */
[----:B------:R-:W-:Y:S02]  /*147b0*/  HFMA2 R119, -RZ, RZ, 0, 1.1920928955078125e-07 ;  /* 0x00000002ff777431 */ /* 0x000fe400000001ff */
[----:B------:R-:W-:Y:S01]  /*147c0*/  FMUL.FTZ R83, R83, R108 ;  /* 0x0000006c53537220 */ /* 0x000fe20000410000 */
[----:B------:R-:W0:Y:S01]  /*147d0*/  LDC R130, c[0x0][0x404] ;  /* 0x00010100ff827b82 */ /* 0x000e220000000800 */
[----:B------:R-:W-:Y:S01]  /*147e0*/  FFMA.FTZ R81, R80, R131, 1.1641532182693481445e-10 ;  /* 0x2f00000050517423 */ /* 0x000fe20000010083 */
[----:B------:R-:W-:-:S02]  /*147f0*/  HADD2.F32 R80, -RZ, R16.H0_H0 ;  /* 0x20000010ff507230 */ /* 0x000fc40000004100 */
[----:B-1----:R-:W-:Y:S02]  /*14800*/  FMUL.FTZ R83, R83, R116 ;  /* 0x0000007453537220 */ /* 0x002fe40000410000 */
[----:B0-----:R-:W-:Y:S01]  /*14810*/  FSETP.GTU.FTZ.AND P1, PT, R81, R130, PT ;  /* 0x000000825100720b */ /* 0x001fe20003f3c000 */
[----:B------:R-:W-:-:S03]  /*14820*/  IMAD.MOV.U32 R81, RZ, RZ, R118 ;  /* 0x000000ffff517224 */ /* 0x000fc600078e0076 */
        /* <DEDUP_REMOVED lines=13> */
.L_x_29871:
        /* <DEDUP_REMOVED lines=13> */
.L_x_29873:
[----:B------:R-:W-:Y:S05]  /*149d0*/  BSYNC.RECONVERGENT B2 ;  /* 0x0000000000027941 */ /* 0x000fea0003800200 */
.L_x_29872:
        /* <DEDUP_REMOVED lines=61> */
.L_x_29870:
[----:B------:R-:W-:Y:S05]  /*14db0*/  BSYNC.RECONVERGENT B1 ;  /* 0x0000000000017941 */ /* 0x000fea0003800200 */
.L_x_29869:
        /* <DEDUP_REMOVED lines=23> */
.L_x_29876:
        /* <DEDUP_REMOVED lines=13> */
.L_x_29878:
[----:B------:R-:W-:Y:S05]  /*15000*/  BSYNC.RECONVERGENT B2 ;  /* 0x0000000000027941 */ /* 0x000fea0003800200 */
.L_x_29877:
        /* <DEDUP_REMOVED lines=60> */
[----:B------:R-:W-:-:S07]  /*153d0*/  MOV R110, R82 ;  /* 0x00000052006e7202 */ /* 0x000fce0000000f00 */
.L_x_29875:
[----:B------:R-:W-:Y:S05]  /*153e0*/  BSYNC.RECONVERGENT B1 ;  /* 0x0000000000017941 */ /* 0x000fea0003800200 */
.L_x_29874:
        /* <DEDUP_REMOVED lines=23> */
.L_x_29881:
        /* <DEDUP_REMOVED lines=13> */
.L_x_29883:
[----:B------:R-:W-:Y:S05]  /*15630*/  BSYNC.RECONVERGENT B2 ;  /* 0x0000000000027941 */ /* 0x000fea0003800200 */
.L_x_29882:
        /* <DEDUP_REMOVED lines=60> */
.L_x_29880:
[----:B------:R-:W-:Y:S05]  /*15a00*/  BSYNC.RECONVERGENT B1 ;  /* 0x0000000000017941 */ /* 0x000fea0003800200 */
.L_x_29879:
        /* <DEDUP_REMOVED lines=23> */
.L_x_29886:
        /* <DEDUP_REMOVED lines=13> */
.L_x_29888:
[----:B------:R-:W-:Y:S05]  /*15c50*/  BSYNC.RECONVERGENT B2 ;  /* 0x0000000000027941 */ /* 0x000fea0003800200 */
.L_x_29887:
        /* <DEDUP_REMOVED lines=61> */
.L_x_29885:
[----:B------:R-:W-:Y:S05]  /*16030*/  BSYNC.RECONVERGENT B1 ;  /* 0x0000000000017941 */ /* 0x000fea0003800200 */
.L_x_29884:
        /* <DEDUP_REMOVED lines=23> */
.L_x_29891:
        /* <DEDUP_REMOVED lines=13> */
.L_x_29893:
[----:B------:R-:W-:Y:S05]  /*16280*/  BSYNC.RECONVERGENT B2 ;  /* 0x0000000000027941 */ /* 0x000fea0003800200 */
.L_x_29892:
        /* <DEDUP_REMOVED lines=60> */
.L_x_29890:
[----:B------:R-:W-:Y:S05]  /*16650*/  BSYNC.RECONVERGENT B1 ;  /* 0x0000000000017941 */ /* 0x000fea0003800200 */
.L_x_29889:
        /* <DEDUP_REMOVED lines=23> */
.L_x_29896:
        /* <DEDUP_REMOVED lines=13> */
.L_x_29898:
[----:B------:R-:W-:Y:S05]  /*168a0*/  BSYNC.RECONVERGENT B2 ;  /* 0x0000000000027941 */ /* 0x000fea0003800200 */
.L_x_29897:
        /* <DEDUP_REMOVED lines=60> */
.L_x_29895:
[----:B------:R-:W-:Y:S05]  /*16c70*/  BSYNC.RECONVERGENT B1 ;  /* 0x0000000000017941 */ /* 0x000fea0003800200 */
.L_x_29894:
[----:B------:R-:W-:Y:S01]  /*16c80*/  I2FP.F32.U32 R102, R119 ;  /* 0x0000007700667245 */ /* 0x000fe20000201000 */
[----:B------:R-:W-:Y:S01]  /*16c90*/  HADD2.F32 R133, -RZ, R103.H0_H0 ;  /* 0x20000067ff857230 */ /* 0x000fe20000004100 */
[----:B------:R-:W-:Y:S01]  /*16ca0*/  ISETP.NE.AND P6, PT, R138, 0x1, PT ;  /* 0x000000018a00780c */ /* 0x000fe20003fc5270 */
[----:B------:R-:W-:Y:S01]  /*16cb0*/  BSSY.RECONVERGENT B1, `(.L_x_29899) ;  /* 0x0000060000017945 */ /* 0x000fe20003800200 */
[----:B------:R-:W-:Y:S01]  /*16cc0*/  MOV R137, R118 ;  /* 0x0000007600897202 */ /* 0x000fe20000000f00 */
        /* <DEDUP_REMOVED lines=18> */
.L_x_29901:
        /* <DEDUP_REMOVED lines=15> */
.L_x_29903:
[----:B------:R-:W-:Y:S05]  /*16ee0*/  BSYNC.RECONVERGENT B2 ;  /* 0x0000000000027941 */ /* 0x000fea0003800200 */
.L_x_29902:
        /* <DEDUP_REMOVED lines=60> */
.L_x_29900:
[----:B------:R-:W-:Y:S05]  /*172b0*/  BSYNC.RECONVERGENT B1 ;  /* 0x0000000000017941 */ /* 0x000fea0003800200 */
.L_x_29899:
        /* <DEDUP_REMOVED lines=11> */
.L_x_29863:
        /* <DEDUP_REMOVED lines=16> */
.L_x_29907:
        /* <DEDUP_REMOVED lines=13> */
.L_x_29909:
[----:B------:R-:W-:Y:S05]  /*17540*/  BSYNC.RECONVERGENT B2 ;  /* 0x0000000000027941 */ /* 0x000fea0003800200 */
.L_x_29908:
        /* <DEDUP_REMOVED lines=39> */
[----:B0-2---:R-:W-:Y:S02]  /*177c0*/  LOP3.LUT R130, R81, R80, R119, 0x96, !PT ;  /* 0x0000005051827212 */ /* 0x005fe400078e9677 */
        /* <DEDUP_REMOVED lines=20> */
.L_x_29906:
[----:B------:R-:W-:Y:S05]  /*17910*/  BSYNC.RECONVERGENT B1 ;  /* 0x0000000000017941 */ /* 0x000fea0003800200 */
.L_x_29905:
[----:B------:R-:W1:Y:S01]  /*17920*/  LDC R116, c[0x0][0x408] ;  /* 0x00010200ff747b82 */ /* 0x000e620000000800 */
[----:B0-2---:R-:W-:Y:S01]  /*17930*/  HFMA2 R131, -RZ, RZ, 0.1171875, 0 ;  /* 0x2f800000ff837431 */ /* 0x005fe200000001ff */
[----:B------:R-:W-:Y:S01]  /*17940*/  I2FP.F32.U32 R80, R80 ;  /* 0x0000005000507245 */ /* 0x000fe20000201000 */
[----:B-----5:R-:W-:Y:S01]  /*17950*/  HADD2.F32 R83, -RZ, R100.H0_H0 ;  /* 0x20000064ff537230 */ /* 0x020fe20000004100 */
[----:B------:R-:W-:Y:S01]  /*17960*/  ISETP.NE.AND P0, PT, R82, 0x1, PT ;  /* 0x000000015200780c */ /* 0x000fe20003f05270 */
[----:B------:R-:W-:Y:S01]  /*17970*/  BSSY.RECONVERGENT B1, `(.L_x_29910) ;  /* 0x0000061000017945 */ /* 0x000fe20003800200 */
[----:B------:R-:W-:Y:S02]  /*17980*/  IMAD.MOV.U32 R119, RZ, RZ, 0x2 ;  /* 0x00000002ff777424 */ /* 0x000fe400078e00ff */
[----:B------:R-:W0:Y:S01]  /*17990*/  LDC R130, c[0x0][0x404] ;  /* 0x00010100ff827b82 */ /* 0x000e220000000800 */
[----:B------:R-:W-:Y:S01]  /*179a0*/  FMUL.FTZ R83, R83, R108 ;  /* 0x0000006c53537220 */ /* 0x000fe20000410000 */
[----:B------:R-:W-:-:S03]  /*179b0*/  FFMA.FTZ R81, R80, R131, 1.1641532182693481445e-10 ;  /* 0x2f00000050517423 */ /* 0x000fc60000010083 */
[----:B-1----:R-:W-:Y:S02]  /*179c0*/  FMUL.FTZ R80, R83, R116 ;  /* 0x0000007453507220 */ /* 0x002fe40000410000 */
[----:B0-----:R-:W-:Y:S01]  /*179d0*/  FSETP.GTU.FTZ.AND P1, PT, R81, R130, PT ;  /* 0x000000825100720b */ /* 0x001fe20003f3c000 */
        /* <DEDUP_REMOVED lines=15> */
.L_x_29912:
        /* <DEDUP_REMOVED lines=13> */
.L_x_29914:
[----:B------:R-:W-:Y:S05]  /*17ba0*/  BSYNC.RECONVERGENT B2 ;  /* 0x0000000000027941 */ /* 0x000fea0003800200 */
.L_x_29913:
        /* <DEDUP_REMOVED lines=59> */
[----:B------:R-:W-:Y:S01]  /*17f60*/  IMAD.MOV.U32 R119, RZ, RZ, RZ ;  /* 0x000000ffff777224 */ /* 0x000fe200078e00ff */
[----:B------:R-:W-:-:S07]  /*17f70*/  MOV R110, R82 ;  /* 0x00000052006e7202 */ /* 0x000fce0000000f00 */
.L_x_29911:
[----:B------:R-:W-:Y:S05]  /*17f80*/  BSYNC.RECONVERGENT B1 ;  /* 0x0000000000017941 */ /* 0x000fea0003800200 */
.L_x_29910:
        /* <DEDUP_REMOVED lines=23> */
.L_x_29917:
        /* <DEDUP_REMOVED lines=13> */
.L_x_29919:
[----:B------:R-:W-:Y:S05]  /*181d0*/  BSYNC.RECONVERGENT B2 ;  /* 0x0000000000027941 */ /* 0x000fea0003800200 */
.L_x_29918:
        /* <DEDUP_REMOVED lines=61> */
.L_x_29916:
[----:B------:R-:W-:Y:S05]  /*185b0*/  BSYNC.RECONVERGENT B1 ;  /* 0x0000000000017941 */ /* 0x000fea0003800200 */
.L_x_29915:
        /* <DEDUP_REMOVED lines=9> */
[----:B------:R-:W-:Y:S01]  /*18650*/  IMAD.MOV.U32 R119, RZ, RZ, 0x2 ;  /* 0x00000002ff777424 */ /* 0x000fe200078e00ff */
        /* <DEDUP_REMOVED lines=13> */
.L_x_29922:
        /* <DEDUP_REMOVED lines=13> */
.L_x_29924:
[----:B------:R-:W-:Y:S05]  /*18800*/  BSYNC.RECONVERGENT B2 ;  /* 0x0000000000027941 */ /* 0x000fea0003800200 */
.L_x_29923:
        /* <DEDUP_REMOVED lines=60> */
.L_x_29921:
[----:B------:R-:W-:Y:S05]  /*18bd0*/  BSYNC.RECONVERGENT B1 ;  /* 0x0000000000017941 */ /* 0x000fea0003800200 */
.L_x_29920:
        /* <DEDUP_REMOVED lines=23> */
.L_x_29927:
        /* <DEDUP_REMOVED lines=13> */
.L_x_29929:
[----:B------:R-:W-:Y:S05]  /*18e20*/  BSYNC.RECONVERGENT B2 ;  /* 0x0000000000027941 */ /* 0x000fea0003800200 */
.L_x_29928:
        /* <DEDUP_REMOVED lines=61> */
.L_x_29926:
[----:B------:R-:W-:Y:S05]  /*19200*/  BSYNC.RECONVERGENT B1 ;  /* 0x0000000000017941 */ /* 0x000fea0003800200 */
.L_x_29925:
        /* <DEDUP_REMOVED lines=23> */
.L_x_29932:
        /* <DEDUP_REMOVED lines=13> */
.L_x_29934:
[----:B------:R-:W-:Y:S05]  /*19450*/  BSYNC.RECONVERGENT B2 ;  /* 0x0000000000027941 */ /* 0x000fea0003800200 */
.L_x_29933:
        /* <DEDUP_REMOVED lines=60> */
.L_x_29931:
[----:B------:R-:W-:Y:S05]  /*19820*/  BSYNC.RECONVERGENT B1 ;  /* 0x0000000000017941 */ /* 0x000fea0003800200 */
.L_x_29930:
[----:B------:R-:W-:Y:S01]  /*19830*/  I2FP.F32.U32 R132, R101 ;  /* 0x0000006500847245 */ /* 0x000fe20000201000 */
[----:B------:R-:W-:Y:S01]  /*19840*/  HADD2.F32 R119, -RZ, R102.H1_H1 ;  /* 0x30000066ff777230 */ /* 0x000fe20000004100 */
[----:B------:R-:W-:Y:S01]  /*19850*/  ISETP.NE.AND P5, PT, R137, 0x1, PT ;  /* 0x000000018900780c */ /* 0x000fe20003fa5270 */
[----:B------:R-:W-:Y:S01]  /*19860*/  BSSY.RECONVERGENT B1, `(.L_x_29935) ;  /* 0x000005e000017945 */ /* 0x000fe20003800200 */
[----:B------:R-:W-:Y:S02]  /*19870*/  HFMA2 R138, -RZ, RZ, 0, 1.1920928955078125e-07 ;  /* 0x00000002ff8a7431 */ /* 0x000fe400000001ff */
[----:B------:R-:W-:Y:S01]  /*19880*/  FFMA.FTZ R101, R132, R131, 1.1641532182693481445e-10 ;  /* 0x2f00000084657423 */ /* 0x000fe20000010083 */
[----:B------:R-:W-:Y:S01]  /*19890*/  FMUL.FTZ R119, R119, R108 ;  /* 0x0000006c77777220 */ /* 0x000fe20000410000 */
[----:B------:R-:W-:Y:S02]  /*198a0*/  HADD2.F32 R132, -RZ, R18.H1_H1 ;  /* 0x30000012ff847230 */ /* 0x000fe40000004100 */
[----:B------:R-:W-:-:S02]  /*198b0*/  IMAD.MOV.U32 R102, RZ, RZ, R118 ;  /* 0x000000ffff667224 */ /* 0x000fc400078e0076 */
        /* <DEDUP_REMOVED lines=14> */
.L_x_29937:
        /* <DEDUP_REMOVED lines=13> */
.L_x_29939:
[----:B------:R-:W-:Y:S05]  /*19a70*/  BSYNC.RECONVERGENT B2 ;  /* 0x0000000000027941 */ /* 0x000fea0003800200 */
.L_x_29938:
        /* <DEDUP_REMOVED lines=60> */
.L_x_29936:
[----:B------:R-:W-:Y:S05]  /*19e40*/  BSYNC.RECONVERGENT B1 ;  /* 0x0000000000017941 */ /* 0x000fea0003800200 */
.L_x_29935:
        /* <DEDUP_REMOVED lines=9> */
[----:B------:R-:W-:Y:S02]  /*19ee0*/  HFMA2 R119, -RZ, RZ, 0, 1.1920928955078125e-07 ;  /* 0x00000002ff777431 */ /* 0x000fe400000001ff */
        /* <DEDUP_REMOVED lines=13> */
.L_x_29942:
        /* <DEDUP_REMOVED lines=15> */
.L_x_29944:
[----:B------:R-:W-:Y:S05]  /*1a0b0*/  BSYNC.RECONVERGENT B2 ;  /* 0x0000000000027941 */ /* 0x000fea0003800200 */
.L_x_29943:
        /* <DEDUP_REMOVED lines=60> */
.L_x_29941:
[----:B------:R-:W-:Y:S05]  /*1a480*/  BSYNC.RECONVERGENT B1 ;  /* 0x0000000000017941 */ /* 0x000fea0003800200 */
.L_x_29940:
        /* <DEDUP_REMOVED lines=10> */
.L_x_29904:
        /* <DEDUP_REMOVED lines=22> */
.L_x_29862:
[----:B------:R-:W-:Y:S05]  /*1a690*/  BSYNC.RECONVERGENT B0 ;  /* 0x0000000000007941 */ /* 0x000fea0003800200 */
.L_x_29861:
[----:B------:R-:W-:Y:S01]  /*1a6a0*/  ISETP.GE.U32.AND P0, PT, R125, 0xa0, PT ;  /* 0x000000a07d00780c */ /* 0x000fe20003f06070 */
[----:B------:R-:W-:-:S12]  /*1a6b0*/  BSSY.RECONVERGENT B0, `(.L_x_29945) ;  /* 0x000065b000007945 */ /* 0x000fd80003800200 */
[----:B------:R-:W-:Y:S05]  /*1a6c0*/  @!P0 BRA `(.L_x_29946) ;  /* 0x0000006400648947 */ /* 0x000fea0003800000 */
        /* <DEDUP_REMOVED lines=26> */
.L_x_29950:
        /* <DEDUP_REMOVED lines=13> */
.L_x_29952:
[----:B------:R-:W-:Y:S05]  /*1a940*/  BSYNC.RECONVERGENT B2 ;  /* 0x0000000000027941 */ /* 0x000fea0003800200 */
.L_x_29951:
        /* <DEDUP_REMOVED lines=39> */
[----:B0-23--:R-:W-:Y:S01]  /*1abc0*/  LOP3.LUT R130, R85, R84, R119, 0x96, !PT ;  /* 0x0000005455827212 */ /* 0x00dfe200078e9677 */
        /* <DEDUP_REMOVED lines=20> */
.L_x_29949:
[----:B------:R-:W-:Y:S05]  /*1ad10*/  BSYNC.RECONVERGENT B1 ;  /* 0x0000000000017941 */ /* 0x000fea0003800200 */
.L_x_29948:
[----:B------:R-:W1:Y:S01]  /*1ad20*/  LDC R116, c[0x0][0x408] ;  /* 0x00010200ff747b82 */ /* 0x000e620000000800 */
[----:B------:R-:W-:Y:S01]  /*1ad30*/  I2FP.F32.U32 R84, R84 ;  /* 0x0000005400547245 */ /* 0x000fe20000201000 */
[----:B-----5:R-:W-:Y:S01]  /*1ad40*/  HADD2.F32 R87, -RZ, R104.H0_H0 ;  /* 0x20000068ff577230 */ /* 0x020fe20000004100 */
[----:B------:R-:W-:Y:S01]  /*1ad50*/  BSSY.RECONVERGENT B1, `(.L_x_29953) ;  /* 0x0000063000017945 */ /* 0x000fe20003800200 */
[----:B0-23--:R-:W-:Y:S01]  /*1ad60*/  IMAD.MOV.U32 R137, RZ, RZ, 0x2f800000 ;  /* 0x2f800000ff897424 */ /* 0x00dfe200078e00ff */
[----:B------:R-:W-:Y:S02]  /*1ad70*/  MOV R119, 0x2 ;  /* 0x0000000200777802 */ /* 0x000fe40000000f00 */
        /* <DEDUP_REMOVED lines=8> */
[----:B------:R-:W-:Y:S02]  /*1ae00*/  PLOP3.LUT P2, PT, P1, PT, PT, 0x8, 0x80 ;  /* 0x000000000080781c */ /* 0x000fe40000f4e170 */
[----:B------:R-:W-:Y:S01]  /*1ae10*/  ISETP.NE.AND P1, PT, R86, 0x1, PT ;  /* 0x000000015600780c */ /* 0x000fe20003f25270 */
[----:B------:R-:W-:Y:S01]  /*1ae20*/  FFMA.FTZ R84, R87, R84, R60 ;  /* 0x0000005457547223 */ /* 0x000fe2000001003c */
        /* <DEDUP_REMOVED lines=10> */
.L_x_29955:
        /* <DEDUP_REMOVED lines=13> */
.L_x_29957:
[----:B------:R-:W-:Y:S05]  /*1afa0*/  BSYNC.RECONVERGENT B2 ;  /* 0x0000000000027941 */ /* 0x000fea0003800200 */
.L_x_29956:
        /* <DEDUP_REMOVED lines=61> */
.L_x_29954:
[----:B------:R-:W-:Y:S05]  /*1b380*/  BSYNC.RECONVERGENT B1 ;  /* 0x0000000000017941 */ /* 0x000fea0003800200 */
.L_x_29953:
[----:B------:R-:W-:Y:S01]  /*1b390*/  I2FP.F32.U32 R86, R85 ;  /* 0x0000005500567245 */ /* 0x000fe20000201000 */
[----:B------:R-:W-:Y:S01]  /*1b3a0*/  HADD2.F32 R87, -RZ, R104.H1_H1 ;  /* 0x30000068ff577230 */ /* 0x000fe20000004100 */
[----:B------:R-:W-:Y:S01]  /*1b3b0*/  BSSY.RECONVERGENT B1, `(.L_x_29958) ;  /* 0x0000060000017945 */ /* 0x000fe20003800200 */
[----:B------:R-:W-:Y:S02]  /*1b3c0*/  HADD2.F32 R104, -RZ, R4.H1_H1 ;  /* 0x30000004ff687230 */ /* 0x000fe40000004100 */
[----:B------:R-:W-:Y:S01]  /*1b3d0*/  FFMA.FTZ R85, R86, R137, 1.1641532182693481445e-10 ;  /* 0x2f00000056557423 */ /* 0x000fe20000010089 */
[----:B------:R-:W-:Y:S01]  /*1b3e0*/  FMUL.FTZ R87, R87, R108 ;  /* 0x0000006c57577220 */ /* 0x000fe20000410000 */
[----:B------:R-:W-:-:S03]  /*1b3f0*/  IMAD.MOV.U32 R130, RZ, RZ, 0x2 ;  /* 0x00000002ff827424 */ /* 0x000fc600078e00ff */
[----:B------:R-:W-:Y:S01]  /*1b400*/  FMUL.FTZ R87, R87, R116 ;  /* 0x0000007457577220 */ /* 0x000fe20000410000 */
[----:B------:R-:W-:-:S04]  /*1b410*/  FSETP.GTU.FTZ.AND P1, PT, R85, R136, PT ;  /* 0x000000885500720b */ /* 0x000fc80003f3c000 */
[----:B------:R-:W-:Y:S02]  /*1b420*/  FSEL R86, R87, RZ, !P1 ;  /* 0x000000ff57567208 */ /* 0x000fe40004800000 */
[----:B------:R-:W-:Y:S02]  /*1b430*/  PLOP3.LUT P2, PT, P1, PT, PT, 0x8, 0x80 ;  /* 0x000000000080781c */ /* 0x000fe40000f4e170 */
[----:B------:R-:W-:Y:S01]  /*1b440*/  ISETP.NE.AND P1, PT, R119, 0x1, PT ;  /* 0x000000017700780c */ /* 0x000fe20003f25270 */
[----:B------:R-:W-:Y:S01]  /*1b450*/  FFMA.FTZ R85, R86, R104, R61 ;  /* 0x0000006856557223 */ /* 0x000fe2000001003d */
        /* <DEDUP_REMOVED lines=11> */
.L_x_29960:
        /* <DEDUP_REMOVED lines=13> */
.L_x_29962:
[----:B------:R-:W-:Y:S05]  /*1b5e0*/  BSYNC.RECONVERGENT B2 ;  /* 0x0000000000027941 */ /* 0x000fea0003800200 */
.L_x_29961:
        /* <DEDUP_REMOVED lines=60> */
.L_x_29959:
[----:B------:R-:W-:Y:S05]  /*1b9b0*/  BSYNC.RECONVERGENT B1 ;  /* 0x0000000000017941 */ /* 0x000fea0003800200 */
.L_x_29958:
        /* <DEDUP_REMOVED lines=23> */
.L_x_29965:
        /* <DEDUP_REMOVED lines=13> */
.L_x_29967:
[----:B------:R-:W-:Y:S05]  /*1bc00*/  BSYNC.RECONVERGENT B2 ;  /* 0x0000000000027941 */ /* 0x000fea0003800200 */
.L_x_29966:
        /* <DEDUP_REMOVED lines=60> */
.L_x_29964:
[----:B------:R-:W-:Y:S05]  /*1bfd0*/  BSYNC.RECONVERGENT B1 ;  /* 0x0000000000017941 */ /* 0x000fea0003800200 */
.L_x_29963:
        /* <DEDUP_REMOVED lines=23> */
.L_x_29970:
        /* <DEDUP_REMOVED lines=13> */
.L_x_29972:
[----:B------:R-:W-:Y:S05]  /*1c220*/  BSYNC.RECONVERGENT B2 ;  /* 0x0000000000027941 */ /* 0x000fea0003800200 */
.L_x_29971:
        /* <DEDUP_REMOVED lines=60> */
.L_x_29969:
[----:B------:R-:W-:Y:S05]  /*1c5f0*/  BSYNC.RECONVERGENT B1 ;  /* 0x0000000000017941 */ /* 0x000fea0003800200 */
.L_x_29968:
        /* <DEDUP_REMOVED lines=23> */
.L_x_29975:
        /* <DEDUP_REMOVED lines=13> */
.L_x_29977:
[----:B------:R-:W-:Y:S05]  /*1c840*/  BSYNC.RECONVERGENT B2 ;  /* 0x0000000000027941 */ /* 0x000fea0003800200 */
.L_x_29976:
        /* <DEDUP_REMOVED lines=60> */
.L_x_29974:
[----:B------:R-:W-:Y:S05]  /*1cc10*/  BSYNC.RECONVERGENT B1 ;  /* 0x0000000000017941 */ /* 0x000fea0003800200 */
.L_x_29973:
        /* <DEDUP_REMOVED lines=23> */
.L_x_29980:
        /* <DEDUP_REMOVED lines=13> */
.L_x_29982:
[----:B------:R-:W-:Y:S05]  /*1ce60*/  BSYNC.RECONVERGENT B2 ;  /* 0x0000000000027941 */ /* 0x000fea0003800200 */
.L_x_29981:
        /* <DEDUP_REMOVED lines=59> */
[----:B------:R-:W-:-:S07]  /*1d220*/  HFMA2 R133, -RZ, RZ, 0, 0 ;  /* 0x00000000ff857431 */ /* 0x000fce00000001ff */
.L_x_29979:
[----:B------:R-:W-:Y:S05]  /*1d230*/  BSYNC.RECONVERGENT B1 ;  /* 0x0000000000017941 */ /* 0x000fea0003800200 */
.L_x_29978:
        /* <DEDUP_REMOVED lines=23> */
.L_x_29985:
        /* <DEDUP_REMOVED lines=15> */
.L_x_29987:
[----:B------:R-:W-:Y:S05]  /*1d4a0*/  BSYNC.RECONVERGENT B2 ;  /* 0x0000000000027941 */ /* 0x000fea0003800200 */
.L_x_29986:
        /* <DEDUP_REMOVED lines=61> */
.L_x_29984:
[----:B------:R-:W-:Y:S05]  /*1d880*/  BSYNC.RECONVERGENT B1 ;  /* 0x0000000000017941 */ /* 0x000fea0003800200 */
.L_x_29983:
        /* <DEDUP_REMOVED lines=11> */
.L_x_29947:
        /* <DEDUP_REMOVED lines=16> */
.L_x_29991:
        /* <DEDUP_REMOVED lines=13> */
.L_x_29993:
[----:B------:R-:W-:Y:S05]  /*1db10*/  BSYNC.RECONVERGENT B2 ;  /* 0x0000000000027941 */ /* 0x000fea0003800200 */
.L_x_29992:
        /* <DEDUP_REMOVED lines=60> */
.L_x_29990:
[----:B------:R-:W-:Y:S05]  /*1dee0*/  BSYNC.RECONVERGENT B1 ;  /* 0x0000000000017941 */ /* 0x000fea0003800200 */
.L_x_29989:
        /* <DEDUP_REMOVED lines=8> */
[----:B------:R-:W-:Y:S02]  /*1df70*/  FFMA.FTZ R85, R84, R137, 1.1641532182693481445e-10 ;  /* 0x2f00000054557423 */ /* 0x000fe40000010089 */
[----:B-1----:R-:W-:Y:S01]  /*1df80*/  FMUL.FTZ R84, R87, R116 ;  /* 0x0000007457547220 */ /* 0x002fe20000410000 */
[----:B------:R-:W-:-:S02]  /*1df90*/  HADD2.F32 R87, -RZ, R4.H0_H0 ;  /* 0x20000004ff577230 */ /* 0x000fc40000004100 */
[----:B0-----:R-:W-:Y:S01]  /*1dfa0*/  FSETP.GTU.FTZ.AND P1, PT, R85, R136, PT ;  /* 0x000000885500720b */ /* 0x001fe20003f3c000 */
[----:B------:R-:W-:-:S03]  /*1dfb0*/  IMAD.MOV.U32 R85, RZ, RZ, R118 ;  /* 0x000000ffff557224 */ /* 0x000fc600078e0076 */
[----:B------:R-:W-:Y:S02]  /*1dfc0*/  FSEL R84, R84, RZ, !P1 ;  /* 0x000000ff54547208 */ /* 0x000fe40004800000 */
[----:B------:R-:W-:Y:S02]  /*1dfd0*/  PLOP3.LUT P2, PT, P1, PT, PT, 0x8, 0x80 ;  /* 0x000000000080781c */ /* 0x000fe40000f4e170 */
[----:B------:R-:W-:Y:S01]  /*1dfe0*/  ISETP.NE.AND P1, PT, R86, 0x1, PT ;  /* 0x000000015600780c */ /* 0x000fe20003f25270 */
[----:B------:R-:W-:Y:S01]  /*1dff0*/  FMUL.FTZ R84, R87, R84 ;  /* 0x0000005457547220 */ /* 0x000fe20000410000 */
        /* <DEDUP_REMOVED lines=10> */
.L_x_29996:
        /* <DEDUP_REMOVED lines=13> */
.L_x_29998:
[----:B------:R-:W-:Y:S05]  /*1e170*/  BSYNC.RECONVERGENT B2 ;  /* 0x0000000000027941 */ /* 0x000fea0003800200 */
.L_x_29997:
        /* <DEDUP_REMOVED lines=61> */
.L_x_29995:
[----:B------:R-:W-:Y:S05]  /*1e550*/  BSYNC.RECONVERGENT B1 ;  /* 0x0000000000017941 */ /* 0x000fea0003800200 */
.L_x_29994:
        /* <DEDUP_REMOVED lines=24> */
.L_x_30001:
        /* <DEDUP_REMOVED lines=13> */
.L_x_30003:
[----:B------:R-:W-:Y:S05]  /*1e7b0*/  BSYNC.RECONVERGENT B2 ;  /* 0x0000000000027941 */ /* 0x000fea0003800200 */
.L_x_30002:
        /* <DEDUP_REMOVED lines=60> */
.L_x_30000:
[----:B------:R-:W-:Y:S05]  /*1eb80*/  BSYNC.RECONVERGENT B1 ;  /* 0x0000000000017941 */ /* 0x000fea0003800200 */
.L_x_29999:
        /* <DEDUP_REMOVED lines=23> */
.L_x_30006:
        /* <DEDUP_REMOVED lines=13> */
.L_x_30008:
[----:B------:R-:W-:Y:S05]  /*1edd0*/  BSYNC.RECONVERGENT B2 ;  /* 0x0000000000027941 */ /* 0x000fea0003800200 */
.L_x_30007:
        /* <DEDUP_REMOVED lines=60> */
.L_x_30005:
[----:B------:R-:W-:Y:S05]  /*1f1a0*/  BSYNC.RECONVERGENT B1 ;  /* 0x0000000000017941 */ /* 0x000fea0003800200 */
.L_x_30004:
        /* <DEDUP_REMOVED lines=23> */
.L_x_30011:
        /* <DEDUP_REMOVED lines=13> */
.L_x_30013:
[----:B------:R-:W-:Y:S05]  /*1f3f0*/  BSYNC.RECONVERGENT B2 ;  /* 0x0000000000027941 */ /* 0x000fea0003800200 */
.L_x_30012:
        /* <DEDUP_REMOVED lines=60> */
.L_x_30010:
[----:B------:R-:W-:Y:S05]  /*1f7c0*/  BSYNC.RECONVERGENT B1 ;  /* 0x0000000000017941 */ /* 0x000fea0003800200 */
.L_x_30009:
        /* <DEDUP_REMOVED lines=23> */
.L_x_30016:
        /* <DEDUP_REMOVED lines=13> */
.L_x_30018:
[----:B------:R-:W-:Y:S05]  /*1fa10*/  BSYNC.RECONVERGENT B2 ;  /* 0x0000000000027941 */ /* 0x000fea0003800200 */
.L_x_30017:
        /* <DEDUP_REMOVED lines=50> */
[C---:B------:R-:W-:Y:S01]  /*1fd40*/  IADD3 R121, PT, PT, R2.reuse, -0x700cb87f, RZ ;  /* 0x8ff3478102797810 */ /* 0x040fe20007ffe0ff */
        /* <DEDUP_REMOVED lines=9> */
.L_x_30015:
[----:B------:R-:W-:Y:S05]  /*1fde0*/  BSYNC.RECONVERGENT B1 ;  /* 0x0000000000017941 */ /* 0x000fea0003800200 */
.L_x_30014:
        /* <DEDUP_REMOVED lines=23> */
.L_x_30021:
        /* <DEDUP_REMOVED lines=13> */
.L_x_30023:
[----:B------:R-:W-:Y:S05]  /*20030*/  BSYNC.RECONVERGENT B2 ;  /* 0x0000000000027941 */ /* 0x000fea0003800200 */
.L_x_30022:
[----:B------:R-:W-:Y:S01]  /*20040*/  IMAD.WIDE.U32 R130, R122, -0x326172a9, RZ ;  /* 0xcd9e8d577a827825 */ /* 0x000fe200078e00ff */
[----:B------:R-:W-:Y:S02]  /*20050*/  LOP3.LUT R118, R117, R121, R3, 0x96, !PT ;  /* 0x0000007975767212 */ /* 0x000fe400078e9603 */
[----:B------:R-:W-:Y:S02]  /*20060*/  IADD3 R121, PT, PT, R2, -0x61c88647, RZ ;  /* 0x9e3779b902797810 */ /* 0x000fe40007ffe0ff */
[----:B------:R-:W-:Y:S01]  /*20070*/  LOP3.LUT R132, R123, R131, R2, 0x96, !PT ;  /* 0x000000837b847212 */ /* 0x000fe200078e9602 */
[----:B------:R-:W-:Y:S01]  /*20080*/  IMAD.WIDE.U32 R118, R118, -0x326172a9, RZ ;  /* 0xcd9e8d5776767825 */ /* 0x000fe200078e00ff */
[----:B------:R-:W-:-:S03]  /*20090*/  MOV R106, R110 ;  /* 0x0000006e006a7202 */ /* 0x000fc60000000f00 */
        /* <DEDUP_REMOVED lines=53> */
[----:B------:R-:W-:-:S07]  /*203f0*/  LOP3.LUT R120, R133, R120, R131, 0x96, !PT ;  /* 0x0000007885787212 */ /* 0x000fce00078e9683 */
.L_x_30020:
[----:B------:R-:W-:Y:S05]  /*20400*/  BSYNC.RECONVERGENT B1 ;  /* 0x0000000000017941 */ /* 0x000fea0003800200 */
.L_x_30019:
        /* <DEDUP_REMOVED lines=23> */
.L_x_30026:
        /* <DEDUP_REMOVED lines=15> */
.L_x_30028:
[----:B------:R-:W-:Y:S05]  /*20670*/  BSYNC.RECONVERGENT B2 ;  /* 0x0000000000027941 */ /* 0x000fea0003800200 */
.L_x_30027:
        /* <DEDUP_REMOVED lines=61> */
.L_x_30025:
[----:B------:R-:W-:Y:S05]  /*20a50*/  BSYNC.RECONVERGENT B1 ;  /* 0x0000000000017941 */ /* 0x000fea0003800200 */
.L_x_30024:
        /* <DEDUP_REMOVED lines=9> */
[----:B------:R-:W-:-:S10]  /*20af0*/  FMUL.FTZ R107, R108, R107 ;  /* 0x0000006b6c6b7220 */ /* 0x000fd40000410000 */
.L_x_29988:
        /* <DEDUP_REMOVED lines=22> */
.L_x_29946:
[----:B------:R-:W-:Y:S05]  /*20c60*/  BSYNC.RECONVERGENT B0 ;  /* 0x0000000000007941 */ /* 0x000fea0003800200 */
.L_x_29945:
[----:B------:R-:W-:Y:S01]  /*20c70*/  FADD.FTZ R108, RZ, R68 ;  /* 0x00000044ff6c7221 */ /* 0x000fe20000010000 */
[----:B------:R-:W-:Y:S01]  /*20c80*/  ISETP.NE.AND P1, PT, R111, RZ, PT ;  /* 0x000000ff6f00720c */ /* 0x000fe20003f25270 */
        /* <DEDUP_REMOVED lines=12> */
[----:B0-234-:R-:W-:Y:S02]  /*20d50*/  FSEL R131, R108, RZ, P1 ;  /* 0x000000ff6c837208 */ /* 0x01dfe40000800000 */
        /* <DEDUP_REMOVED lines=35> */
[----:B------:R-:W-:Y:S01]  /*20f90*/  ISETP.NE.AND P6, PT, R111, RZ, PT ;  /* 0x000000ff6f00720c */ /* 0x000fe20003fc5270 */
        /* <DEDUP_REMOVED lines=101> */
.L_x_30052:
[----:B------:R-:W-:Y:S01]  /*215f0*/  FMUL.FTZ R0, R108, R108 ;  /* 0x0000006c6c007220 */ /* 0x000fe20000410000 */
[----:B------:R-:W-:Y:S01]  /*21600*/  ISETP.NE.AND P1, PT, RZ, UR10, PT ;  /* 0x0000000aff007c0c */ /* 0x000fe2000bf25270 */
[----:B-1----:R-:W-:Y:S01]  /*21610*/  FADD.FTZ R136, R132, R137 ;  /* 0x0000008984887221 */ /* 0x002fe20000010000 */
[----:B------:R-:W-:Y:S01]  /*21620*/  ISETP.NE.AND P2, PT, R111, RZ, PT ;  /* 0x000000ff6f00720c */ /* 0x000fe20003f45270 */
[----:B0-----:R-:W0:Y:S01]  /*21630*/  @!P5 LDC.64 R132, c[0x0][0x3c8] ;  /* 0x0000f200ff84db82 */ /* 0x001e220000000a00 */
[----:B------:R-:W-:Y:S01]  /*21640*/  FSEL R0, R0, RZ, P1 ;  /* 0x000000ff00007208 */ /* 0x000fe20000800000 */
[----:B------:R-:W-:Y:S01]  /*21650*/  FFMA.FTZ R109, R136, R109, UR11 ;  /* 0x0000000b886d7e23 */ /* 0x000fe2000801006d */
[----:B------:R-:W-:Y:S01]  /*21660*/  BSSY.RECONVERGENT B0, `(.L_x_30030) ;  /* 0x000003a000007945 */ /* 0x000fe20003800200 */
[----:B------:R-:W-:Y:S02]  /*21670*/  FSEL R130, R108, RZ, !P1 ;  /* 0x000000ff6c827208 */ /* 0x000fe40004800000 */
[----:B------:R-:W-:-:S02]  /*21680*/  FADD.FTZ R0, R109, R0 ;  /* 0x000000006d007221 */ /* 0x000fc40000010000 */
[----:B------:R-:W1:Y:S04]  /*21690*/  @!P5 LDC.64 R110, c[0x0][0x3c0] ;  /* 0x0000f000ff6edb82 */ /* 0x000e680000000a00 */
[----:B------:R-:W2:Y:S01]  /*216a0*/  MUFU.RSQ R0, R0 ;  /* 0x0000000000007308 */ /* 0x000ea20000001400 */
[----:B0-----:R-:W-:-:S04]  /*216b0*/  @!P5 IMAD.WIDE R132, R124, 0x4, R132 ;  /* 0x000000047c84d825 */ /* 0x001fc800078e0284 */
[----:B-1----:R-:W-:-:S05]  /*216c0*/  @!P5 IMAD.WIDE R110, R124, 0x4, R110 ;  /* 0x000000047c6ed825 */ /* 0x002fca00078e026e */
[----:B------:R0:W-:Y:S04]  /*216d0*/  @!P5 STG.E desc[UR6][R110.64], R108 ;  /* 0x0000006c6e00d986 */ /* 0x0001e8000c101906 */
[----:B--2---:R0:W-:Y:S01]  /*216e0*/  @!P5 STG.E desc[UR6][R132.64], R0 ;  /* 0x000000008400d986 */ /* 0x0041e2000c101906 */
[----:B------:R-:W-:Y:S05]  /*216f0*/  @!P2 BRA `(.L_x_30031) ;  /* 0x0000000000c0a947 */ /* 0x000fea0003800000 */
[--C-:B0-----:R-:W-:Y:S01]  /*21700*/  FADD.FTZ R133, R70, -R130.reuse ;  /* 0x8000008246857221 */ /* 0x101fe20000010000 */
[--C-:B------:R-:W-:Y:S01]  /*21710*/  FADD.FTZ R109, R68, -R130.reuse ;  /* 0x80000082446d7221 */ /* 0x100fe20000010000 */
[----:B------:R-:W-:Y:S02]  /*21720*/  HADD2.F32 R110, -RZ, R113.H0_H0 ;  /* 0x20000071ff6e7230 */ /* 0x000fe40000004100 */
[--C-:B------:R-:W-:Y:S01]  /*21730*/  FADD.FTZ R137, R88, -R130.reuse ;  /* 0x8000008258897221 */ /* 0x100fe20000010000 */
[----:B------:R-:W-:Y:S02]  /*21740*/  HADD2.F32 R132, -RZ, R57.H0_H0 ;  /* 0x20000039ff847230 */ /* 0x000fe40000004100 */
[C---:B------:R-:W-:Y:S01]  /*21750*/  FMUL.FTZ R133, R0.reuse, R133 ;  /* 0x0000008500857220 */ /* 0x040fe20000410000 */
[C---:B------:R-:W-:Y:S01]  /*21760*/  FMUL.FTZ R108, R0.reuse, R109 ;  /* 0x0000006d006c7220 */ /* 0x040fe20000410000 */
[----:B------:R-:W-:Y:S01]  /*21770*/  FMUL.FTZ R109, R0, R137 ;  /* 0x00000089006d7220 */ /* 0x000fe20000410000 */
[----:B------:R-:W-:Y:S01]  /*21780*/  FADD.FTZ R139, R90, -R130 ;  /* 0x800000825a8b7221 */ /* 0x000fe20000010000 */
[----:B------:R-:W-:Y:S01]  /*21790*/  FFMA.FTZ R137, R133, R110, R132 ;  /* 0x0000006e85897223 */ /* 0x000fe20000010084 */
[----:B------:R-:W-:Y:S01]  /*217a0*/  HADD2.F32 R111, -RZ, R112.H0_H0 ;  /* 0x20000070ff6f7230 */ /* 0x000fe20000004100 */
[----:B------:R-:W0:Y:S01]  /*217b0*/  LDC.64 R132, c[0x0][0x428] ;  /* 0x00010a00ff847b82 */ /* 0x000e220000000a00 */
[----:B------:R-:W-:-:S02]  /*217c0*/  HADD2.F32 R131, -RZ, R56.H0_H0 ;  /* 0x20000038ff837230 */ /* 0x000fc40000004100 */
[----:B------:R-:W-:Y:S01]  /*217d0*/  FMUL.FTZ R140, R0, R139 ;  /* 0x0000008b008c7220 */ /* 0x000fe20000410000 */
[----:B------:R-:W-:Y:S02]  /*217e0*/  HADD2.F32 R136, -RZ, R114.H0_H0 ;  /* 0x20000072ff887230 */ /* 0x000fe40000004100 */
[----:B------:R-:W-:Y:S02]  /*217f0*/  HADD2.F32 R138, -RZ, R58.H0_H0 ;  /* 0x2000003aff8a7230 */ /* 0x000fe40000004100 */
[----:B------:R-:W-:Y:S01]  /*21800*/  FFMA.FTZ R108, R108, R111, R131 ;  /* 0x0000006f6c6c7223 */ /* 0x000fe20000010083 */
[----:B------:R-:W-:Y:S02]  /*21810*/  HADD2.F32 R141, -RZ, R115.H0_H0 ;  /* 0x20000073ff8d7230 */ /* 0x000fe40000004100 */
[----:B------:R-:W-:Y:S01]  /*21820*/  FADD.FTZ R131, R89, -R130 ;  /* 0x8000008259837221 */ /* 0x000fe20000010000 */
[----:B------:R-:W-:Y:S02]  /*21830*/  HADD2.F32 R143, -RZ, R59.H0_H0 ;  /* 0x2000003bff8f7230 */ /* 0x000fe40000004100 */
[----:B------:R-:W-:Y:S01]  /*21840*/  FFMA.FTZ R139, R109, R136, R138 ;  /* 0x000000886d8b7223 */ /* 0x000fe2000001008a */
[--C-:B------:R-:W-:Y:S01]  /*21850*/  FADD.FTZ R109, R69, -R130.reuse ;  /* 0x80000082456d7221 */ /* 0x100fe20000010000 */
[----:B------:R-:W-:Y:S01]  /*21860*/  FADD.FTZ R111, R71, -R130 ;  /* 0x80000082476f7221 */ /* 0x000fe20000010000 */
[----:B------:R-:W-:-:S02]  /*21870*/  HADD2.F32 R142, -RZ, R114.H1_H1 ;  /* 0x30000072ff8e7230 */ /* 0x000fc40000004100 */
[----:B------:R-:W-:Y:S01]  /*21880*/  FFMA.FTZ R141, R140, R141, R143 ;  /* 0x0000008d8c8d7223 */ /* 0x000fe2000001008f */
[----:B------:R-:W-:Y:S01]  /*21890*/  FADD.FTZ R143, R91, -R130 ;  /* 0x800000825b8f7221 */ /* 0x000fe20000010000 */
[----:B------:R-:W-:Y:S02]  /*218a0*/  HADD2.F32 R144, -RZ, R58.H1_H1 ;  /* 0x3000003aff907230 */ /* 0x000fe40000004100 */
        /* <DEDUP_REMOVED lines=21> */
.L_x_30031:
[----:B------:R-:W-:Y:S05]  /*21a00*/  BSYNC.RECONVERGENT B0 ;  /* 0x0000000000007941 */ /* 0x000fea0003800200 */
.L_x_30030:
        /* <DEDUP_REMOVED lines=51> */
.L_x_30033:
[----:B------:R-:W-:Y:S05]  /*21d40*/  BSYNC.RECONVERGENT B0 ;  /* 0x0000000000007941 */ /* 0x000fea0003800200 */
.L_x_30032:
        /* <DEDUP_REMOVED lines=51> */
.L_x_30035:
[----:B------:R-:W-:Y:S05]  /*22080*/  BSYNC.RECONVERGENT B0 ;  /* 0x0000000000007941 */ /* 0x000fea0003800200 */
.L_x_30034:
[----:B------:R-:W-:Y:S01]  /*22090*/  ISETP.NE.AND P1, PT, R129, RZ, PT ;  /* 0x000000ff8100720c */ /* 0x000fe20003f25270 */
[----:B------:R-:W-:-:S12]  /*220a0*/  BSSY.RECONVERGENT B0, `(.L_x_30036) ;  /* 0x0000032000007945 */ /* 0x000fd80003800200 */
[----:B------:R-:W-:Y:S05]  /*220b0*/  @!P1 BRA `(.L_x_30037) ;  /* 0x0000000000c09947 */ /* 0x000fea0003800000 */
[--C-:B------:R-:W-:Y:S01]  /*220c0*/  FADD.FTZ R131, R102, -R130.reuse ;  /* 0x8000008266837221 */ /* 0x100fe20000010000 */
[--C-:B0123--:R-:W-:Y:S01]  /*220d0*/  FADD.FTZ R111, R82, -R130.reuse ;  /* 0x80000082526f7221 */ /* 0x10ffe20000010000 */
        /* <DEDUP_REMOVED lines=46> */
.L_x_30037:
[----:B------:R-:W-:Y:S05]  /*223c0*/  BSYNC.RECONVERGENT B0 ;  /* 0x0000000000007941 */ /* 0x000fea0003800200 */
.L_x_30036:
        /* <DEDUP_REMOVED lines=41> */
[----:B------:R-:W-:Y:S01]  /*22660*/  FFMA.FTZ R133, R133, R134, R136 ;  /* 0x0000008685857223 */ /* 0x000fe20000010088 */
[----:B------:R-:W-:Y:S01]  /*22670*/  F2FP.F16.F32.PACK_AB R111, R146, R111 ;  /* 0x0000006f926f723e */ /* 0x000fe200000000ff */
[----:B------:R-:W-:Y:S01]  /*22680*/  FFMA.FTZ R129, R129, R110, R130 ;  /* 0x0000006e81817223 */ /* 0x000fe20000010082 */
[----:B0-----:R-:W-:Y:S01]  /*22690*/  IMAD.WIDE.U32 R130, R126, 0x10, R108 ;  /* 0x000000107e827825 */ /* 0x001fe200078e006c */
[----:B------:R-:W-:Y:S02]  /*226a0*/  F2FP.F16.F32.PACK_AB R110, R138, R135 ;  /* 0x000000878a6e723e */ /* 0x000fe400000000ff */
[----:B------:R-:W-:-:S02]  /*226b0*/  F2FP.F16.F32.PACK_AB R109, R133, R132 ;  /* 0x00000084856d723e */ /* 0x000fc400000000ff */
[----:B------:R-:W-:-:S05]  /*226c0*/  F2FP.F16.F32.PACK_AB R108, R129, R0 ;  /* 0x00000000816c723e */ /* 0x000fca00000000ff */
[----:B------:R0:W-:Y:S02]  /*226d0*/  STG.E.128 desc[UR6][R130.64], R108 ;  /* 0x0000006c82007986 */ /* 0x0001e4000c101d06 */
.L_x_30039:
[----:B------:R-:W-:Y:S05]  /*226e0*/  BSYNC.RECONVERGENT B0 ;  /* 0x0000000000007941 */ /* 0x000fea0003800200 */
.L_x_30038:
[----:B01234-:R-:W0:Y:S02]  /*226f0*/  LDC.64 R108, c[0x0][0x380] ;  /* 0x0000e000ff6c7b82 */ /* 0x01fe240000000a00 */
[----:B0-----:R-:W-:-:S05]  /*22700*/  IMAD R124, R108, 0x4, R124 ;  /* 0x000000046c7c7824 */ /* 0x001fca00078e027c */
[----:B------:R-:W-:-:S13]  /*22710*/  ISETP.GE.AND P0, PT, R124, R109, PT ;  /* 0x0000006d7c00720c */ /* 0x000fda0003f06270 */
[----:B------:R-:W-:Y:S05]  /*22720*/  @!P0 BRA `(.L_x_30040) ;  /* 0xfffffde400e88947 */ /* 0x000fea000383ffff */
[----:B------:R-:W-:Y:S05]  /*22730*/  EXIT ;  /* 0x000000000000794d */ /* 0x000fea0003800000 */
.L_x_30029:
        /* <DEDUP_REMOVED lines=8> */
.L_x_30042:
[----:B------:R-:W-:Y:S05]  /*227c0*/  BSYNC B0 ;  /* 0x0000000000007941 */ /* 0x000fea0003800000 */
.L_x_30041:
        /* <DEDUP_REMOVED lines=9> */
.L_x_30043:
[----:B------:R-:W-:Y:S02]  /*22860*/  IMAD.MOV.U32 R138, RZ, RZ, 0x4 ;  /* 0x00000004ff8a7424 */ /* 0x000fe400078e00ff */
[----:B------:R-:W-:-:S04]  /*22870*/  IMAD.MOV.U32 R109, RZ, RZ, R137 ;  /* 0x000000ffff6d7224 */ /* 0x000fc800078e0089 */
[----:B------:R-:W-:-:S05]  /*22880*/  FADD.FTZ R130, R110, R109 ;  /* 0x0000006d6e827221 */ /* 0x000fca0000010000 */
[----:B------:R-:W-:-:S07]  /*22890*/  MOV R139, R130 ;  /* 0x00000082008b7202 */ /* 0x000fce0000000f00 */
[----:B------:R-:W-:Y:S05]  /*228a0*/  WARPSYNC.COLLECTIVE R136, `(.L_x_30044) ;  /* 0x0000000088087348 */ /* 0x000fea0003c00000 */
[----:B------:R0:W1:Y:S02]  /*228b0*/  SHFL.BFLY P6, R137, R139, R138, R141 ;  /* 0x0c00008a8b897389 */ /* 0x00006400000c008d */
[----:B01----:R-:W-:Y:S05]  /*228c0*/  ENDCOLLECTIVE ;  /* 0x000000000000791b */ /* 0x003fea0003800000 */
.L_x_30044:
[----:B------:R-:W-:Y:S01]  /*228d0*/  HFMA2 R138, -RZ, RZ, 0, 4.76837158203125e-07 ;  /* 0x00000008ff8a7431 */ /* 0x000fe200000001ff */
[----:B------:R-:W-:-:S05]  /*228e0*/  MOV R109, R137 ;  /* 0x00000089006d7202 */ /* 0x000fca0000000f00 */
[----:B------:R-:W-:-:S04]  /*228f0*/  FADD.FTZ R132, R130, R109 ;  /* 0x0000006d82847221 */ /* 0x000fc80000010000 */
[----:B------:R-:W-:-:S07]  /*22900*/  IMAD.MOV.U32 R139, RZ, RZ, R132 ;  /* 0x000000ffff8b7224 */ /* 0x000fce00078e0084 */
[----:B------:R-:W-:Y:S05]  /*22910*/  WARPSYNC.COLLECTIVE R136, `(.L_x_30045) ;  /* 0x0000000088087348 */ /* 0x000fea0003c00000 */
[----:B------:R0:W1:Y:S02]  /*22920*/  SHFL.BFLY P6, R137, R139, R138, R141 ;  /* 0x0c00008a8b897389 */ /* 0x00006400000c008d */
[----:B01----:R-:W-:Y:S05]  /*22930*/  ENDCOLLECTIVE ;  /* 0x000000000000791b */ /* 0x003fea0003800000 */
.L_x_30045:
        /* <DEDUP_REMOVED lines=8> */
.L_x_30046:
[----:B------:R-:W-:Y:S01]  /*229c0*/  HFMA2 R138, -RZ, RZ, 0, 5.9604644775390625e-08 ;  /* 0x00000001ff8a7431 */ /* 0x000fe200000001ff */
[----:B------:R-:W-:Y:S02]  /*229d0*/  MOV R0, R137 ;  /* 0x0000008900007202 */ /* 0x000fe40000000f00 */
[----:B------:R-:W-:-:S03]  /*229e0*/  ISETP.NE.AND P6, PT, R111, RZ, PT ;  /* 0x000000ff6f00720c */ /* 0x000fc60003fc5270 */
        /* <DEDUP_REMOVED lines=87> */
.L_x_30047:
[----:B------:R-:W-:Y:S02]  /*22f60*/  IMAD.MOV.U32 R138, RZ, RZ, 0x2 ;  /* 0x00000002ff8a7424 */ /* 0x000fe400078e00ff */
[----:B------:R-:W-:-:S04]  /*22f70*/  IMAD.MOV.U32 R131, RZ, RZ, R137 ;  /* 0x000000ffff837224 */ /* 0x000fc800078e0089 */
[----:B------:R-:W-:-:S05]  /*22f80*/  FADD.FTZ R131, R0, R131 ;  /* 0x0000008300837221 */ /* 0x000fca0000010000 */
[----:B------:R-:W-:-:S07]  /*22f90*/  MOV R139, R131 ;  /* 0x00000083008b7202 */ /* 0x000fce0000000f00 */
[----:B------:R-:W-:Y:S05]  /*22fa0*/  WARPSYNC.COLLECTIVE R136, `(.L_x_30048) ;  /* 0x0000000088087348 */ /* 0x000fea0003c00000 */
[----:B------:R0:W1:Y:S02]  /*22fb0*/  SHFL.BFLY P6, R137, R139, R138, R141 ;  /* 0x0c00008a8b897389 */ /* 0x00006400000c008d */
[----:B01----:R-:W-:Y:S05]  /*22fc0*/  ENDCOLLECTIVE ;  /* 0x000000000000791b */ /* 0x003fea0003800000 */
.L_x_30048:
[----:B------:R-:W-:Y:S01]  /*22fd0*/  HFMA2 R138, -RZ, RZ, 0, 2.384185791015625e-07 ;  /* 0x00000004ff8a7431 */ /* 0x000fe200000001ff */
[----:B------:R-:W-:-:S05]  /*22fe0*/  MOV R110, R137 ;  /* 0x00000089006e7202 */ /* 0x000fca0000000f00 */
[----:B------:R-:W-:-:S04]  /*22ff0*/  FADD.FTZ R110, R131, R110 ;  /* 0x0000006e836e7221 */ /* 0x000fc80000010000 */
[----:B------:R-:W-:-:S07]  /*23000*/  IMAD.MOV.U32 R139, RZ, RZ, R110 ;  /* 0x000000ffff8b7224 */ /* 0x000fce00078e006e */
[----:B------:R-:W-:Y:S05]  /*23010*/  WARPSYNC.COLLECTIVE R136, `(.L_x_30049) ;  /* 0x0000000088087348 */ /* 0x000fea0003c00000 */
[----:B------:R0:W1:Y:S02]  /*23020*/  SHFL.BFLY P6, R137, R139, R138, R141 ;  /* 0x0c00008a8b897389 */ /* 0x00006400000c008d */
[----:B01----:R-:W-:Y:S05]  /*23030*/  ENDCOLLECTIVE ;  /* 0x000000000000791b */ /* 0x003fea0003800000 */
.L_x_30049:
[----:B------:R-:W-:Y:S02]  /*23040*/  IMAD.MOV.U32 R138, RZ, RZ, 0x8 ;  /* 0x00000008ff8a7424 */ /* 0x000fe400078e00ff */
[----:B------:R-:W-:-:S04]  /*23050*/  IMAD.MOV.U32 R133, RZ, RZ, R137 ;  /* 0x000000ffff857224 */ /* 0x000fc800078e0089 */
[----:B------:R-:W-:-:S05]  /*23060*/  FADD.FTZ R133, R110, R133 ;  /* 0x000000856e857221 */ /* 0x000fca0000010000 */
[----:B------:R-:W-:-:S07]  /*23070*/  MOV R139, R133 ;  /* 0x00000085008b7202 */ /* 0x000fce0000000f00 */
[----:B------:R-:W-:Y:S05]  /*23080*/  WARPSYNC.COLLECTIVE R136, `(.L_x_30050) ;  /* 0x0000000088087348 */ /* 0x000fea0003c00000 */
[----:B------:R0:W1:Y:S02]  /*23090*/  SHFL.BFLY P6, R137, R139, R138, R141 ;  /* 0x0c00008a8b897389 */ /* 0x00006400000c008d */
[----:B01----:R-:W-:Y:S05]  /*230a0*/  ENDCOLLECTIVE ;  /* 0x000000000000791b */ /* 0x003fea0003800000 */
.L_x_30050:
[----:B------:R-:W-:Y:S01]  /*230b0*/  HFMA2 R138, -RZ, RZ, 0, 9.5367431640625e-07 ;  /* 0x00000010ff8a7431 */ /* 0x000fe200000001ff */
[----:B------:R-:W-:-:S05]  /*230c0*/  MOV R130, R137 ;  /* 0x0000008900827202 */ /* 0x000fca0000000f00 */
[----:B------:R-:W-:-:S04]  /*230d0*/  FADD.FTZ R132, R133, R130 ;  /* 0x0000008285847221 */ /* 0x000fc80000010000 */
[----:B------:R-:W-:-:S07]  /*230e0*/  IMAD.MOV.U32 R139, RZ, RZ, R132 ;  /* 0x000000ffff8b7224 */ /* 0x000fce00078e0084 */
[----:B------:R-:W-:Y:S05]  /*230f0*/  WARPSYNC.COLLECTIVE R136, `(.L_x_30051) ;  /* 0x0000000088087348 */ /* 0x000fea0003c00000 */
[----:B------:R0:W1:Y:S02]  /*23100*/  SHFL.BFLY P6, R137, R139, R138, R141 ;  /* 0x0c00008a8b897389 */ /* 0x00006400000c008d */
[----:B01----:R-:W-:Y:S05]  /*23110*/  ENDCOLLECTIVE ;  /* 0x000000000000791b */ /* 0x003fea0003800000 */
.L_x_30051:
[----:B------:R-:W-:Y:S05]  /*23120*/  BRA `(.L_x_30052) ;  /* 0xffffffe400307947 */ /* 0x000fea000383ffff */
.L_x_30053:
        /* <DEDUP_REMOVED lines=13> */
.L_x_45876:


//--------------------- .text._ZN10layer_norm13ln_fwd_kernelINS_13Kernel_traitsI6__halfS2_fS2_fjLj1280ELj1ELj4ELj1ELj16ENS_18Kernel_traits_baseILj1280ES2_S2_fS2_fjLj128EEEEELb1ELb1ELb0ELb1EEEvNS_9FwdParamsE --------------------------
	.section	.text._ZN10layer_norm13ln_fwd_kernelINS_13Kernel_traitsI6__halfS2_fS2_fjLj1280ELj1ELj4ELj1ELj16ENS_18Kernel_traits_baseILj1280ES2_S2_fS2_fjLj128EEEEELb1ELb1ELb0ELb1EEEvNS_9FwdParamsE,"ax",@progbits
	.align	128
        .global         _ZN10layer_norm13ln_fwd_kernelINS_13Kernel_traitsI6__halfS2_fS2_fjLj1280ELj1ELj4ELj1ELj16ENS_18Kernel_traits_baseILj1280ES2_S2_fS2_fjLj128EEEEELb1ELb1ELb0ELb1EEEvNS_9FwdParamsE
        .type           _ZN10layer_norm13ln_fwd_kernelINS_13Kernel_traitsI6__halfS2_fS2_fjLj1280ELj1ELj4ELj1ELj16ENS_18Kernel_traits_baseILj1280ES2_S2_fS2_fjLj128EEEEELb1ELb1ELb0ELb1EEEvNS_9FwdParamsE,@function
        .size           _ZN10layer_norm13ln_fwd_kernelINS_13Kernel_traitsI6__halfS2_fS2_fjLj1280ELj1ELj4ELj1ELj16ENS_18Kernel_traits_baseILj1280ES2_S2_fS2_fjLj128EEEEELb1ELb1ELb0ELb1EEEvNS_9FwdParamsE,(.L_x_45877 - _ZN10layer_norm13ln_fwd_kernelINS_13Kernel_traitsI6__halfS2_fS2_fjLj1280ELj1ELj4ELj1ELj16ENS_18Kernel_traits_baseILj1280ES2_S2_fS2_fjLj128EEEEELb1ELb1ELb0ELb1EEEvNS_9FwdParamsE)
        .other          _ZN10layer_norm13ln_fwd_kernelINS_13Kernel_traitsI6__halfS2_fS2_fjLj1280ELj1ELj4ELj1ELj16ENS_18Kernel_traits_baseILj1280ES2_S2_fS2_fjLj128EEEEELb1ELb1ELb0ELb1EEEvNS_9FwdParamsE,@"STO_CUDA_ENTRY STV_DEFAULT"
_ZN10layer_norm13ln_fwd_kernelINS_13Kernel_traitsI6__halfS2_fS2_fjLj1280ELj1ELj4ELj1ELj16ENS_18Kernel_traits_baseILj1280ES2_S2_fS2_fjLj128EEEEELb1ELb1ELb0ELb1EEEvNS_9FwdParamsE:
.text._ZN10layer_norm13ln_fwd_kernelINS_13Kernel_traitsI6__halfS2_fS2_fjLj1280ELj1ELj4ELj1ELj16ENS_18Kernel_traits_baseILj1280ES2_S2_fS2_fjLj128EEEEELb1ELb1ELb0ELb1EEEvNS_9FwdParamsE:
        /* <DEDUP_REMOVED lines=23> */
[----:B-1----:R-:W-:-:S04]  /*0170*/  @P0 IADD3 R0, P1, PT, R4, R7, RZ ;  /* 0x0000000704000210 */ /* 0x002fc80007f3e0ff */
        /* <DEDUP_REMOVED lines=26> */
.L_x_30054:
        /* <DEDUP_REMOVED lines=24> */
.L_x_30055:
[----:B------:R-:W1:Y:S02]  /*04a0*/  LDCU UR4, c[0x0][0x384] ;  /* 0x00007080ff0477ac */ /* 0x000e640008000800 */
[----:B-1----:R-:W-:-:S13]  /*04b0*/  ISETP.GE.AND P0, PT, R114, UR4, PT ;  /* 0x0000000472007c0c */ /* 0x002fda000bf06270 */
[----:B------:R-:W-:Y:S05]  /*04c0*/  @P0 EXIT ;  /* 0x000000000000094d */ /* 0x000fea0003800000 */
[----:B0-----:R-:W0:Y:S01]  /*04d0*/  LDC R61, c[0x0][0x360] ;  /* 0x0000d800ff3d7b82 */ /* 0x001e220000000800 */
[----:B-----5:R-:W-:Y:S01]  /*04e0*/  VIADD R64, R2, 0x9e3779b9 ;  /* 0x9e3779b902407836 */ /* 0x020fe20000000000 */
[----:B------:R-:W-:Y:S01]  /*04f0*/  IADD3 R67, PT, PT, R3, -0x4498517b, RZ ;  /* 0xbb67ae8503437810 */ /* 0x000fe20007ffe0ff */
[----:B------:R-:W-:Y:S01]  /*0500*/  IMAD R66, R126, -0x2daee0ad, RZ ;  /* 0xd2511f537e427824 */ /* 0x000fe200078e02ff */
[----:B------:R-:W-:Y:S01]  /*0510*/  LOP3.LUT R115, R0, 0x3, RZ, 0xc0, !PT ;  /* 0x0000000300737812 */ /* 0x000fe200078ec0ff */
[----:B------:R-:W-:Y:S01]  /*0520*/  IMAD.MOV.U32 R113, RZ, RZ, RZ ;  /* 0x000000ffff717224 */ /* 0x000fe200078e00ff */
        /* <DEDUP_REMOVED lines=25> */
[----:B------:R-:W-:Y:S02]  /*06c0*/  LOP3.LUT R64, R66, R67, R64, 0x96, !PT ;  /* 0x0000004342407212 */ /* 0x000fe400078e9640 */
[----:B------:R-:W-:Y:S01]  /*06d0*/  IADD3 R67, PT, PT, R3, 0x32370b8f, RZ ;  /* 0x32370b8f03437810 */ /* 0x000fe20007ffe0ff */
[----:B------:R-:W-:Y:S01]  /*06e0*/  IMAD R66, R65, -0x326172a9, RZ ;  /* 0xcd9e8d5741427824 */ /* 0x000fe200078e02ff */
[----:B------:R-:W-:Y:S01]  /*06f0*/  LOP3.LUT R60, R63, R61, R60, 0x96, !PT ;  /* 0x0000003d3f3c7212 */ /* 0x000fe200078e963c */
[----:B------:R-:W-:Y:S01]  /*0700*/  IMAD R65, R62, -0x2daee0ad, RZ ;  /* 0xd2511f533e417824 */ /* 0x000fe200078e02ff */
[----:B------:R-:W-:Y:S01]  /*0710*/  P2R R127, PR, RZ, 0x1 ;  /* 0x00000001ff7f7803 */ /* 0x000fe20000000000 */
[----:B------:R-:W-:Y:S02]  /*0720*/  VIADD R63, R2, 0xdaa66d2b ;  /* 0xdaa66d2b023f7836 */ /* 0x000fe40000000000 */
[----:B------:R-:W-:-:S04]  /*0730*/  IMAD.HI.U32 R61, R64, -0x326172a9, RZ ;  /* 0xcd9e8d57403d7827 */ /* 0x000fc800078e00ff */
[----:B------:R-:W-:Y:S01]  /*0740*/  IMAD.HI.U32 R62, R60, -0x2daee0ad, RZ ;  /* 0xd2511f533c3e7827 */ /* 0x000fe200078e00ff */
[----:B------:R-:W-:-:S03]  /*0750*/  LOP3.LUT R61, R63, R66, R61, 0x96, !PT ;  /* 0x000000423f3d7212 */ /* 0x000fc600078e963d */
[----:B------:R-:W-:Y:S01]  /*0760*/  IMAD R66, R60, -0x2daee0ad, RZ ;  /* 0xd2511f533c427824 */ /* 0x000fe200078e02ff */
[----:B------:R-:W-:Y:S01]  /*0770*/  LOP3.LUT R62, R67, R65, R62, 0x96, !PT ;  /* 0x00000041433e7212 */ /* 0x000fe200078e963e */
[----:B------:R-:W-:Y:S02]  /*0780*/  VIADD R67, R3, 0xed9eba14 ;  /* 0xed9eba1403437836 */ /* 0x000fe40000000000 */
[----:B------:R-:W-:-:S04]  /*0790*/  IMAD.HI.U32 R65, R61, -0x2daee0ad, RZ ;  /* 0xd2511f533d417827 */ /* 0x000fc800078e00ff */
[----:B------:R-:W-:Y:S01]  /*07a0*/  IMAD R63, R64, -0x326172a9, RZ ;  /* 0xcd9e8d57403f7824 */ /* 0x000fe200078e02ff */
[----:B------:R-:W-:Y:S01]  /*07b0*/  IADD3 R64, PT, PT, R2, 0x78dde6e4, RZ ;  /* 0x78dde6e402407810 */ /* 0x000fe20007ffe0ff */
[----:B------:R-:W-:Y:S01]  /*07c0*/  IMAD.HI.U32 R60, R62, -0x326172a9, RZ ;  /* 0xcd9e8d573e3c7827 */ /* 0x000fe200078e00ff */
[----:B------:R-:W-:Y:S02]  /*07d0*/  LOP3.LUT R65, R67, R66, R65, 0x96, !PT ;  /* 0x0000004243417212 */ /* 0x000fe400078e9641 */
[----:B------:R-:W-:Y:S01]  /*07e0*/  IADD3 R67, PT, PT, R3, -0x56f99767, RZ ;  /* 0xa906689903437810 */ /* 0x000fe20007ffe0ff */
[----:B------:R-:W-:Y:S01]  /*07f0*/  IMAD R66, R61, -0x2daee0ad, RZ ;  /* 0xd2511f533d427824 */ /* 0x000fe200078e02ff */
[----:B------:R-:W-:Y:S01]  /*0800*/  LOP3.LUT R60, R64, R63, R60, 0x96, !PT ;  /* 0x0000003f403c7212 */ /* 0x000fe200078e963c */
[----:B------:R-:W-:Y:S02]  /*0810*/  IMAD R63, R62, -0x326172a9, RZ ;  /* 0xcd9e8d573e3f7824 */ /* 0x000fe400078e02ff */
[----:B------:R-:W-:-:S02]  /*0820*/  VIADD R64, R2, 0x1715609d ;  /* 0x1715609d02407836 */ /* 0x000fc40000000000 */
        /* <DEDUP_REMOVED lines=30> */
[----:B------:R-:W-:Y:S01]  /*0a10*/  IMAD R62, R61, -0x2daee0ad, RZ ;  /* 0xd2511f533d3e7824 */ /* 0x000fe200078e02ff */
[----:B------:R-:W-:Y:S01]  /*0a20*/  IADD3 R61, PT, PT, R3, -0x695add53, RZ ;  /* 0x96a522ad033d7810 */ /* 0x000fe20007ffe0ff */
[----:B------:R-:W-:-:S04]  /*0a30*/  IMAD.HI.U32 R110, R64, -0x326172a9, RZ ;  /* 0xcd9e8d57406e7827 */ /* 0x000fc800078e00ff */
[----:B------:R-:W-:Y:S01]  /*0a40*/  IMAD.HI.U32 R111, R60, -0x2daee0ad, RZ ;  /* 0xd2511f533c6f7827 */ /* 0x000fe200078e00ff */
[----:B------:R-:W-:-:S03]  /*0a50*/  LOP3.LUT R110, R63, R65, R110, 0x96, !PT ;  /* 0x000000413f6e7212 */ /* 0x000fc600078e966e */
[----:B------:R-:W-:Y:S01]  /*0a60*/  IMAD R112, R64, -0x326172a9, RZ ;  /* 0xcd9e8d5740707824 */ /* 0x000fe200078e02ff */
[----:B------:R-:W-:Y:S01]  /*0a70*/  LOP3.LUT R111, R61, R62, R111, 0x96, !PT ;  /* 0x0000003e3d6f7212 */ /* 0x000fe200078e966f */
[----:B-1234-:R-:W-:-:S07]  /*0a80*/  IMAD R116, R60, -0x2daee0ad, RZ ;  /* 0xd2511f533c747824 */ /* 0x01efce00078e02ff */
.L_x_30466:
[----:B------:R-:W-:Y:S01]  /*0a90*/  ISETP.NE.AND P1, PT, R127, RZ, PT ;  /* 0x000000ff7f00720c */ /* 0x000fe20003f25270 */
        /* <DEDUP_REMOVED lines=13> */
[----:B------:R-:W-:Y:S02]  /*0b70*/  HFMA2 R0, -RZ, RZ, 1.875, 0 ;  /* 0x3f800000ff007431 */ /* 0x000fe400000001ff */
[----:B------:R-:W-:Y:S01]  /*0b80*/  IMAD.MOV.U32 R132, RZ, RZ, 0x2f800000 ;  /* 0x2f800000ff847424 */ /* 0x000fe200078e00ff */
[----:B------:R-:W-:Y:S01]  /*0b90*/  ISETP.NE.AND.EX P0, PT, RZ, UR9, PT, P0 ;  /* 0x00000009ff007c0c */ /* 0x000fe2000bf05300 */
[----:B--2---:R-:W-:-:S12]  /*0ba0*/  @P1 HADD2.F32 R0, -RZ, R72.H0_H0 ;  /* 0x20000048ff001230 */ /* 0x004fd80000004100 */
[----:B------:R-:W-:Y:S05]  /*0bb0*/  @!P0 BRA `(.L_x_30056) ;  /* 0x0000003000a88947 */ /* 0x000fea0003800000 */
        /* <DEDUP_REMOVED lines=15> */
.L_x_45716:
[----:B------:R-:W-:Y:S05]  /*0cb0*/  BRX R72 -0xcc0                                         (*"BRANCH_TARGETS .L_x_45717,.L_x_45718,.L_x_45719"*) ;  /* 0xfffffff048d07949 */ /* 0x000fea000383ffff */
.L_x_45719:
[----:B------:R-:W-:Y:S01]  /*0cc0*/  VIADD R76, R115, 0x1 ;  /* 0x00000001734c7836 */ /* 0x000fe20000000000 */
[----:B------:R-:W-:Y:S01]  /*0cd0*/  MOV R72, R116 ;  /* 0x0000007400487202 */ /* 0x000fe20000000f00 */
[----:B------:R-:W-:Y:S01]  /*0ce0*/  IMAD.MOV.U32 R73, RZ, RZ, R110 ;  /* 0x000000ffff497224 */ /* 0x000fe200078e006e */
[----:B------:R-:W-:Y:S06]  /*0cf0*/  BRA `(.L_x_30058) ;  /* 0x00000004003c7947 */ /* 0x000fec0003800000 */
.L_x_45717:
[----:B------:R-:W-:Y:S01]  /*0d00*/  MOV R72, R116 ;  /* 0x0000007400487202 */ /* 0x000fe20000000f00 */
[----:B------:R-:W-:Y:S01]  /*0d10*/  IMAD.MOV.U32 R76, RZ, RZ, 0x3 ;  /* 0x00000003ff4c7424 */ /* 0x000fe200078e00ff */
[----:B------:R-:W-:Y:S01]  /*0d20*/  MOV R73, R111 ;  /* 0x0000006f00497202 */ /* 0x000fe20000000f00 */
[----:B------:R-:W-:Y:S06]  /*0d30*/  BRA `(.L_x_30058) ;  /* 0x00000004002c7947 */ /* 0x000fec0003800000 */
.L_x_45718:
        /* <DEDUP_REMOVED lines=13> */
.L_x_30060:
[----:B------:R-:W-:Y:S05]  /*0e10*/  BSYNC.RECONVERGENT B1 ;  /* 0x0000000000017941 */ /* 0x000fea0003800200 */
.L_x_30059:
        /* <DEDUP_REMOVED lines=56> */
[----:B------:R-:W-:Y:S01]  /*11a0*/  IMAD.WIDE.U32 R74, R74, -0x2daee0ad, RZ ;  /* 0xd2511f534a4a7825 */ /* 0x000fe200078e00ff */
[----:B------:R-:W-:-:S03]  /*11b0*/  MOV R73, R116 ;  /* 0x0000007400497202 */ /* 0x000fc60000000f00 */
[----:B------:R-:W-:Y:S01]  /*11c0*/  IMAD.MOV.U32 R76, RZ, RZ, RZ ;  /* 0x000000ffff4c7224 */ /* 0x000fe200078e00ff */
[----:B------:R-:W-:Y:S01]  /*11d0*/  LOP3.LUT R111, R111, R72, R75, 0x96, !PT ;  /* 0x000000486f6f7212 */ /* 0x000fe200078e964b */
[----:B------:R-:W-:-:S07]  /*11e0*/  IMAD.MOV.U32 R72, RZ, RZ, R74 ;  /* 0x000000ffff487224 */ /* 0x000fce00078e004a */
.L_x_30058:
[----:B------:R-:W-:Y:S05]  /*11f0*/  BSYNC.RECONVERGENT B0 ;  /* 0x0000000000007941 */ /* 0x000fea0003800200 */
.L_x_30057:
[----:B------:R-:W-:Y:S01]  /*1200*/  I2FP.F32.U32 R73, R73 ;  /* 0x0000004900497245 */ /* 0x000fe20000201000 */
[----:B-----5:R-:W-:Y:S01]  /*1210*/  HADD2.F32 R75, -RZ, R68.H0_H0 ;  /* 0x20000044ff4b7230 */ /* 0x020fe20000004100 */
[----:B------:R-:W-:Y:S01]  /*1220*/  MOV R133, UR14 ;  /* 0x0000000e00857c02 */ /* 0x000fe20008000f00 */
[----:B------:R-:W-:Y:S01]  /*1230*/  IMAD.U32 R134, RZ, RZ, UR13 ;  /* 0x0000000dff867e24 */ /* 0x000fe2000f8e00ff */
[----:B------:R-:W-:Y:S01]  /*1240*/  ISETP.NE.AND P2, PT, R76, 0x1, PT ;  /* 0x000000014c00780c */ /* 0x000fe20003f45270 */
[----:B------:R-:W-:Y:S01]  /*1250*/  FFMA.FTZ R73, R73, R132, 1.1641532182693481445e-10 ;  /* 0x2f00000049497423 */ /* 0x000fe20000010084 */
[----:B------:R-:W-:Y:S01]  /*1260*/  FMUL.FTZ R74, R75, R0 ;  /* 0x000000004b4a7220 */ /* 0x000fe20000410000 */
[----:B------:R-:W-:Y:S01]  /*1270*/  HADD2.F32 R88, -RZ, R40.H0_H0 ;  /* 0x20000028ff587230 */ /* 0x000fe20000004100 */
[----:B------:R-:W-:Y:S01]  /*1280*/  BSSY.RECONVERGENT B0, `(.L_x_30061) ;  /* 0x000005d000007945 */ /* 0x000fe20003800200 */
[----:B------:R-:W-:Y:S02]  /*1290*/  HFMA2 R78, -RZ, RZ, 0, 1.1920928955078125e-07 ;  /* 0x00000002ff4e7431 */ /* 0x000fe400000001ff */
[----:B------:R-:W-:Y:S01]  /*12a0*/  FMUL.FTZ R74, R74, R133 ;  /* 0x000000854a4a7220 */ /* 0x000fe20000410000 */
[----:B------:R-:W-:-:S04]  /*12b0*/  FSETP.GTU.FTZ.AND P1, PT, R73, R134, PT ;  /* 0x000000864900720b */ /* 0x000fc80003f3c000 */
[----:B------:R-:W-:Y:S01]  /*12c0*/  FSEL R73, R74, RZ, !P1 ;  /* 0x000000ff4a497208 */ /* 0x000fe20004800000 */
[----:B------:R-:W-:Y:S01]  /*12d0*/  IMAD.MOV.U32 R74, RZ, RZ, R112 ;  /* 0x000000ffff4a7224 */ /* 0x000fe200078e0070 */
        /* <DEDUP_REMOVED lines=12> */
.L_x_30063:
        /* <DEDUP_REMOVED lines=13> */
.L_x_30065:
[----:B------:R-:W-:Y:S05]  /*1470*/  BSYNC.RECONVERGENT B1 ;  /* 0x0000000000017941 */ /* 0x000fea0003800200 */
.L_x_30064:
        /* <DEDUP_REMOVED lines=61> */
.L_x_30062:
[----:B------:R-:W-:Y:S05]  /*1850*/  BSYNC.RECONVERGENT B0 ;  /* 0x0000000000007941 */ /* 0x000fea0003800200 */
.L_x_30061:
        /* <DEDUP_REMOVED lines=24> */
.L_x_30068:
        /* <DEDUP_REMOVED lines=13> */
.L_x_30070:
[----:B------:R-:W-:Y:S05]  /*1ab0*/  BSYNC.RECONVERGENT B1 ;  /* 0x0000000000017941 */ /* 0x000fea0003800200 */
.L_x_30069:
        /* <DEDUP_REMOVED lines=61> */
.L_x_30067:
[----:B------:R-:W-:Y:S05]  /*1e90*/  BSYNC.RECONVERGENT B0 ;  /* 0x0000000000007941 */ /* 0x000fea0003800200 */
.L_x_30066:
        /* <DEDUP_REMOVED lines=23> */
.L_x_30073:
        /* <DEDUP_REMOVED lines=13> */
.L_x_30075:
[----:B------:R-:W-:Y:S05]  /*20e0*/  BSYNC.RECONVERGENT B1 ;  /* 0x0000000000017941 */ /* 0x000fea0003800200 */
.L_x_30074:
        /* <DEDUP_REMOVED lines=61> */
.L_x_30072:
[----:B------:R-:W-:Y:S05]  /*24c0*/  BSYNC.RECONVERGENT B0 ;  /* 0x0000000000007941 */ /* 0x000fea0003800200 */
.L_x_30071:
        /* <DEDUP_REMOVED lines=23> */
.L_x_30078:
        /* <DEDUP_REMOVED lines=13> */
.L_x_30080:
[----:B------:R-:W-:Y:S05]  /*2710*/  BSYNC.RECONVERGENT B1 ;  /* 0x0000000000017941 */ /* 0x000fea0003800200 */
.L_x_30079:
        /* <DEDUP_REMOVED lines=58> */
[----:B------:R-:W-:Y:S01]  /*2ac0*/  MOV R72, R76 ;  /* 0x0000004c00487202 */ /* 0x000fe20000000f00 */
[----:B------:R-:W-:Y:S01]  /*2ad0*/  IMAD.MOV.U32 R76, RZ, RZ, RZ ;  /* 0x000000ffff4c7224 */ /* 0x000fe200078e00ff */
[----:B------:R-:W-:-:S07]  /*2ae0*/  LOP3.LUT R111, R111, R74, R77, 0x96, !PT ;  /* 0x0000004a6f6f7212 */ /* 0x000fce00078e964d */
.L_x_30077:
[----:B------:R-:W-:Y:S05]  /*2af0*/  BSYNC.RECONVERGENT B0 ;  /* 0x0000000000007941 */ /* 0x000fea0003800200 */
.L_x_30076:
        /* <DEDUP_REMOVED lines=23> */
.L_x_30083:
        /* <DEDUP_REMOVED lines=13> */
.L_x_30085:
[----:B------:R-:W-:Y:S05]  /*2d40*/  BSYNC.RECONVERGENT B1 ;  /* 0x0000000000017941 */ /* 0x000fea0003800200 */
.L_x_30084:
        /* <DEDUP_REMOVED lines=61> */
.L_x_30082:
[----:B------:R-:W-:Y:S05]  /*3120*/  BSYNC.RECONVERGENT B0 ;  /* 0x0000000000007941 */ /* 0x000fea0003800200 */
.L_x_30081:
        /* <DEDUP_REMOVED lines=23> */
.L_x_30088:
        /* <DEDUP_REMOVED lines=13> */
.L_x_30090:
[----:B------:R-:W-:Y:S05]  /*3370*/  BSYNC.RECONVERGENT B1 ;  /* 0x0000000000017941 */ /* 0x000fea0003800200 */
.L_x_30089:
        /* <DEDUP_REMOVED lines=59> */
[----:B------:R-:W-:Y:S01]  /*3730*/  IMAD.MOV.U32 R74, RZ, RZ, RZ ;  /* 0x000000ffff4a7224 */ /* 0x000fe200078e00ff */
[----:B------:R-:W-:-:S07]  /*3740*/  MOV R72, R76 ;  /* 0x0000004c00487202 */ /* 0x000fce0000000f00 */
.L_x_30087:
[----:B------:R-:W-:Y:S05]  /*3750*/  BSYNC.RECONVERGENT B0 ;  /* 0x0000000000007941 */ /* 0x000fea0003800200 */
.L_x_30086:
        /* <DEDUP_REMOVED lines=23> */
.L_x_30093:
        /* <DEDUP_REMOVED lines=15> */
.L_x_30095:
[----:B------:R-:W-:Y:S05]  /*39c0*/  BSYNC.RECONVERGENT B1 ;  /* 0x0000000000017941 */ /* 0x000fea0003800200 */
.L_x_30094:
        /* <DEDUP_REMOVED lines=60> */
[----:B------:R-:W-:-:S07]  /*3d90*/  IMAD.MOV.U32 R72, RZ, RZ, R76 ;  /* 0x000000ffff487224 */ /* 0x000fce00078e004c */
.L_x_30092:
[----:B------:R-:W-:Y:S05]  /*3da0*/  BSYNC.RECONVERGENT B0 ;  /* 0x0000000000007941 */ /* 0x000fea0003800200 */
.L_x_30091:
[----:B------:R-:W-:Y:S01]  /*3db0*/  I2FP.F32.U32 R69, R70 ;  /* 0x0000004600457245 */ /* 0x000fe20000201000 */
[----:B------:R-:W-:Y:S02]  /*3dc0*/  HADD2.F32 R71, -RZ, R71.H1_H1 ;  /* 0x30000047ff477230 */ /* 0x000fe40000004100 */
        /* <DEDUP_REMOVED lines=9> */
.L_x_30056:
        /* <DEDUP_REMOVED lines=16> */
.L_x_30099:
        /* <DEDUP_REMOVED lines=13> */
.L_x_30101:
[----:B------:R-:W-:Y:S05]  /*4030*/  BSYNC.RECONVERGENT B1 ;  /* 0x0000000000017941 */ /* 0x000fea0003800200 */
.L_x_30100:
        /* <DEDUP_REMOVED lines=56> */
[----:B------:R-:W-:Y:S02]  /*43c0*/  IMAD.MOV.U32 R112, RZ, RZ, R76 ;  /* 0x000000ffff707224 */ /* 0x000fe400078e004c */
[----:B------:R-:W-:Y:S01]  /*43d0*/  HFMA2 R76, -RZ, RZ, 0, 0 ;  /* 0x00000000ff4c7431 */ /* 0x000fe200000001ff */
[----:B------:R-:W-:Y:S01]  /*43e0*/  LOP3.LUT R111, R111, R72, R75, 0x96, !PT ;  /* 0x000000486f6f7212 */ /* 0x000fe200078e964b */
[----:B------:R-:W-:Y:S01]  /*43f0*/  IMAD.MOV.U32 R73, RZ, RZ, R116 ;  /* 0x000000ffff497224 */ /* 0x000fe200078e0074 */
[----:B------:R-:W-:-:S07]  /*4400*/  MOV R72, R74 ;  /* 0x0000004a00487202 */ /* 0x000fce0000000f00 */
.L_x_30098:
[----:B------:R-:W-:Y:S05]  /*4410*/  BSYNC.RECONVERGENT B0 ;  /* 0x0000000000007941 */ /* 0x000fea0003800200 */
.L_x_30097:
        /* <DEDUP_REMOVED lines=26> */
.L_x_30104:
        /* <DEDUP_REMOVED lines=13> */
.L_x_30106:
[----:B------:R-:W-:Y:S05]  /*4690*/  BSYNC.RECONVERGENT B1 ;  /* 0x0000000000017941 */ /* 0x000fea0003800200 */
.L_x_30105:
        /* <DEDUP_REMOVED lines=61> */
.L_x_30103:
[----:B------:R-:W-:Y:S05]  /*4a70*/  BSYNC.RECONVERGENT B0 ;  /* 0x0000000000007941 */ /* 0x000fea0003800200 */
.L_x_30102:
        /* <DEDUP_REMOVED lines=24> */
.L_x_30109:
        /* <DEDUP_REMOVED lines=13> */
.L_x_30111:
[----:B------:R-:W-:Y:S05]  /*4cd0*/  BSYNC.RECONVERGENT B1 ;  /* 0x0000000000017941 */ /* 0x000fea0003800200 */
.L_x_30110:
        /* <DEDUP_REMOVED lines=61> */
.L_x_30108:
[----:B------:R-:W-:Y:S05]  /*50b0*/  BSYNC.RECONVERGENT B0 ;  /* 0x0000000000007941 */ /* 0x000fea0003800200 */
.L_x_30107:
        /* <DEDUP_REMOVED lines=23> */
.L_x_30114:
        /* <DEDUP_REMOVED lines=13> */
.L_x_30116:
[----:B------:R-:W-:Y:S05]  /*5300*/  BSYNC.RECONVERGENT B1 ;  /* 0x0000000000017941 */ /* 0x000fea0003800200 */
.L_x_30115:
        /* <DEDUP_REMOVED lines=61> */
.L_x_30113:
[----:B------:R-:W-:Y:S05]  /*56e0*/  BSYNC.RECONVERGENT B0 ;  /* 0x0000000000007941 */ /* 0x000fea0003800200 */
.L_x_30112:
        /* <DEDUP_REMOVED lines=23> */
.L_x_30119:
        /* <DEDUP_REMOVED lines=13> */
.L_x_30121:
[----:B------:R-:W-:Y:S05]  /*5930*/  BSYNC.RECONVERGENT B1 ;  /* 0x0000000000017941 */ /* 0x000fea0003800200 */
.L_x_30120:
        /* <DEDUP_REMOVED lines=55> */
[----:B------:R-:W-:Y:S02]  /*5cb0*/  MOV R69, R72 ;  /* 0x0000004800457202 */ /* 0x000fe40000000f00 */
[----:B------:R-:W-:Y:S01]  /*5cc0*/  LOP3.LUT R110, R75, R110, R79, 0x96, !PT ;  /* 0x0000006e4b6e7212 */ /* 0x000fe200078e964f */
[----:B------:R-:W-:Y:S02]  /*5cd0*/  IMAD.MOV.U32 R72, RZ, RZ, R76 ;  /* 0x000000ffff487224 */ /* 0x000fe400078e004c */
[----:B------:R-:W-:Y:S02]  /*5ce0*/  HFMA2 R76, -RZ, RZ, 0, 0 ;  /* 0x00000000ff4c7431 */ /* 0x000fe400000001ff */
[----:B------:R-:W-:Y:S01]  /*5cf0*/  IMAD.MOV.U32 R112, RZ, RZ, R78 ;  /* 0x000000ffff707224 */ /* 0x000fe200078e004e */
[----:B------:R-:W-:-:S07]  /*5d00*/  LOP3.LUT R111, R111, R74, R77, 0x96, !PT ;  /* 0x0000004a6f6f7212 */ /* 0x000fce00078e964d */
.L_x_30118:
[----:B------:R-:W-:Y:S05]  /*5d10*/  BSYNC.RECONVERGENT B0 ;  /* 0x0000000000007941 */ /* 0x000fea0003800200 */
.L_x_30117:
        /* <DEDUP_REMOVED lines=23> */
.L_x_30124:
        /* <DEDUP_REMOVED lines=13> */
.L_x_30126:
[----:B------:R-:W-:Y:S05]  /*5f60*/  BSYNC.RECONVERGENT B1 ;  /* 0x0000000000017941 */ /* 0x000fea0003800200 */
.L_x_30125:
        /* <DEDUP_REMOVED lines=61> */
.L_x_30123:
[----:B------:R-:W-:Y:S05]  /*6340*/  BSYNC.RECONVERGENT B0 ;  /* 0x0000000000007941 */ /* 0x000fea0003800200 */
.L_x_30122:
        /* <DEDUP_REMOVED lines=23> */
.L_x_30129:
        /* <DEDUP_REMOVED lines=13> */
.L_x_30131:
[----:B------:R-:W-:Y:S05]  /*6590*/  BSYNC.RECONVERGENT B1 ;  /* 0x0000000000017941 */ /* 0x000fea0003800200 */
.L_x_30130:
        /* <DEDUP_REMOVED lines=61> */
.L_x_30128:
[----:B------:R-:W-:Y:S05]  /*6970*/  BSYNC.RECONVERGENT B0 ;  /* 0x0000000000007941 */ /* 0x000fea0003800200 */
.L_x_30127:
        /* <DEDUP_REMOVED lines=23> */
.L_x_30134:
        /* <DEDUP_REMOVED lines=15> */
.L_x_30136:
[----:B------:R-:W-:Y:S05]  /*6be0*/  BSYNC.RECONVERGENT B1 ;  /* 0x0000000000017941 */ /* 0x000fea0003800200 */
.L_x_30135:
        /* <DEDUP_REMOVED lines=59> */
[----:B------:R-:W-:Y:S02]  /*6fa0*/  LOP3.LUT R111, R111, R74, R77, 0x96, !PT ;  /* 0x0000004a6f6f7212 */ /* 0x000fe400078e964d */
[----:B------:R-:W-:-:S07]  /*6fb0*/  MOV R72, R76 ;  /* 0x0000004c00487202 */ /* 0x000fce0000000f00 */
.L_x_30133:
[----:B------:R-:W-:Y:S05]  /*6fc0*/  BSYNC.RECONVERGENT B0 ;  /* 0x0000000000007941 */ /* 0x000fea0003800200 */
.L_x_30132:
        /* <DEDUP_REMOVED lines=9> */
[----:B------:R-:W-:-:S09]  /*7060*/  FMUL.FTZ R87, R87, R70 ;  /* 0x0000004657577220 */ /* 0x000fd20000410000 */
.L_x_30096:
        /* <DEDUP_REMOVED lines=9> */
[----:B------:R-:W-:Y:S01]  /*7100*/  ISETP.NE.AND P6, PT, R73, RZ, PT ;  /* 0x000000ff4900720c */ /* 0x000fe20003fc5270 */
[----:B------:R-:W2:Y:S01]  /*7110*/  @P0 LDC.64 R78, c[0x0][0x3a0] ;  /* 0x0000e800ff4e0b82 */ /* 0x000ea20000000a00 */
[----:B------:R-:W-:Y:S02]  /*7120*/  LOP3.LUT R81, R81, R71, R74, 0xfe, !PT ;  /* 0x0000004751517212 */ /* 0x000fe400078efe4a */
[----:B------:R-:W-:Y:S02]  /*7130*/  LOP3.LUT R68, R68, R70, R69, 0xfe, !PT ;  /* 0x0000004644447212 */ /* 0x000fe400078efe45 */
[----:B------:R-:W-:Y:S02]  /*7140*/  SEL R80, RZ, 0x1, !P3 ;  /* 0x00000001ff507807 */ /* 0x000fe40005800000 */
[----:B------:R-:W-:Y:S01]  /*7150*/  SEL R69, RZ, 0x1, !P6 ;  /* 0x00000001ff457807 */ /* 0x000fe20007000000 */
[C---:B0-----:R-:W-:Y:S01]  /*7160*/  IMAD.WIDE.U32 R74, R125.reuse, 0x20, R128 ;  /* 0x000000207d4a7825 */ /* 0x041fe200078e0080 */
[----:B------:R-:W-:-:S02]  /*7170*/  IADD3 R118, PT, PT, R125, 0x20, RZ ;  /* 0x000000207d767810 */ /* 0x000fc40007ffe0ff */
[----:B------:R-:W-:Y:S02]  /*7180*/  LOP3.LUT R81, R81, R80, RZ, 0xfc, !PT ;  /* 0x0000005051517212 */ /* 0x000fe400078efcff */
[----:B------:R-:W-:Y:S01]  /*7190*/  LOP3.LUT R80, R68, R69, RZ, 0xfc, !PT ;  /* 0x0000004544507212 */ /* 0x000fe200078efcff */
[C---:B------:R-:W-:Y:S01]  /*71a0*/  IMAD.WIDE.U32 R68, R118.reuse, 0x10, R100 ;  /* 0x0000001076447825 */ /* 0x040fe200078e0064 */
        /* <DEDUP_REMOVED lines=25> */
.L_x_30140:
        /* <DEDUP_REMOVED lines=13> */
.L_x_30142:
[----:B------:R-:W-:Y:S05]  /*7410*/  BSYNC.RECONVERGENT B1 ;  /* 0x0000000000017941 */ /* 0x000fea0003800200 */
.L_x_30141:
        /* <DEDUP_REMOVED lines=58> */
[----:B------:R-:W-:Y:S01]  /*77c0*/  IMAD.MOV.U32 R73, RZ, RZ, R72 ;  /* 0x000000ffff497224 */ /* 0x000fe200078e0048 */
[----:B------:R-:W-:Y:S01]  /*77d0*/  MOV R74, R76 ;  /* 0x0000004c004a7202 */ /* 0x000fe20000000f00 */
[----:B------:R-:W-:-:S07]  /*77e0*/  HFMA2 R76, -RZ, RZ, 0, 0 ;  /* 0x00000000ff4c7431 */ /* 0x000fce00000001ff */
.L_x_30139:
[----:B------:R-:W-:Y:S05]  /*77f0*/  BSYNC.RECONVERGENT B0 ;  /* 0x0000000000007941 */ /* 0x000fea0003800200 */
.L_x_30138:
        /* <DEDUP_REMOVED lines=24> */
.L_x_30145:
        /* <DEDUP_REMOVED lines=13> */
.L_x_30147:
[----:B------:R-:W-:Y:S05]  /*7a50*/  BSYNC.RECONVERGENT B1 ;  /* 0x0000000000017941 */ /* 0x000fea0003800200 */
.L_x_30146:
        /* <DEDUP_REMOVED lines=61> */
.L_x_30144:
[----:B------:R-:W-:Y:S05]  /*7e30*/  BSYNC.RECONVERGENT B0 ;  /* 0x0000000000007941 */ /* 0x000fea0003800200 */
.L_x_30143:
        /* <DEDUP_REMOVED lines=24> */
.L_x_30150:
        /* <DEDUP_REMOVED lines=13> */
.L_x_30152:
[----:B------:R-:W-:Y:S05]  /*8090*/  BSYNC.RECONVERGENT B1 ;  /* 0x0000000000017941 */ /* 0x000fea0003800200 */
.L_x_30151:
        /* <DEDUP_REMOVED lines=61> */
.L_x_30149:
[----:B------:R-:W-:Y:S05]  /*8470*/  BSYNC.RECONVERGENT B0 ;  /* 0x0000000000007941 */ /* 0x000fea0003800200 */
.L_x_30148:
        /* <DEDUP_REMOVED lines=23> */
.L_x_30155:
        /* <DEDUP_REMOVED lines=13> */
.L_x_30157:
[----:B------:R-:W-:Y:S05]  /*86c0*/  BSYNC.RECONVERGENT B1 ;  /* 0x0000000000017941 */ /* 0x000fea0003800200 */
.L_x_30156:
        /* <DEDUP_REMOVED lines=61> */
.L_x_30154:
[----:B------:R-:W-:Y:S05]  /*8aa0*/  BSYNC.RECONVERGENT B0 ;  /* 0x0000000000007941 */ /* 0x000fea0003800200 */
.L_x_30153:
        /* <DEDUP_REMOVED lines=23> */
.L_x_30160:
        /* <DEDUP_REMOVED lines=13> */
.L_x_30162:
[----:B------:R-:W-:Y:S05]  /*8cf0*/  BSYNC.RECONVERGENT B1 ;  /* 0x0000000000017941 */ /* 0x000fea0003800200 */
.L_x_30161:
        /* <DEDUP_REMOVED lines=58> */
[----:B------:R-:W-:Y:S01]  /*90a0*/  HFMA2 R78, -RZ, RZ, 0, 0 ;  /* 0x00000000ff4e7431 */ /* 0x000fe200000001ff */
[----:B------:R-:W-:Y:S01]  /*90b0*/  LOP3.LUT R111, R111, R72, R77, 0x96, !PT ;  /* 0x000000486f6f7212 */ /* 0x000fe200078e964d */
[----:B------:R-:W-:-:S07]  /*90c0*/  IMAD.MOV.U32 R74, RZ, RZ, R76 ;  /* 0x000000ffff4a7224 */ /* 0x000fce00078e004c */
.L_x_30159:
[----:B------:R-:W-:Y:S05]  /*90d0*/  BSYNC.RECONVERGENT B0 ;  /* 0x0000000000007941 */ /* 0x000fea0003800200 */
.L_x_30158:
        /* <DEDUP_REMOVED lines=23> */
.L_x_30165:
        /* <DEDUP_REMOVED lines=13> */
.L_x_30167:
[----:B------:R-:W-:Y:S05]  /*9320*/  BSYNC.RECONVERGENT B1 ;  /* 0x0000000000017941 */ /* 0x000fea0003800200 */
.L_x_30166:
        /* <DEDUP_REMOVED lines=61> */
.L_x_30164:
[----:B------:R-:W-:Y:S05]  /*9700*/  BSYNC.RECONVERGENT B0 ;  /* 0x0000000000007941 */ /* 0x000fea0003800200 */
.L_x_30163:
        /* <DEDUP_REMOVED lines=23> */
.L_x_30170:
        /* <DEDUP_REMOVED lines=13> */
.L_x_30172:
[----:B------:R-:W-:Y:S05]  /*9950*/  BSYNC.RECONVERGENT B1 ;  /* 0x0000000000017941 */ /* 0x000fea0003800200 */
.L_x_30171:
        /* <DEDUP_REMOVED lines=57> */
[----:B------:R-:W-:Y:S01]  /*9cf0*/  IMAD.MOV.U32 R112, RZ, RZ, R92 ;  /* 0x000000ffff707224 */ /* 0x000fe200078e005c */
[----:B------:R-:W-:Y:S01]  /*9d00*/  LOP3.LUT R111, R111, R72, R79, 0x96, !PT ;  /* 0x000000486f6f7212 */ /* 0x000fe200078e964f */
[----:B------:R-:W-:Y:S02]  /*9d10*/  HFMA2 R72, -RZ, RZ, 0, 0 ;  /* 0x00000000ff487431 */ /* 0x000fe400000001ff */
[----:B------:R-:W-:-:S07]  /*9d20*/  IMAD.MOV.U32 R74, RZ, RZ, R78 ;  /* 0x000000ffff4a7224 */ /* 0x000fce00078e004e */
.L_x_30169:
[----:B------:R-:W-:Y:S05]  /*9d30*/  BSYNC.RECONVERGENT B0 ;  /* 0x0000000000007941 */ /* 0x000fea0003800200 */
.L_x_30168:
        /* <DEDUP_REMOVED lines=23> */
.L_x_30175:
        /* <DEDUP_REMOVED lines=15> */
.L_x_30177:
[----:B------:R-:W-:Y:S05]  /*9fa0*/  BSYNC.RECONVERGENT B1 ;  /* 0x0000000000017941 */ /* 0x000fea0003800200 */
.L_x_30176:
        /* <DEDUP_REMOVED lines=59> */
[----:B------:R-:W-:Y:S02]  /*a360*/  LOP3.LUT R111, R111, R72, R93, 0x96, !PT ;  /* 0x000000486f6f7212 */ /* 0x000fe400078e965d */
[----:B------:R-:W-:-:S07]  /*a370*/  MOV R74, R92 ;  /* 0x0000005c004a7202 */ /* 0x000fce0000000f00 */
.L_x_30174:
[----:B------:R-:W-:Y:S05]  /*a380*/  BSYNC.RECONVERGENT B0 ;  /* 0x0000000000007941 */ /* 0x000fea0003800200 */
.L_x_30173:
        /* <DEDUP_REMOVED lines=11> */
.L_x_30137:
        /* <DEDUP_REMOVED lines=16> */
.L_x_30181:
        /* <DEDUP_REMOVED lines=13> */
.L_x_30183:
[----:B------:R-:W-:Y:S05]  /*a610*/  BSYNC.RECONVERGENT B1 ;  /* 0x0000000000017941 */ /* 0x000fea0003800200 */
.L_x_30182:
        /* <DEDUP_REMOVED lines=57> */
[----:B------:R-:W-:-:S04]  /*a9b0*/  MOV R73, R72 ;  /* 0x0000004800497202 */ /* 0x000fc80000000f00 */
[----:B------:R-:W-:Y:S01]  /*a9c0*/  LOP3.LUT R111, R111, R74, R77, 0x96, !PT ;  /* 0x0000004a6f6f7212 */ /* 0x000fe200078e964d */
[----:B------:R-:W-:Y:S02]  /*a9d0*/  IMAD.MOV.U32 R74, RZ, RZ, R76 ;  /* 0x000000ffff4a7224 */ /* 0x000fe400078e004c */
[----:B------:R-:W-:-:S07]  /*a9e0*/  IMAD.MOV.U32 R76, RZ, RZ, RZ ;  /* 0x000000ffff4c7224 */ /* 0x000fce00078e00ff */
.L_x_30180:
[----:B------:R-:W-:Y:S05]  /*a9f0*/  BSYNC.RECONVERGENT B0 ;  /* 0x0000000000007941 */ /* 0x000fea0003800200 */
.L_x_30179:
        /* <DEDUP_REMOVED lines=24> */
.L_x_30186:
        /* <DEDUP_REMOVED lines=13> */
.L_x_30188:
[----:B------:R-:W-:Y:S05]  /*ac50*/  BSYNC.RECONVERGENT B1 ;  /* 0x0000000000017941 */ /* 0x000fea0003800200 */
.L_x_30187:
        /* <DEDUP_REMOVED lines=61> */
.L_x_30185:
[----:B------:R-:W-:Y:S05]  /*b030*/  BSYNC.RECONVERGENT B0 ;  /* 0x0000000000007941 */ /* 0x000fea0003800200 */
.L_x_30184:
        /* <DEDUP_REMOVED lines=24> */
.L_x_30191:
        /* <DEDUP_REMOVED lines=13> */
.L_x_30193:
[----:B------:R-:W-:Y:S05]  /*b290*/  BSYNC.RECONVERGENT B1 ;  /* 0x0000000000017941 */ /* 0x000fea0003800200 */
.L_x_30192:
        /* <DEDUP_REMOVED lines=61> */
.L_x_30190:
[----:B------:R-:W-:Y:S05]  /*b670*/  BSYNC.RECONVERGENT B0 ;  /* 0x0000000000007941 */ /* 0x000fea0003800200 */
.L_x_30189:
[----:B------:R-:W-:Y:S01]  /*b680*/  I2FP.F32.U32 R73, R72 ;  /* 0x0000004800497245 */ /* 0x000fe20000201000 */
[----:B------:R-:W-:Y:S01]  /*b690*/  HADD2.F32 R77, -RZ, R69.H0_H0 ;  /* 0x20000045ff4d7230 */ /* 0x000fe20000004100 */
[----:B------:R-:W-:Y:S01]  /*b6a0*/  ISETP.NE.AND P2, PT, R76, 0x1, PT ;  /* 0x000000014c00780c */ /* 0x000fe20003f45270 */
[----:B------:R-:W-:Y:S02]  /*b6b0*/  BSSY.RECONVERGENT B0, `(.L_x_30194) ;  /* 0x000005f000007945 */ /* 0x000fe40003800200 */
[----:B------:R-:W-:Y:S01]  /*b6c0*/  FFMA.FTZ R73, R73, R132, 1.1641532182693481445e-10 ;  /* 0x2f00000049497423 */ /* 0x000fe20000010084 */
[----:B------:R-:W-:Y:S01]  /*b6d0*/  FMUL.FTZ R72, R77, R0 ;  /* 0x000000004d487220 */ /* 0x000fe20000410000 */
[----:B------:R-:W-:-:S03]  /*b6e0*/  HFMA2 R77, -RZ, RZ, 0, 1.1920928955078125e-07 ;  /* 0x00000002ff4d7431 */ /* 0x000fc600000001ff */
        /* <DEDUP_REMOVED lines=16> */
.L_x_30196:
        /* <DEDUP_REMOVED lines=13> */
.L_x_30198:
[----:B------:R-:W-:Y:S05]  /*b8c0*/  BSYNC.RECONVERGENT B1 ;  /* 0x0000000000017941 */ /* 0x000fea0003800200 */
.L_x_30197:
        /* <DEDUP_REMOVED lines=61> */
.L_x_30195:
[----:B------:R-:W-:Y:S05]  /*bca0*/  BSYNC.RECONVERGENT B0 ;  /* 0x0000000000007941 */ /* 0x000fea0003800200 */
.L_x_30194:
        /* <DEDUP_REMOVED lines=23> */
.L_x_30201:
        /* <DEDUP_REMOVED lines=13> */
.L_x_30203:
[----:B------:R-:W-:Y:S05]  /*bef0*/  BSYNC.RECONVERGENT B1 ;  /* 0x0000000000017941 */ /* 0x000fea0003800200 */
.L_x_30202:
        /* <DEDUP_REMOVED lines=57> */
[----:B------:R-:W-:-:S04]  /*c290*/  IMAD.WIDE.U32 R76, R69, -0x2daee0ad, RZ ;  /* 0xd2511f53454c7825 */ /* 0x000fc800078e00ff */
[----:B------:R-:W-:Y:S01]  /*c2a0*/  IMAD.MOV.U32 R69, RZ, RZ, R74 ;  /* 0x000000ffff457224 */ /* 0x000fe200078e004a */
[----:B------:R-:W-:Y:S02]  /*c2b0*/  LOP3.LUT R111, R111, R72, R77, 0x96, !PT ;  /* 0x000000486f6f7212 */ /* 0x000fe400078e964d */
[----:B------:R-:W-:-:S07]  /*c2c0*/  MOV R74, R76 ;  /* 0x0000004c004a7202 */ /* 0x000fce0000000f00 */
.L_x_30200:
[----:B------:R-:W-:Y:S05]  /*c2d0*/  BSYNC.RECONVERGENT B0 ;  /* 0x0000000000007941 */ /* 0x000fea0003800200 */
.L_x_30199:
        /* <DEDUP_REMOVED lines=23> */
.L_x_30206:
        /* <DEDUP_REMOVED lines=13> */
.L_x_30208:
[----:B------:R-:W-:Y:S05]  /*c520*/  BSYNC.RECONVERGENT B1 ;  /* 0x0000000000017941 */ /* 0x000fea0003800200 */
.L_x_30207:
        /* <DEDUP_REMOVED lines=61> */
.L_x_30205:
[----:B------:R-:W-:Y:S05]  /*c900*/  BSYNC.RECONVERGENT B0 ;  /* 0x0000000000007941 */ /* 0x000fea0003800200 */
.L_x_30204:
        /* <DEDUP_REMOVED lines=23> */
.L_x_30211:
        /* <DEDUP_REMOVED lines=13> */
.L_x_30213:
[----:B------:R-:W-:Y:S05]  /*cb50*/  BSYNC.RECONVERGENT B1 ;  /* 0x0000000000017941 */ /* 0x000fea0003800200 */
.L_x_30212:
        /* <DEDUP_REMOVED lines=61> */
.L_x_30210:
[----:B------:R-:W-:Y:S05]  /*cf30*/  BSYNC.RECONVERGENT B0 ;  /* 0x0000000000007941 */ /* 0x000fea0003800200 */
.L_x_30209:
        /* <DEDUP_REMOVED lines=23> */
.L_x_30216:
        /* <DEDUP_REMOVED lines=15> */
.L_x_30218:
[----:B------:R-:W-:Y:S05]  /*d1a0*/  BSYNC.RECONVERGENT B1 ;  /* 0x0000000000017941 */ /* 0x000fea0003800200 */
.L_x_30217:
        /* <DEDUP_REMOVED lines=61> */
.L_x_30215:
[----:B------:R-:W-:Y:S05]  /*d580*/  BSYNC.RECONVERGENT B0 ;  /* 0x0000000000007941 */ /* 0x000fea0003800200 */
.L_x_30214:
        /* <DEDUP_REMOVED lines=10> */
.L_x_30178:
[----:B------:R-:W0:Y:S01]  /*d630*/  @P0 LDC.64 R94, c[0x0][0x3a0] ;  /* 0x0000e800ff5e0b82 */ /* 0x000e220000000a00 */
[----:B------:R-:W-:Y:S01]  /*d640*/  SEL R72, RZ, 0x10000, !P5 ;  /* 0x00010000ff487807 */ /* 0x000fe20006800000 */
[----:B------:R-:W-:Y:S01]  /*d650*/  VIADD R117, R125, 0x40 ;  /* 0x000000407d757836 */ /* 0x000fe20000000000 */
[----:B------:R-:W-:Y:S01]  /*d660*/  ISETP.NE.AND P5, PT, R68, RZ, PT ;  /* 0x000000ff4400720c */ /* 0x000fe20003fa5270 */
[----:B------:R-:W-:Y:S01]  /*d670*/  IMAD.WIDE.U32 R92, R118, 0x8, R130 ;  /* 0x00000008765c7825 */ /* 0x000fe200078e0082 */
[----:B------:R-:W-:Y:S02]  /*d680*/  SEL R71, RZ, 0x1000000, !P6 ;  /* 0x01000000ff477807 */ /* 0x000fe40007000000 */
[----:B------:R-:W-:Y:S02]  /*d690*/  SEL R97, RZ, 0x100, !P4 ;  /* 0x00000100ff617807 */ /* 0x000fe40006000000 */
[----:B------:R-:W-:Y:S02]  /*d6a0*/  SEL R70, RZ, 0x1000000, !P2 ;  /* 0x01000000ff467807 */ /* 0x000fe40005000000 */
[----:B------:R-:W-:-:S02]  /*d6b0*/  SEL R69, RZ, 0x10000, !P1 ;  /* 0x00010000ff457807 */ /* 0x000fc40004800000 */
[----:B------:R-:W-:Y:S02]  /*d6c0*/  SEL R68, RZ, 0x100, !P5 ;  /* 0x00000100ff447807 */ /* 0x000fe40006800000 */
[----:B------:R-:W-:Y:S02]  /*d6d0*/  ISETP.NE.AND P6, PT, R75, RZ, PT ;  /* 0x000000ff4b00720c */ /* 0x000fe40003fc5270 */
[----:B------:R-:W-:Y:S01]  /*d6e0*/  LOP3.LUT R97, R97, R71, R72, 0xfe, !PT ;  /* 0x0000004761617212 */ /* 0x000fe200078efe48 */
[----:B------:R-:W-:Y:S01]  /*d6f0*/  IMAD.WIDE.U32 R72, R118, 0x20, R128 ;  /* 0x0000002076487825 */ /* 0x000fe200078e0080 */
[----:B------:R-:W-:Y:S02]  /*d700*/  LOP3.LUT R68, R68, R70, R69, 0xfe, !PT ;  /* 0x0000004644447212 */ /* 0x000fe400078efe45 */
[----:B------:R-:W-:Y:S02]  /*d710*/  SEL R96, RZ, 0x1, !P3 ;  /* 0x00000001ff607807 */ /* 0x000fe40005800000 */
[----:B------:R-:W-:Y:S01]  /*d720*/  SEL R69, RZ, 0x1, !P6 ;  /* 0x00000001ff457807 */ /* 0x000fe20007000000 */
[----:B0-----:R-:W-:Y:S01]  /*d730*/  @P0 IMAD.WIDE.U32 R94, R117, 0x20, R94 ;  /* 0x00000020755e0825 */ /* 0x001fe200078e005e */
[----:B------:R-:W-:Y:S01]  /*d740*/  LOP3.LUT R97, R97, R96, RZ, 0xfc, !PT ;  /* 0x0000006061617212 */ /* 0x000fe200078efcff */
[----:B------:R0:W-:Y:S01]  /*d750*/  STG.E.128 desc[UR6][R72.64], R80 ;  /* 0x0000005048007986 */ /* 0x0001e2000c101d06 */
[----:B------:R-:W-:Y:S01]  /*d760*/  LOP3.LUT R96, R68, R69, RZ, 0xfc, !PT ;  /* 0x0000004544607212 */ /* 0x000fe200078efcff */
[----:B------:R-:W-:-:S02]  /*d770*/  IMAD.WIDE.U32 R68, R117, 0x10, R100 ;  /* 0x0000001075447825 */ /* 0x000fc400078e0064 */
        /* <DEDUP_REMOVED lines=22> */
.L_x_30222:
        /* <DEDUP_REMOVED lines=13> */
.L_x_30224:
[----:B------:R-:W-:Y:S05]  /*d9b0*/  BSYNC.RECONVERGENT B1 ;  /* 0x0000000000017941 */ /* 0x000fea0003800200 */
.L_x_30223:
        /* <DEDUP_REMOVED lines=60> */
.L_x_30221:
[----:B------:R-:W-:Y:S05]  /*dd80*/  BSYNC.RECONVERGENT B0 ;  /* 0x0000000000007941 */ /* 0x000fea0003800200 */
.L_x_30220:
        /* <DEDUP_REMOVED lines=8> */
[----:B------:R-:W-:-:S04]  /*de10*/  FSETP.GTU.FTZ.AND P1, PT, R73, R134, PT ;  /* 0x000000864900720b */ /* 0x000fc80003f3c000 */
        /* <DEDUP_REMOVED lines=15> */
.L_x_30227:
        /* <DEDUP_REMOVED lines=13> */
.L_x_30229:
[----:B------:R-:W-:Y:S05]  /*dfe0*/  BSYNC.RECONVERGENT B1 ;  /* 0x0000000000017941 */ /* 0x000fea0003800200 */
.L_x_30228:
        /* <DEDUP_REMOVED lines=61> */
.L_x_30226:
[----:B------:R-:W-:Y:S05]  /*e3c0*/  BSYNC.RECONVERGENT B0 ;  /* 0x0000000000007941 */ /* 0x000fea0003800200 */
.L_x_30225:
        /* <DEDUP_REMOVED lines=24> */
.L_x_30232:
        /* <DEDUP_REMOVED lines=13> */
.L_x_30234:
[----:B------:R-:W-:Y:S05]  /*e620*/  BSYNC.RECONVERGENT B1 ;  /* 0x0000000000017941 */ /* 0x000fea0003800200 */
.L_x_30233:
        /* <DEDUP_REMOVED lines=58> */
[----:B------:R-:W-:Y:S02]  /*e9d0*/  HFMA2 R94, -RZ, RZ, 0, 0 ;  /* 0x00000000ff5e7431 */ /* 0x000fe400000001ff */
[----:B------:R-:W-:Y:S01]  /*e9e0*/  IMAD.MOV.U32 R112, RZ, RZ, R96 ;  /* 0x000000ffff707224 */ /* 0x000fe200078e0060 */
[----:B------:R-:W-:-:S07]  /*e9f0*/  LOP3.LUT R110, R75, R110, R97, 0x96, !PT ;  /* 0x0000006e4b6e7212 */ /* 0x000fce00078e9661 */
.L_x_30231:
[----:B------:R-:W-:Y:S05]  /*ea00*/  BSYNC.RECONVERGENT B0 ;  /* 0x0000000000007941 */ /* 0x000fea0003800200 */
.L_x_30230:
        /* <DEDUP_REMOVED lines=23> */
.L_x_30237:
        /* <DEDUP_REMOVED lines=13> */
.L_x_30239:
[----:B------:R-:W-:Y:S05]  /*ec50*/  BSYNC.RECONVERGENT B1 ;  /* 0x0000000000017941 */ /* 0x000fea0003800200 */
.L_x_30238:
        /* <DEDUP_REMOVED lines=59> */
[----:B------:R-:W-:Y:S02]  /*f010*/  LOP3.LUT R111, R111, R94, R97, 0x96, !PT ;  /* 0x0000005e6f6f7212 */ /* 0x000fe400078e9661 */
[----:B------:R-:W-:-:S07]  /*f020*/  MOV R92, R96 ;  /* 0x00000060005c7202 */ /* 0x000fce0000000f00 */
.L_x_30236:
[----:B------:R-:W-:Y:S05]  /*f030*/  BSYNC.RECONVERGENT B0 ;  /* 0x0000000000007941 */ /* 0x000fea0003800200 */
.L_x_30235:
        /* <DEDUP_REMOVED lines=23> */
.L_x_30242:
        /* <DEDUP_REMOVED lines=13> */
.L_x_30244:
[----:B------:R-:W-:Y:S05]  /*f280*/  BSYNC.RECONVERGENT B1 ;  /* 0x0000000000017941 */ /* 0x000fea0003800200 */
.L_x_30243:
        /* <DEDUP_REMOVED lines=61> */
.L_x_30241:
[----:B------:R-:W-:Y:S05]  /*f660*/  BSYNC.RECONVERGENT B0 ;  /* 0x0000000000007941 */ /* 0x000fea0003800200 */
.L_x_30240:
        /* <DEDUP_REMOVED lines=23> */
.L_x_30247:
        /* <DEDUP_REMOVED lines=13> */
.L_x_30249:
[----:B------:R-:W-:Y:S05]  /*f8b0*/  BSYNC.RECONVERGENT B1 ;  /* 0x0000000000017941 */ /* 0x000fea0003800200 */
.L_x_30248:
        /* <DEDUP_REMOVED lines=55> */
[----:B------:R-:W-:Y:S01]  /*fc30*/  IMAD.MOV.U32 R95, RZ, RZ, R92 ;  /* 0x000000ffff5f7224 */ /* 0x000fe200078e005c */
[----:B------:R-:W-:Y:S01]  /*fc40*/  MOV R112, R98 ;  /* 0x0000006200707202 */ /* 0x000fe20000000f00 */
[----:B------:R-:W-:-:S05]  /*fc50*/  IMAD.WIDE.U32 R96, R69, -0x2daee0ad, RZ ;  /* 0xd2511f5345607825 */ /* 0x000fca00078e00ff */
[----:B------:R-:W-:Y:S01]  /*fc60*/  LOP3.LUT R111, R111, R94, R97, 0x96, !PT ;  /* 0x0000005e6f6f7212 */ /* 0x000fe200078e9661 */
[----:B------:R-:W-:Y:S01]  /*fc70*/  IMAD.MOV.U32 R97, RZ, RZ, RZ ;  /* 0x000000ffff617224 */ /* 0x000fe200078e00ff */
[----:B------:R-:W-:-:S07]  /*fc80*/  MOV R92, R96 ;  /* 0x00000060005c7202 */ /* 0x000fce0000000f00 */
.L_x_30246:
[----:B------:R-:W-:Y:S05]  /*fc90*/  BSYNC.RECONVERGENT B0 ;  /* 0x0000000000007941 */ /* 0x000fea0003800200 */
.L_x_30245:
        /* <DEDUP_REMOVED lines=23> */
.L_x_30252:
        /* <DEDUP_REMOVED lines=13> */
.L_x_30254:
[----:B------:R-:W-:Y:S05]  /*fee0*/  BSYNC.RECONVERGENT B1 ;  /* 0x0000000000017941 */ /* 0x000fea0003800200 */
.L_x_30253:
        /* <DEDUP_REMOVED lines=61> */
.L_x_30251:
[----:B------:R-:W-:Y:S05]  /*102c0*/  BSYNC.RECONVERGENT B0 ;  /* 0x0000000000007941 */ /* 0x000fea0003800200 */
.L_x_30250:
        /* <DEDUP_REMOVED lines=23> */
.L_x_30257:
        /* <DEDUP_REMOVED lines=15> */
.L_x_30259:
[----:B------:R-:W-:Y:S05]  /*10530*/  BSYNC.RECONVERGENT B1 ;  /* 0x0000000000017941 */ /* 0x000fea0003800200 */
.L_x_30258:
        /* <DEDUP_REMOVED lines=61> */
.L_x_30256:
[----:B------:R-:W-:Y:S05]  /*10910*/  BSYNC.RECONVERGENT B0 ;  /* 0x0000000000007941 */ /* 0x000fea0003800200 */
.L_x_30255:
        /* <DEDUP_REMOVED lines=11> */
.L_x_30219:
        /* <DEDUP_REMOVED lines=16> */
.L_x_30263:
        /* <DEDUP_REMOVED lines=13> */
.L_x_30265:
[----:B------:R-:W-:Y:S05]  /*10ba0*/  BSYNC.RECONVERGENT B1 ;  /* 0x0000000000017941 */ /* 0x000fea0003800200 */
.L_x_30264:
        /* <DEDUP_REMOVED lines=60> */
.L_x_30262:
[----:B------:R-:W-:Y:S05]  /*10f70*/  BSYNC.RECONVERGENT B0 ;  /* 0x0000000000007941 */ /* 0x000fea0003800200 */
.L_x_30261:
        /* <DEDUP_REMOVED lines=24> */
.L_x_30268:
        /* <DEDUP_REMOVED lines=13> */
.L_x_30270:
[----:B------:R-:W-:Y:S05]  /*111d0*/  BSYNC.RECONVERGENT B1 ;  /* 0x0000000000017941 */ /* 0x000fea0003800200 */
.L_x_30269:
        /* <DEDUP_REMOVED lines=61> */
.L_x_30267:
[----:B------:R-:W-:Y:S05]  /*115b0*/  BSYNC.RECONVERGENT B0 ;  /* 0x0000000000007941 */ /* 0x000fea0003800200 */
.L_x_30266:
        /* <DEDUP_REMOVED lines=24> */
.L_x_30273:
        /* <DEDUP_REMOVED lines=13> */
.L_x_30275:
[----:B------:R-:W-:Y:S05]  /*11810*/  BSYNC.RECONVERGENT B1 ;  /* 0x0000000000017941 */ /* 0x000fea0003800200 */
.L_x_30274:
        /* <DEDUP_REMOVED lines=61> */
.L_x_30272:
[----:B------:R-:W-:Y:S05]  /*11bf0*/  BSYNC.RECONVERGENT B0 ;  /* 0x0000000000007941 */ /* 0x000fea0003800200 */
.L_x_30271:
        /* <DEDUP_REMOVED lines=23> */
.L_x_30278:
        /* <DEDUP_REMOVED lines=13> */
.L_x_30280:
[----:B------:R-:W-:Y:S05]  /*11e40*/  BSYNC.RECONVERGENT B1 ;  /* 0x0000000000017941 */ /* 0x000fea0003800200 */
.L_x_30279:
        /* <DEDUP_REMOVED lines=61> */
.L_x_30277:
[----:B------:R-:W-:Y:S05]  /*12220*/  BSYNC.RECONVERGENT B0 ;  /* 0x0000000000007941 */ /* 0x000fea0003800200 */
.L_x_30276:
        /* <DEDUP_REMOVED lines=23> */
.L_x_30283:
        /* <DEDUP_REMOVED lines=13> */
.L_x_30285:
[----:B------:R-:W-:Y:S05]  /*12470*/  BSYNC.RECONVERGENT B1 ;  /* 0x0000000000017941 */ /* 0x000fea0003800200 */
.L_x_30284:
        /* <DEDUP_REMOVED lines=61> */
.L_x_30282:
[----:B------:R-:W-:Y:S05]  /*12850*/  BSYNC.RECONVERGENT B0 ;  /* 0x0000000000007941 */ /* 0x000fea0003800200 */
.L_x_30281:
        /* <DEDUP_REMOVED lines=23> */
.L_x_30288:
        /* <DEDUP_REMOVED lines=13> */
.L_x_30290:
[----:B------:R-:W-:Y:S05]  /*12aa0*/  BSYNC.RECONVERGENT B1 ;  /* 0x0000000000017941 */ /* 0x000fea0003800200 */
.L_x_30289:
        /* <DEDUP_REMOVED lines=61> */
.L_x_30287:
[----:B------:R-:W-:Y:S05]  /*12e80*/  BSYNC.RECONVERGENT B0 ;  /* 0x0000000000007941 */ /* 0x000fea0003800200 */
.L_x_30286:
        /* <DEDUP_REMOVED lines=23> */
.L_x_30293:
        /* <DEDUP_REMOVED lines=13> */
.L_x_30295:
[----:B------:R-:W-:Y:S05]  /*130d0*/  BSYNC.RECONVERGENT B1 ;  /* 0x0000000000017941 */ /* 0x000fea0003800200 */
.L_x_30294:
        /* <DEDUP_REMOVED lines=60> */
[----:B------:R-:W-:-:S07]  /*134a0*/  IMAD.MOV.U32 R92, RZ, RZ, R96 ;  /* 0x000000ffff5c7224 */ /* 0x000fce00078e0060 */
.L_x_30292:
[----:B------:R-:W-:Y:S05]  /*134b0*/  BSYNC.RECONVERGENT B0 ;  /* 0x0000000000007941 */ /* 0x000fea0003800200 */
.L_x_30291:
        /* <DEDUP_REMOVED lines=23> */
.L_x_30298:
        /* <DEDUP_REMOVED lines=15> */
.L_x_30300:
[----:B------:R-:W-:Y:S05]  /*13720*/  BSYNC.RECONVERGENT B1 ;  /* 0x0000000000017941 */ /* 0x000fea0003800200 */
.L_x_30299:
        /* <DEDUP_REMOVED lines=61> */
.L_x_30297:
[----:B------:R-:W-:Y:S05]  /*13b00*/  BSYNC.RECONVERGENT B0 ;  /* 0x0000000000007941 */ /* 0x000fea0003800200 */
.L_x_30296:
        /* <DEDUP_REMOVED lines=10> */
.L_x_30260:
[----:B------:R-:W0:Y:S01]  /*13bb0*/  @P0 LDC.64 R94, c[0x0][0x3a0] ;  /* 0x0000e800ff5e0b82 */ /* 0x000e220000000a00 */
[----:B------:R-:W-:Y:S01]  /*13bc0*/  SEL R98, RZ, 0x10000, !P5 ;  /* 0x00010000ff627807 */ /* 0x000fe20006800000 */
[C---:B------:R-:W-:Y:S01]  /*13bd0*/  IMAD.WIDE.U32 R104, R117.reuse, 0x8, R130 ;  /* 0x0000000875687825 */ /* 0x040fe200078e0082 */
[----:B------:R-:W-:Y:S02]  /*13be0*/  ISETP.NE.AND P5, PT, R102, RZ, PT ;  /* 0x000000ff6600720c */ /* 0x000fe40003fa5270 */
[----:B------:R-:W-:Y:S01]  /*13bf0*/  SEL R99, RZ, 0x1000000, !P6 ;  /* 0x01000000ff637807 */ /* 0x000fe20007000000 */
[----:B------:R-:W-:Y:S01]  /*13c00*/  IMAD.WIDE.U32 R102, R117, 0x20, R128 ;  /* 0x0000002075667825 */ /* 0x000fe200078e0080 */
[----:B------:R-:W-:Y:S02]  /*13c10*/  ISETP.NE.AND P6, PT, R93, RZ, PT ;  /* 0x000000ff5d00720c */ /* 0x000fe40003fc5270 */
[----:B------:R-:W-:Y:S02]  /*13c20*/  SEL R107, RZ, 0x100, !P4 ;  /* 0x00000100ff6b7807 */ /* 0x000fe40006000000 */
[----:B------:R-:W-:Y:S01]  /*13c30*/  SEL R97, RZ, 0x1000000, !P2 ;  /* 0x01000000ff617807 */ /* 0x000fe20005000000 */
[----:B------:R1:W-:Y:S01]  /*13c40*/  STG.E.128 desc[UR6][R102.64], R72 ;  /* 0x0000004866007986 */ /* 0x0003e2000c101d06 */
[----:B------:R-:W-:-:S02]  /*13c50*/  SEL R96, RZ, 0x10000, !P1 ;  /* 0x00010000ff607807 */ /* 0x000fc40004800000 */
[----:B------:R-:W-:Y:S01]  /*13c60*/  SEL R93, RZ, 0x100, !P5 ;  /* 0x00000100ff5d7807 */ /* 0x000fe20006800000 */
[----:B------:R1:W-:Y:S01]  /*13c70*/  STG.E.128 desc[UR6][R102.64+0x10], R68 ;  /* 0x0000104466007986 */ /* 0x0003e2000c101d06 */
        /* <DEDUP_REMOVED lines=30> */
.L_x_30304:
        /* <DEDUP_REMOVED lines=13> */
.L_x_30306:
[----:B------:R-:W-:Y:S05]  /*13f30*/  BSYNC.RECONVERGENT B1 ;  /* 0x0000000000017941 */ /* 0x000fea0003800200 */
.L_x_30305:
        /* <DEDUP_REMOVED lines=60> */
.L_x_30303:
[----:B------:R-:W-:Y:S05]  /*14300*/  BSYNC.RECONVERGENT B0 ;  /* 0x0000000000007941 */ /* 0x000fea0003800200 */
.L_x_30302:
[----:B------:R-:W-:Y:S01]  /*14310*/  I2FP.F32.U32 R93, R93 ;  /* 0x0000005d005d7245 */ /* 0x000fe20000201000 */
[----:B-----5:R-:W-:Y:S01]  /*14320*/  HADD2.F32 R95, -RZ, R96.H0_H0 ;  /* 0x20000060ff5f7230 */ /* 0x020fe20000004100 */
        /* <DEDUP_REMOVED lines=22> */
.L_x_30309:
        /* <DEDUP_REMOVED lines=13> */
.L_x_30311:
[----:B------:R-:W-:Y:S05]  /*14560*/  BSYNC.RECONVERGENT B1 ;  /* 0x0000000000017941 */ /* 0x000fea0003800200 */
.L_x_30310:
        /* <DEDUP_REMOVED lines=51> */
[----:B------:R-:W-:Y:S01]  /*148a0*/  HFMA2 R105, -RZ, RZ, 0, 0 ;  /* 0x00000000ff697431 */ /* 0x000fe200000001ff */
        /* <DEDUP_REMOVED lines=9> */
.L_x_30308:
[----:B------:R-:W-:Y:S05]  /*14940*/  BSYNC.RECONVERGENT B0 ;  /* 0x0000000000007941 */ /* 0x000fea0003800200 */
.L_x_30307:
        /* <DEDUP_REMOVED lines=24> */
.L_x_30314:
        /* <DEDUP_REMOVED lines=13> */
.L_x_30316:
[----:B------:R-:W-:Y:S05]  /*14ba0*/  BSYNC.RECONVERGENT B1 ;  /* 0x0000000000017941 */ /* 0x000fea0003800200 */
.L_x_30315:
        /* <DEDUP_REMOVED lines=61> */
.L_x_30313:
[----:B------:R-:W-:Y:S05]  /*14f80*/  BSYNC.RECONVERGENT B0 ;  /* 0x0000000000007941 */ /* 0x000fea0003800200 */
.L_x_30312:
        /* <DEDUP_REMOVED lines=23> */
.L_x_30319:
        /* <DEDUP_REMOVED lines=13> */
.L_x_30321:
[----:B------:R-:W-:Y:S05]  /*151d0*/  BSYNC.RECONVERGENT B1 ;  /* 0x0000000000017941 */ /* 0x000fea0003800200 */
.L_x_30320:
        /* <DEDUP_REMOVED lines=56> */
[----:B------:R-:W-:Y:S02]  /*15560*/  HFMA2 R105, -RZ, RZ, 0, 0 ;  /* 0x00000000ff697431 */ /* 0x000fe400000001ff */
[----:B------:R-:W-:Y:S01]  /*15570*/  IMAD.MOV.U32 R112, RZ, RZ, R106 ;  /* 0x000000ffff707224 */ /* 0x000fe200078e006a */
[----:B------:R-:W-:Y:S02]  /*15580*/  LOP3.LUT R110, R95, R110, R107, 0x96, !PT ;  /* 0x0000006e5f6e7212 */ /* 0x000fe400078e966b */
[----:B------:R-:W-:Y:S01]  /*15590*/  MOV R95, R102 ;  /* 0x00000066005f7202 */ /* 0x000fe20000000f00 */
[----:B------:R-:W-:-:S07]  /*155a0*/  IMAD.MOV.U32 R102, RZ, RZ, R104 ;  /* 0x000000ffff667224 */ /* 0x000fce00078e0068 */
.L_x_30318:
[----:B------:R-:W-:Y:S05]  /*155b0*/  BSYNC.RECONVERGENT B0 ;  /* 0x0000000000007941 */ /* 0x000fea0003800200 */
.L_x_30317:
        /* <DEDUP_REMOVED lines=23> */
.L_x_30324:
        /* <DEDUP_REMOVED lines=13> */
.L_x_30326:
[----:B------:R-:W-:Y:S05]  /*15800*/  BSYNC.RECONVERGENT B1 ;  /* 0x0000000000017941 */ /* 0x000fea0003800200 */
.L_x_30325:
        /* <DEDUP_REMOVED lines=61> */
.L_x_30323:
[----:B------:R-:W-:Y:S05]  /*15be0*/  BSYNC.RECONVERGENT B0 ;  /* 0x0000000000007941 */ /* 0x000fea0003800200 */
.L_x_30322:
        /* <DEDUP_REMOVED lines=23> */
.L_x_30329:
        /* <DEDUP_REMOVED lines=13> */
.L_x_30331:
[----:B------:R-:W-:Y:S05]  /*15e30*/  BSYNC.RECONVERGENT B1 ;  /* 0x0000000000017941 */ /* 0x000fea0003800200 */
.L_x_30330:
        /* <DEDUP_REMOVED lines=61> */
.L_x_30328:
[----:B------:R-:W-:Y:S05]  /*16210*/  BSYNC.RECONVERGENT B0 ;  /* 0x0000000000007941 */ /* 0x000fea0003800200 */
.L_x_30327:
        /* <DEDUP_REMOVED lines=23> */
.L_x_30334:
        /* <DEDUP_REMOVED lines=13> */
.L_x_30336:
[----:B------:R-:W-:Y:S05]  /*16460*/  BSYNC.RECONVERGENT B1 ;  /* 0x0000000000017941 */ /* 0x000fea0003800200 */
.L_x_30335:
        /* <DEDUP_REMOVED lines=61> */
.L_x_30333:
[----:B------:R-:W-:Y:S05]  /*16840*/  BSYNC.RECONVERGENT B0 ;  /* 0x0000000000007941 */ /* 0x000fea0003800200 */
.L_x_30332:
        /* <DEDUP_REMOVED lines=23> */
.L_x_30339:
        /* <DEDUP_REMOVED lines=15> */
.L_x_30341:
[----:B------:R-:W-:Y:S05]  /*16ab0*/  BSYNC.RECONVERGENT B1 ;  /* 0x0000000000017941 */ /* 0x000fea0003800200 */
.L_x_30340:
        /* <DEDUP_REMOVED lines=58> */
[----:B------:R-:W-:Y:S01]  /*16e60*/  MOV R106, R102 ;  /* 0x00000066006a7202 */ /* 0x000fe20000000f00 */
[----:B------:R-:W-:Y:S01]  /*16e70*/  IMAD.MOV.U32 R102, RZ, RZ, R104 ;  /* 0x000000ffff667224 */ /* 0x000fe200078e0068 */
[----:B------:R-:W-:-:S07]  /*16e80*/  LOP3.LUT R111, R137, R136, R105, 0x96, !PT ;  /* 0x00000088896f7212 */ /* 0x000fce00078e9669 */
.L_x_30338:
[----:B------:R-:W-:Y:S05]  /*16e90*/  BSYNC.RECONVERGENT B0 ;  /* 0x0000000000007941 */ /* 0x000fea0003800200 */
.L_x_30337:
        /* <DEDUP_REMOVED lines=11> */
.L_x_30301:
        /* <DEDUP_REMOVED lines=16> */
.L_x_30345:
        /* <DEDUP_REMOVED lines=13> */
.L_x_30347:
[----:B------:R-:W-:Y:S05]  /*17120*/  BSYNC.RECONVERGENT B1 ;  /* 0x0000000000017941 */ /* 0x000fea0003800200 */
.L_x_30346:
        /* <DEDUP_REMOVED lines=60> */
.L_x_30344:
[----:B------:R-:W-:Y:S05]  /*174f0*/  BSYNC.RECONVERGENT B0 ;  /* 0x0000000000007941 */ /* 0x000fea0003800200 */
.L_x_30343:
        /* <DEDUP_REMOVED lines=24> */
.L_x_30350:
        /* <DEDUP_REMOVED lines=13> */
.L_x_30352:
[----:B------:R-:W-:Y:S05]  /*17750*/  BSYNC.RECONVERGENT B1 ;  /* 0x0000000000017941 */ /* 0x000fea0003800200 */
.L_x_30351:
        /* <DEDUP_REMOVED lines=61> */
.L_x_30349:
[----:B------:R-:W-:Y:S05]  /*17b30*/  BSYNC.RECONVERGENT B0 ;  /* 0x0000000000007941 */ /* 0x000fea0003800200 */
.L_x_30348:
        /* <DEDUP_REMOVED lines=24> */
.L_x_30355:
        /* <DEDUP_REMOVED lines=13> */
.L_x_30357:
[----:B------:R-:W-:Y:S05]  /*17d90*/  BSYNC.RECONVERGENT B1 ;  /* 0x0000000000017941 */ /* 0x000fea0003800200 */
.L_x_30356:
        /* <DEDUP_REMOVED lines=61> */
.L_x_30354:
[----:B------:R-:W-:Y:S05]  /*18170*/  BSYNC.RECONVERGENT B0 ;  /* 0x0000000000007941 */ /* 0x000fea0003800200 */
.L_x_30353:
        /* <DEDUP_REMOVED lines=23> */
.L_x_30360:
        /* <DEDUP_REMOVED lines=13> */
.L_x_30362:
[----:B------:R-:W-:Y:S05]  /*183c0*/  BSYNC.RECONVERGENT B1 ;  /* 0x0000000000017941 */ /* 0x000fea0003800200 */
.L_x_30361:
        /* <DEDUP_REMOVED lines=61> */
.L_x_30359:
[----:B------:R-:W-:Y:S05]  /*187a0*/  BSYNC.RECONVERGENT B0 ;  /* 0x0000000000007941 */ /* 0x000fea0003800200 */
.L_x_30358:
        /* <DEDUP_REMOVED lines=23> */
.L_x_30365:
        /* <DEDUP_REMOVED lines=13> */
.L_x_30367:
[----:B------:R-:W-:Y:S05]  /*189f0*/  BSYNC.RECONVERGENT B1 ;  /* 0x0000000000017941 */ /* 0x000fea0003800200 */
.L_x_30366:
        /* <DEDUP_REMOVED lines=61> */
.L_x_30364:
[----:B------:R-:W-:Y:S05]  /*18dd0*/  BSYNC.RECONVERGENT B0 ;  /* 0x0000000000007941 */ /* 0x000fea0003800200 */
.L_x_30363:
        /* <DEDUP_REMOVED lines=23> */
.L_x_30370:
        /* <DEDUP_REMOVED lines=13> */
.L_x_30372:
[----:B------:R-:W-:Y:S05]  /*19020*/  BSYNC.RECONVERGENT B1 ;  /* 0x0000000000017941 */ /* 0x000fea0003800200 */
.L_x_30371:
        /* <DEDUP_REMOVED lines=61> */
.L_x_30369:
[----:B------:R-:W-:Y:S05]  /*19400*/  BSYNC.RECONVERGENT B0 ;  /* 0x0000000000007941 */ /* 0x000fea0003800200 */
.L_x_30368:
        /* <DEDUP_REMOVED lines=23> */
.L_x_30375:
        /* <DEDUP_REMOVED lines=13> */
.L_x_30377:
[----:B------:R-:W-:Y:S05]  /*19650*/  BSYNC.RECONVERGENT B1 ;  /* 0x0000000000017941 */ /* 0x000fea0003800200 */
.L_x_30376:
        /* <DEDUP_REMOVED lines=59> */
[----:B------:R-:W-:Y:S02]  /*19a10*/  LOP3.LUT R111, R137, R136, R105, 0x96, !PT ;  /* 0x00000088896f7212 */ /* 0x000fe400078e9669 */
[----:B------:R-:W-:-:S07]  /*19a20*/  MOV R102, R104 ;  /* 0x0000006800667202 */ /* 0x000fce0000000f00 */
.L_x_30374:
[----:B------:R-:W-:Y:S05]  /*19a30*/  BSYNC.RECONVERGENT B0 ;  /* 0x0000000000007941 */ /* 0x000fea0003800200 */
.L_x_30373:
        /* <DEDUP_REMOVED lines=23> */
.L_x_30380:
        /* <DEDUP_REMOVED lines=15> */
.L_x_30382:
[----:B------:R-:W-:Y:S05]  /*19ca0*/  BSYNC.RECONVERGENT B1 ;  /* 0x0000000000017941 */ /* 0x000fea0003800200 */
.L_x_30381:
        /* <DEDUP_REMOVED lines=61> */
.L_x_30379:
[----:B------:R-:W-:Y:S05]  /*1a080*/  BSYNC.RECONVERGENT B0 ;  /* 0x0000000000007941 */ /* 0x000fea0003800200 */
.L_x_30378:
        /* <DEDUP_REMOVED lines=10> */
.L_x_30342:
[----:B------:R-:W0:Y:S01]  /*1a130*/  @P0 LDC.64 R104, c[0x0][0x3a0] ;  /* 0x0000e800ff680b82 */ /* 0x000e220000000a00 */
[----:B------:R-:W-:Y:S01]  /*1a140*/  SEL R116, RZ, 0x10000, !P5 ;  /* 0x00010000ff747807 */ /* 0x000fe20006800000 */
[----:B------:R-:W-:Y:S01]  /*1a150*/  IMAD.WIDE.U32 R138, R119, 0x20, R128 ;  /* 0x00000020778a7825 */ /* 0x000fe200078e0080 */
        /* <DEDUP_REMOVED lines=10> */
[----:B------:R-:W-:Y:S01]  /*1a200*/  LOP3.LUT R137, R137, R124, R116, 0xfe, !PT ;  /* 0x0000007c89897212 */ /* 0x000fe200078efe74 */
[----:B------:R-:W-:Y:S01]  /*1a210*/  VIADD R124, R125, 0x80 ;  /* 0x000000807d7c7836 */ /* 0x000fe20000000000 */
[----:B------:R-:W-:Y:S02]  /*1a220*/  LOP3.LUT R103, R103, R107, R106, 0xfe, !PT ;  /* 0x0000006b67677212 */ /* 0x000fe400078efe6a */
        /* <DEDUP_REMOVED lines=27> */
.L_x_30386:
        /* <DEDUP_REMOVED lines=13> */
.L_x_30388:
[----:B------:R-:W-:Y:S05]  /*1a4b0*/  BSYNC.RECONVERGENT B1 ;  /* 0x0000000000017941 */ /* 0x000fea0003800200 */
.L_x_30387:
        /* <DEDUP_REMOVED lines=61> */
.L_x_30385:
[----:B------:R-:W-:Y:S05]  /*1a890*/  BSYNC.RECONVERGENT B0 ;  /* 0x0000000000007941 */ /* 0x000fea0003800200 */
.L_x_30384:
[----:B------:R-:W-:Y:S01]  /*1a8a0*/  I2FP.F32.U32 R101, R100 ;  /* 0x0000006400657245 */ /* 0x000fe20000201000 */
[----:B-----5:R-:W-:Y:S01]  /*1a8b0*/  HADD2.F32 R103, -RZ, R104.H0_H0 ;  /* 0x20000068ff677230 */ /* 0x020fe20000004100 */
[----:B------:R-:W-:Y:S01]  /*1a8c0*/  ISETP.NE.AND P1, PT, R115, 0x1, PT ;  /* 0x000000017300780c */ /* 0x000fe20003f25270 */
[----:B------:R-:W-:Y:S01]  /*1a8d0*/  HADD2.F32 R102, -RZ, R56.H0_H0 ;  /* 0x20000038ff667230 */ /* 0x000fe20000004100 */
[----:B------:R-:W-:Y:S01]  /*1a8e0*/  BSSY.RECONVERGENT B0, `(.L_x_30389) ;  /* 0x000005f000007945 */ /* 0x000fe20003800200 */
[----:B------:R-:W-:Y:S01]  /*1a8f0*/  FFMA.FTZ R101, R101, R132, 1.1641532182693481445e-10 ;  /* 0x2f00000065657423 */ /* 0x000fe20000010084 */
[----:B------:R-:W-:Y:S01]  /*1a900*/  FMUL.FTZ R100, R103, R0 ;  /* 0x0000000067647220 */ /* 0x000fe20000410000 */
[----:B-1----:R-:W-:-:S03]  /*1a910*/  HFMA2 R136, -RZ, RZ, 0, 1.1920928955078125e-07 ;  /* 0x00000002ff887431 */ /* 0x002fc600000001ff */
        /* <DEDUP_REMOVED lines=16> */
.L_x_30391:
        /* <DEDUP_REMOVED lines=13> */
.L_x_30393:
[----:B------:R-:W-:Y:S05]  /*1aaf0*/  BSYNC.RECONVERGENT B1 ;  /* 0x0000000000017941 */ /* 0x000fea0003800200 */
.L_x_30392:
        /* <DEDUP_REMOVED lines=61> */
.L_x_30390:
[----:B------:R-:W-:Y:S05]  /*1aed0*/  BSYNC.RECONVERGENT B0 ;  /* 0x0000000000007941 */ /* 0x000fea0003800200 */
.L_x_30389:
        /* <DEDUP_REMOVED lines=23> */
.L_x_30396:
        /* <DEDUP_REMOVED lines=13> */
.L_x_30398:
[----:B------:R-:W-:Y:S05]  /*1b120*/  BSYNC.RECONVERGENT B1 ;  /* 0x0000000000017941 */ /* 0x000fea0003800200 */
.L_x_30397:
        /* <DEDUP_REMOVED lines=61> */
.L_x_30395:
[----:B------:R-:W-:Y:S05]  /*1b500*/  BSYNC.RECONVERGENT B0 ;  /* 0x0000000000007941 */ /* 0x000fea0003800200 */
.L_x_30394:
        /* <DEDUP_REMOVED lines=23> */
.L_x_30401:
        /* <DEDUP_REMOVED lines=13> */
.L_x_30403:
[----:B------:R-:W-:Y:S05]  /*1b750*/  BSYNC.RECONVERGENT B1 ;  /* 0x0000000000017941 */ /* 0x000fea0003800200 */
.L_x_30402:
        /* <DEDUP_REMOVED lines=47> */
[----:B------:R-:W-:Y:S02]  /*1ba50*/  HFMA2 R115, -RZ, RZ, 0, 0 ;  /* 0x00000000ff737431 */ /* 0x000fe400000001ff */
        /* <DEDUP_REMOVED lines=13> */
.L_x_30400:
[----:B------:R-:W-:Y:S05]  /*1bb30*/  BSYNC.RECONVERGENT B0 ;  /* 0x0000000000007941 */ /* 0x000fea0003800200 */
.L_x_30399:
        /* <DEDUP_REMOVED lines=23> */
.L_x_30406:
        /* <DEDUP_REMOVED lines=13> */
.L_x_30408:
[----:B------:R-:W-:Y:S05]  /*1bd80*/  BSYNC.RECONVERGENT B1 ;  /* 0x0000000000017941 */ /* 0x000fea0003800200 */
.L_x_30407:
        /* <DEDUP_REMOVED lines=61> */
.L_x_30405:
[----:B------:R-:W-:Y:S05]  /*1c160*/  BSYNC.RECONVERGENT B0 ;  /* 0x0000000000007941 */ /* 0x000fea0003800200 */
.L_x_30404:
        /* <DEDUP_REMOVED lines=23> */
.L_x_30411:
        /* <DEDUP_REMOVED lines=13> */
.L_x_30413:
[----:B------:R-:W-:Y:S05]  /*1c3b0*/  BSYNC.RECONVERGENT B1 ;  /* 0x0000000000017941 */ /* 0x000fea0003800200 */
.L_x_30412:
        /* <DEDUP_REMOVED lines=61> */
.L_x_30410:
[----:B------:R-:W-:Y:S05]  /*1c790*/  BSYNC.RECONVERGENT B0 ;  /* 0x0000000000007941 */ /* 0x000fea0003800200 */
.L_x_30409:
        /* <DEDUP_REMOVED lines=23> */
.L_x_30416:
        /* <DEDUP_REMOVED lines=13> */
.L_x_30418:
[----:B------:R-:W-:Y:S05]  /*1c9e0*/  BSYNC.RECONVERGENT B1 ;  /* 0x0000000000017941 */ /* 0x000fea0003800200 */
.L_x_30417:
        /* <DEDUP_REMOVED lines=61> */
.L_x_30415:
[----:B------:R-:W-:Y:S05]  /*1cdc0*/  BSYNC.RECONVERGENT B0 ;  /* 0x0000000000007941 */ /* 0x000fea0003800200 */
.L_x_30414:
        /* <DEDUP_REMOVED lines=23> */
.L_x_30421:
        /* <DEDUP_REMOVED lines=15> */
.L_x_30423:
[----:B------:R-:W-:Y:S05]  /*1d030*/  BSYNC.RECONVERGENT B1 ;  /* 0x0000000000017941 */ /* 0x000fea0003800200 */
.L_x_30422:
        /* <DEDUP_REMOVED lines=54> */
[----:B------:R-:W-:Y:S02]  /*1d3a0*/  IADD3 R111, PT, PT, R3, -0x695add53, RZ ;  /* 0x96a522ad036f7810 */ /* 0x000fe40007ffe0ff */
[----:B------:R-:W-:Y:S01]  /*1d3b0*/  LOP3.LUT R110, R115, R144, R143, 0x96, !PT ;  /* 0x00000090736e7212 */ /* 0x000fe200078e968f */
[----:B------:R-:W-:Y:S01]  /*1d3c0*/  HFMA2 R115, -RZ, RZ, 0, 0 ;  /* 0x00000000ff737431 */ /* 0x000fe200000001ff */
[----:B------:R-:W-:Y:S01]  /*1d3d0*/  LOP3.LUT R111, R111, R136, R139, 0x96, !PT ;  /* 0x000000886f6f7212 */ /* 0x000fe200078e968b */
[----:B------:R-:W-:Y:S01]  /*1d3e0*/  IMAD.MOV.U32 R112, RZ, RZ, R142 ;  /* 0x000000ffff707224 */ /* 0x000fe200078e008e */
[----:B------:R-:W-:Y:S01]  /*1d3f0*/  MOV R139, R116 ;  /* 0x00000074008b7202 */ /* 0x000fe20000000f00 */
[----:B------:R-:W-:-:S07]  /*1d400*/  IMAD.MOV.U32 R116, RZ, RZ, R138 ;  /* 0x000000ffff747224 */ /* 0x000fce00078e008a */
.L_x_30420:
[----:B------:R-:W-:Y:S05]  /*1d410*/  BSYNC.RECONVERGENT B0 ;  /* 0x0000000000007941 */ /* 0x000fea0003800200 */
.L_x_30419:
        /* <DEDUP_REMOVED lines=11> */
.L_x_30383:
        /* <DEDUP_REMOVED lines=16> */
.L_x_30427:
        /* <DEDUP_REMOVED lines=13> */
.L_x_30429:
[----:B------:R-:W-:Y:S05]  /*1d6a0*/  BSYNC.RECONVERGENT B1 ;  /* 0x0000000000017941 */ /* 0x000fea0003800200 */
.L_x_30428:
        /* <DEDUP_REMOVED lines=46> */
[----:B------:R-:W-:Y:S01]  /*1d990*/  IMAD.WIDE.U32 R136, R103, -0x2daee0ad, RZ ;  /* 0xd2511f5367887825 */ /* 0x000fe200078e00ff */
[----:B------:R-:W-:-:S03]  /*1d9a0*/  IADD3 R111, PT, PT, R3, -0x695add53, RZ ;  /* 0x96a522ad036f7810 */ /* 0x000fc60007ffe0ff */
[----:B------:R-:W-:Y:S02]  /*1d9b0*/  VIADD R103, R3, 0xdb3d7428 ;  /* 0xdb3d742803677836 */ /* 0x000fe40000000000 */
[----:B------:R-:W-:-:S04]  /*1d9c0*/  IMAD.WIDE.U32 R138, R115, -0x326172a9, RZ ;  /* 0xcd9e8d57738a7825 */ /* 0x000fc800078e00ff */
[----:B------:R-:W-:Y:S01]  /*1d9d0*/  HFMA2 R115, -RZ, RZ, 0, 0 ;  /* 0x00000000ff737431 */ /* 0x000fe200000001ff */
[----:B------:R-:W-:Y:S02]  /*1d9e0*/  LOP3.LUT R103, R103, R110, R137, 0x96, !PT ;  /* 0x0000006e67677212 */ /* 0x000fe400078e9689 */
[----:B------:R-:W-:-:S03]  /*1d9f0*/  LOP3.LUT R101, R101, R100, R139, 0x96, !PT ;  /* 0x0000006465657212 */ /* 0x000fc600078e968b */
        /* <DEDUP_REMOVED lines=8> */
.L_x_30426:
[----:B------:R-:W-:Y:S05]  /*1da80*/  BSYNC.RECONVERGENT B0 ;  /* 0x0000000000007941 */ /* 0x000fea0003800200 */
.L_x_30425:
[----:B------:R-:W-:Y:S01]  /*1da90*/  I2FP.F32.U32 R101, R100 ;  /* 0x0000006400657245 */ /* 0x000fe20000201000 */
[----:B-----5:R-:W-:Y:S01]  /*1daa0*/  HADD2.F32 R103, -RZ, R104.H0_H0 ;  /* 0x20000068ff677230 */ /* 0x020fe20000004100 */
[----:B------:R-:W-:Y:S01]  /*1dab0*/  ISETP.NE.AND P1, PT, R115, 0x1, PT ;  /* 0x000000017300780c */ /* 0x000fe20003f25270 */
[----:B------:R-:W-:Y:S01]  /*1dac0*/  BSSY.RECONVERGENT B0, `(.L_x_30430) ;  /* 0x0000060000007945 */ /* 0x000fe20003800200 */
[----:B-1----:R-:W-:Y:S02]  /*1dad0*/  IMAD.MOV.U32 R136, RZ, RZ, 0x2 ;  /* 0x00000002ff887424 */ /* 0x002fe400078e00ff */
        /* <DEDUP_REMOVED lines=19> */
.L_x_30432:
        /* <DEDUP_REMOVED lines=13> */
.L_x_30434:
[----:B------:R-:W-:Y:S05]  /*1dce0*/  BSYNC.RECONVERGENT B1 ;  /* 0x0000000000017941 */ /* 0x000fea0003800200 */
.L_x_30433:
        /* <DEDUP_REMOVED lines=53> */
[----:B------:R-:W-:Y:S01]  /*1e040*/  VIADD R111, R3, 0x96a522ad ;  /* 0x96a522ad036f7836 */ /* 0x000fe20000000000 */
[----:B------:R-:W-:Y:S01]  /*1e050*/  MOV R112, R136 ;  /* 0x0000008800707202 */ /* 0x000fe20000000f00 */
[----:B------:R-:W-:Y:S01]  /*1e060*/  IMAD.WIDE.U32 R102, R102, -0x2daee0ad, RZ ;  /* 0xd2511f5366667825 */ /* 0x000fe200078e00ff */
[----:B------:R-:W-:-:S03]  /*1e070*/  LOP3.LUT R110, R101, R110, R137, 0x96, !PT ;  /* 0x0000006e656e7212 */ /* 0x000fc600078e9689 */
[----:B------:R-:W-:Y:S01]  /*1e080*/  IMAD.MOV.U32 R101, RZ, RZ, R116 ;  /* 0x000000ffff657224 */ /* 0x000fe200078e0074 */
[----:B------:R-:W-:Y:S01]  /*1e090*/  LOP3.LUT R111, R111, R138, R103, 0x96, !PT ;  /* 0x0000008a6f6f7212 */ /* 0x000fe200078e9667 */
[----:B------:R-:W-:Y:S01]  /*1e0a0*/  IMAD.MOV.U32 R136, RZ, RZ, RZ ;  /* 0x000000ffff887224 */ /* 0x000fe200078e00ff */
[----:B------:R-:W-:-:S07]  /*1e0b0*/  MOV R116, R102 ;  /* 0x0000006600747202 */ /* 0x000fce0000000f00 */
.L_x_30431:
[----:B------:R-:W-:Y:S05]  /*1e0c0*/  BSYNC.RECONVERGENT B0 ;  /* 0x0000000000007941 */ /* 0x000fea0003800200 */
.L_x_30430:
        /* <DEDUP_REMOVED lines=23> */
.L_x_30437:
        /* <DEDUP_REMOVED lines=13> */
.L_x_30439:
[----:B------:R-:W-:Y:S05]  /*1e310*/  BSYNC.RECONVERGENT B1 ;  /* 0x0000000000017941 */ /* 0x000fea0003800200 */
.L_x_30438:
        /* <DEDUP_REMOVED lines=61> */
.L_x_30436:
[----:B------:R-:W-:Y:S05]  /*1e6f0*/  BSYNC.RECONVERGENT B0 ;  /* 0x0000000000007941 */ /* 0x000fea0003800200 */
.L_x_30435:
        /* <DEDUP_REMOVED lines=23> */
.L_x_30442:
        /* <DEDUP_REMOVED lines=13> */
.L_x_30444:
[----:B------:R-:W-:Y:S05]  /*1e940*/  BSYNC.RECONVERGENT B1 ;  /* 0x0000000000017941 */ /* 0x000fea0003800200 */
.L_x_30443:
        /* <DEDUP_REMOVED lines=47> */
[----:B------:R-:W-:Y:S01]  /*1ec40*/  IMAD.MOV.U32 R115, RZ, RZ, RZ ;  /* 0x000000ffff737224 */ /* 0x000fe200078e00ff */
        /* <DEDUP_REMOVED lines=13> */
.L_x_30441:
[----:B------:R-:W-:Y:S05]  /*1ed20*/  BSYNC.RECONVERGENT B0 ;  /* 0x0000000000007941 */ /* 0x000fea0003800200 */
.L_x_30440:
        /* <DEDUP_REMOVED lines=23> */
.L_x_30447:
        /* <DEDUP_REMOVED lines=13> */
.L_x_30449:
[----:B------:R-:W-:Y:S05]  /*1ef70*/  BSYNC.RECONVERGENT B1 ;  /* 0x0000000000017941 */ /* 0x000fea0003800200 */
.L_x_30448:
        /* <DEDUP_REMOVED lines=61> */
.L_x_30446:
[----:B------:R-:W-:Y:S05]  /*1f350*/  BSYNC.RECONVERGENT B0 ;  /* 0x0000000000007941 */ /* 0x000fea0003800200 */
.L_x_30445:
        /* <DEDUP_REMOVED lines=23> */
.L_x_30452:
        /* <DEDUP_REMOVED lines=13> */
.L_x_30454:
[----:B------:R-:W-:Y:S05]  /*1f5a0*/  BSYNC.RECONVERGENT B1 ;  /* 0x0000000000017941 */ /* 0x000fea0003800200 */
.L_x_30453:
        /* <DEDUP_REMOVED lines=61> */
.L_x_30451:
[----:B------:R-:W-:Y:S05]  /*1f980*/  BSYNC.RECONVERGENT B0 ;  /* 0x0000000000007941 */ /* 0x000fea0003800200 */
.L_x_30450:
        /* <DEDUP_REMOVED lines=23> */
.L_x_30457:
        /* <DEDUP_REMOVED lines=13> */
.L_x_30459:
[----:B------:R-:W-:Y:S05]  /*1fbd0*/  BSYNC.RECONVERGENT B1 ;  /* 0x0000000000017941 */ /* 0x000fea0003800200 */
.L_x_30458:
        /* <DEDUP_REMOVED lines=35> */
[----:B------:R-:W-:Y:S01]  /*1fe10*/  IMAD.WIDE.U32 R138, R115, -0x2daee0ad, RZ ;  /* 0xd2511f53738a7825 */ /* 0x000fe200078e00ff */
[----:B------:R-:W-:-:S03]  /*1fe20*/  IADD3 R137, PT, PT, R3, 0x1fd5c5a3, RZ ;  /* 0x1fd5c5a303897810 */ /* 0x000fc60007ffe0ff */
        /* <DEDUP_REMOVED lines=24> */
.L_x_30456:
[----:B------:R-:W-:Y:S05]  /*1ffb0*/  BSYNC.RECONVERGENT B0 ;  /* 0x0000000000007941 */ /* 0x000fea0003800200 */
.L_x_30455:
        /* <DEDUP_REMOVED lines=23> */
.L_x_30462:
        /* <DEDUP_REMOVED lines=15> */
.L_x_30464:
[----:B------:R-:W-:Y:S05]  /*20220*/  BSYNC.RECONVERGENT B1 ;  /* 0x0000000000017941 */ /* 0x000fea0003800200 */
.L_x_30463:
        /* <DEDUP_REMOVED lines=61> */
.L_x_30461:
[----:B------:R-:W-:Y:S05]  /*20600*/  BSYNC.RECONVERGENT B0 ;  /* 0x0000000000007941 */ /* 0x000fea0003800200 */
.L_x_30460:
        /* <DEDUP_REMOVED lines=10> */
.L_x_30424:
        /* <DEDUP_REMOVED lines=17> */
[----:B------:R-:W-:Y:S01]  /*207c0*/  SEL R133, RZ, 0x1, !P3 ;  /* 0x00000001ff857807 */ /* 0x000fe20005800000 */
[----:B------:R-:W-:Y:S01]  /*207d0*/  UMOV UR4, 0xffffffff ;  /* 0xffffffff00047882 */ /* 0x000fe20000000000 */
[----:B------:R-:W-:Y:S01]  /*207e0*/  LOP3.LUT P0, RZ, R135, 0x1f, RZ, 0xc0, !PT ;  /* 0x0000001f87ff7812 */ /* 0x000fe2000780c0ff */
[----:B------:R-:W-:Y:S01]  /*207f0*/  FADD.FTZ R137, R132, R85 ;  /* 0x0000005584897221 */ /* 0x000fe20000010000 */
[----:B------:R-:W-:-:S03]  /*20800*/  LOP3.LUT R133, R138, R133, RZ, 0xfc, !PT ;  /* 0x000000858a857212 */ /* 0x000fc600078efcff */
        /* <DEDUP_REMOVED lines=140> */
.L_x_30478:
[----:B------:R-:W-:Y:S01]  /*210d0*/  FMUL.FTZ R130, R128, R128 ;  /* 0x0000008080827220 */ /* 0x000fe20000410000 */
[----:B------:R-:W-:Y:S01]  /*210e0*/  ISETP.NE.AND P1, PT, RZ, UR11, PT ;  /* 0x0000000bff007c0c */ /* 0x000fe2000bf25270 */
[----:B-1----:R-:W-:Y:S01]  /*210f0*/  FADD.FTZ R0, R132, R135 ;  /* 0x0000008784007221 */ /* 0x002fe20000010000 */
[----:B------:R-:W-:Y:S02]  /*21100*/  HADD2.F32 R137, -RZ, R6.H1_H1 ;  /* 0x30000006ff897230 */ /* 0x000fe40000004100 */
[----:B------:R-:W-:Y:S01]  /*21110*/  FSEL R131, R130, RZ, P1 ;  /* 0x000000ff82837208 */ /* 0x000fe20000800000 */
[----:B------:R-:W-:Y:S01]  /*21120*/  FFMA.FTZ R0, R0, R129, UR12 ;  /* 0x0000000c00007e23 */ /* 0x000fe20008010081 */
[----:B------:R-:W-:-:S03]  /*21130*/  FSEL R129, R128, RZ, !P1 ;  /* 0x000000ff80817208 */ /* 0x000fc60004800000 */
[----:B------:R-:W-:Y:S02]  /*21140*/  FADD.FTZ R0, R0, R131 ;  /* 0x0000008300007221 */ /* 0x000fe40000010000 */
[C---:B------:R-:W-:Y:S01]  /*21150*/  FADD.FTZ R158, -R129.reuse, R79 ;  /* 0x0000004f819e7221 */ /* 0x040fe20000010100 */
[C---:B------:R-:W-:Y:S01]  /*21160*/  FADD.FTZ R88, -R129.reuse, R88 ;  /* 0x0000005881587221 */ /* 0x040fe20000010100 */
[----:B------:R-:W1:Y:S01]  /*21170*/  MUFU.RSQ R79, R0 ;  /* 0x00000000004f7308 */ /* 0x000e620000001400 */
        /* <DEDUP_REMOVED lines=17> */
[----:B------:R-:W-:Y:S01]  /*21290*/  FADD.FTZ R94, -R129, R104 ;  /* 0x00000068815e7221 */ /* 0x000fe20000010100 */
[----:B------:R-:W-:-:S02]  /*212a0*/  HADD2.F32 R96, -RZ, R120.H1_H1 ;  /* 0x30000078ff607230 */ /* 0x000fc40000004100 */
[----:B------:R-:W-:Y:S01]  /*212b0*/  FADD.FTZ R164, -R129, R84 ;  /* 0x0000005481a47221 */ /* 0x000fe20000010100 */
[----:B------:R-:W-:Y:S01]  /*212c0*/  FFMA.FTZ R74, R74, R75, R83 ;  /* 0x0000004b4a4a7223 */ /* 0x000fe20000010053 */
[----:B------:R-:W-:Y:S02]  /*212d0*/  HADD2.F32 R98, -RZ, R20.H1_H1 ;  /* 0x30000014ff627230 */ /* 0x000fe40000004100 */
[C---:B------:R-:W-:Y:S01]  /*212e0*/  FMUL.FTZ R75, R79.reuse, R130 ;  /* 0x000000824f4b7220 */ /* 0x040fe20000410000 */
[----:B------:R-:W-:Y:S02]  /*212f0*/  HADD2.F32 R83, -RZ, R121.H0_H0 ;  /* 0x20000079ff537230 */ /* 0x000fe40000004100 */
[C---:B------:R-:W-:Y:S01]  /*21300*/  FMUL.FTZ R130, R79.reuse, R136 ;  /* 0x000000884f827220 */ /* 0x040fe20000410000 */
[----:B------:R-:W-:Y:S02]  /*21310*/  HADD2.F32 R87, -RZ, R21.H0_H0 ;  /* 0x20000015ff577230 */ /* 0x000fe40000004100 */
[----:B------:R-:W-:Y:S01]  /*21320*/  FMUL.FTZ R131, R79, R160 ;  /* 0x000000a04f837220 */ /* 0x000fe20000410000 */
[----:B------:R-:W-:-:S02]  /*21330*/  HADD2.F32 R102, -RZ, R121.H1_H1 ;  /* 0x30000079ff667230 */ /* 0x000fc40000004100 */
[C---:B------:R-:W-:Y:S01]  /*21340*/  FADD.FTZ R84, -R129.reuse, R85 ;  /* 0x0000005581547221 */ /* 0x040fe20000010100 */
[----:B------:R-:W-:Y:S02]  /*21350*/  HADD2.F32 R104, -RZ, R21.H1_H1 ;  /* 0x30000015ff687230 */ /* 0x000fe40000004100 */
[----:B------:R-:W-:Y:S01]  /*21360*/  FADD.FTZ R85, -R129, R80 ;  /* 0x0000005081557221 */ /* 0x000fe20000010100 */
[----:B------:R-:W-:Y:S01]  /*21370*/  FFMA.FTZ R75, R75, R96, R98 ;  /* 0x000000604b4b7223 */ /* 0x000fe20000010062 */
[----:B0-----:R-:W-:Y:S01]  /*21380*/  FADD.FTZ R132, -R129, R82 ;  /* 0x0000005281847221 */ /* 0x001fe20000010100 */
[----:B------:R-:W-:Y:S01]  /*21390*/  FFMA.FTZ R130, R130, R83, R87 ;  /* 0x0000005382827223 */ /* 0x000fe20000010057 */
[----:B------:R-:W-:Y:S01]  /*213a0*/  FFMA.FTZ R131, R131, R102, R104 ;  /* 0x0000006683837223 */ /* 0x000fe20000010068 */
[----:B------:R-:W-:Y:S02]  /*213b0*/  HADD2.F32 R96, -RZ, R123.H1_H1 ;  /* 0x3000007bff607230 */ /* 0x000fe40000004100 */
[----:B------:R-:W-:Y:S01]  /*213c0*/  FADD.FTZ R82, -R129, R77 ;  /* 0x0000004d81527221 */ /* 0x000fe20000010100 */
[----:B------:R-:W-:-:S02]  /*213d0*/  HADD2.F32 R98, -RZ, R23.H1_H1 ;  /* 0x30000017ff627230 */ /* 0x000fc40000004100 */
[----:B------:R-:W-:Y:S01]  /*213e0*/  FADD.FTZ R88, -R129, R106 ;  /* 0x0000006a81587221 */ /* 0x000fe20000010100 */
[----:B------:R-:W-:Y:S02]  /*213f0*/  HADD2.F32 R83, -RZ, R122.H1_H1 ;  /* 0x3000007aff537230 */ /* 0x000fe40000004100 */
[----:B------:R-:W-:Y:S01]  /*21400*/  FMUL.FTZ R139, R79, R162 ;  /* 0x000000a24f8b7220 */ /* 0x000fe20000410000 */
[----:B------:R-:W-:Y:S02]  /*21410*/  HADD2.F32 R87, -RZ, R22.H1_H1 ;  /* 0x30000016ff577230 */ /* 0x000fe40000004100 */
[----:B------:R-:W-:Y:S01]  /*21420*/  FADD.FTZ R77, -R129, R72 ;  /* 0x00000048814d7221 */ /* 0x000fe20000010100 */
[----:B------:R-:W-:Y:S02]  /*21430*/  HADD2.F32 R102, -RZ, R4.H0_H0 ;  /* 0x20000004ff667230 */ /* 0x000fe40000004100 */
[----:B------:R-:W-:Y:S01]  /*21440*/  FMUL.FTZ R84, R79, R84 ;  /* 0x000000544f547220 */ /* 0x000fe20000410000 */
[----:B------:R-:W-:-:S02]  /*21450*/  HADD2.F32 R104, -RZ, R24.H0_H0 ;  /* 0x20000018ff687230 */ /* 0x000fc40000004100 */
[----:B------:R-:W-:Y:S01]  /*21460*/  FMUL.FTZ R85, R79, R85 ;  /* 0x000000554f557220 */ /* 0x000fe20000410000 */
[----:B------:R-:W-:Y:S02]  /*21470*/  HADD2.F32 R106, -RZ, R122.H0_H0 ;  /* 0x2000007aff6a7230 */ /* 0x000fe40000004100 */
[C---:B------:R-:W-:Y:S01]  /*21480*/  FADD.FTZ R80, -R129.reuse, R81 ;  /* 0x0000005181507221 */ /* 0x040fe20000010100 */
[----:B------:R-:W-:Y:S02]  /*21490*/  HADD2.F32 R89, -RZ, R22.H0_H0 ;  /* 0x20000016ff597230 */ /* 0x000fe40000004100 */
[----:B------:R-:W-:Y:S01]  /*214a0*/  FADD.FTZ R72, -R129, R73 ;  /* 0x0000004981487221 */ /* 0x000fe20000010100 */
[----:B------:R-:W-:Y:S01]  /*214b0*/  FMUL.FTZ R133, R79, R164 ;  /* 0x000000a44f857220 */ /* 0x000fe20000410000 */
[C---:B------:R-:W-:Y:S01]  /*214c0*/  FADD.FTZ R81, -R129.reuse, R76 ;  /* 0x0000004c81517221 */ /* 0x040fe20000010100 */
[C---:B------:R-:W-:Y:S01]  /*214d0*/  FADD.FTZ R73, -R129.reuse, R68 ;  /* 0x0000004481497221 */ /* 0x040fe20000010100 */
[----:B------:R-:W-:Y:S01]  /*214e0*/  FADD.FTZ R68, -R129, R69 ;  /* 0x0000004581447221 */ /* 0x000fe20000010100 */
[----:B------:R-:W-:Y:S01]  /*214f0*/  FFMA.FTZ R139, R139, R96, R98 ;  /* 0x000000608b8b7223 */ /* 0x000fe20000010062 */
[C---:B------:R-:W-:Y:S01]  /*21500*/  FADD.FTZ R134, -R129.reuse, R70 ;  /* 0x0000004681867221 */ /* 0x040fe20000010100 */
[C---:B------:R-:W-:Y:S01]  /*21510*/  FADD.FTZ R69, -R129.reuse, R92 ;  /* 0x0000005c81457221 */ /* 0x040fe20000010100 */
[----:B------:R-:W-:Y:S01]  /*21520*/  FADD.FTZ R142, -R129, R97 ;  /* 0x00000061818e7221 */ /* 0x000fe20000010100 */
        /* <DEDUP_REMOVED lines=23> */
[----:B------:R-:W-:Y:S02]  /*216a0*/  HADD2.F32 R102, -RZ, R6.H0_H0 ;  /* 0x20000006ff667230 */ /* 0x000fe40000004100 */
[----:B------:R-:W-:Y:S01]  /*216b0*/  FMUL.FTZ R82, R79, R82 ;  /* 0x000000524f527220 */ /* 0x000fe20000410000 */
[----:B------:R-:W-:Y:S02]  /*216c0*/  HADD2.F32 R104, -RZ, R26.H0_H0 ;  /* 0x2000001aff687230 */ /* 0x000fe40000004100 */
[----:B------:R-:W-:Y:S01]  /*216d0*/  FFMA.FTZ R129, R129, R84, R98 ;  /* 0x0000005481817223 */ /* 0x000fe20000010062 */
[----:B------:R-:W-:-:S02]  /*216e0*/  HADD2.F32 R83, -RZ, R7.H0_H0 ;  /* 0x20000007ff537230 */ /* 0x000fc40000004100 */
[----:B------:R-:W-:Y:S01]  /*216f0*/  FMUL.FTZ R140, R79, R140 ;  /* 0x0000008c4f8c7220 */ /* 0x000fe20000410000 */
[----:B------:R-:W-:Y:S02]  /*21700*/  HADD2.F32 R85, -RZ, R27.H0_H0 ;  /* 0x2000001bff557230 */ /* 0x000fe40000004100 */
[----:B------:R-:W-:Y:S01]  /*21710*/  FFMA.FTZ R132, R81, R102, R104 ;  /* 0x0000006651847223 */ /* 0x000fe20000010068 */
[----:B------:R-:W-:Y:S02]  /*21720*/  HADD2.F32 R81, -RZ, R26.H1_H1 ;  /* 0x3000001aff517230 */ /* 0x000fe40000004100 */
        /* <DEDUP_REMOVED lines=11> */
[----:B------:R-:W-:-:S02]  /*217e0*/  HADD2.F32 R81, -RZ, R9.H0_H0 ;  /* 0x20000009ff517230 */ /* 0x000fc40000004100 */
[----:B------:R-:W-:Y:S01]  /*217f0*/  FFMA.FTZ R102, R77, R102, R98 ;  /* 0x000000664d667223 */ /* 0x000fe20000010062 */
        /* <DEDUP_REMOVED lines=40> */
[----:B------:R-:W-:Y:S02]  /*21a80*/  HADD2.F32 R72, -RZ, R15.H0_H0 ;  /* 0x2000000fff487230 */ /* 0x000fe40000004100 */
[C---:B------:R-:W-:Y:S01]  /*21a90*/  FMUL.FTZ R83, R79.reuse, R146 ;  /* 0x000000924f537220 */ /* 0x040fe20000410000 */
[----:B------:R-:W-:Y:S02]  /*21aa0*/  HADD2.F32 R84, -RZ, R35.H0_H0 ;  /* 0x20000023ff547230 */ /* 0x000fe40000004100 */
[----:B------:R-:W-:Y:S01]  /*21ab0*/  FFMA.FTZ R98, R98, R73, R77 ;  /* 0x0000004962627223 */ /* 0x000fe2000001004d */
[----:B------:R-:W-:Y:S02]  /*21ac0*/  HADD2.F32 R144, -RZ, R16.H0_H0 ;  /* 0x20000010ff907230 */ /* 0x000fe40000004100 */
[----:B------:R-:W-:Y:S01]  /*21ad0*/  FMUL.FTZ R73, R79, R100 ;  /* 0x000000644f497220 */ /* 0x000fe20000410000 */
[----:B------:R-:W-:-:S02]  /*21ae0*/  HADD2.F32 R148, -RZ, R36.H0_H0 ;  /* 0x20000024ff947230 */ /* 0x000fc40000004100 */
[----:B------:R-:W-:Y:S01]  /*21af0*/  FFMA.FTZ R83, R83, R72, R84 ;  /* 0x0000004853537223 */ /* 0x000fe20000010054 */
[----:B------:R-:W-:Y:S02]  /*21b00*/  HADD2.F32 R87, -RZ, R12.H1_H1 ;  /* 0x3000000cff577230 */ /* 0x000fe40000004100 */
[----:B------:R-:W-:Y:S01]  /*21b10*/  FMUL.FTZ R70, R79, R70 ;  /* 0x000000464f467220 */ /* 0x000fe20000410000 */
[----:B------:R-:W-:Y:S02]  /*21b20*/  HADD2.F32 R69, -RZ, R32.H1_H1 ;  /* 0x30000020ff457230 */ /* 0x000fe40000004100 */
[----:B------:R-:W-:Y:S01]  /*21b30*/  FFMA.FTZ R84, R73, R144, R148 ;  /* 0x0000009049547223 */ /* 0x000fe20000010094 */
[----:B------:R-:W-:Y:S01]  /*21b40*/  HADD2.F32 R68, -RZ, R14.H1_H1 ;  /* 0x3000000eff447230 */ /* 0x000fe20000004100 */
[----:B------:R-:W0:Y:S01]  /*21b50*/  @!P0 LDC.64 R72, c[0x0][0x3c0] ;  /* 0x0000f000ff488b82 */ /* 0x000e220000000a00 */
[----:B------:R-:W-:Y:S02]  /*21b60*/  HADD2.F32 R71, -RZ, R35.H1_H1 ;  /* 0x30000023ff477230 */ /* 0x000fe40000004100 */
        /* <DEDUP_REMOVED lines=8> */
[----:B------:R-:W-:Y:S01]  /*21bf0*/  FFMA.FTZ R100, R150, R69, R71 ;  /* 0x0000004596647223 */ /* 0x000fe20000010047 */
[----:B------:R-:W-:Y:S01]  /*21c00*/  FMUL.FTZ R138, R79, R138 ;  /* 0x0000008a4f8a7220 */ /* 0x000fe20000410000 */
[----:B------:R-:W1:Y:S01]  /*21c10*/  @!P0 LDC.64 R70, c[0x0][0x3c8] ;  /* 0x0000f200ff468b82 */ /* 0x000e620000000a00 */
[----:B------:R-:W-:-:S02]  /*21c20*/  HADD2.F32 R99, -RZ, R16.H1_H1 ;  /* 0x30000010ff637230 */ /* 0x000fc40000004100 */
[C---:B------:R-:W-:Y:S01]  /*21c30*/  FMUL.FTZ R0, R79.reuse, R0 ;  /* 0x000000004f007220 */ /* 0x040fe20000410000 */
[----:B------:R-:W-:Y:S01]  /*21c40*/  FFMA.FTZ R138, R138, R89, R91 ;  /* 0x000000598a8a7223 */ /* 0x000fe2000001005b */
[----:B------:R-:W-:Y:S02]  /*21c50*/  HADD2.F32 R77, -RZ, R36.H1_H1 ;  /* 0x30000024ff4d7230 */ /* 0x000fe40000004100 */
[C---:B------:R-:W-:Y:S01]  /*21c60*/  FMUL.FTZ R85, R79.reuse, R86 ;  /* 0x000000564f557220 */ /* 0x040fe20000410000 */
[----:B------:R-:W-:Y:S02]  /*21c70*/  HADD2.F32 R89, -RZ, R17.H1_H1 ;  /* 0x30000011ff597230 */ /* 0x000fe40000004100 */
[C---:B------:R-:W-:Y:S01]  /*21c80*/  FMUL.FTZ R90, R79.reuse, R90 ;  /* 0x0000005a4f5a7220 */ /* 0x040fe20000410000 */
[----:B------:R-:W2:Y:S01]  /*21c90*/  LDC.64 R68, c[0x0][0x428] ;  /* 0x00010a00ff447b82 */ /* 0x000ea20000000a00 */
[----:B------:R-:W-:Y:S02]  /*21ca0*/  HADD2.F32 R91, -RZ, R37.H1_H1 ;  /* 0x30000025ff5b7230 */ /* 0x000fe40000004100 */
[----:B------:R-:W-:Y:S01]  /*21cb0*/  FMUL.FTZ R86, R79, R94 ;  /* 0x0000005e4f567220 */ /* 0x000fe20000410000 */
[----:B------:R-:W-:-:S02]  /*21cc0*/  HADD2.F32 R93, -RZ, R18.H0_H0 ;  /* 0x20000012ff5d7230 */ /* 0x000fc40000004100 */
[----:B------:R-:W-:Y:S01]  /*21cd0*/  FFMA.FTZ R99, R0, R99, R77 ;  /* 0x0000006300637223 */ /* 0x000fe2000001004d */
[----:B0-----:R-:W-:-:S04]  /*21ce0*/  @!P0 IMAD.WIDE R72, R114, 0x4, R72 ;  /* 0x0000000472488825 */ /* 0x001fc800078e0248 */
[----:B------:R-:W-:Y:S01]  /*21cf0*/  FFMA.FTZ R0, R90, R89, R91 ;  /* 0x000000595a007223 */ /* 0x000fe2000001005b */
[C---:B------:R-:W-:Y:S01]  /*21d00*/  FMUL.FTZ R88, R79.reuse, R88 ;  /* 0x000000584f587220 */ /* 0x040fe20000410000 */
[C---:B------:R-:W-:Y:S01]  /*21d10*/  FMUL.FTZ R143, R79.reuse, R76 ;  /* 0x0000004c4f8f7220 */ /* 0x040fe20000410000 */
[----:B------:R-:W-:Y:S01]  /*21d20*/  HADD2.F32 R95, -RZ, R38.H0_H0 ;  /* 0x20000026ff5f7230 */ /* 0x000fe20000004100 */
[----:B------:R0:W-:Y:S01]  /*21d30*/  @!P0 STG.E desc[UR6][R72.64], R128 ;  /* 0x0000008048008986 */ /* 0x0001e2000c101906 */
[----:B------:R-:W-:Y:S02]  /*21d40*/  HADD2.F32 R142, -RZ, R17.H0_H0 ;  /* 0x20000011ff8e7230 */ /* 0x000fe40000004100 */
[----:B------:R-:W-:Y:S01]  /*21d50*/  FMUL.FTZ R92, R79, R92 ;  /* 0x0000005c4f5c7220 */ /* 0x000fe20000410000 */
        /* <DEDUP_REMOVED lines=8> */
[----:B------:R-:W-:Y:S01]  /*21de0*/  HADD2.F32 R94, -RZ, R38.H1_H1 ;  /* 0x30000026ff5e7230 */ /* 0x000fe20000004100 */
[----:B0-----:R-:W-:Y:S01]  /*21df0*/  F2FP.F16.F32.PACK_AB R72, R97, R96 ;  /* 0x000000606148723e */ /* 0x001fe200000000ff */
[----:B------:R-:W-:Y:S01]  /*21e00*/  HADD2.F32 R93, -RZ, R19.H1_H1 ;  /* 0x30000013ff5d7230 */ /* 0x000fe20000004100 */
[----:B------:R-:W0:Y:S01]  /*21e10*/  LDC.64 R96, c[0x0][0x380] ;  /* 0x0000e000ff607b82 */ /* 0x000e220000000a00 */
[----:B------:R-:W-:Y:S02]  /*21e20*/  HADD2.F32 R95, -RZ, R39.H1_H1 ;  /* 0x30000027ff5f7230 */ /* 0x000fe40000004100 */
[----:B------:R-:W-:Y:S01]  /*21e30*/  FFMA.FTZ R142, R88, R89, R91 ;  /* 0x00000059588e7223 */ /* 0x000fe2000001005b */
[----:B-1----:R-:W-:-:S04]  /*21e40*/  @!P0 IMAD.WIDE R76, R114, 0x4, R70 ;  /* 0x00000004724c8825 */ /* 0x002fc800078e0246 */
[----:B------:R-:W-:Y:S01]  /*21e50*/  FFMA.FTZ R143, R143, R90, R94 ;  /* 0x0000005a8f8f7223 */ /* 0x000fe2000001005e */
[----:B------:R-:W-:Y:S01]  /*21e60*/  F2FP.F16.F32.PACK_AB R71, R139, R138 ;  /* 0x0000008a8b47723e */ /* 0x000fe200000000ff */
[----:B------:R-:W-:Y:S01]  /*21e70*/  FFMA.FTZ R145, R92, R93, R95 ;  /* 0x0000005d5c917223 */ /* 0x000fe2000001005f */
[--C-:B--2---:R-:W-:Y:S01]  /*21e80*/  IMAD.WIDE.U32 R88, R125, 0x10, R68.reuse ;  /* 0x000000107d587825 */ /* 0x104fe200078e0044 */
[----:B------:R-:W-:Y:S01]  /*21e90*/  F2FP.F16.F32.PACK_AB R70, R136, R133 ;  /* 0x000000858846723e */ /* 0x000fe200000000ff */
[----:B------:R1:W-:Y:S01]  /*21ea0*/  @!P0 STG.E desc[UR6][R76.64], R79 ;  /* 0x0000004f4c008986 */ /* 0x0003e2000c101906 */
[----:B------:R-:W-:Y:S01]  /*21eb0*/  F2FP.F16.F32.PACK_AB R73, R129, R106 ;  /* 0x0000006a8149723e */ /* 0x000fe200000000ff */
[--C-:B------:R-:W-:Y:S01]  /*21ec0*/  IMAD.WIDE.U32 R90, R118, 0x10, R68.reuse ;  /* 0x00000010765a7825 */ /* 0x100fe200078e0044 */
[----:B------:R-:W-:Y:S02]  /*21ed0*/  F2FP.F16.F32.PACK_AB R82, R101, R82 ;  /* 0x000000526552723e */ /* 0x000fe400000000ff */
[----:B------:R-:W-:Y:S01]  /*21ee0*/  F2FP.F16.F32.PACK_AB R81, R98, R81 ;  /* 0x000000516251723e */ /* 0x000fe200000000ff */
[----:B------:R-:W-:Y:S01]  /*21ef0*/  IMAD.WIDE.U32 R92, R117, 0x10, R68 ;  /* 0x00000010755c7825 */ /* 0x000fe200078e0044 */
[----:B------:R-:W-:-:S02]  /*21f00*/  F2FP.F16.F32.PACK_AB R80, R87, R80 ;  /* 0x000000505750723e */ /* 0x000fc400000000ff */
[----:B------:R-:W-:Y:S01]  /*21f10*/  F2FP.F16.F32.PACK_AB R87, R145, R142 ;  /* 0x0000008e9157723e */ /* 0x000fe200000000ff */
[--C-:B------:R-:W-:Y:S01]  /*21f20*/  IMAD.WIDE.U32 R94, R119, 0x10, R68.reuse ;  /* 0x00000010775e7825 */ /* 0x100fe200078e0044 */
[----:B------:R-:W-:Y:S02]  /*21f30*/  F2FP.F16.F32.PACK_AB R86, R143, R86 ;  /* 0x000000568f56723e */ /* 0x000fe400000000ff */
[----:B-1----:R-:W-:Y:S01]  /*21f40*/  F2FP.F16.F32.PACK_AB R79, R135, R134 ;  /* 0x00000086874f723e */ /* 0x002fe200000000ff */
[----:B------:R-:W-:Y:S01]  /*21f50*/  IMAD.WIDE.U32 R124, R124, 0x10, R68 ;  /* 0x000000107c7c7825 */ /* 0x000fe200078e0044 */
[----:B------:R-:W-:Y:S02]  /*21f60*/  F2FP.F16.F32.PACK_AB R69, R131, R130 ;  /* 0x000000828345723e */ /* 0x000fe400000000ff */
[----:B------:R-:W-:Y:S02]  /*21f70*/  F2FP.F16.F32.PACK_AB R68, R75, R74 ;  /* 0x0000004a4b44723e */ /* 0x000fe400000000ff */
        /* <DEDUP_REMOVED lines=15> */
.L_x_30465:
        /* <DEDUP_REMOVED lines=8> */
.L_x_30468:
[----:B------:R-:W-:Y:S05]  /*220f0*/  BSYNC B0 ;  /* 0x0000000000007941 */ /* 0x000fea0003800000 */
.L_x_30467:
        /* <DEDUP_REMOVED lines=9> */
.L_x_30469:
[----:B------:R-:W-:Y:S01]  /*22190*/  HFMA2 R136, -RZ, RZ, 0, 2.384185791015625e-07 ;  /* 0x00000004ff887431 */ /* 0x000fe200000001ff */
[----:B------:R-:W-:-:S05]  /*221a0*/  MOV R129, R135 ;  /* 0x0000008700817202 */ /* 0x000fca0000000f00 */
[----:B------:R-:W-:-:S04]  /*221b0*/  FADD.FTZ R131, R130, R129 ;  /* 0x0000008182837221 */ /* 0x000fc80000010000 */
[----:B------:R-:W-:-:S07]  /*221c0*/  IMAD.MOV.U32 R137, RZ, RZ, R131 ;  /* 0x000000ffff897224 */ /* 0x000fce00078e0083 */
[----:B------:R-:W-:Y:S05]  /*221d0*/  WARPSYNC.COLLECTIVE R134, `(.L_x_30470) ;  /* 0x0000000086087348 */ /* 0x000fea0003c00000 */
[----:B------:R0:W1:Y:S02]  /*221e0*/  SHFL.BFLY P1, R135, R137, R136, R139 ;  /* 0x0c00008889877389 */ /* 0x000064000002008b */
[----:B01----:R-:W-:Y:S05]  /*221f0*/  ENDCOLLECTIVE ;  /* 0x000000000000791b */ /* 0x003fea0003800000 */
.L_x_30470:
[----:B------:R-:W-:Y:S02]  /*22200*/  IMAD.MOV.U32 R136, RZ, RZ, 0x8 ;  /* 0x00000008ff887424 */ /* 0x000fe400078e00ff */
[----:B------:R-:W-:-:S04]  /*22210*/  IMAD.MOV.U32 R128, RZ, RZ, R135 ;  /* 0x000000ffff807224 */ /* 0x000fc800078e0087 */
[----:B------:R-:W-:-:S05]  /*22220*/  FADD.FTZ R132, R131, R128 ;  /* 0x0000008083847221 */ /* 0x000fca0000010000 */
[----:B------:R-:W-:-:S07]  /*22230*/  MOV R137, R132 ;  /* 0x0000008400897202 */ /* 0x000fce0000000f00 */
[----:B------:R-:W-:Y:S05]  /*22240*/  WARPSYNC.COLLECTIVE R134, `(.L_x_30471) ;  /* 0x0000000086087348 */ /* 0x000fea0003c00000 */
[----:B------:R0:W1:Y:S02]  /*22250*/  SHFL.BFLY P1, R135, R137, R136, R139 ;  /* 0x0c00008889877389 */ /* 0x000064000002008b */
[----:B01----:R-:W-:Y:S05]  /*22260*/  ENDCOLLECTIVE ;  /* 0x000000000000791b */ /* 0x003fea0003800000 */
.L_x_30471:
        /* <DEDUP_REMOVED lines=8> */
.L_x_30472:
        /* <DEDUP_REMOVED lines=88> */
.L_x_30473:
[----:B------:R-:W-:Y:S01]  /*22870*/  HFMA2 R136, -RZ, RZ, 0, 1.1920928955078125e-07 ;  /* 0x00000002ff887431 */ /* 0x000fe200000001ff */
[----:B------:R-:W-:-:S05]  /*22880*/  MOV R131, R135 ;  /* 0x0000008700837202 */ /* 0x000fca0000000f00 */
[----:B------:R-:W-:-:S04]  /*22890*/  FADD.FTZ R131, R0, R131 ;  /* 0x0000008300837221 */ /* 0x000fc80000010000 */
[----:B------:R-:W-:-:S07]  /*228a0*/  IMAD.MOV.U32 R137, RZ, RZ, R131 ;  /* 0x000000ffff897224 */ /* 0x000fce00078e0083 */
[----:B------:R-:W-:Y:S05]  /*228b0*/  WARPSYNC.COLLECTIVE R134, `(.L_x_30474) ;  /* 0x0000000086087348 */ /* 0x000fea0003c00000 */
[----:B------:R0:W1:Y:S02]  /*228c0*/  SHFL.BFLY P1, R135, R137, R136, R139 ;  /* 0x0c00008889877389 */ /* 0x000064000002008b */
[----:B01----:R-:W-:Y:S05]  /*228d0*/  ENDCOLLECTIVE ;  /* 0x000000000000791b */ /* 0x003fea0003800000 */
.L_x_30474:
[----:B------:R-:W-:Y:S02]  /*228e0*/  IMAD.MOV.U32 R136, RZ, RZ, 0x4 ;  /* 0x00000004ff887424 */ /* 0x000fe400078e00ff */
[----:B------:R-:W-:-:S04]  /*228f0*/  IMAD.MOV.U32 R130, RZ, RZ, R135 ;  /* 0x000000ffff827224 */ /* 0x000fc800078e0087 */
[----:B------:R-:W-:-:S05]  /*22900*/  FADD.FTZ R130, R131, R130 ;  /* 0x0000008283827221 */ /* 0x000fca0000010000 */
[----:B------:R-:W-:-:S07]  /*22910*/  MOV R137, R130 ;  /* 0x0000008200897202 */ /* 0x000fce0000000f00 */
[----:B------:R-:W-:Y:S05]  /*22920*/  WARPSYNC.COLLECTIVE R134, `(.L_x_30475) ;  /* 0x0000000086087348 */ /* 0x000fea0003c00000 */
[----:B------:R0:W1:Y:S02]  /*22930*/  SHFL.BFLY P1, R135, R137, R136, R139 ;  /* 0x0c00008889877389 */ /* 0x000064000002008b */
[----:B01----:R-:W-:Y:S05]  /*22940*/  ENDCOLLECTIVE ;  /* 0x000000000000791b */ /* 0x003fea0003800000 */
.L_x_30475:
[----:B------:R-:W-:Y:S01]  /*22950*/  HFMA2 R136, -RZ, RZ, 0, 4.76837158203125e-07 ;  /* 0x00000008ff887431 */ /* 0x000fe200000001ff */
[----:B------:R-:W-:-:S05]  /*22960*/  MOV R133, R135 ;  /* 0x0000008700857202 */ /* 0x000fca0000000f00 */
[----:B------:R-:W-:-:S04]  /*22970*/  FADD.FTZ R133, R130, R133 ;  /* 0x0000008582857221 */ /* 0x000fc80000010000 */
[----:B------:R-:W-:-:S07]  /*22980*/  IMAD.MOV.U32 R137, RZ, RZ, R133 ;  /* 0x000000ffff897224 */ /* 0x000fce00078e0085 */
[----:B------:R-:W-:Y:S05]  /*22990*/  WARPSYNC.COLLECTIVE R134, `(.L_x_30476) ;  /* 0x0000000086087348 */ /* 0x000fea0003c00000 */
[----:B------:R0:W1:Y:S02]  /*229a0*/  SHFL.BFLY P1, R135, R137, R136, R139 ;  /* 0x0c00008889877389 */ /* 0x000064000002008b */
[----:B01----:R-:W-:Y:S05]  /*229b0*/  ENDCOLLECTIVE ;  /* 0x000000000000791b */ /* 0x003fea0003800000 */
.L_x_30476:
[----:B------:R-:W-:Y:S02]  /*229c0*/  HFMA2 R136, -RZ, RZ, 0, 9.5367431640625e-07 ;  /* 0x00000010ff887431 */ /* 0x000fe400000001ff */
[----:B------:R-:W-:-:S04]  /*229d0*/  IMAD.MOV.U32 R132, RZ, RZ, R135 ;  /* 0x000000ffff847224 */ /* 0x000fc800078e0087 */
[----:B------:R-:W-:-:S05]  /*229e0*/  FADD.FTZ R132, R133, R132 ;  /* 0x0000008485847221 */ /* 0x000fca0000010000 */
[----:B------:R-:W-:-:S07]  /*229f0*/  MOV R137, R132 ;  /* 0x0000008400897202 */ /* 0x000fce0000000f00 */
[----:B------:R-:W-:Y:S05]  /*22a00*/  WARPSYNC.COLLECTIVE R134, `(.L_x_30477) ;  /* 0x0000000086087348 */ /* 0x000fea0003c00000 */
[----:B------:R0:W1:Y:S02]  /*22a10*/  SHFL.BFLY P1, R135, R137, R136, R139 ;  /* 0x0c00008889877389 */ /* 0x000064000002008b */
[----:B01----:R-:W-:Y:S05]  /*22a20*/  ENDCOLLECTIVE ;  /* 0x000000000000791b */ /* 0x003fea0003800000 */
.L_x_30477:
[----:B------:R-:W-:Y:S05]  /*22a30*/  BRA `(.L_x_30478) ;  /* 0xffffffe400a47947 */ /* 0x000fea000383ffff */
.L_x_30479:
        /* <DEDUP_REMOVED lines=12> */
.L_x_45877:


//--------------------- .text._ZN10layer_norm13ln_fwd_kernelINS_13Kernel_traitsI6__halfS2_fS2_fjLj1280ELj1ELj4ELj1ELj16ENS_18Kernel_traits_baseILj1280ES2_S2_fS2_fjLj128EEEEELb1ELb1ELb1ELb0EEEvNS_9FwdParamsE --------------------------
	.section	.text._ZN10layer_norm13ln_fwd_kernelINS_13Kernel_traitsI6__halfS2_fS2_fjLj1280ELj1ELj4ELj1ELj16ENS_18Kernel_traits_baseILj1280ES2_S2_fS2_fjLj128EEEEELb1ELb1ELb1ELb0EEEvNS_9FwdParamsE,"ax",@progbits
	.align	128
        .global         _ZN10layer_norm13ln_fwd_kernelINS_13Kernel_traitsI6__halfS2_fS2_fjLj1280ELj1ELj4ELj1ELj16ENS_18Kernel_traits_baseILj1280ES2_S2_fS2_fjLj128EEEEELb1ELb1ELb1ELb0EEEvNS_9FwdParamsE
        .type           _ZN10layer_norm13ln_fwd_kernelINS_13Kernel_traitsI6__halfS2_fS2_fjLj1280ELj1ELj4ELj1ELj16ENS_18Kernel_traits_baseILj1280ES2_S2_fS2_fjLj128EEEEELb1ELb1ELb1ELb0EEEvNS_9FwdParamsE,@function
        .size           _ZN10layer_norm13ln_fwd_kernelINS_13Kernel_traitsI6__halfS2_fS2_fjLj1280ELj1ELj4ELj1ELj16ENS_18Kernel_traits_baseILj1280ES2_S2_fS2_fjLj128EEEEELb1ELb1ELb1ELb0EEEvNS_9FwdParamsE,(.L_x_45878 - _ZN10layer_norm13ln_fwd_kernelINS_13Kernel_traitsI6__halfS2_fS2_fjLj1280ELj1ELj4ELj1ELj16ENS_18Kernel_traits_baseILj1280ES2_S2_fS2_fjLj128EEEEELb1ELb1ELb1ELb0EEEvNS_9FwdParamsE)
        .other          _ZN10layer_norm13ln_fwd_kernelINS_13Kernel_traitsI6__halfS2_fS2_fjLj1280ELj1ELj4ELj1ELj16ENS_18Kernel_traits_baseILj1280ES2_S2_fS2_fjLj128EEEEELb1ELb1ELb1ELb0EEEvNS_9FwdParamsE,@"STO_CUDA_ENTRY STV_DEFAULT"
_ZN10layer_norm13ln_fwd_kernelINS_13Kernel_traitsI6__halfS2_fS2_fjLj1280ELj1ELj4ELj1ELj16ENS_18Kernel_traits_baseILj1280ES2_S2_fS2_fjLj128EEEEELb1ELb1ELb1ELb0EEEvNS_9FwdParamsE:
.text._ZN10layer_norm13ln_fwd_kernelINS_13Kernel_traitsI6__halfS2_fS2_fjLj1280ELj1ELj4ELj1ELj16ENS_18Kernel_traits_baseILj1280ES2_S2_fS2_fjLj128EEEEELb1ELb1ELb1ELb0EEEvNS_9FwdParamsE:
        /* <DEDUP_REMOVED lines=23> */
[----:B------:R-:W-:Y:S01]  /*0170*/  MOV R7, R0 ;  /* 0x0000000000077202 */ /* 0x000fe20000000f00 */
        /* <DEDUP_REMOVED lines=67> */
.L_x_30481:
        /* <DEDUP_REMOVED lines=13> */
[----:B------:R-:W-:-:S06]  /*0680*/  @P0 LOP3.LUT R7, R7, 0x20, RZ, 0xfc, !PT ;  /* 0x0000002007070812 */ /* 0x000fcc00078efcff */
[----:B------:R-:W1:Y:S01]  /*0690*/  @P2 LDC.64 R78, c[0x0][0x3e8] ;  /* 0x0000fa00ff4e2b82 */ /* 0x000e620000000a00 */
[----:B--2---:R-:W-:-:S04]  /*06a0*/  @P1 IMAD.WIDE.U32 R32, R7, 0x10, R32 ;  /* 0x0000001007201825 */ /* 0x004fc800078e0020 */
[----:B------:R-:W-:Y:S01]  /*06b0*/  HFMA2 R58, -RZ, RZ, 0, 0 ;  /* 0x00000000ff3a7431 */ /* 0x000fe200000001ff */
[----:B------:R-:W5:Y:S02]  /*06c0*/  @P0 LDG.E.128 R24, desc[UR6][R20.64] ;  /* 0x0000000614180981 */ /* 0x000f64000c1e1d00 */
[----:B------:R-:W2:Y:S01]  /*06d0*/  @P3 LDC.64 R80, c[0x0][0x3d0] ;  /* 0x0000f400ff503b82 */ /* 0x000ea20000000a00 */
[C---:B---3--:R-:W-:Y:S01]  /*06e0*/  @P1 IMAD.WIDE.U32 R44, R7.reuse, 0x10, R44 ;  /* 0x00000010072c1825 */ /* 0x048fe200078e002c */
[----:B------:R-:W5:Y:S03]  /*06f0*/  @P1 LDG.E.128 R28, desc[UR6][R32.64] ;  /* 0x00000006201c1981 */ /* 0x000f66000c1e1d00 */
[----:B------:R-:W-:Y:S01]  /*0700*/  @P1 VIADD R7, R7, 0x20 ;  /* 0x0000002007071836 */ /* 0x000fe20000000000 */
[----:B------:R3:W5:Y:S02]  /*0710*/  @P1 LDG.E.128 R36, desc[UR6][R44.64] ;  /* 0x000000062c241981 */ /* 0x000764000c1e1d00 */
[----:B------:R-:W4:Y:S01]  /*0720*/  @P3 LDC.64 R82, c[0x0][0x3e8] ;  /* 0x0000fa00ff523b82 */ /* 0x000f220000000a00 */
[----:B0-----:R-:W-:-:S05]  /*0730*/  @P2 IMAD.WIDE.U32 R76, R7, 0x10, R56 ;  /* 0x00000010074c2825 */ /* 0x001fca00078e0038 */
[----:B------:R0:W5:Y:S02]  /*0740*/  @P2 LDG.E.128 R40, desc[UR6][R76.64] ;  /* 0x000000064c282981 */ /* 0x000164000c1e1d00 */
[----:B------:R-:W3:Y:S01]  /*0750*/  @P4 LDC.64 R8, c[0x0][0x3d0] ;  /* 0x0000f400ff084b82 */ /* 0x000ee20000000a00 */
[C---:B-1----:R-:W-:Y:S01]  /*0760*/  @P2 IMAD.WIDE.U32 R78, R7.reuse, 0x10, R78 ;  /* 0x00000010074e2825 */ /* 0x042fe200078e004e */
[----:B------:R-:W-:-:S04]  /*0770*/  @P2 IADD3 R7, PT, PT, R7, 0x20, RZ ;  /* 0x0000002007072810 */ /* 0x000fc80007ffe0ff */
[----:B------:R0:W5:Y:S02]  /*0780*/  @P2 LDG.E.128 R48, desc[UR6][R78.64] ;  /* 0x000000064e302981 */ /* 0x000164000c1e1d00 */
[----:B------:R-:W1:Y:S01]  /*0790*/  @P4 LDC.64 R12, c[0x0][0x3e8] ;  /* 0x0000fa00ff0c4b82 */ /* 0x000e620000000a00 */
[----:B--2---:R-:W-:-:S05]  /*07a0*/  @P3 IMAD.WIDE.U32 R80, R7, 0x10, R80 ;  /* 0x0000001007503825 */ /* 0x004fca00078e0050 */
[----:B------:R0:W5:Y:S01]  /*07b0*/  @P3 LDG.E.128 R52, desc[UR6][R80.64] ;  /* 0x0000000650343981 */ /* 0x000162000c1e1d00 */
[----:B----4-:R-:W-:-:S04]  /*07c0*/  @P3 IMAD.WIDE.U32 R82, R7, 0x10, R82 ;  /* 0x0000001007523825 */ /* 0x010fc800078e0052 */
[----:B------:R-:W-:Y:S01]  /*07d0*/  @P3 VIADD R7, R7, 0x20 ;  /* 0x0000002007073836 */ /* 0x000fe20000000000 */
[----:B------:R0:W5:Y:S03]  /*07e0*/  @P3 LDG.E.128 R60, desc[UR6][R82.64] ;  /* 0x00000006523c3981 */ /* 0x000166000c1e1d00 */
[----:B---3--:R-:W-:-:S05]  /*07f0*/  @P4 IMAD.WIDE.U32 R8, R7, 0x10, R8 ;  /* 0x0000001007084825 */ /* 0x008fca00078e0008 */
[----:B------:R0:W5:Y:S01]  /*0800*/  @P4 LDG.E.128 R64, desc[UR6][R8.64] ;  /* 0x0000000608404981 */ /* 0x000162000c1e1d00 */
[----:B-1----:R-:W-:-:S05]  /*0810*/  @P4 IMAD.WIDE.U32 R12, R7, 0x10, R12 ;  /* 0x00000010070c4825 */ /* 0x002fca00078e000c */
[----:B------:R0:W5:Y:S01]  /*0820*/  @P4 LDG.E.128 R72, desc[UR6][R12.64] ;  /* 0x000000060c484981 */ /* 0x000162000c1e1d00 */
[----:B------:R-:W-:Y:S01]  /*0830*/  CS2R R56, SRZ ;  /* 0x0000000000387805 */ /* 0x000fe2000001ff00 */
[----:B------:R-:W-:Y:S01]  /*0840*/  IMAD.MOV.U32 R46, RZ, RZ, RZ ;  /* 0x000000ffff2e7224 */ /* 0x000fe200078e00ff */
[----:B------:R-:W-:Y:S02]  /*0850*/  CS2R R44, SRZ ;  /* 0x00000000002c7805 */ /* 0x000fe4000001ff00 */
[----:B------:R-:W-:Y:S02]  /*0860*/  MOV R34, RZ ;  /* 0x000000ff00227202 */ /* 0x000fe40000000f00 */
[----:B------:R-:W-:Y:S01]  /*0870*/  CS2R R32, SRZ ;  /* 0x0000000000207805 */ /* 0x000fe2000001ff00 */
[----:B------:R-:W-:Y:S01]  /*0880*/  IMAD.MOV.U32 R22, RZ, RZ, RZ ;  /* 0x000000ffff167224 */ /* 0x000fe200078e00ff */
[----:B------:R-:W-:Y:S02]  /*0890*/  CS2R R20, SRZ ;  /* 0x0000000000147805 */ /* 0x000fe4000001ff00 */
[----:B------:R-:W-:-:S02]  /*08a0*/  @P4 CS2R R70, SRZ ;  /* 0x0000000000464805 */ /* 0x000fc4000001ff00 */
[----:B------:R-:W-:Y:S02]  /*08b0*/  @P4 CS2R R68, SRZ ;  /* 0x0000000000444805 */ /* 0x000fe4000001ff00 */
[----:B------:R-:W-:Y:S01]  /*08c0*/  @P0 MOV R23, RZ ;  /* 0x000000ff00170202 */ /* 0x000fe20000000f00 */
[----:B------:R-:W-:Y:S01]  /*08d0*/  @P1 IMAD.MOV.U32 R35, RZ, RZ, RZ ;  /* 0x000000ffff231224 */ /* 0x000fe200078e00ff */
[----:B------:R-:W-:Y:S01]  /*08e0*/  @P2 MOV R47, RZ ;  /* 0x000000ff002f2202 */ /* 0x000fe20000000f00 */
[----:B0-----:R-:W-:-:S07]  /*08f0*/  @P3 IMAD.MOV.U32 R59, RZ, RZ, RZ ;  /* 0x000000ffff3b3224 */ /* 0x001fce00078e00ff */
.L_x_30482:
[----:B------:R-:W-:Y:S05]  /*0900*/  BSYNC.RECONVERGENT B0 ;  /* 0x0000000000007941 */ /* 0x000fea0003800200 */
.L_x_30480:
[----:B------:R-:W0:Y:S02]  /*0910*/  LDCU UR4, c[0x0][0x384] ;  /* 0x00007080ff0477ac */ /* 0x000e240008000800 */
[----:B0-----:R-:W-:-:S13]  /*0920*/  ISETP.GE.AND P0, PT, R3, UR4, PT ;  /* 0x0000000403007c0c */ /* 0x001fda000bf06270 */
[----:B------:R-:W-:Y:S05]  /*0930*/  @P0 EXIT ;  /* 0x000000000000094d */ /* 0x000fea0003800000 */
[----:B------:R-:W0:Y:S01]  /*0940*/  LDC R7, c[0x0][0x360] ;  /* 0x0000d800ff077b82 */ /* 0x000e220000000800 */
[----:B------:R-:W-:Y:S01]  /*0950*/  IMAD.HI.U32 R9, R4, -0x2daee0ad, RZ ;  /* 0xd2511f5304097827 */ /* 0x000fe200078e00ff */
[----:B-----5:R-:W-:Y:S01]  /*0960*/  IADD3 R12, PT, PT, R132, -0x61c88647, RZ ;  /* 0x9e3779b9840c7810 */ /* 0x020fe20007ffe0ff */
[----:B------:R-:W1:Y:S01]  /*0970*/  LDCU UR8, c[0x0][0x404] ;  /* 0x00008080ff0877ac */ /* 0x000e620008000800 */
[----:B------:R-:W-:Y:S01]  /*0980*/  IADD3 R76, PT, PT, R133, 0x646e171e, RZ ;  /* 0x646e171e854c7810 */ /* 0x000fe20007ffe0ff */
[----:B------:R-:W-:Y:S01]  /*0990*/  IMAD R14, R4, -0x2daee0ad, RZ ;  /* 0xd2511f53040e7824 */ /* 0x000fe200078e02ff */
[----:B------:R-:W-:Y:S01]  /*09a0*/  LOP3.LUT R9, R9, R133, RZ, 0x3c, !PT ;  /* 0x0000008509097212 */ /* 0x000fe200078e3cff */
[----:B------:R-:W-:Y:S01]  /*09b0*/  VIADD R15, R133, 0xbb67ae85 ;  /* 0xbb67ae85850f7836 */ /* 0x000fe20000000000 */
[----:B------:R-:W2:Y:S03]  /*09c0*/  LDCU.U8 UR9, c[0x0][0x410] ;  /* 0x00008200ff0977ac */ /* 0x000ea60008000000 */
        /* <DEDUP_REMOVED lines=23> */
[----:B------:R-:W-:Y:S02]  /*0b40*/  VIADD R15, R133, 0x32370b8f ;  /* 0x32370b8f850f7836 */ /* 0x000fe40000000000 */
[----:B------:R-:W-:-:S03]  /*0b50*/  IMAD.HI.U32 R9, R11, -0x326172a9, RZ ;  /* 0xcd9e8d570b097827 */ /* 0x000fc600078e00ff */
[----:B------:R-:W-:Y:S02]  /*0b60*/  LOP3.LUT R8, R15, R13, R8, 0x96, !PT ;  /* 0x0000000d0f087212 */ /* 0x000fe400078e9608 */
[----:B------:R-:W-:Y:S01]  /*0b70*/  LOP3.LUT R9, R14, R12, R9, 0x96, !PT ;  /* 0x0000000c0e097212 */ /* 0x000fe200078e9609 */
[----:B------:R-:W-:Y:S01]  /*0b80*/  IMAD R14, R7, -0x2daee0ad, RZ ;  /* 0xd2511f53070e7824 */ /* 0x000fe200078e02ff */
[----:B------:R-:W-:Y:S01]  /*0b90*/  IADD3 R15, PT, PT, R133, -0x126145ec, RZ ;  /* 0xed9eba14850f7810 */ /* 0x000fe20007ffe0ff */
        /* <DEDUP_REMOVED lines=23> */
[----:B------:R-:W-:Y:S01]  /*0d10*/  IADD3 R11, PT, PT, R132, 0x5384540f, RZ ;  /* 0x5384540f840b7810 */ /* 0x000fe20007ffe0ff */
[----:B------:R-:W-:-:S04]  /*0d20*/  IMAD.HI.U32 R12, R7, -0x2daee0ad, RZ ;  /* 0xd2511f53070c7827 */ /* 0x000fc800078e00ff */
        /* <DEDUP_REMOVED lines=20> */
[----:B------:R-:W-:Y:S01]  /*0e70*/  LOP3.LUT R9, R10, 0x3, RZ, 0xc0, !PT ;  /* 0x000000030a097812 */ /* 0x000fe200078ec0ff */
[----:B------:R-:W-:Y:S01]  /*0e80*/  HFMA2 R10, -RZ, RZ, 0, 0 ;  /* 0x00000000ff0a7431 */ /* 0x000fe200000001ff */
[----:B------:R-:W-:Y:S01]  /*0e90*/  LOP3.LUT R7, R13, R76, R7, 0x96, !PT ;  /* 0x0000004c0d077212 */ /* 0x000fe200078e9607 */
[----:B01234-:R-:W-:-:S07]  /*0ea0*/  IMAD R14, R14, -0x2daee0ad, RZ ;  /* 0xd2511f530e0e7824 */ /* 0x01ffce00078e02ff */
.L_x_31069:
[----:B------:R-:W0:Y:S08]  /*0eb0*/  LDC.64 R128, c[0x0][0x3f0] ;  /* 0x0000fc00ff807b82 */ /* 0x000e300000000a00 */
        /* <DEDUP_REMOVED lines=8> */
[----:B------:R-:W-:Y:S01]  /*0f40*/  LEA.HI R131, R131, R130, RZ, 0x3 ;  /* 0x0000008283837211 */ /* 0x000fe200078f18ff */
[----:B------:R-:W-:Y:S03]  /*0f50*/  BSSY.RECONVERGENT B0, `(.L_x_30483) ;  /* 0x00006ce000007945 */ /* 0x000fe60003800200 */
[----:B------:R-:W-:Y:S01]  /*0f60*/  LEA.HI.SX32 R150, R131, R0, 0x1d ;  /* 0x0000000083967211 */ /* 0x000fe200078feaff */
[----:B------:R0:W5:Y:S02]  /*0f70*/  LDG.E R146, desc[UR6][R146.64] ;  /* 0x0000000692927981 */ /* 0x000164000c1e1900 */
[----:B0-----:R-:W-:Y:S02]  /*0f80*/  MOV R147, RZ ;  /* 0x000000ff00937202 */ /* 0x001fe40000000f00 */
        /* <DEDUP_REMOVED lines=14> */
.L_x_30486:
[----:B------:R-:W-:Y:S05]  /*1070*/  BSYNC.RECONVERGENT B1 ;  /* 0x0000000000017941 */ /* 0x000fea0003800200 */
.L_x_30485:
        /* <DEDUP_REMOVED lines=10> */
[----:B------:R-:W-:Y:S01]  /*1120*/  @!P1 IMAD.MOV.U32 R130, RZ, RZ, R14 ;  /* 0x000000ffff829224 */ /* 0x000fe200078e000e */
[----:B------:R-:W-:Y:S01]  /*1130*/  @!P1 MOV R92, R9 ;  /* 0x00000009005c9202 */ /* 0x000fe20000000f00 */
[----:B--2---:R-:W-:Y:S01]  /*1140*/  @!P1 IMAD.MOV.U32 R88, RZ, RZ, R80 ;  /* 0x000000ffff589224 */ /* 0x004fe200078e0050 */
        /* <DEDUP_REMOVED lines=17> */
.L_x_30493:
        /* <DEDUP_REMOVED lines=13> */
.L_x_30495:
[----:B------:R-:W-:Y:S05]  /*1330*/  BSYNC.RECONVERGENT B4 ;  /* 0x0000000000047941 */ /* 0x000fea0003800200 */
.L_x_30494:
        /* <DEDUP_REMOVED lines=59> */
[----:B------:R-:W-:-:S07]  /*16f0*/  LOP3.LUT R8, R9, R8, R131, 0x96, !PT ;  /* 0x0000000809087212 */ /* 0x000fce00078e9683 */
.L_x_30492:
[----:B------:R-:W-:Y:S05]  /*1700*/  BSYNC.RECONVERGENT B3 ;  /* 0x0000000000037941 */ /* 0x000fea0003800200 */
.L_x_30491:
        /* <DEDUP_REMOVED lines=11> */
.L_x_30490:
[----:B------:R-:W-:Y:S05]  /*17c0*/  BSYNC.RECONVERGENT B2 ;  /* 0x0000000000027941 */ /* 0x000fea0003800200 */
.L_x_30489:
        /* <DEDUP_REMOVED lines=17> */
.L_x_30500:
        /* <DEDUP_REMOVED lines=13> */
.L_x_30502:
[----:B------:R-:W-:Y:S05]  /*19b0*/  BSYNC.RECONVERGENT B4 ;  /* 0x0000000000047941 */ /* 0x000fea0003800200 */
.L_x_30501:
        /* <DEDUP_REMOVED lines=56> */
[----:B------:R-:W-:Y:S02]  /*1d40*/  HFMA2 R9, -RZ, RZ, 0, 0 ;  /* 0x00000000ff097431 */ /* 0x000fe400000001ff */
[----:B------:R-:W-:Y:S01]  /*1d50*/  IMAD.MOV.U32 R12, RZ, RZ, R8 ;  /* 0x000000ffff0c7224 */ /* 0x000fe200078e0008 */
[----:B------:R-:W-:Y:S01]  /*1d60*/  MOV R13, R130 ;  /* 0x00000082000d7202 */ /* 0x000fe20000000f00 */
[----:B------:R-:W-:Y:S01]  /*1d70*/  IMAD.MOV.U32 R130, RZ, RZ, R90 ;  /* 0x000000ffff827224 */ /* 0x000fe200078e005a */
[----:B------:R-:W-:-:S07]  /*1d80*/  LOP3.LUT R8, R89, R92, R91, 0x96, !PT ;  /* 0x0000005c59087212 */ /* 0x000fce00078e965b */
.L_x_30499:
[----:B------:R-:W-:Y:S05]  /*1d90*/  BSYNC.RECONVERGENT B3 ;  /* 0x0000000000037941 */ /* 0x000fea0003800200 */
.L_x_30498:
        /* <DEDUP_REMOVED lines=11> */
.L_x_30497:
[----:B------:R-:W-:Y:S05]  /*1e50*/  BSYNC.RECONVERGENT B2 ;  /* 0x0000000000027941 */ /* 0x000fea0003800200 */
.L_x_30496:
        /* <DEDUP_REMOVED lines=17> */
.L_x_30507:
        /* <DEDUP_REMOVED lines=13> */
.L_x_30509:
[----:B------:R-:W-:Y:S05]  /*2040*/  BSYNC.RECONVERGENT B4 ;  /* 0x0000000000047941 */ /* 0x000fea0003800200 */
.L_x_30508:
        /* <DEDUP_REMOVED lines=61> */
.L_x_30506:
[----:B------:R-:W-:Y:S05]  /*2420*/  BSYNC.RECONVERGENT B3 ;  /* 0x0000000000037941 */ /* 0x000fea0003800200 */
.L_x_30505:
        /* <DEDUP_REMOVED lines=11> */
.L_x_30504:
[----:B------:R-:W-:Y:S05]  /*24e0*/  BSYNC.RECONVERGENT B2 ;  /* 0x0000000000027941 */ /* 0x000fea0003800200 */
.L_x_30503:
        /* <DEDUP_REMOVED lines=17> */
.L_x_30514:
        /* <DEDUP_REMOVED lines=13> */
.L_x_30516:
[----:B------:R-:W-:Y:S05]  /*26d0*/  BSYNC.RECONVERGENT B4 ;  /* 0x0000000000047941 */ /* 0x000fea0003800200 */
.L_x_30515:
        /* <DEDUP_REMOVED lines=61> */
.L_x_30513:
[----:B------:R-:W-:Y:S05]  /*2ab0*/  BSYNC.RECONVERGENT B3 ;  /* 0x0000000000037941 */ /* 0x000fea0003800200 */
.L_x_30512:
        /* <DEDUP_REMOVED lines=11> */
.L_x_30511:
[----:B------:R-:W-:Y:S05]  /*2b70*/  BSYNC.RECONVERGENT B2 ;  /* 0x0000000000027941 */ /* 0x000fea0003800200 */
.L_x_30510:
[----:B------:R-:W-:Y:S01]  /*2b80*/  BSSY.RECONVERGENT B2, `(.L_x_30517) ;  /* 0x0000068000027945 */ /* 0x000fe20003800200 */
[----:B------:R-:W-:Y:S01]  /*2b90*/  MOV R14, R9 ;  /* 0x00000009000e7202 */ /* 0x000fe20000000f00 */
[----:B-----5:R-:W-:Y:S02]  /*2ba0*/  IMAD.MOV.U32 R92, RZ, RZ, R84 ;  /* 0x000000ffff5c7224 */ /* 0x020fe400078e0054 */
        /* <DEDUP_REMOVED lines=14> */
.L_x_30521:
        /* <DEDUP_REMOVED lines=13> */
.L_x_30523:
[----:B------:R-:W-:Y:S05]  /*2d60*/  BSYNC.RECONVERGENT B4 ;  /* 0x0000000000047941 */ /* 0x000fea0003800200 */
.L_x_30522:
        /* <DEDUP_REMOVED lines=59> */
[----:B------:R-:W-:Y:S01]  /*3120*/  IMAD.MOV.U32 R130, RZ, RZ, R92 ;  /* 0x000000ffff827224 */ /* 0x000fe200078e005c */
[----:B------:R-:W-:-:S07]  /*3130*/  LOP3.LUT R7, R7, R94, R129, 0x96, !PT ;  /* 0x0000005e07077212 */ /* 0x000fce00078e9681 */
.L_x_30520:
[----:B------:R-:W-:Y:S05]  /*3140*/  BSYNC.RECONVERGENT B3 ;  /* 0x0000000000037941 */ /* 0x000fea0003800200 */
.L_x_30519:
        /* <DEDUP_REMOVED lines=11> */
.L_x_30518:
[----:B------:R-:W-:Y:S05]  /*3200*/  BSYNC.RECONVERGENT B2 ;  /* 0x0000000000027941 */ /* 0x000fea0003800200 */
.L_x_30517:
        /* <DEDUP_REMOVED lines=17> */
.L_x_30528:
        /* <DEDUP_REMOVED lines=13> */
.L_x_30530:
[----:B------:R-:W-:Y:S05]  /*33f0*/  BSYNC.RECONVERGENT B4 ;  /* 0x0000000000047941 */ /* 0x000fea0003800200 */
.L_x_30529:
        /* <DEDUP_REMOVED lines=56> */
[----:B------:R-:W-:Y:S02]  /*3780*/  HFMA2 R9, -RZ, RZ, 0, 0 ;  /* 0x00000000ff097431 */ /* 0x000fe400000001ff */
[----:B------:R-:W-:Y:S01]  /*3790*/  IMAD.MOV.U32 R12, RZ, RZ, R140 ;  /* 0x000000ffff0c7224 */ /* 0x000fe200078e008c */
[----:B------:R-:W-:Y:S02]  /*37a0*/  LOP3.LUT R8, R93, R8, R95, 0x96, !PT ;  /* 0x000000085d087212 */ /* 0x000fe400078e965f */
[----:B------:R-:W-:Y:S01]  /*37b0*/  MOV R93, R130 ;  /* 0x00000082005d7202 */ /* 0x000fe20000000f00 */
[----:B------:R-:W-:-:S07]  /*37c0*/  IMAD.MOV.U32 R130, RZ, RZ, R94 ;  /* 0x000000ffff827224 */ /* 0x000fce00078e005e */
.L_x_30527:
[----:B------:R-:W-:Y:S05]  /*37d0*/  BSYNC.RECONVERGENT B3 ;  /* 0x0000000000037941 */ /* 0x000fea0003800200 */
.L_x_30526:
        /* <DEDUP_REMOVED lines=11> */
.L_x_30525:
[----:B------:R-:W-:Y:S05]  /*3890*/  BSYNC.RECONVERGENT B2 ;  /* 0x0000000000027941 */ /* 0x000fea0003800200 */
.L_x_30524:
        /* <DEDUP_REMOVED lines=17> */
.L_x_30535:
        /* <DEDUP_REMOVED lines=13> */
.L_x_30537:
[----:B------:R-:W-:Y:S05]  /*3a80*/  BSYNC.RECONVERGENT B4 ;  /* 0x0000000000047941 */ /* 0x000fea0003800200 */
.L_x_30536:
        /* <DEDUP_REMOVED lines=61> */
.L_x_30534:
[----:B------:R-:W-:Y:S05]  /*3e60*/  BSYNC.RECONVERGENT B3 ;  /* 0x0000000000037941 */ /* 0x000fea0003800200 */
.L_x_30533:
        /* <DEDUP_REMOVED lines=11> */
.L_x_30532:
[----:B------:R-:W-:Y:S05]  /*3f20*/  BSYNC.RECONVERGENT B2 ;  /* 0x0000000000027941 */ /* 0x000fea0003800200 */
.L_x_30531:
        /* <DEDUP_REMOVED lines=16> */
.L_x_30541:
        /* <DEDUP_REMOVED lines=13> */
.L_x_30543:
[----:B------:R-:W-:Y:S05]  /*4100*/  BSYNC.RECONVERGENT B3 ;  /* 0x0000000000037941 */ /* 0x000fea0003800200 */
.L_x_30542:
        /* <DEDUP_REMOVED lines=61> */
.L_x_30540:
[----:B------:R-:W-:Y:S05]  /*44e0*/  BSYNC.RECONVERGENT B2 ;  /* 0x0000000000027941 */ /* 0x000fea0003800200 */
.L_x_30539:
        /* <DEDUP_REMOVED lines=10> */
[----:B------:R-:W-:Y:S01]  /*4590*/  FFMA.FTZ R95, R14, R128, R87 ;  /* 0x000000800e5f7223 */ /* 0x000fe20000010057 */
[----:B------:R-:W-:Y:S06]  /*45a0*/  BRA `(.L_x_30538) ;  /* 0x0000003400247947 */ /* 0x000fec0003800000 */
.L_x_30488:
        /* <DEDUP_REMOVED lines=21> */
.L_x_30548:
        /* <DEDUP_REMOVED lines=13> */
.L_x_30550:
[----:B------:R-:W-:Y:S05]  /*47d0*/  BSYNC.RECONVERGENT B4 ;  /* 0x0000000000047941 */ /* 0x000fea0003800200 */
.L_x_30549:
        /* <DEDUP_REMOVED lines=59> */
[----:B------:R-:W-:-:S07]  /*4b90*/  IMAD.MOV.U32 R90, RZ, RZ, RZ ;  /* 0x000000ffff5a7224 */ /* 0x000fce00078e00ff */
.L_x_30547:
[----:B------:R-:W-:Y:S05]  /*4ba0*/  BSYNC.RECONVERGENT B3 ;  /* 0x0000000000037941 */ /* 0x000fea0003800200 */
.L_x_30546:
        /* <DEDUP_REMOVED lines=11> */
.L_x_30545:
[----:B------:R-:W-:Y:S05]  /*4c60*/  BSYNC.RECONVERGENT B2 ;  /* 0x0000000000027941 */ /* 0x000fea0003800200 */
.L_x_30544:
        /* <DEDUP_REMOVED lines=17> */
.L_x_30555:
        /* <DEDUP_REMOVED lines=13> */
.L_x_30557:
[----:B------:R-:W-:Y:S05]  /*4e50*/  BSYNC.RECONVERGENT B4 ;  /* 0x0000000000047941 */ /* 0x000fea0003800200 */
.L_x_30556:
        /* <DEDUP_REMOVED lines=61> */
.L_x_30554:
[----:B------:R-:W-:Y:S05]  /*5230*/  BSYNC.RECONVERGENT B3 ;  /* 0x0000000000037941 */ /* 0x000fea0003800200 */
.L_x_30553:
        /* <DEDUP_REMOVED lines=11> */
.L_x_30552:
[----:B------:R-:W-:Y:S05]  /*52f0*/  BSYNC.RECONVERGENT B2 ;  /* 0x0000000000027941 */ /* 0x000fea0003800200 */
.L_x_30551:
        /* <DEDUP_REMOVED lines=17> */
.L_x_30562:
        /* <DEDUP_REMOVED lines=13> */
.L_x_30564:
[----:B------:R-:W-:Y:S05]  /*54e0*/  BSYNC.RECONVERGENT B4 ;  /* 0x0000000000047941 */ /* 0x000fea0003800200 */
.L_x_30563:
        /* <DEDUP_REMOVED lines=61> */
.L_x_30561:
[----:B------:R-:W-:Y:S05]  /*58c0*/  BSYNC.RECONVERGENT B3 ;  /* 0x0000000000037941 */ /* 0x000fea0003800200 */
.L_x_30560:
        /* <DEDUP_REMOVED lines=11> */
.L_x_30559:
[----:B------:R-:W-:Y:S05]  /*5980*/  BSYNC.RECONVERGENT B2 ;  /* 0x0000000000027941 */ /* 0x000fea0003800200 */
.L_x_30558:
        /* <DEDUP_REMOVED lines=17> */
.L_x_30569:
        /* <DEDUP_REMOVED lines=13> */
.L_x_30571:
[----:B------:R-:W-:Y:S05]  /*5b70*/  BSYNC.RECONVERGENT B4 ;  /* 0x0000000000047941 */ /* 0x000fea0003800200 */
.L_x_30570:
        /* <DEDUP_REMOVED lines=61> */
.L_x_30568:
[----:B------:R-:W-:Y:S05]  /*5f50*/  BSYNC.RECONVERGENT B3 ;  /* 0x0000000000037941 */ /* 0x000fea0003800200 */
.L_x_30567:
        /* <DEDUP_REMOVED lines=11> */
.L_x_30566:
[----:B------:R-:W-:Y:S05]  /*6010*/  BSYNC.RECONVERGENT B2 ;  /* 0x0000000000027941 */ /* 0x000fea0003800200 */
.L_x_30565:
        /* <DEDUP_REMOVED lines=17> */
.L_x_30576:
        /* <DEDUP_REMOVED lines=13> */
.L_x_30578:
[----:B------:R-:W-:Y:S05]  /*6200*/  BSYNC.RECONVERGENT B4 ;  /* 0x0000000000047941 */ /* 0x000fea0003800200 */
.L_x_30577:
        /* <DEDUP_REMOVED lines=61> */
.L_x_30575:
[----:B------:R-:W-:Y:S05]  /*65e0*/  BSYNC.RECONVERGENT B3 ;  /* 0x0000000000037941 */ /* 0x000fea0003800200 */
.L_x_30574:
        /* <DEDUP_REMOVED lines=11> */
.L_x_30573:
[----:B------:R-:W-:Y:S05]  /*66a0*/  BSYNC.RECONVERGENT B2 ;  /* 0x0000000000027941 */ /* 0x000fea0003800200 */
.L_x_30572:
        /* <DEDUP_REMOVED lines=17> */
.L_x_30583:
        /* <DEDUP_REMOVED lines=13> */
.L_x_30585:
[----:B------:R-:W-:Y:S05]  /*6890*/  BSYNC.RECONVERGENT B4 ;  /* 0x0000000000047941 */ /* 0x000fea0003800200 */
.L_x_30584:
        /* <DEDUP_REMOVED lines=61> */
.L_x_30582:
[----:B------:R-:W-:Y:S05]  /*6c70*/  BSYNC.RECONVERGENT B3 ;  /* 0x0000000000037941 */ /* 0x000fea0003800200 */
.L_x_30581:
        /* <DEDUP_REMOVED lines=11> */
.L_x_30580:
[----:B------:R-:W-:Y:S05]  /*6d30*/  BSYNC.RECONVERGENT B2 ;  /* 0x0000000000027941 */ /* 0x000fea0003800200 */
.L_x_30579:
        /* <DEDUP_REMOVED lines=17> */
.L_x_30590:
        /* <DEDUP_REMOVED lines=13> */
.L_x_30592:
[----:B------:R-:W-:Y:S05]  /*6f20*/  BSYNC.RECONVERGENT B4 ;  /* 0x0000000000047941 */ /* 0x000fea0003800200 */
.L_x_30591:
        /* <DEDUP_REMOVED lines=61> */
.L_x_30589:
[----:B------:R-:W-:Y:S05]  /*7300*/  BSYNC.RECONVERGENT B3 ;  /* 0x0000000000037941 */ /* 0x000fea0003800200 */
.L_x_30588:
        /* <DEDUP_REMOVED lines=11> */
.L_x_30587:
[----:B------:R-:W-:Y:S05]  /*73c0*/  BSYNC.RECONVERGENT B2 ;  /* 0x0000000000027941 */ /* 0x000fea0003800200 */
.L_x_30586:
        /* <DEDUP_REMOVED lines=16> */
.L_x_30595:
        /* <DEDUP_REMOVED lines=13> */
.L_x_30597:
[----:B------:R-:W-:Y:S05]  /*75a0*/  BSYNC.RECONVERGENT B3 ;  /* 0x0000000000037941 */ /* 0x000fea0003800200 */
.L_x_30596:
        /* <DEDUP_REMOVED lines=61> */
.L_x_30594:
[----:B------:R-:W-:Y:S05]  /*7980*/  BSYNC.RECONVERGENT B2 ;  /* 0x0000000000027941 */ /* 0x000fea0003800200 */
.L_x_30593:
        /* <DEDUP_REMOVED lines=11> */
.L_x_30538:
[----:B------:R-:W-:Y:S05]  /*7a40*/  BSYNC.RECONVERGENT B1 ;  /* 0x0000000000017941 */ /* 0x000fea0003800200 */
.L_x_30487:
[----:B------:R-:W0:Y:S01]  /*7a50*/  LDC.64 R128, c[0x0][0x3a8] ;  /* 0x0000ea00ff807b82 */ /* 0x000e220000000a00 */
[----:B------:R-:W-:Y:S01]  /*7a60*/  BSSY.RECONVERGENT B1, `(.L_x_30598) ;  /* 0x000001a000017945 */ /* 0x000fe20003800200 */
[----:B------:R-:W-:Y:S02]  /*7a70*/  IMAD.MOV.U32 R14, RZ, RZ, R130 ;  /* 0x000000ffff0e7224 */ /* 0x000fe400078e0082 */
[----:B0-----:R-:W-:-:S05]  /*7a80*/  IMAD.WIDE.U32 R128, R150, 0x20, R128 ;  /* 0x0000002096807825 */ /* 0x001fca00078e0080 */
[----:B------:R0:W-:Y:S04]  /*7a90*/  STG.E.128 desc[UR6][R128.64], R88 ;  /* 0x0000005880007986 */ /* 0x0001e8000c101d06 */
        /* <DEDUP_REMOVED lines=22> */
.L_x_30599:
[----:B------:R-:W-:Y:S05]  /*7c00*/  BSYNC.RECONVERGENT B1 ;  /* 0x0000000000017941 */ /* 0x000fea0003800200 */
.L_x_30598:
[----:B------:R-:W-:Y:S01]  /*7c10*/  VIADD R150, R150, 0x20 ;  /* 0x0000002096967836 */ /* 0x000fe20000000000 */
[----:B------:R-:W-:-:S07]  /*7c20*/  IADD3 R147, PT, PT, R147, 0x20, RZ ;  /* 0x0000002093937810 */ /* 0x000fce0007ffe0ff */
.L_x_30484:
[----:B------:R-:W-:Y:S05]  /*7c30*/  BSYNC.RECONVERGENT B0 ;  /* 0x0000000000007941 */ /* 0x000fea0003800200 */
.L_x_30483:
        /* <DEDUP_REMOVED lines=37> */
.L_x_30608:
        /* <DEDUP_REMOVED lines=13> */
.L_x_30610:
[----:B------:R-:W-:Y:S05]  /*7f60*/  BSYNC.RECONVERGENT B4 ;  /* 0x0000000000047941 */ /* 0x000fea0003800200 */
.L_x_30609:
        /* <DEDUP_REMOVED lines=60> */
.L_x_30607:
[----:B------:R-:W-:Y:S05]  /*8330*/  BSYNC.RECONVERGENT B3 ;  /* 0x0000000000037941 */ /* 0x000fea0003800200 */
.L_x_30606:
        /* <DEDUP_REMOVED lines=11> */
.L_x_30605:
[----:B------:R-:W-:Y:S05]  /*83f0*/  BSYNC.RECONVERGENT B2 ;  /* 0x0000000000027941 */ /* 0x000fea0003800200 */
.L_x_30604:
        /* <DEDUP_REMOVED lines=17> */
.L_x_30615:
        /* <DEDUP_REMOVED lines=13> */
.L_x_30617:
[----:B------:R-:W-:Y:S05]  /*85e0*/  BSYNC.RECONVERGENT B4 ;  /* 0x0000000000047941 */ /* 0x000fea0003800200 */
.L_x_30616:
        /* <DEDUP_REMOVED lines=60> */
.L_x_30614:
[----:B------:R-:W-:Y:S05]  /*89b0*/  BSYNC.RECONVERGENT B3 ;  /* 0x0000000000037941 */ /* 0x000fea0003800200 */
.L_x_30613:
        /* <DEDUP_REMOVED lines=11> */
.L_x_30612:
[----:B------:R-:W-:Y:S05]  /*8a70*/  BSYNC.RECONVERGENT B2 ;  /* 0x0000000000027941 */ /* 0x000fea0003800200 */
.L_x_30611:
        /* <DEDUP_REMOVED lines=17> */
.L_x_30622:
        /* <DEDUP_REMOVED lines=13> */
.L_x_30624:
[----:B------:R-:W-:Y:S05]  /*8c60*/  BSYNC.RECONVERGENT B4 ;  /* 0x0000000000047941 */ /* 0x000fea0003800200 */
.L_x_30623:
        /* <DEDUP_REMOVED lines=61> */
.L_x_30621:
[----:B------:R-:W-:Y:S05]  /*9040*/  BSYNC.RECONVERGENT B3 ;  /* 0x0000000000037941 */ /* 0x000fea0003800200 */
.L_x_30620:
        /* <DEDUP_REMOVED lines=11> */
.L_x_30619:
[----:B------:R-:W-:Y:S05]  /*9100*/  BSYNC.RECONVERGENT B2 ;  /* 0x0000000000027941 */ /* 0x000fea0003800200 */
.L_x_30618:
        /* <DEDUP_REMOVED lines=17> */
.L_x_30629:
        /* <DEDUP_REMOVED lines=13> */
.L_x_30631:
[----:B------:R-:W-:Y:S05]  /*92f0*/  BSYNC.RECONVERGENT B4 ;  /* 0x0000000000047941 */ /* 0x000fea0003800200 */
.L_x_30630:
[----:B------:R-:W-:Y:S01]  /*9300*/  IMAD.WIDE.U32 R102, R6, -0x326172a9, RZ ;  /* 0xcd9e8d5706667825 */ /* 0x000fe200078e00ff */
[----:B------:R-:W-:Y:S02]  /*9310*/  LOP3.LUT R8, R10, R101, R133, 0x96, !PT ;  /* 0x000000650a087212 */ /* 0x000fe400078e9685 */
[----:B------:R-:W-:Y:S01]  /*9320*/  IADD3 R7, PT, PT, R132, -0x61c88647, RZ ;  /* 0x9e3779b984077810 */ /* 0x000fe20007ffe0ff */
[----:B------:R-:W-:Y:S01]  /*9330*/  VIADD R99, R133, 0xbb67ae85 ;  /* 0xbb67ae8585637836 */ /* 0x000fe20000000000 */
[----:B01----:R-:W-:Y:S01]  /*9340*/  LOP3.LUT R128, R5, R103, R132, 0x96, !PT ;  /* 0x0000006705807212 */ /* 0x003fe200078e9684 */
        /* <DEDUP_REMOVED lines=56> */
.L_x_30628:
[----:B------:R-:W-:Y:S05]  /*96d0*/  BSYNC.RECONVERGENT B3 ;  /* 0x0000000000037941 */ /* 0x000fea0003800200 */
.L_x_30627:
        /* <DEDUP_REMOVED lines=11> */
.L_x_30626:
[----:B------:R-:W-:Y:S05]  /*9790*/  BSYNC.RECONVERGENT B2 ;  /* 0x0000000000027941 */ /* 0x000fea0003800200 */
.L_x_30625:
        /* <DEDUP_REMOVED lines=17> */
.L_x_30636:
        /* <DEDUP_REMOVED lines=13> */
.L_x_30638:
[----:B------:R-:W-:Y:S05]  /*9980*/  BSYNC.RECONVERGENT B4 ;  /* 0x0000000000047941 */ /* 0x000fea0003800200 */
.L_x_30637:
        /* <DEDUP_REMOVED lines=61> */
.L_x_30635:
[----:B------:R-:W-:Y:S05]  /*9d60*/  BSYNC.RECONVERGENT B3 ;  /* 0x0000000000037941 */ /* 0x000fea0003800200 */
.L_x_30634:
        /* <DEDUP_REMOVED lines=11> */
.L_x_30633:
[----:B------:R-:W-:Y:S05]  /*9e20*/  BSYNC.RECONVERGENT B2 ;  /* 0x0000000000027941 */ /* 0x000fea0003800200 */
.L_x_30632:
        /* <DEDUP_REMOVED lines=17> */
.L_x_30643:
        /* <DEDUP_REMOVED lines=13> */
.L_x_30645:
[----:B------:R-:W-:Y:S05]  /*a010*/  BSYNC.RECONVERGENT B4 ;  /* 0x0000000000047941 */ /* 0x000fea0003800200 */
.L_x_30644:
        /* <DEDUP_REMOVED lines=61> */
.L_x_30642:
[----:B------:R-:W-:Y:S05]  /*a3f0*/  BSYNC.RECONVERGENT B3 ;  /* 0x0000000000037941 */ /* 0x000fea0003800200 */
.L_x_30641:
        /* <DEDUP_REMOVED lines=11> */
.L_x_30640:
[----:B------:R-:W-:Y:S05]  /*a4b0*/  BSYNC.RECONVERGENT B2 ;  /* 0x0000000000027941 */ /* 0x000fea0003800200 */
.L_x_30639:
        /* <DEDUP_REMOVED lines=17> */
.L_x_30650:
        /* <DEDUP_REMOVED lines=13> */
.L_x_30652:
[----:B------:R-:W-:Y:S05]  /*a6a0*/  BSYNC.RECONVERGENT B4 ;  /* 0x0000000000047941 */ /* 0x000fea0003800200 */
.L_x_30651:
[----:B------:R-:W-:Y:S01]  /*a6b0*/  IMAD.WIDE.U32 R102, R6, -0x326172a9, RZ ;  /* 0xcd9e8d5706667825 */ /* 0x000fe200078e00ff */
[----:B01----:R-:W-:Y:S02]  /*a6c0*/  LOP3.LUT R128, R10, R9, R133, 0x96, !PT ;  /* 0x000000090a807212 */ /* 0x003fe400078e9685 */
        /* <DEDUP_REMOVED lines=59> */
.L_x_30649:
[----:B------:R-:W-:Y:S05]  /*aa80*/  BSYNC.RECONVERGENT B3 ;  /* 0x0000000000037941 */ /* 0x000fea0003800200 */
.L_x_30648:
        /* <DEDUP_REMOVED lines=11> */
.L_x_30647:
[----:B------:R-:W-:Y:S05]  /*ab40*/  BSYNC.RECONVERGENT B2 ;  /* 0x0000000000027941 */ /* 0x000fea0003800200 */
.L_x_30646:
        /* <DEDUP_REMOVED lines=16> */
.L_x_30656:
        /* <DEDUP_REMOVED lines=13> */
.L_x_30658:
[----:B------:R-:W-:Y:S05]  /*ad20*/  BSYNC.RECONVERGENT B3 ;  /* 0x0000000000037941 */ /* 0x000fea0003800200 */
.L_x_30657:
        /* <DEDUP_REMOVED lines=61> */
.L_x_30655:
[----:B------:R-:W-:Y:S05]  /*b100*/  BSYNC.RECONVERGENT B2 ;  /* 0x0000000000027941 */ /* 0x000fea0003800200 */
.L_x_30654:
[----:B------:R-:W-:Y:S01]  /*b110*/  I2FP.F32.U32 R14, R103 ;  /* 0x00000067000e7245 */ /* 0x000fe20000201000 */
[----:B------:R-:W-:Y:S02]  /*b120*/  HFMA2 R103, -RZ, RZ, 0.1171875, 0 ;  /* 0x2f800000ff677431 */ /* 0x000fe400000001ff */
[----:B01----:R-:W-:-:S05]  /*b130*/  HADD2.F32 R128, -RZ, R79.H1_H1 ;  /* 0x3000004fff807230 */ /* 0x003fca0000004100 */
[----:B------:R-:W-:Y:S01]  /*b140*/  FMUL.FTZ R128, R128, UR11 ;  /* 0x0000000b80807c20 */ /* 0x000fe20008410000 */
[----:B------:R-:W-:-:S03]  /*b150*/  FFMA.FTZ R14, R14, R103, 1.1641532182693481445e-10 ;  /* 0x2f0000000e0e7423 */ /* 0x000fc60000010067 */
[----:B------:R-:W-:Y:S01]  /*b160*/  FMUL.FTZ R128, R128, UR10 ;  /* 0x0000000a80807c20 */ /* 0x000fe20008410000 */
[----:B------:R-:W-:Y:S01]  /*b170*/  HADD2.F32 R103, -RZ, R39.H1_H1 ;  /* 0x30000027ff677230 */ /* 0x000fe20000004100 */
[----:B------:R-:W-:-:S04]  /*b180*/  FSETP.GTU.FTZ.AND P1, PT, R14, UR8, PT ;  /* 0x000000080e007c0b */ /* 0x000fc8000bf3c000 */
[----:B------:R-:W-:Y:S02]  /*b190*/  FSEL R14, R128, RZ, !P1 ;  /* 0x000000ff800e7208 */ /* 0x000fe40004800000 */
[----:B------:R-:W-:-:S03]  /*b1a0*/  SEL R138, RZ, 0x1, P1 ;  /* 0x00000001ff8a7807 */ /* 0x000fc60000800000 */
[----:B------:R-:W-:Y:S01]  /*b1b0*/  FFMA.FTZ R103, R14, R103, R87 ;  /* 0x000000670e677223 */ /* 0x000fe20000010057 */
[----:B------:R-:W-:Y:S06]  /*b1c0*/  BRA `(.L_x_30653) ;  /* 0x0000003400207947 */ /* 0x000fec0003800000 */
.L_x_30603:
        /* <DEDUP_REMOVED lines=21> */
.L_x_30663:
        /* <DEDUP_REMOVED lines=13> */
.L_x_30665:
[----:B------:R-:W-:Y:S05]  /*b3f0*/  BSYNC.RECONVERGENT B4 ;  /* 0x0000000000047941 */ /* 0x000fea0003800200 */
.L_x_30664:
        /* <DEDUP_REMOVED lines=60> */
.L_x_30662:
[----:B------:R-:W-:Y:S05]  /*b7c0*/  BSYNC.RECONVERGENT B3 ;  /* 0x0000000000037941 */ /* 0x000fea0003800200 */
.L_x_30661:
        /* <DEDUP_REMOVED lines=11> */
.L_x_30660:
[----:B------:R-:W-:Y:S05]  /*b880*/  BSYNC.RECONVERGENT B2 ;  /* 0x0000000000027941 */ /* 0x000fea0003800200 */
.L_x_30659:
        /* <DEDUP_REMOVED lines=17> */
.L_x_30670:
        /* <DEDUP_REMOVED lines=13> */
.L_x_30672:
[----:B------:R-:W-:Y:S05]  /*ba70*/  BSYNC.RECONVERGENT B4 ;  /* 0x0000000000047941 */ /* 0x000fea0003800200 */
.L_x_30671:
        /* <DEDUP_REMOVED lines=60> */
.L_x_30669:
[----:B------:R-:W-:Y:S05]  /*be40*/  BSYNC.RECONVERGENT B3 ;  /* 0x0000000000037941 */ /* 0x000fea0003800200 */
.L_x_30668:
        /* <DEDUP_REMOVED lines=11> */
.L_x_30667:
[----:B------:R-:W-:Y:S05]  /*bf00*/  BSYNC.RECONVERGENT B2 ;  /* 0x0000000000027941 */ /* 0x000fea0003800200 */
.L_x_30666:
        /* <DEDUP_REMOVED lines=17> */
.L_x_30677:
        /* <DEDUP_REMOVED lines=13> */
.L_x_30679:
[----:B------:R-:W-:Y:S05]  /*c0f0*/  BSYNC.RECONVERGENT B4 ;  /* 0x0000000000047941 */ /* 0x000fea0003800200 */
.L_x_30678:
        /* <DEDUP_REMOVED lines=61> */
.L_x_30676:
[----:B------:R-:W-:Y:S05]  /*c4d0*/  BSYNC.RECONVERGENT B3 ;  /* 0x0000000000037941 */ /* 0x000fea0003800200 */
.L_x_30675:
        /* <DEDUP_REMOVED lines=11> */
.L_x_30674:
[----:B------:R-:W-:Y:S05]  /*c590*/  BSYNC.RECONVERGENT B2 ;  /* 0x0000000000027941 */ /* 0x000fea0003800200 */
.L_x_30673:
        /* <DEDUP_REMOVED lines=17> */
.L_x_30684:
        /* <DEDUP_REMOVED lines=13> */
.L_x_30686:
[----:B------:R-:W-:Y:S05]  /*c780*/  BSYNC.RECONVERGENT B4 ;  /* 0x0000000000047941 */ /* 0x000fea0003800200 */
.L_x_30685:
        /* <DEDUP_REMOVED lines=61> */
.L_x_30683:
[----:B------:R-:W-:Y:S05]  /*cb60*/  BSYNC.RECONVERGENT B3 ;  /* 0x0000000000037941 */ /* 0x000fea0003800200 */
.L_x_30682:
        /* <DEDUP_REMOVED lines=11> */
.L_x_30681:
[----:B------:R-:W-:Y:S05]  /*cc20*/  BSYNC.RECONVERGENT B2 ;  /* 0x0000000000027941 */ /* 0x000fea0003800200 */
.L_x_30680:
        /* <DEDUP_REMOVED lines=17> */
.L_x_30691:
        /* <DEDUP_REMOVED lines=13> */
.L_x_30693:
[----:B------:R-:W-:Y:S05]  /*ce10*/  BSYNC.RECONVERGENT B4 ;  /* 0x0000000000047941 */ /* 0x000fea0003800200 */
.L_x_30692:
        /* <DEDUP_REMOVED lines=61> */
.L_x_30690:
[----:B------:R-:W-:Y:S05]  /*d1f0*/  BSYNC.RECONVERGENT B3 ;  /* 0x0000000000037941 */ /* 0x000fea0003800200 */
.L_x_30689:
        /* <DEDUP_REMOVED lines=11> */
.L_x_30688:
[----:B------:R-:W-:Y:S05]  /*d2b0*/  BSYNC.RECONVERGENT B2 ;  /* 0x0000000000027941 */ /* 0x000fea0003800200 */
.L_x_30687:
        /* <DEDUP_REMOVED lines=17> */
.L_x_30698:
        /* <DEDUP_REMOVED lines=13> */
.L_x_30700:
[----:B------:R-:W-:Y:S05]  /*d4a0*/  BSYNC.RECONVERGENT B4 ;  /* 0x0000000000047941 */ /* 0x000fea0003800200 */
.L_x_30699:
        /* <DEDUP_REMOVED lines=61> */
.L_x_30697:
[----:B------:R-:W-:Y:S05]  /*d880*/  BSYNC.RECONVERGENT B3 ;  /* 0x0000000000037941 */ /* 0x000fea0003800200 */
.L_x_30696:
        /* <DEDUP_REMOVED lines=11> */
.L_x_30695:
[----:B------:R-:W-:Y:S05]  /*d940*/  BSYNC.RECONVERGENT B2 ;  /* 0x0000000000027941 */ /* 0x000fea0003800200 */
.L_x_30694:
        /* <DEDUP_REMOVED lines=17> */
.L_x_30705:
        /* <DEDUP_REMOVED lines=13> */
.L_x_30707:
[----:B------:R-:W-:Y:S05]  /*db30*/  BSYNC.RECONVERGENT B4 ;  /* 0x0000000000047941 */ /* 0x000fea0003800200 */
.L_x_30706:
        /* <DEDUP_REMOVED lines=61> */
.L_x_30704:
[----:B------:R-:W-:Y:S05]  /*df10*/  BSYNC.RECONVERGENT B3 ;  /* 0x0000000000037941 */ /* 0x000fea0003800200 */
.L_x_30703:
        /* <DEDUP_REMOVED lines=11> */
.L_x_30702:
[----:B------:R-:W-:Y:S05]  /*dfd0*/  BSYNC.RECONVERGENT B2 ;  /* 0x0000000000027941 */ /* 0x000fea0003800200 */
.L_x_30701:
        /* <DEDUP_REMOVED lines=16> */
.L_x_30710:
        /* <DEDUP_REMOVED lines=13> */
.L_x_30712:
[----:B------:R-:W-:Y:S05]  /*e1b0*/  BSYNC.RECONVERGENT B3 ;  /* 0x0000000000037941 */ /* 0x000fea0003800200 */
.L_x_30711:
        /* <DEDUP_REMOVED lines=61> */
.L_x_30709:
[----:B------:R-:W-:Y:S05]  /*e590*/  BSYNC.RECONVERGENT B2 ;  /* 0x0000000000027941 */ /* 0x000fea0003800200 */
.L_x_30708:
[----:B------:R-:W-:Y:S01]  /*e5a0*/  I2FP.F32.U32 R14, R103 ;  /* 0x00000067000e7245 */ /* 0x000fe20000201000 */
[----:B------:R-:W-:Y:S02]  /*e5b0*/  HFMA2 R103, -RZ, RZ, 0.1171875, 0 ;  /* 0x2f800000ff677431 */ /* 0x000fe400000001ff */
[----:B01---5:R-:W-:-:S05]  /*e5c0*/  HADD2.F32 R128, -RZ, R79.H1_H1 ;  /* 0x3000004fff807230 */ /* 0x023fca0000004100 */
        /* <DEDUP_REMOVED lines=8> */
.L_x_30653:
[----:B------:R-:W-:Y:S05]  /*e650*/  BSYNC.RECONVERGENT B0 ;  /* 0x0000000000007941 */ /* 0x000fea0003800200 */
.L_x_30602:
[----:B01----:R-:W0:Y:S01]  /*e660*/  LDC.64 R128, c[0x0][0x3a8] ;  /* 0x0000ea00ff807b82 */ /* 0x003e220000000a00 */
        /* <DEDUP_REMOVED lines=26> */
.L_x_30714:
[----:B------:R-:W-:Y:S05]  /*e810*/  BSYNC.RECONVERGENT B0 ;  /* 0x0000000000007941 */ /* 0x000fea0003800200 */
.L_x_30713:
[----:B------:R-:W-:Y:S01]  /*e820*/  VIADD R150, R150, 0x20 ;  /* 0x0000002096967836 */ /* 0x000fe20000000000 */
[----:B------:R-:W-:-:S07]  /*e830*/  IADD3 R147, PT, PT, R147, 0x20, RZ ;  /* 0x0000002093937810 */ /* 0x000fce0007ffe0ff */
.L_x_30601:
[----:B------:R-:W-:Y:S05]  /*e840*/  BSYNC.RECONVERGENT B1 ;  /* 0x0000000000017941 */ /* 0x000fea0003800200 */
.L_x_30600:
        /* <DEDUP_REMOVED lines=37> */
.L_x_30723:
        /* <DEDUP_REMOVED lines=13> */
.L_x_30725:
[----:B------:R-:W-:Y:S05]  /*eb70*/  BSYNC.RECONVERGENT B4 ;  /* 0x0000000000047941 */ /* 0x000fea0003800200 */
.L_x_30724:
        /* <DEDUP_REMOVED lines=60> */
.L_x_30722:
[----:B------:R-:W-:Y:S05]  /*ef40*/  BSYNC.RECONVERGENT B3 ;  /* 0x0000000000037941 */ /* 0x000fea0003800200 */
.L_x_30721:
        /* <DEDUP_REMOVED lines=11> */
.L_x_30720:
[----:B------:R-:W-:Y:S05]  /*f000*/  BSYNC.RECONVERGENT B2 ;  /* 0x0000000000027941 */ /* 0x000fea0003800200 */
.L_x_30719:
        /* <DEDUP_REMOVED lines=17> */
.L_x_30730:
        /* <DEDUP_REMOVED lines=13> */
.L_x_30732:
[----:B------:R-:W-:Y:S05]  /*f1f0*/  BSYNC.RECONVERGENT B4 ;  /* 0x0000000000047941 */ /* 0x000fea0003800200 */
.L_x_30731:
        /* <DEDUP_REMOVED lines=61> */
.L_x_30729:
[----:B------:R-:W-:Y:S05]  /*f5d0*/  BSYNC.RECONVERGENT B3 ;  /* 0x0000000000037941 */ /* 0x000fea0003800200 */
.L_x_30728:
[----:B------:R-:W-:Y:S01]  /*f5e0*/  I2FP.F32.U32 R13, R13 ;  /* 0x0000000d000d7245 */ /* 0x000fe20000201000 */
[----:B------:R-:W-:Y:S02]  /*f5f0*/  HADD2.F32 R105, -RZ, R76.H1_H1 ;  /* 0x3000004cff697230 */ /* 0x000fe40000004100 */
[----:B------:R-:W-:-:S03]  /*f600*/  IMAD.MOV.U32 R14, RZ, RZ, 0x2f800000 ;  /* 0x2f800000ff0e7424 */ /* 0x000fc600078e00ff */
        /* <DEDUP_REMOVED lines=8> */
.L_x_30727:
[----:B------:R-:W-:Y:S05]  /*f690*/  BSYNC.RECONVERGENT B2 ;  /* 0x0000000000027941 */ /* 0x000fea0003800200 */
.L_x_30726:
        /* <DEDUP_REMOVED lines=17> */
.L_x_30737:
        /* <DEDUP_REMOVED lines=13> */
.L_x_30739:
[----:B------:R-:W-:Y:S05]  /*f880*/  BSYNC.RECONVERGENT B4 ;  /* 0x0000000000047941 */ /* 0x000fea0003800200 */
.L_x_30738:
        /* <DEDUP_REMOVED lines=61> */
.L_x_30736:
[----:B------:R-:W-:Y:S05]  /*fc60*/  BSYNC.RECONVERGENT B3 ;  /* 0x0000000000037941 */ /* 0x000fea0003800200 */
.L_x_30735:
        /* <DEDUP_REMOVED lines=11> */
.L_x_30734:
[----:B------:R-:W-:Y:S05]  /*fd20*/  BSYNC.RECONVERGENT B2 ;  /* 0x0000000000027941 */ /* 0x000fea0003800200 */
.L_x_30733:
        /* <DEDUP_REMOVED lines=17> */
.L_x_30744:
        /* <DEDUP_REMOVED lines=13> */
.L_x_30746:
[----:B------:R-:W-:Y:S05]  /*ff10*/  BSYNC.RECONVERGENT B4 ;  /* 0x0000000000047941 */ /* 0x000fea0003800200 */
.L_x_30745:
        /* <DEDUP_REMOVED lines=61> */
.L_x_30743:
[----:B------:R-:W-:Y:S05]  /*102f0*/  BSYNC.RECONVERGENT B3 ;  /* 0x0000000000037941 */ /* 0x000fea0003800200 */
.L_x_30742:
[----:B------:R-:W-:Y:S01]  /*10300*/  I2FP.F32.U32 R14, R107 ;  /* 0x0000006b000e7245 */ /* 0x000fe20000201000 */
[----:B------:R-:W-:Y:S02]  /*10310*/  HADD2.F32 R108, -RZ, R77.H1_H1 ;  /* 0x3000004dff6c7230 */ /* 0x000fe40000004100 */
        /* <DEDUP_REMOVED lines=9> */
.L_x_30741:
[----:B------:R-:W-:Y:S05]  /*103b0*/  BSYNC.RECONVERGENT B2 ;  /* 0x0000000000027941 */ /* 0x000fea0003800200 */
.L_x_30740:
        /* <DEDUP_REMOVED lines=17> */
.L_x_30751:
        /* <DEDUP_REMOVED lines=13> */
.L_x_30753:
[----:B------:R-:W-:Y:S05]  /*105a0*/  BSYNC.RECONVERGENT B4 ;  /* 0x0000000000047941 */ /* 0x000fea0003800200 */
.L_x_30752:
[----:B------:R-:W-:Y:S01]  /*105b0*/  IMAD.WIDE.U32 R108, R6, -0x326172a9, RZ ;  /* 0xcd9e8d57066c7825 */ /* 0x000fe200078e00ff */
[----:B------:R-:W-:-:S03]  /*105c0*/  LOP3.LUT R110, R10, R9, R133, 0x96, !PT ;  /* 0x000000090a6e7212 */ /* 0x000fc600078e9685 */
[----:B------:R-:W-:Y:S01]  /*105d0*/  HFMA2 R14, -RZ, RZ, 0, 0 ;  /* 0x00000000ff0e7431 */ /* 0x000fe200000001ff */
        /* <DEDUP_REMOVED lines=58> */
.L_x_30750:
[----:B------:R-:W-:Y:S05]  /*10980*/  BSYNC.RECONVERGENT B3 ;  /* 0x0000000000037941 */ /* 0x000fea0003800200 */
.L_x_30749:
        /* <DEDUP_REMOVED lines=11> */
.L_x_30748:
[----:B------:R-:W-:Y:S05]  /*10a40*/  BSYNC.RECONVERGENT B2 ;  /* 0x0000000000027941 */ /* 0x000fea0003800200 */
.L_x_30747:
        /* <DEDUP_REMOVED lines=17> */
.L_x_30758:
        /* <DEDUP_REMOVED lines=13> */
.L_x_30760:
[----:B------:R-:W-:Y:S05]  /*10c30*/  BSYNC.RECONVERGENT B4 ;  /* 0x0000000000047941 */ /* 0x000fea0003800200 */
.L_x_30759:
[----:B-1----:R-:W-:Y:S01]  /*10c40*/  IMAD.WIDE.U32 R130, R6, -0x326172a9, RZ ;  /* 0xcd9e8d5706827825 */ /* 0x002fe200078e00ff */
        /* <DEDUP_REMOVED lines=52> */
[----:B------:R-:W-:Y:S01]  /*10f90*/  IMAD.WIDE.U32 R128, R128, -0x326172a9, RZ ;  /* 0xcd9e8d5780807825 */ /* 0x000fe200078e00ff */
[----:B------:R-:W-:-:S03]  /*10fa0*/  MOV R109, R142 ;  /* 0x0000008e006d7202 */ /* 0x000fc60000000f00 */
[----:B------:R-:W-:Y:S01]  /*10fb0*/  IMAD.WIDE.U32 R110, R110, -0x2daee0ad, RZ ;  /* 0xd2511f536e6e7825 */ /* 0x000fe200078e00ff */
[----:B------:R-:W-:-:S03]  /*10fc0*/  LOP3.LUT R7, R7, R130, R129, 0x96, !PT ;  /* 0x0000008207077212 */ /* 0x000fc600078e9681 */
[----:B------:R-:W-:Y:S01]  /*10fd0*/  IMAD.MOV.U32 R12, RZ, RZ, R128 ;  /* 0x000000ffff0c7224 */ /* 0x000fe200078e0080 */
[----:B------:R-:W-:Y:S01]  /*10fe0*/  LOP3.LUT R8, R9, R8, R111, 0x96, !PT ;  /* 0x0000000809087212 */ /* 0x000fe200078e966f */
[----:B------:R-:W-:Y:S02]  /*10ff0*/  HFMA2 R9, -RZ, RZ, 0, 0 ;  /* 0x00000000ff097431 */ /* 0x000fe400000001ff */
[----:B------:R-:W-:-:S07]  /*11000*/  IMAD.MOV.U32 R142, RZ, RZ, R110 ;  /* 0x000000ffff8e7224 */ /* 0x000fce00078e006e */
.L_x_30757:
[----:B------:R-:W-:Y:S05]  /*11010*/  BSYNC.RECONVERGENT B3 ;  /* 0x0000000000037941 */ /* 0x000fea0003800200 */
.L_x_30756:
        /* <DEDUP_REMOVED lines=11> */
.L_x_30755:
[----:B------:R-:W-:Y:S05]  /*110d0*/  BSYNC.RECONVERGENT B2 ;  /* 0x0000000000027941 */ /* 0x000fea0003800200 */
.L_x_30754:
        /* <DEDUP_REMOVED lines=17> */
.L_x_30765:
        /* <DEDUP_REMOVED lines=13> */
.L_x_30767:
[----:B------:R-:W-:Y:S05]  /*112c0*/  BSYNC.RECONVERGENT B4 ;  /* 0x0000000000047941 */ /* 0x000fea0003800200 */
.L_x_30766:
[----:B-1----:R-:W-:Y:S01]  /*112d0*/  IMAD.WIDE.U32 R130, R6, -0x326172a9, RZ ;  /* 0xcd9e8d5706827825 */ /* 0x002fe200078e00ff */
        /* <DEDUP_REMOVED lines=60> */
.L_x_30764:
[----:B------:R-:W-:Y:S05]  /*116a0*/  BSYNC.RECONVERGENT B3 ;  /* 0x0000000000037941 */ /* 0x000fea0003800200 */
.L_x_30763:
        /* <DEDUP_REMOVED lines=11> */
.L_x_30762:
[----:B------:R-:W-:Y:S05]  /*11760*/  BSYNC.RECONVERGENT B2 ;  /* 0x0000000000027941 */ /* 0x000fea0003800200 */
.L_x_30761:
        /* <DEDUP_REMOVED lines=16> */
.L_x_30771:
        /* <DEDUP_REMOVED lines=13> */
.L_x_30773:
[----:B------:R-:W-:Y:S05]  /*11940*/  BSYNC.RECONVERGENT B3 ;  /* 0x0000000000037941 */ /* 0x000fea0003800200 */
.L_x_30772:
[----:B------:R-:W-:Y:S01]  /*11950*/  IMAD.WIDE.U32 R8, R6, -0x326172a9, RZ ;  /* 0xcd9e8d5706087825 */ /* 0x000fe200078e00ff */
[----:B01----:R-:W-:-:S03]  /*11960*/  LOP3.LUT R128, R10, R141, R133, 0x96, !PT ;  /* 0x0000008d0a807212 */ /* 0x003fc600078e9685 */
        /* <DEDUP_REMOVED lines=59> */
.L_x_30770:
[----:B------:R-:W-:Y:S05]  /*11d20*/  BSYNC.RECONVERGENT B2 ;  /* 0x0000000000027941 */ /* 0x000fea0003800200 */
.L_x_30769:
[----:B------:R-:W-:Y:S01]  /*11d30*/  I2FP.F32.U32 R14, R111 ;  /* 0x0000006f000e7245 */ /* 0x000fe20000201000 */
[----:B01----:R-:W-:Y:S02]  /*11d40*/  HADD2.F32 R128, -RZ, R79.H1_H1 ;  /* 0x3000004fff807230 */ /* 0x003fe40000004100 */
        /* <DEDUP_REMOVED lines=8> */
[----:B------:R-:W-:Y:S01]  /*11dd0*/  FFMA.FTZ R111, R14, R111, R87 ;  /* 0x0000006f0e6f7223 */ /* 0x000fe20000010057 */
[----:B------:R-:W-:Y:S06]  /*11de0*/  BRA `(.L_x_30768) ;  /* 0x0000003400247947 */ /* 0x000fec0003800000 */
.L_x_30718:
        /* <DEDUP_REMOVED lines=21> */
.L_x_30778:
        /* <DEDUP_REMOVED lines=13> */
.L_x_30780:
[----:B------:R-:W-:Y:S05]  /*12010*/  BSYNC.RECONVERGENT B4 ;  /* 0x0000000000047941 */ /* 0x000fea0003800200 */
.L_x_30779:
        /* <DEDUP_REMOVED lines=60> */
.L_x_30777:
[----:B------:R-:W-:Y:S05]  /*123e0*/  BSYNC.RECONVERGENT B3 ;  /* 0x0000000000037941 */ /* 0x000fea0003800200 */
.L_x_30776:
        /* <DEDUP_REMOVED lines=11> */
.L_x_30775:
[----:B------:R-:W-:Y:S05]  /*124a0*/  BSYNC.RECONVERGENT B2 ;  /* 0x0000000000027941 */ /* 0x000fea0003800200 */
.L_x_30774:
        /* <DEDUP_REMOVED lines=17> */
.L_x_30785:
        /* <DEDUP_REMOVED lines=13> */
.L_x_30787:
[----:B------:R-:W-:Y:S05]  /*12690*/  BSYNC.RECONVERGENT B4 ;  /* 0x0000000000047941 */ /* 0x000fea0003800200 */
.L_x_30786:
        /* <DEDUP_REMOVED lines=61> */
.L_x_30784:
[----:B------:R-:W-:Y:S05]  /*12a70*/  BSYNC.RECONVERGENT B3 ;  /* 0x0000000000037941 */ /* 0x000fea0003800200 */
.L_x_30783:
        /* <DEDUP_REMOVED lines=11> */
.L_x_30782:
[----:B------:R-:W-:Y:S05]  /*12b30*/  BSYNC.RECONVERGENT B2 ;  /* 0x0000000000027941 */ /* 0x000fea0003800200 */
.L_x_30781:
        /* <DEDUP_REMOVED lines=17> */
.L_x_30792:
        /* <DEDUP_REMOVED lines=13> */
.L_x_30794:
[----:B------:R-:W-:Y:S05]  /*12d20*/  BSYNC.RECONVERGENT B4 ;  /* 0x0000000000047941 */ /* 0x000fea0003800200 */
.L_x_30793:
        /* <DEDUP_REMOVED lines=61> */
.L_x_30791:
[----:B------:R-:W-:Y:S05]  /*13100*/  BSYNC.RECONVERGENT B3 ;  /* 0x0000000000037941 */ /* 0x000fea0003800200 */
.L_x_30790:
        /* <DEDUP_REMOVED lines=11> */
.L_x_30789:
[----:B------:R-:W-:Y:S05]  /*131c0*/  BSYNC.RECONVERGENT B2 ;  /* 0x0000000000027941 */ /* 0x000fea0003800200 */
.L_x_30788:
        /* <DEDUP_REMOVED lines=17> */
.L_x_30799:
        /* <DEDUP_REMOVED lines=13> */
.L_x_30801:
[----:B------:R-:W-:Y:S05]  /*133b0*/  BSYNC.RECONVERGENT B4 ;  /* 0x0000000000047941 */ /* 0x000fea0003800200 */
.L_x_30800:
[----:B------:R-:W-:Y:S01]  /*133c0*/  IMAD.WIDE.U32 R108, R6, -0x326172a9, RZ ;  /* 0xcd9e8d57066c7825 */ /* 0x000fe200078e00ff */
[----:B------:R-:W-:Y:S02]  /*133d0*/  LOP3.LUT R110, R10, R9, R133, 0x96, !PT ;  /* 0x000000090a6e7212 */ /* 0x000fe400078e9685 */
[----:B------:R-:W-:Y:S01]  /*133e0*/  IADD3 R7, PT, PT, R132, -0x61c88647, RZ ;  /* 0x9e3779b984077810 */ /* 0x000fe20007ffe0ff */
[----:B------:R-:W-:Y:S01]  /*133f0*/  VIADD R9, R133, 0xbb67ae85 ;  /* 0xbb67ae8585097836 */ /* 0x000fe20000000000 */
[----:B01----:R-:W-:Y:S01]  /*13400*/  LOP3.LUT R128, R5, R109, R132, 0x96, !PT ;  /* 0x0000006d05807212 */ /* 0x003fe200078e9684 */
        /* <DEDUP_REMOVED lines=56> */
.L_x_30798:
[----:B------:R-:W-:Y:S05]  /*13790*/  BSYNC.RECONVERGENT B3 ;  /* 0x0000000000037941 */ /* 0x000fea0003800200 */
.L_x_30797:
        /* <DEDUP_REMOVED lines=11> */
.L_x_30796:
[----:B------:R-:W-:Y:S05]  /*13850*/  BSYNC.RECONVERGENT B2 ;  /* 0x0000000000027941 */ /* 0x000fea0003800200 */
.L_x_30795:
        /* <DEDUP_REMOVED lines=17> */
.L_x_30806:
        /* <DEDUP_REMOVED lines=13> */
.L_x_30808:
[----:B------:R-:W-:Y:S05]  /*13a40*/  BSYNC.RECONVERGENT B4 ;  /* 0x0000000000047941 */ /* 0x000fea0003800200 */
.L_x_30807:
        /* <DEDUP_REMOVED lines=61> */
.L_x_30805:
[----:B------:R-:W-:Y:S05]  /*13e20*/  BSYNC.RECONVERGENT B3 ;  /* 0x0000000000037941 */ /* 0x000fea0003800200 */
.L_x_30804:
        /* <DEDUP_REMOVED lines=11> */
.L_x_30803:
[----:B------:R-:W-:Y:S05]  /*13ee0*/  BSYNC.RECONVERGENT B2 ;  /* 0x0000000000027941 */ /* 0x000fea0003800200 */
.L_x_30802:
        /* <DEDUP_REMOVED lines=17> */
.L_x_30813:
        /* <DEDUP_REMOVED lines=13> */
.L_x_30815:
[----:B------:R-:W-:Y:S05]  /*140d0*/  BSYNC.RECONVERGENT B4 ;  /* 0x0000000000047941 */ /* 0x000fea0003800200 */
.L_x_30814:
[----:B-1----:R-:W-:Y:S01]  /*140e0*/  IMAD.WIDE.U32 R130, R6, -0x326172a9, RZ ;  /* 0xcd9e8d5706827825 */ /* 0x002fe200078e00ff */
        /* <DEDUP_REMOVED lines=60> */
.L_x_30812:
[----:B------:R-:W-:Y:S05]  /*144b0*/  BSYNC.RECONVERGENT B3 ;  /* 0x0000000000037941 */ /* 0x000fea0003800200 */
.L_x_30811:
        /* <DEDUP_REMOVED lines=11> */
.L_x_30810:
[----:B------:R-:W-:Y:S05]  /*14570*/  BSYNC.RECONVERGENT B2 ;  /* 0x0000000000027941 */ /* 0x000fea0003800200 */
.L_x_30809:
        /* <DEDUP_REMOVED lines=17> */
.L_x_30820:
        /* <DEDUP_REMOVED lines=13> */
.L_x_30822:
[----:B------:R-:W-:Y:S05]  /*14760*/  BSYNC.RECONVERGENT B4 ;  /* 0x0000000000047941 */ /* 0x000fea0003800200 */
.L_x_30821:
[----:B-1----:R-:W-:Y:S01]  /*14770*/  IMAD.WIDE.U32 R130, R6, -0x326172a9, RZ ;  /* 0xcd9e8d5706827825 */ /* 0x002fe200078e00ff */
[----:B------:R-:W-:Y:S02]  /*14780*/  LOP3.LUT R110, R10, R9, R133, 0x96, !PT ;  /* 0x000000090a6e7212 */ /* 0x000fe400078e9685 */
[----:B------:R-:W-:Y:S01]  /*14790*/  IADD3 R7, PT, PT, R132, -0x61c88647, RZ ;  /* 0x9e3779b984077810 */ /* 0x000fe20007ffe0ff */
[----:B------:R-:W-:Y:S01]  /*147a0*/  VIADD R9, R133, 0xbb67ae85 ;  /* 0xbb67ae8585097836 */ /* 0x000fe20000000000 */
[----:B0-----:R-:W-:Y:S01]  /*147b0*/  LOP3.LUT R128, R5, R131, R132, 0x96, !PT ;  /* 0x0000008305807212 */ /* 0x001fe200078e9684 */
        /* <DEDUP_REMOVED lines=56> */
.L_x_30819:
[----:B------:R-:W-:Y:S05]  /*14b40*/  BSYNC.RECONVERGENT B3 ;  /* 0x0000000000037941 */ /* 0x000fea0003800200 */
.L_x_30818:
        /* <DEDUP_REMOVED lines=11> */
.L_x_30817:
[----:B------:R-:W-:Y:S05]  /*14c00*/  BSYNC.RECONVERGENT B2 ;  /* 0x0000000000027941 */ /* 0x000fea0003800200 */
.L_x_30816:
        /* <DEDUP_REMOVED lines=16> */
.L_x_30825:
        /* <DEDUP_REMOVED lines=13> */
.L_x_30827:
[----:B------:R-:W-:Y:S05]  /*14de0*/  BSYNC.RECONVERGENT B3 ;  /* 0x0000000000037941 */ /* 0x000fea0003800200 */
.L_x_30826:
[----:B------:R-:W-:Y:S01]  /*14df0*/  IMAD.WIDE.U32 R8, R6, -0x326172a9, RZ ;  /* 0xcd9e8d5706087825 */ /* 0x000fe200078e00ff */
[----:B01----:R-:W-:Y:S02]  /*14e00*/  LOP3.LUT R128, R10, R141, R133, 0x96, !PT ;  /* 0x0000008d0a807212 */ /* 0x003fe400078e9685 */
        /* <DEDUP_REMOVED lines=59> */
.L_x_30824:
[----:B------:R-:W-:Y:S05]  /*151c0*/  BSYNC.RECONVERGENT B2 ;  /* 0x0000000000027941 */ /* 0x000fea0003800200 */
.L_x_30823:
        /* <DEDUP_REMOVED lines=11> */
.L_x_30768:
[----:B------:R-:W-:Y:S05]  /*15280*/  BSYNC.RECONVERGENT B0 ;  /* 0x0000000000007941 */ /* 0x000fea0003800200 */
.L_x_30717:
        /* <DEDUP_REMOVED lines=27> */
.L_x_30829:
[----:B------:R-:W-:Y:S05]  /*15440*/  BSYNC.RECONVERGENT B0 ;  /* 0x0000000000007941 */ /* 0x000fea0003800200 */
.L_x_30828:
[----:B------:R-:W-:Y:S01]  /*15450*/  VIADD R150, R150, 0x20 ;  /* 0x0000002096967836 */ /* 0x000fe20000000000 */
[----:B------:R-:W-:-:S07]  /*15460*/  IADD3 R147, PT, PT, R147, 0x20, RZ ;  /* 0x0000002093937810 */ /* 0x000fce0007ffe0ff */
.L_x_30716:
[----:B------:R-:W-:Y:S05]  /*15470*/  BSYNC.RECONVERGENT B1 ;  /* 0x0000000000017941 */ /* 0x000fea0003800200 */
.L_x_30715:
        /* <DEDUP_REMOVED lines=37> */
.L_x_30838:
        /* <DEDUP_REMOVED lines=13> */
.L_x_30840:
[----:B------:R-:W-:Y:S05]  /*157a0*/  BSYNC.RECONVERGENT B4 ;  /* 0x0000000000047941 */ /* 0x000fea0003800200 */
.L_x_30839:
        /* <DEDUP_REMOVED lines=54> */
[----:B------:R-:W-:Y:S01]  /*15b10*/  MOV R12, R114 ;  /* 0x00000072000c7202 */ /* 0x000fe20000000f00 */
[----:B------:R-:W-:-:S04]  /*15b20*/  IMAD.WIDE.U32 R142, R7, -0x2daee0ad, RZ ;  /* 0xd2511f53078e7825 */ /* 0x000fc800078e00ff */
[----:B------:R-:W-:Y:S01]  /*15b30*/  HFMA2 R114, -RZ, RZ, 0, 0 ;  /* 0x00000000ff727431 */ /* 0x000fe200000001ff */
[----:B------:R-:W-:Y:S02]  /*15b40*/  LOP3.LUT R7, R9, R112, R115, 0x96, !PT ;  /* 0x0000007009077212 */ /* 0x000fe400078e9673 */
[----:B------:R-:W-:Y:S01]  /*15b50*/  LOP3.LUT R8, R11, R8, R143, 0x96, !PT ;  /* 0x000000080b087212 */ /* 0x000fe200078e968f */
[----:B------:R-:W-:-:S07]  /*15b60*/  IMAD.MOV.U32 R11, RZ, RZ, R14 ;  /* 0x000000ffff0b7224 */ /* 0x000fce00078e000e */
.L_x_30837:
[----:B------:R-:W-:Y:S05]  /*15b70*/  BSYNC.RECONVERGENT B3 ;  /* 0x0000000000037941 */ /* 0x000fea0003800200 */
.L_x_30836:
        /* <DEDUP_REMOVED lines=11> */
.L_x_30835:
[----:B------:R-:W-:Y:S05]  /*15c30*/  BSYNC.RECONVERGENT B2 ;  /* 0x0000000000027941 */ /* 0x000fea0003800200 */
.L_x_30834:
        /* <DEDUP_REMOVED lines=17> */
.L_x_30845:
        /* <DEDUP_REMOVED lines=13> */
.L_x_30847:
[----:B------:R-:W-:Y:S05]  /*15e20*/  BSYNC.RECONVERGENT B4 ;  /* 0x0000000000047941 */ /* 0x000fea0003800200 */
.L_x_30846:
        /* <DEDUP_REMOVED lines=61> */
.L_x_30844:
[----:B------:R-:W-:Y:S05]  /*16200*/  BSYNC.RECONVERGENT B3 ;  /* 0x0000000000037941 */ /* 0x000fea0003800200 */
.L_x_30843:
        /* <DEDUP_REMOVED lines=11> */
.L_x_30842:
[----:B------:R-:W-:Y:S05]  /*162c0*/  BSYNC.RECONVERGENT B2 ;  /* 0x0000000000027941 */ /* 0x000fea0003800200 */
.L_x_30841:
        /* <DEDUP_REMOVED lines=17> */
.L_x_30852:
        /* <DEDUP_REMOVED lines=13> */
.L_x_30854:
[----:B------:R-:W-:Y:S05]  /*164b0*/  BSYNC.RECONVERGENT B4 ;  /* 0x0000000000047941 */ /* 0x000fea0003800200 */
.L_x_30853:
        /* <DEDUP_REMOVED lines=61> */
.L_x_30851:
[----:B------:R-:W-:Y:S05]  /*16890*/  BSYNC.RECONVERGENT B3 ;  /* 0x0000000000037941 */ /* 0x000fea0003800200 */
.L_x_30850:
        /* <DEDUP_REMOVED lines=11> */
.L_x_30849:
[----:B------:R-:W-:Y:S05]  /*16950*/  BSYNC.RECONVERGENT B2 ;  /* 0x0000000000027941 */ /* 0x000fea0003800200 */
.L_x_30848:
        /* <DEDUP_REMOVED lines=17> */
.L_x_30859:
        /* <DEDUP_REMOVED lines=13> */
.L_x_30861:
[----:B------:R-:W-:Y:S05]  /*16b40*/  BSYNC.RECONVERGENT B4 ;  /* 0x0000000000047941 */ /* 0x000fea0003800200 */
.L_x_30860:
        /* <DEDUP_REMOVED lines=61> */
.L_x_30858:
[----:B------:R-:W-:Y:S05]  /*16f20*/  BSYNC.RECONVERGENT B3 ;  /* 0x0000000000037941 */ /* 0x000fea0003800200 */
.L_x_30857:
        /* <DEDUP_REMOVED lines=11> */
.L_x_30856:
[----:B------:R-:W-:Y:S05]  /*16fe0*/  BSYNC.RECONVERGENT B2 ;  /* 0x0000000000027941 */ /* 0x000fea0003800200 */
.L_x_30855:
        /* <DEDUP_REMOVED lines=17> */
.L_x_30866:
        /* <DEDUP_REMOVED lines=13> */
.L_x_30868:
[----:B------:R-:W-:Y:S05]  /*171d0*/  BSYNC.RECONVERGENT B4 ;  /* 0x0000000000047941 */ /* 0x000fea0003800200 */
.L_x_30867:
[----:B01----:R-:W-:Y:S01]  /*171e0*/  IMAD.WIDE.U32 R128, R6, -0x326172a9, RZ ;  /* 0xcd9e8d5706807825 */ /* 0x003fe200078e00ff */
        /* <DEDUP_REMOVED lines=60> */
.L_x_30865:
[----:B------:R-:W-:Y:S05]  /*175b0*/  BSYNC.RECONVERGENT B3 ;  /* 0x0000000000037941 */ /* 0x000fea0003800200 */
.L_x_30864:
        /* <DEDUP_REMOVED lines=11> */
.L_x_30863:
[----:B------:R-:W-:Y:S05]  /*17670*/  BSYNC.RECONVERGENT B2 ;  /* 0x0000000000027941 */ /* 0x000fea0003800200 */
.L_x_30862:
        /* <DEDUP_REMOVED lines=17> */
.L_x_30873:
        /* <DEDUP_REMOVED lines=13> */
.L_x_30875:
[----:B------:R-:W-:Y:S05]  /*17860*/  BSYNC.RECONVERGENT B4 ;  /* 0x0000000000047941 */ /* 0x000fea0003800200 */
.L_x_30874:
        /* <DEDUP_REMOVED lines=61> */
.L_x_30872:
[----:B------:R-:W-:Y:S05]  /*17c40*/  BSYNC.RECONVERGENT B3 ;  /* 0x0000000000037941 */ /* 0x000fea0003800200 */
.L_x_30871:
        /* <DEDUP_REMOVED lines=11> */
.L_x_30870:
[----:B------:R-:W-:Y:S05]  /*17d00*/  BSYNC.RECONVERGENT B2 ;  /* 0x0000000000027941 */ /* 0x000fea0003800200 */
.L_x_30869:
        /* <DEDUP_REMOVED lines=17> */
.L_x_30880:
        /* <DEDUP_REMOVED lines=13> */
.L_x_30882:
[----:B------:R-:W-:Y:S05]  /*17ef0*/  BSYNC.RECONVERGENT B4 ;  /* 0x0000000000047941 */ /* 0x000fea0003800200 */
.L_x_30881:
[----:B------:R-:W-:Y:S01]  /*17f00*/  IMAD.WIDE.U32 R8, R6, -0x326172a9, RZ ;  /* 0xcd9e8d5706087825 */ /* 0x000fe200078e00ff */
[----:B------:R-:W-:-:S03]  /*17f10*/  LOP3.LUT R118, R10, R131, R133, 0x96, !PT ;  /* 0x000000830a767212 */ /* 0x000fc600078e9685 */
[----:B------:R-:W-:Y:S02]  /*17f20*/  HFMA2 R14, -RZ, RZ, 0, 0 ;  /* 0x00000000ff0e7431 */ /* 0x000fe400000001ff */
        /* <DEDUP_REMOVED lines=58> */
.L_x_30879:
[----:B------:R-:W-:Y:S05]  /*182d0*/  BSYNC.RECONVERGENT B3 ;  /* 0x0000000000037941 */ /* 0x000fea0003800200 */
.L_x_30878:
        /* <DEDUP_REMOVED lines=11> */
.L_x_30877:
[----:B------:R-:W-:Y:S05]  /*18390*/  BSYNC.RECONVERGENT B2 ;  /* 0x0000000000027941 */ /* 0x000fea0003800200 */
.L_x_30876:
        /* <DEDUP_REMOVED lines=16> */
.L_x_30886:
        /* <DEDUP_REMOVED lines=13> */
.L_x_30888:
[----:B------:R-:W-:Y:S05]  /*18570*/  BSYNC.RECONVERGENT B3 ;  /* 0x0000000000037941 */ /* 0x000fea0003800200 */
.L_x_30887:
        /* <DEDUP_REMOVED lines=61> */
.L_x_30885:
[----:B------:R-:W-:Y:S05]  /*18950*/  BSYNC.RECONVERGENT B2 ;  /* 0x0000000000027941 */ /* 0x000fea0003800200 */
.L_x_30884:
        /* <DEDUP_REMOVED lines=12> */
.L_x_30833:
        /* <DEDUP_REMOVED lines=21> */
.L_x_30893:
        /* <DEDUP_REMOVED lines=13> */
.L_x_30895:
[----:B------:R-:W-:Y:S05]  /*18c40*/  BSYNC.RECONVERGENT B4 ;  /* 0x0000000000047941 */ /* 0x000fea0003800200 */
.L_x_30894:
        /* <DEDUP_REMOVED lines=60> */
.L_x_30892:
[----:B------:R-:W-:Y:S05]  /*19010*/  BSYNC.RECONVERGENT B3 ;  /* 0x0000000000037941 */ /* 0x000fea0003800200 */
.L_x_30891:
        /* <DEDUP_REMOVED lines=11> */
.L_x_30890:
[----:B------:R-:W-:Y:S05]  /*190d0*/  BSYNC.RECONVERGENT B2 ;  /* 0x0000000000027941 */ /* 0x000fea0003800200 */
.L_x_30889:
        /* <DEDUP_REMOVED lines=17> */
.L_x_30900:
        /* <DEDUP_REMOVED lines=13> */
.L_x_30902:
[----:B------:R-:W-:Y:S05]  /*192c0*/  BSYNC.RECONVERGENT B4 ;  /* 0x0000000000047941 */ /* 0x000fea0003800200 */
.L_x_30901:
        /* <DEDUP_REMOVED lines=56> */
[----:B------:R-:W-:Y:S02]  /*19650*/  LOP3.LUT R7, R7, R12, R117, 0x96, !PT ;  /* 0x0000000c07077212 */ /* 0x000fe400078e9675 */
[----:B------:R-:W-:Y:S02]  /*19660*/  MOV R12, R116 ;  /* 0x00000074000c7202 */ /* 0x000fe40000000f00 */
[----:B------:R-:W-:Y:S01]  /*19670*/  LOP3.LUT R8, R9, R8, R115, 0x96, !PT ;  /* 0x0000000809087212 */ /* 0x000fe200078e9673 */
[----:B------:R-:W-:Y:S01]  /*19680*/  IMAD.MOV.U32 R9, RZ, RZ, RZ ;  /* 0x000000ffff097224 */ /* 0x000fe200078e00ff */
[----:B------:R-:W-:-:S07]  /*19690*/  MOV R142, R114 ;  /* 0x00000072008e7202 */ /* 0x000fce0000000f00 */
.L_x_30899:
[----:B------:R-:W-:Y:S05]  /*196a0*/  BSYNC.RECONVERGENT B3 ;  /* 0x0000000000037941 */ /* 0x000fea0003800200 */
.L_x_30898:
        /* <DEDUP_REMOVED lines=11> */
.L_x_30897:
[----:B------:R-:W-:Y:S05]  /*19760*/  BSYNC.RECONVERGENT B2 ;  /* 0x0000000000027941 */ /* 0x000fea0003800200 */
.L_x_30896:
        /* <DEDUP_REMOVED lines=17> */
.L_x_30907:
        /* <DEDUP_REMOVED lines=13> */
.L_x_30909:
[----:B------:R-:W-:Y:S05]  /*19950*/  BSYNC.RECONVERGENT B4 ;  /* 0x0000000000047941 */ /* 0x000fea0003800200 */
.L_x_30908:
        /* <DEDUP_REMOVED lines=61> */
.L_x_30906:
[----:B------:R-:W-:Y:S05]  /*19d30*/  BSYNC.RECONVERGENT B3 ;  /* 0x0000000000037941 */ /* 0x000fea0003800200 */
.L_x_30905:
        /* <DEDUP_REMOVED lines=11> */
.L_x_30904:
[----:B------:R-:W-:Y:S05]  /*19df0*/  BSYNC.RECONVERGENT B2 ;  /* 0x0000000000027941 */ /* 0x000fea0003800200 */
.L_x_30903:
        /* <DEDUP_REMOVED lines=17> */
.L_x_30914:
        /* <DEDUP_REMOVED lines=13> */
.L_x_30916:
[----:B------:R-:W-:Y:S05]  /*19fe0*/  BSYNC.RECONVERGENT B4 ;  /* 0x0000000000047941 */ /* 0x000fea0003800200 */
.L_x_30915:
[----:B01----:R-:W-:Y:S01]  /*19ff0*/  IMAD.WIDE.U32 R128, R6, -0x326172a9, RZ ;  /* 0xcd9e8d5706807825 */ /* 0x003fe200078e00ff */
        /* <DEDUP_REMOVED lines=60> */
.L_x_30913:
[----:B------:R-:W-:Y:S05]  /*1a3c0*/  BSYNC.RECONVERGENT B3 ;  /* 0x0000000000037941 */ /* 0x000fea0003800200 */
.L_x_30912:
        /* <DEDUP_REMOVED lines=11> */
.L_x_30911:
[----:B------:R-:W-:Y:S05]  /*1a480*/  BSYNC.RECONVERGENT B2 ;  /* 0x0000000000027941 */ /* 0x000fea0003800200 */
.L_x_30910:
        /* <DEDUP_REMOVED lines=17> */
.L_x_30921:
        /* <DEDUP_REMOVED lines=13> */
.L_x_30923:
[----:B------:R-:W-:Y:S05]  /*1a670*/  BSYNC.RECONVERGENT B4 ;  /* 0x0000000000047941 */ /* 0x000fea0003800200 */
.L_x_30922:
        /* <DEDUP_REMOVED lines=61> */
.L_x_30920:
[----:B------:R-:W-:Y:S05]  /*1aa50*/  BSYNC.RECONVERGENT B3 ;  /* 0x0000000000037941 */ /* 0x000fea0003800200 */
.L_x_30919:
        /* <DEDUP_REMOVED lines=11> */
.L_x_30918:
[----:B------:R-:W-:Y:S05]  /*1ab10*/  BSYNC.RECONVERGENT B2 ;  /* 0x0000000000027941 */ /* 0x000fea0003800200 */
.L_x_30917:
        /* <DEDUP_REMOVED lines=17> */
.L_x_30928:
        /* <DEDUP_REMOVED lines=13> */
.L_x_30930:
[----:B------:R-:W-:Y:S05]  /*1ad00*/  BSYNC.RECONVERGENT B4 ;  /* 0x0000000000047941 */ /* 0x000fea0003800200 */
.L_x_30929:
        /* <DEDUP_REMOVED lines=61> */
.L_x_30927:
[----:B------:R-:W-:Y:S05]  /*1b0e0*/  BSYNC.RECONVERGENT B3 ;  /* 0x0000000000037941 */ /* 0x000fea0003800200 */
.L_x_30926:
        /* <DEDUP_REMOVED lines=11> */
.L_x_30925:
[----:B------:R-:W-:Y:S05]  /*1b1a0*/  BSYNC.RECONVERGENT B2 ;  /* 0x0000000000027941 */ /* 0x000fea0003800200 */
.L_x_30924:
        /* <DEDUP_REMOVED lines=17> */
.L_x_30935:
        /* <DEDUP_REMOVED lines=13> */
.L_x_30937:
[----:B------:R-:W-:Y:S05]  /*1b390*/  BSYNC.RECONVERGENT B4 ;  /* 0x0000000000047941 */ /* 0x000fea0003800200 */
.L_x_30936:
[----:B------:R-:W-:Y:S01]  /*1b3a0*/  IMAD.WIDE.U32 R8, R6, -0x326172a9, RZ ;  /* 0xcd9e8d5706087825 */ /* 0x000fe200078e00ff */
[----:B------:R-:W-:Y:S02]  /*1b3b0*/  LOP3.LUT R118, R10, R131, R133, 0x96, !PT ;  /* 0x000000830a767212 */ /* 0x000fe400078e9685 */
[----:B------:R-:W-:Y:S01]  /*1b3c0*/  IADD3 R7, PT, PT, R132, -0x61c88647, RZ ;  /* 0x9e3779b984077810 */ /* 0x000fe20007ffe0ff */
[----:B------:R-:W-:Y:S01]  /*1b3d0*/  IMAD.MOV.U32 R14, RZ, RZ, RZ ;  /* 0x000000ffff0e7224 */ /* 0x000fe200078e00ff */
[----:B0-----:R-:W-:Y:S01]  /*1b3e0*/  LOP3.LUT R128, R5, R9, R132, 0x96, !PT ;  /* 0x0000000905807212 */ /* 0x001fe200078e9684 */
        /* <DEDUP_REMOVED lines=56> */
.L_x_30934:
[----:B------:R-:W-:Y:S05]  /*1b770*/  BSYNC.RECONVERGENT B3 ;  /* 0x0000000000037941 */ /* 0x000fea0003800200 */
.L_x_30933:
        /* <DEDUP_REMOVED lines=11> */
.L_x_30932:
[----:B------:R-:W-:Y:S05]  /*1b830*/  BSYNC.RECONVERGENT B2 ;  /* 0x0000000000027941 */ /* 0x000fea0003800200 */
.L_x_30931:
        /* <DEDUP_REMOVED lines=16> */
.L_x_30940:
        /* <DEDUP_REMOVED lines=13> */
.L_x_30942:
[----:B------:R-:W-:Y:S05]  /*1ba10*/  BSYNC.RECONVERGENT B3 ;  /* 0x0000000000037941 */ /* 0x000fea0003800200 */
.L_x_30941:
        /* <DEDUP_REMOVED lines=61> */
.L_x_30939:
[----:B------:R-:W-:Y:S05]  /*1bdf0*/  BSYNC.RECONVERGENT B2 ;  /* 0x0000000000027941 */ /* 0x000fea0003800200 */
.L_x_30938:
        /* <DEDUP_REMOVED lines=11> */
.L_x_30883:
[----:B------:R-:W-:Y:S05]  /*1beb0*/  BSYNC.RECONVERGENT B0 ;  /* 0x0000000000007941 */ /* 0x000fea0003800200 */
.L_x_30832:
        /* <DEDUP_REMOVED lines=27> */
.L_x_30944:
[----:B------:R-:W-:Y:S05]  /*1c070*/  BSYNC.RECONVERGENT B0 ;  /* 0x0000000000007941 */ /* 0x000fea0003800200 */
.L_x_30943:
[----:B------:R-:W-:Y:S01]  /*1c080*/  VIADD R150, R150, 0x20 ;  /* 0x0000002096967836 */ /* 0x000fe20000000000 */
[----:B------:R-:W-:-:S07]  /*1c090*/  IADD3 R147, PT, PT, R147, 0x20, RZ ;  /* 0x0000002093937810 */ /* 0x000fce0007ffe0ff */
.L_x_30831:
[----:B------:R-:W-:Y:S05]  /*1c0a0*/  BSYNC.RECONVERGENT B1 ;  /* 0x0000000000017941 */ /* 0x000fea0003800200 */
.L_x_30830:
        /* <DEDUP_REMOVED lines=36> */
.L_x_30953:
        /* <DEDUP_REMOVED lines=13> */
.L_x_30955:
[----:B------:R-:W-:Y:S05]  /*1c3c0*/  BSYNC.RECONVERGENT B4 ;  /* 0x0000000000047941 */ /* 0x000fea0003800200 */
.L_x_30954:
        /* <DEDUP_REMOVED lines=60> */
.L_x_30952:
[----:B------:R-:W-:Y:S05]  /*1c790*/  BSYNC.RECONVERGENT B3 ;  /* 0x0000000000037941 */ /* 0x000fea0003800200 */
.L_x_30951:
        /* <DEDUP_REMOVED lines=11> */
.L_x_30950:
[----:B------:R-:W-:Y:S05]  /*1c850*/  BSYNC.RECONVERGENT B2 ;  /* 0x0000000000027941 */ /* 0x000fea0003800200 */
.L_x_30949:
        /* <DEDUP_REMOVED lines=17> */
.L_x_30960:
        /* <DEDUP_REMOVED lines=13> */
.L_x_30962:
[----:B------:R-:W-:Y:S05]  /*1ca40*/  BSYNC.RECONVERGENT B4 ;  /* 0x0000000000047941 */ /* 0x000fea0003800200 */
.L_x_30961:
        /* <DEDUP_REMOVED lines=61> */
.L_x_30959:
[----:B------:R-:W-:Y:S05]  /*1ce20*/  BSYNC.RECONVERGENT B3 ;  /* 0x0000000000037941 */ /* 0x000fea0003800200 */
.L_x_30958:
        /* <DEDUP_REMOVED lines=11> */
.L_x_30957:
[----:B------:R-:W-:Y:S05]  /*1cee0*/  BSYNC.RECONVERGENT B2 ;  /* 0x0000000000027941 */ /* 0x000fea0003800200 */
.L_x_30956:
        /* <DEDUP_REMOVED lines=17> */
.L_x_30967:
        /* <DEDUP_REMOVED lines=13> */
.L_x_30969:
[----:B------:R-:W-:Y:S05]  /*1d0d0*/  BSYNC.RECONVERGENT B4 ;  /* 0x0000000000047941 */ /* 0x000fea0003800200 */
.L_x_30968:
        /* <DEDUP_REMOVED lines=61> */
.L_x_30966:
[----:B------:R-:W-:Y:S05]  /*1d4b0*/  BSYNC.RECONVERGENT B3 ;  /* 0x0000000000037941 */ /* 0x000fea0003800200 */
.L_x_30965:
        /* <DEDUP_REMOVED lines=11> */
.L_x_30964:
[----:B------:R-:W-:Y:S05]  /*1d570*/  BSYNC.RECONVERGENT B2 ;  /* 0x0000000000027941 */ /* 0x000fea0003800200 */
.L_x_30963:
        /* <DEDUP_REMOVED lines=17> */
.L_x_30974:
        /* <DEDUP_REMOVED lines=13> */
.L_x_30976:
[----:B------:R-:W-:Y:S05]  /*1d760*/  BSYNC.RECONVERGENT B4 ;  /* 0x0000000000047941 */ /* 0x000fea0003800200 */
.L_x_30975:
        /* <DEDUP_REMOVED lines=61> */
.L_x_30973:
[----:B------:R-:W-:Y:S05]  /*1db40*/  BSYNC.RECONVERGENT B3 ;  /* 0x0000000000037941 */ /* 0x000fea0003800200 */
.L_x_30972:
        /* <DEDUP_REMOVED lines=11> */
.L_x_30971:
[----:B------:R-:W-:Y:S05]  /*1dc00*/  BSYNC.RECONVERGENT B2 ;  /* 0x0000000000027941 */ /* 0x000fea0003800200 */
.L_x_30970:
        /* <DEDUP_REMOVED lines=17> */
.L_x_30981:
        /* <DEDUP_REMOVED lines=13> */
.L_x_30983:
[----:B------:R-:W-:Y:S05]  /*1ddf0*/  BSYNC.RECONVERGENT B4 ;  /* 0x0000000000047941 */ /* 0x000fea0003800200 */
.L_x_30982:
        /* <DEDUP_REMOVED lines=61> */
.L_x_30980:
[----:B------:R-:W-:Y:S05]  /*1e1d0*/  BSYNC.RECONVERGENT B3 ;  /* 0x0000000000037941 */ /* 0x000fea0003800200 */
.L_x_30979:
        /* <DEDUP_REMOVED lines=11> */
.L_x_30978:
[----:B------:R-:W-:Y:S05]  /*1e290*/  BSYNC.RECONVERGENT B2 ;  /* 0x0000000000027941 */ /* 0x000fea0003800200 */
.L_x_30977:
        /* <DEDUP_REMOVED lines=17> */
.L_x_30988:
        /* <DEDUP_REMOVED lines=13> */
.L_x_30990:
[----:B------:R-:W-:Y:S05]  /*1e480*/  BSYNC.RECONVERGENT B4 ;  /* 0x0000000000047941 */ /* 0x000fea0003800200 */
.L_x_30989:
        /* <DEDUP_REMOVED lines=61> */
.L_x_30987:
[----:B------:R-:W-:Y:S05]  /*1e860*/  BSYNC.RECONVERGENT B3 ;  /* 0x0000000000037941 */ /* 0x000fea0003800200 */
.L_x_30986:
        /* <DEDUP_REMOVED lines=11> */
.L_x_30985:
[----:B------:R-:W-:Y:S05]  /*1e920*/  BSYNC.RECONVERGENT B2 ;  /* 0x0000000000027941 */ /* 0x000fea0003800200 */
.L_x_30984:
[----:B------:R-:W-:Y:S01]  /*1e930*/  BSSY.RECONVERGENT B2, `(.L_x_30991) ;  /* 0x0000068000027945 */ /* 0x000fe20003800200 */
[----:B01----:R-:W-:Y:S01]  /*1e940*/  MOV R128, R9 ;  /* 0x0000000900807202 */ /* 0x003fe20000000f00 */
        /* <DEDUP_REMOVED lines=15> */
.L_x_30995:
        /* <DEDUP_REMOVED lines=13> */
.L_x_30997:
[----:B------:R-:W-:Y:S05]  /*1eb10*/  BSYNC.RECONVERGENT B4 ;  /* 0x0000000000047941 */ /* 0x000fea0003800200 */
.L_x_30996:
        /* <DEDUP_REMOVED lines=61> */
.L_x_30994:
[----:B------:R-:W-:Y:S05]  /*1eef0*/  BSYNC.RECONVERGENT B3 ;  /* 0x0000000000037941 */ /* 0x000fea0003800200 */
.L_x_30993:
[----:B------:R-:W-:Y:S01]  /*1ef00*/  I2FP.F32.U32 R9, R14 ;  /* 0x0000000e00097245 */ /* 0x000fe20000201000 */
[----:B------:R-:W-:Y:S02]  /*1ef10*/  HADD2.F32 R126, -RZ, R79.H0_H0 ;  /* 0x2000004fff7e7230 */ /* 0x000fe40000004100 */
[----:B------:R-:W-:-:S03]  /*1ef20*/  IMAD.MOV.U32 R14, RZ, RZ, 0x2f800000 ;  /* 0x2f800000ff0e7424 */ /* 0x000fc600078e00ff */
[----:B------:R-:W-:Y:S01]  /*1ef30*/  FMUL.FTZ R126, R126, UR11 ;  /* 0x0000000b7e7e7c20 */ /* 0x000fe20008410000 */
[----:B------:R-:W-:-:S03]  /*1ef40*/  FFMA.FTZ R9, R9, R14, 1.1641532182693481445e-10 ;  /* 0x2f00000009097423 */ /* 0x000fc6000001000e */
[----:B------:R-:W-:Y:S02]  /*1ef50*/  FMUL.FTZ R126, R126, UR10 ;  /* 0x0000000a7e7e7c20 */ /* 0x000fe40008410000 */
[----:B------:R-:W-:-:S04]  /*1ef60*/  FSETP.GTU.FTZ.AND P4, PT, R9, UR8, PT ;  /* 0x0000000809007c0b */ /* 0x000fc8000bf9c000 */
[----:B------:R-:W-:Y:S01]  /*1ef70*/  FSEL R9, R126, RZ, !P4 ;  /* 0x000000ff7e097208 */ /* 0x000fe20006000000 */
[----:B------:R-:W-:Y:S01]  /*1ef80*/  HADD2.F32 R126, -RZ, R75.H0_H0 ;  /* 0x2000004bff7e7230 */ /* 0x000fe20000004100 */
[----:B------:R-:W-:-:S04]  /*1ef90*/  SEL R137, RZ, 0x1, P4 ;  /* 0x00000001ff897807 */ /* 0x000fc80002000000 */
[----:B------:R-:W-:-:S07]  /*1efa0*/  FFMA.FTZ R126, R9, R126, R86 ;  /* 0x0000007e097e7223 */ /* 0x000fce0000010056 */
.L_x_30992:
[----:B------:R-:W-:Y:S05]  /*1efb0*/  BSYNC.RECONVERGENT B2 ;  /* 0x0000000000027941 */ /* 0x000fea0003800200 */
.L_x_30991:
[----:B------:R-:W-:Y:S01]  /*1efc0*/  MOV R14, R142 ;  /* 0x0000008e000e7202 */ /* 0x000fe20000000f00 */
        /* <DEDUP_REMOVED lines=19> */
.L_x_31001:
        /* <DEDUP_REMOVED lines=13> */
.L_x_31003:
[----:B------:R-:W-:Y:S05]  /*1f1d0*/  BSYNC.RECONVERGENT B3 ;  /* 0x0000000000037941 */ /* 0x000fea0003800200 */
.L_x_31002:
        /* <DEDUP_REMOVED lines=50> */
[----:B------:R-:W-:Y:S01]  /*1f500*/  IMAD.MOV.U32 R127, RZ, RZ, R142 ;  /* 0x000000ffff7f7224 */ /* 0x000fe200078e008e */
        /* <DEDUP_REMOVED lines=9> */
[----:B------:R-:W-:-:S07]  /*1f5a0*/  MOV R14, R128 ;  /* 0x00000080000e7202 */ /* 0x000fce0000000f00 */
.L_x_31000:
[----:B------:R-:W-:Y:S05]  /*1f5b0*/  BSYNC.RECONVERGENT B2 ;  /* 0x0000000000027941 */ /* 0x000fea0003800200 */
.L_x_30999:
[----:B------:R-:W-:Y:S01]  /*1f5c0*/  I2FP.F32.U32 R127, R127 ;  /* 0x0000007f007f7245 */ /* 0x000fe20000201000 */
[----:B------:R-:W-:Y:S02]  /*1f5d0*/  HADD2.F32 R129, -RZ, R79.H1_H1 ;  /* 0x3000004fff817230 */ /* 0x000fe40000004100 */
        /* <DEDUP_REMOVED lines=8> */
[----:B------:R-:W-:Y:S01]  /*1f660*/  FFMA.FTZ R127, R128, R127, R87 ;  /* 0x0000007f807f7223 */ /* 0x000fe20000010057 */
[----:B------:R-:W-:Y:S06]  /*1f670*/  BRA `(.L_x_30998) ;  /* 0x0000003400347947 */ /* 0x000fec0003800000 */
.L_x_30948:
        /* <DEDUP_REMOVED lines=21> */
.L_x_31008:
        /* <DEDUP_REMOVED lines=13> */
.L_x_31010:
[----:B------:R-:W-:Y:S05]  /*1f8a0*/  BSYNC.RECONVERGENT B4 ;  /* 0x0000000000047941 */ /* 0x000fea0003800200 */
.L_x_31009:
        /* <DEDUP_REMOVED lines=60> */
.L_x_31007:
[----:B------:R-:W-:Y:S05]  /*1fc70*/  BSYNC.RECONVERGENT B3 ;  /* 0x0000000000037941 */ /* 0x000fea0003800200 */
.L_x_31006:
        /* <DEDUP_REMOVED lines=11> */
.L_x_31005:
[----:B------:R-:W-:Y:S05]  /*1fd30*/  BSYNC.RECONVERGENT B2 ;  /* 0x0000000000027941 */ /* 0x000fea0003800200 */
.L_x_31004:
        /* <DEDUP_REMOVED lines=17> */
.L_x_31015:
        /* <DEDUP_REMOVED lines=13> */
.L_x_31017:
[----:B------:R-:W-:Y:S05]  /*1ff20*/  BSYNC.RECONVERGENT B4 ;  /* 0x0000000000047941 */ /* 0x000fea0003800200 */
.L_x_31016:
        /* <DEDUP_REMOVED lines=61> */
.L_x_31014:
[----:B------:R-:W-:Y:S05]  /*20300*/  BSYNC.RECONVERGENT B3 ;  /* 0x0000000000037941 */ /* 0x000fea0003800200 */
.L_x_31013:
        /* <DEDUP_REMOVED lines=11> */
.L_x_31012:
[----:B------:R-:W-:Y:S05]  /*203c0*/  BSYNC.RECONVERGENT B2 ;  /* 0x0000000000027941 */ /* 0x000fea0003800200 */
.L_x_31011:
        /* <DEDUP_REMOVED lines=17> */
.L_x_31022:
        /* <DEDUP_REMOVED lines=13> */
.L_x_31024:
[----:B------:R-:W-:Y:S05]  /*205b0*/  BSYNC.RECONVERGENT B4 ;  /* 0x0000000000047941 */ /* 0x000fea0003800200 */
.L_x_31023:
        /* <DEDUP_REMOVED lines=61> */
.L_x_31021:
[----:B------:R-:W-:Y:S05]  /*20990*/  BSYNC.RECONVERGENT B3 ;  /* 0x0000000000037941 */ /* 0x000fea0003800200 */
.L_x_31020:
        /* <DEDUP_REMOVED lines=11> */
.L_x_31019:
[----:B------:R-:W-:Y:S05]  /*20a50*/  BSYNC.RECONVERGENT B2 ;  /* 0x0000000000027941 */ /* 0x000fea0003800200 */
.L_x_31018:
        /* <DEDUP_REMOVED lines=17> */
.L_x_31029:
        /* <DEDUP_REMOVED lines=13> */
.L_x_31031:
[----:B------:R-:W-:Y:S05]  /*20c40*/  BSYNC.RECONVERGENT B4 ;  /* 0x0000000000047941 */ /* 0x000fea0003800200 */
.L_x_31030:
        /* <DEDUP_REMOVED lines=61> */
.L_x_31028:
[----:B------:R-:W-:Y:S05]  /*21020*/  BSYNC.RECONVERGENT B3 ;  /* 0x0000000000037941 */ /* 0x000fea0003800200 */
.L_x_31027:
        /* <DEDUP_REMOVED lines=11> */
.L_x_31026:
[----:B------:R-:W-:Y:S05]  /*210e0*/  BSYNC.RECONVERGENT B2 ;  /* 0x0000000000027941 */ /* 0x000fea0003800200 */
.L_x_31025:
        /* <DEDUP_REMOVED lines=17> */
.L_x_31036:
        /* <DEDUP_REMOVED lines=13> */
.L_x_31038:
[----:B------:R-:W-:Y:S05]  /*212d0*/  BSYNC.RECONVERGENT B4 ;  /* 0x0000000000047941 */ /* 0x000fea0003800200 */
.L_x_31037:
        /* <DEDUP_REMOVED lines=61> */
.L_x_31035:
[----:B------:R-:W-:Y:S05]  /*216b0*/  BSYNC.RECONVERGENT B3 ;  /* 0x0000000000037941 */ /* 0x000fea0003800200 */
.L_x_31034:
        /* <DEDUP_REMOVED lines=11> */
.L_x_31033:
[----:B------:R-:W-:Y:S05]  /*21770*/  BSYNC.RECONVERGENT B2 ;  /* 0x0000000000027941 */ /* 0x000fea0003800200 */
.L_x_31032:
        /* <DEDUP_REMOVED lines=17> */
.L_x_31043:
        /* <DEDUP_REMOVED lines=13> */
.L_x_31045:
[----:B------:R-:W-:Y:S05]  /*21960*/  BSYNC.RECONVERGENT B4 ;  /* 0x0000000000047941 */ /* 0x000fea0003800200 */
.L_x_31044:
        /* <DEDUP_REMOVED lines=61> */
.L_x_31042:
[----:B------:R-:W-:Y:S05]  /*21d40*/  BSYNC.RECONVERGENT B3 ;  /* 0x0000000000037941 */ /* 0x000fea0003800200 */
.L_x_31041:
        /* <DEDUP_REMOVED lines=11> */
.L_x_31040:
[----:B------:R-:W-:Y:S05]  /*21e00*/  BSYNC.RECONVERGENT B2 ;  /* 0x0000000000027941 */ /* 0x000fea0003800200 */
.L_x_31039:
[----:B------:R-:W-:Y:S01]  /*21e10*/  BSSY.RECONVERGENT B2, `(.L_x_31046) ;  /* 0x0000068000027945 */ /* 0x000fe20003800200 */
[----:B01----:R-:W-:Y:S01]  /*21e20*/  IMAD.MOV.U32 R128, RZ, RZ, R9 ;  /* 0x000000ffff807224 */ /* 0x003fe200078e0009 */
        /* <DEDUP_REMOVED lines=15> */
.L_x_31050:
        /* <DEDUP_REMOVED lines=13> */
.L_x_31052:
[----:B------:R-:W-:Y:S05]  /*21ff0*/  BSYNC.RECONVERGENT B4 ;  /* 0x0000000000047941 */ /* 0x000fea0003800200 */
.L_x_31051:
        /* <DEDUP_REMOVED lines=56> */
[----:B------:R-:W-:-:S04]  /*22380*/  IMAD.WIDE.U32 R126, R126, -0x2daee0ad, RZ ;  /* 0xd2511f537e7e7825 */ /* 0x000fc800078e00ff */
[----:B------:R-:W-:Y:S01]  /*22390*/  HFMA2 R128, -RZ, RZ, 0, 0 ;  /* 0x00000000ff807431 */ /* 0x000fe200000001ff */
[----:B------:R-:W-:Y:S02]  /*223a0*/  LOP3.LUT R7, R7, R130, R129, 0x96, !PT ;  /* 0x0000008207077212 */ /* 0x000fe400078e9681 */
[----:B------:R-:W-:Y:S02]  /*223b0*/  LOP3.LUT R8, R9, R8, R127, 0x96, !PT ;  /* 0x0000000809087212 */ /* 0x000fe400078e967f */
[----:B------:R-:W-:-:S07]  /*223c0*/  MOV R142, R126 ;  /* 0x0000007e008e7202 */ /* 0x000fce0000000f00 */
.L_x_31049:
[----:B------:R-:W-:Y:S05]  /*223d0*/  BSYNC.RECONVERGENT B3 ;  /* 0x0000000000037941 */ /* 0x000fea0003800200 */
.L_x_31048:
        /* <DEDUP_REMOVED lines=11> */
.L_x_31047:
[----:B------:R-:W-:Y:S05]  /*22490*/  BSYNC.RECONVERGENT B2 ;  /* 0x0000000000027941 */ /* 0x000fea0003800200 */
.L_x_31046:
[----:B------:R-:W-:Y:S01]  /*224a0*/  MOV R14, R142 ;  /* 0x0000008e000e7202 */ /* 0x000fe20000000f00 */
[----:B------:R-:W-:Y:S01]  /*224b0*/  IMAD.MOV.U32 R127, RZ, RZ, RZ ;  /* 0x000000ffff7f7224 */ /* 0x000fe200078e00ff */
[----:B------:R-:W-:Y:S01]  /*224c0*/  MOV R9, R128 ;  /* 0x0000008000097202 */ /* 0x000fe20000000f00 */
[----:B------:R-:W-:Y:S06]  /*224d0*/  @!P2 BRA `(.L_x_30998) ;  /* 0x00000004009ca947 */ /* 0x000fec0003800000 */
[----:B------:R-:W-:Y:S01]  /*224e0*/  ISETP.NE.AND P3, PT, R128, 0x1, PT ;  /* 0x000000018000780c */ /* 0x000fe20003f65270 */
[----:B------:R-:W-:Y:S01]  /*224f0*/  BSSY.RECONVERGENT B2, `(.L_x_31053) ;  /* 0x000005a000027945 */ /* 0x000fe20003800200 */
[----:B------:R-:W-:Y:S01]  /*22500*/  HFMA2 R9, -RZ, RZ, 0, 1.1920928955078125e-07 ;  /* 0x00000002ff097431 */ /* 0x000fe200000001ff */
        /* <DEDUP_REMOVED lines=9> */
[----:B------:R-:W-:Y:S01]  /*225a0*/  @P3 IMAD.MOV.U32 R14, RZ, RZ, R142 ;  /* 0x000000ffff0e3224 */ /* 0x000fe200078e008e */
[----:B------:R-:W-:Y:S02]  /*225b0*/  @P3 IADD3 R9, PT, PT, R128, 0x1, RZ ;  /* 0x0000000180093810 */ /* 0x000fe40007ffe0ff */
[----:B------:R-:W-:Y:S01]  /*225c0*/  @P3 MOV R127, R7 ;  /* 0x00000007007f3202 */ /* 0x000fe20000000f00 */
[----:B------:R-:W-:Y:S06]  /*225d0*/  BRA `(.L_x_31054) ;  /* 0x00000004002c7947 */ /* 0x000fec0003800000 */
.L_x_31055:
[----:B------:R-:W-:Y:S01]  /*225e0*/  IADD3 R4, PT, PT, R4, 0x1, RZ ;  /* 0x0000000104047810 */ /* 0x000fe20007ffe0ff */
[----:B------:R-:W-:Y:S03]  /*225f0*/  BSSY.RECONVERGENT B3, `(.L_x_31056) ;  /* 0x000000c000037945 */ /* 0x000fe60003800200 */
[C---:B------:R-:W-:Y:S01]  /*22600*/  ISETP.NE.AND P3, PT, R4.reuse, RZ, PT ;  /* 0x000000ff0400720c */ /* 0x040fe20003f65270 */
[----:B------:R-:W-:-:S12]  /*22610*/  IMAD.WIDE.U32 R140, R4, -0x2daee0ad, RZ ;  /* 0xd2511f53048c7825 */ /* 0x000fd800078e00ff */
[----:B------:R-:W-:Y:S05]  /*22620*/  @P3 BRA `(.L_x_31057) ;  /* 0x0000000000203947 */ /* 0x000fea0003800000 */
[----:B------:R-:W-:-:S04]  /*22630*/  IADD3 R5, PT, PT, R5, 0x1, RZ ;  /* 0x0000000105057810 */ /* 0x000fc80007ffe0ff */
[----:B------:R-:W-:-:S13]  /*22640*/  ISETP.NE.AND P3, PT, R5, RZ, PT ;  /* 0x000000ff0500720c */ /* 0x000fda0003f65270 */
[----:B------:R-:W-:Y:S01]  /*22650*/  @!P3 VIADD R6, R6, 0x1 ;  /* 0x000000010606b836 */ /* 0x000fe20000000000 */
[----:B------:R-:W-:Y:S02]  /*22660*/  @!P3 IADD3 R7, PT, PT, R10, 0x1, RZ ;  /* 0x000000010a07b810 */ /* 0x000fe40007ffe0ff */
[----:B------:R-:W-:Y:S02]  /*22670*/  @!P3 MOV R5, RZ ;  /* 0x000000ff0005b202 */ /* 0x000fe40000000f00 */
[----:B------:R-:W-:-:S13]  /*22680*/  ISETP.NE.AND P4, PT, R6, RZ, !P3 ;  /* 0x000000ff0600720c */ /* 0x000fda0005f85270 */
[----:B------:R-:W-:-:S05]  /*22690*/  @P4 IADD3 R7, PT, PT, R10, RZ, RZ ;  /* 0x000000ff0a074210 */ /* 0x000fca0007ffe0ff */
[----:B------:R-:W-:-:S07]  /*226a0*/  @!P3 IMAD.MOV.U32 R10, RZ, RZ, R7 ;  /* 0x000000ffff0ab224 */ /* 0x000fce00078e0007 */
.L_x_31057:
[----:B------:R-:W-:Y:S05]  /*226b0*/  BSYNC.RECONVERGENT B3 ;  /* 0x0000000000037941 */ /* 0x000fea0003800200 */
.L_x_31056:
        /* <DEDUP_REMOVED lines=56> */
[----:B------:R-:W-:Y:S02]  /*22a40*/  LOP3.LUT R7, R7, R140, R131, 0x96, !PT ;  /* 0x0000008c07077212 */ /* 0x000fe400078e9683 */
[----:B------:R-:W-:Y:S01]  /*22a50*/  MOV R12, R130 ;  /* 0x00000082000c7202 */ /* 0x000fe20000000f00 */
[----:B------:R-:W-:Y:S01]  /*22a60*/  IMAD.MOV.U32 R14, RZ, RZ, R128 ;  /* 0x000000ffff0e7224 */ /* 0x000fe200078e0080 */
[----:B------:R-:W-:Y:S01]  /*22a70*/  LOP3.LUT R8, R9, R8, R129, 0x96, !PT ;  /* 0x0000000809087212 */ /* 0x000fe200078e9681 */
[----:B------:R-:W-:-:S07]  /*22a80*/  HFMA2 R9, -RZ, RZ, 0, 0 ;  /* 0x00000000ff097431 */ /* 0x000fce00000001ff */
.L_x_31054:
[----:B------:R-:W-:Y:S05]  /*22a90*/  BSYNC.RECONVERGENT B2 ;  /* 0x0000000000027941 */ /* 0x000fea0003800200 */
.L_x_31053:
        /* <DEDUP_REMOVED lines=11> */
.L_x_30998:
[----:B------:R-:W-:Y:S05]  /*22b50*/  BSYNC.RECONVERGENT B0 ;  /* 0x0000000000007941 */ /* 0x000fea0003800200 */
.L_x_30947:
        /* <DEDUP_REMOVED lines=25> */
.L_x_30946:
[----:B------:R-:W-:Y:S05]  /*22cf0*/  BSYNC.RECONVERGENT B1 ;  /* 0x0000000000017941 */ /* 0x000fea0003800200 */
.L_x_30945:
        /* <DEDUP_REMOVED lines=152> */
.L_x_31081:
        /* <DEDUP_REMOVED lines=45> */
[--C-:B------:R-:W-:Y:S01]  /*23950*/  FADD.FTZ R148, R95, -R140.reuse ;  /* 0x8000008c5f947221 */ /* 0x100fe20000010000 */
[----:B------:R-:W0:Y:S01]  /*23960*/  LDC.64 R142, c[0x0][0x428] ;  /* 0x00010a00ff8e7b82 */ /* 0x000e220000000a00 */
[----:B------:R-:W-:Y:S02]  /*23970*/  HADD2.F32 R131, -RZ, R19.H0_H0 ;  /* 0x20000013ff837230 */ /* 0x000fe40000004100 */
[----:B------:R-:W-:Y:S01]  /*23980*/  FFMA.FTZ R149, R146, R155, R157 ;  /* 0x0000009b92957223 */ /* 0x000fe2000001009d */
[----:B------:R-:W-:Y:S01]  /*23990*/  FADD.FTZ R146, R94, -R140 ;  /* 0x8000008c5e927221 */ /* 0x000fe20000010000 */
[----:B------:R-:W-:Y:S02]  /*239a0*/  HADD2.F32 R151, -RZ, R23.H0_H0 ;  /* 0x20000017ff977230 */ /* 0x000fe40000004100 */
[----:B------:R-:W-:Y:S01]  /*239b0*/  FMUL.FTZ R148, R141, R148 ;  /* 0x000000948d947220 */ /* 0x000fe20000410000 */
[----:B------:R-:W-:-:S02]  /*239c0*/  HADD2.F32 R153, -RZ, R19.H1_H1 ;  /* 0x30000013ff997230 */ /* 0x000fc40000004100 */
[----:B------:R-:W-:Y:S01]  /*239d0*/  FMUL.FTZ R146, R141, R146 ;  /* 0x000000928d927220 */ /* 0x000fe20000410000 */
[----:B------:R-:W-:Y:S01]  /*239e0*/  HADD2.F32 R155, -RZ, R23.H1_H1 ;  /* 0x30000017ff9b7230 */ /* 0x000fe20000004100 */
[----:B------:R-:W-:Y:S02]  /*239f0*/  F2FP.F16.F32.PACK_AB R130, R149, R130 ;  /* 0x000000829582723e */ /* 0x000fe400000000ff */
[----:B------:R-:W-:Y:S01]  /*23a00*/  FFMA.FTZ R150, R146, R131, R151 ;  /* 0x0000008392967223 */ /* 0x000fe20000010097 */
[--C-:B------:R-:W-:Y:S01]  /*23a10*/  FADD.FTZ R146, R89, -R140.reuse ;  /* 0x8000008c59927221 */ /* 0x100fe20000010000 */
[----:B------:R-:W-:Y:S01]  /*23a20*/  FFMA.FTZ R157, R148, R153, R155 ;  /* 0x00000099949d7223 */ /* 0x000fe2000001009b */
[----:B------:R-:W-:Y:S01]  /*23a30*/  FADD.FTZ R148, R91, -R140 ;  /* 0x8000008c5b947221 */ /* 0x000fe20000010000 */
[----:B------:R-:W-:Y:S02]  /*23a40*/  HADD2.F32 R131, -RZ, R16.H1_H1 ;  /* 0x30000010ff837230 */ /* 0x000fe40000004100 */
[----:B------:R-:W-:Y:S01]  /*23a50*/  FMUL.FTZ R146, R141, R146 ;  /* 0x000000928d927220 */ /* 0x000fe20000410000 */
[----:B------:R-:W-:-:S02]  /*23a60*/  HADD2.F32 R153, -RZ, R17.H1_H1 ;  /* 0x30000011ff997230 */ /* 0x000fc40000004100 */
[----:B------:R-:W-:Y:S01]  /*23a70*/  FMUL.FTZ R148, R141, R148 ;  /* 0x000000948d947220 */ /* 0x000fe20000410000 */
[----:B------:R-:W-:Y:S02]  /*23a80*/  HADD2.F32 R155, -RZ, R21.H1_H1 ;  /* 0x30000015ff9b7230 */ /* 0x000fe40000004100 */
[----:B------:R-:W-:-:S03]  /*23a90*/  HADD2.F32 R151, -RZ, R20.H1_H1 ;  /* 0x30000014ff977230 */ /* 0x000fc60000004100 */
[----:B------:R-:W-:Y:S01]  /*23aa0*/  FFMA.FTZ R148, R148, R153, R155 ;  /* 0x0000009994947223 */ /* 0x000fe2000001009b */
[----:B0-----:R-:W-:-:S04]  /*23ab0*/  IMAD.WIDE.U32 R142, R147, 0x10, R142 ;  /* 0x00000010938e7825 */ /* 0x001fc800078e008e */
[----:B------:R-:W-:Y:S01]  /*23ac0*/  FFMA.FTZ R151, R146, R131, R151 ;  /* 0x0000008392977223 */ /* 0x000fe20000010097 */
[----:B------:R-:W-:Y:S02]  /*23ad0*/  F2FP.F16.F32.PACK_AB R131, R157, R150 ;  /* 0x000000969d83723e */ /* 0x000fe400000000ff */
[----:B------:R-:W-:Y:S01]  /*23ae0*/  F2FP.F16.F32.PACK_AB R129, R148, R129 ;  /* 0x000000819481723e */ /* 0x000fe200000000ff */
[----:B------:R-:W-:Y:S01]  /*23af0*/  VIADD R147, R147, 0x20 ;  /* 0x0000002093937836 */ /* 0x000fe20000000000 */
[----:B------:R-:W-:-:S05]  /*23b00*/  F2FP.F16.F32.PACK_AB R128, R151, R128 ;  /* 0x000000809780723e */ /* 0x000fca00000000ff */
[----:B------:R0:W-:Y:S02]  /*23b10*/  STG.E.128 desc[UR6][R142.64], R128 ;  /* 0x000000808e007986 */ /* 0x0001e4000c101d06 */
.L_x_31062:
[----:B------:R-:W-:Y:S05]  /*23b20*/  BSYNC.RECONVERGENT B1 ;  /* 0x0000000000017941 */ /* 0x000fea0003800200 */
.L_x_31061:
[----:B------:R-:W-:Y:S01]  /*23b30*/  ISETP.NE.AND P0, PT, R144, RZ, PT ;  /* 0x000000ff9000720c */ /* 0x000fe20003f05270 */
[----:B------:R-:W-:-:S12]  /*23b40*/  BSSY.RECONVERGENT B1, `(.L_x_31063) ;  /* 0x0000032000017945 */ /* 0x000fd80003800200 */
[----:B------:R-:W-:Y:S05]  /*23b50*/  @!P0 BRA `(.L_x_31064) ;  /* 0x0000000000c08947 */ /* 0x000fea0003800000 */
[--C-:B0-----:R-:W-:Y:S01]  /*23b60*/  FADD.FTZ R128, R96, -R140.reuse ;  /* 0x8000008c60807221 */ /* 0x101fe20000010000 */
        /* <DEDUP_REMOVED lines=43> */
[----:B------:R-:W-:Y:S02]  /*23e20*/  F2FP.F16.F32.PACK_AB R129, R146, R129 ;  /* 0x000000819281723e */ /* 0x000fe400000000ff */
[----:B------:R-:W-:Y:S02]  /*23e30*/  F2FP.F16.F32.PACK_AB R128, R151, R128 ;  /* 0x000000809780723e */ /* 0x000fe400000000ff */
[----:B------:R-:W-:-:S03]  /*23e40*/  IADD3 R147, PT, PT, R147, 0x20, RZ ;  /* 0x0000002093937810 */ /* 0x000fc60007ffe0ff */
[----:B------:R1:W-:Y:S04]  /*23e50*/  STG.E.128 desc[UR6][R142.64], R128 ;  /* 0x000000808e007986 */ /* 0x0003e8000c101d06 */
.L_x_31064:
[----:B------:R-:W-:Y:S05]  /*23e60*/  BSYNC.RECONVERGENT B1 ;  /* 0x0000000000017941 */ /* 0x000fea0003800200 */
.L_x_31063:
[----:B------:R-:W-:Y:S01]  /*23e70*/  ISETP.NE.AND P0, PT, R139, RZ, PT ;  /* 0x000000ff8b00720c */ /* 0x000fe20003f05270 */
[----:B------:R-:W-:-:S12]  /*23e80*/  BSSY.RECONVERGENT B1, `(.L_x_31065) ;  /* 0x0000032000017945 */ /* 0x000fd80003800200 */
[----:B------:R-:W-:Y:S05]  /*23e90*/  @!P0 BRA `(.L_x_31066) ;  /* 0x0000000000c08947 */ /* 0x000fea0003800000 */
[--C-:B01----:R-:W-:Y:S01]  /*23ea0*/  FADD.FTZ R128, R104, -R140.reuse ;  /* 0x8000008c68807221 */ /* 0x103fe20000010000 */
        /* <DEDUP_REMOVED lines=47> */
.L_x_31066:
[----:B------:R-:W-:Y:S05]  /*241a0*/  BSYNC.RECONVERGENT B1 ;  /* 0x0000000000017941 */ /* 0x000fea0003800200 */
.L_x_31065:
[----:B------:R-:W-:Y:S01]  /*241b0*/  ISETP.NE.AND P0, PT, R145, RZ, PT ;  /* 0x000000ff9100720c */ /* 0x000fe20003f05270 */
[----:B------:R-:W-:-:S12]  /*241c0*/  BSSY.RECONVERGENT B1, `(.L_x_31067) ;  /* 0x0000032000017945 */ /* 0x000fd80003800200 */
[----:B------:R-:W-:Y:S05]  /*241d0*/  @!P0 BRA `(.L_x_31068) ;  /* 0x0000000000c08947 */ /* 0x000fea0003800000 */
[--C-:B012---:R-:W-:Y:S01]  /*241e0*/  FADD.FTZ R128, R112, -R140.reuse ;  /* 0x8000008c70807221 */ /* 0x107fe20000010000 */
        /* <DEDUP_REMOVED lines=47> */
.L_x_31068:
[----:B------:R-:W-:Y:S05]  /*244e0*/  BSYNC.RECONVERGENT B1 ;  /* 0x0000000000017941 */ /* 0x000fea0003800200 */
.L_x_31067:
[----:B------:R-:W-:Y:S05]  /*244f0*/  @!P1 BRA `(.L_x_31060) ;  /* 0x0000000000bc9947 */ /* 0x000fea0003800000 */
[--C-:B0123--:R-:W-:Y:S01]  /*24500*/  FADD.FTZ R128, R120, -R140.reuse ;  /* 0x8000008c78807221 */ /* 0x10ffe20000010000 */
[----:B------:R-:W-:Y:S02]  /*24510*/  HADD2.F32 R139, -RZ, R64.H0_H0 ;  /* 0x20000040ff8b7230 */ /* 0x000fe40000004100 */
[--C-:B------:R-:W-:Y:S01]  /*24520*/  FADD.FTZ R130, R122, -R140.reuse ;  /* 0x8000008c7a827221 */ /* 0x100fe20000010000 */
[----:B------:R-:W-:Y:S02]  /*24530*/  HADD2.F32 R129, -RZ, R68.H0_H0 ;  /* 0x20000044ff817230 */ /* 0x000fe40000004100 */
[C---:B------:R-:W-:Y:S01]  /*24540*/  FMUL.FTZ R128, R141.reuse, R128 ;  /* 0x000000808d807220 */ /* 0x040fe20000410000 */
[----:B------:R-:W-:Y:S01]  /*24550*/  FADD.FTZ R142, R124, -R140 ;  /* 0x8000008c7c8e7221 */ /* 0x000fe20000010000 */
[----:B------:R-:W-:Y:S02]  /*24560*/  HADD2.F32 R131, -RZ, R65.H0_H0 ;  /* 0x20000041ff837230 */ /* 0x000fe40000004100 */
[----:B------:R-:W-:Y:S01]  /*24570*/  FMUL.FTZ R130, R141, R130 ;  /* 0x000000828d827220 */ /* 0x000fe20000410000 */
[----:B------:R-:W-:-:S02]  /*24580*/  HADD2.F32 R143, -RZ, R69.H0_H0 ;  /* 0x20000045ff8f7230 */ /* 0x000fc40000004100 */
[----:B------:R-:W-:Y:S01]  /*24590*/  FFMA.FTZ R139, R128, R139, R129 ;  /* 0x0000008b808b7223 */ /* 0x000fe20000010081 */
[----:B------:R-:W-:Y:S02]  /*245a0*/  HADD2.F32 R145, -RZ, R66.H0_H0 ;  /* 0x20000042ff917230 */ /* 0x000fe40000004100 */
[----:B------:R-:W-:Y:S01]  /*245b0*/  FMUL.FTZ R144, R141, R142 ;  /* 0x0000008e8d907220 */ /* 0x000fe20000410000 */
[----:B------:R-:W-:Y:S01]  /*245c0*/  HADD2.F32 R149, -RZ, R70.H0_H0 ;  /* 0x20000046ff957230 */ /* 0x000fe20000004100 */
[----:B------:R-:W0:Y:S01]  /*245d0*/  LDC.64 R128, c[0x0][0x428] ;  /* 0x00010a00ff807b82 */ /* 0x000e220000000a00 */
[----:B------:R-:W-:Y:S01]  /*245e0*/  FFMA.FTZ R142, R130, R131, R143 ;  /* 0x00000083828e7223 */ /* 0x000fe2000001008f */
[--C-:B------:R-:W-:Y:S01]  /*245f0*/  FADD.FTZ R146, R123, -R140.reuse ;  /* 0x8000008c7b927221 */ /* 0x100fe20000010000 */
[--C-:B------:R-:W-:Y:S01]  /*24600*/  FADD.FTZ R148, R125, -R140.reuse ;  /* 0x8000008c7d947221 */ /* 0x100fe20000010000 */
[----:B------:R-:W-:Y:S01]  /*24610*/  FFMA.FTZ R130, R144, R145, R149 ;  /* 0x0000009190827223 */ /* 0x000fe20000010095 */
[--C-:B------:R-:W-:Y:S01]  /*24620*/  FADD.FTZ R144, R121, -R140.reuse ;  /* 0x8000008c79907221 */ /* 0x100fe20000010000 */
[--C-:B------:R-:W-:Y:S01]  /*24630*/  FADD.FTZ R150, R126, -R140.reuse ;  /* 0x8000008c7e967221 */ /* 0x100fe20000010000 */
[----:B------:R-:W-:Y:S01]  /*24640*/  FADD.FTZ R140, R127, -R140 ;  /* 0x8000008c7f8c7221 */ /* 0x000fe20000010000 */
[----:B------:R-:W-:-:S02]  /*24650*/  HADD2.F32 R131, -RZ, R67.H0_H0 ;  /* 0x20000043ff837230 */ /* 0x000fc40000004100 */
[C---:B------:R-:W-:Y:S01]  /*24660*/  FMUL.FTZ R144, R141.reuse, R144 ;  /* 0x000000908d907220 */ /* 0x040fe20000410000 */
[----:B------:R-:W-:Y:S02]  /*24670*/  HADD2.F32 R143, -RZ, R71.H0_H0 ;  /* 0x20000047ff8f7230 */ /* 0x000fe40000004100 */
[C---:B------:R-:W-:Y:S01]  /*24680*/  FMUL.FTZ R150, R141.reuse, R150 ;  /* 0x000000968d967220 */ /* 0x040fe20000410000 */
[----:B------:R-:W-:Y:S02]  /*24690*/  HADD2.F32 R145, -RZ, R67.H1_H1 ;  /* 0x30000043ff917230 */ /* 0x000fe40000004100 */
[C---:B------:R-:W-:Y:S01]  /*246a0*/  FMUL.FTZ R140, R141.reuse, R140 ;  /* 0x0000008c8d8c7220 */ /* 0x040fe20000410000 */
[----:B------:R-:W-:Y:S02]  /*246b0*/  HADD2.F32 R149, -RZ, R71.H1_H1 ;  /* 0x30000047ff957230 */ /* 0x000fe40000004100 */
[C---:B------:R-:W-:Y:S01]  /*246c0*/  FMUL.FTZ R146, R141.reuse, R146 ;  /* 0x000000928d927220 */ /* 0x040fe20000410000 */
[----:B------:R-:W-:Y:S01]  /*246d0*/  FMUL.FTZ R148, R141, R148 ;  /* 0x000000948d947220 */ /* 0x000fe20000410000 */
[----:B------:R-:W-:Y:S01]  /*246e0*/  FFMA.FTZ R150, R150, R131, R143 ;  /* 0x0000008396967223 */ /* 0x000fe2000001008f */
[----:B------:R-:W-:-:S02]  /*246f0*/  HADD2.F32 R131, -RZ, R64.H1_H1 ;  /* 0x30000040ff837230 */ /* 0x000fc40000004100 */
[----:B------:R-:W-:Y:S01]  /*24700*/  FFMA.FTZ R153, R140, R145, R149 ;  /* 0x000000918c997223 */ /* 0x000fe20000010095 */
[----:B------:R-:W-:Y:S02]  /*24710*/  HADD2.F32 R143, -RZ, R65.H1_H1 ;  /* 0x30000041ff8f7230 */ /* 0x000fe40000004100 */
[----:B------:R-:W-:Y:S02]  /*24720*/  HADD2.F32 R149, -RZ, R66.H1_H1 ;  /* 0x30000042ff957230 */ /* 0x000fe40000004100 */
[----:B------:R-:W-:Y:S02]  /*24730*/  HADD2.F32 R151, -RZ, R70.H1_H1 ;  /* 0x30000046ff977230 */ /* 0x000fe40000004100 */
[----:B------:R-:W-:Y:S02]  /*24740*/  HADD2.F32 R145, -RZ, R69.H1_H1 ;  /* 0x30000045ff917230 */ /* 0x000fe40000004100 */
[----:B------:R-:W-:Y:S02]  /*24750*/  HADD2.F32 R141, -RZ, R68.H1_H1 ;  /* 0x30000044ff8d7230 */ /* 0x000fe40000004100 */
[----:B------:R-:W-:Y:S01]  /*24760*/  FFMA.FTZ R149, R148, R149, R151 ;  /* 0x0000009594957223 */ /* 0x000fe20000010097 */
[----:B------:R-:W-:-:S02]  /*24770*/  FFMA.FTZ R143, R146, R143, R145 ;  /* 0x0000008f928f7223 */ /* 0x000fc40000010091 */
[----:B------:R-:W-:Y:S01]  /*24780*/  FFMA.FTZ R144, R144, R131, R141 ;  /* 0x0000008390907223 */ /* 0x000fe2000001008d */
[----:B0-----:R-:W-:Y:S01]  /*24790*/  IMAD.WIDE.U32 R140, R147, 0x10, R128 ;  /* 0x00000010938c7825 */ /* 0x001fe200078e0080 */
[----:B------:R-:W-:Y:S02]  /*247a0*/  F2FP.F16.F32.PACK_AB R131, R153, R150 ;  /* 0x000000969983723e */ /* 0x000fe400000000ff */
[----:B------:R-:W-:Y:S02]  /*247b0*/  F2FP.F16.F32.PACK_AB R130, R149, R130 ;  /* 0x000000829582723e */ /* 0x000fe400000000ff */
[----:B------:R-:W-:Y:S02]  /*247c0*/  F2FP.F16.F32.PACK_AB R129, R143, R142 ;  /* 0x0000008e8f81723e */ /* 0x000fe400000000ff */
[----:B------:R-:W-:-:S05]  /*247d0*/  F2FP.F16.F32.PACK_AB R128, R144, R139 ;  /* 0x0000008b9080723e */ /* 0x000fca00000000ff */
[----:B------:R4:W-:Y:S02]  /*247e0*/  STG.E.128 desc[UR6][R140.64], R128 ;  /* 0x000000808c007986 */ /* 0x0009e4000c101d06 */
.L_x_31060:
[----:B------:R-:W-:Y:S05]  /*247f0*/  BSYNC.RECONVERGENT B0 ;  /* 0x0000000000007941 */ /* 0x000fea0003800200 */
.L_x_31059:
[----:B01234-:R-:W0:Y:S02]  /*24800*/  LDC.64 R128, c[0x0][0x380] ;  /* 0x0000e000ff807b82 */ /* 0x01fe240000000a00 */
[----:B0-----:R-:W-:-:S04]  /*24810*/  LEA R3, R128, R3, 0x2 ;  /* 0x0000000380037211 */ /* 0x001fc800078e10ff */
[----:B------:R-:W-:-:S13]  /*24820*/  ISETP.GE.AND P0, PT, R3, R129, PT ;  /* 0x000000810300720c */ /* 0x000fda0003f06270 */
[----:B------:R-:W-:Y:S05]  /*24830*/  @!P0 BRA `(.L_x_31069) ;  /* 0xfffffdc4009c8947 */ /* 0x000fea000383ffff */
[----:B------:R-:W-:Y:S05]  /*24840*/  EXIT ;  /* 0x000000000000794d */ /* 0x000fea0003800000 */
.L_x_31058:
[----:B------:R-:W-:Y:S01]  /*24850*/  HFMA2 R154, -RZ, RZ, 0, 1.847743988037109375e-06 ;  /* 0x0000001fff9a7431 */ /* 0x000fe200000001ff */
[----:B------:R-:W-:Y:S01]  /*24860*/  BSSY B0, `(.L_x_31070) ;  /* 0x0000007000007945 */ /* 0x000fe20003800000 */
[----:B------:R-:W-:Y:S01]  /*24870*/  MOV R152, R129 ;  /* 0x0000008100987202 */ /* 0x000fe20000000f00 */
[----:B------:R-:W-:Y:S01]  /*24880*/  IMAD.MOV.U32 R151, RZ, RZ, 0x1 ;  /* 0x00000001ff977424 */ /* 0x000fe200078e00ff */
[----:B------:R-:W-:-:S07]  /*24890*/  MOV R149, 0xffffffff ;  /* 0xffffffff00957802 */ /* 0x000fce0000000f00 */
[----:B-----5:R-:W-:Y:S05]  /*248a0*/  WARPSYNC.COLLECTIVE R149, `(.L_x_31071) ;  /* 0x0000000095087348 */ /* 0x020fea0003c00000 */
[----:B------:R0:W1:Y:S02]  /*248b0*/  SHFL.BFLY P6, R150, R152, R151, R154 ;  /* 0x0c00009798967389 */ /* 0x00006400000c009a */
[----:B01---5:R-:W-:Y:S05]  /*248c0*/  ENDCOLLECTIVE ;  /* 0x000000000000791b */ /* 0x023fea0003800000 */
.L_x_31071:
[----:B------:R-:W-:Y:S05]  /*248d0*/  BSYNC B0 ;  /* 0x0000000000007941 */ /* 0x000fea0003800000 */
.L_x_31070:
[----:B------:R-:W-:Y:S02]  /*248e0*/  IMAD.MOV.U32 R128, RZ, RZ, R150 ;  /* 0x000000ffff807224 */ /* 0x000fe400078e0096 */
[----:B------:R-:W-:Y:S02]  /*248f0*/  HFMA2 R151, -RZ, RZ, 0, 1.1920928955078125e-07 ;  /* 0x00000002ff977431 */ /* 0x000fe400000001ff */
[----:B------:R-:W-:Y:S01]  /*24900*/  IMAD.MOV.U32 R154, RZ, RZ, 0x1f ;  /* 0x0000001fff9a7424 */ /* 0x000fe200078e00ff */
[----:B------:R-:W-:Y:S01]  /*24910*/  MOV R149, 0xffffffff ;  /* 0xffffffff00957802 */ /* 0x000fe20000000f00 */
[----:B------:R-:W-:-:S05]  /*24920*/  FADD.FTZ R130, R129, R128 ;  /* 0x0000008081827221 */ /* 0x000fca0000010000 */
[----:B------:R-:W-:-:S07]  /*24930*/  MOV R152, R130 ;  /* 0x0000008200987202 */ /* 0x000fce0000000f00 */
[----:B------:R-:W-:Y:S05]  /*24940*/  WARPSYNC.COLLECTIVE R149, `(.L_x_31072) ;  /* 0x0000000095087348 */ /* 0x000fea0003c00000 */
[----:B------:R0:W1:Y:S02]  /*24950*/  SHFL.BFLY P6, R150, R152, R151, R154 ;  /* 0x0c00009798967389 */ /* 0x00006400000c009a */
[----:B01----:R-:W-:Y:S05]  /*24960*/  ENDCOLLECTIVE ;  /* 0x000000000000791b */ /* 0x003fea0003800000 */
.L_x_31072:
[----:B------:R-:W-:Y:S01]  /*24970*/  HFMA2 R151, -RZ, RZ, 0, 2.384185791015625e-07 ;  /* 0x00000004ff977431 */ /* 0x000fe200000001ff */
[----:B------:R-:W-:-:S05]  /*24980*/  MOV R131, R150 ;  /* 0x0000009600837202 */ /* 0x000fca0000000f00 */
[----:B------:R-:W-:-:S04]  /*24990*/  FADD.FTZ R131, R130, R131 ;  /* 0x0000008382837221 */ /* 0x000fc80000010000 */
[----:B------:R-:W-:-:S07]  /*249a0*/  IMAD.MOV.U32 R152, RZ, RZ, R131 ;  /* 0x000000ffff987224 */ /* 0x000fce00078e0083 */
[----:B------:R-:W-:Y:S05]  /*249b0*/  WARPSYNC.COLLECTIVE R149, `(.L_x_31073) ;  /* 0x0000000095087348 */ /* 0x000fea0003c00000 */
[----:B------:R0:W1:Y:S02]  /*249c0*/  SHFL.BFLY P6, R150, R152, R151, R154 ;  /* 0x0c00009798967389 */ /* 0x00006400000c009a */
[----:B01----:R-:W-:Y:S05]  /*249d0*/  ENDCOLLECTIVE ;  /* 0x000000000000791b */ /* 0x003fea0003800000 */
.L_x_31073:
[----:B------:R-:W-:Y:S01]  /*249e0*/  HFMA2 R151, -RZ, RZ, 0, 4.76837158203125e-07 ;  /* 0x00000008ff977431 */ /* 0x000fe200000001ff */
[----:B------:R-:W-:-:S05]  /*249f0*/  MOV R128, R150 ;  /* 0x0000009600807202 */ /* 0x000fca0000000f00 */
[----:B------:R-:W-:-:S04]  /*24a00*/  FADD.FTZ R142, R131, R128 ;  /* 0x00000080838e7221 */ /* 0x000fc80000010000 */
[----:B------:R-:W-:-:S07]  /*24a10*/  IMAD.MOV.U32 R152, RZ, RZ, R142 ;  /* 0x000000ffff987224 */ /* 0x000fce00078e008e */
[----:B------:R-:W-:Y:S05]  /*24a20*/  WARPSYNC.COLLECTIVE R149, `(.L_x_31074) ;  /* 0x0000000095087348 */ /* 0x000fea0003c00000 */
[----:B------:R0:W1:Y:S02]  /*24a30*/  SHFL.BFLY P6, R150, R152, R151, R154 ;  /* 0x0c00009798967389 */ /* 0x00006400000c009a */
[----:B01----:R-:W-:Y:S05]  /*24a40*/  ENDCOLLECTIVE ;  /* 0x000000000000791b */ /* 0x003fea0003800000 */
.L_x_31074:
        /* <DEDUP_REMOVED lines=8> */
.L_x_31075:
        /* <DEDUP_REMOVED lines=89> */
.L_x_31076:
[----:B------:R-:W-:Y:S01]  /*25060*/  HFMA2 R151, -RZ, RZ, 0, 1.1920928955078125e-07 ;  /* 0x00000002ff977431 */ /* 0x000fe200000001ff */
[----:B------:R-:W-:-:S05]  /*25070*/  MOV R129, R150 ;  /* 0x0000009600817202 */ /* 0x000fca0000000f00 */
[----:B------:R-:W-:-:S04]  /*25080*/  FADD.FTZ R129, R128, R129 ;  /* 0x0000008180817221 */ /* 0x000fc80000010000 */
[----:B------:R-:W-:-:S07]  /*25090*/  IMAD.MOV.U32 R152, RZ, RZ, R129 ;  /* 0x000000ffff987224 */ /* 0x000fce00078e0081 */
[----:B------:R-:W-:Y:S05]  /*250a0*/  WARPSYNC.COLLECTIVE R149, `(.L_x_31077) ;  /* 0x0000000095087348 */ /* 0x000fea0003c00000 */
[----:B------:R0:W1:Y:S02]  /*250b0*/  SHFL.BFLY P6, R150, R152, R151, R154 ;  /* 0x0c00009798967389 */ /* 0x00006400000c009a */
[----:B01----:R-:W-:Y:S05]  /*250c0*/  ENDCOLLECTIVE ;  /* 0x000000000000791b */ /* 0x003fea0003800000 */
.L_x_31077:
[----:B------:R-:W-:Y:S01]  /*250d0*/  HFMA2 R151, -RZ, RZ, 0, 2.384185791015625e-07 ;  /* 0x00000004ff977431 */ /* 0x000fe200000001ff */
[----:B------:R-:W-:-:S05]  /*250e0*/  MOV R130, R150 ;  /* 0x0000009600827202 */ /* 0x000fca0000000f00 */
[----:B------:R-:W-:-:S04]  /*250f0*/  FADD.FTZ R130, R129, R130 ;  /* 0x0000008281827221 */ /* 0x000fc80000010000 */
[----:B------:R-:W-:-:S07]  /*25100*/  IMAD.MOV.U32 R152, RZ, RZ, R130 ;  /* 0x000000ffff987224 */ /* 0x000fce00078e0082 */
[----:B------:R-:W-:Y:S05]  /*25110*/  WARPSYNC.COLLECTIVE R149, `(.L_x_31078) ;  /* 0x0000000095087348 */ /* 0x000fea0003c00000 */
[----:B------:R0:W1:Y:S02]  /*25120*/  SHFL.BFLY P6, R150, R152, R151, R154 ;  /* 0x0c00009798967389 */ /* 0x00006400000c009a */
[----:B01----:R-:W-:Y:S05]  /*25130*/  ENDCOLLECTIVE ;  /* 0x000000000000791b */ /* 0x003fea0003800000 */
.L_x_31078:
[----:B------:R-:W-:Y:S01]  /*25140*/  HFMA2 R151, -RZ, RZ, 0, 4.76837158203125e-07 ;  /* 0x00000008ff977431 */ /* 0x000fe200000001ff */
[----:B------:R-:W-:-:S05]  /*25150*/  MOV R131, R150 ;  /* 0x0000009600837202 */ /* 0x000fca0000000f00 */
[----:B------:R-:W-:-:S04]  /*25160*/  FADD.FTZ R131, R130, R131 ;  /* 0x0000008382837221 */ /* 0x000fc80000010000 */
[----:B------:R-:W-:-:S07]  /*25170*/  IMAD.MOV.U32 R152, RZ, RZ, R131 ;  /* 0x000000ffff987224 */ /* 0x000fce00078e0083 */
[----:B------:R-:W-:Y:S05]  /*25180*/  WARPSYNC.COLLECTIVE R149, `(.L_x_31079) ;  /* 0x0000000095087348 */ /* 0x000fea0003c00000 */
[----:B------:R0:W1:Y:S02]  /*25190*/  SHFL.BFLY P6, R150, R152, R151, R154 ;  /* 0x0c00009798967389 */ /* 0x00006400000c009a */
[----:B01----:R-:W-:Y:S05]  /*251a0*/  ENDCOLLECTIVE ;  /* 0x000000000000791b */ /* 0x003fea0003800000 */
.L_x_31079:
[----:B------:R-:W-:Y:S01]  /*251b0*/  HFMA2 R151, -RZ, RZ, 0, 9.5367431640625e-07 ;  /* 0x00000010ff977431 */ /* 0x000fe200000001ff */
[----:B------:R-:W-:-:S05]  /*251c0*/  MOV R142, R150 ;  /* 0x00000096008e7202 */ /* 0x000fca0000000f00 */
[----:B------:R-:W-:-:S04]  /*251d0*/  FADD.FTZ R142, R131, R142 ;  /* 0x0000008e838e7221 */ /* 0x000fc80000010000 */
[----:B------:R-:W-:-:S07]  /*251e0*/  IMAD.MOV.U32 R152, RZ, RZ, R142 ;  /* 0x000000ffff987224 */ /* 0x000fce00078e008e */
[----:B------:R-:W-:Y:S05]  /*251f0*/  WARPSYNC.COLLECTIVE R149, `(.L_x_31080) ;  /* 0x0000000095087348 */ /* 0x000fea0003c00000 */
[----:B------:R0:W1:Y:S02]  /*25200*/  SHFL.BFLY P6, R150, R152, R151, R154 ;  /* 0x0c00009798967389 */ /* 0x00006400000c009a */
[----:B01----:R-:W-:Y:S05]  /*25210*/  ENDCOLLECTIVE ;  /* 0x000000000000791b */ /* 0x003fea0003800000 */
.L_x_31080:
[----:B------:R-:W-:Y:S01]  /*25220*/  MOV R147, R150 ;  /* 0x0000009600937202 */ /* 0x000fe20000000f00 */
[----:B------:R-:W-:Y:S06]  /*25230*/  BRA `(.L_x_31081) ;  /* 0xffffffe400107947 */ /* 0x000fec000383ffff */
.L_x_31082:
        /* <DEDUP_REMOVED lines=12> */
.L_x_45878:


//--------------------- .text._ZN10layer_norm13ln_fwd_kernelINS_13Kernel_traitsI6__halfS2_fS2_fjLj1280ELj1ELj4ELj1ELj16ENS_18Kernel_traits_baseILj1280ES2_S2_fS2_fjLj128EEEEELb1ELb1ELb1ELb1EEEvNS_9FwdParamsE --------------------------
	.section	.text._ZN10layer_norm13ln_fwd_kernelINS_13Kernel_traitsI6__halfS2_fS2_fjLj1280ELj1ELj4ELj1ELj16ENS_18Kernel_traits_baseILj1280ES2_S2_fS2_fjLj128EEEEELb1ELb1ELb1ELb1EEEvNS_9FwdParamsE,"ax",@progbits
	.align	128
        .global         _ZN10layer_norm13ln_fwd_kernelINS_13Kernel_traitsI6__halfS2_fS2_fjLj1280ELj1ELj4ELj1ELj16ENS_18Kernel_traits_baseILj1280ES2_S2_fS2_fjLj128EEEEELb1ELb1ELb1ELb1EEEvNS_9FwdParamsE
        .type           _ZN10layer_norm13ln_fwd_kernelINS_13Kernel_traitsI6__halfS2_fS2_fjLj1280ELj1ELj4ELj1ELj16ENS_18Kernel_traits_baseILj1280ES2_S2_fS2_fjLj128EEEEELb1ELb1ELb1ELb1EEEvNS_9FwdParamsE,@function
        .size           _ZN10layer_norm13ln_fwd_kernelINS_13Kernel_traitsI6__halfS2_fS2_fjLj1280ELj1ELj4ELj1ELj16ENS_18Kernel_traits_baseILj1280ES2_S2_fS2_fjLj128EEEEELb1ELb1ELb1ELb1EEEvNS_9FwdParamsE,(.L_x_45879 - _ZN10layer_norm13ln_fwd_kernelINS_13Kernel_traitsI6__halfS2_fS2_fjLj1280ELj1ELj4ELj1ELj16ENS_18Kernel_traits_baseILj1280ES2_S2_fS2_fjLj128EEEEELb1ELb1ELb1ELb1EEEvNS_9FwdParamsE)
        .other          _ZN10layer_norm13ln_fwd_kernelINS_13Kernel_traitsI6__halfS2_fS2_fjLj1280ELj1ELj4ELj1ELj16ENS_18Kernel_traits_baseILj1280ES2_S2_fS2_fjLj128EEEEELb1ELb1ELb1ELb1EEEvNS_9FwdParamsE,@"STO_CUDA_ENTRY STV_DEFAULT"
_ZN10layer_norm13ln_fwd_kernelINS_13Kernel_traitsI6__halfS2_fS2_fjLj1280ELj1ELj4ELj1ELj16ENS_18Kernel_traits_baseILj1280ES2_S2_fS2_fjLj128EEEEELb1ELb1ELb1ELb1EEEvNS_9FwdParamsE:
.text._ZN10layer_norm13ln_fwd_kernelINS_13Kernel_traitsI6__halfS2_fS2_fjLj1280ELj1ELj4ELj1ELj16ENS_18Kernel_traits_baseILj1280ES2_S2_fS2_fjLj128EEEEELb1ELb1ELb1ELb1EEEvNS_9FwdParamsE:
        /* <DEDUP_REMOVED lines=50> */
.L_x_31083:
        /* <DEDUP_REMOVED lines=24> */
.L_x_31084:
        /* <DEDUP_REMOVED lines=89> */
[----:B01234-:R-:W-:-:S07]  /*0a30*/  IMAD R124, R60, -0x2daee0ad, RZ ;  /* 0xd2511f533c7c7824 */ /* 0x01ffce00078e02ff */
.L_x_31653:
        /* <DEDUP_REMOVED lines=51> */
.L_x_31091:
        /* <DEDUP_REMOVED lines=13> */
.L_x_31093:
[----:B------:R-:W-:Y:S05]  /*0e40*/  BSYNC.RECONVERGENT B3 ;  /* 0x0000000000037941 */ /* 0x000fea0003800200 */
.L_x_31092:
        /* <DEDUP_REMOVED lines=51> */
[----:B------:R-:W-:Y:S01]  /*1180*/  IMAD.MOV.U32 R76, RZ, RZ, RZ ;  /* 0x000000ffff4c7224 */ /* 0x000fe200078e00ff */
[----:B------:R-:W-:Y:S02]  /*1190*/  LOP3.LUT R82, R75, R78, R73, 0x96, !PT ;  /* 0x0000004e4b527212 */ /* 0x000fe400078e9649 */
[----:B------:R-:W-:Y:S01]  /*11a0*/  IADD3 R73, PT, PT, R3, -0x695add53, RZ ;  /* 0x96a522ad03497810 */ /* 0x000fe20007ffe0ff */
[----:B------:R-:W-:-:S04]  /*11b0*/  IMAD.WIDE.U32 R74, R74, -0x326172a9, RZ ;  /* 0xcd9e8d574a4a7825 */ /* 0x000fc800078e00ff */
[----:B------:R-:W-:Y:S01]  /*11c0*/  IMAD.WIDE.U32 R82, R82, -0x2daee0ad, RZ ;  /* 0xd2511f5352527825 */ /* 0x000fe200078e00ff */
[----:B------:R-:W-:Y:S02]  /*11d0*/  LOP3.LUT R115, R115, R72, R75, 0x96, !PT ;  /* 0x0000004873737212 */ /* 0x000fe400078e964b */
[----:B------:R-:W-:Y:S01]  /*11e0*/  MOV R72, R124 ;  /* 0x0000007c00487202 */ /* 0x000fe20000000f00 */
[----:B------:R-:W-:Y:S01]  /*11f0*/  IMAD.MOV.U32 R122, RZ, RZ, R74 ;  /* 0x000000ffff7a7224 */ /* 0x000fe200078e004a */
[----:B------:R-:W-:-:S07]  /*1200*/  LOP3.LUT R120, R73, R120, R83, 0x96, !PT ;  /* 0x0000007849787212 */ /* 0x000fce00078e9653 */
.L_x_31090:
[----:B------:R-:W-:Y:S05]  /*1210*/  BSYNC.RECONVERGENT B2 ;  /* 0x0000000000027941 */ /* 0x000fea0003800200 */
.L_x_31089:
        /* <DEDUP_REMOVED lines=11> */
.L_x_31088:
[----:B------:R-:W-:Y:S05]  /*12d0*/  BSYNC.RECONVERGENT B1 ;  /* 0x0000000000017941 */ /* 0x000fea0003800200 */
.L_x_31087:
        /* <DEDUP_REMOVED lines=17> */
.L_x_31098:
        /* <DEDUP_REMOVED lines=13> */
.L_x_31100:
[----:B------:R-:W-:Y:S05]  /*14c0*/  BSYNC.RECONVERGENT B3 ;  /* 0x0000000000037941 */ /* 0x000fea0003800200 */
.L_x_31099:
        /* <DEDUP_REMOVED lines=55> */
[----:B------:R-:W-:Y:S01]  /*1840*/  IMAD.WIDE.U32 R76, R73, -0x2daee0ad, RZ ;  /* 0xd2511f53494c7825 */ /* 0x000fe200078e00ff */
[----:B------:R-:W-:-:S03]  /*1850*/  MOV R122, R78 ;  /* 0x0000004e007a7202 */ /* 0x000fc60000000f00 */
[----:B------:R-:W-:-:S05]  /*1860*/  VIADD R73, R3, 0x96a522ad ;  /* 0x96a522ad03497836 */ /* 0x000fca0000000000 */
[----:B------:R-:W-:Y:S01]  /*1870*/  LOP3.LUT R120, R73, R120, R77, 0x96, !PT ;  /* 0x0000007849787212 */ /* 0x000fe200078e964d */
[----:B------:R-:W-:Y:S01]  /*1880*/  IMAD.MOV.U32 R73, RZ, RZ, R82 ;  /* 0x000000ffff497224 */ /* 0x000fe200078e0052 */
[----:B------:R-:W-:-:S07]  /*1890*/  MOV R82, R76 ;  /* 0x0000004c00527202 */ /* 0x000fce0000000f00 */
.L_x_31097:
[----:B------:R-:W-:Y:S05]  /*18a0*/  BSYNC.RECONVERGENT B2 ;  /* 0x0000000000027941 */ /* 0x000fea0003800200 */
.L_x_31096:
[----:B------:R-:W-:Y:S01]  /*18b0*/  HFMA2 R76, -RZ, RZ, 0.1171875, 0 ;  /* 0x2f800000ff4c7431 */ /* 0x000fe200000001ff */
[----:B------:R-:W-:Y:S01]  /*18c0*/  I2FP.F32.U32 R73, R73 ;  /* 0x0000004900497245 */ /* 0x000fe20000201000 */
        /* <DEDUP_REMOVED lines=9> */
.L_x_31095:
[----:B------:R-:W-:Y:S05]  /*1960*/  BSYNC.RECONVERGENT B1 ;  /* 0x0000000000017941 */ /* 0x000fea0003800200 */
.L_x_31094:
        /* <DEDUP_REMOVED lines=17> */
.L_x_31105:
        /* <DEDUP_REMOVED lines=13> */
.L_x_31107:
[----:B------:R-:W-:Y:S05]  /*1b50*/  BSYNC.RECONVERGENT B3 ;  /* 0x0000000000037941 */ /* 0x000fea0003800200 */
.L_x_31106:
        /* <DEDUP_REMOVED lines=61> */
.L_x_31104:
[----:B------:R-:W-:Y:S05]  /*1f30*/  BSYNC.RECONVERGENT B2 ;  /* 0x0000000000027941 */ /* 0x000fea0003800200 */
.L_x_31103:
        /* <DEDUP_REMOVED lines=11> */
.L_x_31102:
[----:B------:R-:W-:Y:S05]  /*1ff0*/  BSYNC.RECONVERGENT B1 ;  /* 0x0000000000017941 */ /* 0x000fea0003800200 */
.L_x_31101:
        /* <DEDUP_REMOVED lines=17> */
.L_x_31112:
        /* <DEDUP_REMOVED lines=13> */
.L_x_31114:
[----:B------:R-:W-:Y:S05]  /*21e0*/  BSYNC.RECONVERGENT B3 ;  /* 0x0000000000037941 */ /* 0x000fea0003800200 */
.L_x_31113:
        /* <DEDUP_REMOVED lines=61> */
.L_x_31111:
[----:B------:R-:W-:Y:S05]  /*25c0*/  BSYNC.RECONVERGENT B2 ;  /* 0x0000000000027941 */ /* 0x000fea0003800200 */
.L_x_31110:
        /* <DEDUP_REMOVED lines=11> */
.L_x_31109:
[----:B------:R-:W-:Y:S05]  /*2680*/  BSYNC.RECONVERGENT B1 ;  /* 0x0000000000017941 */ /* 0x000fea0003800200 */
.L_x_31108:
[----:B------:R-:W-:Y:S01]  /*2690*/  BSSY.RECONVERGENT B1, `(.L_x_31115) ;  /* 0x0000068000017945 */ /* 0x000fe20003800200 */
[----:B------:R-:W-:Y:S01]  /*26a0*/  IMAD.MOV.U32 R78, RZ, RZ, R77 ;  /* 0x000000ffff4e7224 */ /* 0x000fe200078e004d */
[----:B-----5:R-:W-:Y:S02]  /*26b0*/  MOV R76, R68 ;  /* 0x00000044004c7202 */ /* 0x020fe40000000f00 */
        /* <DEDUP_REMOVED lines=14> */
.L_x_31119:
        /* <DEDUP_REMOVED lines=13> */
.L_x_31121:
[----:B------:R-:W-:Y:S05]  /*2870*/  BSYNC.RECONVERGENT B3 ;  /* 0x0000000000037941 */ /* 0x000fea0003800200 */
.L_x_31120:
[----:B------:R-:W-:Y:S01]  /*2880*/  IMAD.WIDE.U32 R78, R114, -0x326172a9, RZ ;  /* 0xcd9e8d57724e7825 */ /* 0x000fe200078e00ff */
[----:B------:R-:W-:Y:S02]  /*2890*/  LOP3.LUT R84, R123, R77, R3, 0x96, !PT ;  /* 0x0000004d7b547212 */ /* 0x000fe400078e9603 */
        /* <DEDUP_REMOVED lines=59> */
.L_x_31118:
[----:B------:R-:W-:Y:S05]  /*2c50*/  BSYNC.RECONVERGENT B2 ;  /* 0x0000000000027941 */ /* 0x000fea0003800200 */
.L_x_31117:
        /* <DEDUP_REMOVED lines=11> */
.L_x_31116:
[----:B------:R-:W-:Y:S05]  /*2d10*/  BSYNC.RECONVERGENT B1 ;  /* 0x0000000000017941 */ /* 0x000fea0003800200 */
.L_x_31115:
        /* <DEDUP_REMOVED lines=17> */
.L_x_31126:
        /* <DEDUP_REMOVED lines=13> */
.L_x_31128:
[----:B------:R-:W-:Y:S05]  /*2f00*/  BSYNC.RECONVERGENT B3 ;  /* 0x0000000000037941 */ /* 0x000fea0003800200 */
.L_x_31127:
        /* <DEDUP_REMOVED lines=61> */
.L_x_31125:
[----:B------:R-:W-:Y:S05]  /*32e0*/  BSYNC.RECONVERGENT B2 ;  /* 0x0000000000027941 */ /* 0x000fea0003800200 */
.L_x_31124:
[----:B------:R-:W-:Y:S01]  /*32f0*/  HFMA2 R80, -RZ, RZ, 0.1171875, 0 ;  /* 0x2f800000ff507431 */ /* 0x000fe200000001ff */
[----:B------:R-:W-:Y:S01]  /*3300*/  I2FP.F32.U32 R77, R77 ;  /* 0x0000004d004d7245 */ /* 0x000fe20000201000 */
[----:B------:R-:W-:-:S05]  /*3310*/  HADD2.F32 R78, -RZ, R62.H1_H1 ;  /* 0x3000003eff4e7230 */ /* 0x000fca0000004100 */
        /* <DEDUP_REMOVED lines=8> */
.L_x_31123:
[----:B------:R-:W-:Y:S05]  /*33a0*/  BSYNC.RECONVERGENT B1 ;  /* 0x0000000000017941 */ /* 0x000fea0003800200 */
.L_x_31122:
        /* <DEDUP_REMOVED lines=17> */
.L_x_31133:
        /* <DEDUP_REMOVED lines=13> */
.L_x_31135:
[----:B------:R-:W-:Y:S05]  /*3590*/  BSYNC.RECONVERGENT B3 ;  /* 0x0000000000037941 */ /* 0x000fea0003800200 */
.L_x_31134:
        /* <DEDUP_REMOVED lines=57> */
[----:B------:R-:W-:Y:S01]  /*3930*/  IMAD.MOV.U32 R78, RZ, RZ, R82 ;  /* 0x000000ffff4e7224 */ /* 0x000fe200078e0052 */
[----:B------:R-:W-:Y:S01]  /*3940*/  MOV R82, R80 ;  /* 0x0000005000527202 */ /* 0x000fe20000000f00 */
[----:B------:R-:W-:Y:S01]  /*3950*/  IMAD.MOV.U32 R80, RZ, RZ, RZ ;  /* 0x000000ffff507224 */ /* 0x000fe200078e00ff */
[----:B------:R-:W-:-:S07]  /*3960*/  LOP3.LUT R120, R79, R120, R81, 0x96, !PT ;  /* 0x000000784f787212 */ /* 0x000fce00078e9651 */
.L_x_31132:
[----:B------:R-:W-:Y:S05]  /*3970*/  BSYNC.RECONVERGENT B2 ;  /* 0x0000000000027941 */ /* 0x000fea0003800200 */
.L_x_31131:
        /* <DEDUP_REMOVED lines=11> */
.L_x_31130:
[----:B------:R-:W-:Y:S05]  /*3a30*/  BSYNC.RECONVERGENT B1 ;  /* 0x0000000000017941 */ /* 0x000fea0003800200 */
.L_x_31129:
        /* <DEDUP_REMOVED lines=16> */
.L_x_31139:
        /* <DEDUP_REMOVED lines=13> */
.L_x_31141:
[----:B------:R-:W-:Y:S05]  /*3c10*/  BSYNC.RECONVERGENT B2 ;  /* 0x0000000000027941 */ /* 0x000fea0003800200 */
.L_x_31140:
        /* <DEDUP_REMOVED lines=61> */
.L_x_31138:
[----:B------:R-:W-:Y:S05]  /*3ff0*/  BSYNC.RECONVERGENT B1 ;  /* 0x0000000000017941 */ /* 0x000fea0003800200 */
.L_x_31137:
        /* <DEDUP_REMOVED lines=12> */
.L_x_31086:
        /* <DEDUP_REMOVED lines=21> */
.L_x_31146:
        /* <DEDUP_REMOVED lines=13> */
.L_x_31148:
[----:B------:R-:W-:Y:S05]  /*42e0*/  BSYNC.RECONVERGENT B3 ;  /* 0x0000000000037941 */ /* 0x000fea0003800200 */
.L_x_31147:
        /* <DEDUP_REMOVED lines=60> */
.L_x_31145:
[----:B------:R-:W-:Y:S05]  /*46b0*/  BSYNC.RECONVERGENT B2 ;  /* 0x0000000000027941 */ /* 0x000fea0003800200 */
.L_x_31144:
        /* <DEDUP_REMOVED lines=10> */
[----:B------:R-:W-:-:S07]  /*4760*/  FMUL.FTZ R72, R72, R73 ;  /* 0x0000004948487220 */ /* 0x000fce0000410000 */
.L_x_31143:
[----:B------:R-:W-:Y:S05]  /*4770*/  BSYNC.RECONVERGENT B1 ;  /* 0x0000000000017941 */ /* 0x000fea0003800200 */
.L_x_31142:
        /* <DEDUP_REMOVED lines=17> */
.L_x_31153:
        /* <DEDUP_REMOVED lines=13> */
.L_x_31155:
[----:B------:R-:W-:Y:S05]  /*4960*/  BSYNC.RECONVERGENT B3 ;  /* 0x0000000000037941 */ /* 0x000fea0003800200 */
.L_x_31154:
        /* <DEDUP_REMOVED lines=55> */
[----:B------:R-:W-:Y:S02]  /*4ce0*/  IADD3 R73, PT, PT, R3, -0x695add53, RZ ;  /* 0x96a522ad03497810 */ /* 0x000fe40007ffe0ff */
[----:B------:R-:W-:Y:S01]  /*4cf0*/  LOP3.LUT R115, R115, R74, R79, 0x96, !PT ;  /* 0x0000004a73737212 */ /* 0x000fe200078e964f */
[----:B------:R-:W-:Y:S01]  /*4d00*/  IMAD.MOV.U32 R122, RZ, RZ, R78 ;  /* 0x000000ffff7a7224 */ /* 0x000fe200078e004e */
[----:B------:R-:W-:Y:S02]  /*4d10*/  LOP3.LUT R120, R73, R120, R77, 0x96, !PT ;  /* 0x0000007849787212 */ /* 0x000fe400078e964d */
[----:B------:R-:W-:Y:S01]  /*4d20*/  MOV R73, R82 ;  /* 0x0000005200497202 */ /* 0x000fe20000000f00 */
[----:B------:R-:W-:-:S07]  /*4d30*/  IMAD.MOV.U32 R82, RZ, RZ, R76 ;  /* 0x000000ffff527224 */ /* 0x000fce00078e004c */
.L_x_31152:
[----:B------:R-:W-:Y:S05]  /*4d40*/  BSYNC.RECONVERGENT B2 ;  /* 0x0000000000027941 */ /* 0x000fea0003800200 */
.L_x_31151:
        /* <DEDUP_REMOVED lines=11> */
.L_x_31150:
[----:B------:R-:W-:Y:S05]  /*4e00*/  BSYNC.RECONVERGENT B1 ;  /* 0x0000000000017941 */ /* 0x000fea0003800200 */
.L_x_31149:
        /* <DEDUP_REMOVED lines=17> */
.L_x_31160:
        /* <DEDUP_REMOVED lines=13> */
.L_x_31162:
[----:B------:R-:W-:Y:S05]  /*4ff0*/  BSYNC.RECONVERGENT B3 ;  /* 0x0000000000037941 */ /* 0x000fea0003800200 */
.L_x_31161:
        /* <DEDUP_REMOVED lines=61> */
.L_x_31159:
[----:B------:R-:W-:Y:S05]  /*53d0*/  BSYNC.RECONVERGENT B2 ;  /* 0x0000000000027941 */ /* 0x000fea0003800200 */
.L_x_31158:
        /* <DEDUP_REMOVED lines=11> */
.L_x_31157:
[----:B------:R-:W-:Y:S05]  /*5490*/  BSYNC.RECONVERGENT B1 ;  /* 0x0000000000017941 */ /* 0x000fea0003800200 */
.L_x_31156:
        /* <DEDUP_REMOVED lines=17> */
.L_x_31167:
        /* <DEDUP_REMOVED lines=13> */
.L_x_31169:
[----:B------:R-:W-:Y:S05]  /*5680*/  BSYNC.RECONVERGENT B3 ;  /* 0x0000000000037941 */ /* 0x000fea0003800200 */
.L_x_31168:
        /* <DEDUP_REMOVED lines=61> */
.L_x_31166:
[----:B------:R-:W-:Y:S05]  /*5a60*/  BSYNC.RECONVERGENT B2 ;  /* 0x0000000000027941 */ /* 0x000fea0003800200 */
.L_x_31165:
        /* <DEDUP_REMOVED lines=11> */
.L_x_31164:
[----:B------:R-:W-:Y:S05]  /*5b20*/  BSYNC.RECONVERGENT B1 ;  /* 0x0000000000017941 */ /* 0x000fea0003800200 */
.L_x_31163:
        /* <DEDUP_REMOVED lines=17> */
.L_x_31174:
        /* <DEDUP_REMOVED lines=13> */
.L_x_31176:
[----:B------:R-:W-:Y:S05]  /*5d10*/  BSYNC.RECONVERGENT B3 ;  /* 0x0000000000037941 */ /* 0x000fea0003800200 */
.L_x_31175:
        /* <DEDUP_REMOVED lines=61> */
.L_x_31173:
[----:B------:R-:W-:Y:S05]  /*60f0*/  BSYNC.RECONVERGENT B2 ;  /* 0x0000000000027941 */ /* 0x000fea0003800200 */
.L_x_31172:
        /* <DEDUP_REMOVED lines=11> */
.L_x_31171:
[----:B------:R-:W-:Y:S05]  /*61b0*/  BSYNC.RECONVERGENT B1 ;  /* 0x0000000000017941 */ /* 0x000fea0003800200 */
.L_x_31170:
        /* <DEDUP_REMOVED lines=17> */
.L_x_31181:
        /* <DEDUP_REMOVED lines=13> */
.L_x_31183:
[----:B------:R-:W-:Y:S05]  /*63a0*/  BSYNC.RECONVERGENT B3 ;  /* 0x0000000000037941 */ /* 0x000fea0003800200 */
.L_x_31182:
        /* <DEDUP_REMOVED lines=61> */
.L_x_31180:
[----:B------:R-:W-:Y:S05]  /*6780*/  BSYNC.RECONVERGENT B2 ;  /* 0x0000000000027941 */ /* 0x000fea0003800200 */
.L_x_31179:
        /* <DEDUP_REMOVED lines=11> */
.L_x_31178:
[----:B------:R-:W-:Y:S05]  /*6840*/  BSYNC.RECONVERGENT B1 ;  /* 0x0000000000017941 */ /* 0x000fea0003800200 */
.L_x_31177:
        /* <DEDUP_REMOVED lines=17> */
.L_x_31188:
        /* <DEDUP_REMOVED lines=13> */
.L_x_31190:
[----:B------:R-:W-:Y:S05]  /*6a30*/  BSYNC.RECONVERGENT B3 ;  /* 0x0000000000037941 */ /* 0x000fea0003800200 */
.L_x_31189:
        /* <DEDUP_REMOVED lines=61> */
.L_x_31187:
[----:B------:R-:W-:Y:S05]  /*6e10*/  BSYNC.RECONVERGENT B2 ;  /* 0x0000000000027941 */ /* 0x000fea0003800200 */
.L_x_31186:
        /* <DEDUP_REMOVED lines=11> */
.L_x_31185:
[----:B------:R-:W-:Y:S05]  /*6ed0*/  BSYNC.RECONVERGENT B1 ;  /* 0x0000000000017941 */ /* 0x000fea0003800200 */
.L_x_31184:
        /* <DEDUP_REMOVED lines=16> */
.L_x_31193:
        /* <DEDUP_REMOVED lines=13> */
.L_x_31195:
[----:B------:R-:W-:Y:S05]  /*70b0*/  BSYNC.RECONVERGENT B2 ;  /* 0x0000000000027941 */ /* 0x000fea0003800200 */
.L_x_31194:
        /* <DEDUP_REMOVED lines=61> */
.L_x_31192:
[----:B------:R-:W-:Y:S05]  /*7490*/  BSYNC.RECONVERGENT B1 ;  /* 0x0000000000017941 */ /* 0x000fea0003800200 */
.L_x_31191:
        /* <DEDUP_REMOVED lines=11> */
.L_x_31136:
[----:B------:R-:W-:Y:S05]  /*7550*/  BSYNC.RECONVERGENT B0 ;  /* 0x0000000000007941 */ /* 0x000fea0003800200 */
.L_x_31085:
        /* <DEDUP_REMOVED lines=32> */
.L_x_31197:
[----:B------:R-:W-:Y:S05]  /*7760*/  BSYNC.RECONVERGENT B0 ;  /* 0x0000000000007941 */ /* 0x000fea0003800200 */
.L_x_31196:
        /* <DEDUP_REMOVED lines=27> */
.L_x_31204:
        /* <DEDUP_REMOVED lines=13> */
.L_x_31206:
[----:B------:R-:W-:Y:S05]  /*79f0*/  BSYNC.RECONVERGENT B3 ;  /* 0x0000000000037941 */ /* 0x000fea0003800200 */
.L_x_31205:
[----:B------:R-:W-:Y:S01]  /*7a00*/  IMAD.WIDE.U32 R84, R114, -0x326172a9, RZ ;  /* 0xcd9e8d5772547825 */ /* 0x000fe200078e00ff */
[----:B-1----:R-:W-:Y:S02]  /*7a10*/  LOP3.LUT R88, R123, R81, R3, 0x96, !PT ;  /* 0x000000517b587212 */ /* 0x002fe400078e9603 */
[----:B------:R-:W-:Y:S01]  /*7a20*/  IADD3 R81, PT, PT, R2, -0x61c88647, RZ ;  /* 0x9e3779b902517810 */ /* 0x000fe20007ffe0ff */
[----:B------:R-:W-:Y:S01]  /*7a30*/  VIADD R83, R3, 0xbb67ae85 ;  /* 0xbb67ae8503537836 */ /* 0x000fe20000000000 */
[----:B0-----:R-:W-:Y:S01]  /*7a40*/  LOP3.LUT R86, R113, R85, R2, 0x96, !PT ;  /* 0x0000005571567212 */ /* 0x001fe200078e9602 */
        /* <DEDUP_REMOVED lines=49> */
[----:B------:R-:W-:Y:S01]  /*7d60*/  MOV R122, R84 ;  /* 0x00000054007a7202 */ /* 0x000fe20000000f00 */
[----:B------:R-:W-:-:S04]  /*7d70*/  IMAD.WIDE.U32 R90, R83, -0x2daee0ad, RZ ;  /* 0xd2511f53535a7825 */ /* 0x000fc800078e00ff */
[----:B------:R-:W-:Y:S01]  /*7d80*/  HFMA2 R84, -RZ, RZ, 0, 0 ;  /* 0x00000000ff547431 */ /* 0x000fe200000001ff */
[----:B------:R-:W-:Y:S01]  /*7d90*/  LOP3.LUT R115, R115, R80, R85, 0x96, !PT ;  /* 0x0000005073737212 */ /* 0x000fe200078e9655 */
[----:B------:R-:W-:Y:S01]  /*7da0*/  IMAD.MOV.U32 R80, RZ, RZ, R82 ;  /* 0x000000ffff507224 */ /* 0x000fe200078e0052 */
[----:B------:R-:W-:-:S07]  /*7db0*/  LOP3.LUT R120, R81, R120, R91, 0x96, !PT ;  /* 0x0000007851787212 */ /* 0x000fce00078e965b */
.L_x_31203:
[----:B------:R-:W-:Y:S05]  /*7dc0*/  BSYNC.RECONVERGENT B2 ;  /* 0x0000000000027941 */ /* 0x000fea0003800200 */
.L_x_31202:
[----:B------:R-:W-:Y:S01]  /*7dd0*/  I2FP.F32.U32 R80, R80 ;  /* 0x0000005000507245 */ /* 0x000fe20000201000 */
[----:B------:R-:W-:Y:S02]  /*7de0*/  HADD2.F32 R82, -RZ, R60.H0_H0 ;  /* 0x2000003cff527230 */ /* 0x000fe40000004100 */
        /* <DEDUP_REMOVED lines=9> */
.L_x_31201:
[----:B------:R-:W-:Y:S05]  /*7e80*/  BSYNC.RECONVERGENT B1 ;  /* 0x0000000000017941 */ /* 0x000fea0003800200 */
.L_x_31200:
        /* <DEDUP_REMOVED lines=17> */
.L_x_31211:
        /* <DEDUP_REMOVED lines=13> */
.L_x_31213:
[----:B------:R-:W-:Y:S05]  /*8070*/  BSYNC.RECONVERGENT B3 ;  /* 0x0000000000037941 */ /* 0x000fea0003800200 */
.L_x_31212:
[----:B------:R-:W-:Y:S01]  /*8080*/  IMAD.WIDE.U32 R84, R114, -0x326172a9, RZ ;  /* 0xcd9e8d5772547825 */ /* 0x000fe200078e00ff */
[----:B-1----:R-:W-:Y:S02]  /*8090*/  LOP3.LUT R88, R123, R83, R3, 0x96, !PT ;  /* 0x000000537b587212 */ /* 0x002fe400078e9603 */
[----:B------:R-:W-:Y:S01]  /*80a0*/  IADD3 R83, PT, PT, R3, -0x4498517b, RZ ;  /* 0xbb67ae8503537810 */ /* 0x000fe20007ffe0ff */
[----:B------:R-:W-:Y:S01]  /*80b0*/  VIADD R81, R2, 0x9e3779b9 ;  /* 0x9e3779b902517836 */ /* 0x000fe20000000000 */
[----:B0-----:R-:W-:Y:S01]  /*80c0*/  LOP3.LUT R86, R113, R85, R2, 0x96, !PT ;  /* 0x0000005571567212 */ /* 0x001fe200078e9602 */
        /* <DEDUP_REMOVED lines=56> */
.L_x_31210:
[----:B------:R-:W-:Y:S05]  /*8450*/  BSYNC.RECONVERGENT B2 ;  /* 0x0000000000027941 */ /* 0x000fea0003800200 */
.L_x_31209:
        /* <DEDUP_REMOVED lines=11> */
.L_x_31208:
[----:B------:R-:W-:Y:S05]  /*8510*/  BSYNC.RECONVERGENT B1 ;  /* 0x0000000000017941 */ /* 0x000fea0003800200 */
.L_x_31207:
        /* <DEDUP_REMOVED lines=17> */
.L_x_31218:
        /* <DEDUP_REMOVED lines=13> */
.L_x_31220:
[----:B------:R-:W-:Y:S05]  /*8700*/  BSYNC.RECONVERGENT B3 ;  /* 0x0000000000037941 */ /* 0x000fea0003800200 */
.L_x_31219:
[----:B------:R-:W-:Y:S01]  /*8710*/  IMAD.WIDE.U32 R84, R114, -0x326172a9, RZ ;  /* 0xcd9e8d5772547825 */ /* 0x000fe200078e00ff */
[----:B-1----:R-:W-:-:S03]  /*8720*/  LOP3.LUT R88, R123, R83, R3, 0x96, !PT ;  /* 0x000000537b587212 */ /* 0x002fc600078e9603 */
        /* <DEDUP_REMOVED lines=59> */
.L_x_31217:
[----:B------:R-:W-:Y:S05]  /*8ae0*/  BSYNC.RECONVERGENT B2 ;  /* 0x0000000000027941 */ /* 0x000fea0003800200 */
.L_x_31216:
        /* <DEDUP_REMOVED lines=11> */
.L_x_31215:
[----:B------:R-:W-:Y:S05]  /*8ba0*/  BSYNC.RECONVERGENT B1 ;  /* 0x0000000000017941 */ /* 0x000fea0003800200 */
.L_x_31214:
        /* <DEDUP_REMOVED lines=17> */
.L_x_31225:
        /* <DEDUP_REMOVED lines=13> */
.L_x_31227:
[----:B------:R-:W-:Y:S05]  /*8d90*/  BSYNC.RECONVERGENT B3 ;  /* 0x0000000000037941 */ /* 0x000fea0003800200 */
.L_x_31226:
        /* <DEDUP_REMOVED lines=61> */
.L_x_31224:
[----:B------:R-:W-:Y:S05]  /*9170*/  BSYNC.RECONVERGENT B2 ;  /* 0x0000000000027941 */ /* 0x000fea0003800200 */
.L_x_31223:
[----:B------:R-:W-:Y:S01]  /*9180*/  I2FP.F32.U32 R83, R83 ;  /* 0x0000005300537245 */ /* 0x000fe20000201000 */
[----:B01----:R-:W-:Y:S02]  /*9190*/  HADD2.F32 R86, -RZ, R61.H1_H1 ;  /* 0x3000003dff567230 */ /* 0x003fe40000004100 */
        /* <DEDUP_REMOVED lines=9> */
.L_x_31222:
[----:B------:R-:W-:Y:S05]  /*9230*/  BSYNC.RECONVERGENT B1 ;  /* 0x0000000000017941 */ /* 0x000fea0003800200 */
.L_x_31221:
        /* <DEDUP_REMOVED lines=17> */
.L_x_31232:
        /* <DEDUP_REMOVED lines=13> */
.L_x_31234:
[----:B------:R-:W-:Y:S05]  /*9420*/  BSYNC.RECONVERGENT B3 ;  /* 0x0000000000037941 */ /* 0x000fea0003800200 */
.L_x_31233:
        /* <DEDUP_REMOVED lines=61> */
.L_x_31231:
[----:B------:R-:W-:Y:S05]  /*9800*/  BSYNC.RECONVERGENT B2 ;  /* 0x0000000000027941 */ /* 0x000fea0003800200 */
.L_x_31230:
        /* <DEDUP_REMOVED lines=11> */
.L_x_31229:
[----:B------:R-:W-:Y:S05]  /*98c0*/  BSYNC.RECONVERGENT B1 ;  /* 0x0000000000017941 */ /* 0x000fea0003800200 */
.L_x_31228:
        /* <DEDUP_REMOVED lines=17> */
.L_x_31239:
        /* <DEDUP_REMOVED lines=13> */
.L_x_31241:
[----:B------:R-:W-:Y:S05]  /*9ab0*/  BSYNC.RECONVERGENT B3 ;  /* 0x0000000000037941 */ /* 0x000fea0003800200 */
.L_x_31240:
        /* <DEDUP_REMOVED lines=61> */
.L_x_31238:
[----:B------:R-:W-:Y:S05]  /*9e90*/  BSYNC.RECONVERGENT B2 ;  /* 0x0000000000027941 */ /* 0x000fea0003800200 */
.L_x_31237:
        /* <DEDUP_REMOVED lines=11> */
.L_x_31236:
[----:B------:R-:W-:Y:S05]  /*9f50*/  BSYNC.RECONVERGENT B1 ;  /* 0x0000000000017941 */ /* 0x000fea0003800200 */
.L_x_31235:
        /* <DEDUP_REMOVED lines=17> */
.L_x_31246:
        /* <DEDUP_REMOVED lines=13> */
.L_x_31248:
[----:B------:R-:W-:Y:S05]  /*a140*/  BSYNC.RECONVERGENT B3 ;  /* 0x0000000000037941 */ /* 0x000fea0003800200 */
.L_x_31247:
        /* <DEDUP_REMOVED lines=61> */
.L_x_31245:
[----:B------:R-:W-:Y:S05]  /*a520*/  BSYNC.RECONVERGENT B2 ;  /* 0x0000000000027941 */ /* 0x000fea0003800200 */
.L_x_31244:
        /* <DEDUP_REMOVED lines=11> */
.L_x_31243:
[----:B------:R-:W-:Y:S05]  /*a5e0*/  BSYNC.RECONVERGENT B1 ;  /* 0x0000000000017941 */ /* 0x000fea0003800200 */
.L_x_31242:
        /* <DEDUP_REMOVED lines=16> */
.L_x_31252:
        /* <DEDUP_REMOVED lines=13> */
.L_x_31254:
[----:B------:R-:W-:Y:S05]  /*a7c0*/  BSYNC.RECONVERGENT B2 ;  /* 0x0000000000027941 */ /* 0x000fea0003800200 */
.L_x_31253:
        /* <DEDUP_REMOVED lines=61> */
.L_x_31251:
[----:B------:R-:W-:Y:S05]  /*aba0*/  BSYNC.RECONVERGENT B1 ;  /* 0x0000000000017941 */ /* 0x000fea0003800200 */
.L_x_31250:
        /* <DEDUP_REMOVED lines=12> */
.L_x_31199:
        /* <DEDUP_REMOVED lines=21> */
.L_x_31259:
        /* <DEDUP_REMOVED lines=13> */
.L_x_31261:
[----:B------:R-:W-:Y:S05]  /*ae90*/  BSYNC.RECONVERGENT B3 ;  /* 0x0000000000037941 */ /* 0x000fea0003800200 */
.L_x_31260:
        /* <DEDUP_REMOVED lines=60> */
.L_x_31258:
[----:B------:R-:W-:Y:S05]  /*b260*/  BSYNC.RECONVERGENT B2 ;  /* 0x0000000000027941 */ /* 0x000fea0003800200 */
.L_x_31257:
        /* <DEDUP_REMOVED lines=11> */
.L_x_31256:
[----:B------:R-:W-:Y:S05]  /*b320*/  BSYNC.RECONVERGENT B1 ;  /* 0x0000000000017941 */ /* 0x000fea0003800200 */
.L_x_31255:
        /* <DEDUP_REMOVED lines=17> */
.L_x_31266:
        /* <DEDUP_REMOVED lines=13> */
.L_x_31268:
[----:B------:R-:W-:Y:S05]  /*b510*/  BSYNC.RECONVERGENT B3 ;  /* 0x0000000000037941 */ /* 0x000fea0003800200 */
.L_x_31267:
        /* <DEDUP_REMOVED lines=61> */
.L_x_31265:
[----:B------:R-:W-:Y:S05]  /*b8f0*/  BSYNC.RECONVERGENT B2 ;  /* 0x0000000000027941 */ /* 0x000fea0003800200 */
.L_x_31264:
        /* <DEDUP_REMOVED lines=11> */
.L_x_31263:
[----:B------:R-:W-:Y:S05]  /*b9b0*/  BSYNC.RECONVERGENT B1 ;  /* 0x0000000000017941 */ /* 0x000fea0003800200 */
.L_x_31262:
        /* <DEDUP_REMOVED lines=17> */
.L_x_31273:
        /* <DEDUP_REMOVED lines=13> */
.L_x_31275:
[----:B------:R-:W-:Y:S05]  /*bba0*/  BSYNC.RECONVERGENT B3 ;  /* 0x0000000000037941 */ /* 0x000fea0003800200 */
.L_x_31274:
[----:B------:R-:W-:Y:S01]  /*bbb0*/  IMAD.WIDE.U32 R84, R114, -0x326172a9, RZ ;  /* 0xcd9e8d5772547825 */ /* 0x000fe200078e00ff */
[----:B-1----:R-:W-:Y:S02]  /*bbc0*/  LOP3.LUT R88, R123, R83, R3, 0x96, !PT ;  /* 0x000000537b587212 */ /* 0x002fe400078e9603 */
[----:B------:R-:W-:Y:S02]  /*bbd0*/  IADD3 R83, PT, PT, R2, -0x61c88647, RZ ;  /* 0x9e3779b902537810 */ /* 0x000fe40007ffe0ff */
[----:B0-----:R-:W-:Y:S01]  /*bbe0*/  LOP3.LUT R86, R113, R85, R2, 0x96, !PT ;  /* 0x0000005571567212 */ /* 0x001fe200078e9602 */
        /* <DEDUP_REMOVED lines=57> */
.L_x_31272:
[----:B------:R-:W-:Y:S05]  /*bf80*/  BSYNC.RECONVERGENT B2 ;  /* 0x0000000000027941 */ /* 0x000fea0003800200 */
.L_x_31271:
        /* <DEDUP_REMOVED lines=11> */
.L_x_31270:
[----:B------:R-:W-:Y:S05]  /*c040*/  BSYNC.RECONVERGENT B1 ;  /* 0x0000000000017941 */ /* 0x000fea0003800200 */
.L_x_31269:
        /* <DEDUP_REMOVED lines=17> */
.L_x_31280:
        /* <DEDUP_REMOVED lines=13> */
.L_x_31282:
[----:B------:R-:W-:Y:S05]  /*c230*/  BSYNC.RECONVERGENT B3 ;  /* 0x0000000000037941 */ /* 0x000fea0003800200 */
.L_x_31281:
[----:B01----:R-:W-:Y:S01]  /*c240*/  IMAD.WIDE.U32 R86, R114, -0x326172a9, RZ ;  /* 0xcd9e8d5772567825 */ /* 0x003fe200078e00ff */
        /* <DEDUP_REMOVED lines=60> */
.L_x_31279:
[----:B------:R-:W-:Y:S05]  /*c610*/  BSYNC.RECONVERGENT B2 ;  /* 0x0000000000027941 */ /* 0x000fea0003800200 */
.L_x_31278:
[----:B------:R-:W-:Y:S01]  /*c620*/  HFMA2 R84, -RZ, RZ, 0.1171875, 0 ;  /* 0x2f800000ff547431 */ /* 0x000fe200000001ff */
[----:B------:R-:W-:Y:S01]  /*c630*/  I2FP.F32.U32 R83, R83 ;  /* 0x0000005300537245 */ /* 0x000fe20000201000 */
[----:B01---5:R-:W-:-:S05]  /*c640*/  HADD2.F32 R86, -RZ, R61.H1_H1 ;  /* 0x3000003dff567230 */ /* 0x023fca0000004100 */
        /* <DEDUP_REMOVED lines=8> */
.L_x_31277:
[----:B------:R-:W-:Y:S05]  /*c6d0*/  BSYNC.RECONVERGENT B1 ;  /* 0x0000000000017941 */ /* 0x000fea0003800200 */
.L_x_31276:
        /* <DEDUP_REMOVED lines=17> */
.L_x_31287:
        /* <DEDUP_REMOVED lines=13> */
.L_x_31289:
[----:B------:R-:W-:Y:S05]  /*c8c0*/  BSYNC.RECONVERGENT B3 ;  /* 0x0000000000037941 */ /* 0x000fea0003800200 */
.L_x_31288:
        /* <DEDUP_REMOVED lines=61> */
.L_x_31286:
[----:B------:R-:W-:Y:S05]  /*cca0*/  BSYNC.RECONVERGENT B2 ;  /* 0x0000000000027941 */ /* 0x000fea0003800200 */
.L_x_31285:
        /* <DEDUP_REMOVED lines=11> */
.L_x_31284:
[----:B------:R-:W-:Y:S05]  /*cd60*/  BSYNC.RECONVERGENT B1 ;  /* 0x0000000000017941 */ /* 0x000fea0003800200 */
.L_x_31283:
        /* <DEDUP_REMOVED lines=17> */
.L_x_31294:
        /* <DEDUP_REMOVED lines=13> */
.L_x_31296:
[----:B------:R-:W-:Y:S05]  /*cf50*/  BSYNC.RECONVERGENT B3 ;  /* 0x0000000000037941 */ /* 0x000fea0003800200 */
.L_x_31295:
        /* <DEDUP_REMOVED lines=61> */
.L_x_31293:
[----:B------:R-:W-:Y:S05]  /*d330*/  BSYNC.RECONVERGENT B2 ;  /* 0x0000000000027941 */ /* 0x000fea0003800200 */
.L_x_31292:
        /* <DEDUP_REMOVED lines=11> */
.L_x_31291:
[----:B------:R-:W-:Y:S05]  /*d3f0*/  BSYNC.RECONVERGENT B1 ;  /* 0x0000000000017941 */ /* 0x000fea0003800200 */
.L_x_31290:
        /* <DEDUP_REMOVED lines=17> */
.L_x_31301:
        /* <DEDUP_REMOVED lines=13> */
.L_x_31303:
[----:B------:R-:W-:Y:S05]  /*d5e0*/  BSYNC.RECONVERGENT B3 ;  /* 0x0000000000037941 */ /* 0x000fea0003800200 */
.L_x_31302:
        /* <DEDUP_REMOVED lines=61> */
.L_x_31300:
[----:B------:R-:W-:Y:S05]  /*d9c0*/  BSYNC.RECONVERGENT B2 ;  /* 0x0000000000027941 */ /* 0x000fea0003800200 */
.L_x_31299:
        /* <DEDUP_REMOVED lines=11> */
.L_x_31298:
[----:B------:R-:W-:Y:S05]  /*da80*/  BSYNC.RECONVERGENT B1 ;  /* 0x0000000000017941 */ /* 0x000fea0003800200 */
.L_x_31297:
        /* <DEDUP_REMOVED lines=16> */
.L_x_31306:
        /* <DEDUP_REMOVED lines=13> */
.L_x_31308:
[----:B------:R-:W-:Y:S05]  /*dc60*/  BSYNC.RECONVERGENT B2 ;  /* 0x0000000000027941 */ /* 0x000fea0003800200 */
.L_x_31307:
        /* <DEDUP_REMOVED lines=61> */
.L_x_31305:
[----:B------:R-:W-:Y:S05]  /*e040*/  BSYNC.RECONVERGENT B1 ;  /* 0x0000000000017941 */ /* 0x000fea0003800200 */
.L_x_31304:
        /* <DEDUP_REMOVED lines=11> */
.L_x_31249:
[----:B------:R-:W-:Y:S05]  /*e100*/  BSYNC.RECONVERGENT B0 ;  /* 0x0000000000007941 */ /* 0x000fea0003800200 */
.L_x_31198:
        /* <DEDUP_REMOVED lines=33> */
.L_x_31310:
[----:B------:R-:W-:Y:S05]  /*e320*/  BSYNC.RECONVERGENT B0 ;  /* 0x0000000000007941 */ /* 0x000fea0003800200 */
.L_x_31309:
        /* <DEDUP_REMOVED lines=8> */
[----:B------:R-:W-:Y:S01]  /*e3b0*/  IMAD.MOV.U32 R91, RZ, RZ, R89 ;  /* 0x000000ffff5b7224 */ /* 0x000fe200078e0059 */
        /* <DEDUP_REMOVED lines=18> */
.L_x_31317:
        /* <DEDUP_REMOVED lines=13> */
.L_x_31319:
[----:B------:R-:W-:Y:S05]  /*e5b0*/  BSYNC.RECONVERGENT B3 ;  /* 0x0000000000037941 */ /* 0x000fea0003800200 */
.L_x_31318:
[----:B-1----:R-:W-:Y:S01]  /*e5c0*/  IMAD.WIDE.U32 R92, R114, -0x326172a9, RZ ;  /* 0xcd9e8d57725c7825 */ /* 0x002fe200078e00ff */
        /* <DEDUP_REMOVED lines=59> */
.L_x_31316:
[----:B------:R-:W-:Y:S05]  /*e980*/  BSYNC.RECONVERGENT B2 ;  /* 0x0000000000027941 */ /* 0x000fea0003800200 */
.L_x_31315:
        /* <DEDUP_REMOVED lines=11> */
.L_x_31314:
[----:B------:R-:W-:Y:S05]  /*ea40*/  BSYNC.RECONVERGENT B1 ;  /* 0x0000000000017941 */ /* 0x000fea0003800200 */
.L_x_31313:
        /* <DEDUP_REMOVED lines=17> */
.L_x_31324:
        /* <DEDUP_REMOVED lines=13> */
.L_x_31326:
[----:B------:R-:W-:Y:S05]  /*ec30*/  BSYNC.RECONVERGENT B3 ;  /* 0x0000000000037941 */ /* 0x000fea0003800200 */
.L_x_31325:
[----:B------:R-:W-:Y:S01]  /*ec40*/  IMAD.WIDE.U32 R92, R114, -0x326172a9, RZ ;  /* 0xcd9e8d57725c7825 */ /* 0x000fe200078e00ff */
[----:B0-----:R-:W-:Y:S02]  /*ec50*/  LOP3.LUT R96, R123, R91, R3, 0x96, !PT ;  /* 0x0000005b7b607212 */ /* 0x001fe400078e9603 */
        /* <DEDUP_REMOVED lines=59> */
.L_x_31323:
[----:B------:R-:W-:Y:S05]  /*f010*/  BSYNC.RECONVERGENT B2 ;  /* 0x0000000000027941 */ /* 0x000fea0003800200 */
.L_x_31322:
        /* <DEDUP_REMOVED lines=11> */
.L_x_31321:
[----:B------:R-:W-:Y:S05]  /*f0d0*/  BSYNC.RECONVERGENT B1 ;  /* 0x0000000000017941 */ /* 0x000fea0003800200 */
.L_x_31320:
        /* <DEDUP_REMOVED lines=17> */
.L_x_31331:
        /* <DEDUP_REMOVED lines=13> */
.L_x_31333:
[----:B------:R-:W-:Y:S05]  /*f2c0*/  BSYNC.RECONVERGENT B3 ;  /* 0x0000000000037941 */ /* 0x000fea0003800200 */
.L_x_31332:
[----:B------:R-:W-:Y:S01]  /*f2d0*/  IMAD.WIDE.U32 R92, R114, -0x326172a9, RZ ;  /* 0xcd9e8d57725c7825 */ /* 0x000fe200078e00ff */
[----:B0-----:R-:W-:Y:S02]  /*f2e0*/  LOP3.LUT R96, R123, R91, R3, 0x96, !PT ;  /* 0x0000005b7b607212 */ /* 0x001fe400078e9603 */
        /* <DEDUP_REMOVED lines=59> */
.L_x_31330:
[----:B------:R-:W-:Y:S05]  /*f6a0*/  BSYNC.RECONVERGENT B2 ;  /* 0x0000000000027941 */ /* 0x000fea0003800200 */
.L_x_31329:
        /* <DEDUP_REMOVED lines=11> */
.L_x_31328:
[----:B------:R-:W-:Y:S05]  /*f760*/  BSYNC.RECONVERGENT B1 ;  /* 0x0000000000017941 */ /* 0x000fea0003800200 */
.L_x_31327:
        /* <DEDUP_REMOVED lines=17> */
.L_x_31338:
        /* <DEDUP_REMOVED lines=13> */
.L_x_31340:
[----:B------:R-:W-:Y:S05]  /*f950*/  BSYNC.RECONVERGENT B3 ;  /* 0x0000000000037941 */ /* 0x000fea0003800200 */
.L_x_31339:
[----:B------:R-:W-:Y:S01]  /*f960*/  IMAD.WIDE.U32 R94, R114, -0x326172a9, RZ ;  /* 0xcd9e8d57725e7825 */ /* 0x000fe200078e00ff */
[----:B------:R-:W-:Y:S02]  /*f970*/  LOP3.LUT R100, R123, R93, R3, 0x96, !PT ;  /* 0x0000005d7b647212 */ /* 0x000fe400078e9603 */
        /* <DEDUP_REMOVED lines=59> */
.L_x_31337:
[----:B------:R-:W-:Y:S05]  /*fd30*/  BSYNC.RECONVERGENT B2 ;  /* 0x0000000000027941 */ /* 0x000fea0003800200 */
.L_x_31336:
        /* <DEDUP_REMOVED lines=11> */
.L_x_31335:
[----:B------:R-:W-:Y:S05]  /*fdf0*/  BSYNC.RECONVERGENT B1 ;  /* 0x0000000000017941 */ /* 0x000fea0003800200 */
.L_x_31334:
        /* <DEDUP_REMOVED lines=17> */
.L_x_31345:
        /* <DEDUP_REMOVED lines=13> */
.L_x_31347:
[----:B------:R-:W-:Y:S05]  /*ffe0*/  BSYNC.RECONVERGENT B3 ;  /* 0x0000000000037941 */ /* 0x000fea0003800200 */
.L_x_31346:
[----:B------:R-:W-:Y:S01]  /*fff0*/  IMAD.WIDE.U32 R94, R114, -0x326172a9, RZ ;  /* 0xcd9e8d57725e7825 */ /* 0x000fe200078e00ff */
[----:B------:R-:W-:Y:S02]  /*10000*/  LOP3.LUT R100, R123, R93, R3, 0x96, !PT ;  /* 0x0000005d7b647212 */ /* 0x000fe400078e9603 */
[----:B------:R-:W-:Y:S02]  /*10010*/  IADD3 R93, PT, PT, R2, -0x61c88647, RZ ;  /* 0x9e3779b9025d7810 */ /* 0x000fe40007ffe0ff */
[----:B0-----:R-:W-:Y:S01]  /*10020*/  LOP3.LUT R96, R113, R95, R2, 0x96, !PT ;  /* 0x0000005f71607212 */ /* 0x001fe200078e9602 */
        /* <DEDUP_REMOVED lines=57> */
.L_x_31344:
[----:B------:R-:W-:Y:S05]  /*103c0*/  BSYNC.RECONVERGENT B2 ;  /* 0x0000000000027941 */ /* 0x000fea0003800200 */
.L_x_31343:
        /* <DEDUP_REMOVED lines=11> */
.L_x_31342:
[----:B------:R-:W-:Y:S05]  /*10480*/  BSYNC.RECONVERGENT B1 ;  /* 0x0000000000017941 */ /* 0x000fea0003800200 */
.L_x_31341:
        /* <DEDUP_REMOVED lines=17> */
.L_x_31352:
        /* <DEDUP_REMOVED lines=13> */
.L_x_31354:
[----:B------:R-:W-:Y:S05]  /*10670*/  BSYNC.RECONVERGENT B3 ;  /* 0x0000000000037941 */ /* 0x000fea0003800200 */
.L_x_31353:
        /* <DEDUP_REMOVED lines=61> */
.L_x_31351:
[----:B------:R-:W-:Y:S05]  /*10a50*/  BSYNC.RECONVERGENT B2 ;  /* 0x0000000000027941 */ /* 0x000fea0003800200 */
.L_x_31350:
        /* <DEDUP_REMOVED lines=11> */
.L_x_31349:
[----:B------:R-:W-:Y:S05]  /*10b10*/  BSYNC.RECONVERGENT B1 ;  /* 0x0000000000017941 */ /* 0x000fea0003800200 */
.L_x_31348:
        /* <DEDUP_REMOVED lines=17> */
.L_x_31359:
        /* <DEDUP_REMOVED lines=13> */
.L_x_31361:
[----:B------:R-:W-:Y:S05]  /*10d00*/  BSYNC.RECONVERGENT B3 ;  /* 0x0000000000037941 */ /* 0x000fea0003800200 */
.L_x_31360:
        /* <DEDUP_REMOVED lines=58> */
[----:B------:R-:W-:Y:S01]  /*110b0*/  LOP3.LUT R120, R95, R120, R97, 0x96, !PT ;  /* 0x000000785f787212 */ /* 0x000fe200078e9661 */
[----:B------:R-:W-:Y:S01]  /*110c0*/  IMAD.MOV.U32 R97, RZ, RZ, RZ ;  /* 0x000000ffff617224 */ /* 0x000fe200078e00ff */
[----:B------:R-:W-:-:S07]  /*110d0*/  MOV R98, R96 ;  /* 0x0000006000627202 */ /* 0x000fce0000000f00 */
.L_x_31358:
[----:B------:R-:W-:Y:S05]  /*110e0*/  BSYNC.RECONVERGENT B2 ;  /* 0x0000000000027941 */ /* 0x000fea0003800200 */
.L_x_31357:
        /* <DEDUP_REMOVED lines=11> */
.L_x_31356:
[----:B------:R-:W-:Y:S05]  /*111a0*/  BSYNC.RECONVERGENT B1 ;  /* 0x0000000000017941 */ /* 0x000fea0003800200 */
.L_x_31355:
        /* <DEDUP_REMOVED lines=16> */
.L_x_31365:
        /* <DEDUP_REMOVED lines=13> */
.L_x_31367:
[----:B------:R-:W-:Y:S05]  /*11380*/  BSYNC.RECONVERGENT B2 ;  /* 0x0000000000027941 */ /* 0x000fea0003800200 */
.L_x_31366:
        /* <DEDUP_REMOVED lines=60> */
[----:B------:R-:W-:-:S07]  /*11750*/  MOV R98, R96 ;  /* 0x0000006000627202 */ /* 0x000fce0000000f00 */
.L_x_31364:
[----:B------:R-:W-:Y:S05]  /*11760*/  BSYNC.RECONVERGENT B1 ;  /* 0x0000000000017941 */ /* 0x000fea0003800200 */
.L_x_31363:
        /* <DEDUP_REMOVED lines=12> */
.L_x_31312:
        /* <DEDUP_REMOVED lines=21> */
.L_x_31372:
        /* <DEDUP_REMOVED lines=13> */
.L_x_31374:
[----:B------:R-:W-:Y:S05]  /*11a50*/  BSYNC.RECONVERGENT B3 ;  /* 0x0000000000037941 */ /* 0x000fea0003800200 */
.L_x_31373:
[----:B-1----:R-:W-:Y:S01]  /*11a60*/  IMAD.WIDE.U32 R92, R114, -0x326172a9, RZ ;  /* 0xcd9e8d57725c7825 */ /* 0x002fe200078e00ff */
        /* <DEDUP_REMOVED lines=54> */
[----:B------:R-:W-:-:S04]  /*11dd0*/  IMAD.WIDE.U32 R98, R91, -0x2daee0ad, RZ ;  /* 0xd2511f535b627825 */ /* 0x000fc800078e00ff */
[----:B------:R-:W-:Y:S01]  /*11de0*/  HFMA2 R91, -RZ, RZ, 0, 0 ;  /* 0x00000000ff5b7431 */ /* 0x000fe200000001ff */
[----:B------:R-:W-:Y:S01]  /*11df0*/  MOV R122, R92 ;  /* 0x0000005c007a7202 */ /* 0x000fe20000000f00 */
[----:B------:R-:W-:Y:S01]  /*11e00*/  IMAD.MOV.U32 R88, RZ, RZ, R90 ;  /* 0x000000ffff587224 */ /* 0x000fe200078e005a */
[----:B------:R-:W-:-:S07]  /*11e10*/  LOP3.LUT R120, R89, R120, R99, 0x96, !PT ;  /* 0x0000007859787212 */ /* 0x000fce00078e9663 */
.L_x_31371:
[----:B------:R-:W-:Y:S05]  /*11e20*/  BSYNC.RECONVERGENT B2 ;  /* 0x0000000000027941 */ /* 0x000fea0003800200 */
.L_x_31370:
        /* <DEDUP_REMOVED lines=11> */
.L_x_31369:
[----:B------:R-:W-:Y:S05]  /*11ee0*/  BSYNC.RECONVERGENT B1 ;  /* 0x0000000000017941 */ /* 0x000fea0003800200 */
.L_x_31368:
        /* <DEDUP_REMOVED lines=17> */
.L_x_31379:
        /* <DEDUP_REMOVED lines=13> */
.L_x_31381:
[----:B------:R-:W-:Y:S05]  /*120d0*/  BSYNC.RECONVERGENT B3 ;  /* 0x0000000000037941 */ /* 0x000fea0003800200 */
.L_x_31380:
        /* <DEDUP_REMOVED lines=61> */
.L_x_31378:
[----:B------:R-:W-:Y:S05]  /*124b0*/  BSYNC.RECONVERGENT B2 ;  /* 0x0000000000027941 */ /* 0x000fea0003800200 */
.L_x_31377:
        /* <DEDUP_REMOVED lines=11> */
.L_x_31376:
[----:B------:R-:W-:Y:S05]  /*12570*/  BSYNC.RECONVERGENT B1 ;  /* 0x0000000000017941 */ /* 0x000fea0003800200 */
.L_x_31375:
        /* <DEDUP_REMOVED lines=17> */
.L_x_31386:
        /* <DEDUP_REMOVED lines=13> */
.L_x_31388:
[----:B------:R-:W-:Y:S05]  /*12760*/  BSYNC.RECONVERGENT B3 ;  /* 0x0000000000037941 */ /* 0x000fea0003800200 */
.L_x_31387:
        /* <DEDUP_REMOVED lines=61> */
.L_x_31385:
[----:B------:R-:W-:Y:S05]  /*12b40*/  BSYNC.RECONVERGENT B2 ;  /* 0x0000000000027941 */ /* 0x000fea0003800200 */
.L_x_31384:
        /* <DEDUP_REMOVED lines=11> */
.L_x_31383:
[----:B------:R-:W-:Y:S05]  /*12c00*/  BSYNC.RECONVERGENT B1 ;  /* 0x0000000000017941 */ /* 0x000fea0003800200 */
.L_x_31382:
        /* <DEDUP_REMOVED lines=17> */
.L_x_31393:
        /* <DEDUP_REMOVED lines=13> */
.L_x_31395:
[----:B------:R-:W-:Y:S05]  /*12df0*/  BSYNC.RECONVERGENT B3 ;  /* 0x0000000000037941 */ /* 0x000fea0003800200 */
.L_x_31394:
        /* <DEDUP_REMOVED lines=61> */
.L_x_31392:
[----:B------:R-:W-:Y:S05]  /*131d0*/  BSYNC.RECONVERGENT B2 ;  /* 0x0000000000027941 */ /* 0x000fea0003800200 */
.L_x_31391:
        /* <DEDUP_REMOVED lines=11> */
.L_x_31390:
[----:B------:R-:W-:Y:S05]  /*13290*/  BSYNC.RECONVERGENT B1 ;  /* 0x0000000000017941 */ /* 0x000fea0003800200 */
.L_x_31389:
        /* <DEDUP_REMOVED lines=17> */
.L_x_31400:
        /* <DEDUP_REMOVED lines=13> */
.L_x_31402:
[----:B------:R-:W-:Y:S05]  /*13480*/  BSYNC.RECONVERGENT B3 ;  /* 0x0000000000037941 */ /* 0x000fea0003800200 */
.L_x_31401:
        /* <DEDUP_REMOVED lines=61> */
.L_x_31399:
[----:B------:R-:W-:Y:S05]  /*13860*/  BSYNC.RECONVERGENT B2 ;  /* 0x0000000000027941 */ /* 0x000fea0003800200 */
.L_x_31398:
        /* <DEDUP_REMOVED lines=11> */
.L_x_31397:
[----:B------:R-:W-:Y:S05]  /*13920*/  BSYNC.RECONVERGENT B1 ;  /* 0x0000000000017941 */ /* 0x000fea0003800200 */
.L_x_31396:
        /* <DEDUP_REMOVED lines=17> */
.L_x_31407:
        /* <DEDUP_REMOVED lines=13> */
.L_x_31409:
[----:B------:R-:W-:Y:S05]  /*13b10*/  BSYNC.RECONVERGENT B3 ;  /* 0x0000000000037941 */ /* 0x000fea0003800200 */
.L_x_31408:
        /* <DEDUP_REMOVED lines=61> */
.L_x_31406:
[----:B------:R-:W-:Y:S05]  /*13ef0*/  BSYNC.RECONVERGENT B2 ;  /* 0x0000000000027941 */ /* 0x000fea0003800200 */
.L_x_31405:
        /* <DEDUP_REMOVED lines=11> */
.L_x_31404:
[----:B------:R-:W-:Y:S05]  /*13fb0*/  BSYNC.RECONVERGENT B1 ;  /* 0x0000000000017941 */ /* 0x000fea0003800200 */
.L_x_31403:
        /* <DEDUP_REMOVED lines=17> */
.L_x_31414:
        /* <DEDUP_REMOVED lines=13> */
.L_x_31416:
[----:B------:R-:W-:Y:S05]  /*141a0*/  BSYNC.RECONVERGENT B3 ;  /* 0x0000000000037941 */ /* 0x000fea0003800200 */
.L_x_31415:
        /* <DEDUP_REMOVED lines=61> */
.L_x_31413:
[----:B------:R-:W-:Y:S05]  /*14580*/  BSYNC.RECONVERGENT B2 ;  /* 0x0000000000027941 */ /* 0x000fea0003800200 */
.L_x_31412:
        /* <DEDUP_REMOVED lines=11> */
.L_x_31411:
[----:B------:R-:W-:Y:S05]  /*14640*/  BSYNC.RECONVERGENT B1 ;  /* 0x0000000000017941 */ /* 0x000fea0003800200 */
.L_x_31410:
        /* <DEDUP_REMOVED lines=16> */
.L_x_31419:
        /* <DEDUP_REMOVED lines=13> */
.L_x_31421:
[----:B------:R-:W-:Y:S05]  /*14820*/  BSYNC.RECONVERGENT B2 ;  /* 0x0000000000027941 */ /* 0x000fea0003800200 */
.L_x_31420:
        /* <DEDUP_REMOVED lines=49> */
[----:B------:R-:W-:Y:S02]  /*14b40*/  HFMA2 R99, -RZ, RZ, 0, 0 ;  /* 0x00000000ff637431 */ /* 0x000fe400000001ff */
        /* <DEDUP_REMOVED lines=11> */
.L_x_31418:
[----:B------:R-:W-:Y:S05]  /*14c00*/  BSYNC.RECONVERGENT B1 ;  /* 0x0000000000017941 */ /* 0x000fea0003800200 */
.L_x_31417:
        /* <DEDUP_REMOVED lines=11> */
.L_x_31362:
[----:B------:R-:W-:Y:S05]  /*14cc0*/  BSYNC.RECONVERGENT B0 ;  /* 0x0000000000007941 */ /* 0x000fea0003800200 */
.L_x_31311:
        /* <DEDUP_REMOVED lines=33> */
.L_x_31423:
[----:B------:R-:W-:Y:S05]  /*14ee0*/  BSYNC.RECONVERGENT B0 ;  /* 0x0000000000007941 */ /* 0x000fea0003800200 */
.L_x_31422:
        /* <DEDUP_REMOVED lines=27> */
.L_x_31430:
        /* <DEDUP_REMOVED lines=13> */
.L_x_31432:
[----:B------:R-:W-:Y:S05]  /*15170*/  BSYNC.RECONVERGENT B3 ;  /* 0x0000000000037941 */ /* 0x000fea0003800200 */
.L_x_31431:
[----:B0-----:R-:W-:Y:S01]  /*15180*/  IMAD.WIDE.U32 R102, R114, -0x326172a9, RZ ;  /* 0xcd9e8d5772667825 */ /* 0x001fe200078e00ff */
        /* <DEDUP_REMOVED lines=60> */
.L_x_31429:
[----:B------:R-:W-:Y:S05]  /*15550*/  BSYNC.RECONVERGENT B2 ;  /* 0x0000000000027941 */ /* 0x000fea0003800200 */
.L_x_31428:
        /* <DEDUP_REMOVED lines=11> */
.L_x_31427:
[----:B------:R-:W-:Y:S05]  /*15610*/  BSYNC.RECONVERGENT B1 ;  /* 0x0000000000017941 */ /* 0x000fea0003800200 */
.L_x_31426:
        /* <DEDUP_REMOVED lines=17> */
.L_x_31437:
        /* <DEDUP_REMOVED lines=13> */
.L_x_31439:
[----:B------:R-:W-:Y:S05]  /*15800*/  BSYNC.RECONVERGENT B3 ;  /* 0x0000000000037941 */ /* 0x000fea0003800200 */
.L_x_31438:
        /* <DEDUP_REMOVED lines=61> */
.L_x_31436:
[----:B------:R-:W-:Y:S05]  /*15be0*/  BSYNC.RECONVERGENT B2 ;  /* 0x0000000000027941 */ /* 0x000fea0003800200 */
.L_x_31435:
        /* <DEDUP_REMOVED lines=11> */
.L_x_31434:
[----:B------:R-:W-:Y:S05]  /*15ca0*/  BSYNC.RECONVERGENT B1 ;  /* 0x0000000000017941 */ /* 0x000fea0003800200 */
.L_x_31433:
        /* <DEDUP_REMOVED lines=17> */
.L_x_31444:
        /* <DEDUP_REMOVED lines=13> */
.L_x_31446:
[----:B------:R-:W-:Y:S05]  /*15e90*/  BSYNC.RECONVERGENT B3 ;  /* 0x0000000000037941 */ /* 0x000fea0003800200 */
.L_x_31445:
[----:B0-----:R-:W-:Y:S01]  /*15ea0*/  IMAD.WIDE.U32 R102, R114, -0x326172a9, RZ ;  /* 0xcd9e8d5772667825 */ /* 0x001fe200078e00ff */
        /* <DEDUP_REMOVED lines=60> */
.L_x_31443:
[----:B------:R-:W-:Y:S05]  /*16270*/  BSYNC.RECONVERGENT B2 ;  /* 0x0000000000027941 */ /* 0x000fea0003800200 */
.L_x_31442:
        /* <DEDUP_REMOVED lines=11> */
.L_x_31441:
[----:B------:R-:W-:Y:S05]  /*16330*/  BSYNC.RECONVERGENT B1 ;  /* 0x0000000000017941 */ /* 0x000fea0003800200 */
.L_x_31440:
        /* <DEDUP_REMOVED lines=17> */
.L_x_31451:
        /* <DEDUP_REMOVED lines=13> */
.L_x_31453:
[----:B------:R-:W-:Y:S05]  /*16520*/  BSYNC.RECONVERGENT B3 ;  /* 0x0000000000037941 */ /* 0x000fea0003800200 */
.L_x_31452:
        /* <DEDUP_REMOVED lines=61> */
.L_x_31450:
[----:B------:R-:W-:Y:S05]  /*16900*/  BSYNC.RECONVERGENT B2 ;  /* 0x0000000000027941 */ /* 0x000fea0003800200 */
.L_x_31449:
[----:B------:R-:W-:Y:S01]  /*16910*/  HFMA2 R100, -RZ, RZ, 0.1171875, 0 ;  /* 0x2f800000ff647431 */ /* 0x000fe200000001ff */
[----:B------:R-:W-:Y:S01]  /*16920*/  I2FP.F32.U32 R99, R99 ;  /* 0x0000006300637245 */ /* 0x000fe20000201000 */
[----:B0-----:R-:W-:-:S05]  /*16930*/  HADD2.F32 R102, -RZ, R61.H1_H1 ;  /* 0x3000003dff667230 */ /* 0x001fca0000004100 */
        /* <DEDUP_REMOVED lines=8> */
.L_x_31448:
[----:B------:R-:W-:Y:S05]  /*169c0*/  BSYNC.RECONVERGENT B1 ;  /* 0x0000000000017941 */ /* 0x000fea0003800200 */
.L_x_31447:
        /* <DEDUP_REMOVED lines=17> */
.L_x_31458:
        /* <DEDUP_REMOVED lines=13> */
.L_x_31460:
[----:B------:R-:W-:Y:S05]  /*16bb0*/  BSYNC.RECONVERGENT B3 ;  /* 0x0000000000037941 */ /* 0x000fea0003800200 */
.L_x_31459:
        /* <DEDUP_REMOVED lines=61> */
.L_x_31457:
[----:B------:R-:W-:Y:S05]  /*16f90*/  BSYNC.RECONVERGENT B2 ;  /* 0x0000000000027941 */ /* 0x000fea0003800200 */
.L_x_31456:
        /* <DEDUP_REMOVED lines=11> */
.L_x_31455:
[----:B------:R-:W-:Y:S05]  /*17050*/  BSYNC.RECONVERGENT B1 ;  /* 0x0000000000017941 */ /* 0x000fea0003800200 */
.L_x_31454:
        /* <DEDUP_REMOVED lines=17> */
.L_x_31465:
        /* <DEDUP_REMOVED lines=13> */
.L_x_31467:
[----:B------:R-:W-:Y:S05]  /*17240*/  BSYNC.RECONVERGENT B3 ;  /* 0x0000000000037941 */ /* 0x000fea0003800200 */
.L_x_31466:
        /* <DEDUP_REMOVED lines=61> */
.L_x_31464:
[----:B------:R-:W-:Y:S05]  /*17620*/  BSYNC.RECONVERGENT B2 ;  /* 0x0000000000027941 */ /* 0x000fea0003800200 */
.L_x_31463:
        /* <DEDUP_REMOVED lines=11> */
.L_x_31462:
[----:B------:R-:W-:Y:S05]  /*176e0*/  BSYNC.RECONVERGENT B1 ;  /* 0x0000000000017941 */ /* 0x000fea0003800200 */
.L_x_31461:
        /* <DEDUP_REMOVED lines=17> */
.L_x_31472:
        /* <DEDUP_REMOVED lines=13> */
.L_x_31474:
[----:B------:R-:W-:Y:S05]  /*178d0*/  BSYNC.RECONVERGENT B3 ;  /* 0x0000000000037941 */ /* 0x000fea0003800200 */
.L_x_31473:
        /* <DEDUP_REMOVED lines=61> */
.L_x_31471:
[----:B------:R-:W-:Y:S05]  /*17cb0*/  BSYNC.RECONVERGENT B2 ;  /* 0x0000000000027941 */ /* 0x000fea0003800200 */
.L_x_31470:
        /* <DEDUP_REMOVED lines=11> */
.L_x_31469:
[----:B------:R-:W-:Y:S05]  /*17d70*/  BSYNC.RECONVERGENT B1 ;  /* 0x0000000000017941 */ /* 0x000fea0003800200 */
.L_x_31468:
        /* <DEDUP_REMOVED lines=16> */
.L_x_31478:
        /* <DEDUP_REMOVED lines=13> */
.L_x_31480:
[----:B------:R-:W-:Y:S05]  /*17f50*/  BSYNC.RECONVERGENT B2 ;  /* 0x0000000000027941 */ /* 0x000fea0003800200 */
.L_x_31479:
        /* <DEDUP_REMOVED lines=61> */
.L_x_31477:
[----:B------:R-:W-:Y:S05]  /*18330*/  BSYNC.RECONVERGENT B1 ;  /* 0x0000000000017941 */ /* 0x000fea0003800200 */
.L_x_31476:
        /* <DEDUP_REMOVED lines=12> */
.L_x_31425:
        /* <DEDUP_REMOVED lines=21> */
.L_x_31485:
        /* <DEDUP_REMOVED lines=13> */
.L_x_31487:
[----:B------:R-:W-:Y:S05]  /*18620*/  BSYNC.RECONVERGENT B3 ;  /* 0x0000000000037941 */ /* 0x000fea0003800200 */
.L_x_31486:
        /* <DEDUP_REMOVED lines=61> */
.L_x_31484:
[----:B------:R-:W-:Y:S05]  /*18a00*/  BSYNC.RECONVERGENT B2 ;  /* 0x0000000000027941 */ /* 0x000fea0003800200 */
.L_x_31483:
        /* <DEDUP_REMOVED lines=11> */
.L_x_31482:
[----:B------:R-:W-:Y:S05]  /*18ac0*/  BSYNC.RECONVERGENT B1 ;  /* 0x0000000000017941 */ /* 0x000fea0003800200 */
.L_x_31481:
        /* <DEDUP_REMOVED lines=17> */
.L_x_31492:
        /* <DEDUP_REMOVED lines=13> */
.L_x_31494:
[----:B------:R-:W-:Y:S05]  /*18cb0*/  BSYNC.RECONVERGENT B3 ;  /* 0x0000000000037941 */ /* 0x000fea0003800200 */
.L_x_31493:
        /* <DEDUP_REMOVED lines=61> */
.L_x_31491:
[----:B------:R-:W-:Y:S05]  /*19090*/  BSYNC.RECONVERGENT B2 ;  /* 0x0000000000027941 */ /* 0x000fea0003800200 */
.L_x_31490:
        /* <DEDUP_REMOVED lines=11> */
.L_x_31489:
[----:B------:R-:W-:Y:S05]  /*19150*/  BSYNC.RECONVERGENT B1 ;  /* 0x0000000000017941 */ /* 0x000fea0003800200 */
.L_x_31488:
        /* <DEDUP_REMOVED lines=17> */
.L_x_31499:
        /* <DEDUP_REMOVED lines=13> */
.L_x_31501:
[----:B------:R-:W-:Y:S05]  /*19340*/  BSYNC.RECONVERGENT B3 ;  /* 0x0000000000037941 */ /* 0x000fea0003800200 */
.L_x_31500:
        /* <DEDUP_REMOVED lines=61> */
.L_x_31498:
[----:B------:R-:W-:Y:S05]  /*19720*/  BSYNC.RECONVERGENT B2 ;  /* 0x0000000000027941 */ /* 0x000fea0003800200 */
.L_x_31497:
        /* <DEDUP_REMOVED lines=11> */
.L_x_31496:
[----:B------:R-:W-:Y:S05]  /*197e0*/  BSYNC.RECONVERGENT B1 ;  /* 0x0000000000017941 */ /* 0x000fea0003800200 */
.L_x_31495:
        /* <DEDUP_REMOVED lines=17> */
.L_x_31506:
        /* <DEDUP_REMOVED lines=13> */
.L_x_31508:
[----:B------:R-:W-:Y:S05]  /*199d0*/  BSYNC.RECONVERGENT B3 ;  /* 0x0000000000037941 */ /* 0x000fea0003800200 */
.L_x_31507:
        /* <DEDUP_REMOVED lines=61> */
.L_x_31505:
[----:B------:R-:W-:Y:S05]  /*19db0*/  BSYNC.RECONVERGENT B2 ;  /* 0x0000000000027941 */ /* 0x000fea0003800200 */
.L_x_31504:
[----:B------:R-:W-:Y:S01]  /*19dc0*/  HFMA2 R100, -RZ, RZ, 0.1171875, 0 ;  /* 0x2f800000ff647431 */ /* 0x000fe200000001ff */
[----:B------:R-:W-:Y:S01]  /*19dd0*/  I2FP.F32.U32 R99, R99 ;  /* 0x0000006300637245 */ /* 0x000fe20000201000 */
[----:B0----5:R-:W-:-:S05]  /*19de0*/  HADD2.F32 R102, -RZ, R61.H1_H1 ;  /* 0x3000003dff667230 */ /* 0x021fca0000004100 */
        /* <DEDUP_REMOVED lines=8> */
.L_x_31503:
[----:B------:R-:W-:Y:S05]  /*19e70*/  BSYNC.RECONVERGENT B1 ;  /* 0x0000000000017941 */ /* 0x000fea0003800200 */
.L_x_31502:
        /* <DEDUP_REMOVED lines=17> */
.L_x_31513:
        /* <DEDUP_REMOVED lines=13> */
.L_x_31515:
[----:B------:R-:W-:Y:S05]  /*1a060*/  BSYNC.RECONVERGENT B3 ;  /* 0x0000000000037941 */ /* 0x000fea0003800200 */
.L_x_31514:
        /* <DEDUP_REMOVED lines=61> */
.L_x_31512:
[----:B------:R-:W-:Y:S05]  /*1a440*/  BSYNC.RECONVERGENT B2 ;  /* 0x0000000000027941 */ /* 0x000fea0003800200 */
.L_x_31511:
        /* <DEDUP_REMOVED lines=11> */
.L_x_31510:
[----:B------:R-:W-:Y:S05]  /*1a500*/  BSYNC.RECONVERGENT B1 ;  /* 0x0000000000017941 */ /* 0x000fea0003800200 */
.L_x_31509:
        /* <DEDUP_REMOVED lines=17> */
.L_x_31520:
        /* <DEDUP_REMOVED lines=13> */
.L_x_31522:
[----:B------:R-:W-:Y:S05]  /*1a6f0*/  BSYNC.RECONVERGENT B3 ;  /* 0x0000000000037941 */ /* 0x000fea0003800200 */
.L_x_31521:
        /* <DEDUP_REMOVED lines=61> */
.L_x_31519:
[----:B------:R-:W-:Y:S05]  /*1aad0*/  BSYNC.RECONVERGENT B2 ;  /* 0x0000000000027941 */ /* 0x000fea0003800200 */
.L_x_31518:
        /* <DEDUP_REMOVED lines=11> */
.L_x_31517:
[----:B------:R-:W-:Y:S05]  /*1ab90*/  BSYNC.RECONVERGENT B1 ;  /* 0x0000000000017941 */ /* 0x000fea0003800200 */
.L_x_31516:
        /* <DEDUP_REMOVED lines=17> */
.L_x_31527:
        /* <DEDUP_REMOVED lines=13> */
.L_x_31529:
[----:B------:R-:W-:Y:S05]  /*1ad80*/  BSYNC.RECONVERGENT B3 ;  /* 0x0000000000037941 */ /* 0x000fea0003800200 */
.L_x_31528:
        /* <DEDUP_REMOVED lines=61> */
.L_x_31526:
[----:B------:R-:W-:Y:S05]  /*1b160*/  BSYNC.RECONVERGENT B2 ;  /* 0x0000000000027941 */ /* 0x000fea0003800200 */
.L_x_31525:
        /* <DEDUP_REMOVED lines=11> */
.L_x_31524:
[----:B------:R-:W-:Y:S05]  /*1b220*/  BSYNC.RECONVERGENT B1 ;  /* 0x0000000000017941 */ /* 0x000fea0003800200 */
.L_x_31523:
        /* <DEDUP_REMOVED lines=16> */
.L_x_31532:
        /* <DEDUP_REMOVED lines=13> */
.L_x_31534:
[----:B------:R-:W-:Y:S05]  /*1b400*/  BSYNC.RECONVERGENT B2 ;  /* 0x0000000000027941 */ /* 0x000fea0003800200 */
.L_x_31533:
        /* <DEDUP_REMOVED lines=61> */
.L_x_31531:
[----:B------:R-:W-:Y:S05]  /*1b7e0*/  BSYNC.RECONVERGENT B1 ;  /* 0x0000000000017941 */ /* 0x000fea0003800200 */
.L_x_31530:
        /* <DEDUP_REMOVED lines=11> */
.L_x_31475:
[----:B------:R-:W-:Y:S05]  /*1b8a0*/  BSYNC.RECONVERGENT B0 ;  /* 0x0000000000007941 */ /* 0x000fea0003800200 */
.L_x_31424:
[----:B------:R-:W-:Y:S01]  /*1b8b0*/  VIADD R109, R145, 0x60 ;  /* 0x00000060916d7836 */ /* 0x000fe20000000000 */
        /* <DEDUP_REMOVED lines=32> */
.L_x_31536:
[----:B------:R-:W-:Y:S05]  /*1bac0*/  BSYNC.RECONVERGENT B0 ;  /* 0x0000000000007941 */ /* 0x000fea0003800200 */
.L_x_31535:
        /* <DEDUP_REMOVED lines=9> */
[----:B-1---5:R-:W-:-:S09]  /*1bb60*/  MOV R104, R64 ;  /* 0x0000004000687202 */ /* 0x022fd20000000f00 */
        /* <DEDUP_REMOVED lines=17> */
.L_x_31543:
        /* <DEDUP_REMOVED lines=13> */
.L_x_31545:
[----:B------:R-:W-:Y:S05]  /*1bd50*/  BSYNC.RECONVERGENT B3 ;  /* 0x0000000000037941 */ /* 0x000fea0003800200 */
.L_x_31544:
        /* <DEDUP_REMOVED lines=58> */
[----:B------:R-:W-:Y:S02]  /*1c100*/  LOP3.LUT R120, R107, R120, R125, 0x96, !PT ;  /* 0x000000786b787212 */ /* 0x000fe400078e967d */
[----:B------:R-:W-:-:S07]  /*1c110*/  MOV R104, R134 ;  /* 0x0000008600687202 */ /* 0x000fce0000000f00 */
.L_x_31542:
[----:B------:R-:W-:Y:S05]  /*1c120*/  BSYNC.RECONVERGENT B2 ;  /* 0x0000000000027941 */ /* 0x000fea0003800200 */
.L_x_31541:
        /* <DEDUP_REMOVED lines=11> */
.L_x_31540:
[----:B------:R-:W-:Y:S05]  /*1c1e0*/  BSYNC.RECONVERGENT B1 ;  /* 0x0000000000017941 */ /* 0x000fea0003800200 */
.L_x_31539:
        /* <DEDUP_REMOVED lines=17> */
.L_x_31550:
        /* <DEDUP_REMOVED lines=13> */
.L_x_31552:
[----:B------:R-:W-:Y:S05]  /*1c3d0*/  BSYNC.RECONVERGENT B3 ;  /* 0x0000000000037941 */ /* 0x000fea0003800200 */
.L_x_31551:
        /* <DEDUP_REMOVED lines=61> */
.L_x_31549:
[----:B------:R-:W-:Y:S05]  /*1c7b0*/  BSYNC.RECONVERGENT B2 ;  /* 0x0000000000027941 */ /* 0x000fea0003800200 */
.L_x_31548:
        /* <DEDUP_REMOVED lines=11> */
.L_x_31547:
[----:B------:R-:W-:Y:S05]  /*1c870*/  BSYNC.RECONVERGENT B1 ;  /* 0x0000000000017941 */ /* 0x000fea0003800200 */
.L_x_31546:
[----:B------:R-:W-:Y:S01]  /*1c880*/  BSSY.RECONVERGENT B1, `(.L_x_31553) ;  /* 0x0000068000017945 */ /* 0x000fe20003800200 */
[----:B------:R-:W-:Y:S01]  /*1c890*/  IMAD.MOV.U32 R0, RZ, RZ, R107 ;  /* 0x000000ffff007224 */ /* 0x000fe200078e006b */
[----:B------:R-:W-:Y:S02]  /*1c8a0*/  MOV R106, R66 ;  /* 0x00000042006a7202 */ /* 0x000fe40000000f00 */
        /* <DEDUP_REMOVED lines=14> */
.L_x_31557:
        /* <DEDUP_REMOVED lines=13> */
.L_x_31559:
[----:B------:R-:W-:Y:S05]  /*1ca60*/  BSYNC.RECONVERGENT B3 ;  /* 0x0000000000037941 */ /* 0x000fea0003800200 */
.L_x_31558:
        /* <DEDUP_REMOVED lines=47> */
[----:B------:R-:W-:Y:S02]  /*1cd60*/  IADD3 R109, PT, PT, R3, -0x24c28bd8, RZ ;  /* 0xdb3d7428036d7810 */ /* 0x000fe40007ffe0ff */
[----:B------:R-:W-:Y:S01]  /*1cd70*/  IADD3 R115, PT, PT, R2, -0x700cb87f, RZ ;  /* 0x8ff3478102737810 */ /* 0x000fe20007ffe0ff */
[----:B------:R-:W-:Y:S01]  /*1cd80*/  IMAD.WIDE.U32 R110, R110, -0x326172a9, RZ ;  /* 0xcd9e8d576e6e7825 */ /* 0x000fe200078e00ff */
[----:B------:R-:W-:-:S03]  /*1cd90*/  LOP3.LUT R109, R109, R108, R121, 0x96, !PT ;  /* 0x0000006c6d6d7212 */ /* 0x000fc600078e9679 */
[----:B------:R-:W-:Y:S01]  /*1cda0*/  IMAD.MOV.U32 R0, RZ, RZ, RZ ;  /* 0x000000ffff007224 */ /* 0x000fe200078e00ff */
[----:B------:R-:W-:Y:S01]  /*1cdb0*/  LOP3.LUT R107, R107, R106, R111, 0x96, !PT ;  /* 0x0000006a6b6b7212 */ /* 0x000fe200078e966f */
[----:B------:R-:W-:-:S04]  /*1cdc0*/  IMAD.WIDE.U32 R108, R109, -0x326172a9, RZ ;  /* 0xcd9e8d576d6c7825 */ /* 0x000fc800078e00ff */
[----:B------:R-:W-:Y:S01]  /*1cdd0*/  IMAD.WIDE.U32 R106, R107, -0x2daee0ad, RZ ;  /* 0xd2511f536b6a7825 */ /* 0x000fe200078e00ff */
[----:B------:R-:W-:Y:S02]  /*1cde0*/  MOV R122, R108 ;  /* 0x0000006c007a7202 */ /* 0x000fe40000000f00 */
[----:B------:R-:W-:Y:S01]  /*1cdf0*/  LOP3.LUT R115, R115, R110, R109, 0x96, !PT ;  /* 0x0000006e73737212 */ /* 0x000fe200078e966d */
[----:B------:R-:W-:Y:S02]  /*1ce00*/  VIADD R111, R3, 0x96a522ad ;  /* 0x96a522ad036f7836 */ /* 0x000fe40000000000 */
[----:B------:R-:W-:Y:S01]  /*1ce10*/  IMAD.MOV.U32 R108, RZ, RZ, R124 ;  /* 0x000000ffff6c7224 */ /* 0x000fe200078e007c */
[----:B------:R-:W-:Y:S02]  /*1ce20*/  MOV R124, R106 ;  /* 0x0000006a007c7202 */ /* 0x000fe40000000f00 */
[----:B------:R-:W-:-:S07]  /*1ce30*/  LOP3.LUT R120, R111, R120, R107, 0x96, !PT ;  /* 0x000000786f787212 */ /* 0x000fce00078e966b */
.L_x_31556:
[----:B------:R-:W-:Y:S05]  /*1ce40*/  BSYNC.RECONVERGENT B2 ;  /* 0x0000000000027941 */ /* 0x000fea0003800200 */
.L_x_31555:
        /* <DEDUP_REMOVED lines=11> */
.L_x_31554:
[----:B------:R-:W-:Y:S05]  /*1cf00*/  BSYNC.RECONVERGENT B1 ;  /* 0x0000000000017941 */ /* 0x000fea0003800200 */
.L_x_31553:
        /* <DEDUP_REMOVED lines=17> */
.L_x_31564:
        /* <DEDUP_REMOVED lines=13> */
.L_x_31566:
[----:B------:R-:W-:Y:S05]  /*1d0f0*/  BSYNC.RECONVERGENT B3 ;  /* 0x0000000000037941 */ /* 0x000fea0003800200 */
.L_x_31565:
        /* <DEDUP_REMOVED lines=54> */
[----:B------:R-:W-:Y:S02]  /*1d460*/  MOV R122, R120 ;  /* 0x00000078007a7202 */ /* 0x000fe40000000f00 */
[----:B------:R-:W-:Y:S01]  /*1d470*/  LOP3.LUT R115, R115, R140, R121, 0x96, !PT ;  /* 0x0000008c73737212 */ /* 0x000fe200078e9679 */
[----:B------:R-:W-:-:S05]  /*1d480*/  IMAD.WIDE.U32 R108, R108, -0x2daee0ad, RZ ;  /* 0xd2511f536c6c7825 */ /* 0x000fca00078e00ff */
[----:B------:R-:W-:Y:S01]  /*1d490*/  LOP3.LUT R120, R107, R110, R109, 0x96, !PT ;  /* 0x0000006e6b787212 */ /* 0x000fe200078e966d */
[----:B------:R-:W-:Y:S01]  /*1d4a0*/  IMAD.MOV.U32 R107, RZ, RZ, R124 ;  /* 0x000000ffff6b7224 */ /* 0x000fe200078e007c */
[----:B------:R-:W-:Y:S01]  /*1d4b0*/  MOV R124, R108 ;  /* 0x0000006c007c7202 */ /* 0x000fe20000000f00 */
[----:B------:R-:W-:-:S07]  /*1d4c0*/  IMAD.MOV.U32 R109, RZ, RZ, RZ ;  /* 0x000000ffff6d7224 */ /* 0x000fce00078e00ff */
.L_x_31563:
[----:B------:R-:W-:Y:S05]  /*1d4d0*/  BSYNC.RECONVERGENT B2 ;  /* 0x0000000000027941 */ /* 0x000fea0003800200 */
.L_x_31562:
        /* <DEDUP_REMOVED lines=11> */
.L_x_31561:
[----:B------:R-:W-:Y:S05]  /*1d590*/  BSYNC.RECONVERGENT B1 ;  /* 0x0000000000017941 */ /* 0x000fea0003800200 */
.L_x_31560:
        /* <DEDUP_REMOVED lines=17> */
.L_x_31571:
        /* <DEDUP_REMOVED lines=13> */
.L_x_31573:
[----:B------:R-:W-:Y:S05]  /*1d780*/  BSYNC.RECONVERGENT B3 ;  /* 0x0000000000037941 */ /* 0x000fea0003800200 */
.L_x_31572:
        /* <DEDUP_REMOVED lines=61> */
.L_x_31570:
[----:B------:R-:W-:Y:S05]  /*1db60*/  BSYNC.RECONVERGENT B2 ;  /* 0x0000000000027941 */ /* 0x000fea0003800200 */
.L_x_31569:
        /* <DEDUP_REMOVED lines=11> */
.L_x_31568:
[----:B------:R-:W-:Y:S05]  /*1dc20*/  BSYNC.RECONVERGENT B1 ;  /* 0x0000000000017941 */ /* 0x000fea0003800200 */
.L_x_31567:
        /* <DEDUP_REMOVED lines=17> */
.L_x_31578:
        /* <DEDUP_REMOVED lines=13> */
.L_x_31580:
[----:B------:R-:W-:Y:S05]  /*1de10*/  BSYNC.RECONVERGENT B3 ;  /* 0x0000000000037941 */ /* 0x000fea0003800200 */
.L_x_31579:
        /* <DEDUP_REMOVED lines=61> */
.L_x_31577:
[----:B------:R-:W-:Y:S05]  /*1e1f0*/  BSYNC.RECONVERGENT B2 ;  /* 0x0000000000027941 */ /* 0x000fea0003800200 */
.L_x_31576:
        /* <DEDUP_REMOVED lines=11> */
.L_x_31575:
[----:B------:R-:W-:Y:S05]  /*1e2b0*/  BSYNC.RECONVERGENT B1 ;  /* 0x0000000000017941 */ /* 0x000fea0003800200 */
.L_x_31574:
        /* <DEDUP_REMOVED lines=17> */
.L_x_31585:
        /* <DEDUP_REMOVED lines=13> */
.L_x_31587:
[----:B------:R-:W-:Y:S05]  /*1e4a0*/  BSYNC.RECONVERGENT B3 ;  /* 0x0000000000037941 */ /* 0x000fea0003800200 */
.L_x_31586:
        /* <DEDUP_REMOVED lines=61> */
.L_x_31584:
[----:B------:R-:W-:Y:S05]  /*1e880*/  BSYNC.RECONVERGENT B2 ;  /* 0x0000000000027941 */ /* 0x000fea0003800200 */
.L_x_31583:
        /* <DEDUP_REMOVED lines=11> */
.L_x_31582:
[----:B------:R-:W-:Y:S05]  /*1e940*/  BSYNC.RECONVERGENT B1 ;  /* 0x0000000000017941 */ /* 0x000fea0003800200 */
.L_x_31581:
        /* <DEDUP_REMOVED lines=16> */
.L_x_31591:
        /* <DEDUP_REMOVED lines=13> */
.L_x_31593:
[----:B------:R-:W-:Y:S05]  /*1eb20*/  BSYNC.RECONVERGENT B2 ;  /* 0x0000000000027941 */ /* 0x000fea0003800200 */
.L_x_31592:
        /* <DEDUP_REMOVED lines=61> */
.L_x_31590:
[----:B------:R-:W-:Y:S05]  /*1ef00*/  BSYNC.RECONVERGENT B1 ;  /* 0x0000000000017941 */ /* 0x000fea0003800200 */
.L_x_31589:
        /* <DEDUP_REMOVED lines=12> */
.L_x_31538:
        /* <DEDUP_REMOVED lines=21> */
.L_x_31598:
        /* <DEDUP_REMOVED lines=13> */
.L_x_31600:
[----:B------:R-:W-:Y:S05]  /*1f1f0*/  BSYNC.RECONVERGENT B3 ;  /* 0x0000000000037941 */ /* 0x000fea0003800200 */
.L_x_31599:
        /* <DEDUP_REMOVED lines=58> */
[----:B------:R-:W-:-:S03]  /*1f5a0*/  IMAD.MOV.U32 R104, RZ, RZ, R134 ;  /* 0x000000ffff687224 */ /* 0x000fc600078e0086 */
[----:B------:R-:W-:-:S07]  /*1f5b0*/  LOP3.LUT R120, R107, R120, R125, 0x96, !PT ;  /* 0x000000786b787212 */ /* 0x000fce00078e967d */
.L_x_31597:
[----:B------:R-:W-:Y:S05]  /*1f5c0*/  BSYNC.RECONVERGENT B2 ;  /* 0x0000000000027941 */ /* 0x000fea0003800200 */
.L_x_31596:
        /* <DEDUP_REMOVED lines=11> */
.L_x_31595:
[----:B------:R-:W-:Y:S05]  /*1f680*/  BSYNC.RECONVERGENT B1 ;  /* 0x0000000000017941 */ /* 0x000fea0003800200 */
.L_x_31594:
        /* <DEDUP_REMOVED lines=17> */
.L_x_31605:
        /* <DEDUP_REMOVED lines=13> */
.L_x_31607:
[----:B------:R-:W-:Y:S05]  /*1f870*/  BSYNC.RECONVERGENT B3 ;  /* 0x0000000000037941 */ /* 0x000fea0003800200 */
.L_x_31606:
        /* <DEDUP_REMOVED lines=61> */
.L_x_31604:
[----:B------:R-:W-:Y:S05]  /*1fc50*/  BSYNC.RECONVERGENT B2 ;  /* 0x0000000000027941 */ /* 0x000fea0003800200 */
.L_x_31603:
        /* <DEDUP_REMOVED lines=11> */
.L_x_31602:
[----:B------:R-:W-:Y:S05]  /*1fd10*/  BSYNC.RECONVERGENT B1 ;  /* 0x0000000000017941 */ /* 0x000fea0003800200 */
.L_x_31601:
        /* <DEDUP_REMOVED lines=17> */
.L_x_31612:
        /* <DEDUP_REMOVED lines=13> */
.L_x_31614:
[----:B------:R-:W-:Y:S05]  /*1ff00*/  BSYNC.RECONVERGENT B3 ;  /* 0x0000000000037941 */ /* 0x000fea0003800200 */
.L_x_31613:
        /* <DEDUP_REMOVED lines=61> */
.L_x_31611:
[----:B------:R-:W-:Y:S05]  /*202e0*/  BSYNC.RECONVERGENT B2 ;  /* 0x0000000000027941 */ /* 0x000fea0003800200 */
.L_x_31610:
        /* <DEDUP_REMOVED lines=11> */
.L_x_31609:
[----:B------:R-:W-:Y:S05]  /*203a0*/  BSYNC.RECONVERGENT B1 ;  /* 0x0000000000017941 */ /* 0x000fea0003800200 */
.L_x_31608:
        /* <DEDUP_REMOVED lines=17> */
.L_x_31619:
        /* <DEDUP_REMOVED lines=13> */
.L_x_31621:
[----:B------:R-:W-:Y:S05]  /*20590*/  BSYNC.RECONVERGENT B3 ;  /* 0x0000000000037941 */ /* 0x000fea0003800200 */
.L_x_31620:
        /* <DEDUP_REMOVED lines=61> */
.L_x_31618:
[----:B------:R-:W-:Y:S05]  /*20970*/  BSYNC.RECONVERGENT B2 ;  /* 0x0000000000027941 */ /* 0x000fea0003800200 */
.L_x_31617:
        /* <DEDUP_REMOVED lines=11> */
.L_x_31616:
[----:B------:R-:W-:Y:S05]  /*20a30*/  BSYNC.RECONVERGENT B1 ;  /* 0x0000000000017941 */ /* 0x000fea0003800200 */
.L_x_31615:
        /* <DEDUP_REMOVED lines=17> */
.L_x_31626:
        /* <DEDUP_REMOVED lines=13> */
.L_x_31628:
[----:B------:R-:W-:Y:S05]  /*20c20*/  BSYNC.RECONVERGENT B3 ;  /* 0x0000000000037941 */ /* 0x000fea0003800200 */
.L_x_31627:
        /* <DEDUP_REMOVED lines=61> */
.L_x_31625:
[----:B------:R-:W-:Y:S05]  /*21000*/  BSYNC.RECONVERGENT B2 ;  /* 0x0000000000027941 */ /* 0x000fea0003800200 */
.L_x_31624:
        /* <DEDUP_REMOVED lines=11> */
.L_x_31623:
[----:B------:R-:W-:Y:S05]  /*210c0*/  BSYNC.RECONVERGENT B1 ;  /* 0x0000000000017941 */ /* 0x000fea0003800200 */
.L_x_31622:
        /* <DEDUP_REMOVED lines=17> */
.L_x_31633:
        /* <DEDUP_REMOVED lines=8> */
[----:B------:R-:W-:Y:S01]  /*21260*/  @!P0 IADD3 R0, PT, PT, R123, 0x1, RZ ;  /* 0x000000017b008810 */ /* 0x000fe20007ffe0ff */
[----:B------:R-:W-:-:S03]  /*21270*/  @!P0 IMAD.MOV.U32 R113, RZ, RZ, RZ ;  /* 0x000000ffff718224 */ /* 0x000fc600078e00ff */
[----:B------:R-:W-:-:S13]  /*21280*/  ISETP.NE.AND P2, PT, R114, RZ, !P0 ;  /* 0x000000ff7200720c */ /* 0x000fda0004745270 */
[----:B------:R-:W-:-:S04]  /*21290*/  @P2 IADD3 R0, PT, PT, R123, RZ, RZ ;  /* 0x000000ff7b002210 */ /* 0x000fc80007ffe0ff */
[----:B------:R-:W-:-:S07]  /*212a0*/  @!P0 MOV R123, R0 ;  /* 0x00000000007b8202 */ /* 0x000fce0000000f00 */
.L_x_31635:
[----:B------:R-:W-:Y:S05]  /*212b0*/  BSYNC.RECONVERGENT B3 ;  /* 0x0000000000037941 */ /* 0x000fea0003800200 */
.L_x_31634:
        /* <DEDUP_REMOVED lines=34> */
[----:B------:R-:W-:Y:S01]  /*214e0*/  IMAD.WIDE.U32 R140, R115, -0x2daee0ad, RZ ;  /* 0xd2511f53738c7825 */ /* 0x000fe200078e00ff */
[----:B------:R-:W-:-:S03]  /*214f0*/  IADD3 R115, PT, PT, R2, 0x5384540f, RZ ;  /* 0x5384540f02737810 */ /* 0x000fc60007ffe0ff */
[----:B------:R-:W-:Y:S01]  /*21500*/  IMAD.WIDE.U32 R142, R109, -0x326172a9, RZ ;  /* 0xcd9e8d576d8e7825 */ /* 0x000fe200078e00ff */
[----:B------:R-:W-:Y:S02]  /*21510*/  IADD3 R109, PT, PT, R2, -0x4ab325aa, RZ ;  /* 0xb54cda56026d7810 */ /* 0x000fe40007ffe0ff */
[----:B------:R-:W-:Y:S02]  /*21520*/  LOP3.LUT R111, R111, R120, R141, 0x96, !PT ;  /* 0x000000786f6f7212 */ /* 0x000fe400078e968d */
        /* <DEDUP_REMOVED lines=9> */
[----:B------:R-:W-:Y:S02]  /*215c0*/  IADD3 R109, PT, PT, R2, -0xe443238, RZ ;  /* 0xf1bbcdc8026d7810 */ /* 0x000fe40007ffe0ff */
[----:B------:R-:W-:Y:S01]  /*215d0*/  LOP3.LUT R111, R111, R148, R121, 0x96, !PT ;  /* 0x000000946f6f7212 */ /* 0x000fe200078e9679 */
[----:B------:R-:W-:-:S04]  /*215e0*/  IMAD.WIDE.U32 R140, R140, -0x326172a9, RZ ;  /* 0xcd9e8d578c8c7825 */ /* 0x000fc800078e00ff */
[----:B------:R-:W-:Y:S01]  /*215f0*/  IMAD.WIDE.U32 R142, R111, -0x326172a9, RZ ;  /* 0xcd9e8d576f8e7825 */ /* 0x000fe200078e00ff */
[----:B------:R-:W-:Y:S02]  /*21600*/  LOP3.LUT R110, R109, R110, R141, 0x96, !PT ;  /* 0x0000006e6d6e7212 */ /* 0x000fe400078e968d */
[----:B------:R-:W-:Y:S02]  /*21610*/  IADD3 R109, PT, PT, R3, -0x695add53, RZ ;  /* 0x96a522ad036d7810 */ /* 0x000fe40007ffe0ff */
[----:B------:R-:W-:Y:S01]  /*21620*/  LOP3.LUT R115, R115, R140, R143, 0x96, !PT ;  /* 0x0000008c73737212 */ /* 0x000fe200078e968f */
[----:B------:R-:W-:Y:S01]  /*21630*/  IMAD.WIDE.U32 R110, R110, -0x2daee0ad, RZ ;  /* 0xd2511f536e6e7825 */ /* 0x000fe200078e00ff */
[----:B------:R-:W-:-:S04]  /*21640*/  MOV R122, R142 ;  /* 0x0000008e007a7202 */ /* 0x000fc80000000f00 */
[----:B------:R-:W-:Y:S01]  /*21650*/  LOP3.LUT R120, R109, R120, R111, 0x96, !PT ;  /* 0x000000786d787212 */ /* 0x000fe200078e966f */
[----:B------:R-:W-:Y:S02]  /*21660*/  HFMA2 R111, -RZ, RZ, 0, 0 ;  /* 0x00000000ff6f7431 */ /* 0x000fe400000001ff */
[----:B------:R-:W-:Y:S01]  /*21670*/  IMAD.MOV.U32 R109, RZ, RZ, R124 ;  /* 0x000000ffff6d7224 */ /* 0x000fe200078e007c */
[----:B------:R-:W-:-:S07]  /*21680*/  MOV R124, R110 ;  /* 0x0000006e007c7202 */ /* 0x000fce0000000f00 */
.L_x_31632:
[----:B------:R-:W-:Y:S05]  /*21690*/  BSYNC.RECONVERGENT B2 ;  /* 0x0000000000027941 */ /* 0x000fea0003800200 */
.L_x_31631:
        /* <DEDUP_REMOVED lines=11> */
.L_x_31630:
[----:B------:R-:W-:Y:S05]  /*21750*/  BSYNC.RECONVERGENT B1 ;  /* 0x0000000000017941 */ /* 0x000fea0003800200 */
.L_x_31629:
[----:B------:R-:W-:Y:S01]  /*21760*/  BSSY.RECONVERGENT B1, `(.L_x_31636) ;  /* 0x0000068000017945 */ /* 0x000fe20003800200 */
[----:B------:R-:W-:Y:S01]  /*21770*/  HFMA2 R110, -RZ, RZ, 0, 0 ;  /* 0x00000000ff6e7431 */ /* 0x000fe200000001ff */
        /* <DEDUP_REMOVED lines=10> */
[----:B------:R-:W-:Y:S01]  /*21820*/  @!P0 MOV R0, 0x3 ;  /* 0x0000000300008802 */ /* 0x000fe20000000f00 */
[----:B------:R-:W-:Y:S01]  /*21830*/  @!P0 IMAD.MOV.U32 R121, RZ, RZ, R120 ;  /* 0x000000ffff798224 */ /* 0x000fe200078e0078 */
[----:B------:R-:W-:Y:S02]  /*21840*/  @P0 IADD3 R0, PT, PT, R111, 0x1, RZ ;  /* 0x000000016f000810 */ /* 0x000fe40007ffe0ff */
[----:B------:R-:W-:Y:S01]  /*21850*/  @P0 MOV R121, R115 ;  /* 0x0000007300790202 */ /* 0x000fe20000000f00 */
[----:B------:R-:W-:Y:S06]  /*21860*/  BRA `(.L_x_31639) ;  /* 0x00000004002c7947 */ /* 0x000fec0003800000 */
.L_x_31640:
[----:B------:R-:W-:Y:S01]  /*21870*/  VIADD R136, R136, 0x1 ;  /* 0x0000000188887836 */ /* 0x000fe20000000000 */
[----:B------:R-:W-:Y:S03]  /*21880*/  BSSY.RECONVERGENT B3, `(.L_x_31641) ;  /* 0x000000c000037945 */ /* 0x000fe60003800200 */
[C---:B------:R-:W-:Y:S01]  /*21890*/  IMAD.WIDE.U32 R140, R136.reuse, -0x2daee0ad, RZ ;  /* 0xd2511f53888c7825 */ /* 0x040fe200078e00ff */
[----:B------:R-:W-:-:S13]  /*218a0*/  ISETP.NE.AND P0, PT, R136, RZ, PT ;  /* 0x000000ff8800720c */ /* 0x000fda0003f05270 */
[----:B------:R-:W-:Y:S05]  /*218b0*/  @P0 BRA `(.L_x_31642) ;  /* 0x0000000000200947 */ /* 0x000fea0003800000 */
[----:B------:R-:W-:-:S04]  /*218c0*/  IADD3 R113, PT, PT, R113, 0x1, RZ ;  /* 0x0000000171717810 */ /* 0x000fc80007ffe0ff */
[----:B------:R-:W-:-:S13]  /*218d0*/  ISETP.NE.AND P0, PT, R113, RZ, PT ;  /* 0x000000ff7100720c */ /* 0x000fda0003f05270 */
[----:B------:R-:W-:Y:S01]  /*218e0*/  @!P0 IADD3 R114, PT, PT, R114, 0x1, RZ ;  /* 0x0000000172728810 */ /* 0x000fe20007ffe0ff */
[----:B------:R-:W-:Y:S01]  /*218f0*/  @!P0 VIADD R0, R123, 0x1 ;  /* 0x000000017b008836 */ /* 0x000fe20000000000 */
[----:B------:R-:W-:Y:S02]  /*21900*/  @!P0 MOV R113, RZ ;  /* 0x000000ff00718202 */ /* 0x000fe40000000f00 */
[----:B------:R-:W-:-:S13]  /*21910*/  ISETP.NE.AND P2, PT, R114, RZ, !P0 ;  /* 0x000000ff7200720c */ /* 0x000fda0004745270 */
[----:B------:R-:W-:-:S05]  /*21920*/  @P2 IADD3 R0, PT, PT, R123, RZ, RZ ;  /* 0x000000ff7b002210 */ /* 0x000fca0007ffe0ff */
[----:B------:R-:W-:-:S07]  /*21930*/  @!P0 IMAD.MOV.U32 R123, RZ, RZ, R0 ;  /* 0x000000ffff7b8224 */ /* 0x000fce00078e0000 */
.L_x_31642:
[----:B------:R-:W-:Y:S05]  /*21940*/  BSYNC.RECONVERGENT B3 ;  /* 0x0000000000037941 */ /* 0x000fea0003800200 */
.L_x_31641:
        /* <DEDUP_REMOVED lines=21> */
[----:B------:R-:W-:Y:S02]  /*21aa0*/  IADD3 R111, PT, PT, R2, 0x78dde6e4, RZ ;  /* 0x78dde6e4026f7810 */ /* 0x000fe40007ffe0ff */
        /* <DEDUP_REMOVED lines=35> */
[----:B------:R-:W-:Y:S01]  /*21ce0*/  MOV R121, R124 ;  /* 0x0000007c00797202 */ /* 0x000fe20000000f00 */
[----:B------:R-:W-:Y:S01]  /*21cf0*/  IMAD.MOV.U32 R124, RZ, RZ, R110 ;  /* 0x000000ffff7c7224 */ /* 0x000fe200078e006e */
[----:B------:R-:W-:Y:S02]  /*21d00*/  LOP3.LUT R115, R115, R140, R143, 0x96, !PT ;  /* 0x0000008c73737212 */ /* 0x000fe400078e968f */
[----:B------:R-:W-:-:S07]  /*21d10*/  MOV R122, R142 ;  /* 0x0000008e007a7202 */ /* 0x000fce0000000f00 */
.L_x_31639:
[----:B------:R-:W-:Y:S05]  /*21d20*/  BSYNC.RECONVERGENT B2 ;  /* 0x0000000000027941 */ /* 0x000fea0003800200 */
.L_x_31638:
[----:B------:R-:W-:Y:S01]  /*21d30*/  I2FP.F32.U32 R110, R121 ;  /* 0x00000079006e7245 */ /* 0x000fe20000201000 */
[----:B-----5:R-:W-:Y:S01]  /*21d40*/  HADD2.F32 R121, -RZ, R63.H0_H0 ;  /* 0x2000003fff797230 */ /* 0x020fe20000004100 */
[----:B------:R-:W-:-:S04]  /*21d50*/  MOV R111, 0x2f800000 ;  /* 0x2f800000006f7802 */ /* 0x000fc80000000f00 */
        /* <DEDUP_REMOVED lines=8> */
.L_x_31637:
[----:B------:R-:W-:Y:S05]  /*21de0*/  BSYNC.RECONVERGENT B1 ;  /* 0x0000000000017941 */ /* 0x000fea0003800200 */
.L_x_31636:
[----:B------:R-:W-:Y:S02]  /*21df0*/  HFMA2 R111, -RZ, RZ, 0, 0 ;  /* 0x00000000ff6f7431 */ /* 0x000fe400000001ff */
        /* <DEDUP_REMOVED lines=11> */
[----:B------:R-:W-:Y:S01]  /*21eb0*/  @P0 VIADD R121, R0, 0x1 ;  /* 0x0000000100790836 */ /* 0x000fe20000000000 */
[----:B------:R-:W-:Y:S02]  /*21ec0*/  @!P0 MOV R111, R120 ;  /* 0x00000078006f8202 */ /* 0x000fe40000000f00 */
[----:B------:R-:W-:Y:S01]  /*21ed0*/  @P0 MOV R111, R115 ;  /* 0x00000073006f0202 */ /* 0x000fe20000000f00 */
[----:B------:R-:W-:Y:S06]  /*21ee0*/  BRA `(.L_x_31644) ;  /* 0x00000004002c7947 */ /* 0x000fec0003800000 */
.L_x_31645:
[----:B------:R-:W-:Y:S01]  /*21ef0*/  IADD3 R136, PT, PT, R136, 0x1, RZ ;  /* 0x0000000188887810 */ /* 0x000fe20007ffe0ff */
[----:B------:R-:W-:Y:S03]  /*21f00*/  BSSY.RECONVERGENT B2, `(.L_x_31646) ;  /* 0x000000c000027945 */ /* 0x000fe60003800200 */
[C---:B------:R-:W-:Y:S01]  /*21f10*/  ISETP.NE.AND P0, PT, R136.reuse, RZ, PT ;  /* 0x000000ff8800720c */ /* 0x040fe20003f05270 */
[----:B------:R-:W-:-:S12]  /*21f20*/  IMAD.WIDE.U32 R132, R136, -0x2daee0ad, RZ ;  /* 0xd2511f5388847825 */ /* 0x000fd800078e00ff */
[----:B------:R-:W-:Y:S05]  /*21f30*/  @P0 BRA `(.L_x_31647) ;  /* 0x0000000000200947 */ /* 0x000fea0003800000 */
[----:B------:R-:W-:-:S05]  /*21f40*/  VIADD R113, R113, 0x1 ;  /* 0x0000000171717836 */ /* 0x000fca0000000000 */
[----:B------:R-:W-:-:S13]  /*21f50*/  ISETP.NE.AND P0, PT, R113, RZ, PT ;  /* 0x000000ff7100720c */ /* 0x000fda0003f05270 */
[----:B------:R-:W-:Y:S02]  /*21f60*/  @!P0 IADD3 R114, PT, PT, R114, 0x1, RZ ;  /* 0x0000000172728810 */ /* 0x000fe40007ffe0ff */
[----:B------:R-:W-:Y:S02]  /*21f70*/  @!P0 IADD3 R0, PT, PT, R123, 0x1, RZ ;  /* 0x000000017b008810 */ /* 0x000fe40007ffe0ff */
[----:B------:R-:W-:Y:S02]  /*21f80*/  ISETP.NE.AND P2, PT, R114, RZ, !P0 ;  /* 0x000000ff7200720c */ /* 0x000fe40004745270 */
[----:B------:R-:W-:-:S11]  /*21f90*/  @!P0 MOV R113, RZ ;  /* 0x000000ff00718202 */ /* 0x000fd60000000f00 */
[----:B------:R-:W-:-:S05]  /*21fa0*/  @P2 IMAD.MOV R0, RZ, RZ, R123 ;  /* 0x000000ffff002224 */ /* 0x000fca00078e027b */
[----:B------:R-:W-:-:S07]  /*21fb0*/  @!P0 MOV R123, R0 ;  /* 0x00000000007b8202 */ /* 0x000fce0000000f00 */
.L_x_31647:
[----:B------:R-:W-:Y:S05]  /*21fc0*/  BSYNC.RECONVERGENT B2 ;  /* 0x0000000000027941 */ /* 0x000fea0003800200 */
.L_x_31646:
        /* <DEDUP_REMOVED lines=36> */
[----:B------:R-:W-:Y:S02]  /*22210*/  IADD3 R115, PT, PT, R3, 0x646e171e, RZ ;  /* 0x646e171e03737810 */ /* 0x000fe40007ffe0ff */
[----:B------:R-:W-:Y:S02]  /*22220*/  LOP3.LUT R111, R111, R120, R141, 0x96, !PT ;  /* 0x000000786f6f7212 */ /* 0x000fe400078e968d */
[----:B------:R-:W-:Y:S01]  /*22230*/  LOP3.LUT R142, R115, R142, R133, 0x96, !PT ;  /* 0x0000008e738e7212 */ /* 0x000fe200078e9685 */
[----:B------:R-:W-:Y:S02]  /*22240*/  VIADD R115, R2, 0x5384540f ;  /* 0x5384540f02737836 */ /* 0x000fe40000000000 */
        /* <DEDUP_REMOVED lines=15> */
[----:B------:R-:W-:Y:S02]  /*22340*/  IADD3 R115, PT, PT, R2, -0x700cb87f, RZ ;  /* 0x8ff3478102737810 */ /* 0x000fe40007ffe0ff */
[----:B------:R-:W-:Y:S01]  /*22350*/  LOP3.LUT R120, R111, R120, R133, 0x96, !PT ;  /* 0x000000786f787212 */ /* 0x000fe200078e9685 */
[----:B------:R-:W-:Y:S01]  /*22360*/  IMAD.MOV.U32 R122, RZ, RZ, R142 ;  /* 0x000000ffff7a7224 */ /* 0x000fe200078e008e */
[----:B------:R-:W-:Y:S02]  /*22370*/  MOV R111, R124 ;  /* 0x0000007c006f7202 */ /* 0x000fe40000000f00 */
[----:B------:R-:W-:Y:S02]  /*22380*/  LOP3.LUT R115, R115, R140, R143, 0x96, !PT ;  /* 0x0000008c73737212 */ /* 0x000fe400078e968f */
[----:B------:R-:W-:-:S07]  /*22390*/  MOV R124, R132 ;  /* 0x00000084007c7202 */ /* 0x000fce0000000f00 */
.L_x_31644:
[----:B------:R-:W-:Y:S05]  /*223a0*/  BSYNC.RECONVERGENT B1 ;  /* 0x0000000000017941 */ /* 0x000fea0003800200 */
.L_x_31643:
        /* <DEDUP_REMOVED lines=11> */
.L_x_31588:
[----:B------:R-:W-:Y:S05]  /*22460*/  BSYNC.RECONVERGENT B0 ;  /* 0x0000000000007941 */ /* 0x000fea0003800200 */
.L_x_31537:
[----:B------:R-:W-:Y:S01]  /*22470*/  FADD.FTZ R0, RZ, R72 ;  /* 0x00000048ff007221 */ /* 0x000fe20000010000 */
        /* <DEDUP_REMOVED lines=65> */
.L_x_31649:
[----:B------:R-:W-:Y:S05]  /*22890*/  BSYNC.RECONVERGENT B0 ;  /* 0x0000000000007941 */ /* 0x000fea0003800200 */
.L_x_31648:
        /* <DEDUP_REMOVED lines=104> */
.L_x_31665:
        /* <DEDUP_REMOVED lines=17> */
[----:B------:R-:W-:Y:S02]  /*23030*/  VIADD R0, R146, 0xffffffff ;  /* 0xffffffff92007836 */ /* 0x000fe40000000000 */
[----:B------:R-:W-:Y:S02]  /*23040*/  HADD2.F32 R138, -RZ, R52.H1_H1 ;  /* 0x30000034ff8a7230 */ /* 0x000fe40000004100 */
        /* <DEDUP_REMOVED lines=53> */
[----:B------:R-:W-:Y:S01]  /*233a0*/  FFMA.FTZ R73, R139, R111, R84 ;  /* 0x0000006f8b497223 */ /* 0x000fe20000010054 */
[C---:B------:R-:W-:Y:S01]  /*233b0*/  FMUL.FTZ R96, R134.reuse, R80 ;  /* 0x0000005086607220 */ /* 0x040fe20000410000 */
[----:B------:R-:W-:Y:S02]  /*233c0*/  HADD2.F32 R84, -RZ, R118.H0_H0 ;  /* 0x20000076ff547230 */ /* 0x000fe40000004100 */
[----:B------:R-:W-:Y:S01]  /*233d0*/  FFMA.FTZ R72, R137, R90, R82 ;  /* 0x0000005a89487223 */ /* 0x000fe20000010052 */
[----:B------:R-:W-:Y:S02]  /*233e0*/  HADD2.F32 R86, -RZ, R42.H0_H0 ;  /* 0x2000002aff567230 */ /* 0x000fe40000004100 */
        /* <DEDUP_REMOVED lines=13> */
[----:B------:R-:W-:Y:S02]  /*234c0*/  HADD2.F32 R102, -RZ, R119.H1_H1 ;  /* 0x30000077ff667230 */ /* 0x000fe40000004100 */
[----:B------:R-:W-:Y:S01]  /*234d0*/  FFMA.FTZ R84, R77, R88, R90 ;  /* 0x000000584d547223 */ /* 0x000fe2000001005a */
[----:B------:R-:W-:Y:S02]  /*234e0*/  HADD2.F32 R104, -RZ, R43.H1_H1 ;  /* 0x3000002bff687230 */ /* 0x000fe40000004100 */
[----:B------:R-:W-:Y:S01]  /*234f0*/  FFMA.FTZ R75, R143, R98, R100 ;  /* 0x000000628f4b7223 */ /* 0x000fe20000010064 */
[----:B------:R-:W-:-:S02]  /*23500*/  HADD2.F32 R82, -RZ, R56.H0_H0 ;  /* 0x20000038ff527230 */ /* 0x000fc40000004100 */
[C---:B------:R-:W-:Y:S01]  /*23510*/  FMUL.FTZ R145, R134.reuse, R145 ;  /* 0x0000009186917220 */ /* 0x040fe20000410000 */
[----:B------:R-:W-:Y:S02]  /*23520*/  HADD2.F32 R86, -RZ, R36.H0_H0 ;  /* 0x20000024ff567230 */ /* 0x000fe40000004100 */
[----:B------:R-:W-:Y:S01]  /*23530*/  FFMA.FTZ R90, R79, R102, R104 ;  /* 0x000000664f5a7223 */ /* 0x000fe20000010068 */
        /* <DEDUP_REMOVED lines=8> */
[----:B------:R-:W-:Y:S02]  /*235c0*/  HADD2.F32 R104, -RZ, R57.H1_H1 ;  /* 0x30000039ff687230 */ /* 0x000fe40000004100 */
[----:B------:R-:W-:Y:S01]  /*235d0*/  FFMA.FTZ R145, R145, R82, R86 ;  /* 0x0000005291917223 */ /* 0x000fe20000010056 */
        /* <DEDUP_REMOVED lines=19> */
[----:B------:R-:W-:Y:S01]  /*23710*/  FFMA.FTZ R102, R85, R102, R88 ;  /* 0x0000006655667223 */ /* 0x000fe20000010058 */
[--C-:B------:R-:W-:Y:S02]  /*23720*/  HADD2.F32 R110, -RZ, R32.reuse.H0_H0 ;  /* 0x20000020ff6e7230 */ /* 0x100fe40000004100 */
[----:B------:R-:W-:Y:S01]  /*23730*/  FFMA.FTZ R79, R151, R98, R100 ;  /* 0x00000062974f7223 */ /* 0x000fe20000010064 */
        /* <DEDUP_REMOVED lines=22> */
[----:B------:R-:W-:Y:S01]  /*238a0*/  FFMA.FTZ R110, R93, R140, R142 ;  /* 0x0000008c5d6e7223 */ /* 0x000fe2000001008e */
[----:B------:R-:W-:Y:S02]  /*238b0*/  HADD2.F32 R100, -RZ, R48.H0_H0 ;  /* 0x20000030ff647230 */ /* 0x000fe40000004100 */
[C---:B------:R-:W-:Y:S01]  /*238c0*/  FMUL.FTZ R161, R134.reuse, R161 ;  /* 0x000000a186a17220 */ /* 0x040fe20000410000 */
[----:B------:R-:W-:Y:S01]  /*238d0*/  FFMA.FTZ R83, R159, R144, R146 ;  /* 0x000000909f537223 */ /* 0x000fe20000010092 */
[----:B------:R-:W-:Y:S02]  /*238e0*/  HADD2.F32 R106, -RZ, R28.H0_H0 ;  /* 0x2000001cff6a7230 */ /* 0x000fe40000004100 */
[C---:B------:R-:W-:Y:S01]  /*238f0*/  FMUL.FTZ R95, R134.reuse, R95 ;  /* 0x0000005f865f7220 */ /* 0x040fe20000410000 */
[----:B------:R-:W-:Y:S02]  /*23900*/  HADD2.F32 R142, -RZ, R55.H1_H1 ;  /* 0x30000037ff8e7230 */ /* 0x000fe40000004100 */
[----:B------:R-:W-:Y:S01]  /*23910*/  FMUL.FTZ R97, R134, R97 ;  /* 0x0000006186617220 */ /* 0x000fe20000410000 */
[----:B------:R-:W-:-:S02]  /*23920*/  HADD2.F32 R98, -RZ, R35.H1_H1 ;  /* 0x30000023ff627230 */ /* 0x000fc40000004100 */
[C---:B------:R-:W-:Y:S01]  /*23930*/  FMUL.FTZ R163, R134.reuse, R163 ;  /* 0x000000a386a37220 */ /* 0x040fe20000410000 */
        /* <DEDUP_REMOVED lines=11> */
[----:B------:R-:W-:Y:S01]  /*239f0*/  FFMA.FTZ R85, R163, R144, R146 ;  /* 0x00000090a3557223 */ /* 0x000fe20000010092 */
        /* <DEDUP_REMOVED lines=8> */
[----:B------:R-:W-:Y:S01]  /*23a80*/  HADD2.F32 R111, -RZ, R44.H0_H0 ;  /* 0x2000002cff6f7230 */ /* 0x000fe20000004100 */
[----:B------:R-:W0:Y:S01]  /*23a90*/  LDC.64 R100, c[0x0][0x428] ;  /* 0x00010a00ff647b82 */ /* 0x000e220000000a00 */
[----:B------:R-:W-:Y:S02]  /*23aa0*/  HADD2.F32 R95, -RZ, R24.H0_H0 ;  /* 0x20000018ff5f7230 */ /* 0x000fe40000004100 */
        /* <DEDUP_REMOVED lines=8> */
[----:B------:R-:W-:Y:S01]  /*23b30*/  FFMA.FTZ R87, R92, R87, R89 ;  /* 0x000000575c577223 */ /* 0x000fe20000010059 */
[----:B------:R-:W-:-:S02]  /*23b40*/  HADD2.F32 R140, -RZ, R44.H1_H1 ;  /* 0x3000002cff8c7230 */ /* 0x000fc40000004100 */
[----:B------:R-:W-:Y:S01]  /*23b50*/  FMUL.FTZ R107, R134, R107 ;  /* 0x0000006b866b7220 */ /* 0x000fe20000410000 */
[----:B------:R-:W-:Y:S02]  /*23b60*/  HADD2.F32 R74, -RZ, R24.H1_H1 ;  /* 0x30000018ff4a7230 */ /* 0x000fe40000004100 */
[----:B------:R-:W-:Y:S01]  /*23b70*/  FFMA.FTZ R148, R94, R91, R93 ;  /* 0x0000005b5e947223 */ /* 0x000fe2000001005d */
[----:B------:R-:W-:Y:S01]  /*23b80*/  HADD2.F32 R89, -RZ, R45.H0_H0 ;  /* 0x2000002dff597230 */ /* 0x000fe20000004100 */
[----:B------:R-:W-:Y:S01]  /*23b90*/  SHF.R.S32.HI R91, RZ, 0x1f, R0 ;  /* 0x0000001fff5b7819 */ /* 0x000fe20000011400 */
[----:B------:R-:W-:Y:S02]  /*23ba0*/  HADD2.F32 R93, -RZ, R25.H0_H0 ;  /* 0x20000019ff5d7230 */ /* 0x000fe40000004100 */
[----:B------:R-:W-:Y:S01]  /*23bb0*/  FFMA.FTZ R140, R105, R140, R74 ;  /* 0x0000008c698c7223 */ /* 0x000fe2000001004a */
[C---:B------:R-:W-:Y:S01]  /*23bc0*/  FMUL.FTZ R78, R134.reuse, R78 ;  /* 0x0000004e864e7220 */ /* 0x040fe20000410000 */
[----:B------:R-:W-:Y:S01]  /*23bd0*/  LEA.HI R74, R91, R0, RZ, 0x3 ;  /* 0x000000005b4a7211 */ /* 0x000fe200078f18ff */
[----:B------:R-:W-:Y:S01]  /*23be0*/  FMUL.FTZ R109, R134, R109 ;  /* 0x0000006d866d7220 */ /* 0x000fe20000410000 */
[----:B------:R-:W-:Y:S01]  /*23bf0*/  FFMA.FTZ R89, R76, R89, R93 ;  /* 0x000000594c597223 */ /* 0x000fe2000001005d */
[----:B------:R-:W-:-:S02]  /*23c00*/  HADD2.F32 R91, -RZ, R46.H0_H0 ;  /* 0x2000002eff5b7230 */ /* 0x000fc40000004100 */
[----:B------:R-:W-:Y:S01]  /*23c10*/  FMUL.FTZ R134, R134, R135 ;  /* 0x0000008786867220 */ /* 0x000fe20000410000 */
[----:B------:R-:W-:Y:S01]  /*23c20*/  HADD2.F32 R93, -RZ, R26.H0_H0 ;  /* 0x2000001aff5d7230 */ /* 0x000fe20000004100 */
[----:B------:R-:W-:Y:S01]  /*23c30*/  LOP3.LUT R135, R133, 0x1f, RZ, 0xc0, !PT ;  /* 0x0000001f85877812 */ /* 0x000fe200078ec0ff */
[----:B------:R-:W-:Y:S01]  /*23c40*/  HADD2.F32 R146, -RZ, R45.H1_H1 ;  /* 0x3000002dff927230 */ /* 0x000fe20000004100 */
[----:B------:R-:W-:Y:S01]  /*23c50*/  F2FP.F16.F32.PACK_AB R75, R90, R75 ;  /* 0x0000004b5a4b723e */ /* 0x000fe200000000ff */
[----:B------:R-:W-:Y:S02]  /*23c60*/  HADD2.F32 R92, -RZ, R25.H1_H1 ;  /* 0x30000019ff5c7230 */ /* 0x000fe40000004100 */
[----:B------:R-:W-:Y:S01]  /*23c70*/  FFMA.FTZ R0, R78, R91, R93 ;  /* 0x0000005b4e007223 */ /* 0x000fe2000001005d */
[----:B------:R-:W-:Y:S01]  /*23c80*/  HADD2.F32 R95, -RZ, R47.H0_H0 ;  /* 0x2000002fff5f7230 */ /* 0x000fe20000004100 */
[----:B------:R-:W-:Y:S01]  /*23c90*/  LEA.HI.SX32 R93, R74, R135, 0x1d ;  /* 0x000000874a5d7211 */ /* 0x000fe200078feaff */
[----:B------:R-:W-:-:S02]  /*23ca0*/  HADD2.F32 R97, -RZ, R27.H0_H0 ;  /* 0x2000001bff617230 */ /* 0x000fc40000004100 */
[----:B------:R-:W-:Y:S01]  /*23cb0*/  FFMA.FTZ R146, R107, R146, R92 ;  /* 0x000000926b927223 */ /* 0x000fe2000001005c */
[----:B------:R-:W-:Y:S01]  /*23cc0*/  HADD2.F32 R99, -RZ, R47.H1_H1 ;  /* 0x3000002fff637230 */ /* 0x000fe20000004100 */
[----:B------:R-:W-:Y:S01]  /*23cd0*/  F2FP.F16.F32.PACK_AB R74, R84, R141 ;  /* 0x0000008d544a723e */ /* 0x000fe200000000ff */
[----:B------:R-:W-:Y:S02]  /*23ce0*/  HADD2.F32 R105, -RZ, R27.H1_H1 ;  /* 0x3000001bff697230 */ /* 0x000fe40000004100 */
[----:B------:R-:W-:Y:S01]  /*23cf0*/  FFMA.FTZ R91, R96, R95, R97 ;  /* 0x0000005f605b7223 */ /* 0x000fe20000010061 */
[----:B------:R-:W-:Y:S01]  /*23d00*/  HADD2.F32 R76, -RZ, R46.H1_H1 ;  /* 0x3000002eff4c7230 */ /* 0x000fe20000004100 */
[C---:B------:R-:W-:Y:S01]  /*23d10*/  IADD3 R95, PT, PT, R93.reuse, 0x20, RZ ;  /* 0x000000205d5f7810 */ /* 0x040fe20007ffe0ff */
[----:B------:R-:W-:Y:S01]  /*23d20*/  HADD2.F32 R92, -RZ, R26.H1_H1 ;  /* 0x3000001aff5c7230 */ /* 0x000fe20000004100 */
[C---:B------:R-:W-:Y:S01]  /*23d30*/  IADD3 R97, PT, PT, R93.reuse, 0x40, RZ ;  /* 0x000000405d617810 */ /* 0x040fe20007ffe0ff */
[----:B------:R-:W-:Y:S01]  /*23d40*/  FFMA.FTZ R134, R134, R99, R105 ;  /* 0x0000006386867223 */ /* 0x000fe20000010069 */
[C---:B------:R-:W-:Y:S01]  /*23d50*/  VIADD R99, R93.reuse, 0x60 ;  /* 0x000000605d637836 */ /* 0x040fe20000000000 */
[----:B------:R-:W-:Y:S01]  /*23d60*/  IADD3 R105, PT, PT, R93, 0x80, RZ ;  /* 0x000000805d697810 */ /* 0x000fe20007ffe0ff */
        /* <DEDUP_REMOVED lines=29> */
.L_x_31652:
[----:B------:R-:W-:Y:S05]  /*23f40*/  BSYNC.RECONVERGENT B0 ;  /* 0x0000000000007941 */ /* 0x000fea0003800200 */
.L_x_31651:
[----:B0-----:R-:W0:Y:S02]  /*23f50*/  LDC.64 R72, c[0x0][0x380] ;  /* 0x0000e000ff487b82 */ /* 0x001e240000000a00 */
[----:B0-----:R-:W-:-:S04]  /*23f60*/  LEA R112, R72, R112, 0x2 ;  /* 0x0000007048707211 */ /* 0x001fc800078e10ff */
[----:B------:R-:W-:-:S13]  /*23f70*/  ISETP.GE.AND P0, PT, R112, R73, PT ;  /* 0x000000497000720c */ /* 0x000fda0003f06270 */
[----:B------:R-:W-:Y:S05]  /*23f80*/  @!P0 BRA `(.L_x_31653) ;  /* 0xfffffdc800ac8947 */ /* 0x000fea000383ffff */
[----:B------:R-:W-:Y:S05]  /*23f90*/  EXIT ;  /* 0x000000000000794d */ /* 0x000fea0003800000 */
.L_x_31650:
[----:B------:R-:W-:Y:S01]  /*23fa0*/  HFMA2 R144, -RZ, RZ, 0, 5.9604644775390625e-08 ;  /* 0x00000001ff907431 */ /* 0x000fe200000001ff */
[----:B------:R-:W-:Y:S01]  /*23fb0*/  BSSY B0, `(.L_x_31654) ;  /* 0x0000007000007945 */ /* 0x000fe20003800000 */
[----:B------:R-:W-:Y:S01]  /*23fc0*/  IMAD.MOV.U32 R147, RZ, RZ, R0 ;  /* 0x000000ffff937224 */ /* 0x000fe200078e0000 */
[----:B------:R-:W-:Y:S01]  /*23fd0*/  MOV R149, 0x1f ;  /* 0x0000001f00957802 */ /* 0x000fe20000000f00 */
[----:B------:R-:W-:-:S07]  /*23fe0*/  IMAD.MOV.U32 R142, RZ, RZ, -0x1 ;  /* 0xffffffffff8e7424 */ /* 0x000fce00078e00ff */
[----:B0----5:R-:W-:Y:S05]  /*23ff0*/  WARPSYNC.COLLECTIVE R142, `(.L_x_31655) ;  /* 0x000000008e087348 */ /* 0x021fea0003c00000 */
[----:B------:R1:W2:Y:S02]  /*24000*/  SHFL.BFLY P1, R145, R147, R144, R149 ;  /* 0x0c00009093917389 */ /* 0x0002a40000020095 */
[----:B012--5:R-:W-:Y:S05]  /*24010*/  ENDCOLLECTIVE ;  /* 0x000000000000791b */ /* 0x027fea0003800000 */
.L_x_31655:
[----:B------:R-:W-:Y:S05]  /*24020*/  BSYNC B0 ;  /* 0x0000000000007941 */ /* 0x000fea0003800000 */
.L_x_31654:
[----:B------:R-:W-:Y:S01]  /*24030*/  MOV R139, R145 ;  /* 0x00000091008b7202 */ /* 0x000fe20000000f00 */
[----:B------:R-:W-:Y:S02]  /*24040*/  HFMA2 R149, -RZ, RZ, 0, 1.847743988037109375e-06 ;  /* 0x0000001fff957431 */ /* 0x000fe400000001ff */
[----:B------:R-:W-:Y:S01]  /*24050*/  IMAD.MOV.U32 R144, RZ, RZ, 0x2 ;  /* 0x00000002ff907424 */ /* 0x000fe200078e00ff */
[----:B------:R-:W-:Y:S01]  /*24060*/  MOV R142, 0xffffffff ;  /* 0xffffffff008e7802 */ /* 0x000fe20000000f00 */
[----:B------:R-:W-:-:S05]  /*24070*/  FADD.FTZ R139, R0, R139 ;  /* 0x0000008b008b7221 */ /* 0x000fca0000010000 */
[----:B------:R-:W-:-:S07]  /*24080*/  MOV R147, R139 ;  /* 0x0000008b00937202 */ /* 0x000fce0000000f00 */
[----:B------:R-:W-:Y:S05]  /*24090*/  WARPSYNC.COLLECTIVE R142, `(.L_x_31656) ;  /* 0x000000008e087348 */ /* 0x000fea0003c00000 */
[----:B------:R0:W1:Y:S02]  /*240a0*/  SHFL.BFLY P1, R145, R147, R144, R149 ;  /* 0x0c00009093917389 */ /* 0x0000640000020095 */
[----:B01----:R-:W-:Y:S05]  /*240b0*/  ENDCOLLECTIVE ;  /* 0x000000000000791b */ /* 0x003fea0003800000 */
.L_x_31656:
[----:B------:R-:W-:Y:S02]  /*240c0*/  HFMA2 R144, -RZ, RZ, 0, 2.384185791015625e-07 ;  /* 0x00000004ff907431 */ /* 0x000fe400000001ff */
[----:B------:R-:W-:-:S04]  /*240d0*/  IMAD.MOV.U32 R134, RZ, RZ, R145 ;  /* 0x000000ffff867224 */ /* 0x000fc800078e0091 */
[----:B------:R-:W-:-:S05]  /*240e0*/  FADD.FTZ R138, R139, R134 ;  /* 0x000000868b8a7221 */ /* 0x000fca0000010000 */
[----:B------:R-:W-:-:S07]  /*240f0*/  MOV R147, R138 ;  /* 0x0000008a00937202 */ /* 0x000fce0000000f00 */
[----:B------:R-:W-:Y:S05]  /*24100*/  WARPSYNC.COLLECTIVE R142, `(.L_x_31657) ;  /* 0x000000008e087348 */ /* 0x000fea0003c00000 */
[----:B------:R0:W1:Y:S02]  /*24110*/  SHFL.BFLY P1, R145, R147, R144, R149 ;  /* 0x0c00009093917389 */ /* 0x0000640000020095 */
[----:B01----:R-:W-:Y:S05]  /*24120*/  ENDCOLLECTIVE ;  /* 0x000000000000791b */ /* 0x003fea0003800000 */
.L_x_31657:
[----:B------:R-:W-:Y:S02]  /*24130*/  HFMA2 R144, -RZ, RZ, 0, 4.76837158203125e-07 ;  /* 0x00000008ff907431 */ /* 0x000fe400000001ff */
[----:B------:R-:W-:-:S04]  /*24140*/  IMAD.MOV.U32 R141, RZ, RZ, R145 ;  /* 0x000000ffff8d7224 */ /* 0x000fc800078e0091 */
[----:B------:R-:W-:-:S05]  /*24150*/  FADD.FTZ R141, R138, R141 ;  /* 0x0000008d8a8d7221 */ /* 0x000fca0000010000 */
[----:B------:R-:W-:-:S07]  /*24160*/  MOV R147, R141 ;  /* 0x0000008d00937202 */ /* 0x000fce0000000f00 */
[----:B------:R-:W-:Y:S05]  /*24170*/  WARPSYNC.COLLECTIVE R142, `(.L_x_31658) ;  /* 0x000000008e087348 */ /* 0x000fea0003c00000 */
[----:B------:R0:W1:Y:S02]  /*24180*/  SHFL.BFLY P1, R145, R147, R144, R149 ;  /* 0x0c00009093917389 */ /* 0x0000640000020095 */
[----:B01----:R-:W-:Y:S05]  /*24190*/  ENDCOLLECTIVE ;  /* 0x000000000000791b */ /* 0x003fea0003800000 */
.L_x_31658:
        /* <DEDUP_REMOVED lines=8> */
.L_x_31659:
[----:B------:R-:W-:Y:S02]  /*24220*/  HFMA2 R144, -RZ, RZ, 0, 5.9604644775390625e-08 ;  /* 0x00000001ff907431 */ /* 0x000fe400000001ff */
        /* <DEDUP_REMOVED lines=87> */
.L_x_31660:
[----:B------:R-:W-:Y:S02]  /*247a0*/  HFMA2 R144, -RZ, RZ, 0, 1.1920928955078125e-07 ;  /* 0x00000002ff907431 */ /* 0x000fe400000001ff */
[----:B------:R-:W-:-:S04]  /*247b0*/  IMAD.MOV.U32 R139, RZ, RZ, R145 ;  /* 0x000000ffff8b7224 */ /* 0x000fc800078e0091 */
[----:B------:R-:W-:-:S05]  /*247c0*/  FADD.FTZ R139, R0, R139 ;  /* 0x0000008b008b7221 */ /* 0x000fca0000010000 */
[----:B------:R-:W-:-:S07]  /*247d0*/  MOV R147, R139 ;  /* 0x0000008b00937202 */ /* 0x000fce0000000f00 */
[----:B------:R-:W-:Y:S05]  /*247e0*/  WARPSYNC.COLLECTIVE R142, `(.L_x_31661) ;  /* 0x000000008e087348 */ /* 0x000fea0003c00000 */
[----:B------:R0:W1:Y:S02]  /*247f0*/  SHFL.BFLY P1, R145, R147, R144, R149 ;  /* 0x0c00009093917389 */ /* 0x0000640000020095 */
[----:B01----:R-:W-:Y:S05]  /*24800*/  ENDCOLLECTIVE ;  /* 0x000000000000791b */ /* 0x003fea0003800000 */
.L_x_31661:
[----:B------:R-:W-:Y:S02]  /*24810*/  HFMA2 R144, -RZ, RZ, 0, 2.384185791015625e-07 ;  /* 0x00000004ff907431 */ /* 0x000fe400000001ff */
[----:B------:R-:W-:-:S04]  /*24820*/  IMAD.MOV.U32 R138, RZ, RZ, R145 ;  /* 0x000000ffff8a7224 */ /* 0x000fc800078e0091 */
[----:B------:R-:W-:-:S05]  /*24830*/  FADD.FTZ R138, R139, R138 ;  /* 0x0000008a8b8a7221 */ /* 0x000fca0000010000 */
[----:B------:R-:W-:-:S07]  /*24840*/  MOV R147, R138 ;  /* 0x0000008a00937202 */ /* 0x000fce0000000f00 */
[----:B------:R-:W-:Y:S05]  /*24850*/  WARPSYNC.COLLECTIVE R142, `(.L_x_31662) ;  /* 0x000000008e087348 */ /* 0x000fea0003c00000 */
[----:B------:R0:W1:Y:S02]  /*24860*/  SHFL.BFLY P1, R145, R147, R144, R149 ;  /* 0x0c00009093917389 */ /* 0x0000640000020095 */
[----:B01----:R-:W-:Y:S05]  /*24870*/  ENDCOLLECTIVE ;  /* 0x000000000000791b */ /* 0x003fea0003800000 */
.L_x_31662:
[----:B------:R-:W-:Y:S02]  /*24880*/  HFMA2 R144, -RZ, RZ, 0, 4.76837158203125e-07 ;  /* 0x00000008ff907431 */ /* 0x000fe400000001ff */
[----:B------:R-:W-:-:S04]  /*24890*/  IMAD.MOV.U32 R141, RZ, RZ, R145 ;  /* 0x000000ffff8d7224 */ /* 0x000fc800078e0091 */
[----:B------:R-:W-:-:S05]  /*248a0*/  FADD.FTZ R141, R138, R141 ;  /* 0x0000008d8a8d7221 */ /* 0x000fca0000010000 */
[----:B------:R-:W-:-:S07]  /*248b0*/  MOV R147, R141 ;  /* 0x0000008d00937202 */ /* 0x000fce0000000f00 */
[----:B------:R-:W-:Y:S05]  /*248c0*/  WARPSYNC.COLLECTIVE R142, `(.L_x_31663) ;  /* 0x000000008e087348 */ /* 0x000fea0003c00000 */
[----:B------:R0:W1:Y:S02]  /*248d0*/  SHFL.BFLY P1, R145, R147, R144, R149 ;  /* 0x0c00009093917389 */ /* 0x0000640000020095 */
[----:B01----:R-:W-:Y:S05]  /*248e0*/  ENDCOLLECTIVE ;  /* 0x000000000000791b */ /* 0x003fea0003800000 */
.L_x_31663:
[----:B------:R-:W-:Y:S02]  /*248f0*/  HFMA2 R144, -RZ, RZ, 0, 9.5367431640625e-07 ;  /* 0x00000010ff907431 */ /* 0x000fe400000001ff */
[----:B------:R-:W-:-:S04]  /*24900*/  IMAD.MOV.U32 R140, RZ, RZ, R145 ;  /* 0x000000ffff8c7224 */ /* 0x000fc800078e0091 */
[----:B------:R-:W-:-:S05]  /*24910*/  FADD.FTZ R140, R141, R140 ;  /* 0x0000008c8d8c7221 */ /* 0x000fca0000010000 */
[----:B------:R-:W-:-:S07]  /*24920*/  MOV R147, R140 ;  /* 0x0000008c00937202 */ /* 0x000fce0000000f00 */
[----:B------:R-:W-:Y:S05]  /*24930*/  WARPSYNC.COLLECTIVE R142, `(.L_x_31664) ;  /* 0x000000008e087348 */ /* 0x000fea0003c00000 */
[----:B------:R0:W1:Y:S02]  /*24940*/  SHFL.BFLY P1, R145, R147, R144, R149 ;  /* 0x0c00009093917389 */ /* 0x0000640000020095 */
[----:B01----:R-:W-:Y:S05]  /*24950*/  ENDCOLLECTIVE ;  /* 0x000000000000791b */ /* 0x003fea0003800000 */
.L_x_31664:
[----:B------:R-:W-:Y:S05]  /*24960*/  BRA `(.L_x_31665) ;  /* 0xffffffe4006c7947 */ /* 0x000fea000383ffff */
.L_x_31666:
        /* <DEDUP_REMOVED lines=9> */
.L_x_45879:


//--------------------- .text._ZN10layer_norm13ln_fwd_kernelINS_13Kernel_traitsIf6__halffS2_fjLj1280ELj1ELj4ELj1ELj16ENS_18Kernel_traits_baseILj1280EfS2_fS2_fjLj128EEEEELb0ELb0ELb0ELb0EEEvNS_9FwdParamsE --------------------------
	.section	.text._ZN10layer_norm13ln_fwd_kernelINS_13Kernel_traitsIf6__halffS2_fjLj1280ELj1ELj4ELj1ELj16ENS_18Kernel_traits_baseILj1280EfS2_fS2_fjLj128EEEEELb0ELb0ELb0ELb0EEEvNS_9FwdParamsE,"ax",@progbits
	.align	128
        .global         _ZN10layer_norm13ln_fwd_kernelINS_13Kernel_traitsIf6__halffS2_fjLj1280ELj1ELj4ELj1ELj16ENS_18Kernel_traits_baseILj1280EfS2_fS2_fjLj128EEEEELb0ELb0ELb0ELb0EEEvNS_9FwdParamsE
        .type           _ZN10layer_norm13ln_fwd_kernelINS_13Kernel_traitsIf6__halffS2_fjLj1280ELj1ELj4ELj1ELj16ENS_18Kernel_traits_baseILj1280EfS2_fS2_fjLj128EEEEELb0ELb0ELb0ELb0EEEvNS_9FwdParamsE,@function
        .size           _ZN10layer_norm13ln_fwd_kernelINS_13Kernel_traitsIf6__halffS2_fjLj1280ELj1ELj4ELj1ELj16ENS_18Kernel_traits_baseILj1280EfS2_fS2_fjLj128EEEEELb0ELb0ELb0ELb0EEEvNS_9FwdParamsE,(.L_x_45880 - _ZN10layer_norm13ln_fwd_kernelINS_13Kernel_traitsIf6__halffS2_fjLj1280ELj1ELj4ELj1ELj16ENS_18Kernel_traits_baseILj1280EfS2_fS2_fjLj128EEEEELb0ELb0ELb0ELb0EEEvNS_9FwdParamsE)
        .other          _ZN10layer_norm13ln_fwd_kernelINS_13Kernel_traitsIf6__halffS2_fjLj1280ELj1ELj4ELj1ELj16ENS_18Kernel_traits_baseILj1280EfS2_fS2_fjLj128EEEEELb0ELb0ELb0ELb0EEEvNS_9FwdParamsE,@"STO_CUDA_ENTRY STV_DEFAULT"
_ZN10layer_norm13ln_fwd_kernelINS_13Kernel_traitsIf6__halffS2_fjLj1280ELj1ELj4ELj1ELj16ENS_18Kernel_traits_baseILj1280EfS2_fS2_fjLj128EEEEELb0ELb0ELb0ELb0EEEvNS_9FwdParamsE:
.text._ZN10layer_norm13ln_fwd_kernelINS_13Kernel_traitsIf6__halffS2_fjLj1280ELj1ELj4ELj1ELj16ENS_18Kernel_traits_baseILj1280EfS2_fS2_fjLj128EEEEELb0ELb0ELb0ELb0EEEvNS_9FwdParamsE:
        /* <DEDUP_REMOVED lines=70> */
.L_x_31668:
        /* <DEDUP_REMOVED lines=49> */
.L_x_31669:
[----:B------:R-:W-:Y:S05]  /*0770*/  BSYNC.RECONVERGENT B0 ;  /* 0x0000000000007941 */ /* 0x000fea0003800200 */
.L_x_31667:
        /* <DEDUP_REMOVED lines=10> */
.L_x_31701:
        /* <DEDUP_REMOVED lines=40> */
.L_x_31672:
        /* <DEDUP_REMOVED lines=16> */
.L_x_31673:
[----:B------:R-:W0:Y:S01]  /*0ba0*/  LDC.64 R128, c[0x0][0x3a8] ;  /* 0x0000ea00ff807b82 */ /* 0x000e220000000a00 */
[C---:B------:R-:W-:Y:S01]  /*0bb0*/  IADD3 R126, PT, PT, R125.reuse, 0x20, RZ ;  /* 0x000000207d7e7810 */ /* 0x040fe20007ffe0ff */
[----:B0-----:R-:W-:-:S05]  /*0bc0*/  IMAD.WIDE.U32 R128, R125, 0x20, R128 ;  /* 0x000000207d807825 */ /* 0x001fca00078e0080 */
[----:B------:R0:W-:Y:S04]  /*0bd0*/  STG.E.128 desc[UR6][R128.64], R116 ;  /* 0x0000007480007986 */ /* 0x0001e8000c101d06 */
[----:B------:R0:W-:Y:S02]  /*0be0*/  STG.E.128 desc[UR6][R128.64+0x10], R120 ;  /* 0x0000107880007986 */ /* 0x0001e4000c101d06 */
.L_x_31671:
[----:B------:R-:W-:Y:S05]  /*0bf0*/  BSYNC.RECONVERGENT B0 ;  /* 0x0000000000007941 */ /* 0x000fea0003800200 */
.L_x_31670:
        /* <DEDUP_REMOVED lines=31> */
.L_x_31676:
        /* <DEDUP_REMOVED lines=16> */
.L_x_31677:
[----:B------:R-:W0:Y:S02]  /*0ef0*/  LDC.64 R128, c[0x0][0x3a8] ;  /* 0x0000ea00ff807b82 */ /* 0x000e240000000a00 */
[C---:B0-----:R-:W-:Y:S01]  /*0f00*/  IMAD.WIDE.U32 R128, R126.reuse, 0x20, R128 ;  /* 0x000000207e807825 */ /* 0x041fe200078e0080 */
[----:B------:R-:W-:-:S04]  /*0f10*/  IADD3 R126, PT, PT, R126, 0x20, RZ ;  /* 0x000000207e7e7810 */ /* 0x000fc80007ffe0ff */
[----:B------:R1:W-:Y:S04]  /*0f20*/  STG.E.128 desc[UR6][R128.64], R84 ;  /* 0x0000005480007986 */ /* 0x0003e8000c101d06 */
[----:B------:R1:W-:Y:S02]  /*0f30*/  STG.E.128 desc[UR6][R128.64+0x10], R88 ;  /* 0x0000105880007986 */ /* 0x0003e4000c101d06 */
.L_x_31675:
[----:B------:R-:W-:Y:S05]  /*0f40*/  BSYNC.RECONVERGENT B0 ;  /* 0x0000000000007941 */ /* 0x000fea0003800200 */
.L_x_31674:
        /* <DEDUP_REMOVED lines=31> */
.L_x_31680:
        /* <DEDUP_REMOVED lines=16> */
.L_x_31681:
[----:B------:R-:W0:Y:S02]  /*1240*/  LDC.64 R128, c[0x0][0x3a8] ;  /* 0x0000ea00ff807b82 */ /* 0x000e240000000a00 */
[C---:B0-----:R-:W-:Y:S01]  /*1250*/  IMAD.WIDE.U32 R128, R126.reuse, 0x20, R128 ;  /* 0x000000207e807825 */ /* 0x041fe200078e0080 */
[----:B------:R-:W-:-:S04]  /*1260*/  IADD3 R126, PT, PT, R126, 0x20, RZ ;  /* 0x000000207e7e7810 */ /* 0x000fc80007ffe0ff */
[----:B------:R2:W-:Y:S04]  /*1270*/  STG.E.128 desc[UR6][R128.64], R92 ;  /* 0x0000005c80007986 */ /* 0x0005e8000c101d06 */
[----:B------:R2:W-:Y:S02]  /*1280*/  STG.E.128 desc[UR6][R128.64+0x10], R96 ;  /* 0x0000106080007986 */ /* 0x0005e4000c101d06 */
.L_x_31679:
[----:B------:R-:W-:Y:S05]  /*1290*/  BSYNC.RECONVERGENT B0 ;  /* 0x0000000000007941 */ /* 0x000fea0003800200 */
.L_x_31678:
        /* <DEDUP_REMOVED lines=31> */
.L_x_31684:
        /* <DEDUP_REMOVED lines=16> */
.L_x_31685:
[----:B------:R-:W0:Y:S02]  /*1590*/  LDC.64 R128, c[0x0][0x3a8] ;  /* 0x0000ea00ff807b82 */ /* 0x000e240000000a00 */
[C---:B0-----:R-:W-:Y:S01]  /*15a0*/  IMAD.WIDE.U32 R128, R126.reuse, 0x20, R128 ;  /* 0x000000207e807825 */ /* 0x041fe200078e0080 */
[----:B------:R-:W-:-:S04]  /*15b0*/  IADD3 R126, PT, PT, R126, 0x20, RZ ;  /* 0x000000207e7e7810 */ /* 0x000fc80007ffe0ff */
[----:B------:R3:W-:Y:S04]  /*15c0*/  STG.E.128 desc[UR6][R128.64], R100 ;  /* 0x0000006480007986 */ /* 0x0007e8000c101d06 */
[----:B------:R3:W-:Y:S02]  /*15d0*/  STG.E.128 desc[UR6][R128.64+0x10], R104 ;  /* 0x0000106880007986 */ /* 0x0007e4000c101d06 */
.L_x_31683:
[----:B------:R-:W-:Y:S05]  /*15e0*/  BSYNC.RECONVERGENT B0 ;  /* 0x0000000000007941 */ /* 0x000fea0003800200 */
.L_x_31682:
        /* <DEDUP_REMOVED lines=31> */
.L_x_31688:
        /* <DEDUP_REMOVED lines=16> */
.L_x_31689:
[----:B------:R-:W0:Y:S02]  /*18e0*/  LDC.64 R128, c[0x0][0x3a8] ;  /* 0x0000ea00ff807b82 */ /* 0x000e240000000a00 */
[----:B0-----:R-:W-:-:S05]  /*18f0*/  IMAD.WIDE.U32 R126, R126, 0x20, R128 ;  /* 0x000000207e7e7825 */ /* 0x001fca00078e0080 */
[----:B------:R4:W-:Y:S04]  /*1900*/  STG.E.128 desc[UR6][R126.64], R108 ;  /* 0x0000006c7e007986 */ /* 0x0009e8000c101d06 */
[----:B------:R4:W-:Y:S02]  /*1910*/  STG.E.128 desc[UR6][R126.64+0x10], R112 ;  /* 0x000010707e007986 */ /* 0x0009e4000c101d06 */
.L_x_31687:
[----:B------:R-:W-:Y:S05]  /*1920*/  BSYNC.RECONVERGENT B0 ;  /* 0x0000000000007941 */ /* 0x000fea0003800200 */
.L_x_31686:
        /* <DEDUP_REMOVED lines=152> */
.L_x_31713:
        /* <DEDUP_REMOVED lines=49> */
.L_x_31692:
[----:B------:R-:W-:Y:S05]  /*25c0*/  BSYNC.RECONVERGENT B0 ;  /* 0x0000000000007941 */ /* 0x000fea0003800200 */
.L_x_31691:
        /* <DEDUP_REMOVED lines=35> */
.L_x_31694:
[----:B------:R-:W-:Y:S05]  /*2800*/  BSYNC.RECONVERGENT B0 ;  /* 0x0000000000007941 */ /* 0x000fea0003800200 */
.L_x_31693:
        /* <DEDUP_REMOVED lines=35> */
.L_x_31696:
[----:B------:R-:W-:Y:S05]  /*2a40*/  BSYNC.RECONVERGENT B0 ;  /* 0x0000000000007941 */ /* 0x000fea0003800200 */
.L_x_31695:
        /* <DEDUP_REMOVED lines=35> */
.L_x_31698:
[----:B------:R-:W-:Y:S05]  /*2c80*/  BSYNC.RECONVERGENT B0 ;  /* 0x0000000000007941 */ /* 0x000fea0003800200 */
.L_x_31697:
        /* <DEDUP_REMOVED lines=34> */
.L_x_31700:
[----:B------:R-:W-:Y:S05]  /*2eb0*/  BSYNC.RECONVERGENT B0 ;  /* 0x0000000000007941 */ /* 0x000fea0003800200 */
.L_x_31699:
[----:B01----:R-:W0:Y:S02]  /*2ec0*/  LDC.64 R126, c[0x0][0x380] ;  /* 0x0000e000ff7e7b82 */ /* 0x003e240000000a00 */
[----:B0-----:R-:W-:-:S04]  /*2ed0*/  LEA R124, R126, R124, 0x2 ;  /* 0x0000007c7e7c7211 */ /* 0x001fc800078e10ff */
[----:B------:R-:W-:-:S13]  /*2ee0*/  ISETP.GE.AND P0, PT, R124, R127, PT ;  /* 0x0000007f7c00720c */ /* 0x000fda0003f06270 */
[----:B------:R-:W-:Y:S05]  /*2ef0*/  @!P0 BRA `(.L_x_31701) ;  /* 0xffffffd800488947 */ /* 0x000fea000383ffff */
[----:B------:R-:W-:Y:S05]  /*2f00*/  EXIT ;  /* 0x000000000000794d */ /* 0x000fea0003800000 */
.L_x_31690:
        /* <DEDUP_REMOVED lines=8> */
.L_x_31703:
[----:B------:R-:W-:Y:S05]  /*2f90*/  BSYNC B0 ;  /* 0x0000000000007941 */ /* 0x000fea0003800000 */
.L_x_31702:
        /* <DEDUP_REMOVED lines=10> */
.L_x_31704:
[----:B------:R-:W-:Y:S01]  /*3040*/  HFMA2 R136, -RZ, RZ, 0, 2.384185791015625e-07 ;  /* 0x00000004ff887431 */ /* 0x000fe200000001ff */
[----:B------:R-:W-:-:S05]  /*3050*/  MOV R129, R133 ;  /* 0x0000008500817202 */ /* 0x000fca0000000f00 */
[----:B------:R-:W-:-:S05]  /*3060*/  FADD.FTZ R129, R128, R129 ;  /* 0x0000008180817221 */ /* 0x000fca0000010000 */
[----:B------:R-:W-:-:S07]  /*3070*/  MOV R135, R129 ;  /* 0x0000008100877202 */ /* 0x000fce0000000f00 */
[----:B------:R-:W-:Y:S05]  /*3080*/  WARPSYNC.COLLECTIVE R134, `(.L_x_31705) ;  /* 0x0000000086087348 */ /* 0x000fea0003c00000 */
[----:B------:R0:W1:Y:S02]  /*3090*/  SHFL.BFLY P6, R133, R135, R136, R137 ;  /* 0x0c00008887857389 */ /* 0x00006400000c0089 */
[----:B01----:R-:W-:Y:S05]  /*30a0*/  ENDCOLLECTIVE ;  /* 0x000000000000791b */ /* 0x003fea0003800000 */
.L_x_31705:
[----:B------:R-:W-:Y:S01]  /*30b0*/  HFMA2 R136, -RZ, RZ, 0, 4.76837158203125e-07 ;  /* 0x00000008ff887431 */ /* 0x000fe200000001ff */
[----:B------:R-:W-:-:S05]  /*30c0*/  MOV R0, R133 ;  /* 0x0000008500007202 */ /* 0x000fca0000000f00 */
[----:B------:R-:W-:-:S05]  /*30d0*/  FADD.FTZ R130, R129, R0 ;  /* 0x0000000081827221 */ /* 0x000fca0000010000 */
[----:B------:R-:W-:-:S07]  /*30e0*/  MOV R135, R130 ;  /* 0x0000008200877202 */ /* 0x000fce0000000f00 */
[----:B------:R-:W-:Y:S05]  /*30f0*/  WARPSYNC.COLLECTIVE R134, `(.L_x_31706) ;  /* 0x0000000086087348 */ /* 0x000fea0003c00000 */
[----:B------:R0:W1:Y:S02]  /*3100*/  SHFL.BFLY P6, R133, R135, R136, R137 ;  /* 0x0c00008887857389 */ /* 0x00006400000c0089 */
[----:B01----:R-:W-:Y:S05]  /*3110*/  ENDCOLLECTIVE ;  /* 0x000000000000791b */ /* 0x003fea0003800000 */
.L_x_31706:
[----:B------:R-:W-:Y:S01]  /*3120*/  HFMA2 R136, -RZ, RZ, 0, 9.5367431640625e-07 ;  /* 0x00000010ff887431 */ /* 0x000fe200000001ff */
[----:B------:R-:W-:-:S05]  /*3130*/  MOV R131, R133 ;  /* 0x0000008500837202 */ /* 0x000fca0000000f00 */
[----:B------:R-:W-:-:S05]  /*3140*/  FADD.FTZ R131, R130, R131 ;  /* 0x0000008382837221 */ /* 0x000fca0000010000 */
[----:B------:R-:W-:-:S07]  /*3150*/  MOV R135, R131 ;  /* 0x0000008300877202 */ /* 0x000fce0000000f00 */
[----:B------:R-:W-:Y:S05]  /*3160*/  WARPSYNC.COLLECTIVE R134, `(.L_x_31707) ;  /* 0x0000000086087348 */ /* 0x000fea0003c00000 */
[----:B------:R0:W1:Y:S02]  /*3170*/  SHFL.BFLY P6, R133, R135, R136, R137 ;  /* 0x0c00008887857389 */ /* 0x00006400000c0089 */
[----:B01----:R-:W-:Y:S05]  /*3180*/  ENDCOLLECTIVE ;  /* 0x000000000000791b */ /* 0x003fea0003800000 */
.L_x_31707:
        /* <DEDUP_REMOVED lines=89> */
.L_x_31708:
[----:B------:R-:W-:Y:S01]  /*3720*/  HFMA2 R136, -RZ, RZ, 0, 1.1920928955078125e-07 ;  /* 0x00000002ff887431 */ /* 0x000fe200000001ff */
[----:B------:R-:W-:-:S05]  /*3730*/  MOV R129, R133 ;  /* 0x0000008500817202 */ /* 0x000fca0000000f00 */
[----:B------:R-:W-:-:S05]  /*3740*/  FADD.FTZ R129, R0, R129 ;  /* 0x0000008100817221 */ /* 0x000fca0000010000 */
[----:B------:R-:W-:-:S07]  /*3750*/  MOV R135, R129 ;  /* 0x0000008100877202 */ /* 0x000fce0000000f00 */
[----:B------:R-:W-:Y:S05]  /*3760*/  WARPSYNC.COLLECTIVE R134, `(.L_x_31709) ;  /* 0x0000000086087348 */ /* 0x000fea0003c00000 */
[----:B------:R0:W1:Y:S02]  /*3770*/  SHFL.BFLY P6, R133, R135, R136, R137 ;  /* 0x0c00008887857389 */ /* 0x00006400000c0089 */
[----:B01----:R-:W-:Y:S05]  /*3780*/  ENDCOLLECTIVE ;  /* 0x000000000000791b */ /* 0x003fea0003800000 */
.L_x_31709:
[----:B------:R-:W-:Y:S01]  /*3790*/  HFMA2 R136, -RZ, RZ, 0, 2.384185791015625e-07 ;  /* 0x00000004ff887431 */ /* 0x000fe200000001ff */
[----:B------:R-:W-:-:S05]  /*37a0*/  MOV R128, R133 ;  /* 0x0000008500807202 */ /* 0x000fca0000000f00 */
[----:B------:R-:W-:-:S05]  /*37b0*/  FADD.FTZ R128, R129, R128 ;  /* 0x0000008081807221 */ /* 0x000fca0000010000 */
[----:B------:R-:W-:-:S07]  /*37c0*/  MOV R135, R128 ;  /* 0x0000008000877202 */ /* 0x000fce0000000f00 */
[----:B------:R-:W-:Y:S05]  /*37d0*/  WARPSYNC.COLLECTIVE R134, `(.L_x_31710) ;  /* 0x0000000086087348 */ /* 0x000fea0003c00000 */
[----:B------:R0:W1:Y:S02]  /*37e0*/  SHFL.BFLY P6, R133, R135, R136, R137 ;  /* 0x0c00008887857389 */ /* 0x00006400000c0089 */
[----:B01----:R-:W-:Y:S05]  /*37f0*/  ENDCOLLECTIVE ;  /* 0x000000000000791b */ /* 0x003fea0003800000 */
.L_x_31710:
[----:B------:R-:W-:Y:S01]  /*3800*/  HFMA2 R136, -RZ, RZ, 0, 4.76837158203125e-07 ;  /* 0x00000008ff887431 */ /* 0x000fe200000001ff */
[----:B------:R-:W-:-:S05]  /*3810*/  MOV R131, R133 ;  /* 0x0000008500837202 */ /* 0x000fca0000000f00 */
[----:B------:R-:W-:-:S05]  /*3820*/  FADD.FTZ R131, R128, R131 ;  /* 0x0000008380837221 */ /* 0x000fca0000010000 */
[----:B------:R-:W-:-:S07]  /*3830*/  MOV R135, R131 ;  /* 0x0000008300877202 */ /* 0x000fce0000000f00 */
[----:B------:R-:W-:Y:S05]  /*3840*/  WARPSYNC.COLLECTIVE R134, `(.L_x_31711) ;  /* 0x0000000086087348 */ /* 0x000fea0003c00000 */
[----:B------:R0:W1:Y:S02]  /*3850*/  SHFL.BFLY P6, R133, R135, R136, R137 ;  /* 0x0c00008887857389 */ /* 0x00006400000c0089 */
[----:B01----:R-:W-:Y:S05]  /*3860*/  ENDCOLLECTIVE ;  /* 0x000000000000791b */ /* 0x003fea0003800000 */
.L_x_31711:
[----:B------:R-:W-:Y:S01]  /*3870*/  HFMA2 R136, -RZ, RZ, 0, 9.5367431640625e-07 ;  /* 0x00000010ff887431 */ /* 0x000fe200000001ff */
[----:B------:R-:W-:-:S05]  /*3880*/  MOV R130, R133 ;  /* 0x0000008500827202 */ /* 0x000fca0000000f00 */
[----:B------:R-:W-:-:S05]  /*3890*/  FADD.FTZ R130, R131, R130 ;  /* 0x0000008283827221 */ /* 0x000fca0000010000 */
[----:B------:R-:W-:-:S07]  /*38a0*/  MOV R135, R130 ;  /* 0x0000008200877202 */ /* 0x000fce0000000f00 */
[----:B------:R-:W-:Y:S05]  /*38b0*/  WARPSYNC.COLLECTIVE R134, `(.L_x_31712) ;  /* 0x0000000086087348 */ /* 0x000fea0003c00000 */
[----:B------:R0:W1:Y:S02]  /*38c0*/  SHFL.BFLY P6, R133, R135, R136, R137 ;  /* 0x0c00008887857389 */ /* 0x00006400000c0089 */
[----:B01----:R-:W-:Y:S05]  /*38d0*/  ENDCOLLECTIVE ;  /* 0x000000000000791b */ /* 0x003fea0003800000 */
.L_x_31712:
[----:B------:R-:W-:Y:S05]  /*38e0*/  BRA `(.L_x_31713) ;  /* 0xffffffe800707947 */ /* 0x000fea000383ffff */
.L_x_31714:
        /* <DEDUP_REMOVED lines=9> */
.L_x_45880:


//--------------------- .text._ZN10layer_norm13ln_fwd_kernelINS_13Kernel_traitsIf6__halffS2_fjLj1280ELj1ELj4ELj1ELj16ENS_18Kernel_traits_baseILj1280EfS2_fS2_fjLj128EEEEELb0ELb0ELb0ELb1EEEvNS_9FwdParamsE --------------------------
	.section	.text._ZN10layer_norm13ln_fwd_kernelINS_13Kernel_traitsIf6__halffS2_fjLj1280ELj1ELj4ELj1ELj16ENS_18Kernel_traits_baseILj1280EfS2_fS2_fjLj128EEEEELb0ELb0ELb0ELb1EEEvNS_9FwdParamsE,"ax",@progbits
	.align	128
        .global         _ZN10layer_norm13ln_fwd_kernelINS_13Kernel_traitsIf6__halffS2_fjLj1280ELj1ELj4ELj1ELj16ENS_18Kernel_traits_baseILj1280EfS2_fS2_fjLj128EEEEELb0ELb0ELb0ELb1EEEvNS_9FwdParamsE
        .type           _ZN10layer_norm13ln_fwd_kernelINS_13Kernel_traitsIf6__halffS2_fjLj1280ELj1ELj4ELj1ELj16ENS_18Kernel_traits_baseILj1280EfS2_fS2_fjLj128EEEEELb0ELb0ELb0ELb1EEEvNS_9FwdParamsE,@function
        .size           _ZN10layer_norm13ln_fwd_kernelINS_13Kernel_traitsIf6__halffS2_fjLj1280ELj1ELj4ELj1ELj16ENS_18Kernel_traits_baseILj1280EfS2_fS2_fjLj128EEEEELb0ELb0ELb0ELb1EEEvNS_9FwdParamsE,(.L_x_45881 - _ZN10layer_norm13ln_fwd_kernelINS_13Kernel_traitsIf6__halffS2_fjLj1280ELj1ELj4ELj1ELj16ENS_18Kernel_traits_baseILj1280EfS2_fS2_fjLj128EEEEELb0ELb0ELb0ELb1EEEvNS_9FwdParamsE)
        .other          _ZN10layer_norm13ln_fwd_kernelINS_13Kernel_traitsIf6__halffS2_fjLj1280ELj1ELj4ELj1ELj16ENS_18Kernel_traits_baseILj1280EfS2_fS2_fjLj128EEEEELb0ELb0ELb0ELb1EEEvNS_9FwdParamsE,@"STO_CUDA_ENTRY STV_DEFAULT"
_ZN10layer_norm13ln_fwd_kernelINS_13Kernel_traitsIf6__halffS2_fjLj1280ELj1ELj4ELj1ELj16ENS_18Kernel_traits_baseILj1280EfS2_fS2_fjLj128EEEEELb0ELb0ELb0ELb1EEEvNS_9FwdParamsE:
.text._ZN10layer_norm13ln_fwd_kernelINS_13Kernel_traitsIf6__halffS2_fjLj1280ELj1ELj4ELj1ELj16ENS_18Kernel_traits_baseILj1280EfS2_fS2_fjLj128EEEEELb0ELb0ELb0ELb1EEEvNS_9FwdParamsE:
        /* <DEDUP_REMOVED lines=37> */
.L_x_31715:
        /* <DEDUP_REMOVED lines=32> */
.L_x_31716:
        /* <DEDUP_REMOVED lines=15> */
.L_x_31730:
        /* <DEDUP_REMOVED lines=11> */
[----:B---3--:R-:W-:-:S03]  /*05f0*/  HADD2.F32 R87, -RZ, R84.H0_H0 ;  /* 0x20000054ff577230 */ /* 0x008fc60000004100 */
[----:B------:R-:W-:Y:S05]  /*0600*/  @!P1 BRA `(.L_x_31719) ;  /* 0x0000000000549947 */ /* 0x000fea0003800000 */
[----:B------:R-:W0:Y:S02]  /*0610*/  LDC.64 R84, c[0x0][0x3a0] ;  /* 0x0000e800ff547b82 */ /* 0x000e240000000a00 */
[----:B0-----:R-:W-:-:S05]  /*0620*/  IMAD.WIDE.U32 R84, R132, 0x20, R84 ;  /* 0x0000002084547825 */ /* 0x001fca00078e0054 */
[----:B------:R-:W2:Y:S04]  /*0630*/  LDG.E.128 R124, desc[UR6][R84.64] ;  /* 0x00000006547c7981 */ /* 0x000ea8000c1e1d00 */
        /* <DEDUP_REMOVED lines=18> */
.L_x_31719:
[----:B-----5:R-:W-:Y:S02]  /*0760*/  HADD2.F32 R124, -RZ, R88.H0_H0 ;  /* 0x20000058ff7c7230 */ /* 0x020fe40000004100 */
[----:B------:R-:W-:Y:S02]  /*0770*/  HADD2.F32 R120, -RZ, R90.H0_H0 ;  /* 0x2000005aff787230 */ /* 0x000fe40000004100 */
[----:B------:R-:W-:Y:S02]  /*0780*/  HADD2.F32 R88, -RZ, R88.H1_H1 ;  /* 0x30000058ff587230 */ /* 0x000fe40000004100 */
[C---:B------:R-:W-:Y:S01]  /*0790*/  FMUL.FTZ R124, R87.reuse, R124 ;  /* 0x0000007c577c7220 */ /* 0x040fe20000410000 */
[--C-:B------:R-:W-:Y:S02]  /*07a0*/  HADD2.F32 R126, -RZ, R89.reuse.H0_H0 ;  /* 0x20000059ff7e7230 */ /* 0x100fe40000004100 */
[----:B------:R-:W-:Y:S01]  /*07b0*/  FMUL.FTZ R120, R87, R120 ;  /* 0x0000007857787220 */ /* 0x000fe20000410000 */
[----:B------:R-:W-:-:S02]  /*07c0*/  HADD2.F32 R0, -RZ, R89.H1_H1 ;  /* 0x30000059ff007230 */ /* 0x000fc40000004100 */
[C---:B------:R-:W-:Y:S01]  /*07d0*/  FMUL.FTZ R125, R87.reuse, R88 ;  /* 0x00000058577d7220 */ /* 0x040fe20000410000 */
[----:B------:R-:W-:Y:S02]  /*07e0*/  HADD2.F32 R90, -RZ, R90.H1_H1 ;  /* 0x3000005aff5a7230 */ /* 0x000fe40000004100 */
[C---:B------:R-:W-:Y:S01]  /*07f0*/  FMUL.FTZ R126, R87.reuse, R126 ;  /* 0x0000007e577e7220 */ /* 0x040fe20000410000 */
[--C-:B------:R-:W-:Y:S02]  /*0800*/  HADD2.F32 R122, -RZ, R91.reuse.H0_H0 ;  /* 0x2000005bff7a7230 */ /* 0x100fe40000004100 */
[C---:B------:R-:W-:Y:S01]  /*0810*/  FMUL.FTZ R127, R87.reuse, R0 ;  /* 0x00000000577f7220 */ /* 0x040fe20000410000 */
[----:B------:R-:W-:Y:S02]  /*0820*/  HADD2.F32 R84, -RZ, R91.H1_H1 ;  /* 0x3000005bff547230 */ /* 0x000fe40000004100 */
[C---:B------:R-:W-:Y:S01]  /*0830*/  FMUL.FTZ R121, R87.reuse, R90 ;  /* 0x0000005a57797220 */ /* 0x040fe20000410000 */
[----:B------:R-:W-:-:S02]  /*0840*/  FMUL.FTZ R122, R87, R122 ;  /* 0x0000007a577a7220 */ /* 0x000fc40000410000 */
[----:B------:R-:W-:-:S07]  /*0850*/  FMUL.FTZ R123, R87, R84 ;  /* 0x00000054577b7220 */ /* 0x000fce0000410000 */
.L_x_31720:
[----:B-1----:R-:W-:Y:S05]  /*0860*/  BSYNC.RECONVERGENT B0 ;  /* 0x0000000000007941 */ /* 0x002fea0003800200 */
.L_x_31718:
        /* <DEDUP_REMOVED lines=32> */
.L_x_31721:
[----:B-----5:R-:W-:Y:S02]  /*0a70*/  HADD2.F32 R116, -RZ, R88.H0_H0 ;  /* 0x20000058ff747230 */ /* 0x020fe40000004100 */
[----:B------:R-:W-:Y:S02]  /*0a80*/  HADD2.F32 R86, -RZ, R90.H0_H0 ;  /* 0x2000005aff567230 */ /* 0x000fe40000004100 */
[----:B------:R-:W-:Y:S02]  /*0a90*/  HADD2.F32 R88, -RZ, R88.H1_H1 ;  /* 0x30000058ff587230 */ /* 0x000fe40000004100 */
[C---:B------:R-:W-:Y:S01]  /*0aa0*/  FMUL.FTZ R116, R87.reuse, R116 ;  /* 0x0000007457747220 */ /* 0x040fe20000410000 */
[----:B------:R-:W-:Y:S02]  /*0ab0*/  HADD2.F32 R90, -RZ, R90.H1_H1 ;  /* 0x3000005aff5a7230 */ /* 0x000fe40000004100 */
[--C-:B------:R-:W-:Y:S02]  /*0ac0*/  HADD2.F32 R118, -RZ, R89.reuse.H0_H0 ;  /* 0x20000059ff767230 */ /* 0x100fe40000004100 */
[----:B------:R-:W-:Y:S01]  /*0ad0*/  FMUL.FTZ R117, R87, R88 ;  /* 0x0000005857757220 */ /* 0x000fe20000410000 */
[----:B------:R-:W-:-:S02]  /*0ae0*/  HADD2.F32 R0, -RZ, R89.H1_H1 ;  /* 0x30000059ff007230 */ /* 0x000fc40000004100 */
        /* <DEDUP_REMOVED lines=8> */
.L_x_31722:
        /* <DEDUP_REMOVED lines=28> */
.L_x_31723:
[--C-:B0----5:R-:W-:Y:S02]  /*0d30*/  HADD2.F32 R96, -RZ, R93.reuse.H0_H0 ;  /* 0x2000005dff607230 */ /* 0x121fe40000004100 */
[----:B------:R-:W-:Y:S02]  /*0d40*/  HADD2.F32 R98, -RZ, R93.H1_H1 ;  /* 0x3000005dff627230 */ /* 0x000fe40000004100 */
[--C-:B------:R-:W-:Y:S02]  /*0d50*/  HADD2.F32 R0, -RZ, R92.reuse.H0_H0 ;  /* 0x2000005cff007230 */ /* 0x100fe40000004100 */
        /* <DEDUP_REMOVED lines=11> */
[C---:B------:R-:W-:Y:S01]  /*0e10*/  FMUL.FTZ R98, R87.reuse, R104 ;  /* 0x0000006857627220 */ /* 0x040fe20000410000 */
[----:B------:R-:W-:-:S07]  /*0e20*/  FMUL.FTZ R99, R87, R106 ;  /* 0x0000006a57637220 */ /* 0x000fce0000410000 */
.L_x_31724:
        /* <DEDUP_REMOVED lines=28> */
.L_x_31725:
        /* <DEDUP_REMOVED lines=16> */
.L_x_31726:
        /* <DEDUP_REMOVED lines=28> */
.L_x_31727:
[----:B0----5:R-:W-:Y:S02]  /*12b0*/  HADD2.F32 R112, -RZ, R109.H0_H0 ;  /* 0x2000006dff707230 */ /* 0x021fe40000004100 */
[--C-:B------:R-:W-:Y:S02]  /*12c0*/  HADD2.F32 R114, -RZ, R111.reuse.H0_H0 ;  /* 0x2000006fff727230 */ /* 0x100fe40000004100 */
[----:B------:R-:W-:Y:S02]  /*12d0*/  HADD2.F32 R140, -RZ, R111.H1_H1 ;  /* 0x3000006fff8c7230 */ /* 0x000fe40000004100 */
        /* <DEDUP_REMOVED lines=13> */
.L_x_31728:
        /* <DEDUP_REMOVED lines=148> */
.L_x_31755:
        /* <DEDUP_REMOVED lines=81> */
[----:B------:R-:W-:Y:S01]  /*2200*/  F2FP.F16.F32.PACK_AB R86, R86, R111 ;  /* 0x0000006f5656723e */ /* 0x000fe200000000ff */
        /* <DEDUP_REMOVED lines=79> */
[----:B------:R-:W-:Y:S02]  /*2700*/  F2FP.F16.F32.PACK_AB R146, R144, R145 ;  /* 0x000000919092723e */ /* 0x000fe400000000ff */
[----:B------:R-:W-:Y:S01]  /*2710*/  F2FP.F16.F32.PACK_AB R145, R142, R141 ;  /* 0x0000008d8e91723e */ /* 0x000fe200000000ff */
[----:B------:R2:W-:Y:S01]  /*2720*/  STG.E.128 desc[UR6][R96.64], R104 ;  /* 0x0000006860007986 */ /* 0x0005e2000c101d06 */
[----:B------:R-:W-:-:S02]  /*2730*/  F2FP.F16.F32.PACK_AB R144, R140, R127 ;  /* 0x0000007f8c90723e */ /* 0x000fc400000000ff */
[----:B0-----:R-:W-:-:S03]  /*2740*/  LEA R2, R110, R2, 0x2 ;  /* 0x000000026e027211 */ /* 0x001fc600078e10ff */
[----:B------:R2:W-:Y:S01]  /*2750*/  STG.E.128 desc[UR6][R98.64], R144 ;  /* 0x0000009062007986 */ /* 0x0005e2000c101d06 */
[----:B------:R-:W-:-:S13]  /*2760*/  ISETP.GE.AND P0, PT, R2, R111, PT ;  /* 0x0000006f0200720c */ /* 0x000fda0003f06270 */
[----:B------:R-:W-:Y:S05]  /*2770*/  @!P0 BRA `(.L_x_31730) ;  /* 0xffffffdc00708947 */ /* 0x000fea000383ffff */
[----:B------:R-:W-:Y:S05]  /*2780*/  EXIT ;  /* 0x000000000000794d */ /* 0x000fea0003800000 */
.L_x_31717:
        /* <DEDUP_REMOVED lines=8> */
.L_x_31743:
[----:B0-2---:R-:W0:Y:S01]  /*2810*/  LDC.64 R86, c[0x0][0x390] ;  /* 0x0000e400ff567b82 */ /* 0x005e220000000a00 */
[----:B------:R-:W-:-:S05]  /*2820*/  IMAD R0, R2, UR8, RZ ;  /* 0x0000000802007c24 */ /* 0x000fca000f8e02ff */
[----:B------:R-:W-:-:S04]  /*2830*/  SHF.R.S32.HI R85, RZ, 0x1f, R0 ;  /* 0x0000001fff557819 */ /* 0x000fc80000011400 */
[----:B------:R-:W-:-:S04]  /*2840*/  LEA.HI R132, R85, R0, RZ, 0x3 ;  /* 0x0000000055847211 */ /* 0x000fc800078f18ff */
[----:B------:R-:W-:-:S05]  /*2850*/  LEA.HI.SX32 R132, R132, R3, 0x1d ;  /* 0x0000000384847211 */ /* 0x000fca00078feaff */
[----:B0-----:R-:W-:-:S05]  /*2860*/  IMAD.WIDE.U32 R84, R132, 0x10, R86 ;  /* 0x0000001084547825 */ /* 0x001fca00078e0056 */
[----:B-----5:R0:W5:Y:S01]  /*2870*/  LDG.E.128 R96, desc[UR6][R84.64] ;  /* 0x0000000654607981 */ /* 0x020162000c1e1d00 */
[----:B------:R-:W-:Y:S04]  /*2880*/  BSSY.RECONVERGENT B0, `(.L_x_31731) ;  /* 0x000001f000007945 */ /* 0x000fe80003800200 */
[----:B------:R-:W-:Y:S05]  /*2890*/  @!P1 BRA `(.L_x_31732) ;  /* 0x0000000000549947 */ /* 0x000fea0003800000 */
[----:B0-----:R-:W0:Y:S02]  /*28a0*/  LDC.64 R84, c[0x0][0x3a0] ;  /* 0x0000e800ff547b82 */ /* 0x001e240000000a00 */
        /* <DEDUP_REMOVED lines=20> */
.L_x_31732:
        /* <DEDUP_REMOVED lines=8> */
.L_x_31733:
[----:B-1----:R-:W-:Y:S05]  /*2a70*/  BSYNC.RECONVERGENT B0 ;  /* 0x0000000000007941 */ /* 0x002fea0003800200 */
.L_x_31731:
[----:B0-----:R-:W0:Y:S01]  /*2a80*/  LDC.64 R84, c[0x0][0x3a8] ;  /* 0x0000ea00ff547b82 */ /* 0x001e220000000a00 */
        /* <DEDUP_REMOVED lines=31> */
.L_x_31734:
        /* <DEDUP_REMOVED lines=8> */
.L_x_31735:
        /* <DEDUP_REMOVED lines=28> */
.L_x_31736:
[--C-:B0----5:R-:W-:Y:S02]  /*2ec0*/  HADD2.F32 R92, -RZ, R96.reuse.H0_H0 ;  /* 0x20000060ff5c7230 */ /* 0x121fe40000004100 */
[----:B------:R-:W-:Y:S02]  /*2ed0*/  HADD2.F32 R93, -RZ, R96.H1_H1 ;  /* 0x30000060ff5d7230 */ /* 0x000fe40000004100 */
[--C-:B------:R-:W-:Y:S02]  /*2ee0*/  HADD2.F32 R94, -RZ, R97.reuse.H0_H0 ;  /* 0x20000061ff5e7230 */ /* 0x100fe40000004100 */
[----:B------:R-:W-:Y:S02]  /*2ef0*/  HADD2.F32 R95, -RZ, R97.H1_H1 ;  /* 0x30000061ff5f7230 */ /* 0x000fe40000004100 */
[--C-:B------:R-:W-:Y:S02]  /*2f00*/  HADD2.F32 R96, -RZ, R98.reuse.H0_H0 ;  /* 0x20000062ff607230 */ /* 0x100fe40000004100 */
[----:B------:R-:W-:-:S02]  /*2f10*/  HADD2.F32 R97, -RZ, R98.H1_H1 ;  /* 0x30000062ff617230 */ /* 0x000fc40000004100 */
[--C-:B------:R-:W-:Y:S02]  /*2f20*/  HADD2.F32 R98, -RZ, R99.reuse.H0_H0 ;  /* 0x20000063ff627230 */ /* 0x100fe40000004100 */
[----:B------:R-:W-:-:S07]  /*2f30*/  HADD2.F32 R99, -RZ, R99.H1_H1 ;  /* 0x30000063ff637230 */ /* 0x000fce0000004100 */
.L_x_31737:
        /* <DEDUP_REMOVED lines=28> */
.L_x_31738:
        /* <DEDUP_REMOVED lines=8> */
.L_x_31739:
        /* <DEDUP_REMOVED lines=28> */
.L_x_31740:
        /* <DEDUP_REMOVED lines=8> */
.L_x_31741:
        /* <DEDUP_REMOVED lines=148> */
.L_x_31767:
        /* <DEDUP_REMOVED lines=170> */
.L_x_31729:
        /* <DEDUP_REMOVED lines=8> */
.L_x_31745:
[----:B------:R-:W-:Y:S05]  /*4820*/  BSYNC B0 ;  /* 0x0000000000007941 */ /* 0x000fea0003800000 */
.L_x_31744:
        /* <DEDUP_REMOVED lines=8> */
.L_x_31746:
[----:B------:R-:W-:Y:S02]  /*48b0*/  HFMA2 R85, -RZ, RZ, 0, 2.384185791015625e-07 ;  /* 0x00000004ff557431 */ /* 0x000fe400000001ff */
[----:B------:R-:W-:-:S05]  /*48c0*/  FADD.FTZ R135, R84, R0 ;  /* 0x0000000054877221 */ /* 0x000fca0000010000 */
[----:B------:R-:W-:-:S07]  /*48d0*/  MOV R84, R135 ;  /* 0x0000008700547202 */ /* 0x000fce0000000f00 */
[----:B------:R-:W-:Y:S05]  /*48e0*/  WARPSYNC.COLLECTIVE R87, `(.L_x_31747) ;  /* 0x0000000057087348 */ /* 0x000fea0003c00000 */
[----:B------:R0:W1:Y:S02]  /*48f0*/  SHFL.BFLY P0, R0, R84, R85, R86 ;  /* 0x0c00005554007389 */ /* 0x0000640000000056 */
[----:B01----:R-:W-:Y:S05]  /*4900*/  ENDCOLLECTIVE ;  /* 0x000000000000791b */ /* 0x003fea0003800000 */
.L_x_31747:
[----:B------:R-:W-:Y:S02]  /*4910*/  HFMA2 R85, -RZ, RZ, 0, 4.76837158203125e-07 ;  /* 0x00000008ff557431 */ /* 0x000fe400000001ff */
[----:B------:R-:W-:-:S05]  /*4920*/  FADD.FTZ R136, R135, R0 ;  /* 0x0000000087887221 */ /* 0x000fca0000010000 */
[----:B------:R-:W-:-:S07]  /*4930*/  MOV R84, R136 ;  /* 0x0000008800547202 */ /* 0x000fce0000000f00 */
[----:B------:R-:W-:Y:S05]  /*4940*/  WARPSYNC.COLLECTIVE R87, `(.L_x_31748) ;  /* 0x0000000057087348 */ /* 0x000fea0003c00000 */
[----:B------:R0:W1:Y:S02]  /*4950*/  SHFL.BFLY P0, R0, R84, R85, R86 ;  /* 0x0c00005554007389 */ /* 0x0000640000000056 */
[----:B01----:R-:W-:Y:S05]  /*4960*/  ENDCOLLECTIVE ;  /* 0x000000000000791b */ /* 0x003fea0003800000 */
.L_x_31748:
[----:B------:R-:W-:Y:S02]  /*4970*/  HFMA2 R85, -RZ, RZ, 0, 9.5367431640625e-07 ;  /* 0x00000010ff557431 */ /* 0x000fe400000001ff */
[----:B------:R-:W-:-:S05]  /*4980*/  FADD.FTZ R137, R136, R0 ;  /* 0x0000000088897221 */ /* 0x000fca0000010000 */
[----:B------:R-:W-:-:S07]  /*4990*/  MOV R84, R137 ;  /* 0x0000008900547202 */ /* 0x000fce0000000f00 */
[----:B------:R-:W-:Y:S05]  /*49a0*/  WARPSYNC.COLLECTIVE R87, `(.L_x_31749) ;  /* 0x0000000057087348 */ /* 0x000fea0003c00000 */
[----:B------:R0:W1:Y:S02]  /*49b0*/  SHFL.BFLY P0, R0, R84, R85, R86 ;  /* 0x0c00005554007389 */ /* 0x0000640000000056 */
[----:B01----:R-:W-:Y:S05]  /*49c0*/  ENDCOLLECTIVE ;  /* 0x000000000000791b */ /* 0x003fea0003800000 */
.L_x_31749:
        /* <DEDUP_REMOVED lines=86> */
.L_x_31750:
[----:B------:R-:W-:Y:S02]  /*4f30*/  HFMA2 R85, -RZ, RZ, 0, 1.1920928955078125e-07 ;  /* 0x00000002ff557431 */ /* 0x000fe400000001ff */
[----:B------:R-:W-:-:S05]  /*4f40*/  FADD.FTZ R135, R84, R0 ;  /* 0x0000000054877221 */ /* 0x000fca0000010000 */
[----:B------:R-:W-:-:S07]  /*4f50*/  MOV R84, R135 ;  /* 0x0000008700547202 */ /* 0x000fce0000000f00 */
[----:B------:R-:W-:Y:S05]  /*4f60*/  WARPSYNC.COLLECTIVE R87, `(.L_x_31751) ;  /* 0x0000000057087348 */ /* 0x000fea0003c00000 */
[----:B------:R0:W1:Y:S02]  /*4f70*/  SHFL.BFLY P0, R0, R84, R85, R86 ;  /* 0x0c00005554007389 */ /* 0x0000640000000056 */
[----:B01----:R-:W-:Y:S05]  /*4f80*/  ENDCOLLECTIVE ;  /* 0x000000000000791b */ /* 0x003fea0003800000 */
.L_x_31751:
[----:B------:R-:W-:Y:S02]  /*4f90*/  HFMA2 R85, -RZ, RZ, 0, 2.384185791015625e-07 ;  /* 0x00000004ff557431 */ /* 0x000fe400000001ff */
[----:B------:R-:W-:-:S05]  /*4fa0*/  FADD.FTZ R136, R135, R0 ;  /* 0x0000000087887221 */ /* 0x000fca0000010000 */
[----:B------:R-:W-:-:S07]  /*4fb0*/  MOV R84, R136 ;  /* 0x0000008800547202 */ /* 0x000fce0000000f00 */
[----:B------:R-:W-:Y:S05]  /*4fc0*/  WARPSYNC.COLLECTIVE R87, `(.L_x_31752) ;  /* 0x0000000057087348 */ /* 0x000fea0003c00000 */
[----:B------:R0:W1:Y:S02]  /*4fd0*/  SHFL.BFLY P0, R0, R84, R85, R86 ;  /* 0x0c00005554007389 */ /* 0x0000640000000056 */
[----:B01----:R-:W-:Y:S05]  /*4fe0*/  ENDCOLLECTIVE ;  /* 0x000000000000791b */ /* 0x003fea0003800000 */
.L_x_31752:
[----:B------:R-:W-:Y:S02]  /*4ff0*/  HFMA2 R85, -RZ, RZ, 0, 4.76837158203125e-07 ;  /* 0x00000008ff557431 */ /* 0x000fe400000001ff */
[----:B------:R-:W-:-:S05]  /*5000*/  FADD.FTZ R137, R136, R0 ;  /* 0x0000000088897221 */ /* 0x000fca0000010000 */
[----:B------:R-:W-:-:S07]  /*5010*/  MOV R84, R137 ;  /* 0x0000008900547202 */ /* 0x000fce0000000f00 */
[----:B------:R-:W-:Y:S05]  /*5020*/  WARPSYNC.COLLECTIVE R87, `(.L_x_31753) ;  /* 0x0000000057087348 */ /* 0x000fea0003c00000 */
[----:B------:R0:W1:Y:S02]  /*5030*/  SHFL.BFLY P0, R0, R84, R85, R86 ;  /* 0x0c00005554007389 */ /* 0x0000640000000056 */
[----:B01----:R-:W-:Y:S05]  /*5040*/  ENDCOLLECTIVE ;  /* 0x000000000000791b */ /* 0x003fea0003800000 */
.L_x_31753:
[----:B------:R-:W-:Y:S02]  /*5050*/  HFMA2 R85, -RZ, RZ, 0, 9.5367431640625e-07 ;  /* 0x00000010ff557431 */ /* 0x000fe400000001ff */
[----:B------:R-:W-:-:S05]  /*5060*/  FADD.FTZ R138, R137, R0 ;  /* 0x00000000898a7221 */ /* 0x000fca0000010000 */
[----:B------:R-:W-:-:S07]  /*5070*/  MOV R84, R138 ;  /* 0x0000008a00547202 */ /* 0x000fce0000000f00 */
[----:B------:R-:W-:Y:S05]  /*5080*/  WARPSYNC.COLLECTIVE R87, `(.L_x_31754) ;  /* 0x0000000057087348 */ /* 0x000fea0003c00000 */
[----:B------:R0:W1:Y:S02]  /*5090*/  SHFL.BFLY P0, R0, R84, R85, R86 ;  /* 0x0c00005554007389 */ /* 0x0000640000000056 */
[----:B01----:R-:W-:Y:S05]  /*50a0*/  ENDCOLLECTIVE ;  /* 0x000000000000791b */ /* 0x003fea0003800000 */
.L_x_31754:
[----:B------:R-:W-:Y:S05]  /*50b0*/  BRA `(.L_x_31755) ;  /* 0xffffffcc000c7947 */ /* 0x000fea000383ffff */
.L_x_31742:
        /* <DEDUP_REMOVED lines=8> */
.L_x_31757:
[----:B------:R-:W-:Y:S05]  /*5140*/  BSYNC B0 ;  /* 0x0000000000007941 */ /* 0x000fea0003800000 */
.L_x_31756:
        /* <DEDUP_REMOVED lines=8> */
.L_x_31758:
[----:B------:R-:W-:Y:S02]  /*51d0*/  HFMA2 R85, -RZ, RZ, 0, 2.384185791015625e-07 ;  /* 0x00000004ff557431 */ /* 0x000fe400000001ff */
[----:B------:R-:W-:-:S05]  /*51e0*/  FADD.FTZ R135, R84, R0 ;  /* 0x0000000054877221 */ /* 0x000fca0000010000 */
[----:B------:R-:W-:-:S07]  /*51f0*/  MOV R84, R135 ;  /* 0x0000008700547202 */ /* 0x000fce0000000f00 */
[----:B------:R-:W-:Y:S05]  /*5200*/  WARPSYNC.COLLECTIVE R87, `(.L_x_31759) ;  /* 0x0000000057087348 */ /* 0x000fea0003c00000 */
[----:B------:R0:W1:Y:S02]  /*5210*/  SHFL.BFLY P0, R0, R84, R85, R86 ;  /* 0x0c00005554007389 */ /* 0x0000640000000056 */
[----:B01----:R-:W-:Y:S05]  /*5220*/  ENDCOLLECTIVE ;  /* 0x000000000000791b */ /* 0x003fea0003800000 */
.L_x_31759:
[----:B------:R-:W-:Y:S02]  /*5230*/  HFMA2 R85, -RZ, RZ, 0, 4.76837158203125e-07 ;  /* 0x00000008ff557431 */ /* 0x000fe400000001ff */
[----:B------:R-:W-:-:S05]  /*5240*/  FADD.FTZ R136, R135, R0 ;  /* 0x0000000087887221 */ /* 0x000fca0000010000 */
[----:B------:R-:W-:-:S07]  /*5250*/  MOV R84, R136 ;  /* 0x0000008800547202 */ /* 0x000fce0000000f00 */
[----:B------:R-:W-:Y:S05]  /*5260*/  WARPSYNC.COLLECTIVE R87, `(.L_x_31760) ;  /* 0x0000000057087348 */ /* 0x000fea0003c00000 */
[----:B------:R0:W1:Y:S02]  /*5270*/  SHFL.BFLY P0, R0, R84, R85, R86 ;  /* 0x0c00005554007389 */ /* 0x0000640000000056 */
[----:B01----:R-:W-:Y:S05]  /*5280*/  ENDCOLLECTIVE ;  /* 0x000000000000791b */ /* 0x003fea0003800000 */
.L_x_31760:
[----:B------:R-:W-:Y:S02]  /*5290*/  HFMA2 R85, -RZ, RZ, 0, 9.5367431640625e-07 ;  /* 0x00000010ff557431 */ /* 0x000fe400000001ff */
[----:B------:R-:W-:-:S05]  /*52a0*/  FADD.FTZ R137, R136, R0 ;  /* 0x0000000088897221 */ /* 0x000fca0000010000 */
[----:B------:R-:W-:-:S07]  /*52b0*/  MOV R84, R137 ;  /* 0x0000008900547202 */ /* 0x000fce0000000f00 */
[----:B------:R-:W-:Y:S05]  /*52c0*/  WARPSYNC.COLLECTIVE R87, `(.L_x_31761) ;  /* 0x0000000057087348 */ /* 0x000fea0003c00000 */
[----:B------:R0:W1:Y:S02]  /*52d0*/  SHFL.BFLY P0, R0, R84, R85, R86 ;  /* 0x0c00005554007389 */ /* 0x0000640000000056 */
[----:B01----:R-:W-:Y:S05]  /*52e0*/  ENDCOLLECTIVE ;  /* 0x000000000000791b */ /* 0x003fea0003800000 */
.L_x_31761:
        /* <DEDUP_REMOVED lines=86> */
.L_x_31762:
[----:B------:R-:W-:Y:S02]  /*5850*/  HFMA2 R85, -RZ, RZ, 0, 1.1920928955078125e-07 ;  /* 0x00000002ff557431 */ /* 0x000fe400000001ff */
[----:B------:R-:W-:-:S05]  /*5860*/  FADD.FTZ R135, R84, R0 ;  /* 0x0000000054877221 */ /* 0x000fca0000010000 */
[----:B------:R-:W-:-:S07]  /*5870*/  MOV R84, R135 ;  /* 0x0000008700547202 */ /* 0x000fce0000000f00 */
[----:B------:R-:W-:Y:S05]  /*5880*/  WARPSYNC.COLLECTIVE R87, `(.L_x_31763) ;  /* 0x0000000057087348 */ /* 0x000fea0003c00000 */
[----:B------:R0:W1:Y:S02]  /*5890*/  SHFL.BFLY P0, R0, R84, R85, R86 ;  /* 0x0c00005554007389 */ /* 0x0000640000000056 */
[----:B01----:R-:W-:Y:S05]  /*58a0*/  ENDCOLLECTIVE ;  /* 0x000000000000791b */ /* 0x003fea0003800000 */
.L_x_31763:
[----:B------:R-:W-:Y:S02]  /*58b0*/  HFMA2 R85, -RZ, RZ, 0, 2.384185791015625e-07 ;  /* 0x00000004ff557431 */ /* 0x000fe400000001ff */
[----:B------:R-:W-:-:S05]  /*58c0*/  FADD.FTZ R136, R135, R0 ;  /* 0x0000000087887221 */ /* 0x000fca0000010000 */
[----:B------:R-:W-:-:S07]  /*58d0*/  MOV R84, R136 ;  /* 0x0000008800547202 */ /* 0x000fce0000000f00 */
[----:B------:R-:W-:Y:S05]  /*58e0*/  WARPSYNC.COLLECTIVE R87, `(.L_x_31764) ;  /* 0x0000000057087348 */ /* 0x000fea0003c00000 */
[----:B------:R0:W1:Y:S02]  /*58f0*/  SHFL.BFLY P0, R0, R84, R85, R86 ;  /* 0x0c00005554007389 */ /* 0x0000640000000056 */
[----:B01----:R-:W-:Y:S05]  /*5900*/  ENDCOLLECTIVE ;  /* 0x000000000000791b */ /* 0x003fea0003800000 */
.L_x_31764:
[----:B------:R-:W-:Y:S02]  /*5910*/  HFMA2 R85, -RZ, RZ, 0, 4.76837158203125e-07 ;  /* 0x00000008ff557431 */ /* 0x000fe400000001ff */
[----:B------:R-:W-:-:S05]  /*5920*/  FADD.FTZ R137, R136, R0 ;  /* 0x0000000088897221 */ /* 0x000fca0000010000 */
[----:B------:R-:W-:-:S07]  /*5930*/  MOV R84, R137 ;  /* 0x0000008900547202 */ /* 0x000fce0000000f00 */
[----:B------:R-:W-:Y:S05]  /*5940*/  WARPSYNC.COLLECTIVE R87, `(.L_x_31765) ;  /* 0x0000000057087348 */ /* 0x000fea0003c00000 */
[----:B------:R0:W1:Y:S02]  /*5950*/  SHFL.BFLY P0, R0, R84, R85, R86 ;  /* 0x0c00005554007389 */ /* 0x0000640000000056 */
[----:B01----:R-:W-:Y:S05]  /*5960*/  ENDCOLLECTIVE ;  /* 0x000000000000791b */ /* 0x003fea0003800000 */
.L_x_31765:
[----:B------:R-:W-:Y:S02]  /*5970*/  HFMA2 R85, -RZ, RZ, 0, 9.5367431640625e-07 ;  /* 0x00000010ff557431 */ /* 0x000fe400000001ff */
[----:B------:R-:W-:-:S05]  /*5980*/  FADD.FTZ R138, R137, R0 ;  /* 0x00000000898a7221 */ /* 0x000fca0000010000 */
[----:B------:R-:W-:-:S07]  /*5990*/  MOV R84, R138 ;  /* 0x0000008a00547202 */ /* 0x000fce0000000f00 */
[----:B------:R-:W-:Y:S05]  /*59a0*/  WARPSYNC.COLLECTIVE R87, `(.L_x_31766) ;  /* 0x0000000057087348 */ /* 0x000fea0003c00000 */
[----:B------:R0:W1:Y:S02]  /*59b0*/  SHFL.BFLY P0, R0, R84, R85, R86 ;  /* 0x0c00005554007389 */ /* 0x0000640000000056 */
[----:B01----:R-:W-:Y:S05]  /*59c0*/  ENDCOLLECTIVE ;  /* 0x000000000000791b */ /* 0x003fea0003800000 */
.L_x_31766:
[----:B------:R-:W-:Y:S05]  /*59d0*/  BRA `(.L_x_31767) ;  /* 0xffffffe000c87947 */ /* 0x000fea000383ffff */
.L_x_31768:
        /* <DEDUP_REMOVED lines=10> */
.L_x_45881:


//--------------------- .text._ZN10layer_norm13ln_fwd_kernelINS_13Kernel_traitsIf6__halffS2_fjLj1280ELj1ELj4ELj1ELj16ENS_18Kernel_traits_baseILj1280EfS2_fS2_fjLj128EEEEELb0ELb0ELb1ELb0EEEvNS_9FwdParamsE --------------------------
	.section	.text._ZN10layer_norm13ln_fwd_kernelINS_13Kernel_traitsIf6__halffS2_fjLj1280ELj1ELj4ELj1ELj16ENS_18Kernel_traits_baseILj1280EfS2_fS2_fjLj128EEEEELb0ELb0ELb1ELb0EEEvNS_9FwdParamsE,"ax",@progbits
	.align	128
        .global         _ZN10layer_norm13ln_fwd_kernelINS_13Kernel_traitsIf6__halffS2_fjLj1280ELj1ELj4ELj1ELj16ENS_18Kernel_traits_baseILj1280EfS2_fS2_fjLj128EEEEELb0ELb0ELb1ELb0EEEvNS_9FwdParamsE
        .type           _ZN10layer_norm13ln_fwd_kernelINS_13Kernel_traitsIf6__halffS2_fjLj1280ELj1ELj4ELj1ELj16ENS_18Kernel_traits_baseILj1280EfS2_fS2_fjLj128EEEEELb0ELb0ELb1ELb0EEEvNS_9FwdParamsE,@function
        .size           _ZN10layer_norm13ln_fwd_kernelINS_13Kernel_traitsIf6__halffS2_fjLj1280ELj1ELj4ELj1ELj16ENS_18Kernel_traits_baseILj1280EfS2_fS2_fjLj128EEEEELb0ELb0ELb1ELb0EEEvNS_9FwdParamsE,(.L_x_45882 - _ZN10layer_norm13ln_fwd_kernelINS_13Kernel_traitsIf6__halffS2_fjLj1280ELj1ELj4ELj1ELj16ENS_18Kernel_traits_baseILj1280EfS2_fS2_fjLj128EEEEELb0ELb0ELb1ELb0EEEvNS_9FwdParamsE)
        .other          _ZN10layer_norm13ln_fwd_kernelINS_13Kernel_traitsIf6__halffS2_fjLj1280ELj1ELj4ELj1ELj16ENS_18Kernel_traits_baseILj1280EfS2_fS2_fjLj128EEEEELb0ELb0ELb1ELb0EEEvNS_9FwdParamsE,@"STO_CUDA_ENTRY STV_DEFAULT"
_ZN10layer_norm13ln_fwd_kernelINS_13Kernel_traitsIf6__halffS2_fjLj1280ELj1ELj4ELj1ELj16ENS_18Kernel_traits_baseILj1280EfS2_fS2_fjLj128EEEEELb0ELb0ELb1ELb0EEEvNS_9FwdParamsE:
.text._ZN10layer_norm13ln_fwd_kernelINS_13Kernel_traitsIf6__halffS2_fjLj1280ELj1ELj4ELj1ELj16ENS_18Kernel_traits_baseILj1280EfS2_fS2_fjLj128EEEEELb0ELb0ELb1ELb0EEEvNS_9FwdParamsE:
        /* <DEDUP_REMOVED lines=70> */
.L_x_31770:
        /* <DEDUP_REMOVED lines=49> */
.L_x_31771:
[----:B------:R-:W-:Y:S05]  /*0770*/  BSYNC.RECONVERGENT B0 ;  /* 0x0000000000007941 */ /* 0x000fea0003800200 */
.L_x_31769:
[----:B------:R-:W1:Y:S01]  /*0780*/  LDCU UR4, c[0x0][0x384] ;  /* 0x00007080ff0477ac */ /* 0x000e620008000800 */
[----:B------:R-:W2:Y:S01]  /*0790*/  LDCU.U8 UR5, c[0x0][0x410] ;  /* 0x00008200ff0577ac */ /* 0x000ea20008000000 */
[----:B------:R-:W3:Y:S01]  /*07a0*/  LDCU UR10, c[0x0][0x448] ;  /* 0x00008900ff0a77ac */ /* 0x000ee20008000800 */
[----:B------:R-:W4:Y:S01]  /*07b0*/  LDCU.64 UR8, c[0x0][0x3a0] ;  /* 0x00007400ff0877ac */ /* 0x000f220008000a00 */
[----:B-1----:R-:W-:-:S13]  /*07c0*/  ISETP.GE.AND P0, PT, R128, UR4, PT ;  /* 0x0000000480007c0c */ /* 0x002fda000bf06270 */
[----:B--234-:R-:W-:Y:S05]  /*07d0*/  @P0 EXIT ;  /* 0x000000000000094d */ /* 0x01cfea0003800000 */
.L_x_31813:
        /* <DEDUP_REMOVED lines=28> */
.L_x_31775:
[----:B------:R-:W-:Y:S05]  /*09a0*/  BSYNC.RECONVERGENT B1 ;  /* 0x0000000000017941 */ /* 0x000fea0003800200 */
.L_x_31774:
        /* <DEDUP_REMOVED lines=9> */
[--C-:B-----5:R-:W-:Y:S02]  /*0a40*/  @P1 HADD2.F32 R137, -RZ, R88.reuse.H0_H0 ;  /* 0x20000058ff891230 */ /* 0x120fe40000004100 */
[----:B------:R-:W-:Y:S02]  /*0a50*/  @P1 HADD2.F32 R132, -RZ, R88.H1_H1 ;  /* 0x30000058ff841230 */ /* 0x000fe40000004100 */
[--C-:B-1----:R-:W-:Y:S02]  /*0a60*/  @P1 HADD2.F32 R135, -RZ, R89.reuse.H0_H0 ;  /* 0x20000059ff871230 */ /* 0x102fe40000004100 */
[----:B------:R-:W-:Y:S01]  /*0a70*/  @P1 HADD2.F32 R134, -RZ, R90.H1_H1 ;  /* 0x3000005aff861230 */ /* 0x000fe20000004100 */
[----:B------:R-:W1:Y:S08]  /*0a80*/  @P1 LDC R138, c[0x0][0x40c] ;  /* 0x00010300ff8a1b82 */ /* 0x000e700000000800 */
[----:B------:R-:W4:Y:S08]  /*0a90*/  @P1 LDC R139, c[0x0][0x40c] ;  /* 0x00010300ff8b1b82 */ /* 0x000f300000000800 */
[----:B------:R-:W0:Y:S08]  /*0aa0*/  @P1 LDC R140, c[0x0][0x40c] ;  /* 0x00010300ff8c1b82 */ /* 0x000e300000000800 */
[----:B------:R-:W0:Y:S08]  /*0ab0*/  @P1 LDC R141, c[0x0][0x40c] ;  /* 0x00010300ff8d1b82 */ /* 0x000e300000000800 */
[----:B------:R-:W3:Y:S08]  /*0ac0*/  @P1 LDC R142, c[0x0][0x40c] ;  /* 0x00010300ff8e1b82 */ /* 0x000ef00000000800 */
[----:B------:R-:W0:Y:S08]  /*0ad0*/  @P1 LDC R143, c[0x0][0x40c] ;  /* 0x00010300ff8f1b82 */ /* 0x000e300000000800 */
[----:B------:R-:W0:Y:S01]  /*0ae0*/  @P1 LDC R144, c[0x0][0x40c] ;  /* 0x00010300ff901b82 */ /* 0x000e220000000800 */
[----:B--2---:R-:W-:Y:S01]  /*0af0*/  @P1 FFMA.FTZ R92, R137, R136, R92 ;  /* 0x00000088895c1223 */ /* 0x004fe2000001005c */
[----:B-1----:R-:W-:Y:S01]  /*0b00*/  @P1 FFMA.FTZ R93, R132, R138, R93 ;  /* 0x0000008a845d1223 */ /* 0x002fe2000001005d */
[----:B----4-:R-:W-:Y:S01]  /*0b10*/  @P1 FFMA.FTZ R94, R135, R139, R94 ;  /* 0x0000008b875e1223 */ /* 0x010fe2000001005e */
[----:B------:R-:W-:-:S02]  /*0b20*/  @P1 HADD2.F32 R132, -RZ, R89.H1_H1 ;  /* 0x30000059ff841230 */ /* 0x000fc40000004100 */
[----:B---3--:R-:W-:Y:S01]  /*0b30*/  @P1 FFMA.FTZ R97, R134, R142, R97 ;  /* 0x0000008e86611223 */ /* 0x008fe20000010061 */
[----:B------:R-:W-:Y:S02]  /*0b40*/  @P1 HADD2.F32 R135, -RZ, R90.H0_H0 ;  /* 0x2000005aff871230 */ /* 0x000fe40000004100 */
[--C-:B------:R-:W-:Y:S02]  /*0b50*/  @P1 HADD2.F32 R137, -RZ, R91.reuse.H0_H0 ;  /* 0x2000005bff891230 */ /* 0x100fe40000004100 */
[----:B0-----:R-:W-:Y:S01]  /*0b60*/  @P1 FFMA.FTZ R95, R132, R140, R95 ;  /* 0x0000008c845f1223 */ /* 0x001fe2000001005f */
[----:B------:R-:W-:Y:S02]  /*0b70*/  @P1 HADD2.F32 R136, -RZ, R91.H1_H1 ;  /* 0x3000005bff881230 */ /* 0x000fe40000004100 */
[----:B------:R-:W-:Y:S01]  /*0b80*/  @P1 FFMA.FTZ R96, R135, R141, R96 ;  /* 0x0000008d87601223 */ /* 0x000fe20000010060 */
[----:B------:R-:W-:Y:S02]  /*0b90*/  @P1 FFMA.FTZ R98, R137, R143, R98 ;  /* 0x0000008f89621223 */ /* 0x000fe40000010062 */
[----:B------:R-:W-:Y:S01]  /*0ba0*/  @P1 FFMA.FTZ R99, R136, R144, R99 ;  /* 0x0000009088631223 */ /* 0x000fe20000010063 */
[----:B------:R-:W-:Y:S06]  /*0bb0*/  BRA `(.L_x_31777) ;  /* 0x0000000000747947 */ /* 0x000fec0003800000 */
.L_x_31776:
[----:B------:R-:W1:Y:S01]  /*0bc0*/  @P2 LDC R96, c[0x0][0x40c] ;  /* 0x00010300ff602b82 */ /* 0x000e620000000800 */
[--C-:B-----5:R-:W-:Y:S01]  /*0bd0*/  @P2 HADD2.F32 R95, -RZ, R88.reuse.H0_H0 ;  /* 0x20000058ff5f2230 */ /* 0x120fe20000004100 */
[----:B------:R-:W-:Y:S01]  /*0be0*/  CS2R R92, SRZ ;  /* 0x00000000005c7805 */ /* 0x000fe2000001ff00 */
[----:B------:R-:W-:Y:S01]  /*0bf0*/  @P2 HADD2.F32 R99, -RZ, R89.H0_H0 ;  /* 0x20000059ff632230 */ /* 0x000fe20000004100 */
[----:B------:R-:W-:Y:S01]  /*0c00*/  MOV R94, RZ ;  /* 0x000000ff005e7202 */ /* 0x000fe20000000f00 */
[----:B------:R-:W-:Y:S02]  /*0c10*/  @P2 HADD2.F32 R97, -RZ, R88.H1_H1 ;  /* 0x30000058ff612230 */ /* 0x000fe40000004100 */
[--C-:B------:R-:W-:Y:S01]  /*0c20*/  @P2 HADD2.F32 R134, -RZ, R90.reuse.H0_H0 ;  /* 0x2000005aff862230 */ /* 0x100fe20000004100 */
[----:B------:R-:W2:Y:S01]  /*0c30*/  @P2 LDC R132, c[0x0][0x40c] ;  /* 0x00010300ff842b82 */ /* 0x000ea20000000800 */
[----:B------:R-:W-:Y:S02]  /*0c40*/  @P2 HADD2.F32 R136, -RZ, R90.H1_H1 ;  /* 0x3000005aff882230 */ /* 0x000fe40000004100 */
[----:B------:R-:W-:-:S02]  /*0c50*/  @P2 HADD2.F32 R138, -RZ, R91.H0_H0 ;  /* 0x2000005bff8a2230 */ /* 0x000fc40000004100 */
[----:B------:R-:W-:-:S03]  /*0c60*/  @P2 HADD2.F32 R140, -RZ, R91.H1_H1 ;  /* 0x3000005bff8c2230 */ /* 0x000fc60000004100 */
[----:B------:R-:W3:Y:S08]  /*0c70*/  @P2 LDC R98, c[0x0][0x40c] ;  /* 0x00010300ff622b82 */ /* 0x000ef00000000800 */
[----:B------:R-:W4:Y:S01]  /*0c80*/  @P2 LDC R135, c[0x0][0x40c] ;  /* 0x00010300ff872b82 */ /* 0x000f220000000800 */
[----:B-1----:R-:W-:Y:S01]  /*0c90*/  @P2 FMUL.FTZ R92, R95, R96 ;  /* 0x000000605f5c2220 */ /* 0x002fe20000410000 */
[----:B------:R-:W-:-:S06]  /*0ca0*/  HFMA2 R95, -RZ, RZ, 0, 0 ;  /* 0x00000000ff5f7431 */ /* 0x000fcc00000001ff */
[----:B------:R-:W1:Y:S01]  /*0cb0*/  @P2 LDC R137, c[0x0][0x40c] ;  /* 0x00010300ff892b82 */ /* 0x000e620000000800 */
[----:B--2---:R-:W-:Y:S01]  /*0cc0*/  @P2 FMUL.FTZ R94, R99, R132 ;  /* 0x00000084635e2220 */ /* 0x004fe20000410000 */
[----:B------:R-:W-:-:S06]  /*0cd0*/  @P2 HADD2.F32 R132, -RZ, R89.H1_H1 ;  /* 0x30000059ff842230 */ /* 0x000fcc0000004100 */
[----:B------:R-:W2:Y:S01]  /*0ce0*/  @P2 LDC R139, c[0x0][0x40c] ;  /* 0x00010300ff8b2b82 */ /* 0x000ea20000000800 */
[----:B---3--:R-:W-:Y:S01]  /*0cf0*/  @P2 FMUL.FTZ R93, R97, R98 ;  /* 0x00000062615d2220 */ /* 0x008fe20000410000 */
[----:B------:R-:W-:Y:S02]  /*0d00*/  CS2R R96, SRZ ;  /* 0x0000000000607805 */ /* 0x000fe4000001ff00 */
[----:B------:R-:W-:-:S04]  /*0d10*/  CS2R R98, SRZ ;  /* 0x0000000000627805 */ /* 0x000fc8000001ff00 */
[----:B------:R-:W3:Y:S01]  /*0d20*/  @P2 LDC R141, c[0x0][0x40c] ;  /* 0x00010300ff8d2b82 */ /* 0x000ee20000000800 */
[----:B----4-:R-:W-:-:S07]  /*0d30*/  @P2 FMUL.FTZ R95, R132, R135 ;  /* 0x00000087845f2220 */ /* 0x010fce0000410000 */
[----:B------:R-:W4:Y:S01]  /*0d40*/  @P2 LDC R143, c[0x0][0x40c] ;  /* 0x00010300ff8f2b82 */ /* 0x000f220000000800 */
[----:B-1----:R-:W-:Y:S01]  /*0d50*/  @P2 FMUL.FTZ R96, R134, R137 ;  /* 0x0000008986602220 */ /* 0x002fe20000410000 */
[----:B--2---:R-:W-:Y:S01]  /*0d60*/  @P2 FMUL.FTZ R97, R136, R139 ;  /* 0x0000008b88612220 */ /* 0x004fe20000410000 */
[----:B---3--:R-:W-:Y:S01]  /*0d70*/  @P2 FMUL.FTZ R98, R138, R141 ;  /* 0x0000008d8a622220 */ /* 0x008fe20000410000 */
[----:B----4-:R-:W-:-:S07]  /*0d80*/  @P2 FMUL.FTZ R99, R140, R143 ;  /* 0x0000008f8c632220 */ /* 0x010fce0000410000 */
.L_x_31777:
[----:B------:R-:W1:Y:S01]  /*0d90*/  LDC.64 R134, c[0x0][0x3a8] ;  /* 0x0000ea00ff867b82 */ /* 0x000e620000000a00 */
[----:B------:R-:W-:Y:S01]  /*0da0*/  IADD3 R133, PT, PT, R133, 0x20, RZ ;  /* 0x0000002085857810 */ /* 0x000fe20007ffe0ff */
[C---:B-1----:R-:W-:Y:S01]  /*0db0*/  IMAD.WIDE.U32 R134, R0.reuse, 0x20, R134 ;  /* 0x0000002000867825 */ /* 0x042fe200078e0086 */
[----:B------:R-:W-:-:S04]  /*0dc0*/  IADD3 R0, PT, PT, R0, 0x20, RZ ;  /* 0x0000002000007810 */ /* 0x000fc80007ffe0ff */
[----:B------:R1:W-:Y:S04]  /*0dd0*/  STG.E.128 desc[UR6][R134.64], R92 ;  /* 0x0000005c86007986 */ /* 0x0003e8000c101d06 */
[----:B------:R1:W-:Y:S02]  /*0de0*/  STG.E.128 desc[UR6][R134.64+0x10], R96 ;  /* 0x0000106086007986 */ /* 0x0003e4000c101d06 */
.L_x_31773:
[----:B------:R-:W-:Y:S05]  /*0df0*/  BSYNC.RECONVERGENT B0 ;  /* 0x0000000000007941 */ /* 0x000fea0003800200 */
.L_x_31772:
        /* <DEDUP_REMOVED lines=9> */
.L_x_31781:
[----:B------:R-:W-:Y:S05]  /*0e90*/  BSYNC.RECONVERGENT B1 ;  /* 0x0000000000017941 */ /* 0x000fea0003800200 */
.L_x_31780:
        /* <DEDUP_REMOVED lines=16> */
[----:B------:R-:W3:Y:S08]  /*0fa0*/  @P1 LDC R142, c[0x0][0x40c] ;  /* 0x00010300ff8e1b82 */ /* 0x000ef00000000800 */
[----:B------:R-:W3:Y:S08]  /*0fb0*/  @P1 LDC R143, c[0x0][0x40c] ;  /* 0x00010300ff8f1b82 */ /* 0x000ef00000000800 */
[----:B------:R-:W3:Y:S08]  /*0fc0*/  @P1 LDC R144, c[0x0][0x40c] ;  /* 0x00010300ff901b82 */ /* 0x000ef00000000800 */
[----:B------:R-:W3:Y:S01]  /*0fd0*/  @P1 LDC R145, c[0x0][0x40c] ;  /* 0x00010300ff911b82 */ /* 0x000ee20000000800 */
[----:B--2---:R-:W-:Y:S01]  /*0fe0*/  @P1 FFMA.FTZ R120, R137, R136, R120 ;  /* 0x0000008889781223 */ /* 0x004fe20000010078 */
[----:B-1----:R-:W-:Y:S01]  /*0ff0*/  @P1 FFMA.FTZ R121, R138, R139, R121 ;  /* 0x0000008b8a791223 */ /* 0x002fe20000010079 */
[----:B----4-:R-:W-:Y:S01]  /*1000*/  @P1 FFMA.FTZ R122, R135, R140, R122 ;  /* 0x0000008c877a1223 */ /* 0x010fe2000001007a */
[----:B------:R-:W-:-:S02]  /*1010*/  @P1 HADD2.F32 R135, -RZ, R90.H0_H0 ;  /* 0x2000005aff871230 */ /* 0x000fc40000004100 */
[----:B0-----:R-:W-:Y:S01]  /*1020*/  @P1 FFMA.FTZ R123, R134, R141, R123 ;  /* 0x0000008d867b1223 */ /* 0x001fe2000001007b */
        /* <DEDUP_REMOVED lines=8> */
.L_x_31782:
[----:B------:R-:W2:Y:S01]  /*10b0*/  @P2 LDC R124, c[0x0][0x40c] ;  /* 0x00010300ff7c2b82 */ /* 0x000ea20000000800 */
[--C-:B-----5:R-:W-:Y:S01]  /*10c0*/  @P2 HADD2.F32 R123, -RZ, R88.reuse.H0_H0 ;  /* 0x20000058ff7b2230 */ /* 0x120fe20000004100 */
[----:B------:R-:W-:Y:S01]  /*10d0*/  CS2R R120, SRZ ;  /* 0x0000000000787805 */ /* 0x000fe2000001ff00 */
[----:B------:R-:W-:Y:S01]  /*10e0*/  @P2 HADD2.F32 R127, -RZ, R89.H0_H0 ;  /* 0x20000059ff7f2230 */ /* 0x000fe20000004100 */
[----:B------:R-:W-:Y:S01]  /*10f0*/  MOV R122, RZ ;  /* 0x000000ff007a7202 */ /* 0x000fe20000000f00 */
[----:B------:R-:W-:Y:S02]  /*1100*/  @P2 HADD2.F32 R125, -RZ, R88.H1_H1 ;  /* 0x30000058ff7d2230 */ /* 0x000fe40000004100 */
[--C-:B------:R-:W-:Y:S01]  /*1110*/  @P2 HADD2.F32 R136, -RZ, R90.reuse.H0_H0 ;  /* 0x2000005aff882230 */ /* 0x100fe20000004100 */
[----:B-1----:R-:W1:Y:S01]  /*1120*/  @P2 LDC R134, c[0x0][0x40c] ;  /* 0x00010300ff862b82 */ /* 0x002e620000000800 */
[----:B------:R-:W-:Y:S02]  /*1130*/  @P2 HADD2.F32 R138, -RZ, R90.H1_H1 ;  /* 0x3000005aff8a2230 */ /* 0x000fe40000004100 */
[----:B------:R-:W-:-:S02]  /*1140*/  @P2 HADD2.F32 R140, -RZ, R91.H0_H0 ;  /* 0x2000005bff8c2230 */ /* 0x000fc40000004100 */
[----:B------:R-:W-:-:S03]  /*1150*/  @P2 HADD2.F32 R142, -RZ, R91.H1_H1 ;  /* 0x3000005bff8e2230 */ /* 0x000fc60000004100 */
[----:B------:R-:W3:Y:S08]  /*1160*/  @P2 LDC R126, c[0x0][0x40c] ;  /* 0x00010300ff7e2b82 */ /* 0x000ef00000000800 */
[----:B------:R-:W4:Y:S01]  /*1170*/  @P2 LDC R135, c[0x0][0x40c] ;  /* 0x00010300ff872b82 */ /* 0x000f220000000800 */
[----:B--2---:R-:W-:Y:S01]  /*1180*/  @P2 FMUL.FTZ R120, R123, R124 ;  /* 0x0000007c7b782220 */ /* 0x004fe20000410000 */
[----:B------:R-:W-:-:S06]  /*1190*/  HFMA2 R123, -RZ, RZ, 0, 0 ;  /* 0x00000000ff7b7431 */ /* 0x000fcc00000001ff */
[----:B------:R-:W2:Y:S01]  /*11a0*/  @P2 LDC R137, c[0x0][0x40c] ;  /* 0x00010300ff892b82 */ /* 0x000ea20000000800 */
[----:B-1----:R-:W-:Y:S01]  /*11b0*/  @P2 FMUL.FTZ R122, R127, R134 ;  /* 0x000000867f7a2220 */ /* 0x002fe20000410000 */
[----:B------:R-:W-:-:S06]  /*11c0*/  @P2 HADD2.F32 R134, -RZ, R89.H1_H1 ;  /* 0x30000059ff862230 */ /* 0x000fcc0000004100 */
[----:B------:R-:W1:Y:S01]  /*11d0*/  @P2 LDC R139, c[0x0][0x40c] ;  /* 0x00010300ff8b2b82 */ /* 0x000e620000000800 */
[----:B---3--:R-:W-:Y:S01]  /*11e0*/  @P2 FMUL.FTZ R121, R125, R126 ;  /* 0x0000007e7d792220 */ /* 0x008fe20000410000 */
[----:B------:R-:W-:Y:S02]  /*11f0*/  CS2R R124, SRZ ;  /* 0x00000000007c7805 */ /* 0x000fe4000001ff00 */
[----:B------:R-:W-:-:S04]  /*1200*/  CS2R R126, SRZ ;  /* 0x00000000007e7805 */ /* 0x000fc8000001ff00 */
[----:B------:R-:W3:Y:S01]  /*1210*/  @P2 LDC R141, c[0x0][0x40c] ;  /* 0x00010300ff8d2b82 */ /* 0x000ee20000000800 */
[----:B----4-:R-:W-:-:S07]  /*1220*/  @P2 FMUL.FTZ R123, R134, R135 ;  /* 0x00000087867b2220 */ /* 0x010fce0000410000 */
[----:B------:R-:W4:Y:S01]  /*1230*/  @P2 LDC R143, c[0x0][0x40c] ;  /* 0x00010300ff8f2b82 */ /* 0x000f220000000800 */
[----:B--2---:R-:W-:Y:S01]  /*1240*/  @P2 FMUL.FTZ R124, R136, R137 ;  /* 0x00000089887c2220 */ /* 0x004fe20000410000 */
[----:B-1----:R-:W-:Y:S01]  /*1250*/  @P2 FMUL.FTZ R125, R138, R139 ;  /* 0x0000008b8a7d2220 */ /* 0x002fe20000410000 */
[----:B---3--:R-:W-:Y:S01]  /*1260*/  @P2 FMUL.FTZ R126, R140, R141 ;  /* 0x0000008d8c7e2220 */ /* 0x008fe20000410000 */
[----:B----4-:R-:W-:-:S07]  /*1270*/  @P2 FMUL.FTZ R127, R142, R143 ;  /* 0x0000008f8e7f2220 */ /* 0x010fce0000410000 */
.L_x_31783:
[----:B------:R-:W1:Y:S01]  /*1280*/  LDC.64 R134, c[0x0][0x3a8] ;  /* 0x0000ea00ff867b82 */ /* 0x000e620000000a00 */
[----:B------:R-:W-:Y:S01]  /*1290*/  IADD3 R133, PT, PT, R133, 0x20, RZ ;  /* 0x0000002085857810 */ /* 0x000fe20007ffe0ff */
[C---:B-1----:R-:W-:Y:S01]  /*12a0*/  IMAD.WIDE.U32 R134, R0.reuse, 0x20, R134 ;  /* 0x0000002000867825 */ /* 0x042fe200078e0086 */
[----:B------:R-:W-:-:S04]  /*12b0*/  IADD3 R0, PT, PT, R0, 0x20, RZ ;  /* 0x0000002000007810 */ /* 0x000fc80007ffe0ff */
[----:B------:R2:W-:Y:S04]  /*12c0*/  STG.E.128 desc[UR6][R134.64], R120 ;  /* 0x0000007886007986 */ /* 0x0005e8000c101d06 */
[----:B------:R2:W-:Y:S02]  /*12d0*/  STG.E.128 desc[UR6][R134.64+0x10], R124 ;  /* 0x0000107c86007986 */ /* 0x0005e4000c101d06 */
.L_x_31779:
[----:B------:R-:W-:Y:S05]  /*12e0*/  BSYNC.RECONVERGENT B0 ;  /* 0x0000000000007941 */ /* 0x000fea0003800200 */
.L_x_31778:
        /* <DEDUP_REMOVED lines=9> */
.L_x_31787:
[----:B------:R-:W-:Y:S05]  /*1380*/  BSYNC.RECONVERGENT B1 ;  /* 0x0000000000017941 */ /* 0x000fea0003800200 */
.L_x_31786:
        /* <DEDUP_REMOVED lines=33> */
.L_x_31788:
[----:B------:R-:W2:Y:S01]  /*15a0*/  @P2 LDC R136, c[0x0][0x40c] ;  /* 0x00010300ff882b82 */ /* 0x000ea20000000800 */
[--C-:B-----5:R-:W-:Y:S01]  /*15b0*/  @P2 HADD2.F32 R119, -RZ, R89.reuse.H0_H0 ;  /* 0x20000059ff772230 */ /* 0x120fe20000004100 */
[----:B------:R-:W-:Y:S01]  /*15c0*/  MOV R118, RZ ;  /* 0x000000ff00767202 */ /* 0x000fe20000000f00 */
[--C-:B01----:R-:W-:Y:S01]  /*15d0*/  @P2 HADD2.F32 R4, -RZ, R88.reuse.H0_H0 ;  /* 0x20000058ff042230 */ /* 0x103fe20000004100 */
[----:B------:R-:W-:Y:S01]  /*15e0*/  CS2R R116, SRZ ;  /* 0x0000000000747805 */ /* 0x000fe2000001ff00 */
[----:B------:R-:W-:Y:S02]  /*15f0*/  @P2 HADD2.F32 R6, -RZ, R88.H1_H1 ;  /* 0x30000058ff062230 */ /* 0x000fe40000004100 */
[----:B------:R-:W-:Y:S01]  /*1600*/  @P2 HADD2.F32 R135, -RZ, R89.H1_H1 ;  /* 0x30000059ff872230 */ /* 0x000fe20000004100 */
[----:B------:R-:W0:Y:S01]  /*1610*/  @P2 LDC R5, c[0x0][0x40c] ;  /* 0x00010300ff052b82 */ /* 0x000e220000000800 */
[----:B------:R-:W-:Y:S02]  /*1620*/  @P2 HADD2.F32 R139, -RZ, R90.H1_H1 ;  /* 0x3000005aff8b2230 */ /* 0x000fe40000004100 */
[----:B------:R-:W-:-:S02]  /*1630*/  @P2 HADD2.F32 R141, -RZ, R91.H0_H0 ;  /* 0x2000005bff8d2230 */ /* 0x000fc40000004100 */
[----:B------:R-:W-:-:S03]  /*1640*/  @P2 HADD2.F32 R143, -RZ, R91.H1_H1 ;  /* 0x3000005bff8f2230 */ /* 0x000fc60000004100 */
[----:B------:R-:W1:Y:S08]  /*1650*/  @P2 LDC R7, c[0x0][0x40c] ;  /* 0x00010300ff072b82 */ /* 0x000e700000000800 */
[----:B------:R-:W3:Y:S01]  /*1660*/  @P2 LDC R138, c[0x0][0x40c] ;  /* 0x00010300ff8a2b82 */ /* 0x000ee20000000800 */
[----:B--2---:R-:W-:Y:S01]  /*1670*/  @P2 FMUL.FTZ R118, R119, R136 ;  /* 0x0000008877762220 */ /* 0x004fe20000410000 */
[----:B------:R-:W-:-:S02]  /*1680*/  HFMA2 R119, -RZ, RZ, 0, 0 ;  /* 0x00000000ff777431 */ /* 0x000fc400000001ff */
[----:B------:R-:W-:-:S04]  /*1690*/  @P2 HADD2.F32 R136, -RZ, R90.H0_H0 ;  /* 0x2000005aff882230 */ /* 0x000fc80000004100 */
[----:B------:R-:W2:Y:S01]  /*16a0*/  @P2 LDC R137, c[0x0][0x40c] ;  /* 0x00010300ff892b82 */ /* 0x000ea20000000800 */
[----:B0-----:R-:W-:Y:S01]  /*16b0*/  @P2 FMUL.FTZ R116, R4, R5 ;  /* 0x0000000504742220 */ /* 0x001fe20000410000 */
[----:B------:R-:W-:-:S06]  /*16c0*/  CS2R R4, SRZ ;  /* 0x0000000000047805 */ /* 0x000fcc000001ff00 */
[----:B------:R-:W0:Y:S01]  /*16d0*/  @P2 LDC R140, c[0x0][0x40c] ;  /* 0x00010300ff8c2b82 */ /* 0x000e220000000800 */
[----:B-1----:R-:W-:Y:S01]  /*16e0*/  @P2 FMUL.FTZ R117, R6, R7 ;  /* 0x0000000706752220 */ /* 0x002fe20000410000 */
[----:B------:R-:W-:-:S06]  /*16f0*/  CS2R R6, SRZ ;  /* 0x0000000000067805 */ /* 0x000fcc000001ff00 */
[----:B------:R-:W1:Y:S01]  /*1700*/  @P2 LDC R142, c[0x0][0x40c] ;  /* 0x00010300ff8e2b82 */ /* 0x000e620000000800 */
[----:B---3--:R-:W-:-:S07]  /*1710*/  @P2 FMUL.FTZ R119, R135, R138 ;  /* 0x0000008a87772220 */ /* 0x008fce0000410000 */
[----:B------:R-:W3:Y:S01]  /*1720*/  @P2 LDC R144, c[0x0][0x40c] ;  /* 0x00010300ff902b82 */ /* 0x000ee20000000800 */
[----:B--2---:R-:W-:Y:S01]  /*1730*/  @P2 FMUL.FTZ R4, R136, R137 ;  /* 0x0000008988042220 */ /* 0x004fe20000410000 */
[----:B0-----:R-:W-:Y:S01]  /*1740*/  @P2 FMUL.FTZ R5, R139, R140 ;  /* 0x0000008c8b052220 */ /* 0x001fe20000410000 */
[----:B-1----:R-:W-:Y:S01]  /*1750*/  @P2 FMUL.FTZ R6, R141, R142 ;  /* 0x0000008e8d062220 */ /* 0x002fe20000410000 */
[----:B---3--:R-:W-:-:S07]  /*1760*/  @P2 FMUL.FTZ R7, R143, R144 ;  /* 0x000000908f072220 */ /* 0x008fce0000410000 */
.L_x_31789:
[----:B------:R-:W0:Y:S01]  /*1770*/  LDC.64 R136, c[0x0][0x3a8] ;  /* 0x0000ea00ff887b82 */ /* 0x000e220000000a00 */
[----:B------:R-:W-:Y:S01]  /*1780*/  IADD3 R133, PT, PT, R133, 0x20, RZ ;  /* 0x0000002085857810 */ /* 0x000fe20007ffe0ff */
[C---:B0-----:R-:W-:Y:S01]  /*1790*/  IMAD.WIDE.U32 R136, R0.reuse, 0x20, R136 ;  /* 0x0000002000887825 */ /* 0x041fe200078e0088 */
[----:B------:R-:W-:-:S04]  /*17a0*/  IADD3 R0, PT, PT, R0, 0x20, RZ ;  /* 0x0000002000007810 */ /* 0x000fc80007ffe0ff */
[----:B------:R1:W-:Y:S04]  /*17b0*/  STG.E.128 desc[UR6][R136.64], R116 ;  /* 0x0000007488007986 */ /* 0x0003e8000c101d06 */
[----:B------:R1:W-:Y:S02]  /*17c0*/  STG.E.128 desc[UR6][R136.64+0x10], R4 ;  /* 0x0000100488007986 */ /* 0x0003e4000c101d06 */
.L_x_31785:
[----:B------:R-:W-:Y:S05]  /*17d0*/  BSYNC.RECONVERGENT B0 ;  /* 0x0000000000007941 */ /* 0x000fea0003800200 */
.L_x_31784:
        /* <DEDUP_REMOVED lines=9> */
.L_x_31793:
[----:B------:R-:W-:Y:S05]  /*1870*/  BSYNC.RECONVERGENT B1 ;  /* 0x0000000000017941 */ /* 0x000fea0003800200 */
.L_x_31792:
        /* <DEDUP_REMOVED lines=33> */
.L_x_31794:
        /* <DEDUP_REMOVED lines=29> */
.L_x_31795:
[----:B------:R-:W1:Y:S01]  /*1c60*/  LDC.64 R136, c[0x0][0x3a8] ;  /* 0x0000ea00ff887b82 */ /* 0x000e620000000a00 */
[----:B------:R-:W-:Y:S01]  /*1c70*/  IADD3 R133, PT, PT, R133, 0x20, RZ ;  /* 0x0000002085857810 */ /* 0x000fe20007ffe0ff */
[C---:B-1----:R-:W-:Y:S01]  /*1c80*/  IMAD.WIDE.U32 R136, R0.reuse, 0x20, R136 ;  /* 0x0000002000887825 */ /* 0x042fe200078e0088 */
[----:B------:R-:W-:-:S04]  /*1c90*/  IADD3 R0, PT, PT, R0, 0x20, RZ ;  /* 0x0000002000007810 */ /* 0x000fc80007ffe0ff */
[----:B------:R2:W-:Y:S04]  /*1ca0*/  STG.E.128 desc[UR6][R136.64], R100 ;  /* 0x0000006488007986 */ /* 0x0005e8000c101d06 */
[----:B------:R2:W-:Y:S02]  /*1cb0*/  STG.E.128 desc[UR6][R136.64+0x10], R104 ;  /* 0x0000106888007986 */ /* 0x0005e4000c101d06 */
.L_x_31791:
[----:B------:R-:W-:Y:S05]  /*1cc0*/  BSYNC.RECONVERGENT B0 ;  /* 0x0000000000007941 */ /* 0x000fea0003800200 */
.L_x_31790:
        /* <DEDUP_REMOVED lines=8> */
.L_x_31799:
[----:B------:R-:W-:Y:S05]  /*1d50*/  BSYNC.RECONVERGENT B1 ;  /* 0x0000000000017941 */ /* 0x000fea0003800200 */
.L_x_31798:
        /* <DEDUP_REMOVED lines=33> */
.L_x_31800:
[----:B------:R-:W3:Y:S01]  /*1f70*/  @P2 LDC R112, c[0x0][0x40c] ;  /* 0x00010300ff702b82 */ /* 0x000ee20000000800 */
[--C-:B-----5:R-:W-:Y:S01]  /*1f80*/  @P2 HADD2.F32 R111, -RZ, R88.reuse.H0_H0 ;  /* 0x20000058ff6f2230 */ /* 0x120fe20000004100 */
[----:B------:R-:W-:Y:S01]  /*1f90*/  CS2R R108, SRZ ;  /* 0x00000000006c7805 */ /* 0x000fe2000001ff00 */
[----:B------:R-:W-:Y:S01]  /*1fa0*/  @P2 HADD2.F32 R115, -RZ, R89.H0_H0 ;  /* 0x20000059ff732230 */ /* 0x000fe20000004100 */
[----:B------:R-:W-:Y:S01]  /*1fb0*/  MOV R110, RZ ;  /* 0x000000ff006e7202 */ /* 0x000fe20000000f00 */
[----:B------:R-:W-:Y:S02]  /*1fc0*/  @P2 HADD2.F32 R113, -RZ, R88.H1_H1 ;  /* 0x30000058ff712230 */ /* 0x000fe40000004100 */
[--C-:B-12---:R-:W-:Y:S01]  /*1fd0*/  @P2 HADD2.F32 R136, -RZ, R90.reuse.H0_H0 ;  /* 0x2000005aff882230 */ /* 0x106fe20000004100 */
[----:B------:R-:W1:Y:S01]  /*1fe0*/  @P2 LDC R130, c[0x0][0x40c] ;  /* 0x00010300ff822b82 */ /* 0x000e620000000800 */
[----:B------:R-:W-:Y:S02]  /*1ff0*/  @P2 HADD2.F32 R138, -RZ, R90.H1_H1 ;  /* 0x3000005aff8a2230 */ /* 0x000fe40000004100 */
[----:B------:R-:W-:-:S02]  /*2000*/  @P2 HADD2.F32 R140, -RZ, R91.H0_H0 ;  /* 0x2000005bff8c2230 */ /* 0x000fc40000004100 */
[----:B------:R-:W-:-:S03]  /*2010*/  @P2 HADD2.F32 R142, -RZ, R91.H1_H1 ;  /* 0x3000005bff8e2230 */ /* 0x000fc60000004100 */
[----:B------:R-:W2:Y:S08]  /*2020*/  @P2 LDC R114, c[0x0][0x40c] ;  /* 0x00010300ff722b82 */ /* 0x000eb00000000800 */
[----:B------:R-:W4:Y:S01]  /*2030*/  @P2 LDC R133, c[0x0][0x40c] ;  /* 0x00010300ff852b82 */ /* 0x000f220000000800 */
[----:B---3--:R-:W-:Y:S01]  /*2040*/  @P2 FMUL.FTZ R108, R111, R112 ;  /* 0x000000706f6c2220 */ /* 0x008fe20000410000 */
[----:B------:R-:W-:-:S06]  /*2050*/  HFMA2 R111, -RZ, RZ, 0, 0 ;  /* 0x00000000ff6f7431 */ /* 0x000fcc00000001ff */
[----:B------:R-:W3:Y:S01]  /*2060*/  @P2 LDC R137, c[0x0][0x40c] ;  /* 0x00010300ff892b82 */ /* 0x000ee20000000800 */
[----:B-1----:R-:W-:Y:S01]  /*2070*/  @P2 FMUL.FTZ R110, R115, R130 ;  /* 0x00000082736e2220 */ /* 0x002fe20000410000 */
[----:B------:R-:W-:-:S06]  /*2080*/  @P2 HADD2.F32 R130, -RZ, R89.H1_H1 ;  /* 0x30000059ff822230 */ /* 0x000fcc0000004100 */
[----:B------:R-:W1:Y:S01]  /*2090*/  @P2 LDC R139, c[0x0][0x40c] ;  /* 0x00010300ff8b2b82 */ /* 0x000e620000000800 */
[----:B--2---:R-:W-:Y:S01]  /*20a0*/  @P2 FMUL.FTZ R109, R113, R114 ;  /* 0x00000072716d2220 */ /* 0x004fe20000410000 */
[----:B------:R-:W-:Y:S02]  /*20b0*/  CS2R R112, SRZ ;  /* 0x0000000000707805 */ /* 0x000fe4000001ff00 */
[----:B------:R-:W-:-:S04]  /*20c0*/  CS2R R114, SRZ ;  /* 0x0000000000727805 */ /* 0x000fc8000001ff00 */
[----:B------:R-:W2:Y:S01]  /*20d0*/  @P2 LDC R141, c[0x0][0x40c] ;  /* 0x00010300ff8d2b82 */ /* 0x000ea20000000800 */
[----:B----4-:R-:W-:-:S07]  /*20e0*/  @P2 FMUL.FTZ R111, R130, R133 ;  /* 0x00000085826f2220 */ /* 0x010fce0000410000 */
[----:B------:R-:W4:Y:S01]  /*20f0*/  @P2 LDC R143, c[0x0][0x40c] ;  /* 0x00010300ff8f2b82 */ /* 0x000f220000000800 */
[----:B---3--:R-:W-:Y:S01]  /*2100*/  @P2 FMUL.FTZ R112, R136, R137 ;  /* 0x0000008988702220 */ /* 0x008fe20000410000 */
[----:B-1----:R-:W-:Y:S01]  /*2110*/  @P2 FMUL.FTZ R113, R138, R139 ;  /* 0x0000008b8a712220 */ /* 0x002fe20000410000 */
[----:B--2---:R-:W-:Y:S01]  /*2120*/  @P2 FMUL.FTZ R114, R140, R141 ;  /* 0x0000008d8c722220 */ /* 0x004fe20000410000 */
[----:B----4-:R-:W-:-:S07]  /*2130*/  @P2 FMUL.FTZ R115, R142, R143 ;  /* 0x0000008f8e732220 */ /* 0x010fce0000410000 */
.L_x_31801:
[----:B------:R-:W1:Y:S02]  /*2140*/  LDC.64 R136, c[0x0][0x3a8] ;  /* 0x0000ea00ff887b82 */ /* 0x000e640000000a00 */
[----:B-1----:R-:W-:-:S05]  /*2150*/  IMAD.WIDE.U32 R136, R0, 0x20, R136 ;  /* 0x0000002000887825 */ /* 0x002fca00078e0088 */
[----:B------:R3:W-:Y:S04]  /*2160*/  STG.E.128 desc[UR6][R136.64], R108 ;  /* 0x0000006c88007986 */ /* 0x0007e8000c101d06 */
[----:B------:R3:W-:Y:S02]  /*2170*/  STG.E.128 desc[UR6][R136.64+0x10], R112 ;  /* 0x0000107088007986 */ /* 0x0007e4000c101d06 */
.L_x_31797:
[----:B------:R-:W-:Y:S05]  /*2180*/  BSYNC.RECONVERGENT B0 ;  /* 0x0000000000007941 */ /* 0x000fea0003800200 */
.L_x_31796:
        /* <DEDUP_REMOVED lines=152> */
.L_x_31825:
        /* <DEDUP_REMOVED lines=58> */
.L_x_31806:
[----:B------:R-:W-:Y:S05]  /*2eb0*/  BSYNC.RECONVERGENT B1 ;  /* 0x0000000000017941 */ /* 0x000fea0003800200 */
.L_x_31805:
        /* <DEDUP_REMOVED lines=29> */
[----:B--2---:R-:W-:Y:S01]  /*3090*/  IMAD.WIDE.U32 R132, R130, 0x10, R132 ;  /* 0x0000001082847825 */ /* 0x004fe200078e0084 */
[----:B------:R-:W-:-:S02]  /*30a0*/  F2FP.F16.F32.PACK_AB R136, R136, R131 ;  /* 0x000000838888723e */ /* 0x000fc400000000ff */
[----:B------:R-:W-:Y:S02]  /*30b0*/  F2FP.F16.F32.PACK_AB R138, R140, R143 ;  /* 0x0000008f8c8a723e */ /* 0x000fe400000000ff */
[----:B------:R-:W-:Y:S02]  /*30c0*/  F2FP.F16.F32.PACK_AB R139, R142, R139 ;  /* 0x0000008b8e8b723e */ /* 0x000fe400000000ff */
[----:B------:R-:W-:-:S03]  /*30d0*/  IADD3 R130, PT, PT, R130, 0x20, RZ ;  /* 0x0000002082827810 */ /* 0x000fc60007ffe0ff */
[----:B------:R2:W-:Y:S04]  /*30e0*/  STG.E.128 desc[UR6][R132.64], R136 ;  /* 0x0000008884007986 */ /* 0x0005e8000c101d06 */
.L_x_31808:
[----:B------:R-:W-:Y:S05]  /*30f0*/  BSYNC.RECONVERGENT B1 ;  /* 0x0000000000017941 */ /* 0x000fea0003800200 */
.L_x_31807:
        /* <DEDUP_REMOVED lines=35> */
.L_x_31810:
[----:B------:R-:W-:Y:S05]  /*3330*/  BSYNC.RECONVERGENT B1 ;  /* 0x0000000000017941 */ /* 0x000fea0003800200 */
.L_x_31809:
        /* <DEDUP_REMOVED lines=35> */
.L_x_31812:
[----:B------:R-:W-:Y:S05]  /*3570*/  BSYNC.RECONVERGENT B1 ;  /* 0x0000000000017941 */ /* 0x000fea0003800200 */
.L_x_31811:
        /* <DEDUP_REMOVED lines=27> */
[----:B------:R-:W-:-:S02]  /*3730*/  F2FP.F16.F32.PACK_AB R135, R140, R135 ;  /* 0x000000878c87723e */ /* 0x000fc400000000ff */
[----:B------:R-:W-:Y:S02]  /*3740*/  F2FP.F16.F32.PACK_AB R134, R138, R141 ;  /* 0x0000008d8a86723e */ /* 0x000fe400000000ff */
[----:B------:R-:W-:Y:S02]  /*3750*/  F2FP.F16.F32.PACK_AB R133, R136, R137 ;  /* 0x000000898885723e */ /* 0x000fe400000000ff */
[----:B------:R-:W-:-:S05]  /*3760*/  F2FP.F16.F32.PACK_AB R132, R129, R0 ;  /* 0x000000008184723e */ /* 0x000fca00000000ff */
[----:B------:R1:W-:Y:S02]  /*3770*/  STG.E.128 desc[UR6][R130.64], R132 ;  /* 0x0000008482007986 */ /* 0x0003e4000c101d06 */
.L_x_31804:
[----:B------:R-:W-:Y:S05]  /*3780*/  BSYNC.RECONVERGENT B0 ;  /* 0x0000000000007941 */ /* 0x000fea0003800200 */
.L_x_31803:
[----:B-1----:R-:W1:Y:S02]  /*3790*/  LDC.64 R130, c[0x0][0x380] ;  /* 0x0000e000ff827b82 */ /* 0x002e640000000a00 */
[----:B-1----:R-:W-:-:S04]  /*37a0*/  LEA R128, R130, R128, 0x2 ;  /* 0x0000008082807211 */ /* 0x002fc800078e10ff */
[----:B------:R-:W-:-:S13]  /*37b0*/  ISETP.GE.AND P0, PT, R128, R131, PT ;  /* 0x000000838000720c */ /* 0x000fda0003f06270 */
[----:B------:R-:W-:Y:S05]  /*37c0*/  @!P0 BRA `(.L_x_31813) ;  /* 0xffffffd000048947 */ /* 0x000fea000383ffff */
[----:B------:R-:W-:Y:S05]  /*37d0*/  EXIT ;  /* 0x000000000000794d */ /* 0x000fea0003800000 */
.L_x_31802:
        /* <DEDUP_REMOVED lines=8> */
.L_x_31815:
[----:B------:R-:W-:Y:S05]  /*3860*/  BSYNC B0 ;  /* 0x0000000000007941 */ /* 0x000fea0003800000 */
.L_x_31814:
        /* <DEDUP_REMOVED lines=10> */
.L_x_31816:
[----:B------:R-:W-:Y:S01]  /*3910*/  HFMA2 R144, -RZ, RZ, 0, 2.384185791015625e-07 ;  /* 0x00000004ff907431 */ /* 0x000fe200000001ff */
[----:B------:R-:W-:-:S05]  /*3920*/  MOV R0, R141 ;  /* 0x0000008d00007202 */ /* 0x000fca0000000f00 */
[----:B------:R-:W-:-:S05]  /*3930*/  FADD.FTZ R138, R137, R0 ;  /* 0x00000000898a7221 */ /* 0x000fca0000010000 */
[----:B------:R-:W-:-:S07]  /*3940*/  MOV R143, R138 ;  /* 0x0000008a008f7202 */ /* 0x000fce0000000f00 */
[----:B------:R-:W-:Y:S05]  /*3950*/  WARPSYNC.COLLECTIVE R142, `(.L_x_31817) ;  /* 0x000000008e087348 */ /* 0x000fea0003c00000 */
[----:B------:R0:W1:Y:S02]  /*3960*/  SHFL.BFLY P6, R141, R143, R144, R145 ;  /* 0x0c0000908f8d7389 */ /* 0x00006400000c0091 */
[----:B01----:R-:W-:Y:S05]  /*3970*/  ENDCOLLECTIVE ;  /* 0x000000000000791b */ /* 0x003fea0003800000 */
.L_x_31817:
[----:B------:R-:W-:Y:S01]  /*3980*/  HFMA2 R144, -RZ, RZ, 0, 4.76837158203125e-07 ;  /* 0x00000008ff907431 */ /* 0x000fe200000001ff */
[----:B------:R-:W-:-:S05]  /*3990*/  MOV R139, R141 ;  /* 0x0000008d008b7202 */ /* 0x000fca0000000f00 */
[----:B------:R-:W-:-:S05]  /*39a0*/  FADD.FTZ R139, R138, R139 ;  /* 0x0000008b8a8b7221 */ /* 0x000fca0000010000 */
[----:B------:R-:W-:-:S07]  /*39b0*/  MOV R143, R139 ;  /* 0x0000008b008f7202 */ /* 0x000fce0000000f00 */
[----:B------:R-:W-:Y:S05]  /*39c0*/  WARPSYNC.COLLECTIVE R142, `(.L_x_31818) ;  /* 0x000000008e087348 */ /* 0x000fea0003c00000 */
[----:B------:R0:W1:Y:S02]  /*39d0*/  SHFL.BFLY P6, R141, R143, R144, R145 ;  /* 0x0c0000908f8d7389 */ /* 0x00006400000c0091 */
[----:B01----:R-:W-:Y:S05]  /*39e0*/  ENDCOLLECTIVE ;  /* 0x000000000000791b */ /* 0x003fea0003800000 */
.L_x_31818:
[----:B------:R-:W-:Y:S01]  /*39f0*/  HFMA2 R144, -RZ, RZ, 0, 9.5367431640625e-07 ;  /* 0x00000010ff907431 */ /* 0x000fe200000001ff */
[----:B------:R-:W-:-:S05]  /*3a00*/  MOV R0, R141 ;  /* 0x0000008d00007202 */ /* 0x000fca0000000f00 */
[----:B------:R-:W-:-:S05]  /*3a10*/  FADD.FTZ R140, R139, R0 ;  /* 0x000000008b8c7221 */ /* 0x000fca0000010000 */
[----:B------:R-:W-:-:S07]  /*3a20*/  MOV R143, R140 ;  /* 0x0000008c008f7202 */ /* 0x000fce0000000f00 */
[----:B------:R-:W-:Y:S05]  /*3a30*/  WARPSYNC.COLLECTIVE R142, `(.L_x_31819) ;  /* 0x000000008e087348 */ /* 0x000fea0003c00000 */
[----:B------:R0:W1:Y:S02]  /*3a40*/  SHFL.BFLY P6, R141, R143, R144, R145 ;  /* 0x0c0000908f8d7389 */ /* 0x00006400000c0091 */
[----:B01----:R-:W-:Y:S05]  /*3a50*/  ENDCOLLECTIVE ;  /* 0x000000000000791b */ /* 0x003fea0003800000 */
.L_x_31819:
        /* <DEDUP_REMOVED lines=88> */
.L_x_31820:
[----:B------:R-:W-:Y:S01]  /*3fe0*/  HFMA2 R144, -RZ, RZ, 0, 1.1920928955078125e-07 ;  /* 0x00000002ff907431 */ /* 0x000fe200000001ff */
[----:B------:R-:W-:-:S05]  /*3ff0*/  MOV R137, R141 ;  /* 0x0000008d00897202 */ /* 0x000fca0000000f00 */
[----:B------:R-:W-:-:S05]  /*4000*/  FADD.FTZ R137, R0, R137 ;  /* 0x0000008900897221 */ /* 0x000fca0000010000 */
[----:B------:R-:W-:-:S07]  /*4010*/  MOV R143, R137 ;  /* 0x00000089008f7202 */ /* 0x000fce0000000f00 */
[----:B------:R-:W-:Y:S05]  /*4020*/  WARPSYNC.COLLECTIVE R142, `(.L_x_31821) ;  /* 0x000000008e087348 */ /* 0x000fea0003c00000 */
[----:B------:R0:W1:Y:S02]  /*4030*/  SHFL.BFLY P6, R141, R143, R144, R145 ;  /* 0x0c0000908f8d7389 */ /* 0x00006400000c0091 */
[----:B01----:R-:W-:Y:S05]  /*4040*/  ENDCOLLECTIVE ;  /* 0x000000000000791b */ /* 0x003fea0003800000 */
.L_x_31821:
[----:B------:R-:W-:Y:S01]  /*4050*/  HFMA2 R144, -RZ, RZ, 0, 2.384185791015625e-07 ;  /* 0x00000004ff907431 */ /* 0x000fe200000001ff */
[----:B------:R-:W-:-:S05]  /*4060*/  MOV R138, R141 ;  /* 0x0000008d008a7202 */ /* 0x000fca0000000f00 */
[----:B------:R-:W-:-:S05]  /*4070*/  FADD.FTZ R138, R137, R138 ;  /* 0x0000008a898a7221 */ /* 0x000fca0000010000 */
[----:B------:R-:W-:-:S07]  /*4080*/  MOV R143, R138 ;  /* 0x0000008a008f7202 */ /* 0x000fce0000000f00 */
[----:B------:R-:W-:Y:S05]  /*4090*/  WARPSYNC.COLLECTIVE R142, `(.L_x_31822) ;  /* 0x000000008e087348 */ /* 0x000fea0003c00000 */
[----:B------:R0:W1:Y:S02]  /*40a0*/  SHFL.BFLY P6, R141, R143, R144, R145 ;  /* 0x0c0000908f8d7389 */ /* 0x00006400000c0091 */
[----:B01----:R-:W-:Y:S05]  /*40b0*/  ENDCOLLECTIVE ;  /* 0x000000000000791b */ /* 0x003fea0003800000 */
.L_x_31822:
[----:B------:R-:W-:Y:S01]  /*40c0*/  HFMA2 R144, -RZ, RZ, 0, 4.76837158203125e-07 ;  /* 0x00000008ff907431 */ /* 0x000fe200000001ff */
[----:B------:R-:W-:-:S05]  /*40d0*/  MOV R139, R141 ;  /* 0x0000008d008b7202 */ /* 0x000fca0000000f00 */
[----:B------:R-:W-:-:S05]  /*40e0*/  FADD.FTZ R139, R138, R139 ;  /* 0x0000008b8a8b7221 */ /* 0x000fca0000010000 */
[----:B------:R-:W-:-:S07]  /*40f0*/  MOV R143, R139 ;  /* 0x0000008b008f7202 */ /* 0x000fce0000000f00 */
[----:B------:R-:W-:Y:S05]  /*4100*/  WARPSYNC.COLLECTIVE R142, `(.L_x_31823) ;  /* 0x000000008e087348 */ /* 0x000fea0003c00000 */
[----:B------:R0:W1:Y:S02]  /*4110*/  SHFL.BFLY P6, R141, R143, R144, R145 ;  /* 0x0c0000908f8d7389 */ /* 0x00006400000c0091 */
[----:B01----:R-:W-:Y:S05]  /*4120*/  ENDCOLLECTIVE ;  /* 0x000000000000791b */ /* 0x003fea0003800000 */
.L_x_31823:
[----:B------:R-:W-:Y:S01]  /*4130*/  HFMA2 R144, -RZ, RZ, 0, 9.5367431640625e-07 ;  /* 0x00000010ff907431 */ /* 0x000fe200000001ff */
[----:B------:R-:W-:-:S05]  /*4140*/  MOV R140, R141 ;  /* 0x0000008d008c7202 */ /* 0x000fca0000000f00 */
[----:B------:R-:W-:-:S05]  /*4150*/  FADD.FTZ R140, R139, R140 ;  /* 0x0000008c8b8c7221 */ /* 0x000fca0000010000 */
[----:B------:R-:W-:-:S07]  /*4160*/  MOV R143, R140 ;  /* 0x0000008c008f7202 */ /* 0x000fce0000000f00 */
[----:B------:R-:W-:Y:S05]  /*4170*/  WARPSYNC.COLLECTIVE R142, `(.L_x_31824) ;  /* 0x000000008e087348 */ /* 0x000fea0003c00000 */
[----:B------:R0:W1:Y:S02]  /*4180*/  SHFL.BFLY P6, R141, R143, R144, R145 ;  /* 0x0c0000908f8d7389 */ /* 0x00006400000c0091 */
[----:B01----:R-:W-:Y:S05]  /*4190*/  ENDCOLLECTIVE ;  /* 0x000000000000791b */ /* 0x003fea0003800000 */
.L_x_31824:
[----:B------:R-:W-:Y:S05]  /*41a0*/  BRA `(.L_x_31825) ;  /* 0xffffffe800587947 */ /* 0x000fea000383ffff */
.L_x_31826:
        /* <DEDUP_REMOVED lines=13> */
.L_x_45882:


//--------------------- .text._ZN10layer_norm13ln_fwd_kernelINS_13Kernel_traitsIf6__halffS2_fjLj1280ELj1ELj4ELj1ELj16ENS_18Kernel_traits_baseILj1280EfS2_fS2_fjLj128EEEEELb0ELb0ELb1ELb1EEEvNS_9FwdParamsE --------------------------
	.section	.text._ZN10layer_norm13ln_fwd_kernelINS_13Kernel_traitsIf6__halffS2_fjLj1280ELj1ELj4ELj1ELj16ENS_18Kernel_traits_baseILj1280EfS2_fS2_fjLj128EEEEELb0ELb0ELb1ELb1EEEvNS_9FwdParamsE,"ax",@progbits
	.align	128
        .global         _ZN10layer_norm13ln_fwd_kernelINS_13Kernel_traitsIf6__halffS2_fjLj1280ELj1ELj4ELj1ELj16ENS_18Kernel_traits_baseILj1280EfS2_fS2_fjLj128EEEEELb0ELb0ELb1ELb1EEEvNS_9FwdParamsE
        .type           _ZN10layer_norm13ln_fwd_kernelINS_13Kernel_traitsIf6__halffS2_fjLj1280ELj1ELj4ELj1ELj16ENS_18Kernel_traits_baseILj1280EfS2_fS2_fjLj128EEEEELb0ELb0ELb1ELb1EEEvNS_9FwdParamsE,@function
        .size           _ZN10layer_norm13ln_fwd_kernelINS_13Kernel_traitsIf6__halffS2_fjLj1280ELj1ELj4ELj1ELj16ENS_18Kernel_traits_baseILj1280EfS2_fS2_fjLj128EEEEELb0ELb0ELb1ELb1EEEvNS_9FwdParamsE,(.L_x_45883 - _ZN10layer_norm13ln_fwd_kernelINS_13Kernel_traitsIf6__halffS2_fjLj1280ELj1ELj4ELj1ELj16ENS_18Kernel_traits_baseILj1280EfS2_fS2_fjLj128EEEEELb0ELb0ELb1ELb1EEEvNS_9FwdParamsE)
        .other          _ZN10layer_norm13ln_fwd_kernelINS_13Kernel_traitsIf6__halffS2_fjLj1280ELj1ELj4ELj1ELj16ENS_18Kernel_traits_baseILj1280EfS2_fS2_fjLj128EEEEELb0ELb0ELb1ELb1EEEvNS_9FwdParamsE,@"STO_CUDA_ENTRY STV_DEFAULT"
_ZN10layer_norm13ln_fwd_kernelINS_13Kernel_traitsIf6__halffS2_fjLj1280ELj1ELj4ELj1ELj16ENS_18Kernel_traits_baseILj1280EfS2_fS2_fjLj128EEEEELb0ELb0ELb1ELb1EEEvNS_9FwdParamsE:
.text._ZN10layer_norm13ln_fwd_kernelINS_13Kernel_traitsIf6__halffS2_fjLj1280ELj1ELj4ELj1ELj16ENS_18Kernel_traits_baseILj1280EfS2_fS2_fjLj128EEEEELb0ELb0ELb1ELb1EEEvNS_9FwdParamsE:
        /* <DEDUP_REMOVED lines=37> */
.L_x_31827:
        /* <DEDUP_REMOVED lines=32> */
.L_x_31828:
[----:B------:R-:W1:Y:S01]  /*0450*/  LDCU UR4, c[0x0][0x384] ;  /* 0x00007080ff0477ac */ /* 0x000e620008000800 */
[----:B------:R-:W2:Y:S01]  /*0460*/  LDCU.U8 UR5, c[0x0][0x410] ;  /* 0x00008200ff0577ac */ /* 0x000ea20008000000 */
[----:B------:R-:W3:Y:S01]  /*0470*/  LDCU UR10, c[0x0][0x448] ;  /* 0x00008900ff0a77ac */ /* 0x000ee20008000800 */
[----:B------:R-:W4:Y:S01]  /*0480*/  LDCU.64 UR8, c[0x0][0x3a0] ;  /* 0x00007400ff0877ac */ /* 0x000f220008000a00 */
[----:B-1----:R-:W-:-:S13]  /*0490*/  ISETP.GE.AND P0, PT, R2, UR4, PT ;  /* 0x0000000402007c0c */ /* 0x002fda000bf06270 */
[----:B--234-:R-:W-:Y:S05]  /*04a0*/  @P0 EXIT ;  /* 0x000000000000094d */ /* 0x01cfea0003800000 */
.L_x_31848:
        /* <DEDUP_REMOVED lines=16> */
[----:B0-----:R1:W5:Y:S01]  /*05b0*/  @P1 LDG.E.128 R84, desc[UR6][R88.64] ;  /* 0x0000000658541981 */ /* 0x001362000c1e1d00 */
        /* <DEDUP_REMOVED lines=37> */
.L_x_31829:
        /* <DEDUP_REMOVED lines=25> */
[----:B-1----:R-:W-:Y:S01]  /*09a0*/  @P1 FMUL.FTZ R121, R90, R99 ;  /* 0x000000635a791220 */ /* 0x002fe20000410000 */
[----:B--2---:R-:W-:Y:S01]  /*09b0*/  @P1 FMUL.FTZ R122, R91, R98 ;  /* 0x000000625b7a1220 */ /* 0x004fe20000410000 */
[----:B---3--:R-:W-:-:S07]  /*09c0*/  @P1 FMUL.FTZ R123, R94, R101 ;  /* 0x000000655e7b1220 */ /* 0x008fce0000410000 */
.L_x_31830:
        /* <DEDUP_REMOVED lines=10> */
.L_x_31832:
[----:B------:R-:W-:Y:S05]  /*0a70*/  BSYNC.RECONVERGENT B0 ;  /* 0x0000000000007941 */ /* 0x000fea0003800200 */
.L_x_31831:
        /* <DEDUP_REMOVED lines=32> */
.L_x_31833:
        /* <DEDUP_REMOVED lines=28> */
.L_x_31834:
        /* <DEDUP_REMOVED lines=40> */
.L_x_31835:
        /* <DEDUP_REMOVED lines=28> */
.L_x_31836:
        /* <DEDUP_REMOVED lines=10> */
.L_x_31838:
[----:B------:R-:W-:Y:S05]  /*1320*/  BSYNC.RECONVERGENT B0 ;  /* 0x0000000000007941 */ /* 0x000fea0003800200 */
.L_x_31837:
        /* <DEDUP_REMOVED lines=32> */
.L_x_31839:
[----:B------:R-:W1:Y:S01]  /*1530*/  @P1 LDC R95, c[0x0][0x40c] ;  /* 0x00010300ff5f1b82 */ /* 0x000e620000000800 */
[----:B-----5:R-:W-:Y:S01]  /*1540*/  @P1 HADD2.F32 R94, -RZ, R85.H0_H0 ;  /* 0x20000055ff5e1230 */ /* 0x020fe20000004100 */
[----:B------:R-:W-:Y:S01]  /*1550*/  CS2R R102, SRZ ;  /* 0x0000000000667805 */ /* 0x000fe2000001ff00 */
[--C-:B0-----:R-:W-:Y:S01]  /*1560*/  @P1 HADD2.F32 R88, -RZ, R84.reuse.H0_H0 ;  /* 0x20000054ff581230 */ /* 0x101fe20000004100 */
[----:B------:R-:W-:Y:S01]  /*1570*/  CS2R R100, SRZ ;  /* 0x0000000000647805 */ /* 0x000fe2000001ff00 */
[----:B------:R-:W-:Y:S02]  /*1580*/  @P1 HADD2.F32 R90, -RZ, R84.H1_H1 ;  /* 0x30000054ff5a1230 */ /* 0x000fe40000004100 */
[----:B------:R-:W-:Y:S01]  /*1590*/  @P1 HADD2.F32 R118, -RZ, R86.H1_H1 ;  /* 0x30000056ff761230 */ /* 0x000fe20000004100 */
[----:B------:R-:W0:Y:S01]  /*15a0*/  @P1 LDC R89, c[0x0][0x40c] ;  /* 0x00010300ff591b82 */ /* 0x000e220000000800 */
[--C-:B------:R-:W-:Y:S02]  /*15b0*/  @P1 HADD2.F32 R128, -RZ, R87.reuse.H0_H0 ;  /* 0x20000057ff801230 */ /* 0x100fe40000004100 */
[----:B------:R-:W-:-:S05]  /*15c0*/  @P1 HADD2.F32 R134, -RZ, R87.H1_H1 ;  /* 0x30000057ff861230 */ /* 0x000fca0000004100 */
[----:B------:R-:W2:Y:S08]  /*15d0*/  @P1 LDC R91, c[0x0][0x40c] ;  /* 0x00010300ff5b1b82 */ /* 0x000eb00000000800 */
[----:B------:R-:W3:Y:S01]  /*15e0*/  @P1 LDC R117, c[0x0][0x40c] ;  /* 0x00010300ff751b82 */ /* 0x000ee20000000800 */
[----:B-1----:R-:W-:Y:S01]  /*15f0*/  @P1 FMUL.FTZ R102, R94, R95 ;  /* 0x0000005f5e661220 */ /* 0x002fe20000410000 */
[----:B------:R-:W-:-:S02]  /*1600*/  @P1 HADD2.F32 R94, -RZ, R85.H1_H1 ;  /* 0x30000055ff5e1230 */ /* 0x000fc40000004100 */
        /* <DEDUP_REMOVED lines=14> */
.L_x_31840:
        /* <DEDUP_REMOVED lines=10> */
.L_x_31842:
[----:B------:R-:W-:Y:S05]  /*1790*/  BSYNC.RECONVERGENT B0 ;  /* 0x0000000000007941 */ /* 0x000fea0003800200 */
.L_x_31841:
        /* <DEDUP_REMOVED lines=8> */
[--C-:B-----5:R-:W-:Y:S02]  /*1820*/  @P0 HADD2.F32 R137, -RZ, R84.reuse.H0_H0 ;  /* 0x20000054ff890230 */ /* 0x120fe40000004100 */
[----:B------:R-:W-:Y:S02]  /*1830*/  @P0 HADD2.F32 R128, -RZ, R84.H1_H1 ;  /* 0x30000054ff800230 */ /* 0x000fe40000004100 */
[----:B0-----:R-:W-:Y:S02]  /*1840*/  @P0 HADD2.F32 R135, -RZ, R85.H0_H0 ;  /* 0x20000055ff870230 */ /* 0x001fe40000004100 */
[----:B------:R-:W-:Y:S01]  /*1850*/  @P0 HADD2.F32 R134, -RZ, R87.H1_H1 ;  /* 0x30000057ff860230 */ /* 0x000fe20000004100 */
[----:B------:R-:W0:Y:S08]  /*1860*/  @P0 LDC R136, c[0x0][0x40c] ;  /* 0x00010300ff880b82 */ /* 0x000e300000000800 */
[----:B------:R-:W1:Y:S08]  /*1870*/  @P0 LDC R138, c[0x0][0x40c] ;  /* 0x00010300ff8a0b82 */ /* 0x000e700000000800 */
[----:B------:R-:W4:Y:S08]  /*1880*/  @P0 LDC R139, c[0x0][0x40c] ;  /* 0x00010300ff8b0b82 */ /* 0x000f300000000800 */
[----:B------:R-:W4:Y:S08]  /*1890*/  @P0 LDC R140, c[0x0][0x40c] ;  /* 0x00010300ff8c0b82 */ /* 0x000f300000000800 */
[----:B------:R-:W4:Y:S08]  /*18a0*/  @P0 LDC R141, c[0x0][0x40c] ;  /* 0x00010300ff8d0b82 */ /* 0x000f300000000800 */
[----:B------:R-:W4:Y:S08]  /*18b0*/  @P0 LDC R142, c[0x0][0x40c] ;  /* 0x00010300ff8e0b82 */ /* 0x000f300000000800 */
[----:B------:R-:W3:Y:S01]  /*18c0*/  @P0 LDC R143, c[0x0][0x40c] ;  /* 0x00010300ff8f0b82 */ /* 0x000ee20000000800 */
[----:B--2---:R-:W-:Y:S01]  /*18d0*/  @P0 FFMA.FTZ R92, R137, R0, R92 ;  /* 0x00000000895c0223 */ /* 0x004fe2000001005c */
[----:B0-----:R-:W-:Y:S01]  /*18e0*/  @P0 FFMA.FTZ R93, R128, R136, R93 ;  /* 0x00000088805d0223 */ /* 0x001fe2000001005d */
[----:B-1----:R-:W-:Y:S01]  /*18f0*/  @P0 FFMA.FTZ R94, R135, R138, R94 ;  /* 0x0000008a875e0223 */ /* 0x002fe2000001005e */
[----:B------:R-:W-:-:S02]  /*1900*/  @P0 HADD2.F32 R0, -RZ, R85.H1_H1 ;  /* 0x30000055ff000230 */ /* 0x000fc40000004100 */
[----:B---3--:R-:W-:Y:S01]  /*1910*/  @P0 FFMA.FTZ R119, R134, R143, R119 ;  /* 0x0000008f86770223 */ /* 0x008fe20000010077 */
[--C-:B------:R-:W-:Y:S02]  /*1920*/  @P0 HADD2.F32 R135, -RZ, R86.reuse.H0_H0 ;  /* 0x20000056ff870230 */ /* 0x100fe40000004100 */
[----:B------:R-:W-:Y:S02]  /*1930*/  @P0 HADD2.F32 R128, -RZ, R86.H1_H1 ;  /* 0x30000056ff800230 */ /* 0x000fe40000004100 */
[----:B----4-:R-:W-:Y:S01]  /*1940*/  @P0 FFMA.FTZ R95, R0, R139, R95 ;  /* 0x0000008b005f0223 */ /* 0x010fe2000001005f */
[----:B------:R-:W-:Y:S02]  /*1950*/  @P0 HADD2.F32 R137, -RZ, R87.H0_H0 ;  /* 0x20000057ff890230 */ /* 0x000fe40000004100 */
[----:B------:R-:W-:Y:S01]  /*1960*/  @P0 FFMA.FTZ R116, R135, R140, R116 ;  /* 0x0000008c87740223 */ /* 0x000fe20000010074 */
[----:B------:R-:W-:Y:S02]  /*1970*/  @P0 FFMA.FTZ R117, R128, R141, R117 ;  /* 0x0000008d80750223 */ /* 0x000fe40000010075 */
[----:B------:R-:W-:Y:S01]  /*1980*/  @P0 FFMA.FTZ R118, R137, R142, R118 ;  /* 0x0000008e89760223 */ /* 0x000fe20000010076 */
[----:B------:R-:W-:Y:S06]  /*1990*/  BRA `(.L_x_31844) ;  /* 0x0000000000747947 */ /* 0x000fec0003800000 */
.L_x_31843:
[----:B0-----:R-:W0:Y:S01]  /*19a0*/  @P1 LDC R95, c[0x0][0x40c] ;  /* 0x00010300ff5f1b82 */ /* 0x001e220000000800 */
[--C-:B-----5:R-:W-:Y:S01]  /*19b0*/  @P1 HADD2.F32 R0, -RZ, R84.reuse.H0_H0 ;  /* 0x20000054ff001230 */ /* 0x120fe20000004100 */
[----:B------:R-:W-:Y:S01]  /*19c0*/  CS2R R92, SRZ ;  /* 0x00000000005c7805 */ /* 0x000fe2000001ff00 */
[----:B------:R-:W-:Y:S01]  /*19d0*/  @P1 HADD2.F32 R116, -RZ, R84.H1_H1 ;  /* 0x30000054ff741230 */ /* 0x000fe20000004100 */
[----:B------:R-:W-:Y:S01]  /*19e0*/  MOV R94, RZ ;  /* 0x000000ff005e7202 */ /* 0x000fe20000000f00 */
[----:B------:R-:W-:Y:S02]  /*19f0*/  @P1 HADD2.F32 R118, -RZ, R85.H0_H0 ;  /* 0x20000055ff761230 */ /* 0x000fe40000004100 */
        /* <DEDUP_REMOVED lines=8> */
[----:B------:R-:W-:-:S02]  /*1a80*/  HFMA2 R95, -RZ, RZ, 0, 0 ;  /* 0x00000000ff5f7431 */ /* 0x000fc400000001ff */
[----:B------:R-:W-:-:S04]  /*1a90*/  @P1 HADD2.F32 R0, -RZ, R85.H1_H1 ;  /* 0x30000055ff001230 */ /* 0x000fc80000004100 */
[----:B------:R-:W0:Y:S01]  /*1aa0*/  @P1 LDC R137, c[0x0][0x40c] ;  /* 0x00010300ff891b82 */ /* 0x000e220000000800 */
[----:B-1----:R-:W-:Y:S01]  /*1ab0*/  @P1 FMUL.FTZ R93, R116, R117 ;  /* 0x00000075745d1220 */ /* 0x002fe20000410000 */
[----:B------:R-:W-:-:S06]  /*1ac0*/  CS2R R116, SRZ ;  /* 0x0000000000747805 */ /* 0x000fcc000001ff00 */
[----:B------:R-:W1:Y:S01]  /*1ad0*/  @P1 LDC R139, c[0x0][0x40c] ;  /* 0x00010300ff8b1b82 */ /* 0x000e620000000800 */
[----:B--2---:R-:W-:Y:S01]  /*1ae0*/  @P1 FMUL.FTZ R94, R118, R119 ;  /* 0x00000077765e1220 */ /* 0x004fe20000410000 */
[----:B------:R-:W-:-:S06]  /*1af0*/  CS2R R118, SRZ ;  /* 0x0000000000767805 */ /* 0x000fcc000001ff00 */
[----:B------:R-:W2:Y:S01]  /*1b00*/  @P1 LDC R141, c[0x0][0x40c] ;  /* 0x00010300ff8d1b82 */ /* 0x000ea20000000800 */
[----:B---3--:R-:W-:-:S07]  /*1b10*/  @P1 FMUL.FTZ R95, R0, R135 ;  /* 0x00000087005f1220 */ /* 0x008fce0000410000 */
[----:B------:R-:W3:Y:S01]  /*1b20*/  @P1 LDC R143, c[0x0][0x40c] ;  /* 0x00010300ff8f1b82 */ /* 0x000ee20000000800 */
[----:B0-----:R-:W-:Y:S01]  /*1b30*/  @P1 FMUL.FTZ R116, R128, R137 ;  /* 0x0000008980741220 */ /* 0x001fe20000410000 */
[----:B-1----:R-:W-:Y:S01]  /*1b40*/  @P1 FMUL.FTZ R117, R134, R139 ;  /* 0x0000008b86751220 */ /* 0x002fe20000410000 */
[----:B--2---:R-:W-:Y:S01]  /*1b50*/  @P1 FMUL.FTZ R118, R136, R141 ;  /* 0x0000008d88761220 */ /* 0x004fe20000410000 */
[----:B---3--:R-:W-:-:S07]  /*1b60*/  @P1 FMUL.FTZ R119, R138, R143 ;  /* 0x0000008f8a771220 */ /* 0x008fce0000410000 */
.L_x_31844:
        /* <DEDUP_REMOVED lines=148> */
.L_x_31860:
        /* <DEDUP_REMOVED lines=22> */
[----:B------:R-:W0:Y:S01]  /*2610*/  LDC.64 R88, c[0x0][0x428] ;  /* 0x00010a00ff587b82 */ /* 0x000e220000000a00 */
[----:B------:R-:W-:Y:S01]  /*2620*/  SHF.R.S32.HI R96, RZ, 0x1f, R3 ;  /* 0x0000001fff607819 */ /* 0x000fe20000011403 */
[C---:B------:R-:W-:Y:S01]  /*2630*/  FADD.FTZ R97, -R130.reuse, R97 ;  /* 0x0000006182617221 */ /* 0x040fe20000010100 */
[C---:B------:R-:W-:Y:S01]  /*2640*/  FADD.FTZ R131, -R130.reuse, R126 ;  /* 0x0000007e82837221 */ /* 0x040fe20000010100 */
[----:B------:R-:W-:Y:S01]  /*2650*/  FADD.FTZ R105, -R130, R105 ;  /* 0x0000006982697221 */ /* 0x000fe20000010100 */
[----:B------:R-:W-:Y:S01]  /*2660*/  LEA.HI R96, R96, R3, RZ, 0x3 ;  /* 0x0000000360607211 */ /* 0x000fe200078f18ff */
[----:B------:R-:W-:Y:S01]  /*2670*/  FADD.FTZ R99, -R130, R99 ;  /* 0x0000006382637221 */ /* 0x000fe20000010100 */
[----:B------:R-:W-:Y:S01]  /*2680*/  LOP3.LUT R3, R128, 0x1f, RZ, 0xc0, !PT ;  /* 0x0000001f80037812 */ /* 0x000fe200078ec0ff */
[C---:B------:R-:W-:Y:S01]  /*2690*/  FADD.FTZ R101, -R130.reuse, R101 ;  /* 0x0000006582657221 */ /* 0x040fe20000010100 */
[----:B------:R-:W-:Y:S01]  /*26a0*/  FADD.FTZ R103, -R130, R103 ;  /* 0x0000006782677221 */ /* 0x000fe20000010100 */
[----:B------:R-:W-:Y:S01]  /*26b0*/  FMUL.FTZ R126, R0, R97 ;  /* 0x00000061007e7220 */ /* 0x000fe20000410000 */
[----:B------:R-:W-:Y:S01]  /*26c0*/  LEA.HI.SX32 R97, R96, R3, 0x1d ;  /* 0x0000000360617211 */ /* 0x000fe200078feaff */
        /* <DEDUP_REMOVED lines=10> */
[C---:B------:R-:W-:Y:S01]  /*2770*/  FADD.FTZ R143, -R130.reuse, R110 ;  /* 0x0000006e828f7221 */ /* 0x040fe20000010100 */
[C---:B------:R-:W-:Y:S01]  /*2780*/  FADD.FTZ R91, -R130.reuse, R91 ;  /* 0x0000005b825b7221 */ /* 0x040fe20000010100 */
[C---:B------:R-:W-:Y:S01]  /*2790*/  IADD3 R99, PT, PT, R97.reuse, 0x20, RZ ;  /* 0x0000002061637810 */ /* 0x040fe20007ffe0ff */
[C---:B------:R-:W-:Y:S01]  /*27a0*/  FADD.FTZ R161, -R130.reuse, R90 ;  /* 0x0000005a82a17221 */ /* 0x040fe20000010100 */
[C---:B------:R-:W-:Y:S01]  /*27b0*/  IADD3 R101, PT, PT, R97.reuse, 0x40, RZ ;  /* 0x0000004061657810 */ /* 0x040fe20007ffe0ff */
[C---:B------:R-:W-:Y:S01]  /*27c0*/  FADD.FTZ R163, -R130.reuse, R92 ;  /* 0x0000005c82a37221 */ /* 0x040fe20000010100 */
[C---:B------:R-:W-:Y:S01]  /*27d0*/  IADD3 R103, PT, PT, R97.reuse, 0x60, RZ ;  /* 0x0000006061677810 */ /* 0x040fe20007ffe0ff */
[----:B------:R-:W-:Y:S01]  /*27e0*/  FADD.FTZ R93, -R130, R93 ;  /* 0x0000005d825d7221 */ /* 0x000fe20000010100 */
[C---:B------:R-:W-:Y:S01]  /*27f0*/  IADD3 R105, PT, PT, R97.reuse, 0x80, RZ ;  /* 0x0000008061697810 */ /* 0x040fe20007ffe0ff */
[C---:B------:R-:W-:Y:S01]  /*2800*/  FMUL.FTZ R135, R0.reuse, R135 ;  /* 0x0000008700877220 */ /* 0x040fe20000410000 */
[C---:B------:R-:W-:Y:S01]  /*2810*/  FMUL.FTZ R110, R0.reuse, R123 ;  /* 0x0000007b006e7220 */ /* 0x040fe20000410000 */
[C---:B------:R-:W-:Y:S01]  /*2820*/  FMUL.FTZ R129, R0.reuse, R129 ;  /* 0x0000008100817220 */ /* 0x040fe20000410000 */
[C---:B------:R-:W-:Y:S01]  /*2830*/  FMUL.FTZ R90, R0.reuse, R125 ;  /* 0x0000007d005a7220 */ /* 0x040fe20000410000 */
[C---:B------:R-:W-:Y:S01]  /*2840*/  FMUL.FTZ R131, R0.reuse, R131 ;  /* 0x0000008300837220 */ /* 0x040fe20000410000 */
        /* <DEDUP_REMOVED lines=118> */
[----:B------:R-:W-:-:S05]  /*2fb0*/  F2FP.F16.F32.PACK_AB R116, R130, R163 ;  /* 0x000000a38274723e */ /* 0x000fca00000000ff */
[----:B------:R0:W-:Y:S02]  /*2fc0*/  STG.E.128 desc[UR6][R104.64], R116 ;  /* 0x0000007468007986 */ /* 0x0001e4000c101d06 */
.L_x_31847:
[----:B------:R-:W-:Y:S05]  /*2fd0*/  BSYNC.RECONVERGENT B0 ;  /* 0x0000000000007941 */ /* 0x000fea0003800200 */
.L_x_31846:
[----:B0-----:R-:W0:Y:S02]  /*2fe0*/  LDC.64 R88, c[0x0][0x380] ;  /* 0x0000e000ff587b82 */ /* 0x001e240000000a00 */
[----:B0-----:R-:W-:-:S04]  /*2ff0*/  LEA R2, R88, R2, 0x2 ;  /* 0x0000000258027211 */ /* 0x001fc800078e10ff */
[----:B------:R-:W-:-:S13]  /*3000*/  ISETP.GE.AND P0, PT, R2, R89, PT ;  /* 0x000000590200720c */ /* 0x000fda0003f06270 */
[----:B------:R-:W-:Y:S05]  /*3010*/  @!P0 BRA `(.L_x_31848) ;  /* 0xffffffd400248947 */ /* 0x000fea000383ffff */
[----:B------:R-:W-:Y:S05]  /*3020*/  EXIT ;  /* 0x000000000000794d */ /* 0x000fea0003800000 */
.L_x_31845:
        /* <DEDUP_REMOVED lines=8> */
.L_x_31850:
[----:B------:R-:W-:Y:S05]  /*30b0*/  BSYNC B0 ;  /* 0x0000000000007941 */ /* 0x000fea0003800000 */
.L_x_31849:
        /* <DEDUP_REMOVED lines=9> */
.L_x_31851:
[----:B------:R-:W-:Y:S01]  /*3150*/  HFMA2 R140, -RZ, RZ, 0, 2.384185791015625e-07 ;  /* 0x00000004ff8c7431 */ /* 0x000fe200000001ff */
[----:B------:R-:W-:-:S05]  /*3160*/  MOV R132, R137 ;  /* 0x0000008900847202 */ /* 0x000fca0000000f00 */
[----:B------:R-:W-:-:S05]  /*3170*/  FADD.FTZ R134, R133, R132 ;  /* 0x0000008485867221 */ /* 0x000fca0000010000 */
[----:B------:R-:W-:-:S07]  /*3180*/  MOV R139, R134 ;  /* 0x00000086008b7202 */ /* 0x000fce0000000f00 */
[----:B------:R-:W-:Y:S05]  /*3190*/  WARPSYNC.COLLECTIVE R138, `(.L_x_31852) ;  /* 0x000000008a087348 */ /* 0x000fea0003c00000 */
[----:B------:R0:W1:Y:S02]  /*31a0*/  SHFL.BFLY P1, R137, R139, R140, R141 ;  /* 0x0c00008c8b897389 */ /* 0x000064000002008d */
[----:B01----:R-:W-:Y:S05]  /*31b0*/  ENDCOLLECTIVE ;  /* 0x000000000000791b */ /* 0x003fea0003800000 */
.L_x_31852:
[----:B------:R-:W-:Y:S01]  /*31c0*/  HFMA2 R140, -RZ, RZ, 0, 4.76837158203125e-07 ;  /* 0x00000008ff8c7431 */ /* 0x000fe200000001ff */
[----:B------:R-:W-:-:S05]  /*31d0*/  MOV R131, R137 ;  /* 0x0000008900837202 */ /* 0x000fca0000000f00 */
[----:B------:R-:W-:-:S05]  /*31e0*/  FADD.FTZ R135, R134, R131 ;  /* 0x0000008386877221 */ /* 0x000fca0000010000 */
[----:B------:R-:W-:-:S07]  /*31f0*/  MOV R139, R135 ;  /* 0x00000087008b7202 */ /* 0x000fce0000000f00 */
[----:B------:R-:W-:Y:S05]  /*3200*/  WARPSYNC.COLLECTIVE R138, `(.L_x_31853) ;  /* 0x000000008a087348 */ /* 0x000fea0003c00000 */
[----:B------:R0:W1:Y:S02]  /*3210*/  SHFL.BFLY P1, R137, R139, R140, R141 ;  /* 0x0c00008c8b897389 */ /* 0x000064000002008d */
[----:B01----:R-:W-:Y:S05]  /*3220*/  ENDCOLLECTIVE ;  /* 0x000000000000791b */ /* 0x003fea0003800000 */
.L_x_31853:
        /* <DEDUP_REMOVED lines=8> */
.L_x_31854:
        /* <DEDUP_REMOVED lines=88> */
.L_x_31855:
[----:B------:R-:W-:Y:S01]  /*3830*/  HFMA2 R140, -RZ, RZ, 0, 1.1920928955078125e-07 ;  /* 0x00000002ff8c7431 */ /* 0x000fe200000001ff */
[----:B------:R-:W-:-:S05]  /*3840*/  MOV R133, R137 ;  /* 0x0000008900857202 */ /* 0x000fca0000000f00 */
[----:B------:R-:W-:-:S05]  /*3850*/  FADD.FTZ R133, R0, R133 ;  /* 0x0000008500857221 */ /* 0x000fca0000010000 */
[----:B------:R-:W-:-:S07]  /*3860*/  MOV R139, R133 ;  /* 0x00000085008b7202 */ /* 0x000fce0000000f00 */
[----:B------:R-:W-:Y:S05]  /*3870*/  WARPSYNC.COLLECTIVE R138, `(.L_x_31856) ;  /* 0x000000008a087348 */ /* 0x000fea0003c00000 */
[----:B------:R0:W1:Y:S02]  /*3880*/  SHFL.BFLY P1, R137, R139, R140, R141 ;  /* 0x0c00008c8b897389 */ /* 0x000064000002008d */
[----:B01----:R-:W-:Y:S05]  /*3890*/  ENDCOLLECTIVE ;  /* 0x000000000000791b */ /* 0x003fea0003800000 */
.L_x_31856:
[----:B------:R-:W-:Y:S01]  /*38a0*/  HFMA2 R140, -RZ, RZ, 0, 2.384185791015625e-07 ;  /* 0x00000004ff8c7431 */ /* 0x000fe200000001ff */
[----:B------:R-:W-:-:S05]  /*38b0*/  MOV R134, R137 ;  /* 0x0000008900867202 */ /* 0x000fca0000000f00 */
[----:B------:R-:W-:-:S05]  /*38c0*/  FADD.FTZ R134, R133, R134 ;  /* 0x0000008685867221 */ /* 0x000fca0000010000 */
[----:B------:R-:W-:-:S07]  /*38d0*/  MOV R139, R134 ;  /* 0x00000086008b7202 */ /* 0x000fce0000000f00 */
[----:B------:R-:W-:Y:S05]  /*38e0*/  WARPSYNC.COLLECTIVE R138, `(.L_x_31857) ;  /* 0x000000008a087348 */ /* 0x000fea0003c00000 */
[----:B------:R0:W1:Y:S02]  /*38f0*/  SHFL.BFLY P1, R137, R139, R140, R141 ;  /* 0x0c00008c8b897389 */ /* 0x000064000002008d */
[----:B01----:R-:W-:Y:S05]  /*3900*/  ENDCOLLECTIVE ;  /* 0x000000000000791b */ /* 0x003fea0003800000 */
.L_x_31857:
[----:B------:R-:W-:Y:S01]  /*3910*/  HFMA2 R140, -RZ, RZ, 0, 4.76837158203125e-07 ;  /* 0x00000008ff8c7431 */ /* 0x000fe200000001ff */
[----:B------:R-:W-:-:S05]  /*3920*/  MOV R135, R137 ;  /* 0x0000008900877202 */ /* 0x000fca0000000f00 */
[----:B------:R-:W-:-:S05]  /*3930*/  FADD.FTZ R135, R134, R135 ;  /* 0x0000008786877221 */ /* 0x000fca0000010000 */
[----:B------:R-:W-:-:S07]  /*3940*/  MOV R139, R135 ;  /* 0x00000087008b7202 */ /* 0x000fce0000000f00 */
[----:B------:R-:W-:Y:S05]  /*3950*/  WARPSYNC.COLLECTIVE R138, `(.L_x_31858) ;  /* 0x000000008a087348 */ /* 0x000fea0003c00000 */
[----:B------:R0:W1:Y:S02]  /*3960*/  SHFL.BFLY P1, R137, R139, R140, R141 ;  /* 0x0c00008c8b897389 */ /* 0x000064000002008d */
[----:B01----:R-:W-:Y:S05]  /*3970*/  ENDCOLLECTIVE ;  /* 0x000000000000791b */ /* 0x003fea0003800000 */
.L_x_31858:
[----:B------:R-:W-:Y:S01]  /*3980*/  HFMA2 R140, -RZ, RZ, 0, 9.5367431640625e-07 ;  /* 0x00000010ff8c7431 */ /* 0x000fe200000001ff */
[----:B------:R-:W-:-:S05]  /*3990*/  MOV R136, R137 ;  /* 0x0000008900887202 */ /* 0x000fca0000000f00 */
[----:B------:R-:W-:-:S05]  /*39a0*/  FADD.FTZ R136, R135, R136 ;  /* 0x0000008887887221 */ /* 0x000fca0000010000 */
[----:B------:R-:W-:-:S07]  /*39b0*/  MOV R139, R136 ;  /* 0x00000088008b7202 */ /* 0x000fce0000000f00 */
[----:B------:R-:W-:Y:S05]  /*39c0*/  WARPSYNC.COLLECTIVE R138, `(.L_x_31859) ;  /* 0x000000008a087348 */ /* 0x000fea0003c00000 */
[----:B------:R0:W1:Y:S02]  /*39d0*/  SHFL.BFLY P1, R137, R139, R140, R141 ;  /* 0x0c00008c8b897389 */ /* 0x000064000002008d */
[----:B01----:R-:W-:Y:S05]  /*39e0*/  ENDCOLLECTIVE ;  /* 0x000000000000791b */ /* 0x003fea0003800000 */
.L_x_31859:
[----:B------:R-:W-:Y:S05]  /*39f0*/  BRA `(.L_x_31860) ;  /* 0xffffffe800ac7947 */ /* 0x000fea000383ffff */
.L_x_31861:
        /* <DEDUP_REMOVED lines=16> */
.L_x_45883:


//--------------------- .text._ZN10layer_norm13ln_fwd_kernelINS_13Kernel_traitsIf6__halffS2_fjLj1280ELj1ELj4ELj1ELj16ENS_18Kernel_traits_baseILj1280EfS2_fS2_fjLj128EEEEELb0ELb1ELb0ELb0EEEvNS_9FwdParamsE --------------------------
	.section	.text._ZN10layer_norm13ln_fwd_kernelINS_13Kernel_traitsIf6__halffS2_fjLj1280ELj1ELj4ELj1ELj16ENS_18Kernel_traits_baseILj1280EfS2_fS2_fjLj128EEEEELb0ELb1ELb0ELb0EEEvNS_9FwdParamsE,"ax",@progbits
	.align	128
        .global         _ZN10layer_norm13ln_fwd_kernelINS_13Kernel_traitsIf6__halffS2_fjLj1280ELj1ELj4ELj1ELj16ENS_18Kernel_traits_baseILj1280EfS2_fS2_fjLj128EEEEELb0ELb1ELb0ELb0EEEvNS_9FwdParamsE
        .type           _ZN10layer_norm13ln_fwd_kernelINS_13Kernel_traitsIf6__halffS2_fjLj1280ELj1ELj4ELj1ELj16ENS_18Kernel_traits_baseILj1280EfS2_fS2_fjLj128EEEEELb0ELb1ELb0ELb0EEEvNS_9FwdParamsE,@function
        .size           _ZN10layer_norm13ln_fwd_kernelINS_13Kernel_traitsIf6__halffS2_fjLj1280ELj1ELj4ELj1ELj16ENS_18Kernel_traits_baseILj1280EfS2_fS2_fjLj128EEEEELb0ELb1ELb0ELb0EEEvNS_9FwdParamsE,(.L_x_45884 - _ZN10layer_norm13ln_fwd_kernelINS_13Kernel_traitsIf6__halffS2_fjLj1280ELj1ELj4ELj1ELj16ENS_18Kernel_traits_baseILj1280EfS2_fS2_fjLj128EEEEELb0ELb1ELb0ELb0EEEvNS_9FwdParamsE)
        .other          _ZN10layer_norm13ln_fwd_kernelINS_13Kernel_traitsIf6__halffS2_fjLj1280ELj1ELj4ELj1ELj16ENS_18Kernel_traits_baseILj1280EfS2_fS2_fjLj128EEEEELb0ELb1ELb0ELb0EEEvNS_9FwdParamsE,@"STO_CUDA_ENTRY STV_DEFAULT"
_ZN10layer_norm13ln_fwd_kernelINS_13Kernel_traitsIf6__halffS2_fjLj1280ELj1ELj4ELj1ELj16ENS_18Kernel_traits_baseILj1280EfS2_fS2_fjLj128EEEEELb0ELb1ELb0ELb0EEEvNS_9FwdParamsE:
.text._ZN10layer_norm13ln_fwd_kernelINS_13Kernel_traitsIf6__halffS2_fjLj1280ELj1ELj4ELj1ELj16ENS_18Kernel_traits_baseILj1280EfS2_fS2_fjLj128EEEEELb0ELb1ELb0ELb0EEEvNS_9FwdParamsE:
        /* <DEDUP_REMOVED lines=90> */
.L_x_31863:
        /* <DEDUP_REMOVED lines=69> */
.L_x_31864:
[----:B------:R-:W-:Y:S05]  /*09f0*/  BSYNC.RECONVERGENT B0 ;  /* 0x0000000000007941 */ /* 0x000fea0003800200 */
.L_x_31862:
        /* <DEDUP_REMOVED lines=10> */
.L_x_31896:
        /* <DEDUP_REMOVED lines=23> */
[--C-:B-----5:R-:W-:Y:S02]  /*0c10*/  HADD2.F32 R151, -RZ, R180.reuse.H0_H0 ;  /* 0x200000b4ff977230 */ /* 0x120fe40000004100 */
[----:B------:R-:W-:Y:S02]  /*0c20*/  HADD2.F32 R153, -RZ, R180.H1_H1 ;  /* 0x300000b4ff997230 */ /* 0x000fe40000004100 */
        /* <DEDUP_REMOVED lines=8> */
[----:B------:R-:W-:Y:S02]  /*0cb0*/  HADD2.F32 R177, -RZ, R182.H0_H0 ;  /* 0x200000b6ffb17230 */ /* 0x000fe40000004100 */
[----:B------:R-:W-:Y:S01]  /*0cc0*/  FMUL.FTZ R154, R179, R0 ;  /* 0x00000000b39a7220 */ /* 0x000fe20000410000 */
[----:B------:R-:W-:-:S02]  /*0cd0*/  HADD2.F32 R183, -RZ, R183.H1_H1 ;  /* 0x300000b7ffb77230 */ /* 0x000fc40000004100 */
[-C--:B------:R-:W-:Y:S01]  /*0ce0*/  FMUL.FTZ R181, R181, R0.reuse ;  /* 0x00000000b5b57220 */ /* 0x080fe20000410000 */
        /* <DEDUP_REMOVED lines=11> */
.L_x_31867:
        /* <DEDUP_REMOVED lines=13> */
[----:B------:R-:W-:Y:S01]  /*0e70*/  FMUL.FTZ R154, R175, R0 ;  /* 0x00000000af9a7220 */ /* 0x000fe20000410000 */
[----:B------:R-:W-:Y:S01]  /*0e80*/  FMUL.FTZ R148, R149, R4 ;  /* 0x0000000495947220 */ /* 0x000fe20000410000 */
        /* <DEDUP_REMOVED lines=9> */
.L_x_31868:
[----:B------:R-:W0:Y:S01]  /*0f20*/  LDC.64 R176, c[0x0][0x3a8] ;  /* 0x0000ea00ffb07b82 */ /* 0x000e220000000a00 */
[C---:B------:R-:W-:Y:S01]  /*0f30*/  IADD3 R174, PT, PT, R173.reuse, 0x20, RZ ;  /* 0x00000020adae7810 */ /* 0x040fe20007ffe0ff */
[----:B0-----:R-:W-:-:S05]  /*0f40*/  IMAD.WIDE.U32 R176, R173, 0x20, R176 ;  /* 0x00000020adb07825 */ /* 0x001fca00078e00b0 */
[----:B------:R0:W-:Y:S04]  /*0f50*/  STG.E.128 desc[UR6][R176.64], R148 ;  /* 0x00000094b0007986 */ /* 0x0001e8000c101d06 */
[----:B------:R0:W-:Y:S02]  /*0f60*/  STG.E.128 desc[UR6][R176.64+0x10], R152 ;  /* 0x00001098b0007986 */ /* 0x0001e4000c101d06 */
.L_x_31866:
[----:B------:R-:W-:Y:S05]  /*0f70*/  BSYNC.RECONVERGENT B0 ;  /* 0x0000000000007941 */ /* 0x000fea0003800200 */
.L_x_31865:
        /* <DEDUP_REMOVED lines=14> */
[--C-:B-1---5:R-:W-:Y:S02]  /*1060*/  HADD2.F32 R157, -RZ, R180.reuse.H0_H0 ;  /* 0x200000b4ff9d7230 */ /* 0x122fe40000004100 */
[----:B------:R-:W-:Y:S02]  /*1070*/  HADD2.F32 R159, -RZ, R180.H1_H1 ;  /* 0x300000b4ff9f7230 */ /* 0x000fe40000004100 */
[--C-:B------:R-:W-:Y:S02]  /*1080*/  HADD2.F32 R161, -RZ, R181.reuse.H0_H0 ;  /* 0x200000b5ffa17230 */ /* 0x100fe40000004100 */
[-C--:B------:R-:W-:Y:S01]  /*1090*/  FMUL.FTZ R157, R157, R0.reuse ;  /* 0x000000009d9d7220 */ /* 0x080fe20000410000 */
[----:B------:R-:W-:Y:S02]  /*10a0*/  HADD2.F32 R163, -RZ, R181.H1_H1 ;  /* 0x300000b5ffa37230 */ /* 0x000fe40000004100 */
[----:B------:R-:W-:Y:S01]  /*10b0*/  FMUL.FTZ R158, R159, R0 ;  /* 0x000000009f9e7220 */ /* 0x000fe20000410000 */
[----:B0-----:R-:W-:-:S02]  /*10c0*/  HADD2.F32 R177, -RZ, R182.H1_H1 ;  /* 0x300000b6ffb17230 */ /* 0x001fc40000004100 */
[-C--:B------:R-:W-:Y:S01]  /*10d0*/  FMUL.FTZ R161, R161, R0.reuse ;  /* 0x00000000a1a17220 */ /* 0x080fe20000410000 */
[----:B------:R-:W-:Y:S02]  /*10e0*/  HADD2.F32 R175, -RZ, R182.H0_H0 ;  /* 0x200000b6ffaf7230 */ /* 0x000fe40000004100 */
[-C--:B------:R-:W-:Y:S01]  /*10f0*/  FMUL.FTZ R160, R163, R0.reuse ;  /* 0x00000000a3a07220 */ /* 0x080fe20000410000 */
[--C-:B------:R-:W-:Y:S02]  /*1100*/  HADD2.F32 R179, -RZ, R183.reuse.H0_H0 ;  /* 0x200000b7ffb37230 */ /* 0x100fe40000004100 */
[-C--:B------:R-:W-:Y:S01]  /*1110*/  FMUL.FTZ R162, R177, R0.reuse ;  /* 0x00000000b1a27220 */ /* 0x080fe20000410000 */
[----:B------:R-:W-:Y:S02]  /*1120*/  HADD2.F32 R181, -RZ, R183.H1_H1 ;  /* 0x300000b7ffb57230 */ /* 0x000fe40000004100 */
[----:B------:R-:W-:Y:S01]  /*1130*/  FMUL.FTZ R175, R175, R0 ;  /* 0x00000000afaf7220 */ /* 0x000fe20000410000 */
[----:B------:R-:W-:Y:S01]  /*1140*/  FFMA.FTZ R156, R157, R28, R124 ;  /* 0x0000001c9d9c7223 */ /* 0x000fe2000001007c */
[-C--:B------:R-:W-:Y:S01]  /*1150*/  FMUL.FTZ R179, R179, R0.reuse ;  /* 0x00000000b3b37220 */ /* 0x080fe20000410000 */
        /* <DEDUP_REMOVED lines=9> */
.L_x_31871:
[--C-:B-1---5:R-:W-:Y:S02]  /*11f0*/  HADD2.F32 R157, -RZ, R180.reuse.H0_H0 ;  /* 0x200000b4ff9d7230 */ /* 0x122fe40000004100 */
        /* <DEDUP_REMOVED lines=9> */
[--C-:B0-----:R-:W-:Y:S02]  /*1290*/  HADD2.F32 R177, -RZ, R183.reuse.H0_H0 ;  /* 0x200000b7ffb17230 */ /* 0x101fe40000004100 */
        /* <DEDUP_REMOVED lines=13> */
.L_x_31872:
[----:B------:R-:W0:Y:S02]  /*1370*/  LDC.64 R176, c[0x0][0x3a8] ;  /* 0x0000ea00ffb07b82 */ /* 0x000e240000000a00 */
[C---:B0-----:R-:W-:Y:S01]  /*1380*/  IMAD.WIDE.U32 R176, R174.reuse, 0x20, R176 ;  /* 0x00000020aeb07825 */ /* 0x041fe200078e00b0 */
[----:B------:R-:W-:-:S04]  /*1390*/  IADD3 R174, PT, PT, R174, 0x20, RZ ;  /* 0x00000020aeae7810 */ /* 0x000fc80007ffe0ff */
[----:B------:R1:W-:Y:S04]  /*13a0*/  STG.E.128 desc[UR6][R176.64], R156 ;  /* 0x0000009cb0007986 */ /* 0x0003e8000c101d06 */
[----:B------:R1:W-:Y:S02]  /*13b0*/  STG.E.128 desc[UR6][R176.64+0x10], R160 ;  /* 0x000010a0b0007986 */ /* 0x0003e4000c101d06 */
.L_x_31870:
[----:B------:R-:W-:Y:S05]  /*13c0*/  BSYNC.RECONVERGENT B0 ;  /* 0x0000000000007941 */ /* 0x000fea0003800200 */
.L_x_31869:
        /* <DEDUP_REMOVED lines=14> */
[--C-:B--2--5:R-:W-:Y:S02]  /*14b0*/  HADD2.F32 R129, -RZ, R180.reuse.H0_H0 ;  /* 0x200000b4ff817230 */ /* 0x124fe40000004100 */
[----:B------:R-:W-:Y:S02]  /*14c0*/  HADD2.F32 R131, -RZ, R180.H1_H1 ;  /* 0x300000b4ff837230 */ /* 0x000fe40000004100 */
[--C-:B------:R-:W-:Y:S02]  /*14d0*/  HADD2.F32 R133, -RZ, R181.reuse.H0_H0 ;  /* 0x200000b5ff857230 */ /* 0x100fe40000004100 */
[-C--:B------:R-:W-:Y:S01]  /*14e0*/  FMUL.FTZ R129, R129, R0.reuse ;  /* 0x0000000081817220 */ /* 0x080fe20000410000 */
[----:B------:R-:W-:Y:S02]  /*14f0*/  HADD2.F32 R135, -RZ, R181.H1_H1 ;  /* 0x300000b5ff877230 */ /* 0x000fe40000004100 */
[----:B------:R-:W-:Y:S01]  /*1500*/  FMUL.FTZ R130, R131, R0 ;  /* 0x0000000083827220 */ /* 0x000fe20000410000 */
[----:B01----:R-:W-:-:S02]  /*1510*/  HADD2.F32 R177, -RZ, R182.H1_H1 ;  /* 0x300000b6ffb17230 */ /* 0x003fc40000004100 */
        /* <DEDUP_REMOVED lines=18> */
.L_x_31875:
[--C-:B--2--5:R-:W-:Y:S02]  /*1640*/  HADD2.F32 R129, -RZ, R180.reuse.H0_H0 ;  /* 0x200000b4ff817230 */ /* 0x124fe40000004100 */
        /* <DEDUP_REMOVED lines=9> */
[--C-:B01----:R-:W-:Y:S02]  /*16e0*/  HADD2.F32 R177, -RZ, R183.reuse.H0_H0 ;  /* 0x200000b7ffb17230 */ /* 0x103fe40000004100 */
        /* <DEDUP_REMOVED lines=13> */
.L_x_31876:
[----:B------:R-:W0:Y:S02]  /*17c0*/  LDC.64 R176, c[0x0][0x3a8] ;  /* 0x0000ea00ffb07b82 */ /* 0x000e240000000a00 */
[C---:B0-----:R-:W-:Y:S01]  /*17d0*/  IMAD.WIDE.U32 R176, R174.reuse, 0x20, R176 ;  /* 0x00000020aeb07825 */ /* 0x041fe200078e00b0 */
[----:B------:R-:W-:-:S04]  /*17e0*/  IADD3 R174, PT, PT, R174, 0x20, RZ ;  /* 0x00000020aeae7810 */ /* 0x000fc80007ffe0ff */
[----:B------:R2:W-:Y:S04]  /*17f0*/  STG.E.128 desc[UR6][R176.64], R128 ;  /* 0x00000080b0007986 */ /* 0x0005e8000c101d06 */
[----:B------:R2:W-:Y:S02]  /*1800*/  STG.E.128 desc[UR6][R176.64+0x10], R132 ;  /* 0x00001084b0007986 */ /* 0x0005e4000c101d06 */
.L_x_31874:
[----:B------:R-:W-:Y:S05]  /*1810*/  BSYNC.RECONVERGENT B0 ;  /* 0x0000000000007941 */ /* 0x000fea0003800200 */
.L_x_31873:
        /* <DEDUP_REMOVED lines=14> */
[--C-:B---3-5:R-:W-:Y:S02]  /*1900*/  HADD2.F32 R137, -RZ, R180.reuse.H0_H0 ;  /* 0x200000b4ff897230 */ /* 0x128fe40000004100 */
[----:B------:R-:W-:Y:S02]  /*1910*/  HADD2.F32 R139, -RZ, R180.H1_H1 ;  /* 0x300000b4ff8b7230 */ /* 0x000fe40000004100 */
[--C-:B------:R-:W-:Y:S02]  /*1920*/  HADD2.F32 R141, -RZ, R181.reuse.H0_H0 ;  /* 0x200000b5ff8d7230 */ /* 0x100fe40000004100 */
[-C--:B------:R-:W-:Y:S01]  /*1930*/  FMUL.FTZ R137, R137, R0.reuse ;  /* 0x0000000089897220 */ /* 0x080fe20000410000 */
[----:B------:R-:W-:Y:S02]  /*1940*/  HADD2.F32 R143, -RZ, R181.H1_H1 ;  /* 0x300000b5ff8f7230 */ /* 0x000fe40000004100 */
[----:B------:R-:W-:Y:S01]  /*1950*/  FMUL.FTZ R138, R139, R0 ;  /* 0x000000008b8a7220 */ /* 0x000fe20000410000 */
[----:B012---:R-:W-:-:S02]  /*1960*/  HADD2.F32 R177, -RZ, R182.H1_H1 ;  /* 0x300000b6ffb17230 */ /* 0x007fc40000004100 */
        /* <DEDUP_REMOVED lines=18> */
.L_x_31879:
[--C-:B---3-5:R-:W-:Y:S02]  /*1a90*/  HADD2.F32 R137, -RZ, R180.reuse.H0_H0 ;  /* 0x200000b4ff897230 */ /* 0x128fe40000004100 */
        /* <DEDUP_REMOVED lines=9> */
[--C-:B012---:R-:W-:Y:S02]  /*1b30*/  HADD2.F32 R177, -RZ, R183.reuse.H0_H0 ;  /* 0x200000b7ffb17230 */ /* 0x107fe40000004100 */
        /* <DEDUP_REMOVED lines=13> */
.L_x_31880:
[----:B------:R-:W0:Y:S02]  /*1c10*/  LDC.64 R176, c[0x0][0x3a8] ;  /* 0x0000ea00ffb07b82 */ /* 0x000e240000000a00 */
[C---:B0-----:R-:W-:Y:S01]  /*1c20*/  IMAD.WIDE.U32 R176, R174.reuse, 0x20, R176 ;  /* 0x00000020aeb07825 */ /* 0x041fe200078e00b0 */
[----:B------:R-:W-:-:S04]  /*1c30*/  IADD3 R174, PT, PT, R174, 0x20, RZ ;  /* 0x00000020aeae7810 */ /* 0x000fc80007ffe0ff */
[----:B------:R3:W-:Y:S04]  /*1c40*/  STG.E.128 desc[UR6][R176.64], R136 ;  /* 0x00000088b0007986 */ /* 0x0007e8000c101d06 */
[----:B------:R3:W-:Y:S02]  /*1c50*/  STG.E.128 desc[UR6][R176.64+0x10], R140 ;  /* 0x0000108cb0007986 */ /* 0x0007e4000c101d06 */
.L_x_31878:
[----:B------:R-:W-:Y:S05]  /*1c60*/  BSYNC.RECONVERGENT B0 ;  /* 0x0000000000007941 */ /* 0x000fea0003800200 */
.L_x_31877:
        /* <DEDUP_REMOVED lines=14> */
[--C-:B-----5:R-:W-:Y:S02]  /*1d50*/  HADD2.F32 R181, -RZ, R187.reuse.H1_H1 ;  /* 0x300000bbffb57230 */ /* 0x120fe40000004100 */
[--C-:B----4-:R-:W-:Y:S02]  /*1d60*/  HADD2.F32 R165, -RZ, R184.reuse.H0_H0 ;  /* 0x200000b8ffa57230 */ /* 0x110fe40000004100 */
        /* <DEDUP_REMOVED lines=8> */
[--C-:B------:R-:W-:Y:S02]  /*1df0*/  HADD2.F32 R175, -RZ, R186.reuse.H0_H0 ;  /* 0x200000baffaf7230 */ /* 0x100fe40000004100 */
[-C--:B------:R-:W-:Y:S01]  /*1e00*/  FMUL.FTZ R169, R169, R0.reuse ;  /* 0x00000000a9a97220 */ /* 0x080fe20000410000 */
[----:B-123--:R-:W-:Y:S02]  /*1e10*/  HADD2.F32 R177, -RZ, R186.H1_H1 ;  /* 0x300000baffb17230 */ /* 0x00efe40000004100 */
[-C--:B------:R-:W-:Y:S01]  /*1e20*/  FMUL.FTZ R168, R171, R0.reuse ;  /* 0x00000000aba87220 */ /* 0x080fe20000410000 */
        /* <DEDUP_REMOVED lines=11> */
.L_x_31883:
[--C-:B-----5:R-:W-:Y:S02]  /*1ee0*/  HADD2.F32 R175, -RZ, R187.reuse.H0_H0 ;  /* 0x200000bbffaf7230 */ /* 0x120fe40000004100 */
[----:B------:R-:W-:Y:S02]  /*1ef0*/  HADD2.F32 R187, -RZ, R187.H1_H1 ;  /* 0x300000bbffbb7230 */ /* 0x000fe40000004100 */
[--C-:B----4-:R-:W-:Y:S02]  /*1f00*/  HADD2.F32 R165, -RZ, R184.reuse.H0_H0 ;  /* 0x200000b8ffa57230 */ /* 0x110fe40000004100 */
        /* <DEDUP_REMOVED lines=21> */
.L_x_31884:
[----:B------:R-:W0:Y:S02]  /*2060*/  LDC.64 R176, c[0x0][0x3a8] ;  /* 0x0000ea00ffb07b82 */ /* 0x000e240000000a00 */
[----:B0-----:R-:W-:-:S05]  /*2070*/  IMAD.WIDE.U32 R174, R174, 0x20, R176 ;  /* 0x00000020aeae7825 */ /* 0x001fca00078e00b0 */
[----:B------:R4:W-:Y:S04]  /*2080*/  STG.E.128 desc[UR6][R174.64], R164 ;  /* 0x000000a4ae007986 */ /* 0x0009e8000c101d06 */
[----:B------:R4:W-:Y:S02]  /*2090*/  STG.E.128 desc[UR6][R174.64+0x10], R168 ;  /* 0x000010a8ae007986 */ /* 0x0009e4000c101d06 */
.L_x_31882:
[----:B------:R-:W-:Y:S05]  /*20a0*/  BSYNC.RECONVERGENT B0 ;  /* 0x0000000000007941 */ /* 0x000fea0003800200 */
.L_x_31881:
        /* <DEDUP_REMOVED lines=152> */
.L_x_31908:
        /* <DEDUP_REMOVED lines=49> */
.L_x_31887:
[----:B------:R-:W-:Y:S05]  /*2d40*/  BSYNC.RECONVERGENT B0 ;  /* 0x0000000000007941 */ /* 0x000fea0003800200 */
.L_x_31886:
        /* <DEDUP_REMOVED lines=35> */
.L_x_31889:
[----:B------:R-:W-:Y:S05]  /*2f80*/  BSYNC.RECONVERGENT B0 ;  /* 0x0000000000007941 */ /* 0x000fea0003800200 */
.L_x_31888:
        /* <DEDUP_REMOVED lines=35> */
.L_x_31891:
[----:B------:R-:W-:Y:S05]  /*31c0*/  BSYNC.RECONVERGENT B0 ;  /* 0x0000000000007941 */ /* 0x000fea0003800200 */
.L_x_31890:
        /* <DEDUP_REMOVED lines=35> */
.L_x_31893:
[----:B------:R-:W-:Y:S05]  /*3400*/  BSYNC.RECONVERGENT B0 ;  /* 0x0000000000007941 */ /* 0x000fea0003800200 */
.L_x_31892:
        /* <DEDUP_REMOVED lines=32> */
[----:B------:R-:W-:-:S05]  /*3610*/  F2FP.F16.F32.PACK_AB R184, R178, R179 ;  /* 0x000000b3b2b8723e */ /* 0x000fca00000000ff */
[----:B------:R0:W-:Y:S02]  /*3620*/  STG.E.128 desc[UR6][R174.64], R184 ;  /* 0x000000b8ae007986 */ /* 0x0001e4000c101d06 */
.L_x_31895:
[----:B------:R-:W-:Y:S05]  /*3630*/  BSYNC.RECONVERGENT B0 ;  /* 0x0000000000007941 */ /* 0x000fea0003800200 */
.L_x_31894:
[----:B01----:R-:W0:Y:S02]  /*3640*/  LDC.64 R174, c[0x0][0x380] ;  /* 0x0000e000ffae7b82 */ /* 0x003e240000000a00 */
[----:B0-----:R-:W-:-:S04]  /*3650*/  LEA R172, R174, R172, 0x2 ;  /* 0x000000acaeac7211 */ /* 0x001fc800078e10ff */
[----:B------:R-:W-:-:S13]  /*3660*/  ISETP.GE.AND P0, PT, R172, R175, PT ;  /* 0x000000afac00720c */ /* 0x000fda0003f06270 */
[----:B------:R-:W-:Y:S05]  /*3670*/  @!P0 BRA `(.L_x_31896) ;  /* 0xffffffd400088947 */ /* 0x000fea000383ffff */
[----:B------:R-:W-:Y:S05]  /*3680*/  EXIT ;  /* 0x000000000000794d */ /* 0x000fea0003800000 */
.L_x_31885:
        /* <DEDUP_REMOVED lines=8> */
.L_x_31898:
[----:B------:R-:W-:Y:S05]  /*3710*/  BSYNC B0 ;  /* 0x0000000000007941 */ /* 0x000fea0003800000 */
.L_x_31897:
        /* <DEDUP_REMOVED lines=9> */
.L_x_31899:
[----:B------:R-:W-:Y:S01]  /*37b0*/  HFMA2 R185, -RZ, RZ, 0, 2.384185791015625e-07 ;  /* 0x00000004ffb97431 */ /* 0x000fe200000001ff */
[----:B------:R-:W-:-:S05]  /*37c0*/  MOV R175, R181 ;  /* 0x000000b500af7202 */ /* 0x000fca0000000f00 */
[----:B------:R-:W-:-:S05]  /*37d0*/  FADD.FTZ R178, R176, R175 ;  /* 0x000000afb0b27221 */ /* 0x000fca0000010000 */
[----:B------:R-:W-:-:S07]  /*37e0*/  MOV R184, R178 ;  /* 0x000000b200b87202 */ /* 0x000fce0000000f00 */
[----:B------:R-:W-:Y:S05]  /*37f0*/  WARPSYNC.COLLECTIVE R183, `(.L_x_31900) ;  /* 0x00000000b7087348 */ /* 0x000fea0003c00000 */
[----:B------:R0:W1:Y:S02]  /*3800*/  SHFL.BFLY P6, R181, R184, R185, R186 ;  /* 0x0c0000b9b8b57389 */ /* 0x00006400000c00ba */
[----:B01----:R-:W-:Y:S05]  /*3810*/  ENDCOLLECTIVE ;  /* 0x000000000000791b */ /* 0x003fea0003800000 */
.L_x_31900:
        /* <DEDUP_REMOVED lines=8> */
.L_x_31901:
[----:B------:R-:W-:Y:S01]  /*38a0*/  HFMA2 R185, -RZ, RZ, 0, 9.5367431640625e-07 ;  /* 0x00000010ffb97431 */ /* 0x000fe200000001ff */
[----:B------:R-:W-:-:S05]  /*38b0*/  MOV R0, R181 ;  /* 0x000000b500007202 */ /* 0x000fca0000000f00 */
[----:B------:R-:W-:-:S05]  /*38c0*/  FADD.FTZ R180, R179, R0 ;  /* 0x00000000b3b47221 */ /* 0x000fca0000010000 */
[----:B------:R-:W-:-:S07]  /*38d0*/  MOV R184, R180 ;  /* 0x000000b400b87202 */ /* 0x000fce0000000f00 */
[----:B------:R-:W-:Y:S05]  /*38e0*/  WARPSYNC.COLLECTIVE R183, `(.L_x_31902) ;  /* 0x00000000b7087348 */ /* 0x000fea0003c00000 */
[----:B------:R0:W1:Y:S02]  /*38f0*/  SHFL.BFLY P6, R181, R184, R185, R186 ;  /* 0x0c0000b9b8b57389 */ /* 0x00006400000c00ba */
[----:B01----:R-:W-:Y:S05]  /*3900*/  ENDCOLLECTIVE ;  /* 0x000000000000791b */ /* 0x003fea0003800000 */
.L_x_31902:
        /* <DEDUP_REMOVED lines=88> */
.L_x_31903:
[----:B------:R-:W-:Y:S01]  /*3e90*/  HFMA2 R185, -RZ, RZ, 0, 1.1920928955078125e-07 ;  /* 0x00000002ffb97431 */ /* 0x000fe200000001ff */
[----:B------:R-:W-:-:S05]  /*3ea0*/  MOV R177, R181 ;  /* 0x000000b500b17202 */ /* 0x000fca0000000f00 */
[----:B------:R-:W-:-:S05]  /*3eb0*/  FADD.FTZ R177, R0, R177 ;  /* 0x000000b100b17221 */ /* 0x000fca0000010000 */
[----:B------:R-:W-:-:S07]  /*3ec0*/  MOV R184, R177 ;  /* 0x000000b100b87202 */ /* 0x000fce0000000f00 */
[----:B------:R-:W-:Y:S05]  /*3ed0*/  WARPSYNC.COLLECTIVE R183, `(.L_x_31904) ;  /* 0x00000000b7087348 */ /* 0x000fea0003c00000 */
[----:B------:R0:W1:Y:S02]  /*3ee0*/  SHFL.BFLY P6, R181, R184, R185, R186 ;  /* 0x0c0000b9b8b57389 */ /* 0x00006400000c00ba */
[----:B01----:R-:W-:Y:S05]  /*3ef0*/  ENDCOLLECTIVE ;  /* 0x000000000000791b */ /* 0x003fea0003800000 */
.L_x_31904:
[----:B------:R-:W-:Y:S01]  /*3f00*/  HFMA2 R185, -RZ, RZ, 0, 2.384185791015625e-07 ;  /* 0x00000004ffb97431 */ /* 0x000fe200000001ff */
[----:B------:R-:W-:-:S05]  /*3f10*/  MOV R176, R181 ;  /* 0x000000b500b07202 */ /* 0x000fca0000000f00 */
[----:B------:R-:W-:-:S05]  /*3f20*/  FADD.FTZ R176, R177, R176 ;  /* 0x000000b0b1b07221 */ /* 0x000fca0000010000 */
[----:B------:R-:W-:-:S07]  /*3f30*/  MOV R184, R176 ;  /* 0x000000b000b87202 */ /* 0x000fce0000000f00 */
[----:B------:R-:W-:Y:S05]  /*3f40*/  WARPSYNC.COLLECTIVE R183, `(.L_x_31905) ;  /* 0x00000000b7087348 */ /* 0x000fea0003c00000 */
[----:B------:R0:W1:Y:S02]  /*3f50*/  SHFL.BFLY P6, R181, R184, R185, R186 ;  /* 0x0c0000b9b8b57389 */ /* 0x00006400000c00ba */
[----:B01----:R-:W-:Y:S05]  /*3f60*/  ENDCOLLECTIVE ;  /* 0x000000000000791b */ /* 0x003fea0003800000 */
.L_x_31905:
[----:B------:R-:W-:Y:S01]  /*3f70*/  HFMA2 R185, -RZ, RZ, 0, 4.76837158203125e-07 ;  /* 0x00000008ffb97431 */ /* 0x000fe200000001ff */
[----:B------:R-:W-:-:S05]  /*3f80*/  MOV R179, R181 ;  /* 0x000000b500b37202 */ /* 0x000fca0000000f00 */
[----:B------:R-:W-:-:S05]  /*3f90*/  FADD.FTZ R179, R176, R179 ;  /* 0x000000b3b0b37221 */ /* 0x000fca0000010000 */
[----:B------:R-:W-:-:S07]  /*3fa0*/  MOV R184, R179 ;  /* 0x000000b300b87202 */ /* 0x000fce0000000f00 */
[----:B------:R-:W-:Y:S05]  /*3fb0*/  WARPSYNC.COLLECTIVE R183, `(.L_x_31906) ;  /* 0x00000000b7087348 */ /* 0x000fea0003c00000 */
[----:B------:R0:W1:Y:S02]  /*3fc0*/  SHFL.BFLY P6, R181, R184, R185, R186 ;  /* 0x0c0000b9b8b57389 */ /* 0x00006400000c00ba */
[----:B01----:R-:W-:Y:S05]  /*3fd0*/  ENDCOLLECTIVE ;  /* 0x000000000000791b */ /* 0x003fea0003800000 */
.L_x_31906:
[----:B------:R-:W-:Y:S01]  /*3fe0*/  HFMA2 R185, -RZ, RZ, 0, 9.5367431640625e-07 ;  /* 0x00000010ffb97431 */ /* 0x000fe200000001ff */
[----:B------:R-:W-:-:S05]  /*3ff0*/  MOV R178, R181 ;  /* 0x000000b500b27202 */ /* 0x000fca0000000f00 */
[----:B------:R-:W-:-:S05]  /*4000*/  FADD.FTZ R178, R179, R178 ;  /* 0x000000b2b3b27221 */ /* 0x000fca0000010000 */
[----:B------:R-:W-:-:S07]  /*4010*/  MOV R184, R178 ;  /* 0x000000b200b87202 */ /* 0x000fce0000000f00 */
[----:B------:R-:W-:Y:S05]  /*4020*/  WARPSYNC.COLLECTIVE R183, `(.L_x_31907) ;  /* 0x00000000b7087348 */ /* 0x000fea0003c00000 */
[----:B------:R0:W1:Y:S02]  /*4030*/  SHFL.BFLY P6, R181, R184, R185, R186 ;  /* 0x0c0000b9b8b57389 */ /* 0x00006400000c00ba */
[----:B01----:R-:W-:Y:S05]  /*4040*/  ENDCOLLECTIVE ;  /* 0x000000000000791b */ /* 0x003fea0003800000 */
.L_x_31907:
[----:B------:R-:W-:Y:S05]  /*4050*/  BRA `(.L_x_31908) ;  /* 0xffffffe800747947 */ /* 0x000fea000383ffff */
.L_x_31909:
        /* <DEDUP_REMOVED lines=10> */
.L_x_45884:


//--------------------- .text._ZN10layer_norm13ln_fwd_kernelINS_13Kernel_traitsIf6__halffS2_fjLj1280ELj1ELj4ELj1ELj16ENS_18Kernel_traits_baseILj1280EfS2_fS2_fjLj128EEEEELb0ELb1ELb0ELb1EEEvNS_9FwdParamsE --------------------------
	.section	.text._ZN10layer_norm13ln_fwd_kernelINS_13Kernel_traitsIf6__halffS2_fjLj1280ELj1ELj4ELj1ELj16ENS_18Kernel_traits_baseILj1280EfS2_fS2_fjLj128EEEEELb0ELb1ELb0ELb1EEEvNS_9FwdParamsE,"ax",@progbits
	.align	128
        .global         _ZN10layer_norm13ln_fwd_kernelINS_13Kernel_traitsIf6__halffS2_fjLj1280ELj1ELj4ELj1ELj16ENS_18Kernel_traits_baseILj1280EfS2_fS2_fjLj128EEEEELb0ELb1ELb0ELb1EEEvNS_9FwdParamsE
        .type           _ZN10layer_norm13ln_fwd_kernelINS_13Kernel_traitsIf6__halffS2_fjLj1280ELj1ELj4ELj1ELj16ENS_18Kernel_traits_baseILj1280EfS2_fS2_fjLj128EEEEELb0ELb1ELb0ELb1EEEvNS_9FwdParamsE,@function
        .size           _ZN10layer_norm13ln_fwd_kernelINS_13Kernel_traitsIf6__halffS2_fjLj1280ELj1ELj4ELj1ELj16ENS_18Kernel_traits_baseILj1280EfS2_fS2_fjLj128EEEEELb0ELb1ELb0ELb1EEEvNS_9FwdParamsE,(.L_x_45885 - _ZN10layer_norm13ln_fwd_kernelINS_13Kernel_traitsIf6__halffS2_fjLj1280ELj1ELj4ELj1ELj16ENS_18Kernel_traits_baseILj1280EfS2_fS2_fjLj128EEEEELb0ELb1ELb0ELb1EEEvNS_9FwdParamsE)
        .other          _ZN10layer_norm13ln_fwd_kernelINS_13Kernel_traitsIf6__halffS2_fjLj1280ELj1ELj4ELj1ELj16ENS_18Kernel_traits_baseILj1280EfS2_fS2_fjLj128EEEEELb0ELb1ELb0ELb1EEEvNS_9FwdParamsE,@"STO_CUDA_ENTRY STV_DEFAULT"
_ZN10layer_norm13ln_fwd_kernelINS_13Kernel_traitsIf6__halffS2_fjLj1280ELj1ELj4ELj1ELj16ENS_18Kernel_traits_baseILj1280EfS2_fS2_fjLj128EEEEELb0ELb1ELb0ELb1EEEvNS_9FwdParamsE:
.text._ZN10layer_norm13ln_fwd_kernelINS_13Kernel_traitsIf6__halffS2_fjLj1280ELj1ELj4ELj1ELj16ENS_18Kernel_traits_baseILj1280EfS2_fS2_fjLj128EEEEELb0ELb1ELb0ELb1EEEvNS_9FwdParamsE:
        /* <DEDUP_REMOVED lines=49> */
.L_x_31910:
        /* <DEDUP_REMOVED lines=44> */
.L_x_31911:
        /* <DEDUP_REMOVED lines=10> */
.L_x_31923:
        /* <DEDUP_REMOVED lines=12> */
[----:B------:R-:W-:Y:S01]  /*0730*/  ISETP.NE.AND.EX P1, PT, RZ, UR9, PT, P1 ;  /* 0x00000009ff007c0c */ /* 0x000fe2000bf25310 */
[----:B--2---:R-:W-:-:S12]  /*0740*/  @P0 HADD2.F32 R0, -RZ, R132.H0_H0 ;  /* 0x20000084ff000230 */ /* 0x004fd80000004100 */
[----:B0-----:R-:W-:Y:S05]  /*0750*/  @!P1 BRA `(.L_x_31912) ;  /* 0x0000000000749947 */ /* 0x001fea0003800000 */
        /* <DEDUP_REMOVED lines=12> */
[----:B------:R-:W-:Y:S02]  /*0820*/  HADD2.F32 R143, -RZ, R150.H0_H0 ;  /* 0x20000096ff8f7230 */ /* 0x000fe40000004100 */
[-C--:B------:R-:W-:Y:S01]  /*0830*/  FMUL.FTZ R136, R141, R0.reuse ;  /* 0x000000008d887220 */ /* 0x080fe20000410000 */
[--C-:B------:R-:W-:Y:S02]  /*0840*/  HADD2.F32 R147, -RZ, R151.reuse.H0_H0 ;  /* 0x20000097ff937230 */ /* 0x100fe40000004100 */
        /* <DEDUP_REMOVED lines=14> */
.L_x_31912:
        /* <DEDUP_REMOVED lines=24> */
.L_x_31913:
        /* <DEDUP_REMOVED lines=12> */
[--C-:B0----5:R-:W-:Y:S02]  /*0b70*/  HADD2.F32 R143, -RZ, R152.reuse.H1_H1 ;  /* 0x30000098ff8f7230 */ /* 0x121fe40000004100 */
[--C-:B------:R-:W-:Y:S02]  /*0b80*/  HADD2.F32 R145, -RZ, R153.reuse.H0_H0 ;  /* 0x20000099ff917230 */ /* 0x100fe40000004100 */
[----:B------:R-:W-:Y:S02]  /*0b90*/  HADD2.F32 R147, -RZ, R153.H1_H1 ;  /* 0x30000099ff937230 */ /* 0x000fe40000004100 */
[-C--:B------:R-:W-:Y:S01]  /*0ba0*/  FMUL.FTZ R140, R143, R0.reuse ;  /* 0x000000008f8c7220 */ /* 0x080fe20000410000 */
[----:B------:R-:W-:Y:S02]  /*0bb0*/  HADD2.F32 R141, -RZ, R152.H0_H0 ;  /* 0x20000098ff8d7230 */ /* 0x000fe40000004100 */
[----:B------:R-:W-:Y:S01]  /*0bc0*/  FMUL.FTZ R143, R145, R0 ;  /* 0x00000000918f7220 */ /* 0x000fe20000410000 */
[----:B------:R-:W-:-:S02]  /*0bd0*/  HADD2.F32 R153, -RZ, R155.H0_H0 ;  /* 0x2000009bff997230 */ /* 0x000fc40000004100 */
[-C--:B------:R-:W-:Y:S01]  /*0be0*/  FMUL.FTZ R142, R147, R0.reuse ;  /* 0x00000000938e7220 */ /* 0x080fe20000410000 */
[--C-:B------:R-:W-:Y:S02]  /*0bf0*/  HADD2.F32 R149, -RZ, R154.reuse.H0_H0 ;  /* 0x2000009aff957230 */ /* 0x100fe40000004100 */
[-C--:B------:R-:W-:Y:S01]  /*0c00*/  FMUL.FTZ R141, R141, R0.reuse ;  /* 0x000000008d8d7220 */ /* 0x080fe20000410000 */
[----:B------:R-:W-:Y:S02]  /*0c10*/  HADD2.F32 R151, -RZ, R154.H1_H1 ;  /* 0x3000009aff977230 */ /* 0x000fe40000004100 */
        /* <DEDUP_REMOVED lines=14> */
.L_x_31914:
[--C-:B0----5:R-:W-:Y:S02]  /*0d00*/  HADD2.F32 R143, -RZ, R152.reuse.H1_H1 ;  /* 0x30000098ff8f7230 */ /* 0x121fe40000004100 */
[--C-:B------:R-:W-:Y:S02]  /*0d10*/  HADD2.F32 R145, -RZ, R153.reuse.H0_H0 ;  /* 0x20000099ff917230 */ /* 0x100fe40000004100 */
[----:B------:R-:W-:Y:S02]  /*0d20*/  HADD2.F32 R141, -RZ, R152.H0_H0 ;  /* 0x20000098ff8d7230 */ /* 0x000fe40000004100 */
[-C--:B------:R-:W-:Y:S01]  /*0d30*/  FMUL.FTZ R140, R143, R0.reuse ;  /* 0x000000008f8c7220 */ /* 0x080fe20000410000 */
[----:B------:R-:W-:Y:S02]  /*0d40*/  HADD2.F32 R153, -RZ, R153.H1_H1 ;  /* 0x30000099ff997230 */ /* 0x000fe40000004100 */
        /* <DEDUP_REMOVED lines=19> */
.L_x_31915:
        /* <DEDUP_REMOVED lines=11> */
[--C-:B-1---5:R-:W-:Y:S02]  /*0f30*/  HADD2.F32 R151, -RZ, R160.reuse.H1_H1 ;  /* 0x300000a0ff977230 */ /* 0x122fe40000004100 */
        /* <DEDUP_REMOVED lines=24> */
.L_x_31916:
[--C-:B-1---5:R-:W-:Y:S02]  /*10c0*/  HADD2.F32 R151, -RZ, R160.reuse.H1_H1 ;  /* 0x300000a0ff977230 */ /* 0x122fe40000004100 */
        /* <DEDUP_REMOVED lines=23> */
.L_x_31917:
        /* <DEDUP_REMOVED lines=21> */
[----:B------:R-:W-:Y:S02]  /*1390*/  HADD2.F32 R177, -RZ, R182.H0_H0 ;  /* 0x200000b6ffb17230 */ /* 0x000fe40000004100 */
        /* <DEDUP_REMOVED lines=14> */
.L_x_31918:
        /* <DEDUP_REMOVED lines=24> */
.L_x_31919:
        /* <DEDUP_REMOVED lines=12> */
[----:B------:R-:W-:Y:S02]  /*16c0*/  HADD2.F32 R193, -RZ, R179.H1_H1 ;  /* 0x300000b3ffc17230 */ /* 0x000fe40000004100 */
[--C-:B------:R-:W-:Y:S02]  /*16d0*/  HADD2.F32 R165, -RZ, R176.reuse.H0_H0 ;  /* 0x200000b0ffa57230 */ /* 0x100fe40000004100 */
[-C--:B------:R-:W-:Y:S01]  /*16e0*/  FMUL.FTZ R191, R191, R0.reuse ;  /* 0x00000000bfbf7220 */ /* 0x080fe20000410000 */
[----:B------:R-:W-:Y:S02]  /*16f0*/  HADD2.F32 R179, -RZ, R176.H1_H1 ;  /* 0x300000b0ffb37230 */ /* 0x000fe40000004100 */
[----:B------:R-:W-:Y:S01]  /*1700*/  FMUL.FTZ R170, R193, R0 ;  /* 0x00000000c1aa7220 */ /* 0x000fe20000410000 */
[----:B-1----:R-:W-:-:S02]  /*1710*/  HADD2.F32 R181, -RZ, R177.H0_H0 ;  /* 0x200000b1ffb57230 */ /* 0x002fc40000004100 */
[-C--:B------:R-:W-:Y:S01]  /*1720*/  FMUL.FTZ R165, R165, R0.reuse ;  /* 0x00000000a5a57220 */ /* 0x080fe20000410000 */
[----:B------:R-:W-:Y:S02]  /*1730*/  HADD2.F32 R183, -RZ, R177.H1_H1 ;  /* 0x300000b1ffb77230 */ /* 0x000fe40000004100 */
[-C--:B------:R-:W-:Y:S01]  /*1740*/  FMUL.FTZ R164, R179, R0.reuse ;  /* 0x00000000b3a47220 */ /* 0x080fe20000410000 */
[--C-:B------:R-:W-:Y:S02]  /*1750*/  HADD2.F32 R187, -RZ, R178.reuse.H0_H0 ;  /* 0x200000b2ffbb7230 */ /* 0x100fe40000004100 */
[-C--:B------:R-:W-:Y:S01]  /*1760*/  FMUL.FTZ R177, R181, R0.reuse ;  /* 0x00000000b5b17220 */ /* 0x080fe20000410000 */
[----:B------:R-:W-:Y:S02]  /*1770*/  HADD2.F32 R189, -RZ, R178.H1_H1 ;  /* 0x300000b2ffbd7230 */ /* 0x000fe40000004100 */
        /* <DEDUP_REMOVED lines=12> */
.L_x_31920:
        /* <DEDUP_REMOVED lines=24> */
.L_x_31921:
        /* <DEDUP_REMOVED lines=148> */
.L_x_31935:
        /* <DEDUP_REMOVED lines=60> */
[----:B------:R-:W-:Y:S01]  /*26c0*/  F2FP.F16.F32.PACK_AB R135, R184, R151 ;  /* 0x00000097b887723e */ /* 0x000fe200000000ff */
        /* <DEDUP_REMOVED lines=9> */
[----:B------:R-:W-:Y:S01]  /*2760*/  F2FP.F16.F32.PACK_AB R134, R134, R139 ;  /* 0x0000008b8686723e */ /* 0x000fe200000000ff */
[----:B------:R-:W-:Y:S01]  /*2770*/  FFMA.FTZ R157, R152, R25, R65 ;  /* 0x00000019989d7223 */ /* 0x000fe20000010041 */
[----:B------:R-:W-:Y:S01]  /*2780*/  FADD.FTZ R154, -R166, R154 ;  /* 0x0000009aa69a7221 */ /* 0x000fe20000010100 */
[----:B0-----:R-:W-:Y:S01]  /*2790*/  IMAD.WIDE.U32 R140, R167, 0x10, R132 ;  /* 0x00000010a78c7825 */ /* 0x001fe200078e0084 */
[----:B------:R-:W-:-:S03]  /*27a0*/  F2FP.F16.F32.PACK_AB R139, R136, R159 ;  /* 0x0000009f888b723e */ /* 0x000fc600000000ff */
        /* <DEDUP_REMOVED lines=23> */
[----:B------:R-:W-:Y:S01]  /*2920*/  F2FP.F16.F32.PACK_AB R132, R137, R132 ;  /* 0x000000848984723e */ /* 0x000fe200000000ff */
        /* <DEDUP_REMOVED lines=71> */
.L_x_31922:
        /* <DEDUP_REMOVED lines=8> */
.L_x_31925:
[----:B------:R-:W-:Y:S05]  /*2e20*/  BSYNC B0 ;  /* 0x0000000000007941 */ /* 0x000fea0003800000 */
.L_x_31924:
        /* <DEDUP_REMOVED lines=9> */
.L_x_31926:
[----:B------:R-:W-:Y:S01]  /*2ec0*/  HFMA2 R174, -RZ, RZ, 0, 2.384185791015625e-07 ;  /* 0x00000004ffae7431 */ /* 0x000fe200000001ff */
[----:B------:R-:W-:-:S05]  /*2ed0*/  MOV R165, R189 ;  /* 0x000000bd00a57202 */ /* 0x000fca0000000f00 */
[----:B------:R-:W-:-:S05]  /*2ee0*/  FADD.FTZ R168, R166, R165 ;  /* 0x000000a5a6a87221 */ /* 0x000fca0000010000 */
[----:B------:R-:W-:-:S07]  /*2ef0*/  MOV R191, R168 ;  /* 0x000000a800bf7202 */ /* 0x000fce0000000f00 */
[----:B------:R-:W-:Y:S05]  /*2f00*/  WARPSYNC.COLLECTIVE R172, `(.L_x_31927) ;  /* 0x00000000ac087348 */ /* 0x000fea0003c00000 */
[----:B------:R0:W1:Y:S02]  /*2f10*/  SHFL.BFLY P2, R189, R191, R174, R193 ;  /* 0x0c0000aebfbd7389 */ /* 0x00006400000400c1 */
[----:B01----:R-:W-:Y:S05]  /*2f20*/  ENDCOLLECTIVE ;  /* 0x000000000000791b */ /* 0x003fea0003800000 */
.L_x_31927:
        /* <DEDUP_REMOVED lines=8> */
.L_x_31928:
[----:B------:R-:W-:Y:S01]  /*2fb0*/  HFMA2 R174, -RZ, RZ, 0, 9.5367431640625e-07 ;  /* 0x00000010ffae7431 */ /* 0x000fe200000001ff */
[----:B------:R-:W-:-:S05]  /*2fc0*/  MOV R164, R189 ;  /* 0x000000bd00a47202 */ /* 0x000fca0000000f00 */
[----:B------:R-:W-:-:S05]  /*2fd0*/  FADD.FTZ R170, R169, R164 ;  /* 0x000000a4a9aa7221 */ /* 0x000fca0000010000 */
[----:B------:R-:W-:-:S07]  /*2fe0*/  MOV R191, R170 ;  /* 0x000000aa00bf7202 */ /* 0x000fce0000000f00 */
[----:B------:R-:W-:Y:S05]  /*2ff0*/  WARPSYNC.COLLECTIVE R172, `(.L_x_31929) ;  /* 0x00000000ac087348 */ /* 0x000fea0003c00000 */
[----:B------:R0:W1:Y:S02]  /*3000*/  SHFL.BFLY P2, R189, R191, R174, R193 ;  /* 0x0c0000aebfbd7389 */ /* 0x00006400000400c1 */
[----:B01----:R-:W-:Y:S05]  /*3010*/  ENDCOLLECTIVE ;  /* 0x000000000000791b */ /* 0x003fea0003800000 */
.L_x_31929:
        /* <DEDUP_REMOVED lines=88> */
.L_x_31930:
[----:B------:R-:W-:Y:S01]  /*35a0*/  HFMA2 R174, -RZ, RZ, 0, 1.1920928955078125e-07 ;  /* 0x00000002ffae7431 */ /* 0x000fe200000001ff */
[----:B------:R-:W-:-:S05]  /*35b0*/  MOV R169, R189 ;  /* 0x000000bd00a97202 */ /* 0x000fca0000000f00 */
[----:B------:R-:W-:-:S05]  /*35c0*/  FADD.FTZ R169, R0, R169 ;  /* 0x000000a900a97221 */ /* 0x000fca0000010000 */
[----:B------:R-:W-:-:S07]  /*35d0*/  MOV R191, R169 ;  /* 0x000000a900bf7202 */ /* 0x000fce0000000f00 */
[----:B------:R-:W-:Y:S05]  /*35e0*/  WARPSYNC.COLLECTIVE R172, `(.L_x_31931) ;  /* 0x00000000ac087348 */ /* 0x000fea0003c00000 */
[----:B------:R0:W1:Y:S02]  /*35f0*/  SHFL.BFLY P2, R189, R191, R174, R193 ;  /* 0x0c0000aebfbd7389 */ /* 0x00006400000400c1 */
[----:B01----:R-:W-:Y:S05]  /*3600*/  ENDCOLLECTIVE ;  /* 0x000000000000791b */ /* 0x003fea0003800000 */
.L_x_31931:
[----:B------:R-:W-:Y:S01]  /*3610*/  HFMA2 R174, -RZ, RZ, 0, 2.384185791015625e-07 ;  /* 0x00000004ffae7431 */ /* 0x000fe200000001ff */
[----:B------:R-:W-:-:S05]  /*3620*/  MOV R166, R189 ;  /* 0x000000bd00a67202 */ /* 0x000fca0000000f00 */
[----:B------:R-:W-:-:S05]  /*3630*/  FADD.FTZ R166, R169, R166 ;  /* 0x000000a6a9a67221 */ /* 0x000fca0000010000 */
[----:B------:R-:W-:-:S07]  /*3640*/  MOV R191, R166 ;  /* 0x000000a600bf7202 */ /* 0x000fce0000000f00 */
[----:B------:R-:W-:Y:S05]  /*3650*/  WARPSYNC.COLLECTIVE R172, `(.L_x_31932) ;  /* 0x00000000ac087348 */ /* 0x000fea0003c00000 */
[----:B------:R0:W1:Y:S02]  /*3660*/  SHFL.BFLY P2, R189, R191, R174, R193 ;  /* 0x0c0000aebfbd7389 */ /* 0x00006400000400c1 */
[----:B01----:R-:W-:Y:S05]  /*3670*/  ENDCOLLECTIVE ;  /* 0x000000000000791b */ /* 0x003fea0003800000 */
.L_x_31932:
[----:B------:R-:W-:Y:S01]  /*3680*/  HFMA2 R174, -RZ, RZ, 0, 4.76837158203125e-07 ;  /* 0x00000008ffae7431 */ /* 0x000fe200000001ff */
[----:B------:R-:W-:-:S05]  /*3690*/  MOV R187, R189 ;  /* 0x000000bd00bb7202 */ /* 0x000fca0000000f00 */
[----:B------:R-:W-:-:S05]  /*36a0*/  FADD.FTZ R187, R166, R187 ;  /* 0x000000bba6bb7221 */ /* 0x000fca0000010000 */
[----:B------:R-:W-:-:S07]  /*36b0*/  MOV R191, R187 ;  /* 0x000000bb00bf7202 */ /* 0x000fce0000000f00 */
[----:B------:R-:W-:Y:S05]  /*36c0*/  WARPSYNC.COLLECTIVE R172, `(.L_x_31933) ;  /* 0x00000000ac087348 */ /* 0x000fea0003c00000 */
[----:B------:R0:W1:Y:S02]  /*36d0*/  SHFL.BFLY P2, R189, R191, R174, R193 ;  /* 0x0c0000aebfbd7389 */ /* 0x00006400000400c1 */
[----:B01----:R-:W-:Y:S05]  /*36e0*/  ENDCOLLECTIVE ;  /* 0x000000000000791b */ /* 0x003fea0003800000 */
.L_x_31933:
[----:B------:R-:W-:Y:S01]  /*36f0*/  HFMA2 R174, -RZ, RZ, 0, 9.5367431640625e-07 ;  /* 0x00000010ffae7431 */ /* 0x000fe200000001ff */
[----:B------:R-:W-:-:S05]  /*3700*/  MOV R168, R189 ;  /* 0x000000bd00a87202 */ /* 0x000fca0000000f00 */
[----:B------:R-:W-:-:S05]  /*3710*/  FADD.FTZ R168, R187, R168 ;  /* 0x000000a8bba87221 */ /* 0x000fca0000010000 */
[----:B------:R-:W-:-:S07]  /*3720*/  MOV R191, R168 ;  /* 0x000000a800bf7202 */ /* 0x000fce0000000f00 */
[----:B------:R-:W-:Y:S05]  /*3730*/  WARPSYNC.COLLECTIVE R172, `(.L_x_31934) ;  /* 0x00000000ac087348 */ /* 0x000fea0003c00000 */
[----:B------:R0:W1:Y:S02]  /*3740*/  SHFL.BFLY P2, R189, R191, R174, R193 ;  /* 0x0c0000aebfbd7389 */ /* 0x00006400000400c1 */
[----:B01----:R-:W-:Y:S05]  /*3750*/  ENDCOLLECTIVE ;  /* 0x000000000000791b */ /* 0x003fea0003800000 */
.L_x_31934:
[----:B------:R-:W-:Y:S05]  /*3760*/  BRA `(.L_x_31935) ;  /* 0xffffffe800e47947 */ /* 0x000fea000383ffff */
.L_x_31936:
        /* <DEDUP_REMOVED lines=9> */
.L_x_45885:


//--------------------- .text._ZN10layer_norm13ln_fwd_kernelINS_13Kernel_traitsIf6__halffS2_fjLj1280ELj1ELj4ELj1ELj16ENS_18Kernel_traits_baseILj1280EfS2_fS2_fjLj128EEEEELb0ELb1ELb1ELb0EEEvNS_9FwdParamsE --------------------------
	.section	.text._ZN10layer_norm13ln_fwd_kernelINS_13Kernel_traitsIf6__halffS2_fjLj1280ELj1ELj4ELj1ELj16ENS_18Kernel_traits_baseILj1280EfS2_fS2_fjLj128EEEEELb0ELb1ELb1ELb0EEEvNS_9FwdParamsE,"ax",@progbits
	.align	128
        .global         _ZN10layer_norm13ln_fwd_kernelINS_13Kernel_traitsIf6__halffS2_fjLj1280ELj1ELj4ELj1ELj16ENS_18Kernel_traits_baseILj1280EfS2_fS2_fjLj128EEEEELb0ELb1ELb1ELb0EEEvNS_9FwdParamsE
        .type           _ZN10layer_norm13ln_fwd_kernelINS_13Kernel_traitsIf6__halffS2_fjLj1280ELj1ELj4ELj1ELj16ENS_18Kernel_traits_baseILj1280EfS2_fS2_fjLj128EEEEELb0ELb1ELb1ELb0EEEvNS_9FwdParamsE,@function
        .size           _ZN10layer_norm13ln_fwd_kernelINS_13Kernel_traitsIf6__halffS2_fjLj1280ELj1ELj4ELj1ELj16ENS_18Kernel_traits_baseILj1280EfS2_fS2_fjLj128EEEEELb0ELb1ELb1ELb0EEEvNS_9FwdParamsE,(.L_x_45886 - _ZN10layer_norm13ln_fwd_kernelINS_13Kernel_traitsIf6__halffS2_fjLj1280ELj1ELj4ELj1ELj16ENS_18Kernel_traits_baseILj1280EfS2_fS2_fjLj128EEEEELb0ELb1ELb1ELb0EEEvNS_9FwdParamsE)
        .other          _ZN10layer_norm13ln_fwd_kernelINS_13Kernel_traitsIf6__halffS2_fjLj1280ELj1ELj4ELj1ELj16ENS_18Kernel_traits_baseILj1280EfS2_fS2_fjLj128EEEEELb0ELb1ELb1ELb0EEEvNS_9FwdParamsE,@"STO_CUDA_ENTRY STV_DEFAULT"
_ZN10layer_norm13ln_fwd_kernelINS_13Kernel_traitsIf6__halffS2_fjLj1280ELj1ELj4ELj1ELj16ENS_18Kernel_traits_baseILj1280EfS2_fS2_fjLj128EEEEELb0ELb1ELb1ELb0EEEvNS_9FwdParamsE:
.text._ZN10layer_norm13ln_fwd_kernelINS_13Kernel_traitsIf6__halffS2_fjLj1280ELj1ELj4ELj1ELj16ENS_18Kernel_traits_baseILj1280EfS2_fS2_fjLj128EEEEELb0ELb1ELb1ELb0EEEvNS_9FwdParamsE:
        /* <DEDUP_REMOVED lines=90> */
.L_x_31938:
        /* <DEDUP_REMOVED lines=69> */
.L_x_31939:
[----:B------:R-:W-:Y:S05]  /*09f0*/  BSYNC.RECONVERGENT B0 ;  /* 0x0000000000007941 */ /* 0x000fea0003800200 */
.L_x_31937:
[----:B------:R-:W1:Y:S01]  /*0a00*/  LDCU UR4, c[0x0][0x384] ;  /* 0x00007080ff0477ac */ /* 0x000e620008000800 */
[----:B------:R-:W2:Y:S01]  /*0a10*/  LDCU UR11, c[0x0][0x40c] ;  /* 0x00008180ff0b77ac */ /* 0x000ea20008000800 */
[----:B------:R-:W3:Y:S01]  /*0a20*/  LDCU.U8 UR5, c[0x0][0x410] ;  /* 0x00008200ff0577ac */ /* 0x000ee20008000000 */
[----:B------:R-:W4:Y:S01]  /*0a30*/  LDCU UR10, c[0x0][0x448] ;  /* 0x00008900ff0a77ac */ /* 0x000f220008000800 */
[----:B------:R-:W0:Y:S01]  /*0a40*/  LDCU.64 UR8, c[0x0][0x3a0] ;  /* 0x00007400ff0877ac */ /* 0x000e220008000a00 */
[----:B-1----:R-:W-:-:S13]  /*0a50*/  ISETP.GE.AND P0, PT, R176, UR4, PT ;  /* 0x00000004b0007c0c */ /* 0x002fda000bf06270 */
[----:B0-234-:R-:W-:Y:S05]  /*0a60*/  @P0 EXIT ;  /* 0x000000000000094d */ /* 0x01dfea0003800000 */
.L_x_31978:
        /* <DEDUP_REMOVED lines=28> */
.L_x_31943:
[----:B------:R-:W-:Y:S05]  /*0c30*/  BSYNC.RECONVERGENT B1 ;  /* 0x0000000000017941 */ /* 0x000fea0003800200 */
.L_x_31942:
        /* <DEDUP_REMOVED lines=15> */
[----:B------:R-:W-:-:S07]  /*0d30*/  @P1 HADD2.F32 R174, -RZ, R167.H0_H0 ;  /* 0x200000a7ffae1230 */ /* 0x000fce0000004100 */
[----:B------:R-:W4:Y:S08]  /*0d40*/  @P1 LDC R175, c[0x0][0x40c] ;  /* 0x00010300ffaf1b82 */ /* 0x000f300000000800 */
[----:B------:R-:W4:Y:S01]  /*0d50*/  @P1 LDC R182, c[0x0][0x40c] ;  /* 0x00010300ffb61b82 */ /* 0x000f220000000800 */
[----:B-1----:R-:W-:Y:S01]  /*0d60*/  @P1 FMUL.FTZ R171, R170, R171 ;  /* 0x000000abaaab1220 */ /* 0x002fe20000410000 */
[----:B------:R-:W-:-:S06]  /*0d70*/  @P1 HADD2.F32 R170, -RZ, R166.H0_H0 ;  /* 0x200000a6ffaa1230 */ /* 0x000fcc0000004100 */
[----:B------:R-:W1:Y:S01]  /*0d80*/  @P1 LDC R181, c[0x0][0x40c] ;  /* 0x00010300ffb51b82 */ /* 0x000e620000000800 */
[----:B0-----:R-:W-:Y:S01]  /*0d90*/  @P1 FMUL.FTZ R172, R172, R173 ;  /* 0x000000adacac1220 */ /* 0x001fe20000410000 */
[----:B------:R-:W-:-:S06]  /*0da0*/  @P1 HADD2.F32 R173, -RZ, R166.H1_H1 ;  /* 0x300000a6ffad1230 */ /* 0x000fcc0000004100 */
[----:B------:R-:W0:Y:S01]  /*0db0*/  @P1 LDC R184, c[0x0][0x40c] ;  /* 0x00010300ffb81b82 */ /* 0x000e220000000800 */
[----:B----4-:R-:W-:-:S07]  /*0dc0*/  @P1 FMUL.FTZ R175, R168, R175 ;  /* 0x000000afa8af1220 */ /* 0x010fce0000410000 */
[----:B------:R-:W4:Y:S01]  /*0dd0*/  @P1 LDC R183, c[0x0][0x40c] ;  /* 0x00010300ffb71b82 */ /* 0x000f220000000800 */
[----:B------:R-:W-:Y:S01]  /*0de0*/  @P1 FMUL.FTZ R182, R169, R182 ;  /* 0x000000b6a9b61220 */ /* 0x000fe20000410000 */
[----:B-1----:R-:W-:Y:S01]  /*0df0*/  @P1 FMUL.FTZ R181, R170, R181 ;  /* 0x000000b5aab51220 */ /* 0x002fe20000410000 */
[----:B0-----:R-:W-:Y:S01]  /*0e00*/  @P1 FMUL.FTZ R184, R173, R184 ;  /* 0x000000b8adb81220 */ /* 0x001fe20000410000 */
        /* <DEDUP_REMOVED lines=17> */
[----:B------:R-:W-:-:S05]  /*0f20*/  HADD2.F32 R175, -RZ, R167.H1_H1 ;  /* 0x300000a7ffaf7230 */ /* 0x000fca0000004100 */
[----:B------:R-:W-:-:S04]  /*0f30*/  FMUL.FTZ R182, R175, UR11 ;  /* 0x0000000bafb67c20 */ /* 0x000fc80008410000 */
[----:B------:R-:W-:Y:S01]  /*0f40*/  FFMA.FTZ R175, R182, R19, R135 ;  /* 0x00000013b6af7223 */ /* 0x000fe20000010087 */
[----:B------:R-:W-:Y:S06]  /*0f50*/  BRA `(.L_x_31946) ;  /* 0x0000000000947947 */ /* 0x000fec0003800000 */
.L_x_31945:
[----:B------:R-:W0:Y:S01]  /*0f60*/  @P2 LDC R169, c[0x0][0x40c] ;  /* 0x00010300ffa92b82 */ /* 0x000e220000000800 */
[----:B-----5:R-:W-:Y:S02]  /*0f70*/  @P2 HADD2.F32 R168, -RZ, R164.H0_H0 ;  /* 0x200000a4ffa82230 */ /* 0x020fe40000004100 */
[----:B------:R-:W-:Y:S02]  /*0f80*/  @P2 HADD2.F32 R174, -RZ, R165.H1_H1 ;  /* 0x300000a5ffae2230 */ /* 0x000fe40000004100 */
[--C-:B------:R-:W-:Y:S02]  /*0f90*/  @P2 HADD2.F32 R181, -RZ, R166.reuse.H0_H0 ;  /* 0x200000a6ffb52230 */ /* 0x100fe40000004100 */
        /* <DEDUP_REMOVED lines=8> */
[----:B-1----:R-:W-:-:S07]  /*1020*/  @P2 FMUL.FTZ R172, R168, R173 ;  /* 0x000000ada8ac2220 */ /* 0x002fce0000410000 */
[----:B------:R-:W1:Y:S01]  /*1030*/  @P2 LDC R186, c[0x0][0x40c] ;  /* 0x00010300ffba2b82 */ /* 0x000e620000000800 */
[----:B--2---:R-:W-:Y:S01]  /*1040*/  @P2 FMUL.FTZ R173, R169, R170 ;  /* 0x000000aaa9ad2220 */ /* 0x004fe20000410000 */
[----:B------:R-:W-:Y:S01]  /*1050*/  HFMA2 R170, -RZ, RZ, 0, 0 ;  /* 0x00000000ffaa7431 */ /* 0x000fe200000001ff */
[----:B------:R-:W-:Y:S02]  /*1060*/  CS2R R168, SRZ ;  /* 0x0000000000a87805 */ /* 0x000fe4000001ff00 */
[----:B------:R-:W-:Y:S01]  /*1070*/  @P2 FMUL.FTZ R169, R172, R13 ;  /* 0x0000000daca92220 */ /* 0x000fe20000410000 */
[----:B------:R-:W-:Y:S01]  /*1080*/  @P2 FMUL.FTZ R168, R171, R12 ;  /* 0x0000000caba82220 */ /* 0x000fe20000410000 */
[----:B------:R-:W-:Y:S01]  /*1090*/  MOV R171, RZ ;  /* 0x000000ff00ab7202 */ /* 0x000fe20000000f00 */
[----:B------:R-:W2:Y:S01]  /*10a0*/  @P2 LDC R185, c[0x0][0x40c] ;  /* 0x00010300ffb92b82 */ /* 0x000ea20000000800 */
[----:B---3--:R-:W-:Y:S01]  /*10b0*/  @P2 FMUL.FTZ R182, R174, R175 ;  /* 0x000000afaeb62220 */ /* 0x008fe20000410000 */
[----:B------:R-:W-:-:S02]  /*10c0*/  @P2 HADD2.F32 R174, -RZ, R167.H0_H0 ;  /* 0x200000a7ffae2230 */ /* 0x000fc40000004100 */
[----:B------:R-:W-:Y:S01]  /*10d0*/  @P2 FMUL.FTZ R170, R173, R14 ;  /* 0x0000000eadaa2220 */ /* 0x000fe20000410000 */
[----:B------:R-:W-:Y:S01]  /*10e0*/  @P2 HADD2.F32 R175, -RZ, R167.H1_H1 ;  /* 0x300000a7ffaf2230 */ /* 0x000fe20000004100 */
[----:B------:R-:W-:Y:S01]  /*10f0*/  CS2R R172, SRZ ;  /* 0x0000000000ac7805 */ /* 0x000fe2000001ff00 */
[----:B------:R-:W-:Y:S01]  /*1100*/  @P2 FMUL.FTZ R171, R182, R15 ;  /* 0x0000000fb6ab2220 */ /* 0x000fe20000410000 */
[----:B------:R-:W3:Y:S01]  /*1110*/  @P2 LDC R188, c[0x0][0x40c] ;  /* 0x00010300ffbc2b82 */ /* 0x000ee20000000800 */
[----:B0-----:R-:W-:-:S04]  /*1120*/  @P2 FMUL.FTZ R181, R181, R184 ;  /* 0x000000b8b5b52220 */ /* 0x001fc80000410000 */
[----:B------:R-:W-:Y:S01]  /*1130*/  @P2 FMUL.FTZ R172, R181, R16 ;  /* 0x00000010b5ac2220 */ /* 0x000fe20000410000 */
[----:B-1----:R-:W-:-:S04]  /*1140*/  @P2 FMUL.FTZ R186, R183, R186 ;  /* 0x000000bab7ba2220 */ /* 0x002fc80000410000 */
[----:B------:R-:W-:Y:S01]  /*1150*/  @P2 FMUL.FTZ R173, R186, R17 ;  /* 0x00000011baad2220 */ /* 0x000fe20000410000 */
[----:B--2---:R-:W-:Y:S01]  /*1160*/  @P2 FMUL.FTZ R185, R174, R185 ;  /* 0x000000b9aeb92220 */ /* 0x004fe20000410000 */
[----:B---3--:R-:W-:Y:S01]  /*1170*/  @P2 FMUL.FTZ R188, R175, R188 ;  /* 0x000000bcafbc2220 */ /* 0x008fe20000410000 */
[----:B------:R-:W-:Y:S02]  /*1180*/  CS2R R174, SRZ ;  /* 0x0000000000ae7805 */ /* 0x000fe4000001ff00 */
[----:B------:R-:W-:Y:S01]  /*1190*/  @P2 FMUL.FTZ R174, R185, R18 ;  /* 0x00000012b9ae2220 */ /* 0x000fe20000410000 */
[----:B------:R-:W-:-:S07]  /*11a0*/  @P2 FMUL.FTZ R175, R188, R19 ;  /* 0x00000013bcaf2220 */ /* 0x000fce0000410000 */
.L_x_31946:
[----:B------:R-:W-:Y:S05]  /*11b0*/  BSYNC.RECONVERGENT B1 ;  /* 0x0000000000017941 */ /* 0x000fea0003800200 */
.L_x_31944:
[----:B------:R-:W0:Y:S01]  /*11c0*/  LDC.64 R182, c[0x0][0x3a8] ;  /* 0x0000ea00ffb67b82 */ /* 0x000e220000000a00 */
[----:B------:R-:W-:Y:S01]  /*11d0*/  IADD3 R180, PT, PT, R180, 0x20, RZ ;  /* 0x00000020b4b47810 */ /* 0x000fe20007ffe0ff */
[C---:B0-----:R-:W-:Y:S01]  /*11e0*/  IMAD.WIDE.U32 R182, R178.reuse, 0x20, R182 ;  /* 0x00000020b2b67825 */ /* 0x041fe200078e00b6 */
[----:B------:R-:W-:-:S04]  /*11f0*/  IADD3 R178, PT, PT, R178, 0x20, RZ ;  /* 0x00000020b2b27810 */ /* 0x000fc80007ffe0ff */
[----:B------:R0:W-:Y:S04]  /*1200*/  STG.E.128 desc[UR6][R182.64], R168 ;  /* 0x000000a8b6007986 */ /* 0x0001e8000c101d06 */
[----:B------:R0:W-:Y:S02]  /*1210*/  STG.E.128 desc[UR6][R182.64+0x10], R172 ;  /* 0x000010acb6007986 */ /* 0x0001e4000c101d06 */
.L_x_31941:
[----:B------:R-:W-:Y:S05]  /*1220*/  BSYNC.RECONVERGENT B0 ;  /* 0x0000000000007941 */ /* 0x000fea0003800200 */
.L_x_31940:
        /* <DEDUP_REMOVED lines=16> */
[----:B------:R-:W2:Y:S01]  /*1330*/  @P1 LDC R141, c[0x0][0x40c] ;  /* 0x00010300ff8d1b82 */ /* 0x000ea20000000800 */
[--C-:B-1---5:R-:W-:Y:S02]  /*1340*/  @P1 HADD2.F32 R138, -RZ, R164.reuse.H1_H1 ;  /* 0x300000a4ff8a1230 */ /* 0x122fe40000004100 */
[--C-:B------:R-:W-:Y:S02]  /*1350*/  @P1 HADD2.F32 R140, -RZ, R165.reuse.H0_H0 ;  /* 0x200000a5ff8c1230 */ /* 0x100fe40000004100 */
[----:B------:R-:W-:Y:S02]  /*1360*/  @P1 HADD2.F32 R142, -RZ, R165.H1_H1 ;  /* 0x300000a5ff8e1230 */ /* 0x000fe40000004100 */
[----:B------:R-:W-:Y:S01]  /*1370*/  @P1 HADD2.F32 R136, -RZ, R164.H0_H0 ;  /* 0x200000a4ff881230 */ /* 0x000fe20000004100 */
[----:B------:R-:W1:Y:S08]  /*1380*/  @P1 LDC R143, c[0x0][0x40c] ;  /* 0x00010300ff8f1b82 */ /* 0x000e700000000800 */
[----:B------:R-:W3:Y:S08]  /*1390*/  @P1 LDC R181, c[0x0][0x40c] ;  /* 0x00010300ffb51b82 */ /* 0x000ef00000000800 */
[----:B------:R-:W4:Y:S01]  /*13a0*/  @P1 LDC R137, c[0x0][0x40c] ;  /* 0x00010300ff891b82 */ /* 0x000f220000000800 */
[----:B--2---:R-:W-:Y:S01]  /*13b0*/  @P1 FMUL.FTZ R138, R138, R141 ;  /* 0x0000008d8a8a1220 */ /* 0x004fe20000410000 */
[----:B------:R-:W-:-:S06]  /*13c0*/  @P1 HADD2.F32 R141, -RZ, R166.H1_H1 ;  /* 0x300000a6ff8d1230 */ /* 0x000fcc0000004100 */
[----:B0-----:R-:W0:Y:S01]  /*13d0*/  @P1 LDC R183, c[0x0][0x40c] ;  /* 0x00010300ffb71b82 */ /* 0x001e220000000800 */
[----:B-1----:R-:W-:Y:S01]  /*13e0*/  @P1 FMUL.FTZ R143, R140, R143 ;  /* 0x0000008f8c8f1220 */ /* 0x002fe20000410000 */
[----:B------:R-:W-:-:S06]  /*13f0*/  @P1 HADD2.F32 R140, -RZ, R166.H0_H0 ;  /* 0x200000a6ff8c1230 */ /* 0x000fcc0000004100 */
[----:B------:R-:W1:Y:S01]  /*1400*/  @P1 LDC R184, c[0x0][0x40c] ;  /* 0x00010300ffb81b82 */ /* 0x000e620000000800 */
[----:B---3--:R-:W-:Y:S01]  /*1410*/  @P1 FMUL.FTZ R182, R142, R181 ;  /* 0x000000b58eb61220 */ /* 0x008fe20000410000 */
[----:B------:R-:W-:-:S06]  /*1420*/  @P1 HADD2.F32 R142, -RZ, R167.H0_H0 ;  /* 0x200000a7ff8e1230 */ /* 0x000fcc0000004100 */
[----:B------:R-:W2:Y:S01]  /*1430*/  @P1 LDC R185, c[0x0][0x40c] ;  /* 0x00010300ffb91b82 */ /* 0x000ea20000000800 */
[----:B----4-:R-:W-:Y:S01]  /*1440*/  @P1 FMUL.FTZ R139, R136, R137 ;  /* 0x00000089888b1220 */ /* 0x010fe20000410000 */
[----:B------:R-:W-:Y:S01]  /*1450*/  MOV R137, R129 ;  /* 0x0000008100897202 */ /* 0x000fe20000000f00 */
[----:B------:R-:W-:Y:S01]  /*1460*/  @P1 FFMA.FTZ R137, R138, R29, R129 ;  /* 0x0000001d8a891223 */ /* 0x000fe20000010081 */
[----:B------:R-:W-:Y:S01]  /*1470*/  MOV R136, R128 ;  /* 0x0000008000887202 */ /* 0x000fe20000000f00 */
[----:B------:R-:W-:Y:S01]  /*1480*/  @P1 FFMA.FTZ R136, R139, R28, R128 ;  /* 0x0000001c8b881223 */ /* 0x000fe20000010080 */
[----:B------:R-:W-:Y:S01]  /*1490*/  MOV R138, R130 ;  /* 0x00000082008a7202 */ /* 0x000fe20000000f00 */
[----:B------:R-:W-:Y:S01]  /*14a0*/  @P1 FFMA.FTZ R138, R143, R30, R130 ;  /* 0x0000001e8f8a1223 */ /* 0x000fe20000010082 */
[----:B0-----:R-:W-:Y:S01]  /*14b0*/  @P1 FMUL.FTZ R183, R140, R183 ;  /* 0x000000b78cb71220 */ /* 0x001fe20000410000 */
[----:B------:R-:W-:Y:S01]  /*14c0*/  MOV R139, R131 ;  /* 0x00000083008b7202 */ /* 0x000fe20000000f00 */
[----:B------:R-:W-:Y:S01]  /*14d0*/  @P1 FFMA.FTZ R139, R182, R31, R131 ;  /* 0x0000001fb68b1223 */ /* 0x000fe20000010083 */
[----:B------:R-:W-:Y:S01]  /*14e0*/  MOV R140, R132 ;  /* 0x00000084008c7202 */ /* 0x000fe20000000f00 */
[----:B------:R-:W-:Y:S01]  /*14f0*/  @P1 FFMA.FTZ R140, R183, R32, R132 ;  /* 0x00000020b78c1223 */ /* 0x000fe20000010084 */
[----:B------:R-:W-:Y:S01]  /*1500*/  MOV R143, R135 ;  /* 0x00000087008f7202 */ /* 0x000fe20000000f00 */
[----:B-1----:R-:W-:Y:S01]  /*1510*/  @P1 FMUL.FTZ R184, R141, R184 ;  /* 0x000000b88db81220 */ /* 0x002fe20000410000 */
[----:B------:R-:W-:-:S03]  /*1520*/  MOV R141, R133 ;  /* 0x00000085008d7202 */ /* 0x000fc60000000f00 */
[----:B------:R-:W-:Y:S01]  /*1530*/  @P1 FFMA.FTZ R141, R184, R33, R133 ;  /* 0x00000021b88d1223 */ /* 0x000fe20000010085 */
[----:B--2---:R-:W-:Y:S01]  /*1540*/  @P1 FMUL.FTZ R185, R142, R185 ;  /* 0x000000b98eb91220 */ /* 0x004fe20000410000 */
[----:B------:R-:W-:-:S03]  /*1550*/  MOV R142, R134 ;  /* 0x00000086008e7202 */ /* 0x000fc60000000f00 */
[----:B------:R-:W-:Y:S01]  /*1560*/  @P1 FFMA.FTZ R142, R185, R34, R134 ;  /* 0x00000022b98e1223 */ /* 0x000fe20000010086 */
[----:B------:R-:W-:Y:S06]  /*1570*/  @!P1 BRA `(.L_x_31951) ;  /* 0x0000000000a49947 */ /* 0x000fec0003800000 */
[----:B------:R-:W-:-:S05]  /*1580*/  HADD2.F32 R143, -RZ, R167.H1_H1 ;  /* 0x300000a7ff8f7230 */ /* 0x000fca0000004100 */
[----:B------:R-:W-:-:S04]  /*1590*/  FMUL.FTZ R182, R143, UR11 ;  /* 0x0000000b8fb67c20 */ /* 0x000fc80008410000 */
[----:B------:R-:W-:Y:S01]  /*15a0*/  FFMA.FTZ R143, R182, R35, R135 ;  /* 0x00000023b68f7223 */ /* 0x000fe20000010087 */
[----:B------:R-:W-:Y:S06]  /*15b0*/  BRA `(.L_x_31951) ;  /* 0x0000000000947947 */ /* 0x000fec0003800000 */
.L_x_31950:
[----:B-1----:R-:W1:Y:S01]  /*15c0*/  @P2 LDC R137, c[0x0][0x40c] ;  /* 0x00010300ff892b82 */ /* 0x002e620000000800 */
[----:B-----5:R-:W-:Y:S02]  /*15d0*/  @P2 HADD2.F32 R136, -RZ, R164.H0_H0 ;  /* 0x200000a4ff882230 */ /* 0x020fe40000004100 */
[----:B------:R-:W-:Y:S02]  /*15e0*/  @P2 HADD2.F32 R142, -RZ, R165.H1_H1 ;  /* 0x300000a5ff8e2230 */ /* 0x000fe40000004100 */
[--C-:B------:R-:W-:Y:S02]  /*15f0*/  @P2 HADD2.F32 R181, -RZ, R166.reuse.H0_H0 ;  /* 0x200000a6ffb52230 */ /* 0x100fe40000004100 */
[----:B0-----:R-:W-:Y:S01]  /*1600*/  @P2 HADD2.F32 R183, -RZ, R166.H1_H1 ;  /* 0x300000a6ffb72230 */ /* 0x001fe20000004100 */
[----:B------:R-:W0:Y:S08]  /*1610*/  @P2 LDC R141, c[0x0][0x40c] ;  /* 0x00010300ff8d2b82 */ /* 0x000e300000000800 */
[----:B------:R-:W2:Y:S08]  /*1620*/  @P2 LDC R138, c[0x0][0x40c] ;  /* 0x00010300ff8a2b82 */ /* 0x000eb00000000800 */
[----:B------:R-:W3:Y:S01]  /*1630*/  @P2 LDC R143, c[0x0][0x40c] ;  /* 0x00010300ff8f2b82 */ /* 0x000ee20000000800 */
[----:B-1----:R-:W-:Y:S01]  /*1640*/  @P2 FMUL.FTZ R139, R136, R137 ;  /* 0x00000089888b2220 */ /* 0x002fe20000410000 */
[----:B------:R-:W-:-:S02]  /*1650*/  @P2 HADD2.F32 R136, -RZ, R164.H1_H1 ;  /* 0x300000a4ff882230 */ /* 0x000fc40000004100 */
[----:B------:R-:W-:-:S04]  /*1660*/  @P2 HADD2.F32 R137, -RZ, R165.H0_H0 ;  /* 0x200000a5ff892230 */ /* 0x000fc80000004100 */
[----:B------:R-:W1:Y:S01]  /*1670*/  @P2 LDC R184, c[0x0][0x40c] ;  /* 0x00010300ffb82b82 */ /* 0x000e620000000800 */
[----:B0-----:R-:W-:-:S07]  /*1680*/  @P2 FMUL.FTZ R140, R136, R141 ;  /* 0x0000008d888c2220 */ /* 0x001fce0000410000 */
[----:B------:R-:W0:Y:S01]  /*1690*/  @P2 LDC R188, c[0x0][0x40c] ;  /* 0x00010300ffbc2b82 */ /* 0x000e220000000800 */
        /* <DEDUP_REMOVED lines=14> */
[----:B-1----:R-:W-:-:S04]  /*1780*/  @P2 FMUL.FTZ R181, R181, R184 ;  /* 0x000000b8b5b52220 */ /* 0x002fc80000410000 */
[----:B------:R-:W-:Y:S01]  /*1790*/  @P2 FMUL.FTZ R140, R181, R32 ;  /* 0x00000020b58c2220 */ /* 0x000fe20000410000 */
[----:B0-----:R-:W-:-:S04]  /*17a0*/  @P2 FMUL.FTZ R188, R183, R188 ;  /* 0x000000bcb7bc2220 */ /* 0x001fc80000410000 */
[----:B------:R-:W-:Y:S01]  /*17b0*/  @P2 FMUL.FTZ R141, R188, R33 ;  /* 0x00000021bc8d2220 */ /* 0x000fe20000410000 */
[----:B--2---:R-:W-:Y:S01]  /*17c0*/  @P2 FMUL.FTZ R185, R142, R185 ;  /* 0x000000b98eb92220 */ /* 0x004fe20000410000 */
[----:B---3--:R-:W-:Y:S01]  /*17d0*/  @P2 FMUL.FTZ R190, R143, R190 ;  /* 0x000000be8fbe2220 */ /* 0x008fe20000410000 */
[----:B------:R-:W-:Y:S02]  /*17e0*/  CS2R R142, SRZ ;  /* 0x00000000008e7805 */ /* 0x000fe4000001ff00 */
[----:B------:R-:W-:Y:S01]  /*17f0*/  @P2 FMUL.FTZ R142, R185, R34 ;  /* 0x00000022b98e2220 */ /* 0x000fe20000410000 */
[----:B------:R-:W-:-:S07]  /*1800*/  @P2 FMUL.FTZ R143, R190, R35 ;  /* 0x00000023be8f2220 */ /* 0x000fce0000410000 */
.L_x_31951:
[----:B------:R-:W-:Y:S05]  /*1810*/  BSYNC.RECONVERGENT B1 ;  /* 0x0000000000017941 */ /* 0x000fea0003800200 */
.L_x_31949:
[----:B------:R-:W0:Y:S01]  /*1820*/  LDC.64 R182, c[0x0][0x3a8] ;  /* 0x0000ea00ffb67b82 */ /* 0x000e220000000a00 */
[----:B------:R-:W-:Y:S01]  /*1830*/  IADD3 R180, PT, PT, R180, 0x20, RZ ;  /* 0x00000020b4b47810 */ /* 0x000fe20007ffe0ff */
[C---:B0-----:R-:W-:Y:S01]  /*1840*/  IMAD.WIDE.U32 R182, R178.reuse, 0x20, R182 ;  /* 0x00000020b2b67825 */ /* 0x041fe200078e00b6 */
[----:B------:R-:W-:-:S04]  /*1850*/  IADD3 R178, PT, PT, R178, 0x20, RZ ;  /* 0x00000020b2b27810 */ /* 0x000fc80007ffe0ff */
[----:B------:R1:W-:Y:S04]  /*1860*/  STG.E.128 desc[UR6][R182.64], R136 ;  /* 0x00000088b6007986 */ /* 0x0003e8000c101d06 */
[----:B------:R1:W-:Y:S02]  /*1870*/  STG.E.128 desc[UR6][R182.64+0x10], R140 ;  /* 0x0000108cb6007986 */ /* 0x0003e4000c101d06 */
.L_x_31948:
[----:B------:R-:W-:Y:S05]  /*1880*/  BSYNC.RECONVERGENT B0 ;  /* 0x0000000000007941 */ /* 0x000fea0003800200 */
.L_x_31947:
        /* <DEDUP_REMOVED lines=16> */
[----:B------:R-:W3:Y:S01]  /*1990*/  @P1 LDC R149, c[0x0][0x40c] ;  /* 0x00010300ff951b82 */ /* 0x000ee20000000800 */
[--C-:B--2--5:R-:W-:Y:S02]  /*19a0*/  @P1 HADD2.F32 R146, -RZ, R164.reuse.H1_H1 ;  /* 0x300000a4ff921230 */ /* 0x124fe40000004100 */
[--C-:B------:R-:W-:Y:S02]  /*19b0*/  @P1 HADD2.F32 R148, -RZ, R165.reuse.H0_H0 ;  /* 0x200000a5ff941230 */ /* 0x100fe40000004100 */
[----:B------:R-:W-:Y:S02]  /*19c0*/  @P1 HADD2.F32 R150, -RZ, R165.H1_H1 ;  /* 0x300000a5ff961230 */ /* 0x000fe40000004100 */
[----:B------:R-:W-:Y:S01]  /*19d0*/  @P1 HADD2.F32 R144, -RZ, R164.H0_H0 ;  /* 0x200000a4ff901230 */ /* 0x000fe20000004100 */
[----:B------:R-:W2:Y:S08]  /*19e0*/  @P1 LDC R151, c[0x0][0x40c] ;  /* 0x00010300ff971b82 */ /* 0x000eb00000000800 */
[----:B------:R-:W4:Y:S08]  /*19f0*/  @P1 LDC R181, c[0x0][0x40c] ;  /* 0x00010300ffb51b82 */ /* 0x000f300000000800 */
[----:B------:R-:W4:Y:S01]  /*1a00*/  @P1 LDC R145, c[0x0][0x40c] ;  /* 0x00010300ff911b82 */ /* 0x000f220000000800 */
[----:B---3--:R-:W-:Y:S01]  /*1a10*/  @P1 FMUL.FTZ R146, R146, R149 ;  /* 0x0000009592921220 */ /* 0x008fe20000410000 */
[----:B------:R-:W-:-:S06]  /*1a20*/  @P1 HADD2.F32 R149, -RZ, R166.H1_H1 ;  /* 0x300000a6ff951230 */ /* 0x000fcc0000004100 */
[----:B01----:R-:W0:Y:S01]  /*1a30*/  @P1 LDC R183, c[0x0][0x40c] ;  /* 0x00010300ffb71b82 */ /* 0x003e220000000800 */
[----:B--2---:R-:W-:Y:S01]  /*1a40*/  @P1 FMUL.FTZ R151, R148, R151 ;  /* 0x0000009794971220 */ /* 0x004fe20000410000 */
[----:B------:R-:W-:-:S06]  /*1a50*/  @P1 HADD2.F32 R148, -RZ, R166.H0_H0 ;  /* 0x200000a6ff941230 */ /* 0x000fcc0000004100 */
[----:B------:R-:W1:Y:S01]  /*1a60*/  @P1 LDC R184, c[0x0][0x40c] ;  /* 0x00010300ffb81b82 */ /* 0x000e620000000800 */
[----:B----4-:R-:W-:Y:S01]  /*1a70*/  @P1 FMUL.FTZ R182, R150, R181 ;  /* 0x000000b596b61220 */ /* 0x010fe20000410000 */
[----:B------:R-:W-:-:S06]  /*1a80*/  @P1 HADD2.F32 R150, -RZ, R167.H0_H0 ;  /* 0x200000a7ff961230 */ /* 0x000fcc0000004100 */
[----:B------:R-:W2:Y:S01]  /*1a90*/  @P1 LDC R185, c[0x0][0x40c] ;  /* 0x00010300ffb91b82 */ /* 0x000ea20000000800 */
[----:B------:R-:W-:Y:S01]  /*1aa0*/  @P1 FMUL.FTZ R147, R144, R145 ;  /* 0x0000009190931220 */ /* 0x000fe20000410000 */
        /* <DEDUP_REMOVED lines=23> */
.L_x_31955:
[----:B--2---:R-:W2:Y:S01]  /*1c20*/  @P2 LDC R145, c[0x0][0x40c] ;  /* 0x00010300ff912b82 */ /* 0x004ea20000000800 */
[----:B-----5:R-:W-:Y:S02]  /*1c30*/  @P2 HADD2.F32 R144, -RZ, R164.H0_H0 ;  /* 0x200000a4ff902230 */ /* 0x020fe40000004100 */
[----:B------:R-:W-:Y:S02]  /*1c40*/  @P2 HADD2.F32 R150, -RZ, R165.H1_H1 ;  /* 0x300000a5ff962230 */ /* 0x000fe40000004100 */
[--C-:B------:R-:W-:Y:S02]  /*1c50*/  @P2 HADD2.F32 R181, -RZ, R166.reuse.H0_H0 ;  /* 0x200000a6ffb52230 */ /* 0x100fe40000004100 */
[----:B01----:R-:W-:Y:S01]  /*1c60*/  @P2 HADD2.F32 R183, -RZ, R166.H1_H1 ;  /* 0x300000a6ffb72230 */ /* 0x003fe20000004100 */
[----:B------:R-:W0:Y:S08]  /*1c70*/  @P2 LDC R149, c[0x0][0x40c] ;  /* 0x00010300ff952b82 */ /* 0x000e300000000800 */
[----:B------:R-:W1:Y:S08]  /*1c80*/  @P2 LDC R146, c[0x0][0x40c] ;  /* 0x00010300ff922b82 */ /* 0x000e700000000800 */
[----:B------:R-:W3:Y:S01]  /*1c90*/  @P2 LDC R151, c[0x0][0x40c] ;  /* 0x00010300ff972b82 */ /* 0x000ee20000000800 */
[----:B--2---:R-:W-:Y:S01]  /*1ca0*/  @P2 FMUL.FTZ R147, R144, R145 ;  /* 0x0000009190932220 */ /* 0x004fe20000410000 */
[----:B------:R-:W-:-:S02]  /*1cb0*/  @P2 HADD2.F32 R144, -RZ, R164.H1_H1 ;  /* 0x300000a4ff902230 */ /* 0x000fc40000004100 */
[----:B------:R-:W-:-:S04]  /*1cc0*/  @P2 HADD2.F32 R145, -RZ, R165.H0_H0 ;  /* 0x200000a5ff912230 */ /* 0x000fc80000004100 */
[----:B------:R-:W2:Y:S01]  /*1cd0*/  @P2 LDC R184, c[0x0][0x40c] ;  /* 0x00010300ffb82b82 */ /* 0x000ea20000000800 */
[----:B0-----:R-:W-:-:S07]  /*1ce0*/  @P2 FMUL.FTZ R148, R144, R149 ;  /* 0x0000009590942220 */ /* 0x001fce0000410000 */
[----:B------:R-:W0:Y:S01]  /*1cf0*/  @P2 LDC R188, c[0x0][0x40c] ;  /* 0x00010300ffbc2b82 */ /* 0x000e220000000800 */
[----:B-1----:R-:W-:Y:S01]  /*1d00*/  @P2 FMUL.FTZ R149, R145, R146 ;  /* 0x0000009291952220 */ /* 0x002fe20000410000 */
[----:B------:R-:W-:Y:S01]  /*1d10*/  HFMA2 R146, -RZ, RZ, 0, 0 ;  /* 0x00000000ff927431 */ /* 0x000fe200000001ff */
[----:B------:R-:W-:Y:S02]  /*1d20*/  CS2R R144, SRZ ;  /* 0x0000000000907805 */ /* 0x000fe4000001ff00 */
[----:B------:R-:W-:Y:S01]  /*1d30*/  @P2 FMUL.FTZ R145, R148, R45 ;  /* 0x0000002d94912220 */ /* 0x000fe20000410000 */
[----:B------:R-:W-:Y:S01]  /*1d40*/  @P2 FMUL.FTZ R144, R147, R44 ;  /* 0x0000002c93902220 */ /* 0x000fe20000410000 */
[----:B------:R-:W-:Y:S01]  /*1d50*/  MOV R147, RZ ;  /* 0x000000ff00937202 */ /* 0x000fe20000000f00 */
[----:B------:R-:W1:Y:S01]  /*1d60*/  @P2 LDC R185, c[0x0][0x40c] ;  /* 0x00010300ffb92b82 */ /* 0x000e620000000800 */
[----:B---3--:R-:W-:Y:S01]  /*1d70*/  @P2 FMUL.FTZ R182, R150, R151 ;  /* 0x0000009796b62220 */ /* 0x008fe20000410000 */
[----:B------:R-:W-:-:S02]  /*1d80*/  @P2 HADD2.F32 R150, -RZ, R167.H0_H0 ;  /* 0x200000a7ff962230 */ /* 0x000fc40000004100 */
[----:B------:R-:W-:Y:S01]  /*1d90*/  @P2 FMUL.FTZ R146, R149, R46 ;  /* 0x0000002e95922220 */ /* 0x000fe20000410000 */
[----:B------:R-:W-:Y:S01]  /*1da0*/  @P2 HADD2.F32 R151, -RZ, R167.H1_H1 ;  /* 0x300000a7ff972230 */ /* 0x000fe20000004100 */
[----:B------:R-:W-:Y:S01]  /*1db0*/  CS2R R148, SRZ ;  /* 0x0000000000947805 */ /* 0x000fe2000001ff00 */
[----:B------:R-:W-:Y:S01]  /*1dc0*/  @P2 FMUL.FTZ R147, R182, R47 ;  /* 0x0000002fb6932220 */ /* 0x000fe20000410000 */
[----:B------:R-:W3:Y:S01]  /*1dd0*/  @P2 LDC R190, c[0x0][0x40c] ;  /* 0x00010300ffbe2b82 */ /* 0x000ee20000000800 */
[----:B--2---:R-:W-:-:S04]  /*1de0*/  @P2 FMUL.FTZ R181, R181, R184 ;  /* 0x000000b8b5b52220 */ /* 0x004fc80000410000 */
[----:B------:R-:W-:Y:S01]  /*1df0*/  @P2 FMUL.FTZ R148, R181, R48 ;  /* 0x00000030b5942220 */ /* 0x000fe20000410000 */
[----:B0-----:R-:W-:-:S04]  /*1e00*/  @P2 FMUL.FTZ R188, R183, R188 ;  /* 0x000000bcb7bc2220 */ /* 0x001fc80000410000 */
[----:B------:R-:W-:Y:S01]  /*1e10*/  @P2 FMUL.FTZ R149, R188, R49 ;  /* 0x00000031bc952220 */ /* 0x000fe20000410000 */
[----:B-1----:R-:W-:Y:S01]  /*1e20*/  @P2 FMUL.FTZ R185, R150, R185 ;  /* 0x000000b996b92220 */ /* 0x002fe20000410000 */
[----:B---3--:R-:W-:Y:S01]  /*1e30*/  @P2 FMUL.FTZ R190, R151, R190 ;  /* 0x000000be97be2220 */ /* 0x008fe20000410000 */
[----:B------:R-:W-:Y:S02]  /*1e40*/  CS2R R150, SRZ ;  /* 0x0000000000967805 */ /* 0x000fe4000001ff00 */
[----:B------:R-:W-:Y:S01]  /*1e50*/  @P2 FMUL.FTZ R150, R185, R50 ;  /* 0x00000032b9962220 */ /* 0x000fe20000410000 */
[----:B------:R-:W-:-:S07]  /*1e60*/  @P2 FMUL.FTZ R151, R190, R51 ;  /* 0x00000033be972220 */ /* 0x000fce0000410000 */
.L_x_31956:
[----:B------:R-:W-:Y:S05]  /*1e70*/  BSYNC.RECONVERGENT B1 ;  /* 0x0000000000017941 */ /* 0x000fea0003800200 */
.L_x_31954:
[----:B------:R-:W0:Y:S01]  /*1e80*/  LDC.64 R182, c[0x0][0x3a8] ;  /* 0x0000ea00ffb67b82 */ /* 0x000e220000000a00 */
[----:B------:R-:W-:Y:S01]  /*1e90*/  IADD3 R180, PT, PT, R180, 0x20, RZ ;  /* 0x00000020b4b47810 */ /* 0x000fe20007ffe0ff */
[C---:B0-----:R-:W-:Y:S01]  /*1ea0*/  IMAD.WIDE.U32 R182, R178.reuse, 0x20, R182 ;  /* 0x00000020b2b67825 */ /* 0x041fe200078e00b6 */
[----:B------:R-:W-:-:S04]  /*1eb0*/  IADD3 R178, PT, PT, R178, 0x20, RZ ;  /* 0x00000020b2b27810 */ /* 0x000fc80007ffe0ff */
[----:B------:R2:W-:Y:S04]  /*1ec0*/  STG.E.128 desc[UR6][R182.64], R144 ;  /* 0x00000090b6007986 */ /* 0x0005e8000c101d06 */
[----:B------:R2:W-:Y:S02]  /*1ed0*/  STG.E.128 desc[UR6][R182.64+0x10], R148 ;  /* 0x00001094b6007986 */ /* 0x0005e4000c101d06 */
.L_x_31953:
[----:B------:R-:W-:Y:S05]  /*1ee0*/  BSYNC.RECONVERGENT B0 ;  /* 0x0000000000007941 */ /* 0x000fea0003800200 */
.L_x_31952:
        /* <DEDUP_REMOVED lines=16> */
[----:B------:R-:W4:Y:S01]  /*1ff0*/  @P1 LDC R157, c[0x0][0x40c] ;  /* 0x00010300ff9d1b82 */ /* 0x000f220000000800 */
[--C-:B---3-5:R-:W-:Y:S02]  /*2000*/  @P1 HADD2.F32 R154, -RZ, R164.reuse.H1_H1 ;  /* 0x300000a4ff9a1230 */ /* 0x128fe40000004100 */
[--C-:B------:R-:W-:Y:S02]  /*2010*/  @P1 HADD2.F32 R156, -RZ, R165.reuse.H0_H0 ;  /* 0x200000a5ff9c1230 */ /* 0x100fe40000004100 */
[----:B------:R-:W-:Y:S02]  /*2020*/  @P1 HADD2.F32 R158, -RZ, R165.H1_H1 ;  /* 0x300000a5ff9e1230 */ /* 0x000fe40000004100 */
[----:B------:R-:W-:Y:S01]  /*2030*/  @P1 HADD2.F32 R152, -RZ, R164.H0_H0 ;  /* 0x200000a4ff981230 */ /* 0x000fe20000004100 */
[----:B------:R-:W3:Y:S08]  /*2040*/  @P1 LDC R159, c[0x0][0x40c] ;  /* 0x00010300ff9f1b82 */ /* 0x000ef00000000800 */
[----:B------:R-:W3:Y:S08]  /*2050*/  @P1 LDC R181, c[0x0][0x40c] ;  /* 0x00010300ffb51b82 */ /* 0x000ef00000000800 */
[----:B------:R-:W3:Y:S01]  /*2060*/  @P1 LDC R153, c[0x0][0x40c] ;  /* 0x00010300ff991b82 */ /* 0x000ee20000000800 */
[----:B----4-:R-:W-:Y:S01]  /*2070*/  @P1 FMUL.FTZ R154, R154, R157 ;  /* 0x0000009d9a9a1220 */ /* 0x010fe20000410000 */
[----:B------:R-:W-:-:S06]  /*2080*/  @P1 HADD2.F32 R157, -RZ, R166.H1_H1 ;  /* 0x300000a6ff9d1230 */ /* 0x000fcc0000004100 */
[----:B012---:R-:W0:Y:S01]  /*2090*/  @P1 LDC R183, c[0x0][0x40c] ;  /* 0x00010300ffb71b82 */ /* 0x007e220000000800 */
[----:B---3--:R-:W-:Y:S01]  /*20a0*/  @P1 FMUL.FTZ R159, R156, R159 ;  /* 0x0000009f9c9f1220 */ /* 0x008fe20000410000 */
[----:B------:R-:W-:-:S06]  /*20b0*/  @P1 HADD2.F32 R156, -RZ, R166.H0_H0 ;  /* 0x200000a6ff9c1230 */ /* 0x000fcc0000004100 */
[----:B------:R-:W1:Y:S01]  /*20c0*/  @P1 LDC R184, c[0x0][0x40c] ;  /* 0x00010300ffb81b82 */ /* 0x000e620000000800 */
[----:B------:R-:W-:Y:S01]  /*20d0*/  @P1 FMUL.FTZ R182, R158, R181 ;  /* 0x000000b59eb61220 */ /* 0x000fe20000410000 */
        /* <DEDUP_REMOVED lines=26> */
.L_x_31960:
[----:B---3--:R-:W3:Y:S01]  /*2280*/  @P2 LDC R153, c[0x0][0x40c] ;  /* 0x00010300ff992b82 */ /* 0x008ee20000000800 */
[----:B-----5:R-:W-:Y:S02]  /*2290*/  @P2 HADD2.F32 R152, -RZ, R164.H0_H0 ;  /* 0x200000a4ff982230 */ /* 0x020fe40000004100 */
[----:B------:R-:W-:Y:S02]  /*22a0*/  @P2 HADD2.F32 R158, -RZ, R165.H1_H1 ;  /* 0x300000a5ff9e2230 */ /* 0x000fe40000004100 */
[--C-:B------:R-:W-:Y:S02]  /*22b0*/  @P2 HADD2.F32 R181, -RZ, R166.reuse.H0_H0 ;  /* 0x200000a6ffb52230 */ /* 0x100fe40000004100 */
[----:B012---:R-:W-:Y:S01]  /*22c0*/  @P2 HADD2.F32 R183, -RZ, R166.H1_H1 ;  /* 0x300000a6ffb72230 */ /* 0x007fe20000004100 */
[----:B------:R-:W0:Y:S08]  /*22d0*/  @P2 LDC R157, c[0x0][0x40c] ;  /* 0x00010300ff9d2b82 */ /* 0x000e300000000800 */
[----:B------:R-:W1:Y:S08]  /*22e0*/  @P2 LDC R154, c[0x0][0x40c] ;  /* 0x00010300ff9a2b82 */ /* 0x000e700000000800 */
[----:B------:R-:W2:Y:S01]  /*22f0*/  @P2 LDC R159, c[0x0][0x40c] ;  /* 0x00010300ff9f2b82 */ /* 0x000ea20000000800 */
[----:B---3--:R-:W-:Y:S01]  /*2300*/  @P2 FMUL.FTZ R155, R152, R153 ;  /* 0x00000099989b2220 */ /* 0x008fe20000410000 */
[----:B------:R-:W-:-:S02]  /*2310*/  @P2 HADD2.F32 R152, -RZ, R164.H1_H1 ;  /* 0x300000a4ff982230 */ /* 0x000fc40000004100 */
[----:B------:R-:W-:-:S04]  /*2320*/  @P2 HADD2.F32 R153, -RZ, R165.H0_H0 ;  /* 0x200000a5ff992230 */ /* 0x000fc80000004100 */
[----:B------:R-:W3:Y:S01]  /*2330*/  @P2 LDC R184, c[0x0][0x40c] ;  /* 0x00010300ffb82b82 */ /* 0x000ee20000000800 */
        /* <DEDUP_REMOVED lines=9> */
[----:B--2---:R-:W-:Y:S01]  /*23d0*/  @P2 FMUL.FTZ R182, R158, R159 ;  /* 0x0000009f9eb62220 */ /* 0x004fe20000410000 */
[----:B------:R-:W-:-:S02]  /*23e0*/  @P2 HADD2.F32 R158, -RZ, R167.H0_H0 ;  /* 0x200000a7ff9e2230 */ /* 0x000fc40000004100 */
[----:B------:R-:W-:Y:S01]  /*23f0*/  @P2 FMUL.FTZ R154, R157, R62 ;  /* 0x0000003e9d9a2220 */ /* 0x000fe20000410000 */
[----:B------:R-:W-:Y:S01]  /*2400*/  @P2 HADD2.F32 R159, -RZ, R167.H1_H1 ;  /* 0x300000a7ff9f2230 */ /* 0x000fe20000004100 */
[----:B------:R-:W-:Y:S01]  /*2410*/  CS2R R156, SRZ ;  /* 0x00000000009c7805 */ /* 0x000fe2000001ff00 */
[----:B------:R-:W-:Y:S01]  /*2420*/  @P2 FMUL.FTZ R155, R182, R63 ;  /* 0x0000003fb69b2220 */ /* 0x000fe20000410000 */
[----:B------:R-:W2:Y:S01]  /*2430*/  @P2 LDC R192, c[0x0][0x40c] ;  /* 0x00010300ffc02b82 */ /* 0x000ea20000000800 */
[----:B---3--:R-:W-:-:S04]  /*2440*/  @P2 FMUL.FTZ R181, R181, R184 ;  /* 0x000000b8b5b52220 */ /* 0x008fc80000410000 */
[----:B------:R-:W-:Y:S01]  /*2450*/  @P2 FMUL.FTZ R156, R181, R64 ;  /* 0x00000040b59c2220 */ /* 0x000fe20000410000 */
[----:B0-----:R-:W-:-:S04]  /*2460*/  @P2 FMUL.FTZ R190, R183, R190 ;  /* 0x000000beb7be2220 */ /* 0x001fc80000410000 */
[----:B------:R-:W-:Y:S01]  /*2470*/  @P2 FMUL.FTZ R157, R190, R65 ;  /* 0x00000041be9d2220 */ /* 0x000fe20000410000 */
[----:B-1----:R-:W-:Y:S01]  /*2480*/  @P2 FMUL.FTZ R185, R158, R185 ;  /* 0x000000b99eb92220 */ /* 0x002fe20000410000 */
[----:B--2---:R-:W-:Y:S01]  /*2490*/  @P2 FMUL.FTZ R192, R159, R192 ;  /* 0x000000c09fc02220 */ /* 0x004fe20000410000 */
[----:B------:R-:W-:Y:S02]  /*24a0*/  CS2R R158, SRZ ;  /* 0x00000000009e7805 */ /* 0x000fe4000001ff00 */
[----:B------:R-:W-:Y:S01]  /*24b0*/  @P2 FMUL.FTZ R158, R185, R66 ;  /* 0x00000042b99e2220 */ /* 0x000fe20000410000 */
[----:B------:R-:W-:-:S07]  /*24c0*/  @P2 FMUL.FTZ R159, R192, R67 ;  /* 0x00000043c09f2220 */ /* 0x000fce0000410000 */
.L_x_31961:
[----:B------:R-:W-:Y:S05]  /*24d0*/  BSYNC.RECONVERGENT B1 ;  /* 0x0000000000017941 */ /* 0x000fea0003800200 */
.L_x_31959:
[----:B------:R-:W0:Y:S01]  /*24e0*/  LDC.64 R182, c[0x0][0x3a8] ;  /* 0x0000ea00ffb67b82 */ /* 0x000e220000000a00 */
[----:B------:R-:W-:Y:S01]  /*24f0*/  IADD3 R180, PT, PT, R180, 0x20, RZ ;  /* 0x00000020b4b47810 */ /* 0x000fe20007ffe0ff */
[C---:B0-----:R-:W-:Y:S01]  /*2500*/  IMAD.WIDE.U32 R182, R178.reuse, 0x20, R182 ;  /* 0x00000020b2b67825 */ /* 0x041fe200078e00b6 */
[----:B------:R-:W-:-:S04]  /*2510*/  IADD3 R178, PT, PT, R178, 0x20, RZ ;  /* 0x00000020b2b27810 */ /* 0x000fc80007ffe0ff */
[----:B------:R3:W-:Y:S04]  /*2520*/  STG.E.128 desc[UR6][R182.64], R152 ;  /* 0x00000098b6007986 */ /* 0x0007e8000c101d06 */
[----:B------:R3:W-:Y:S02]  /*2530*/  STG.E.128 desc[UR6][R182.64+0x10], R156 ;  /* 0x0000109cb6007986 */ /* 0x0007e4000c101d06 */
.L_x_31958:
[----:B------:R-:W-:Y:S05]  /*2540*/  BSYNC.RECONVERGENT B0 ;  /* 0x0000000000007941 */ /* 0x000fea0003800200 */
.L_x_31957:
        /* <DEDUP_REMOVED lines=17> */
[----:B------:R-:W-:Y:S02]  /*2660*/  @P2 HADD2.F32 R124, -RZ, R164.H1_H1 ;  /* 0x300000a4ff7c2230 */ /* 0x000fe40000004100 */
[--C-:B------:R-:W-:Y:S02]  /*2670*/  @P2 HADD2.F32 R126, -RZ, R165.reuse.H0_H0 ;  /* 0x200000a5ff7e2230 */ /* 0x100fe40000004100 */
[----:B------:R-:W-:Y:S01]  /*2680*/  @P2 HADD2.F32 R160, -RZ, R165.H1_H1 ;  /* 0x300000a5ffa02230 */ /* 0x000fe20000004100 */
[----:B------:R-:W4:Y:S01]  /*2690*/  @P2 LDC R127, c[0x0][0x40c] ;  /* 0x00010300ff7f2b82 */ /* 0x000f220000000800 */
[----:B------:R-:W-:-:S07]  /*26a0*/  @P2 HADD2.F32 R162, -RZ, R166.H1_H1 ;  /* 0x300000a6ffa22230 */ /* 0x000fce0000004100 */
[----:B------:R-:W4:Y:S08]  /*26b0*/  @P2 LDC R161, c[0x0][0x40c] ;  /* 0x00010300ffa12b82 */ /* 0x000f300000000800 */
[----:B------:R-:W4:Y:S01]  /*26c0*/  @P2 LDC R163, c[0x0][0x40c] ;  /* 0x00010300ffa32b82 */ /* 0x000f220000000800 */
[----:B0-----:R-:W-:-:S07]  /*26d0*/  @P2 FMUL.FTZ R125, R0, R125 ;  /* 0x0000007d007d2220 */ /* 0x001fce0000410000 */
[----:B-123--:R-:W0:Y:S01]  /*26e0*/  @P2 LDC R183, c[0x0][0x40c] ;  /* 0x00010300ffb72b82 */ /* 0x00ee220000000800 */
[----:B----4-:R-:W-:-:S07]  /*26f0*/  @P2 FMUL.FTZ R124, R124, R127 ;  /* 0x0000007f7c7c2220 */ /* 0x010fce0000410000 */
[----:B------:R-:W1:Y:S01]  /*2700*/  @P2 LDC R181, c[0x0][0x40c] ;  /* 0x00010300ffb52b82 */ /* 0x000e620000000800 */
[----:B------:R-:W-:Y:S01]  /*2710*/  @P2 FMUL.FTZ R127, R126, R161 ;  /* 0x000000a17e7f2220 */ /* 0x000fe20000410000 */
[----:B------:R-:W-:Y:S01]  /*2720*/  @P2 HADD2.F32 R126, -RZ, R166.H0_H0 ;  /* 0x200000a6ff7e2230 */ /* 0x000fe20000004100 */
[----:B------:R-:W-:Y:S01]  /*2730*/  MOV R161, R129 ;  /* 0x0000008100a17202 */ /* 0x000fe20000000f00 */
[----:B------:R-:W-:Y:S01]  /*2740*/  @P2 FFMA.FTZ R161, R124, R85, R129 ;  /* 0x000000557ca12223 */ /* 0x000fe20000010081 */
[----:B------:R-:W-:-:S03]  /*2750*/  MOV R124, R132 ;  /* 0x00000084007c7202 */ /* 0x000fc60000000f00 */
[----:B------:R-:W2:Y:S01]  /*2760*/  @P2 LDC R182, c[0x0][0x40c] ;  /* 0x00010300ffb62b82 */ /* 0x000ea20000000800 */
[----:B------:R-:W-:Y:S01]  /*2770*/  @P2 FMUL.FTZ R0, R160, R163 ;  /* 0x000000a3a0002220 */ /* 0x000fe20000410000 */
[----:B------:R-:W-:Y:S01]  /*2780*/  @P2 HADD2.F32 R163, -RZ, R167.H0_H0 ;  /* 0x200000a7ffa32230 */ /* 0x000fe20000004100 */
[----:B------:R-:W-:Y:S01]  /*2790*/  MOV R160, R128 ;  /* 0x0000008000a07202 */ /* 0x000fe20000000f00 */
[----:B------:R-:W-:Y:S01]  /*27a0*/  @P2 FFMA.FTZ R160, R125, R84, R128 ;  /* 0x000000547da02223 */ /* 0x000fe20000010080 */
[----:B------:R-:W-:Y:S01]  /*27b0*/  MOV R125, R133 ;  /* 0x00000085007d7202 */ /* 0x000fe20000000f00 */
        /* <DEDUP_REMOVED lines=12> */
[----:B------:R-:W-:Y:S06]  /*2880*/  @!P2 BRA `(.L_x_31966) ;  /* 0x0000000000a0a947 */ /* 0x000fec0003800000 */
[----:B------:R-:W-:-:S05]  /*2890*/  HADD2.F32 R0, -RZ, R167.H1_H1 ;  /* 0x300000a7ff007230 */ /* 0x000fca0000004100 */
[----:B------:R-:W-:-:S04]  /*28a0*/  FMUL.FTZ R0, R0, UR11 ;  /* 0x0000000b00007c20 */ /* 0x000fc80008410000 */
[----:B------:R-:W-:Y:S01]  /*28b0*/  FFMA.FTZ R127, R0, R91, R135 ;  /* 0x0000005b007f7223 */ /* 0x000fe20000010087 */
[----:B------:R-:W-:Y:S06]  /*28c0*/  BRA `(.L_x_31966) ;  /* 0x0000000000907947 */ /* 0x000fec0003800000 */
.L_x_31965:
[----:B----4-:R-:W0:Y:S01]  /*28d0*/  @P2 LDC R125, c[0x0][0x40c] ;  /* 0x00010300ff7d2b82 */ /* 0x010e220000000800 */
[----:B-----5:R-:W-:Y:S02]  /*28e0*/  @P2 HADD2.F32 R0, -RZ, R164.H0_H0 ;  /* 0x200000a4ff002230 */ /* 0x020fe40000004100 */
[--C-:B------:R-:W-:Y:S02]  /*28f0*/  @P2 HADD2.F32 R124, -RZ, R165.reuse.H0_H0 ;  /* 0x200000a5ff7c2230 */ /* 0x100fe40000004100 */
[----:B------:R-:W-:Y:S02]  /*2900*/  @P2 HADD2.F32 R126, -RZ, R165.H1_H1 ;  /* 0x300000a5ff7e2230 */ /* 0x000fe40000004100 */
[--C-:B------:R-:W-:Y:S01]  /*2910*/  @P2 HADD2.F32 R160, -RZ, R166.reuse.H0_H0 ;  /* 0x200000a6ffa02230 */ /* 0x100fe20000004100 */
[----:B------:R-:W4:Y:S01]  /*2920*/  @P2 LDC R127, c[0x0][0x40c] ;  /* 0x00010300ff7f2b82 */ /* 0x000f220000000800 */
[----:B------:R-:W-:-:S07]  /*2930*/  @P2 HADD2.F32 R162, -RZ, R166.H1_H1 ;  /* 0x300000a6ffa22230 */ /* 0x000fce0000004100 */
[----:B------:R-:W1:Y:S08]  /*2940*/  @P2 LDC R161, c[0x0][0x40c] ;  /* 0x00010300ffa12b82 */ /* 0x000e700000000800 */
[----:B------:R-:W1:Y:S01]  /*2950*/  @P2 LDC R163, c[0x0][0x40c] ;  /* 0x00010300ffa32b82 */ /* 0x000e620000000800 */
[----:B0-----:R-:W-:Y:S01]  /*2960*/  @P2 FMUL.FTZ R125, R0, R125 ;  /* 0x0000007d007d2220 */ /* 0x001fe20000410000 */
[----:B------:R-:W-:-:S06]  /*2970*/  @P2 HADD2.F32 R0, -RZ, R164.H1_H1 ;  /* 0x300000a4ff002230 */ /* 0x000fcc0000004100 */
[----:B------:R-:W0:Y:S01]  /*2980*/  @P2 LDC R181, c[0x0][0x40c] ;  /* 0x00010300ffb52b82 */ /* 0x000e220000000800 */
[----:B----4-:R-:W-:-:S07]  /*2990*/  @P2 FMUL.FTZ R0, R0, R127 ;  /* 0x0000007f00002220 */ /* 0x010fce0000410000 */
[----:B-123--:R-:W1:Y:S01]  /*29a0*/  @P2 LDC R183, c[0x0][0x40c] ;  /* 0x00010300ffb72b82 */ /* 0x00ee620000000800 */
[----:B------:R-:W-:Y:S01]  /*29b0*/  @P2 FMUL.FTZ R127, R124, R161 ;  /* 0x000000a17c7f2220 */ /* 0x000fe20000410000 */
[----:B------:R-:W-:-:S06]  /*29c0*/  @P2 HADD2.F32 R124, -RZ, R167.H0_H0 ;  /* 0x200000a7ff7c2230 */ /* 0x000fcc0000004100 */
[----:B------:R-:W2:Y:S01]  /*29d0*/  @P2 LDC R185, c[0x0][0x40c] ;  /* 0x00010300ffb92b82 */ /* 0x000ea20000000800 */
[----:B------:R-:W-:Y:S01]  /*29e0*/  @P2 FMUL.FTZ R180, R126, R163 ;  /* 0x000000a37eb42220 */ /* 0x000fe20000410000 */
[----:B------:R-:W-:-:S06]  /*29f0*/  @P2 HADD2.F32 R126, -RZ, R167.H1_H1 ;  /* 0x300000a7ff7e2230 */ /* 0x000fcc0000004100 */
[----:B------:R-:W3:Y:S01]  /*2a00*/  @P2 LDC R189, c[0x0][0x40c] ;  /* 0x00010300ffbd2b82 */ /* 0x000ee20000000800 */
[----:B0-----:R-:W-:Y:S01]  /*2a10*/  @P2 FMUL.FTZ R181, R160, R181 ;  /* 0x000000b5a0b52220 */ /* 0x001fe20000410000 */
[----:B------:R-:W-:Y:S02]  /*2a20*/  CS2R R160, SRZ ;  /* 0x0000000000a07805 */ /* 0x000fe4000001ff00 */
[----:B------:R-:W-:Y:S01]  /*2a30*/  @P2 FMUL.FTZ R160, R125, R84 ;  /* 0x000000547da02220 */ /* 0x000fe20000410000 */
[----:B------:R-:W-:Y:S01]  /*2a40*/  @P2 FMUL.FTZ R161, R0, R85 ;  /* 0x0000005500a12220 */ /* 0x000fe20000410000 */
[----:B-1----:R-:W-:Y:S01]  /*2a50*/  @P2 FMUL.FTZ R182, R162, R183 ;  /* 0x000000b7a2b62220 */ /* 0x002fe20000410000 */
[----:B------:R-:W-:Y:S02]  /*2a60*/  CS2R R162, SRZ ;  /* 0x0000000000a27805 */ /* 0x000fe4000001ff00 */
[----:B------:R-:W-:Y:S01]  /*2a70*/  @P2 FMUL.FTZ R162, R127, R86 ;  /* 0x000000567fa22220 */ /* 0x000fe20000410000 */
[----:B------:R-:W-:Y:S01]  /*2a80*/  @P2 FMUL.FTZ R163, R180, R87 ;  /* 0x00000057b4a32220 */ /* 0x000fe20000410000 */
[----:B--2---:R-:W-:Y:S01]  /*2a90*/  @P2 FMUL.FTZ R185, R124, R185 ;  /* 0x000000b97cb92220 */ /* 0x004fe20000410000 */
[----:B------:R-:W-:-:S02]  /*2aa0*/  CS2R R124, SRZ ;  /* 0x00000000007c7805 */ /* 0x000fc4000001ff00 */
[----:B------:R-:W-:Y:S01]  /*2ab0*/  @P2 FMUL.FTZ R124, R181, R88 ;  /* 0x00000058b57c2220 */ /* 0x000fe20000410000 */
[----:B------:R-:W-:Y:S01]  /*2ac0*/  @P2 FMUL.FTZ R125, R182, R89 ;  /* 0x00000059b67d2220 */ /* 0x000fe20000410000 */
[----:B---3--:R-:W-:Y:S01]  /*2ad0*/  @P2 FMUL.FTZ R184, R126, R189 ;  /* 0x000000bd7eb82220 */ /* 0x008fe20000410000 */
[----:B------:R-:W-:Y:S02]  /*2ae0*/  CS2R R126, SRZ ;  /* 0x00000000007e7805 */ /* 0x000fe4000001ff00 */
[----:B------:R-:W-:Y:S01]  /*2af0*/  @P2 FMUL.FTZ R126, R185, R90 ;  /* 0x0000005ab97e2220 */ /* 0x000fe20000410000 */
[----:B------:R-:W-:-:S07]  /*2b00*/  @P2 FMUL.FTZ R127, R184, R91 ;  /* 0x0000005bb87f2220 */ /* 0x000fce0000410000 */
.L_x_31966:
[----:B------:R-:W-:Y:S05]  /*2b10*/  BSYNC.RECONVERGENT B1 ;  /* 0x0000000000017941 */ /* 0x000fea0003800200 */
.L_x_31964:
[----:B------:R-:W0:Y:S02]  /*2b20*/  LDC.64 R180, c[0x0][0x3a8] ;  /* 0x0000ea00ffb47b82 */ /* 0x000e240000000a00 */
[----:B0-----:R-:W-:-:S05]  /*2b30*/  IMAD.WIDE.U32 R180, R178, 0x20, R180 ;  /* 0x00000020b2b47825 */ /* 0x001fca00078e00b4 */
[----:B------:R4:W-:Y:S04]  /*2b40*/  STG.E.128 desc[UR6][R180.64], R160 ;  /* 0x000000a0b4007986 */ /* 0x0009e8000c101d06 */
[----:B------:R4:W-:Y:S02]  /*2b50*/  STG.E.128 desc[UR6][R180.64+0x10], R124 ;  /* 0x0000107cb4007986 */ /* 0x0009e4000c101d06 */
.L_x_31963:
[----:B------:R-:W-:Y:S05]  /*2b60*/  BSYNC.RECONVERGENT B0 ;  /* 0x0000000000007941 */ /* 0x000fea0003800200 */
.L_x_31962:
        /* <DEDUP_REMOVED lines=152> */
.L_x_31990:
        /* <DEDUP_REMOVED lines=58> */
.L_x_31971:
[----:B------:R-:W-:Y:S05]  /*3890*/  BSYNC.RECONVERGENT B1 ;  /* 0x0000000000017941 */ /* 0x000fea0003800200 */
.L_x_31970:
        /* <DEDUP_REMOVED lines=35> */
.L_x_31973:
[----:B------:R-:W-:Y:S05]  /*3ad0*/  BSYNC.RECONVERGENT B1 ;  /* 0x0000000000017941 */ /* 0x000fea0003800200 */
.L_x_31972:
        /* <DEDUP_REMOVED lines=35> */
.L_x_31975:
[----:B------:R-:W-:Y:S05]  /*3d10*/  BSYNC.RECONVERGENT B1 ;  /* 0x0000000000017941 */ /* 0x000fea0003800200 */
.L_x_31974:
        /* <DEDUP_REMOVED lines=35> */
.L_x_31977:
[----:B------:R-:W-:Y:S05]  /*3f50*/  BSYNC.RECONVERGENT B1 ;  /* 0x0000000000017941 */ /* 0x000fea0003800200 */
.L_x_31976:
        /* <DEDUP_REMOVED lines=32> */
.L_x_31969:
[----:B------:R-:W-:Y:S05]  /*4160*/  BSYNC.RECONVERGENT B0 ;  /* 0x0000000000007941 */ /* 0x000fea0003800200 */
.L_x_31968:
[----:B01234-:R-:W0:Y:S02]  /*4170*/  LDC.64 R178, c[0x0][0x380] ;  /* 0x0000e000ffb27b82 */ /* 0x01fe240000000a00 */
[----:B0-----:R-:W-:-:S04]  /*4180*/  LEA R176, R178, R176, 0x2 ;  /* 0x000000b0b2b07211 */ /* 0x001fc800078e10ff */
[----:B------:R-:W-:-:S13]  /*4190*/  ISETP.GE.AND P0, PT, R176, R179, PT ;  /* 0x000000b3b000720c */ /* 0x000fda0003f06270 */
[----:B------:R-:W-:Y:S05]  /*41a0*/  @!P0 BRA `(.L_x_31978) ;  /* 0xffffffc800308947 */ /* 0x000fea000383ffff */
[----:B------:R-:W-:Y:S05]  /*41b0*/  EXIT ;  /* 0x000000000000794d */ /* 0x000fea0003800000 */
.L_x_31967:
        /* <DEDUP_REMOVED lines=8> */
.L_x_31980:
[----:B------:R-:W-:Y:S05]  /*4240*/  BSYNC B0 ;  /* 0x0000000000007941 */ /* 0x000fea0003800000 */
.L_x_31979:
        /* <DEDUP_REMOVED lines=9> */
.L_x_31981:
[----:B------:R-:W-:Y:S01]  /*42e0*/  HFMA2 R192, -RZ, RZ, 0, 2.384185791015625e-07 ;  /* 0x00000004ffc07431 */ /* 0x000fe200000001ff */
[----:B------:R-:W-:-:S05]  /*42f0*/  MOV R181, R191 ;  /* 0x000000bf00b57202 */ /* 0x000fca0000000f00 */
[----:B------:R-:W-:-:S05]  /*4300*/  FADD.FTZ R184, R182, R181 ;  /* 0x000000b5b6b87221 */ /* 0x000fca0000010000 */
[----:B------:R-:W-:-:S07]  /*4310*/  MOV R193, R184 ;  /* 0x000000b800c17202 */ /* 0x000fce0000000f00 */
[----:B------:R-:W-:Y:S05]  /*4320*/  WARPSYNC.COLLECTIVE R190, `(.L_x_31982) ;  /* 0x00000000be087348 */ /* 0x000fea0003c00000 */
[----:B------:R0:W1:Y:S02]  /*4330*/  SHFL.BFLY P6, R191, R193, R192, R195 ;  /* 0x0c0000c0c1bf7389 */ /* 0x00006400000c00c3 */
[----:B01----:R-:W-:Y:S05]  /*4340*/  ENDCOLLECTIVE ;  /* 0x000000000000791b */ /* 0x003fea0003800000 */
.L_x_31982:
        /* <DEDUP_REMOVED lines=8> */
.L_x_31983:
[----:B------:R-:W-:Y:S01]  /*43d0*/  HFMA2 R192, -RZ, RZ, 0, 9.5367431640625e-07 ;  /* 0x00000010ffc07431 */ /* 0x000fe200000001ff */
[----:B------:R-:W-:-:S05]  /*43e0*/  MOV R0, R191 ;  /* 0x000000bf00007202 */ /* 0x000fca0000000f00 */
[----:B------:R-:W-:-:S05]  /*43f0*/  FADD.FTZ R189, R185, R0 ;  /* 0x00000000b9bd7221 */ /* 0x000fca0000010000 */
[----:B------:R-:W-:-:S07]  /*4400*/  MOV R193, R189 ;  /* 0x000000bd00c17202 */ /* 0x000fce0000000f00 */
[----:B------:R-:W-:Y:S05]  /*4410*/  WARPSYNC.COLLECTIVE R190, `(.L_x_31984) ;  /* 0x00000000be087348 */ /* 0x000fea0003c00000 */
[----:B------:R0:W1:Y:S02]  /*4420*/  SHFL.BFLY P6, R191, R193, R192, R195 ;  /* 0x0c0000c0c1bf7389 */ /* 0x00006400000c00c3 */
[----:B01----:R-:W-:Y:S05]  /*4430*/  ENDCOLLECTIVE ;  /* 0x000000000000791b */ /* 0x003fea0003800000 */
.L_x_31984:
        /* <DEDUP_REMOVED lines=89> */
.L_x_31985:
[----:B------:R-:W-:Y:S01]  /*49d0*/  HFMA2 R192, -RZ, RZ, 0, 1.1920928955078125e-07 ;  /* 0x00000002ffc07431 */ /* 0x000fe200000001ff */
[----:B------:R-:W-:-:S05]  /*49e0*/  MOV R183, R191 ;  /* 0x000000bf00b77202 */ /* 0x000fca0000000f00 */
[----:B------:R-:W-:-:S05]  /*49f0*/  FADD.FTZ R183, R0, R183 ;  /* 0x000000b700b77221 */ /* 0x000fca0000010000 */
[----:B------:R-:W-:-:S07]  /*4a00*/  MOV R193, R183 ;  /* 0x000000b700c17202 */ /* 0x000fce0000000f00 */
[----:B------:R-:W-:Y:S05]  /*4a10*/  WARPSYNC.COLLECTIVE R190, `(.L_x_31986) ;  /* 0x00000000be087348 */ /* 0x000fea0003c00000 */
[----:B------:R0:W1:Y:S02]  /*4a20*/  SHFL.BFLY P6, R191, R193, R192, R195 ;  /* 0x0c0000c0c1bf7389 */ /* 0x00006400000c00c3 */
[----:B01----:R-:W-:Y:S05]  /*4a30*/  ENDCOLLECTIVE ;  /* 0x000000000000791b */ /* 0x003fea0003800000 */
.L_x_31986:
[----:B------:R-:W-:Y:S01]  /*4a40*/  HFMA2 R192, -RZ, RZ, 0, 2.384185791015625e-07 ;  /* 0x00000004ffc07431 */ /* 0x000fe200000001ff */
[----:B------:R-:W-:-:S05]  /*4a50*/  MOV R182, R191 ;  /* 0x000000bf00b67202 */ /* 0x000fca0000000f00 */
[----:B------:R-:W-:-:S05]  /*4a60*/  FADD.FTZ R182, R183, R182 ;  /* 0x000000b6b7b67221 */ /* 0x000fca0000010000 */
[----:B------:R-:W-:-:S07]  /*4a70*/  MOV R193, R182 ;  /* 0x000000b600c17202 */ /* 0x000fce0000000f00 */
[----:B------:R-:W-:Y:S05]  /*4a80*/  WARPSYNC.COLLECTIVE R190, `(.L_x_31987) ;  /* 0x00000000be087348 */ /* 0x000fea0003c00000 */
[----:B------:R0:W1:Y:S02]  /*4a90*/  SHFL.BFLY P6, R191, R193, R192, R195 ;  /* 0x0c0000c0c1bf7389 */ /* 0x00006400000c00c3 */
[----:B01----:R-:W-:Y:S05]  /*4aa0*/  ENDCOLLECTIVE ;  /* 0x000000000000791b */ /* 0x003fea0003800000 */
.L_x_31987:
[----:B------:R-:W-:Y:S01]  /*4ab0*/  HFMA2 R192, -RZ, RZ, 0, 4.76837158203125e-07 ;  /* 0x00000008ffc07431 */ /* 0x000fe200000001ff */
[----:B------:R-:W-:-:S05]  /*4ac0*/  MOV R185, R191 ;  /* 0x000000bf00b97202 */ /* 0x000fca0000000f00 */
[----:B------:R-:W-:-:S05]  /*4ad0*/  FADD.FTZ R185, R182, R185 ;  /* 0x000000b9b6b97221 */ /* 0x000fca0000010000 */
[----:B------:R-:W-:-:S07]  /*4ae0*/  MOV R193, R185 ;  /* 0x000000b900c17202 */ /* 0x000fce0000000f00 */
[----:B------:R-:W-:Y:S05]  /*4af0*/  WARPSYNC.COLLECTIVE R190, `(.L_x_31988) ;  /* 0x00000000be087348 */ /* 0x000fea0003c00000 */
[----:B------:R0:W1:Y:S02]  /*4b00*/  SHFL.BFLY P6, R191, R193, R192, R195 ;  /* 0x0c0000c0c1bf7389 */ /* 0x00006400000c00c3 */
[----:B01----:R-:W-:Y:S05]  /*4b10*/  ENDCOLLECTIVE ;  /* 0x000000000000791b */ /* 0x003fea0003800000 */
.L_x_31988:
[----:B------:R-:W-:Y:S01]  /*4b20*/  HFMA2 R192, -RZ, RZ, 0, 9.5367431640625e-07 ;  /* 0x00000010ffc07431 */ /* 0x000fe200000001ff */
[----:B------:R-:W-:-:S05]  /*4b30*/  MOV R184, R191 ;  /* 0x000000bf00b87202 */ /* 0x000fca0000000f00 */
[----:B------:R-:W-:-:S05]  /*4b40*/  FADD.FTZ R184, R185, R184 ;  /* 0x000000b8b9b87221 */ /* 0x000fca0000010000 */
[----:B------:R-:W-:-:S07]  /*4b50*/  MOV R193, R184 ;  /* 0x000000b800c17202 */ /* 0x000fce0000000f00 */
[----:B------:R-:W-:Y:S05]  /*4b60*/  WARPSYNC.COLLECTIVE R190, `(.L_x_31989) ;  /* 0x00000000be087348 */ /* 0x000fea0003c00000 */
[----:B------:R0:W1:Y:S02]  /*4b70*/  SHFL.BFLY P6, R191, R193, R192, R195 ;  /* 0x0c0000c0c1bf7389 */ /* 0x00006400000c00c3 */
[----:B01----:R-:W-:Y:S05]  /*4b80*/  ENDCOLLECTIVE ;  /* 0x000000000000791b */ /* 0x003fea0003800000 */
.L_x_31989:
[----:B------:R-:W-:Y:S01]  /*4b90*/  MOV R189, R191 ;  /* 0x000000bf00bd7202 */ /* 0x000fe20000000f00 */
[----:B------:R-:W-:Y:S06]  /*4ba0*/  BRA `(.L_x_31990) ;  /* 0xffffffe800507947 */ /* 0x000fec000383ffff */
.L_x_31991:
        /* <DEDUP_REMOVED lines=13> */
.L_x_45886:


//--------------------- .text._ZN10layer_norm13ln_fwd_kernelINS_13Kernel_traitsIf6__halffS2_fjLj1280ELj1ELj4ELj1ELj16ENS_18Kernel_traits_baseILj1280EfS2_fS2_fjLj128EEEEELb0ELb1ELb1ELb1EEEvNS_9FwdParamsE --------------------------
	.section	.text._ZN10layer_norm13ln_fwd_kernelINS_13Kernel_traitsIf6__halffS2_fjLj1280ELj1ELj4ELj1ELj16ENS_18Kernel_traits_baseILj1280EfS2_fS2_fjLj128EEEEELb0ELb1ELb1ELb1EEEvNS_9FwdParamsE,"ax",@progbits
	.align	128
        .global         _ZN10layer_norm13ln_fwd_kernelINS_13Kernel_traitsIf6__halffS2_fjLj1280ELj1ELj4ELj1ELj16ENS_18Kernel_traits_baseILj1280EfS2_fS2_fjLj128EEEEELb0ELb1ELb1ELb1EEEvNS_9FwdParamsE
        .type           _ZN10layer_norm13ln_fwd_kernelINS_13Kernel_traitsIf6__halffS2_fjLj1280ELj1ELj4ELj1ELj16ENS_18Kernel_traits_baseILj1280EfS2_fS2_fjLj128EEEEELb0ELb1ELb1ELb1EEEvNS_9FwdParamsE,@function
        .size           _ZN10layer_norm13ln_fwd_kernelINS_13Kernel_traitsIf6__halffS2_fjLj1280ELj1ELj4ELj1ELj16ENS_18Kernel_traits_baseILj1280EfS2_fS2_fjLj128EEEEELb0ELb1ELb1ELb1EEEvNS_9FwdParamsE,(.L_x_45887 - _ZN10layer_norm13ln_fwd_kernelINS_13Kernel_traitsIf6__halffS2_fjLj1280ELj1ELj4ELj1ELj16ENS_18Kernel_traits_baseILj1280EfS2_fS2_fjLj128EEEEELb0ELb1ELb1ELb1EEEvNS_9FwdParamsE)
        .other          _ZN10layer_norm13ln_fwd_kernelINS_13Kernel_traitsIf6__halffS2_fjLj1280ELj1ELj4ELj1ELj16ENS_18Kernel_traits_baseILj1280EfS2_fS2_fjLj128EEEEELb0ELb1ELb1ELb1EEEvNS_9FwdParamsE,@"STO_CUDA_ENTRY STV_DEFAULT"
_ZN10layer_norm13ln_fwd_kernelINS_13Kernel_traitsIf6__halffS2_fjLj1280ELj1ELj4ELj1ELj16ENS_18Kernel_traits_baseILj1280EfS2_fS2_fjLj128EEEEELb0ELb1ELb1ELb1EEEvNS_9FwdParamsE:
.text._ZN10layer_norm13ln_fwd_kernelINS_13Kernel_traitsIf6__halffS2_fjLj1280ELj1ELj4ELj1ELj16ENS_18Kernel_traits_baseILj1280EfS2_fS2_fjLj128EEEEELb0ELb1ELb1ELb1EEEvNS_9FwdParamsE:
        /* <DEDUP_REMOVED lines=49> */
.L_x_31992:
        /* <DEDUP_REMOVED lines=44> */
.L_x_31993:
[----:B------:R-:W1:Y:S01]  /*05d0*/  LDCU UR4, c[0x0][0x384] ;  /* 0x00007080ff0477ac */ /* 0x000e620008000800 */
[----:B------:R-:W2:Y:S01]  /*05e0*/  LDCU UR11, c[0x0][0x40c] ;  /* 0x00008180ff0b77ac */ /* 0x000ea20008000800 */
[----:B------:R-:W3:Y:S01]  /*05f0*/  LDCU.U8 UR5, c[0x0][0x410] ;  /* 0x00008200ff0577ac */ /* 0x000ee20008000000 */
[----:B------:R-:W4:Y:S01]  /*0600*/  LDCU UR10, c[0x0][0x448] ;  /* 0x00008900ff0a77ac */ /* 0x000f220008000800 */
[----:B------:R-:W0:Y:S01]  /*0610*/  LDCU.64 UR8, c[0x0][0x3a0] ;  /* 0x00007400ff0877ac */ /* 0x000e220008000a00 */
[----:B-1----:R-:W-:-:S13]  /*0620*/  ISETP.GE.AND P0, PT, R3, UR4, PT ;  /* 0x0000000403007c0c */ /* 0x002fda000bf06270 */
[----:B0-234-:R-:W-:Y:S05]  /*0630*/  @P0 EXIT ;  /* 0x000000000000094d */ /* 0x01dfea0003800000 */
.L_x_32012:
        /* <DEDUP_REMOVED lines=71> */
.L_x_31995:
        /* <DEDUP_REMOVED lines=13> */
[--C-:B------:R-:W-:Y:S02]  /*0b80*/  @P1 HADD2.F32 R142, -RZ, R127.reuse.H0_H0 ;  /* 0x2000007fff8e1230 */ /* 0x100fe40000004100 */
[----:B------:R-:W-:-:S04]  /*0b90*/  @P1 HADD2.F32 R143, -RZ, R127.H1_H1 ;  /* 0x3000007fff8f1230 */ /* 0x000fc80000004100 */
[----:B------:R-:W1:Y:S01]  /*0ba0*/  @P1 LDC R148, c[0x0][0x40c] ;  /* 0x00010300ff941b82 */ /* 0x000e620000000800 */
[----:B--2---:R-:W-:-:S07]  /*0bb0*/  @P1 FMUL.FTZ R140, R136, R141 ;  /* 0x0000008d888c1220 */ /* 0x004fce0000410000 */
[----:B------:R-:W2:Y:S01]  /*0bc0*/  @P1 LDC R149, c[0x0][0x40c] ;  /* 0x00010300ff951b82 */ /* 0x000ea20000000800 */
[----:B---3--:R-:W-:Y:S01]  /*0bd0*/  @P1 FMUL.FTZ R141, R137, R138 ;  /* 0x0000008a898d1220 */ /* 0x008fe20000410000 */
[----:B------:R-:W-:Y:S02]  /*0be0*/  CS2R R136, SRZ ;  /* 0x0000000000887805 */ /* 0x000fe4000001ff00 */
[----:B------:R-:W-:Y:S01]  /*0bf0*/  MOV R138, RZ ;  /* 0x000000ff008a7202 */ /* 0x000fe20000000f00 */
[----:B------:R-:W-:Y:S01]  /*0c00*/  @P1 FMUL.FTZ R137, R140, R85 ;  /* 0x000000558c891220 */ /* 0x000fe20000410000 */
[----:B------:R-:W-:Y:S01]  /*0c10*/  @P1 FMUL.FTZ R138, R141, R86 ;  /* 0x000000568d8a1220 */ /* 0x000fe20000410000 */
[----:B------:R-:W-:Y:S01]  /*0c20*/  @P1 FMUL.FTZ R136, R139, R84 ;  /* 0x000000548b881220 */ /* 0x000fe20000410000 */
[----:B------:R-:W-:Y:S01]  /*0c30*/  CS2R R140, SRZ ;  /* 0x00000000008c7805 */ /* 0x000fe2000001ff00 */
[----:B------:R-:W3:Y:S01]  /*0c40*/  @P1 LDC R150, c[0x0][0x40c] ;  /* 0x00010300ff961b82 */ /* 0x000ee20000000800 */
[----:B0-----:R-:W-:Y:S01]  /*0c50*/  @P1 FMUL.FTZ R145, R145, R146 ;  /* 0x0000009291911220 */ /* 0x001fe20000410000 */
[----:B------:R-:W-:Y:S01]  /*0c60*/  MOV R139, RZ ;  /* 0x000000ff008b7202 */ /* 0x000fe20000000f00 */
[----:B------:R-:W-:-:S02]  /*0c70*/  @P1 FMUL.FTZ R139, R144, R87 ;  /* 0x00000057908b1220 */ /* 0x000fc40000410000 */
        /* <DEDUP_REMOVED lines=8> */
.L_x_31996:
[----:B------:R-:W-:Y:S05]  /*0d00*/  BSYNC.RECONVERGENT B0 ;  /* 0x0000000000007941 */ /* 0x000fea0003800200 */
.L_x_31994:
        /* <DEDUP_REMOVED lines=17> */
[--C-:B-----5:R-:W-:Y:S02]  /*0e20*/  @P2 HADD2.F32 R146, -RZ, R124.reuse.H1_H1 ;  /* 0x3000007cff922230 */ /* 0x120fe40000004100 */
[--C-:B------:R-:W-:Y:S02]  /*0e30*/  @P2 HADD2.F32 R148, -RZ, R125.reuse.H0_H0 ;  /* 0x2000007dff942230 */ /* 0x100fe40000004100 */
[----:B------:R-:W-:Y:S02]  /*0e40*/  @P2 HADD2.F32 R150, -RZ, R125.H1_H1 ;  /* 0x3000007dff962230 */ /* 0x000fe40000004100 */
[----:B------:R-:W-:Y:S01]  /*0e50*/  @P2 HADD2.F32 R144, -RZ, R124.H0_H0 ;  /* 0x2000007cff902230 */ /* 0x000fe20000004100 */
[----:B------:R-:W1:Y:S08]  /*0e60*/  @P2 LDC R151, c[0x0][0x40c] ;  /* 0x00010300ff972b82 */ /* 0x000e700000000800 */
[----:B------:R-:W2:Y:S08]  /*0e70*/  @P2 LDC R153, c[0x0][0x40c] ;  /* 0x00010300ff992b82 */ /* 0x000eb00000000800 */
[----:B------:R-:W3:Y:S01]  /*0e80*/  @P2 LDC R145, c[0x0][0x40c] ;  /* 0x00010300ff912b82 */ /* 0x000ee20000000800 */
[----:B0-----:R-:W-:Y:S01]  /*0e90*/  @P2 FMUL.FTZ R146, R146, R149 ;  /* 0x0000009592922220 */ /* 0x001fe20000410000 */
[----:B------:R-:W-:-:S06]  /*0ea0*/  @P2 HADD2.F32 R149, -RZ, R126.H1_H1 ;  /* 0x3000007eff952230 */ /* 0x000fcc0000004100 */
        /* <DEDUP_REMOVED lines=31> */
.L_x_31998:
[----:B0-----:R-:W0:Y:S01]  /*10a0*/  @P1 LDC R145, c[0x0][0x40c] ;  /* 0x00010300ff911b82 */ /* 0x001e220000000800 */
        /* <DEDUP_REMOVED lines=36> */
.L_x_31999:
[----:B------:R-:W-:Y:S05]  /*12f0*/  BSYNC.RECONVERGENT B0 ;  /* 0x0000000000007941 */ /* 0x000fea0003800200 */
.L_x_31997:
        /* <DEDUP_REMOVED lines=57> */
.L_x_32001:
[----:B--2---:R-:W0:Y:S01]  /*1690*/  @P1 LDC R153, c[0x0][0x40c] ;  /* 0x00010300ff991b82 */ /* 0x004e220000000800 */
        /* <DEDUP_REMOVED lines=36> */
.L_x_32002:
[----:B------:R-:W-:Y:S05]  /*18e0*/  BSYNC.RECONVERGENT B0 ;  /* 0x0000000000007941 */ /* 0x000fea0003800200 */
.L_x_32000:
        /* <DEDUP_REMOVED lines=57> */
.L_x_32004:
        /* <DEDUP_REMOVED lines=37> */
.L_x_32005:
[----:B------:R-:W-:Y:S05]  /*1ed0*/  BSYNC.RECONVERGENT B0 ;  /* 0x0000000000007941 */ /* 0x000fea0003800200 */
.L_x_32003:
        /* <DEDUP_REMOVED lines=17> */
[--C-:B-----5:R-:W-:Y:S02]  /*1ff0*/  @P0 HADD2.F32 R0, -RZ, R124.reuse.H0_H0 ;  /* 0x2000007cff000230 */ /* 0x120fe40000004100 */
[----:B------:R-:W-:Y:S02]  /*2000*/  @P0 HADD2.F32 R172, -RZ, R124.H1_H1 ;  /* 0x3000007cffac0230 */ /* 0x000fe40000004100 */
[--C-:B------:R-:W-:Y:S02]  /*2010*/  @P0 HADD2.F32 R174, -RZ, R125.reuse.H0_H0 ;  /* 0x2000007dffae0230 */ /* 0x100fe40000004100 */
[----:B------:R-:W-:Y:S01]  /*2020*/  @P0 HADD2.F32 R176, -RZ, R125.H1_H1 ;  /* 0x3000007dffb00230 */ /* 0x000fe20000004100 */
[----:B------:R-:W1:Y:S08]  /*2030*/  @P0 LDC R177, c[0x0][0x40c] ;  /* 0x00010300ffb10b82 */ /* 0x000e700000000800 */
[----:B------:R-:W2:Y:S08]  /*2040*/  @P0 LDC R179, c[0x0][0x40c] ;  /* 0x00010300ffb30b82 */ /* 0x000eb00000000800 */
[----:B------:R-:W3:Y:S01]  /*2050*/  @P0 LDC R183, c[0x0][0x40c] ;  /* 0x00010300ffb70b82 */ /* 0x000ee20000000800 */
[----:B0-----:R-:W-:Y:S01]  /*2060*/  @P0 FMUL.FTZ R175, R0, R173 ;  /* 0x000000ad00af0220 */ /* 0x001fe20000410000 */
[----:B------:R-:W-:-:S06]  /*2070*/  MOV R173, R129 ;  /* 0x0000008100ad7202 */ /* 0x000fcc0000000f00 */
[----:B------:R-:W0:Y:S01]  /*2080*/  @P0 LDC R185, c[0x0][0x40c] ;  /* 0x00010300ffb90b82 */ /* 0x000e220000000800 */
[----:B-1----:R-:W-:Y:S01]  /*2090*/  @P0 FMUL.FTZ R0, R172, R177 ;  /* 0x000000b1ac000220 */ /* 0x002fe20000410000 */
[----:B------:R-:W-:Y:S01]  /*20a0*/  @P0 HADD2.F32 R177, -RZ, R127.H0_H0 ;  /* 0x2000007fffb10230 */ /* 0x000fe20000004100 */
[----:B------:R-:W-:Y:S01]  /*20b0*/  MOV R172, R128 ;  /* 0x0000008000ac7202 */ /* 0x000fe20000000f00 */
[----:B------:R-:W-:Y:S01]  /*20c0*/  @P0 FFMA.FTZ R172, R175, R116, R128 ;  /* 0x00000074afac0223 */ /* 0x000fe20000010080 */
[----:B------:R-:W-:Y:S01]  /*20d0*/  MOV R175, R131 ;  /* 0x0000008300af7202 */ /* 0x000fe20000000f00 */
[----:B------:R-:W-:Y:S02]  /*20e0*/  @P0 FFMA.FTZ R173, R0, R117, R129 ;  /* 0x0000007500ad0223 */ /* 0x000fe40000010081 */
[----:B------:R-:W1:Y:S01]  /*20f0*/  @P0 LDC R187, c[0x0][0x40c] ;  /* 0x00010300ffbb0b82 */ /* 0x000e620000000800 */
[----:B--2---:R-:W-:Y:S01]  /*2100*/  @P0 FMUL.FTZ R179, R174, R179 ;  /* 0x000000b3aeb30220 */ /* 0x004fe20000410000 */
[----:B------:R-:W-:-:S06]  /*2110*/  @P0 HADD2.F32 R174, -RZ, R126.H0_H0 ;  /* 0x2000007effae0230 */ /* 0x000fcc0000004100 */
[----:B------:R-:W2:Y:S01]  /*2120*/  @P0 LDC R178, c[0x0][0x40c] ;  /* 0x00010300ffb20b82 */ /* 0x000ea20000000800 */
[----:B---3--:R-:W-:Y:S01]  /*2130*/  @P0 FMUL.FTZ R180, R176, R183 ;  /* 0x000000b7b0b40220 */ /* 0x008fe20000410000 */
[----:B------:R-:W-:-:S03]  /*2140*/  @P0 HADD2.F32 R176, -RZ, R126.H1_H1 ;  /* 0x3000007effb00230 */ /* 0x000fc60000004100 */
[----:B------:R-:W-:Y:S01]  /*2150*/  @P0 FFMA.FTZ R175, R180, R119, R131 ;  /* 0x00000077b4af0223 */ /* 0x000fe20000010083 */
[----:B0-----:R-:W-:Y:S01]  /*2160*/  @P0 FMUL.FTZ R185, R174, R185 ;  /* 0x000000b9aeb90220 */ /* 0x001fe20000410000 */
[----:B------:R-:W-:Y:S01]  /*2170*/  MOV R174, R130 ;  /* 0x0000008200ae7202 */ /* 0x000fe20000000f00 */
[----:B------:R-:W-:Y:S01]  /*2180*/  @P0 FFMA.FTZ R174, R179, R118, R130 ;  /* 0x00000076b3ae0223 */ /* 0x000fe20000010082 */
[----:B------:R-:W-:Y:S01]  /*2190*/  MOV R179, R135 ;  /* 0x0000008700b37202 */ /* 0x000fe20000000f00 */
[----:B-1----:R-:W-:Y:S01]  /*21a0*/  @P0 FMUL.FTZ R182, R176, R187 ;  /* 0x000000bbb0b60220 */ /* 0x002fe20000410000 */
[----:B------:R-:W-:Y:S01]  /*21b0*/  MOV R176, R132 ;  /* 0x0000008400b07202 */ /* 0x000fe20000000f00 */
[----:B------:R-:W-:Y:S01]  /*21c0*/  @P0 FFMA.FTZ R176, R185, R120, R132 ;  /* 0x00000078b9b00223 */ /* 0x000fe20000010084 */
[----:B--2---:R-:W-:Y:S01]  /*21d0*/  @P0 FMUL.FTZ R183, R177, R178 ;  /* 0x000000b2b1b70220 */ /* 0x004fe20000410000 */
[----:B------:R-:W-:Y:S01]  /*21e0*/  MOV R177, R133 ;  /* 0x0000008500b17202 */ /* 0x000fe20000000f00 */
[----:B------:R-:W-:Y:S01]  /*21f0*/  @P0 FFMA.FTZ R177, R182, R121, R133 ;  /* 0x00000079b6b10223 */ /* 0x000fe20000010085 */
[----:B------:R-:W-:Y:S01]  /*2200*/  MOV R178, R134 ;  /* 0x0000008600b27202 */ /* 0x000fe20000000f00 */
[----:B------:R-:W-:Y:S01]  /*2210*/  @P0 FFMA.FTZ R178, R183, R122, R134 ;  /* 0x0000007ab7b20223 */ /* 0x000fe20000010086 */
[----:B------:R-:W-:Y:S06]  /*2220*/  @!P0 BRA `(.L_x_32008) ;  /* 0x0000000000a48947 */ /* 0x000fec0003800000 */
[----:B------:R-:W-:-:S05]  /*2230*/  HADD2.F32 R0, -RZ, R127.H1_H1 ;  /* 0x3000007fff007230 */ /* 0x000fca0000004100 */
[----:B------:R-:W-:-:S04]  /*2240*/  FMUL.FTZ R0, R0, UR11 ;  /* 0x0000000b00007c20 */ /* 0x000fc80008410000 */
[----:B------:R-:W-:Y:S01]  /*2250*/  FFMA.FTZ R179, R0, R123, R135 ;  /* 0x0000007b00b37223 */ /* 0x000fe20000010087 */
[----:B------:R-:W-:Y:S06]  /*2260*/  BRA `(.L_x_32008) ;  /* 0x0000000000947947 */ /* 0x000fec0003800000 */
.L_x_32007:
[----:B--2---:R-:W0:Y:S01]  /*2270*/  @P1 LDC R173, c[0x0][0x40c] ;  /* 0x00010300ffad1b82 */ /* 0x004e220000000800 */
[----:B-----5:R-:W-:Y:S02]  /*2280*/  @P1 HADD2.F32 R0, -RZ, R124.H0_H0 ;  /* 0x2000007cff001230 */ /* 0x020fe40000004100 */
[--C-:B------:R-:W-:Y:S02]  /*2290*/  @P1 HADD2.F32 R176, -RZ, R126.reuse.H0_H0 ;  /* 0x2000007effb01230 */ /* 0x100fe40000004100 */
[----:B------:R-:W-:Y:S02]  /*22a0*/  @P1 HADD2.F32 R172, -RZ, R125.H0_H0 ;  /* 0x2000007dffac1230 */ /* 0x000fe40000004100 */
[----:B------:R-:W-:Y:S01]  /*22b0*/  @P1 HADD2.F32 R178, -RZ, R126.H1_H1 ;  /* 0x3000007effb21230 */ /* 0x000fe20000004100 */
        /* <DEDUP_REMOVED lines=8> */
[----:B------:R-:W-:-:S06]  /*2340*/  @P1 HADD2.F32 R177, -RZ, R127.H1_H1 ;  /* 0x3000007fffb11230 */ /* 0x000fcc0000004100 */
[----:B------:R-:W1:Y:S01]  /*2350*/  @P1 LDC R185, c[0x0][0x40c] ;  /* 0x00010300ffb91b82 */ /* 0x000e620000000800 */
[----:B--2---:R-:W-:Y:S01]  /*2360*/  @P1 FMUL.FTZ R180, R173, R174 ;  /* 0x000000aeadb41220 */ /* 0x004fe20000410000 */
[----:B------:R-:W-:-:S06]  /*2370*/  HFMA2 R174, -RZ, RZ, 0, 0 ;  /* 0x00000000ffae7431 */ /* 0x000fcc00000001ff */
[----:B------:R-:W2:Y:S01]  /*2380*/  @P1 LDC R187, c[0x0][0x40c] ;  /* 0x00010300ffbb1b82 */ /* 0x000ea20000000800 */
[----:B---3--:R-:W-:Y:S01]  /*2390*/  @P1 FMUL.FTZ R183, R176, R183 ;  /* 0x000000b7b0b71220 */ /* 0x008fe20000410000 */
[----:B------:R-:W-:-:S06]  /*23a0*/  @P1 HADD2.F32 R176, -RZ, R127.H0_H0 ;  /* 0x2000007fffb01230 */ /* 0x000fcc0000004100 */
[----:B------:R-:W3:Y:S01]  /*23b0*/  @P1 LDC R184, c[0x0][0x40c] ;  /* 0x00010300ffb81b82 */ /* 0x000ee20000000800 */
[----:B0-----:R-:W-:Y:S01]  /*23c0*/  @P1 FMUL.FTZ R179, R172, R179 ;  /* 0x000000b3acb31220 */ /* 0x001fe20000410000 */
[----:B------:R-:W-:Y:S02]  /*23d0*/  CS2R R172, SRZ ;  /* 0x0000000000ac7805 */ /* 0x000fe4000001ff00 */
[----:B------:R-:W-:Y:S01]  /*23e0*/  @P1 FMUL.FTZ R172, R175, R116 ;  /* 0x00000074afac1220 */ /* 0x000fe20000410000 */
[----:B------:R-:W-:Y:S01]  /*23f0*/  @P1 FMUL.FTZ R174, R179, R118 ;  /* 0x00000076b3ae1220 */ /* 0x000fe20000410000 */
[----:B------:R-:W-:Y:S01]  /*2400*/  MOV R175, RZ ;  /* 0x000000ff00af7202 */ /* 0x000fe20000000f00 */
[----:B------:R-:W-:Y:S01]  /*2410*/  @P1 FMUL.FTZ R173, R0, R117 ;  /* 0x0000007500ad1220 */ /* 0x000fe20000410000 */
[----:B-1----:R-:W-:Y:S01]  /*2420*/  @P1 FMUL.FTZ R182, R178, R185 ;  /* 0x000000b9b2b61220 */ /* 0x002fe20000410000 */
[----:B------:R-:W-:Y:S01]  /*2430*/  CS2R R178, SRZ ;  /* 0x0000000000b27805 */ /* 0x000fe2000001ff00 */
[----:B------:R-:W-:Y:S01]  /*2440*/  @P1 FMUL.FTZ R175, R180, R119 ;  /* 0x00000077b4af1220 */ /* 0x000fe20000410000 */
[----:B--2---:R-:W-:-:S04]  /*2450*/  @P1 FMUL.FTZ R187, R176, R187 ;  /* 0x000000bbb0bb1220 */ /* 0x004fc80000410000 */
[----:B------:R-:W-:Y:S01]  /*2460*/  @P1 FMUL.FTZ R178, R187, R122 ;  /* 0x0000007abbb21220 */ /* 0x000fe20000410000 */
[----:B---3--:R-:W-:Y:S01]  /*2470*/  @P1 FMUL.FTZ R184, R177, R184 ;  /* 0x000000b8b1b81220 */ /* 0x008fe20000410000 */
[----:B------:R-:W-:Y:S02]  /*2480*/  CS2R R176, SRZ ;  /* 0x0000000000b07805 */ /* 0x000fe4000001ff00 */
[----:B------:R-:W-:Y:S01]  /*2490*/  @P1 FMUL.FTZ R176, R183, R120 ;  /* 0x00000078b7b01220 */ /* 0x000fe20000410000 */
[----:B------:R-:W-:Y:S01]  /*24a0*/  @P1 FMUL.FTZ R177, R182, R121 ;  /* 0x00000079b6b11220 */ /* 0x000fe20000410000 */
[----:B------:R-:W-:-:S07]  /*24b0*/  @P1 FMUL.FTZ R179, R184, R123 ;  /* 0x0000007bb8b31220 */ /* 0x000fce0000410000 */
.L_x_32008:
[----:B------:R-:W-:Y:S05]  /*24c0*/  BSYNC.RECONVERGENT B0 ;  /* 0x0000000000007941 */ /* 0x000fea0003800200 */
.L_x_32006:
        /* <DEDUP_REMOVED lines=148> */
.L_x_32024:
        /* <DEDUP_REMOVED lines=34> */
[C---:B------:R-:W-:Y:S01]  /*3030*/  FMUL.FTZ R162, R0.reuse, R147 ;  /* 0x0000009300a27220 */ /* 0x040fe20000410000 */
[----:B------:R-:W-:Y:S01]  /*3040*/  LEA.HI.SX32 R169, R169, R2, 0x1d ;  /* 0x00000002a9a97211 */ /* 0x000fe200078feaff */
[C---:B------:R-:W-:Y:S01]  /*3050*/  FMUL.FTZ R164, R0.reuse, R149 ;  /* 0x0000009500a47220 */ /* 0x040fe20000410000 */
[----:B------:R-:W-:Y:S01]  /*3060*/  FMUL.FTZ R166, R0, R151 ;  /* 0x0000009700a67220 */ /* 0x000fe20000410000 */
[C---:B------:R-:W-:Y:S01]  /*3070*/  FADD.FTZ R171, -R170.reuse, R136 ;  /* 0x00000088aaab7221 */ /* 0x040fe20000010100 */
[----:B------:R-:W-:Y:S01]  /*3080*/  FADD.FTZ R145, -R170, R145 ;  /* 0x00000091aa917221 */ /* 0x000fe20000010100 */
[----:B------:R-:W-:Y:S01]  /*3090*/  FMUL.FTZ R138, R0, R137 ;  /* 0x00000089008a7220 */ /* 0x000fe20000410000 */
        /* <DEDUP_REMOVED lines=8> */
[----:B------:R-:W-:Y:S01]  /*3120*/  FMUL.FTZ R140, R0, R139 ;  /* 0x0000008b008c7220 */ /* 0x000fe20000410000 */
[C---:B------:R-:W-:Y:S01]  /*3130*/  FADD.FTZ R187, -R170.reuse, R144 ;  /* 0x00000090aabb7221 */ /* 0x040fe20000010100 */
[C---:B------:R-:W-:Y:S01]  /*3140*/  FADD.FTZ R189, -R170.reuse, R146 ;  /* 0x00000092aabd7221 */ /* 0x040fe20000010100 */
[C---:B------:R-:W-:Y:S01]  /*3150*/  FADD.FTZ R191, -R170.reuse, R148 ;  /* 0x00000094aabf7221 */ /* 0x040fe20000010100 */
[----:B------:R-:W-:Y:S01]  /*3160*/  FADD.FTZ R193, -R170, R150 ;  /* 0x00000096aac17221 */ /* 0x000fe20000010100 */
        /* <DEDUP_REMOVED lines=11> */
[----:B------:R-:W-:Y:S01]  /*3220*/  FADD.FTZ R213, -R170, R172 ;  /* 0x000000acaad57221 */ /* 0x000fe20000010100 */
        /* <DEDUP_REMOVED lines=8> */
[----:B------:R-:W-:Y:S01]  /*32b0*/  FMUL.FTZ R172, R0, R157 ;  /* 0x0000009d00ac7220 */ /* 0x000fe20000410000 */
[----:B------:R-:W-:Y:S01]  /*32c0*/  FADD.FTZ R155, -R170, R155 ;  /* 0x0000009baa9b7221 */ /* 0x000fe20000010100 */
[----:B------:R-:W-:-:S04]  /*32d0*/  IMAD.WIDE.U32 R152, R137, 0x10, R152 ;  /* 0x0000001089987825 */ /* 0x000fc800078e0098 */
[----:B------:R-:W-:Y:S01]  /*32e0*/  FFMA.FTZ R137, R181, R6, R46 ;  /* 0x00000006b5897223 */ /* 0x000fe2000001002e */
        /* <DEDUP_REMOVED lines=15> */
[----:B------:R-:W-:Y:S01]  /*33e0*/  F2FP.F16.F32.PACK_AB R137, R140, R137 ;  /* 0x000000898c89723e */ /* 0x000fe200000000ff */
[----:B------:R-:W-:Y:S01]  /*33f0*/  FFMA.FTZ R157, R158, R13, R53 ;  /* 0x0000000d9e9d7223 */ /* 0x000fe20000010035 */
[----:B------:R-:W-:Y:S01]  /*3400*/  FMUL.FTZ R183, R0, R183 ;  /* 0x000000b700b77220 */ /* 0x000fe20000410000 */
[----:B------:R-:W-:Y:S01]  /*3410*/  FFMA.FTZ R139, R185, R10, R50 ;  /* 0x0000000ab98b7223 */ /* 0x000fe20000010032 */
[----:B------:R-:W-:Y:S01]  /*3420*/  FFMA.FTZ R156, R156, R11, R51 ;  /* 0x0000000b9c9c7223 */ /* 0x000fe20000010033 */
[----:B------:R-:W-:Y:S01]  /*3430*/  F2FP.F16.F32.PACK_AB R136, R141, R136 ;  /* 0x000000888d88723e */ /* 0x000fe200000000ff */
        /* <DEDUP_REMOVED lines=77> */
[----:B------:R-:W-:-:S05]  /*3910*/  F2FP.F16.F32.PACK_AB R216, R0, R213 ;  /* 0x000000d500d8723e */ /* 0x000fca00000000ff */
[----:B------:R0:W-:Y:S02]  /*3920*/  STG.E.128 desc[UR6][R152.64], R216 ;  /* 0x000000d898007986 */ /* 0x0001e4000c101d06 */
.L_x_32011:
[----:B------:R-:W-:Y:S05]  /*3930*/  BSYNC.RECONVERGENT B0 ;  /* 0x0000000000007941 */ /* 0x000fea0003800200 */
.L_x_32010:
[----:B0-----:R-:W0:Y:S02]  /*3940*/  LDC.64 R136, c[0x0][0x380] ;  /* 0x0000e000ff887b82 */ /* 0x001e240000000a00 */
[----:B0-----:R-:W-:-:S04]  /*3950*/  LEA R3, R136, R3, 0x2 ;  /* 0x0000000388037211 */ /* 0x001fc800078e10ff */
[----:B------:R-:W-:-:S13]  /*3960*/  ISETP.GE.AND P0, PT, R3, R137, PT ;  /* 0x000000890300720c */ /* 0x000fda0003f06270 */
[----:B------:R-:W-:Y:S05]  /*3970*/  @!P0 BRA `(.L_x_32012) ;  /* 0xffffffcc00308947 */ /* 0x000fea000383ffff */
[----:B------:R-:W-:Y:S05]  /*3980*/  EXIT ;  /* 0x000000000000794d */ /* 0x000fea0003800000 */
.L_x_32009:
        /* <DEDUP_REMOVED lines=8> */
.L_x_32014:
[----:B------:R-:W-:Y:S05]  /*3a10*/  BSYNC B0 ;  /* 0x0000000000007941 */ /* 0x000fea0003800000 */
.L_x_32013:
        /* <DEDUP_REMOVED lines=9> */
.L_x_32015:
[----:B------:R-:W-:Y:S01]  /*3ab0*/  HFMA2 R188, -RZ, RZ, 0, 2.384185791015625e-07 ;  /* 0x00000004ffbc7431 */ /* 0x000fe200000001ff */
[----:B------:R-:W-:-:S05]  /*3ac0*/  MOV R170, R185 ;  /* 0x000000b900aa7202 */ /* 0x000fca0000000f00 */
[----:B------:R-:W-:-:S05]  /*3ad0*/  FADD.FTZ R182, R181, R170 ;  /* 0x000000aab5b67221 */ /* 0x000fca0000010000 */
[----:B------:R-:W-:-:S07]  /*3ae0*/  MOV R187, R182 ;  /* 0x000000b600bb7202 */ /* 0x000fce0000000f00 */
[----:B------:R-:W-:Y:S05]  /*3af0*/  WARPSYNC.COLLECTIVE R186, `(.L_x_32016) ;  /* 0x00000000ba087348 */ /* 0x000fea0003c00000 */
[----:B------:R0:W1:Y:S02]  /*3b00*/  SHFL.BFLY P1, R185, R187, R188, R189 ;  /* 0x0c0000bcbbb97389 */ /* 0x00006400000200bd */
[----:B01----:R-:W-:Y:S05]  /*3b10*/  ENDCOLLECTIVE ;  /* 0x000000000000791b */ /* 0x003fea0003800000 */
.L_x_32016:
        /* <DEDUP_REMOVED lines=8> */
.L_x_32017:
[----:B------:R-:W-:Y:S01]  /*3ba0*/  HFMA2 R188, -RZ, RZ, 0, 9.5367431640625e-07 ;  /* 0x00000010ffbc7431 */ /* 0x000fe200000001ff */
[----:B------:R-:W-:-:S05]  /*3bb0*/  MOV R170, R185 ;  /* 0x000000b900aa7202 */ /* 0x000fca0000000f00 */
[----:B------:R-:W-:-:S05]  /*3bc0*/  FADD.FTZ R184, R183, R170 ;  /* 0x000000aab7b87221 */ /* 0x000fca0000010000 */
[----:B------:R-:W-:-:S07]  /*3bd0*/  MOV R187, R184 ;  /* 0x000000b800bb7202 */ /* 0x000fce0000000f00 */
[----:B------:R-:W-:Y:S05]  /*3be0*/  WARPSYNC.COLLECTIVE R186, `(.L_x_32018) ;  /* 0x00000000ba087348 */ /* 0x000fea0003c00000 */
[----:B------:R0:W1:Y:S02]  /*3bf0*/  SHFL.BFLY P1, R185, R187, R188, R189 ;  /* 0x0c0000bcbbb97389 */ /* 0x00006400000200bd */
[----:B01----:R-:W-:Y:S05]  /*3c00*/  ENDCOLLECTIVE ;  /* 0x000000000000791b */ /* 0x003fea0003800000 */
.L_x_32018:
        /* <DEDUP_REMOVED lines=87> */
.L_x_32019:
[----:B------:R-:W-:Y:S01]  /*4180*/  HFMA2 R188, -RZ, RZ, 0, 1.1920928955078125e-07 ;  /* 0x00000002ffbc7431 */ /* 0x000fe200000001ff */
[----:B------:R-:W-:-:S05]  /*4190*/  MOV R181, R185 ;  /* 0x000000b900b57202 */ /* 0x000fca0000000f00 */
[----:B------:R-:W-:-:S05]  /*41a0*/  FADD.FTZ R181, R0, R181 ;  /* 0x000000b500b57221 */ /* 0x000fca0000010000 */
[----:B------:R-:W-:-:S07]  /*41b0*/  MOV R187, R181 ;  /* 0x000000b500bb7202 */ /* 0x000fce0000000f00 */
[----:B------:R-:W-:Y:S05]  /*41c0*/  WARPSYNC.COLLECTIVE R186, `(.L_x_32020) ;  /* 0x00000000ba087348 */ /* 0x000fea0003c00000 */
[----:B------:R0:W1:Y:S02]  /*41d0*/  SHFL.BFLY P1, R185, R187, R188, R189 ;  /* 0x0c0000bcbbb97389 */ /* 0x00006400000200bd */
[----:B01----:R-:W-:Y:S05]  /*41e0*/  ENDCOLLECTIVE ;  /* 0x000000000000791b */ /* 0x003fea0003800000 */
.L_x_32020:
[----:B------:R-:W-:Y:S01]  /*41f0*/  HFMA2 R188, -RZ, RZ, 0, 2.384185791015625e-07 ;  /* 0x00000004ffbc7431 */ /* 0x000fe200000001ff */
[----:B------:R-:W-:-:S05]  /*4200*/  MOV R182, R185 ;  /* 0x000000b900b67202 */ /* 0x000fca0000000f00 */
[----:B------:R-:W-:-:S05]  /*4210*/  FADD.FTZ R182, R181, R182 ;  /* 0x000000b6b5b67221 */ /* 0x000fca0000010000 */
[----:B------:R-:W-:-:S07]  /*4220*/  MOV R187, R182 ;  /* 0x000000b600bb7202 */ /* 0x000fce0000000f00 */
[----:B------:R-:W-:Y:S05]  /*4230*/  WARPSYNC.COLLECTIVE R186, `(.L_x_32021) ;  /* 0x00000000ba087348 */ /* 0x000fea0003c00000 */
[----:B------:R0:W1:Y:S02]  /*4240*/  SHFL.BFLY P1, R185, R187, R188, R189 ;  /* 0x0c0000bcbbb97389 */ /* 0x00006400000200bd */
[----:B01----:R-:W-:Y:S05]  /*4250*/  ENDCOLLECTIVE ;  /* 0x000000000000791b */ /* 0x003fea0003800000 */
.L_x_32021:
[----:B------:R-:W-:Y:S01]  /*4260*/  HFMA2 R188, -RZ, RZ, 0, 4.76837158203125e-07 ;  /* 0x00000008ffbc7431 */ /* 0x000fe200000001ff */
[----:B------:R-:W-:-:S05]  /*4270*/  MOV R183, R185 ;  /* 0x000000b900b77202 */ /* 0x000fca0000000f00 */
[----:B------:R-:W-:-:S05]  /*4280*/  FADD.FTZ R183, R182, R183 ;  /* 0x000000b7b6b77221 */ /* 0x000fca0000010000 */
[----:B------:R-:W-:-:S07]  /*4290*/  MOV R187, R183 ;  /* 0x000000b700bb7202 */ /* 0x000fce0000000f00 */
[----:B------:R-:W-:Y:S05]  /*42a0*/  WARPSYNC.COLLECTIVE R186, `(.L_x_32022) ;  /* 0x00000000ba087348 */ /* 0x000fea0003c00000 */
[----:B------:R0:W1:Y:S02]  /*42b0*/  SHFL.BFLY P1, R185, R187, R188, R189 ;  /* 0x0c0000bcbbb97389 */ /* 0x00006400000200bd */
[----:B01----:R-:W-:Y:S05]  /*42c0*/  ENDCOLLECTIVE ;  /* 0x000000000000791b */ /* 0x003fea0003800000 */
.L_x_32022:
[----:B------:R-:W-:Y:S01]  /*42d0*/  HFMA2 R188, -RZ, RZ, 0, 9.5367431640625e-07 ;  /* 0x00000010ffbc7431 */ /* 0x000fe200000001ff */
[----:B------:R-:W-:-:S05]  /*42e0*/  MOV R184, R185 ;  /* 0x000000b900b87202 */ /* 0x000fca0000000f00 */
[----:B------:R-:W-:-:S05]  /*42f0*/  FADD.FTZ R184, R183, R184 ;  /* 0x000000b8b7b87221 */ /* 0x000fca0000010000 */
[----:B------:R-:W-:-:S07]  /*4300*/  MOV R187, R184 ;  /* 0x000000b800bb7202 */ /* 0x000fce0000000f00 */
[----:B------:R-:W-:Y:S05]  /*4310*/  WARPSYNC.COLLECTIVE R186, `(.L_x_32023) ;  /* 0x00000000ba087348 */ /* 0x000fea0003c00000 */
[----:B------:R0:W1:Y:S02]  /*4320*/  SHFL.BFLY P1, R185, R187, R188, R189 ;  /* 0x0c0000bcbbb97389 */ /* 0x00006400000200bd */
[----:B01----:R-:W-:Y:S05]  /*4330*/  ENDCOLLECTIVE ;  /* 0x000000000000791b */ /* 0x003fea0003800000 */
.L_x_32023:
[----:B------:R-:W-:Y:S05]  /*4340*/  BRA `(.L_x_32024) ;  /* 0xffffffe800b07947 */ /* 0x000fea000383ffff */
.L_x_32025:
        /* <DEDUP_REMOVED lines=11> */
.L_x_45887:


//--------------------- .text._ZN10layer_norm13ln_fwd_kernelINS_13Kernel_traitsIf6__halffS2_fjLj1280ELj1ELj4ELj1ELj16ENS_18Kernel_traits_baseILj1280EfS2_fS2_fjLj128EEEEELb1ELb0ELb0ELb0EEEvNS_9FwdParamsE --------------------------
	.section	.text._ZN10layer_norm13ln_fwd_kernelINS_13Kernel_traitsIf6__halffS2_fjLj1280ELj1ELj4ELj1ELj16ENS_18Kernel_traits_baseILj1280EfS2_fS2_fjLj128EEEEELb1ELb0ELb0ELb0EEEvNS_9FwdParamsE,"ax",@progbits
	.align	128
        .global         _ZN10layer_norm13ln_fwd_kernelINS_13Kernel_traitsIf6__halffS2_fjLj1280ELj1ELj4ELj1ELj16ENS_18Kernel_traits_baseILj1280EfS2_fS2_fjLj128EEEEELb1ELb0ELb0ELb0EEEvNS_9FwdParamsE
        .type           _ZN10layer_norm13ln_fwd_kernelINS_13Kernel_traitsIf6__halffS2_fjLj1280ELj1ELj4ELj1ELj16ENS_18Kernel_traits_baseILj1280EfS2_fS2_fjLj128EEEEELb1ELb0ELb0ELb0EEEvNS_9FwdParamsE,@function
        .size           _ZN10layer_norm13ln_fwd_kernelINS_13Kernel_traitsIf6__halffS2_fjLj1280ELj1ELj4ELj1ELj16ENS_18Kernel_traits_baseILj1280EfS2_fS2_fjLj128EEEEELb1ELb0ELb0ELb0EEEvNS_9FwdParamsE,(.L_x_45888 - _ZN10layer_norm13ln_fwd_kernelINS_13Kernel_traitsIf6__halffS2_fjLj1280ELj1ELj4ELj1ELj16ENS_18Kernel_traits_baseILj1280EfS2_fS2_fjLj128EEEEELb1ELb0ELb0ELb0EEEvNS_9FwdParamsE)
        .other          _ZN10layer_norm13ln_fwd_kernelINS_13Kernel_traitsIf6__halffS2_fjLj1280ELj1ELj4ELj1ELj16ENS_18Kernel_traits_baseILj1280EfS2_fS2_fjLj128EEEEELb1ELb0ELb0ELb0EEEvNS_9FwdParamsE,@"STO_CUDA_ENTRY STV_DEFAULT"
_ZN10layer_norm13ln_fwd_kernelINS_13Kernel_traitsIf6__halffS2_fjLj1280ELj1ELj4ELj1ELj16ENS_18Kernel_traits_baseILj1280EfS2_fS2_fjLj128EEEEELb1ELb0ELb0ELb0EEEvNS_9FwdParamsE:
.text._ZN10layer_norm13ln_fwd_kernelINS_13Kernel_traitsIf6__halffS2_fjLj1280ELj1ELj4ELj1ELj16ENS_18Kernel_traits_baseILj1280EfS2_fS2_fjLj128EEEEELb1ELb0ELb0ELb0EEEvNS_9FwdParamsE:
        /* <DEDUP_REMOVED lines=106> */
.L_x_32027:
        /* <DEDUP_REMOVED lines=50> */
.L_x_32028:
[----:B------:R-:W-:Y:S05]  /*09c0*/  BSYNC.RECONVERGENT B0 ;  /* 0x0000000000007941 */ /* 0x000fea0003800200 */
.L_x_32026:
        /* <DEDUP_REMOVED lines=73> */
.L_x_32460:
        /* <DEDUP_REMOVED lines=39> */
.L_x_45720:
[----:B------:R-:W-:Y:S05]  /*10d0*/  BRX R140 -0x10e0                                       (*"BRANCH_TARGETS .L_x_45721,.L_x_45722,.L_x_45723"*) ;  /* 0xffffffec8cc87949 */ /* 0x000fea000383ffff */
.L_x_45723:
[----:B------:R-:W-:Y:S01]  /*10e0*/  IADD3 R144, PT, PT, R4, 0x1, RZ ;  /* 0x0000000104907810 */ /* 0x000fe20007ffe0ff */
[----:B------:R-:W-:Y:S02]  /*10f0*/  IMAD.MOV.U32 R140, RZ, RZ, R2 ;  /* 0x000000ffff8c7224 */ /* 0x000fe400078e0002 */
[----:B------:R-:W-:Y:S01]  /*1100*/  IMAD.MOV.U32 R139, RZ, RZ, R5 ;  /* 0x000000ffff8b7224 */ /* 0x000fe200078e0005 */
[----:B------:R-:W-:Y:S06]  /*1110*/  BRA `(.L_x_32034) ;  /* 0x0000000000f47947 */ /* 0x000fec0003800000 */
.L_x_45721:
[----:B------:R-:W-:Y:S01]  /*1120*/  MOV R140, R2 ;  /* 0x00000002008c7202 */ /* 0x000fe20000000f00 */
[----:B------:R-:W-:Y:S02]  /*1130*/  IMAD.MOV.U32 R144, RZ, RZ, 0x3 ;  /* 0x00000003ff907424 */ /* 0x000fe400078e00ff */
[----:B------:R-:W-:Y:S01]  /*1140*/  IMAD.MOV.U32 R139, RZ, RZ, R6 ;  /* 0x000000ffff8b7224 */ /* 0x000fe200078e0006 */
[----:B------:R-:W-:Y:S06]  /*1150*/  BRA `(.L_x_32034) ;  /* 0x0000000000e47947 */ /* 0x000fec0003800000 */
.L_x_45722:
        /* <DEDUP_REMOVED lines=13> */
.L_x_32036:
[----:B------:R-:W-:Y:S05]  /*1230*/  BSYNC.RECONVERGENT B3 ;  /* 0x0000000000037941 */ /* 0x000fea0003800200 */
.L_x_32035:
        /* <DEDUP_REMOVED lines=43> */
.L_x_32034:
[----:B------:R-:W-:Y:S05]  /*14f0*/  BSYNC.RECONVERGENT B2 ;  /* 0x0000000000027941 */ /* 0x000fea0003800200 */
.L_x_32033:
        /* <DEDUP_REMOVED lines=26> */
.L_x_32039:
        /* <DEDUP_REMOVED lines=13> */
.L_x_32041:
[----:B------:R-:W-:Y:S05]  /*1770*/  BSYNC.RECONVERGENT B3 ;  /* 0x0000000000037941 */ /* 0x000fea0003800200 */
.L_x_32040:
        /* <DEDUP_REMOVED lines=43> */
.L_x_32038:
[----:B------:R-:W-:Y:S05]  /*1a30*/  BSYNC.RECONVERGENT B2 ;  /* 0x0000000000027941 */ /* 0x000fea0003800200 */
.L_x_32037:
        /* <DEDUP_REMOVED lines=22> */
.L_x_32044:
        /* <DEDUP_REMOVED lines=13> */
.L_x_32046:
[----:B------:R-:W-:Y:S05]  /*1c70*/  BSYNC.RECONVERGENT B3 ;  /* 0x0000000000037941 */ /* 0x000fea0003800200 */
.L_x_32045:
        /* <DEDUP_REMOVED lines=43> */
.L_x_32043:
[----:B------:R-:W-:Y:S05]  /*1f30*/  BSYNC.RECONVERGENT B2 ;  /* 0x0000000000027941 */ /* 0x000fea0003800200 */
.L_x_32042:
        /* <DEDUP_REMOVED lines=22> */
.L_x_32049:
        /* <DEDUP_REMOVED lines=13> */
.L_x_32051:
[----:B------:R-:W-:Y:S05]  /*2170*/  BSYNC.RECONVERGENT B3 ;  /* 0x0000000000037941 */ /* 0x000fea0003800200 */
.L_x_32050:
        /* <DEDUP_REMOVED lines=43> */
.L_x_32048:
[----:B------:R-:W-:Y:S05]  /*2430*/  BSYNC.RECONVERGENT B2 ;  /* 0x0000000000027941 */ /* 0x000fea0003800200 */
.L_x_32047:
        /* <DEDUP_REMOVED lines=22> */
.L_x_32054:
        /* <DEDUP_REMOVED lines=13> */
.L_x_32056:
[----:B------:R-:W-:Y:S05]  /*2670*/  BSYNC.RECONVERGENT B3 ;  /* 0x0000000000037941 */ /* 0x000fea0003800200 */
.L_x_32055:
        /* <DEDUP_REMOVED lines=43> */
.L_x_32053:
[----:B------:R-:W-:Y:S05]  /*2930*/  BSYNC.RECONVERGENT B2 ;  /* 0x0000000000027941 */ /* 0x000fea0003800200 */
.L_x_32052:
        /* <DEDUP_REMOVED lines=22> */
.L_x_32059:
        /* <DEDUP_REMOVED lines=13> */
.L_x_32061:
[----:B------:R-:W-:Y:S05]  /*2b70*/  BSYNC.RECONVERGENT B3 ;  /* 0x0000000000037941 */ /* 0x000fea0003800200 */
.L_x_32060:
        /* <DEDUP_REMOVED lines=43> */
.L_x_32058:
[----:B------:R-:W-:Y:S05]  /*2e30*/  BSYNC.RECONVERGENT B2 ;  /* 0x0000000000027941 */ /* 0x000fea0003800200 */
.L_x_32057:
        /* <DEDUP_REMOVED lines=22> */
.L_x_32064:
        /* <DEDUP_REMOVED lines=13> */
.L_x_32066:
[----:B------:R-:W-:Y:S05]  /*3070*/  BSYNC.RECONVERGENT B3 ;  /* 0x0000000000037941 */ /* 0x000fea0003800200 */
.L_x_32065:
        /* <DEDUP_REMOVED lines=43> */
.L_x_32063:
[----:B------:R-:W-:Y:S05]  /*3330*/  BSYNC.RECONVERGENT B2 ;  /* 0x0000000000027941 */ /* 0x000fea0003800200 */
.L_x_32062:
        /* <DEDUP_REMOVED lines=22> */
.L_x_32069:
        /* <DEDUP_REMOVED lines=15> */
.L_x_32071:
[----:B------:R-:W-:Y:S05]  /*3590*/  BSYNC.RECONVERGENT B3 ;  /* 0x0000000000037941 */ /* 0x000fea0003800200 */
.L_x_32070:
        /* <DEDUP_REMOVED lines=43> */
.L_x_32068:
[----:B------:R-:W-:Y:S05]  /*3850*/  BSYNC.RECONVERGENT B2 ;  /* 0x0000000000027941 */ /* 0x000fea0003800200 */
.L_x_32067:
        /* <DEDUP_REMOVED lines=10> */
.L_x_32032:
        /* <DEDUP_REMOVED lines=16> */
.L_x_32075:
        /* <DEDUP_REMOVED lines=13> */
.L_x_32077:
[----:B------:R-:W-:Y:S05]  /*3ad0*/  BSYNC.RECONVERGENT B3 ;  /* 0x0000000000037941 */ /* 0x000fea0003800200 */
.L_x_32076:
        /* <DEDUP_REMOVED lines=42> */
.L_x_32074:
[----:B------:R-:W-:Y:S05]  /*3d80*/  BSYNC.RECONVERGENT B2 ;  /* 0x0000000000027941 */ /* 0x000fea0003800200 */
.L_x_32073:
[----:B------:R-:W0:Y:S01]  /*3d90*/  LDC R2, c[0x0][0x404] ;  /* 0x00010100ff027b82 */ /* 0x000e220000000800 */
[----:B------:R-:W-:Y:S01]  /*3da0*/  HFMA2 R135, -RZ, RZ, 0.1171875, 0 ;  /* 0x2f800000ff877431 */ /* 0x000fe200000001ff */
[----:B------:R-:W-:Y:S01]  /*3db0*/  ISETP.NE.AND P0, PT, R14, 0x1, PT ;  /* 0x000000010e00780c */ /* 0x000fe20003f05270 */
[----:B-----5:R-:W-:Y:S01]  /*3dc0*/  HADD2.F32 R15, -RZ, R128.H0_H0 ;  /* 0x20000080ff0f7230 */ /* 0x020fe20000004100 */
[----:B------:R-:W-:Y:S01]  /*3dd0*/  I2FP.F32.U32 R4, R12 ;  /* 0x0000000c00047245 */ /* 0x000fe20000201000 */
[----:B------:R-:W-:Y:S01]  /*3de0*/  BSSY.RECONVERGENT B2, `(.L_x_32078) ;  /* 0x000004b000027945 */ /* 0x000fe20003800200 */
[----:B------:R-:W-:Y:S02]  /*3df0*/  IMAD.MOV.U32 R12, RZ, RZ, 0x2 ;  /* 0x00000002ff0c7424 */ /* 0x000fe400078e00ff */
[----:B------:R-:W1:Y:S01]  /*3e00*/  LDC R134, c[0x0][0x408] ;  /* 0x00010200ff867b82 */ /* 0x000e620000000800 */
[----:B------:R-:W-:Y:S01]  /*3e10*/  FMUL.FTZ R15, R15, R138 ;  /* 0x0000008a0f0f7220 */ /* 0x000fe20000410000 */
        /* <DEDUP_REMOVED lines=14> */
.L_x_32080:
        /* <DEDUP_REMOVED lines=13> */
.L_x_32082:
[----:B------:R-:W-:Y:S05]  /*3fd0*/  BSYNC.RECONVERGENT B3 ;  /* 0x0000000000037941 */ /* 0x000fea0003800200 */
.L_x_32081:
        /* <DEDUP_REMOVED lines=43> */
.L_x_32079:
[----:B------:R-:W-:Y:S05]  /*4290*/  BSYNC.RECONVERGENT B2 ;  /* 0x0000000000027941 */ /* 0x000fea0003800200 */
.L_x_32078:
        /* <DEDUP_REMOVED lines=19> */
.L_x_32085:
        /* <DEDUP_REMOVED lines=13> */
.L_x_32087:
[----:B------:R-:W-:Y:S05]  /*44a0*/  BSYNC.RECONVERGENT B3 ;  /* 0x0000000000037941 */ /* 0x000fea0003800200 */
.L_x_32086:
        /* <DEDUP_REMOVED lines=43> */
.L_x_32084:
[----:B------:R-:W-:Y:S05]  /*4760*/  BSYNC.RECONVERGENT B2 ;  /* 0x0000000000027941 */ /* 0x000fea0003800200 */
.L_x_32083:
        /* <DEDUP_REMOVED lines=19> */
.L_x_32090:
        /* <DEDUP_REMOVED lines=13> */
.L_x_32092:
[----:B------:R-:W-:Y:S05]  /*4970*/  BSYNC.RECONVERGENT B3 ;  /* 0x0000000000037941 */ /* 0x000fea0003800200 */
.L_x_32091:
        /* <DEDUP_REMOVED lines=43> */
.L_x_32089:
[----:B------:R-:W-:Y:S05]  /*4c30*/  BSYNC.RECONVERGENT B2 ;  /* 0x0000000000027941 */ /* 0x000fea0003800200 */
.L_x_32088:
        /* <DEDUP_REMOVED lines=19> */
.L_x_32095:
        /* <DEDUP_REMOVED lines=13> */
.L_x_32097:
[----:B------:R-:W-:Y:S05]  /*4e40*/  BSYNC.RECONVERGENT B3 ;  /* 0x0000000000037941 */ /* 0x000fea0003800200 */
.L_x_32096:
        /* <DEDUP_REMOVED lines=43> */
.L_x_32094:
[----:B------:R-:W-:Y:S05]  /*5100*/  BSYNC.RECONVERGENT B2 ;  /* 0x0000000000027941 */ /* 0x000fea0003800200 */
.L_x_32093:
        /* <DEDUP_REMOVED lines=19> */
.L_x_32100:
        /* <DEDUP_REMOVED lines=13> */
.L_x_32102:
[----:B------:R-:W-:Y:S05]  /*5310*/  BSYNC.RECONVERGENT B3 ;  /* 0x0000000000037941 */ /* 0x000fea0003800200 */
.L_x_32101:
        /* <DEDUP_REMOVED lines=43> */
.L_x_32099:
[----:B------:R-:W-:Y:S05]  /*55d0*/  BSYNC.RECONVERGENT B2 ;  /* 0x0000000000027941 */ /* 0x000fea0003800200 */
.L_x_32098:
        /* <DEDUP_REMOVED lines=19> */
.L_x_32105:
        /* <DEDUP_REMOVED lines=13> */
.L_x_32107:
[----:B------:R-:W-:Y:S05]  /*57e0*/  BSYNC.RECONVERGENT B3 ;  /* 0x0000000000037941 */ /* 0x000fea0003800200 */
.L_x_32106:
        /* <DEDUP_REMOVED lines=43> */
.L_x_32104:
[----:B------:R-:W-:Y:S05]  /*5aa0*/  BSYNC.RECONVERGENT B2 ;  /* 0x0000000000027941 */ /* 0x000fea0003800200 */
.L_x_32103:
[----:B------:R-:W-:Y:S01]  /*5ab0*/  ISETP.NE.AND P6, PT, R128, 0x1, PT ;  /* 0x000000018000780c */ /* 0x000fe20003fc5270 */
[----:B------:R-:W-:Y:S01]  /*5ac0*/  HADD2.F32 R15, -RZ, R131.H0_H0 ;  /* 0x20000083ff0f7230 */ /* 0x000fe20000004100 */
[----:B------:R-:W-:Y:S01]  /*5ad0*/  I2FP.F32.U32 R4, R4 ;  /* 0x0000000400047245 */ /* 0x000fe20000201000 */
[----:B------:R-:W-:Y:S01]  /*5ae0*/  BSSY.RECONVERGENT B2, `(.L_x_32108) ;  /* 0x000004b000027945 */ /* 0x000fe20003800200 */
[----:B------:R-:W-:Y:S02]  /*5af0*/  IMAD.MOV.U32 R14, RZ, RZ, R0 ;  /* 0x000000ffff0e7224 */ /* 0x000fe400078e0000 */
        /* <DEDUP_REMOVED lines=14> */
.L_x_32110:
        /* <DEDUP_REMOVED lines=15> */
.L_x_32112:
[----:B------:R-:W-:Y:S05]  /*5cd0*/  BSYNC.RECONVERGENT B3 ;  /* 0x0000000000037941 */ /* 0x000fea0003800200 */
.L_x_32111:
        /* <DEDUP_REMOVED lines=43> */
.L_x_32109:
[----:B------:R-:W-:Y:S05]  /*5f90*/  BSYNC.RECONVERGENT B2 ;  /* 0x0000000000027941 */ /* 0x000fea0003800200 */
.L_x_32108:
        /* <DEDUP_REMOVED lines=16> */
.L_x_32072:
        /* <DEDUP_REMOVED lines=22> */
.L_x_32031:
[----:B------:R-:W-:Y:S05]  /*6200*/  BSYNC.RECONVERGENT B1 ;  /* 0x0000000000017941 */ /* 0x000fea0003800200 */
.L_x_32030:
        /* <DEDUP_REMOVED lines=30> */
.L_x_32118:
        /* <DEDUP_REMOVED lines=13> */
.L_x_32120:
[----:B------:R-:W-:Y:S05]  /*64c0*/  BSYNC.RECONVERGENT B3 ;  /* 0x0000000000037941 */ /* 0x000fea0003800200 */
.L_x_32119:
        /* <DEDUP_REMOVED lines=43> */
.L_x_32117:
[----:B------:R-:W-:Y:S05]  /*6780*/  BSYNC.RECONVERGENT B2 ;  /* 0x0000000000027941 */ /* 0x000fea0003800200 */
.L_x_32116:
        /* <DEDUP_REMOVED lines=9> */
[----:B------:R-:W-:Y:S01]  /*6820*/  FMUL.FTZ R2, R145, R138 ;  /* 0x0000008a91027220 */ /* 0x000fe20000410000 */
[----:B------:R-:W-:-:S03]  /*6830*/  MOV R4, R0 ;  /* 0x0000000000047202 */ /* 0x000fc60000000f00 */
        /* <DEDUP_REMOVED lines=15> */
.L_x_32123:
        /* <DEDUP_REMOVED lines=13> */
.L_x_32125:
[----:B------:R-:W-:Y:S05]  /*6a00*/  BSYNC.RECONVERGENT B3 ;  /* 0x0000000000037941 */ /* 0x000fea0003800200 */
.L_x_32124:
        /* <DEDUP_REMOVED lines=43> */
.L_x_32122:
[----:B------:R-:W-:Y:S05]  /*6cc0*/  BSYNC.RECONVERGENT B2 ;  /* 0x0000000000027941 */ /* 0x000fea0003800200 */
.L_x_32121:
        /* <DEDUP_REMOVED lines=22> */
.L_x_32128:
        /* <DEDUP_REMOVED lines=13> */
.L_x_32130:
[----:B------:R-:W-:Y:S05]  /*6f00*/  BSYNC.RECONVERGENT B3 ;  /* 0x0000000000037941 */ /* 0x000fea0003800200 */
.L_x_32129:
        /* <DEDUP_REMOVED lines=43> */
.L_x_32127:
[----:B------:R-:W-:Y:S05]  /*71c0*/  BSYNC.RECONVERGENT B2 ;  /* 0x0000000000027941 */ /* 0x000fea0003800200 */
.L_x_32126:
        /* <DEDUP_REMOVED lines=22> */
.L_x_32133:
        /* <DEDUP_REMOVED lines=13> */
.L_x_32135:
[----:B------:R-:W-:Y:S05]  /*7400*/  BSYNC.RECONVERGENT B3 ;  /* 0x0000000000037941 */ /* 0x000fea0003800200 */
.L_x_32134:
        /* <DEDUP_REMOVED lines=43> */
.L_x_32132:
[----:B------:R-:W-:Y:S05]  /*76c0*/  BSYNC.RECONVERGENT B2 ;  /* 0x0000000000027941 */ /* 0x000fea0003800200 */
.L_x_32131:
        /* <DEDUP_REMOVED lines=22> */
.L_x_32138:
        /* <DEDUP_REMOVED lines=13> */
.L_x_32140:
[----:B------:R-:W-:Y:S05]  /*7900*/  BSYNC.RECONVERGENT B3 ;  /* 0x0000000000037941 */ /* 0x000fea0003800200 */
.L_x_32139:
        /* <DEDUP_REMOVED lines=43> */
.L_x_32137:
[----:B------:R-:W-:Y:S05]  /*7bc0*/  BSYNC.RECONVERGENT B2 ;  /* 0x0000000000027941 */ /* 0x000fea0003800200 */
.L_x_32136:
        /* <DEDUP_REMOVED lines=22> */
.L_x_32143:
        /* <DEDUP_REMOVED lines=13> */
.L_x_32145:
[----:B------:R-:W-:Y:S05]  /*7e00*/  BSYNC.RECONVERGENT B3 ;  /* 0x0000000000037941 */ /* 0x000fea0003800200 */
.L_x_32144:
        /* <DEDUP_REMOVED lines=43> */
.L_x_32142:
[----:B------:R-:W-:Y:S05]  /*80c0*/  BSYNC.RECONVERGENT B2 ;  /* 0x0000000000027941 */ /* 0x000fea0003800200 */
.L_x_32141:
        /* <DEDUP_REMOVED lines=22> */
.L_x_32148:
        /* <DEDUP_REMOVED lines=13> */
.L_x_32150:
[----:B------:R-:W-:Y:S05]  /*8300*/  BSYNC.RECONVERGENT B3 ;  /* 0x0000000000037941 */ /* 0x000fea0003800200 */
.L_x_32149:
        /* <DEDUP_REMOVED lines=43> */
.L_x_32147:
[----:B------:R-:W-:Y:S05]  /*85c0*/  BSYNC.RECONVERGENT B2 ;  /* 0x0000000000027941 */ /* 0x000fea0003800200 */
.L_x_32146:
        /* <DEDUP_REMOVED lines=22> */
.L_x_32153:
        /* <DEDUP_REMOVED lines=15> */
.L_x_32155:
[----:B------:R-:W-:Y:S05]  /*8820*/  BSYNC.RECONVERGENT B3 ;  /* 0x0000000000037941 */ /* 0x000fea0003800200 */
.L_x_32154:
        /* <DEDUP_REMOVED lines=43> */
.L_x_32152:
[----:B------:R-:W-:Y:S05]  /*8ae0*/  BSYNC.RECONVERGENT B2 ;  /* 0x0000000000027941 */ /* 0x000fea0003800200 */
.L_x_32151:
        /* <DEDUP_REMOVED lines=10> */
.L_x_32115:
        /* <DEDUP_REMOVED lines=16> */
.L_x_32159:
        /* <DEDUP_REMOVED lines=13> */
.L_x_32161:
[----:B------:R-:W-:Y:S05]  /*8d60*/  BSYNC.RECONVERGENT B3 ;  /* 0x0000000000037941 */ /* 0x000fea0003800200 */
.L_x_32160:
        /* <DEDUP_REMOVED lines=42> */
.L_x_32158:
[----:B------:R-:W-:Y:S05]  /*9010*/  BSYNC.RECONVERGENT B2 ;  /* 0x0000000000027941 */ /* 0x000fea0003800200 */
.L_x_32157:
[----:B------:R-:W0:Y:S01]  /*9020*/  LDC R97, c[0x0][0x404] ;  /* 0x00010100ff617b82 */ /* 0x000e220000000800 */
[----:B------:R-:W-:Y:S01]  /*9030*/  I2FP.F32.U32 R99, R96 ;  /* 0x0000006000637245 */ /* 0x000fe20000201000 */
[----:B------:R-:W-:Y:S01]  /*9040*/  IMAD.MOV.U32 R96, RZ, RZ, 0x2f800000 ;  /* 0x2f800000ff607424 */ /* 0x000fe200078e00ff */
[----:B------:R-:W-:Y:S01]  /*9050*/  ISETP.NE.AND P0, PT, R98, 0x1, PT ;  /* 0x000000016200780c */ /* 0x000fe20003f05270 */
[----:B------:R-:W-:Y:S01]  /*9060*/  BSSY.RECONVERGENT B2, `(.L_x_32162) ;  /* 0x000004c000027945 */ /* 0x000fe20003800200 */
[----:B------:R-:W-:Y:S02]  /*9070*/  HFMA2 R130, -RZ, RZ, 0, 1.1920928955078125e-07 ;  /* 0x00000002ff827431 */ /* 0x000fe400000001ff */
        /* <DEDUP_REMOVED lines=17> */
.L_x_32164:
        /* <DEDUP_REMOVED lines=13> */
.L_x_32166:
[----:B------:R-:W-:Y:S05]  /*9260*/  BSYNC.RECONVERGENT B3 ;  /* 0x0000000000037941 */ /* 0x000fea0003800200 */
.L_x_32165:
        /* <DEDUP_REMOVED lines=43> */
.L_x_32163:
[----:B------:R-:W-:Y:S05]  /*9520*/  BSYNC.RECONVERGENT B2 ;  /* 0x0000000000027941 */ /* 0x000fea0003800200 */
.L_x_32162:
        /* <DEDUP_REMOVED lines=19> */
.L_x_32169:
        /* <DEDUP_REMOVED lines=13> */
.L_x_32171:
[----:B------:R-:W-:Y:S05]  /*9730*/  BSYNC.RECONVERGENT B3 ;  /* 0x0000000000037941 */ /* 0x000fea0003800200 */
.L_x_32170:
        /* <DEDUP_REMOVED lines=43> */
.L_x_32168:
[----:B------:R-:W-:Y:S05]  /*99f0*/  BSYNC.RECONVERGENT B2 ;  /* 0x0000000000027941 */ /* 0x000fea0003800200 */
.L_x_32167:
        /* <DEDUP_REMOVED lines=19> */
.L_x_32174:
        /* <DEDUP_REMOVED lines=13> */
.L_x_32176:
[----:B------:R-:W-:Y:S05]  /*9c00*/  BSYNC.RECONVERGENT B3 ;  /* 0x0000000000037941 */ /* 0x000fea0003800200 */
.L_x_32175:
        /* <DEDUP_REMOVED lines=43> */
.L_x_32173:
[----:B------:R-:W-:Y:S05]  /*9ec0*/  BSYNC.RECONVERGENT B2 ;  /* 0x0000000000027941 */ /* 0x000fea0003800200 */
.L_x_32172:
        /* <DEDUP_REMOVED lines=19> */
.L_x_32179:
        /* <DEDUP_REMOVED lines=13> */
.L_x_32181:
[----:B------:R-:W-:Y:S05]  /*a0d0*/  BSYNC.RECONVERGENT B3 ;  /* 0x0000000000037941 */ /* 0x000fea0003800200 */
.L_x_32180:
        /* <DEDUP_REMOVED lines=43> */
.L_x_32178:
[----:B------:R-:W-:Y:S05]  /*a390*/  BSYNC.RECONVERGENT B2 ;  /* 0x0000000000027941 */ /* 0x000fea0003800200 */
.L_x_32177:
        /* <DEDUP_REMOVED lines=19> */
.L_x_32184:
        /* <DEDUP_REMOVED lines=13> */
.L_x_32186:
[----:B------:R-:W-:Y:S05]  /*a5a0*/  BSYNC.RECONVERGENT B3 ;  /* 0x0000000000037941 */ /* 0x000fea0003800200 */
.L_x_32185:
        /* <DEDUP_REMOVED lines=43> */
.L_x_32183:
[----:B------:R-:W-:Y:S05]  /*a860*/  BSYNC.RECONVERGENT B2 ;  /* 0x0000000000027941 */ /* 0x000fea0003800200 */
.L_x_32182:
        /* <DEDUP_REMOVED lines=19> */
.L_x_32189:
        /* <DEDUP_REMOVED lines=13> */
.L_x_32191:
[----:B------:R-:W-:Y:S05]  /*aa70*/  BSYNC.RECONVERGENT B3 ;  /* 0x0000000000037941 */ /* 0x000fea0003800200 */
.L_x_32190:
        /* <DEDUP_REMOVED lines=43> */
.L_x_32188:
[----:B------:R-:W-:Y:S05]  /*ad30*/  BSYNC.RECONVERGENT B2 ;  /* 0x0000000000027941 */ /* 0x000fea0003800200 */
.L_x_32187:
        /* <DEDUP_REMOVED lines=19> */
.L_x_32194:
        /* <DEDUP_REMOVED lines=15> */
.L_x_32196:
[----:B------:R-:W-:Y:S05]  /*af60*/  BSYNC.RECONVERGENT B3 ;  /* 0x0000000000037941 */ /* 0x000fea0003800200 */
.L_x_32195:
        /* <DEDUP_REMOVED lines=43> */
.L_x_32193:
[----:B------:R-:W-:Y:S05]  /*b220*/  BSYNC.RECONVERGENT B2 ;  /* 0x0000000000027941 */ /* 0x000fea0003800200 */
.L_x_32192:
        /* <DEDUP_REMOVED lines=16> */
.L_x_32156:
        /* <DEDUP_REMOVED lines=22> */
.L_x_32114:
[----:B------:R-:W-:Y:S05]  /*b490*/  BSYNC.RECONVERGENT B1 ;  /* 0x0000000000017941 */ /* 0x000fea0003800200 */
.L_x_32113:
        /* <DEDUP_REMOVED lines=30> */
.L_x_32202:
        /* <DEDUP_REMOVED lines=13> */
.L_x_32204:
[----:B------:R-:W-:Y:S05]  /*b750*/  BSYNC.RECONVERGENT B3 ;  /* 0x0000000000037941 */ /* 0x000fea0003800200 */
.L_x_32203:
        /* <DEDUP_REMOVED lines=43> */
.L_x_32201:
[----:B------:R-:W-:Y:S05]  /*ba10*/  BSYNC.RECONVERGENT B2 ;  /* 0x0000000000027941 */ /* 0x000fea0003800200 */
.L_x_32200:
        /* <DEDUP_REMOVED lines=26> */
.L_x_32207:
        /* <DEDUP_REMOVED lines=13> */
.L_x_32209:
[----:B------:R-:W-:Y:S05]  /*bc90*/  BSYNC.RECONVERGENT B3 ;  /* 0x0000000000037941 */ /* 0x000fea0003800200 */
.L_x_32208:
        /* <DEDUP_REMOVED lines=43> */
.L_x_32206:
[----:B------:R-:W-:Y:S05]  /*bf50*/  BSYNC.RECONVERGENT B2 ;  /* 0x0000000000027941 */ /* 0x000fea0003800200 */
.L_x_32205:
        /* <DEDUP_REMOVED lines=22> */
.L_x_32212:
        /* <DEDUP_REMOVED lines=13> */
.L_x_32214:
[----:B------:R-:W-:Y:S05]  /*c190*/  BSYNC.RECONVERGENT B3 ;  /* 0x0000000000037941 */ /* 0x000fea0003800200 */
.L_x_32213:
        /* <DEDUP_REMOVED lines=43> */
.L_x_32211:
[----:B------:R-:W-:Y:S05]  /*c450*/  BSYNC.RECONVERGENT B2 ;  /* 0x0000000000027941 */ /* 0x000fea0003800200 */
.L_x_32210:
        /* <DEDUP_REMOVED lines=22> */
.L_x_32217:
        /* <DEDUP_REMOVED lines=13> */
.L_x_32219:
[----:B------:R-:W-:Y:S05]  /*c690*/  BSYNC.RECONVERGENT B3 ;  /* 0x0000000000037941 */ /* 0x000fea0003800200 */
.L_x_32218:
        /* <DEDUP_REMOVED lines=43> */
.L_x_32216:
[----:B------:R-:W-:Y:S05]  /*c950*/  BSYNC.RECONVERGENT B2 ;  /* 0x0000000000027941 */ /* 0x000fea0003800200 */
.L_x_32215:
        /* <DEDUP_REMOVED lines=22> */
.L_x_32222:
        /* <DEDUP_REMOVED lines=13> */
.L_x_32224:
[----:B------:R-:W-:Y:S05]  /*cb90*/  BSYNC.RECONVERGENT B3 ;  /* 0x0000000000037941 */ /* 0x000fea0003800200 */
.L_x_32223:
        /* <DEDUP_REMOVED lines=43> */
.L_x_32221:
[----:B------:R-:W-:Y:S05]  /*ce50*/  BSYNC.RECONVERGENT B2 ;  /* 0x0000000000027941 */ /* 0x000fea0003800200 */
.L_x_32220:
        /* <DEDUP_REMOVED lines=22> */
.L_x_32227:
        /* <DEDUP_REMOVED lines=13> */
.L_x_32229:
[----:B------:R-:W-:Y:S05]  /*d090*/  BSYNC.RECONVERGENT B3 ;  /* 0x0000000000037941 */ /* 0x000fea0003800200 */
.L_x_32228:
        /* <DEDUP_REMOVED lines=43> */
.L_x_32226:
[----:B------:R-:W-:Y:S05]  /*d350*/  BSYNC.RECONVERGENT B2 ;  /* 0x0000000000027941 */ /* 0x000fea0003800200 */
.L_x_32225:
        /* <DEDUP_REMOVED lines=22> */
.L_x_32232:
        /* <DEDUP_REMOVED lines=13> */
.L_x_32234:
[----:B------:R-:W-:Y:S05]  /*d590*/  BSYNC.RECONVERGENT B3 ;  /* 0x0000000000037941 */ /* 0x000fea0003800200 */
.L_x_32233:
        /* <DEDUP_REMOVED lines=43> */
.L_x_32231:
[----:B------:R-:W-:Y:S05]  /*d850*/  BSYNC.RECONVERGENT B2 ;  /* 0x0000000000027941 */ /* 0x000fea0003800200 */
.L_x_32230:
        /* <DEDUP_REMOVED lines=22> */
.L_x_32237:
        /* <DEDUP_REMOVED lines=15> */
.L_x_32239:
[----:B------:R-:W-:Y:S05]  /*dab0*/  BSYNC.RECONVERGENT B3 ;  /* 0x0000000000037941 */ /* 0x000fea0003800200 */
.L_x_32238:
        /* <DEDUP_REMOVED lines=43> */
.L_x_32236:
[----:B------:R-:W-:Y:S05]  /*dd70*/  BSYNC.RECONVERGENT B2 ;  /* 0x0000000000027941 */ /* 0x000fea0003800200 */
.L_x_32235:
        /* <DEDUP_REMOVED lines=10> */
.L_x_32199:
        /* <DEDUP_REMOVED lines=16> */
.L_x_32243:
        /* <DEDUP_REMOVED lines=13> */
.L_x_32245:
[----:B------:R-:W-:Y:S05]  /*dff0*/  BSYNC.RECONVERGENT B3 ;  /* 0x0000000000037941 */ /* 0x000fea0003800200 */
.L_x_32244:
        /* <DEDUP_REMOVED lines=42> */
.L_x_32242:
[----:B------:R-:W-:Y:S05]  /*e2a0*/  BSYNC.RECONVERGENT B2 ;  /* 0x0000000000027941 */ /* 0x000fea0003800200 */
.L_x_32241:
        /* <DEDUP_REMOVED lines=23> */
.L_x_32248:
        /* <DEDUP_REMOVED lines=13> */
.L_x_32250:
[----:B------:R-:W-:Y:S05]  /*e4f0*/  BSYNC.RECONVERGENT B3 ;  /* 0x0000000000037941 */ /* 0x000fea0003800200 */
.L_x_32249:
        /* <DEDUP_REMOVED lines=43> */
.L_x_32247:
[----:B------:R-:W-:Y:S05]  /*e7b0*/  BSYNC.RECONVERGENT B2 ;  /* 0x0000000000027941 */ /* 0x000fea0003800200 */
.L_x_32246:
        /* <DEDUP_REMOVED lines=19> */
.L_x_32253:
        /* <DEDUP_REMOVED lines=13> */
.L_x_32255:
[----:B------:R-:W-:Y:S05]  /*e9c0*/  BSYNC.RECONVERGENT B3 ;  /* 0x0000000000037941 */ /* 0x000fea0003800200 */
.L_x_32254:
        /* <DEDUP_REMOVED lines=43> */
.L_x_32252:
[----:B------:R-:W-:Y:S05]  /*ec80*/  BSYNC.RECONVERGENT B2 ;  /* 0x0000000000027941 */ /* 0x000fea0003800200 */
.L_x_32251:
        /* <DEDUP_REMOVED lines=19> */
.L_x_32258:
        /* <DEDUP_REMOVED lines=13> */
.L_x_32260:
[----:B------:R-:W-:Y:S05]  /*ee90*/  BSYNC.RECONVERGENT B3 ;  /* 0x0000000000037941 */ /* 0x000fea0003800200 */
.L_x_32259:
        /* <DEDUP_REMOVED lines=43> */
.L_x_32257:
[----:B------:R-:W-:Y:S05]  /*f150*/  BSYNC.RECONVERGENT B2 ;  /* 0x0000000000027941 */ /* 0x000fea0003800200 */
.L_x_32256:
        /* <DEDUP_REMOVED lines=19> */
.L_x_32263:
        /* <DEDUP_REMOVED lines=13> */
.L_x_32265:
[----:B------:R-:W-:Y:S05]  /*f360*/  BSYNC.RECONVERGENT B3 ;  /* 0x0000000000037941 */ /* 0x000fea0003800200 */
.L_x_32264:
        /* <DEDUP_REMOVED lines=43> */
.L_x_32262:
[----:B------:R-:W-:Y:S05]  /*f620*/  BSYNC.RECONVERGENT B2 ;  /* 0x0000000000027941 */ /* 0x000fea0003800200 */
.L_x_32261:
        /* <DEDUP_REMOVED lines=19> */
.L_x_32268:
        /* <DEDUP_REMOVED lines=13> */
.L_x_32270:
[----:B------:R-:W-:Y:S05]  /*f830*/  BSYNC.RECONVERGENT B3 ;  /* 0x0000000000037941 */ /* 0x000fea0003800200 */
.L_x_32269:
        /* <DEDUP_REMOVED lines=43> */
.L_x_32267:
[----:B------:R-:W-:Y:S05]  /*faf0*/  BSYNC.RECONVERGENT B2 ;  /* 0x0000000000027941 */ /* 0x000fea0003800200 */
.L_x_32266:
        /* <DEDUP_REMOVED lines=19> */
.L_x_32273:
        /* <DEDUP_REMOVED lines=13> */
.L_x_32275:
[----:B------:R-:W-:Y:S05]  /*fd00*/  BSYNC.RECONVERGENT B3 ;  /* 0x0000000000037941 */ /* 0x000fea0003800200 */
.L_x_32274:
        /* <DEDUP_REMOVED lines=43> */
.L_x_32272:
[----:B------:R-:W-:Y:S05]  /*ffc0*/  BSYNC.RECONVERGENT B2 ;  /* 0x0000000000027941 */ /* 0x000fea0003800200 */
.L_x_32271:
        /* <DEDUP_REMOVED lines=19> */
.L_x_32278:
        /* <DEDUP_REMOVED lines=15> */
.L_x_32280:
[----:B------:R-:W-:Y:S05]  /*101f0*/  BSYNC.RECONVERGENT B3 ;  /* 0x0000000000037941 */ /* 0x000fea0003800200 */
.L_x_32279:
        /* <DEDUP_REMOVED lines=43> */
.L_x_32277:
[----:B------:R-:W-:Y:S05]  /*104b0*/  BSYNC.RECONVERGENT B2 ;  /* 0x0000000000027941 */ /* 0x000fea0003800200 */
.L_x_32276:
        /* <DEDUP_REMOVED lines=16> */
.L_x_32240:
        /* <DEDUP_REMOVED lines=22> */
.L_x_32198:
[----:B------:R-:W-:Y:S05]  /*10720*/  BSYNC.RECONVERGENT B1 ;  /* 0x0000000000017941 */ /* 0x000fea0003800200 */
.L_x_32197:
        /* <DEDUP_REMOVED lines=30> */
.L_x_32286:
        /* <DEDUP_REMOVED lines=13> */
.L_x_32288:
[----:B------:R-:W-:Y:S05]  /*109e0*/  BSYNC.RECONVERGENT B3 ;  /* 0x0000000000037941 */ /* 0x000fea0003800200 */
.L_x_32287:
        /* <DEDUP_REMOVED lines=43> */
.L_x_32285:
[----:B------:R-:W-:Y:S05]  /*10ca0*/  BSYNC.RECONVERGENT B2 ;  /* 0x0000000000027941 */ /* 0x000fea0003800200 */
.L_x_32284:
        /* <DEDUP_REMOVED lines=26> */
.L_x_32291:
        /* <DEDUP_REMOVED lines=13> */
.L_x_32293:
[----:B------:R-:W-:Y:S05]  /*10f20*/  BSYNC.RECONVERGENT B3 ;  /* 0x0000000000037941 */ /* 0x000fea0003800200 */
.L_x_32292:
        /* <DEDUP_REMOVED lines=43> */
.L_x_32290:
[----:B------:R-:W-:Y:S05]  /*111e0*/  BSYNC.RECONVERGENT B2 ;  /* 0x0000000000027941 */ /* 0x000fea0003800200 */
.L_x_32289:
        /* <DEDUP_REMOVED lines=22> */
.L_x_32296:
        /* <DEDUP_REMOVED lines=13> */
.L_x_32298:
[----:B------:R-:W-:Y:S05]  /*11420*/  BSYNC.RECONVERGENT B3 ;  /* 0x0000000000037941 */ /* 0x000fea0003800200 */
.L_x_32297:
        /* <DEDUP_REMOVED lines=43> */
.L_x_32295:
[----:B------:R-:W-:Y:S05]  /*116e0*/  BSYNC.RECONVERGENT B2 ;  /* 0x0000000000027941 */ /* 0x000fea0003800200 */
.L_x_32294:
        /* <DEDUP_REMOVED lines=22> */
.L_x_32301:
        /* <DEDUP_REMOVED lines=13> */
.L_x_32303:
[----:B------:R-:W-:Y:S05]  /*11920*/  BSYNC.RECONVERGENT B3 ;  /* 0x0000000000037941 */ /* 0x000fea0003800200 */
.L_x_32302:
        /* <DEDUP_REMOVED lines=43> */
.L_x_32300:
[----:B------:R-:W-:Y:S05]  /*11be0*/  BSYNC.RECONVERGENT B2 ;  /* 0x0000000000027941 */ /* 0x000fea0003800200 */
.L_x_32299:
        /* <DEDUP_REMOVED lines=22> */
.L_x_32306:
        /* <DEDUP_REMOVED lines=13> */
.L_x_32308:
[----:B------:R-:W-:Y:S05]  /*11e20*/  BSYNC.RECONVERGENT B3 ;  /* 0x0000000000037941 */ /* 0x000fea0003800200 */
.L_x_32307:
        /* <DEDUP_REMOVED lines=43> */
.L_x_32305:
[----:B------:R-:W-:Y:S05]  /*120e0*/  BSYNC.RECONVERGENT B2 ;  /* 0x0000000000027941 */ /* 0x000fea0003800200 */
.L_x_32304:
        /* <DEDUP_REMOVED lines=22> */
.L_x_32311:
        /* <DEDUP_REMOVED lines=13> */
.L_x_32313:
[----:B------:R-:W-:Y:S05]  /*12320*/  BSYNC.RECONVERGENT B3 ;  /* 0x0000000000037941 */ /* 0x000fea0003800200 */
.L_x_32312:
        /* <DEDUP_REMOVED lines=43> */
.L_x_32310:
[----:B------:R-:W-:Y:S05]  /*125e0*/  BSYNC.RECONVERGENT B2 ;  /* 0x0000000000027941 */ /* 0x000fea0003800200 */
.L_x_32309:
        /* <DEDUP_REMOVED lines=22> */
.L_x_32316:
        /* <DEDUP_REMOVED lines=13> */
.L_x_32318:
[----:B------:R-:W-:Y:S05]  /*12820*/  BSYNC.RECONVERGENT B3 ;  /* 0x0000000000037941 */ /* 0x000fea0003800200 */
.L_x_32317:
        /* <DEDUP_REMOVED lines=43> */
.L_x_32315:
[----:B------:R-:W-:Y:S05]  /*12ae0*/  BSYNC.RECONVERGENT B2 ;  /* 0x0000000000027941 */ /* 0x000fea0003800200 */
.L_x_32314:
        /* <DEDUP_REMOVED lines=22> */
.L_x_32321:
        /* <DEDUP_REMOVED lines=15> */
.L_x_32323:
[----:B------:R-:W-:Y:S05]  /*12d40*/  BSYNC.RECONVERGENT B3 ;  /* 0x0000000000037941 */ /* 0x000fea0003800200 */
.L_x_32322:
        /* <DEDUP_REMOVED lines=43> */
.L_x_32320:
[----:B------:R-:W-:Y:S05]  /*13000*/  BSYNC.RECONVERGENT B2 ;  /* 0x0000000000027941 */ /* 0x000fea0003800200 */
.L_x_32319:
        /* <DEDUP_REMOVED lines=10> */
.L_x_32283:
        /* <DEDUP_REMOVED lines=16> */
.L_x_32327:
        /* <DEDUP_REMOVED lines=13> */
.L_x_32329:
[----:B------:R-:W-:Y:S05]  /*13280*/  BSYNC.RECONVERGENT B3 ;  /* 0x0000000000037941 */ /* 0x000fea0003800200 */
.L_x_32328:
        /* <DEDUP_REMOVED lines=42> */
.L_x_32326:
[----:B------:R-:W-:Y:S05]  /*13530*/  BSYNC.RECONVERGENT B2 ;  /* 0x0000000000027941 */ /* 0x000fea0003800200 */
.L_x_32325:
        /* <DEDUP_REMOVED lines=23> */
.L_x_32332:
        /* <DEDUP_REMOVED lines=13> */
.L_x_32334:
[----:B------:R-:W-:Y:S05]  /*13780*/  BSYNC.RECONVERGENT B3 ;  /* 0x0000000000037941 */ /* 0x000fea0003800200 */
.L_x_32333:
        /* <DEDUP_REMOVED lines=43> */
.L_x_32331:
[----:B------:R-:W-:Y:S05]  /*13a40*/  BSYNC.RECONVERGENT B2 ;  /* 0x0000000000027941 */ /* 0x000fea0003800200 */
.L_x_32330:
        /* <DEDUP_REMOVED lines=19> */
.L_x_32337:
        /* <DEDUP_REMOVED lines=13> */
.L_x_32339:
[----:B------:R-:W-:Y:S05]  /*13c50*/  BSYNC.RECONVERGENT B3 ;  /* 0x0000000000037941 */ /* 0x000fea0003800200 */
.L_x_32338:
        /* <DEDUP_REMOVED lines=43> */
.L_x_32336:
[----:B------:R-:W-:Y:S05]  /*13f10*/  BSYNC.RECONVERGENT B2 ;  /* 0x0000000000027941 */ /* 0x000fea0003800200 */
.L_x_32335:
        /* <DEDUP_REMOVED lines=19> */
.L_x_32342:
        /* <DEDUP_REMOVED lines=13> */
.L_x_32344:
[----:B------:R-:W-:Y:S05]  /*14120*/  BSYNC.RECONVERGENT B3 ;  /* 0x0000000000037941 */ /* 0x000fea0003800200 */
.L_x_32343:
        /* <DEDUP_REMOVED lines=43> */
.L_x_32341:
[----:B------:R-:W-:Y:S05]  /*143e0*/  BSYNC.RECONVERGENT B2 ;  /* 0x0000000000027941 */ /* 0x000fea0003800200 */
.L_x_32340:
        /* <DEDUP_REMOVED lines=19> */
.L_x_32347:
        /* <DEDUP_REMOVED lines=13> */
.L_x_32349:
[----:B------:R-:W-:Y:S05]  /*145f0*/  BSYNC.RECONVERGENT B3 ;  /* 0x0000000000037941 */ /* 0x000fea0003800200 */
.L_x_32348:
        /* <DEDUP_REMOVED lines=43> */
.L_x_32346:
[----:B------:R-:W-:Y:S05]  /*148b0*/  BSYNC.RECONVERGENT B2 ;  /* 0x0000000000027941 */ /* 0x000fea0003800200 */
.L_x_32345:
        /* <DEDUP_REMOVED lines=19> */
.L_x_32352:
        /* <DEDUP_REMOVED lines=13> */
.L_x_32354:
[----:B------:R-:W-:Y:S05]  /*14ac0*/  BSYNC.RECONVERGENT B3 ;  /* 0x0000000000037941 */ /* 0x000fea0003800200 */
.L_x_32353:
        /* <DEDUP_REMOVED lines=43> */
.L_x_32351:
[----:B------:R-:W-:Y:S05]  /*14d80*/  BSYNC.RECONVERGENT B2 ;  /* 0x0000000000027941 */ /* 0x000fea0003800200 */
.L_x_32350:
        /* <DEDUP_REMOVED lines=19> */
.L_x_32357:
        /* <DEDUP_REMOVED lines=13> */
.L_x_32359:
[----:B------:R-:W-:Y:S05]  /*14f90*/  BSYNC.RECONVERGENT B3 ;  /* 0x0000000000037941 */ /* 0x000fea0003800200 */
.L_x_32358:
        /* <DEDUP_REMOVED lines=43> */
.L_x_32356:
[----:B------:R-:W-:Y:S05]  /*15250*/  BSYNC.RECONVERGENT B2 ;  /* 0x0000000000027941 */ /* 0x000fea0003800200 */
.L_x_32355:
        /* <DEDUP_REMOVED lines=19> */
.L_x_32362:
        /* <DEDUP_REMOVED lines=15> */
.L_x_32364:
[----:B------:R-:W-:Y:S05]  /*15480*/  BSYNC.RECONVERGENT B3 ;  /* 0x0000000000037941 */ /* 0x000fea0003800200 */
.L_x_32363:
        /* <DEDUP_REMOVED lines=43> */
.L_x_32361:
[----:B------:R-:W-:Y:S05]  /*15740*/  BSYNC.RECONVERGENT B2 ;  /* 0x0000000000027941 */ /* 0x000fea0003800200 */
.L_x_32360:
        /* <DEDUP_REMOVED lines=16> */
.L_x_32324:
        /* <DEDUP_REMOVED lines=22> */
.L_x_32282:
[----:B------:R-:W-:Y:S05]  /*159b0*/  BSYNC.RECONVERGENT B1 ;  /* 0x0000000000017941 */ /* 0x000fea0003800200 */
.L_x_32281:
        /* <DEDUP_REMOVED lines=30> */
.L_x_32370:
        /* <DEDUP_REMOVED lines=13> */
.L_x_32372:
[----:B------:R-:W-:Y:S05]  /*15c70*/  BSYNC.RECONVERGENT B3 ;  /* 0x0000000000037941 */ /* 0x000fea0003800200 */
.L_x_32371:
        /* <DEDUP_REMOVED lines=43> */
.L_x_32369:
[----:B------:R-:W-:Y:S05]  /*15f30*/  BSYNC.RECONVERGENT B2 ;  /* 0x0000000000027941 */ /* 0x000fea0003800200 */
.L_x_32368:
        /* <DEDUP_REMOVED lines=26> */
.L_x_32375:
        /* <DEDUP_REMOVED lines=13> */
.L_x_32377:
[----:B------:R-:W-:Y:S05]  /*161b0*/  BSYNC.RECONVERGENT B3 ;  /* 0x0000000000037941 */ /* 0x000fea0003800200 */
.L_x_32376:
        /* <DEDUP_REMOVED lines=43> */
.L_x_32374:
[----:B------:R-:W-:Y:S05]  /*16470*/  BSYNC.RECONVERGENT B2 ;  /* 0x0000000000027941 */ /* 0x000fea0003800200 */
.L_x_32373:
        /* <DEDUP_REMOVED lines=22> */
.L_x_32380:
        /* <DEDUP_REMOVED lines=13> */
.L_x_32382:
[----:B------:R-:W-:Y:S05]  /*166b0*/  BSYNC.RECONVERGENT B3 ;  /* 0x0000000000037941 */ /* 0x000fea0003800200 */
.L_x_32381:
        /* <DEDUP_REMOVED lines=43> */
.L_x_32379:
[----:B------:R-:W-:Y:S05]  /*16970*/  BSYNC.RECONVERGENT B2 ;  /* 0x0000000000027941 */ /* 0x000fea0003800200 */
.L_x_32378:
        /* <DEDUP_REMOVED lines=22> */
.L_x_32385:
        /* <DEDUP_REMOVED lines=13> */
.L_x_32387:
[----:B------:R-:W-:Y:S05]  /*16bb0*/  BSYNC.RECONVERGENT B3 ;  /* 0x0000000000037941 */ /* 0x000fea0003800200 */
.L_x_32386:
        /* <DEDUP_REMOVED lines=43> */
.L_x_32384:
[----:B------:R-:W-:Y:S05]  /*16e70*/  BSYNC.RECONVERGENT B2 ;  /* 0x0000000000027941 */ /* 0x000fea0003800200 */
.L_x_32383:
        /* <DEDUP_REMOVED lines=22> */
.L_x_32390:
        /* <DEDUP_REMOVED lines=13> */
.L_x_32392:
[----:B------:R-:W-:Y:S05]  /*170b0*/  BSYNC.RECONVERGENT B3 ;  /* 0x0000000000037941 */ /* 0x000fea0003800200 */
.L_x_32391:
        /* <DEDUP_REMOVED lines=43> */
.L_x_32389:
[----:B------:R-:W-:Y:S05]  /*17370*/  BSYNC.RECONVERGENT B2 ;  /* 0x0000000000027941 */ /* 0x000fea0003800200 */
.L_x_32388:
        /* <DEDUP_REMOVED lines=22> */
.L_x_32395:
        /* <DEDUP_REMOVED lines=13> */
.L_x_32397:
[----:B------:R-:W-:Y:S05]  /*175b0*/  BSYNC.RECONVERGENT B3 ;  /* 0x0000000000037941 */ /* 0x000fea0003800200 */
.L_x_32396:
        /* <DEDUP_REMOVED lines=43> */
.L_x_32394:
[----:B------:R-:W-:Y:S05]  /*17870*/  BSYNC.RECONVERGENT B2 ;  /* 0x0000000000027941 */ /* 0x000fea0003800200 */
.L_x_32393:
        /* <DEDUP_REMOVED lines=22> */
.L_x_32400:
        /* <DEDUP_REMOVED lines=13> */
.L_x_32402:
[----:B------:R-:W-:Y:S05]  /*17ab0*/  BSYNC.RECONVERGENT B3 ;  /* 0x0000000000037941 */ /* 0x000fea0003800200 */
.L_x_32401:
        /* <DEDUP_REMOVED lines=43> */
.L_x_32399:
[----:B------:R-:W-:Y:S05]  /*17d70*/  BSYNC.RECONVERGENT B2 ;  /* 0x0000000000027941 */ /* 0x000fea0003800200 */
.L_x_32398:
        /* <DEDUP_REMOVED lines=22> */
.L_x_32405:
        /* <DEDUP_REMOVED lines=15> */
.L_x_32407:
[----:B------:R-:W-:Y:S05]  /*17fd0*/  BSYNC.RECONVERGENT B3 ;  /* 0x0000000000037941 */ /* 0x000fea0003800200 */
.L_x_32406:
        /* <DEDUP_REMOVED lines=43> */
.L_x_32404:
[----:B------:R-:W-:Y:S05]  /*18290*/  BSYNC.RECONVERGENT B2 ;  /* 0x0000000000027941 */ /* 0x000fea0003800200 */
.L_x_32403:
        /* <DEDUP_REMOVED lines=10> */
.L_x_32367:
        /* <DEDUP_REMOVED lines=16> */
.L_x_32411:
        /* <DEDUP_REMOVED lines=13> */
.L_x_32413:
[----:B------:R-:W-:Y:S05]  /*18510*/  BSYNC.RECONVERGENT B3 ;  /* 0x0000000000037941 */ /* 0x000fea0003800200 */
.L_x_32412:
        /* <DEDUP_REMOVED lines=42> */
.L_x_32410:
[----:B------:R-:W-:Y:S05]  /*187c0*/  BSYNC.RECONVERGENT B2 ;  /* 0x0000000000027941 */ /* 0x000fea0003800200 */
.L_x_32409:
        /* <DEDUP_REMOVED lines=23> */
.L_x_32416:
        /* <DEDUP_REMOVED lines=13> */
.L_x_32418:
[----:B------:R-:W-:Y:S05]  /*18a10*/  BSYNC.RECONVERGENT B3 ;  /* 0x0000000000037941 */ /* 0x000fea0003800200 */
.L_x_32417:
        /* <DEDUP_REMOVED lines=43> */
.L_x_32415:
[----:B------:R-:W-:Y:S05]  /*18cd0*/  BSYNC.RECONVERGENT B2 ;  /* 0x0000000000027941 */ /* 0x000fea0003800200 */
.L_x_32414:
        /* <DEDUP_REMOVED lines=19> */
.L_x_32421:
        /* <DEDUP_REMOVED lines=13> */
.L_x_32423:
[----:B------:R-:W-:Y:S05]  /*18ee0*/  BSYNC.RECONVERGENT B3 ;  /* 0x0000000000037941 */ /* 0x000fea0003800200 */
.L_x_32422:
        /* <DEDUP_REMOVED lines=43> */
.L_x_32420:
[----:B------:R-:W-:Y:S05]  /*191a0*/  BSYNC.RECONVERGENT B2 ;  /* 0x0000000000027941 */ /* 0x000fea0003800200 */
.L_x_32419:
        /* <DEDUP_REMOVED lines=19> */
.L_x_32426:
        /* <DEDUP_REMOVED lines=13> */
.L_x_32428:
[----:B------:R-:W-:Y:S05]  /*193b0*/  BSYNC.RECONVERGENT B3 ;  /* 0x0000000000037941 */ /* 0x000fea0003800200 */
.L_x_32427:
        /* <DEDUP_REMOVED lines=43> */
.L_x_32425:
[----:B------:R-:W-:Y:S05]  /*19670*/  BSYNC.RECONVERGENT B2 ;  /* 0x0000000000027941 */ /* 0x000fea0003800200 */
.L_x_32424:
        /* <DEDUP_REMOVED lines=19> */
.L_x_32431:
        /* <DEDUP_REMOVED lines=13> */
.L_x_32433:
[----:B------:R-:W-:Y:S05]  /*19880*/  BSYNC.RECONVERGENT B3 ;  /* 0x0000000000037941 */ /* 0x000fea0003800200 */
.L_x_32432:
        /* <DEDUP_REMOVED lines=43> */
.L_x_32430:
[----:B------:R-:W-:Y:S05]  /*19b40*/  BSYNC.RECONVERGENT B2 ;  /* 0x0000000000027941 */ /* 0x000fea0003800200 */
.L_x_32429:
        /* <DEDUP_REMOVED lines=19> */
.L_x_32436:
        /* <DEDUP_REMOVED lines=13> */
.L_x_32438:
[----:B------:R-:W-:Y:S05]  /*19d50*/  BSYNC.RECONVERGENT B3 ;  /* 0x0000000000037941 */ /* 0x000fea0003800200 */
.L_x_32437:
        /* <DEDUP_REMOVED lines=43> */
.L_x_32435:
[----:B------:R-:W-:Y:S05]  /*1a010*/  BSYNC.RECONVERGENT B2 ;  /* 0x0000000000027941 */ /* 0x000fea0003800200 */
.L_x_32434:
        /* <DEDUP_REMOVED lines=19> */
.L_x_32441:
        /* <DEDUP_REMOVED lines=13> */
.L_x_32443:
[----:B------:R-:W-:Y:S05]  /*1a220*/  BSYNC.RECONVERGENT B3 ;  /* 0x0000000000037941 */ /* 0x000fea0003800200 */
.L_x_32442:
        /* <DEDUP_REMOVED lines=43> */
.L_x_32440:
[----:B------:R-:W-:Y:S05]  /*1a4e0*/  BSYNC.RECONVERGENT B2 ;  /* 0x0000000000027941 */ /* 0x000fea0003800200 */
.L_x_32439:
        /* <DEDUP_REMOVED lines=19> */
.L_x_32446:
        /* <DEDUP_REMOVED lines=15> */
.L_x_32448:
[----:B------:R-:W-:Y:S05]  /*1a710*/  BSYNC.RECONVERGENT B3 ;  /* 0x0000000000037941 */ /* 0x000fea0003800200 */
.L_x_32447:
        /* <DEDUP_REMOVED lines=43> */
.L_x_32445:
[----:B------:R-:W-:Y:S05]  /*1a9d0*/  BSYNC.RECONVERGENT B2 ;  /* 0x0000000000027941 */ /* 0x000fea0003800200 */
.L_x_32444:
        /* <DEDUP_REMOVED lines=16> */
.L_x_32408:
        /* <DEDUP_REMOVED lines=21> */
.L_x_32366:
[----:B------:R-:W-:Y:S05]  /*1ac30*/  BSYNC.RECONVERGENT B1 ;  /* 0x0000000000017941 */ /* 0x000fea0003800200 */
.L_x_32365:
        /* <DEDUP_REMOVED lines=151> */
.L_x_32472:
        /* <DEDUP_REMOVED lines=48> */
.L_x_32451:
[----:B------:R-:W-:Y:S05]  /*1b8b0*/  BSYNC.RECONVERGENT B1 ;  /* 0x0000000000017941 */ /* 0x000fea0003800200 */
.L_x_32450:
        /* <DEDUP_REMOVED lines=35> */
.L_x_32453:
[----:B------:R-:W-:Y:S05]  /*1baf0*/  BSYNC.RECONVERGENT B1 ;  /* 0x0000000000017941 */ /* 0x000fea0003800200 */
.L_x_32452:
        /* <DEDUP_REMOVED lines=35> */
.L_x_32455:
[----:B------:R-:W-:Y:S05]  /*1bd30*/  BSYNC.RECONVERGENT B1 ;  /* 0x0000000000017941 */ /* 0x000fea0003800200 */
.L_x_32454:
        /* <DEDUP_REMOVED lines=35> */
.L_x_32457:
[----:B------:R-:W-:Y:S05]  /*1bf70*/  BSYNC.RECONVERGENT B1 ;  /* 0x0000000000017941 */ /* 0x000fea0003800200 */
.L_x_32456:
        /* <DEDUP_REMOVED lines=34> */
.L_x_32459:
[----:B------:R-:W-:Y:S05]  /*1c1a0*/  BSYNC.RECONVERGENT B1 ;  /* 0x0000000000017941 */ /* 0x000fea0003800200 */
.L_x_32458:
[----:B01234-:R-:W0:Y:S02]  /*1c1b0*/  LDC.64 R128, c[0x0][0x380] ;  /* 0x0000e000ff807b82 */ /* 0x01fe240000000a00 */
[----:B0-----:R-:W-:-:S04]  /*1c1c0*/  LEA R11, R128, R11, 0x2 ;  /* 0x0000000b800b7211 */ /* 0x001fc800078e10ff */
[----:B------:R-:W-:-:S13]  /*1c1d0*/  ISETP.GE.AND P0, PT, R11, R129, PT ;  /* 0x000000810b00720c */ /* 0x000fda0003f06270 */
[----:B------:R-:W-:Y:S05]  /*1c1e0*/  @!P0 BRA `(.L_x_32460) ;  /* 0xfffffe4c001c8947 */ /* 0x000fea000383ffff */
[----:B------:R-:W-:Y:S05]  /*1c1f0*/  BSYNC B0 ;  /* 0x0000000000007941 */ /* 0x000fea0003800000 */
.L_x_32029:
[----:B------:R-:W-:Y:S05]  /*1c200*/  EXIT ;  /* 0x000000000000794d */ /* 0x000fea0003800000 */
.L_x_32449:
        /* <DEDUP_REMOVED lines=8> */
.L_x_32462:
[----:B------:R-:W-:Y:S05]  /*1c290*/  BSYNC B1 ;  /* 0x0000000000017941 */ /* 0x000fea0003800000 */
.L_x_32461:
        /* <DEDUP_REMOVED lines=10> */
.L_x_32463:
[----:B------:R-:W-:Y:S01]  /*1c340*/  HFMA2 R144, -RZ, RZ, 0, 2.384185791015625e-07 ;  /* 0x00000004ff907431 */ /* 0x000fe200000001ff */
[----:B------:R-:W-:-:S05]  /*1c350*/  MOV R128, R141 ;  /* 0x0000008d00807202 */ /* 0x000fca0000000f00 */
[----:B------:R-:W-:-:S04]  /*1c360*/  FADD.FTZ R138, R131, R128 ;  /* 0x00000080838a7221 */ /* 0x000fc80000010000 */
[----:B------:R-:W-:-:S07]  /*1c370*/  IMAD.MOV.U32 R143, RZ, RZ, R138 ;  /* 0x000000ffff8f7224 */ /* 0x000fce00078e008a */
[----:B------:R-:W-:Y:S05]  /*1c380*/  WARPSYNC.COLLECTIVE R142, `(.L_x_32464) ;  /* 0x000000008e087348 */ /* 0x000fea0003c00000 */
[----:B------:R0:W1:Y:S02]  /*1c390*/  SHFL.BFLY P5, R141, R143, R144, R145 ;  /* 0x0c0000908f8d7389 */ /* 0x00006400000a0091 */
[----:B01----:R-:W-:Y:S05]  /*1c3a0*/  ENDCOLLECTIVE ;  /* 0x000000000000791b */ /* 0x003fea0003800000 */
.L_x_32464:
[----:B------:R-:W-:Y:S02]  /*1c3b0*/  IMAD.MOV.U32 R144, RZ, RZ, 0x8 ;  /* 0x00000008ff907424 */ /* 0x000fe400078e00ff */
[----:B------:R-:W-:-:S04]  /*1c3c0*/  IMAD.MOV.U32 R139, RZ, RZ, R141 ;  /* 0x000000ffff8b7224 */ /* 0x000fc800078e008d */
[----:B------:R-:W-:-:S05]  /*1c3d0*/  FADD.FTZ R139, R138, R139 ;  /* 0x0000008b8a8b7221 */ /* 0x000fca0000010000 */
[----:B------:R-:W-:-:S07]  /*1c3e0*/  MOV R143, R139 ;  /* 0x0000008b008f7202 */ /* 0x000fce0000000f00 */
[----:B------:R-:W-:Y:S05]  /*1c3f0*/  WARPSYNC.COLLECTIVE R142, `(.L_x_32465) ;  /* 0x000000008e087348 */ /* 0x000fea0003c00000 */
[----:B------:R0:W1:Y:S02]  /*1c400*/  SHFL.BFLY P5, R141, R143, R144, R145 ;  /* 0x0c0000908f8d7389 */ /* 0x00006400000a0091 */
[----:B01----:R-:W-:Y:S05]  /*1c410*/  ENDCOLLECTIVE ;  /* 0x000000000000791b */ /* 0x003fea0003800000 */
.L_x_32465:
[----:B------:R-:W-:Y:S01]  /*1c420*/  HFMA2 R144, -RZ, RZ, 0, 9.5367431640625e-07 ;  /* 0x00000010ff907431 */ /* 0x000fe200000001ff */
[----:B------:R-:W-:-:S05]  /*1c430*/  MOV R128, R141 ;  /* 0x0000008d00807202 */ /* 0x000fca0000000f00 */
[----:B------:R-:W-:-:S04]  /*1c440*/  FADD.FTZ R140, R139, R128 ;  /* 0x000000808b8c7221 */ /* 0x000fc80000010000 */
[----:B------:R-:W-:-:S07]  /*1c450*/  IMAD.MOV.U32 R143, RZ, RZ, R140 ;  /* 0x000000ffff8f7224 */ /* 0x000fce00078e008c */
[----:B------:R-:W-:Y:S05]  /*1c460*/  WARPSYNC.COLLECTIVE R142, `(.L_x_32466) ;  /* 0x000000008e087348 */ /* 0x000fea0003c00000 */
[----:B------:R0:W1:Y:S02]  /*1c470*/  SHFL.BFLY P5, R141, R143, R144, R145 ;  /* 0x0c0000908f8d7389 */ /* 0x00006400000a0091 */
[----:B01----:R-:W-:Y:S05]  /*1c480*/  ENDCOLLECTIVE ;  /* 0x000000000000791b */ /* 0x003fea0003800000 */
.L_x_32466:
        /* <DEDUP_REMOVED lines=88> */
.L_x_32467:
[----:B------:R-:W-:Y:S02]  /*1ca10*/  IMAD.MOV.U32 R144, RZ, RZ, 0x2 ;  /* 0x00000002ff907424 */ /* 0x000fe400078e00ff */
[----:B------:R-:W-:-:S04]  /*1ca20*/  IMAD.MOV.U32 R131, RZ, RZ, R141 ;  /* 0x000000ffff837224 */ /* 0x000fc800078e008d */
[----:B------:R-:W-:-:S05]  /*1ca30*/  FADD.FTZ R131, R128, R131 ;  /* 0x0000008380837221 */ /* 0x000fca0000010000 */
[----:B------:R-:W-:-:S07]  /*1ca40*/  MOV R143, R131 ;  /* 0x00000083008f7202 */ /* 0x000fce0000000f00 */
[----:B------:R-:W-:Y:S05]  /*1ca50*/  WARPSYNC.COLLECTIVE R142, `(.L_x_32468) ;  /* 0x000000008e087348 */ /* 0x000fea0003c00000 */
[----:B------:R0:W1:Y:S02]  /*1ca60*/  SHFL.BFLY P5, R141, R143, R144, R145 ;  /* 0x0c0000908f8d7389 */ /* 0x00006400000a0091 */
[----:B01----:R-:W-:Y:S05]  /*1ca70*/  ENDCOLLECTIVE ;  /* 0x000000000000791b */ /* 0x003fea0003800000 */
.L_x_32468:
[----:B------:R-:W-:Y:S01]  /*1ca80*/  HFMA2 R144, -RZ, RZ, 0, 2.384185791015625e-07 ;  /* 0x00000004ff907431 */ /* 0x000fe200000001ff */
[----:B------:R-:W-:-:S05]  /*1ca90*/  MOV R138, R141 ;  /* 0x0000008d008a7202 */ /* 0x000fca0000000f00 */
[----:B------:R-:W-:-:S04]  /*1caa0*/  FADD.FTZ R138, R131, R138 ;  /* 0x0000008a838a7221 */ /* 0x000fc80000010000 */
[----:B------:R-:W-:-:S07]  /*1cab0*/  IMAD.MOV.U32 R143, RZ, RZ, R138 ;  /* 0x000000ffff8f7224 */ /* 0x000fce00078e008a */
[----:B------:R-:W-:Y:S05]  /*1cac0*/  WARPSYNC.COLLECTIVE R142, `(.L_x_32469) ;  /* 0x000000008e087348 */ /* 0x000fea0003c00000 */
[----:B------:R0:W1:Y:S02]  /*1cad0*/  SHFL.BFLY P5, R141, R143, R144, R145 ;  /* 0x0c0000908f8d7389 */ /* 0x00006400000a0091 */
[----:B01----:R-:W-:Y:S05]  /*1cae0*/  ENDCOLLECTIVE ;  /* 0x000000000000791b */ /* 0x003fea0003800000 */
.L_x_32469:
[----:B------:R-:W-:Y:S02]  /*1caf0*/  IMAD.MOV.U32 R144, RZ, RZ, 0x8 ;  /* 0x00000008ff907424 */ /* 0x000fe400078e00ff */
[----:B------:R-:W-:-:S04]  /*1cb00*/  IMAD.MOV.U32 R139, RZ, RZ, R141 ;  /* 0x000000ffff8b7224 */ /* 0x000fc800078e008d */
[----:B------:R-:W-:-:S05]  /*1cb10*/  FADD.FTZ R139, R138, R139 ;  /* 0x0000008b8a8b7221 */ /* 0x000fca0000010000 */
[----:B------:R-:W-:-:S07]  /*1cb20*/  MOV R143, R139 ;  /* 0x0000008b008f7202 */ /* 0x000fce0000000f00 */
[----:B------:R-:W-:Y:S05]  /*1cb30*/  WARPSYNC.COLLECTIVE R142, `(.L_x_32470) ;  /* 0x000000008e087348 */ /* 0x000fea0003c00000 */
[----:B------:R0:W1:Y:S02]  /*1cb40*/  SHFL.BFLY P5, R141, R143, R144, R145 ;  /* 0x0c0000908f8d7389 */ /* 0x00006400000a0091 */
[----:B01----:R-:W-:Y:S05]  /*1cb50*/  ENDCOLLECTIVE ;  /* 0x000000000000791b */ /* 0x003fea0003800000 */
.L_x_32470:
[----:B------:R-:W-:Y:S01]  /*1cb60*/  HFMA2 R144, -RZ, RZ, 0, 9.5367431640625e-07 ;  /* 0x00000010ff907431 */ /* 0x000fe200000001ff */
[----:B------:R-:W-:-:S05]  /*1cb70*/  MOV R140, R141 ;  /* 0x0000008d008c7202 */ /* 0x000fca0000000f00 */
[----:B------:R-:W-:-:S04]  /*1cb80*/  FADD.FTZ R140, R139, R140 ;  /* 0x0000008c8b8c7221 */ /* 0x000fc80000010000 */
[----:B------:R-:W-:-:S07]  /*1cb90*/  IMAD.MOV.U32 R143, RZ, RZ, R140 ;  /* 0x000000ffff8f7224 */ /* 0x000fce00078e008c */
[----:B------:R-:W-:Y:S05]  /*1cba0*/  WARPSYNC.COLLECTIVE R142, `(.L_x_32471) ;  /* 0x000000008e087348 */ /* 0x000fea0003c00000 */
[----:B------:R0:W1:Y:S02]  /*1cbb0*/  SHFL.BFLY P5, R141, R143, R144, R145 ;  /* 0x0c0000908f8d7389 */ /* 0x00006400000a0091 */
[----:B01----:R-:W-:Y:S05]  /*1cbc0*/  ENDCOLLECTIVE ;  /* 0x000000000000791b */ /* 0x003fea0003800000 */
.L_x_32471:
[----:B------:R-:W-:Y:S05]  /*1cbd0*/  BRA `(.L_x_32472) ;  /* 0xffffffe800747947 */ /* 0x000fea000383ffff */
.L_x_32473:
        /* <DEDUP_REMOVED lines=10> */
.L_x_45888:


//--------------------- .text._ZN10layer_norm13ln_fwd_kernelINS_13Kernel_traitsIf6__halffS2_fjLj1280ELj1ELj4ELj1ELj16ENS_18Kernel_traits_baseILj1280EfS2_fS2_fjLj128EEEEELb1ELb0ELb0ELb1EEEvNS_9FwdParamsE --------------------------
	.section	.text._ZN10layer_norm13ln_fwd_kernelINS_13Kernel_traitsIf6__halffS2_fjLj1280ELj1ELj4ELj1ELj16ENS_18Kernel_traits_baseILj1280EfS2_fS2_fjLj128EEEEELb1ELb0ELb0ELb1EEEvNS_9FwdParamsE,"ax",@progbits
	.align	128
        .global         _ZN10layer_norm13ln_fwd_kernelINS_13Kernel_traitsIf6__halffS2_fjLj1280ELj1ELj4ELj1ELj16ENS_18Kernel_traits_baseILj1280EfS2_fS2_fjLj128EEEEELb1ELb0ELb0ELb1EEEvNS_9FwdParamsE
        .type           _ZN10layer_norm13ln_fwd_kernelINS_13Kernel_traitsIf6__halffS2_fjLj1280ELj1ELj4ELj1ELj16ENS_18Kernel_traits_baseILj1280EfS2_fS2_fjLj128EEEEELb1ELb0ELb0ELb1EEEvNS_9FwdParamsE,@function
        .size           _ZN10layer_norm13ln_fwd_kernelINS_13Kernel_traitsIf6__halffS2_fjLj1280ELj1ELj4ELj1ELj16ENS_18Kernel_traits_baseILj1280EfS2_fS2_fjLj128EEEEELb1ELb0ELb0ELb1EEEvNS_9FwdParamsE,(.L_x_45889 - _ZN10layer_norm13ln_fwd_kernelINS_13Kernel_traitsIf6__halffS2_fjLj1280ELj1ELj4ELj1ELj16ENS_18Kernel_traits_baseILj1280EfS2_fS2_fjLj128EEEEELb1ELb0ELb0ELb1EEEvNS_9FwdParamsE)
        .other          _ZN10layer_norm13ln_fwd_kernelINS_13Kernel_traitsIf6__halffS2_fjLj1280ELj1ELj4ELj1ELj16ENS_18Kernel_traits_baseILj1280EfS2_fS2_fjLj128EEEEELb1ELb0ELb0ELb1EEEvNS_9FwdParamsE,@"STO_CUDA_ENTRY STV_DEFAULT"
_ZN10layer_norm13ln_fwd_kernelINS_13Kernel_traitsIf6__halffS2_fjLj1280ELj1ELj4ELj1ELj16ENS_18Kernel_traits_baseILj1280EfS2_fS2_fjLj128EEEEELb1ELb0ELb0ELb1EEEvNS_9FwdParamsE:
.text._ZN10layer_norm13ln_fwd_kernelINS_13Kernel_traitsIf6__halffS2_fjLj1280ELj1ELj4ELj1ELj16ENS_18Kernel_traits_baseILj1280EfS2_fS2_fjLj128EEEEELb1ELb0ELb0ELb1EEEvNS_9FwdParamsE:
        /* <DEDUP_REMOVED lines=75> */
.L_x_32474:
        /* <DEDUP_REMOVED lines=32> */
.L_x_32475:
        /* <DEDUP_REMOVED lines=75> */
.L_x_32887:
[----:B------:R-:W0:Y:S01]  /*0b60*/  S2R R4, SR_TID.X ;  /* 0x0000000000047919 */ /* 0x000e220000002100 */
[----:B-1----:R-:W1:Y:S01]  /*0b70*/  @UP0 LDCU.64 UR4, c[0x0][0x3e0] ;  /* 0x00007c00ff0407ac */ /* 0x002e620008000a00 */
        /* <DEDUP_REMOVED lines=37> */
.L_x_45724:
[----:B------:R-:W-:Y:S05]  /*0dd0*/  BRX R20 -0xde0                                         (*"BRANCH_TARGETS .L_x_45725,.L_x_45726,.L_x_45727"*) ;  /* 0xfffffff014887949 */ /* 0x000fea000383ffff */
.L_x_45727:
[----:B------:R-:W-:Y:S01]  /*0de0*/  VIADD R22, R17, 0x1 ;  /* 0x0000000111167836 */ /* 0x000fe20000000000 */
[----:B------:R-:W-:Y:S01]  /*0df0*/  MOV R2, R7 ;  /* 0x0000000700027202 */ /* 0x000fe20000000f00 */
[----:B------:R-:W-:Y:S01]  /*0e00*/  IMAD.MOV.U32 R0, RZ, RZ, R146 ;  /* 0x000000ffff007224 */ /* 0x000fe200078e0092 */
[----:B------:R-:W-:Y:S06]  /*0e10*/  BRA `(.L_x_32479) ;  /* 0x0000000000f47947 */ /* 0x000fec0003800000 */
.L_x_45725:
[----:B------:R-:W-:Y:S01]  /*0e20*/  IMAD.MOV.U32 R0, RZ, RZ, R146 ;  /* 0x000000ffff007224 */ /* 0x000fe200078e0092 */
[----:B------:R-:W-:Y:S01]  /*0e30*/  MOV R2, R8 ;  /* 0x0000000800027202 */ /* 0x000fe20000000f00 */
[----:B------:R-:W-:Y:S01]  /*0e40*/  IMAD.MOV.U32 R22, RZ, RZ, 0x3 ;  /* 0x00000003ff167424 */ /* 0x000fe200078e00ff */
[----:B------:R-:W-:Y:S06]  /*0e50*/  BRA `(.L_x_32479) ;  /* 0x0000000000e47947 */ /* 0x000fec0003800000 */
.L_x_45726:
        /* <DEDUP_REMOVED lines=13> */
.L_x_32481:
[----:B------:R-:W-:Y:S05]  /*0f30*/  BSYNC.RECONVERGENT B2 ;  /* 0x0000000000027941 */ /* 0x000fea0003800200 */
.L_x_32480:
        /* <DEDUP_REMOVED lines=43> */
.L_x_32479:
[----:B------:R-:W-:Y:S05]  /*11f0*/  BSYNC.RECONVERGENT B1 ;  /* 0x0000000000017941 */ /* 0x000fea0003800200 */
.L_x_32478:
        /* <DEDUP_REMOVED lines=25> */
.L_x_32484:
        /* <DEDUP_REMOVED lines=13> */
.L_x_32486:
[----:B------:R-:W-:Y:S05]  /*1460*/  BSYNC.RECONVERGENT B2 ;  /* 0x0000000000027941 */ /* 0x000fea0003800200 */
.L_x_32485:
        /* <DEDUP_REMOVED lines=43> */
.L_x_32483:
[----:B------:R-:W-:Y:S05]  /*1720*/  BSYNC.RECONVERGENT B1 ;  /* 0x0000000000017941 */ /* 0x000fea0003800200 */
.L_x_32482:
        /* <DEDUP_REMOVED lines=22> */
.L_x_32489:
        /* <DEDUP_REMOVED lines=13> */
.L_x_32491:
[----:B------:R-:W-:Y:S05]  /*1960*/  BSYNC.RECONVERGENT B2 ;  /* 0x0000000000027941 */ /* 0x000fea0003800200 */
.L_x_32490:
        /* <DEDUP_REMOVED lines=43> */
.L_x_32488:
[----:B------:R-:W-:Y:S05]  /*1c20*/  BSYNC.RECONVERGENT B1 ;  /* 0x0000000000017941 */ /* 0x000fea0003800200 */
.L_x_32487:
        /* <DEDUP_REMOVED lines=22> */
.L_x_32494:
        /* <DEDUP_REMOVED lines=13> */
.L_x_32496:
[----:B------:R-:W-:Y:S05]  /*1e60*/  BSYNC.RECONVERGENT B2 ;  /* 0x0000000000027941 */ /* 0x000fea0003800200 */
.L_x_32495:
        /* <DEDUP_REMOVED lines=43> */
.L_x_32493:
[----:B------:R-:W-:Y:S05]  /*2120*/  BSYNC.RECONVERGENT B1 ;  /* 0x0000000000017941 */ /* 0x000fea0003800200 */
.L_x_32492:
        /* <DEDUP_REMOVED lines=22> */
.L_x_32499:
        /* <DEDUP_REMOVED lines=13> */
.L_x_32501:
[----:B------:R-:W-:Y:S05]  /*2360*/  BSYNC.RECONVERGENT B2 ;  /* 0x0000000000027941 */ /* 0x000fea0003800200 */
.L_x_32500:
        /* <DEDUP_REMOVED lines=43> */
.L_x_32498:
[----:B------:R-:W-:Y:S05]  /*2620*/  BSYNC.RECONVERGENT B1 ;  /* 0x0000000000017941 */ /* 0x000fea0003800200 */
.L_x_32497:
        /* <DEDUP_REMOVED lines=22> */
.L_x_32504:
        /* <DEDUP_REMOVED lines=13> */
.L_x_32506:
[----:B------:R-:W-:Y:S05]  /*2860*/  BSYNC.RECONVERGENT B2 ;  /* 0x0000000000027941 */ /* 0x000fea0003800200 */
.L_x_32505:
        /* <DEDUP_REMOVED lines=43> */
.L_x_32503:
[----:B------:R-:W-:Y:S05]  /*2b20*/  BSYNC.RECONVERGENT B1 ;  /* 0x0000000000017941 */ /* 0x000fea0003800200 */
.L_x_32502:
        /* <DEDUP_REMOVED lines=22> */
.L_x_32509:
        /* <DEDUP_REMOVED lines=13> */
.L_x_32511:
[----:B------:R-:W-:Y:S05]  /*2d60*/  BSYNC.RECONVERGENT B2 ;  /* 0x0000000000027941 */ /* 0x000fea0003800200 */
.L_x_32510:
        /* <DEDUP_REMOVED lines=43> */
.L_x_32508:
[----:B------:R-:W-:Y:S05]  /*3020*/  BSYNC.RECONVERGENT B1 ;  /* 0x0000000000017941 */ /* 0x000fea0003800200 */
.L_x_32507:
        /* <DEDUP_REMOVED lines=22> */
.L_x_32514:
        /* <DEDUP_REMOVED lines=15> */
.L_x_32516:
[----:B------:R-:W-:Y:S05]  /*3280*/  BSYNC.RECONVERGENT B2 ;  /* 0x0000000000027941 */ /* 0x000fea0003800200 */
.L_x_32515:
        /* <DEDUP_REMOVED lines=43> */
.L_x_32513:
[----:B------:R-:W-:Y:S05]  /*3540*/  BSYNC.RECONVERGENT B1 ;  /* 0x0000000000017941 */ /* 0x000fea0003800200 */
.L_x_32512:
        /* <DEDUP_REMOVED lines=10> */
.L_x_32477:
        /* <DEDUP_REMOVED lines=16> */
.L_x_32520:
        /* <DEDUP_REMOVED lines=13> */
.L_x_32522:
[----:B------:R-:W-:Y:S05]  /*37c0*/  BSYNC.RECONVERGENT B2 ;  /* 0x0000000000027941 */ /* 0x000fea0003800200 */
.L_x_32521:
        /* <DEDUP_REMOVED lines=43> */
.L_x_32519:
[----:B------:R-:W-:Y:S05]  /*3a80*/  BSYNC.RECONVERGENT B1 ;  /* 0x0000000000017941 */ /* 0x000fea0003800200 */
.L_x_32518:
        /* <DEDUP_REMOVED lines=8> */
[----:B------:R-:W-:Y:S02]  /*3b10*/  IMAD.MOV.U32 R22, RZ, RZ, 0x2 ;  /* 0x00000002ff167424 */ /* 0x000fe400078e00ff */
[----:B------:R-:W-:-:S02]  /*3b20*/  FMUL.FTZ R48, R48, R137 ;  /* 0x0000008930307220 */ /* 0x000fc40000410000 */
[----:B------:R-:W-:Y:S02]  /*3b30*/  FSETP.LE.FTZ.AND P1, PT, R17, R138, PT ;  /* 0x0000008a1100720b */ /* 0x000fe40003f33000 */
[----:B------:R-:W-:Y:S02]  /*3b40*/  MOV R17, R6 ;  /* 0x0000000600117202 */ /* 0x000fe40000000f00 */
        /* <DEDUP_REMOVED lines=10> */
.L_x_32525:
        /* <DEDUP_REMOVED lines=13> */
.L_x_32527:
[----:B------:R-:W-:Y:S05]  /*3cc0*/  BSYNC.RECONVERGENT B2 ;  /* 0x0000000000027941 */ /* 0x000fea0003800200 */
.L_x_32526:
        /* <DEDUP_REMOVED lines=43> */
.L_x_32524:
[----:B------:R-:W-:Y:S05]  /*3f80*/  BSYNC.RECONVERGENT B1 ;  /* 0x0000000000017941 */ /* 0x000fea0003800200 */
.L_x_32523:
        /* <DEDUP_REMOVED lines=19> */
.L_x_32530:
        /* <DEDUP_REMOVED lines=13> */
.L_x_32532:
[----:B------:R-:W-:Y:S05]  /*4190*/  BSYNC.RECONVERGENT B2 ;  /* 0x0000000000027941 */ /* 0x000fea0003800200 */
.L_x_32531:
        /* <DEDUP_REMOVED lines=43> */
.L_x_32529:
[----:B------:R-:W-:Y:S05]  /*4450*/  BSYNC.RECONVERGENT B1 ;  /* 0x0000000000017941 */ /* 0x000fea0003800200 */
.L_x_32528:
        /* <DEDUP_REMOVED lines=19> */
.L_x_32535:
        /* <DEDUP_REMOVED lines=13> */
.L_x_32537:
[----:B------:R-:W-:Y:S05]  /*4660*/  BSYNC.RECONVERGENT B2 ;  /* 0x0000000000027941 */ /* 0x000fea0003800200 */
.L_x_32536:
        /* <DEDUP_REMOVED lines=43> */
.L_x_32534:
[----:B------:R-:W-:Y:S05]  /*4920*/  BSYNC.RECONVERGENT B1 ;  /* 0x0000000000017941 */ /* 0x000fea0003800200 */
.L_x_32533:
        /* <DEDUP_REMOVED lines=19> */
.L_x_32540:
        /* <DEDUP_REMOVED lines=13> */
.L_x_32542:
[----:B------:R-:W-:Y:S05]  /*4b30*/  BSYNC.RECONVERGENT B2 ;  /* 0x0000000000027941 */ /* 0x000fea0003800200 */
.L_x_32541:
        /* <DEDUP_REMOVED lines=40> */
[----:B------:R-:W-:Y:S01]  /*4dc0*/  LOP3.LUT R8, R12, UR31, R21, 0x96, !PT ;  /* 0x0000001f0c087c12 */ /* 0x000fe2000f8e9615 */
[----:B------:R-:W-:Y:S02]  /*4dd0*/  IMAD.MOV.U32 R12, RZ, RZ, R0 ;  /* 0x000000ffff0c7224 */ /* 0x000fe400078e0000 */
[----:B------:R-:W-:-:S07]  /*4de0*/  IMAD.MOV.U32 R0, RZ, RZ, R20 ;  /* 0x000000ffff007224 */ /* 0x000fce00078e0014 */
.L_x_32539:
[----:B------:R-:W-:Y:S05]  /*4df0*/  BSYNC.RECONVERGENT B1 ;  /* 0x0000000000017941 */ /* 0x000fea0003800200 */
.L_x_32538:
        /* <DEDUP_REMOVED lines=19> */
.L_x_32545:
        /* <DEDUP_REMOVED lines=13> */
.L_x_32547:
[----:B------:R-:W-:Y:S05]  /*5000*/  BSYNC.RECONVERGENT B2 ;  /* 0x0000000000027941 */ /* 0x000fea0003800200 */
.L_x_32546:
        /* <DEDUP_REMOVED lines=43> */
.L_x_32544:
[----:B------:R-:W-:Y:S05]  /*52c0*/  BSYNC.RECONVERGENT B1 ;  /* 0x0000000000017941 */ /* 0x000fea0003800200 */
.L_x_32543:
        /* <DEDUP_REMOVED lines=19> */
.L_x_32550:
        /* <DEDUP_REMOVED lines=13> */
.L_x_32552:
[----:B------:R-:W-:Y:S05]  /*54d0*/  BSYNC.RECONVERGENT B2 ;  /* 0x0000000000027941 */ /* 0x000fea0003800200 */
.L_x_32551:
        /* <DEDUP_REMOVED lines=43> */
.L_x_32549:
[----:B------:R-:W-:Y:S05]  /*5790*/  BSYNC.RECONVERGENT B1 ;  /* 0x0000000000017941 */ /* 0x000fea0003800200 */
.L_x_32548:
        /* <DEDUP_REMOVED lines=19> */
.L_x_32555:
        /* <DEDUP_REMOVED lines=15> */
.L_x_32557:
[----:B------:R-:W-:Y:S05]  /*59c0*/  BSYNC.RECONVERGENT B2 ;  /* 0x0000000000027941 */ /* 0x000fea0003800200 */
.L_x_32556:
        /* <DEDUP_REMOVED lines=43> */
.L_x_32554:
[----:B------:R-:W-:Y:S05]  /*5c80*/  BSYNC.RECONVERGENT B1 ;  /* 0x0000000000017941 */ /* 0x000fea0003800200 */
.L_x_32553:
        /* <DEDUP_REMOVED lines=16> */
.L_x_32517:
        /* <DEDUP_REMOVED lines=16> */
[----:B------:R-:W-:-:S02]  /*5e90*/  LOP3.LUT R24, R12, R13, RZ, 0xfc, !PT ;  /* 0x0000000d0c187212 */ /* 0x000fc400078efcff */
[----:B------:R-:W-:Y:S01]  /*5ea0*/  ISETP.NE.AND P6, PT, R16, RZ, PT ;  /* 0x000000ff1000720c */ /* 0x000fe20003fc5270 */
[----:B------:R-:W-:Y:S01]  /*5eb0*/  IMAD.WIDE.U32 R12, R2, 0x10, R18 ;  /* 0x00000010020c7825 */ /* 0x000fe200078e0012 */
[----:B------:R0:W-:Y:S03]  /*5ec0*/  STG.E.128 desc[UR8][R20.64], R48 ;  /* 0x0000003014007986 */ /* 0x0001e6000c101d08 */
[----:B-1----:R-:W-:Y:S01]  /*5ed0*/  IMAD.WIDE.U32 R22, R3, 0x8, R142 ;  /* 0x0000000803167825 */ /* 0x002fe200078e008e */
[----:B------:R0:W-:Y:S04]  /*5ee0*/  STG.E.128 desc[UR8][R20.64+0x10], R44 ;  /* 0x0000102c14007986 */ /* 0x0001e8000c101d08 */
[----:B------:R0:W-:Y:S04]  /*5ef0*/  STG.E.64 desc[UR8][R22.64], R24 ;  /* 0x0000001816007986 */ /* 0x0001e8000c101b08 */
[----:B------:R-:W5:Y:S01]  /*5f00*/  LDG.E.128 R12, desc[UR8][R12.64] ;  /* 0x000000080c0c7981 */ /* 0x000f62000c1e1d00 */
        /* <DEDUP_REMOVED lines=21> */
.L_x_32561:
        /* <DEDUP_REMOVED lines=13> */
.L_x_32563:
[----:B------:R-:W-:Y:S05]  /*6130*/  BSYNC.RECONVERGENT B2 ;  /* 0x0000000000027941 */ /* 0x000fea0003800200 */
.L_x_32562:
        /* <DEDUP_REMOVED lines=42> */
[----:B------:R-:W-:-:S07]  /*63e0*/  IMAD.MOV.U32 R20, RZ, RZ, R22 ;  /* 0x000000ffff147224 */ /* 0x000fce00078e0016 */
.L_x_32560:
[----:B------:R-:W-:Y:S05]  /*63f0*/  BSYNC.RECONVERGENT B1 ;  /* 0x0000000000017941 */ /* 0x000fea0003800200 */
.L_x_32559:
[----:B------:R-:W-:Y:S01]  /*6400*/  I2FP.F32.U32 R0, R21 ;  /* 0x0000001500007245 */ /* 0x000fe20000201000 */
[----:B-----5:R-:W-:Y:S01]  /*6410*/  HADD2.F32 R23, -RZ, R12.H0_H0 ;  /* 0x2000000cff177230 */ /* 0x020fe20000004100 */
        /* <DEDUP_REMOVED lines=21> */
.L_x_32566:
        /* <DEDUP_REMOVED lines=13> */
.L_x_32568:
[----:B------:R-:W-:Y:S05]  /*6640*/  BSYNC.RECONVERGENT B2 ;  /* 0x0000000000027941 */ /* 0x000fea0003800200 */
.L_x_32567:
        /* <DEDUP_REMOVED lines=43> */
.L_x_32565:
[----:B------:R-:W-:Y:S05]  /*6900*/  BSYNC.RECONVERGENT B1 ;  /* 0x0000000000017941 */ /* 0x000fea0003800200 */
.L_x_32564:
        /* <DEDUP_REMOVED lines=22> */
.L_x_32571:
        /* <DEDUP_REMOVED lines=13> */
.L_x_32573:
[----:B------:R-:W-:Y:S05]  /*6b40*/  BSYNC.RECONVERGENT B2 ;  /* 0x0000000000027941 */ /* 0x000fea0003800200 */
.L_x_32572:
        /* <DEDUP_REMOVED lines=43> */
.L_x_32570:
[----:B------:R-:W-:Y:S05]  /*6e00*/  BSYNC.RECONVERGENT B1 ;  /* 0x0000000000017941 */ /* 0x000fea0003800200 */
.L_x_32569:
        /* <DEDUP_REMOVED lines=22> */
.L_x_32576:
        /* <DEDUP_REMOVED lines=13> */
.L_x_32578:
[----:B------:R-:W-:Y:S05]  /*7040*/  BSYNC.RECONVERGENT B2 ;  /* 0x0000000000027941 */ /* 0x000fea0003800200 */
.L_x_32577:
        /* <DEDUP_REMOVED lines=43> */
.L_x_32575:
[----:B------:R-:W-:Y:S05]  /*7300*/  BSYNC.RECONVERGENT B1 ;  /* 0x0000000000017941 */ /* 0x000fea0003800200 */
.L_x_32574:
        /* <DEDUP_REMOVED lines=22> */
.L_x_32581:
        /* <DEDUP_REMOVED lines=13> */
.L_x_32583:
[----:B------:R-:W-:Y:S05]  /*7540*/  BSYNC.RECONVERGENT B2 ;  /* 0x0000000000027941 */ /* 0x000fea0003800200 */
.L_x_32582:
        /* <DEDUP_REMOVED lines=43> */
.L_x_32580:
[----:B------:R-:W-:Y:S05]  /*7800*/  BSYNC.RECONVERGENT B1 ;  /* 0x0000000000017941 */ /* 0x000fea0003800200 */
.L_x_32579:
        /* <DEDUP_REMOVED lines=22> */
.L_x_32586:
        /* <DEDUP_REMOVED lines=13> */
.L_x_32588:
[----:B------:R-:W-:Y:S05]  /*7a40*/  BSYNC.RECONVERGENT B2 ;  /* 0x0000000000027941 */ /* 0x000fea0003800200 */
.L_x_32587:
        /* <DEDUP_REMOVED lines=43> */
.L_x_32585:
[----:B------:R-:W-:Y:S05]  /*7d00*/  BSYNC.RECONVERGENT B1 ;  /* 0x0000000000017941 */ /* 0x000fea0003800200 */
.L_x_32584:
        /* <DEDUP_REMOVED lines=22> */
.L_x_32591:
        /* <DEDUP_REMOVED lines=13> */
.L_x_32593:
[----:B------:R-:W-:Y:S05]  /*7f40*/  BSYNC.RECONVERGENT B2 ;  /* 0x0000000000027941 */ /* 0x000fea0003800200 */
.L_x_32592:
        /* <DEDUP_REMOVED lines=41> */
[----:B------:R-:W-:Y:S01]  /*81e0*/  IMAD.MOV.U32 R20, RZ, RZ, R22 ;  /* 0x000000ffff147224 */ /* 0x000fe200078e0016 */
[----:B------:R-:W-:-:S07]  /*81f0*/  LOP3.LUT R8, R12, UR31, R23, 0x96, !PT ;  /* 0x0000001f0c087c12 */ /* 0x000fce000f8e9617 */
.L_x_32590:
[----:B------:R-:W-:Y:S05]  /*8200*/  BSYNC.RECONVERGENT B1 ;  /* 0x0000000000017941 */ /* 0x000fea0003800200 */
.L_x_32589:
        /* <DEDUP_REMOVED lines=22> */
.L_x_32596:
        /* <DEDUP_REMOVED lines=15> */
.L_x_32598:
[----:B------:R-:W-:Y:S05]  /*8460*/  BSYNC.RECONVERGENT B2 ;  /* 0x0000000000027941 */ /* 0x000fea0003800200 */
.L_x_32597:
        /* <DEDUP_REMOVED lines=43> */
.L_x_32595:
[----:B------:R-:W-:Y:S05]  /*8720*/  BSYNC.RECONVERGENT B1 ;  /* 0x0000000000017941 */ /* 0x000fea0003800200 */
.L_x_32594:
        /* <DEDUP_REMOVED lines=10> */
.L_x_32558:
        /* <DEDUP_REMOVED lines=16> */
.L_x_32602:
        /* <DEDUP_REMOVED lines=13> */
.L_x_32604:
[----:B------:R-:W-:Y:S05]  /*89a0*/  BSYNC.RECONVERGENT B2 ;  /* 0x0000000000027941 */ /* 0x000fea0003800200 */
.L_x_32603:
        /* <DEDUP_REMOVED lines=43> */
.L_x_32601:
[----:B------:R-:W-:Y:S05]  /*8c60*/  BSYNC.RECONVERGENT B1 ;  /* 0x0000000000017941 */ /* 0x000fea0003800200 */
.L_x_32600:
[----:B------:R-:W-:Y:S01]  /*8c70*/  ISETP.NE.AND P0, PT, R22, 0x1, PT ;  /* 0x000000011600780c */ /* 0x000fe20003f05270 */
[----:B-----5:R-:W-:Y:S01]  /*8c80*/  HADD2.F32 R21, -RZ, R12.H0_H0 ;  /* 0x2000000cff157230 */ /* 0x020fe20000004100 */
[----:B------:R-:W-:Y:S01]  /*8c90*/  I2FP.F32.U32 R0, R17 ;  /* 0x0000001100007245 */ /* 0x000fe20000201000 */
[----:B------:R-:W-:Y:S01]  /*8ca0*/  BSSY.RECONVERGENT B1, `(.L_x_32605) ;  /* 0x000004a000017945 */ /* 0x000fe20003800200 */
[----:B------:R-:W-:Y:S02]  /*8cb0*/  IMAD.MOV.U32 R23, RZ, RZ, 0x2 ;  /* 0x00000002ff177424 */ /* 0x000fe400078e00ff */
[----:B------:R-:W-:Y:S01]  /*8cc0*/  FMUL.FTZ R40, R21, R140 ;  /* 0x0000008c15287220 */ /* 0x000fe20000410000 */
[----:B------:R-:W-:-:S03]  /*8cd0*/  FFMA.FTZ R17, R0, R139, 1.1641532182693481445e-10 ;  /* 0x2f00000000117423 */ /* 0x000fc6000001008b */
[----:B------:R-:W-:Y:S02]  /*8ce0*/  FMUL.FTZ R40, R40, R137 ;  /* 0x0000008928287220 */ /* 0x000fe40000410000 */
        /* <DEDUP_REMOVED lines=12> */
.L_x_32607:
        /* <DEDUP_REMOVED lines=13> */
.L_x_32609:
[----:B------:R-:W-:Y:S05]  /*8e80*/  BSYNC.RECONVERGENT B2 ;  /* 0x0000000000027941 */ /* 0x000fea0003800200 */
.L_x_32608:
        /* <DEDUP_REMOVED lines=43> */
.L_x_32606:
[----:B------:R-:W-:Y:S05]  /*9140*/  BSYNC.RECONVERGENT B1 ;  /* 0x0000000000017941 */ /* 0x000fea0003800200 */
.L_x_32605:
        /* <DEDUP_REMOVED lines=19> */
.L_x_32612:
        /* <DEDUP_REMOVED lines=13> */
.L_x_32614:
[----:B------:R-:W-:Y:S05]  /*9350*/  BSYNC.RECONVERGENT B2 ;  /* 0x0000000000027941 */ /* 0x000fea0003800200 */
.L_x_32613:
        /* <DEDUP_REMOVED lines=43> */
.L_x_32611:
[----:B------:R-:W-:Y:S05]  /*9610*/  BSYNC.RECONVERGENT B1 ;  /* 0x0000000000017941 */ /* 0x000fea0003800200 */
.L_x_32610:
        /* <DEDUP_REMOVED lines=19> */
.L_x_32617:
        /* <DEDUP_REMOVED lines=13> */
.L_x_32619:
[----:B------:R-:W-:Y:S05]  /*9820*/  BSYNC.RECONVERGENT B2 ;  /* 0x0000000000027941 */ /* 0x000fea0003800200 */
.L_x_32618:
        /* <DEDUP_REMOVED lines=43> */
.L_x_32616:
[----:B------:R-:W-:Y:S05]  /*9ae0*/  BSYNC.RECONVERGENT B1 ;  /* 0x0000000000017941 */ /* 0x000fea0003800200 */
.L_x_32615:
        /* <DEDUP_REMOVED lines=19> */
.L_x_32622:
        /* <DEDUP_REMOVED lines=13> */
.L_x_32624:
[----:B------:R-:W-:Y:S05]  /*9cf0*/  BSYNC.RECONVERGENT B2 ;  /* 0x0000000000027941 */ /* 0x000fea0003800200 */
.L_x_32623:
        /* <DEDUP_REMOVED lines=43> */
.L_x_32621:
[----:B------:R-:W-:Y:S05]  /*9fb0*/  BSYNC.RECONVERGENT B1 ;  /* 0x0000000000017941 */ /* 0x000fea0003800200 */
.L_x_32620:
        /* <DEDUP_REMOVED lines=19> */
.L_x_32627:
        /* <DEDUP_REMOVED lines=13> */
.L_x_32629:
[----:B------:R-:W-:Y:S05]  /*a1c0*/  BSYNC.RECONVERGENT B2 ;  /* 0x0000000000027941 */ /* 0x000fea0003800200 */
.L_x_32628:
        /* <DEDUP_REMOVED lines=43> */
.L_x_32626:
[----:B------:R-:W-:Y:S05]  /*a480*/  BSYNC.RECONVERGENT B1 ;  /* 0x0000000000017941 */ /* 0x000fea0003800200 */
.L_x_32625:
        /* <DEDUP_REMOVED lines=19> */
.L_x_32632:
        /* <DEDUP_REMOVED lines=13> */
.L_x_32634:
[----:B------:R-:W-:Y:S05]  /*a690*/  BSYNC.RECONVERGENT B2 ;  /* 0x0000000000027941 */ /* 0x000fea0003800200 */
.L_x_32633:
        /* <DEDUP_REMOVED lines=43> */
.L_x_32631:
[----:B------:R-:W-:Y:S05]  /*a950*/  BSYNC.RECONVERGENT B1 ;  /* 0x0000000000017941 */ /* 0x000fea0003800200 */
.L_x_32630:
[----:B------:R-:W-:Y:S01]  /*a960*/  ISETP.NE.AND P6, PT, R22, 0x1, PT ;  /* 0x000000011600780c */ /* 0x000fe20003fc5270 */
[----:B------:R-:W-:Y:S01]  /*a970*/  HADD2.F32 R17, -RZ, R15.H0_H0 ;  /* 0x2000000fff117230 */ /* 0x000fe20000004100 */
[----:B------:R-:W-:Y:S01]  /*a980*/  I2FP.F32.U32 R12, R12 ;  /* 0x0000000c000c7245 */ /* 0x000fe20000201000 */
[----:B------:R-:W-:Y:S03]  /*a990*/  BSSY.RECONVERGENT B1, `(.L_x_32635) ;  /* 0x000004b000017945 */ /* 0x000fe60003800200 */
[----:B------:R-:W-:Y:S01]  /*a9a0*/  FMUL.FTZ R38, R17, R140 ;  /* 0x0000008c11267220 */ /* 0x000fe20000410000 */
[----:B------:R-:W-:Y:S01]  /*a9b0*/  FFMA.FTZ R13, R12, R139, 1.1641532182693481445e-10 ;  /* 0x2f0000000c0d7423 */ /* 0x000fe2000001008b */
[----:B------:R-:W-:Y:S01]  /*a9c0*/  IMAD.MOV.U32 R17, RZ, RZ, 0x2 ;  /* 0x00000002ff117424 */ /* 0x000fe200078e00ff */
[----:B------:R-:W-:Y:S01]  /*a9d0*/  MOV R12, R6 ;  /* 0x00000006000c7202 */ /* 0x000fe20000000f00 */
        /* <DEDUP_REMOVED lines=11> */
.L_x_32637:
        /* <DEDUP_REMOVED lines=15> */
.L_x_32639:
[----:B------:R-:W-:Y:S05]  /*ab80*/  BSYNC.RECONVERGENT B2 ;  /* 0x0000000000027941 */ /* 0x000fea0003800200 */
.L_x_32638:
        /* <DEDUP_REMOVED lines=43> */
.L_x_32636:
[----:B------:R-:W-:Y:S05]  /*ae40*/  BSYNC.RECONVERGENT B1 ;  /* 0x0000000000017941 */ /* 0x000fea0003800200 */
.L_x_32635:
        /* <DEDUP_REMOVED lines=16> */
.L_x_32599:
        /* <DEDUP_REMOVED lines=43> */
.L_x_32643:
        /* <DEDUP_REMOVED lines=13> */
.L_x_32645:
[----:B------:R-:W-:Y:S05]  /*b2d0*/  BSYNC.RECONVERGENT B2 ;  /* 0x0000000000027941 */ /* 0x000fea0003800200 */
.L_x_32644:
        /* <DEDUP_REMOVED lines=42> */
.L_x_32642:
[----:B------:R-:W-:Y:S05]  /*b580*/  BSYNC.RECONVERGENT B1 ;  /* 0x0000000000017941 */ /* 0x000fea0003800200 */
.L_x_32641:
        /* <DEDUP_REMOVED lines=23> */
.L_x_32648:
        /* <DEDUP_REMOVED lines=13> */
.L_x_32650:
[----:B------:R-:W-:Y:S05]  /*b7d0*/  BSYNC.RECONVERGENT B2 ;  /* 0x0000000000027941 */ /* 0x000fea0003800200 */
.L_x_32649:
        /* <DEDUP_REMOVED lines=42> */
.L_x_32647:
[----:B------:R-:W-:Y:S05]  /*ba80*/  BSYNC.RECONVERGENT B1 ;  /* 0x0000000000017941 */ /* 0x000fea0003800200 */
.L_x_32646:
        /* <DEDUP_REMOVED lines=22> */
.L_x_32653:
        /* <DEDUP_REMOVED lines=13> */
.L_x_32655:
[----:B------:R-:W-:Y:S05]  /*bcc0*/  BSYNC.RECONVERGENT B2 ;  /* 0x0000000000027941 */ /* 0x000fea0003800200 */
.L_x_32654:
        /* <DEDUP_REMOVED lines=42> */
.L_x_32652:
[----:B------:R-:W-:Y:S05]  /*bf70*/  BSYNC.RECONVERGENT B1 ;  /* 0x0000000000017941 */ /* 0x000fea0003800200 */
.L_x_32651:
        /* <DEDUP_REMOVED lines=22> */
.L_x_32658:
        /* <DEDUP_REMOVED lines=13> */
.L_x_32660:
[----:B------:R-:W-:Y:S05]  /*c1b0*/  BSYNC.RECONVERGENT B2 ;  /* 0x0000000000027941 */ /* 0x000fea0003800200 */
.L_x_32659:
        /* <DEDUP_REMOVED lines=42> */
.L_x_32657:
[----:B------:R-:W-:Y:S05]  /*c460*/  BSYNC.RECONVERGENT B1 ;  /* 0x0000000000017941 */ /* 0x000fea0003800200 */
.L_x_32656:
        /* <DEDUP_REMOVED lines=22> */
.L_x_32663:
        /* <DEDUP_REMOVED lines=13> */
.L_x_32665:
[----:B------:R-:W-:Y:S05]  /*c6a0*/  BSYNC.RECONVERGENT B2 ;  /* 0x0000000000027941 */ /* 0x000fea0003800200 */
.L_x_32664:
        /* <DEDUP_REMOVED lines=43> */
.L_x_32662:
[----:B------:R-:W-:Y:S05]  /*c960*/  BSYNC.RECONVERGENT B1 ;  /* 0x0000000000017941 */ /* 0x000fea0003800200 */
.L_x_32661:
        /* <DEDUP_REMOVED lines=22> */
.L_x_32668:
        /* <DEDUP_REMOVED lines=13> */
.L_x_32670:
[----:B------:R-:W-:Y:S05]  /*cba0*/  BSYNC.RECONVERGENT B2 ;  /* 0x0000000000027941 */ /* 0x000fea0003800200 */
.L_x_32669:
        /* <DEDUP_REMOVED lines=40> */
[----:B------:R-:W-:Y:S02]  /*ce30*/  IMAD.MOV.U32 R132, RZ, RZ, R22 ;  /* 0x000000ffff847224 */ /* 0x000fe400078e0016 */
[----:B------:R-:W-:-:S07]  /*ce40*/  HFMA2 R22, -RZ, RZ, 0, 0 ;  /* 0x00000000ff167431 */ /* 0x000fce00000001ff */
.L_x_32667:
[----:B------:R-:W-:Y:S05]  /*ce50*/  BSYNC.RECONVERGENT B1 ;  /* 0x0000000000017941 */ /* 0x000fea0003800200 */
.L_x_32666:
        /* <DEDUP_REMOVED lines=22> */
.L_x_32673:
        /* <DEDUP_REMOVED lines=13> */
.L_x_32675:
[----:B------:R-:W-:Y:S05]  /*d090*/  BSYNC.RECONVERGENT B2 ;  /* 0x0000000000027941 */ /* 0x000fea0003800200 */
.L_x_32674:
        /* <DEDUP_REMOVED lines=41> */
[----:B------:R-:W-:Y:S02]  /*d330*/  LOP3.LUT R8, R12, UR31, R21, 0x96, !PT ;  /* 0x0000001f0c087c12 */ /* 0x000fe4000f8e9615 */
[----:B------:R-:W-:-:S07]  /*d340*/  MOV R132, R20 ;  /* 0x0000001400847202 */ /* 0x000fce0000000f00 */
.L_x_32672:
[----:B------:R-:W-:Y:S05]  /*d350*/  BSYNC.RECONVERGENT B1 ;  /* 0x0000000000017941 */ /* 0x000fea0003800200 */
.L_x_32671:
        /* <DEDUP_REMOVED lines=22> */
.L_x_32678:
        /* <DEDUP_REMOVED lines=15> */
.L_x_32680:
[----:B------:R-:W-:Y:S05]  /*d5b0*/  BSYNC.RECONVERGENT B2 ;  /* 0x0000000000027941 */ /* 0x000fea0003800200 */
.L_x_32679:
        /* <DEDUP_REMOVED lines=42> */
.L_x_32677:
[----:B------:R-:W-:Y:S05]  /*d860*/  BSYNC.RECONVERGENT B1 ;  /* 0x0000000000017941 */ /* 0x000fea0003800200 */
.L_x_32676:
        /* <DEDUP_REMOVED lines=10> */
.L_x_32640:
        /* <DEDUP_REMOVED lines=16> */
.L_x_32684:
        /* <DEDUP_REMOVED lines=13> */
.L_x_32686:
[----:B------:R-:W-:Y:S05]  /*dae0*/  BSYNC.RECONVERGENT B2 ;  /* 0x0000000000027941 */ /* 0x000fea0003800200 */
.L_x_32685:
        /* <DEDUP_REMOVED lines=41> */
[----:B------:R-:W-:-:S07]  /*dd80*/  HFMA2 R22, -RZ, RZ, 0, 0 ;  /* 0x00000000ff167431 */ /* 0x000fce00000001ff */
.L_x_32683:
[----:B------:R-:W-:Y:S05]  /*dd90*/  BSYNC.RECONVERGENT B1 ;  /* 0x0000000000017941 */ /* 0x000fea0003800200 */
.L_x_32682:
[----:B------:R-:W-:Y:S01]  /*dda0*/  ISETP.NE.AND P0, PT, R22, 0x1, PT ;  /* 0x000000011600780c */ /* 0x000fe20003f05270 */
[----:B------:R-:W-:Y:S01]  /*ddb0*/  BSSY.RECONVERGENT B1, `(.L_x_32687) ;  /* 0x000004c000017945 */ /* 0x000fe20003800200 */
[----:B------:R-:W-:Y:S01]  /*ddc0*/  I2FP.F32.U32 R20, R21 ;  /* 0x0000001500147245 */ /* 0x000fe20000201000 */
[----:B-----5:R-:W-:Y:S02]  /*ddd0*/  HADD2.F32 R21, -RZ, R12.H0_H0 ;  /* 0x2000000cff157230 */ /* 0x020fe40000004100 */
[----:B------:R-:W-:Y:S02]  /*dde0*/  IMAD.MOV.U32 R24, RZ, RZ, 0x2 ;  /* 0x00000002ff187424 */ /* 0x000fe400078e00ff */
[----:B------:R-:W-:Y:S01]  /*ddf0*/  FFMA.FTZ R17, R20, R139, 1.1641532182693481445e-10 ;  /* 0x2f00000014117423 */ /* 0x000fe2000001008b */
[----:B------:R-:W-:Y:S01]  /*de00*/  FMUL.FTZ R32, R21, R140 ;  /* 0x0000008c15207220 */ /* 0x000fe20000410000 */
[----:B------:R-:W-:-:S03]  /*de10*/  MOV R20, R6 ;  /* 0x0000000600147202 */ /* 0x000fc60000000f00 */
[----:B------:R-:W-:Y:S01]  /*de20*/  FSETP.LE.FTZ.AND P1, PT, R17, R138, PT ;  /* 0x0000008a1100720b */ /* 0x000fe20003f33000 */
[----:B------:R-:W-:-:S03]  /*de30*/  FMUL.FTZ R32, R32, R137 ;  /* 0x0000008920207220 */ /* 0x000fc60000410000 */
        /* <DEDUP_REMOVED lines=10> */
.L_x_32689:
        /* <DEDUP_REMOVED lines=13> */
.L_x_32691:
[----:B------:R-:W-:Y:S05]  /*dfb0*/  BSYNC.RECONVERGENT B2 ;  /* 0x0000000000027941 */ /* 0x000fea0003800200 */
.L_x_32690:
        /* <DEDUP_REMOVED lines=43> */
.L_x_32688:
[----:B------:R-:W-:Y:S05]  /*e270*/  BSYNC.RECONVERGENT B1 ;  /* 0x0000000000017941 */ /* 0x000fea0003800200 */
.L_x_32687:
        /* <DEDUP_REMOVED lines=19> */
.L_x_32694:
        /* <DEDUP_REMOVED lines=13> */
.L_x_32696:
[----:B------:R-:W-:Y:S05]  /*e480*/  BSYNC.RECONVERGENT B2 ;  /* 0x0000000000027941 */ /* 0x000fea0003800200 */
.L_x_32695:
        /* <DEDUP_REMOVED lines=43> */
.L_x_32693:
[----:B------:R-:W-:Y:S05]  /*e740*/  BSYNC.RECONVERGENT B1 ;  /* 0x0000000000017941 */ /* 0x000fea0003800200 */
.L_x_32692:
        /* <DEDUP_REMOVED lines=19> */
.L_x_32699:
        /* <DEDUP_REMOVED lines=13> */
.L_x_32701:
[----:B------:R-:W-:Y:S05]  /*e950*/  BSYNC.RECONVERGENT B2 ;  /* 0x0000000000027941 */ /* 0x000fea0003800200 */
.L_x_32700:
        /* <DEDUP_REMOVED lines=43> */
.L_x_32698:
[----:B------:R-:W-:Y:S05]  /*ec10*/  BSYNC.RECONVERGENT B1 ;  /* 0x0000000000017941 */ /* 0x000fea0003800200 */
.L_x_32697:
        /* <DEDUP_REMOVED lines=19> */
.L_x_32704:
        /* <DEDUP_REMOVED lines=13> */
.L_x_32706:
[----:B------:R-:W-:Y:S05]  /*ee20*/  BSYNC.RECONVERGENT B2 ;  /* 0x0000000000027941 */ /* 0x000fea0003800200 */
.L_x_32705:
        /* <DEDUP_REMOVED lines=43> */
.L_x_32703:
[----:B------:R-:W-:Y:S05]  /*f0e0*/  BSYNC.RECONVERGENT B1 ;  /* 0x0000000000017941 */ /* 0x000fea0003800200 */
.L_x_32702:
        /* <DEDUP_REMOVED lines=19> */
.L_x_32709:
        /* <DEDUP_REMOVED lines=13> */
.L_x_32711:
[----:B------:R-:W-:Y:S05]  /*f2f0*/  BSYNC.RECONVERGENT B2 ;  /* 0x0000000000027941 */ /* 0x000fea0003800200 */
.L_x_32710:
        /* <DEDUP_REMOVED lines=39> */
[----:B------:R-:W-:Y:S02]  /*f570*/  LOP3.LUT R8, R12, UR31, R23, 0x96, !PT ;  /* 0x0000001f0c087c12 */ /* 0x000fe4000f8e9617 */
[----:B------:R-:W-:Y:S01]  /*f580*/  MOV R12, R132 ;  /* 0x00000084000c7202 */ /* 0x000fe20000000f00 */
[----:B------:R-:W-:-:S07]  /*f590*/  IMAD.MOV.U32 R132, RZ, RZ, R22 ;  /* 0x000000ffff847224 */ /* 0x000fce00078e0016 */
.L_x_32708:
[----:B------:R-:W-:Y:S05]  /*f5a0*/  BSYNC.RECONVERGENT B1 ;  /* 0x0000000000017941 */ /* 0x000fea0003800200 */
.L_x_32707:
        /* <DEDUP_REMOVED lines=19> */
.L_x_32714:
        /* <DEDUP_REMOVED lines=13> */
.L_x_32716:
[----:B------:R-:W-:Y:S05]  /*f7b0*/  BSYNC.RECONVERGENT B2 ;  /* 0x0000000000027941 */ /* 0x000fea0003800200 */
.L_x_32715:
        /* <DEDUP_REMOVED lines=42> */
.L_x_32713:
[----:B------:R-:W-:Y:S05]  /*fa60*/  BSYNC.RECONVERGENT B1 ;  /* 0x0000000000017941 */ /* 0x000fea0003800200 */
.L_x_32712:
        /* <DEDUP_REMOVED lines=19> */
.L_x_32719:
        /* <DEDUP_REMOVED lines=15> */
.L_x_32721:
[----:B------:R-:W-:Y:S05]  /*fc90*/  BSYNC.RECONVERGENT B2 ;  /* 0x0000000000027941 */ /* 0x000fea0003800200 */
.L_x_32720:
        /* <DEDUP_REMOVED lines=42> */
.L_x_32718:
[----:B------:R-:W-:Y:S05]  /*ff40*/  BSYNC.RECONVERGENT B1 ;  /* 0x0000000000017941 */ /* 0x000fea0003800200 */
.L_x_32717:
        /* <DEDUP_REMOVED lines=16> */
.L_x_32681:
[----:B------:R-:W-:Y:S01]  /*10050*/  SEL R15, RZ, 0x1000000, !P6 ;  /* 0x01000000ff0f7807 */ /* 0x000fe20007000000 */
[----:B------:R-:W-:Y:S01]  /*10060*/  VIADD R141, R3, 0x60 ;  /* 0x00000060038d7836 */ /* 0x000fe20000000000 */
[----:B------:R-:W-:Y:S01]  /*10070*/  SEL R20, RZ, 0x10000, !P5 ;  /* 0x00010000ff147807 */ /* 0x000fe20006800000 */
[----:B------:R-:W-:Y:S01]  /*10080*/  IMAD.WIDE.U32 R22, R0, 0x8, R142 ;  /* 0x0000000800167825 */ /* 0x000fe200078e008e */
        /* <DEDUP_REMOVED lines=11> */
[----:B------:R-:W-:-:S02]  /*10140*/  LOP3.LUT R25, R25, R24, RZ, 0xfc, !PT ;  /* 0x0000001819197212 */ /* 0x000fc400078efcff */
[----:B------:R-:W-:Y:S01]  /*10150*/  LOP3.LUT R24, R12, R13, RZ, 0xfc, !PT ;  /* 0x0000000d0c187212 */ /* 0x000fe200078efcff */
[----:B------:R-:W-:Y:S01]  /*10160*/  IMAD.WIDE.U32 R12, R141, 0x10, R18 ;  /* 0x000000108d0c7825 */ /* 0x000fe200078e0012 */
[----:B------:R0:W-:Y:S01]  /*10170*/  STG.E.128 desc[UR8][R20.64+0x10], R28 ;  /* 0x0000101c14007986 */ /* 0x0001e2000c101d08 */
        /* <DEDUP_REMOVED lines=24> */
.L_x_32725:
        /* <DEDUP_REMOVED lines=13> */
.L_x_32727:
[----:B------:R-:W-:Y:S05]  /*103d0*/  BSYNC.RECONVERGENT B2 ;  /* 0x0000000000027941 */ /* 0x000fea0003800200 */
.L_x_32726:
        /* <DEDUP_REMOVED lines=42> */
.L_x_32724:
[----:B------:R-:W-:Y:S05]  /*10680*/  BSYNC.RECONVERGENT B1 ;  /* 0x0000000000017941 */ /* 0x000fea0003800200 */
.L_x_32723:
        /* <DEDUP_REMOVED lines=23> */
.L_x_32730:
        /* <DEDUP_REMOVED lines=13> */
.L_x_32732:
[----:B------:R-:W-:Y:S05]  /*108d0*/  BSYNC.RECONVERGENT B2 ;  /* 0x0000000000027941 */ /* 0x000fea0003800200 */
.L_x_32731:
        /* <DEDUP_REMOVED lines=42> */
.L_x_32729:
[----:B------:R-:W-:Y:S05]  /*10b80*/  BSYNC.RECONVERGENT B1 ;  /* 0x0000000000017941 */ /* 0x000fea0003800200 */
.L_x_32728:
        /* <DEDUP_REMOVED lines=22> */
.L_x_32735:
        /* <DEDUP_REMOVED lines=13> */
.L_x_32737:
[----:B------:R-:W-:Y:S05]  /*10dc0*/  BSYNC.RECONVERGENT B2 ;  /* 0x0000000000027941 */ /* 0x000fea0003800200 */
.L_x_32736:
        /* <DEDUP_REMOVED lines=42> */
.L_x_32734:
[----:B------:R-:W-:Y:S05]  /*11070*/  BSYNC.RECONVERGENT B1 ;  /* 0x0000000000017941 */ /* 0x000fea0003800200 */
.L_x_32733:
        /* <DEDUP_REMOVED lines=22> */
.L_x_32740:
        /* <DEDUP_REMOVED lines=13> */
.L_x_32742:
[----:B------:R-:W-:Y:S05]  /*112b0*/  BSYNC.RECONVERGENT B2 ;  /* 0x0000000000027941 */ /* 0x000fea0003800200 */
.L_x_32741:
        /* <DEDUP_REMOVED lines=42> */
.L_x_32739:
[----:B------:R-:W-:Y:S05]  /*11560*/  BSYNC.RECONVERGENT B1 ;  /* 0x0000000000017941 */ /* 0x000fea0003800200 */
.L_x_32738:
        /* <DEDUP_REMOVED lines=22> */
.L_x_32745:
        /* <DEDUP_REMOVED lines=13> */
.L_x_32747:
[----:B------:R-:W-:Y:S05]  /*117a0*/  BSYNC.RECONVERGENT B2 ;  /* 0x0000000000027941 */ /* 0x000fea0003800200 */
.L_x_32746:
        /* <DEDUP_REMOVED lines=43> */
.L_x_32744:
[----:B------:R-:W-:Y:S05]  /*11a60*/  BSYNC.RECONVERGENT B1 ;  /* 0x0000000000017941 */ /* 0x000fea0003800200 */
.L_x_32743:
        /* <DEDUP_REMOVED lines=22> */
.L_x_32750:
        /* <DEDUP_REMOVED lines=13> */
.L_x_32752:
[----:B------:R-:W-:Y:S05]  /*11ca0*/  BSYNC.RECONVERGENT B2 ;  /* 0x0000000000027941 */ /* 0x000fea0003800200 */
.L_x_32751:
        /* <DEDUP_REMOVED lines=42> */
.L_x_32749:
[----:B------:R-:W-:Y:S05]  /*11f50*/  BSYNC.RECONVERGENT B1 ;  /* 0x0000000000017941 */ /* 0x000fea0003800200 */
.L_x_32748:
        /* <DEDUP_REMOVED lines=22> */
.L_x_32755:
        /* <DEDUP_REMOVED lines=13> */
.L_x_32757:
[----:B------:R-:W-:Y:S05]  /*12190*/  BSYNC.RECONVERGENT B2 ;  /* 0x0000000000027941 */ /* 0x000fea0003800200 */
.L_x_32756:
        /* <DEDUP_REMOVED lines=43> */
.L_x_32754:
[----:B------:R-:W-:Y:S05]  /*12450*/  BSYNC.RECONVERGENT B1 ;  /* 0x0000000000017941 */ /* 0x000fea0003800200 */
.L_x_32753:
        /* <DEDUP_REMOVED lines=22> */
.L_x_32760:
        /* <DEDUP_REMOVED lines=15> */
.L_x_32762:
[----:B------:R-:W-:Y:S05]  /*126b0*/  BSYNC.RECONVERGENT B2 ;  /* 0x0000000000027941 */ /* 0x000fea0003800200 */
.L_x_32761:
        /* <DEDUP_REMOVED lines=42> */
.L_x_32759:
[----:B------:R-:W-:Y:S05]  /*12960*/  BSYNC.RECONVERGENT B1 ;  /* 0x0000000000017941 */ /* 0x000fea0003800200 */
.L_x_32758:
        /* <DEDUP_REMOVED lines=10> */
.L_x_32722:
        /* <DEDUP_REMOVED lines=16> */
.L_x_32766:
        /* <DEDUP_REMOVED lines=13> */
.L_x_32768:
[----:B------:R-:W-:Y:S05]  /*12be0*/  BSYNC.RECONVERGENT B2 ;  /* 0x0000000000027941 */ /* 0x000fea0003800200 */
.L_x_32767:
        /* <DEDUP_REMOVED lines=40> */
[----:B------:R-:W-:-:S07]  /*12e70*/  LOP3.LUT R8, R20, UR31, R151, 0x96, !PT ;  /* 0x0000001f14087c12 */ /* 0x000fce000f8e9697 */
.L_x_32765:
[----:B------:R-:W-:Y:S05]  /*12e80*/  BSYNC.RECONVERGENT B1 ;  /* 0x0000000000017941 */ /* 0x000fea0003800200 */
.L_x_32764:
        /* <DEDUP_REMOVED lines=20> */
.L_x_32771:
        /* <DEDUP_REMOVED lines=13> */
.L_x_32773:
[----:B------:R-:W-:Y:S05]  /*130a0*/  BSYNC.RECONVERGENT B2 ;  /* 0x0000000000027941 */ /* 0x000fea0003800200 */
.L_x_32772:
        /* <DEDUP_REMOVED lines=42> */
.L_x_32770:
[----:B------:R-:W-:Y:S05]  /*13350*/  BSYNC.RECONVERGENT B1 ;  /* 0x0000000000017941 */ /* 0x000fea0003800200 */
.L_x_32769:
        /* <DEDUP_REMOVED lines=19> */
.L_x_32776:
        /* <DEDUP_REMOVED lines=13> */
.L_x_32778:
[----:B------:R-:W-:Y:S05]  /*13560*/  BSYNC.RECONVERGENT B2 ;  /* 0x0000000000027941 */ /* 0x000fea0003800200 */
.L_x_32777:
        /* <DEDUP_REMOVED lines=42> */
.L_x_32775:
[----:B------:R-:W-:Y:S05]  /*13810*/  BSYNC.RECONVERGENT B1 ;  /* 0x0000000000017941 */ /* 0x000fea0003800200 */
.L_x_32774:
        /* <DEDUP_REMOVED lines=19> */
.L_x_32781:
        /* <DEDUP_REMOVED lines=13> */
.L_x_32783:
[----:B------:R-:W-:Y:S05]  /*13a20*/  BSYNC.RECONVERGENT B2 ;  /* 0x0000000000027941 */ /* 0x000fea0003800200 */
.L_x_32782:
        /* <DEDUP_REMOVED lines=43> */
.L_x_32780:
[----:B------:R-:W-:Y:S05]  /*13ce0*/  BSYNC.RECONVERGENT B1 ;  /* 0x0000000000017941 */ /* 0x000fea0003800200 */
.L_x_32779:
        /* <DEDUP_REMOVED lines=19> */
.L_x_32786:
        /* <DEDUP_REMOVED lines=13> */
.L_x_32788:
[----:B------:R-:W-:Y:S05]  /*13ef0*/  BSYNC.RECONVERGENT B2 ;  /* 0x0000000000027941 */ /* 0x000fea0003800200 */
.L_x_32787:
        /* <DEDUP_REMOVED lines=43> */
.L_x_32785:
[----:B------:R-:W-:Y:S05]  /*141b0*/  BSYNC.RECONVERGENT B1 ;  /* 0x0000000000017941 */ /* 0x000fea0003800200 */
.L_x_32784:
        /* <DEDUP_REMOVED lines=19> */
.L_x_32791:
        /* <DEDUP_REMOVED lines=13> */
.L_x_32793:
[----:B------:R-:W-:Y:S05]  /*143c0*/  BSYNC.RECONVERGENT B2 ;  /* 0x0000000000027941 */ /* 0x000fea0003800200 */
.L_x_32792:
        /* <DEDUP_REMOVED lines=42> */
.L_x_32790:
[----:B------:R-:W-:Y:S05]  /*14670*/  BSYNC.RECONVERGENT B1 ;  /* 0x0000000000017941 */ /* 0x000fea0003800200 */
.L_x_32789:
        /* <DEDUP_REMOVED lines=19> */
.L_x_32796:
        /* <DEDUP_REMOVED lines=13> */
.L_x_32798:
[----:B------:R-:W-:Y:S05]  /*14880*/  BSYNC.RECONVERGENT B2 ;  /* 0x0000000000027941 */ /* 0x000fea0003800200 */
.L_x_32797:
        /* <DEDUP_REMOVED lines=42> */
.L_x_32795:
[----:B------:R-:W-:Y:S05]  /*14b30*/  BSYNC.RECONVERGENT B1 ;  /* 0x0000000000017941 */ /* 0x000fea0003800200 */
.L_x_32794:
        /* <DEDUP_REMOVED lines=19> */
.L_x_32801:
        /* <DEDUP_REMOVED lines=15> */
.L_x_32803:
[----:B------:R-:W-:Y:S05]  /*14d60*/  BSYNC.RECONVERGENT B2 ;  /* 0x0000000000027941 */ /* 0x000fea0003800200 */
.L_x_32802:
        /* <DEDUP_REMOVED lines=42> */
.L_x_32800:
[----:B------:R-:W-:Y:S05]  /*15010*/  BSYNC.RECONVERGENT B1 ;  /* 0x0000000000017941 */ /* 0x000fea0003800200 */
.L_x_32799:
        /* <DEDUP_REMOVED lines=16> */
.L_x_32763:
        /* <DEDUP_REMOVED lines=43> */
.L_x_32807:
        /* <DEDUP_REMOVED lines=13> */
.L_x_32809:
[----:B------:R-:W-:Y:S05]  /*154a0*/  BSYNC.RECONVERGENT B2 ;  /* 0x0000000000027941 */ /* 0x000fea0003800200 */
.L_x_32808:
        /* <DEDUP_REMOVED lines=37> */
[----:B------:R-:W-:Y:S01]  /*15700*/  LOP3.LUT R7, R148, UR30, R7, 0x96, !PT ;  /* 0x0000001e94077c12 */ /* 0x000fe2000f8e9607 */
[----:B------:R-:W-:-:S05]  /*15710*/  IMAD.WIDE.U32 R148, R149, -0x2daee0ad, RZ ;  /* 0xd2511f5395947825 */ /* 0x000fca00078e00ff */
[----:B------:R-:W-:Y:S01]  /*15720*/  LOP3.LUT R8, R152, UR31, R149, 0x96, !PT ;  /* 0x0000001f98087c12 */ /* 0x000fe2000f8e9695 */
[----:B------:R-:W-:Y:S01]  /*15730*/  HFMA2 R152, -RZ, RZ, 0, 0 ;  /* 0x00000000ff987431 */ /* 0x000fe200000001ff */
[----:B------:R-:W-:-:S07]  /*15740*/  MOV R146, R148 ;  /* 0x0000009400927202 */ /* 0x000fce0000000f00 */
.L_x_32806:
[----:B------:R-:W-:Y:S05]  /*15750*/  BSYNC.RECONVERGENT B1 ;  /* 0x0000000000017941 */ /* 0x000fea0003800200 */
.L_x_32805:
        /* <DEDUP_REMOVED lines=23> */
.L_x_32812:
        /* <DEDUP_REMOVED lines=13> */
.L_x_32814:
[----:B------:R-:W-:Y:S05]  /*159a0*/  BSYNC.RECONVERGENT B2 ;  /* 0x0000000000027941 */ /* 0x000fea0003800200 */
.L_x_32813:
[----:B------:R-:W-:Y:S01]  /*159b0*/  LOP3.LUT R6, R5, UR7, R153, 0x96, !PT ;  /* 0x0000000705067c12 */ /* 0x000fe2000f8e9699 */
[----:B------:R-:W-:Y:S01]  /*159c0*/  IMAD.WIDE.U32 R150, R136, -0x326172a9, RZ ;  /* 0xcd9e8d5788967825 */ /* 0x000fe200078e00ff */
[----:B------:R-:W-:-:S03]  /*159d0*/  MOV R149, R146 ;  /* 0x0000009200957202 */ /* 0x000fc60000000f00 */
        /* <DEDUP_REMOVED lines=32> */
[----:B------:R-:W-:Y:S01]  /*15be0*/  HFMA2 R153, -RZ, RZ, 0, 0 ;  /* 0x00000000ff997431 */ /* 0x000fe200000001ff */
[----:B------:R-:W-:Y:S01]  /*15bf0*/  LOP3.LUT R151, R6, UR28, R151, 0x96, !PT ;  /* 0x0000001c06977c12 */ /* 0x000fe2000f8e9697 */
[----:B------:R-:W-:-:S05]  /*15c00*/  IMAD.WIDE.U32 R6, R7, -0x326172a9, RZ ;  /* 0xcd9e8d5707067825 */ /* 0x000fca00078e00ff */
[----:B------:R-:W-:Y:S01]  /*15c10*/  LOP3.LUT R7, R150, UR30, R7, 0x96, !PT ;  /* 0x0000001e96077c12 */ /* 0x000fe2000f8e9607 */
[----:B------:R-:W-:-:S04]  /*15c20*/  IMAD.WIDE.U32 R150, R151, -0x2daee0ad, RZ ;  /* 0xd2511f5397967825 */ /* 0x000fc800078e00ff */
[----:B------:R-:W-:Y:S01]  /*15c30*/  IMAD.MOV.U32 R146, RZ, RZ, R150 ;  /* 0x000000ffff927224 */ /* 0x000fe200078e0096 */
[----:B------:R-:W-:-:S07]  /*15c40*/  LOP3.LUT R8, R152, UR31, R151, 0x96, !PT ;  /* 0x0000001f98087c12 */ /* 0x000fce000f8e9697 */
.L_x_32811:
[----:B------:R-:W-:Y:S05]  /*15c50*/  BSYNC.RECONVERGENT B1 ;  /* 0x0000000000017941 */ /* 0x000fea0003800200 */
.L_x_32810:
        /* <DEDUP_REMOVED lines=22> */
.L_x_32817:
        /* <DEDUP_REMOVED lines=13> */
.L_x_32819:
[----:B------:R-:W-:Y:S05]  /*15e90*/  BSYNC.RECONVERGENT B2 ;  /* 0x0000000000027941 */ /* 0x000fea0003800200 */
.L_x_32818:
        /* <DEDUP_REMOVED lines=42> */
.L_x_32816:
[----:B------:R-:W-:Y:S05]  /*16140*/  BSYNC.RECONVERGENT B1 ;  /* 0x0000000000017941 */ /* 0x000fea0003800200 */
.L_x_32815:
        /* <DEDUP_REMOVED lines=22> */
.L_x_32822:
        /* <DEDUP_REMOVED lines=13> */
.L_x_32824:
[----:B------:R-:W-:Y:S05]  /*16380*/  BSYNC.RECONVERGENT B2 ;  /* 0x0000000000027941 */ /* 0x000fea0003800200 */
.L_x_32823:
        /* <DEDUP_REMOVED lines=42> */
.L_x_32821:
[----:B------:R-:W-:Y:S05]  /*16630*/  BSYNC.RECONVERGENT B1 ;  /* 0x0000000000017941 */ /* 0x000fea0003800200 */
.L_x_32820:
        /* <DEDUP_REMOVED lines=22> */
.L_x_32827:
        /* <DEDUP_REMOVED lines=13> */
.L_x_32829:
[----:B------:R-:W-:Y:S05]  /*16870*/  BSYNC.RECONVERGENT B2 ;  /* 0x0000000000027941 */ /* 0x000fea0003800200 */
.L_x_32828:
        /* <DEDUP_REMOVED lines=42> */
.L_x_32826:
[----:B------:R-:W-:Y:S05]  /*16b20*/  BSYNC.RECONVERGENT B1 ;  /* 0x0000000000017941 */ /* 0x000fea0003800200 */
.L_x_32825:
        /* <DEDUP_REMOVED lines=22> */
.L_x_32832:
        /* <DEDUP_REMOVED lines=13> */
.L_x_32834:
[----:B------:R-:W-:Y:S05]  /*16d60*/  BSYNC.RECONVERGENT B2 ;  /* 0x0000000000027941 */ /* 0x000fea0003800200 */
.L_x_32833:
        /* <DEDUP_REMOVED lines=39> */
[----:B------:R-:W-:Y:S02]  /*16fe0*/  LOP3.LUT R8, R150, UR31, R17, 0x96, !PT ;  /* 0x0000001f96087c12 */ /* 0x000fe4000f8e9611 */
[----:B------:R-:W-:Y:S01]  /*16ff0*/  MOV R17, R146 ;  /* 0x0000009200117202 */ /* 0x000fe20000000f00 */
[----:B------:R-:W-:-:S07]  /*17000*/  IMAD.MOV.U32 R146, RZ, RZ, R16 ;  /* 0x000000ffff927224 */ /* 0x000fce00078e0010 */
.L_x_32831:
[----:B------:R-:W-:Y:S05]  /*17010*/  BSYNC.RECONVERGENT B1 ;  /* 0x0000000000017941 */ /* 0x000fea0003800200 */
.L_x_32830:
        /* <DEDUP_REMOVED lines=22> */
.L_x_32837:
        /* <DEDUP_REMOVED lines=13> */
.L_x_32839:
[----:B------:R-:W-:Y:S05]  /*17250*/  BSYNC.RECONVERGENT B2 ;  /* 0x0000000000027941 */ /* 0x000fea0003800200 */
.L_x_32838:
        /* <DEDUP_REMOVED lines=42> */
.L_x_32836:
[----:B------:R-:W-:Y:S05]  /*17500*/  BSYNC.RECONVERGENT B1 ;  /* 0x0000000000017941 */ /* 0x000fea0003800200 */
.L_x_32835:
        /* <DEDUP_REMOVED lines=22> */
.L_x_32842:
        /* <DEDUP_REMOVED lines=15> */
.L_x_32844:
[----:B------:R-:W-:Y:S05]  /*17760*/  BSYNC.RECONVERGENT B2 ;  /* 0x0000000000027941 */ /* 0x000fea0003800200 */
.L_x_32843:
        /* <DEDUP_REMOVED lines=42> */
.L_x_32841:
[----:B------:R-:W-:Y:S05]  /*17a10*/  BSYNC.RECONVERGENT B1 ;  /* 0x0000000000017941 */ /* 0x000fea0003800200 */
.L_x_32840:
        /* <DEDUP_REMOVED lines=10> */
.L_x_32804:
        /* <DEDUP_REMOVED lines=16> */
.L_x_32848:
        /* <DEDUP_REMOVED lines=13> */
.L_x_32850:
[----:B------:R-:W-:Y:S05]  /*17c90*/  BSYNC.RECONVERGENT B2 ;  /* 0x0000000000027941 */ /* 0x000fea0003800200 */
.L_x_32849:
        /* <DEDUP_REMOVED lines=42> */
.L_x_32847:
[----:B------:R-:W-:Y:S05]  /*17f40*/  BSYNC.RECONVERGENT B1 ;  /* 0x0000000000017941 */ /* 0x000fea0003800200 */
.L_x_32846:
[----:B------:R-:W-:Y:S01]  /*17f50*/  ISETP.NE.AND P0, PT, R14, 0x1, PT ;  /* 0x000000010e00780c */ /* 0x000fe20003f05270 */
[----:B-----5:R-:W-:Y:S01]  /*17f60*/  HADD2.F32 R15, -RZ, R16.H0_H0 ;  /* 0x20000010ff0f7230 */ /* 0x020fe20000004100 */
        /* <DEDUP_REMOVED lines=18> */
.L_x_32853:
        /* <DEDUP_REMOVED lines=13> */
.L_x_32855:
[----:B------:R-:W-:Y:S05]  /*18160*/  BSYNC.RECONVERGENT B2 ;  /* 0x0000000000027941 */ /* 0x000fea0003800200 */
.L_x_32854:
        /* <DEDUP_REMOVED lines=42> */
.L_x_32852:
[----:B------:R-:W-:Y:S05]  /*18410*/  BSYNC.RECONVERGENT B1 ;  /* 0x0000000000017941 */ /* 0x000fea0003800200 */
.L_x_32851:
        /* <DEDUP_REMOVED lines=19> */
.L_x_32858:
        /* <DEDUP_REMOVED lines=13> */
.L_x_32860:
[----:B------:R-:W-:Y:S05]  /*18620*/  BSYNC.RECONVERGENT B2 ;  /* 0x0000000000027941 */ /* 0x000fea0003800200 */
.L_x_32859:
        /* <DEDUP_REMOVED lines=42> */
.L_x_32857:
[----:B------:R-:W-:Y:S05]  /*188d0*/  BSYNC.RECONVERGENT B1 ;  /* 0x0000000000017941 */ /* 0x000fea0003800200 */
.L_x_32856:
[----:B------:R-:W-:Y:S01]  /*188e0*/  ISETP.NE.AND P2, PT, R14, 0x1, PT ;  /* 0x000000010e00780c */ /* 0x000fe20003f45270 */
[----:B------:R-:W-:Y:S01]  /*188f0*/  HADD2.F32 R133, -RZ, R17.H0_H0 ;  /* 0x20000011ff857230 */ /* 0x000fe20000004100 */
        /* <DEDUP_REMOVED lines=17> */
.L_x_32863:
        /* <DEDUP_REMOVED lines=13> */
.L_x_32865:
[----:B------:R-:W-:Y:S05]  /*18ae0*/  BSYNC.RECONVERGENT B2 ;  /* 0x0000000000027941 */ /* 0x000fea0003800200 */
.L_x_32864:
        /* <DEDUP_REMOVED lines=42> */
.L_x_32862:
[----:B------:R-:W-:Y:S05]  /*18d90*/  BSYNC.RECONVERGENT B1 ;  /* 0x0000000000017941 */ /* 0x000fea0003800200 */
.L_x_32861:
        /* <DEDUP_REMOVED lines=19> */
.L_x_32868:
        /* <DEDUP_REMOVED lines=13> */
.L_x_32870:
[----:B------:R-:W-:Y:S05]  /*18fa0*/  BSYNC.RECONVERGENT B2 ;  /* 0x0000000000027941 */ /* 0x000fea0003800200 */
.L_x_32869:
        /* <DEDUP_REMOVED lines=42> */
.L_x_32867:
[----:B------:R-:W-:Y:S05]  /*19250*/  BSYNC.RECONVERGENT B1 ;  /* 0x0000000000017941 */ /* 0x000fea0003800200 */
.L_x_32866:
        /* <DEDUP_REMOVED lines=19> */
.L_x_32873:
        /* <DEDUP_REMOVED lines=13> */
.L_x_32875:
[----:B------:R-:W-:Y:S05]  /*19460*/  BSYNC.RECONVERGENT B2 ;  /* 0x0000000000027941 */ /* 0x000fea0003800200 */
.L_x_32874:
        /* <DEDUP_REMOVED lines=42> */
.L_x_32872:
[----:B------:R-:W-:Y:S05]  /*19710*/  BSYNC.RECONVERGENT B1 ;  /* 0x0000000000017941 */ /* 0x000fea0003800200 */
.L_x_32871:
[----:B------:R-:W-:Y:S01]  /*19720*/  ISETP.NE.AND P5, PT, R132, 0x1, PT ;  /* 0x000000018400780c */ /* 0x000fe20003fa5270 */
[----:B------:R-:W-:Y:S01]  /*19730*/  HADD2.F32 R17, -RZ, R18.H1_H1 ;  /* 0x30000012ff117230 */ /* 0x000fe20000004100 */
[----:B------:R-:W-:Y:S01]  /*19740*/  I2FP.F32.U32 R14, R13 ;  /* 0x0000000d000e7245 */ /* 0x000fe20000201000 */
[----:B------:R-:W-:Y:S01]  /*19750*/  BSSY.RECONVERGENT B1, `(.L_x_32876) ;  /* 0x0000048000017945 */ /* 0x000fe20003800200 */
[----:B------:R-:W-:Y:S02]  /*19760*/  HFMA2 R134, -RZ, RZ, 0, 1.1920928955078125e-07 ;  /* 0x00000002ff867431 */ /* 0x000fe400000001ff */
[----:B------:R-:W-:Y:S01]  /*19770*/  FMUL.FTZ R16, R17, R140 ;  /* 0x0000008c11107220 */ /* 0x000fe20000410000 */
[----:B------:R-:W-:Y:S01]  /*19780*/  FFMA.FTZ R13, R14, R139, 1.1641532182693481445e-10 ;  /* 0x2f0000000e0d7423 */ /* 0x000fe2000001008b */
[----:B------:R-:W-:-:S04]  /*19790*/  IMAD.MOV.U32 R14, RZ, RZ, R6 ;  /* 0x000000ffff0e7224 */ /* 0x000fc800078e0006 */
        /* <DEDUP_REMOVED lines=11> */
.L_x_32878:
        /* <DEDUP_REMOVED lines=13> */
.L_x_32880:
[----:B------:R-:W-:Y:S05]  /*19920*/  BSYNC.RECONVERGENT B2 ;  /* 0x0000000000027941 */ /* 0x000fea0003800200 */
.L_x_32879:
        /* <DEDUP_REMOVED lines=42> */
.L_x_32877:
[----:B------:R-:W-:Y:S05]  /*19bd0*/  BSYNC.RECONVERGENT B1 ;  /* 0x0000000000017941 */ /* 0x000fea0003800200 */
.L_x_32876:
[----:B------:R-:W-:Y:S01]  /*19be0*/  ISETP.NE.AND P6, PT, R134, 0x1, PT ;  /* 0x000000018600780c */ /* 0x000fe20003fc5270 */
[----:B------:R-:W-:Y:S01]  /*19bf0*/  HADD2.F32 R17, -RZ, R19.H0_H0 ;  /* 0x20000013ff117230 */ /* 0x000fe20000004100 */
[----:B------:R-:W-:Y:S01]  /*19c00*/  I2FP.F32.U32 R14, R14 ;  /* 0x0000000e000e7245 */ /* 0x000fe20000201000 */
[----:B------:R-:W-:Y:S01]  /*19c10*/  BSSY.RECONVERGENT B1, `(.L_x_32881) ;  /* 0x000004a000017945 */ /* 0x000fe20003800200 */
[----:B------:R-:W-:-:S03]  /*19c20*/  IMAD.MOV.U32 R18, RZ, RZ, R6 ;  /* 0x000000ffff127224 */ /* 0x000fc600078e0006 */
[----:B------:R-:W-:Y:S01]  /*19c30*/  FFMA.FTZ R133, R14, R139, 1.1641532182693481445e-10 ;  /* 0x2f0000000e857423 */ /* 0x000fe2000001008b */
[----:B------:R-:W-:Y:S01]  /*19c40*/  FMUL.FTZ R14, R17, R140 ;  /* 0x0000008c110e7220 */ /* 0x000fe20000410000 */
[----:B------:R-:W-:-:S03]  /*19c50*/  HFMA2 R17, -RZ, RZ, 0, 1.1920928955078125e-07 ;  /* 0x00000002ff117431 */ /* 0x000fc600000001ff */
        /* <DEDUP_REMOVED lines=11> */
.L_x_32883:
        /* <DEDUP_REMOVED lines=15> */
.L_x_32885:
[----:B------:R-:W-:Y:S05]  /*19e00*/  BSYNC.RECONVERGENT B2 ;  /* 0x0000000000027941 */ /* 0x000fea0003800200 */
.L_x_32884:
        /* <DEDUP_REMOVED lines=42> */
.L_x_32882:
[----:B------:R-:W-:Y:S05]  /*1a0b0*/  BSYNC.RECONVERGENT B1 ;  /* 0x0000000000017941 */ /* 0x000fea0003800200 */
.L_x_32881:
        /* <DEDUP_REMOVED lines=16> */
.L_x_32845:
        /* <DEDUP_REMOVED lines=9> */
[----:B------:R-:W-:Y:S01]  /*1a250*/  ISETP.NE.AND P6, PT, R148, RZ, PT ;  /* 0x000000ff9400720c */ /* 0x000fe20003fc5270 */
[----:B------:R0:W-:Y:S01]  /*1a260*/  STG.E.128 desc[UR8][R144.64], R132 ;  /* 0x0000008490007986 */ /* 0x0001e2000c101d08 */
[----:B------:R-:W-:Y:S01]  /*1a270*/  SEL R140, RZ, 0x10000, !P5 ;  /* 0x00010000ff8c7807 */ /* 0x000fe20006800000 */
[----:B------:R-:W-:Y:S01]  /*1a280*/  FADD.FTZ R19, R18, R51 ;  /* 0x0000003312137221 */ /* 0x000fe20000010000 */
[----:B------:R-:W-:Y:S01]  /*1a290*/  SEL R149, RZ, 0x100, !P4 ;  /* 0x00000100ff957807 */ /* 0x000fe20006000000 */
[----:B------:R0:W-:Y:S01]  /*1a2a0*/  STG.E.128 desc[UR8][R144.64+0x10], R12 ;  /* 0x0000100c90007986 */ /* 0x0001e2000c101d08 */
[----:B------:R-:W-:Y:S01]  /*1a2b0*/  LOP3.LUT P0, RZ, R4, 0x1f, RZ, 0xc0, !PT ;  /* 0x0000001f04ff7812 */ /* 0x000fe2000780c0ff */
[----:B------:R-:W-:Y:S01]  /*1a2c0*/  FADD.FTZ R18, R19, R44 ;  /* 0x0000002c13127221 */ /* 0x000fe20000010000 */
[----:B------:R-:W-:Y:S01]  /*1a2d0*/  LOP3.LUT R140, R149, R16, R140, 0xfe, !PT ;  /* 0x00000010958c7212 */ /* 0x000fe200078efe8c */
[----:B------:R-:W-:-:S02]  /*1a2e0*/  UMOV UR4, 0xffffffff ;  /* 0xffffffff00047882 */ /* 0x000fc40000000000 */
        /* <DEDUP_REMOVED lines=143> */
.L_x_32899:
[----:B-1----:R-:W-:Y:S01]  /*1abe0*/  FADD.FTZ R137, R140, R139 ;  /* 0x0000008b8c897221 */ /* 0x002fe20000010000 */
[----:B------:R-:W-:Y:S01]  /*1abf0*/  FMUL.FTZ R4, R16, R16 ;  /* 0x0000001010047220 */ /* 0x000fe20000410000 */
[----:B------:R-:W-:Y:S02]  /*1ac00*/  ISETP.NE.AND P1, PT, RZ, UR32, PT ;  /* 0x00000020ff007c0c */ /* 0x000fe4000bf25270 */
[----:B------:R-:W-:Y:S02]  /*1ac10*/  FFMA.FTZ R137, R137, R18, UR13 ;  /* 0x0000000d89897e23 */ /* 0x000fe40008010012 */
[----:B------:R-:W-:Y:S02]  /*1ac20*/  FSEL R18, R4, RZ, P1 ;  /* 0x000000ff04127208 */ /* 0x000fe40000800000 */
[----:B------:R-:W-:-:S03]  /*1ac30*/  FSEL R4, R16, RZ, !P1 ;  /* 0x000000ff10047208 */ /* 0x000fc60004800000 */
[----:B------:R-:W-:Y:S02]  /*1ac40*/  FADD.FTZ R137, R137, R18 ;  /* 0x0000001289897221 */ /* 0x000fe40000010000 */
[----:B------:R-:W1:Y:S01]  /*1ac50*/  @!P0 LDC.64 R18, c[0x0][0x3c0] ;  /* 0x0000f000ff128b82 */ /* 0x000e620000000a00 */
[C---:B------:R-:W-:Y:S01]  /*1ac60*/  FADD.FTZ R138, -R4.reuse, R32 ;  /* 0x00000020048a7221 */ /* 0x040fe20000010100 */
[C---:B------:R-:W-:Y:S01]  /*1ac70*/  FADD.FTZ R139, -R4.reuse, R33 ;  /* 0x00000021048b7221 */ /* 0x040fe20000010100 */
[C---:B------:R-:W-:Y:S01]  /*1ac80*/  FADD.FTZ R150, -R4.reuse, R12 ;  /* 0x0000000c04967221 */ /* 0x040fe20000010100 */
[----:B------:R-:W2:Y:S01]  /*1ac90*/  MUFU.RSQ R137, R137 ;  /* 0x0000008900897308 */ /* 0x000ea20000001400 */
[C---:B------:R-:W-:Y:S01]  /*1aca0*/  FADD.FTZ R152, -R4.reuse, R13 ;  /* 0x0000000d04987221 */ /* 0x040fe20000010100 */
[C---:B------:R-:W-:Y:S01]  /*1acb0*/  FADD.FTZ R44, -R4.reuse, R44 ;  /* 0x0000002c042c7221 */ /* 0x040fe20000010100 */
[C---:B------:R-:W-:Y:S01]  /*1acc0*/  FADD.FTZ R45, -R4.reuse, R45 ;  /* 0x0000002d042d7221 */ /* 0x040fe20000010100 */
[----:B------:R-:W3:Y:S01]  /*1acd0*/  @!P0 LDC.64 R32, c[0x0][0x3c8] ;  /* 0x0000f200ff208b82 */ /* 0x000ee20000000a00 */
[C---:B------:R-:W-:Y:S01]  /*1ace0*/  FADD.FTZ R40, -R4.reuse, R40 ;  /* 0x0000002804287221 */ /* 0x040fe20000010100 */
[C---:B------:R-:W-:Y:S01]  /*1acf0*/  FADD.FTZ R41, -R4.reuse, R41 ;  /* 0x0000002904297221 */ /* 0x040fe20000010100 */
[C---:B------:R-:W-:Y:S01]  /*1ad00*/  FADD.FTZ R42, -R4.reuse, R42 ;  /* 0x0000002a042a7221 */ /* 0x040fe20000010100 */
[C---:B------:R-:W-:Y:S01]  /*1ad10*/  FADD.FTZ R43, -R4.reuse, R43 ;  /* 0x0000002b042b7221 */ /* 0x040fe20000010100 */
[C---:B------:R-:W-:Y:S01]  /*1ad20*/  FADD.FTZ R142, -R4.reuse, R23 ;  /* 0x00000017048e7221 */ /* 0x040fe20000010100 */
[C---:B------:R-:W-:Y:S01]  /*1ad30*/  FADD.FTZ R36, -R4.reuse, R36 ;  /* 0x0000002404247221 */ /* 0x040fe20000010100 */
[C---:B------:R-:W-:Y:S01]  /*1ad40*/  FADD.FTZ R37, -R4.reuse, R37 ;  /* 0x0000002504257221 */ /* 0x040fe20000010100 */
[----:B------:R-:W4:Y:S01]  /*1ad50*/  LDC.64 R12, c[0x0][0x428] ;  /* 0x00010a00ff0c7b82 */ /* 0x000f220000000a00 */
[C---:B------:R-:W-:Y:S01]  /*1ad60*/  FADD.FTZ R49, -R4.reuse, R49 ;  /* 0x0000003104317221 */ /* 0x040fe20000010100 */
[C---:B------:R-:W-:Y:S01]  /*1ad70*/  FADD.FTZ R46, -R4.reuse, R46 ;  /* 0x0000002e042e7221 */ /* 0x040fe20000010100 */
[C---:B------:R-:W-:Y:S01]  /*1ad80*/  FADD.FTZ R22, -R4.reuse, R22 ;  /* 0x0000001604167221 */ /* 0x040fe20000010100 */
[----:B------:R-:W-:Y:S01]  /*1ad90*/  FADD.FTZ R50, -R4, R50 ;  /* 0x0000003204327221 */ /* 0x000fe20000010100 */
[C---:B--2---:R-:W-:Y:S01]  /*1ada0*/  FMUL.FTZ R23, R137.reuse, R44 ;  /* 0x0000002c89177220 */ /* 0x044fe20000410000 */
[C---:B------:R-:W-:Y:S01]  /*1adb0*/  FMUL.FTZ R44, R137.reuse, R45 ;  /* 0x0000002d892c7220 */ /* 0x040fe20000410000 */
[----:B------:R-:W-:Y:S01]  /*1adc0*/  FMUL.FTZ R45, R137, R40 ;  /* 0x00000028892d7220 */ /* 0x000fe20000410000 */
[----:B-1----:R-:W-:-:S04]  /*1add0*/  @!P0 IMAD.WIDE R18, R11, 0x4, R18 ;  /* 0x000000040b128825 */ /* 0x002fc800078e0212 */
[C---:B------:R-:W-:Y:S01]  /*1ade0*/  FMUL.FTZ R40, R137.reuse, R43 ;  /* 0x0000002b89287220 */ /* 0x040fe20000410000 */
[C---:B------:R-:W-:Y:S01]  /*1adf0*/  FADD.FTZ R47, -R4.reuse, R47 ;  /* 0x0000002f042f7221 */ /* 0x040fe20000010100 */
[----:B------:R-:W-:Y:S01]  /*1ae00*/  FMUL.FTZ R43, R137, R36 ;  /* 0x00000024892b7220 */ /* 0x000fe20000410000 */
[C---:B------:R-:W-:Y:S01]  /*1ae10*/  FADD.FTZ R48, -R4.reuse, R48 ;  /* 0x0000003004307221 */ /* 0x040fe20000010100 */
[----:B------:R1:W-:Y:S01]  /*1ae20*/  @!P0 STG.E desc[UR8][R18.64], R16 ;  /* 0x0000001012008986 */ /* 0x0003e2000c101908 */
[C---:B------:R-:W-:Y:S01]  /*1ae30*/  FADD.FTZ R51, -R4.reuse, R51 ;  /* 0x0000003304337221 */ /* 0x040fe20000010100 */
[----:B------:R-:W-:Y:S01]  /*1ae40*/  FADD.FTZ R38, -R4, R38 ;  /* 0x0000002604267221 */ /* 0x000fe20000010100 */
[----:B---3--:R-:W-:-:S04]  /*1ae50*/  @!P0 IMAD.WIDE R32, R11, 0x4, R32 ;  /* 0x000000040b208825 */ /* 0x008fc800078e0220 */
        /* <DEDUP_REMOVED lines=25> */
[----:B------:R0:W-:Y:S01]  /*1aff0*/  @!P0 STG.E desc[UR8][R32.64], R137 ;  /* 0x0000008920008986 */ /* 0x0001e2000c101908 */
        /* <DEDUP_REMOVED lines=11> */
[----:B0-----:R-:W-:Y:S01]  /*1b0b0*/  FFMA.FTZ R33, R42, R117, R77 ;  /* 0x000000752a217223 */ /* 0x001fe2000001004d */
[----:B------:R-:W-:Y:S01]  /*1b0c0*/  FMUL.FTZ R15, R137, R48 ;  /* 0x00000030890f7220 */ /* 0x000fe20000410000 */
[----:B----4-:R-:W-:-:S04]  /*1b0d0*/  IMAD.WIDE.U32 R28, R0, 0x10, R12 ;  /* 0x00000010001c7825 */ /* 0x010fc800078e000c */
[----:B------:R-:W-:Y:S01]  /*1b0e0*/  FFMA.FTZ R37, R37, R112, R72 ;  /* 0x0000007025257223 */ /* 0x000fe20000010048 */
[----:B------:R-:W-:Y:S01]  /*1b0f0*/  FFMA.FTZ R36, R36, R113, R73 ;  /* 0x0000007124247223 */ /* 0x000fe20000010049 */
[----:B------:R-:W-:Y:S01]  /*1b100*/  F2FP.F16.F32.PACK_AB R22, R33, R22 ;  /* 0x000000162116723e */ /* 0x000fe200000000ff */
        /* <DEDUP_REMOVED lines=9> */
[----:B------:R-:W-:-:S04]  /*1b1a0*/  IMAD.WIDE.U32 R18, R3, 0x10, R12 ;  /* 0x0000001003127825 */ /* 0x000fc800078e000c */
[----:B------:R-:W-:Y:S01]  /*1b1b0*/  FMUL.FTZ R153, R137, R14 ;  /* 0x0000000e89997220 */ /* 0x000fe20000410000 */
[----:B------:R-:W-:Y:S01]  /*1b1c0*/  F2FP.F16.F32.PACK_AB R24, R36, R37 ;  /* 0x000000252418723e */ /* 0x000fe200000000ff */
[----:B------:R-:W-:Y:S01]  /*1b1d0*/  FFMA.FTZ R14, R23, R124, R84 ;  /* 0x0000007c170e7223 */ /* 0x000fe20000010054 */
[----:B------:R-:W-:Y:S01]  /*1b1e0*/  IMAD.WIDE.U32 R2, R2, 0x10, R12 ;  /* 0x0000001002027825 */ /* 0x000fe200078e000c */
[----:B------:R-:W-:-:S03]  /*1b1f0*/  F2FP.F16.F32.PACK_AB R37, R33, R0 ;  /* 0x000000002125723e */ /* 0x000fc600000000ff */
[----:B------:R-:W-:Y:S01]  /*1b200*/  FFMA.FTZ R27, R4, R129, R89 ;  /* 0x00000081041b7223 */ /* 0x000fe20000010059 */
[----:B------:R-:W0:Y:S01]  /*1b210*/  LDC.64 R32, c[0x0][0x380] ;  /* 0x0000e000ff207b82 */ /* 0x000e220000000a00 */
[----:B------:R-:W-:-:S04]  /*1b220*/  IMAD.WIDE.U32 R30, R141, 0x10, R12 ;  /* 0x000000108d1e7825 */ /* 0x000fc800078e000c */
[----:B------:R-:W-:Y:S01]  /*1b230*/  FFMA.FTZ R26, R133, R108, R68 ;  /* 0x0000006c851a7223 */ /* 0x000fe20000010044 */
[----:B------:R-:W-:Y:S01]  /*1b240*/  FFMA.FTZ R40, R40, R123, R83 ;  /* 0x0000007b28287223 */ /* 0x000fe20000010053 */
[----:B------:R-:W-:Y:S01]  /*1b250*/  FMUL.FTZ R143, R137, R20 ;  /* 0x00000014898f7220 */ /* 0x000fe20000410000 */
[----:B------:R-:W-:-:S04]  /*1b260*/  IMAD.WIDE.U32 R34, R147, 0x10, R12 ;  /* 0x0000001093227825 */ /* 0x000fc800078e000c */
[----:B------:R-:W-:Y:S01]  /*1b270*/  FFMA.FTZ R13, R21, R130, R90 ;  /* 0x00000082150d7223 */ /* 0x000fe2000001005a */
[----:B------:R-:W-:Y:S01]  /*1b280*/  FFMA.FTZ R21, R44, R125, R85 ;  /* 0x0000007d2c157223 */ /* 0x000fe20000010055 */
[----:B------:R-:W-:Y:S01]  /*1b290*/  FFMA.FTZ R12, R15, R128, R88 ;  /* 0x000000800f0c7223 */ /* 0x000fe20000010058 */
[C---:B------:R-:W-:Y:S01]  /*1b2a0*/  FMUL.FTZ R140, R137.reuse, R140 ;  /* 0x0000008c898c7220 */ /* 0x040fe20000410000 */
[C---:B------:R-:W-:Y:S01]  /*1b2b0*/  FMUL.FTZ R142, R137.reuse, R142 ;  /* 0x0000008e898e7220 */ /* 0x040fe20000410000 */
[----:B------:R-:W-:Y:S01]  /*1b2c0*/  FMUL.FTZ R139, R137, R132 ;  /* 0x00000084898b7220 */ /* 0x000fe20000410000 */
[----:B------:R-:W-:Y:S01]  /*1b2d0*/  F2FP.F16.F32.PACK_AB R14, R21, R14 ;  /* 0x0000000e150e723e */ /* 0x000fe200000000ff */
        /* <DEDUP_REMOVED lines=53> */
[----:B0-----:R-:W-:-:S03]  /*1b630*/  LEA R11, R32, R11, 0x2 ;  /* 0x0000000b200b7211 */ /* 0x001fc600078e10ff */
[----:B------:R1:W-:Y:S01]  /*1b640*/  STG.E.128 desc[UR8][R34.64], R40 ;  /* 0x0000002822007986 */ /* 0x0003e2000c101d08 */
[----:B------:R-:W-:-:S13]  /*1b650*/  ISETP.GE.AND P0, PT, R11, R33, PT ;  /* 0x000000210b00720c */ /* 0x000fda0003f06270 */
[----:B------:R-:W-:Y:S05]  /*1b660*/  @!P0 BRA `(.L_x_32887) ;  /* 0xfffffe54003c8947 */ /* 0x000fea000383ffff */
[----:B------:R-:W-:Y:S05]  /*1b670*/  BSYNC B0 ;  /* 0x0000000000007941 */ /* 0x000fea0003800000 */
.L_x_32476:
[----:B------:R-:W-:Y:S05]  /*1b680*/  EXIT ;  /* 0x000000000000794d */ /* 0x000fea0003800000 */
.L_x_32886:
        /* <DEDUP_REMOVED lines=8> */
.L_x_32889:
[----:B------:R-:W-:Y:S05]  /*1b710*/  BSYNC B1 ;  /* 0x0000000000017941 */ /* 0x000fea0003800000 */
.L_x_32888:
        /* <DEDUP_REMOVED lines=10> */
.L_x_32890:
[----:B------:R-:W-:Y:S01]  /*1b7c0*/  HFMA2 R144, -RZ, RZ, 0, 2.384185791015625e-07 ;  /* 0x00000004ff907431 */ /* 0x000fe200000001ff */
[----:B------:R-:W-:-:S05]  /*1b7d0*/  MOV R16, R143 ;  /* 0x0000008f00107202 */ /* 0x000fca0000000f00 */
[----:B------:R-:W-:-:S04]  /*1b7e0*/  FADD.FTZ R137, R19, R16 ;  /* 0x0000001013897221 */ /* 0x000fc80000010000 */
[----:B------:R-:W-:-:S07]  /*1b7f0*/  IMAD.MOV.U32 R145, RZ, RZ, R137 ;  /* 0x000000ffff917224 */ /* 0x000fce00078e0089 */
[----:B------:R-:W-:Y:S05]  /*1b800*/  WARPSYNC.COLLECTIVE R142, `(.L_x_32891) ;  /* 0x000000008e087348 */ /* 0x000fea0003c00000 */
[----:B------:R0:W1:Y:S02]  /*1b810*/  SHFL.BFLY P1, R143, R145, R144, R149 ;  /* 0x0c000090918f7389 */ /* 0x0000640000020095 */
[----:B01----:R-:W-:Y:S05]  /*1b820*/  ENDCOLLECTIVE ;  /* 0x000000000000791b */ /* 0x003fea0003800000 */
.L_x_32891:
[----:B------:R-:W-:Y:S02]  /*1b830*/  IMAD.MOV.U32 R144, RZ, RZ, 0x8 ;  /* 0x00000008ff907424 */ /* 0x000fe400078e00ff */
[----:B------:R-:W-:-:S04]  /*1b840*/  IMAD.MOV.U32 R16, RZ, RZ, R143 ;  /* 0x000000ffff107224 */ /* 0x000fc800078e008f */
[----:B------:R-:W-:-:S05]  /*1b850*/  FADD.FTZ R138, R137, R16 ;  /* 0x00000010898a7221 */ /* 0x000fca0000010000 */
[----:B------:R-:W-:-:S07]  /*1b860*/  MOV R145, R138 ;  /* 0x0000008a00917202 */ /* 0x000fce0000000f00 */
[----:B------:R-:W-:Y:S05]  /*1b870*/  WARPSYNC.COLLECTIVE R142, `(.L_x_32892) ;  /* 0x000000008e087348 */ /* 0x000fea0003c00000 */
[----:B------:R0:W1:Y:S02]  /*1b880*/  SHFL.BFLY P1, R143, R145, R144, R149 ;  /* 0x0c000090918f7389 */ /* 0x0000640000020095 */
[----:B01----:R-:W-:Y:S05]  /*1b890*/  ENDCOLLECTIVE ;  /* 0x000000000000791b */ /* 0x003fea0003800000 */
.L_x_32892:
[----:B------:R-:W-:Y:S01]  /*1b8a0*/  HFMA2 R144, -RZ, RZ, 0, 9.5367431640625e-07 ;  /* 0x00000010ff907431 */ /* 0x000fe200000001ff */
[----:B------:R-:W-:-:S05]  /*1b8b0*/  MOV R139, R143 ;  /* 0x0000008f008b7202 */ /* 0x000fca0000000f00 */
[----:B------:R-:W-:-:S04]  /*1b8c0*/  FADD.FTZ R139, R138, R139 ;  /* 0x0000008b8a8b7221 */ /* 0x000fc80000010000 */
[----:B------:R-:W-:-:S07]  /*1b8d0*/  IMAD.MOV.U32 R145, RZ, RZ, R139 ;  /* 0x000000ffff917224 */ /* 0x000fce00078e008b */
[----:B------:R-:W-:Y:S05]  /*1b8e0*/  WARPSYNC.COLLECTIVE R142, `(.L_x_32893) ;  /* 0x000000008e087348 */ /* 0x000fea0003c00000 */
[----:B------:R0:W1:Y:S02]  /*1b8f0*/  SHFL.BFLY P1, R143, R145, R144, R149 ;  /* 0x0c000090918f7389 */ /* 0x0000640000020095 */
[----:B01----:R-:W-:Y:S05]  /*1b900*/  ENDCOLLECTIVE ;  /* 0x000000000000791b */ /* 0x003fea0003800000 */
.L_x_32893:
        /* <DEDUP_REMOVED lines=88> */
.L_x_32894:
[----:B------:R-:W-:Y:S01]  /*1be90*/  HFMA2 R144, -RZ, RZ, 0, 1.1920928955078125e-07 ;  /* 0x00000002ff907431 */ /* 0x000fe200000001ff */
[----:B------:R-:W-:-:S05]  /*1bea0*/  MOV R19, R143 ;  /* 0x0000008f00137202 */ /* 0x000fca0000000f00 */
[----:B------:R-:W-:-:S04]  /*1beb0*/  FADD.FTZ R19, R4, R19 ;  /* 0x0000001304137221 */ /* 0x000fc80000010000 */
[----:B------:R-:W-:-:S07]  /*1bec0*/  IMAD.MOV.U32 R145, RZ, RZ, R19 ;  /* 0x000000ffff917224 */ /* 0x000fce00078e0013 */
[----:B------:R-:W-:Y:S05]  /*1bed0*/  WARPSYNC.COLLECTIVE R142, `(.L_x_32895) ;  /* 0x000000008e087348 */ /* 0x000fea0003c00000 */
[----:B------:R0:W1:Y:S02]  /*1bee0*/  SHFL.BFLY P1, R143, R145, R144, R149 ;  /* 0x0c000090918f7389 */ /* 0x0000640000020095 */
[----:B01----:R-:W-:Y:S05]  /*1bef0*/  ENDCOLLECTIVE ;  /* 0x000000000000791b */ /* 0x003fea0003800000 */
.L_x_32895:
[----:B------:R-:W-:Y:S02]  /*1bf00*/  IMAD.MOV.U32 R144, RZ, RZ, 0x4 ;  /* 0x00000004ff907424 */ /* 0x000fe400078e00ff */
[----:B------:R-:W-:-:S04]  /*1bf10*/  IMAD.MOV.U32 R138, RZ, RZ, R143 ;  /* 0x000000ffff8a7224 */ /* 0x000fc800078e008f */
[----:B------:R-:W-:-:S05]  /*1bf20*/  FADD.FTZ R138, R19, R138 ;  /* 0x0000008a138a7221 */ /* 0x000fca0000010000 */
[----:B------:R-:W-:-:S07]  /*1bf30*/  MOV R145, R138 ;  /* 0x0000008a00917202 */ /* 0x000fce0000000f00 */
[----:B------:R-:W-:Y:S05]  /*1bf40*/  WARPSYNC.COLLECTIVE R142, `(.L_x_32896) ;  /* 0x000000008e087348 */ /* 0x000fea0003c00000 */
[----:B------:R0:W1:Y:S02]  /*1bf50*/  SHFL.BFLY P1, R143, R145, R144, R149 ;  /* 0x0c000090918f7389 */ /* 0x0000640000020095 */
[----:B01----:R-:W-:Y:S05]  /*1bf60*/  ENDCOLLECTIVE ;  /* 0x000000000000791b */ /* 0x003fea0003800000 */
.L_x_32896:
[----:B------:R-:W-:Y:S01]  /*1bf70*/  HFMA2 R144, -RZ, RZ, 0, 4.76837158203125e-07 ;  /* 0x00000008ff907431 */ /* 0x000fe200000001ff */
[----:B------:R-:W-:-:S05]  /*1bf80*/  MOV R137, R143 ;  /* 0x0000008f00897202 */ /* 0x000fca0000000f00 */
[----:B------:R-:W-:-:S04]  /*1bf90*/  FADD.FTZ R137, R138, R137 ;  /* 0x000000898a897221 */ /* 0x000fc80000010000 */
[----:B------:R-:W-:-:S07]  /*1bfa0*/  IMAD.MOV.U32 R145, RZ, RZ, R137 ;  /* 0x000000ffff917224 */ /* 0x000fce00078e0089 */
[----:B------:R-:W-:Y:S05]  /*1bfb0*/  WARPSYNC.COLLECTIVE R142, `(.L_x_32897) ;  /* 0x000000008e087348 */ /* 0x000fea0003c00000 */
[----:B------:R0:W1:Y:S02]  /*1bfc0*/  SHFL.BFLY P1, R143, R145, R144, R149 ;  /* 0x0c000090918f7389 */ /* 0x0000640000020095 */
[----:B01----:R-:W-:Y:S05]  /*1bfd0*/  ENDCOLLECTIVE ;  /* 0x000000000000791b */ /* 0x003fea0003800000 */
.L_x_32897:
[----:B------:R-:W-:Y:S02]  /*1bfe0*/  IMAD.MOV.U32 R144, RZ, RZ, 0x10 ;  /* 0x00000010ff907424 */ /* 0x000fe400078e00ff */
[----:B------:R-:W-:-:S04]  /*1bff0*/  IMAD.MOV.U32 R140, RZ, RZ, R143 ;  /* 0x000000ffff8c7224 */ /* 0x000fc800078e008f */
[----:B------:R-:W-:-:S05]  /*1c000*/  FADD.FTZ R140, R137, R140 ;  /* 0x0000008c898c7221 */ /* 0x000fca0000010000 */
[----:B------:R-:W-:-:S07]  /*1c010*/  MOV R145, R140 ;  /* 0x0000008c00917202 */ /* 0x000fce0000000f00 */
[----:B------:R-:W-:Y:S05]  /*1c020*/  WARPSYNC.COLLECTIVE R142, `(.L_x_32898) ;  /* 0x000000008e087348 */ /* 0x000fea0003c00000 */
[----:B------:R0:W1:Y:S02]  /*1c030*/  SHFL.BFLY P1, R143, R145, R144, R149 ;  /* 0x0c000090918f7389 */ /* 0x0000640000020095 */
[----:B01----:R-:W-:Y:S05]  /*1c040*/  ENDCOLLECTIVE ;  /* 0x000000000000791b */ /* 0x003fea0003800000 */
.L_x_32898:
[----:B------:R-:W-:Y:S01]  /*1c050*/  MOV R139, R143 ;  /* 0x0000008f008b7202 */ /* 0x000fe20000000f00 */
[----:B------:R-:W-:Y:S06]  /*1c060*/  BRA `(.L_x_32899) ;  /* 0xffffffe800dc7947 */ /* 0x000fec000383ffff */
.L_x_32900:
        /* <DEDUP_REMOVED lines=9> */
.L_x_45889:


//--------------------- .text._ZN10layer_norm13ln_fwd_kernelINS_13Kernel_traitsIf6__halffS2_fjLj1280ELj1ELj4ELj1ELj16ENS_18Kernel_traits_baseILj1280EfS2_fS2_fjLj128EEEEELb1ELb0ELb1ELb0EEEvNS_9FwdParamsE --------------------------
	.section	.text._ZN10layer_norm13ln_fwd_kernelINS_13Kernel_traitsIf6__halffS2_fjLj1280ELj1ELj4ELj1ELj16ENS_18Kernel_traits_baseILj1280EfS2_fS2_fjLj128EEEEELb1ELb0ELb1ELb0EEEvNS_9FwdParamsE,"ax",@progbits
	.align	128
        .global         _ZN10layer_norm13ln_fwd_kernelINS_13Kernel_traitsIf6__halffS2_fjLj1280ELj1ELj4ELj1ELj16ENS_18Kernel_traits_baseILj1280EfS2_fS2_fjLj128EEEEELb1ELb0ELb1ELb0EEEvNS_9FwdParamsE
        .type           _ZN10layer_norm13ln_fwd_kernelINS_13Kernel_traitsIf6__halffS2_fjLj1280ELj1ELj4ELj1ELj16ENS_18Kernel_traits_baseILj1280EfS2_fS2_fjLj128EEEEELb1ELb0ELb1ELb0EEEvNS_9FwdParamsE,@function
        .size           _ZN10layer_norm13ln_fwd_kernelINS_13Kernel_traitsIf6__halffS2_fjLj1280ELj1ELj4ELj1ELj16ENS_18Kernel_traits_baseILj1280EfS2_fS2_fjLj128EEEEELb1ELb0ELb1ELb0EEEvNS_9FwdParamsE,(.L_x_45890 - _ZN10layer_norm13ln_fwd_kernelINS_13Kernel_traitsIf6__halffS2_fjLj1280ELj1ELj4ELj1ELj16ENS_18Kernel_traits_baseILj1280EfS2_fS2_fjLj128EEEEELb1ELb0ELb1ELb0EEEvNS_9FwdParamsE)
        .other          _ZN10layer_norm13ln_fwd_kernelINS_13Kernel_traitsIf6__halffS2_fjLj1280ELj1ELj4ELj1ELj16ENS_18Kernel_traits_baseILj1280EfS2_fS2_fjLj128EEEEELb1ELb0ELb1ELb0EEEvNS_9FwdParamsE,@"STO_CUDA_ENTRY STV_DEFAULT"
_ZN10layer_norm13ln_fwd_kernelINS_13Kernel_traitsIf6__halffS2_fjLj1280ELj1ELj4ELj1ELj16ENS_18Kernel_traits_baseILj1280EfS2_fS2_fjLj128EEEEELb1ELb0ELb1ELb0EEEvNS_9FwdParamsE:
.text._ZN10layer_norm13ln_fwd_kernelINS_13Kernel_traitsIf6__halffS2_fjLj1280ELj1ELj4ELj1ELj16ENS_18Kernel_traits_baseILj1280EfS2_fS2_fjLj128EEEEELb1ELb0ELb1ELb0EEEvNS_9FwdParamsE:
        /* <DEDUP_REMOVED lines=108> */
.L_x_32902:
        /* <DEDUP_REMOVED lines=49> */
.L_x_32903:
[----:B------:R-:W-:Y:S05]  /*09d0*/  BSYNC.RECONVERGENT B0 ;  /* 0x0000000000007941 */ /* 0x000fea0003800200 */
.L_x_32901:
        /* <DEDUP_REMOVED lines=71> */
.L_x_33499:
        /* <DEDUP_REMOVED lines=28> */
.L_x_32908:
[----:B------:R-:W-:Y:S05]  /*1010*/  BSYNC.RECONVERGENT B2 ;  /* 0x0000000000027941 */ /* 0x000fea0003800200 */
.L_x_32907:
        /* <DEDUP_REMOVED lines=29> */
.L_x_32915:
        /* <DEDUP_REMOVED lines=13> */
.L_x_32917:
[----:B------:R-:W-:Y:S05]  /*12c0*/  BSYNC.RECONVERGENT B5 ;  /* 0x0000000000057941 */ /* 0x000fea0003800200 */
.L_x_32916:
        /* <DEDUP_REMOVED lines=53> */
.L_x_32914:
[----:B------:R-:W-:Y:S05]  /*1620*/  BSYNC.RECONVERGENT B4 ;  /* 0x0000000000047941 */ /* 0x000fea0003800200 */
.L_x_32913:
        /* <DEDUP_REMOVED lines=10> */
.L_x_32912:
[----:B------:R-:W-:Y:S05]  /*16d0*/  BSYNC.RECONVERGENT B3 ;  /* 0x0000000000037941 */ /* 0x000fea0003800200 */
.L_x_32911:
        /* <DEDUP_REMOVED lines=20> */
.L_x_32922:
        /* <DEDUP_REMOVED lines=13> */
.L_x_32924:
[----:B------:R-:W-:Y:S05]  /*18f0*/  BSYNC.RECONVERGENT B5 ;  /* 0x0000000000057941 */ /* 0x000fea0003800200 */
.L_x_32923:
        /* <DEDUP_REMOVED lines=54> */
.L_x_32921:
[----:B------:R-:W-:Y:S05]  /*1c60*/  BSYNC.RECONVERGENT B4 ;  /* 0x0000000000047941 */ /* 0x000fea0003800200 */
.L_x_32920:
        /* <DEDUP_REMOVED lines=10> */
.L_x_32919:
[----:B------:R-:W-:Y:S05]  /*1d10*/  BSYNC.RECONVERGENT B3 ;  /* 0x0000000000037941 */ /* 0x000fea0003800200 */
.L_x_32918:
        /* <DEDUP_REMOVED lines=20> */
.L_x_32929:
        /* <DEDUP_REMOVED lines=13> */
.L_x_32931:
[----:B------:R-:W-:Y:S05]  /*1f30*/  BSYNC.RECONVERGENT B5 ;  /* 0x0000000000057941 */ /* 0x000fea0003800200 */
.L_x_32930:
        /* <DEDUP_REMOVED lines=51> */
[----:B------:R-:W-:Y:S01]  /*2270*/  HFMA2 R150, -RZ, RZ, 0, 0 ;  /* 0x00000000ff967431 */ /* 0x000fe200000001ff */
[----:B------:R-:W-:-:S07]  /*2280*/  LOP3.LUT R143, R140, UR21, R153, 0x96, !PT ;  /* 0x000000158c8f7c12 */ /* 0x000fce000f8e9699 */
.L_x_32928:
[----:B------:R-:W-:Y:S05]  /*2290*/  BSYNC.RECONVERGENT B4 ;  /* 0x0000000000047941 */ /* 0x000fea0003800200 */
.L_x_32927:
        /* <DEDUP_REMOVED lines=10> */
.L_x_32926:
[----:B------:R-:W-:Y:S05]  /*2340*/  BSYNC.RECONVERGENT B3 ;  /* 0x0000000000037941 */ /* 0x000fea0003800200 */
.L_x_32925:
        /* <DEDUP_REMOVED lines=20> */
.L_x_32936:
        /* <DEDUP_REMOVED lines=13> */
.L_x_32938:
[----:B------:R-:W-:Y:S05]  /*2560*/  BSYNC.RECONVERGENT B5 ;  /* 0x0000000000057941 */ /* 0x000fea0003800200 */
.L_x_32937:
        /* <DEDUP_REMOVED lines=54> */
.L_x_32935:
[----:B------:R-:W-:Y:S05]  /*28d0*/  BSYNC.RECONVERGENT B4 ;  /* 0x0000000000047941 */ /* 0x000fea0003800200 */
.L_x_32934:
        /* <DEDUP_REMOVED lines=10> */
.L_x_32933:
[----:B------:R-:W-:Y:S05]  /*2980*/  BSYNC.RECONVERGENT B3 ;  /* 0x0000000000037941 */ /* 0x000fea0003800200 */
.L_x_32932:
        /* <DEDUP_REMOVED lines=20> */
.L_x_32943:
        /* <DEDUP_REMOVED lines=13> */
.L_x_32945:
[----:B------:R-:W-:Y:S05]  /*2ba0*/  BSYNC.RECONVERGENT B5 ;  /* 0x0000000000057941 */ /* 0x000fea0003800200 */
.L_x_32944:
        /* <DEDUP_REMOVED lines=53> */
.L_x_32942:
[----:B------:R-:W-:Y:S05]  /*2f00*/  BSYNC.RECONVERGENT B4 ;  /* 0x0000000000047941 */ /* 0x000fea0003800200 */
.L_x_32941:
        /* <DEDUP_REMOVED lines=10> */
.L_x_32940:
[----:B------:R-:W-:Y:S05]  /*2fb0*/  BSYNC.RECONVERGENT B3 ;  /* 0x0000000000037941 */ /* 0x000fea0003800200 */
.L_x_32939:
        /* <DEDUP_REMOVED lines=20> */
.L_x_32950:
        /* <DEDUP_REMOVED lines=13> */
.L_x_32952:
[----:B------:R-:W-:Y:S05]  /*31d0*/  BSYNC.RECONVERGENT B5 ;  /* 0x0000000000057941 */ /* 0x000fea0003800200 */
.L_x_32951:
        /* <DEDUP_REMOVED lines=54> */
.L_x_32949:
[----:B------:R-:W-:Y:S05]  /*3540*/  BSYNC.RECONVERGENT B4 ;  /* 0x0000000000047941 */ /* 0x000fea0003800200 */
.L_x_32948:
        /* <DEDUP_REMOVED lines=10> */
.L_x_32947:
[----:B------:R-:W-:Y:S05]  /*35f0*/  BSYNC.RECONVERGENT B3 ;  /* 0x0000000000037941 */ /* 0x000fea0003800200 */
.L_x_32946:
        /* <DEDUP_REMOVED lines=20> */
.L_x_32957:
        /* <DEDUP_REMOVED lines=13> */
.L_x_32959:
[----:B------:R-:W-:Y:S05]  /*3810*/  BSYNC.RECONVERGENT B5 ;  /* 0x0000000000057941 */ /* 0x000fea0003800200 */
.L_x_32958:
        /* <DEDUP_REMOVED lines=53> */
.L_x_32956:
[----:B------:R-:W-:Y:S05]  /*3b70*/  BSYNC.RECONVERGENT B4 ;  /* 0x0000000000047941 */ /* 0x000fea0003800200 */
.L_x_32955:
        /* <DEDUP_REMOVED lines=10> */
.L_x_32954:
[----:B------:R-:W-:Y:S05]  /*3c20*/  BSYNC.RECONVERGENT B3 ;  /* 0x0000000000037941 */ /* 0x000fea0003800200 */
.L_x_32953:
        /* <DEDUP_REMOVED lines=19> */
.L_x_32963:
        /* <DEDUP_REMOVED lines=13> */
.L_x_32965:
[----:B------:R-:W-:Y:S05]  /*3e30*/  BSYNC.RECONVERGENT B4 ;  /* 0x0000000000047941 */ /* 0x000fea0003800200 */
.L_x_32964:
        /* <DEDUP_REMOVED lines=53> */
.L_x_32962:
[----:B------:R-:W-:Y:S05]  /*4190*/  BSYNC.RECONVERGENT B3 ;  /* 0x0000000000037941 */ /* 0x000fea0003800200 */
.L_x_32961:
        /* <DEDUP_REMOVED lines=11> */
.L_x_32910:
        /* <DEDUP_REMOVED lines=21> */
.L_x_32970:
        /* <DEDUP_REMOVED lines=13> */
.L_x_32972:
[----:B------:R-:W-:Y:S05]  /*4470*/  BSYNC.RECONVERGENT B5 ;  /* 0x0000000000057941 */ /* 0x000fea0003800200 */
.L_x_32971:
        /* <DEDUP_REMOVED lines=53> */
.L_x_32969:
[----:B------:R-:W-:Y:S05]  /*47d0*/  BSYNC.RECONVERGENT B4 ;  /* 0x0000000000047941 */ /* 0x000fea0003800200 */
.L_x_32968:
        /* <DEDUP_REMOVED lines=9> */
.L_x_32967:
[----:B------:R-:W-:Y:S05]  /*4870*/  BSYNC.RECONVERGENT B3 ;  /* 0x0000000000037941 */ /* 0x000fea0003800200 */
.L_x_32966:
        /* <DEDUP_REMOVED lines=17> */
.L_x_32977:
        /* <DEDUP_REMOVED lines=13> */
.L_x_32979:
[----:B------:R-:W-:Y:S05]  /*4a60*/  BSYNC.RECONVERGENT B5 ;  /* 0x0000000000057941 */ /* 0x000fea0003800200 */
.L_x_32978:
        /* <DEDUP_REMOVED lines=54> */
.L_x_32976:
[----:B------:R-:W-:Y:S05]  /*4dd0*/  BSYNC.RECONVERGENT B4 ;  /* 0x0000000000047941 */ /* 0x000fea0003800200 */
.L_x_32975:
        /* <DEDUP_REMOVED lines=9> */
.L_x_32974:
[----:B------:R-:W-:Y:S05]  /*4e70*/  BSYNC.RECONVERGENT B3 ;  /* 0x0000000000037941 */ /* 0x000fea0003800200 */
.L_x_32973:
        /* <DEDUP_REMOVED lines=17> */
.L_x_32984:
        /* <DEDUP_REMOVED lines=13> */
.L_x_32986:
[----:B------:R-:W-:Y:S05]  /*5060*/  BSYNC.RECONVERGENT B5 ;  /* 0x0000000000057941 */ /* 0x000fea0003800200 */
.L_x_32985:
        /* <DEDUP_REMOVED lines=54> */
.L_x_32983:
[----:B------:R-:W-:Y:S05]  /*53d0*/  BSYNC.RECONVERGENT B4 ;  /* 0x0000000000047941 */ /* 0x000fea0003800200 */
.L_x_32982:
        /* <DEDUP_REMOVED lines=9> */
.L_x_32981:
[----:B------:R-:W-:Y:S05]  /*5470*/  BSYNC.RECONVERGENT B3 ;  /* 0x0000000000037941 */ /* 0x000fea0003800200 */
.L_x_32980:
        /* <DEDUP_REMOVED lines=17> */
.L_x_32991:
        /* <DEDUP_REMOVED lines=13> */
.L_x_32993:
[----:B------:R-:W-:Y:S05]  /*5660*/  BSYNC.RECONVERGENT B5 ;  /* 0x0000000000057941 */ /* 0x000fea0003800200 */
.L_x_32992:
        /* <DEDUP_REMOVED lines=54> */
.L_x_32990:
[----:B------:R-:W-:Y:S05]  /*59d0*/  BSYNC.RECONVERGENT B4 ;  /* 0x0000000000047941 */ /* 0x000fea0003800200 */
.L_x_32989:
        /* <DEDUP_REMOVED lines=9> */
.L_x_32988:
[----:B------:R-:W-:Y:S05]  /*5a70*/  BSYNC.RECONVERGENT B3 ;  /* 0x0000000000037941 */ /* 0x000fea0003800200 */
.L_x_32987:
        /* <DEDUP_REMOVED lines=17> */
.L_x_32998:
        /* <DEDUP_REMOVED lines=13> */
.L_x_33000:
[----:B------:R-:W-:Y:S05]  /*5c60*/  BSYNC.RECONVERGENT B5 ;  /* 0x0000000000057941 */ /* 0x000fea0003800200 */
.L_x_32999:
        /* <DEDUP_REMOVED lines=54> */
.L_x_32997:
[----:B------:R-:W-:Y:S05]  /*5fd0*/  BSYNC.RECONVERGENT B4 ;  /* 0x0000000000047941 */ /* 0x000fea0003800200 */
.L_x_32996:
        /* <DEDUP_REMOVED lines=9> */
.L_x_32995:
[----:B------:R-:W-:Y:S05]  /*6070*/  BSYNC.RECONVERGENT B3 ;  /* 0x0000000000037941 */ /* 0x000fea0003800200 */
.L_x_32994:
        /* <DEDUP_REMOVED lines=17> */
.L_x_33005:
        /* <DEDUP_REMOVED lines=13> */
.L_x_33007:
[----:B------:R-:W-:Y:S05]  /*6260*/  BSYNC.RECONVERGENT B5 ;  /* 0x0000000000057941 */ /* 0x000fea0003800200 */
.L_x_33006:
        /* <DEDUP_REMOVED lines=54> */
.L_x_33004:
[----:B------:R-:W-:Y:S05]  /*65d0*/  BSYNC.RECONVERGENT B4 ;  /* 0x0000000000047941 */ /* 0x000fea0003800200 */
.L_x_33003:
        /* <DEDUP_REMOVED lines=9> */
.L_x_33002:
[----:B------:R-:W-:Y:S05]  /*6670*/  BSYNC.RECONVERGENT B3 ;  /* 0x0000000000037941 */ /* 0x000fea0003800200 */
.L_x_33001:
        /* <DEDUP_REMOVED lines=17> */
.L_x_33012:
        /* <DEDUP_REMOVED lines=13> */
.L_x_33014:
[----:B------:R-:W-:Y:S05]  /*6860*/  BSYNC.RECONVERGENT B5 ;  /* 0x0000000000057941 */ /* 0x000fea0003800200 */
.L_x_33013:
        /* <DEDUP_REMOVED lines=54> */
.L_x_33011:
[----:B------:R-:W-:Y:S05]  /*6bd0*/  BSYNC.RECONVERGENT B4 ;  /* 0x0000000000047941 */ /* 0x000fea0003800200 */
.L_x_33010:
        /* <DEDUP_REMOVED lines=9> */
.L_x_33009:
[----:B------:R-:W-:Y:S05]  /*6c70*/  BSYNC.RECONVERGENT B3 ;  /* 0x0000000000037941 */ /* 0x000fea0003800200 */
.L_x_33008:
        /* <DEDUP_REMOVED lines=16> */
.L_x_33017:
        /* <DEDUP_REMOVED lines=13> */
.L_x_33019:
[----:B------:R-:W-:Y:S05]  /*6e50*/  BSYNC.RECONVERGENT B4 ;  /* 0x0000000000047941 */ /* 0x000fea0003800200 */
.L_x_33018:
        /* <DEDUP_REMOVED lines=54> */
.L_x_33016:
[----:B------:R-:W-:Y:S05]  /*71c0*/  BSYNC.RECONVERGENT B3 ;  /* 0x0000000000037941 */ /* 0x000fea0003800200 */
.L_x_33015:
        /* <DEDUP_REMOVED lines=9> */
.L_x_32960:
[----:B------:R-:W-:Y:S05]  /*7260*/  BSYNC.RECONVERGENT B2 ;  /* 0x0000000000027941 */ /* 0x000fea0003800200 */
.L_x_32909:
        /* <DEDUP_REMOVED lines=27> */
.L_x_33021:
[----:B------:R-:W-:Y:S05]  /*7420*/  BSYNC.RECONVERGENT B2 ;  /* 0x0000000000027941 */ /* 0x000fea0003800200 */
.L_x_33020:
[----:B------:R-:W-:Y:S01]  /*7430*/  VIADD R149, R149, 0x20 ;  /* 0x0000002095957836 */ /* 0x000fe20000000000 */
[----:B------:R-:W-:-:S07]  /*7440*/  IADD3 R139, PT, PT, R139, 0x20, RZ ;  /* 0x000000208b8b7810 */ /* 0x000fce0007ffe0ff */
.L_x_32906:
[----:B------:R-:W-:Y:S05]  /*7450*/  BSYNC.RECONVERGENT B1 ;  /* 0x0000000000017941 */ /* 0x000fea0003800200 */
.L_x_32905:
        /* <DEDUP_REMOVED lines=9> */
.L_x_33025:
[----:B------:R-:W-:Y:S05]  /*74f0*/  BSYNC.RECONVERGENT B2 ;  /* 0x0000000000027941 */ /* 0x000fea0003800200 */
.L_x_33024:
        /* <DEDUP_REMOVED lines=29> */
.L_x_33032:
        /* <DEDUP_REMOVED lines=13> */
.L_x_33034:
[----:B------:R-:W-:Y:S05]  /*77a0*/  BSYNC.RECONVERGENT B5 ;  /* 0x0000000000057941 */ /* 0x000fea0003800200 */
.L_x_33033:
        /* <DEDUP_REMOVED lines=53> */
.L_x_33031:
[----:B------:R-:W-:Y:S05]  /*7b00*/  BSYNC.RECONVERGENT B4 ;  /* 0x0000000000047941 */ /* 0x000fea0003800200 */
.L_x_33030:
        /* <DEDUP_REMOVED lines=10> */
.L_x_33029:
[----:B------:R-:W-:Y:S05]  /*7bb0*/  BSYNC.RECONVERGENT B3 ;  /* 0x0000000000037941 */ /* 0x000fea0003800200 */
.L_x_33028:
        /* <DEDUP_REMOVED lines=20> */
.L_x_33039:
        /* <DEDUP_REMOVED lines=13> */
.L_x_33041:
[----:B------:R-:W-:Y:S05]  /*7dd0*/  BSYNC.RECONVERGENT B5 ;  /* 0x0000000000057941 */ /* 0x000fea0003800200 */
.L_x_33040:
        /* <DEDUP_REMOVED lines=54> */
.L_x_33038:
[----:B------:R-:W-:Y:S05]  /*8140*/  BSYNC.RECONVERGENT B4 ;  /* 0x0000000000047941 */ /* 0x000fea0003800200 */
.L_x_33037:
        /* <DEDUP_REMOVED lines=10> */
.L_x_33036:
[----:B------:R-:W-:Y:S05]  /*81f0*/  BSYNC.RECONVERGENT B3 ;  /* 0x0000000000037941 */ /* 0x000fea0003800200 */
.L_x_33035:
        /* <DEDUP_REMOVED lines=20> */
.L_x_33046:
        /* <DEDUP_REMOVED lines=13> */
.L_x_33048:
[----:B------:R-:W-:Y:S05]  /*8410*/  BSYNC.RECONVERGENT B5 ;  /* 0x0000000000057941 */ /* 0x000fea0003800200 */
.L_x_33047:
        /* <DEDUP_REMOVED lines=53> */
.L_x_33045:
[----:B------:R-:W-:Y:S05]  /*8770*/  BSYNC.RECONVERGENT B4 ;  /* 0x0000000000047941 */ /* 0x000fea0003800200 */
.L_x_33044:
        /* <DEDUP_REMOVED lines=10> */
.L_x_33043:
[----:B------:R-:W-:Y:S05]  /*8820*/  BSYNC.RECONVERGENT B3 ;  /* 0x0000000000037941 */ /* 0x000fea0003800200 */
.L_x_33042:
        /* <DEDUP_REMOVED lines=20> */
.L_x_33053:
        /* <DEDUP_REMOVED lines=13> */
.L_x_33055:
[----:B------:R-:W-:Y:S05]  /*8a40*/  BSYNC.RECONVERGENT B5 ;  /* 0x0000000000057941 */ /* 0x000fea0003800200 */
.L_x_33054:
        /* <DEDUP_REMOVED lines=54> */
.L_x_33052:
[----:B------:R-:W-:Y:S05]  /*8db0*/  BSYNC.RECONVERGENT B4 ;  /* 0x0000000000047941 */ /* 0x000fea0003800200 */
.L_x_33051:
        /* <DEDUP_REMOVED lines=10> */
.L_x_33050:
[----:B------:R-:W-:Y:S05]  /*8e60*/  BSYNC.RECONVERGENT B3 ;  /* 0x0000000000037941 */ /* 0x000fea0003800200 */
.L_x_33049:
        /* <DEDUP_REMOVED lines=20> */
.L_x_33060:
        /* <DEDUP_REMOVED lines=13> */
.L_x_33062:
[----:B------:R-:W-:Y:S05]  /*9080*/  BSYNC.RECONVERGENT B5 ;  /* 0x0000000000057941 */ /* 0x000fea0003800200 */
.L_x_33061:
        /* <DEDUP_REMOVED lines=53> */
.L_x_33059:
[----:B------:R-:W-:Y:S05]  /*93e0*/  BSYNC.RECONVERGENT B4 ;  /* 0x0000000000047941 */ /* 0x000fea0003800200 */
.L_x_33058:
        /* <DEDUP_REMOVED lines=10> */
.L_x_33057:
[----:B------:R-:W-:Y:S05]  /*9490*/  BSYNC.RECONVERGENT B3 ;  /* 0x0000000000037941 */ /* 0x000fea0003800200 */
.L_x_33056:
        /* <DEDUP_REMOVED lines=20> */
.L_x_33067:
        /* <DEDUP_REMOVED lines=13> */
.L_x_33069:
[----:B------:R-:W-:Y:S05]  /*96b0*/  BSYNC.RECONVERGENT B5 ;  /* 0x0000000000057941 */ /* 0x000fea0003800200 */
.L_x_33068:
        /* <DEDUP_REMOVED lines=54> */
.L_x_33066:
[----:B------:R-:W-:Y:S05]  /*9a20*/  BSYNC.RECONVERGENT B4 ;  /* 0x0000000000047941 */ /* 0x000fea0003800200 */
.L_x_33065:
        /* <DEDUP_REMOVED lines=10> */
.L_x_33064:
[----:B------:R-:W-:Y:S05]  /*9ad0*/  BSYNC.RECONVERGENT B3 ;  /* 0x0000000000037941 */ /* 0x000fea0003800200 */
.L_x_33063:
        /* <DEDUP_REMOVED lines=20> */
.L_x_33074:
        /* <DEDUP_REMOVED lines=13> */
.L_x_33076:
[----:B------:R-:W-:Y:S05]  /*9cf0*/  BSYNC.RECONVERGENT B5 ;  /* 0x0000000000057941 */ /* 0x000fea0003800200 */
.L_x_33075:
        /* <DEDUP_REMOVED lines=53> */
.L_x_33073:
[----:B------:R-:W-:Y:S05]  /*a050*/  BSYNC.RECONVERGENT B4 ;  /* 0x0000000000047941 */ /* 0x000fea0003800200 */
.L_x_33072:
        /* <DEDUP_REMOVED lines=10> */
.L_x_33071:
[----:B------:R-:W-:Y:S05]  /*a100*/  BSYNC.RECONVERGENT B3 ;  /* 0x0000000000037941 */ /* 0x000fea0003800200 */
.L_x_33070:
        /* <DEDUP_REMOVED lines=19> */
.L_x_33080:
        /* <DEDUP_REMOVED lines=13> */
.L_x_33082:
[----:B------:R-:W-:Y:S05]  /*a310*/  BSYNC.RECONVERGENT B4 ;  /* 0x0000000000047941 */ /* 0x000fea0003800200 */
.L_x_33081:
        /* <DEDUP_REMOVED lines=53> */
.L_x_33079:
[----:B------:R-:W-:Y:S05]  /*a670*/  BSYNC.RECONVERGENT B3 ;  /* 0x0000000000037941 */ /* 0x000fea0003800200 */
.L_x_33078:
        /* <DEDUP_REMOVED lines=11> */
.L_x_33027:
        /* <DEDUP_REMOVED lines=21> */
.L_x_33087:
        /* <DEDUP_REMOVED lines=13> */
.L_x_33089:
[----:B------:R-:W-:Y:S05]  /*a950*/  BSYNC.RECONVERGENT B5 ;  /* 0x0000000000057941 */ /* 0x000fea0003800200 */
.L_x_33088:
        /* <DEDUP_REMOVED lines=53> */
.L_x_33086:
[----:B------:R-:W-:Y:S05]  /*acb0*/  BSYNC.RECONVERGENT B4 ;  /* 0x0000000000047941 */ /* 0x000fea0003800200 */
.L_x_33085:
        /* <DEDUP_REMOVED lines=9> */
.L_x_33084:
[----:B------:R-:W-:Y:S05]  /*ad50*/  BSYNC.RECONVERGENT B3 ;  /* 0x0000000000037941 */ /* 0x000fea0003800200 */
.L_x_33083:
        /* <DEDUP_REMOVED lines=17> */
.L_x_33094:
        /* <DEDUP_REMOVED lines=13> */
.L_x_33096:
[----:B------:R-:W-:Y:S05]  /*af40*/  BSYNC.RECONVERGENT B5 ;  /* 0x0000000000057941 */ /* 0x000fea0003800200 */
.L_x_33095:
        /* <DEDUP_REMOVED lines=54> */
.L_x_33093:
[----:B------:R-:W-:Y:S05]  /*b2b0*/  BSYNC.RECONVERGENT B4 ;  /* 0x0000000000047941 */ /* 0x000fea0003800200 */
.L_x_33092:
        /* <DEDUP_REMOVED lines=9> */
.L_x_33091:
[----:B------:R-:W-:Y:S05]  /*b350*/  BSYNC.RECONVERGENT B3 ;  /* 0x0000000000037941 */ /* 0x000fea0003800200 */
.L_x_33090:
        /* <DEDUP_REMOVED lines=17> */
.L_x_33101:
        /* <DEDUP_REMOVED lines=13> */
.L_x_33103:
[----:B------:R-:W-:Y:S05]  /*b540*/  BSYNC.RECONVERGENT B5 ;  /* 0x0000000000057941 */ /* 0x000fea0003800200 */
.L_x_33102:
        /* <DEDUP_REMOVED lines=54> */
.L_x_33100:
[----:B------:R-:W-:Y:S05]  /*b8b0*/  BSYNC.RECONVERGENT B4 ;  /* 0x0000000000047941 */ /* 0x000fea0003800200 */
.L_x_33099:
        /* <DEDUP_REMOVED lines=9> */
.L_x_33098:
[----:B------:R-:W-:Y:S05]  /*b950*/  BSYNC.RECONVERGENT B3 ;  /* 0x0000000000037941 */ /* 0x000fea0003800200 */
.L_x_33097:
        /* <DEDUP_REMOVED lines=17> */
.L_x_33108:
        /* <DEDUP_REMOVED lines=13> */
.L_x_33110:
[----:B------:R-:W-:Y:S05]  /*bb40*/  BSYNC.RECONVERGENT B5 ;  /* 0x0000000000057941 */ /* 0x000fea0003800200 */
.L_x_33109:
        /* <DEDUP_REMOVED lines=54> */
.L_x_33107:
[----:B------:R-:W-:Y:S05]  /*beb0*/  BSYNC.RECONVERGENT B4 ;  /* 0x0000000000047941 */ /* 0x000fea0003800200 */
.L_x_33106:
        /* <DEDUP_REMOVED lines=9> */
.L_x_33105:
[----:B------:R-:W-:Y:S05]  /*bf50*/  BSYNC.RECONVERGENT B3 ;  /* 0x0000000000037941 */ /* 0x000fea0003800200 */
.L_x_33104:
        /* <DEDUP_REMOVED lines=17> */
.L_x_33115:
        /* <DEDUP_REMOVED lines=13> */
.L_x_33117:
[----:B------:R-:W-:Y:S05]  /*c140*/  BSYNC.RECONVERGENT B5 ;  /* 0x0000000000057941 */ /* 0x000fea0003800200 */
.L_x_33116:
        /* <DEDUP_REMOVED lines=54> */
.L_x_33114:
[----:B------:R-:W-:Y:S05]  /*c4b0*/  BSYNC.RECONVERGENT B4 ;  /* 0x0000000000047941 */ /* 0x000fea0003800200 */
.L_x_33113:
        /* <DEDUP_REMOVED lines=9> */
.L_x_33112:
[----:B------:R-:W-:Y:S05]  /*c550*/  BSYNC.RECONVERGENT B3 ;  /* 0x0000000000037941 */ /* 0x000fea0003800200 */
.L_x_33111:
        /* <DEDUP_REMOVED lines=17> */
.L_x_33122:
        /* <DEDUP_REMOVED lines=13> */
.L_x_33124:
[----:B------:R-:W-:Y:S05]  /*c740*/  BSYNC.RECONVERGENT B5 ;  /* 0x0000000000057941 */ /* 0x000fea0003800200 */
.L_x_33123:
        /* <DEDUP_REMOVED lines=54> */
.L_x_33121:
[----:B------:R-:W-:Y:S05]  /*cab0*/  BSYNC.RECONVERGENT B4 ;  /* 0x0000000000047941 */ /* 0x000fea0003800200 */
.L_x_33120:
        /* <DEDUP_REMOVED lines=9> */
.L_x_33119:
[----:B------:R-:W-:Y:S05]  /*cb50*/  BSYNC.RECONVERGENT B3 ;  /* 0x0000000000037941 */ /* 0x000fea0003800200 */
.L_x_33118:
        /* <DEDUP_REMOVED lines=17> */
.L_x_33129:
        /* <DEDUP_REMOVED lines=13> */
.L_x_33131:
[----:B------:R-:W-:Y:S05]  /*cd40*/  BSYNC.RECONVERGENT B5 ;  /* 0x0000000000057941 */ /* 0x000fea0003800200 */
.L_x_33130:
        /* <DEDUP_REMOVED lines=54> */
.L_x_33128:
[----:B------:R-:W-:Y:S05]  /*d0b0*/  BSYNC.RECONVERGENT B4 ;  /* 0x0000000000047941 */ /* 0x000fea0003800200 */
.L_x_33127:
        /* <DEDUP_REMOVED lines=9> */
.L_x_33126:
[----:B------:R-:W-:Y:S05]  /*d150*/  BSYNC.RECONVERGENT B3 ;  /* 0x0000000000037941 */ /* 0x000fea0003800200 */
.L_x_33125:
        /* <DEDUP_REMOVED lines=16> */
.L_x_33134:
        /* <DEDUP_REMOVED lines=13> */
.L_x_33136:
[----:B------:R-:W-:Y:S05]  /*d330*/  BSYNC.RECONVERGENT B4 ;  /* 0x0000000000047941 */ /* 0x000fea0003800200 */
.L_x_33135:
        /* <DEDUP_REMOVED lines=54> */
.L_x_33133:
[----:B------:R-:W-:Y:S05]  /*d6a0*/  BSYNC.RECONVERGENT B3 ;  /* 0x0000000000037941 */ /* 0x000fea0003800200 */
.L_x_33132:
        /* <DEDUP_REMOVED lines=9> */
.L_x_33077:
[----:B------:R-:W-:Y:S05]  /*d740*/  BSYNC.RECONVERGENT B2 ;  /* 0x0000000000027941 */ /* 0x000fea0003800200 */
.L_x_33026:
        /* <DEDUP_REMOVED lines=27> */
.L_x_33138:
[----:B------:R-:W-:Y:S05]  /*d900*/  BSYNC.RECONVERGENT B2 ;  /* 0x0000000000027941 */ /* 0x000fea0003800200 */
.L_x_33137:
[----:B------:R-:W-:Y:S01]  /*d910*/  IADD3 R149, PT, PT, R149, 0x20, RZ ;  /* 0x0000002095957810 */ /* 0x000fe20007ffe0ff */
[----:B------:R-:W-:-:S07]  /*d920*/  VIADD R139, R139, 0x20 ;  /* 0x000000208b8b7836 */ /* 0x000fce0000000000 */
.L_x_33023:
[----:B------:R-:W-:Y:S05]  /*d930*/  BSYNC.RECONVERGENT B1 ;  /* 0x0000000000017941 */ /* 0x000fea0003800200 */
.L_x_33022:
        /* <DEDUP_REMOVED lines=9> */
.L_x_33142:
[----:B------:R-:W-:Y:S05]  /*d9d0*/  BSYNC.RECONVERGENT B2 ;  /* 0x0000000000027941 */ /* 0x000fea0003800200 */
.L_x_33141:
        /* <DEDUP_REMOVED lines=29> */
.L_x_33149:
        /* <DEDUP_REMOVED lines=13> */
.L_x_33151:
[----:B------:R-:W-:Y:S05]  /*dc80*/  BSYNC.RECONVERGENT B5 ;  /* 0x0000000000057941 */ /* 0x000fea0003800200 */
.L_x_33150:
        /* <DEDUP_REMOVED lines=53> */
.L_x_33148:
[----:B------:R-:W-:Y:S05]  /*dfe0*/  BSYNC.RECONVERGENT B4 ;  /* 0x0000000000047941 */ /* 0x000fea0003800200 */
.L_x_33147:
        /* <DEDUP_REMOVED lines=10> */
.L_x_33146:
[----:B------:R-:W-:Y:S05]  /*e090*/  BSYNC.RECONVERGENT B3 ;  /* 0x0000000000037941 */ /* 0x000fea0003800200 */
.L_x_33145:
        /* <DEDUP_REMOVED lines=20> */
.L_x_33156:
        /* <DEDUP_REMOVED lines=13> */
.L_x_33158:
[----:B------:R-:W-:Y:S05]  /*e2b0*/  BSYNC.RECONVERGENT B5 ;  /* 0x0000000000057941 */ /* 0x000fea0003800200 */
.L_x_33157:
        /* <DEDUP_REMOVED lines=54> */
.L_x_33155:
[----:B------:R-:W-:Y:S05]  /*e620*/  BSYNC.RECONVERGENT B4 ;  /* 0x0000000000047941 */ /* 0x000fea0003800200 */
.L_x_33154:
        /* <DEDUP_REMOVED lines=10> */
.L_x_33153:
[----:B------:R-:W-:Y:S05]  /*e6d0*/  BSYNC.RECONVERGENT B3 ;  /* 0x0000000000037941 */ /* 0x000fea0003800200 */
.L_x_33152:
        /* <DEDUP_REMOVED lines=20> */
.L_x_33163:
        /* <DEDUP_REMOVED lines=13> */
.L_x_33165:
[----:B------:R-:W-:Y:S05]  /*e8f0*/  BSYNC.RECONVERGENT B5 ;  /* 0x0000000000057941 */ /* 0x000fea0003800200 */
.L_x_33164:
        /* <DEDUP_REMOVED lines=53> */
.L_x_33162:
[----:B------:R-:W-:Y:S05]  /*ec50*/  BSYNC.RECONVERGENT B4 ;  /* 0x0000000000047941 */ /* 0x000fea0003800200 */
.L_x_33161:
        /* <DEDUP_REMOVED lines=10> */
.L_x_33160:
[----:B------:R-:W-:Y:S05]  /*ed00*/  BSYNC.RECONVERGENT B3 ;  /* 0x0000000000037941 */ /* 0x000fea0003800200 */
.L_x_33159:
        /* <DEDUP_REMOVED lines=20> */
.L_x_33170:
        /* <DEDUP_REMOVED lines=13> */
.L_x_33172:
[----:B------:R-:W-:Y:S05]  /*ef20*/  BSYNC.RECONVERGENT B5 ;  /* 0x0000000000057941 */ /* 0x000fea0003800200 */
.L_x_33171:
        /* <DEDUP_REMOVED lines=54> */
.L_x_33169:
[----:B------:R-:W-:Y:S05]  /*f290*/  BSYNC.RECONVERGENT B4 ;  /* 0x0000000000047941 */ /* 0x000fea0003800200 */
.L_x_33168:
        /* <DEDUP_REMOVED lines=10> */
.L_x_33167:
[----:B------:R-:W-:Y:S05]  /*f340*/  BSYNC.RECONVERGENT B3 ;  /* 0x0000000000037941 */ /* 0x000fea0003800200 */
.L_x_33166:
        /* <DEDUP_REMOVED lines=20> */
.L_x_33177:
        /* <DEDUP_REMOVED lines=13> */
.L_x_33179:
[----:B------:R-:W-:Y:S05]  /*f560*/  BSYNC.RECONVERGENT B5 ;  /* 0x0000000000057941 */ /* 0x000fea0003800200 */
.L_x_33178:
        /* <DEDUP_REMOVED lines=53> */
.L_x_33176:
[----:B------:R-:W-:Y:S05]  /*f8c0*/  BSYNC.RECONVERGENT B4 ;  /* 0x0000000000047941 */ /* 0x000fea0003800200 */
.L_x_33175:
        /* <DEDUP_REMOVED lines=10> */
.L_x_33174:
[----:B------:R-:W-:Y:S05]  /*f970*/  BSYNC.RECONVERGENT B3 ;  /* 0x0000000000037941 */ /* 0x000fea0003800200 */
.L_x_33173:
        /* <DEDUP_REMOVED lines=20> */
.L_x_33184:
        /* <DEDUP_REMOVED lines=13> */
.L_x_33186:
[----:B------:R-:W-:Y:S05]  /*fb90*/  BSYNC.RECONVERGENT B5 ;  /* 0x0000000000057941 */ /* 0x000fea0003800200 */
.L_x_33185:
        /* <DEDUP_REMOVED lines=54> */
.L_x_33183:
[----:B------:R-:W-:Y:S05]  /*ff00*/  BSYNC.RECONVERGENT B4 ;  /* 0x0000000000047941 */ /* 0x000fea0003800200 */
.L_x_33182:
        /* <DEDUP_REMOVED lines=10> */
.L_x_33181:
[----:B------:R-:W-:Y:S05]  /*ffb0*/  BSYNC.RECONVERGENT B3 ;  /* 0x0000000000037941 */ /* 0x000fea0003800200 */
.L_x_33180:
        /* <DEDUP_REMOVED lines=20> */
.L_x_33191:
        /* <DEDUP_REMOVED lines=13> */
.L_x_33193:
[----:B------:R-:W-:Y:S05]  /*101d0*/  BSYNC.RECONVERGENT B5 ;  /* 0x0000000000057941 */ /* 0x000fea0003800200 */
.L_x_33192:
        /* <DEDUP_REMOVED lines=53> */
.L_x_33190:
[----:B------:R-:W-:Y:S05]  /*10530*/  BSYNC.RECONVERGENT B4 ;  /* 0x0000000000047941 */ /* 0x000fea0003800200 */
.L_x_33189:
        /* <DEDUP_REMOVED lines=10> */
.L_x_33188:
[----:B------:R-:W-:Y:S05]  /*105e0*/  BSYNC.RECONVERGENT B3 ;  /* 0x0000000000037941 */ /* 0x000fea0003800200 */
.L_x_33187:
        /* <DEDUP_REMOVED lines=19> */
.L_x_33197:
        /* <DEDUP_REMOVED lines=13> */
.L_x_33199:
[----:B------:R-:W-:Y:S05]  /*107f0*/  BSYNC.RECONVERGENT B4 ;  /* 0x0000000000047941 */ /* 0x000fea0003800200 */
.L_x_33198:
        /* <DEDUP_REMOVED lines=53> */
.L_x_33196:
[----:B------:R-:W-:Y:S05]  /*10b50*/  BSYNC.RECONVERGENT B3 ;  /* 0x0000000000037941 */ /* 0x000fea0003800200 */
.L_x_33195:
        /* <DEDUP_REMOVED lines=11> */
.L_x_33144:
        /* <DEDUP_REMOVED lines=21> */
.L_x_33204:
        /* <DEDUP_REMOVED lines=13> */
.L_x_33206:
[----:B------:R-:W-:Y:S05]  /*10e30*/  BSYNC.RECONVERGENT B5 ;  /* 0x0000000000057941 */ /* 0x000fea0003800200 */
.L_x_33205:
        /* <DEDUP_REMOVED lines=53> */
.L_x_33203:
[----:B------:R-:W-:Y:S05]  /*11190*/  BSYNC.RECONVERGENT B4 ;  /* 0x0000000000047941 */ /* 0x000fea0003800200 */
.L_x_33202:
        /* <DEDUP_REMOVED lines=9> */
.L_x_33201:
[----:B------:R-:W-:Y:S05]  /*11230*/  BSYNC.RECONVERGENT B3 ;  /* 0x0000000000037941 */ /* 0x000fea0003800200 */
.L_x_33200:
        /* <DEDUP_REMOVED lines=17> */
.L_x_33211:
        /* <DEDUP_REMOVED lines=13> */
.L_x_33213:
[----:B------:R-:W-:Y:S05]  /*11420*/  BSYNC.RECONVERGENT B5 ;  /* 0x0000000000057941 */ /* 0x000fea0003800200 */
.L_x_33212:
        /* <DEDUP_REMOVED lines=54> */
.L_x_33210:
[----:B------:R-:W-:Y:S05]  /*11790*/  BSYNC.RECONVERGENT B4 ;  /* 0x0000000000047941 */ /* 0x000fea0003800200 */
.L_x_33209:
        /* <DEDUP_REMOVED lines=9> */
.L_x_33208:
[----:B------:R-:W-:Y:S05]  /*11830*/  BSYNC.RECONVERGENT B3 ;  /* 0x0000000000037941 */ /* 0x000fea0003800200 */
.L_x_33207:
        /* <DEDUP_REMOVED lines=17> */
.L_x_33218:
        /* <DEDUP_REMOVED lines=13> */
.L_x_33220:
[----:B------:R-:W-:Y:S05]  /*11a20*/  BSYNC.RECONVERGENT B5 ;  /* 0x0000000000057941 */ /* 0x000fea0003800200 */
.L_x_33219:
        /* <DEDUP_REMOVED lines=54> */
.L_x_33217:
[----:B------:R-:W-:Y:S05]  /*11d90*/  BSYNC.RECONVERGENT B4 ;  /* 0x0000000000047941 */ /* 0x000fea0003800200 */
.L_x_33216:
        /* <DEDUP_REMOVED lines=9> */
.L_x_33215:
[----:B------:R-:W-:Y:S05]  /*11e30*/  BSYNC.RECONVERGENT B3 ;  /* 0x0000000000037941 */ /* 0x000fea0003800200 */
.L_x_33214:
        /* <DEDUP_REMOVED lines=17> */
.L_x_33225:
        /* <DEDUP_REMOVED lines=13> */
.L_x_33227:
[----:B------:R-:W-:Y:S05]  /*12020*/  BSYNC.RECONVERGENT B5 ;  /* 0x0000000000057941 */ /* 0x000fea0003800200 */
.L_x_33226:
        /* <DEDUP_REMOVED lines=54> */
.L_x_33224:
[----:B------:R-:W-:Y:S05]  /*12390*/  BSYNC.RECONVERGENT B4 ;  /* 0x0000000000047941 */ /* 0x000fea0003800200 */
.L_x_33223:
        /* <DEDUP_REMOVED lines=9> */
.L_x_33222:
[----:B------:R-:W-:Y:S05]  /*12430*/  BSYNC.RECONVERGENT B3 ;  /* 0x0000000000037941 */ /* 0x000fea0003800200 */
.L_x_33221:
        /* <DEDUP_REMOVED lines=17> */
.L_x_33232:
        /* <DEDUP_REMOVED lines=13> */
.L_x_33234:
[----:B------:R-:W-:Y:S05]  /*12620*/  BSYNC.RECONVERGENT B5 ;  /* 0x0000000000057941 */ /* 0x000fea0003800200 */
.L_x_33233:
        /* <DEDUP_REMOVED lines=54> */
.L_x_33231:
[----:B------:R-:W-:Y:S05]  /*12990*/  BSYNC.RECONVERGENT B4 ;  /* 0x0000000000047941 */ /* 0x000fea0003800200 */
.L_x_33230:
        /* <DEDUP_REMOVED lines=9> */
.L_x_33229:
[----:B------:R-:W-:Y:S05]  /*12a30*/  BSYNC.RECONVERGENT B3 ;  /* 0x0000000000037941 */ /* 0x000fea0003800200 */
.L_x_33228:
        /* <DEDUP_REMOVED lines=17> */
.L_x_33239:
        /* <DEDUP_REMOVED lines=13> */
.L_x_33241:
[----:B------:R-:W-:Y:S05]  /*12c20*/  BSYNC.RECONVERGENT B5 ;  /* 0x0000000000057941 */ /* 0x000fea0003800200 */
.L_x_33240:
        /* <DEDUP_REMOVED lines=54> */
.L_x_33238:
[----:B------:R-:W-:Y:S05]  /*12f90*/  BSYNC.RECONVERGENT B4 ;  /* 0x0000000000047941 */ /* 0x000fea0003800200 */
.L_x_33237:
        /* <DEDUP_REMOVED lines=9> */
.L_x_33236:
[----:B------:R-:W-:Y:S05]  /*13030*/  BSYNC.RECONVERGENT B3 ;  /* 0x0000000000037941 */ /* 0x000fea0003800200 */
.L_x_33235:
        /* <DEDUP_REMOVED lines=17> */
.L_x_33246:
        /* <DEDUP_REMOVED lines=13> */
.L_x_33248:
[----:B------:R-:W-:Y:S05]  /*13220*/  BSYNC.RECONVERGENT B5 ;  /* 0x0000000000057941 */ /* 0x000fea0003800200 */
.L_x_33247:
        /* <DEDUP_REMOVED lines=54> */
.L_x_33245:
[----:B------:R-:W-:Y:S05]  /*13590*/  BSYNC.RECONVERGENT B4 ;  /* 0x0000000000047941 */ /* 0x000fea0003800200 */
.L_x_33244:
        /* <DEDUP_REMOVED lines=9> */
.L_x_33243:
[----:B------:R-:W-:Y:S05]  /*13630*/  BSYNC.RECONVERGENT B3 ;  /* 0x0000000000037941 */ /* 0x000fea0003800200 */
.L_x_33242:
        /* <DEDUP_REMOVED lines=16> */
.L_x_33251:
        /* <DEDUP_REMOVED lines=13> */
.L_x_33253:
[----:B------:R-:W-:Y:S05]  /*13810*/  BSYNC.RECONVERGENT B4 ;  /* 0x0000000000047941 */ /* 0x000fea0003800200 */
.L_x_33252:
[----:B------:R-:W-:Y:S01]  /*13820*/  IMAD.WIDE.U32 R140, R146, -0x326172a9, RZ ;  /* 0xcd9e8d57928c7825 */ /* 0x000fe200078e00ff */
[----:B------:R-:W-:Y:S01]  /*13830*/  LOP3.LUT R142, R10, UR5, R155, 0x96, !PT ;  /* 0x000000050a8e7c12 */ /* 0x000fe2000f8e969b */
[----:B------:R-:W-:Y:S02]  /*13840*/  UIADD3 UR21, UPT, UPT, UR4, -0x61c88647, URZ ;  /* 0x9e3779b904157890 */ /* 0x000fe4000fffe0ff */
[----:B------:R-:W-:Y:S01]  /*13850*/  HFMA2 R11, -RZ, RZ, 0, 0 ;  /* 0x00000000ff0b7431 */ /* 0x000fe200000001ff */
[----:B------:R-:W-:Y:S01]  /*13860*/  UIADD3 UR22, UPT, UPT, UR5, -0x4498517b, URZ ;  /* 0xbb67ae8505167890 */ /* 0x000fe2000fffe0ff */
[----:B0-----:R-:W-:Y:S01]  /*13870*/  LOP3.LUT R152, R144, UR4, R141, 0x96, !PT ;  /* 0x0000000490987c12 */ /* 0x001fe2000f8e968d */
        /* <DEDUP_REMOVED lines=48> */
.L_x_33250:
[----:B------:R-:W-:Y:S05]  /*13b80*/  BSYNC.RECONVERGENT B3 ;  /* 0x0000000000037941 */ /* 0x000fea0003800200 */
.L_x_33249:
        /* <DEDUP_REMOVED lines=9> */
.L_x_33194:
[----:B------:R-:W-:Y:S05]  /*13c20*/  BSYNC.RECONVERGENT B2 ;  /* 0x0000000000027941 */ /* 0x000fea0003800200 */
.L_x_33143:
        /* <DEDUP_REMOVED lines=27> */
.L_x_33255:
[----:B------:R-:W-:Y:S05]  /*13de0*/  BSYNC.RECONVERGENT B2 ;  /* 0x0000000000027941 */ /* 0x000fea0003800200 */
.L_x_33254:
[----:B------:R-:W-:Y:S01]  /*13df0*/  IADD3 R149, PT, PT, R149, 0x20, RZ ;  /* 0x0000002095957810 */ /* 0x000fe20007ffe0ff */
[----:B------:R-:W-:-:S07]  /*13e00*/  VIADD R139, R139, 0x20 ;  /* 0x000000208b8b7836 */ /* 0x000fce0000000000 */
.L_x_33140:
[----:B------:R-:W-:Y:S05]  /*13e10*/  BSYNC.RECONVERGENT B1 ;  /* 0x0000000000017941 */ /* 0x000fea0003800200 */
.L_x_33139:
        /* <DEDUP_REMOVED lines=9> */
.L_x_33259:
[----:B------:R-:W-:Y:S05]  /*13eb0*/  BSYNC.RECONVERGENT B2 ;  /* 0x0000000000027941 */ /* 0x000fea0003800200 */
.L_x_33258:
        /* <DEDUP_REMOVED lines=29> */
.L_x_33266:
        /* <DEDUP_REMOVED lines=13> */
.L_x_33268:
[----:B------:R-:W-:Y:S05]  /*14160*/  BSYNC.RECONVERGENT B5 ;  /* 0x0000000000057941 */ /* 0x000fea0003800200 */
.L_x_33267:
        /* <DEDUP_REMOVED lines=53> */
.L_x_33265:
[----:B------:R-:W-:Y:S05]  /*144c0*/  BSYNC.RECONVERGENT B4 ;  /* 0x0000000000047941 */ /* 0x000fea0003800200 */
.L_x_33264:
        /* <DEDUP_REMOVED lines=10> */
.L_x_33263:
[----:B------:R-:W-:Y:S05]  /*14570*/  BSYNC.RECONVERGENT B3 ;  /* 0x0000000000037941 */ /* 0x000fea0003800200 */
.L_x_33262:
        /* <DEDUP_REMOVED lines=20> */
.L_x_33273:
        /* <DEDUP_REMOVED lines=13> */
.L_x_33275:
[----:B------:R-:W-:Y:S05]  /*14790*/  BSYNC.RECONVERGENT B5 ;  /* 0x0000000000057941 */ /* 0x000fea0003800200 */
.L_x_33274:
        /* <DEDUP_REMOVED lines=54> */
.L_x_33272:
[----:B------:R-:W-:Y:S05]  /*14b00*/  BSYNC.RECONVERGENT B4 ;  /* 0x0000000000047941 */ /* 0x000fea0003800200 */
.L_x_33271:
        /* <DEDUP_REMOVED lines=10> */
.L_x_33270:
[----:B------:R-:W-:Y:S05]  /*14bb0*/  BSYNC.RECONVERGENT B3 ;  /* 0x0000000000037941 */ /* 0x000fea0003800200 */
.L_x_33269:
        /* <DEDUP_REMOVED lines=20> */
.L_x_33280:
        /* <DEDUP_REMOVED lines=13> */
.L_x_33282:
[----:B------:R-:W-:Y:S05]  /*14dd0*/  BSYNC.RECONVERGENT B5 ;  /* 0x0000000000057941 */ /* 0x000fea0003800200 */
.L_x_33281:
        /* <DEDUP_REMOVED lines=53> */
.L_x_33279:
[----:B------:R-:W-:Y:S05]  /*15130*/  BSYNC.RECONVERGENT B4 ;  /* 0x0000000000047941 */ /* 0x000fea0003800200 */
.L_x_33278:
        /* <DEDUP_REMOVED lines=10> */
.L_x_33277:
[----:B------:R-:W-:Y:S05]  /*151e0*/  BSYNC.RECONVERGENT B3 ;  /* 0x0000000000037941 */ /* 0x000fea0003800200 */
.L_x_33276:
        /* <DEDUP_REMOVED lines=20> */
.L_x_33287:
        /* <DEDUP_REMOVED lines=13> */
.L_x_33289:
[----:B------:R-:W-:Y:S05]  /*15400*/  BSYNC.RECONVERGENT B5 ;  /* 0x0000000000057941 */ /* 0x000fea0003800200 */
.L_x_33288:
        /* <DEDUP_REMOVED lines=54> */
.L_x_33286:
[----:B------:R-:W-:Y:S05]  /*15770*/  BSYNC.RECONVERGENT B4 ;  /* 0x0000000000047941 */ /* 0x000fea0003800200 */
.L_x_33285:
        /* <DEDUP_REMOVED lines=10> */
.L_x_33284:
[----:B------:R-:W-:Y:S05]  /*15820*/  BSYNC.RECONVERGENT B3 ;  /* 0x0000000000037941 */ /* 0x000fea0003800200 */
.L_x_33283:
        /* <DEDUP_REMOVED lines=20> */
.L_x_33294:
        /* <DEDUP_REMOVED lines=13> */
.L_x_33296:
[----:B------:R-:W-:Y:S05]  /*15a40*/  BSYNC.RECONVERGENT B5 ;  /* 0x0000000000057941 */ /* 0x000fea0003800200 */
.L_x_33295:
        /* <DEDUP_REMOVED lines=53> */
.L_x_33293:
[----:B------:R-:W-:Y:S05]  /*15da0*/  BSYNC.RECONVERGENT B4 ;  /* 0x0000000000047941 */ /* 0x000fea0003800200 */
.L_x_33292:
        /* <DEDUP_REMOVED lines=10> */
.L_x_33291:
[----:B------:R-:W-:Y:S05]  /*15e50*/  BSYNC.RECONVERGENT B3 ;  /* 0x0000000000037941 */ /* 0x000fea0003800200 */
.L_x_33290:
        /* <DEDUP_REMOVED lines=20> */
.L_x_33301:
        /* <DEDUP_REMOVED lines=13> */
.L_x_33303:
[----:B------:R-:W-:Y:S05]  /*16070*/  BSYNC.RECONVERGENT B5 ;  /* 0x0000000000057941 */ /* 0x000fea0003800200 */
.L_x_33302:
        /* <DEDUP_REMOVED lines=54> */
.L_x_33300:
[----:B------:R-:W-:Y:S05]  /*163e0*/  BSYNC.RECONVERGENT B4 ;  /* 0x0000000000047941 */ /* 0x000fea0003800200 */
.L_x_33299:
        /* <DEDUP_REMOVED lines=10> */
.L_x_33298:
[----:B------:R-:W-:Y:S05]  /*16490*/  BSYNC.RECONVERGENT B3 ;  /* 0x0000000000037941 */ /* 0x000fea0003800200 */
.L_x_33297:
        /* <DEDUP_REMOVED lines=20> */
.L_x_33308:
        /* <DEDUP_REMOVED lines=13> */
.L_x_33310:
[----:B------:R-:W-:Y:S05]  /*166b0*/  BSYNC.RECONVERGENT B5 ;  /* 0x0000000000057941 */ /* 0x000fea0003800200 */
.L_x_33309:
        /* <DEDUP_REMOVED lines=53> */
.L_x_33307:
[----:B------:R-:W-:Y:S05]  /*16a10*/  BSYNC.RECONVERGENT B4 ;  /* 0x0000000000047941 */ /* 0x000fea0003800200 */
.L_x_33306:
        /* <DEDUP_REMOVED lines=10> */
.L_x_33305:
[----:B------:R-:W-:Y:S05]  /*16ac0*/  BSYNC.RECONVERGENT B3 ;  /* 0x0000000000037941 */ /* 0x000fea0003800200 */
.L_x_33304:
        /* <DEDUP_REMOVED lines=19> */
.L_x_33314:
        /* <DEDUP_REMOVED lines=13> */
.L_x_33316:
[----:B------:R-:W-:Y:S05]  /*16cd0*/  BSYNC.RECONVERGENT B4 ;  /* 0x0000000000047941 */ /* 0x000fea0003800200 */
.L_x_33315:
        /* <DEDUP_REMOVED lines=53> */
.L_x_33313:
[----:B------:R-:W-:Y:S05]  /*17030*/  BSYNC.RECONVERGENT B3 ;  /* 0x0000000000037941 */ /* 0x000fea0003800200 */
.L_x_33312:
        /* <DEDUP_REMOVED lines=11> */
.L_x_33261:
        /* <DEDUP_REMOVED lines=21> */
.L_x_33321:
        /* <DEDUP_REMOVED lines=13> */
.L_x_33323:
[----:B------:R-:W-:Y:S05]  /*17310*/  BSYNC.RECONVERGENT B5 ;  /* 0x0000000000057941 */ /* 0x000fea0003800200 */
.L_x_33322:
        /* <DEDUP_REMOVED lines=53> */
.L_x_33320:
[----:B------:R-:W-:Y:S05]  /*17670*/  BSYNC.RECONVERGENT B4 ;  /* 0x0000000000047941 */ /* 0x000fea0003800200 */
.L_x_33319:
        /* <DEDUP_REMOVED lines=9> */
.L_x_33318:
[----:B------:R-:W-:Y:S05]  /*17710*/  BSYNC.RECONVERGENT B3 ;  /* 0x0000000000037941 */ /* 0x000fea0003800200 */
.L_x_33317:
        /* <DEDUP_REMOVED lines=17> */
.L_x_33328:
        /* <DEDUP_REMOVED lines=13> */
.L_x_33330:
[----:B------:R-:W-:Y:S05]  /*17900*/  BSYNC.RECONVERGENT B5 ;  /* 0x0000000000057941 */ /* 0x000fea0003800200 */
.L_x_33329:
        /* <DEDUP_REMOVED lines=54> */
.L_x_33327:
[----:B------:R-:W-:Y:S05]  /*17c70*/  BSYNC.RECONVERGENT B4 ;  /* 0x0000000000047941 */ /* 0x000fea0003800200 */
.L_x_33326:
        /* <DEDUP_REMOVED lines=9> */
.L_x_33325:
[----:B------:R-:W-:Y:S05]  /*17d10*/  BSYNC.RECONVERGENT B3 ;  /* 0x0000000000037941 */ /* 0x000fea0003800200 */
.L_x_33324:
        /* <DEDUP_REMOVED lines=17> */
.L_x_33335:
        /* <DEDUP_REMOVED lines=13> */
.L_x_33337:
[----:B------:R-:W-:Y:S05]  /*17f00*/  BSYNC.RECONVERGENT B5 ;  /* 0x0000000000057941 */ /* 0x000fea0003800200 */
.L_x_33336:
        /* <DEDUP_REMOVED lines=54> */
.L_x_33334:
[----:B------:R-:W-:Y:S05]  /*18270*/  BSYNC.RECONVERGENT B4 ;  /* 0x0000000000047941 */ /* 0x000fea0003800200 */
.L_x_33333:
        /* <DEDUP_REMOVED lines=9> */
.L_x_33332:
[----:B------:R-:W-:Y:S05]  /*18310*/  BSYNC.RECONVERGENT B3 ;  /* 0x0000000000037941 */ /* 0x000fea0003800200 */
.L_x_33331:
        /* <DEDUP_REMOVED lines=17> */
.L_x_33342:
        /* <DEDUP_REMOVED lines=13> */
.L_x_33344:
[----:B------:R-:W-:Y:S05]  /*18500*/  BSYNC.RECONVERGENT B5 ;  /* 0x0000000000057941 */ /* 0x000fea0003800200 */
.L_x_33343:
        /* <DEDUP_REMOVED lines=54> */
.L_x_33341:
[----:B------:R-:W-:Y:S05]  /*18870*/  BSYNC.RECONVERGENT B4 ;  /* 0x0000000000047941 */ /* 0x000fea0003800200 */
.L_x_33340:
        /* <DEDUP_REMOVED lines=9> */
.L_x_33339:
[----:B------:R-:W-:Y:S05]  /*18910*/  BSYNC.RECONVERGENT B3 ;  /* 0x0000000000037941 */ /* 0x000fea0003800200 */
.L_x_33338:
        /* <DEDUP_REMOVED lines=17> */
.L_x_33349:
        /* <DEDUP_REMOVED lines=13> */
.L_x_33351:
[----:B------:R-:W-:Y:S05]  /*18b00*/  BSYNC.RECONVERGENT B5 ;  /* 0x0000000000057941 */ /* 0x000fea0003800200 */
.L_x_33350:
        /* <DEDUP_REMOVED lines=54> */
.L_x_33348:
[----:B------:R-:W-:Y:S05]  /*18e70*/  BSYNC.RECONVERGENT B4 ;  /* 0x0000000000047941 */ /* 0x000fea0003800200 */
.L_x_33347:
        /* <DEDUP_REMOVED lines=9> */
.L_x_33346:
[----:B------:R-:W-:Y:S05]  /*18f10*/  BSYNC.RECONVERGENT B3 ;  /* 0x0000000000037941 */ /* 0x000fea0003800200 */
.L_x_33345:
        /* <DEDUP_REMOVED lines=17> */
.L_x_33356:
        /* <DEDUP_REMOVED lines=13> */
.L_x_33358:
[----:B------:R-:W-:Y:S05]  /*19100*/  BSYNC.RECONVERGENT B5 ;  /* 0x0000000000057941 */ /* 0x000fea0003800200 */
.L_x_33357:
        /* <DEDUP_REMOVED lines=54> */
.L_x_33355:
[----:B------:R-:W-:Y:S05]  /*19470*/  BSYNC.RECONVERGENT B4 ;  /* 0x0000000000047941 */ /* 0x000fea0003800200 */
.L_x_33354:
        /* <DEDUP_REMOVED lines=9> */
.L_x_33353:
[----:B------:R-:W-:Y:S05]  /*19510*/  BSYNC.RECONVERGENT B3 ;  /* 0x0000000000037941 */ /* 0x000fea0003800200 */
.L_x_33352:
        /* <DEDUP_REMOVED lines=17> */
.L_x_33363:
        /* <DEDUP_REMOVED lines=13> */
.L_x_33365:
[----:B------:R-:W-:Y:S05]  /*19700*/  BSYNC.RECONVERGENT B5 ;  /* 0x0000000000057941 */ /* 0x000fea0003800200 */
.L_x_33364:
        /* <DEDUP_REMOVED lines=54> */
.L_x_33362:
[----:B------:R-:W-:Y:S05]  /*19a70*/  BSYNC.RECONVERGENT B4 ;  /* 0x0000000000047941 */ /* 0x000fea0003800200 */
.L_x_33361:
        /* <DEDUP_REMOVED lines=9> */
.L_x_33360:
[----:B------:R-:W-:Y:S05]  /*19b10*/  BSYNC.RECONVERGENT B3 ;  /* 0x0000000000037941 */ /* 0x000fea0003800200 */
.L_x_33359:
        /* <DEDUP_REMOVED lines=16> */
.L_x_33368:
        /* <DEDUP_REMOVED lines=13> */
.L_x_33370:
[----:B------:R-:W-:Y:S05]  /*19cf0*/  BSYNC.RECONVERGENT B4 ;  /* 0x0000000000047941 */ /* 0x000fea0003800200 */
.L_x_33369:
        /* <DEDUP_REMOVED lines=54> */
.L_x_33367:
[----:B------:R-:W-:Y:S05]  /*1a060*/  BSYNC.RECONVERGENT B3 ;  /* 0x0000000000037941 */ /* 0x000fea0003800200 */
.L_x_33366:
        /* <DEDUP_REMOVED lines=9> */
.L_x_33311:
[----:B------:R-:W-:Y:S05]  /*1a100*/  BSYNC.RECONVERGENT B2 ;  /* 0x0000000000027941 */ /* 0x000fea0003800200 */
.L_x_33260:
        /* <DEDUP_REMOVED lines=27> */
.L_x_33372:
[----:B------:R-:W-:Y:S05]  /*1a2c0*/  BSYNC.RECONVERGENT B2 ;  /* 0x0000000000027941 */ /* 0x000fea0003800200 */
.L_x_33371:
[----:B------:R-:W-:Y:S01]  /*1a2d0*/  IADD3 R149, PT, PT, R149, 0x20, RZ ;  /* 0x0000002095957810 */ /* 0x000fe20007ffe0ff */
[----:B------:R-:W-:-:S07]  /*1a2e0*/  VIADD R139, R139, 0x20 ;  /* 0x000000208b8b7836 */ /* 0x000fce0000000000 */
.L_x_33257:
[----:B------:R-:W-:Y:S05]  /*1a2f0*/  BSYNC.RECONVERGENT B1 ;  /* 0x0000000000017941 */ /* 0x000fea0003800200 */
.L_x_33256:
        /* <DEDUP_REMOVED lines=8> */
.L_x_33376:
[----:B------:R-:W-:Y:S05]  /*1a380*/  BSYNC.RECONVERGENT B2 ;  /* 0x0000000000027941 */ /* 0x000fea0003800200 */
.L_x_33375:
        /* <DEDUP_REMOVED lines=29> */
.L_x_33383:
        /* <DEDUP_REMOVED lines=13> */
.L_x_33385:
[----:B------:R-:W-:Y:S05]  /*1a630*/  BSYNC.RECONVERGENT B5 ;  /* 0x0000000000057941 */ /* 0x000fea0003800200 */
.L_x_33384:
        /* <DEDUP_REMOVED lines=54> */
.L_x_33382:
[----:B------:R-:W-:Y:S05]  /*1a9a0*/  BSYNC.RECONVERGENT B4 ;  /* 0x0000000000047941 */ /* 0x000fea0003800200 */
.L_x_33381:
        /* <DEDUP_REMOVED lines=10> */
.L_x_33380:
[----:B------:R-:W-:Y:S05]  /*1aa50*/  BSYNC.RECONVERGENT B3 ;  /* 0x0000000000037941 */ /* 0x000fea0003800200 */
.L_x_33379:
        /* <DEDUP_REMOVED lines=20> */
.L_x_33390:
        /* <DEDUP_REMOVED lines=13> */
.L_x_33392:
[----:B------:R-:W-:Y:S05]  /*1ac70*/  BSYNC.RECONVERGENT B5 ;  /* 0x0000000000057941 */ /* 0x000fea0003800200 */
.L_x_33391:
        /* <DEDUP_REMOVED lines=52> */
[----:B------:R-:W-:Y:S01]  /*1afc0*/  HFMA2 R140, -RZ, RZ, 0, 0 ;  /* 0x00000000ff8c7431 */ /* 0x000fe200000001ff */
[----:B------:R-:W-:-:S07]  /*1afd0*/  MOV R11, R154 ;  /* 0x0000009a000b7202 */ /* 0x000fce0000000f00 */
.L_x_33389:
[----:B------:R-:W-:Y:S05]  /*1afe0*/  BSYNC.RECONVERGENT B4 ;  /* 0x0000000000047941 */ /* 0x000fea0003800200 */
.L_x_33388:
        /* <DEDUP_REMOVED lines=10> */
.L_x_33387:
[----:B------:R-:W-:Y:S05]  /*1b090*/  BSYNC.RECONVERGENT B3 ;  /* 0x0000000000037941 */ /* 0x000fea0003800200 */
.L_x_33386:
        /* <DEDUP_REMOVED lines=20> */
.L_x_33397:
        /* <DEDUP_REMOVED lines=13> */
.L_x_33399:
[----:B------:R-:W-:Y:S05]  /*1b2b0*/  BSYNC.RECONVERGENT B5 ;  /* 0x0000000000057941 */ /* 0x000fea0003800200 */
.L_x_33398:
        /* <DEDUP_REMOVED lines=54> */
.L_x_33396:
[----:B------:R-:W-:Y:S05]  /*1b620*/  BSYNC.RECONVERGENT B4 ;  /* 0x0000000000047941 */ /* 0x000fea0003800200 */
.L_x_33395:
        /* <DEDUP_REMOVED lines=10> */
.L_x_33394:
[----:B------:R-:W-:Y:S05]  /*1b6d0*/  BSYNC.RECONVERGENT B3 ;  /* 0x0000000000037941 */ /* 0x000fea0003800200 */
.L_x_33393:
        /* <DEDUP_REMOVED lines=20> */
.L_x_33404:
        /* <DEDUP_REMOVED lines=13> */
.L_x_33406:
[----:B------:R-:W-:Y:S05]  /*1b8f0*/  BSYNC.RECONVERGENT B5 ;  /* 0x0000000000057941 */ /* 0x000fea0003800200 */
.L_x_33405:
        /* <DEDUP_REMOVED lines=54> */
.L_x_33403:
[----:B------:R-:W-:Y:S05]  /*1bc60*/  BSYNC.RECONVERGENT B4 ;  /* 0x0000000000047941 */ /* 0x000fea0003800200 */
.L_x_33402:
        /* <DEDUP_REMOVED lines=10> */
.L_x_33401:
[----:B------:R-:W-:Y:S05]  /*1bd10*/  BSYNC.RECONVERGENT B3 ;  /* 0x0000000000037941 */ /* 0x000fea0003800200 */
.L_x_33400:
        /* <DEDUP_REMOVED lines=20> */
.L_x_33411:
        /* <DEDUP_REMOVED lines=13> */
.L_x_33413:
[----:B------:R-:W-:Y:S05]  /*1bf30*/  BSYNC.RECONVERGENT B5 ;  /* 0x0000000000057941 */ /* 0x000fea0003800200 */
.L_x_33412:
        /* <DEDUP_REMOVED lines=54> */
.L_x_33410:
[----:B------:R-:W-:Y:S05]  /*1c2a0*/  BSYNC.RECONVERGENT B4 ;  /* 0x0000000000047941 */ /* 0x000fea0003800200 */
.L_x_33409:
        /* <DEDUP_REMOVED lines=10> */
.L_x_33408:
[----:B------:R-:W-:Y:S05]  /*1c350*/  BSYNC.RECONVERGENT B3 ;  /* 0x0000000000037941 */ /* 0x000fea0003800200 */
.L_x_33407:
        /* <DEDUP_REMOVED lines=20> */
.L_x_33418:
        /* <DEDUP_REMOVED lines=13> */
.L_x_33420:
[----:B------:R-:W-:Y:S05]  /*1c570*/  BSYNC.RECONVERGENT B5 ;  /* 0x0000000000057941 */ /* 0x000fea0003800200 */
.L_x_33419:
        /* <DEDUP_REMOVED lines=54> */
.L_x_33417:
[----:B------:R-:W-:Y:S05]  /*1c8e0*/  BSYNC.RECONVERGENT B4 ;  /* 0x0000000000047941 */ /* 0x000fea0003800200 */
.L_x_33416:
        /* <DEDUP_REMOVED lines=10> */
.L_x_33415:
[----:B------:R-:W-:Y:S05]  /*1c990*/  BSYNC.RECONVERGENT B3 ;  /* 0x0000000000037941 */ /* 0x000fea0003800200 */
.L_x_33414:
        /* <DEDUP_REMOVED lines=20> */
.L_x_33425:
        /* <DEDUP_REMOVED lines=13> */
.L_x_33427:
[----:B------:R-:W-:Y:S05]  /*1cbb0*/  BSYNC.RECONVERGENT B5 ;  /* 0x0000000000057941 */ /* 0x000fea0003800200 */
.L_x_33426:
        /* <DEDUP_REMOVED lines=54> */
.L_x_33424:
[----:B------:R-:W-:Y:S05]  /*1cf20*/  BSYNC.RECONVERGENT B4 ;  /* 0x0000000000047941 */ /* 0x000fea0003800200 */
.L_x_33423:
        /* <DEDUP_REMOVED lines=10> */
.L_x_33422:
[----:B------:R-:W-:Y:S05]  /*1cfd0*/  BSYNC.RECONVERGENT B3 ;  /* 0x0000000000037941 */ /* 0x000fea0003800200 */
.L_x_33421:
        /* <DEDUP_REMOVED lines=19> */
.L_x_33431:
        /* <DEDUP_REMOVED lines=13> */
.L_x_33433:
[----:B------:R-:W-:Y:S05]  /*1d1e0*/  BSYNC.RECONVERGENT B4 ;  /* 0x0000000000047941 */ /* 0x000fea0003800200 */
.L_x_33432:
        /* <DEDUP_REMOVED lines=54> */
.L_x_33430:
[----:B------:R-:W-:Y:S05]  /*1d550*/  BSYNC.RECONVERGENT B3 ;  /* 0x0000000000037941 */ /* 0x000fea0003800200 */
.L_x_33429:
        /* <DEDUP_REMOVED lines=11> */
.L_x_33378:
        /* <DEDUP_REMOVED lines=21> */
.L_x_33438:
        /* <DEDUP_REMOVED lines=13> */
.L_x_33440:
[----:B------:R-:W-:Y:S05]  /*1d830*/  BSYNC.RECONVERGENT B5 ;  /* 0x0000000000057941 */ /* 0x000fea0003800200 */
.L_x_33439:
        /* <DEDUP_REMOVED lines=54> */
.L_x_33437:
[----:B------:R-:W-:Y:S05]  /*1dba0*/  BSYNC.RECONVERGENT B4 ;  /* 0x0000000000047941 */ /* 0x000fea0003800200 */
.L_x_33436:
        /* <DEDUP_REMOVED lines=9> */
.L_x_33435:
[----:B------:R-:W-:Y:S05]  /*1dc40*/  BSYNC.RECONVERGENT B3 ;  /* 0x0000000000037941 */ /* 0x000fea0003800200 */
.L_x_33434:
        /* <DEDUP_REMOVED lines=17> */
.L_x_33445:
        /* <DEDUP_REMOVED lines=13> */
.L_x_33447:
[----:B------:R-:W-:Y:S05]  /*1de30*/  BSYNC.RECONVERGENT B5 ;  /* 0x0000000000057941 */ /* 0x000fea0003800200 */
.L_x_33446:
        /* <DEDUP_REMOVED lines=54> */
.L_x_33444:
[----:B------:R-:W-:Y:S05]  /*1e1a0*/  BSYNC.RECONVERGENT B4 ;  /* 0x0000000000047941 */ /* 0x000fea0003800200 */
.L_x_33443:
        /* <DEDUP_REMOVED lines=9> */
.L_x_33442:
[----:B------:R-:W-:Y:S05]  /*1e240*/  BSYNC.RECONVERGENT B3 ;  /* 0x0000000000037941 */ /* 0x000fea0003800200 */
.L_x_33441:
        /* <DEDUP_REMOVED lines=17> */
.L_x_33452:
        /* <DEDUP_REMOVED lines=13> */
.L_x_33454:
[----:B------:R-:W-:Y:S05]  /*1e430*/  BSYNC.RECONVERGENT B5 ;  /* 0x0000000000057941 */ /* 0x000fea0003800200 */
.L_x_33453:
        /* <DEDUP_REMOVED lines=54> */
.L_x_33451:
[----:B------:R-:W-:Y:S05]  /*1e7a0*/  BSYNC.RECONVERGENT B4 ;  /* 0x0000000000047941 */ /* 0x000fea0003800200 */
.L_x_33450:
        /* <DEDUP_REMOVED lines=9> */
.L_x_33449:
[----:B------:R-:W-:Y:S05]  /*1e840*/  BSYNC.RECONVERGENT B3 ;  /* 0x0000000000037941 */ /* 0x000fea0003800200 */
.L_x_33448:
        /* <DEDUP_REMOVED lines=17> */
.L_x_33459:
        /* <DEDUP_REMOVED lines=13> */
.L_x_33461:
[----:B------:R-:W-:Y:S05]  /*1ea30*/  BSYNC.RECONVERGENT B5 ;  /* 0x0000000000057941 */ /* 0x000fea0003800200 */
.L_x_33460:
        /* <DEDUP_REMOVED lines=54> */
.L_x_33458:
[----:B------:R-:W-:Y:S05]  /*1eda0*/  BSYNC.RECONVERGENT B4 ;  /* 0x0000000000047941 */ /* 0x000fea0003800200 */
.L_x_33457:
        /* <DEDUP_REMOVED lines=9> */
.L_x_33456:
[----:B------:R-:W-:Y:S05]  /*1ee40*/  BSYNC.RECONVERGENT B3 ;  /* 0x0000000000037941 */ /* 0x000fea0003800200 */
.L_x_33455:
        /* <DEDUP_REMOVED lines=17> */
.L_x_33466:
        /* <DEDUP_REMOVED lines=13> */
.L_x_33468:
[----:B------:R-:W-:Y:S05]  /*1f030*/  BSYNC.RECONVERGENT B5 ;  /* 0x0000000000057941 */ /* 0x000fea0003800200 */
.L_x_33467:
        /* <DEDUP_REMOVED lines=54> */
.L_x_33465:
[----:B------:R-:W-:Y:S05]  /*1f3a0*/  BSYNC.RECONVERGENT B4 ;  /* 0x0000000000047941 */ /* 0x000fea0003800200 */
.L_x_33464:
        /* <DEDUP_REMOVED lines=9> */
.L_x_33463:
[----:B------:R-:W-:Y:S05]  /*1f440*/  BSYNC.RECONVERGENT B3 ;  /* 0x0000000000037941 */ /* 0x000fea0003800200 */
.L_x_33462:
        /* <DEDUP_REMOVED lines=17> */
.L_x_33473:
        /* <DEDUP_REMOVED lines=13> */
.L_x_33475:
[----:B------:R-:W-:Y:S05]  /*1f630*/  BSYNC.RECONVERGENT B5 ;  /* 0x0000000000057941 */ /* 0x000fea0003800200 */
.L_x_33474:
        /* <DEDUP_REMOVED lines=54> */
.L_x_33472:
[----:B------:R-:W-:Y:S05]  /*1f9a0*/  BSYNC.RECONVERGENT B4 ;  /* 0x0000000000047941 */ /* 0x000fea0003800200 */
.L_x_33471:
        /* <DEDUP_REMOVED lines=9> */
.L_x_33470:
[----:B------:R-:W-:Y:S05]  /*1fa40*/  BSYNC.RECONVERGENT B3 ;  /* 0x0000000000037941 */ /* 0x000fea0003800200 */
.L_x_33469:
        /* <DEDUP_REMOVED lines=17> */
.L_x_33480:
        /* <DEDUP_REMOVED lines=13> */
.L_x_33482:
[----:B------:R-:W-:Y:S05]  /*1fc30*/  BSYNC.RECONVERGENT B5 ;  /* 0x0000000000057941 */ /* 0x000fea0003800200 */
.L_x_33481:
        /* <DEDUP_REMOVED lines=54> */
.L_x_33479:
[----:B------:R-:W-:Y:S05]  /*1ffa0*/  BSYNC.RECONVERGENT B4 ;  /* 0x0000000000047941 */ /* 0x000fea0003800200 */
.L_x_33478:
        /* <DEDUP_REMOVED lines=9> */
.L_x_33477:
[----:B------:R-:W-:Y:S05]  /*20040*/  BSYNC.RECONVERGENT B3 ;  /* 0x0000000000037941 */ /* 0x000fea0003800200 */
.L_x_33476:
        /* <DEDUP_REMOVED lines=20> */
.L_x_33485:
        /* <DEDUP_REMOVED lines=13> */
.L_x_33487:
[----:B------:R-:W-:Y:S05]  /*20260*/  BSYNC.RECONVERGENT B4 ;  /* 0x0000000000047941 */ /* 0x000fea0003800200 */
.L_x_33486:
[----:B------:R-:W-:Y:S01]  /*20270*/  IMAD.WIDE.U32 R140, R146, -0x326172a9, RZ ;  /* 0xcd9e8d57928c7825 */ /* 0x000fe200078e00ff */
[----:B------:R-:W-:Y:S01]  /*20280*/  LOP3.LUT R142, R10, UR5, R157, 0x96, !PT ;  /* 0x000000050a8e7c12 */ /* 0x000fe2000f8e969d */
[----:B------:R-:W-:Y:S02]  /*20290*/  UIADD3 UR21, UPT, UPT, UR4, -0x61c88647, URZ ;  /* 0x9e3779b904157890 */ /* 0x000fe4000fffe0ff */
[----:B------:R-:W-:Y:S01]  /*202a0*/  HFMA2 R11, -RZ, RZ, 0, 0 ;  /* 0x00000000ff0b7431 */ /* 0x000fe200000001ff */
        /* <DEDUP_REMOVED lines=50> */
.L_x_33484:
[----:B------:R-:W-:Y:S05]  /*205d0*/  BSYNC.RECONVERGENT B3 ;  /* 0x0000000000037941 */ /* 0x000fea0003800200 */
.L_x_33483:
        /* <DEDUP_REMOVED lines=9> */
.L_x_33428:
[----:B------:R-:W-:Y:S05]  /*20670*/  BSYNC.RECONVERGENT B2 ;  /* 0x0000000000027941 */ /* 0x000fea0003800200 */
.L_x_33377:
        /* <DEDUP_REMOVED lines=25> */
.L_x_33374:
[----:B------:R-:W-:Y:S05]  /*20810*/  BSYNC.RECONVERGENT B1 ;  /* 0x0000000000017941 */ /* 0x000fea0003800200 */
.L_x_33373:
        /* <DEDUP_REMOVED lines=152> */
.L_x_33511:
        /* <DEDUP_REMOVED lines=54> */
[----:B------:R-:W-:Y:S02]  /*21500*/  F2FP.F16.F32.PACK_AB R137, R138, R137 ;  /* 0x000000898a89723e */ /* 0x000fe400000000ff */
[----:B------:R-:W-:Y:S02]  /*21510*/  F2FP.F16.F32.PACK_AB R138, R158, R139 ;  /* 0x0000008b9e8a723e */ /* 0x000fe400000000ff */
[----:B------:R-:W-:-:S05]  /*21520*/  F2FP.F16.F32.PACK_AB R139, R162, R155 ;  /* 0x0000009ba28b723e */ /* 0x000fca00000000ff */
[----:B------:R0:W-:Y:S02]  /*21530*/  STG.E.128 desc[UR6][R156.64], R136 ;  /* 0x000000889c007986 */ /* 0x0001e4000c101d06 */
.L_x_33492:
[----:B------:R-:W-:Y:S05]  /*21540*/  BSYNC.RECONVERGENT B2 ;  /* 0x0000000000027941 */ /* 0x000fea0003800200 */
.L_x_33491:
        /* <DEDUP_REMOVED lines=30> */
[----:B------:R-:W-:Y:S01]  /*21730*/  F2FP.F16.F32.PACK_AB R137, R138, R137 ;  /* 0x000000898a89723e */ /* 0x000fe200000000ff */
[----:B------:R-:W-:Y:S01]  /*21740*/  VIADD R149, R149, 0x20 ;  /* 0x0000002095957836 */ /* 0x000fe20000000000 */
[----:B------:R-:W-:Y:S02]  /*21750*/  F2FP.F16.F32.PACK_AB R138, R150, R139 ;  /* 0x0000008b968a723e */ /* 0x000fe400000000ff */
[----:B------:R-:W-:-:S05]  /*21760*/  F2FP.F16.F32.PACK_AB R139, R160, R155 ;  /* 0x0000009ba08b723e */ /* 0x000fca00000000ff */
[----:B------:R1:W-:Y:S02]  /*21770*/  STG.E.128 desc[UR6][R156.64], R136 ;  /* 0x000000889c007986 */ /* 0x0003e4000c101d06 */
.L_x_33494:
[----:B------:R-:W-:Y:S05]  /*21780*/  BSYNC.RECONVERGENT B2 ;  /* 0x0000000000027941 */ /* 0x000fea0003800200 */
.L_x_33493:
        /* <DEDUP_REMOVED lines=35> */
.L_x_33496:
[----:B------:R-:W-:Y:S05]  /*219c0*/  BSYNC.RECONVERGENT B2 ;  /* 0x0000000000027941 */ /* 0x000fea0003800200 */
.L_x_33495:
        /* <DEDUP_REMOVED lines=35> */
.L_x_33498:
[----:B------:R-:W-:Y:S05]  /*21c00*/  BSYNC.RECONVERGENT B2 ;  /* 0x0000000000027941 */ /* 0x000fea0003800200 */
.L_x_33497:
        /* <DEDUP_REMOVED lines=29> */
[----:B0-----:R-:W-:Y:S01]  /*21de0*/  IMAD.WIDE.U32 R150, R149, 0x10, R150 ;  /* 0x0000001095967825 */ /* 0x001fe200078e0096 */
[----:B------:R-:W-:-:S05]  /*21df0*/  F2FP.F16.F32.PACK_AB R136, R153, R152 ;  /* 0x000000989988723e */ /* 0x000fca00000000ff */
[----:B------:R4:W-:Y:S02]  /*21e00*/  STG.E.128 desc[UR6][R150.64], R136 ;  /* 0x0000008896007986 */ /* 0x0009e4000c101d06 */
.L_x_33490:
[----:B------:R-:W-:Y:S05]  /*21e10*/  BSYNC.RECONVERGENT B1 ;  /* 0x0000000000017941 */ /* 0x000fea0003800200 */
.L_x_33489:
[----:B01234-:R-:W0:Y:S02]  /*21e20*/  LDC.64 R136, c[0x0][0x380] ;  /* 0x0000e000ff887b82 */ /* 0x01fe240000000a00 */
[----:B0-----:R-:W-:-:S04]  /*21e30*/  LEA R147, R136, R147, 0x2 ;  /* 0x0000009388937211 */ /* 0x001fc800078e10ff */
[----:B------:R-:W-:-:S13]  /*21e40*/  ISETP.GE.AND P0, PT, R147, R137, PT ;  /* 0x000000899300720c */ /* 0x000fda0003f06270 */
[----:B------:R-:W-:Y:S05]  /*21e50*/  @!P0 BRA `(.L_x_33499) ;  /* 0xfffffdec00fc8947 */ /* 0x000fea000383ffff */
[----:B------:R-:W-:Y:S05]  /*21e60*/  BSYNC B0 ;  /* 0x0000000000007941 */ /* 0x000fea0003800000 */
.L_x_32904:
[----:B------:R-:W-:Y:S05]  /*21e70*/  EXIT ;  /* 0x000000000000794d */ /* 0x000fea0003800000 */
.L_x_33488:
        /* <DEDUP_REMOVED lines=8> */
.L_x_33501:
[----:B------:R-:W-:Y:S05]  /*21f00*/  BSYNC B1 ;  /* 0x0000000000017941 */ /* 0x000fea0003800000 */
.L_x_33500:
        /* <DEDUP_REMOVED lines=9> */
.L_x_33502:
[----:B------:R-:W-:Y:S01]  /*21fa0*/  HFMA2 R154, -RZ, RZ, 0, 2.384185791015625e-07 ;  /* 0x00000004ff9a7431 */ /* 0x000fe200000001ff */
[----:B------:R-:W-:-:S05]  /*21fb0*/  MOV R153, R162 ;  /* 0x000000a200997202 */ /* 0x000fca0000000f00 */
[----:B------:R-:W-:-:S04]  /*21fc0*/  FADD.FTZ R159, R158, R153 ;  /* 0x000000999e9f7221 */ /* 0x000fc80000010000 */
[----:B------:R-:W-:-:S07]  /*21fd0*/  IMAD.MOV.U32 R163, RZ, RZ, R159 ;  /* 0x000000ffffa37224 */ /* 0x000fce00078e009f */
[----:B------:R-:W-:Y:S05]  /*21fe0*/  WARPSYNC.COLLECTIVE R156, `(.L_x_33503) ;  /* 0x000000009c087348 */ /* 0x000fea0003c00000 */
[----:B------:R0:W1:Y:S02]  /*21ff0*/  SHFL.BFLY P6, R162, R163, R154, R155 ;  /* 0x0c00009aa3a27389 */ /* 0x00006400000c009b */
[----:B01----:R-:W-:Y:S05]  /*22000*/  ENDCOLLECTIVE ;  /* 0x000000000000791b */ /* 0x003fea0003800000 */
.L_x_33503:
[----:B------:R-:W-:Y:S02]  /*22010*/  IMAD.MOV.U32 R154, RZ, RZ, 0x8 ;  /* 0x00000008ff9a7424 */ /* 0x000fe400078e00ff */
[----:B------:R-:W-:-:S04]  /*22020*/  IMAD.MOV.U32 R138, RZ, RZ, R162 ;  /* 0x000000ffff8a7224 */ /* 0x000fc800078e00a2 */
[----:B------:R-:W-:-:S05]  /*22030*/  FADD.FTZ R160, R159, R138 ;  /* 0x0000008a9fa07221 */ /* 0x000fca0000010000 */
[----:B------:R-:W-:-:S07]  /*22040*/  MOV R163, R160 ;  /* 0x000000a000a37202 */ /* 0x000fce0000000f00 */
[----:B------:R-:W-:Y:S05]  /*22050*/  WARPSYNC.COLLECTIVE R156, `(.L_x_33504) ;  /* 0x000000009c087348 */ /* 0x000fea0003c00000 */
[----:B------:R0:W1:Y:S02]  /*22060*/  SHFL.BFLY P6, R162, R163, R154, R155 ;  /* 0x0c00009aa3a27389 */ /* 0x00006400000c009b */
[----:B01----:R-:W-:Y:S05]  /*22070*/  ENDCOLLECTIVE ;  /* 0x000000000000791b */ /* 0x003fea0003800000 */
.L_x_33504:
        /* <DEDUP_REMOVED lines=8> */
.L_x_33505:
        /* <DEDUP_REMOVED lines=89> */
.L_x_33506:
[----:B------:R-:W-:Y:S01]  /*22690*/  HFMA2 R154, -RZ, RZ, 0, 1.1920928955078125e-07 ;  /* 0x00000002ff9a7431 */ /* 0x000fe200000001ff */
[----:B------:R-:W-:-:S05]  /*226a0*/  MOV R139, R162 ;  /* 0x000000a2008b7202 */ /* 0x000fca0000000f00 */
[----:B------:R-:W-:-:S04]  /*226b0*/  FADD.FTZ R139, R138, R139 ;  /* 0x0000008b8a8b7221 */ /* 0x000fc80000010000 */
[----:B------:R-:W-:-:S07]  /*226c0*/  IMAD.MOV.U32 R163, RZ, RZ, R139 ;  /* 0x000000ffffa37224 */ /* 0x000fce00078e008b */
[----:B------:R-:W-:Y:S05]  /*226d0*/  WARPSYNC.COLLECTIVE R156, `(.L_x_33507) ;  /* 0x000000009c087348 */ /* 0x000fea0003c00000 */
[----:B------:R0:W1:Y:S02]  /*226e0*/  SHFL.BFLY P6, R162, R163, R154, R155 ;  /* 0x0c00009aa3a27389 */ /* 0x00006400000c009b */
[----:B01----:R-:W-:Y:S05]  /*226f0*/  ENDCOLLECTIVE ;  /* 0x000000000000791b */ /* 0x003fea0003800000 */
.L_x_33507:
[----:B------:R-:W-:Y:S02]  /*22700*/  IMAD.MOV.U32 R154, RZ, RZ, 0x4 ;  /* 0x00000004ff9a7424 */ /* 0x000fe400078e00ff */
[----:B------:R-:W-:-:S04]  /*22710*/  IMAD.MOV.U32 R158, RZ, RZ, R162 ;  /* 0x000000ffff9e7224 */ /* 0x000fc800078e00a2 */
[----:B------:R-:W-:-:S05]  /*22720*/  FADD.FTZ R158, R139, R158 ;  /* 0x0000009e8b9e7221 */ /* 0x000fca0000010000 */
[----:B------:R-:W-:-:S07]  /*22730*/  MOV R163, R158 ;  /* 0x0000009e00a37202 */ /* 0x000fce0000000f00 */
[----:B------:R-:W-:Y:S05]  /*22740*/  WARPSYNC.COLLECTIVE R156, `(.L_x_33508) ;  /* 0x000000009c087348 */ /* 0x000fea0003c00000 */
[----:B------:R0:W1:Y:S02]  /*22750*/  SHFL.BFLY P6, R162, R163, R154, R155 ;  /* 0x0c00009aa3a27389 */ /* 0x00006400000c009b */
[----:B01----:R-:W-:Y:S05]  /*22760*/  ENDCOLLECTIVE ;  /* 0x000000000000791b */ /* 0x003fea0003800000 */
.L_x_33508:
[----:B------:R-:W-:Y:S01]  /*22770*/  HFMA2 R154, -RZ, RZ, 0, 4.76837158203125e-07 ;  /* 0x00000008ff9a7431 */ /* 0x000fe200000001ff */
[----:B------:R-:W-:-:S05]  /*22780*/  MOV R159, R162 ;  /* 0x000000a2009f7202 */ /* 0x000fca0000000f00 */
[----:B------:R-:W-:-:S04]  /*22790*/  FADD.FTZ R159, R158, R159 ;  /* 0x0000009f9e9f7221 */ /* 0x000fc80000010000 */
[----:B------:R-:W-:-:S07]  /*227a0*/  IMAD.MOV.U32 R163, RZ, RZ, R159 ;  /* 0x000000ffffa37224 */ /* 0x000fce00078e009f */
[----:B------:R-:W-:Y:S05]  /*227b0*/  WARPSYNC.COLLECTIVE R156, `(.L_x_33509) ;  /* 0x000000009c087348 */ /* 0x000fea0003c00000 */
[----:B------:R0:W1:Y:S02]  /*227c0*/  SHFL.BFLY P6, R162, R163, R154, R155 ;  /* 0x0c00009aa3a27389 */ /* 0x00006400000c009b */
[----:B01----:R-:W-:Y:S05]  /*227d0*/  ENDCOLLECTIVE ;  /* 0x000000000000791b */ /* 0x003fea0003800000 */
.L_x_33509:
[----:B------:R-:W-:Y:S02]  /*227e0*/  IMAD.MOV.U32 R154, RZ, RZ, 0x10 ;  /* 0x00000010ff9a7424 */ /* 0x000fe400078e00ff */
[----:B------:R-:W-:-:S04]  /*227f0*/  IMAD.MOV.U32 R160, RZ, RZ, R162 ;  /* 0x000000ffffa07224 */ /* 0x000fc800078e00a2 */
[----:B------:R-:W-:-:S05]  /*22800*/  FADD.FTZ R160, R159, R160 ;  /* 0x000000a09fa07221 */ /* 0x000fca0000010000 */
[----:B------:R-:W-:-:S07]  /*22810*/  MOV R163, R160 ;  /* 0x000000a000a37202 */ /* 0x000fce0000000f00 */
[----:B------:R-:W-:Y:S05]  /*22820*/  WARPSYNC.COLLECTIVE R156, `(.L_x_33510) ;  /* 0x000000009c087348 */ /* 0x000fea0003c00000 */
[----:B------:R0:W1:Y:S02]  /*22830*/  SHFL.BFLY P6, R162, R163, R154, R155 ;  /* 0x0c00009aa3a27389 */ /* 0x00006400000c009b */
[----:B01----:R-:W-:Y:S05]  /*22840*/  ENDCOLLECTIVE ;  /* 0x000000000000791b */ /* 0x003fea0003800000 */
.L_x_33510:
[----:B------:R-:W-:Y:S01]  /*22850*/  MOV R161, R162 ;  /* 0x000000a200a17202 */ /* 0x000fe20000000f00 */
[----:B------:R-:W-:Y:S06]  /*22860*/  BRA `(.L_x_33511) ;  /* 0xffffffe8004c7947 */ /* 0x000fec000383ffff */
.L_x_33512:
        /* <DEDUP_REMOVED lines=9> */
.L_x_45890:


//--------------------- .text._ZN10layer_norm13ln_fwd_kernelINS_13Kernel_traitsIf6__halffS2_fjLj1280ELj1ELj4ELj1ELj16ENS_18Kernel_traits_baseILj1280EfS2_fS2_fjLj128EEEEELb1ELb0ELb1ELb1EEEvNS_9FwdParamsE --------------------------
	.section	.text._ZN10layer_norm13ln_fwd_kernelINS_13Kernel_traitsIf6__halffS2_fjLj1280ELj1ELj4ELj1ELj16ENS_18Kernel_traits_baseILj1280EfS2_fS2_fjLj128EEEEELb1ELb0ELb1ELb1EEEvNS_9FwdParamsE,"ax",@progbits
	.align	128
        .global         _ZN10layer_norm13ln_fwd_kernelINS_13Kernel_traitsIf6__halffS2_fjLj1280ELj1ELj4ELj1ELj16ENS_18Kernel_traits_baseILj1280EfS2_fS2_fjLj128EEEEELb1ELb0ELb1ELb1EEEvNS_9FwdParamsE
        .type           _ZN10layer_norm13ln_fwd_kernelINS_13Kernel_traitsIf6__halffS2_fjLj1280ELj1ELj4ELj1ELj16ENS_18Kernel_traits_baseILj1280EfS2_fS2_fjLj128EEEEELb1ELb0ELb1ELb1EEEvNS_9FwdParamsE,@function
        .size           _ZN10layer_norm13ln_fwd_kernelINS_13Kernel_traitsIf6__halffS2_fjLj1280ELj1ELj4ELj1ELj16ENS_18Kernel_traits_baseILj1280EfS2_fS2_fjLj128EEEEELb1ELb0ELb1ELb1EEEvNS_9FwdParamsE,(.L_x_45891 - _ZN10layer_norm13ln_fwd_kernelINS_13Kernel_traitsIf6__halffS2_fjLj1280ELj1ELj4ELj1ELj16ENS_18Kernel_traits_baseILj1280EfS2_fS2_fjLj128EEEEELb1ELb0ELb1ELb1EEEvNS_9FwdParamsE)
        .other          _ZN10layer_norm13ln_fwd_kernelINS_13Kernel_traitsIf6__halffS2_fjLj1280ELj1ELj4ELj1ELj16ENS_18Kernel_traits_baseILj1280EfS2_fS2_fjLj128EEEEELb1ELb0ELb1ELb1EEEvNS_9FwdParamsE,@"STO_CUDA_ENTRY STV_DEFAULT"
_ZN10layer_norm13ln_fwd_kernelINS_13Kernel_traitsIf6__halffS2_fjLj1280ELj1ELj4ELj1ELj16ENS_18Kernel_traits_baseILj1280EfS2_fS2_fjLj128EEEEELb1ELb0ELb1ELb1EEEvNS_9FwdParamsE:
.text._ZN10layer_norm13ln_fwd_kernelINS_13Kernel_traitsIf6__halffS2_fjLj1280ELj1ELj4ELj1ELj16ENS_18Kernel_traits_baseILj1280EfS2_fS2_fjLj128EEEEELb1ELb0ELb1ELb1EEEvNS_9FwdParamsE:
        /* <DEDUP_REMOVED lines=73> */
.L_x_33513:
        /* <DEDUP_REMOVED lines=32> */
.L_x_33514:
        /* <DEDUP_REMOVED lines=71> */
.L_x_34090:
        /* <DEDUP_REMOVED lines=68> */
.L_x_33522:
        /* <DEDUP_REMOVED lines=13> */
.L_x_33524:
[----:B------:R-:W-:Y:S05]  /*1010*/  BSYNC.RECONVERGENT B4 ;  /* 0x0000000000047941 */ /* 0x000fea0003800200 */
.L_x_33523:
        /* <DEDUP_REMOVED lines=42> */
.L_x_33521:
[----:B------:R-:W-:Y:S05]  /*12c0*/  BSYNC.RECONVERGENT B3 ;  /* 0x0000000000037941 */ /* 0x000fea0003800200 */
.L_x_33520:
        /* <DEDUP_REMOVED lines=10> */
.L_x_33519:
[----:B------:R-:W-:Y:S05]  /*1370*/  BSYNC.RECONVERGENT B2 ;  /* 0x0000000000027941 */ /* 0x000fea0003800200 */
.L_x_33518:
        /* <DEDUP_REMOVED lines=20> */
.L_x_33529:
        /* <DEDUP_REMOVED lines=13> */
.L_x_33531:
[----:B------:R-:W-:Y:S05]  /*1590*/  BSYNC.RECONVERGENT B4 ;  /* 0x0000000000047941 */ /* 0x000fea0003800200 */
.L_x_33530:
        /* <DEDUP_REMOVED lines=43> */
.L_x_33528:
[----:B------:R-:W-:Y:S05]  /*1850*/  BSYNC.RECONVERGENT B3 ;  /* 0x0000000000037941 */ /* 0x000fea0003800200 */
.L_x_33527:
        /* <DEDUP_REMOVED lines=10> */
.L_x_33526:
[----:B------:R-:W-:Y:S05]  /*1900*/  BSYNC.RECONVERGENT B2 ;  /* 0x0000000000027941 */ /* 0x000fea0003800200 */
.L_x_33525:
        /* <DEDUP_REMOVED lines=20> */
.L_x_33536:
        /* <DEDUP_REMOVED lines=13> */
.L_x_33538:
[----:B------:R-:W-:Y:S05]  /*1b20*/  BSYNC.RECONVERGENT B4 ;  /* 0x0000000000047941 */ /* 0x000fea0003800200 */
.L_x_33537:
        /* <DEDUP_REMOVED lines=42> */
.L_x_33535:
[----:B------:R-:W-:Y:S05]  /*1dd0*/  BSYNC.RECONVERGENT B3 ;  /* 0x0000000000037941 */ /* 0x000fea0003800200 */
.L_x_33534:
        /* <DEDUP_REMOVED lines=10> */
.L_x_33533:
[----:B------:R-:W-:Y:S05]  /*1e80*/  BSYNC.RECONVERGENT B2 ;  /* 0x0000000000027941 */ /* 0x000fea0003800200 */
.L_x_33532:
        /* <DEDUP_REMOVED lines=20> */
.L_x_33543:
        /* <DEDUP_REMOVED lines=13> */
.L_x_33545:
[----:B------:R-:W-:Y:S05]  /*20a0*/  BSYNC.RECONVERGENT B4 ;  /* 0x0000000000047941 */ /* 0x000fea0003800200 */
.L_x_33544:
        /* <DEDUP_REMOVED lines=43> */
.L_x_33542:
[----:B------:R-:W-:Y:S05]  /*2360*/  BSYNC.RECONVERGENT B3 ;  /* 0x0000000000037941 */ /* 0x000fea0003800200 */
.L_x_33541:
        /* <DEDUP_REMOVED lines=10> */
.L_x_33540:
[----:B------:R-:W-:Y:S05]  /*2410*/  BSYNC.RECONVERGENT B2 ;  /* 0x0000000000027941 */ /* 0x000fea0003800200 */
.L_x_33539:
        /* <DEDUP_REMOVED lines=20> */
.L_x_33550:
        /* <DEDUP_REMOVED lines=13> */
.L_x_33552:
[----:B------:R-:W-:Y:S05]  /*2630*/  BSYNC.RECONVERGENT B4 ;  /* 0x0000000000047941 */ /* 0x000fea0003800200 */
.L_x_33551:
        /* <DEDUP_REMOVED lines=42> */
.L_x_33549:
[----:B------:R-:W-:Y:S05]  /*28e0*/  BSYNC.RECONVERGENT B3 ;  /* 0x0000000000037941 */ /* 0x000fea0003800200 */
.L_x_33548:
        /* <DEDUP_REMOVED lines=10> */
.L_x_33547:
[----:B------:R-:W-:Y:S05]  /*2990*/  BSYNC.RECONVERGENT B2 ;  /* 0x0000000000027941 */ /* 0x000fea0003800200 */
.L_x_33546:
        /* <DEDUP_REMOVED lines=20> */
.L_x_33557:
        /* <DEDUP_REMOVED lines=13> */
.L_x_33559:
[----:B------:R-:W-:Y:S05]  /*2bb0*/  BSYNC.RECONVERGENT B4 ;  /* 0x0000000000047941 */ /* 0x000fea0003800200 */
.L_x_33558:
        /* <DEDUP_REMOVED lines=43> */
.L_x_33556:
[----:B------:R-:W-:Y:S05]  /*2e70*/  BSYNC.RECONVERGENT B3 ;  /* 0x0000000000037941 */ /* 0x000fea0003800200 */
.L_x_33555:
        /* <DEDUP_REMOVED lines=10> */
.L_x_33554:
[----:B------:R-:W-:Y:S05]  /*2f20*/  BSYNC.RECONVERGENT B2 ;  /* 0x0000000000027941 */ /* 0x000fea0003800200 */
.L_x_33553:
        /* <DEDUP_REMOVED lines=20> */
.L_x_33564:
        /* <DEDUP_REMOVED lines=13> */
.L_x_33566:
[----:B------:R-:W-:Y:S05]  /*3140*/  BSYNC.RECONVERGENT B4 ;  /* 0x0000000000047941 */ /* 0x000fea0003800200 */
.L_x_33565:
        /* <DEDUP_REMOVED lines=42> */
.L_x_33563:
[----:B------:R-:W-:Y:S05]  /*33f0*/  BSYNC.RECONVERGENT B3 ;  /* 0x0000000000037941 */ /* 0x000fea0003800200 */
.L_x_33562:
        /* <DEDUP_REMOVED lines=10> */
.L_x_33561:
[----:B------:R-:W-:Y:S05]  /*34a0*/  BSYNC.RECONVERGENT B2 ;  /* 0x0000000000027941 */ /* 0x000fea0003800200 */
.L_x_33560:
        /* <DEDUP_REMOVED lines=19> */
.L_x_33570:
        /* <DEDUP_REMOVED lines=13> */
.L_x_33572:
[----:B------:R-:W-:Y:S05]  /*36b0*/  BSYNC.RECONVERGENT B3 ;  /* 0x0000000000037941 */ /* 0x000fea0003800200 */
.L_x_33571:
        /* <DEDUP_REMOVED lines=43> */
.L_x_33569:
[----:B------:R-:W-:Y:S05]  /*3970*/  BSYNC.RECONVERGENT B2 ;  /* 0x0000000000027941 */ /* 0x000fea0003800200 */
.L_x_33568:
        /* <DEDUP_REMOVED lines=11> */
.L_x_33517:
        /* <DEDUP_REMOVED lines=21> */
.L_x_33577:
        /* <DEDUP_REMOVED lines=13> */
.L_x_33579:
[----:B------:R-:W-:Y:S05]  /*3c50*/  BSYNC.RECONVERGENT B4 ;  /* 0x0000000000047941 */ /* 0x000fea0003800200 */
.L_x_33578:
        /* <DEDUP_REMOVED lines=35> */
[----:B------:R-:W-:Y:S01]  /*3e90*/  IMAD.WIDE.U32 R14, R14, -0x326172a9, RZ ;  /* 0xcd9e8d570e0e7825 */ /* 0x000fe200078e00ff */
[----:B------:R-:W-:-:S03]  /*3ea0*/  MOV R7, R155 ;  /* 0x0000009b00077202 */ /* 0x000fc60000000f00 */
[----:B------:R-:W-:Y:S01]  /*3eb0*/  IMAD.WIDE.U32 R18, R18, -0x2daee0ad, RZ ;  /* 0xd2511f5312127825 */ /* 0x000fe200078e00ff */
[----:B------:R-:W-:-:S03]  /*3ec0*/  LOP3.LUT R4, R148, R6, R15, 0x96, !PT ;  /* 0x0000000694047212 */ /* 0x000fc600078e960f */
[----:B------:R-:W-:Y:S01]  /*3ed0*/  IMAD.MOV.U32 R6, RZ, RZ, R14 ;  /* 0x000000ffff067224 */ /* 0x000fe200078e000e */
[----:B------:R-:W-:Y:S01]  /*3ee0*/  LOP3.LUT R3, R146, R12, R19, 0x96, !PT ;  /* 0x0000000c92037212 */ /* 0x000fe200078e9613 */
[----:B------:R-:W-:-:S07]  /*3ef0*/  IMAD.MOV.U32 R12, RZ, RZ, RZ ;  /* 0x000000ffff0c7224 */ /* 0x000fce00078e00ff */
.L_x_33576:
[----:B------:R-:W-:Y:S05]  /*3f00*/  BSYNC.RECONVERGENT B3 ;  /* 0x0000000000037941 */ /* 0x000fea0003800200 */
.L_x_33575:
        /* <DEDUP_REMOVED lines=9> */
.L_x_33574:
[----:B------:R-:W-:Y:S05]  /*3fa0*/  BSYNC.RECONVERGENT B2 ;  /* 0x0000000000027941 */ /* 0x000fea0003800200 */
.L_x_33573:
        /* <DEDUP_REMOVED lines=17> */
.L_x_33584:
        /* <DEDUP_REMOVED lines=13> */
.L_x_33586:
[----:B------:R-:W-:Y:S05]  /*4190*/  BSYNC.RECONVERGENT B4 ;  /* 0x0000000000047941 */ /* 0x000fea0003800200 */
.L_x_33585:
        /* <DEDUP_REMOVED lines=43> */
.L_x_33583:
[----:B------:R-:W-:Y:S05]  /*4450*/  BSYNC.RECONVERGENT B3 ;  /* 0x0000000000037941 */ /* 0x000fea0003800200 */
.L_x_33582:
        /* <DEDUP_REMOVED lines=9> */
.L_x_33581:
[----:B------:R-:W-:Y:S05]  /*44f0*/  BSYNC.RECONVERGENT B2 ;  /* 0x0000000000027941 */ /* 0x000fea0003800200 */
.L_x_33580:
        /* <DEDUP_REMOVED lines=17> */
.L_x_33591:
        /* <DEDUP_REMOVED lines=13> */
.L_x_33593:
[----:B------:R-:W-:Y:S05]  /*46e0*/  BSYNC.RECONVERGENT B4 ;  /* 0x0000000000047941 */ /* 0x000fea0003800200 */
.L_x_33592:
        /* <DEDUP_REMOVED lines=43> */
.L_x_33590:
[----:B------:R-:W-:Y:S05]  /*49a0*/  BSYNC.RECONVERGENT B3 ;  /* 0x0000000000037941 */ /* 0x000fea0003800200 */
.L_x_33589:
        /* <DEDUP_REMOVED lines=9> */
.L_x_33588:
[----:B------:R-:W-:Y:S05]  /*4a40*/  BSYNC.RECONVERGENT B2 ;  /* 0x0000000000027941 */ /* 0x000fea0003800200 */
.L_x_33587:
        /* <DEDUP_REMOVED lines=17> */
.L_x_33598:
        /* <DEDUP_REMOVED lines=13> */
.L_x_33600:
[----:B------:R-:W-:Y:S05]  /*4c30*/  BSYNC.RECONVERGENT B4 ;  /* 0x0000000000047941 */ /* 0x000fea0003800200 */
.L_x_33599:
        /* <DEDUP_REMOVED lines=43> */
.L_x_33597:
[----:B------:R-:W-:Y:S05]  /*4ef0*/  BSYNC.RECONVERGENT B3 ;  /* 0x0000000000037941 */ /* 0x000fea0003800200 */
.L_x_33596:
        /* <DEDUP_REMOVED lines=9> */
.L_x_33595:
[----:B------:R-:W-:Y:S05]  /*4f90*/  BSYNC.RECONVERGENT B2 ;  /* 0x0000000000027941 */ /* 0x000fea0003800200 */
.L_x_33594:
        /* <DEDUP_REMOVED lines=17> */
.L_x_33605:
        /* <DEDUP_REMOVED lines=13> */
.L_x_33607:
[----:B------:R-:W-:Y:S05]  /*5180*/  BSYNC.RECONVERGENT B4 ;  /* 0x0000000000047941 */ /* 0x000fea0003800200 */
.L_x_33606:
        /* <DEDUP_REMOVED lines=43> */
.L_x_33604:
[----:B------:R-:W-:Y:S05]  /*5440*/  BSYNC.RECONVERGENT B3 ;  /* 0x0000000000037941 */ /* 0x000fea0003800200 */
.L_x_33603:
        /* <DEDUP_REMOVED lines=9> */
.L_x_33602:
[----:B------:R-:W-:Y:S05]  /*54e0*/  BSYNC.RECONVERGENT B2 ;  /* 0x0000000000027941 */ /* 0x000fea0003800200 */
.L_x_33601:
        /* <DEDUP_REMOVED lines=17> */
.L_x_33612:
        /* <DEDUP_REMOVED lines=13> */
.L_x_33614:
[----:B------:R-:W-:Y:S05]  /*56d0*/  BSYNC.RECONVERGENT B4 ;  /* 0x0000000000047941 */ /* 0x000fea0003800200 */
.L_x_33613:
        /* <DEDUP_REMOVED lines=39> */
[----:B------:R-:W-:Y:S01]  /*5950*/  MOV R14, R18 ;  /* 0x00000012000e7202 */ /* 0x000fe20000000f00 */
[----:B------:R-:W-:Y:S01]  /*5960*/  IMAD.MOV.U32 R6, RZ, RZ, R20 ;  /* 0x000000ffff067224 */ /* 0x000fe200078e0014 */
[----:B------:R-:W-:Y:S01]  /*5970*/  LOP3.LUT R3, R146, R12, R17, 0x96, !PT ;  /* 0x0000000c92037212 */ /* 0x000fe200078e9611 */
[----:B------:R-:W-:-:S07]  /*5980*/  IMAD.MOV.U32 R18, RZ, RZ, R16 ;  /* 0x000000ffff127224 */ /* 0x000fce00078e0010 */
.L_x_33611:
[----:B------:R-:W-:Y:S05]  /*5990*/  BSYNC.RECONVERGENT B3 ;  /* 0x0000000000037941 */ /* 0x000fea0003800200 */
.L_x_33610:
        /* <DEDUP_REMOVED lines=9> */
.L_x_33609:
[----:B------:R-:W-:Y:S05]  /*5a30*/  BSYNC.RECONVERGENT B2 ;  /* 0x0000000000027941 */ /* 0x000fea0003800200 */
.L_x_33608:
        /* <DEDUP_REMOVED lines=17> */
.L_x_33619:
        /* <DEDUP_REMOVED lines=13> */
.L_x_33621:
[----:B------:R-:W-:Y:S05]  /*5c20*/  BSYNC.RECONVERGENT B4 ;  /* 0x0000000000047941 */ /* 0x000fea0003800200 */
.L_x_33620:
        /* <DEDUP_REMOVED lines=43> */
.L_x_33618:
[----:B------:R-:W-:Y:S05]  /*5ee0*/  BSYNC.RECONVERGENT B3 ;  /* 0x0000000000037941 */ /* 0x000fea0003800200 */
.L_x_33617:
        /* <DEDUP_REMOVED lines=9> */
.L_x_33616:
[----:B------:R-:W-:Y:S05]  /*5f80*/  BSYNC.RECONVERGENT B2 ;  /* 0x0000000000027941 */ /* 0x000fea0003800200 */
.L_x_33615:
        /* <DEDUP_REMOVED lines=16> */
.L_x_33624:
        /* <DEDUP_REMOVED lines=13> */
.L_x_33626:
[----:B------:R-:W-:Y:S05]  /*6160*/  BSYNC.RECONVERGENT B3 ;  /* 0x0000000000037941 */ /* 0x000fea0003800200 */
.L_x_33625:
        /* <DEDUP_REMOVED lines=43> */
.L_x_33623:
[----:B------:R-:W-:Y:S05]  /*6420*/  BSYNC.RECONVERGENT B2 ;  /* 0x0000000000027941 */ /* 0x000fea0003800200 */
.L_x_33622:
        /* <DEDUP_REMOVED lines=9> */
.L_x_33567:
[----:B------:R-:W-:Y:S05]  /*64c0*/  BSYNC.RECONVERGENT B1 ;  /* 0x0000000000017941 */ /* 0x000fea0003800200 */
.L_x_33516:
        /* <DEDUP_REMOVED lines=26> */
.L_x_33628:
[----:B------:R-:W-:Y:S05]  /*6670*/  BSYNC.RECONVERGENT B1 ;  /* 0x0000000000017941 */ /* 0x000fea0003800200 */
.L_x_33627:
[----:B------:R-:W-:Y:S04]  /*6680*/  BSSY.RECONVERGENT B1, `(.L_x_33629) ;  /* 0x0000006000017945 */ /* 0x000fe80003800200 */
[----:B------:R-:W-:Y:S05]  /*6690*/  @!P1 BRA `(.L_x_33630) ;  /* 0x0000000000109947 */ /* 0x000fea0003800000 */
[----:B------:R-:W2:Y:S01]  /*66a0*/  LDC.64 R44, c[0x0][0x390] ;  /* 0x0000e400ff2c7b82 */ /* 0x000ea20000000a00 */
[----:B01----:R-:W-:-:S05]  /*66b0*/  IADD3 R13, PT, PT, R129, 0x20, RZ ;  /* 0x00000020810d7810 */ /* 0x003fca0007ffe0ff */
[----:B--2---:R-:W-:-:S06]  /*66c0*/  IMAD.WIDE.U32 R44, R13, 0x10, R44 ;  /* 0x000000100d2c7825 */ /* 0x004fcc00078e002c */
[----:B------:R-:W5:Y:S02]  /*66d0*/  LDG.E.128 R44, desc[UR8][R44.64] ;  /* 0x000000082c2c7981 */ /* 0x000f64000c1e1d00 */
.L_x_33630:
[----:B------:R-:W-:Y:S05]  /*66e0*/  BSYNC.RECONVERGENT B1 ;  /* 0x0000000000017941 */ /* 0x000fea0003800200 */
.L_x_33629:
        /* <DEDUP_REMOVED lines=28> */
.L_x_33637:
        /* <DEDUP_REMOVED lines=13> */
.L_x_33639:
[----:B------:R-:W-:Y:S05]  /*6980*/  BSYNC.RECONVERGENT B4 ;  /* 0x0000000000047941 */ /* 0x000fea0003800200 */
.L_x_33638:
        /* <DEDUP_REMOVED lines=41> */
.L_x_33636:
[----:B------:R-:W-:Y:S05]  /*6c20*/  BSYNC.RECONVERGENT B3 ;  /* 0x0000000000037941 */ /* 0x000fea0003800200 */
.L_x_33635:
        /* <DEDUP_REMOVED lines=10> */
.L_x_33634:
[----:B------:R-:W-:Y:S05]  /*6cd0*/  BSYNC.RECONVERGENT B2 ;  /* 0x0000000000027941 */ /* 0x000fea0003800200 */
.L_x_33633:
        /* <DEDUP_REMOVED lines=20> */
.L_x_33644:
        /* <DEDUP_REMOVED lines=13> */
.L_x_33646:
[----:B------:R-:W-:Y:S05]  /*6ef0*/  BSYNC.RECONVERGENT B4 ;  /* 0x0000000000047941 */ /* 0x000fea0003800200 */
.L_x_33645:
        /* <DEDUP_REMOVED lines=43> */
.L_x_33643:
[----:B------:R-:W-:Y:S05]  /*71b0*/  BSYNC.RECONVERGENT B3 ;  /* 0x0000000000037941 */ /* 0x000fea0003800200 */
.L_x_33642:
        /* <DEDUP_REMOVED lines=10> */
.L_x_33641:
[----:B------:R-:W-:Y:S05]  /*7260*/  BSYNC.RECONVERGENT B2 ;  /* 0x0000000000027941 */ /* 0x000fea0003800200 */
.L_x_33640:
        /* <DEDUP_REMOVED lines=20> */
.L_x_33651:
        /* <DEDUP_REMOVED lines=13> */
.L_x_33653:
[----:B------:R-:W-:Y:S05]  /*7480*/  BSYNC.RECONVERGENT B4 ;  /* 0x0000000000047941 */ /* 0x000fea0003800200 */
.L_x_33652:
        /* <DEDUP_REMOVED lines=42> */
.L_x_33650:
[----:B------:R-:W-:Y:S05]  /*7730*/  BSYNC.RECONVERGENT B3 ;  /* 0x0000000000037941 */ /* 0x000fea0003800200 */
.L_x_33649:
        /* <DEDUP_REMOVED lines=10> */
.L_x_33648:
[----:B------:R-:W-:Y:S05]  /*77e0*/  BSYNC.RECONVERGENT B2 ;  /* 0x0000000000027941 */ /* 0x000fea0003800200 */
.L_x_33647:
        /* <DEDUP_REMOVED lines=20> */
.L_x_33658:
        /* <DEDUP_REMOVED lines=13> */
.L_x_33660:
[----:B------:R-:W-:Y:S05]  /*7a00*/  BSYNC.RECONVERGENT B4 ;  /* 0x0000000000047941 */ /* 0x000fea0003800200 */
.L_x_33659:
        /* <DEDUP_REMOVED lines=43> */
.L_x_33657:
[----:B------:R-:W-:Y:S05]  /*7cc0*/  BSYNC.RECONVERGENT B3 ;  /* 0x0000000000037941 */ /* 0x000fea0003800200 */
.L_x_33656:
        /* <DEDUP_REMOVED lines=10> */
.L_x_33655:
[----:B------:R-:W-:Y:S05]  /*7d70*/  BSYNC.RECONVERGENT B2 ;  /* 0x0000000000027941 */ /* 0x000fea0003800200 */
.L_x_33654:
        /* <DEDUP_REMOVED lines=20> */
.L_x_33665:
        /* <DEDUP_REMOVED lines=13> */
.L_x_33667:
[----:B------:R-:W-:Y:S05]  /*7f90*/  BSYNC.RECONVERGENT B4 ;  /* 0x0000000000047941 */ /* 0x000fea0003800200 */
.L_x_33666:
        /* <DEDUP_REMOVED lines=42> */
.L_x_33664:
[----:B------:R-:W-:Y:S05]  /*8240*/  BSYNC.RECONVERGENT B3 ;  /* 0x0000000000037941 */ /* 0x000fea0003800200 */
.L_x_33663:
        /* <DEDUP_REMOVED lines=10> */
.L_x_33662:
[----:B------:R-:W-:Y:S05]  /*82f0*/  BSYNC.RECONVERGENT B2 ;  /* 0x0000000000027941 */ /* 0x000fea0003800200 */
.L_x_33661:
        /* <DEDUP_REMOVED lines=20> */
.L_x_33672:
        /* <DEDUP_REMOVED lines=13> */
.L_x_33674:
[----:B------:R-:W-:Y:S05]  /*8510*/  BSYNC.RECONVERGENT B4 ;  /* 0x0000000000047941 */ /* 0x000fea0003800200 */
.L_x_33673:
        /* <DEDUP_REMOVED lines=43> */
.L_x_33671:
[----:B------:R-:W-:Y:S05]  /*87d0*/  BSYNC.RECONVERGENT B3 ;  /* 0x0000000000037941 */ /* 0x000fea0003800200 */
.L_x_33670:
        /* <DEDUP_REMOVED lines=10> */
.L_x_33669:
[----:B------:R-:W-:Y:S05]  /*8880*/  BSYNC.RECONVERGENT B2 ;  /* 0x0000000000027941 */ /* 0x000fea0003800200 */
.L_x_33668:
        /* <DEDUP_REMOVED lines=20> */
.L_x_33679:
        /* <DEDUP_REMOVED lines=13> */
.L_x_33681:
[----:B------:R-:W-:Y:S05]  /*8aa0*/  BSYNC.RECONVERGENT B4 ;  /* 0x0000000000047941 */ /* 0x000fea0003800200 */
.L_x_33680:
        /* <DEDUP_REMOVED lines=42> */
.L_x_33678:
[----:B------:R-:W-:Y:S05]  /*8d50*/  BSYNC.RECONVERGENT B3 ;  /* 0x0000000000037941 */ /* 0x000fea0003800200 */
.L_x_33677:
        /* <DEDUP_REMOVED lines=10> */
.L_x_33676:
[----:B------:R-:W-:Y:S05]  /*8e00*/  BSYNC.RECONVERGENT B2 ;  /* 0x0000000000027941 */ /* 0x000fea0003800200 */
.L_x_33675:
        /* <DEDUP_REMOVED lines=19> */
.L_x_33685:
        /* <DEDUP_REMOVED lines=13> */
.L_x_33687:
[----:B------:R-:W-:Y:S05]  /*9010*/  BSYNC.RECONVERGENT B3 ;  /* 0x0000000000037941 */ /* 0x000fea0003800200 */
.L_x_33686:
        /* <DEDUP_REMOVED lines=42> */
.L_x_33684:
[----:B------:R-:W-:Y:S05]  /*92c0*/  BSYNC.RECONVERGENT B2 ;  /* 0x0000000000027941 */ /* 0x000fea0003800200 */
.L_x_33683:
        /* <DEDUP_REMOVED lines=11> */
.L_x_33632:
[----:B------:R-:W-:Y:S01]  /*9380*/  BSSY.RECONVERGENT B2, `(.L_x_33688) ;  /* 0x0000056000027945 */ /* 0x000fe20003800200 */
[----:B------:R-:W-:Y:S01]  /*9390*/  IMAD.MOV.U32 R132, RZ, RZ, R18 ;  /* 0x000000ffff847224 */ /* 0x000fe200078e0012 */
[----:B01----:R-:W-:Y:S01]  /*93a0*/  MOV R12, R19 ;  /* 0x00000013000c7202 */ /* 0x003fe20000000f00 */
        /* <DEDUP_REMOVED lines=18> */
.L_x_33692:
        /* <DEDUP_REMOVED lines=13> */
.L_x_33694:
[----:B------:R-:W-:Y:S05]  /*95a0*/  BSYNC.RECONVERGENT B4 ;  /* 0x0000000000047941 */ /* 0x000fea0003800200 */
.L_x_33693:
        /* <DEDUP_REMOVED lines=41> */
.L_x_33691:
[----:B------:R-:W-:Y:S05]  /*9840*/  BSYNC.RECONVERGENT B3 ;  /* 0x0000000000037941 */ /* 0x000fea0003800200 */
.L_x_33690:
        /* <DEDUP_REMOVED lines=9> */
.L_x_33689:
[----:B------:R-:W-:Y:S05]  /*98e0*/  BSYNC.RECONVERGENT B2 ;  /* 0x0000000000027941 */ /* 0x000fea0003800200 */
.L_x_33688:
        /* <DEDUP_REMOVED lines=17> */
.L_x_33699:
        /* <DEDUP_REMOVED lines=13> */
.L_x_33701:
[----:B------:R-:W-:Y:S05]  /*9ad0*/  BSYNC.RECONVERGENT B4 ;  /* 0x0000000000047941 */ /* 0x000fea0003800200 */
.L_x_33700:
        /* <DEDUP_REMOVED lines=43> */
.L_x_33698:
[----:B------:R-:W-:Y:S05]  /*9d90*/  BSYNC.RECONVERGENT B3 ;  /* 0x0000000000037941 */ /* 0x000fea0003800200 */
.L_x_33697:
        /* <DEDUP_REMOVED lines=9> */
.L_x_33696:
[----:B------:R-:W-:Y:S05]  /*9e30*/  BSYNC.RECONVERGENT B2 ;  /* 0x0000000000027941 */ /* 0x000fea0003800200 */
.L_x_33695:
        /* <DEDUP_REMOVED lines=17> */
.L_x_33706:
        /* <DEDUP_REMOVED lines=13> */
.L_x_33708:
[----:B------:R-:W-:Y:S05]  /*a020*/  BSYNC.RECONVERGENT B4 ;  /* 0x0000000000047941 */ /* 0x000fea0003800200 */
.L_x_33707:
        /* <DEDUP_REMOVED lines=43> */
.L_x_33705:
[----:B------:R-:W-:Y:S05]  /*a2e0*/  BSYNC.RECONVERGENT B3 ;  /* 0x0000000000037941 */ /* 0x000fea0003800200 */
.L_x_33704:
        /* <DEDUP_REMOVED lines=9> */
.L_x_33703:
[----:B------:R-:W-:Y:S05]  /*a380*/  BSYNC.RECONVERGENT B2 ;  /* 0x0000000000027941 */ /* 0x000fea0003800200 */
.L_x_33702:
        /* <DEDUP_REMOVED lines=17> */
.L_x_33713:
        /* <DEDUP_REMOVED lines=13> */
.L_x_33715:
[----:B------:R-:W-:Y:S05]  /*a570*/  BSYNC.RECONVERGENT B4 ;  /* 0x0000000000047941 */ /* 0x000fea0003800200 */
.L_x_33714:
        /* <DEDUP_REMOVED lines=43> */
.L_x_33712:
[----:B------:R-:W-:Y:S05]  /*a830*/  BSYNC.RECONVERGENT B3 ;  /* 0x0000000000037941 */ /* 0x000fea0003800200 */
.L_x_33711:
        /* <DEDUP_REMOVED lines=9> */
.L_x_33710:
[----:B------:R-:W-:Y:S05]  /*a8d0*/  BSYNC.RECONVERGENT B2 ;  /* 0x0000000000027941 */ /* 0x000fea0003800200 */
.L_x_33709:
        /* <DEDUP_REMOVED lines=17> */
.L_x_33720:
        /* <DEDUP_REMOVED lines=13> */
.L_x_33722:
[----:B------:R-:W-:Y:S05]  /*aac0*/  BSYNC.RECONVERGENT B4 ;  /* 0x0000000000047941 */ /* 0x000fea0003800200 */
.L_x_33721:
        /* <DEDUP_REMOVED lines=43> */
.L_x_33719:
[----:B------:R-:W-:Y:S05]  /*ad80*/  BSYNC.RECONVERGENT B3 ;  /* 0x0000000000037941 */ /* 0x000fea0003800200 */
.L_x_33718:
        /* <DEDUP_REMOVED lines=9> */
.L_x_33717:
[----:B------:R-:W-:Y:S05]  /*ae20*/  BSYNC.RECONVERGENT B2 ;  /* 0x0000000000027941 */ /* 0x000fea0003800200 */
.L_x_33716:
        /* <DEDUP_REMOVED lines=17> */
.L_x_33727:
        /* <DEDUP_REMOVED lines=13> */
.L_x_33729:
[----:B------:R-:W-:Y:S05]  /*b010*/  BSYNC.RECONVERGENT B4 ;  /* 0x0000000000047941 */ /* 0x000fea0003800200 */
.L_x_33728:
        /* <DEDUP_REMOVED lines=43> */
.L_x_33726:
[----:B------:R-:W-:Y:S05]  /*b2d0*/  BSYNC.RECONVERGENT B3 ;  /* 0x0000000000037941 */ /* 0x000fea0003800200 */
.L_x_33725:
        /* <DEDUP_REMOVED lines=9> */
.L_x_33724:
[----:B------:R-:W-:Y:S05]  /*b370*/  BSYNC.RECONVERGENT B2 ;  /* 0x0000000000027941 */ /* 0x000fea0003800200 */
.L_x_33723:
        /* <DEDUP_REMOVED lines=17> */
.L_x_33734:
        /* <DEDUP_REMOVED lines=13> */
.L_x_33736:
[----:B------:R-:W-:Y:S05]  /*b560*/  BSYNC.RECONVERGENT B4 ;  /* 0x0000000000047941 */ /* 0x000fea0003800200 */
.L_x_33735:
        /* <DEDUP_REMOVED lines=43> */
.L_x_33733:
[----:B------:R-:W-:Y:S05]  /*b820*/  BSYNC.RECONVERGENT B3 ;  /* 0x0000000000037941 */ /* 0x000fea0003800200 */
.L_x_33732:
        /* <DEDUP_REMOVED lines=9> */
.L_x_33731:
[----:B------:R-:W-:Y:S05]  /*b8c0*/  BSYNC.RECONVERGENT B2 ;  /* 0x0000000000027941 */ /* 0x000fea0003800200 */
.L_x_33730:
        /* <DEDUP_REMOVED lines=16> */
.L_x_33739:
        /* <DEDUP_REMOVED lines=13> */
.L_x_33741:
[----:B------:R-:W-:Y:S05]  /*baa0*/  BSYNC.RECONVERGENT B3 ;  /* 0x0000000000037941 */ /* 0x000fea0003800200 */
.L_x_33740:
        /* <DEDUP_REMOVED lines=43> */
.L_x_33738:
[----:B------:R-:W-:Y:S05]  /*bd60*/  BSYNC.RECONVERGENT B2 ;  /* 0x0000000000027941 */ /* 0x000fea0003800200 */
.L_x_33737:
        /* <DEDUP_REMOVED lines=9> */
.L_x_33682:
[----:B------:R-:W-:Y:S05]  /*be00*/  BSYNC.RECONVERGENT B1 ;  /* 0x0000000000017941 */ /* 0x000fea0003800200 */
.L_x_33631:
        /* <DEDUP_REMOVED lines=30> */
.L_x_33743:
[----:B------:R-:W-:Y:S05]  /*bff0*/  BSYNC.RECONVERGENT B1 ;  /* 0x0000000000017941 */ /* 0x000fea0003800200 */
.L_x_33742:
[----:B------:R1:W5:Y:S01]  /*c000*/  @P1 LDG.E.128 R44, desc[UR8][R20.64] ;  /* 0x00000008142c1981 */ /* 0x000362000c1e1d00 */
[----:B------:R-:W-:Y:S04]  /*c010*/  BSSY.RECONVERGENT B1, `(.L_x_33744) ;  /* 0x0000571000017945 */ /* 0x000fe80003800200 */
[----:B------:R-:W-:Y:S05]  /*c020*/  @!P0 BRA `(.L_x_33745) ;  /* 0x0000002c001c8947 */ /* 0x000fea0003800000 */
[----:B-1----:R-:W1:Y:S01]  /*c030*/  LDC.64 R20, c[0x0][0x3a0] ;  /* 0x0000e800ff147b82 */ /* 0x002e620000000a00 */
[----:B0-----:R-:W-:-:S04]  /*c040*/  VIADD R13, R128, 0x40 ;  /* 0x00000040800d7836 */ /* 0x001fc80000000000 */
[----:B-1----:R-:W-:-:S05]  /*c050*/  IMAD.WIDE.U32 R20, R13, 0x20, R20 ;  /* 0x000000200d147825 */ /* 0x002fca00078e0014 */
[----:B------:R0:W5:Y:S04]  /*c060*/  LDG.E.128 R24, desc[UR8][R20.64] ;  /* 0x0000000814187981 */ /* 0x000168000c1e1d00 */
[----:B------:R-:W5:Y:S01]  /*c070*/  LDG.E.128 R20, desc[UR8][R20.64+0x10] ;  /* 0x0000100814147981 */ /* 0x000f62000c1e1d00 */
        /* <DEDUP_REMOVED lines=21> */
.L_x_33750:
        /* <DEDUP_REMOVED lines=13> */
.L_x_33752:
[----:B------:R-:W-:Y:S05]  /*c2a0*/  BSYNC.RECONVERGENT B4 ;  /* 0x0000000000047941 */ /* 0x000fea0003800200 */
.L_x_33751:
        /* <DEDUP_REMOVED lines=41> */
.L_x_33749:
[----:B------:R-:W-:Y:S05]  /*c540*/  BSYNC.RECONVERGENT B3 ;  /* 0x0000000000037941 */ /* 0x000fea0003800200 */
.L_x_33748:
        /* <DEDUP_REMOVED lines=10> */
.L_x_33747:
[----:B------:R-:W-:Y:S05]  /*c5f0*/  BSYNC.RECONVERGENT B2 ;  /* 0x0000000000027941 */ /* 0x000fea0003800200 */
.L_x_33746:
        /* <DEDUP_REMOVED lines=20> */
.L_x_33757:
        /* <DEDUP_REMOVED lines=13> */
.L_x_33759:
[----:B------:R-:W-:Y:S05]  /*c810*/  BSYNC.RECONVERGENT B4 ;  /* 0x0000000000047941 */ /* 0x000fea0003800200 */
.L_x_33758:
        /* <DEDUP_REMOVED lines=43> */
.L_x_33756:
[----:B------:R-:W-:Y:S05]  /*cad0*/  BSYNC.RECONVERGENT B3 ;  /* 0x0000000000037941 */ /* 0x000fea0003800200 */
.L_x_33755:
        /* <DEDUP_REMOVED lines=10> */
.L_x_33754:
[----:B------:R-:W-:Y:S05]  /*cb80*/  BSYNC.RECONVERGENT B2 ;  /* 0x0000000000027941 */ /* 0x000fea0003800200 */
.L_x_33753:
        /* <DEDUP_REMOVED lines=20> */
.L_x_33764:
        /* <DEDUP_REMOVED lines=13> */
.L_x_33766:
[----:B------:R-:W-:Y:S05]  /*cda0*/  BSYNC.RECONVERGENT B4 ;  /* 0x0000000000047941 */ /* 0x000fea0003800200 */
.L_x_33765:
        /* <DEDUP_REMOVED lines=41> */
[----:B------:R-:W-:-:S07]  /*d040*/  HFMA2 R12, -RZ, RZ, 0, 0 ;  /* 0x00000000ff0c7431 */ /* 0x000fce00000001ff */
.L_x_33763:
[----:B------:R-:W-:Y:S05]  /*d050*/  BSYNC.RECONVERGENT B3 ;  /* 0x0000000000037941 */ /* 0x000fea0003800200 */
.L_x_33762:
        /* <DEDUP_REMOVED lines=10> */
.L_x_33761:
[----:B------:R-:W-:Y:S05]  /*d100*/  BSYNC.RECONVERGENT B2 ;  /* 0x0000000000027941 */ /* 0x000fea0003800200 */
.L_x_33760:
        /* <DEDUP_REMOVED lines=20> */
.L_x_33771:
        /* <DEDUP_REMOVED lines=13> */
.L_x_33773:
[----:B------:R-:W-:Y:S05]  /*d320*/  BSYNC.RECONVERGENT B4 ;  /* 0x0000000000047941 */ /* 0x000fea0003800200 */
.L_x_33772:
        /* <DEDUP_REMOVED lines=43> */
.L_x_33770:
[----:B------:R-:W-:Y:S05]  /*d5e0*/  BSYNC.RECONVERGENT B3 ;  /* 0x0000000000037941 */ /* 0x000fea0003800200 */
.L_x_33769:
        /* <DEDUP_REMOVED lines=10> */
.L_x_33768:
[----:B------:R-:W-:Y:S05]  /*d690*/  BSYNC.RECONVERGENT B2 ;  /* 0x0000000000027941 */ /* 0x000fea0003800200 */
.L_x_33767:
        /* <DEDUP_REMOVED lines=20> */
.L_x_33778:
        /* <DEDUP_REMOVED lines=13> */
.L_x_33780:
[----:B------:R-:W-:Y:S05]  /*d8b0*/  BSYNC.RECONVERGENT B4 ;  /* 0x0000000000047941 */ /* 0x000fea0003800200 */
.L_x_33779:
        /* <DEDUP_REMOVED lines=42> */
.L_x_33777:
[----:B------:R-:W-:Y:S05]  /*db60*/  BSYNC.RECONVERGENT B3 ;  /* 0x0000000000037941 */ /* 0x000fea0003800200 */
.L_x_33776:
        /* <DEDUP_REMOVED lines=10> */
.L_x_33775:
[----:B------:R-:W-:Y:S05]  /*dc10*/  BSYNC.RECONVERGENT B2 ;  /* 0x0000000000027941 */ /* 0x000fea0003800200 */
.L_x_33774:
        /* <DEDUP_REMOVED lines=20> */
.L_x_33785:
        /* <DEDUP_REMOVED lines=13> */
.L_x_33787:
[----:B------:R-:W-:Y:S05]  /*de30*/  BSYNC.RECONVERGENT B4 ;  /* 0x0000000000047941 */ /* 0x000fea0003800200 */
.L_x_33786:
        /* <DEDUP_REMOVED lines=43> */
.L_x_33784:
[----:B------:R-:W-:Y:S05]  /*e0f0*/  BSYNC.RECONVERGENT B3 ;  /* 0x0000000000037941 */ /* 0x000fea0003800200 */
.L_x_33783:
        /* <DEDUP_REMOVED lines=10> */
.L_x_33782:
[----:B------:R-:W-:Y:S05]  /*e1a0*/  BSYNC.RECONVERGENT B2 ;  /* 0x0000000000027941 */ /* 0x000fea0003800200 */
.L_x_33781:
        /* <DEDUP_REMOVED lines=20> */
.L_x_33792:
        /* <DEDUP_REMOVED lines=13> */
.L_x_33794:
[----:B------:R-:W-:Y:S05]  /*e3c0*/  BSYNC.RECONVERGENT B4 ;  /* 0x0000000000047941 */ /* 0x000fea0003800200 */
.L_x_33793:
        /* <DEDUP_REMOVED lines=42> */
.L_x_33791:
[----:B------:R-:W-:Y:S05]  /*e670*/  BSYNC.RECONVERGENT B3 ;  /* 0x0000000000037941 */ /* 0x000fea0003800200 */
.L_x_33790:
        /* <DEDUP_REMOVED lines=10> */
.L_x_33789:
[----:B------:R-:W-:Y:S05]  /*e720*/  BSYNC.RECONVERGENT B2 ;  /* 0x0000000000027941 */ /* 0x000fea0003800200 */
.L_x_33788:
        /* <DEDUP_REMOVED lines=19> */
.L_x_33798:
        /* <DEDUP_REMOVED lines=13> */
.L_x_33800:
[----:B------:R-:W-:Y:S05]  /*e930*/  BSYNC.RECONVERGENT B3 ;  /* 0x0000000000037941 */ /* 0x000fea0003800200 */
.L_x_33799:
        /* <DEDUP_REMOVED lines=40> */
[----:B------:R-:W-:Y:S01]  /*ebc0*/  LOP3.LUT R3, R146, R12, R131, 0x96, !PT ;  /* 0x0000000c92037212 */ /* 0x000fe200078e9683 */
[----:B------:R-:W-:-:S07]  /*ebd0*/  HFMA2 R131, -RZ, RZ, 0, 0 ;  /* 0x00000000ff837431 */ /* 0x000fce00000001ff */
.L_x_33797:
[----:B------:R-:W-:Y:S05]  /*ebe0*/  BSYNC.RECONVERGENT B2 ;  /* 0x0000000000027941 */ /* 0x000fea0003800200 */
.L_x_33796:
        /* <DEDUP_REMOVED lines=11> */
.L_x_33745:
        /* <DEDUP_REMOVED lines=21> */
.L_x_33805:
        /* <DEDUP_REMOVED lines=13> */
.L_x_33807:
[----:B------:R-:W-:Y:S05]  /*eec0*/  BSYNC.RECONVERGENT B4 ;  /* 0x0000000000047941 */ /* 0x000fea0003800200 */
.L_x_33806:
        /* <DEDUP_REMOVED lines=41> */
.L_x_33804:
[----:B------:R-:W-:Y:S05]  /*f160*/  BSYNC.RECONVERGENT B3 ;  /* 0x0000000000037941 */ /* 0x000fea0003800200 */
.L_x_33803:
        /* <DEDUP_REMOVED lines=9> */
.L_x_33802:
[----:B------:R-:W-:Y:S05]  /*f200*/  BSYNC.RECONVERGENT B2 ;  /* 0x0000000000027941 */ /* 0x000fea0003800200 */
.L_x_33801:
        /* <DEDUP_REMOVED lines=17> */
.L_x_33812:
        /* <DEDUP_REMOVED lines=13> */
.L_x_33814:
[----:B------:R-:W-:Y:S05]  /*f3f0*/  BSYNC.RECONVERGENT B4 ;  /* 0x0000000000047941 */ /* 0x000fea0003800200 */
.L_x_33813:
        /* <DEDUP_REMOVED lines=43> */
.L_x_33811:
[----:B------:R-:W-:Y:S05]  /*f6b0*/  BSYNC.RECONVERGENT B3 ;  /* 0x0000000000037941 */ /* 0x000fea0003800200 */
.L_x_33810:
        /* <DEDUP_REMOVED lines=9> */
.L_x_33809:
[----:B------:R-:W-:Y:S05]  /*f750*/  BSYNC.RECONVERGENT B2 ;  /* 0x0000000000027941 */ /* 0x000fea0003800200 */
.L_x_33808:
        /* <DEDUP_REMOVED lines=17> */
.L_x_33819:
        /* <DEDUP_REMOVED lines=13> */
.L_x_33821:
[----:B------:R-:W-:Y:S05]  /*f940*/  BSYNC.RECONVERGENT B4 ;  /* 0x0000000000047941 */ /* 0x000fea0003800200 */
.L_x_33820:
        /* <DEDUP_REMOVED lines=43> */
.L_x_33818:
[----:B------:R-:W-:Y:S05]  /*fc00*/  BSYNC.RECONVERGENT B3 ;  /* 0x0000000000037941 */ /* 0x000fea0003800200 */
.L_x_33817:
        /* <DEDUP_REMOVED lines=9> */
.L_x_33816:
[----:B------:R-:W-:Y:S05]  /*fca0*/  BSYNC.RECONVERGENT B2 ;  /* 0x0000000000027941 */ /* 0x000fea0003800200 */
.L_x_33815:
        /* <DEDUP_REMOVED lines=17> */
.L_x_33826:
        /* <DEDUP_REMOVED lines=13> */
.L_x_33828:
[----:B------:R-:W-:Y:S05]  /*fe90*/  BSYNC.RECONVERGENT B4 ;  /* 0x0000000000047941 */ /* 0x000fea0003800200 */
.L_x_33827:
        /* <DEDUP_REMOVED lines=43> */
.L_x_33825:
[----:B------:R-:W-:Y:S05]  /*10150*/  BSYNC.RECONVERGENT B3 ;  /* 0x0000000000037941 */ /* 0x000fea0003800200 */
.L_x_33824:
        /* <DEDUP_REMOVED lines=9> */
.L_x_33823:
[----:B------:R-:W-:Y:S05]  /*101f0*/  BSYNC.RECONVERGENT B2 ;  /* 0x0000000000027941 */ /* 0x000fea0003800200 */
.L_x_33822:
        /* <DEDUP_REMOVED lines=17> */
.L_x_33833:
        /* <DEDUP_REMOVED lines=13> */
.L_x_33835:
[----:B------:R-:W-:Y:S05]  /*103e0*/  BSYNC.RECONVERGENT B4 ;  /* 0x0000000000047941 */ /* 0x000fea0003800200 */
.L_x_33834:
        /* <DEDUP_REMOVED lines=43> */
.L_x_33832:
[----:B------:R-:W-:Y:S05]  /*106a0*/  BSYNC.RECONVERGENT B3 ;  /* 0x0000000000037941 */ /* 0x000fea0003800200 */
.L_x_33831:
        /* <DEDUP_REMOVED lines=9> */
.L_x_33830:
[----:B------:R-:W-:Y:S05]  /*10740*/  BSYNC.RECONVERGENT B2 ;  /* 0x0000000000027941 */ /* 0x000fea0003800200 */
.L_x_33829:
        /* <DEDUP_REMOVED lines=17> */
.L_x_33840:
        /* <DEDUP_REMOVED lines=13> */
.L_x_33842:
[----:B------:R-:W-:Y:S05]  /*10930*/  BSYNC.RECONVERGENT B4 ;  /* 0x0000000000047941 */ /* 0x000fea0003800200 */
.L_x_33841:
        /* <DEDUP_REMOVED lines=43> */
.L_x_33839:
[----:B------:R-:W-:Y:S05]  /*10bf0*/  BSYNC.RECONVERGENT B3 ;  /* 0x0000000000037941 */ /* 0x000fea0003800200 */
.L_x_33838:
        /* <DEDUP_REMOVED lines=9> */
.L_x_33837:
[----:B------:R-:W-:Y:S05]  /*10c90*/  BSYNC.RECONVERGENT B2 ;  /* 0x0000000000027941 */ /* 0x000fea0003800200 */
.L_x_33836:
        /* <DEDUP_REMOVED lines=17> */
.L_x_33847:
        /* <DEDUP_REMOVED lines=13> */
.L_x_33849:
[----:B------:R-:W-:Y:S05]  /*10e80*/  BSYNC.RECONVERGENT B4 ;  /* 0x0000000000047941 */ /* 0x000fea0003800200 */
.L_x_33848:
        /* <DEDUP_REMOVED lines=43> */
.L_x_33846:
[----:B------:R-:W-:Y:S05]  /*11140*/  BSYNC.RECONVERGENT B3 ;  /* 0x0000000000037941 */ /* 0x000fea0003800200 */
.L_x_33845:
        /* <DEDUP_REMOVED lines=9> */
.L_x_33844:
[----:B------:R-:W-:Y:S05]  /*111e0*/  BSYNC.RECONVERGENT B2 ;  /* 0x0000000000027941 */ /* 0x000fea0003800200 */
.L_x_33843:
        /* <DEDUP_REMOVED lines=16> */
.L_x_33852:
        /* <DEDUP_REMOVED lines=13> */
.L_x_33854:
[----:B------:R-:W-:Y:S05]  /*113c0*/  BSYNC.RECONVERGENT B3 ;  /* 0x0000000000037941 */ /* 0x000fea0003800200 */
.L_x_33853:
        /* <DEDUP_REMOVED lines=43> */
.L_x_33851:
[----:B------:R-:W-:Y:S05]  /*11680*/  BSYNC.RECONVERGENT B2 ;  /* 0x0000000000027941 */ /* 0x000fea0003800200 */
.L_x_33850:
        /* <DEDUP_REMOVED lines=9> */
.L_x_33795:
[----:B------:R-:W-:Y:S05]  /*11720*/  BSYNC.RECONVERGENT B1 ;  /* 0x0000000000017941 */ /* 0x000fea0003800200 */
.L_x_33744:
        /* <DEDUP_REMOVED lines=27> */
.L_x_33856:
[----:B------:R-:W-:Y:S05]  /*118e0*/  BSYNC.RECONVERGENT B1 ;  /* 0x0000000000017941 */ /* 0x000fea0003800200 */
.L_x_33855:
[----:B------:R-:W-:Y:S04]  /*118f0*/  BSSY.RECONVERGENT B1, `(.L_x_33857) ;  /* 0x0000006000017945 */ /* 0x000fe80003800200 */
[----:B------:R-:W-:Y:S05]  /*11900*/  @!P1 BRA `(.L_x_33858) ;  /* 0x0000000000109947 */ /* 0x000fea0003800000 */
[----:B01----:R-:W0:Y:S01]  /*11910*/  LDC.64 R12, c[0x0][0x390] ;  /* 0x0000e400ff0c7b82 */ /* 0x003e220000000a00 */
[----:B------:R-:W-:-:S04]  /*11920*/  VIADD R15, R129, 0x60 ;  /* 0x00000060810f7836 */ /* 0x000fc80000000000 */
[----:B0-----:R-:W-:-:S05]  /*11930*/  IMAD.WIDE.U32 R12, R15, 0x10, R12 ;  /* 0x000000100f0c7825 */ /* 0x001fca00078e000c */
[----:B------:R2:W5:Y:S02]  /*11940*/  LDG.E.128 R44, desc[UR8][R12.64] ;  /* 0x000000080c2c7981 */ /* 0x000564000c1e1d00 */
.L_x_33858:
[----:B------:R-:W-:Y:S05]  /*11950*/  BSYNC.RECONVERGENT B1 ;  /* 0x0000000000017941 */ /* 0x000fea0003800200 */
.L_x_33857:
        /* <DEDUP_REMOVED lines=28> */
.L_x_33865:
        /* <DEDUP_REMOVED lines=13> */
.L_x_33867:
[----:B------:R-:W-:Y:S05]  /*11bf0*/  BSYNC.RECONVERGENT B4 ;  /* 0x0000000000047941 */ /* 0x000fea0003800200 */
.L_x_33866:
        /* <DEDUP_REMOVED lines=41> */
.L_x_33864:
[----:B------:R-:W-:Y:S05]  /*11e90*/  BSYNC.RECONVERGENT B3 ;  /* 0x0000000000037941 */ /* 0x000fea0003800200 */
.L_x_33863:
[----:B------:R-:W-:Y:S01]  /*11ea0*/  I2FP.F32.U32 R7, R7 ;  /* 0x0000000700077245 */ /* 0x000fe20000201000 */
[----:B------:R-:W-:-:S04]  /*11eb0*/  IMAD.MOV.U32 R130, RZ, RZ, 0x2f800000 ;  /* 0x2f800000ff827424 */ /* 0x000fc800078e00ff */
        /* <DEDUP_REMOVED lines=8> */
.L_x_33862:
[----:B------:R-:W-:Y:S05]  /*11f40*/  BSYNC.RECONVERGENT B2 ;  /* 0x0000000000027941 */ /* 0x000fea0003800200 */
.L_x_33861:
        /* <DEDUP_REMOVED lines=20> */
.L_x_33872:
        /* <DEDUP_REMOVED lines=13> */
.L_x_33874:
[----:B------:R-:W-:Y:S05]  /*12160*/  BSYNC.RECONVERGENT B4 ;  /* 0x0000000000047941 */ /* 0x000fea0003800200 */
.L_x_33873:
        /* <DEDUP_REMOVED lines=43> */
.L_x_33871:
[----:B------:R-:W-:Y:S05]  /*12420*/  BSYNC.RECONVERGENT B3 ;  /* 0x0000000000037941 */ /* 0x000fea0003800200 */
.L_x_33870:
[----:B------:R-:W-:Y:S01]  /*12430*/  HFMA2 R131, -RZ, RZ, 0.1171875, 0 ;  /* 0x2f800000ff837431 */ /* 0x000fe200000001ff */
[----:B------:R-:W-:-:S05]  /*12440*/  I2FP.F32.U32 R8, R8 ;  /* 0x0000000800087245 */ /* 0x000fca0000201000 */
[----:B------:R-:W-:Y:S01]  /*12450*/  FFMA.FTZ R8, R8, R131, 1.1641532182693481445e-10 ;  /* 0x2f00000008087423 */ /* 0x000fe20000010083 */
[----:B-----5:R-:W-:-:S04]  /*12460*/  HADD2.F32 R131, -RZ, R44.H1_H1 ;  /* 0x3000002cff837230 */ /* 0x020fc80000004100 */
[----:B------:R-:W-:Y:S01]  /*12470*/  FSETP.GTU.FTZ.AND P3, PT, R8, UR10, PT ;  /* 0x0000000a08007c0b */ /* 0x000fe2000bf7c000 */
[----:B------:R-:W-:-:S04]  /*12480*/  FMUL.FTZ R131, R131, UR13 ;  /* 0x0000000d83837c20 */ /* 0x000fc80008410000 */
[----:B------:R-:W-:-:S05]  /*12490*/  FMUL.FTZ R8, R131, UR12 ;  /* 0x0000000c83087c20 */ /* 0x000fca0008410000 */
[----:B------:R-:W-:-:S05]  /*124a0*/  FSEL R8, R8, RZ, !P3 ;  /* 0x000000ff08087208 */ /* 0x000fca0005800000 */
[----:B------:R-:W-:Y:S01]  /*124b0*/  FADD.FTZ R17, R17, R8 ;  /* 0x0000000811117221 */ /* 0x000fe20000010000 */
[----:B------:R-:W-:-:S07]  /*124c0*/  SEL R8, RZ, 0x1, P3 ;  /* 0x00000001ff087807 */ /* 0x000fce0001800000 */
.L_x_33869:
[----:B------:R-:W-:Y:S05]  /*124d0*/  BSYNC.RECONVERGENT B2 ;  /* 0x0000000000027941 */ /* 0x000fea0003800200 */
.L_x_33868:
        /* <DEDUP_REMOVED lines=20> */
.L_x_33879:
        /* <DEDUP_REMOVED lines=13> */
.L_x_33881:
[----:B------:R-:W-:Y:S05]  /*126f0*/  BSYNC.RECONVERGENT B4 ;  /* 0x0000000000047941 */ /* 0x000fea0003800200 */
.L_x_33880:
        /* <DEDUP_REMOVED lines=42> */
.L_x_33878:
[----:B------:R-:W-:Y:S05]  /*129a0*/  BSYNC.RECONVERGENT B3 ;  /* 0x0000000000037941 */ /* 0x000fea0003800200 */
.L_x_33877:
        /* <DEDUP_REMOVED lines=10> */
.L_x_33876:
[----:B------:R-:W-:Y:S05]  /*12a50*/  BSYNC.RECONVERGENT B2 ;  /* 0x0000000000027941 */ /* 0x000fea0003800200 */
.L_x_33875:
        /* <DEDUP_REMOVED lines=20> */
.L_x_33886:
        /* <DEDUP_REMOVED lines=13> */
.L_x_33888:
[----:B------:R-:W-:Y:S05]  /*12c70*/  BSYNC.RECONVERGENT B4 ;  /* 0x0000000000047941 */ /* 0x000fea0003800200 */
.L_x_33887:
        /* <DEDUP_REMOVED lines=43> */
.L_x_33885:
[----:B------:R-:W-:Y:S05]  /*12f30*/  BSYNC.RECONVERGENT B3 ;  /* 0x0000000000037941 */ /* 0x000fea0003800200 */
.L_x_33884:
[----:B------:R-:W-:Y:S01]  /*12f40*/  I2FP.F32.U32 R10, R10 ;  /* 0x0000000a000a7245 */ /* 0x000fe20000201000 */
[----:B------:R-:W-:-:S04]  /*12f50*/  IMAD.MOV.U32 R131, RZ, RZ, 0x2f800000 ;  /* 0x2f800000ff837424 */ /* 0x000fc800078e00ff */
        /* <DEDUP_REMOVED lines=8> */
.L_x_33883:
[----:B------:R-:W-:Y:S05]  /*12fe0*/  BSYNC.RECONVERGENT B2 ;  /* 0x0000000000027941 */ /* 0x000fea0003800200 */
.L_x_33882:
        /* <DEDUP_REMOVED lines=20> */
.L_x_33893:
        /* <DEDUP_REMOVED lines=13> */
.L_x_33895:
[----:B------:R-:W-:Y:S05]  /*13200*/  BSYNC.RECONVERGENT B4 ;  /* 0x0000000000047941 */ /* 0x000fea0003800200 */
.L_x_33894:
        /* <DEDUP_REMOVED lines=42> */
.L_x_33892:
[----:B------:R-:W-:Y:S05]  /*134b0*/  BSYNC.RECONVERGENT B3 ;  /* 0x0000000000037941 */ /* 0x000fea0003800200 */
.L_x_33891:
        /* <DEDUP_REMOVED lines=10> */
.L_x_33890:
[----:B------:R-:W-:Y:S05]  /*13560*/  BSYNC.RECONVERGENT B2 ;  /* 0x0000000000027941 */ /* 0x000fea0003800200 */
.L_x_33889:
        /* <DEDUP_REMOVED lines=20> */
.L_x_33900:
        /* <DEDUP_REMOVED lines=13> */
.L_x_33902:
[----:B------:R-:W-:Y:S05]  /*13780*/  BSYNC.RECONVERGENT B4 ;  /* 0x0000000000047941 */ /* 0x000fea0003800200 */
.L_x_33901:
        /* <DEDUP_REMOVED lines=41> */
[----:B------:R-:W-:Y:S01]  /*13a20*/  IMAD.MOV.U32 R130, RZ, RZ, RZ ;  /* 0x000000ffff827224 */ /* 0x000fe200078e00ff */
[----:B------:R-:W-:-:S07]  /*13a30*/  MOV R132, R154 ;  /* 0x0000009a00847202 */ /* 0x000fce0000000f00 */
.L_x_33899:
[----:B------:R-:W-:Y:S05]  /*13a40*/  BSYNC.RECONVERGENT B3 ;  /* 0x0000000000037941 */ /* 0x000fea0003800200 */
.L_x_33898:
[----:B------:R-:W-:Y:S01]  /*13a50*/  I2FP.F32.U32 R131, R132 ;  /* 0x0000008400837245 */ /* 0x000fe20000201000 */
[----:B------:R-:W-:-:S05]  /*13a60*/  HFMA2 R132, -RZ, RZ, 0.1171875, 0 ;  /* 0x2f800000ff847431 */ /* 0x000fca00000001ff */
        /* <DEDUP_REMOVED lines=8> */
.L_x_33897:
[----:B------:R-:W-:Y:S05]  /*13af0*/  BSYNC.RECONVERGENT B2 ;  /* 0x0000000000027941 */ /* 0x000fea0003800200 */
.L_x_33896:
        /* <DEDUP_REMOVED lines=20> */
.L_x_33907:
        /* <DEDUP_REMOVED lines=13> */
.L_x_33909:
[----:B------:R-:W-:Y:S05]  /*13d10*/  BSYNC.RECONVERGENT B4 ;  /* 0x0000000000047941 */ /* 0x000fea0003800200 */
.L_x_33908:
        /* <DEDUP_REMOVED lines=42> */
.L_x_33906:
[----:B------:R-:W-:Y:S05]  /*13fc0*/  BSYNC.RECONVERGENT B3 ;  /* 0x0000000000037941 */ /* 0x000fea0003800200 */
.L_x_33905:
        /* <DEDUP_REMOVED lines=10> */
.L_x_33904:
[----:B------:R-:W-:Y:S05]  /*14070*/  BSYNC.RECONVERGENT B2 ;  /* 0x0000000000027941 */ /* 0x000fea0003800200 */
.L_x_33903:
        /* <DEDUP_REMOVED lines=19> */
.L_x_33913:
        /* <DEDUP_REMOVED lines=13> */
.L_x_33915:
[----:B------:R-:W-:Y:S05]  /*14280*/  BSYNC.RECONVERGENT B3 ;  /* 0x0000000000037941 */ /* 0x000fea0003800200 */
.L_x_33914:
        /* <DEDUP_REMOVED lines=40> */
[----:B------:R-:W-:Y:S02]  /*14510*/  LOP3.LUT R3, R146, R130, R155, 0x96, !PT ;  /* 0x0000008292037212 */ /* 0x000fe400078e969b */
[----:B------:R-:W-:-:S07]  /*14520*/  MOV R130, R156 ;  /* 0x0000009c00827202 */ /* 0x000fce0000000f00 */
.L_x_33912:
[----:B------:R-:W-:Y:S05]  /*14530*/  BSYNC.RECONVERGENT B2 ;  /* 0x0000000000027941 */ /* 0x000fea0003800200 */
.L_x_33911:
        /* <DEDUP_REMOVED lines=8> */
[----:B------:R-:W-:-:S05]  /*145c0*/  FSEL R130, R130, RZ, !P2 ;  /* 0x000000ff82827208 */ /* 0x000fca0005000000 */
[----:B------:R-:W-:Y:S01]  /*145d0*/  FADD.FTZ R15, R15, R130 ;  /* 0x000000820f0f7221 */ /* 0x000fe20000010000 */
[----:B------:R-:W-:Y:S06]  /*145e0*/  BRA `(.L_x_33910) ;  /* 0x0000002800a07947 */ /* 0x000fec0003800000 */
.L_x_33860:
        /* <DEDUP_REMOVED lines=21> */
.L_x_33920:
        /* <DEDUP_REMOVED lines=13> */
.L_x_33922:
[----:B------:R-:W-:Y:S05]  /*14810*/  BSYNC.RECONVERGENT B4 ;  /* 0x0000000000047941 */ /* 0x000fea0003800200 */
.L_x_33921:
        /* <DEDUP_REMOVED lines=41> */
.L_x_33919:
[----:B------:R-:W-:Y:S05]  /*14ab0*/  BSYNC.RECONVERGENT B3 ;  /* 0x0000000000037941 */ /* 0x000fea0003800200 */
.L_x_33918:
        /* <DEDUP_REMOVED lines=9> */
.L_x_33917:
[----:B------:R-:W-:Y:S05]  /*14b50*/  BSYNC.RECONVERGENT B2 ;  /* 0x0000000000027941 */ /* 0x000fea0003800200 */
.L_x_33916:
        /* <DEDUP_REMOVED lines=17> */
.L_x_33927:
        /* <DEDUP_REMOVED lines=13> */
.L_x_33929:
[----:B------:R-:W-:Y:S05]  /*14d40*/  BSYNC.RECONVERGENT B4 ;  /* 0x0000000000047941 */ /* 0x000fea0003800200 */
.L_x_33928:
        /* <DEDUP_REMOVED lines=43> */
.L_x_33926:
[----:B------:R-:W-:Y:S05]  /*15000*/  BSYNC.RECONVERGENT B3 ;  /* 0x0000000000037941 */ /* 0x000fea0003800200 */
.L_x_33925:
        /* <DEDUP_REMOVED lines=9> */
.L_x_33924:
[----:B------:R-:W-:Y:S05]  /*150a0*/  BSYNC.RECONVERGENT B2 ;  /* 0x0000000000027941 */ /* 0x000fea0003800200 */
.L_x_33923:
        /* <DEDUP_REMOVED lines=17> */
.L_x_33934:
        /* <DEDUP_REMOVED lines=13> */
.L_x_33936:
[----:B------:R-:W-:Y:S05]  /*15290*/  BSYNC.RECONVERGENT B4 ;  /* 0x0000000000047941 */ /* 0x000fea0003800200 */
.L_x_33935:
        /* <DEDUP_REMOVED lines=43> */
.L_x_33933:
[----:B------:R-:W-:Y:S05]  /*15550*/  BSYNC.RECONVERGENT B3 ;  /* 0x0000000000037941 */ /* 0x000fea0003800200 */
.L_x_33932:
        /* <DEDUP_REMOVED lines=9> */
.L_x_33931:
[----:B------:R-:W-:Y:S05]  /*155f0*/  BSYNC.RECONVERGENT B2 ;  /* 0x0000000000027941 */ /* 0x000fea0003800200 */
.L_x_33930:
        /* <DEDUP_REMOVED lines=17> */
.L_x_33941:
        /* <DEDUP_REMOVED lines=13> */
.L_x_33943:
[----:B------:R-:W-:Y:S05]  /*157e0*/  BSYNC.RECONVERGENT B4 ;  /* 0x0000000000047941 */ /* 0x000fea0003800200 */
.L_x_33942:
        /* <DEDUP_REMOVED lines=43> */
.L_x_33940:
[----:B------:R-:W-:Y:S05]  /*15aa0*/  BSYNC.RECONVERGENT B3 ;  /* 0x0000000000037941 */ /* 0x000fea0003800200 */
.L_x_33939:
        /* <DEDUP_REMOVED lines=9> */
.L_x_33938:
[----:B------:R-:W-:Y:S05]  /*15b40*/  BSYNC.RECONVERGENT B2 ;  /* 0x0000000000027941 */ /* 0x000fea0003800200 */
.L_x_33937:
        /* <DEDUP_REMOVED lines=17> */
.L_x_33948:
        /* <DEDUP_REMOVED lines=13> */
.L_x_33950:
[----:B------:R-:W-:Y:S05]  /*15d30*/  BSYNC.RECONVERGENT B4 ;  /* 0x0000000000047941 */ /* 0x000fea0003800200 */
.L_x_33949:
        /* <DEDUP_REMOVED lines=43> */
.L_x_33947:
[----:B------:R-:W-:Y:S05]  /*15ff0*/  BSYNC.RECONVERGENT B3 ;  /* 0x0000000000037941 */ /* 0x000fea0003800200 */
.L_x_33946:
        /* <DEDUP_REMOVED lines=9> */
.L_x_33945:
[----:B------:R-:W-:Y:S05]  /*16090*/  BSYNC.RECONVERGENT B2 ;  /* 0x0000000000027941 */ /* 0x000fea0003800200 */
.L_x_33944:
        /* <DEDUP_REMOVED lines=17> */
.L_x_33955:
        /* <DEDUP_REMOVED lines=13> */
.L_x_33957:
[----:B------:R-:W-:Y:S05]  /*16280*/  BSYNC.RECONVERGENT B4 ;  /* 0x0000000000047941 */ /* 0x000fea0003800200 */
.L_x_33956:
        /* <DEDUP_REMOVED lines=43> */
.L_x_33954:
[----:B------:R-:W-:Y:S05]  /*16540*/  BSYNC.RECONVERGENT B3 ;  /* 0x0000000000037941 */ /* 0x000fea0003800200 */
.L_x_33953:
        /* <DEDUP_REMOVED lines=9> */
.L_x_33952:
[----:B------:R-:W-:Y:S05]  /*165e0*/  BSYNC.RECONVERGENT B2 ;  /* 0x0000000000027941 */ /* 0x000fea0003800200 */
.L_x_33951:
        /* <DEDUP_REMOVED lines=17> */
.L_x_33962:
        /* <DEDUP_REMOVED lines=13> */
.L_x_33964:
[----:B------:R-:W-:Y:S05]  /*167d0*/  BSYNC.RECONVERGENT B4 ;  /* 0x0000000000047941 */ /* 0x000fea0003800200 */
.L_x_33963:
        /* <DEDUP_REMOVED lines=43> */
.L_x_33961:
[----:B------:R-:W-:Y:S05]  /*16a90*/  BSYNC.RECONVERGENT B3 ;  /* 0x0000000000037941 */ /* 0x000fea0003800200 */
.L_x_33960:
        /* <DEDUP_REMOVED lines=9> */
.L_x_33959:
[----:B------:R-:W-:Y:S05]  /*16b30*/  BSYNC.RECONVERGENT B2 ;  /* 0x0000000000027941 */ /* 0x000fea0003800200 */
.L_x_33958:
        /* <DEDUP_REMOVED lines=16> */
.L_x_33967:
        /* <DEDUP_REMOVED lines=13> */
.L_x_33969:
[----:B------:R-:W-:Y:S05]  /*16d10*/  BSYNC.RECONVERGENT B3 ;  /* 0x0000000000037941 */ /* 0x000fea0003800200 */
.L_x_33968:
        /* <DEDUP_REMOVED lines=41> */
[----:B------:R-:W-:Y:S02]  /*16fb0*/  LOP3.LUT R3, R146, R132, R131, 0x96, !PT ;  /* 0x0000008492037212 */ /* 0x000fe400078e9683 */
[----:B------:R-:W-:-:S07]  /*16fc0*/  MOV R154, R130 ;  /* 0x00000082009a7202 */ /* 0x000fce0000000f00 */
.L_x_33966:
[----:B------:R-:W-:Y:S05]  /*16fd0*/  BSYNC.RECONVERGENT B2 ;  /* 0x0000000000027941 */ /* 0x000fea0003800200 */
.L_x_33965:
        /* <DEDUP_REMOVED lines=9> */
.L_x_33910:
[----:B------:R-:W-:Y:S05]  /*17070*/  BSYNC.RECONVERGENT B1 ;  /* 0x0000000000017941 */ /* 0x000fea0003800200 */
.L_x_33859:
        /* <DEDUP_REMOVED lines=27> */
.L_x_33971:
[----:B------:R-:W-:Y:S05]  /*17230*/  BSYNC.RECONVERGENT B1 ;  /* 0x0000000000017941 */ /* 0x000fea0003800200 */
.L_x_33970:
[----:B------:R-:W-:Y:S01]  /*17240*/  BSSY.RECONVERGENT B1, `(.L_x_33972) ;  /* 0x0000006000017945 */ /* 0x000fe20003800200 */
[----:B------:R-:W-:-:S03]  /*17250*/  IADD3 R156, PT, PT, R129, 0x80, RZ ;  /* 0x00000080819c7810 */ /* 0x000fc60007ffe0ff */
[----:B------:R-:W-:Y:S05]  /*17260*/  @!P1 BRA `(.L_x_33973) ;  /* 0x00000000000c9947 */ /* 0x000fea0003800000 */
[----:B------:R-:W2:Y:S02]  /*17270*/  LDC.64 R44, c[0x0][0x390] ;  /* 0x0000e400ff2c7b82 */ /* 0x000ea40000000a00 */
[----:B--2---:R-:W-:-:S06]  /*17280*/  IMAD.WIDE.U32 R44, R156, 0x10, R44 ;  /* 0x000000109c2c7825 */ /* 0x004fcc00078e002c */
[----:B------:R-:W5:Y:S02]  /*17290*/  LDG.E.128 R44, desc[UR8][R44.64] ;  /* 0x000000082c2c7981 */ /* 0x000f64000c1e1d00 */
.L_x_33973:
[----:B------:R-:W-:Y:S05]  /*172a0*/  BSYNC.RECONVERGENT B1 ;  /* 0x0000000000017941 */ /* 0x000fea0003800200 */
.L_x_33972:
        /* <DEDUP_REMOVED lines=28> */
.L_x_33980:
        /* <DEDUP_REMOVED lines=13> */
.L_x_33982:
[----:B------:R-:W-:Y:S05]  /*17540*/  BSYNC.RECONVERGENT B4 ;  /* 0x0000000000047941 */ /* 0x000fea0003800200 */
.L_x_33981:
        /* <DEDUP_REMOVED lines=42> */
.L_x_33979:
[----:B------:R-:W-:Y:S05]  /*177f0*/  BSYNC.RECONVERGENT B3 ;  /* 0x0000000000037941 */ /* 0x000fea0003800200 */
.L_x_33978:
        /* <DEDUP_REMOVED lines=10> */
.L_x_33977:
[----:B------:R-:W-:Y:S05]  /*178a0*/  BSYNC.RECONVERGENT B2 ;  /* 0x0000000000027941 */ /* 0x000fea0003800200 */
.L_x_33976:
        /* <DEDUP_REMOVED lines=20> */
.L_x_33987:
        /* <DEDUP_REMOVED lines=13> */
.L_x_33989:
[----:B------:R-:W-:Y:S05]  /*17ac0*/  BSYNC.RECONVERGENT B4 ;  /* 0x0000000000047941 */ /* 0x000fea0003800200 */
.L_x_33988:
        /* <DEDUP_REMOVED lines=38> */
[----:B------:R-:W-:-:S05]  /*17d30*/  IMAD.WIDE.U32 R160, R161, -0x326172a9, RZ ;  /* 0xcd9e8d57a1a07825 */ /* 0x000fca00078e00ff */
[----:B------:R-:W-:Y:S01]  /*17d40*/  LOP3.LUT R4, R148, R162, R161, 0x96, !PT ;  /* 0x000000a294047212 */ /* 0x000fe200078e96a1 */
[----:B------:R-:W-:Y:S01]  /*17d50*/  IMAD.MOV.U32 R162, RZ, RZ, R154 ;  /* 0x000000ffffa27224 */ /* 0x000fe200078e009a */
[----:B------:R-:W-:Y:S01]  /*17d60*/  MOV R6, R160 ;  /* 0x000000a000067202 */ /* 0x000fe20000000f00 */
[----:B------:R-:W-:-:S07]  /*17d70*/  IMAD.MOV.U32 R154, RZ, RZ, RZ ;  /* 0x000000ffff9a7224 */ /* 0x000fce00078e00ff */
.L_x_33986:
[----:B------:R-:W-:Y:S05]  /*17d80*/  BSYNC.RECONVERGENT B3 ;  /* 0x0000000000037941 */ /* 0x000fea0003800200 */
.L_x_33985:
        /* <DEDUP_REMOVED lines=10> */
.L_x_33984:
[----:B------:R-:W-:Y:S05]  /*17e30*/  BSYNC.RECONVERGENT B2 ;  /* 0x0000000000027941 */ /* 0x000fea0003800200 */
.L_x_33983:
        /* <DEDUP_REMOVED lines=20> */
.L_x_33994:
        /* <DEDUP_REMOVED lines=13> */
.L_x_33996:
[----:B------:R-:W-:Y:S05]  /*18050*/  BSYNC.RECONVERGENT B4 ;  /* 0x0000000000047941 */ /* 0x000fea0003800200 */
.L_x_33995:
        /* <DEDUP_REMOVED lines=43> */
.L_x_33993:
[----:B------:R-:W-:Y:S05]  /*18310*/  BSYNC.RECONVERGENT B3 ;  /* 0x0000000000037941 */ /* 0x000fea0003800200 */
.L_x_33992:
        /* <DEDUP_REMOVED lines=10> */
.L_x_33991:
[----:B------:R-:W-:Y:S05]  /*183c0*/  BSYNC.RECONVERGENT B2 ;  /* 0x0000000000027941 */ /* 0x000fea0003800200 */
.L_x_33990:
        /* <DEDUP_REMOVED lines=20> */
.L_x_34001:
        /* <DEDUP_REMOVED lines=13> */
.L_x_34003:
[----:B------:R-:W-:Y:S05]  /*185e0*/  BSYNC.RECONVERGENT B4 ;  /* 0x0000000000047941 */ /* 0x000fea0003800200 */
.L_x_34002:
        /* <DEDUP_REMOVED lines=43> */
.L_x_34000:
[----:B------:R-:W-:Y:S05]  /*188a0*/  BSYNC.RECONVERGENT B3 ;  /* 0x0000000000037941 */ /* 0x000fea0003800200 */
.L_x_33999:
        /* <DEDUP_REMOVED lines=10> */
.L_x_33998:
[----:B------:R-:W-:Y:S05]  /*18950*/  BSYNC.RECONVERGENT B2 ;  /* 0x0000000000027941 */ /* 0x000fea0003800200 */
.L_x_33997:
        /* <DEDUP_REMOVED lines=20> */
.L_x_34008:
        /* <DEDUP_REMOVED lines=13> */
.L_x_34010:
[----:B------:R-:W-:Y:S05]  /*18b70*/  BSYNC.RECONVERGENT B4 ;  /* 0x0000000000047941 */ /* 0x000fea0003800200 */
.L_x_34009:
        /* <DEDUP_REMOVED lines=43> */
.L_x_34007:
[----:B------:R-:W-:Y:S05]  /*18e30*/  BSYNC.RECONVERGENT B3 ;  /* 0x0000000000037941 */ /* 0x000fea0003800200 */
.L_x_34006:
        /* <DEDUP_REMOVED lines=10> */
.L_x_34005:
[----:B------:R-:W-:Y:S05]  /*18ee0*/  BSYNC.RECONVERGENT B2 ;  /* 0x0000000000027941 */ /* 0x000fea0003800200 */
.L_x_34004:
        /* <DEDUP_REMOVED lines=20> */
.L_x_34015:
        /* <DEDUP_REMOVED lines=13> */
.L_x_34017:
[----:B------:R-:W-:Y:S05]  /*19100*/  BSYNC.RECONVERGENT B4 ;  /* 0x0000000000047941 */ /* 0x000fea0003800200 */
.L_x_34016:
        /* <DEDUP_REMOVED lines=43> */
.L_x_34014:
[----:B------:R-:W-:Y:S05]  /*193c0*/  BSYNC.RECONVERGENT B3 ;  /* 0x0000000000037941 */ /* 0x000fea0003800200 */
.L_x_34013:
        /* <DEDUP_REMOVED lines=10> */
.L_x_34012:
[----:B------:R-:W-:Y:S05]  /*19470*/  BSYNC.RECONVERGENT B2 ;  /* 0x0000000000027941 */ /* 0x000fea0003800200 */
.L_x_34011:
        /* <DEDUP_REMOVED lines=20> */
.L_x_34022:
        /* <DEDUP_REMOVED lines=13> */
.L_x_34024:
[----:B------:R-:W-:Y:S05]  /*19690*/  BSYNC.RECONVERGENT B4 ;  /* 0x0000000000047941 */ /* 0x000fea0003800200 */
.L_x_34023:
        /* <DEDUP_REMOVED lines=43> */
.L_x_34021:
[----:B------:R-:W-:Y:S05]  /*19950*/  BSYNC.RECONVERGENT B3 ;  /* 0x0000000000037941 */ /* 0x000fea0003800200 */
.L_x_34020:
        /* <DEDUP_REMOVED lines=10> */
.L_x_34019:
[----:B------:R-:W-:Y:S05]  /*19a00*/  BSYNC.RECONVERGENT B2 ;  /* 0x0000000000027941 */ /* 0x000fea0003800200 */
.L_x_34018:
        /* <DEDUP_REMOVED lines=19> */
.L_x_34028:
[----:B------:R-:W-:Y:S01]  /*19b40*/  VIADD R0, R0, 0x1 ;  /* 0x0000000100007836 */ /* 0x000fe20000000000 */
[----:B------:R-:W-:Y:S04]  /*19b50*/  BSSY.RECONVERGENT B3, `(.L_x_34029) ;  /* 0x000000b000037945 */ /* 0x000fe80003800200 */
        /* <DEDUP_REMOVED lines=10> */
.L_x_34030:
[----:B------:R-:W-:Y:S05]  /*19c00*/  BSYNC.RECONVERGENT B3 ;  /* 0x0000000000037941 */ /* 0x000fea0003800200 */
.L_x_34029:
        /* <DEDUP_REMOVED lines=40> */
[----:B------:R-:W-:-:S03]  /*19e90*/  MOV R6, R142 ;  /* 0x0000008e00067202 */ /* 0x000fc60000000f00 */
[----:B------:R-:W-:Y:S01]  /*19ea0*/  IMAD.MOV.U32 R155, RZ, RZ, R144 ;  /* 0x000000ffff9b7224 */ /* 0x000fe200078e0090 */
[----:B------:R-:W-:Y:S01]  /*19eb0*/  LOP3.LUT R3, R146, R154, R145, 0x96, !PT ;  /* 0x0000009a92037212 */ /* 0x000fe200078e9691 */
[----:B------:R-:W-:-:S07]  /*19ec0*/  IMAD.MOV.U32 R154, RZ, RZ, RZ ;  /* 0x000000ffff9a7224 */ /* 0x000fce00078e00ff */
.L_x_34027:
[----:B------:R-:W-:Y:S05]  /*19ed0*/  BSYNC.RECONVERGENT B2 ;  /* 0x0000000000027941 */ /* 0x000fea0003800200 */
.L_x_34026:
        /* <DEDUP_REMOVED lines=11> */
.L_x_33975:
        /* <DEDUP_REMOVED lines=21> */
.L_x_34035:
        /* <DEDUP_REMOVED lines=13> */
.L_x_34037:
[----:B------:R-:W-:Y:S05]  /*1a1b0*/  BSYNC.RECONVERGENT B4 ;  /* 0x0000000000047941 */ /* 0x000fea0003800200 */
.L_x_34036:
        /* <DEDUP_REMOVED lines=42> */
.L_x_34034:
[----:B------:R-:W-:Y:S05]  /*1a460*/  BSYNC.RECONVERGENT B3 ;  /* 0x0000000000037941 */ /* 0x000fea0003800200 */
.L_x_34033:
[----:B------:R-:W-:Y:S01]  /*1a470*/  I2FP.F32.U32 R7, R7 ;  /* 0x0000000700077245 */ /* 0x000fe20000201000 */
[----:B-----5:R-:W-:Y:S02]  /*1a480*/  HADD2.F32 R129, -RZ, R44.H0_H0 ;  /* 0x2000002cff817230 */ /* 0x020fe40000004100 */
[----:B0-----:R-:W-:-:S03]  /*1a490*/  IMAD.MOV.U32 R130, RZ, RZ, 0x2f800000 ;  /* 0x2f800000ff827424 */ /* 0x001fc600078e00ff */
[----:B------:R-:W-:Y:S01]  /*1a4a0*/  FMUL.FTZ R129, R129, UR13 ;  /* 0x0000000d81817c20 */ /* 0x000fe20008410000 */
[----:B------:R-:W-:-:S03]  /*1a4b0*/  FFMA.FTZ R7, R7, R130, 1.1641532182693481445e-10 ;  /* 0x2f00000007077423 */ /* 0x000fc60000010082 */
[----:B------:R-:W-:Y:S02]  /*1a4c0*/  FMUL.FTZ R129, R129, UR12 ;  /* 0x0000000c81817c20 */ /* 0x000fe40008410000 */
[----:B------:R-:W-:-:S04]  /*1a4d0*/  FSETP.GTU.FTZ.AND P0, PT, R7, UR10, PT ;  /* 0x0000000a07007c0b */ /* 0x000fc8000bf1c000 */
[----:B------:R-:W-:Y:S02]  /*1a4e0*/  SEL R7, RZ, 0x1, P0 ;  /* 0x00000001ff077807 */ /* 0x000fe40000000000 */
[----:B------:R-:W-:-:S07]  /*1a4f0*/  FSEL R132, R129, RZ, !P0 ;  /* 0x000000ff81847208 */ /* 0x000fce0004000000 */
.L_x_34032:
[----:B------:R-:W-:Y:S05]  /*1a500*/  BSYNC.RECONVERGENT B2 ;  /* 0x0000000000027941 */ /* 0x000fea0003800200 */
.L_x_34031:
        /* <DEDUP_REMOVED lines=17> */
.L_x_34042:
        /* <DEDUP_REMOVED lines=13> */
.L_x_34044:
[----:B------:R-:W-:Y:S05]  /*1a6f0*/  BSYNC.RECONVERGENT B4 ;  /* 0x0000000000047941 */ /* 0x000fea0003800200 */
.L_x_34043:
        /* <DEDUP_REMOVED lines=43> */
.L_x_34041:
[----:B------:R-:W-:Y:S05]  /*1a9b0*/  BSYNC.RECONVERGENT B3 ;  /* 0x0000000000037941 */ /* 0x000fea0003800200 */
.L_x_34040:
[----:B------:R-:W-:Y:S01]  /*1a9c0*/  I2FP.F32.U32 R8, R8 ;  /* 0x0000000800087245 */ /* 0x000fe20000201000 */
[----:B0-----:R-:W-:-:S04]  /*1a9d0*/  IMAD.MOV.U32 R131, RZ, RZ, 0x2f800000 ;  /* 0x2f800000ff837424 */ /* 0x001fc800078e00ff */
[----:B------:R-:W-:-:S05]  /*1a9e0*/  FFMA.FTZ R8, R8, R131, 1.1641532182693481445e-10 ;  /* 0x2f00000008087423 */ /* 0x000fca0000010083 */
[----:B------:R-:W-:Y:S01]  /*1a9f0*/  FSETP.GTU.FTZ.AND P0, PT, R8, UR10, PT ;  /* 0x0000000a08007c0b */ /* 0x000fe2000bf1c000 */
[----:B-----5:R-:W-:-:S05]  /*1aa00*/  HADD2.F32 R8, -RZ, R44.H1_H1 ;  /* 0x3000002cff087230 */ /* 0x020fca0000004100 */
[----:B------:R-:W-:-:S04]  /*1aa10*/  FMUL.FTZ R8, R8, UR13 ;  /* 0x0000000d08087c20 */ /* 0x000fc80008410000 */
[----:B------:R-:W-:Y:S01]  /*1aa20*/  FMUL.FTZ R133, R8, UR12 ;  /* 0x0000000c08857c20 */ /* 0x000fe20008410000 */
[----:B------:R-:W-:-:S04]  /*1aa30*/  SEL R8, RZ, 0x1, P0 ;  /* 0x00000001ff087807 */ /* 0x000fc80000000000 */
[----:B------:R-:W-:-:S07]  /*1aa40*/  FSEL R133, R133, RZ, !P0 ;  /* 0x000000ff85857208 */ /* 0x000fce0004000000 */
.L_x_34039:
[----:B------:R-:W-:Y:S05]  /*1aa50*/  BSYNC.RECONVERGENT B2 ;  /* 0x0000000000027941 */ /* 0x000fea0003800200 */
.L_x_34038:
        /* <DEDUP_REMOVED lines=17> */
.L_x_34049:
        /* <DEDUP_REMOVED lines=13> */
.L_x_34051:
[----:B------:R-:W-:Y:S05]  /*1ac40*/  BSYNC.RECONVERGENT B4 ;  /* 0x0000000000047941 */ /* 0x000fea0003800200 */
.L_x_34050:
        /* <DEDUP_REMOVED lines=43> */
.L_x_34048:
[----:B------:R-:W-:Y:S05]  /*1af00*/  BSYNC.RECONVERGENT B3 ;  /* 0x0000000000037941 */ /* 0x000fea0003800200 */
.L_x_34047:
[----:B------:R-:W-:Y:S01]  /*1af10*/  I2FP.F32.U32 R9, R9 ;  /* 0x0000000900097245 */ /* 0x000fe20000201000 */
[----:B0-----:R-:W-:-:S04]  /*1af20*/  IMAD.MOV.U32 R130, RZ, RZ, 0x2f800000 ;  /* 0x2f800000ff827424 */ /* 0x001fc800078e00ff */
[----:B------:R-:W-:-:S05]  /*1af30*/  FFMA.FTZ R9, R9, R130, 1.1641532182693481445e-10 ;  /* 0x2f00000009097423 */ /* 0x000fca0000010082 */
[----:B------:R-:W-:Y:S01]  /*1af40*/  FSETP.GTU.FTZ.AND P0, PT, R9, UR10, PT ;  /* 0x0000000a09007c0b */ /* 0x000fe2000bf1c000 */
[----:B-----5:R-:W-:-:S05]  /*1af50*/  HADD2.F32 R9, -RZ, R45.H0_H0 ;  /* 0x2000002dff097230 */ /* 0x020fca0000004100 */
[----:B------:R-:W-:-:S04]  /*1af60*/  FMUL.FTZ R9, R9, UR13 ;  /* 0x0000000d09097c20 */ /* 0x000fc80008410000 */
[----:B------:R-:W-:Y:S01]  /*1af70*/  FMUL.FTZ R134, R9, UR12 ;  /* 0x0000000c09867c20 */ /* 0x000fe20008410000 */
[----:B------:R-:W-:-:S04]  /*1af80*/  SEL R9, RZ, 0x1, P0 ;  /* 0x00000001ff097807 */ /* 0x000fc80000000000 */
[----:B------:R-:W-:-:S07]  /*1af90*/  FSEL R134, R134, RZ, !P0 ;  /* 0x000000ff86867208 */ /* 0x000fce0004000000 */
.L_x_34046:
[----:B------:R-:W-:Y:S05]  /*1afa0*/  BSYNC.RECONVERGENT B2 ;  /* 0x0000000000027941 */ /* 0x000fea0003800200 */
.L_x_34045:
        /* <DEDUP_REMOVED lines=17> */
.L_x_34056:
        /* <DEDUP_REMOVED lines=13> */
.L_x_34058:
[----:B------:R-:W-:Y:S05]  /*1b190*/  BSYNC.RECONVERGENT B4 ;  /* 0x0000000000047941 */ /* 0x000fea0003800200 */
.L_x_34057:
        /* <DEDUP_REMOVED lines=43> */
.L_x_34055:
[----:B------:R-:W-:Y:S05]  /*1b450*/  BSYNC.RECONVERGENT B3 ;  /* 0x0000000000037941 */ /* 0x000fea0003800200 */
.L_x_34054:
        /* <DEDUP_REMOVED lines=9> */
.L_x_34053:
[----:B------:R-:W-:Y:S05]  /*1b4f0*/  BSYNC.RECONVERGENT B2 ;  /* 0x0000000000027941 */ /* 0x000fea0003800200 */
.L_x_34052:
        /* <DEDUP_REMOVED lines=17> */
.L_x_34063:
        /* <DEDUP_REMOVED lines=13> */
.L_x_34065:
[----:B------:R-:W-:Y:S05]  /*1b6e0*/  BSYNC.RECONVERGENT B4 ;  /* 0x0000000000047941 */ /* 0x000fea0003800200 */
.L_x_34064:
        /* <DEDUP_REMOVED lines=43> */
.L_x_34062:
[----:B------:R-:W-:Y:S05]  /*1b9a0*/  BSYNC.RECONVERGENT B3 ;  /* 0x0000000000037941 */ /* 0x000fea0003800200 */
.L_x_34061:
[----:B------:R-:W-:Y:S01]  /*1b9b0*/  I2FP.F32.U32 R11, R11 ;  /* 0x0000000b000b7245 */ /* 0x000fe20000201000 */
[----:B------:R-:W-:-:S04]  /*1b9c0*/  IMAD.MOV.U32 R128, RZ, RZ, 0x2f800000 ;  /* 0x2f800000ff807424 */ /* 0x000fc800078e00ff */
[----:B------:R-:W-:-:S05]  /*1b9d0*/  FFMA.FTZ R11, R11, R128, 1.1641532182693481445e-10 ;  /* 0x2f0000000b0b7423 */ /* 0x000fca0000010080 */
[----:B------:R-:W-:Y:S01]  /*1b9e0*/  FSETP.GTU.FTZ.AND P0, PT, R11, UR10, PT ;  /* 0x0000000a0b007c0b */ /* 0x000fe2000bf1c000 */
[----:B-----5:R-:W-:-:S05]  /*1b9f0*/  HADD2.F32 R11, -RZ, R46.H0_H0 ;  /* 0x2000002eff0b7230 */ /* 0x020fca0000004100 */
[----:B------:R-:W-:-:S04]  /*1ba00*/  FMUL.FTZ R11, R11, UR13 ;  /* 0x0000000d0b0b7c20 */ /* 0x000fc80008410000 */
[----:B------:R-:W-:Y:S01]  /*1ba10*/  FMUL.FTZ R128, R11, UR12 ;  /* 0x0000000c0b807c20 */ /* 0x000fe20008410000 */
[----:B------:R-:W-:-:S04]  /*1ba20*/  SEL R11, RZ, 0x1, P0 ;  /* 0x00000001ff0b7807 */ /* 0x000fc80000000000 */
[----:B------:R-:W-:-:S07]  /*1ba30*/  FSEL R128, R128, RZ, !P0 ;  /* 0x000000ff80807208 */ /* 0x000fce0004000000 */
.L_x_34060:
[----:B------:R-:W-:Y:S05]  /*1ba40*/  BSYNC.RECONVERGENT B2 ;  /* 0x0000000000027941 */ /* 0x000fea0003800200 */
.L_x_34059:
        /* <DEDUP_REMOVED lines=17> */
.L_x_34070:
        /* <DEDUP_REMOVED lines=13> */
.L_x_34072:
[----:B------:R-:W-:Y:S05]  /*1bc30*/  BSYNC.RECONVERGENT B4 ;  /* 0x0000000000047941 */ /* 0x000fea0003800200 */
.L_x_34071:
        /* <DEDUP_REMOVED lines=43> */
.L_x_34069:
[----:B------:R-:W-:Y:S05]  /*1bef0*/  BSYNC.RECONVERGENT B3 ;  /* 0x0000000000037941 */ /* 0x000fea0003800200 */
.L_x_34068:
[----:B------:R-:W-:Y:S01]  /*1bf00*/  I2FP.F32.U32 R129, R129 ;  /* 0x0000008100817245 */ /* 0x000fe20000201000 */
[----:B------:R-:W-:-:S04]  /*1bf10*/  IMAD.MOV.U32 R130, RZ, RZ, 0x2f800000 ;  /* 0x2f800000ff827424 */ /* 0x000fc800078e00ff */
[----:B------:R-:W-:-:S05]  /*1bf20*/  FFMA.FTZ R129, R129, R130, 1.1641532182693481445e-10 ;  /* 0x2f00000081817423 */ /* 0x000fca0000010082 */
[----:B------:R-:W-:Y:S01]  /*1bf30*/  FSETP.GTU.FTZ.AND P0, PT, R129, UR10, PT ;  /* 0x0000000a81007c0b */ /* 0x000fe2000bf1c000 */
[----:B-----5:R-:W-:-:S03]  /*1bf40*/  HADD2.F32 R129, -RZ, R46.H1_H1 ;  /* 0x3000002eff817230 */ /* 0x020fc60000004100 */
[----:B------:R-:W-:Y:S02]  /*1bf50*/  SEL R136, RZ, 0x1, P0 ;  /* 0x00000001ff887807 */ /* 0x000fe40000000000 */
[----:B------:R-:W-:-:S04]  /*1bf60*/  FMUL.FTZ R129, R129, UR13 ;  /* 0x0000000d81817c20 */ /* 0x000fc80008410000 */
[----:B------:R-:W-:-:S05]  /*1bf70*/  FMUL.FTZ R129, R129, UR12 ;  /* 0x0000000c81817c20 */ /* 0x000fca0008410000 */
[----:B------:R-:W-:-:S07]  /*1bf80*/  FSEL R129, R129, RZ, !P0 ;  /* 0x000000ff81817208 */ /* 0x000fce0004000000 */
.L_x_34067:
[----:B------:R-:W-:Y:S05]  /*1bf90*/  BSYNC.RECONVERGENT B2 ;  /* 0x0000000000027941 */ /* 0x000fea0003800200 */
.L_x_34066:
        /* <DEDUP_REMOVED lines=17> */
.L_x_34077:
        /* <DEDUP_REMOVED lines=13> */
.L_x_34079:
[----:B------:R-:W-:Y:S05]  /*1c180*/  BSYNC.RECONVERGENT B4 ;  /* 0x0000000000047941 */ /* 0x000fea0003800200 */
.L_x_34078:
        /* <DEDUP_REMOVED lines=43> */
.L_x_34076:
[----:B------:R-:W-:Y:S05]  /*1c440*/  BSYNC.RECONVERGENT B3 ;  /* 0x0000000000037941 */ /* 0x000fea0003800200 */
.L_x_34075:
[----:B------:R-:W-:Y:S01]  /*1c450*/  I2FP.F32.U32 R130, R137 ;  /* 0x0000008900827245 */ /* 0x000fe20000201000 */
[----:B------:R-:W-:-:S04]  /*1c460*/  IMAD.MOV.U32 R131, RZ, RZ, 0x2f800000 ;  /* 0x2f800000ff837424 */ /* 0x000fc800078e00ff */
[----:B------:R-:W-:-:S05]  /*1c470*/  FFMA.FTZ R130, R130, R131, 1.1641532182693481445e-10 ;  /* 0x2f00000082827423 */ /* 0x000fca0000010083 */
[----:B------:R-:W-:Y:S01]  /*1c480*/  FSETP.GTU.FTZ.AND P0, PT, R130, UR10, PT ;  /* 0x0000000a82007c0b */ /* 0x000fe2000bf1c000 */
[----:B-----5:R-:W-:-:S03]  /*1c490*/  HADD2.F32 R130, -RZ, R47.H0_H0 ;  /* 0x2000002fff827230 */ /* 0x020fc60000004100 */
[----:B------:R-:W-:Y:S02]  /*1c4a0*/  SEL R137, RZ, 0x1, P0 ;  /* 0x00000001ff897807 */ /* 0x000fe40000000000 */
[----:B------:R-:W-:-:S04]  /*1c4b0*/  FMUL.FTZ R130, R130, UR13 ;  /* 0x0000000d82827c20 */ /* 0x000fc80008410000 */
[----:B------:R-:W-:-:S05]  /*1c4c0*/  FMUL.FTZ R130, R130, UR12 ;  /* 0x0000000c82827c20 */ /* 0x000fca0008410000 */
[----:B------:R-:W-:-:S07]  /*1c4d0*/  FSEL R130, R130, RZ, !P0 ;  /* 0x000000ff82827208 */ /* 0x000fce0004000000 */
.L_x_34074:
[----:B------:R-:W-:Y:S05]  /*1c4e0*/  BSYNC.RECONVERGENT B2 ;  /* 0x0000000000027941 */ /* 0x000fea0003800200 */
.L_x_34073:
        /* <DEDUP_REMOVED lines=16> */
.L_x_34082:
        /* <DEDUP_REMOVED lines=13> */
.L_x_34084:
[----:B------:R-:W-:Y:S05]  /*1c6c0*/  BSYNC.RECONVERGENT B3 ;  /* 0x0000000000037941 */ /* 0x000fea0003800200 */
.L_x_34083:
        /* <DEDUP_REMOVED lines=40> */
[----:B------:R-:W-:-:S04]  /*1c950*/  IMAD.WIDE.U32 R144, R145, -0x2daee0ad, RZ ;  /* 0xd2511f5391907825 */ /* 0x000fc800078e00ff */
[----:B------:R-:W-:Y:S01]  /*1c960*/  IMAD.MOV.U32 R155, RZ, RZ, R144 ;  /* 0x000000ffff9b7224 */ /* 0x000fe200078e0090 */
[----:B------:R-:W-:-:S07]  /*1c970*/  LOP3.LUT R3, R146, R160, R145, 0x96, !PT ;  /* 0x000000a092037212 */ /* 0x000fce00078e9691 */
.L_x_34081:
[----:B------:R-:W-:Y:S05]  /*1c980*/  BSYNC.RECONVERGENT B2 ;  /* 0x0000000000027941 */ /* 0x000fea0003800200 */
.L_x_34080:
        /* <DEDUP_REMOVED lines=9> */
.L_x_34025:
[----:B------:R-:W-:Y:S05]  /*1ca20*/  BSYNC.RECONVERGENT B1 ;  /* 0x0000000000017941 */ /* 0x000fea0003800200 */
.L_x_33974:
        /* <DEDUP_REMOVED lines=66> */
.L_x_34086:
[----:B------:R-:W-:Y:S05]  /*1ce50*/  BSYNC.RECONVERGENT B1 ;  /* 0x0000000000017941 */ /* 0x000fea0003800200 */
.L_x_34085:
        /* <DEDUP_REMOVED lines=104> */
.L_x_34102:
        /* <DEDUP_REMOVED lines=117> */
[----:B------:R-:W-:Y:S01]  /*1dc30*/  F2FP.F16.F32.PACK_AB R18, R29, R18 ;  /* 0x000000121d12723e */ /* 0x000fe200000000ff */
[----:B------:R-:W-:Y:S01]  /*1dc40*/  FFMA.FTZ R25, R25, R109, R69 ;  /* 0x0000006d19197223 */ /* 0x000fe20000010045 */
[----:B------:R-:W-:Y:S01]  /*1dc50*/  FMUL.FTZ R33, R143, R33 ;  /* 0x000000218f217220 */ /* 0x000fe20000410000 */
[----:B------:R-:W-:Y:S01]  /*1dc60*/  F2FP.F16.F32.PACK_AB R14, R17, R14 ;  /* 0x0000000e110e723e */ /* 0x000fe200000000ff */
        /* <DEDUP_REMOVED lines=55> */
[----:B------:R-:W-:-:S05]  /*1dfe0*/  F2FP.F16.F32.PACK_AB R28, R133, R28 ;  /* 0x0000001c851c723e */ /* 0x000fca00000000ff */
[----:B------:R0:W-:Y:S02]  /*1dff0*/  STG.E.128 desc[UR8][R158.64], R28 ;  /* 0x0000001c9e007986 */ /* 0x0001e4000c101d08 */
.L_x_34089:
[----:B------:R-:W-:Y:S05]  /*1e000*/  BSYNC.RECONVERGENT B1 ;  /* 0x0000000000017941 */ /* 0x000fea0003800200 */
.L_x_34088:
[----:B0-----:R-:W0:Y:S02]  /*1e010*/  LDC.64 R12, c[0x0][0x380] ;  /* 0x0000e000ff0c7b82 */ /* 0x001e240000000a00 */
[----:B0-----:R-:W-:-:S04]  /*1e020*/  LEA R140, R12, R140, 0x2 ;  /* 0x0000008c0c8c7211 */ /* 0x001fc800078e10ff */
[----:B------:R-:W-:-:S13]  /*1e030*/  ISETP.GE.AND P0, PT, R140, R13, PT ;  /* 0x0000000d8c00720c */ /* 0x000fda0003f06270 */
[----:B------:R-:W-:Y:S05]  /*1e040*/  @!P0 BRA `(.L_x_34090) ;  /* 0xfffffe2800ac8947 */ /* 0x000fea000383ffff */
[----:B------:R-:W-:Y:S05]  /*1e050*/  BSYNC B0 ;  /* 0x0000000000007941 */ /* 0x000fea0003800000 */
.L_x_33515:
[----:B------:R-:W-:Y:S05]  /*1e060*/  EXIT ;  /* 0x000000000000794d */ /* 0x000fea0003800000 */
.L_x_34087:
        /* <DEDUP_REMOVED lines=8> */
.L_x_34092:
[----:B------:R-:W-:Y:S05]  /*1e0f0*/  BSYNC B1 ;  /* 0x0000000000017941 */ /* 0x000fea0003800000 */
.L_x_34091:
        /* <DEDUP_REMOVED lines=9> */
.L_x_34093:
[----:B------:R-:W-:Y:S01]  /*1e190*/  HFMA2 R157, -RZ, RZ, 0, 2.384185791015625e-07 ;  /* 0x00000004ff9d7431 */ /* 0x000fe200000001ff */
[----:B------:R-:W-:-:S05]  /*1e1a0*/  MOV R144, R156 ;  /* 0x0000009c00907202 */ /* 0x000fca0000000f00 */
[----:B------:R-:W-:-:S04]  /*1e1b0*/  FADD.FTZ R146, R145, R144 ;  /* 0x0000009091927221 */ /* 0x000fc80000010000 */
[----:B------:R-:W-:-:S07]  /*1e1c0*/  IMAD.MOV.U32 R158, RZ, RZ, R146 ;  /* 0x000000ffff9e7224 */ /* 0x000fce00078e0092 */
[----:B------:R-:W-:Y:S05]  /*1e1d0*/  WARPSYNC.COLLECTIVE R153, `(.L_x_34094) ;  /* 0x0000000099087348 */ /* 0x000fea0003c00000 */
[----:B------:R0:W1:Y:S02]  /*1e1e0*/  SHFL.BFLY P1, R156, R158, R157, R160 ;  /* 0x0c00009d9e9c7389 */ /* 0x00006400000200a0 */
[----:B01----:R-:W-:Y:S05]  /*1e1f0*/  ENDCOLLECTIVE ;  /* 0x000000000000791b */ /* 0x003fea0003800000 */
.L_x_34094:
[----:B------:R-:W-:Y:S02]  /*1e200*/  IMAD.MOV.U32 R157, RZ, RZ, 0x8 ;  /* 0x00000008ff9d7424 */ /* 0x000fe400078e00ff */
[----:B------:R-:W-:-:S04]  /*1e210*/  IMAD.MOV.U32 R143, RZ, RZ, R156 ;  /* 0x000000ffff8f7224 */ /* 0x000fc800078e009c */
[----:B------:R-:W-:-:S05]  /*1e220*/  FADD.FTZ R147, R146, R143 ;  /* 0x0000008f92937221 */ /* 0x000fca0000010000 */
[----:B------:R-:W-:-:S07]  /*1e230*/  MOV R158, R147 ;  /* 0x00000093009e7202 */ /* 0x000fce0000000f00 */
[----:B------:R-:W-:Y:S05]  /*1e240*/  WARPSYNC.COLLECTIVE R153, `(.L_x_34095) ;  /* 0x0000000099087348 */ /* 0x000fea0003c00000 */
[----:B------:R0:W1:Y:S02]  /*1e250*/  SHFL.BFLY P1, R156, R158, R157, R160 ;  /* 0x0c00009d9e9c7389 */ /* 0x00006400000200a0 */
[----:B01----:R-:W-:Y:S05]  /*1e260*/  ENDCOLLECTIVE ;  /* 0x000000000000791b */ /* 0x003fea0003800000 */
.L_x_34095:
        /* <DEDUP_REMOVED lines=8> */
.L_x_34096:
        /* <DEDUP_REMOVED lines=88> */
.L_x_34097:
[----:B------:R-:W-:Y:S01]  /*1e870*/  HFMA2 R157, -RZ, RZ, 0, 1.1920928955078125e-07 ;  /* 0x00000002ff9d7431 */ /* 0x000fe200000001ff */
[----:B------:R-:W-:-:S05]  /*1e880*/  MOV R146, R156 ;  /* 0x0000009c00927202 */ /* 0x000fca0000000f00 */
[----:B------:R-:W-:-:S04]  /*1e890*/  FADD.FTZ R146, R143, R146 ;  /* 0x000000928f927221 */ /* 0x000fc80000010000 */
[----:B------:R-:W-:-:S07]  /*1e8a0*/  IMAD.MOV.U32 R158, RZ, RZ, R146 ;  /* 0x000000ffff9e7224 */ /* 0x000fce00078e0092 */
[----:B------:R-:W-:Y:S05]  /*1e8b0*/  WARPSYNC.COLLECTIVE R153, `(.L_x_34098) ;  /* 0x0000000099087348 */ /* 0x000fea0003c00000 */
[----:B------:R0:W1:Y:S02]  /*1e8c0*/  SHFL.BFLY P1, R156, R158, R157, R160 ;  /* 0x0c00009d9e9c7389 */ /* 0x00006400000200a0 */
[----:B01----:R-:W-:Y:S05]  /*1e8d0*/  ENDCOLLECTIVE ;  /* 0x000000000000791b */ /* 0x003fea0003800000 */
.L_x_34098:
[----:B------:R-:W-:Y:S02]  /*1e8e0*/  IMAD.MOV.U32 R157, RZ, RZ, 0x4 ;  /* 0x00000004ff9d7424 */ /* 0x000fe400078e00ff */
[----:B------:R-:W-:-:S04]  /*1e8f0*/  IMAD.MOV.U32 R145, RZ, RZ, R156 ;  /* 0x000000ffff917224 */ /* 0x000fc800078e009c */
[----:B------:R-:W-:-:S05]  /*1e900*/  FADD.FTZ R145, R146, R145 ;  /* 0x0000009192917221 */ /* 0x000fca0000010000 */
[----:B------:R-:W-:-:S07]  /*1e910*/  MOV R158, R145 ;  /* 0x00000091009e7202 */ /* 0x000fce0000000f00 */
[----:B------:R-:W-:Y:S05]  /*1e920*/  WARPSYNC.COLLECTIVE R153, `(.L_x_34099) ;  /* 0x0000000099087348 */ /* 0x000fea0003c00000 */
[----:B------:R0:W1:Y:S02]  /*1e930*/  SHFL.BFLY P1, R156, R158, R157, R160 ;  /* 0x0c00009d9e9c7389 */ /* 0x00006400000200a0 */
[----:B01----:R-:W-:Y:S05]  /*1e940*/  ENDCOLLECTIVE ;  /* 0x000000000000791b */ /* 0x003fea0003800000 */
.L_x_34099:
[----:B------:R-:W-:Y:S01]  /*1e950*/  HFMA2 R157, -RZ, RZ, 0, 4.76837158203125e-07 ;  /* 0x00000008ff9d7431 */ /* 0x000fe200000001ff */
[----:B------:R-:W-:-:S05]  /*1e960*/  MOV R148, R156 ;  /* 0x0000009c00947202 */ /* 0x000fca0000000f00 */
[----:B------:R-:W-:-:S04]  /*1e970*/  FADD.FTZ R148, R145, R148 ;  /* 0x0000009491947221 */ /* 0x000fc80000010000 */
[----:B------:R-:W-:-:S07]  /*1e980*/  IMAD.MOV.U32 R158, RZ, RZ, R148 ;  /* 0x000000ffff9e7224 */ /* 0x000fce00078e0094 */
[----:B------:R-:W-:Y:S05]  /*1e990*/  WARPSYNC.COLLECTIVE R153, `(.L_x_34100) ;  /* 0x0000000099087348 */ /* 0x000fea0003c00000 */
[----:B------:R0:W1:Y:S02]  /*1e9a0*/  SHFL.BFLY P1, R156, R158, R157, R160 ;  /* 0x0c00009d9e9c7389 */ /* 0x00006400000200a0 */
[----:B01----:R-:W-:Y:S05]  /*1e9b0*/  ENDCOLLECTIVE ;  /* 0x000000000000791b */ /* 0x003fea0003800000 */
.L_x_34100:
[----:B------:R-:W-:Y:S02]  /*1e9c0*/  IMAD.MOV.U32 R157, RZ, RZ, 0x10 ;  /* 0x00000010ff9d7424 */ /* 0x000fe400078e00ff */
[----:B------:R-:W-:-:S04]  /*1e9d0*/  IMAD.MOV.U32 R147, RZ, RZ, R156 ;  /* 0x000000ffff937224 */ /* 0x000fc800078e009c */
[----:B------:R-:W-:-:S05]  /*1e9e0*/  FADD.FTZ R147, R148, R147 ;  /* 0x0000009394937221 */ /* 0x000fca0000010000 */
[----:B------:R-:W-:-:S07]  /*1e9f0*/  MOV R158, R147 ;  /* 0x00000093009e7202 */ /* 0x000fce0000000f00 */
[----:B------:R-:W-:Y:S05]  /*1ea00*/  WARPSYNC.COLLECTIVE R153, `(.L_x_34101) ;  /* 0x0000000099087348 */ /* 0x000fea0003c00000 */
[----:B------:R0:W1:Y:S02]  /*1ea10*/  SHFL.BFLY P1, R156, R158, R157, R160 ;  /* 0x0c00009d9e9c7389 */ /* 0x00006400000200a0 */
[----:B01----:R-:W-:Y:S05]  /*1ea20*/  ENDCOLLECTIVE ;  /* 0x000000000000791b */ /* 0x003fea0003800000 */
.L_x_34101:
[----:B------:R-:W-:Y:S01]  /*1ea30*/  MOV R150, R156 ;  /* 0x0000009c00967202 */ /* 0x000fe20000000f00 */
[----:B------:R-:W-:Y:S06]  /*1ea40*/  BRA `(.L_x_34102) ;  /* 0xffffffe800a47947 */ /* 0x000fec000383ffff */
.L_x_34103:
        /* <DEDUP_REMOVED lines=11> */
.L_x_45891:


//--------------------- .text._ZN10layer_norm13ln_fwd_kernelINS_13Kernel_traitsIf6__halffS2_fjLj1280ELj1ELj4ELj1ELj16ENS_18Kernel_traits_baseILj1280EfS2_fS2_fjLj128EEEEELb1ELb1ELb0ELb0EEEvNS_9FwdParamsE --------------------------
	.section	.text._ZN10layer_norm13ln_fwd_kernelINS_13Kernel_traitsIf6__halffS2_fjLj1280ELj1ELj4ELj1ELj16ENS_18Kernel_traits_baseILj1280EfS2_fS2_fjLj128EEEEELb1ELb1ELb0ELb0EEEvNS_9FwdParamsE,"ax",@progbits
	.align	128
        .global         _ZN10layer_norm13ln_fwd_kernelINS_13Kernel_traitsIf6__halffS2_fjLj1280ELj1ELj4ELj1ELj16ENS_18Kernel_traits_baseILj1280EfS2_fS2_fjLj128EEEEELb1ELb1ELb0ELb0EEEvNS_9FwdParamsE
        .type           _ZN10layer_norm13ln_fwd_kernelINS_13Kernel_traitsIf6__halffS2_fjLj1280ELj1ELj4ELj1ELj16ENS_18Kernel_traits_baseILj1280EfS2_fS2_fjLj128EEEEELb1ELb1ELb0ELb0EEEvNS_9FwdParamsE,@function
        .size           _ZN10layer_norm13ln_fwd_kernelINS_13Kernel_traitsIf6__halffS2_fjLj1280ELj1ELj4ELj1ELj16ENS_18Kernel_traits_baseILj1280EfS2_fS2_fjLj128EEEEELb1ELb1ELb0ELb0EEEvNS_9FwdParamsE,(.L_x_45892 - _ZN10layer_norm13ln_fwd_kernelINS_13Kernel_traitsIf6__halffS2_fjLj1280ELj1ELj4ELj1ELj16ENS_18Kernel_traits_baseILj1280EfS2_fS2_fjLj128EEEEELb1ELb1ELb0ELb0EEEvNS_9FwdParamsE)
        .other          _ZN10layer_norm13ln_fwd_kernelINS_13Kernel_traitsIf6__halffS2_fjLj1280ELj1ELj4ELj1ELj16ENS_18Kernel_traits_baseILj1280EfS2_fS2_fjLj128EEEEELb1ELb1ELb0ELb0EEEvNS_9FwdParamsE,@"STO_CUDA_ENTRY STV_DEFAULT"
_ZN10layer_norm13ln_fwd_kernelINS_13Kernel_traitsIf6__halffS2_fjLj1280ELj1ELj4ELj1ELj16ENS_18Kernel_traits_baseILj1280EfS2_fS2_fjLj128EEEEELb1ELb1ELb0ELb0EEEvNS_9FwdParamsE:
.text._ZN10layer_norm13ln_fwd_kernelINS_13Kernel_traitsIf6__halffS2_fjLj1280ELj1ELj4ELj1ELj16ENS_18Kernel_traits_baseILj1280EfS2_fS2_fjLj128EEEEELb1ELb1ELb0ELb0EEEvNS_9FwdParamsE:
        /* <DEDUP_REMOVED lines=105> */
.L_x_34105:
        /* <DEDUP_REMOVED lines=69> */
.L_x_34106:
[----:B------:R-:W-:Y:S05]  /*0ae0*/  BSYNC.RECONVERGENT B0 ;  /* 0x0000000000007941 */ /* 0x000fea0003800200 */
.L_x_34104:
        /* <DEDUP_REMOVED lines=94> */
.L_x_34537:
        /* <DEDUP_REMOVED lines=39> */
.L_x_45728:
[----:B------:R-:W-:Y:S05]  /*1340*/  BRX R132 -0x1350                                       (*"BRANCH_TARGETS .L_x_45729,.L_x_45730,.L_x_45731"*) ;  /* 0xffffffec842c7949 */ /* 0x000fea000383ffff */
.L_x_45731:
[----:B------:R-:W-:Y:S01]  /*1350*/  VIADD R134, R175, 0x1 ;  /* 0x00000001af867836 */ /* 0x000fe20000000000 */
[----:B------:R-:W-:Y:S01]  /*1360*/  MOV R186, R184 ;  /* 0x000000b800ba7202 */ /* 0x000fe20000000f00 */
[----:B------:R-:W-:Y:S01]  /*1370*/  IMAD.MOV.U32 R135, RZ, RZ, R177 ;  /* 0x000000ffff877224 */ /* 0x000fe200078e00b1 */
[----:B------:R-:W-:Y:S06]  /*1380*/  BRA `(.L_x_34111) ;  /* 0x0000000400347947 */ /* 0x000fec0003800000 */
.L_x_45729:
[----:B------:R-:W-:Y:S01]  /*1390*/  IMAD.MOV.U32 R186, RZ, RZ, R184 ;  /* 0x000000ffffba7224 */ /* 0x000fe200078e00b8 */
[----:B------:R-:W-:Y:S01]  /*13a0*/  MOV R134, 0x3 ;  /* 0x0000000300867802 */ /* 0x000fe20000000f00 */
[----:B------:R-:W-:Y:S01]  /*13b0*/  IMAD.MOV.U32 R135, RZ, RZ, R176 ;  /* 0x000000ffff877224 */ /* 0x000fe200078e00b0 */
[----:B------:R-:W-:Y:S06]  /*13c0*/  BRA `(.L_x_34111) ;  /* 0x0000000400247947 */ /* 0x000fec0003800000 */
.L_x_45730:
        /* <DEDUP_REMOVED lines=13> */
.L_x_34113:
[----:B------:R-:W-:Y:S05]  /*14a0*/  BSYNC.RECONVERGENT B2 ;  /* 0x0000000000027941 */ /* 0x000fea0003800200 */
.L_x_34112:
        /* <DEDUP_REMOVED lines=56> */
[----:B------:R-:W-:Y:S02]  /*1830*/  VIADD R133, R3, 0x96a522ad ;  /* 0x96a522ad03857836 */ /* 0x000fe40000000000 */
[----:B------:R-:W-:-:S03]  /*1840*/  IMAD.MOV.U32 R134, RZ, RZ, RZ ;  /* 0x000000ffff867224 */ /* 0x000fc600078e00ff */
[----:B------:R-:W-:-:S07]  /*1850*/  LOP3.LUT R176, R133, R132, R187, 0x96, !PT ;  /* 0x0000008485b07212 */ /* 0x000fce00078e96bb */
.L_x_34111:
[----:B------:R-:W-:Y:S05]  /*1860*/  BSYNC.RECONVERGENT B1 ;  /* 0x0000000000017941 */ /* 0x000fea0003800200 */
.L_x_34110:
        /* <DEDUP_REMOVED lines=10> */
[----:B------:R-:W-:-:S02]  /*1910*/  HFMA2 R175, -RZ, RZ, 0, 1.1920928955078125e-07 ;  /* 0x00000002ffaf7431 */ /* 0x000fc400000001ff */
[----:B------:R-:W-:Y:S01]  /*1920*/  IMAD.MOV.U32 R135, RZ, RZ, R174 ;  /* 0x000000ffff877224 */ /* 0x000fe200078e00ae */
        /* <DEDUP_REMOVED lines=15> */
.L_x_34116:
        /* <DEDUP_REMOVED lines=13> */
.L_x_34118:
[----:B------:R-:W-:Y:S05]  /*1af0*/  BSYNC.RECONVERGENT B2 ;  /* 0x0000000000027941 */ /* 0x000fea0003800200 */
.L_x_34117:
        /* <DEDUP_REMOVED lines=52> */
[----:B------:R-:W-:Y:S01]  /*1e40*/  LOP3.LUT R190, R133, R190, R175, 0x96, !PT ;  /* 0x000000be85be7212 */ /* 0x000fe200078e96af */
[----:B------:R-:W-:Y:S02]  /*1e50*/  VIADD R133, R2, 0x8ff34781 ;  /* 0x8ff3478102857836 */ /* 0x000fe40000000000 */
[----:B------:R-:W-:Y:S02]  /*1e60*/  IMAD.MOV.U32 R175, RZ, RZ, RZ ;  /* 0x000000ffffaf7224 */ /* 0x000fe400078e00ff */
[----:B------:R-:W-:Y:S01]  /*1e70*/  IMAD.WIDE.U32 R190, R190, -0x2daee0ad, RZ ;  /* 0xd2511f53bebe7825 */ /* 0x000fe200078e00ff */
[----:B------:R-:W-:-:S03]  /*1e80*/  LOP3.LUT R177, R133, R174, R177, 0x96, !PT ;  /* 0x000000ae85b17212 */ /* 0x000fc600078e96b1 */
[----:B------:R-:W-:Y:S01]  /*1e90*/  IMAD.MOV.U32 R174, RZ, RZ, R176 ;  /* 0x000000ffffae7224 */ /* 0x000fe200078e00b0 */
[----:B------:R-:W-:Y:S01]  /*1ea0*/  LOP3.LUT R176, R135, R134, R191, 0x96, !PT ;  /* 0x0000008687b07212 */ /* 0x000fe200078e96bf */
[----:B------:R-:W-:Y:S01]  /*1eb0*/  IMAD.MOV.U32 R135, RZ, RZ, R186 ;  /* 0x000000ffff877224 */ /* 0x000fe200078e00ba */
[----:B------:R-:W-:-:S07]  /*1ec0*/  MOV R186, R190 ;  /* 0x000000be00ba7202 */ /* 0x000fce0000000f00 */
.L_x_34115:
[----:B------:R-:W-:Y:S05]  /*1ed0*/  BSYNC.RECONVERGENT B1 ;  /* 0x0000000000017941 */ /* 0x000fea0003800200 */
.L_x_34114:
        /* <DEDUP_REMOVED lines=22> */
.L_x_34121:
        /* <DEDUP_REMOVED lines=13> */
.L_x_34123:
[----:B------:R-:W-:Y:S05]  /*2110*/  BSYNC.RECONVERGENT B2 ;  /* 0x0000000000027941 */ /* 0x000fea0003800200 */
.L_x_34122:
        /* <DEDUP_REMOVED lines=61> */
.L_x_34120:
[----:B------:R-:W-:Y:S05]  /*24f0*/  BSYNC.RECONVERGENT B1 ;  /* 0x0000000000017941 */ /* 0x000fea0003800200 */
.L_x_34119:
        /* <DEDUP_REMOVED lines=22> */
.L_x_34126:
        /* <DEDUP_REMOVED lines=13> */
.L_x_34128:
[----:B------:R-:W-:Y:S05]  /*2730*/  BSYNC.RECONVERGENT B2 ;  /* 0x0000000000027941 */ /* 0x000fea0003800200 */
.L_x_34127:
        /* <DEDUP_REMOVED lines=58> */
[----:B------:R-:W-:Y:S01]  /*2ae0*/  IMAD.MOV.U32 R186, RZ, RZ, R190 ;  /* 0x000000ffffba7224 */ /* 0x000fe200078e00be */
[----:B------:R-:W-:Y:S01]  /*2af0*/  LOP3.LUT R176, R135, R176, R191, 0x96, !PT ;  /* 0x000000b087b07212 */ /* 0x000fe200078e96bf */
[----:B------:R-:W-:-:S07]  /*2b00*/  IMAD.MOV.U32 R175, RZ, RZ, RZ ;  /* 0x000000ffffaf7224 */ /* 0x000fce00078e00ff */
.L_x_34125:
[----:B------:R-:W-:Y:S05]  /*2b10*/  BSYNC.RECONVERGENT B1 ;  /* 0x0000000000017941 */ /* 0x000fea0003800200 */
.L_x_34124:
        /* <DEDUP_REMOVED lines=22> */
.L_x_34131:
        /* <DEDUP_REMOVED lines=13> */
.L_x_34133:
[----:B------:R-:W-:Y:S05]  /*2d50*/  BSYNC.RECONVERGENT B2 ;  /* 0x0000000000027941 */ /* 0x000fea0003800200 */
.L_x_34132:
        /* <DEDUP_REMOVED lines=61> */
.L_x_34130:
[----:B------:R-:W-:Y:S05]  /*3130*/  BSYNC.RECONVERGENT B1 ;  /* 0x0000000000017941 */ /* 0x000fea0003800200 */
.L_x_34129:
        /* <DEDUP_REMOVED lines=22> */
.L_x_34136:
        /* <DEDUP_REMOVED lines=13> */
.L_x_34138:
[----:B------:R-:W-:Y:S05]  /*3370*/  BSYNC.RECONVERGENT B2 ;  /* 0x0000000000027941 */ /* 0x000fea0003800200 */
.L_x_34137:
        /* <DEDUP_REMOVED lines=61> */
.L_x_34135:
[----:B------:R-:W-:Y:S05]  /*3750*/  BSYNC.RECONVERGENT B1 ;  /* 0x0000000000017941 */ /* 0x000fea0003800200 */
.L_x_34134:
        /* <DEDUP_REMOVED lines=22> */
.L_x_34141:
        /* <DEDUP_REMOVED lines=13> */
.L_x_34143:
[----:B------:R-:W-:Y:S05]  /*3990*/  BSYNC.RECONVERGENT B2 ;  /* 0x0000000000027941 */ /* 0x000fea0003800200 */
.L_x_34142:
        /* <DEDUP_REMOVED lines=61> */
.L_x_34140:
[----:B------:R-:W-:Y:S05]  /*3d70*/  BSYNC.RECONVERGENT B1 ;  /* 0x0000000000017941 */ /* 0x000fea0003800200 */
.L_x_34139:
        /* <DEDUP_REMOVED lines=22> */
.L_x_34146:
        /* <DEDUP_REMOVED lines=15> */
.L_x_34148:
[----:B------:R-:W-:Y:S05]  /*3fd0*/  BSYNC.RECONVERGENT B2 ;  /* 0x0000000000027941 */ /* 0x000fea0003800200 */
.L_x_34147:
        /* <DEDUP_REMOVED lines=61> */
.L_x_34145:
[----:B------:R-:W-:Y:S05]  /*43b0*/  BSYNC.RECONVERGENT B1 ;  /* 0x0000000000017941 */ /* 0x000fea0003800200 */
.L_x_34144:
        /* <DEDUP_REMOVED lines=10> */
.L_x_34109:
        /* <DEDUP_REMOVED lines=16> */
.L_x_34152:
        /* <DEDUP_REMOVED lines=13> */
.L_x_34154:
[----:B------:R-:W-:Y:S05]  /*4630*/  BSYNC.RECONVERGENT B2 ;  /* 0x0000000000027941 */ /* 0x000fea0003800200 */
.L_x_34153:
        /* <DEDUP_REMOVED lines=59> */
.L_x_34151:
[----:B------:R-:W-:Y:S05]  /*49f0*/  BSYNC.RECONVERGENT B1 ;  /* 0x0000000000017941 */ /* 0x000fea0003800200 */
.L_x_34150:
        /* <DEDUP_REMOVED lines=10> */
[----:B------:R-:W-:Y:S01]  /*4aa0*/  IMAD.MOV.U32 R175, RZ, RZ, R174 ;  /* 0x000000ffffaf7224 */ /* 0x000fe200078e00ae */
[----:B0-----:R-:W-:-:S04]  /*4ab0*/  FSETP.GTU.FTZ.AND P0, PT, R135, R134, PT ;  /* 0x000000868700720b */ /* 0x001fc80003f1c000 */
[----:B------:R-:W-:Y:S01]  /*4ac0*/  PLOP3.LUT P2, PT, P0, PT, PT, 0x8, 0x80 ;  /* 0x000000000080781c */ /* 0x000fe2000074e170 */
[----:B-1----:R-:W-:Y:S01]  /*4ad0*/  FMUL.FTZ R135, R184, R133 ;  /* 0x00000085b8877220 */ /* 0x002fe20000410000 */
[----:B------:R-:W-:-:S04]  /*4ae0*/  HFMA2 R184, -RZ, RZ, 0, 1.1920928955078125e-07 ;  /* 0x00000002ffb87431 */ /* 0x000fc800000001ff */
        /* <DEDUP_REMOVED lines=11> */
.L_x_34157:
        /* <DEDUP_REMOVED lines=13> */
.L_x_34159:
[----:B------:R-:W-:Y:S05]  /*4c70*/  BSYNC.RECONVERGENT B2 ;  /* 0x0000000000027941 */ /* 0x000fea0003800200 */
.L_x_34158:
        /* <DEDUP_REMOVED lines=61> */
.L_x_34156:
[----:B------:R-:W-:Y:S05]  /*5050*/  BSYNC.RECONVERGENT B1 ;  /* 0x0000000000017941 */ /* 0x000fea0003800200 */
.L_x_34155:
        /* <DEDUP_REMOVED lines=21> */
.L_x_34162:
        /* <DEDUP_REMOVED lines=13> */
.L_x_34164:
[----:B------:R-:W-:Y:S05]  /*5280*/  BSYNC.RECONVERGENT B2 ;  /* 0x0000000000027941 */ /* 0x000fea0003800200 */
.L_x_34163:
        /* <DEDUP_REMOVED lines=61> */
.L_x_34161:
[----:B------:R-:W-:Y:S05]  /*5660*/  BSYNC.RECONVERGENT B1 ;  /* 0x0000000000017941 */ /* 0x000fea0003800200 */
.L_x_34160:
        /* <DEDUP_REMOVED lines=21> */
.L_x_34167:
        /* <DEDUP_REMOVED lines=13> */
.L_x_34169:
[----:B------:R-:W-:Y:S05]  /*5890*/  BSYNC.RECONVERGENT B2 ;  /* 0x0000000000027941 */ /* 0x000fea0003800200 */
.L_x_34168:
        /* <DEDUP_REMOVED lines=61> */
.L_x_34166:
[----:B------:R-:W-:Y:S05]  /*5c70*/  BSYNC.RECONVERGENT B1 ;  /* 0x0000000000017941 */ /* 0x000fea0003800200 */
.L_x_34165:
        /* <DEDUP_REMOVED lines=21> */
.L_x_34172:
        /* <DEDUP_REMOVED lines=13> */
.L_x_34174:
[----:B------:R-:W-:Y:S05]  /*5ea0*/  BSYNC.RECONVERGENT B2 ;  /* 0x0000000000027941 */ /* 0x000fea0003800200 */
.L_x_34173:
        /* <DEDUP_REMOVED lines=50> */
[----:B------:R-:W-:-:S05]  /*61d0*/  IMAD.WIDE.U32 R174, R174, -0x326172a9, RZ ;  /* 0xcd9e8d57aeae7825 */ /* 0x000fca00078e00ff */
        /* <DEDUP_REMOVED lines=8> */
[----:B------:R-:W-:Y:S01]  /*6260*/  MOV R186, R190 ;  /* 0x000000be00ba7202 */ /* 0x000fe20000000f00 */
[----:B------:R-:W-:-:S07]  /*6270*/  IMAD.MOV.U32 R185, RZ, RZ, RZ ;  /* 0x000000ffffb97224 */ /* 0x000fce00078e00ff */
.L_x_34171:
[----:B------:R-:W-:Y:S05]  /*6280*/  BSYNC.RECONVERGENT B1 ;  /* 0x0000000000017941 */ /* 0x000fea0003800200 */
.L_x_34170:
        /* <DEDUP_REMOVED lines=21> */
.L_x_34177:
        /* <DEDUP_REMOVED lines=13> */
.L_x_34179:
[----:B------:R-:W-:Y:S05]  /*64b0*/  BSYNC.RECONVERGENT B2 ;  /* 0x0000000000027941 */ /* 0x000fea0003800200 */
.L_x_34178:
[----:B------:R-:W-:Y:S01]  /*64c0*/  IMAD.WIDE.U32 R176, R178, -0x326172a9, RZ ;  /* 0xcd9e8d57b2b07825 */ /* 0x000fe200078e00ff */
[----:B------:R-:W-:Y:S02]  /*64d0*/  LOP3.LUT R192, R173, R175, R3, 0x96, !PT ;  /* 0x000000afadc07212 */ /* 0x000fe400078e9603 */
[C---:B------:R-:W-:Y:S01]  /*64e0*/  IADD3 R175, PT, PT, R2.reuse, -0x61c88647, RZ ;  /* 0x9e3779b902af7810 */ /* 0x040fe20007ffe0ff */
[----:B------:R-:W-:Y:S01]  /*64f0*/  VIADD R187, R3, 0x76cf5d0a ;  /* 0x76cf5d0a03bb7836 */ /* 0x000fe20000000000 */
        /* <DEDUP_REMOVED lines=52> */
[----:B------:R-:W-:Y:S02]  /*6840*/  VIADD R177, R2, 0x8ff34781 ;  /* 0x8ff3478102b17836 */ /* 0x000fe40000000000 */
[----:B------:R-:W-:Y:S02]  /*6850*/  IMAD.MOV.U32 R175, RZ, RZ, R186 ;  /* 0x000000ffffaf7224 */ /* 0x000fe400078e00ba */
[----:B------:R-:W-:Y:S01]  /*6860*/  IMAD.MOV.U32 R186, RZ, RZ, R190 ;  /* 0x000000ffffba7224 */ /* 0x000fe200078e00be */
[----:B------:R-:W-:Y:S02]  /*6870*/  LOP3.LUT R177, R177, R174, R193, 0x96, !PT ;  /* 0x000000aeb1b17212 */ /* 0x000fe400078e96c1 */
[----:B------:R-:W-:-:S07]  /*6880*/  MOV R174, R192 ;  /* 0x000000c000ae7202 */ /* 0x000fce0000000f00 */
.L_x_34176:
[----:B------:R-:W-:Y:S05]  /*6890*/  BSYNC.RECONVERGENT B1 ;  /* 0x0000000000017941 */ /* 0x000fea0003800200 */
.L_x_34175:
        /* <DEDUP_REMOVED lines=21> */
.L_x_34182:
        /* <DEDUP_REMOVED lines=13> */
.L_x_34184:
[----:B------:R-:W-:Y:S05]  /*6ac0*/  BSYNC.RECONVERGENT B2 ;  /* 0x0000000000027941 */ /* 0x000fea0003800200 */
.L_x_34183:
        /* <DEDUP_REMOVED lines=61> */
.L_x_34181:
[----:B------:R-:W-:Y:S05]  /*6ea0*/  BSYNC.RECONVERGENT B1 ;  /* 0x0000000000017941 */ /* 0x000fea0003800200 */
.L_x_34180:
[----:B------:R-:W-:Y:S01]  /*6eb0*/  I2FP.F32.U32 R175, R185 ;  /* 0x000000b900af7245 */ /* 0x000fe20000201000 */
[----:B------:R-:W-:Y:S01]  /*6ec0*/  HADD2.F32 R187, -RZ, R155.H0_H0 ;  /* 0x2000009bffbb7230 */ /* 0x000fe20000004100 */
[----:B------:R-:W-:Y:S01]  /*6ed0*/  ISETP.NE.AND P6, PT, R191, 0x1, PT ;  /* 0x00000001bf00780c */ /* 0x000fe20003fc5270 */
[----:B------:R-:W-:Y:S02]  /*6ee0*/  BSSY.RECONVERGENT B1, `(.L_x_34185) ;  /* 0x000005f000017945 */ /* 0x000fe40003800200 */
[----:B------:R-:W-:Y:S01]  /*6ef0*/  FFMA.FTZ R185, R175, R132, 1.1641532182693481445e-10 ;  /* 0x2f000000afb97423 */ /* 0x000fe20000010084 */
[----:B------:R-:W-:Y:S01]  /*6f00*/  FMUL.FTZ R190, R187, R0 ;  /* 0x00000000bbbe7220 */ /* 0x000fe20000410000 */
[----:B------:R-:W-:Y:S02]  /*6f10*/  HFMA2 R175, -RZ, RZ, 0, 1.1920928955078125e-07 ;  /* 0x00000002ffaf7431 */ /* 0x000fe400000001ff */
        /* <DEDUP_REMOVED lines=14> */
.L_x_34187:
        /* <DEDUP_REMOVED lines=15> */
.L_x_34189:
[----:B------:R-:W-:Y:S05]  /*70f0*/  BSYNC.RECONVERGENT B2 ;  /* 0x0000000000027941 */ /* 0x000fea0003800200 */
.L_x_34188:
        /* <DEDUP_REMOVED lines=61> */
.L_x_34186:
[----:B------:R-:W-:Y:S05]  /*74d0*/  BSYNC.RECONVERGENT B1 ;  /* 0x0000000000017941 */ /* 0x000fea0003800200 */
.L_x_34185:
[----:B------:R-:W-:Y:S01]  /*74e0*/  HADD2.F32 R191, -RZ, R155.H1_H1 ;  /* 0x3000009bffbf7230 */ /* 0x000fe20000004100 */
[----:B------:R-:W-:-:S04]  /*74f0*/  I2FP.F32.U32 R155, R187 ;  /* 0x000000bb009b7245 */ /* 0x000fc80000201000 */
        /* <DEDUP_REMOVED lines=14> */
.L_x_34149:
        /* <DEDUP_REMOVED lines=22> */
.L_x_34108:
[----:B------:R-:W-:Y:S05]  /*7740*/  BSYNC.RECONVERGENT B0 ;  /* 0x0000000000007941 */ /* 0x000fea0003800200 */
.L_x_34107:
        /* <DEDUP_REMOVED lines=31> */
.L_x_34195:
        /* <DEDUP_REMOVED lines=13> */
.L_x_34197:
[----:B------:R-:W-:Y:S05]  /*7a10*/  BSYNC.RECONVERGENT B2 ;  /* 0x0000000000027941 */ /* 0x000fea0003800200 */
.L_x_34196:
        /* <DEDUP_REMOVED lines=59> */
.L_x_34194:
[----:B------:R-:W-:Y:S05]  /*7dd0*/  BSYNC.RECONVERGENT B1 ;  /* 0x0000000000017941 */ /* 0x000fea0003800200 */
.L_x_34193:
        /* <DEDUP_REMOVED lines=27> */
.L_x_34200:
        /* <DEDUP_REMOVED lines=13> */
.L_x_34202:
[----:B------:R-:W-:Y:S05]  /*8060*/  BSYNC.RECONVERGENT B2 ;  /* 0x0000000000027941 */ /* 0x000fea0003800200 */
.L_x_34201:
        /* <DEDUP_REMOVED lines=61> */
.L_x_34199:
[----:B------:R-:W-:Y:S05]  /*8440*/  BSYNC.RECONVERGENT B1 ;  /* 0x0000000000017941 */ /* 0x000fea0003800200 */
.L_x_34198:
        /* <DEDUP_REMOVED lines=22> */
.L_x_34205:
        /* <DEDUP_REMOVED lines=13> */
.L_x_34207:
[----:B------:R-:W-:Y:S05]  /*8680*/  BSYNC.RECONVERGENT B2 ;  /* 0x0000000000027941 */ /* 0x000fea0003800200 */
.L_x_34206:
        /* <DEDUP_REMOVED lines=61> */
.L_x_34204:
[----:B------:R-:W-:Y:S05]  /*8a60*/  BSYNC.RECONVERGENT B1 ;  /* 0x0000000000017941 */ /* 0x000fea0003800200 */
.L_x_34203:
[----:B------:R-:W-:Y:S01]  /*8a70*/  I2FP.F32.U32 R138, R139 ;  /* 0x0000008b008a7245 */ /* 0x000fe20000201000 */
[----:B------:R-:W-:Y:S01]  /*8a80*/  HADD2.F32 R175, -RZ, R157.H0_H0 ;  /* 0x2000009dffaf7230 */ /* 0x000fe20000004100 */
[----:B------:R-:W-:Y:S01]  /*8a90*/  ISETP.NE.AND P2, PT, R190, 0x1, PT ;  /* 0x00000001be00780c */ /* 0x000fe20003f45270 */
[----:B------:R-:W-:Y:S01]  /*8aa0*/  BSSY.RECONVERGENT B1, `(.L_x_34208) ;  /* 0x000005e000017945 */ /* 0x000fe20003800200 */
[----:B------:R-:W-:Y:S02]  /*8ab0*/  IMAD.MOV.U32 R156, RZ, RZ, R174 ;  /* 0x000000ffff9c7224 */ /* 0x000fe400078e00ae */
        /* <DEDUP_REMOVED lines=17> */
.L_x_34210:
        /* <DEDUP_REMOVED lines=13> */
.L_x_34212:
[----:B------:R-:W-:Y:S05]  /*8ca0*/  BSYNC.RECONVERGENT B2 ;  /* 0x0000000000027941 */ /* 0x000fea0003800200 */
.L_x_34211:
        /* <DEDUP_REMOVED lines=56> */
[----:B------:R-:W-:Y:S02]  /*9030*/  IADD3 R139, PT, PT, R3, -0x695add53, RZ ;  /* 0x96a522ad038b7810 */ /* 0x000fe40007ffe0ff */
[----:B------:R-:W-:Y:S01]  /*9040*/  LOP3.LUT R177, R177, R174, R193, 0x96, !PT ;  /* 0x000000aeb1b17212 */ /* 0x000fe200078e96c1 */
[----:B------:R-:W-:Y:S01]  /*9050*/  IMAD.MOV.U32 R174, RZ, RZ, R192 ;  /* 0x000000ffffae7224 */ /* 0x000fe200078e00c0 */
[----:B------:R-:W-:Y:S01]  /*9060*/  LOP3.LUT R176, R139, R176, R191, 0x96, !PT ;  /* 0x000000b08bb07212 */ /* 0x000fe200078e96bf */
[----:B------:R-:W-:-:S07]  /*9070*/  IMAD.MOV.U32 R186, RZ, RZ, R190 ;  /* 0x000000ffffba7224 */ /* 0x000fce00078e00be */
.L_x_34209:
[----:B------:R-:W-:Y:S05]  /*9080*/  BSYNC.RECONVERGENT B1 ;  /* 0x0000000000017941 */ /* 0x000fea0003800200 */
.L_x_34208:
        /* <DEDUP_REMOVED lines=22> */
.L_x_34215:
        /* <DEDUP_REMOVED lines=13> */
.L_x_34217:
[----:B------:R-:W-:Y:S05]  /*92c0*/  BSYNC.RECONVERGENT B2 ;  /* 0x0000000000027941 */ /* 0x000fea0003800200 */
.L_x_34216:
        /* <DEDUP_REMOVED lines=61> */
.L_x_34214:
[----:B------:R-:W-:Y:S05]  /*96a0*/  BSYNC.RECONVERGENT B1 ;  /* 0x0000000000017941 */ /* 0x000fea0003800200 */
.L_x_34213:
        /* <DEDUP_REMOVED lines=22> */
.L_x_34220:
        /* <DEDUP_REMOVED lines=13> */
.L_x_34222:
[----:B------:R-:W-:Y:S05]  /*98e0*/  BSYNC.RECONVERGENT B2 ;  /* 0x0000000000027941 */ /* 0x000fea0003800200 */
.L_x_34221:
        /* <DEDUP_REMOVED lines=55> */
[----:B------:R-:W-:Y:S02]  /*9c60*/  IADD3 R157, PT, PT, R3, -0x695add53, RZ ;  /* 0x96a522ad039d7810 */ /* 0x000fe40007ffe0ff */
[----:B------:R-:W-:Y:S01]  /*9c70*/  LOP3.LUT R177, R177, R174, R193, 0x96, !PT ;  /* 0x000000aeb1b17212 */ /* 0x000fe200078e96c1 */
[----:B------:R-:W-:Y:S01]  /*9c80*/  IMAD.MOV.U32 R174, RZ, RZ, R192 ;  /* 0x000000ffffae7224 */ /* 0x000fe200078e00c0 */
[----:B------:R-:W-:Y:S01]  /*9c90*/  LOP3.LUT R176, R157, R176, R191, 0x96, !PT ;  /* 0x000000b09db07212 */ /* 0x000fe200078e96bf */
[----:B------:R-:W-:Y:S02]  /*9ca0*/  HFMA2 R191, -RZ, RZ, 0, 0 ;  /* 0x00000000ffbf7431 */ /* 0x000fe400000001ff */
[----:B------:R-:W-:-:S07]  /*9cb0*/  IMAD.MOV.U32 R186, RZ, RZ, R190 ;  /* 0x000000ffffba7224 */ /* 0x000fce00078e00be */
.L_x_34219:
[----:B------:R-:W-:Y:S05]  /*9cc0*/  BSYNC.RECONVERGENT B1 ;  /* 0x0000000000017941 */ /* 0x000fea0003800200 */
.L_x_34218:
[----:B------:R-:W-:Y:S01]  /*9cd0*/  I2FP.F32.U32 R190, R175 ;  /* 0x000000af00be7245 */ /* 0x000fe20000201000 */
[----:B------:R-:W-:Y:S01]  /*9ce0*/  HADD2.F32 R175, -RZ, R158.H1_H1 ;  /* 0x3000009effaf7230 */ /* 0x000fe20000004100 */
        /* <DEDUP_REMOVED lines=20> */
.L_x_34225:
        /* <DEDUP_REMOVED lines=13> */
.L_x_34227:
[----:B------:R-:W-:Y:S05]  /*9f00*/  BSYNC.RECONVERGENT B2 ;  /* 0x0000000000027941 */ /* 0x000fea0003800200 */
.L_x_34226:
        /* <DEDUP_REMOVED lines=61> */
.L_x_34224:
[----:B------:R-:W-:Y:S05]  /*a2e0*/  BSYNC.RECONVERGENT B1 ;  /* 0x0000000000017941 */ /* 0x000fea0003800200 */
.L_x_34223:
        /* <DEDUP_REMOVED lines=22> */
.L_x_34230:
        /* <DEDUP_REMOVED lines=15> */
.L_x_34232:
[----:B------:R-:W-:Y:S05]  /*a540*/  BSYNC.RECONVERGENT B2 ;  /* 0x0000000000027941 */ /* 0x000fea0003800200 */
.L_x_34231:
        /* <DEDUP_REMOVED lines=61> */
.L_x_34229:
[----:B------:R-:W-:Y:S05]  /*a920*/  BSYNC.RECONVERGENT B1 ;  /* 0x0000000000017941 */ /* 0x000fea0003800200 */
.L_x_34228:
        /* <DEDUP_REMOVED lines=10> */
.L_x_34192:
        /* <DEDUP_REMOVED lines=16> */
.L_x_34236:
        /* <DEDUP_REMOVED lines=13> */
.L_x_34238:
[----:B------:R-:W-:Y:S05]  /*aba0*/  BSYNC.RECONVERGENT B2 ;  /* 0x0000000000027941 */ /* 0x000fea0003800200 */
.L_x_34237:
        /* <DEDUP_REMOVED lines=59> */
.L_x_34235:
[----:B------:R-:W-:Y:S05]  /*af60*/  BSYNC.RECONVERGENT B1 ;  /* 0x0000000000017941 */ /* 0x000fea0003800200 */
.L_x_34234:
[----:B------:R-:W1:Y:S01]  /*af70*/  LDC R138, c[0x0][0x404] ;  /* 0x00010100ff8a7b82 */ /* 0x000e620000000800 */
[----:B------:R-:W-:Y:S01]  /*af80*/  I2FP.F32.U32 R139, R136 ;  /* 0x00000088008b7245 */ /* 0x000fe20000201000 */
[----:B------:R-:W-:Y:S01]  /*af90*/  IMAD.MOV.U32 R136, RZ, RZ, 0x2f800000 ;  /* 0x2f800000ff887424 */ /* 0x000fe200078e00ff */
[----:B------:R-:W-:Y:S01]  /*afa0*/  ISETP.NE.AND P1, PT, R185, 0x1, PT ;  /* 0x00000001b900780c */ /* 0x000fe20003f25270 */
[----:B-----5:R-:W-:Y:S01]  /*afb0*/  HADD2.F32 R175, -RZ, R156.H0_H0 ;  /* 0x2000009cffaf7230 */ /* 0x020fe20000004100 */
[----:B------:R-:W-:Y:S01]  /*afc0*/  LOP3.LUT R188, R188, 0xfffffffd, RZ, 0xc0, !PT ;  /* 0xfffffffdbcbc7812 */ /* 0x000fe200078ec0ff */
[----:B------:R-:W-:Y:S01]  /*afd0*/  FFMA.FTZ R139, R139, R136, 1.1641532182693481445e-10 ;  /* 0x2f0000008b8b7423 */ /* 0x000fe20000010088 */
[----:B------:R-:W-:Y:S01]  /*afe0*/  BSSY.RECONVERGENT B1, `(.L_x_34239) ;  /* 0x000005e000017945 */ /* 0x000fe20003800200 */
[----:B------:R-:W2:Y:S01]  /*aff0*/  LDC R137, c[0x0][0x408] ;  /* 0x00010200ff897b82 */ /* 0x000ea20000000800 */
[----:B------:R-:W-:Y:S01]  /*b000*/  FMUL.FTZ R184, R175, R0 ;  /* 0x00000000afb87220 */ /* 0x000fe20000410000 */
[----:B------:R-:W-:Y:S01]  /*b010*/  IMAD.MOV.U32 R175, RZ, RZ, R174 ;  /* 0x000000ffffaf7224 */ /* 0x000fe200078e00ae */
[----:B-1----:R-:W-:-:S04]  /*b020*/  FSETP.GTU.FTZ.AND P0, PT, R139, R138, PT ;  /* 0x0000008a8b00720b */ /* 0x002fc80003f1c000 */
[----:B------:R-:W-:Y:S01]  /*b030*/  PLOP3.LUT P2, PT, P0, PT, PT, 0x8, 0x80 ;  /* 0x000000000080781c */ /* 0x000fe2000074e170 */
[----:B--2---:R-:W-:Y:S01]  /*b040*/  FMUL.FTZ R139, R184, R137 ;  /* 0x00000089b88b7220 */ /* 0x004fe20000410000 */
[----:B------:R-:W-:-:S04]  /*b050*/  HFMA2 R184, -RZ, RZ, 0, 1.1920928955078125e-07 ;  /* 0x00000002ffb87431 */ /* 0x000fc800000001ff */
        /* <DEDUP_REMOVED lines=11> */
.L_x_34241:
        /* <DEDUP_REMOVED lines=13> */
.L_x_34243:
[----:B------:R-:W-:Y:S05]  /*b1e0*/  BSYNC.RECONVERGENT B2 ;  /* 0x0000000000027941 */ /* 0x000fea0003800200 */
.L_x_34242:
        /* <DEDUP_REMOVED lines=61> */
.L_x_34240:
[----:B------:R-:W-:Y:S05]  /*b5c0*/  BSYNC.RECONVERGENT B1 ;  /* 0x0000000000017941 */ /* 0x000fea0003800200 */
.L_x_34239:
        /* <DEDUP_REMOVED lines=21> */
.L_x_34246:
        /* <DEDUP_REMOVED lines=13> */
.L_x_34248:
[----:B------:R-:W-:Y:S05]  /*b7f0*/  BSYNC.RECONVERGENT B2 ;  /* 0x0000000000027941 */ /* 0x000fea0003800200 */
.L_x_34247:
        /* <DEDUP_REMOVED lines=61> */
.L_x_34245:
[----:B------:R-:W-:Y:S05]  /*bbd0*/  BSYNC.RECONVERGENT B1 ;  /* 0x0000000000017941 */ /* 0x000fea0003800200 */
.L_x_34244:
[----:B------:R-:W-:Y:S01]  /*bbe0*/  I2FP.F32.U32 R175, R175 ;  /* 0x000000af00af7245 */ /* 0x000fe20000201000 */
[----:B------:R-:W-:Y:S01]  /*bbf0*/  HADD2.F32 R185, -RZ, R157.H0_H0 ;  /* 0x2000009dffb97230 */ /* 0x000fe20000004100 */
[----:B------:R-:W-:Y:S01]  /*bc00*/  ISETP.NE.AND P2, PT, R187, 0x1, PT ;  /* 0x00000001bb00780c */ /* 0x000fe20003f45270 */
[----:B------:R-:W-:Y:S01]  /*bc10*/  BSSY.RECONVERGENT B1, `(.L_x_34249) ;  /* 0x000005d000017945 */ /* 0x000fe20003800200 */
[----:B0-----:R-:W-:Y:S02]  /*bc20*/  HFMA2 R190, -RZ, RZ, 0, 1.1920928955078125e-07 ;  /* 0x00000002ffbe7431 */ /* 0x001fe400000001ff */
        /* <DEDUP_REMOVED lines=16> */
.L_x_34251:
        /* <DEDUP_REMOVED lines=13> */
.L_x_34253:
[----:B------:R-:W-:Y:S05]  /*be00*/  BSYNC.RECONVERGENT B2 ;  /* 0x0000000000027941 */ /* 0x000fea0003800200 */
.L_x_34252:
        /* <DEDUP_REMOVED lines=61> */
.L_x_34250:
[----:B------:R-:W-:Y:S05]  /*c1e0*/  BSYNC.RECONVERGENT B1 ;  /* 0x0000000000017941 */ /* 0x000fea0003800200 */
.L_x_34249:
        /* <DEDUP_REMOVED lines=21> */
.L_x_34256:
        /* <DEDUP_REMOVED lines=13> */
.L_x_34258:
[----:B------:R-:W-:Y:S05]  /*c410*/  BSYNC.RECONVERGENT B2 ;  /* 0x0000000000027941 */ /* 0x000fea0003800200 */
.L_x_34257:
        /* <DEDUP_REMOVED lines=61> */
.L_x_34255:
[----:B------:R-:W-:Y:S05]  /*c7f0*/  BSYNC.RECONVERGENT B1 ;  /* 0x0000000000017941 */ /* 0x000fea0003800200 */
.L_x_34254:
        /* <DEDUP_REMOVED lines=21> */
.L_x_34261:
        /* <DEDUP_REMOVED lines=13> */
.L_x_34263:
[----:B------:R-:W-:Y:S05]  /*ca20*/  BSYNC.RECONVERGENT B2 ;  /* 0x0000000000027941 */ /* 0x000fea0003800200 */
.L_x_34262:
        /* <DEDUP_REMOVED lines=61> */
.L_x_34260:
[----:B------:R-:W-:Y:S05]  /*ce00*/  BSYNC.RECONVERGENT B1 ;  /* 0x0000000000017941 */ /* 0x000fea0003800200 */
.L_x_34259:
        /* <DEDUP_REMOVED lines=21> */
.L_x_34266:
        /* <DEDUP_REMOVED lines=13> */
.L_x_34268:
[----:B------:R-:W-:Y:S05]  /*d030*/  BSYNC.RECONVERGENT B2 ;  /* 0x0000000000027941 */ /* 0x000fea0003800200 */
.L_x_34267:
        /* <DEDUP_REMOVED lines=61> */
.L_x_34265:
[----:B------:R-:W-:Y:S05]  /*d410*/  BSYNC.RECONVERGENT B1 ;  /* 0x0000000000017941 */ /* 0x000fea0003800200 */
.L_x_34264:
        /* <DEDUP_REMOVED lines=21> */
.L_x_34271:
        /* <DEDUP_REMOVED lines=15> */
.L_x_34273:
[----:B------:R-:W-:Y:S05]  /*d660*/  BSYNC.RECONVERGENT B2 ;  /* 0x0000000000027941 */ /* 0x000fea0003800200 */
.L_x_34272:
        /* <DEDUP_REMOVED lines=61> */
.L_x_34270:
[----:B------:R-:W-:Y:S05]  /*da40*/  BSYNC.RECONVERGENT B1 ;  /* 0x0000000000017941 */ /* 0x000fea0003800200 */
.L_x_34269:
        /* <DEDUP_REMOVED lines=16> */
.L_x_34233:
        /* <DEDUP_REMOVED lines=22> */
.L_x_34191:
[----:B------:R-:W-:Y:S05]  /*dcb0*/  BSYNC.RECONVERGENT B0 ;  /* 0x0000000000007941 */ /* 0x000fea0003800200 */
.L_x_34190:
        /* <DEDUP_REMOVED lines=31> */
.L_x_34279:
        /* <DEDUP_REMOVED lines=13> */
.L_x_34281:
[----:B------:R-:W-:Y:S05]  /*df80*/  BSYNC.RECONVERGENT B2 ;  /* 0x0000000000027941 */ /* 0x000fea0003800200 */
.L_x_34280:
        /* <DEDUP_REMOVED lines=59> */
.L_x_34278:
[----:B------:R-:W-:Y:S05]  /*e340*/  BSYNC.RECONVERGENT B1 ;  /* 0x0000000000017941 */ /* 0x000fea0003800200 */
.L_x_34277:
        /* <DEDUP_REMOVED lines=27> */
.L_x_34284:
        /* <DEDUP_REMOVED lines=13> */
.L_x_34286:
[----:B------:R-:W-:Y:S05]  /*e5d0*/  BSYNC.RECONVERGENT B2 ;  /* 0x0000000000027941 */ /* 0x000fea0003800200 */
.L_x_34285:
        /* <DEDUP_REMOVED lines=61> */
.L_x_34283:
[----:B------:R-:W-:Y:S05]  /*e9b0*/  BSYNC.RECONVERGENT B1 ;  /* 0x0000000000017941 */ /* 0x000fea0003800200 */
.L_x_34282:
        /* <DEDUP_REMOVED lines=22> */
.L_x_34289:
        /* <DEDUP_REMOVED lines=13> */
.L_x_34291:
[----:B------:R-:W-:Y:S05]  /*ebf0*/  BSYNC.RECONVERGENT B2 ;  /* 0x0000000000027941 */ /* 0x000fea0003800200 */
.L_x_34290:
        /* <DEDUP_REMOVED lines=61> */
.L_x_34288:
[----:B------:R-:W-:Y:S05]  /*efd0*/  BSYNC.RECONVERGENT B1 ;  /* 0x0000000000017941 */ /* 0x000fea0003800200 */
.L_x_34287:
        /* <DEDUP_REMOVED lines=22> */
.L_x_34294:
        /* <DEDUP_REMOVED lines=13> */
.L_x_34296:
[----:B------:R-:W-:Y:S05]  /*f210*/  BSYNC.RECONVERGENT B2 ;  /* 0x0000000000027941 */ /* 0x000fea0003800200 */
.L_x_34295:
        /* <DEDUP_REMOVED lines=61> */
.L_x_34293:
[----:B------:R-:W-:Y:S05]  /*f5f0*/  BSYNC.RECONVERGENT B1 ;  /* 0x0000000000017941 */ /* 0x000fea0003800200 */
.L_x_34292:
        /* <DEDUP_REMOVED lines=22> */
.L_x_34299:
        /* <DEDUP_REMOVED lines=13> */
.L_x_34301:
[----:B------:R-:W-:Y:S05]  /*f830*/  BSYNC.RECONVERGENT B2 ;  /* 0x0000000000027941 */ /* 0x000fea0003800200 */
.L_x_34300:
        /* <DEDUP_REMOVED lines=61> */
.L_x_34298:
[----:B------:R-:W-:Y:S05]  /*fc10*/  BSYNC.RECONVERGENT B1 ;  /* 0x0000000000017941 */ /* 0x000fea0003800200 */
.L_x_34297:
        /* <DEDUP_REMOVED lines=22> */
.L_x_34304:
        /* <DEDUP_REMOVED lines=13> */
.L_x_34306:
[----:B------:R-:W-:Y:S05]  /*fe50*/  BSYNC.RECONVERGENT B2 ;  /* 0x0000000000027941 */ /* 0x000fea0003800200 */
.L_x_34305:
        /* <DEDUP_REMOVED lines=61> */
.L_x_34303:
[----:B------:R-:W-:Y:S05]  /*10230*/  BSYNC.RECONVERGENT B1 ;  /* 0x0000000000017941 */ /* 0x000fea0003800200 */
.L_x_34302:
        /* <DEDUP_REMOVED lines=22> */
.L_x_34309:
        /* <DEDUP_REMOVED lines=13> */
.L_x_34311:
[----:B------:R-:W-:Y:S05]  /*10470*/  BSYNC.RECONVERGENT B2 ;  /* 0x0000000000027941 */ /* 0x000fea0003800200 */
.L_x_34310:
        /* <DEDUP_REMOVED lines=61> */
.L_x_34308:
[----:B------:R-:W-:Y:S05]  /*10850*/  BSYNC.RECONVERGENT B1 ;  /* 0x0000000000017941 */ /* 0x000fea0003800200 */
.L_x_34307:
        /* <DEDUP_REMOVED lines=22> */
.L_x_34314:
        /* <DEDUP_REMOVED lines=15> */
.L_x_34316:
[----:B------:R-:W-:Y:S05]  /*10ab0*/  BSYNC.RECONVERGENT B2 ;  /* 0x0000000000027941 */ /* 0x000fea0003800200 */
.L_x_34315:
        /* <DEDUP_REMOVED lines=61> */
.L_x_34313:
[----:B------:R-:W-:Y:S05]  /*10e90*/  BSYNC.RECONVERGENT B1 ;  /* 0x0000000000017941 */ /* 0x000fea0003800200 */
.L_x_34312:
        /* <DEDUP_REMOVED lines=10> */
.L_x_34276:
        /* <DEDUP_REMOVED lines=16> */
.L_x_34320:
        /* <DEDUP_REMOVED lines=13> */
.L_x_34322:
[----:B------:R-:W-:Y:S05]  /*11110*/  BSYNC.RECONVERGENT B2 ;  /* 0x0000000000027941 */ /* 0x000fea0003800200 */
.L_x_34321:
        /* <DEDUP_REMOVED lines=59> */
.L_x_34319:
[----:B------:R-:W-:Y:S05]  /*114d0*/  BSYNC.RECONVERGENT B1 ;  /* 0x0000000000017941 */ /* 0x000fea0003800200 */
.L_x_34318:
        /* <DEDUP_REMOVED lines=8> */
[----:B------:R-:W3:Y:S01]  /*11560*/  LDC R141, c[0x0][0x408] ;  /* 0x00010200ff8d7b82 */ /* 0x000ee20000000800 */
[----:B------:R-:W-:Y:S01]  /*11570*/  FMUL.FTZ R184, R175, R0 ;  /* 0x00000000afb87220 */ /* 0x000fe20000410000 */
[----:B------:R-:W-:Y:S01]  /*11580*/  IMAD.MOV.U32 R175, RZ, RZ, R174 ;  /* 0x000000ffffaf7224 */ /* 0x000fe200078e00ae */
[----:B-1----:R-:W-:-:S04]  /*11590*/  FSETP.GTU.FTZ.AND P0, PT, R143, R142, PT ;  /* 0x0000008e8f00720b */ /* 0x002fc80003f1c000 */
[----:B------:R-:W-:Y:S01]  /*115a0*/  PLOP3.LUT P2, PT, P0, PT, PT, 0x8, 0x80 ;  /* 0x000000000080781c */ /* 0x000fe2000074e170 */
[----:B---3--:R-:W-:Y:S01]  /*115b0*/  FMUL.FTZ R143, R184, R141 ;  /* 0x0000008db88f7220 */ /* 0x008fe20000410000 */
        /* <DEDUP_REMOVED lines=12> */
.L_x_34325:
        /* <DEDUP_REMOVED lines=13> */
.L_x_34327:
[----:B------:R-:W-:Y:S05]  /*11750*/  BSYNC.RECONVERGENT B2 ;  /* 0x0000000000027941 */ /* 0x000fea0003800200 */
.L_x_34326:
[----:B------:R-:W-:Y:S01]  /*11760*/  IMAD.WIDE.U32 R176, R178, -0x326172a9, RZ ;  /* 0xcd9e8d57b2b07825 */ /* 0x000fe200078e00ff */
[----:B0-2---:R-:W-:-:S03]  /*11770*/  LOP3.LUT R190, R173, R175, R3, 0x96, !PT ;  /* 0x000000afadbe7212 */ /* 0x005fc600078e9603 */
        /* <DEDUP_REMOVED lines=59> */
.L_x_34324:
[----:B------:R-:W-:Y:S05]  /*11b30*/  BSYNC.RECONVERGENT B1 ;  /* 0x0000000000017941 */ /* 0x000fea0003800200 */
.L_x_34323:
        /* <DEDUP_REMOVED lines=21> */
.L_x_34330:
        /* <DEDUP_REMOVED lines=13> */
.L_x_34332:
[----:B------:R-:W-:Y:S05]  /*11d60*/  BSYNC.RECONVERGENT B2 ;  /* 0x0000000000027941 */ /* 0x000fea0003800200 */
.L_x_34331:
        /* <DEDUP_REMOVED lines=61> */
.L_x_34329:
[----:B------:R-:W-:Y:S05]  /*12140*/  BSYNC.RECONVERGENT B1 ;  /* 0x0000000000017941 */ /* 0x000fea0003800200 */
.L_x_34328:
[----:B------:R-:W-:Y:S01]  /*12150*/  I2FP.F32.U32 R175, R175 ;  /* 0x000000af00af7245 */ /* 0x000fe20000201000 */
[----:B------:R-:W-:Y:S01]  /*12160*/  HADD2.F32 R185, -RZ, R161.H0_H0 ;  /* 0x200000a1ffb97230 */ /* 0x000fe20000004100 */
[----:B------:R-:W-:Y:S01]  /*12170*/  ISETP.NE.AND P2, PT, R187, 0x1, PT ;  /* 0x00000001bb00780c */ /* 0x000fe20003f45270 */
[----:B------:R-:W-:Y:S01]  /*12180*/  BSSY.RECONVERGENT B1, `(.L_x_34333) ;  /* 0x000005d000017945 */ /* 0x000fe20003800200 */
[----:B0-2---:R-:W-:Y:S02]  /*12190*/  HFMA2 R190, -RZ, RZ, 0, 1.1920928955078125e-07 ;  /* 0x00000002ffbe7431 */ /* 0x005fe400000001ff */
        /* <DEDUP_REMOVED lines=16> */
.L_x_34335:
        /* <DEDUP_REMOVED lines=13> */
.L_x_34337:
[----:B------:R-:W-:Y:S05]  /*12370*/  BSYNC.RECONVERGENT B2 ;  /* 0x0000000000027941 */ /* 0x000fea0003800200 */
.L_x_34336:
        /* <DEDUP_REMOVED lines=61> */
.L_x_34334:
[----:B------:R-:W-:Y:S05]  /*12750*/  BSYNC.RECONVERGENT B1 ;  /* 0x0000000000017941 */ /* 0x000fea0003800200 */
.L_x_34333:
        /* <DEDUP_REMOVED lines=21> */
.L_x_34340:
        /* <DEDUP_REMOVED lines=13> */
.L_x_34342:
[----:B------:R-:W-:Y:S05]  /*12980*/  BSYNC.RECONVERGENT B2 ;  /* 0x0000000000027941 */ /* 0x000fea0003800200 */
.L_x_34341:
        /* <DEDUP_REMOVED lines=61> */
.L_x_34339:
[----:B------:R-:W-:Y:S05]  /*12d60*/  BSYNC.RECONVERGENT B1 ;  /* 0x0000000000017941 */ /* 0x000fea0003800200 */
.L_x_34338:
        /* <DEDUP_REMOVED lines=21> */
.L_x_34345:
        /* <DEDUP_REMOVED lines=13> */
.L_x_34347:
[----:B------:R-:W-:Y:S05]  /*12f90*/  BSYNC.RECONVERGENT B2 ;  /* 0x0000000000027941 */ /* 0x000fea0003800200 */
.L_x_34346:
        /* <DEDUP_REMOVED lines=61> */
.L_x_34344:
[----:B------:R-:W-:Y:S05]  /*13370*/  BSYNC.RECONVERGENT B1 ;  /* 0x0000000000017941 */ /* 0x000fea0003800200 */
.L_x_34343:
        /* <DEDUP_REMOVED lines=21> */
.L_x_34350:
        /* <DEDUP_REMOVED lines=13> */
.L_x_34352:
[----:B------:R-:W-:Y:S05]  /*135a0*/  BSYNC.RECONVERGENT B2 ;  /* 0x0000000000027941 */ /* 0x000fea0003800200 */
.L_x_34351:
        /* <DEDUP_REMOVED lines=61> */
.L_x_34349:
[----:B------:R-:W-:Y:S05]  /*13980*/  BSYNC.RECONVERGENT B1 ;  /* 0x0000000000017941 */ /* 0x000fea0003800200 */
.L_x_34348:
        /* <DEDUP_REMOVED lines=21> */
.L_x_34355:
        /* <DEDUP_REMOVED lines=15> */
.L_x_34357:
[----:B------:R-:W-:Y:S05]  /*13bd0*/  BSYNC.RECONVERGENT B2 ;  /* 0x0000000000027941 */ /* 0x000fea0003800200 */
.L_x_34356:
        /* <DEDUP_REMOVED lines=61> */
.L_x_34354:
[----:B------:R-:W-:Y:S05]  /*13fb0*/  BSYNC.RECONVERGENT B1 ;  /* 0x0000000000017941 */ /* 0x000fea0003800200 */
.L_x_34353:
        /* <DEDUP_REMOVED lines=16> */
.L_x_34317:
        /* <DEDUP_REMOVED lines=22> */
.L_x_34275:
[----:B------:R-:W-:Y:S05]  /*14220*/  BSYNC.RECONVERGENT B0 ;  /* 0x0000000000007941 */ /* 0x000fea0003800200 */
.L_x_34274:
        /* <DEDUP_REMOVED lines=31> */
.L_x_34363:
        /* <DEDUP_REMOVED lines=13> */
.L_x_34365:
[----:B------:R-:W-:Y:S05]  /*144f0*/  BSYNC.RECONVERGENT B2 ;  /* 0x0000000000027941 */ /* 0x000fea0003800200 */
.L_x_34364:
        /* <DEDUP_REMOVED lines=59> */
.L_x_34362:
[----:B------:R-:W-:Y:S05]  /*148b0*/  BSYNC.RECONVERGENT B1 ;  /* 0x0000000000017941 */ /* 0x000fea0003800200 */
.L_x_34361:
[----:B------:R-:W1:Y:S01]  /*148c0*/  LDC R184, c[0x0][0x408] ;  /* 0x00010200ffb87b82 */ /* 0x000e620000000800 */
[----:B------:R-:W-:Y:S01]  /*148d0*/  I2FP.F32.U32 R144, R144 ;  /* 0x0000009000907245 */ /* 0x000fe20000201000 */
[----:B-----5:R-:W-:Y:S01]  /*148e0*/  HADD2.F32 R145, -RZ, R164.H0_H0 ;  /* 0x200000a4ff917230 */ /* 0x020fe20000004100 */
[----:B------:R-:W-:Y:S01]  /*148f0*/  ISETP.NE.AND P0, PT, R147, 0x1, PT ;  /* 0x000000019300780c */ /* 0x000fe20003f05270 */
[----:B------:R-:W-:Y:S01]  /*14900*/  IMAD.MOV.U32 R187, RZ, RZ, 0x2f800000 ;  /* 0x2f800000ffbb7424 */ /* 0x000fe200078e00ff */
[----:B------:R-:W-:Y:S01]  /*14910*/  LOP3.LUT R188, R188, 0xfffffffd, RZ, 0xc0, !PT ;  /* 0xfffffffdbcbc7812 */ /* 0x000fe200078ec0ff */
[----:B------:R-:W-:Y:S01]  /*14920*/  BSSY.RECONVERGENT B1, `(.L_x_34366) ;  /* 0x0000060000017945 */ /* 0x000fe20003800200 */
[----:B------:R-:W-:Y:S01]  /*14930*/  FMUL.FTZ R145, R145, R0 ;  /* 0x0000000091917220 */ /* 0x000fe20000410000 */
[----:B------:R-:W4:Y:S01]  /*14940*/  LDC R185, c[0x0][0x404] ;  /* 0x00010100ffb97b82 */ /* 0x000f220000000800 */
[----:B------:R-:W-:Y:S01]  /*14950*/  FFMA.FTZ R144, R144, R187, 1.1641532182693481445e-10 ;  /* 0x2f00000090907423 */ /* 0x000fe200000100bb */
[----:B------:R-:W-:-:S02]  /*14960*/  HFMA2 R175, -RZ, RZ, 0, 1.1920928955078125e-07 ;  /* 0x00000002ffaf7431 */ /* 0x000fc400000001ff */
[----:B------:R-:W-:Y:S02]  /*14970*/  IMAD.MOV.U32 R146, RZ, RZ, R174 ;  /* 0x000000ffff927224 */ /* 0x000fe400078e00ae */
        /* <DEDUP_REMOVED lines=15> */
.L_x_34368:
        /* <DEDUP_REMOVED lines=13> */
.L_x_34370:
[----:B------:R-:W-:Y:S05]  /*14b40*/  BSYNC.RECONVERGENT B2 ;  /* 0x0000000000027941 */ /* 0x000fea0003800200 */
.L_x_34369:
        /* <DEDUP_REMOVED lines=61> */
.L_x_34367:
[----:B------:R-:W-:Y:S05]  /*14f20*/  BSYNC.RECONVERGENT B1 ;  /* 0x0000000000017941 */ /* 0x000fea0003800200 */
.L_x_34366:
[----:B------:R-:W-:Y:S01]  /*14f30*/  I2FP.F32.U32 R146, R146 ;  /* 0x0000009200927245 */ /* 0x000fe20000201000 */
[----:B------:R-:W-:Y:S01]  /*14f40*/  HADD2.F32 R145, -RZ, R164.H1_H1 ;  /* 0x300000a4ff917230 */ /* 0x000fe20000004100 */
[----:B------:R-:W-:Y:S01]  /*14f50*/  ISETP.NE.AND P1, PT, R175, 0x1, PT ;  /* 0x00000001af00780c */ /* 0x000fe20003f25270 */
[----:B------:R-:W-:Y:S01]  /*14f60*/  BSSY.RECONVERGENT B1, `(.L_x_34371) ;  /* 0x000005e000017945 */ /* 0x000fe20003800200 */
[----:B0-23--:R-:W-:Y:S02]  /*14f70*/  IMAD.MOV.U32 R190, RZ, RZ, 0x2 ;  /* 0x00000002ffbe7424 */ /* 0x00dfe400078e00ff */
        /* <DEDUP_REMOVED lines=17> */
.L_x_34373:
        /* <DEDUP_REMOVED lines=13> */
.L_x_34375:
[----:B------:R-:W-:Y:S05]  /*15160*/  BSYNC.RECONVERGENT B2 ;  /* 0x0000000000027941 */ /* 0x000fea0003800200 */
.L_x_34374:
        /* <DEDUP_REMOVED lines=61> */
.L_x_34372:
[----:B------:R-:W-:Y:S05]  /*15540*/  BSYNC.RECONVERGENT B1 ;  /* 0x0000000000017941 */ /* 0x000fea0003800200 */
.L_x_34371:
        /* <DEDUP_REMOVED lines=22> */
.L_x_34378:
        /* <DEDUP_REMOVED lines=13> */
.L_x_34380:
[----:B------:R-:W-:Y:S05]  /*15780*/  BSYNC.RECONVERGENT B2 ;  /* 0x0000000000027941 */ /* 0x000fea0003800200 */
.L_x_34379:
        /* <DEDUP_REMOVED lines=61> */
.L_x_34377:
[----:B------:R-:W-:Y:S05]  /*15b60*/  BSYNC.RECONVERGENT B1 ;  /* 0x0000000000017941 */ /* 0x000fea0003800200 */
.L_x_34376:
        /* <DEDUP_REMOVED lines=22> */
.L_x_34383:
        /* <DEDUP_REMOVED lines=13> */
.L_x_34385:
[----:B------:R-:W-:Y:S05]  /*15da0*/  BSYNC.RECONVERGENT B2 ;  /* 0x0000000000027941 */ /* 0x000fea0003800200 */
.L_x_34384:
        /* <DEDUP_REMOVED lines=61> */
.L_x_34382:
[----:B------:R-:W-:Y:S05]  /*16180*/  BSYNC.RECONVERGENT B1 ;  /* 0x0000000000017941 */ /* 0x000fea0003800200 */
.L_x_34381:
        /* <DEDUP_REMOVED lines=22> */
.L_x_34388:
        /* <DEDUP_REMOVED lines=13> */
.L_x_34390:
[----:B------:R-:W-:Y:S05]  /*163c0*/  BSYNC.RECONVERGENT B2 ;  /* 0x0000000000027941 */ /* 0x000fea0003800200 */
.L_x_34389:
        /* <DEDUP_REMOVED lines=61> */
.L_x_34387:
[----:B------:R-:W-:Y:S05]  /*167a0*/  BSYNC.RECONVERGENT B1 ;  /* 0x0000000000017941 */ /* 0x000fea0003800200 */
.L_x_34386:
        /* <DEDUP_REMOVED lines=22> */
.L_x_34393:
        /* <DEDUP_REMOVED lines=13> */
.L_x_34395:
[----:B------:R-:W-:Y:S05]  /*169e0*/  BSYNC.RECONVERGENT B2 ;  /* 0x0000000000027941 */ /* 0x000fea0003800200 */
.L_x_34394:
        /* <DEDUP_REMOVED lines=61> */
.L_x_34392:
[----:B------:R-:W-:Y:S05]  /*16dc0*/  BSYNC.RECONVERGENT B1 ;  /* 0x0000000000017941 */ /* 0x000fea0003800200 */
.L_x_34391:
        /* <DEDUP_REMOVED lines=22> */
.L_x_34398:
        /* <DEDUP_REMOVED lines=15> */
.L_x_34400:
[----:B------:R-:W-:Y:S05]  /*17020*/  BSYNC.RECONVERGENT B2 ;  /* 0x0000000000027941 */ /* 0x000fea0003800200 */
.L_x_34399:
        /* <DEDUP_REMOVED lines=61> */
.L_x_34397:
[----:B------:R-:W-:Y:S05]  /*17400*/  BSYNC.RECONVERGENT B1 ;  /* 0x0000000000017941 */ /* 0x000fea0003800200 */
.L_x_34396:
        /* <DEDUP_REMOVED lines=10> */
.L_x_34360:
        /* <DEDUP_REMOVED lines=16> */
.L_x_34404:
        /* <DEDUP_REMOVED lines=13> */
.L_x_34406:
[----:B------:R-:W-:Y:S05]  /*17680*/  BSYNC.RECONVERGENT B2 ;  /* 0x0000000000027941 */ /* 0x000fea0003800200 */
.L_x_34405:
        /* <DEDUP_REMOVED lines=59> */
.L_x_34403:
[----:B------:R-:W-:Y:S05]  /*17a40*/  BSYNC.RECONVERGENT B1 ;  /* 0x0000000000017941 */ /* 0x000fea0003800200 */
.L_x_34402:
        /* <DEDUP_REMOVED lines=10> */
[----:B------:R-:W-:-:S02]  /*17af0*/  IMAD.MOV.U32 R175, RZ, RZ, R174 ;  /* 0x000000ffffaf7224 */ /* 0x000fc400078e00ae */
[----:B-1----:R-:W-:Y:S02]  /*17b00*/  FMUL.FTZ R184, R184, R145 ;  /* 0x00000091b8b87220 */ /* 0x002fe40000410000 */
[----:B----4-:R-:W-:-:S04]  /*17b10*/  FSETP.GTU.FTZ.AND P1, PT, R147, R146, PT ;  /* 0x000000929300720b */ /* 0x010fc80003f3c000 */
[----:B------:R-:W-:Y:S01]  /*17b20*/  FSEL R147, R184, RZ, !P1 ;  /* 0x000000ffb8937208 */ /* 0x000fe20004800000 */
[----:B------:R-:W-:Y:S01]  /*17b30*/  HFMA2 R184, -RZ, RZ, 0, 1.1920928955078125e-07 ;  /* 0x00000002ffb87431 */ /* 0x000fe200000001ff */
[----:B------:R-:W-:-:S13]  /*17b40*/  PLOP3.LUT P1, PT, P1, PT, PT, 0x8, 0x80 ;  /* 0x000000000080781c */ /* 0x000fda0000f2e170 */
        /* <DEDUP_REMOVED lines=10> */
.L_x_34409:
        /* <DEDUP_REMOVED lines=13> */
.L_x_34411:
[----:B------:R-:W-:Y:S05]  /*17cc0*/  BSYNC.RECONVERGENT B2 ;  /* 0x0000000000027941 */ /* 0x000fea0003800200 */
.L_x_34410:
[----:B------:R-:W-:Y:S01]  /*17cd0*/  IMAD.WIDE.U32 R176, R178, -0x326172a9, RZ ;  /* 0xcd9e8d57b2b07825 */ /* 0x000fe200078e00ff */
[----:B0-23--:R-:W-:-:S03]  /*17ce0*/  LOP3.LUT R190, R173, R175, R3, 0x96, !PT ;  /* 0x000000afadbe7212 */ /* 0x00dfc600078e9603 */
        /* <DEDUP_REMOVED lines=59> */
.L_x_34408:
[----:B------:R-:W-:Y:S05]  /*180a0*/  BSYNC.RECONVERGENT B1 ;  /* 0x0000000000017941 */ /* 0x000fea0003800200 */
.L_x_34407:
        /* <DEDUP_REMOVED lines=21> */
.L_x_34414:
        /* <DEDUP_REMOVED lines=13> */
.L_x_34416:
[----:B------:R-:W-:Y:S05]  /*182d0*/  BSYNC.RECONVERGENT B2 ;  /* 0x0000000000027941 */ /* 0x000fea0003800200 */
.L_x_34415:
        /* <DEDUP_REMOVED lines=61> */
.L_x_34413:
[----:B------:R-:W-:Y:S05]  /*186b0*/  BSYNC.RECONVERGENT B1 ;  /* 0x0000000000017941 */ /* 0x000fea0003800200 */
.L_x_34412:
[----:B------:R-:W-:Y:S01]  /*186c0*/  I2FP.F32.U32 R175, R175 ;  /* 0x000000af00af7245 */ /* 0x000fe20000201000 */
[----:B------:R-:W-:Y:S01]  /*186d0*/  HADD2.F32 R185, -RZ, R165.H0_H0 ;  /* 0x200000a5ffb97230 */ /* 0x000fe20000004100 */
[----:B------:R-:W-:Y:S01]  /*186e0*/  ISETP.NE.AND P2, PT, R187, 0x1, PT ;  /* 0x00000001bb00780c */ /* 0x000fe20003f45270 */
[----:B------:R-:W-:Y:S01]  /*186f0*/  BSSY.RECONVERGENT B1, `(.L_x_34417) ;  /* 0x000005d000017945 */ /* 0x000fe20003800200 */
[----:B0-23--:R-:W-:Y:S02]  /*18700*/  HFMA2 R191, -RZ, RZ, 0, 1.1920928955078125e-07 ;  /* 0x00000002ffbf7431 */ /* 0x00dfe400000001ff */
        /* <DEDUP_REMOVED lines=16> */
.L_x_34419:
        /* <DEDUP_REMOVED lines=13> */
.L_x_34421:
[----:B------:R-:W-:Y:S05]  /*188e0*/  BSYNC.RECONVERGENT B2 ;  /* 0x0000000000027941 */ /* 0x000fea0003800200 */
.L_x_34420:
        /* <DEDUP_REMOVED lines=61> */
.L_x_34418:
[----:B------:R-:W-:Y:S05]  /*18cc0*/  BSYNC.RECONVERGENT B1 ;  /* 0x0000000000017941 */ /* 0x000fea0003800200 */
.L_x_34417:
        /* <DEDUP_REMOVED lines=21> */
.L_x_34424:
        /* <DEDUP_REMOVED lines=13> */
.L_x_34426:
[----:B------:R-:W-:Y:S05]  /*18ef0*/  BSYNC.RECONVERGENT B2 ;  /* 0x0000000000027941 */ /* 0x000fea0003800200 */
.L_x_34425:
        /* <DEDUP_REMOVED lines=61> */
.L_x_34423:
[----:B------:R-:W-:Y:S05]  /*192d0*/  BSYNC.RECONVERGENT B1 ;  /* 0x0000000000017941 */ /* 0x000fea0003800200 */
.L_x_34422:
        /* <DEDUP_REMOVED lines=21> */
.L_x_34429:
        /* <DEDUP_REMOVED lines=13> */
.L_x_34431:
[----:B------:R-:W-:Y:S05]  /*19500*/  BSYNC.RECONVERGENT B2 ;  /* 0x0000000000027941 */ /* 0x000fea0003800200 */
.L_x_34430:
        /* <DEDUP_REMOVED lines=61> */
.L_x_34428:
[----:B------:R-:W-:Y:S05]  /*198e0*/  BSYNC.RECONVERGENT B1 ;  /* 0x0000000000017941 */ /* 0x000fea0003800200 */
.L_x_34427:
        /* <DEDUP_REMOVED lines=21> */
.L_x_34434:
        /* <DEDUP_REMOVED lines=13> */
.L_x_34436:
[----:B------:R-:W-:Y:S05]  /*19b10*/  BSYNC.RECONVERGENT B2 ;  /* 0x0000000000027941 */ /* 0x000fea0003800200 */
.L_x_34435:
        /* <DEDUP_REMOVED lines=61> */
.L_x_34433:
[----:B------:R-:W-:Y:S05]  /*19ef0*/  BSYNC.RECONVERGENT B1 ;  /* 0x0000000000017941 */ /* 0x000fea0003800200 */
.L_x_34432:
        /* <DEDUP_REMOVED lines=21> */
.L_x_34439:
        /* <DEDUP_REMOVED lines=15> */
.L_x_34441:
[----:B------:R-:W-:Y:S05]  /*1a140*/  BSYNC.RECONVERGENT B2 ;  /* 0x0000000000027941 */ /* 0x000fea0003800200 */
.L_x_34440:
        /* <DEDUP_REMOVED lines=61> */
.L_x_34438:
[----:B------:R-:W-:Y:S05]  /*1a520*/  BSYNC.RECONVERGENT B1 ;  /* 0x0000000000017941 */ /* 0x000fea0003800200 */
.L_x_34437:
        /* <DEDUP_REMOVED lines=16> */
.L_x_34401:
        /* <DEDUP_REMOVED lines=22> */
.L_x_34359:
[----:B------:R-:W-:Y:S05]  /*1a790*/  BSYNC.RECONVERGENT B0 ;  /* 0x0000000000007941 */ /* 0x000fea0003800200 */
.L_x_34358:
        /* <DEDUP_REMOVED lines=29> */
.L_x_34447:
        /* <DEDUP_REMOVED lines=13> */
.L_x_34449:
[----:B------:R-:W-:Y:S05]  /*1aa40*/  BSYNC.RECONVERGENT B2 ;  /* 0x0000000000027941 */ /* 0x000fea0003800200 */
.L_x_34448:
        /* <DEDUP_REMOVED lines=59> */
.L_x_34446:
[----:B------:R-:W-:Y:S05]  /*1ae00*/  BSYNC.RECONVERGENT B1 ;  /* 0x0000000000017941 */ /* 0x000fea0003800200 */
.L_x_34445:
[----:B------:R-:W0:Y:S01]  /*1ae10*/  LDC R184, c[0x0][0x408] ;  /* 0x00010200ffb87b82 */ /* 0x000e220000000800 */
[----:B------:R-:W-:Y:S01]  /*1ae20*/  I2FP.F32.U32 R148, R148 ;  /* 0x0000009400947245 */ /* 0x000fe20000201000 */
[----:B-----5:R-:W-:Y:S01]  /*1ae30*/  HADD2.F32 R149, -RZ, R168.H0_H0 ;  /* 0x200000a8ff957230 */ /* 0x020fe20000004100 */
[----:B------:R-:W-:Y:S01]  /*1ae40*/  LOP3.LUT R188, R188, 0xfffffffb, RZ, 0xc0, !PT ;  /* 0xfffffffbbcbc7812 */ /* 0x000fe200078ec0ff */
[----:B------:R-:W-:Y:S01]  /*1ae50*/  IMAD.MOV.U32 R187, RZ, RZ, 0x2f800000 ;  /* 0x2f800000ffbb7424 */ /* 0x000fe200078e00ff */
[----:B------:R-:W-:Y:S01]  /*1ae60*/  BSSY.RECONVERGENT B1, `(.L_x_34450) ;  /* 0x0000061000017945 */ /* 0x000fe20003800200 */
[----:B------:R-:W-:Y:S01]  /*1ae70*/  MOV R175, 0x2 ;  /* 0x0000000200af7802 */ /* 0x000fe20000000f00 */
[----:B------:R-:W-:Y:S01]  /*1ae80*/  FMUL.FTZ R149, R149, R0 ;  /* 0x0000000095957220 */ /* 0x000fe20000410000 */
[----:B------:R-:W1:Y:S01]  /*1ae90*/  LDC R185, c[0x0][0x404] ;  /* 0x00010100ffb97b82 */ /* 0x000e620000000800 */
[----:B------:R-:W-:Y:S01]  /*1aea0*/  FFMA.FTZ R148, R148, R187, 1.1641532182693481445e-10 ;  /* 0x2f00000094947423 */ /* 0x000fe200000100bb */
[----:B------:R-:W-:-:S02]  /*1aeb0*/  IMAD.MOV.U32 R150, RZ, RZ, R174 ;  /* 0x000000ffff967224 */ /* 0x000fc400078e00ae */
[----:B0-----:R-:W-:Y:S02]  /*1aec0*/  FMUL.FTZ R149, R149, R184 ;  /* 0x000000b895957220 */ /* 0x001fe40000410000 */
        /* <DEDUP_REMOVED lines=15> */
.L_x_34452:
        /* <DEDUP_REMOVED lines=13> */
.L_x_34454:
[----:B------:R-:W-:Y:S05]  /*1b090*/  BSYNC.RECONVERGENT B2 ;  /* 0x0000000000027941 */ /* 0x000fea0003800200 */
.L_x_34453:
        /* <DEDUP_REMOVED lines=61> */
.L_x_34451:
[----:B------:R-:W-:Y:S05]  /*1b470*/  BSYNC.RECONVERGENT B1 ;  /* 0x0000000000017941 */ /* 0x000fea0003800200 */
.L_x_34450:
[----:B------:R-:W-:Y:S01]  /*1b480*/  I2FP.F32.U32 R150, R150 ;  /* 0x0000009600967245 */ /* 0x000fe20000201000 */
[----:B------:R-:W-:Y:S01]  /*1b490*/  HADD2.F32 R149, -RZ, R168.H1_H1 ;  /* 0x300000a8ff957230 */ /* 0x000fe20000004100 */
[----:B------:R-:W-:Y:S01]  /*1b4a0*/  LOP3.LUT R188, R188, 0xfffffffd, RZ, 0xc0, !PT ;  /* 0xfffffffdbcbc7812 */ /* 0x000fe200078ec0ff */
[----:B------:R-:W-:Y:S01]  /*1b4b0*/  BSSY.RECONVERGENT B1, `(.L_x_34455) ;  /* 0x0000060000017945 */ /* 0x000fe20003800200 */
[----:B--234-:R-:W-:Y:S02]  /*1b4c0*/  IMAD.MOV.U32 R190, RZ, RZ, 0x2 ;  /* 0x00000002ffbe7424 */ /* 0x01cfe400078e00ff */
[----:B------:R-:W-:Y:S01]  /*1b4d0*/  FFMA.FTZ R150, R150, R187, 1.1641532182693481445e-10 ;  /* 0x2f00000096967423 */ /* 0x000fe200000100bb */
[----:B------:R-:W-:Y:S01]  /*1b4e0*/  FMUL.FTZ R149, R149, R0 ;  /* 0x0000000095957220 */ /* 0x000fe20000410000 */
[----:B------:R-:W-:-:S03]  /*1b4f0*/  MOV R151, R174 ;  /* 0x000000ae00977202 */ /* 0x000fc60000000f00 */
[----:B------:R-:W-:Y:S01]  /*1b500*/  FMUL.FTZ R149, R149, R184 ;  /* 0x000000b895957220 */ /* 0x000fe20000410000 */
[----:B------:R-:W-:-:S04]  /*1b510*/  FSETP.GTU.FTZ.AND P1, PT, R150, R185, PT ;  /* 0x000000b99600720b */ /* 0x000fc80003f3c000 */
        /* <DEDUP_REMOVED lines=14> */
.L_x_34457:
        /* <DEDUP_REMOVED lines=13> */
.L_x_34459:
[----:B------:R-:W-:Y:S05]  /*1b6d0*/  BSYNC.RECONVERGENT B2 ;  /* 0x0000000000027941 */ /* 0x000fea0003800200 */
.L_x_34458:
        /* <DEDUP_REMOVED lines=61> */
.L_x_34456:
[----:B------:R-:W-:Y:S05]  /*1bab0*/  BSYNC.RECONVERGENT B1 ;  /* 0x0000000000017941 */ /* 0x000fea0003800200 */
.L_x_34455:
        /* <DEDUP_REMOVED lines=22> */
.L_x_34462:
        /* <DEDUP_REMOVED lines=13> */
.L_x_34464:
[----:B------:R-:W-:Y:S05]  /*1bcf0*/  BSYNC.RECONVERGENT B2 ;  /* 0x0000000000027941 */ /* 0x000fea0003800200 */
.L_x_34463:
        /* <DEDUP_REMOVED lines=61> */
.L_x_34461:
[----:B------:R-:W-:Y:S05]  /*1c0d0*/  BSYNC.RECONVERGENT B1 ;  /* 0x0000000000017941 */ /* 0x000fea0003800200 */
.L_x_34460:
        /* <DEDUP_REMOVED lines=22> */
.L_x_34467:
        /* <DEDUP_REMOVED lines=13> */
.L_x_34469:
[----:B------:R-:W-:Y:S05]  /*1c310*/  BSYNC.RECONVERGENT B2 ;  /* 0x0000000000027941 */ /* 0x000fea0003800200 */
.L_x_34468:
        /* <DEDUP_REMOVED lines=61> */
.L_x_34466:
[----:B------:R-:W-:Y:S05]  /*1c6f0*/  BSYNC.RECONVERGENT B1 ;  /* 0x0000000000017941 */ /* 0x000fea0003800200 */
.L_x_34465:
        /* <DEDUP_REMOVED lines=22> */
.L_x_34472:
        /* <DEDUP_REMOVED lines=13> */
.L_x_34474:
[----:B------:R-:W-:Y:S05]  /*1c930*/  BSYNC.RECONVERGENT B2 ;  /* 0x0000000000027941 */ /* 0x000fea0003800200 */
.L_x_34473:
        /* <DEDUP_REMOVED lines=61> */
.L_x_34471:
[----:B------:R-:W-:Y:S05]  /*1cd10*/  BSYNC.RECONVERGENT B1 ;  /* 0x0000000000017941 */ /* 0x000fea0003800200 */
.L_x_34470:
        /* <DEDUP_REMOVED lines=22> */
.L_x_34477:
        /* <DEDUP_REMOVED lines=13> */
.L_x_34479:
[----:B------:R-:W-:Y:S05]  /*1cf50*/  BSYNC.RECONVERGENT B2 ;  /* 0x0000000000027941 */ /* 0x000fea0003800200 */
.L_x_34478:
        /* <DEDUP_REMOVED lines=61> */
.L_x_34476:
[----:B------:R-:W-:Y:S05]  /*1d330*/  BSYNC.RECONVERGENT B1 ;  /* 0x0000000000017941 */ /* 0x000fea0003800200 */
.L_x_34475:
        /* <DEDUP_REMOVED lines=22> */
.L_x_34482:
        /* <DEDUP_REMOVED lines=15> */
.L_x_34484:
[----:B------:R-:W-:Y:S05]  /*1d590*/  BSYNC.RECONVERGENT B2 ;  /* 0x0000000000027941 */ /* 0x000fea0003800200 */
.L_x_34483:
        /* <DEDUP_REMOVED lines=61> */
.L_x_34481:
[----:B------:R-:W-:Y:S05]  /*1d970*/  BSYNC.RECONVERGENT B1 ;  /* 0x0000000000017941 */ /* 0x000fea0003800200 */
.L_x_34480:
        /* <DEDUP_REMOVED lines=10> */
.L_x_34444:
        /* <DEDUP_REMOVED lines=16> */
.L_x_34488:
        /* <DEDUP_REMOVED lines=13> */
.L_x_34490:
[----:B------:R-:W-:Y:S05]  /*1dbf0*/  BSYNC.RECONVERGENT B2 ;  /* 0x0000000000027941 */ /* 0x000fea0003800200 */
.L_x_34489:
        /* <DEDUP_REMOVED lines=59> */
.L_x_34487:
[----:B------:R-:W-:Y:S05]  /*1dfb0*/  BSYNC.RECONVERGENT B1 ;  /* 0x0000000000017941 */ /* 0x000fea0003800200 */
.L_x_34486:
        /* <DEDUP_REMOVED lines=26> */
.L_x_34493:
        /* <DEDUP_REMOVED lines=13> */
.L_x_34495:
[----:B------:R-:W-:Y:S05]  /*1e230*/  BSYNC.RECONVERGENT B2 ;  /* 0x0000000000027941 */ /* 0x000fea0003800200 */
.L_x_34494:
[----:B------:R-:W-:Y:S01]  /*1e240*/  IMAD.WIDE.U32 R176, R178, -0x326172a9, RZ ;  /* 0xcd9e8d57b2b07825 */ /* 0x000fe200078e00ff */
[----:B--234-:R-:W-:-:S03]  /*1e250*/  LOP3.LUT R190, R173, R175, R3, 0x96, !PT ;  /* 0x000000afadbe7212 */ /* 0x01cfc600078e9603 */
        /* <DEDUP_REMOVED lines=59> */
.L_x_34492:
[----:B------:R-:W-:Y:S05]  /*1e610*/  BSYNC.RECONVERGENT B1 ;  /* 0x0000000000017941 */ /* 0x000fea0003800200 */
.L_x_34491:
        /* <DEDUP_REMOVED lines=23> */
.L_x_34498:
        /* <DEDUP_REMOVED lines=13> */
.L_x_34500:
[----:B------:R-:W-:Y:S05]  /*1e860*/  BSYNC.RECONVERGENT B2 ;  /* 0x0000000000027941 */ /* 0x000fea0003800200 */
.L_x_34499:
        /* <DEDUP_REMOVED lines=61> */
.L_x_34497:
[----:B------:R-:W-:Y:S05]  /*1ec40*/  BSYNC.RECONVERGENT B1 ;  /* 0x0000000000017941 */ /* 0x000fea0003800200 */
.L_x_34496:
        /* <DEDUP_REMOVED lines=21> */
.L_x_34503:
        /* <DEDUP_REMOVED lines=13> */
.L_x_34505:
[----:B------:R-:W-:Y:S05]  /*1ee70*/  BSYNC.RECONVERGENT B2 ;  /* 0x0000000000027941 */ /* 0x000fea0003800200 */
.L_x_34504:
        /* <DEDUP_REMOVED lines=55> */
[----:B------:R-:W-:-:S04]  /*1f1f0*/  IMAD.WIDE.U32 R190, R187, -0x2daee0ad, RZ ;  /* 0xd2511f53bbbe7825 */ /* 0x000fc800078e00ff */
[----:B------:R-:W-:Y:S01]  /*1f200*/  HFMA2 R187, -RZ, RZ, 0, 0 ;  /* 0x00000000ffbb7431 */ /* 0x000fe200000001ff */
[----:B------:R-:W-:Y:S01]  /*1f210*/  LOP3.LUT R177, R177, R174, R193, 0x96, !PT ;  /* 0x000000aeb1b17212 */ /* 0x000fe200078e96c1 */
[----:B------:R-:W-:Y:S01]  /*1f220*/  IMAD.MOV.U32 R174, RZ, RZ, R192 ;  /* 0x000000ffffae7224 */ /* 0x000fe200078e00c0 */
[----:B------:R-:W-:Y:S01]  /*1f230*/  LOP3.LUT R176, R175, R176, R191, 0x96, !PT ;  /* 0x000000b0afb07212 */ /* 0x000fe200078e96bf */
[----:B------:R-:W-:-:S07]  /*1f240*/  IMAD.MOV.U32 R186, RZ, RZ, R190 ;  /* 0x000000ffffba7224 */ /* 0x000fce00078e00be */
.L_x_34502:
[----:B------:R-:W-:Y:S05]  /*1f250*/  BSYNC.RECONVERGENT B1 ;  /* 0x0000000000017941 */ /* 0x000fea0003800200 */
.L_x_34501:
        /* <DEDUP_REMOVED lines=21> */
.L_x_34508:
        /* <DEDUP_REMOVED lines=13> */
.L_x_34510:
[----:B------:R-:W-:Y:S05]  /*1f480*/  BSYNC.RECONVERGENT B2 ;  /* 0x0000000000027941 */ /* 0x000fea0003800200 */
.L_x_34509:
        /* <DEDUP_REMOVED lines=61> */
.L_x_34507:
[----:B------:R-:W-:Y:S05]  /*1f860*/  BSYNC.RECONVERGENT B1 ;  /* 0x0000000000017941 */ /* 0x000fea0003800200 */
.L_x_34506:
        /* <DEDUP_REMOVED lines=21> */
.L_x_34513:
        /* <DEDUP_REMOVED lines=13> */
.L_x_34515:
[----:B------:R-:W-:Y:S05]  /*1fa90*/  BSYNC.RECONVERGENT B2 ;  /* 0x0000000000027941 */ /* 0x000fea0003800200 */
.L_x_34514:
        /* <DEDUP_REMOVED lines=61> */
.L_x_34512:
[----:B------:R-:W-:Y:S05]  /*1fe70*/  BSYNC.RECONVERGENT B1 ;  /* 0x0000000000017941 */ /* 0x000fea0003800200 */
.L_x_34511:
        /* <DEDUP_REMOVED lines=21> */
.L_x_34518:
        /* <DEDUP_REMOVED lines=13> */
.L_x_34520:
[----:B------:R-:W-:Y:S05]  /*200a0*/  BSYNC.RECONVERGENT B2 ;  /* 0x0000000000027941 */ /* 0x000fea0003800200 */
.L_x_34519:
        /* <DEDUP_REMOVED lines=61> */
.L_x_34517:
[----:B------:R-:W-:Y:S05]  /*20480*/  BSYNC.RECONVERGENT B1 ;  /* 0x0000000000017941 */ /* 0x000fea0003800200 */
.L_x_34516:
        /* <DEDUP_REMOVED lines=21> */
.L_x_34523:
        /* <DEDUP_REMOVED lines=15> */
.L_x_34525:
[----:B------:R-:W-:Y:S05]  /*206d0*/  BSYNC.RECONVERGENT B2 ;  /* 0x0000000000027941 */ /* 0x000fea0003800200 */
.L_x_34524:
        /* <DEDUP_REMOVED lines=61> */
.L_x_34522:
[----:B------:R-:W-:Y:S05]  /*20ab0*/  BSYNC.RECONVERGENT B1 ;  /* 0x0000000000017941 */ /* 0x000fea0003800200 */
.L_x_34521:
        /* <DEDUP_REMOVED lines=16> */
.L_x_34485:
        /* <DEDUP_REMOVED lines=22> */
.L_x_34443:
[----:B------:R-:W-:Y:S05]  /*20d20*/  BSYNC.RECONVERGENT B0 ;  /* 0x0000000000007941 */ /* 0x000fea0003800200 */
.L_x_34442:
        /* <DEDUP_REMOVED lines=152> */
.L_x_34549:
        /* <DEDUP_REMOVED lines=49> */
.L_x_34528:
[----:B------:R-:W-:Y:S05]  /*219c0*/  BSYNC.RECONVERGENT B0 ;  /* 0x0000000000007941 */ /* 0x000fea0003800200 */
.L_x_34527:
        /* <DEDUP_REMOVED lines=35> */
.L_x_34530:
[----:B------:R-:W-:Y:S05]  /*21c00*/  BSYNC.RECONVERGENT B0 ;  /* 0x0000000000007941 */ /* 0x000fea0003800200 */
.L_x_34529:
        /* <DEDUP_REMOVED lines=35> */
.L_x_34532:
[----:B------:R-:W-:Y:S05]  /*21e40*/  BSYNC.RECONVERGENT B0 ;  /* 0x0000000000007941 */ /* 0x000fea0003800200 */
.L_x_34531:
        /* <DEDUP_REMOVED lines=35> */
.L_x_34534:
[----:B------:R-:W-:Y:S05]  /*22080*/  BSYNC.RECONVERGENT B0 ;  /* 0x0000000000007941 */ /* 0x000fea0003800200 */
.L_x_34533:
        /* <DEDUP_REMOVED lines=33> */
.L_x_34536:
[----:B------:R-:W-:Y:S05]  /*222a0*/  BSYNC.RECONVERGENT B0 ;  /* 0x0000000000007941 */ /* 0x000fea0003800200 */
.L_x_34535:
[----:B01234-:R-:W0:Y:S02]  /*222b0*/  LDC.64 R182, c[0x0][0x380] ;  /* 0x0000e000ffb67b82 */ /* 0x01fe240000000a00 */
[----:B0-----:R-:W-:-:S04]  /*222c0*/  LEA R180, R182, R180, 0x2 ;  /* 0x000000b4b6b47211 */ /* 0x001fc800078e10ff */
[----:B------:R-:W-:-:S13]  /*222d0*/  ISETP.GE.AND P0, PT, R180, R183, PT ;  /* 0x000000b7b400720c */ /* 0x000fda0003f06270 */
[----:B------:R-:W-:Y:S05]  /*222e0*/  @!P0 BRA `(.L_x_34537) ;  /* 0xfffffdec00788947 */ /* 0x000fea000383ffff */
[----:B------:R-:W-:Y:S05]  /*222f0*/  EXIT ;  /* 0x000000000000794d */ /* 0x000fea0003800000 */
.L_x_34526:
        /* <DEDUP_REMOVED lines=8> */
.L_x_34539:
[----:B------:R-:W-:Y:S05]  /*22380*/  BSYNC B0 ;  /* 0x0000000000007941 */ /* 0x000fea0003800000 */
.L_x_34538:
        /* <DEDUP_REMOVED lines=9> */
.L_x_34540:
[----:B------:R-:W-:Y:S01]  /*22420*/  HFMA2 R194, -RZ, RZ, 0, 2.384185791015625e-07 ;  /* 0x00000004ffc27431 */ /* 0x000fe200000001ff */
[----:B------:R-:W-:-:S05]  /*22430*/  MOV R183, R193 ;  /* 0x000000c100b77202 */ /* 0x000fca0000000f00 */
[----:B------:R-:W-:-:S04]  /*22440*/  FADD.FTZ R187, R186, R183 ;  /* 0x000000b7babb7221 */ /* 0x000fc80000010000 */
[----:B------:R-:W-:-:S07]  /*22450*/  IMAD.MOV.U32 R195, RZ, RZ, R187 ;  /* 0x000000ffffc37224 */ /* 0x000fce00078e00bb */
[----:B------:R-:W-:Y:S05]  /*22460*/  WARPSYNC.COLLECTIVE R192, `(.L_x_34541) ;  /* 0x00000000c0087348 */ /* 0x000fea0003c00000 */
[----:B------:R0:W1:Y:S02]  /*22470*/  SHFL.BFLY P6, R193, R195, R194, R197 ;  /* 0x0c0000c2c3c17389 */ /* 0x00006400000c00c5 */
[----:B01----:R-:W-:Y:S05]  /*22480*/  ENDCOLLECTIVE ;  /* 0x000000000000791b */ /* 0x003fea0003800000 */
.L_x_34541:
[----:B------:R-:W-:Y:S02]  /*22490*/  IMAD.MOV.U32 R194, RZ, RZ, 0x8 ;  /* 0x00000008ffc27424 */ /* 0x000fe400078e00ff */
[----:B------:R-:W-:-:S04]  /*224a0*/  IMAD.MOV.U32 R0, RZ, RZ, R193 ;  /* 0x000000ffff007224 */ /* 0x000fc800078e00c1 */
[----:B------:R-:W-:-:S05]  /*224b0*/  FADD.FTZ R190, R187, R0 ;  /* 0x00000000bbbe7221 */ /* 0x000fca0000010000 */
[----:B------:R-:W-:-:S07]  /*224c0*/  MOV R195, R190 ;  /* 0x000000be00c37202 */ /* 0x000fce0000000f00 */
[----:B------:R-:W-:Y:S05]  /*224d0*/  WARPSYNC.COLLECTIVE R192, `(.L_x_34542) ;  /* 0x00000000c0087348 */ /* 0x000fea0003c00000 */
[----:B------:R0:W1:Y:S02]  /*224e0*/  SHFL.BFLY P6, R193, R195, R194, R197 ;  /* 0x0c0000c2c3c17389 */ /* 0x00006400000c00c5 */
[----:B01----:R-:W-:Y:S05]  /*224f0*/  ENDCOLLECTIVE ;  /* 0x000000000000791b */ /* 0x003fea0003800000 */
.L_x_34542:
        /* <DEDUP_REMOVED lines=8> */
.L_x_34543:
        /* <DEDUP_REMOVED lines=90> */
.L_x_34544:
[----:B------:R-:W-:Y:S01]  /*22b20*/  HFMA2 R194, -RZ, RZ, 0, 1.1920928955078125e-07 ;  /* 0x00000002ffc27431 */ /* 0x000fe200000001ff */
[----:B------:R-:W-:-:S05]  /*22b30*/  MOV R185, R193 ;  /* 0x000000c100b97202 */ /* 0x000fca0000000f00 */
[----:B------:R-:W-:-:S04]  /*22b40*/  FADD.FTZ R185, R0, R185 ;  /* 0x000000b900b97221 */ /* 0x000fc80000010000 */
[----:B------:R-:W-:-:S07]  /*22b50*/  IMAD.MOV.U32 R195, RZ, RZ, R185 ;  /* 0x000000ffffc37224 */ /* 0x000fce00078e00b9 */
[----:B------:R-:W-:Y:S05]  /*22b60*/  WARPSYNC.COLLECTIVE R192, `(.L_x_34545) ;  /* 0x00000000c0087348 */ /* 0x000fea0003c00000 */
[----:B------:R0:W1:Y:S02]  /*22b70*/  SHFL.BFLY P6, R193, R195, R194, R197 ;  /* 0x0c0000c2c3c17389 */ /* 0x00006400000c00c5 */
[----:B01----:R-:W-:Y:S05]  /*22b80*/  ENDCOLLECTIVE ;  /* 0x000000000000791b */ /* 0x003fea0003800000 */
.L_x_34545:
[----:B------:R-:W-:Y:S02]  /*22b90*/  IMAD.MOV.U32 R194, RZ, RZ, 0x4 ;  /* 0x00000004ffc27424 */ /* 0x000fe400078e00ff */
[----:B------:R-:W-:-:S04]  /*22ba0*/  IMAD.MOV.U32 R186, RZ, RZ, R193 ;  /* 0x000000ffffba7224 */ /* 0x000fc800078e00c1 */
[----:B------:R-:W-:-:S05]  /*22bb0*/  FADD.FTZ R186, R185, R186 ;  /* 0x000000bab9ba7221 */ /* 0x000fca0000010000 */
[----:B------:R-:W-:-:S07]  /*22bc0*/  MOV R195, R186 ;  /* 0x000000ba00c37202 */ /* 0x000fce0000000f00 */
[----:B------:R-:W-:Y:S05]  /*22bd0*/  WARPSYNC.COLLECTIVE R192, `(.L_x_34546) ;  /* 0x00000000c0087348 */ /* 0x000fea0003c00000 */
[----:B------:R0:W1:Y:S02]  /*22be0*/  SHFL.BFLY P6, R193, R195, R194, R197 ;  /* 0x0c0000c2c3c17389 */ /* 0x00006400000c00c5 */
[----:B01----:R-:W-:Y:S05]  /*22bf0*/  ENDCOLLECTIVE ;  /* 0x000000000000791b */ /* 0x003fea0003800000 */
.L_x_34546:
[----:B------:R-:W-:Y:S01]  /*22c00*/  HFMA2 R194, -RZ, RZ, 0, 4.76837158203125e-07 ;  /* 0x00000008ffc27431 */ /* 0x000fe200000001ff */
[----:B------:R-:W-:-:S05]  /*22c10*/  MOV R187, R193 ;  /* 0x000000c100bb7202 */ /* 0x000fca0000000f00 */
[----:B------:R-:W-:-:S04]  /*22c20*/  FADD.FTZ R187, R186, R187 ;  /* 0x000000bbbabb7221 */ /* 0x000fc80000010000 */
[----:B------:R-:W-:-:S07]  /*22c30*/  IMAD.MOV.U32 R195, RZ, RZ, R187 ;  /* 0x000000ffffc37224 */ /* 0x000fce00078e00bb */
[----:B------:R-:W-:Y:S05]  /*22c40*/  WARPSYNC.COLLECTIVE R192, `(.L_x_34547) ;  /* 0x00000000c0087348 */ /* 0x000fea0003c00000 */
[----:B------:R0:W1:Y:S02]  /*22c50*/  SHFL.BFLY P6, R193, R195, R194, R197 ;  /* 0x0c0000c2c3c17389 */ /* 0x00006400000c00c5 */
[----:B01----:R-:W-:Y:S05]  /*22c60*/  ENDCOLLECTIVE ;  /* 0x000000000000791b */ /* 0x003fea0003800000 */
.L_x_34547:
[----:B------:R-:W-:Y:S02]  /*22c70*/  IMAD.MOV.U32 R194, RZ, RZ, 0x10 ;  /* 0x00000010ffc27424 */ /* 0x000fe400078e00ff */
[----:B------:R-:W-:-:S04]  /*22c80*/  IMAD.MOV.U32 R190, RZ, RZ, R193 ;  /* 0x000000ffffbe7224 */ /* 0x000fc800078e00c1 */
[----:B------:R-:W-:-:S05]  /*22c90*/  FADD.FTZ R190, R187, R190 ;  /* 0x000000bebbbe7221 */ /* 0x000fca0000010000 */
[----:B------:R-:W-:-:S07]  /*22ca0*/  MOV R195, R190 ;  /* 0x000000be00c37202 */ /* 0x000fce0000000f00 */
[----:B------:R-:W-:Y:S05]  /*22cb0*/  WARPSYNC.COLLECTIVE R192, `(.L_x_34548) ;  /* 0x00000000c0087348 */ /* 0x000fea0003c00000 */
[----:B------:R0:W1:Y:S02]  /*22cc0*/  SHFL.BFLY P6, R193, R195, R194, R197 ;  /* 0x0c0000c2c3c17389 */ /* 0x00006400000c00c5 */
[----:B01----:R-:W-:Y:S05]  /*22cd0*/  ENDCOLLECTIVE ;  /* 0x000000000000791b */ /* 0x003fea0003800000 */
.L_x_34548:
[----:B------:R-:W-:Y:S01]  /*22ce0*/  MOV R191, R193 ;  /* 0x000000c100bf7202 */ /* 0x000fe20000000f00 */
[----:B------:R-:W-:Y:S06]  /*22cf0*/  BRA `(.L_x_34549) ;  /* 0xffffffe8006c7947 */ /* 0x000fec000383ffff */
.L_x_34550:
        /* <DEDUP_REMOVED lines=16> */
.L_x_45892:


//--------------------- .text._ZN10layer_norm13ln_fwd_kernelINS_13Kernel_traitsIf6__halffS2_fjLj1280ELj1ELj4ELj1ELj16ENS_18Kernel_traits_baseILj1280EfS2_fS2_fjLj128EEEEELb1ELb1ELb0ELb1EEEvNS_9FwdParamsE --------------------------
	.section	.text._ZN10layer_norm13ln_fwd_kernelINS_13Kernel_traitsIf6__halffS2_fjLj1280ELj1ELj4ELj1ELj16ENS_18Kernel_traits_baseILj1280EfS2_fS2_fjLj128EEEEELb1ELb1ELb0ELb1EEEvNS_9FwdParamsE,"ax",@progbits
	.align	128
        .global         _ZN10layer_norm13ln_fwd_kernelINS_13Kernel_traitsIf6__halffS2_fjLj1280ELj1ELj4ELj1ELj16ENS_18Kernel_traits_baseILj1280EfS2_fS2_fjLj128EEEEELb1ELb1ELb0ELb1EEEvNS_9FwdParamsE
        .type           _ZN10layer_norm13ln_fwd_kernelINS_13Kernel_traitsIf6__halffS2_fjLj1280ELj1ELj4ELj1ELj16ENS_18Kernel_traits_baseILj1280EfS2_fS2_fjLj128EEEEELb1ELb1ELb0ELb1EEEvNS_9FwdParamsE,@function
        .size           _ZN10layer_norm13ln_fwd_kernelINS_13Kernel_traitsIf6__halffS2_fjLj1280ELj1ELj4ELj1ELj16ENS_18Kernel_traits_baseILj1280EfS2_fS2_fjLj128EEEEELb1ELb1ELb0ELb1EEEvNS_9FwdParamsE,(.L_x_45893 - _ZN10layer_norm13ln_fwd_kernelINS_13Kernel_traitsIf6__halffS2_fjLj1280ELj1ELj4ELj1ELj16ENS_18Kernel_traits_baseILj1280EfS2_fS2_fjLj128EEEEELb1ELb1ELb0ELb1EEEvNS_9FwdParamsE)
        .other          _ZN10layer_norm13ln_fwd_kernelINS_13Kernel_traitsIf6__halffS2_fjLj1280ELj1ELj4ELj1ELj16ENS_18Kernel_traits_baseILj1280EfS2_fS2_fjLj128EEEEELb1ELb1ELb0ELb1EEEvNS_9FwdParamsE,@"STO_CUDA_ENTRY STV_DEFAULT"
_ZN10layer_norm13ln_fwd_kernelINS_13Kernel_traitsIf6__halffS2_fjLj1280ELj1ELj4ELj1ELj16ENS_18Kernel_traits_baseILj1280EfS2_fS2_fjLj128EEEEELb1ELb1ELb0ELb1EEEvNS_9FwdParamsE:
.text._ZN10layer_norm13ln_fwd_kernelINS_13Kernel_traitsIf6__halffS2_fjLj1280ELj1ELj4ELj1ELj16ENS_18Kernel_traits_baseILj1280EfS2_fS2_fjLj128EEEEELb1ELb1ELb0ELb1EEEvNS_9FwdParamsE:
        /* <DEDUP_REMOVED lines=65> */
.L_x_34551:
        /* <DEDUP_REMOVED lines=44> */
.L_x_34552:
        /* <DEDUP_REMOVED lines=96> */
.L_x_34963:
        /* <DEDUP_REMOVED lines=14> */
[----:B------:R-:W-:Y:S02]  /*0db0*/  IMAD.MOV.U32 R191, RZ, RZ, 0x3f800000 ;  /* 0x3f800000ffbf7424 */ /* 0x000fe400078e00ff */
        /* <DEDUP_REMOVED lines=19> */
.L_x_45732:
[----:B------:R-:W-:Y:S05]  /*0ef0*/  BRX R132 -0xf00                                        (*"BRANCH_TARGETS .L_x_45733,.L_x_45734,.L_x_45735"*) ;  /* 0xfffffff084407949 */ /* 0x000fea000383ffff */
.L_x_45735:
[----:B------:R-:W-:Y:S01]  /*0f00*/  VIADD R134, R186, 0x1 ;  /* 0x00000001ba867836 */ /* 0x000fe20000000000 */
[----:B------:R-:W-:Y:S01]  /*0f10*/  MOV R140, R184 ;  /* 0x000000b8008c7202 */ /* 0x000fe20000000f00 */
[----:B------:R-:W-:Y:S01]  /*0f20*/  IMAD.MOV.U32 R0, RZ, RZ, R179 ;  /* 0x000000ffff007224 */ /* 0x000fe200078e00b3 */
[----:B------:R-:W-:Y:S06]  /*0f30*/  BRA `(.L_x_34555) ;  /* 0x0000000400387947 */ /* 0x000fec0003800000 */
.L_x_45733:
[----:B------:R-:W-:Y:S01]  /*0f40*/  IMAD.MOV.U32 R140, RZ, RZ, R184 ;  /* 0x000000ffff8c7224 */ /* 0x000fe200078e00b8 */
[----:B------:R-:W-:Y:S01]  /*0f50*/  MOV R134, 0x3 ;  /* 0x0000000300867802 */ /* 0x000fe20000000f00 */
[----:B------:R-:W-:Y:S01]  /*0f60*/  IMAD.MOV.U32 R0, RZ, RZ, R178 ;  /* 0x000000ffff007224 */ /* 0x000fe200078e00b2 */
[----:B------:R-:W-:Y:S06]  /*0f70*/  BRA `(.L_x_34555) ;  /* 0x0000000400287947 */ /* 0x000fec0003800000 */
.L_x_45734:
        /* <DEDUP_REMOVED lines=13> */
.L_x_34557:
[----:B------:R-:W-:Y:S05]  /*1050*/  BSYNC.RECONVERGENT B1 ;  /* 0x0000000000017941 */ /* 0x000fea0003800200 */
.L_x_34556:
        /* <DEDUP_REMOVED lines=57> */
[----:B------:R-:W-:Y:S02]  /*13f0*/  VIADD R133, R3, 0x96a522ad ;  /* 0x96a522ad03857836 */ /* 0x000fe40000000000 */
[----:B------:R-:W-:-:S03]  /*1400*/  IMAD.MOV.U32 R134, RZ, RZ, RZ ;  /* 0x000000ffff867224 */ /* 0x000fc600078e00ff */
[----:B------:R-:W-:-:S07]  /*1410*/  LOP3.LUT R178, R133, R178, R141, 0x96, !PT ;  /* 0x000000b285b27212 */ /* 0x000fce00078e968d */
.L_x_34555:
[----:B------:R-:W-:Y:S05]  /*1420*/  BSYNC.RECONVERGENT B0 ;  /* 0x0000000000007941 */ /* 0x000fea0003800200 */
.L_x_34554:
        /* <DEDUP_REMOVED lines=9> */
[----:B------:R-:W-:Y:S01]  /*14c0*/  IMAD.MOV.U32 R141, RZ, RZ, 0x2 ;  /* 0x00000002ff8d7424 */ /* 0x000fe200078e00ff */
        /* <DEDUP_REMOVED lines=16> */
.L_x_34560:
        /* <DEDUP_REMOVED lines=13> */
.L_x_34562:
[----:B------:R-:W-:Y:S05]  /*16a0*/  BSYNC.RECONVERGENT B1 ;  /* 0x0000000000017941 */ /* 0x000fea0003800200 */
.L_x_34561:
        /* <DEDUP_REMOVED lines=61> */
.L_x_34559:
[----:B------:R-:W-:Y:S05]  /*1a80*/  BSYNC.RECONVERGENT B0 ;  /* 0x0000000000007941 */ /* 0x000fea0003800200 */
.L_x_34558:
        /* <DEDUP_REMOVED lines=8> */
[----:B------:R-:W-:Y:S01]  /*1b10*/  FSETP.GTU.FTZ.AND P1, PT, R133, R188, PT ;  /* 0x000000bc8500720b */ /* 0x000fe20003f3c000 */
[----:B------:R-:W-:-:S03]  /*1b20*/  FMUL.FTZ R135, R135, R0 ;  /* 0x0000000087877220 */ /* 0x000fc60000410000 */
[----:B------:R-:W-:Y:S02]  /*1b30*/  PLOP3.LUT P3, PT, P1, PT, PT, 0x8, 0x80 ;  /* 0x000000000080781c */ /* 0x000fe40000f6e170 */
[----:B------:R-:W-:Y:S01]  /*1b40*/  FSEL R134, R135, RZ, !P1 ;  /* 0x000000ff87867208 */ /* 0x000fe20004800000 */
[----:B------:R-:W-:-:S04]  /*1b50*/  IMAD.MOV.U32 R135, RZ, RZ, R176 ;  /* 0x000000ffff877224 */ /* 0x000fc800078e00b0 */
        /* <DEDUP_REMOVED lines=11> */
.L_x_34565:
        /* <DEDUP_REMOVED lines=13> */
.L_x_34567:
[----:B------:R-:W-:Y:S05]  /*1ce0*/  BSYNC.RECONVERGENT B1 ;  /* 0x0000000000017941 */ /* 0x000fea0003800200 */
.L_x_34566:
        /* <DEDUP_REMOVED lines=60> */
[----:B------:R-:W-:-:S07]  /*20b0*/  IMAD.MOV.U32 R140, RZ, RZ, R142 ;  /* 0x000000ffff8c7224 */ /* 0x000fce00078e008e */
.L_x_34564:
[----:B------:R-:W-:Y:S05]  /*20c0*/  BSYNC.RECONVERGENT B0 ;  /* 0x0000000000007941 */ /* 0x000fea0003800200 */
.L_x_34563:
        /* <DEDUP_REMOVED lines=22> */
.L_x_34570:
        /* <DEDUP_REMOVED lines=13> */
.L_x_34572:
[----:B------:R-:W-:Y:S05]  /*2300*/  BSYNC.RECONVERGENT B1 ;  /* 0x0000000000017941 */ /* 0x000fea0003800200 */
.L_x_34571:
        /* <DEDUP_REMOVED lines=61> */
.L_x_34569:
[----:B------:R-:W-:Y:S05]  /*26e0*/  BSYNC.RECONVERGENT B0 ;  /* 0x0000000000007941 */ /* 0x000fea0003800200 */
.L_x_34568:
        /* <DEDUP_REMOVED lines=22> */
.L_x_34575:
        /* <DEDUP_REMOVED lines=13> */
.L_x_34577:
[----:B------:R-:W-:Y:S05]  /*2920*/  BSYNC.RECONVERGENT B1 ;  /* 0x0000000000017941 */ /* 0x000fea0003800200 */
.L_x_34576:
        /* <DEDUP_REMOVED lines=61> */
.L_x_34574:
[----:B------:R-:W-:Y:S05]  /*2d00*/  BSYNC.RECONVERGENT B0 ;  /* 0x0000000000007941 */ /* 0x000fea0003800200 */
.L_x_34573:
        /* <DEDUP_REMOVED lines=22> */
.L_x_34580:
        /* <DEDUP_REMOVED lines=13> */
.L_x_34582:
[----:B------:R-:W-:Y:S05]  /*2f40*/  BSYNC.RECONVERGENT B1 ;  /* 0x0000000000017941 */ /* 0x000fea0003800200 */
.L_x_34581:
        /* <DEDUP_REMOVED lines=61> */
.L_x_34579:
[----:B------:R-:W-:Y:S05]  /*3320*/  BSYNC.RECONVERGENT B0 ;  /* 0x0000000000007941 */ /* 0x000fea0003800200 */
.L_x_34578:
        /* <DEDUP_REMOVED lines=22> */
.L_x_34585:
        /* <DEDUP_REMOVED lines=13> */
.L_x_34587:
[----:B------:R-:W-:Y:S05]  /*3560*/  BSYNC.RECONVERGENT B1 ;  /* 0x0000000000017941 */ /* 0x000fea0003800200 */
.L_x_34586:
        /* <DEDUP_REMOVED lines=58> */
[----:B------:R-:W-:Y:S01]  /*3910*/  IMAD.MOV.U32 R141, RZ, RZ, R140 ;  /* 0x000000ffff8d7224 */ /* 0x000fe200078e008c */
[----:B------:R-:W-:Y:S01]  /*3920*/  MOV R140, R144 ;  /* 0x00000090008c7202 */ /* 0x000fe20000000f00 */
[----:B------:R-:W-:-:S07]  /*3930*/  IMAD.MOV.U32 R144, RZ, RZ, RZ ;  /* 0x000000ffff907224 */ /* 0x000fce00078e00ff */
.L_x_34584:
[----:B------:R-:W-:Y:S05]  /*3940*/  BSYNC.RECONVERGENT B0 ;  /* 0x0000000000007941 */ /* 0x000fea0003800200 */
.L_x_34583:
        /* <DEDUP_REMOVED lines=22> */
.L_x_34590:
        /* <DEDUP_REMOVED lines=15> */
.L_x_34592:
[----:B------:R-:W-:Y:S05]  /*3ba0*/  BSYNC.RECONVERGENT B1 ;  /* 0x0000000000017941 */ /* 0x000fea0003800200 */
.L_x_34591:
        /* <DEDUP_REMOVED lines=61> */
.L_x_34589:
[----:B------:R-:W-:Y:S05]  /*3f80*/  BSYNC.RECONVERGENT B0 ;  /* 0x0000000000007941 */ /* 0x000fea0003800200 */
.L_x_34588:
        /* <DEDUP_REMOVED lines=10> */
.L_x_34553:
        /* <DEDUP_REMOVED lines=16> */
.L_x_34596:
        /* <DEDUP_REMOVED lines=13> */
.L_x_34598:
[----:B------:R-:W-:Y:S05]  /*4200*/  BSYNC.RECONVERGENT B1 ;  /* 0x0000000000017941 */ /* 0x000fea0003800200 */
.L_x_34597:
        /* <DEDUP_REMOVED lines=56> */
[----:B------:R-:W-:Y:S02]  /*4590*/  VIADD R133, R3, 0x96a522ad ;  /* 0x96a522ad03857836 */ /* 0x000fe40000000000 */
[----:B------:R-:W-:Y:S02]  /*45a0*/  IMAD.MOV.U32 R176, RZ, RZ, R134 ;  /* 0x000000ffffb07224 */ /* 0x000fe400078e0086 */
[----:B------:R-:W-:Y:S01]  /*45b0*/  IMAD.MOV.U32 R134, RZ, RZ, RZ ;  /* 0x000000ffff867224 */ /* 0x000fe200078e00ff */
[----:B------:R-:W-:-:S07]  /*45c0*/  LOP3.LUT R178, R133, R178, R141, 0x96, !PT ;  /* 0x000000b285b27212 */ /* 0x000fce00078e968d */
.L_x_34595:
[----:B------:R-:W-:Y:S05]  /*45d0*/  BSYNC.RECONVERGENT B0 ;  /* 0x0000000000007941 */ /* 0x000fea0003800200 */
.L_x_34594:
[----:B------:R-:W-:Y:S01]  /*45e0*/  I2FP.F32.U32 R133, R0 ;  /* 0x0000000000857245 */ /* 0x000fe20000201000 */
[----:B------:R-:W-:Y:S01]  /*45f0*/  IMAD.U32 R188, RZ, RZ, UR13 ;  /* 0x0000000dffbc7e24 */ /* 0x000fe2000f8e00ff */
[----:B------:R-:W-:Y:S01]  /*4600*/  ISETP.NE.AND P2, PT, R134, 0x1, PT ;  /* 0x000000018600780c */ /* 0x000fe20003f45270 */
[----:B-----5:R-:W-:Y:S01]  /*4610*/  HADD2.F32 R132, -RZ, R136.H0_H0 ;  /* 0x20000088ff847230 */ /* 0x020fe20000004100 */
[----:B------:R-:W-:Y:S01]  /*4620*/  MOV R0, UR14 ;  /* 0x0000000e00007c02 */ /* 0x000fe20008000f00 */
[----:B------:R-:W-:Y:S01]  /*4630*/  FFMA.FTZ R133, R133, R190, 1.1641532182693481445e-10 ;  /* 0x2f00000085857423 */ /* 0x000fe200000100be */
[----:B------:R-:W-:Y:S01]  /*4640*/  LOP3.LUT R192, R192, 0xfffffffb, RZ, 0xc0, !PT ;  /* 0xfffffffbc0c07812 */ /* 0x000fe200078ec0ff */
[----:B------:R-:W-:Y:S01]  /*4650*/  BSSY.RECONVERGENT B0, `(.L_x_34599) ;  /* 0x000005d000007945 */ /* 0x000fe20003800200 */
[----:B------:R-:W-:Y:S02]  /*4660*/  IMAD.MOV.U32 R141, RZ, RZ, 0x2 ;  /* 0x00000002ff8d7424 */ /* 0x000fe400078e00ff */
[----:B------:R-:W-:Y:S01]  /*4670*/  FSETP.GTU.FTZ.AND P1, PT, R133, R188, PT ;  /* 0x000000bc8500720b */ /* 0x000fe20003f3c000 */
[----:B------:R-:W-:Y:S01]  /*4680*/  FMUL.FTZ R133, R132, R191 ;  /* 0x000000bf84857220 */ /* 0x000fe20000410000 */
[----:B------:R-:W-:-:S02]  /*4690*/  IMAD.MOV.U32 R132, RZ, RZ, R176 ;  /* 0x000000ffff847224 */ /* 0x000fc400078e00b0 */
[----:B------:R-:W-:Y:S01]  /*46a0*/  PLOP3.LUT P3, PT, P1, PT, PT, 0x8, 0x80 ;  /* 0x000000000080781c */ /* 0x000fe20000f6e170 */
[----:B------:R-:W-:-:S05]  /*46b0*/  FMUL.FTZ R133, R133, R0 ;  /* 0x0000000085857220 */ /* 0x000fca0000410000 */
        /* <DEDUP_REMOVED lines=11> */
.L_x_34601:
        /* <DEDUP_REMOVED lines=13> */
.L_x_34603:
[----:B------:R-:W-:Y:S05]  /*4840*/  BSYNC.RECONVERGENT B1 ;  /* 0x0000000000017941 */ /* 0x000fea0003800200 */
.L_x_34602:
        /* <DEDUP_REMOVED lines=61> */
.L_x_34600:
[----:B------:R-:W-:Y:S05]  /*4c20*/  BSYNC.RECONVERGENT B0 ;  /* 0x0000000000007941 */ /* 0x000fea0003800200 */
.L_x_34599:
[----:B------:R-:W-:Y:S01]  /*4c30*/  I2FP.F32.U32 R135, R132 ;  /* 0x0000008400877245 */ /* 0x000fe20000201000 */
[----:B------:R-:W-:Y:S01]  /*4c40*/  HADD2.F32 R136, -RZ, R136.H1_H1 ;  /* 0x30000088ff887230 */ /* 0x000fe20000004100 */
[----:B------:R-:W-:Y:S01]  /*4c50*/  ISETP.NE.AND P2, PT, R141, 0x1, PT ;  /* 0x000000018d00780c */ /* 0x000fe20003f45270 */
[----:B------:R-:W-:Y:S01]  /*4c60*/  BSSY.RECONVERGENT B0, `(.L_x_34604) ;  /* 0x000005f000007945 */ /* 0x000fe20003800200 */
[----:B------:R-:W-:Y:S01]  /*4c70*/  LOP3.LUT R192, R192, 0xfffffffd, RZ, 0xc0, !PT ;  /* 0xfffffffdc0c07812 */ /* 0x000fe200078ec0ff */
[----:B------:R-:W-:Y:S01]  /*4c80*/  FFMA.FTZ R135, R135, R190, 1.1641532182693481445e-10 ;  /* 0x2f00000087877423 */ /* 0x000fe200000100be */
[----:B------:R-:W-:-:S04]  /*4c90*/  IMAD.MOV.U32 R132, RZ, RZ, R176 ;  /* 0x000000ffff847224 */ /* 0x000fc800078e00b0 */
[----:B------:R-:W-:Y:S01]  /*4ca0*/  FSETP.GTU.FTZ.AND P1, PT, R135, R188, PT ;  /* 0x000000bc8700720b */ /* 0x000fe20003f3c000 */
[----:B------:R-:W-:Y:S01]  /*4cb0*/  FMUL.FTZ R135, R136, R191 ;  /* 0x000000bf88877220 */ /* 0x000fe20000410000 */
[----:B------:R-:W-:Y:S02]  /*4cc0*/  HFMA2 R136, -RZ, RZ, 0, 1.1920928955078125e-07 ;  /* 0x00000002ff887431 */ /* 0x000fe400000001ff */
        /* <DEDUP_REMOVED lines=13> */
.L_x_34606:
        /* <DEDUP_REMOVED lines=13> */
.L_x_34608:
[----:B------:R-:W-:Y:S05]  /*4e70*/  BSYNC.RECONVERGENT B1 ;  /* 0x0000000000017941 */ /* 0x000fea0003800200 */
.L_x_34607:
        /* <DEDUP_REMOVED lines=8> */
[----:B------:R-:W-:Y:S02]  /*4f00*/  IMAD.MOV.U32 R132, RZ, RZ, R140 ;  /* 0x000000ffff847224 */ /* 0x000fe400078e008c */
[----:B------:R-:W-:Y:S01]  /*4f10*/  IMAD.MOV.U32 R136, RZ, RZ, RZ ;  /* 0x000000ffff887224 */ /* 0x000fe200078e00ff */
        /* <DEDUP_REMOVED lines=51> */
.L_x_34605:
[----:B------:R-:W-:Y:S05]  /*5250*/  BSYNC.RECONVERGENT B0 ;  /* 0x0000000000007941 */ /* 0x000fea0003800200 */
.L_x_34604:
[----:B------:R-:W-:Y:S01]  /*5260*/  I2FP.F32.U32 R135, R132 ;  /* 0x0000008400877245 */ /* 0x000fe20000201000 */
[----:B------:R-:W-:Y:S01]  /*5270*/  HADD2.F32 R132, -RZ, R137.H0_H0 ;  /* 0x20000089ff847230 */ /* 0x000fe20000004100 */
[----:B------:R-:W-:Y:S01]  /*5280*/  ISETP.NE.AND P3, PT, R136, 0x1, PT ;  /* 0x000000018800780c */ /* 0x000fe20003f65270 */
[----:B------:R-:W-:Y:S01]  /*5290*/  BSSY.RECONVERGENT B0, `(.L_x_34609) ;  /* 0x000005d000007945 */ /* 0x000fe20003800200 */
[----:B------:R-:W-:Y:S02]  /*52a0*/  IMAD.MOV.U32 R142, RZ, RZ, 0x2 ;  /* 0x00000002ff8e7424 */ /* 0x000fe400078e00ff */
[----:B------:R-:W-:-:S05]  /*52b0*/  FFMA.FTZ R135, R135, R190, 1.1641532182693481445e-10 ;  /* 0x2f00000087877423 */ /* 0x000fca00000100be */
[----:B------:R-:W-:Y:S01]  /*52c0*/  FSETP.GTU.FTZ.AND P2, PT, R135, R188, PT ;  /* 0x000000bc8700720b */ /* 0x000fe20003f5c000 */
[----:B------:R-:W-:Y:S01]  /*52d0*/  FMUL.FTZ R135, R132, R191 ;  /* 0x000000bf84877220 */ /* 0x000fe20000410000 */
[----:B------:R-:W-:Y:S02]  /*52e0*/  MOV R132, R176 ;  /* 0x000000b000847202 */ /* 0x000fe40000000f00 */
[----:B------:R-:W-:Y:S01]  /*52f0*/  PLOP3.LUT P1, PT, P2, PT, PT, 0x8, 0x80 ;  /* 0x000000000080781c */ /* 0x000fe2000172e170 */
[----:B------:R-:W-:-:S05]  /*5300*/  FMUL.FTZ R135, R135, R0 ;  /* 0x0000000087877220 */ /* 0x000fca0000410000 */
        /* <DEDUP_REMOVED lines=10> */
.L_x_34611:
        /* <DEDUP_REMOVED lines=13> */
.L_x_34613:
[----:B------:R-:W-:Y:S05]  /*5480*/  BSYNC.RECONVERGENT B1 ;  /* 0x0000000000017941 */ /* 0x000fea0003800200 */
.L_x_34612:
        /* <DEDUP_REMOVED lines=61> */
.L_x_34610:
[----:B------:R-:W-:Y:S05]  /*5860*/  BSYNC.RECONVERGENT B0 ;  /* 0x0000000000007941 */ /* 0x000fea0003800200 */
.L_x_34609:
        /* <DEDUP_REMOVED lines=21> */
.L_x_34616:
        /* <DEDUP_REMOVED lines=13> */
.L_x_34618:
[----:B------:R-:W-:Y:S05]  /*5a90*/  BSYNC.RECONVERGENT B1 ;  /* 0x0000000000017941 */ /* 0x000fea0003800200 */
.L_x_34617:
        /* <DEDUP_REMOVED lines=54> */
[----:B------:R-:W-:-:S03]  /*5e00*/  IADD3 R179, PT, PT, R2, -0x700cb87f, RZ ;  /* 0x8ff3478102b37810 */ /* 0x000fc60007ffe0ff */
[----:B------:R-:W-:-:S04]  /*5e10*/  IMAD.WIDE.U32 R146, R146, -0x326172a9, RZ ;  /* 0xcd9e8d5792927825 */ /* 0x000fc800078e00ff */
[----:B------:R-:W-:Y:S01]  /*5e20*/  VIADD R137, R3, 0x96a522ad ;  /* 0x96a522ad03897836 */ /* 0x000fe20000000000 */
[----:B------:R-:W-:Y:S01]  /*5e30*/  LOP3.LUT R179, R179, R142, R147, 0x96, !PT ;  /* 0x0000008eb3b37212 */ /* 0x000fe200078e9693 */
[----:B------:R-:W-:Y:S02]  /*5e40*/  IMAD.MOV.U32 R176, RZ, RZ, R146 ;  /* 0x000000ffffb07224 */ /* 0x000fe400078e0092 */
[----:B------:R-:W-:Y:S01]  /*5e50*/  IMAD.MOV.U32 R140, RZ, RZ, R144 ;  /* 0x000000ffff8c7224 */ /* 0x000fe200078e0090 */
[----:B------:R-:W-:-:S07]  /*5e60*/  LOP3.LUT R178, R137, R178, R145, 0x96, !PT ;  /* 0x000000b289b27212 */ /* 0x000fce00078e9691 */
.L_x_34615:
[----:B------:R-:W-:Y:S05]  /*5e70*/  BSYNC.RECONVERGENT B0 ;  /* 0x0000000000007941 */ /* 0x000fea0003800200 */
.L_x_34614:
        /* <DEDUP_REMOVED lines=21> */
.L_x_34621:
        /* <DEDUP_REMOVED lines=13> */
.L_x_34623:
[----:B------:R-:W-:Y:S05]  /*60a0*/  BSYNC.RECONVERGENT B1 ;  /* 0x0000000000017941 */ /* 0x000fea0003800200 */
.L_x_34622:
        /* <DEDUP_REMOVED lines=57> */
[----:B------:R-:W-:-:S03]  /*6440*/  IADD3 R141, PT, PT, R3, -0x695add53, RZ ;  /* 0x96a522ad038d7810 */ /* 0x000fc60007ffe0ff */
[----:B------:R-:W-:Y:S01]  /*6450*/  IMAD.MOV.U32 R142, RZ, RZ, RZ ;  /* 0x000000ffff8e7224 */ /* 0x000fe200078e00ff */
[----:B------:R-:W-:Y:S02]  /*6460*/  LOP3.LUT R178, R141, R178, R145, 0x96, !PT ;  /* 0x000000b28db27212 */ /* 0x000fe400078e9691 */
[----:B------:R-:W-:-:S07]  /*6470*/  MOV R140, R144 ;  /* 0x00000090008c7202 */ /* 0x000fce0000000f00 */
.L_x_34620:
[----:B------:R-:W-:Y:S05]  /*6480*/  BSYNC.RECONVERGENT B0 ;  /* 0x0000000000007941 */ /* 0x000fea0003800200 */
.L_x_34619:
        /* <DEDUP_REMOVED lines=21> */
.L_x_34626:
        /* <DEDUP_REMOVED lines=13> */
.L_x_34628:
[----:B------:R-:W-:Y:S05]  /*66b0*/  BSYNC.RECONVERGENT B1 ;  /* 0x0000000000017941 */ /* 0x000fea0003800200 */
.L_x_34627:
        /* <DEDUP_REMOVED lines=61> */
.L_x_34625:
[----:B------:R-:W-:Y:S05]  /*6a90*/  BSYNC.RECONVERGENT B0 ;  /* 0x0000000000007941 */ /* 0x000fea0003800200 */
.L_x_34624:
        /* <DEDUP_REMOVED lines=21> */
.L_x_34631:
        /* <DEDUP_REMOVED lines=15> */
.L_x_34633:
[----:B------:R-:W-:Y:S05]  /*6ce0*/  BSYNC.RECONVERGENT B1 ;  /* 0x0000000000017941 */ /* 0x000fea0003800200 */
.L_x_34632:
        /* <DEDUP_REMOVED lines=61> */
.L_x_34630:
[----:B------:R-:W-:Y:S05]  /*70c0*/  BSYNC.RECONVERGENT B0 ;  /* 0x0000000000007941 */ /* 0x000fea0003800200 */
.L_x_34629:
[----:B------:R-:W-:Y:S01]  /*70d0*/  I2FP.F32.U32 R141, R132 ;  /* 0x00000084008d7245 */ /* 0x000fe20000201000 */
[----:B------:R-:W-:-:S04]  /*70e0*/  HADD2.F32 R132, -RZ, R139.H1_H1 ;  /* 0x3000008bff847230 */ /* 0x000fc80000004100 */
[----:B------:R-:W-:Y:S01]  /*70f0*/  FFMA.FTZ R141, R141, R190, 1.1641532182693481445e-10 ;  /* 0x2f0000008d8d7423 */ /* 0x000fe200000100be */
[----:B------:R-:W-:Y:S01]  /*7100*/  FMUL.FTZ R139, R132, R191 ;  /* 0x000000bf848b7220 */ /* 0x000fe20000410000 */
        /* <DEDUP_REMOVED lines=12> */
.L_x_34593:
        /* <DEDUP_REMOVED lines=45> */
.L_x_34637:
        /* <DEDUP_REMOVED lines=13> */
.L_x_34639:
[----:B------:R-:W-:Y:S05]  /*7570*/  BSYNC.RECONVERGENT B1 ;  /* 0x0000000000017941 */ /* 0x000fea0003800200 */
.L_x_34638:
        /* <DEDUP_REMOVED lines=60> */
.L_x_34636:
[----:B------:R-:W-:Y:S05]  /*7940*/  BSYNC.RECONVERGENT B0 ;  /* 0x0000000000007941 */ /* 0x000fea0003800200 */
.L_x_34635:
        /* <DEDUP_REMOVED lines=24> */
.L_x_34642:
        /* <DEDUP_REMOVED lines=13> */
.L_x_34644:
[----:B------:R-:W-:Y:S05]  /*7ba0*/  BSYNC.RECONVERGENT B1 ;  /* 0x0000000000017941 */ /* 0x000fea0003800200 */
.L_x_34643:
        /* <DEDUP_REMOVED lines=61> */
.L_x_34641:
[----:B------:R-:W-:Y:S05]  /*7f80*/  BSYNC.RECONVERGENT B0 ;  /* 0x0000000000007941 */ /* 0x000fea0003800200 */
.L_x_34640:
        /* <DEDUP_REMOVED lines=24> */
.L_x_34647:
        /* <DEDUP_REMOVED lines=13> */
.L_x_34649:
[----:B------:R-:W-:Y:S05]  /*81e0*/  BSYNC.RECONVERGENT B1 ;  /* 0x0000000000017941 */ /* 0x000fea0003800200 */
.L_x_34648:
        /* <DEDUP_REMOVED lines=61> */
.L_x_34646:
[----:B------:R-:W-:Y:S05]  /*85c0*/  BSYNC.RECONVERGENT B0 ;  /* 0x0000000000007941 */ /* 0x000fea0003800200 */
.L_x_34645:
        /* <DEDUP_REMOVED lines=22> */
.L_x_34652:
        /* <DEDUP_REMOVED lines=13> */
.L_x_34654:
[----:B------:R-:W-:Y:S05]  /*8800*/  BSYNC.RECONVERGENT B1 ;  /* 0x0000000000017941 */ /* 0x000fea0003800200 */
.L_x_34653:
        /* <DEDUP_REMOVED lines=57> */
[----:B------:R-:W-:-:S03]  /*8ba0*/  IMAD.MOV.U32 R150, RZ, RZ, RZ ;  /* 0x000000ffff967224 */ /* 0x000fc600078e00ff */
[----:B------:R-:W-:Y:S01]  /*8bb0*/  LOP3.LUT R178, R143, R178, R153, 0x96, !PT ;  /* 0x000000b28fb27212 */ /* 0x000fe200078e9699 */
[----:B------:R-:W-:Y:S01]  /*8bc0*/  IMAD.MOV.U32 R143, RZ, RZ, R148 ;  /* 0x000000ffff8f7224 */ /* 0x000fe200078e0094 */
[----:B------:R-:W-:-:S07]  /*8bd0*/  MOV R148, R152 ;  /* 0x0000009800947202 */ /* 0x000fce0000000f00 */
.L_x_34651:
[----:B------:R-:W-:Y:S05]  /*8be0*/  BSYNC.RECONVERGENT B0 ;  /* 0x0000000000007941 */ /* 0x000fea0003800200 */
.L_x_34650:
        /* <DEDUP_REMOVED lines=22> */
.L_x_34657:
        /* <DEDUP_REMOVED lines=13> */
.L_x_34659:
[----:B------:R-:W-:Y:S05]  /*8e20*/  BSYNC.RECONVERGENT B1 ;  /* 0x0000000000017941 */ /* 0x000fea0003800200 */
.L_x_34658:
        /* <DEDUP_REMOVED lines=61> */
.L_x_34656:
[----:B------:R-:W-:Y:S05]  /*9200*/  BSYNC.RECONVERGENT B0 ;  /* 0x0000000000007941 */ /* 0x000fea0003800200 */
.L_x_34655:
        /* <DEDUP_REMOVED lines=22> */
.L_x_34662:
        /* <DEDUP_REMOVED lines=13> */
.L_x_34664:
[----:B------:R-:W-:Y:S05]  /*9440*/  BSYNC.RECONVERGENT B1 ;  /* 0x0000000000017941 */ /* 0x000fea0003800200 */
.L_x_34663:
        /* <DEDUP_REMOVED lines=61> */
.L_x_34661:
[----:B------:R-:W-:Y:S05]  /*9820*/  BSYNC.RECONVERGENT B0 ;  /* 0x0000000000007941 */ /* 0x000fea0003800200 */
.L_x_34660:
        /* <DEDUP_REMOVED lines=22> */
.L_x_34667:
        /* <DEDUP_REMOVED lines=13> */
.L_x_34669:
[----:B------:R-:W-:Y:S05]  /*9a60*/  BSYNC.RECONVERGENT B1 ;  /* 0x0000000000017941 */ /* 0x000fea0003800200 */
.L_x_34668:
        /* <DEDUP_REMOVED lines=61> */
.L_x_34666:
[----:B------:R-:W-:Y:S05]  /*9e40*/  BSYNC.RECONVERGENT B0 ;  /* 0x0000000000007941 */ /* 0x000fea0003800200 */
.L_x_34665:
        /* <DEDUP_REMOVED lines=22> */
.L_x_34672:
        /* <DEDUP_REMOVED lines=15> */
.L_x_34674:
[----:B------:R-:W-:Y:S05]  /*a0a0*/  BSYNC.RECONVERGENT B1 ;  /* 0x0000000000017941 */ /* 0x000fea0003800200 */
.L_x_34673:
        /* <DEDUP_REMOVED lines=61> */
.L_x_34671:
[----:B------:R-:W-:Y:S05]  /*a480*/  BSYNC.RECONVERGENT B0 ;  /* 0x0000000000007941 */ /* 0x000fea0003800200 */
.L_x_34670:
        /* <DEDUP_REMOVED lines=10> */
.L_x_34634:
        /* <DEDUP_REMOVED lines=16> */
.L_x_34678:
        /* <DEDUP_REMOVED lines=13> */
.L_x_34680:
[----:B------:R-:W-:Y:S05]  /*a700*/  BSYNC.RECONVERGENT B1 ;  /* 0x0000000000017941 */ /* 0x000fea0003800200 */
.L_x_34679:
        /* <DEDUP_REMOVED lines=60> */
.L_x_34677:
[----:B------:R-:W-:Y:S05]  /*aad0*/  BSYNC.RECONVERGENT B0 ;  /* 0x0000000000007941 */ /* 0x000fea0003800200 */
.L_x_34676:
[----:B------:R-:W-:Y:S01]  /*aae0*/  I2FP.F32.U32 R141, R141 ;  /* 0x0000008d008d7245 */ /* 0x000fe20000201000 */
[----:B-----5:R-:W-:Y:S01]  /*aaf0*/  HADD2.F32 R140, -RZ, R144.H0_H0 ;  /* 0x20000090ff8c7230 */ /* 0x020fe20000004100 */
[----:B------:R-:W-:Y:S01]  /*ab00*/  ISETP.NE.AND P2, PT, R142, 0x1, PT ;  /* 0x000000018e00780c */ /* 0x000fe20003f45270 */
[----:B------:R-:W-:Y:S01]  /*ab10*/  BSSY.RECONVERGENT B0, `(.L_x_34681) ;  /* 0x000005f000007945 */ /* 0x000fe20003800200 */
[----:B------:R-:W-:Y:S01]  /*ab20*/  LOP3.LUT R192, R192, 0xfffffffb, RZ, 0xc0, !PT ;  /* 0xfffffffbc0c07812 */ /* 0x000fe200078ec0ff */
[----:B------:R-:W-:Y:S01]  /*ab30*/  FFMA.FTZ R141, R141, R190, 1.1641532182693481445e-10 ;  /* 0x2f0000008d8d7423 */ /* 0x000fe200000100be */
[----:B------:R-:W-:-:S04]  /*ab40*/  IMAD.MOV.U32 R149, RZ, RZ, 0x2 ;  /* 0x00000002ff957424 */ /* 0x000fc800078e00ff */
[----:B------:R-:W-:Y:S01]  /*ab50*/  FSETP.GTU.FTZ.AND P1, PT, R141, R188, PT ;  /* 0x000000bc8d00720b */ /* 0x000fe20003f3c000 */
[----:B------:R-:W-:Y:S01]  /*ab60*/  FMUL.FTZ R141, R140, R191 ;  /* 0x000000bf8c8d7220 */ /* 0x000fe20000410000 */
[----:B------:R-:W-:Y:S02]  /*ab70*/  MOV R140, R176 ;  /* 0x000000b0008c7202 */ /* 0x000fe40000000f00 */
        /* <DEDUP_REMOVED lines=13> */
.L_x_34683:
        /* <DEDUP_REMOVED lines=13> */
.L_x_34685:
[----:B------:R-:W-:Y:S05]  /*ad20*/  BSYNC.RECONVERGENT B1 ;  /* 0x0000000000017941 */ /* 0x000fea0003800200 */
.L_x_34684:
        /* <DEDUP_REMOVED lines=59> */
[----:B------:R-:W-:Y:S02]  /*b0e0*/  LOP3.LUT R178, R143, R178, R151, 0x96, !PT ;  /* 0x000000b28fb27212 */ /* 0x000fe400078e9697 */
[----:B------:R-:W-:-:S07]  /*b0f0*/  MOV R148, R150 ;  /* 0x0000009600947202 */ /* 0x000fce0000000f00 */
.L_x_34682:
[----:B------:R-:W-:Y:S05]  /*b100*/  BSYNC.RECONVERGENT B0 ;  /* 0x0000000000007941 */ /* 0x000fea0003800200 */
.L_x_34681:
        /* <DEDUP_REMOVED lines=23> */
.L_x_34688:
        /* <DEDUP_REMOVED lines=13> */
.L_x_34690:
[----:B------:R-:W-:Y:S05]  /*b350*/  BSYNC.RECONVERGENT B1 ;  /* 0x0000000000017941 */ /* 0x000fea0003800200 */
.L_x_34689:
        /* <DEDUP_REMOVED lines=61> */
.L_x_34687:
[----:B------:R-:W-:Y:S05]  /*b730*/  BSYNC.RECONVERGENT B0 ;  /* 0x0000000000007941 */ /* 0x000fea0003800200 */
.L_x_34686:
        /* <DEDUP_REMOVED lines=21> */
.L_x_34693:
        /* <DEDUP_REMOVED lines=13> */
.L_x_34695:
[----:B------:R-:W-:Y:S05]  /*b960*/  BSYNC.RECONVERGENT B1 ;  /* 0x0000000000017941 */ /* 0x000fea0003800200 */
.L_x_34694:
        /* <DEDUP_REMOVED lines=61> */
.L_x_34692:
[----:B------:R-:W-:Y:S05]  /*bd40*/  BSYNC.RECONVERGENT B0 ;  /* 0x0000000000007941 */ /* 0x000fea0003800200 */
.L_x_34691:
        /* <DEDUP_REMOVED lines=21> */
.L_x_34698:
        /* <DEDUP_REMOVED lines=13> */
.L_x_34700:
[----:B------:R-:W-:Y:S05]  /*bf70*/  BSYNC.RECONVERGENT B1 ;  /* 0x0000000000017941 */ /* 0x000fea0003800200 */
.L_x_34699:
        /* <DEDUP_REMOVED lines=61> */
.L_x_34697:
[----:B------:R-:W-:Y:S05]  /*c350*/  BSYNC.RECONVERGENT B0 ;  /* 0x0000000000007941 */ /* 0x000fea0003800200 */
.L_x_34696:
        /* <DEDUP_REMOVED lines=21> */
.L_x_34703:
        /* <DEDUP_REMOVED lines=13> */
.L_x_34705:
[----:B------:R-:W-:Y:S05]  /*c580*/  BSYNC.RECONVERGENT B1 ;  /* 0x0000000000017941 */ /* 0x000fea0003800200 */
.L_x_34704:
        /* <DEDUP_REMOVED lines=61> */
.L_x_34702:
[----:B------:R-:W-:Y:S05]  /*c960*/  BSYNC.RECONVERGENT B0 ;  /* 0x0000000000007941 */ /* 0x000fea0003800200 */
.L_x_34701:
        /* <DEDUP_REMOVED lines=21> */
.L_x_34708:
        /* <DEDUP_REMOVED lines=13> */
.L_x_34710:
[----:B------:R-:W-:Y:S05]  /*cb90*/  BSYNC.RECONVERGENT B1 ;  /* 0x0000000000017941 */ /* 0x000fea0003800200 */
.L_x_34709:
        /* <DEDUP_REMOVED lines=61> */
.L_x_34707:
[----:B------:R-:W-:Y:S05]  /*cf70*/  BSYNC.RECONVERGENT B0 ;  /* 0x0000000000007941 */ /* 0x000fea0003800200 */
.L_x_34706:
        /* <DEDUP_REMOVED lines=21> */
.L_x_34713:
        /* <DEDUP_REMOVED lines=15> */
.L_x_34715:
[----:B------:R-:W-:Y:S05]  /*d1c0*/  BSYNC.RECONVERGENT B1 ;  /* 0x0000000000017941 */ /* 0x000fea0003800200 */
.L_x_34714:
        /* <DEDUP_REMOVED lines=61> */
.L_x_34712:
[----:B------:R-:W-:Y:S05]  /*d5a0*/  BSYNC.RECONVERGENT B0 ;  /* 0x0000000000007941 */ /* 0x000fea0003800200 */
.L_x_34711:
        /* <DEDUP_REMOVED lines=16> */
.L_x_34675:
        /* <DEDUP_REMOVED lines=43> */
.L_x_34719:
        /* <DEDUP_REMOVED lines=13> */
.L_x_34721:
[----:B------:R-:W-:Y:S05]  /*da30*/  BSYNC.RECONVERGENT B1 ;  /* 0x0000000000017941 */ /* 0x000fea0003800200 */
.L_x_34720:
        /* <DEDUP_REMOVED lines=60> */
.L_x_34718:
[----:B------:R-:W-:Y:S05]  /*de00*/  BSYNC.RECONVERGENT B0 ;  /* 0x0000000000007941 */ /* 0x000fea0003800200 */
.L_x_34717:
        /* <DEDUP_REMOVED lines=24> */
.L_x_34724:
        /* <DEDUP_REMOVED lines=13> */
.L_x_34726:
[----:B------:R-:W-:Y:S05]  /*e060*/  BSYNC.RECONVERGENT B1 ;  /* 0x0000000000017941 */ /* 0x000fea0003800200 */
.L_x_34725:
        /* <DEDUP_REMOVED lines=61> */
.L_x_34723:
[----:B------:R-:W-:Y:S05]  /*e440*/  BSYNC.RECONVERGENT B0 ;  /* 0x0000000000007941 */ /* 0x000fea0003800200 */
.L_x_34722:
        /* <DEDUP_REMOVED lines=11> */
[----:B------:R-:W-:Y:S02]  /*e500*/  FSEL R150, R151, RZ, !P1 ;  /* 0x000000ff97967208 */ /* 0x000fe40004800000 */
[----:B------:R-:W-:-:S03]  /*e510*/  MOV R151, R176 ;  /* 0x000000b000977202 */ /* 0x000fc60000000f00 */
        /* <DEDUP_REMOVED lines=11> */
.L_x_34729:
        /* <DEDUP_REMOVED lines=13> */
.L_x_34731:
[----:B------:R-:W-:Y:S05]  /*e6a0*/  BSYNC.RECONVERGENT B1 ;  /* 0x0000000000017941 */ /* 0x000fea0003800200 */
.L_x_34730:
        /* <DEDUP_REMOVED lines=61> */
.L_x_34728:
[----:B------:R-:W-:Y:S05]  /*ea80*/  BSYNC.RECONVERGENT B0 ;  /* 0x0000000000007941 */ /* 0x000fea0003800200 */
.L_x_34727:
        /* <DEDUP_REMOVED lines=22> */
.L_x_34734:
        /* <DEDUP_REMOVED lines=13> */
.L_x_34736:
[----:B------:R-:W-:Y:S05]  /*ecc0*/  BSYNC.RECONVERGENT B1 ;  /* 0x0000000000017941 */ /* 0x000fea0003800200 */
.L_x_34735:
        /* <DEDUP_REMOVED lines=61> */
.L_x_34733:
[----:B------:R-:W-:Y:S05]  /*f0a0*/  BSYNC.RECONVERGENT B0 ;  /* 0x0000000000007941 */ /* 0x000fea0003800200 */
.L_x_34732:
        /* <DEDUP_REMOVED lines=22> */
.L_x_34739:
        /* <DEDUP_REMOVED lines=13> */
.L_x_34741:
[----:B------:R-:W-:Y:S05]  /*f2e0*/  BSYNC.RECONVERGENT B1 ;  /* 0x0000000000017941 */ /* 0x000fea0003800200 */
.L_x_34740:
        /* <DEDUP_REMOVED lines=61> */
.L_x_34738:
[----:B------:R-:W-:Y:S05]  /*f6c0*/  BSYNC.RECONVERGENT B0 ;  /* 0x0000000000007941 */ /* 0x000fea0003800200 */
.L_x_34737:
        /* <DEDUP_REMOVED lines=22> */
.L_x_34744:
        /* <DEDUP_REMOVED lines=13> */
.L_x_34746:
[----:B------:R-:W-:Y:S05]  /*f900*/  BSYNC.RECONVERGENT B1 ;  /* 0x0000000000017941 */ /* 0x000fea0003800200 */
.L_x_34745:
        /* <DEDUP_REMOVED lines=61> */
.L_x_34743:
[----:B------:R-:W-:Y:S05]  /*fce0*/  BSYNC.RECONVERGENT B0 ;  /* 0x0000000000007941 */ /* 0x000fea0003800200 */
.L_x_34742:
        /* <DEDUP_REMOVED lines=22> */
.L_x_34749:
        /* <DEDUP_REMOVED lines=13> */
.L_x_34751:
[----:B------:R-:W-:Y:S05]  /*ff20*/  BSYNC.RECONVERGENT B1 ;  /* 0x0000000000017941 */ /* 0x000fea0003800200 */
.L_x_34750:
        /* <DEDUP_REMOVED lines=61> */
.L_x_34748:
[----:B------:R-:W-:Y:S05]  /*10300*/  BSYNC.RECONVERGENT B0 ;  /* 0x0000000000007941 */ /* 0x000fea0003800200 */
.L_x_34747:
        /* <DEDUP_REMOVED lines=22> */
.L_x_34754:
        /* <DEDUP_REMOVED lines=15> */
.L_x_34756:
[----:B------:R-:W-:Y:S05]  /*10560*/  BSYNC.RECONVERGENT B1 ;  /* 0x0000000000017941 */ /* 0x000fea0003800200 */
.L_x_34755:
        /* <DEDUP_REMOVED lines=61> */
.L_x_34753:
[----:B------:R-:W-:Y:S05]  /*10940*/  BSYNC.RECONVERGENT B0 ;  /* 0x0000000000007941 */ /* 0x000fea0003800200 */
.L_x_34752:
        /* <DEDUP_REMOVED lines=10> */
.L_x_34716:
        /* <DEDUP_REMOVED lines=16> */
.L_x_34760:
        /* <DEDUP_REMOVED lines=13> */
.L_x_34762:
[----:B------:R-:W-:Y:S05]  /*10bc0*/  BSYNC.RECONVERGENT B1 ;  /* 0x0000000000017941 */ /* 0x000fea0003800200 */
.L_x_34761:
        /* <DEDUP_REMOVED lines=60> */
.L_x_34759:
[----:B------:R-:W-:Y:S05]  /*10f90*/  BSYNC.RECONVERGENT B0 ;  /* 0x0000000000007941 */ /* 0x000fea0003800200 */
.L_x_34758:
[----:B------:R-:W-:Y:S01]  /*10fa0*/  I2FP.F32.U32 R149, R149 ;  /* 0x0000009500957245 */ /* 0x000fe20000201000 */
[----:B-----5:R-:W-:Y:S01]  /*10fb0*/  HADD2.F32 R148, -RZ, R152.H0_H0 ;  /* 0x20000098ff947230 */ /* 0x020fe20000004100 */
[----:B------:R-:W-:Y:S01]  /*10fc0*/  ISETP.NE.AND P2, PT, R150, 0x1, PT ;  /* 0x000000019600780c */ /* 0x000fe20003f45270 */
[----:B------:R-:W-:Y:S01]  /*10fd0*/  BSSY.RECONVERGENT B0, `(.L_x_34763) ;  /* 0x000005f000007945 */ /* 0x000fe20003800200 */
[----:B------:R-:W-:Y:S01]  /*10fe0*/  LOP3.LUT R192, R192, 0xfffffffb, RZ, 0xc0, !PT ;  /* 0xfffffffbc0c07812 */ /* 0x000fe200078ec0ff */
[----:B------:R-:W-:Y:S01]  /*10ff0*/  FFMA.FTZ R149, R149, R190, 1.1641532182693481445e-10 ;  /* 0x2f00000095957423 */ /* 0x000fe200000100be */
[----:B------:R-:W-:-:S04]  /*11000*/  HFMA2 R157, -RZ, RZ, 0, 1.1920928955078125e-07 ;  /* 0x00000002ff9d7431 */ /* 0x000fc800000001ff */
[----:B------:R-:W-:Y:S01]  /*11010*/  FSETP.GTU.FTZ.AND P1, PT, R149, R188, PT ;  /* 0x000000bc9500720b */ /* 0x000fe20003f3c000 */
[----:B------:R-:W-:Y:S01]  /*11020*/  FMUL.FTZ R149, R148, R191 ;  /* 0x000000bf94957220 */ /* 0x000fe20000410000 */
[----:B------:R-:W-:Y:S02]  /*11030*/  IMAD.MOV.U32 R148, RZ, RZ, R176 ;  /* 0x000000ffff947224 */ /* 0x000fe400078e00b0 */
        /* <DEDUP_REMOVED lines=13> */
.L_x_34765:
        /* <DEDUP_REMOVED lines=13> */
.L_x_34767:
[----:B------:R-:W-:Y:S05]  /*111e0*/  BSYNC.RECONVERGENT B1 ;  /* 0x0000000000017941 */ /* 0x000fea0003800200 */
.L_x_34766:
        /* <DEDUP_REMOVED lines=55> */
[----:B------:R-:W-:-:S04]  /*11560*/  IMAD.WIDE.U32 R158, R157, -0x2daee0ad, RZ ;  /* 0xd2511f539d9e7825 */ /* 0x000fc800078e00ff */
[----:B------:R-:W-:Y:S01]  /*11570*/  HFMA2 R157, -RZ, RZ, 0, 0 ;  /* 0x00000000ff9d7431 */ /* 0x000fe200000001ff */
[----:B------:R-:W-:Y:S01]  /*11580*/  LOP3.LUT R179, R179, R150, R161, 0x96, !PT ;  /* 0x00000096b3b37212 */ /* 0x000fe200078e96a1 */
[----:B------:R-:W-:Y:S01]  /*11590*/  IMAD.MOV.U32 R176, RZ, RZ, R160 ;  /* 0x000000ffffb07224 */ /* 0x000fe200078e00a0 */
[----:B------:R-:W-:Y:S01]  /*115a0*/  LOP3.LUT R178, R151, R178, R159, 0x96, !PT ;  /* 0x000000b297b27212 */ /* 0x000fe200078e969f */
[----:B------:R-:W-:-:S07]  /*115b0*/  IMAD.MOV.U32 R156, RZ, RZ, R158 ;  /* 0x000000ffff9c7224 */ /* 0x000fce00078e009e */
.L_x_34764:
[----:B------:R-:W-:Y:S05]  /*115c0*/  BSYNC.RECONVERGENT B0 ;  /* 0x0000000000007941 */ /* 0x000fea0003800200 */
.L_x_34763:
[----:B------:R-:W-:Y:S01]  /*115d0*/  I2FP.F32.U32 R151, R148 ;  /* 0x0000009400977245 */ /* 0x000fe20000201000 */
[----:B------:R-:W-:Y:S01]  /*115e0*/  HADD2.F32 R152, -RZ, R152.H1_H1 ;  /* 0x30000098ff987230 */ /* 0x000fe20000004100 */
[----:B------:R-:W-:Y:S01]  /*115f0*/  ISETP.NE.AND P2, PT, R157, 0x1, PT ;  /* 0x000000019d00780c */ /* 0x000fe20003f45270 */
[----:B------:R-:W-:Y:S01]  /*11600*/  BSSY.RECONVERGENT B0, `(.L_x_34768) ;  /* 0x000005f000007945 */ /* 0x000fe20003800200 */
[----:B------:R-:W-:Y:S01]  /*11610*/  LOP3.LUT R192, R192, 0xfffffffd, RZ, 0xc0, !PT ;  /* 0xfffffffdc0c07812 */ /* 0x000fe200078ec0ff */
[----:B------:R-:W-:Y:S01]  /*11620*/  FFMA.FTZ R151, R151, R190, 1.1641532182693481445e-10 ;  /* 0x2f00000097977423 */ /* 0x000fe200000100be */
[----:B------:R-:W-:-:S04]  /*11630*/  MOV R148, R176 ;  /* 0x000000b000947202 */ /* 0x000fc80000000f00 */
[----:B------:R-:W-:Y:S01]  /*11640*/  FSETP.GTU.FTZ.AND P1, PT, R151, R188, PT ;  /* 0x000000bc9700720b */ /* 0x000fe20003f3c000 */
[----:B------:R-:W-:Y:S01]  /*11650*/  FMUL.FTZ R151, R152, R191 ;  /* 0x000000bf98977220 */ /* 0x000fe20000410000 */
[----:B------:R-:W-:Y:S02]  /*11660*/  IMAD.MOV.U32 R152, RZ, RZ, 0x2 ;  /* 0x00000002ff987424 */ /* 0x000fe400078e00ff */
        /* <DEDUP_REMOVED lines=13> */
.L_x_34770:
        /* <DEDUP_REMOVED lines=13> */
.L_x_34772:
[----:B------:R-:W-:Y:S05]  /*11810*/  BSYNC.RECONVERGENT B1 ;  /* 0x0000000000017941 */ /* 0x000fea0003800200 */
.L_x_34771:
        /* <DEDUP_REMOVED lines=61> */
.L_x_34769:
[----:B------:R-:W-:Y:S05]  /*11bf0*/  BSYNC.RECONVERGENT B0 ;  /* 0x0000000000007941 */ /* 0x000fea0003800200 */
.L_x_34768:
[----:B------:R-:W-:Y:S01]  /*11c00*/  I2FP.F32.U32 R151, R148 ;  /* 0x0000009400977245 */ /* 0x000fe20000201000 */
[----:B------:R-:W-:Y:S01]  /*11c10*/  HADD2.F32 R148, -RZ, R153.H0_H0 ;  /* 0x20000099ff947230 */ /* 0x000fe20000004100 */
[----:B------:R-:W-:Y:S01]  /*11c20*/  ISETP.NE.AND P3, PT, R152, 0x1, PT ;  /* 0x000000019800780c */ /* 0x000fe20003f65270 */
[----:B------:R-:W-:Y:S01]  /*11c30*/  BSSY.RECONVERGENT B0, `(.L_x_34773) ;  /* 0x000005d000007945 */ /* 0x000fe20003800200 */
[----:B------:R-:W-:Y:S02]  /*11c40*/  HFMA2 R158, -RZ, RZ, 0, 1.1920928955078125e-07 ;  /* 0x00000002ff9e7431 */ /* 0x000fe400000001ff */
[----:B------:R-:W-:-:S05]  /*11c50*/  FFMA.FTZ R151, R151, R190, 1.1641532182693481445e-10 ;  /* 0x2f00000097977423 */ /* 0x000fca00000100be */
[----:B------:R-:W-:Y:S01]  /*11c60*/  FSETP.GTU.FTZ.AND P2, PT, R151, R188, PT ;  /* 0x000000bc9700720b */ /* 0x000fe20003f5c000 */
[----:B------:R-:W-:Y:S01]  /*11c70*/  FMUL.FTZ R151, R148, R191 ;  /* 0x000000bf94977220 */ /* 0x000fe20000410000 */
[----:B------:R-:W-:Y:S02]  /*11c80*/  IMAD.MOV.U32 R148, RZ, RZ, R176 ;  /* 0x000000ffff947224 */ /* 0x000fe400078e00b0 */
[----:B------:R-:W-:Y:S01]  /*11c90*/  PLOP3.LUT P1, PT, P2, PT, PT, 0x8, 0x80 ;  /* 0x000000000080781c */ /* 0x000fe2000172e170 */
[----:B------:R-:W-:-:S05]  /*11ca0*/  FMUL.FTZ R151, R151, R0 ;  /* 0x0000000097977220 */ /* 0x000fca0000410000 */
[----:B------:R-:W-:Y:S01]  /*11cb0*/  FSEL R151, R151, RZ, !P2 ;  /* 0x000000ff97977208 */ /* 0x000fe20005000000 */
        /* <DEDUP_REMOVED lines=9> */
.L_x_34775:
        /* <DEDUP_REMOVED lines=13> */
.L_x_34777:
[----:B------:R-:W-:Y:S05]  /*11e20*/  BSYNC.RECONVERGENT B1 ;  /* 0x0000000000017941 */ /* 0x000fea0003800200 */
.L_x_34776:
        /* <DEDUP_REMOVED lines=61> */
.L_x_34774:
[----:B------:R-:W-:Y:S05]  /*12200*/  BSYNC.RECONVERGENT B0 ;  /* 0x0000000000007941 */ /* 0x000fea0003800200 */
.L_x_34773:
        /* <DEDUP_REMOVED lines=21> */
.L_x_34780:
        /* <DEDUP_REMOVED lines=13> */
.L_x_34782:
[----:B------:R-:W-:Y:S05]  /*12430*/  BSYNC.RECONVERGENT B1 ;  /* 0x0000000000017941 */ /* 0x000fea0003800200 */
.L_x_34781:
        /* <DEDUP_REMOVED lines=61> */
.L_x_34779:
[----:B------:R-:W-:Y:S05]  /*12810*/  BSYNC.RECONVERGENT B0 ;  /* 0x0000000000007941 */ /* 0x000fea0003800200 */
.L_x_34778:
        /* <DEDUP_REMOVED lines=21> */
.L_x_34785:
        /* <DEDUP_REMOVED lines=13> */
.L_x_34787:
[----:B------:R-:W-:Y:S05]  /*12a40*/  BSYNC.RECONVERGENT B1 ;  /* 0x0000000000017941 */ /* 0x000fea0003800200 */
.L_x_34786:
        /* <DEDUP_REMOVED lines=61> */
.L_x_34784:
[----:B------:R-:W-:Y:S05]  /*12e20*/  BSYNC.RECONVERGENT B0 ;  /* 0x0000000000007941 */ /* 0x000fea0003800200 */
.L_x_34783:
        /* <DEDUP_REMOVED lines=21> */
.L_x_34790:
        /* <DEDUP_REMOVED lines=13> */
.L_x_34792:
[----:B------:R-:W-:Y:S05]  /*13050*/  BSYNC.RECONVERGENT B1 ;  /* 0x0000000000017941 */ /* 0x000fea0003800200 */
.L_x_34791:
        /* <DEDUP_REMOVED lines=61> */
.L_x_34789:
[----:B------:R-:W-:Y:S05]  /*13430*/  BSYNC.RECONVERGENT B0 ;  /* 0x0000000000007941 */ /* 0x000fea0003800200 */
.L_x_34788:
        /* <DEDUP_REMOVED lines=21> */
.L_x_34795:
        /* <DEDUP_REMOVED lines=15> */
.L_x_34797:
[----:B------:R-:W-:Y:S05]  /*13680*/  BSYNC.RECONVERGENT B1 ;  /* 0x0000000000017941 */ /* 0x000fea0003800200 */
.L_x_34796:
        /* <DEDUP_REMOVED lines=61> */
.L_x_34794:
[----:B------:R-:W-:Y:S05]  /*13a60*/  BSYNC.RECONVERGENT B0 ;  /* 0x0000000000007941 */ /* 0x000fea0003800200 */
.L_x_34793:
        /* <DEDUP_REMOVED lines=16> */
.L_x_34757:
        /* <DEDUP_REMOVED lines=43> */
.L_x_34801:
        /* <DEDUP_REMOVED lines=13> */
.L_x_34803:
[----:B------:R-:W-:Y:S05]  /*13ef0*/  BSYNC.RECONVERGENT B1 ;  /* 0x0000000000017941 */ /* 0x000fea0003800200 */
.L_x_34802:
        /* <DEDUP_REMOVED lines=60> */
.L_x_34800:
[----:B------:R-:W-:Y:S05]  /*142c0*/  BSYNC.RECONVERGENT B0 ;  /* 0x0000000000007941 */ /* 0x000fea0003800200 */
.L_x_34799:
        /* <DEDUP_REMOVED lines=24> */
.L_x_34806:
        /* <DEDUP_REMOVED lines=13> */
.L_x_34808:
[----:B------:R-:W-:Y:S05]  /*14520*/  BSYNC.RECONVERGENT B1 ;  /* 0x0000000000017941 */ /* 0x000fea0003800200 */
.L_x_34807:
        /* <DEDUP_REMOVED lines=56> */
[----:B------:R-:W-:Y:S02]  /*148b0*/  VIADD R157, R3, 0x96a522ad ;  /* 0x96a522ad039d7836 */ /* 0x000fe40000000000 */
[----:B------:R-:W-:-:S03]  /*148c0*/  IMAD.MOV.U32 R167, RZ, RZ, RZ ;  /* 0x000000ffffa77224 */ /* 0x000fc600078e00ff */
[----:B------:R-:W-:Y:S01]  /*148d0*/  LOP3.LUT R178, R157, R158, R171, 0x96, !PT ;  /* 0x0000009e9db27212 */ /* 0x000fe200078e96ab */
[----:B------:R-:W-:Y:S01]  /*148e0*/  IMAD.MOV.U32 R157, RZ, RZ, R166 ;  /* 0x000000ffff9d7224 */ /* 0x000fe200078e00a6 */
[----:B------:R-:W-:-:S07]  /*148f0*/  MOV R166, R170 ;  /* 0x000000aa00a67202 */ /* 0x000fce0000000f00 */
.L_x_34805:
[----:B------:R-:W-:Y:S05]  /*14900*/  BSYNC.RECONVERGENT B0 ;  /* 0x0000000000007941 */ /* 0x000fea0003800200 */
.L_x_34804:
        /* <DEDUP_REMOVED lines=24> */
.L_x_34811:
        /* <DEDUP_REMOVED lines=13> */
.L_x_34813:
[----:B------:R-:W-:Y:S05]  /*14b60*/  BSYNC.RECONVERGENT B1 ;  /* 0x0000000000017941 */ /* 0x000fea0003800200 */
.L_x_34812:
        /* <DEDUP_REMOVED lines=61> */
.L_x_34810:
[----:B------:R-:W-:Y:S05]  /*14f40*/  BSYNC.RECONVERGENT B0 ;  /* 0x0000000000007941 */ /* 0x000fea0003800200 */
.L_x_34809:
        /* <DEDUP_REMOVED lines=22> */
.L_x_34816:
        /* <DEDUP_REMOVED lines=13> */
.L_x_34818:
[----:B------:R-:W-:Y:S05]  /*15180*/  BSYNC.RECONVERGENT B1 ;  /* 0x0000000000017941 */ /* 0x000fea0003800200 */
.L_x_34817:
        /* <DEDUP_REMOVED lines=61> */
.L_x_34815:
[----:B------:R-:W-:Y:S05]  /*15560*/  BSYNC.RECONVERGENT B0 ;  /* 0x0000000000007941 */ /* 0x000fea0003800200 */
.L_x_34814:
        /* <DEDUP_REMOVED lines=22> */
.L_x_34821:
        /* <DEDUP_REMOVED lines=13> */
.L_x_34823:
[----:B------:R-:W-:Y:S05]  /*157a0*/  BSYNC.RECONVERGENT B1 ;  /* 0x0000000000017941 */ /* 0x000fea0003800200 */
.L_x_34822:
        /* <DEDUP_REMOVED lines=61> */
.L_x_34820:
[----:B------:R-:W-:Y:S05]  /*15b80*/  BSYNC.RECONVERGENT B0 ;  /* 0x0000000000007941 */ /* 0x000fea0003800200 */
.L_x_34819:
        /* <DEDUP_REMOVED lines=22> */
.L_x_34826:
        /* <DEDUP_REMOVED lines=13> */
.L_x_34828:
[----:B------:R-:W-:Y:S05]  /*15dc0*/  BSYNC.RECONVERGENT B1 ;  /* 0x0000000000017941 */ /* 0x000fea0003800200 */
.L_x_34827:
        /* <DEDUP_REMOVED lines=61> */
.L_x_34825:
[----:B------:R-:W-:Y:S05]  /*161a0*/  BSYNC.RECONVERGENT B0 ;  /* 0x0000000000007941 */ /* 0x000fea0003800200 */
.L_x_34824:
        /* <DEDUP_REMOVED lines=22> */
.L_x_34831:
        /* <DEDUP_REMOVED lines=13> */
.L_x_34833:
[----:B------:R-:W-:Y:S05]  /*163e0*/  BSYNC.RECONVERGENT B1 ;  /* 0x0000000000017941 */ /* 0x000fea0003800200 */
.L_x_34832:
        /* <DEDUP_REMOVED lines=61> */
.L_x_34830:
[----:B------:R-:W-:Y:S05]  /*167c0*/  BSYNC.RECONVERGENT B0 ;  /* 0x0000000000007941 */ /* 0x000fea0003800200 */
.L_x_34829:
        /* <DEDUP_REMOVED lines=22> */
.L_x_34836:
        /* <DEDUP_REMOVED lines=15> */
.L_x_34838:
[----:B------:R-:W-:Y:S05]  /*16a20*/  BSYNC.RECONVERGENT B1 ;  /* 0x0000000000017941 */ /* 0x000fea0003800200 */
.L_x_34837:
        /* <DEDUP_REMOVED lines=61> */
.L_x_34835:
[----:B------:R-:W-:Y:S05]  /*16e00*/  BSYNC.RECONVERGENT B0 ;  /* 0x0000000000007941 */ /* 0x000fea0003800200 */
.L_x_34834:
        /* <DEDUP_REMOVED lines=10> */
.L_x_34798:
        /* <DEDUP_REMOVED lines=16> */
.L_x_34842:
        /* <DEDUP_REMOVED lines=13> */
.L_x_34844:
[----:B------:R-:W-:Y:S05]  /*17080*/  BSYNC.RECONVERGENT B1 ;  /* 0x0000000000017941 */ /* 0x000fea0003800200 */
.L_x_34843:
        /* <DEDUP_REMOVED lines=60> */
.L_x_34841:
[----:B------:R-:W-:Y:S05]  /*17450*/  BSYNC.RECONVERGENT B0 ;  /* 0x0000000000007941 */ /* 0x000fea0003800200 */
.L_x_34840:
        /* <DEDUP_REMOVED lines=23> */
.L_x_34847:
        /* <DEDUP_REMOVED lines=13> */
.L_x_34849:
[----:B------:R-:W-:Y:S05]  /*176a0*/  BSYNC.RECONVERGENT B1 ;  /* 0x0000000000017941 */ /* 0x000fea0003800200 */
.L_x_34848:
        /* <DEDUP_REMOVED lines=58> */
[----:B------:R-:W-:-:S04]  /*17a50*/  MOV R166, R170 ;  /* 0x000000aa00a67202 */ /* 0x000fc80000000f00 */
[----:B------:R-:W-:Y:S01]  /*17a60*/  LOP3.LUT R178, R167, R158, R171, 0x96, !PT ;  /* 0x0000009ea7b27212 */ /* 0x000fe200078e96ab */
[----:B------:R-:W-:-:S07]  /*17a70*/  IMAD.MOV.U32 R167, RZ, RZ, RZ ;  /* 0x000000ffffa77224 */ /* 0x000fce00078e00ff */
.L_x_34846:
[----:B------:R-:W-:Y:S05]  /*17a80*/  BSYNC.RECONVERGENT B0 ;  /* 0x0000000000007941 */ /* 0x000fea0003800200 */
.L_x_34845:
        /* <DEDUP_REMOVED lines=23> */
.L_x_34852:
        /* <DEDUP_REMOVED lines=13> */
.L_x_34854:
[----:B------:R-:W-:Y:S05]  /*17cd0*/  BSYNC.RECONVERGENT B1 ;  /* 0x0000000000017941 */ /* 0x000fea0003800200 */
.L_x_34853:
        /* <DEDUP_REMOVED lines=61> */
.L_x_34851:
[----:B------:R-:W-:Y:S05]  /*180b0*/  BSYNC.RECONVERGENT B0 ;  /* 0x0000000000007941 */ /* 0x000fea0003800200 */
.L_x_34850:
        /* <DEDUP_REMOVED lines=21> */
.L_x_34857:
        /* <DEDUP_REMOVED lines=13> */
.L_x_34859:
[----:B------:R-:W-:Y:S05]  /*182e0*/  BSYNC.RECONVERGENT B1 ;  /* 0x0000000000017941 */ /* 0x000fea0003800200 */
.L_x_34858:
        /* <DEDUP_REMOVED lines=59> */
[----:B------:R-:W-:Y:S01]  /*186a0*/  IMAD.MOV.U32 R168, RZ, RZ, RZ ;  /* 0x000000ffffa87224 */ /* 0x000fe200078e00ff */
[----:B------:R-:W-:-:S07]  /*186b0*/  MOV R166, R196 ;  /* 0x000000c400a67202 */ /* 0x000fce0000000f00 */
.L_x_34856:
[----:B------:R-:W-:Y:S05]  /*186c0*/  BSYNC.RECONVERGENT B0 ;  /* 0x0000000000007941 */ /* 0x000fea0003800200 */
.L_x_34855:
        /* <DEDUP_REMOVED lines=21> */
.L_x_34862:
        /* <DEDUP_REMOVED lines=13> */
.L_x_34864:
[----:B------:R-:W-:Y:S05]  /*188f0*/  BSYNC.RECONVERGENT B1 ;  /* 0x0000000000017941 */ /* 0x000fea0003800200 */
.L_x_34863:
        /* <DEDUP_REMOVED lines=61> */
.L_x_34861:
[----:B------:R-:W-:Y:S05]  /*18cd0*/  BSYNC.RECONVERGENT B0 ;  /* 0x0000000000007941 */ /* 0x000fea0003800200 */
.L_x_34860:
        /* <DEDUP_REMOVED lines=21> */
.L_x_34867:
        /* <DEDUP_REMOVED lines=13> */
.L_x_34869:
[----:B------:R-:W-:Y:S05]  /*18f00*/  BSYNC.RECONVERGENT B1 ;  /* 0x0000000000017941 */ /* 0x000fea0003800200 */
.L_x_34868:
        /* <DEDUP_REMOVED lines=61> */
.L_x_34866:
[----:B------:R-:W-:Y:S05]  /*192e0*/  BSYNC.RECONVERGENT B0 ;  /* 0x0000000000007941 */ /* 0x000fea0003800200 */
.L_x_34865:
        /* <DEDUP_REMOVED lines=21> */
.L_x_34872:
        /* <DEDUP_REMOVED lines=13> */
.L_x_34874:
[----:B------:R-:W-:Y:S05]  /*19510*/  BSYNC.RECONVERGENT B1 ;  /* 0x0000000000017941 */ /* 0x000fea0003800200 */
.L_x_34873:
        /* <DEDUP_REMOVED lines=61> */
.L_x_34871:
[----:B------:R-:W-:Y:S05]  /*198f0*/  BSYNC.RECONVERGENT B0 ;  /* 0x0000000000007941 */ /* 0x000fea0003800200 */
.L_x_34870:
        /* <DEDUP_REMOVED lines=21> */
.L_x_34877:
        /* <DEDUP_REMOVED lines=15> */
.L_x_34879:
[----:B------:R-:W-:Y:S05]  /*19b40*/  BSYNC.RECONVERGENT B1 ;  /* 0x0000000000017941 */ /* 0x000fea0003800200 */
.L_x_34878:
[----:B------:R-:W-:Y:S01]  /*19b50*/  IMAD.WIDE.U32 R170, R180, -0x326172a9, RZ ;  /* 0xcd9e8d57b4aa7825 */ /* 0x000fe200078e00ff */
[----:B------:R-:W-:Y:S02]  /*19b60*/  LOP3.LUT R196, R177, R169, R3, 0x96, !PT ;  /* 0x000000a9b1c47212 */ /* 0x000fe400078e9603 */
[----:B------:R-:W-:Y:S01]  /*19b70*/  IADD3 R169, PT, PT, R2, -0x61c88647, RZ ;  /* 0x9e3779b902a97810 */ /* 0x000fe20007ffe0ff */
[----:B------:R-:W-:Y:S01]  /*19b80*/  IMAD.MOV.U32 R156, RZ, RZ, R166 ;  /* 0x000000ffff9c7224 */ /* 0x000fe200078e00a6 */
[----:B------:R-:W-:Y:S01]  /*19b90*/  LOP3.LUT R178, R181, R171, R2, 0x96, !PT ;  /* 0x000000abb5b27212 */ /* 0x000fe200078e9602 */
[----:B------:R-:W-:Y:S01]  /*19ba0*/  IMAD.WIDE.U32 R196, R196, -0x326172a9, RZ ;  /* 0xcd9e8d57c4c47825 */ /* 0x000fe200078e00ff */
[----:B------:R-:W-:-:S03]  /*19bb0*/  IADD3 R193, PT, PT, R3, 0x76cf5d0a, RZ ;  /* 0x76cf5d0a03c17810 */ /* 0x000fc60007ffe0ff */
[----:B------:R-:W-:Y:S01]  /*19bc0*/  IMAD.WIDE.U32 R178, R178, -0x2daee0ad, RZ ;  /* 0xd2511f53b2b27825 */ /* 0x000fe200078e00ff */
[----:B------:R-:W-:-:S03]  /*19bd0*/  LOP3.LUT R169, R169, R170, R197, 0x96, !PT ;  /* 0x000000aaa9a97212 */ /* 0x000fc600078e96c5 */
        /* <DEDUP_REMOVED lines=51> */
[----:B------:R-:W-:-:S07]  /*19f10*/  LOP3.LUT R178, R171, R168, R197, 0x96, !PT ;  /* 0x000000a8abb27212 */ /* 0x000fce00078e96c5 */
.L_x_34876:
[----:B------:R-:W-:Y:S05]  /*19f20*/  BSYNC.RECONVERGENT B0 ;  /* 0x0000000000007941 */ /* 0x000fea0003800200 */
.L_x_34875:
        /* <DEDUP_REMOVED lines=16> */
.L_x_34839:
        /* <DEDUP_REMOVED lines=43> */
.L_x_34883:
        /* <DEDUP_REMOVED lines=13> */
.L_x_34885:
[----:B------:R-:W-:Y:S05]  /*1a3b0*/  BSYNC.RECONVERGENT B1 ;  /* 0x0000000000017941 */ /* 0x000fea0003800200 */
.L_x_34884:
        /* <DEDUP_REMOVED lines=61> */
.L_x_34882:
[----:B------:R-:W-:Y:S05]  /*1a790*/  BSYNC.RECONVERGENT B0 ;  /* 0x0000000000007941 */ /* 0x000fea0003800200 */
.L_x_34881:
        /* <DEDUP_REMOVED lines=24> */
.L_x_34888:
        /* <DEDUP_REMOVED lines=13> */
.L_x_34890:
[----:B------:R-:W-:Y:S05]  /*1a9f0*/  BSYNC.RECONVERGENT B1 ;  /* 0x0000000000017941 */ /* 0x000fea0003800200 */
.L_x_34889:
        /* <DEDUP_REMOVED lines=61> */
.L_x_34887:
[----:B------:R-:W-:Y:S05]  /*1add0*/  BSYNC.RECONVERGENT B0 ;  /* 0x0000000000007941 */ /* 0x000fea0003800200 */
.L_x_34886:
        /* <DEDUP_REMOVED lines=22> */
.L_x_34893:
        /* <DEDUP_REMOVED lines=13> */
.L_x_34895:
[----:B------:R-:W-:Y:S05]  /*1b010*/  BSYNC.RECONVERGENT B1 ;  /* 0x0000000000017941 */ /* 0x000fea0003800200 */
.L_x_34894:
        /* <DEDUP_REMOVED lines=61> */
.L_x_34892:
[----:B------:R-:W-:Y:S05]  /*1b3f0*/  BSYNC.RECONVERGENT B0 ;  /* 0x0000000000007941 */ /* 0x000fea0003800200 */
.L_x_34891:
        /* <DEDUP_REMOVED lines=22> */
.L_x_34898:
        /* <DEDUP_REMOVED lines=13> */
.L_x_34900:
[----:B------:R-:W-:Y:S05]  /*1b630*/  BSYNC.RECONVERGENT B1 ;  /* 0x0000000000017941 */ /* 0x000fea0003800200 */
.L_x_34899:
        /* <DEDUP_REMOVED lines=61> */
.L_x_34897:
[----:B------:R-:W-:Y:S05]  /*1ba10*/  BSYNC.RECONVERGENT B0 ;  /* 0x0000000000007941 */ /* 0x000fea0003800200 */
.L_x_34896:
        /* <DEDUP_REMOVED lines=22> */
.L_x_34903:
        /* <DEDUP_REMOVED lines=13> */
.L_x_34905:
[----:B------:R-:W-:Y:S05]  /*1bc50*/  BSYNC.RECONVERGENT B1 ;  /* 0x0000000000017941 */ /* 0x000fea0003800200 */
.L_x_34904:
        /* <DEDUP_REMOVED lines=61> */
.L_x_34902:
[----:B------:R-:W-:Y:S05]  /*1c030*/  BSYNC.RECONVERGENT B0 ;  /* 0x0000000000007941 */ /* 0x000fea0003800200 */
.L_x_34901:
        /* <DEDUP_REMOVED lines=22> */
.L_x_34908:
        /* <DEDUP_REMOVED lines=13> */
.L_x_34910:
[----:B------:R-:W-:Y:S05]  /*1c270*/  BSYNC.RECONVERGENT B1 ;  /* 0x0000000000017941 */ /* 0x000fea0003800200 */
.L_x_34909:
        /* <DEDUP_REMOVED lines=61> */
.L_x_34907:
[----:B------:R-:W-:Y:S05]  /*1c650*/  BSYNC.RECONVERGENT B0 ;  /* 0x0000000000007941 */ /* 0x000fea0003800200 */
.L_x_34906:
        /* <DEDUP_REMOVED lines=22> */
.L_x_34913:
        /* <DEDUP_REMOVED lines=13> */
.L_x_34915:
[----:B------:R-:W-:Y:S05]  /*1c890*/  BSYNC.RECONVERGENT B1 ;  /* 0x0000000000017941 */ /* 0x000fea0003800200 */
.L_x_34914:
        /* <DEDUP_REMOVED lines=61> */
.L_x_34912:
[----:B------:R-:W-:Y:S05]  /*1cc70*/  BSYNC.RECONVERGENT B0 ;  /* 0x0000000000007941 */ /* 0x000fea0003800200 */
.L_x_34911:
        /* <DEDUP_REMOVED lines=22> */
.L_x_34918:
        /* <DEDUP_REMOVED lines=15> */
.L_x_34920:
[----:B------:R-:W-:Y:S05]  /*1ced0*/  BSYNC.RECONVERGENT B1 ;  /* 0x0000000000017941 */ /* 0x000fea0003800200 */
.L_x_34919:
        /* <DEDUP_REMOVED lines=61> */
.L_x_34917:
[----:B------:R-:W-:Y:S05]  /*1d2b0*/  BSYNC.RECONVERGENT B0 ;  /* 0x0000000000007941 */ /* 0x000fea0003800200 */
.L_x_34916:
        /* <DEDUP_REMOVED lines=10> */
.L_x_34880:
        /* <DEDUP_REMOVED lines=16> */
.L_x_34924:
        /* <DEDUP_REMOVED lines=13> */
.L_x_34926:
[----:B------:R-:W-:Y:S05]  /*1d530*/  BSYNC.RECONVERGENT B1 ;  /* 0x0000000000017941 */ /* 0x000fea0003800200 */
.L_x_34925:
[----:B------:R-:W-:Y:S01]  /*1d540*/  IMAD.WIDE.U32 R178, R180, -0x326172a9, RZ ;  /* 0xcd9e8d57b4b27825 */ /* 0x000fe200078e00ff */
[----:B-1----:R-:W-:Y:S02]  /*1d550*/  LOP3.LUT R198, R177, R165, R3, 0x96, !PT ;  /* 0x000000a5b1c67212 */ /* 0x002fe400078e9603 */
        /* <DEDUP_REMOVED lines=59> */
.L_x_34923:
[----:B------:R-:W-:Y:S05]  /*1d910*/  BSYNC.RECONVERGENT B0 ;  /* 0x0000000000007941 */ /* 0x000fea0003800200 */
.L_x_34922:
        /* <DEDUP_REMOVED lines=23> */
.L_x_34929:
        /* <DEDUP_REMOVED lines=13> */
.L_x_34931:
[----:B------:R-:W-:Y:S05]  /*1db60*/  BSYNC.RECONVERGENT B1 ;  /* 0x0000000000017941 */ /* 0x000fea0003800200 */
.L_x_34930:
[----:B------:R-:W-:Y:S01]  /*1db70*/  IMAD.WIDE.U32 R178, R180, -0x326172a9, RZ ;  /* 0xcd9e8d57b4b27825 */ /* 0x000fe200078e00ff */
[----:B-1----:R-:W-:-:S03]  /*1db80*/  LOP3.LUT R198, R177, R167, R3, 0x96, !PT ;  /* 0x000000a7b1c67212 */ /* 0x002fc600078e9603 */
        /* <DEDUP_REMOVED lines=59> */
.L_x_34928:
[----:B------:R-:W-:Y:S05]  /*1df40*/  BSYNC.RECONVERGENT B0 ;  /* 0x0000000000007941 */ /* 0x000fea0003800200 */
.L_x_34927:
[----:B------:R-:W-:Y:S01]  /*1df50*/  I2FP.F32.U32 R167, R164 ;  /* 0x000000a400a77245 */ /* 0x000fe20000201000 */
[----:B------:R-:W-:Y:S01]  /*1df60*/  HADD2.F32 R168, -RZ, R168.H1_H1 ;  /* 0x300000a8ffa87230 */ /* 0x000fe20000004100 */
[----:B------:R-:W-:Y:S01]  /*1df70*/  ISETP.NE.AND P2, PT, R186, 0x1, PT ;  /* 0x00000001ba00780c */ /* 0x000fe20003f45270 */
[----:B------:R-:W-:Y:S01]  /*1df80*/  BSSY.RECONVERGENT B0, `(.L_x_34932) ;  /* 0x000005d000007945 */ /* 0x000fe20003800200 */
[----:B------:R-:W-:Y:S01]  /*1df90*/  MOV R164, R176 ;  /* 0x000000b000a47202 */ /* 0x000fe20000000f00 */
[----:B------:R-:W-:-:S05]  /*1dfa0*/  FFMA.FTZ R167, R167, R190, 1.1641532182693481445e-10 ;  /* 0x2f000000a7a77423 */ /* 0x000fca00000100be */
[----:B------:R-:W-:Y:S01]  /*1dfb0*/  FSETP.GTU.FTZ.AND P1, PT, R167, R188, PT ;  /* 0x000000bca700720b */ /* 0x000fe20003f3c000 */
[----:B------:R-:W-:Y:S01]  /*1dfc0*/  FMUL.FTZ R167, R168, R191 ;  /* 0x000000bfa8a77220 */ /* 0x000fe20000410000 */
[----:B------:R-:W-:Y:S02]  /*1dfd0*/  IMAD.MOV.U32 R168, RZ, RZ, 0x2 ;  /* 0x00000002ffa87424 */ /* 0x000fe400078e00ff */
        /* <DEDUP_REMOVED lines=12> */
.L_x_34934:
        /* <DEDUP_REMOVED lines=13> */
.L_x_34936:
[----:B------:R-:W-:Y:S05]  /*1e170*/  BSYNC.RECONVERGENT B1 ;  /* 0x0000000000017941 */ /* 0x000fea0003800200 */
.L_x_34935:
        /* <DEDUP_REMOVED lines=61> */
.L_x_34933:
[----:B------:R-:W-:Y:S05]  /*1e550*/  BSYNC.RECONVERGENT B0 ;  /* 0x0000000000007941 */ /* 0x000fea0003800200 */
.L_x_34932:
        /* <DEDUP_REMOVED lines=21> */
.L_x_34939:
        /* <DEDUP_REMOVED lines=13> */
.L_x_34941:
[----:B------:R-:W-:Y:S05]  /*1e780*/  BSYNC.RECONVERGENT B1 ;  /* 0x0000000000017941 */ /* 0x000fea0003800200 */
.L_x_34940:
[----:B-1----:R-:W-:Y:S01]  /*1e790*/  IMAD.WIDE.U32 R196, R180, -0x326172a9, RZ ;  /* 0xcd9e8d57b4c47825 */ /* 0x002fe200078e00ff */
        /* <DEDUP_REMOVED lines=60> */
.L_x_34938:
[----:B------:R-:W-:Y:S05]  /*1eb60*/  BSYNC.RECONVERGENT B0 ;  /* 0x0000000000007941 */ /* 0x000fea0003800200 */
.L_x_34937:
[----:B-1----:R-:W-:Y:S01]  /*1eb70*/  I2FP.F32.U32 R197, R164 ;  /* 0x000000a400c57245 */ /* 0x002fe20000201000 */
        /* <DEDUP_REMOVED lines=20> */
.L_x_34944:
        /* <DEDUP_REMOVED lines=13> */
.L_x_34946:
[----:B------:R-:W-:Y:S05]  /*1ed90*/  BSYNC.RECONVERGENT B1 ;  /* 0x0000000000017941 */ /* 0x000fea0003800200 */
.L_x_34945:
        /* <DEDUP_REMOVED lines=61> */
.L_x_34943:
[----:B------:R-:W-:Y:S05]  /*1f170*/  BSYNC.RECONVERGENT B0 ;  /* 0x0000000000007941 */ /* 0x000fea0003800200 */
.L_x_34942:
        /* <DEDUP_REMOVED lines=21> */
.L_x_34949:
        /* <DEDUP_REMOVED lines=13> */
.L_x_34951:
[----:B------:R-:W-:Y:S05]  /*1f3a0*/  BSYNC.RECONVERGENT B1 ;  /* 0x0000000000017941 */ /* 0x000fea0003800200 */
.L_x_34950:
        /* <DEDUP_REMOVED lines=61> */
.L_x_34948:
[----:B------:R-:W-:Y:S05]  /*1f780*/  BSYNC.RECONVERGENT B0 ;  /* 0x0000000000007941 */ /* 0x000fea0003800200 */
.L_x_34947:
        /* <DEDUP_REMOVED lines=21> */
.L_x_34954:
        /* <DEDUP_REMOVED lines=13> */
.L_x_34956:
[----:B------:R-:W-:Y:S05]  /*1f9b0*/  BSYNC.RECONVERGENT B1 ;  /* 0x0000000000017941 */ /* 0x000fea0003800200 */
.L_x_34955:
        /* <DEDUP_REMOVED lines=61> */
.L_x_34953:
[----:B------:R-:W-:Y:S05]  /*1fd90*/  BSYNC.RECONVERGENT B0 ;  /* 0x0000000000007941 */ /* 0x000fea0003800200 */
.L_x_34952:
        /* <DEDUP_REMOVED lines=21> */
.L_x_34959:
        /* <DEDUP_REMOVED lines=15> */
.L_x_34961:
[----:B------:R-:W-:Y:S05]  /*1ffe0*/  BSYNC.RECONVERGENT B1 ;  /* 0x0000000000017941 */ /* 0x000fea0003800200 */
.L_x_34960:
        /* <DEDUP_REMOVED lines=61> */
.L_x_34958:
[----:B------:R-:W-:Y:S05]  /*203c0*/  BSYNC.RECONVERGENT B0 ;  /* 0x0000000000007941 */ /* 0x000fea0003800200 */
.L_x_34957:
[----:B------:R-:W-:Y:S01]  /*203d0*/  HADD2.F32 R196, -RZ, R171.H1_H1 ;  /* 0x300000abffc47230 */ /* 0x000fe20000004100 */
        /* <DEDUP_REMOVED lines=15> */
.L_x_34921:
        /* <DEDUP_REMOVED lines=162> */
.L_x_34975:
        /* <DEDUP_REMOVED lines=93> */
[----:B------:R-:W-:Y:S01]  /*214c0*/  F2FP.F16.F32.PACK_AB R132, R137, R132 ;  /* 0x000000848984723e */ /* 0x000fe200000000ff */
[----:B------:R-:W-:Y:S01]  /*214d0*/  FFMA.FTZ R137, R169, R114, R74 ;  /* 0x00000072a9897223 */ /* 0x000fe2000001004a */
[----:B------:R-:W-:Y:S01]  /*214e0*/  FFMA.FTZ R169, R172, R101, R61 ;  /* 0x00000065aca97223 */ /* 0x000fe2000001003d */
[----:B------:R0:W-:Y:S01]  /*214f0*/  @!P0 STG.E desc[UR6][R134.64], R209 ;  /* 0x000000d186008986 */ /* 0x0001e2000c101906 */
[C---:B------:R-:W-:Y:S01]  /*21500*/  FMUL.FTZ R203, R209.reuse, R162 ;  /* 0x000000a2d1cb7220 */ /* 0x040fe20000410000 */
[C---:B------:R-:W-:Y:S01]  /*21510*/  FMUL.FTZ R200, R209.reuse, R200 ;  /* 0x000000c8d1c87220 */ /* 0x040fe20000410000 */
[----:B------:R-:W-:Y:S01]  /*21520*/  F2FP.F16.F32.PACK_AB R137, R168, R137 ;  /* 0x00000089a889723e */ /* 0x000fe200000000ff */
        /* <DEDUP_REMOVED lines=14> */
[----:B------:R-:W-:Y:S01]  /*21610*/  F2FP.F16.F32.PACK_AB R142, R169, R142 ;  /* 0x0000008ea98e723e */ /* 0x000fe200000000ff */
[----:B------:R-:W-:Y:S01]  /*21620*/  FFMA.FTZ R133, R139, R122, R82 ;  /* 0x0000007a8b857223 */ /* 0x000fe20000010052 */
[----:B------:R-:W0:Y:S01]  /*21630*/  LDC.64 R168, c[0x0][0x380] ;  /* 0x0000e000ffa87b82 */ /* 0x000e220000000a00 */
        /* <DEDUP_REMOVED lines=48> */
[----:B------:R-:W-:Y:S02]  /*21940*/  F2FP.F16.F32.PACK_AB R164, R158, R161 ;  /* 0x000000a19ea4723e */ /* 0x000fe400000000ff */
[----:B------:R-:W-:-:S03]  /*21950*/  ISETP.GE.AND P0, PT, R182, R169, PT ;  /* 0x000000a9b600720c */ /* 0x000fc60003f06270 */
[----:B------:R0:W-:Y:S10]  /*21960*/  STG.E.128 desc[UR6][R156.64], R164 ;  /* 0x000000a49c007986 */ /* 0x0001f4000c101d06 */
[----:B------:R-:W-:Y:S05]  /*21970*/  @!P0 BRA `(.L_x_34963) ;  /* 0xfffffdf000d48947 */ /* 0x000fea000383ffff */
[----:B------:R-:W-:Y:S05]  /*21980*/  EXIT ;  /* 0x000000000000794d */ /* 0x000fea0003800000 */
.L_x_34962:
        /* <DEDUP_REMOVED lines=8> */
.L_x_34965:
[----:B------:R-:W-:Y:S05]  /*21a10*/  BSYNC B0 ;  /* 0x0000000000007941 */ /* 0x000fea0003800000 */
.L_x_34964:
        /* <DEDUP_REMOVED lines=9> */
.L_x_34966:
[----:B------:R-:W-:Y:S02]  /*21ab0*/  IMAD.MOV.U32 R198, RZ, RZ, 0x4 ;  /* 0x00000004ffc67424 */ /* 0x000fe400078e00ff */
[----:B------:R-:W-:-:S04]  /*21ac0*/  IMAD.MOV.U32 R173, RZ, RZ, R195 ;  /* 0x000000ffffad7224 */ /* 0x000fc800078e00c3 */
[----:B------:R-:W-:-:S05]  /*21ad0*/  FADD.FTZ R175, R174, R173 ;  /* 0x000000adaeaf7221 */ /* 0x000fca0000010000 */
[----:B------:R-:W-:-:S07]  /*21ae0*/  MOV R197, R175 ;  /* 0x000000af00c57202 */ /* 0x000fce0000000f00 */
[----:B------:R-:W-:Y:S05]  /*21af0*/  WARPSYNC.COLLECTIVE R196, `(.L_x_34967) ;  /* 0x00000000c4087348 */ /* 0x000fea0003c00000 */
[----:B------:R0:W1:Y:S02]  /*21b00*/  SHFL.BFLY P1, R195, R197, R198, R199 ;  /* 0x0c0000c6c5c37389 */ /* 0x00006400000200c7 */
[----:B01----:R-:W-:Y:S05]  /*21b10*/  ENDCOLLECTIVE ;  /* 0x000000000000791b */ /* 0x003fea0003800000 */
.L_x_34967:
[----:B------:R-:W-:Y:S01]  /*21b20*/  HFMA2 R198, -RZ, RZ, 0, 4.76837158203125e-07 ;  /* 0x00000008ffc67431 */ /* 0x000fe200000001ff */
[----:B------:R-:W-:-:S05]  /*21b30*/  MOV R172, R195 ;  /* 0x000000c300ac7202 */ /* 0x000fca0000000f00 */
[----:B------:R-:W-:-:S04]  /*21b40*/  FADD.FTZ R188, R175, R172 ;  /* 0x000000acafbc7221 */ /* 0x000fc80000010000 */
[----:B------:R-:W-:-:S07]  /*21b50*/  IMAD.MOV.U32 R197, RZ, RZ, R188 ;  /* 0x000000ffffc57224 */ /* 0x000fce00078e00bc */
[----:B------:R-:W-:Y:S05]  /*21b60*/  WARPSYNC.COLLECTIVE R196, `(.L_x_34968) ;  /* 0x00000000c4087348 */ /* 0x000fea0003c00000 */
[----:B------:R0:W1:Y:S02]  /*21b70*/  SHFL.BFLY P1, R195, R197, R198, R199 ;  /* 0x0c0000c6c5c37389 */ /* 0x00006400000200c7 */
[----:B01----:R-:W-:Y:S05]  /*21b80*/  ENDCOLLECTIVE ;  /* 0x000000000000791b */ /* 0x003fea0003800000 */
.L_x_34968:
        /* <DEDUP_REMOVED lines=8> */
.L_x_34969:
        /* <DEDUP_REMOVED lines=88> */
.L_x_34970:
[----:B------:R-:W-:Y:S02]  /*22190*/  IMAD.MOV.U32 R198, RZ, RZ, 0x2 ;  /* 0x00000002ffc67424 */ /* 0x000fe400078e00ff */
[----:B------:R-:W-:-:S04]  /*221a0*/  IMAD.MOV.U32 R175, RZ, RZ, R195 ;  /* 0x000000ffffaf7224 */ /* 0x000fc800078e00c3 */
[----:B------:R-:W-:-:S05]  /*221b0*/  FADD.FTZ R175, R0, R175 ;  /* 0x000000af00af7221 */ /* 0x000fca0000010000 */
[----:B------:R-:W-:-:S07]  /*221c0*/  MOV R197, R175 ;  /* 0x000000af00c57202 */ /* 0x000fce0000000f00 */
[----:B------:R-:W-:Y:S05]  /*221d0*/  WARPSYNC.COLLECTIVE R196, `(.L_x_34971) ;  /* 0x00000000c4087348 */ /* 0x000fea0003c00000 */
[----:B------:R0:W1:Y:S02]  /*221e0*/  SHFL.BFLY P1, R195, R197, R198, R199 ;  /* 0x0c0000c6c5c37389 */ /* 0x00006400000200c7 */
[----:B01----:R-:W-:Y:S05]  /*221f0*/  ENDCOLLECTIVE ;  /* 0x000000000000791b */ /* 0x003fea0003800000 */
.L_x_34971:
[----:B------:R-:W-:Y:S01]  /*22200*/  HFMA2 R198, -RZ, RZ, 0, 2.384185791015625e-07 ;  /* 0x00000004ffc67431 */ /* 0x000fe200000001ff */
[----:B------:R-:W-:-:S05]  /*22210*/  MOV R174, R195 ;  /* 0x000000c300ae7202 */ /* 0x000fca0000000f00 */
[----:B------:R-:W-:-:S04]  /*22220*/  FADD.FTZ R174, R175, R174 ;  /* 0x000000aeafae7221 */ /* 0x000fc80000010000 */
[----:B------:R-:W-:-:S07]  /*22230*/  IMAD.MOV.U32 R197, RZ, RZ, R174 ;  /* 0x000000ffffc57224 */ /* 0x000fce00078e00ae */
[----:B------:R-:W-:Y:S05]  /*22240*/  WARPSYNC.COLLECTIVE R196, `(.L_x_34972) ;  /* 0x00000000c4087348 */ /* 0x000fea0003c00000 */
[----:B------:R0:W1:Y:S02]  /*22250*/  SHFL.BFLY P1, R195, R197, R198, R199 ;  /* 0x0c0000c6c5c37389 */ /* 0x00006400000200c7 */
[----:B01----:R-:W-:Y:S05]  /*22260*/  ENDCOLLECTIVE ;  /* 0x000000000000791b */ /* 0x003fea0003800000 */
.L_x_34972:
[----:B------:R-:W-:Y:S02]  /*22270*/  IMAD.MOV.U32 R198, RZ, RZ, 0x8 ;  /* 0x00000008ffc67424 */ /* 0x000fe400078e00ff */
[----:B------:R-:W-:-:S04]  /*22280*/  IMAD.MOV.U32 R191, RZ, RZ, R195 ;  /* 0x000000ffffbf7224 */ /* 0x000fc800078e00c3 */
[----:B------:R-:W-:-:S05]  /*22290*/  FADD.FTZ R191, R174, R191 ;  /* 0x000000bfaebf7221 */ /* 0x000fca0000010000 */
[----:B------:R-:W-:-:S07]  /*222a0*/  MOV R197, R191 ;  /* 0x000000bf00c57202 */ /* 0x000fce0000000f00 */
[----:B------:R-:W-:Y:S05]  /*222b0*/  WARPSYNC.COLLECTIVE R196, `(.L_x_34973) ;  /* 0x00000000c4087348 */ /* 0x000fea0003c00000 */
[----:B------:R0:W1:Y:S02]  /*222c0*/  SHFL.BFLY P1, R195, R197, R198, R199 ;  /* 0x0c0000c6c5c37389 */ /* 0x00006400000200c7 */
[----:B01----:R-:W-:Y:S05]  /*222d0*/  ENDCOLLECTIVE ;  /* 0x000000000000791b */ /* 0x003fea0003800000 */
.L_x_34973:
[----:B------:R-:W-:Y:S01]  /*222e0*/  HFMA2 R198, -RZ, RZ, 0, 9.5367431640625e-07 ;  /* 0x00000010ffc67431 */ /* 0x000fe200000001ff */
[----:B------:R-:W-:-:S05]  /*222f0*/  MOV R188, R195 ;  /* 0x000000c300bc7202 */ /* 0x000fca0000000f00 */
[----:B------:R-:W-:-:S04]  /*22300*/  FADD.FTZ R188, R191, R188 ;  /* 0x000000bcbfbc7221 */ /* 0x000fc80000010000 */
[----:B------:R-:W-:-:S07]  /*22310*/  IMAD.MOV.U32 R197, RZ, RZ, R188 ;  /* 0x000000ffffc57224 */ /* 0x000fce00078e00bc */
[----:B------:R-:W-:Y:S05]  /*22320*/  WARPSYNC.COLLECTIVE R196, `(.L_x_34974) ;  /* 0x00000000c4087348 */ /* 0x000fea0003c00000 */
[----:B------:R0:W1:Y:S02]  /*22330*/  SHFL.BFLY P1, R195, R197, R198, R199 ;  /* 0x0c0000c6c5c37389 */ /* 0x00006400000200c7 */
[----:B01----:R-:W-:Y:S05]  /*22340*/  ENDCOLLECTIVE ;  /* 0x000000000000791b */ /* 0x003fea0003800000 */
.L_x_34974:
[----:B------:R-:W-:Y:S05]  /*22350*/  BRA `(.L_x_34975) ;  /* 0xffffffe800e47947 */ /* 0x000fea000383ffff */
.L_x_34976:
        /* <DEDUP_REMOVED lines=10> */
.L_x_45893:


//--------------------- .text._ZN10layer_norm13ln_fwd_kernelINS_13Kernel_traitsIf6__halffS2_fjLj1280ELj1ELj4ELj1ELj16ENS_18Kernel_traits_baseILj1280EfS2_fS2_fjLj128EEEEELb1ELb1ELb1ELb0EEEvNS_9FwdParamsE --------------------------
	.section	.text._ZN10layer_norm13ln_fwd_kernelINS_13Kernel_traitsIf6__halffS2_fjLj1280ELj1ELj4ELj1ELj16ENS_18Kernel_traits_baseILj1280EfS2_fS2_fjLj128EEEEELb1ELb1ELb1ELb0EEEvNS_9FwdParamsE,"ax",@progbits
	.align	128
        .global         _ZN10layer_norm13ln_fwd_kernelINS_13Kernel_traitsIf6__halffS2_fjLj1280ELj1ELj4ELj1ELj16ENS_18Kernel_traits_baseILj1280EfS2_fS2_fjLj128EEEEELb1ELb1ELb1ELb0EEEvNS_9FwdParamsE
        .type           _ZN10layer_norm13ln_fwd_kernelINS_13Kernel_traitsIf6__halffS2_fjLj1280ELj1ELj4ELj1ELj16ENS_18Kernel_traits_baseILj1280EfS2_fS2_fjLj128EEEEELb1ELb1ELb1ELb0EEEvNS_9FwdParamsE,@function
        .size           _ZN10layer_norm13ln_fwd_kernelINS_13Kernel_traitsIf6__halffS2_fjLj1280ELj1ELj4ELj1ELj16ENS_18Kernel_traits_baseILj1280EfS2_fS2_fjLj128EEEEELb1ELb1ELb1ELb0EEEvNS_9FwdParamsE,(.L_x_45894 - _ZN10layer_norm13ln_fwd_kernelINS_13Kernel_traitsIf6__halffS2_fjLj1280ELj1ELj4ELj1ELj16ENS_18Kernel_traits_baseILj1280EfS2_fS2_fjLj128EEEEELb1ELb1ELb1ELb0EEEvNS_9FwdParamsE)
        .other          _ZN10layer_norm13ln_fwd_kernelINS_13Kernel_traitsIf6__halffS2_fjLj1280ELj1ELj4ELj1ELj16ENS_18Kernel_traits_baseILj1280EfS2_fS2_fjLj128EEEEELb1ELb1ELb1ELb0EEEvNS_9FwdParamsE,@"STO_CUDA_ENTRY STV_DEFAULT"
_ZN10layer_norm13ln_fwd_kernelINS_13Kernel_traitsIf6__halffS2_fjLj1280ELj1ELj4ELj1ELj16ENS_18Kernel_traits_baseILj1280EfS2_fS2_fjLj128EEEEELb1ELb1ELb1ELb0EEEvNS_9FwdParamsE:
.text._ZN10layer_norm13ln_fwd_kernelINS_13Kernel_traitsIf6__halffS2_fjLj1280ELj1ELj4ELj1ELj16ENS_18Kernel_traits_baseILj1280EfS2_fS2_fjLj128EEEEELb1ELb1ELb1ELb0EEEvNS_9FwdParamsE:
        /* <DEDUP_REMOVED lines=106> */
.L_x_34978:
        /* <DEDUP_REMOVED lines=69> */
.L_x_34979:
[----:B------:R-:W-:Y:S05]  /*0af0*/  BSYNC.RECONVERGENT B0 ;  /* 0x0000000000007941 */ /* 0x000fea0003800200 */
.L_x_34977:
        /* <DEDUP_REMOVED lines=90> */
.L_x_35566:
        /* <DEDUP_REMOVED lines=28> */
.L_x_34983:
[----:B------:R-:W-:Y:S05]  /*1260*/  BSYNC.RECONVERGENT B1 ;  /* 0x0000000000017941 */ /* 0x000fea0003800200 */
.L_x_34982:
        /* <DEDUP_REMOVED lines=30> */
.L_x_34990:
        /* <DEDUP_REMOVED lines=13> */
.L_x_34992:
[----:B------:R-:W-:Y:S05]  /*1520*/  BSYNC.RECONVERGENT B4 ;  /* 0x0000000000047941 */ /* 0x000fea0003800200 */
.L_x_34991:
        /* <DEDUP_REMOVED lines=60> */
.L_x_34989:
[----:B------:R-:W-:Y:S05]  /*18f0*/  BSYNC.RECONVERGENT B3 ;  /* 0x0000000000037941 */ /* 0x000fea0003800200 */
.L_x_34988:
        /* <DEDUP_REMOVED lines=9> */
[----:B------:R-:W-:-:S07]  /*1990*/  FFMA.FTZ R136, R137, R20, R128 ;  /* 0x0000001489887223 */ /* 0x000fce0000010080 */
.L_x_34987:
[----:B------:R-:W-:Y:S05]  /*19a0*/  BSYNC.RECONVERGENT B2 ;  /* 0x0000000000027941 */ /* 0x000fea0003800200 */
.L_x_34986:
        /* <DEDUP_REMOVED lines=17> */
.L_x_34997:
        /* <DEDUP_REMOVED lines=13> */
.L_x_34999:
[----:B------:R-:W-:Y:S05]  /*1b90*/  BSYNC.RECONVERGENT B4 ;  /* 0x0000000000047941 */ /* 0x000fea0003800200 */
.L_x_34998:
        /* <DEDUP_REMOVED lines=51> */
[----:B------:R-:W-:Y:S01]  /*1ed0*/  HFMA2 R139, -RZ, RZ, 0, 0 ;  /* 0x00000000ff8b7431 */ /* 0x000fe200000001ff */
[----:B------:R-:W-:-:S03]  /*1ee0*/  LOP3.LUT R137, R137, R186, R141, 0x96, !PT ;  /* 0x000000ba89897212 */ /* 0x000fc600078e968d */
[----:B------:R-:W-:-:S04]  /*1ef0*/  IMAD.WIDE.U32 R186, R143, -0x326172a9, RZ ;  /* 0xcd9e8d578fba7825 */ /* 0x000fc800078e00ff */
[----:B------:R-:W-:Y:S01]  /*1f00*/  IMAD.WIDE.U32 R142, R137, -0x2daee0ad, RZ ;  /* 0xd2511f53898e7825 */ /* 0x000fe200078e00ff */
[----:B------:R-:W-:Y:S02]  /*1f10*/  MOV R188, R186 ;  /* 0x000000ba00bc7202 */ /* 0x000fe40000000f00 */
[----:B------:R-:W-:Y:S01]  /*1f20*/  LOP3.LUT R185, R185, R140, R187, 0x96, !PT ;  /* 0x0000008cb9b97212 */ /* 0x000fe200078e96bb */
[----:B------:R-:W-:-:S05]  /*1f30*/  VIADD R137, R3, 0x96a522ad ;  /* 0x96a522ad03897836 */ /* 0x000fca0000000000 */
[----:B------:R-:W-:Y:S01]  /*1f40*/  LOP3.LUT R186, R137, R138, R143, 0x96, !PT ;  /* 0x0000008a89ba7212 */ /* 0x000fe200078e968f */
[----:B------:R-:W-:Y:S02]  /*1f50*/  IMAD.MOV.U32 R137, RZ, RZ, R200 ;  /* 0x000000ffff897224 */ /* 0x000fe400078e00c8 */
[----:B------:R-:W-:-:S07]  /*1f60*/  IMAD.MOV.U32 R200, RZ, RZ, R142 ;  /* 0x000000ffffc87224 */ /* 0x000fce00078e008e */
.L_x_34996:
[----:B------:R-:W-:Y:S05]  /*1f70*/  BSYNC.RECONVERGENT B3 ;  /* 0x0000000000037941 */ /* 0x000fea0003800200 */
.L_x_34995:
        /* <DEDUP_REMOVED lines=10> */
.L_x_34994:
[----:B------:R-:W-:Y:S05]  /*2020*/  BSYNC.RECONVERGENT B2 ;  /* 0x0000000000027941 */ /* 0x000fea0003800200 */
.L_x_34993:
        /* <DEDUP_REMOVED lines=17> */
.L_x_35004:
        /* <DEDUP_REMOVED lines=13> */
.L_x_35006:
[----:B------:R-:W-:Y:S05]  /*2210*/  BSYNC.RECONVERGENT B4 ;  /* 0x0000000000047941 */ /* 0x000fea0003800200 */
.L_x_35005:
        /* <DEDUP_REMOVED lines=61> */
.L_x_35003:
[----:B------:R-:W-:Y:S05]  /*25f0*/  BSYNC.RECONVERGENT B3 ;  /* 0x0000000000037941 */ /* 0x000fea0003800200 */
.L_x_35002:
        /* <DEDUP_REMOVED lines=9> */
[----:B------:R-:W-:-:S07]  /*2690*/  FFMA.FTZ R138, R139, R22, R130 ;  /* 0x000000168b8a7223 */ /* 0x000fce0000010082 */
.L_x_35001:
[----:B------:R-:W-:Y:S05]  /*26a0*/  BSYNC.RECONVERGENT B2 ;  /* 0x0000000000027941 */ /* 0x000fea0003800200 */
.L_x_35000:
        /* <DEDUP_REMOVED lines=17> */
.L_x_35011:
        /* <DEDUP_REMOVED lines=13> */
.L_x_35013:
[----:B------:R-:W-:Y:S05]  /*2890*/  BSYNC.RECONVERGENT B4 ;  /* 0x0000000000047941 */ /* 0x000fea0003800200 */
.L_x_35012:
        /* <DEDUP_REMOVED lines=61> */
.L_x_35010:
[----:B------:R-:W-:Y:S05]  /*2c70*/  BSYNC.RECONVERGENT B3 ;  /* 0x0000000000037941 */ /* 0x000fea0003800200 */
.L_x_35009:
        /* <DEDUP_REMOVED lines=10> */
.L_x_35008:
[----:B------:R-:W-:Y:S05]  /*2d20*/  BSYNC.RECONVERGENT B2 ;  /* 0x0000000000027941 */ /* 0x000fea0003800200 */
.L_x_35007:
        /* <DEDUP_REMOVED lines=17> */
.L_x_35018:
        /* <DEDUP_REMOVED lines=13> */
.L_x_35020:
[----:B------:R-:W-:Y:S05]  /*2f10*/  BSYNC.RECONVERGENT B4 ;  /* 0x0000000000047941 */ /* 0x000fea0003800200 */
.L_x_35019:
        /* <DEDUP_REMOVED lines=57> */
[----:B------:R-:W-:Y:S02]  /*32b0*/  MOV R188, R186 ;  /* 0x000000ba00bc7202 */ /* 0x000fe40000000f00 */
[----:B------:R-:W-:Y:S01]  /*32c0*/  LOP3.LUT R186, R141, R140, R205, 0x96, !PT ;  /* 0x0000008c8dba7212 */ /* 0x000fe200078e96cd */
[----:B------:R-:W-:Y:S02]  /*32d0*/  IMAD.MOV.U32 R140, RZ, RZ, R200 ;  /* 0x000000ffff8c7224 */ /* 0x000fe400078e00c8 */
[----:B------:R-:W-:-:S07]  /*32e0*/  IMAD.MOV.U32 R200, RZ, RZ, R204 ;  /* 0x000000ffffc87224 */ /* 0x000fce00078e00cc */
.L_x_35017:
[----:B------:R-:W-:Y:S05]  /*32f0*/  BSYNC.RECONVERGENT B3 ;  /* 0x0000000000037941 */ /* 0x000fea0003800200 */
.L_x_35016:
[----:B------:R-:W-:Y:S01]  /*3300*/  I2FP.F32.U32 R140, R140 ;  /* 0x0000008c008c7245 */ /* 0x000fe20000201000 */
[----:B------:R-:W-:Y:S02]  /*3310*/  HADD2.F32 R141, -RZ, R134.H0_H0 ;  /* 0x20000086ff8d7230 */ /* 0x000fe40000004100 */
        /* <DEDUP_REMOVED lines=8> */
.L_x_35015:
[----:B------:R-:W-:Y:S05]  /*33a0*/  BSYNC.RECONVERGENT B2 ;  /* 0x0000000000027941 */ /* 0x000fea0003800200 */
.L_x_35014:
        /* <DEDUP_REMOVED lines=17> */
.L_x_35025:
        /* <DEDUP_REMOVED lines=13> */
.L_x_35027:
[----:B------:R-:W-:Y:S05]  /*3590*/  BSYNC.RECONVERGENT B4 ;  /* 0x0000000000047941 */ /* 0x000fea0003800200 */
.L_x_35026:
        /* <DEDUP_REMOVED lines=61> */
.L_x_35024:
[----:B------:R-:W-:Y:S05]  /*3970*/  BSYNC.RECONVERGENT B3 ;  /* 0x0000000000037941 */ /* 0x000fea0003800200 */
.L_x_35023:
[----:B------:R-:W-:Y:S01]  /*3980*/  HFMA2 R190, -RZ, RZ, 0.1171875, 0 ;  /* 0x2f800000ffbe7431 */ /* 0x000fe200000001ff */
[----:B------:R-:W-:Y:S01]  /*3990*/  I2FP.F32.U32 R141, R141 ;  /* 0x0000008d008d7245 */ /* 0x000fe20000201000 */
[----:B------:R-:W-:-:S05]  /*39a0*/  HADD2.F32 R142, -RZ, R134.H1_H1 ;  /* 0x30000086ff8e7230 */ /* 0x000fca0000004100 */
[----:B------:R-:W-:Y:S01]  /*39b0*/  FMUL.FTZ R142, R142, UR11 ;  /* 0x0000000b8e8e7c20 */ /* 0x000fe20008410000 */
[----:B------:R-:W-:-:S03]  /*39c0*/  FFMA.FTZ R141, R141, R190, 1.1641532182693481445e-10 ;  /* 0x2f0000008d8d7423 */ /* 0x000fc600000100be */
[----:B------:R-:W-:Y:S02]  /*39d0*/  FMUL.FTZ R142, R142, UR10 ;  /* 0x0000000a8e8e7c20 */ /* 0x000fe40008410000 */
[----:B------:R-:W-:-:S04]  /*39e0*/  FSETP.GTU.FTZ.AND P3, PT, R141, UR8, PT ;  /* 0x000000088d007c0b */ /* 0x000fc8000bf7c000 */
[----:B------:R-:W-:Y:S02]  /*39f0*/  FSEL R142, R142, RZ, !P3 ;  /* 0x000000ff8e8e7208 */ /* 0x000fe40005800000 */
[----:B------:R-:W-:-:S03]  /*3a00*/  SEL R196, RZ, 0x1, P3 ;  /* 0x00000001ffc47807 */ /* 0x000fc60001800000 */
[----:B------:R-:W-:-:S07]  /*3a10*/  FFMA.FTZ R141, R142, R25, R125 ;  /* 0x000000198e8d7223 */ /* 0x000fce000001007d */
.L_x_35022:
[----:B------:R-:W-:Y:S05]  /*3a20*/  BSYNC.RECONVERGENT B2 ;  /* 0x0000000000027941 */ /* 0x000fea0003800200 */
.L_x_35021:
        /* <DEDUP_REMOVED lines=17> */
.L_x_35032:
        /* <DEDUP_REMOVED lines=13> */
.L_x_35034:
[----:B------:R-:W-:Y:S05]  /*3c10*/  BSYNC.RECONVERGENT B4 ;  /* 0x0000000000047941 */ /* 0x000fea0003800200 */
.L_x_35033:
        /* <DEDUP_REMOVED lines=61> */
.L_x_35031:
[----:B------:R-:W-:Y:S05]  /*3ff0*/  BSYNC.RECONVERGENT B3 ;  /* 0x0000000000037941 */ /* 0x000fea0003800200 */
.L_x_35030:
        /* <DEDUP_REMOVED lines=10> */
.L_x_35029:
[----:B------:R-:W-:Y:S05]  /*40a0*/  BSYNC.RECONVERGENT B2 ;  /* 0x0000000000027941 */ /* 0x000fea0003800200 */
.L_x_35028:
        /* <DEDUP_REMOVED lines=16> */
.L_x_35038:
        /* <DEDUP_REMOVED lines=13> */
.L_x_35040:
[----:B------:R-:W-:Y:S05]  /*4280*/  BSYNC.RECONVERGENT B3 ;  /* 0x0000000000037941 */ /* 0x000fea0003800200 */
.L_x_35039:
        /* <DEDUP_REMOVED lines=52> */
[----:B------:R-:W-:Y:S02]  /*45d0*/  HFMA2 R187, -RZ, RZ, 0, 0 ;  /* 0x00000000ffbb7431 */ /* 0x000fe400000001ff */
[----:B------:R-:W-:Y:S02]  /*45e0*/  VIADD R143, R3, 0x96a522ad ;  /* 0x96a522ad038f7836 */ /* 0x000fe40000000000 */
[----:B------:R-:W-:-:S03]  /*45f0*/  IMAD.WIDE.U32 R206, R185, -0x326172a9, RZ ;  /* 0xcd9e8d57b9ce7825 */ /* 0x000fc600078e00ff */
[----:B------:R-:W-:Y:S01]  /*4600*/  LOP3.LUT R186, R143, R186, R205, 0x96, !PT ;  /* 0x000000ba8fba7212 */ /* 0x000fe200078e96cd */
[----:B------:R-:W-:Y:S01]  /*4610*/  VIADD R185, R2, 0x8ff34781 ;  /* 0x8ff3478102b97836 */ /* 0x000fe20000000000 */
[----:B------:R-:W-:Y:S01]  /*4620*/  MOV R188, R206 ;  /* 0x000000ce00bc7202 */ /* 0x000fe20000000f00 */
[----:B------:R-:W-:Y:S02]  /*4630*/  IMAD.MOV.U32 R143, RZ, RZ, R200 ;  /* 0x000000ffff8f7224 */ /* 0x000fe400078e00c8 */
[----:B------:R-:W-:Y:S01]  /*4640*/  IMAD.MOV.U32 R200, RZ, RZ, R204 ;  /* 0x000000ffffc87224 */ /* 0x000fe200078e00cc */
[----:B------:R-:W-:-:S07]  /*4650*/  LOP3.LUT R185, R185, R198, R207, 0x96, !PT ;  /* 0x000000c6b9b97212 */ /* 0x000fce00078e96cf */
.L_x_35037:
[----:B------:R-:W-:Y:S05]  /*4660*/  BSYNC.RECONVERGENT B2 ;  /* 0x0000000000027941 */ /* 0x000fea0003800200 */
.L_x_35036:
[----:B------:R-:W-:Y:S01]  /*4670*/  I2FP.F32.U32 R143, R143 ;  /* 0x0000008f008f7245 */ /* 0x000fe20000201000 */
[----:B------:R-:W-:Y:S02]  /*4680*/  HADD2.F32 R190, -RZ, R135.H1_H1 ;  /* 0x30000087ffbe7230 */ /* 0x000fe40000004100 */
[----:B------:R-:W-:-:S03]  /*4690*/  IMAD.MOV.U32 R198, RZ, RZ, 0x2f800000 ;  /* 0x2f800000ffc67424 */ /* 0x000fc600078e00ff */
        /* <DEDUP_REMOVED lines=8> */
.L_x_34985:
        /* <DEDUP_REMOVED lines=21> */
.L_x_35045:
        /* <DEDUP_REMOVED lines=13> */
.L_x_35047:
[----:B------:R-:W-:Y:S05]  /*4940*/  BSYNC.RECONVERGENT B4 ;  /* 0x0000000000047941 */ /* 0x000fea0003800200 */
.L_x_35046:
        /* <DEDUP_REMOVED lines=60> */
.L_x_35044:
[----:B------:R-:W-:Y:S05]  /*4d10*/  BSYNC.RECONVERGENT B3 ;  /* 0x0000000000037941 */ /* 0x000fea0003800200 */
.L_x_35043:
        /* <DEDUP_REMOVED lines=10> */
.L_x_35042:
[----:B------:R-:W-:Y:S05]  /*4dc0*/  BSYNC.RECONVERGENT B2 ;  /* 0x0000000000027941 */ /* 0x000fea0003800200 */
.L_x_35041:
        /* <DEDUP_REMOVED lines=17> */
.L_x_35052:
        /* <DEDUP_REMOVED lines=13> */
.L_x_35054:
[----:B------:R-:W-:Y:S05]  /*4fb0*/  BSYNC.RECONVERGENT B4 ;  /* 0x0000000000047941 */ /* 0x000fea0003800200 */
.L_x_35053:
        /* <DEDUP_REMOVED lines=61> */
.L_x_35051:
[----:B------:R-:W-:Y:S05]  /*5390*/  BSYNC.RECONVERGENT B3 ;  /* 0x0000000000037941 */ /* 0x000fea0003800200 */
.L_x_35050:
        /* <DEDUP_REMOVED lines=10> */
.L_x_35049:
[----:B------:R-:W-:Y:S05]  /*5440*/  BSYNC.RECONVERGENT B2 ;  /* 0x0000000000027941 */ /* 0x000fea0003800200 */
.L_x_35048:
        /* <DEDUP_REMOVED lines=17> */
.L_x_35059:
        /* <DEDUP_REMOVED lines=13> */
.L_x_35061:
[----:B------:R-:W-:Y:S05]  /*5630*/  BSYNC.RECONVERGENT B4 ;  /* 0x0000000000047941 */ /* 0x000fea0003800200 */
.L_x_35060:
        /* <DEDUP_REMOVED lines=61> */
.L_x_35058:
[----:B------:R-:W-:Y:S05]  /*5a10*/  BSYNC.RECONVERGENT B3 ;  /* 0x0000000000037941 */ /* 0x000fea0003800200 */
.L_x_35057:
        /* <DEDUP_REMOVED lines=10> */
.L_x_35056:
[----:B------:R-:W-:Y:S05]  /*5ac0*/  BSYNC.RECONVERGENT B2 ;  /* 0x0000000000027941 */ /* 0x000fea0003800200 */
.L_x_35055:
        /* <DEDUP_REMOVED lines=17> */
.L_x_35066:
        /* <DEDUP_REMOVED lines=13> */
.L_x_35068:
[----:B------:R-:W-:Y:S05]  /*5cb0*/  BSYNC.RECONVERGENT B4 ;  /* 0x0000000000047941 */ /* 0x000fea0003800200 */
.L_x_35067:
        /* <DEDUP_REMOVED lines=61> */
.L_x_35065:
[----:B------:R-:W-:Y:S05]  /*6090*/  BSYNC.RECONVERGENT B3 ;  /* 0x0000000000037941 */ /* 0x000fea0003800200 */
.L_x_35064:
        /* <DEDUP_REMOVED lines=10> */
.L_x_35063:
[----:B------:R-:W-:Y:S05]  /*6140*/  BSYNC.RECONVERGENT B2 ;  /* 0x0000000000027941 */ /* 0x000fea0003800200 */
.L_x_35062:
        /* <DEDUP_REMOVED lines=17> */
.L_x_35073:
        /* <DEDUP_REMOVED lines=13> */
.L_x_35075:
[----:B------:R-:W-:Y:S05]  /*6330*/  BSYNC.RECONVERGENT B4 ;  /* 0x0000000000047941 */ /* 0x000fea0003800200 */
.L_x_35074:
        /* <DEDUP_REMOVED lines=61> */
.L_x_35072:
[----:B------:R-:W-:Y:S05]  /*6710*/  BSYNC.RECONVERGENT B3 ;  /* 0x0000000000037941 */ /* 0x000fea0003800200 */
.L_x_35071:
        /* <DEDUP_REMOVED lines=10> */
.L_x_35070:
[----:B------:R-:W-:Y:S05]  /*67c0*/  BSYNC.RECONVERGENT B2 ;  /* 0x0000000000027941 */ /* 0x000fea0003800200 */
.L_x_35069:
        /* <DEDUP_REMOVED lines=17> */
.L_x_35080:
        /* <DEDUP_REMOVED lines=13> */
.L_x_35082:
[----:B------:R-:W-:Y:S05]  /*69b0*/  BSYNC.RECONVERGENT B4 ;  /* 0x0000000000047941 */ /* 0x000fea0003800200 */
.L_x_35081:
        /* <DEDUP_REMOVED lines=61> */
.L_x_35079:
[----:B------:R-:W-:Y:S05]  /*6d90*/  BSYNC.RECONVERGENT B3 ;  /* 0x0000000000037941 */ /* 0x000fea0003800200 */
.L_x_35078:
        /* <DEDUP_REMOVED lines=10> */
.L_x_35077:
[----:B------:R-:W-:Y:S05]  /*6e40*/  BSYNC.RECONVERGENT B2 ;  /* 0x0000000000027941 */ /* 0x000fea0003800200 */
.L_x_35076:
        /* <DEDUP_REMOVED lines=17> */
.L_x_35087:
        /* <DEDUP_REMOVED lines=13> */
.L_x_35089:
[----:B------:R-:W-:Y:S05]  /*7030*/  BSYNC.RECONVERGENT B4 ;  /* 0x0000000000047941 */ /* 0x000fea0003800200 */
.L_x_35088:
        /* <DEDUP_REMOVED lines=61> */
.L_x_35086:
[----:B------:R-:W-:Y:S05]  /*7410*/  BSYNC.RECONVERGENT B3 ;  /* 0x0000000000037941 */ /* 0x000fea0003800200 */
.L_x_35085:
        /* <DEDUP_REMOVED lines=10> */
.L_x_35084:
[----:B------:R-:W-:Y:S05]  /*74c0*/  BSYNC.RECONVERGENT B2 ;  /* 0x0000000000027941 */ /* 0x000fea0003800200 */
.L_x_35083:
        /* <DEDUP_REMOVED lines=16> */
.L_x_35092:
        /* <DEDUP_REMOVED lines=13> */
.L_x_35094:
[----:B------:R-:W-:Y:S05]  /*76a0*/  BSYNC.RECONVERGENT B3 ;  /* 0x0000000000037941 */ /* 0x000fea0003800200 */
.L_x_35093:
        /* <DEDUP_REMOVED lines=61> */
.L_x_35091:
[----:B------:R-:W-:Y:S05]  /*7a80*/  BSYNC.RECONVERGENT B2 ;  /* 0x0000000000027941 */ /* 0x000fea0003800200 */
.L_x_35090:
        /* <DEDUP_REMOVED lines=10> */
.L_x_35035:
[----:B------:R-:W-:Y:S05]  /*7b30*/  BSYNC.RECONVERGENT B1 ;  /* 0x0000000000017941 */ /* 0x000fea0003800200 */
.L_x_34984:
        /* <DEDUP_REMOVED lines=27> */
.L_x_35096:
[----:B------:R-:W-:Y:S05]  /*7cf0*/  BSYNC.RECONVERGENT B1 ;  /* 0x0000000000017941 */ /* 0x000fea0003800200 */
.L_x_35095:
[----:B------:R-:W-:Y:S01]  /*7d00*/  IADD3 R179, PT, PT, R179, 0x20, RZ ;  /* 0x00000020b3b37810 */ /* 0x000fe20007ffe0ff */
[----:B------:R-:W-:-:S07]  /*7d10*/  VIADD R0, R0, 0x20 ;  /* 0x0000002000007836 */ /* 0x000fce0000000000 */
.L_x_34981:
[----:B------:R-:W-:Y:S05]  /*7d20*/  BSYNC.RECONVERGENT B0 ;  /* 0x0000000000007941 */ /* 0x000fea0003800200 */
.L_x_34980:
        /* <DEDUP_REMOVED lines=37> */
.L_x_35105:
        /* <DEDUP_REMOVED lines=13> */
.L_x_35107:
[----:B------:R-:W-:Y:S05]  /*8050*/  BSYNC.RECONVERGENT B4 ;  /* 0x0000000000047941 */ /* 0x000fea0003800200 */
.L_x_35106:
        /* <DEDUP_REMOVED lines=60> */
.L_x_35104:
[----:B------:R-:W-:Y:S05]  /*8420*/  BSYNC.RECONVERGENT B3 ;  /* 0x0000000000037941 */ /* 0x000fea0003800200 */
.L_x_35103:
[----:B------:R-:W-:Y:S01]  /*8430*/  HFMA2 R145, -RZ, RZ, 0.1171875, 0 ;  /* 0x2f800000ff917431 */ /* 0x000fe200000001ff */
[----:B------:R-:W-:Y:S01]  /*8440*/  I2FP.F32.U32 R144, R144 ;  /* 0x0000009000907245 */ /* 0x000fe20000201000 */
[----:B------:R-:W-:-:S05]  /*8450*/  HADD2.F32 R147, -RZ, R132.H0_H0 ;  /* 0x20000084ff937230 */ /* 0x000fca0000004100 */
[----:B------:R-:W-:Y:S01]  /*8460*/  FMUL.FTZ R147, R147, UR11 ;  /* 0x0000000b93937c20 */ /* 0x000fe20008410000 */
[----:B------:R-:W-:-:S03]  /*8470*/  FFMA.FTZ R144, R144, R145, 1.1641532182693481445e-10 ;  /* 0x2f00000090907423 */ /* 0x000fc60000010091 */
[----:B------:R-:W-:Y:S02]  /*8480*/  FMUL.FTZ R145, R147, UR10 ;  /* 0x0000000a93917c20 */ /* 0x000fe40008410000 */
[----:B------:R-:W-:-:S04]  /*8490*/  FSETP.GTU.FTZ.AND P3, PT, R144, UR8, PT ;  /* 0x0000000890007c0b */ /* 0x000fc8000bf7c000 */
[----:B------:R-:W-:Y:S02]  /*84a0*/  FSEL R145, R145, RZ, !P3 ;  /* 0x000000ff91917208 */ /* 0x000fe40005800000 */
[----:B------:R-:W-:-:S03]  /*84b0*/  SEL R191, RZ, 0x1, P3 ;  /* 0x00000001ffbf7807 */ /* 0x000fc60001800000 */
[----:B------:R-:W-:-:S07]  /*84c0*/  FFMA.FTZ R144, R145, R44, R128 ;  /* 0x0000002c91907223 */ /* 0x000fce0000010080 */
.L_x_35102:
[----:B------:R-:W-:Y:S05]  /*84d0*/  BSYNC.RECONVERGENT B2 ;  /* 0x0000000000027941 */ /* 0x000fea0003800200 */
.L_x_35101:
        /* <DEDUP_REMOVED lines=17> */
.L_x_35112:
        /* <DEDUP_REMOVED lines=13> */
.L_x_35114:
[----:B------:R-:W-:Y:S05]  /*86c0*/  BSYNC.RECONVERGENT B4 ;  /* 0x0000000000047941 */ /* 0x000fea0003800200 */
.L_x_35113:
        /* <DEDUP_REMOVED lines=61> */
.L_x_35111:
[----:B------:R-:W-:Y:S05]  /*8aa0*/  BSYNC.RECONVERGENT B3 ;  /* 0x0000000000037941 */ /* 0x000fea0003800200 */
.L_x_35110:
        /* <DEDUP_REMOVED lines=10> */
.L_x_35109:
[----:B------:R-:W-:Y:S05]  /*8b50*/  BSYNC.RECONVERGENT B2 ;  /* 0x0000000000027941 */ /* 0x000fea0003800200 */
.L_x_35108:
        /* <DEDUP_REMOVED lines=17> */
.L_x_35119:
        /* <DEDUP_REMOVED lines=13> */
.L_x_35121:
[----:B------:R-:W-:Y:S05]  /*8d40*/  BSYNC.RECONVERGENT B4 ;  /* 0x0000000000047941 */ /* 0x000fea0003800200 */
.L_x_35120:
        /* <DEDUP_REMOVED lines=61> */
.L_x_35118:
[----:B------:R-:W-:Y:S05]  /*9120*/  BSYNC.RECONVERGENT B3 ;  /* 0x0000000000037941 */ /* 0x000fea0003800200 */
.L_x_35117:
        /* <DEDUP_REMOVED lines=10> */
.L_x_35116:
[----:B------:R-:W-:Y:S05]  /*91d0*/  BSYNC.RECONVERGENT B2 ;  /* 0x0000000000027941 */ /* 0x000fea0003800200 */
.L_x_35115:
        /* <DEDUP_REMOVED lines=17> */
.L_x_35126:
        /* <DEDUP_REMOVED lines=13> */
.L_x_35128:
[----:B------:R-:W-:Y:S05]  /*93c0*/  BSYNC.RECONVERGENT B4 ;  /* 0x0000000000047941 */ /* 0x000fea0003800200 */
.L_x_35127:
        /* <DEDUP_REMOVED lines=61> */
.L_x_35125:
[----:B------:R-:W-:Y:S05]  /*97a0*/  BSYNC.RECONVERGENT B3 ;  /* 0x0000000000037941 */ /* 0x000fea0003800200 */
.L_x_35124:
        /* <DEDUP_REMOVED lines=10> */
.L_x_35123:
[----:B------:R-:W-:Y:S05]  /*9850*/  BSYNC.RECONVERGENT B2 ;  /* 0x0000000000027941 */ /* 0x000fea0003800200 */
.L_x_35122:
        /* <DEDUP_REMOVED lines=17> */
.L_x_35133:
        /* <DEDUP_REMOVED lines=13> */
.L_x_35135:
[----:B------:R-:W-:Y:S05]  /*9a40*/  BSYNC.RECONVERGENT B4 ;  /* 0x0000000000047941 */ /* 0x000fea0003800200 */
.L_x_35134:
        /* <DEDUP_REMOVED lines=61> */
.L_x_35132:
[----:B------:R-:W-:Y:S05]  /*9e20*/  BSYNC.RECONVERGENT B3 ;  /* 0x0000000000037941 */ /* 0x000fea0003800200 */
.L_x_35131:
        /* <DEDUP_REMOVED lines=10> */
.L_x_35130:
[----:B------:R-:W-:Y:S05]  /*9ed0*/  BSYNC.RECONVERGENT B2 ;  /* 0x0000000000027941 */ /* 0x000fea0003800200 */
.L_x_35129:
        /* <DEDUP_REMOVED lines=17> */
.L_x_35140:
        /* <DEDUP_REMOVED lines=13> */
.L_x_35142:
[----:B------:R-:W-:Y:S05]  /*a0c0*/  BSYNC.RECONVERGENT B4 ;  /* 0x0000000000047941 */ /* 0x000fea0003800200 */
.L_x_35141:
        /* <DEDUP_REMOVED lines=61> */
.L_x_35139:
[----:B------:R-:W-:Y:S05]  /*a4a0*/  BSYNC.RECONVERGENT B3 ;  /* 0x0000000000037941 */ /* 0x000fea0003800200 */
.L_x_35138:
        /* <DEDUP_REMOVED lines=10> */
.L_x_35137:
[----:B------:R-:W-:Y:S05]  /*a550*/  BSYNC.RECONVERGENT B2 ;  /* 0x0000000000027941 */ /* 0x000fea0003800200 */
.L_x_35136:
        /* <DEDUP_REMOVED lines=17> */
.L_x_35147:
        /* <DEDUP_REMOVED lines=13> */
.L_x_35149:
[----:B------:R-:W-:Y:S05]  /*a740*/  BSYNC.RECONVERGENT B4 ;  /* 0x0000000000047941 */ /* 0x000fea0003800200 */
.L_x_35148:
        /* <DEDUP_REMOVED lines=61> */
.L_x_35146:
[----:B------:R-:W-:Y:S05]  /*ab20*/  BSYNC.RECONVERGENT B3 ;  /* 0x0000000000037941 */ /* 0x000fea0003800200 */
.L_x_35145:
        /* <DEDUP_REMOVED lines=10> */
.L_x_35144:
[----:B------:R-:W-:Y:S05]  /*abd0*/  BSYNC.RECONVERGENT B2 ;  /* 0x0000000000027941 */ /* 0x000fea0003800200 */
.L_x_35143:
        /* <DEDUP_REMOVED lines=16> */
.L_x_35153:
        /* <DEDUP_REMOVED lines=13> */
.L_x_35155:
[----:B------:R-:W-:Y:S05]  /*adb0*/  BSYNC.RECONVERGENT B3 ;  /* 0x0000000000037941 */ /* 0x000fea0003800200 */
.L_x_35154:
        /* <DEDUP_REMOVED lines=61> */
.L_x_35152:
[----:B------:R-:W-:Y:S05]  /*b190*/  BSYNC.RECONVERGENT B2 ;  /* 0x0000000000027941 */ /* 0x000fea0003800200 */
.L_x_35151:
        /* <DEDUP_REMOVED lines=11> */
.L_x_35100:
        /* <DEDUP_REMOVED lines=21> */
.L_x_35160:
        /* <DEDUP_REMOVED lines=13> */
.L_x_35162:
[----:B------:R-:W-:Y:S05]  /*b470*/  BSYNC.RECONVERGENT B4 ;  /* 0x0000000000047941 */ /* 0x000fea0003800200 */
.L_x_35161:
        /* <DEDUP_REMOVED lines=60> */
.L_x_35159:
[----:B------:R-:W-:Y:S05]  /*b840*/  BSYNC.RECONVERGENT B3 ;  /* 0x0000000000037941 */ /* 0x000fea0003800200 */
.L_x_35158:
        /* <DEDUP_REMOVED lines=10> */
.L_x_35157:
[----:B------:R-:W-:Y:S05]  /*b8f0*/  BSYNC.RECONVERGENT B2 ;  /* 0x0000000000027941 */ /* 0x000fea0003800200 */
.L_x_35156:
        /* <DEDUP_REMOVED lines=17> */
.L_x_35167:
        /* <DEDUP_REMOVED lines=13> */
.L_x_35169:
[----:B------:R-:W-:Y:S05]  /*bae0*/  BSYNC.RECONVERGENT B4 ;  /* 0x0000000000047941 */ /* 0x000fea0003800200 */
.L_x_35168:
        /* <DEDUP_REMOVED lines=61> */
.L_x_35166:
[----:B------:R-:W-:Y:S05]  /*bec0*/  BSYNC.RECONVERGENT B3 ;  /* 0x0000000000037941 */ /* 0x000fea0003800200 */
.L_x_35165:
        /* <DEDUP_REMOVED lines=10> */
.L_x_35164:
[----:B------:R-:W-:Y:S05]  /*bf70*/  BSYNC.RECONVERGENT B2 ;  /* 0x0000000000027941 */ /* 0x000fea0003800200 */
.L_x_35163:
        /* <DEDUP_REMOVED lines=17> */
.L_x_35174:
        /* <DEDUP_REMOVED lines=13> */
.L_x_35176:
[----:B------:R-:W-:Y:S05]  /*c160*/  BSYNC.RECONVERGENT B4 ;  /* 0x0000000000047941 */ /* 0x000fea0003800200 */
.L_x_35175:
        /* <DEDUP_REMOVED lines=61> */
.L_x_35173:
[----:B------:R-:W-:Y:S05]  /*c540*/  BSYNC.RECONVERGENT B3 ;  /* 0x0000000000037941 */ /* 0x000fea0003800200 */
.L_x_35172:
        /* <DEDUP_REMOVED lines=10> */
.L_x_35171:
[----:B------:R-:W-:Y:S05]  /*c5f0*/  BSYNC.RECONVERGENT B2 ;  /* 0x0000000000027941 */ /* 0x000fea0003800200 */
.L_x_35170:
        /* <DEDUP_REMOVED lines=17> */
.L_x_35181:
        /* <DEDUP_REMOVED lines=13> */
.L_x_35183:
[----:B------:R-:W-:Y:S05]  /*c7e0*/  BSYNC.RECONVERGENT B4 ;  /* 0x0000000000047941 */ /* 0x000fea0003800200 */
.L_x_35182:
        /* <DEDUP_REMOVED lines=61> */
.L_x_35180:
[----:B------:R-:W-:Y:S05]  /*cbc0*/  BSYNC.RECONVERGENT B3 ;  /* 0x0000000000037941 */ /* 0x000fea0003800200 */
.L_x_35179:
        /* <DEDUP_REMOVED lines=10> */
.L_x_35178:
[----:B------:R-:W-:Y:S05]  /*cc70*/  BSYNC.RECONVERGENT B2 ;  /* 0x0000000000027941 */ /* 0x000fea0003800200 */
.L_x_35177:
        /* <DEDUP_REMOVED lines=17> */
.L_x_35188:
        /* <DEDUP_REMOVED lines=13> */
.L_x_35190:
[----:B------:R-:W-:Y:S05]  /*ce60*/  BSYNC.RECONVERGENT B4 ;  /* 0x0000000000047941 */ /* 0x000fea0003800200 */
.L_x_35189:
        /* <DEDUP_REMOVED lines=61> */
.L_x_35187:
[----:B------:R-:W-:Y:S05]  /*d240*/  BSYNC.RECONVERGENT B3 ;  /* 0x0000000000037941 */ /* 0x000fea0003800200 */
.L_x_35186:
        /* <DEDUP_REMOVED lines=10> */
.L_x_35185:
[----:B------:R-:W-:Y:S05]  /*d2f0*/  BSYNC.RECONVERGENT B2 ;  /* 0x0000000000027941 */ /* 0x000fea0003800200 */
.L_x_35184:
        /* <DEDUP_REMOVED lines=17> */
.L_x_35195:
        /* <DEDUP_REMOVED lines=13> */
.L_x_35197:
[----:B------:R-:W-:Y:S05]  /*d4e0*/  BSYNC.RECONVERGENT B4 ;  /* 0x0000000000047941 */ /* 0x000fea0003800200 */
.L_x_35196:
        /* <DEDUP_REMOVED lines=61> */
.L_x_35194:
[----:B------:R-:W-:Y:S05]  /*d8c0*/  BSYNC.RECONVERGENT B3 ;  /* 0x0000000000037941 */ /* 0x000fea0003800200 */
.L_x_35193:
        /* <DEDUP_REMOVED lines=10> */
.L_x_35192:
[----:B------:R-:W-:Y:S05]  /*d970*/  BSYNC.RECONVERGENT B2 ;  /* 0x0000000000027941 */ /* 0x000fea0003800200 */
.L_x_35191:
        /* <DEDUP_REMOVED lines=17> */
.L_x_35202:
        /* <DEDUP_REMOVED lines=13> */
.L_x_35204:
[----:B------:R-:W-:Y:S05]  /*db60*/  BSYNC.RECONVERGENT B4 ;  /* 0x0000000000047941 */ /* 0x000fea0003800200 */
.L_x_35203:
        /* <DEDUP_REMOVED lines=61> */
.L_x_35201:
[----:B------:R-:W-:Y:S05]  /*df40*/  BSYNC.RECONVERGENT B3 ;  /* 0x0000000000037941 */ /* 0x000fea0003800200 */
.L_x_35200:
        /* <DEDUP_REMOVED lines=10> */
.L_x_35199:
[----:B------:R-:W-:Y:S05]  /*dff0*/  BSYNC.RECONVERGENT B2 ;  /* 0x0000000000027941 */ /* 0x000fea0003800200 */
.L_x_35198:
        /* <DEDUP_REMOVED lines=16> */
.L_x_35207:
        /* <DEDUP_REMOVED lines=13> */
.L_x_35209:
[----:B------:R-:W-:Y:S05]  /*e1d0*/  BSYNC.RECONVERGENT B3 ;  /* 0x0000000000037941 */ /* 0x000fea0003800200 */
.L_x_35208:
        /* <DEDUP_REMOVED lines=61> */
.L_x_35206:
[----:B------:R-:W-:Y:S05]  /*e5b0*/  BSYNC.RECONVERGENT B2 ;  /* 0x0000000000027941 */ /* 0x000fea0003800200 */
.L_x_35205:
        /* <DEDUP_REMOVED lines=10> */
.L_x_35150:
[----:B------:R-:W-:Y:S05]  /*e660*/  BSYNC.RECONVERGENT B0 ;  /* 0x0000000000007941 */ /* 0x000fea0003800200 */
.L_x_35099:
        /* <DEDUP_REMOVED lines=27> */
.L_x_35211:
[----:B------:R-:W-:Y:S05]  /*e820*/  BSYNC.RECONVERGENT B0 ;  /* 0x0000000000007941 */ /* 0x000fea0003800200 */
.L_x_35210:
[----:B------:R-:W-:Y:S01]  /*e830*/  IADD3 R179, PT, PT, R179, 0x20, RZ ;  /* 0x00000020b3b37810 */ /* 0x000fe20007ffe0ff */
[----:B------:R-:W-:-:S07]  /*e840*/  VIADD R0, R0, 0x20 ;  /* 0x0000002000007836 */ /* 0x000fce0000000000 */
.L_x_35098:
[----:B------:R-:W-:Y:S05]  /*e850*/  BSYNC.RECONVERGENT B1 ;  /* 0x0000000000017941 */ /* 0x000fea0003800200 */
.L_x_35097:
        /* <DEDUP_REMOVED lines=37> */
.L_x_35220:
        /* <DEDUP_REMOVED lines=13> */
.L_x_35222:
[----:B------:R-:W-:Y:S05]  /*eb80*/  BSYNC.RECONVERGENT B4 ;  /* 0x0000000000047941 */ /* 0x000fea0003800200 */
.L_x_35221:
        /* <DEDUP_REMOVED lines=60> */
.L_x_35219:
[----:B------:R-:W-:Y:S05]  /*ef50*/  BSYNC.RECONVERGENT B3 ;  /* 0x0000000000037941 */ /* 0x000fea0003800200 */
.L_x_35218:
        /* <DEDUP_REMOVED lines=10> */
.L_x_35217:
[----:B------:R-:W-:Y:S05]  /*f000*/  BSYNC.RECONVERGENT B2 ;  /* 0x0000000000027941 */ /* 0x000fea0003800200 */
.L_x_35216:
        /* <DEDUP_REMOVED lines=17> */
.L_x_35227:
        /* <DEDUP_REMOVED lines=13> */
.L_x_35229:
[----:B------:R-:W-:Y:S05]  /*f1f0*/  BSYNC.RECONVERGENT B4 ;  /* 0x0000000000047941 */ /* 0x000fea0003800200 */
.L_x_35228:
        /* <DEDUP_REMOVED lines=61> */
.L_x_35226:
[----:B------:R-:W-:Y:S05]  /*f5d0*/  BSYNC.RECONVERGENT B3 ;  /* 0x0000000000037941 */ /* 0x000fea0003800200 */
.L_x_35225:
        /* <DEDUP_REMOVED lines=10> */
.L_x_35224:
[----:B------:R-:W-:Y:S05]  /*f680*/  BSYNC.RECONVERGENT B2 ;  /* 0x0000000000027941 */ /* 0x000fea0003800200 */
.L_x_35223:
        /* <DEDUP_REMOVED lines=17> */
.L_x_35234:
        /* <DEDUP_REMOVED lines=13> */
.L_x_35236:
[----:B------:R-:W-:Y:S05]  /*f870*/  BSYNC.RECONVERGENT B4 ;  /* 0x0000000000047941 */ /* 0x000fea0003800200 */
.L_x_35235:
        /* <DEDUP_REMOVED lines=61> */
.L_x_35233:
[----:B------:R-:W-:Y:S05]  /*fc50*/  BSYNC.RECONVERGENT B3 ;  /* 0x0000000000037941 */ /* 0x000fea0003800200 */
.L_x_35232:
        /* <DEDUP_REMOVED lines=10> */
.L_x_35231:
[----:B------:R-:W-:Y:S05]  /*fd00*/  BSYNC.RECONVERGENT B2 ;  /* 0x0000000000027941 */ /* 0x000fea0003800200 */
.L_x_35230:
        /* <DEDUP_REMOVED lines=17> */
.L_x_35241:
        /* <DEDUP_REMOVED lines=13> */
.L_x_35243:
[----:B------:R-:W-:Y:S05]  /*fef0*/  BSYNC.RECONVERGENT B4 ;  /* 0x0000000000047941 */ /* 0x000fea0003800200 */
.L_x_35242:
        /* <DEDUP_REMOVED lines=61> */
.L_x_35240:
[----:B------:R-:W-:Y:S05]  /*102d0*/  BSYNC.RECONVERGENT B3 ;  /* 0x0000000000037941 */ /* 0x000fea0003800200 */
.L_x_35239:
        /* <DEDUP_REMOVED lines=10> */
.L_x_35238:
[----:B------:R-:W-:Y:S05]  /*10380*/  BSYNC.RECONVERGENT B2 ;  /* 0x0000000000027941 */ /* 0x000fea0003800200 */
.L_x_35237:
        /* <DEDUP_REMOVED lines=17> */
.L_x_35248:
        /* <DEDUP_REMOVED lines=13> */
.L_x_35250:
[----:B------:R-:W-:Y:S05]  /*10570*/  BSYNC.RECONVERGENT B4 ;  /* 0x0000000000047941 */ /* 0x000fea0003800200 */
.L_x_35249:
        /* <DEDUP_REMOVED lines=61> */
.L_x_35247:
[----:B------:R-:W-:Y:S05]  /*10950*/  BSYNC.RECONVERGENT B3 ;  /* 0x0000000000037941 */ /* 0x000fea0003800200 */
.L_x_35246:
        /* <DEDUP_REMOVED lines=10> */
.L_x_35245:
[----:B------:R-:W-:Y:S05]  /*10a00*/  BSYNC.RECONVERGENT B2 ;  /* 0x0000000000027941 */ /* 0x000fea0003800200 */
.L_x_35244:
        /* <DEDUP_REMOVED lines=17> */
.L_x_35255:
        /* <DEDUP_REMOVED lines=13> */
.L_x_35257:
[----:B------:R-:W-:Y:S05]  /*10bf0*/  BSYNC.RECONVERGENT B4 ;  /* 0x0000000000047941 */ /* 0x000fea0003800200 */
.L_x_35256:
        /* <DEDUP_REMOVED lines=61> */
.L_x_35254:
[----:B------:R-:W-:Y:S05]  /*10fd0*/  BSYNC.RECONVERGENT B3 ;  /* 0x0000000000037941 */ /* 0x000fea0003800200 */
.L_x_35253:
        /* <DEDUP_REMOVED lines=10> */
.L_x_35252:
[----:B------:R-:W-:Y:S05]  /*11080*/  BSYNC.RECONVERGENT B2 ;  /* 0x0000000000027941 */ /* 0x000fea0003800200 */
.L_x_35251:
        /* <DEDUP_REMOVED lines=17> */
.L_x_35262:
        /* <DEDUP_REMOVED lines=13> */
.L_x_35264:
[----:B------:R-:W-:Y:S05]  /*11270*/  BSYNC.RECONVERGENT B4 ;  /* 0x0000000000047941 */ /* 0x000fea0003800200 */
.L_x_35263:
        /* <DEDUP_REMOVED lines=61> */
.L_x_35261:
[----:B------:R-:W-:Y:S05]  /*11650*/  BSYNC.RECONVERGENT B3 ;  /* 0x0000000000037941 */ /* 0x000fea0003800200 */
.L_x_35260:
        /* <DEDUP_REMOVED lines=10> */
.L_x_35259:
[----:B------:R-:W-:Y:S05]  /*11700*/  BSYNC.RECONVERGENT B2 ;  /* 0x0000000000027941 */ /* 0x000fea0003800200 */
.L_x_35258:
        /* <DEDUP_REMOVED lines=16> */
.L_x_35268:
        /* <DEDUP_REMOVED lines=13> */
.L_x_35270:
[----:B------:R-:W-:Y:S05]  /*118e0*/  BSYNC.RECONVERGENT B3 ;  /* 0x0000000000037941 */ /* 0x000fea0003800200 */
.L_x_35269:
        /* <DEDUP_REMOVED lines=61> */
.L_x_35267:
[----:B------:R-:W-:Y:S05]  /*11cc0*/  BSYNC.RECONVERGENT B2 ;  /* 0x0000000000027941 */ /* 0x000fea0003800200 */
.L_x_35266:
        /* <DEDUP_REMOVED lines=11> */
.L_x_35215:
        /* <DEDUP_REMOVED lines=21> */
.L_x_35275:
        /* <DEDUP_REMOVED lines=13> */
.L_x_35277:
[----:B------:R-:W-:Y:S05]  /*11fa0*/  BSYNC.RECONVERGENT B4 ;  /* 0x0000000000047941 */ /* 0x000fea0003800200 */
.L_x_35276:
        /* <DEDUP_REMOVED lines=60> */
.L_x_35274:
[----:B------:R-:W-:Y:S05]  /*12370*/  BSYNC.RECONVERGENT B3 ;  /* 0x0000000000037941 */ /* 0x000fea0003800200 */
.L_x_35273:
        /* <DEDUP_REMOVED lines=10> */
.L_x_35272:
[----:B------:R-:W-:Y:S05]  /*12420*/  BSYNC.RECONVERGENT B2 ;  /* 0x0000000000027941 */ /* 0x000fea0003800200 */
.L_x_35271:
        /* <DEDUP_REMOVED lines=17> */
.L_x_35282:
        /* <DEDUP_REMOVED lines=13> */
.L_x_35284:
[----:B------:R-:W-:Y:S05]  /*12610*/  BSYNC.RECONVERGENT B4 ;  /* 0x0000000000047941 */ /* 0x000fea0003800200 */
.L_x_35283:
        /* <DEDUP_REMOVED lines=61> */
.L_x_35281:
[----:B------:R-:W-:Y:S05]  /*129f0*/  BSYNC.RECONVERGENT B3 ;  /* 0x0000000000037941 */ /* 0x000fea0003800200 */
.L_x_35280:
        /* <DEDUP_REMOVED lines=10> */
.L_x_35279:
[----:B------:R-:W-:Y:S05]  /*12aa0*/  BSYNC.RECONVERGENT B2 ;  /* 0x0000000000027941 */ /* 0x000fea0003800200 */
.L_x_35278:
        /* <DEDUP_REMOVED lines=17> */
.L_x_35289:
        /* <DEDUP_REMOVED lines=13> */
.L_x_35291:
[----:B------:R-:W-:Y:S05]  /*12c90*/  BSYNC.RECONVERGENT B4 ;  /* 0x0000000000047941 */ /* 0x000fea0003800200 */
.L_x_35290:
        /* <DEDUP_REMOVED lines=61> */
.L_x_35288:
[----:B------:R-:W-:Y:S05]  /*13070*/  BSYNC.RECONVERGENT B3 ;  /* 0x0000000000037941 */ /* 0x000fea0003800200 */
.L_x_35287:
        /* <DEDUP_REMOVED lines=10> */
.L_x_35286:
[----:B------:R-:W-:Y:S05]  /*13120*/  BSYNC.RECONVERGENT B2 ;  /* 0x0000000000027941 */ /* 0x000fea0003800200 */
.L_x_35285:
        /* <DEDUP_REMOVED lines=17> */
.L_x_35296:
        /* <DEDUP_REMOVED lines=13> */
.L_x_35298:
[----:B------:R-:W-:Y:S05]  /*13310*/  BSYNC.RECONVERGENT B4 ;  /* 0x0000000000047941 */ /* 0x000fea0003800200 */
.L_x_35297:
        /* <DEDUP_REMOVED lines=61> */
.L_x_35295:
[----:B------:R-:W-:Y:S05]  /*136f0*/  BSYNC.RECONVERGENT B3 ;  /* 0x0000000000037941 */ /* 0x000fea0003800200 */
.L_x_35294:
        /* <DEDUP_REMOVED lines=10> */
.L_x_35293:
[----:B------:R-:W-:Y:S05]  /*137a0*/  BSYNC.RECONVERGENT B2 ;  /* 0x0000000000027941 */ /* 0x000fea0003800200 */
.L_x_35292:
        /* <DEDUP_REMOVED lines=17> */
.L_x_35303:
        /* <DEDUP_REMOVED lines=13> */
.L_x_35305:
[----:B------:R-:W-:Y:S05]  /*13990*/  BSYNC.RECONVERGENT B4 ;  /* 0x0000000000047941 */ /* 0x000fea0003800200 */
.L_x_35304:
        /* <DEDUP_REMOVED lines=61> */
.L_x_35302:
[----:B------:R-:W-:Y:S05]  /*13d70*/  BSYNC.RECONVERGENT B3 ;  /* 0x0000000000037941 */ /* 0x000fea0003800200 */
.L_x_35301:
        /* <DEDUP_REMOVED lines=10> */
.L_x_35300:
[----:B------:R-:W-:Y:S05]  /*13e20*/  BSYNC.RECONVERGENT B2 ;  /* 0x0000000000027941 */ /* 0x000fea0003800200 */
.L_x_35299:
        /* <DEDUP_REMOVED lines=17> */
.L_x_35310:
        /* <DEDUP_REMOVED lines=13> */
.L_x_35312:
[----:B------:R-:W-:Y:S05]  /*14010*/  BSYNC.RECONVERGENT B4 ;  /* 0x0000000000047941 */ /* 0x000fea0003800200 */
.L_x_35311:
        /* <DEDUP_REMOVED lines=61> */
.L_x_35309:
[----:B------:R-:W-:Y:S05]  /*143f0*/  BSYNC.RECONVERGENT B3 ;  /* 0x0000000000037941 */ /* 0x000fea0003800200 */
.L_x_35308:
        /* <DEDUP_REMOVED lines=10> */
.L_x_35307:
[----:B------:R-:W-:Y:S05]  /*144a0*/  BSYNC.RECONVERGENT B2 ;  /* 0x0000000000027941 */ /* 0x000fea0003800200 */
.L_x_35306:
        /* <DEDUP_REMOVED lines=17> */
.L_x_35317:
        /* <DEDUP_REMOVED lines=13> */
.L_x_35319:
[----:B------:R-:W-:Y:S05]  /*14690*/  BSYNC.RECONVERGENT B4 ;  /* 0x0000000000047941 */ /* 0x000fea0003800200 */
.L_x_35318:
        /* <DEDUP_REMOVED lines=61> */
.L_x_35316:
[----:B------:R-:W-:Y:S05]  /*14a70*/  BSYNC.RECONVERGENT B3 ;  /* 0x0000000000037941 */ /* 0x000fea0003800200 */
.L_x_35315:
        /* <DEDUP_REMOVED lines=10> */
.L_x_35314:
[----:B------:R-:W-:Y:S05]  /*14b20*/  BSYNC.RECONVERGENT B2 ;  /* 0x0000000000027941 */ /* 0x000fea0003800200 */
.L_x_35313:
        /* <DEDUP_REMOVED lines=16> */
.L_x_35322:
        /* <DEDUP_REMOVED lines=13> */
.L_x_35324:
[----:B------:R-:W-:Y:S05]  /*14d00*/  BSYNC.RECONVERGENT B3 ;  /* 0x0000000000037941 */ /* 0x000fea0003800200 */
.L_x_35323:
        /* <DEDUP_REMOVED lines=61> */
.L_x_35321:
[----:B------:R-:W-:Y:S05]  /*150e0*/  BSYNC.RECONVERGENT B2 ;  /* 0x0000000000027941 */ /* 0x000fea0003800200 */
.L_x_35320:
        /* <DEDUP_REMOVED lines=10> */
.L_x_35265:
[----:B------:R-:W-:Y:S05]  /*15190*/  BSYNC.RECONVERGENT B0 ;  /* 0x0000000000007941 */ /* 0x000fea0003800200 */
.L_x_35214:
        /* <DEDUP_REMOVED lines=27> */
.L_x_35326:
[----:B------:R-:W-:Y:S05]  /*15350*/  BSYNC.RECONVERGENT B0 ;  /* 0x0000000000007941 */ /* 0x000fea0003800200 */
.L_x_35325:
[----:B------:R-:W-:Y:S01]  /*15360*/  IADD3 R179, PT, PT, R179, 0x20, RZ ;  /* 0x00000020b3b37810 */ /* 0x000fe20007ffe0ff */
[----:B------:R-:W-:-:S07]  /*15370*/  VIADD R0, R0, 0x20 ;  /* 0x0000002000007836 */ /* 0x000fce0000000000 */
.L_x_35213:
[----:B------:R-:W-:Y:S05]  /*15380*/  BSYNC.RECONVERGENT B1 ;  /* 0x0000000000017941 */ /* 0x000fea0003800200 */
.L_x_35212:
        /* <DEDUP_REMOVED lines=37> */
.L_x_35335:
        /* <DEDUP_REMOVED lines=13> */
.L_x_35337:
[----:B------:R-:W-:Y:S05]  /*156b0*/  BSYNC.RECONVERGENT B4 ;  /* 0x0000000000047941 */ /* 0x000fea0003800200 */
.L_x_35336:
        /* <DEDUP_REMOVED lines=60> */
.L_x_35334:
[----:B------:R-:W-:Y:S05]  /*15a80*/  BSYNC.RECONVERGENT B3 ;  /* 0x0000000000037941 */ /* 0x000fea0003800200 */
.L_x_35333:
        /* <DEDUP_REMOVED lines=10> */
.L_x_35332:
[----:B------:R-:W-:Y:S05]  /*15b30*/  BSYNC.RECONVERGENT B2 ;  /* 0x0000000000027941 */ /* 0x000fea0003800200 */
.L_x_35331:
        /* <DEDUP_REMOVED lines=17> */
.L_x_35342:
        /* <DEDUP_REMOVED lines=13> */
.L_x_35344:
[----:B------:R-:W-:Y:S05]  /*15d20*/  BSYNC.RECONVERGENT B4 ;  /* 0x0000000000047941 */ /* 0x000fea0003800200 */
.L_x_35343:
        /* <DEDUP_REMOVED lines=61> */
.L_x_35341:
[----:B------:R-:W-:Y:S05]  /*16100*/  BSYNC.RECONVERGENT B3 ;  /* 0x0000000000037941 */ /* 0x000fea0003800200 */
.L_x_35340:
        /* <DEDUP_REMOVED lines=10> */
.L_x_35339:
[----:B------:R-:W-:Y:S05]  /*161b0*/  BSYNC.RECONVERGENT B2 ;  /* 0x0000000000027941 */ /* 0x000fea0003800200 */
.L_x_35338:
        /* <DEDUP_REMOVED lines=17> */
.L_x_35349:
        /* <DEDUP_REMOVED lines=13> */
.L_x_35351:
[----:B------:R-:W-:Y:S05]  /*163a0*/  BSYNC.RECONVERGENT B4 ;  /* 0x0000000000047941 */ /* 0x000fea0003800200 */
.L_x_35350:
        /* <DEDUP_REMOVED lines=61> */
.L_x_35348:
[----:B------:R-:W-:Y:S05]  /*16780*/  BSYNC.RECONVERGENT B3 ;  /* 0x0000000000037941 */ /* 0x000fea0003800200 */
.L_x_35347:
        /* <DEDUP_REMOVED lines=10> */
.L_x_35346:
[----:B------:R-:W-:Y:S05]  /*16830*/  BSYNC.RECONVERGENT B2 ;  /* 0x0000000000027941 */ /* 0x000fea0003800200 */
.L_x_35345:
        /* <DEDUP_REMOVED lines=17> */
.L_x_35356:
        /* <DEDUP_REMOVED lines=13> */
.L_x_35358:
[----:B------:R-:W-:Y:S05]  /*16a20*/  BSYNC.RECONVERGENT B4 ;  /* 0x0000000000047941 */ /* 0x000fea0003800200 */
.L_x_35357:
        /* <DEDUP_REMOVED lines=61> */
.L_x_35355:
[----:B------:R-:W-:Y:S05]  /*16e00*/  BSYNC.RECONVERGENT B3 ;  /* 0x0000000000037941 */ /* 0x000fea0003800200 */
.L_x_35354:
        /* <DEDUP_REMOVED lines=10> */
.L_x_35353:
[----:B------:R-:W-:Y:S05]  /*16eb0*/  BSYNC.RECONVERGENT B2 ;  /* 0x0000000000027941 */ /* 0x000fea0003800200 */
.L_x_35352:
        /* <DEDUP_REMOVED lines=17> */
.L_x_35363:
        /* <DEDUP_REMOVED lines=13> */
.L_x_35365:
[----:B------:R-:W-:Y:S05]  /*170a0*/  BSYNC.RECONVERGENT B4 ;  /* 0x0000000000047941 */ /* 0x000fea0003800200 */
.L_x_35364:
        /* <DEDUP_REMOVED lines=61> */
.L_x_35362:
[----:B------:R-:W-:Y:S05]  /*17480*/  BSYNC.RECONVERGENT B3 ;  /* 0x0000000000037941 */ /* 0x000fea0003800200 */
.L_x_35361:
        /* <DEDUP_REMOVED lines=10> */
.L_x_35360:
[----:B------:R-:W-:Y:S05]  /*17530*/  BSYNC.RECONVERGENT B2 ;  /* 0x0000000000027941 */ /* 0x000fea0003800200 */
.L_x_35359:
        /* <DEDUP_REMOVED lines=17> */
.L_x_35370:
        /* <DEDUP_REMOVED lines=13> */
.L_x_35372:
[----:B------:R-:W-:Y:S05]  /*17720*/  BSYNC.RECONVERGENT B4 ;  /* 0x0000000000047941 */ /* 0x000fea0003800200 */
.L_x_35371:
        /* <DEDUP_REMOVED lines=61> */
.L_x_35369:
[----:B------:R-:W-:Y:S05]  /*17b00*/  BSYNC.RECONVERGENT B3 ;  /* 0x0000000000037941 */ /* 0x000fea0003800200 */
.L_x_35368:
        /* <DEDUP_REMOVED lines=10> */
.L_x_35367:
[----:B------:R-:W-:Y:S05]  /*17bb0*/  BSYNC.RECONVERGENT B2 ;  /* 0x0000000000027941 */ /* 0x000fea0003800200 */
.L_x_35366:
        /* <DEDUP_REMOVED lines=17> */
.L_x_35377:
        /* <DEDUP_REMOVED lines=13> */
.L_x_35379:
[----:B------:R-:W-:Y:S05]  /*17da0*/  BSYNC.RECONVERGENT B4 ;  /* 0x0000000000047941 */ /* 0x000fea0003800200 */
.L_x_35378:
        /* <DEDUP_REMOVED lines=61> */
.L_x_35376:
[----:B------:R-:W-:Y:S05]  /*18180*/  BSYNC.RECONVERGENT B3 ;  /* 0x0000000000037941 */ /* 0x000fea0003800200 */
.L_x_35375:
        /* <DEDUP_REMOVED lines=10> */
.L_x_35374:
[----:B------:R-:W-:Y:S05]  /*18230*/  BSYNC.RECONVERGENT B2 ;  /* 0x0000000000027941 */ /* 0x000fea0003800200 */
.L_x_35373:
        /* <DEDUP_REMOVED lines=16> */
.L_x_35383:
        /* <DEDUP_REMOVED lines=13> */
.L_x_35385:
[----:B------:R-:W-:Y:S05]  /*18410*/  BSYNC.RECONVERGENT B3 ;  /* 0x0000000000037941 */ /* 0x000fea0003800200 */
.L_x_35384:
        /* <DEDUP_REMOVED lines=61> */
.L_x_35382:
[----:B------:R-:W-:Y:S05]  /*187f0*/  BSYNC.RECONVERGENT B2 ;  /* 0x0000000000027941 */ /* 0x000fea0003800200 */
.L_x_35381:
        /* <DEDUP_REMOVED lines=11> */
.L_x_35330:
        /* <DEDUP_REMOVED lines=21> */
.L_x_35390:
        /* <DEDUP_REMOVED lines=13> */
.L_x_35392:
[----:B------:R-:W-:Y:S05]  /*18ad0*/  BSYNC.RECONVERGENT B4 ;  /* 0x0000000000047941 */ /* 0x000fea0003800200 */
.L_x_35391:
        /* <DEDUP_REMOVED lines=60> */
.L_x_35389:
[----:B------:R-:W-:Y:S05]  /*18ea0*/  BSYNC.RECONVERGENT B3 ;  /* 0x0000000000037941 */ /* 0x000fea0003800200 */
.L_x_35388:
        /* <DEDUP_REMOVED lines=10> */
.L_x_35387:
[----:B------:R-:W-:Y:S05]  /*18f50*/  BSYNC.RECONVERGENT B2 ;  /* 0x0000000000027941 */ /* 0x000fea0003800200 */
.L_x_35386:
        /* <DEDUP_REMOVED lines=17> */
.L_x_35397:
        /* <DEDUP_REMOVED lines=13> */
.L_x_35399:
[----:B------:R-:W-:Y:S05]  /*19140*/  BSYNC.RECONVERGENT B4 ;  /* 0x0000000000047941 */ /* 0x000fea0003800200 */
.L_x_35398:
        /* <DEDUP_REMOVED lines=61> */
.L_x_35396:
[----:B------:R-:W-:Y:S05]  /*19520*/  BSYNC.RECONVERGENT B3 ;  /* 0x0000000000037941 */ /* 0x000fea0003800200 */
.L_x_35395:
        /* <DEDUP_REMOVED lines=10> */
.L_x_35394:
[----:B------:R-:W-:Y:S05]  /*195d0*/  BSYNC.RECONVERGENT B2 ;  /* 0x0000000000027941 */ /* 0x000fea0003800200 */
.L_x_35393:
        /* <DEDUP_REMOVED lines=17> */
.L_x_35404:
        /* <DEDUP_REMOVED lines=13> */
.L_x_35406:
[----:B------:R-:W-:Y:S05]  /*197c0*/  BSYNC.RECONVERGENT B4 ;  /* 0x0000000000047941 */ /* 0x000fea0003800200 */
.L_x_35405:
        /* <DEDUP_REMOVED lines=61> */
.L_x_35403:
[----:B------:R-:W-:Y:S05]  /*19ba0*/  BSYNC.RECONVERGENT B3 ;  /* 0x0000000000037941 */ /* 0x000fea0003800200 */
.L_x_35402:
        /* <DEDUP_REMOVED lines=10> */
.L_x_35401:
[----:B------:R-:W-:Y:S05]  /*19c50*/  BSYNC.RECONVERGENT B2 ;  /* 0x0000000000027941 */ /* 0x000fea0003800200 */
.L_x_35400:
        /* <DEDUP_REMOVED lines=17> */
.L_x_35411:
        /* <DEDUP_REMOVED lines=13> */
.L_x_35413:
[----:B------:R-:W-:Y:S05]  /*19e40*/  BSYNC.RECONVERGENT B4 ;  /* 0x0000000000047941 */ /* 0x000fea0003800200 */
.L_x_35412:
        /* <DEDUP_REMOVED lines=61> */
.L_x_35410:
[----:B------:R-:W-:Y:S05]  /*1a220*/  BSYNC.RECONVERGENT B3 ;  /* 0x0000000000037941 */ /* 0x000fea0003800200 */
.L_x_35409:
        /* <DEDUP_REMOVED lines=10> */
.L_x_35408:
[----:B------:R-:W-:Y:S05]  /*1a2d0*/  BSYNC.RECONVERGENT B2 ;  /* 0x0000000000027941 */ /* 0x000fea0003800200 */
.L_x_35407:
        /* <DEDUP_REMOVED lines=17> */
.L_x_35418:
        /* <DEDUP_REMOVED lines=13> */
.L_x_35420:
[----:B------:R-:W-:Y:S05]  /*1a4c0*/  BSYNC.RECONVERGENT B4 ;  /* 0x0000000000047941 */ /* 0x000fea0003800200 */
.L_x_35419:
        /* <DEDUP_REMOVED lines=61> */
.L_x_35417:
[----:B------:R-:W-:Y:S05]  /*1a8a0*/  BSYNC.RECONVERGENT B3 ;  /* 0x0000000000037941 */ /* 0x000fea0003800200 */
.L_x_35416:
        /* <DEDUP_REMOVED lines=10> */
.L_x_35415:
[----:B------:R-:W-:Y:S05]  /*1a950*/  BSYNC.RECONVERGENT B2 ;  /* 0x0000000000027941 */ /* 0x000fea0003800200 */
.L_x_35414:
        /* <DEDUP_REMOVED lines=17> */
.L_x_35425:
        /* <DEDUP_REMOVED lines=13> */
.L_x_35427:
[----:B------:R-:W-:Y:S05]  /*1ab40*/  BSYNC.RECONVERGENT B4 ;  /* 0x0000000000047941 */ /* 0x000fea0003800200 */
.L_x_35426:
        /* <DEDUP_REMOVED lines=61> */
.L_x_35424:
[----:B------:R-:W-:Y:S05]  /*1af20*/  BSYNC.RECONVERGENT B3 ;  /* 0x0000000000037941 */ /* 0x000fea0003800200 */
.L_x_35423:
        /* <DEDUP_REMOVED lines=10> */
.L_x_35422:
[----:B------:R-:W-:Y:S05]  /*1afd0*/  BSYNC.RECONVERGENT B2 ;  /* 0x0000000000027941 */ /* 0x000fea0003800200 */
.L_x_35421:
        /* <DEDUP_REMOVED lines=17> */
.L_x_35432:
        /* <DEDUP_REMOVED lines=13> */
.L_x_35434:
[----:B------:R-:W-:Y:S05]  /*1b1c0*/  BSYNC.RECONVERGENT B4 ;  /* 0x0000000000047941 */ /* 0x000fea0003800200 */
.L_x_35433:
        /* <DEDUP_REMOVED lines=61> */
.L_x_35431:
[----:B------:R-:W-:Y:S05]  /*1b5a0*/  BSYNC.RECONVERGENT B3 ;  /* 0x0000000000037941 */ /* 0x000fea0003800200 */
.L_x_35430:
        /* <DEDUP_REMOVED lines=10> */
.L_x_35429:
[----:B------:R-:W-:Y:S05]  /*1b650*/  BSYNC.RECONVERGENT B2 ;  /* 0x0000000000027941 */ /* 0x000fea0003800200 */
.L_x_35428:
        /* <DEDUP_REMOVED lines=16> */
.L_x_35437:
        /* <DEDUP_REMOVED lines=13> */
.L_x_35439:
[----:B------:R-:W-:Y:S05]  /*1b830*/  BSYNC.RECONVERGENT B3 ;  /* 0x0000000000037941 */ /* 0x000fea0003800200 */
.L_x_35438:
        /* <DEDUP_REMOVED lines=61> */
.L_x_35436:
[----:B------:R-:W-:Y:S05]  /*1bc10*/  BSYNC.RECONVERGENT B2 ;  /* 0x0000000000027941 */ /* 0x000fea0003800200 */
.L_x_35435:
        /* <DEDUP_REMOVED lines=10> */
.L_x_35380:
[----:B------:R-:W-:Y:S05]  /*1bcc0*/  BSYNC.RECONVERGENT B0 ;  /* 0x0000000000007941 */ /* 0x000fea0003800200 */
.L_x_35329:
        /* <DEDUP_REMOVED lines=27> */
.L_x_35441:
[----:B------:R-:W-:Y:S05]  /*1be80*/  BSYNC.RECONVERGENT B0 ;  /* 0x0000000000007941 */ /* 0x000fea0003800200 */
.L_x_35440:
[----:B------:R-:W-:Y:S01]  /*1be90*/  IADD3 R179, PT, PT, R179, 0x20, RZ ;  /* 0x00000020b3b37810 */ /* 0x000fe20007ffe0ff */
[----:B------:R-:W-:-:S07]  /*1bea0*/  VIADD R0, R0, 0x20 ;  /* 0x0000002000007836 */ /* 0x000fce0000000000 */
.L_x_35328:
[----:B------:R-:W-:Y:S05]  /*1beb0*/  BSYNC.RECONVERGENT B1 ;  /* 0x0000000000017941 */ /* 0x000fea0003800200 */
.L_x_35327:
        /* <DEDUP_REMOVED lines=36> */
.L_x_35450:
        /* <DEDUP_REMOVED lines=13> */
.L_x_35452:
[----:B------:R-:W-:Y:S05]  /*1c1d0*/  BSYNC.RECONVERGENT B4 ;  /* 0x0000000000047941 */ /* 0x000fea0003800200 */
.L_x_35451:
        /* <DEDUP_REMOVED lines=61> */
.L_x_35449:
[----:B------:R-:W-:Y:S05]  /*1c5b0*/  BSYNC.RECONVERGENT B3 ;  /* 0x0000000000037941 */ /* 0x000fea0003800200 */
.L_x_35448:
        /* <DEDUP_REMOVED lines=10> */
.L_x_35447:
[----:B------:R-:W-:Y:S05]  /*1c660*/  BSYNC.RECONVERGENT B2 ;  /* 0x0000000000027941 */ /* 0x000fea0003800200 */
.L_x_35446:
        /* <DEDUP_REMOVED lines=17> */
.L_x_35457:
        /* <DEDUP_REMOVED lines=13> */
.L_x_35459:
[----:B------:R-:W-:Y:S05]  /*1c850*/  BSYNC.RECONVERGENT B4 ;  /* 0x0000000000047941 */ /* 0x000fea0003800200 */
.L_x_35458:
        /* <DEDUP_REMOVED lines=61> */
.L_x_35456:
[----:B------:R-:W-:Y:S05]  /*1cc30*/  BSYNC.RECONVERGENT B3 ;  /* 0x0000000000037941 */ /* 0x000fea0003800200 */
.L_x_35455:
        /* <DEDUP_REMOVED lines=10> */
.L_x_35454:
[----:B------:R-:W-:Y:S05]  /*1cce0*/  BSYNC.RECONVERGENT B2 ;  /* 0x0000000000027941 */ /* 0x000fea0003800200 */
.L_x_35453:
        /* <DEDUP_REMOVED lines=17> */
.L_x_35464:
        /* <DEDUP_REMOVED lines=13> */
.L_x_35466:
[----:B------:R-:W-:Y:S05]  /*1ced0*/  BSYNC.RECONVERGENT B4 ;  /* 0x0000000000047941 */ /* 0x000fea0003800200 */
.L_x_35465:
        /* <DEDUP_REMOVED lines=61> */
.L_x_35463:
[----:B------:R-:W-:Y:S05]  /*1d2b0*/  BSYNC.RECONVERGENT B3 ;  /* 0x0000000000037941 */ /* 0x000fea0003800200 */
.L_x_35462:
        /* <DEDUP_REMOVED lines=10> */
.L_x_35461:
[----:B------:R-:W-:Y:S05]  /*1d360*/  BSYNC.RECONVERGENT B2 ;  /* 0x0000000000027941 */ /* 0x000fea0003800200 */
.L_x_35460:
        /* <DEDUP_REMOVED lines=17> */
.L_x_35471:
        /* <DEDUP_REMOVED lines=13> */
.L_x_35473:
[----:B------:R-:W-:Y:S05]  /*1d550*/  BSYNC.RECONVERGENT B4 ;  /* 0x0000000000047941 */ /* 0x000fea0003800200 */
.L_x_35472:
        /* <DEDUP_REMOVED lines=61> */
.L_x_35470:
[----:B------:R-:W-:Y:S05]  /*1d930*/  BSYNC.RECONVERGENT B3 ;  /* 0x0000000000037941 */ /* 0x000fea0003800200 */
.L_x_35469:
        /* <DEDUP_REMOVED lines=10> */
.L_x_35468:
[----:B------:R-:W-:Y:S05]  /*1d9e0*/  BSYNC.RECONVERGENT B2 ;  /* 0x0000000000027941 */ /* 0x000fea0003800200 */
.L_x_35467:
        /* <DEDUP_REMOVED lines=17> */
.L_x_35478:
        /* <DEDUP_REMOVED lines=13> */
.L_x_35480:
[----:B------:R-:W-:Y:S05]  /*1dbd0*/  BSYNC.RECONVERGENT B4 ;  /* 0x0000000000047941 */ /* 0x000fea0003800200 */
.L_x_35479:
        /* <DEDUP_REMOVED lines=61> */
.L_x_35477:
[----:B------:R-:W-:Y:S05]  /*1dfb0*/  BSYNC.RECONVERGENT B3 ;  /* 0x0000000000037941 */ /* 0x000fea0003800200 */
.L_x_35476:
        /* <DEDUP_REMOVED lines=10> */
.L_x_35475:
[----:B------:R-:W-:Y:S05]  /*1e060*/  BSYNC.RECONVERGENT B2 ;  /* 0x0000000000027941 */ /* 0x000fea0003800200 */
.L_x_35474:
        /* <DEDUP_REMOVED lines=17> */
.L_x_35485:
        /* <DEDUP_REMOVED lines=13> */
.L_x_35487:
[----:B------:R-:W-:Y:S05]  /*1e250*/  BSYNC.RECONVERGENT B4 ;  /* 0x0000000000047941 */ /* 0x000fea0003800200 */
.L_x_35486:
[----:B------:R-:W-:Y:S01]  /*1e260*/  IMAD.WIDE.U32 R186, R184, -0x326172a9, RZ ;  /* 0xcd9e8d57b8ba7825 */ /* 0x000fe200078e00ff */
[----:B01----:R-:W-:Y:S02]  /*1e270*/  LOP3.LUT R204, R189, R175, R3, 0x96, !PT ;  /* 0x000000afbdcc7212 */ /* 0x003fe400078e9603 */
        /* <DEDUP_REMOVED lines=59> */
.L_x_35484:
[----:B------:R-:W-:Y:S05]  /*1e630*/  BSYNC.RECONVERGENT B3 ;  /* 0x0000000000037941 */ /* 0x000fea0003800200 */
.L_x_35483:
        /* <DEDUP_REMOVED lines=10> */
.L_x_35482:
[----:B------:R-:W-:Y:S05]  /*1e6e0*/  BSYNC.RECONVERGENT B2 ;  /* 0x0000000000027941 */ /* 0x000fea0003800200 */
.L_x_35481:
        /* <DEDUP_REMOVED lines=17> */
.L_x_35492:
        /* <DEDUP_REMOVED lines=13> */
.L_x_35494:
[----:B------:R-:W-:Y:S05]  /*1e8d0*/  BSYNC.RECONVERGENT B4 ;  /* 0x0000000000047941 */ /* 0x000fea0003800200 */
.L_x_35493:
        /* <DEDUP_REMOVED lines=61> */
.L_x_35491:
[----:B------:R-:W-:Y:S05]  /*1ecb0*/  BSYNC.RECONVERGENT B3 ;  /* 0x0000000000037941 */ /* 0x000fea0003800200 */
.L_x_35490:
        /* <DEDUP_REMOVED lines=10> */
.L_x_35489:
[----:B------:R-:W-:Y:S05]  /*1ed60*/  BSYNC.RECONVERGENT B2 ;  /* 0x0000000000027941 */ /* 0x000fea0003800200 */
.L_x_35488:
        /* <DEDUP_REMOVED lines=20> */
.L_x_35498:
        /* <DEDUP_REMOVED lines=13> */
.L_x_35500:
[----:B------:R-:W-:Y:S05]  /*1ef80*/  BSYNC.RECONVERGENT B3 ;  /* 0x0000000000037941 */ /* 0x000fea0003800200 */
.L_x_35499:
        /* <DEDUP_REMOVED lines=61> */
.L_x_35497:
[----:B------:R-:W-:Y:S05]  /*1f360*/  BSYNC.RECONVERGENT B2 ;  /* 0x0000000000027941 */ /* 0x000fea0003800200 */
.L_x_35496:
        /* <DEDUP_REMOVED lines=11> */
.L_x_35445:
        /* <DEDUP_REMOVED lines=21> */
.L_x_35505:
        /* <DEDUP_REMOVED lines=13> */
.L_x_35507:
[----:B------:R-:W-:Y:S05]  /*1f640*/  BSYNC.RECONVERGENT B4 ;  /* 0x0000000000047941 */ /* 0x000fea0003800200 */
.L_x_35506:
        /* <DEDUP_REMOVED lines=61> */
.L_x_35504:
[----:B------:R-:W-:Y:S05]  /*1fa20*/  BSYNC.RECONVERGENT B3 ;  /* 0x0000000000037941 */ /* 0x000fea0003800200 */
.L_x_35503:
        /* <DEDUP_REMOVED lines=10> */
.L_x_35502:
[----:B------:R-:W-:Y:S05]  /*1fad0*/  BSYNC.RECONVERGENT B2 ;  /* 0x0000000000027941 */ /* 0x000fea0003800200 */
.L_x_35501:
        /* <DEDUP_REMOVED lines=17> */
.L_x_35512:
        /* <DEDUP_REMOVED lines=13> */
.L_x_35514:
[----:B------:R-:W-:Y:S05]  /*1fcc0*/  BSYNC.RECONVERGENT B4 ;  /* 0x0000000000047941 */ /* 0x000fea0003800200 */
.L_x_35513:
        /* <DEDUP_REMOVED lines=61> */
.L_x_35511:
[----:B------:R-:W-:Y:S05]  /*200a0*/  BSYNC.RECONVERGENT B3 ;  /* 0x0000000000037941 */ /* 0x000fea0003800200 */
.L_x_35510:
        /* <DEDUP_REMOVED lines=10> */
.L_x_35509:
[----:B------:R-:W-:Y:S05]  /*20150*/  BSYNC.RECONVERGENT B2 ;  /* 0x0000000000027941 */ /* 0x000fea0003800200 */
.L_x_35508:
        /* <DEDUP_REMOVED lines=17> */
.L_x_35519:
        /* <DEDUP_REMOVED lines=13> */
.L_x_35521:
[----:B------:R-:W-:Y:S05]  /*20340*/  BSYNC.RECONVERGENT B4 ;  /* 0x0000000000047941 */ /* 0x000fea0003800200 */
.L_x_35520:
        /* <DEDUP_REMOVED lines=61> */
.L_x_35518:
[----:B------:R-:W-:Y:S05]  /*20720*/  BSYNC.RECONVERGENT B3 ;  /* 0x0000000000037941 */ /* 0x000fea0003800200 */
.L_x_35517:
        /* <DEDUP_REMOVED lines=10> */
.L_x_35516:
[----:B------:R-:W-:Y:S05]  /*207d0*/  BSYNC.RECONVERGENT B2 ;  /* 0x0000000000027941 */ /* 0x000fea0003800200 */
.L_x_35515:
        /* <DEDUP_REMOVED lines=17> */
.L_x_35526:
        /* <DEDUP_REMOVED lines=13> */
.L_x_35528:
[----:B------:R-:W-:Y:S05]  /*209c0*/  BSYNC.RECONVERGENT B4 ;  /* 0x0000000000047941 */ /* 0x000fea0003800200 */
.L_x_35527:
        /* <DEDUP_REMOVED lines=61> */
.L_x_35525:
[----:B------:R-:W-:Y:S05]  /*20da0*/  BSYNC.RECONVERGENT B3 ;  /* 0x0000000000037941 */ /* 0x000fea0003800200 */
.L_x_35524:
        /* <DEDUP_REMOVED lines=10> */
.L_x_35523:
[----:B------:R-:W-:Y:S05]  /*20e50*/  BSYNC.RECONVERGENT B2 ;  /* 0x0000000000027941 */ /* 0x000fea0003800200 */
.L_x_35522:
        /* <DEDUP_REMOVED lines=17> */
.L_x_35533:
        /* <DEDUP_REMOVED lines=13> */
.L_x_35535:
[----:B------:R-:W-:Y:S05]  /*21040*/  BSYNC.RECONVERGENT B4 ;  /* 0x0000000000047941 */ /* 0x000fea0003800200 */
.L_x_35534:
        /* <DEDUP_REMOVED lines=61> */
.L_x_35532:
[----:B------:R-:W-:Y:S05]  /*21420*/  BSYNC.RECONVERGENT B3 ;  /* 0x0000000000037941 */ /* 0x000fea0003800200 */
.L_x_35531:
        /* <DEDUP_REMOVED lines=10> */
.L_x_35530:
[----:B------:R-:W-:Y:S05]  /*214d0*/  BSYNC.RECONVERGENT B2 ;  /* 0x0000000000027941 */ /* 0x000fea0003800200 */
.L_x_35529:
        /* <DEDUP_REMOVED lines=17> */
.L_x_35540:
        /* <DEDUP_REMOVED lines=13> */
.L_x_35542:
[----:B------:R-:W-:Y:S05]  /*216c0*/  BSYNC.RECONVERGENT B4 ;  /* 0x0000000000047941 */ /* 0x000fea0003800200 */
.L_x_35541:
        /* <DEDUP_REMOVED lines=61> */
.L_x_35539:
[----:B------:R-:W-:Y:S05]  /*21aa0*/  BSYNC.RECONVERGENT B3 ;  /* 0x0000000000037941 */ /* 0x000fea0003800200 */
.L_x_35538:
        /* <DEDUP_REMOVED lines=10> */
.L_x_35537:
[----:B------:R-:W-:Y:S05]  /*21b50*/  BSYNC.RECONVERGENT B2 ;  /* 0x0000000000027941 */ /* 0x000fea0003800200 */
.L_x_35536:
        /* <DEDUP_REMOVED lines=17> */
.L_x_35547:
        /* <DEDUP_REMOVED lines=13> */
.L_x_35549:
[----:B------:R-:W-:Y:S05]  /*21d40*/  BSYNC.RECONVERGENT B4 ;  /* 0x0000000000047941 */ /* 0x000fea0003800200 */
.L_x_35548:
        /* <DEDUP_REMOVED lines=61> */
.L_x_35546:
[----:B------:R-:W-:Y:S05]  /*22120*/  BSYNC.RECONVERGENT B3 ;  /* 0x0000000000037941 */ /* 0x000fea0003800200 */
.L_x_35545:
        /* <DEDUP_REMOVED lines=10> */
.L_x_35544:
[----:B------:R-:W-:Y:S05]  /*221d0*/  BSYNC.RECONVERGENT B2 ;  /* 0x0000000000027941 */ /* 0x000fea0003800200 */
.L_x_35543:
        /* <DEDUP_REMOVED lines=20> */
.L_x_35552:
        /* <DEDUP_REMOVED lines=13> */
.L_x_35554:
[----:B------:R-:W-:Y:S05]  /*223f0*/  BSYNC.RECONVERGENT B3 ;  /* 0x0000000000037941 */ /* 0x000fea0003800200 */
.L_x_35553:
        /* <DEDUP_REMOVED lines=61> */
.L_x_35551:
[----:B------:R-:W-:Y:S05]  /*227d0*/  BSYNC.RECONVERGENT B2 ;  /* 0x0000000000027941 */ /* 0x000fea0003800200 */
.L_x_35550:
        /* <DEDUP_REMOVED lines=10> */
.L_x_35495:
[----:B------:R-:W-:Y:S05]  /*22880*/  BSYNC.RECONVERGENT B0 ;  /* 0x0000000000007941 */ /* 0x000fea0003800200 */
.L_x_35444:
        /* <DEDUP_REMOVED lines=25> */
.L_x_35443:
[----:B------:R-:W-:Y:S05]  /*22a20*/  BSYNC.RECONVERGENT B1 ;  /* 0x0000000000017941 */ /* 0x000fea0003800200 */
.L_x_35442:
        /* <DEDUP_REMOVED lines=152> */
.L_x_35578:
        /* <DEDUP_REMOVED lines=58> */
.L_x_35559:
[----:B------:R-:W-:Y:S05]  /*23750*/  BSYNC.RECONVERGENT B1 ;  /* 0x0000000000017941 */ /* 0x000fea0003800200 */
.L_x_35558:
        /* <DEDUP_REMOVED lines=35> */
.L_x_35561:
[----:B------:R-:W-:Y:S05]  /*23990*/  BSYNC.RECONVERGENT B1 ;  /* 0x0000000000017941 */ /* 0x000fea0003800200 */
.L_x_35560:
        /* <DEDUP_REMOVED lines=35> */
.L_x_35563:
[----:B------:R-:W-:Y:S05]  /*23bd0*/  BSYNC.RECONVERGENT B1 ;  /* 0x0000000000017941 */ /* 0x000fea0003800200 */
.L_x_35562:
        /* <DEDUP_REMOVED lines=35> */
.L_x_35565:
[----:B------:R-:W-:Y:S05]  /*23e10*/  BSYNC.RECONVERGENT B1 ;  /* 0x0000000000017941 */ /* 0x000fea0003800200 */
.L_x_35564:
        /* <DEDUP_REMOVED lines=32> */
.L_x_35557:
[----:B------:R-:W-:Y:S05]  /*24020*/  BSYNC.RECONVERGENT B0 ;  /* 0x0000000000007941 */ /* 0x000fea0003800200 */
.L_x_35556:
[----:B01234-:R-:W0:Y:S02]  /*24030*/  LDC.64 R176, c[0x0][0x380] ;  /* 0x0000e000ffb07b82 */ /* 0x01fe240000000a00 */
[----:B0-----:R-:W-:-:S04]  /*24040*/  LEA R182, R176, R182, 0x2 ;  /* 0x000000b6b0b67211 */ /* 0x001fc800078e10ff */
[----:B------:R-:W-:-:S13]  /*24050*/  ISETP.GE.AND P0, PT, R182, R177, PT ;  /* 0x000000b1b600720c */ /* 0x000fda0003f06270 */
[----:B------:R-:W-:Y:S05]  /*24060*/  @!P0 BRA `(.L_x_35566) ;  /* 0xfffffdd0000c8947 */ /* 0x000fea000383ffff */
[----:B------:R-:W-:Y:S05]  /*24070*/  EXIT ;  /* 0x000000000000794d */ /* 0x000fea0003800000 */
.L_x_35555:
        /* <DEDUP_REMOVED lines=8> */
.L_x_35568:
[----:B------:R-:W-:Y:S05]  /*24100*/  BSYNC B0 ;  /* 0x0000000000007941 */ /* 0x000fea0003800000 */
.L_x_35567:
        /* <DEDUP_REMOVED lines=9> */
.L_x_35569:
        /* <DEDUP_REMOVED lines=8> */
.L_x_35570:
[----:B------:R-:W-:Y:S02]  /*24220*/  IMAD.MOV.U32 R211, RZ, RZ, 0x8 ;  /* 0x00000008ffd37424 */ /* 0x000fe400078e00ff */
[----:B------:R-:W-:-:S04]  /*24230*/  IMAD.MOV.U32 R0, RZ, RZ, R205 ;  /* 0x000000ffff007224 */ /* 0x000fc800078e00cd */
[----:B------:R-:W-:-:S05]  /*24240*/  FADD.FTZ R203, R201, R0 ;  /* 0x00000000c9cb7221 */ /* 0x000fca0000010000 */
[----:B------:R-:W-:-:S07]  /*24250*/  MOV R210, R203 ;  /* 0x000000cb00d27202 */ /* 0x000fce0000000f00 */
[----:B------:R-:W-:Y:S05]  /*24260*/  WARPSYNC.COLLECTIVE R209, `(.L_x_35571) ;  /* 0x00000000d1087348 */ /* 0x000fea0003c00000 */
[----:B------:R0:W1:Y:S02]  /*24270*/  SHFL.BFLY P6, R205, R210, R211, R212 ;  /* 0x0c0000d3d2cd7389 */ /* 0x00006400000c00d4 */
[----:B01----:R-:W-:Y:S05]  /*24280*/  ENDCOLLECTIVE ;  /* 0x000000000000791b */ /* 0x003fea0003800000 */
.L_x_35571:
[----:B------:R-:W-:Y:S01]  /*24290*/  HFMA2 R211, -RZ, RZ, 0, 9.5367431640625e-07 ;  /* 0x00000010ffd37431 */ /* 0x000fe200000001ff */
[----:B------:R-:W-:-:S05]  /*242a0*/  MOV R0, R205 ;  /* 0x000000cd00007202 */ /* 0x000fca0000000f00 */
[----:B------:R-:W-:-:S04]  /*242b0*/  FADD.FTZ R204, R203, R0 ;  /* 0x00000000cbcc7221 */ /* 0x000fc80000010000 */
[----:B------:R-:W-:-:S07]  /*242c0*/  IMAD.MOV.U32 R210, RZ, RZ, R204 ;  /* 0x000000ffffd27224 */ /* 0x000fce00078e00cc */
[----:B------:R-:W-:Y:S05]  /*242d0*/  WARPSYNC.COLLECTIVE R209, `(.L_x_35572) ;  /* 0x00000000d1087348 */ /* 0x000fea0003c00000 */
[----:B------:R0:W1:Y:S02]  /*242e0*/  SHFL.BFLY P6, R205, R210, R211, R212 ;  /* 0x0c0000d3d2cd7389 */ /* 0x00006400000c00d4 */
[----:B01----:R-:W-:Y:S05]  /*242f0*/  ENDCOLLECTIVE ;  /* 0x000000000000791b */ /* 0x003fea0003800000 */
.L_x_35572:
        /* <DEDUP_REMOVED lines=88> */
.L_x_35573:
[----:B------:R-:W-:Y:S02]  /*24880*/  IMAD.MOV.U32 R211, RZ, RZ, 0x2 ;  /* 0x00000002ffd37424 */ /* 0x000fe400078e00ff */
[----:B------:R-:W-:-:S04]  /*24890*/  IMAD.MOV.U32 R201, RZ, RZ, R205 ;  /* 0x000000ffffc97224 */ /* 0x000fc800078e00cd */
[----:B------:R-:W-:-:S05]  /*248a0*/  FADD.FTZ R201, R0, R201 ;  /* 0x000000c900c97221 */ /* 0x000fca0000010000 */
[----:B------:R-:W-:-:S07]  /*248b0*/  MOV R210, R201 ;  /* 0x000000c900d27202 */ /* 0x000fce0000000f00 */
[----:B------:R-:W-:Y:S05]  /*248c0*/  WARPSYNC.COLLECTIVE R209, `(.L_x_35574) ;  /* 0x00000000d1087348 */ /* 0x000fea0003c00000 */
[----:B------:R0:W1:Y:S02]  /*248d0*/  SHFL.BFLY P6, R205, R210, R211, R212 ;  /* 0x0c0000d3d2cd7389 */ /* 0x00006400000c00d4 */
[----:B01----:R-:W-:Y:S05]  /*248e0*/  ENDCOLLECTIVE ;  /* 0x000000000000791b */ /* 0x003fea0003800000 */
.L_x_35574:
[----:B------:R-:W-:Y:S01]  /*248f0*/  HFMA2 R211, -RZ, RZ, 0, 2.384185791015625e-07 ;  /* 0x00000004ffd37431 */ /* 0x000fe200000001ff */
[----:B------:R-:W-:-:S05]  /*24900*/  MOV R200, R205 ;  /* 0x000000cd00c87202 */ /* 0x000fca0000000f00 */
[----:B------:R-:W-:-:S04]  /*24910*/  FADD.FTZ R200, R201, R200 ;  /* 0x000000c8c9c87221 */ /* 0x000fc80000010000 */
[----:B------:R-:W-:-:S07]  /*24920*/  IMAD.MOV.U32 R210, RZ, RZ, R200 ;  /* 0x000000ffffd27224 */ /* 0x000fce00078e00c8 */
[----:B------:R-:W-:Y:S05]  /*24930*/  WARPSYNC.COLLECTIVE R209, `(.L_x_35575) ;  /* 0x00000000d1087348 */ /* 0x000fea0003c00000 */
[----:B------:R0:W1:Y:S02]  /*24940*/  SHFL.BFLY P6, R205, R210, R211, R212 ;  /* 0x0c0000d3d2cd7389 */ /* 0x00006400000c00d4 */
[----:B01----:R-:W-:Y:S05]  /*24950*/  ENDCOLLECTIVE ;  /* 0x000000000000791b */ /* 0x003fea0003800000 */
.L_x_35575:
[----:B------:R-:W-:Y:S02]  /*24960*/  IMAD.MOV.U32 R211, RZ, RZ, 0x8 ;  /* 0x00000008ffd37424 */ /* 0x000fe400078e00ff */
[----:B------:R-:W-:-:S04]  /*24970*/  IMAD.MOV.U32 R203, RZ, RZ, R205 ;  /* 0x000000ffffcb7224 */ /* 0x000fc800078e00cd */
[----:B------:R-:W-:-:S05]  /*24980*/  FADD.FTZ R203, R200, R203 ;  /* 0x000000cbc8cb7221 */ /* 0x000fca0000010000 */
[----:B------:R-:W-:-:S07]  /*24990*/  MOV R210, R203 ;  /* 0x000000cb00d27202 */ /* 0x000fce0000000f00 */
[----:B------:R-:W-:Y:S05]  /*249a0*/  WARPSYNC.COLLECTIVE R209, `(.L_x_35576) ;  /* 0x00000000d1087348 */ /* 0x000fea0003c00000 */
[----:B------:R0:W1:Y:S02]  /*249b0*/  SHFL.BFLY P6, R205, R210, R211, R212 ;  /* 0x0c0000d3d2cd7389 */ /* 0x00006400000c00d4 */
[----:B01----:R-:W-:Y:S05]  /*249c0*/  ENDCOLLECTIVE ;  /* 0x000000000000791b */ /* 0x003fea0003800000 */
.L_x_35576:
[----:B------:R-:W-:Y:S01]  /*249d0*/  HFMA2 R211, -RZ, RZ, 0, 9.5367431640625e-07 ;  /* 0x00000010ffd37431 */ /* 0x000fe200000001ff */
[----:B------:R-:W-:-:S05]  /*249e0*/  MOV R204, R205 ;  /* 0x000000cd00cc7202 */ /* 0x000fca0000000f00 */
[----:B------:R-:W-:-:S04]  /*249f0*/  FADD.FTZ R204, R203, R204 ;  /* 0x000000cccbcc7221 */ /* 0x000fc80000010000 */
[----:B------:R-:W-:-:S07]  /*24a00*/  IMAD.MOV.U32 R210, RZ, RZ, R204 ;  /* 0x000000ffffd27224 */ /* 0x000fce00078e00cc */
[----:B------:R-:W-:Y:S05]  /*24a10*/  WARPSYNC.COLLECTIVE R209, `(.L_x_35577) ;  /* 0x00000000d1087348 */ /* 0x000fea0003c00000 */
[----:B------:R0:W1:Y:S02]  /*24a20*/  SHFL.BFLY P6, R205, R210, R211, R212 ;  /* 0x0c0000d3d2cd7389 */ /* 0x00006400000c00d4 */
[----:B01----:R-:W-:Y:S05]  /*24a30*/  ENDCOLLECTIVE ;  /* 0x000000000000791b */ /* 0x003fea0003800000 */
.L_x_35577:
[----:B------:R-:W-:Y:S05]  /*24a40*/  BRA `(.L_x_35578) ;  /* 0xffffffe800587947 */ /* 0x000fea000383ffff */
.L_x_35579:
        /* <DEDUP_REMOVED lines=11> */
.L_x_45894:


//--------------------- .text._ZN10layer_norm13ln_fwd_kernelINS_13Kernel_traitsIf6__halffS2_fjLj1280ELj1ELj4ELj1ELj16ENS_18Kernel_traits_baseILj1280EfS2_fS2_fjLj128EEEEELb1ELb1ELb1ELb1EEEvNS_9FwdParamsE --------------------------
	.section	.text._ZN10layer_norm13ln_fwd_kernelINS_13Kernel_traitsIf6__halffS2_fjLj1280ELj1ELj4ELj1ELj16ENS_18Kernel_traits_baseILj1280EfS2_fS2_fjLj128EEEEELb1ELb1ELb1ELb1EEEvNS_9FwdParamsE,"ax",@progbits
	.align	128
        .global         _ZN10layer_norm13ln_fwd_kernelINS_13Kernel_traitsIf6__halffS2_fjLj1280ELj1ELj4ELj1ELj16ENS_18Kernel_traits_baseILj1280EfS2_fS2_fjLj128EEEEELb1ELb1ELb1ELb1EEEvNS_9FwdParamsE
        .type           _ZN10layer_norm13ln_fwd_kernelINS_13Kernel_traitsIf6__halffS2_fjLj1280ELj1ELj4ELj1ELj16ENS_18Kernel_traits_baseILj1280EfS2_fS2_fjLj128EEEEELb1ELb1ELb1ELb1EEEvNS_9FwdParamsE,@function
        .size           _ZN10layer_norm13ln_fwd_kernelINS_13Kernel_traitsIf6__halffS2_fjLj1280ELj1ELj4ELj1ELj16ENS_18Kernel_traits_baseILj1280EfS2_fS2_fjLj128EEEEELb1ELb1ELb1ELb1EEEvNS_9FwdParamsE,(.L_x_45895 - _ZN10layer_norm13ln_fwd_kernelINS_13Kernel_traitsIf6__halffS2_fjLj1280ELj1ELj4ELj1ELj16ENS_18Kernel_traits_baseILj1280EfS2_fS2_fjLj128EEEEELb1ELb1ELb1ELb1EEEvNS_9FwdParamsE)
        .other          _ZN10layer_norm13ln_fwd_kernelINS_13Kernel_traitsIf6__halffS2_fjLj1280ELj1ELj4ELj1ELj16ENS_18Kernel_traits_baseILj1280EfS2_fS2_fjLj128EEEEELb1ELb1ELb1ELb1EEEvNS_9FwdParamsE,@"STO_CUDA_ENTRY STV_DEFAULT"
_ZN10layer_norm13ln_fwd_kernelINS_13Kernel_traitsIf6__halffS2_fjLj1280ELj1ELj4ELj1ELj16ENS_18Kernel_traits_baseILj1280EfS2_fS2_fjLj128EEEEELb1ELb1ELb1ELb1EEEvNS_9FwdParamsE:
.text._ZN10layer_norm13ln_fwd_kernelINS_13Kernel_traitsIf6__halffS2_fjLj1280ELj1ELj4ELj1ELj16ENS_18Kernel_traits_baseILj1280EfS2_fS2_fjLj128EEEEELb1ELb1ELb1ELb1EEEvNS_9FwdParamsE:
        /* <DEDUP_REMOVED lines=65> */
.L_x_35580:
        /* <DEDUP_REMOVED lines=44> */
.L_x_35581:
        /* <DEDUP_REMOVED lines=90> */
.L_x_36150:
        /* <DEDUP_REMOVED lines=51> */
.L_x_35588:
        /* <DEDUP_REMOVED lines=13> */
.L_x_35590:
[----:B------:R-:W-:Y:S05]  /*1070*/  BSYNC.RECONVERGENT B3 ;  /* 0x0000000000037941 */ /* 0x000fea0003800200 */
.L_x_35589:
        /* <DEDUP_REMOVED lines=60> */
.L_x_35587:
[----:B------:R-:W-:Y:S05]  /*1440*/  BSYNC.RECONVERGENT B2 ;  /* 0x0000000000027941 */ /* 0x000fea0003800200 */
.L_x_35586:
        /* <DEDUP_REMOVED lines=10> */
.L_x_35585:
[----:B------:R-:W-:Y:S05]  /*14f0*/  BSYNC.RECONVERGENT B1 ;  /* 0x0000000000017941 */ /* 0x000fea0003800200 */
.L_x_35584:
        /* <DEDUP_REMOVED lines=17> */
.L_x_35595:
        /* <DEDUP_REMOVED lines=13> */
.L_x_35597:
[----:B------:R-:W-:Y:S05]  /*16e0*/  BSYNC.RECONVERGENT B3 ;  /* 0x0000000000037941 */ /* 0x000fea0003800200 */
.L_x_35596:
        /* <DEDUP_REMOVED lines=55> */
[----:B------:R-:W-:Y:S02]  /*1a60*/  IMAD.MOV.U32 R182, RZ, RZ, R142 ;  /* 0x000000ffffb67224 */ /* 0x000fe400078e008e */
[----:B------:R-:W-:Y:S01]  /*1a70*/  IMAD.WIDE.U32 R140, R137, -0x2daee0ad, RZ ;  /* 0xd2511f53898c7825 */ /* 0x000fe200078e00ff */
[----:B------:R-:W-:-:S03]  /*1a80*/  MOV R137, R146 ;  /* 0x0000009200897202 */ /* 0x000fc60000000f00 */
[----:B------:R-:W-:Y:S01]  /*1a90*/  IMAD.MOV.U32 R146, RZ, RZ, R140 ;  /* 0x000000ffff927224 */ /* 0x000fe200078e008c */
[----:B------:R-:W-:Y:S01]  /*1aa0*/  LOP3.LUT R181, R181, R138, R141, 0x96, !PT ;  /* 0x0000008ab5b57212 */ /* 0x000fe200078e968d */
[----:B------:R-:W-:-:S07]  /*1ab0*/  IMAD.MOV.U32 R139, RZ, RZ, RZ ;  /* 0x000000ffff8b7224 */ /* 0x000fce00078e00ff */
.L_x_35594:
[----:B------:R-:W-:Y:S05]  /*1ac0*/  BSYNC.RECONVERGENT B2 ;  /* 0x0000000000027941 */ /* 0x000fea0003800200 */
.L_x_35593:
        /* <DEDUP_REMOVED lines=9> */
[----:B------:R-:W-:-:S07]  /*1b60*/  FFMA.FTZ R137, R138, R85, R129 ;  /* 0x000000558a897223 */ /* 0x000fce0000010081 */
.L_x_35592:
[----:B------:R-:W-:Y:S05]  /*1b70*/  BSYNC.RECONVERGENT B1 ;  /* 0x0000000000017941 */ /* 0x000fea0003800200 */
.L_x_35591:
        /* <DEDUP_REMOVED lines=17> */
.L_x_35602:
        /* <DEDUP_REMOVED lines=13> */
.L_x_35604:
[----:B------:R-:W-:Y:S05]  /*1d60*/  BSYNC.RECONVERGENT B3 ;  /* 0x0000000000037941 */ /* 0x000fea0003800200 */
.L_x_35603:
        /* <DEDUP_REMOVED lines=58> */
[----:B------:R-:W-:Y:S01]  /*2110*/  IMAD.MOV.U32 R138, RZ, RZ, R146 ;  /* 0x000000ffff8a7224 */ /* 0x000fe200078e0092 */
[----:B------:R-:W-:Y:S01]  /*2120*/  MOV R146, R140 ;  /* 0x0000008c00927202 */ /* 0x000fe20000000f00 */
[----:B------:R-:W-:-:S07]  /*2130*/  IMAD.MOV.U32 R140, RZ, RZ, RZ ;  /* 0x000000ffff8c7224 */ /* 0x000fce00078e00ff */
.L_x_35601:
[----:B------:R-:W-:Y:S05]  /*2140*/  BSYNC.RECONVERGENT B2 ;  /* 0x0000000000027941 */ /* 0x000fea0003800200 */
.L_x_35600:
        /* <DEDUP_REMOVED lines=10> */
.L_x_35599:
[----:B------:R-:W-:Y:S05]  /*21f0*/  BSYNC.RECONVERGENT B1 ;  /* 0x0000000000017941 */ /* 0x000fea0003800200 */
.L_x_35598:
        /* <DEDUP_REMOVED lines=17> */
.L_x_35609:
        /* <DEDUP_REMOVED lines=13> */
.L_x_35611:
[----:B------:R-:W-:Y:S05]  /*23e0*/  BSYNC.RECONVERGENT B3 ;  /* 0x0000000000037941 */ /* 0x000fea0003800200 */
.L_x_35610:
        /* <DEDUP_REMOVED lines=61> */
.L_x_35608:
[----:B------:R-:W-:Y:S05]  /*27c0*/  BSYNC.RECONVERGENT B2 ;  /* 0x0000000000027941 */ /* 0x000fea0003800200 */
.L_x_35607:
        /* <DEDUP_REMOVED lines=10> */
.L_x_35606:
[----:B------:R-:W-:Y:S05]  /*2870*/  BSYNC.RECONVERGENT B1 ;  /* 0x0000000000017941 */ /* 0x000fea0003800200 */
.L_x_35605:
[----:B------:R-:W-:Y:S01]  /*2880*/  BSSY.RECONVERGENT B1, `(.L_x_35612) ;  /* 0x0000067000017945 */ /* 0x000fe20003800200 */
[----:B------:R-:W-:Y:S01]  /*2890*/  IMAD.MOV.U32 R142, RZ, RZ, R141 ;  /* 0x000000ffff8e7224 */ /* 0x000fe200078e008d */
[----:B-----5:R-:W-:Y:S02]  /*28a0*/  MOV R140, R124 ;  /* 0x0000007c008c7202 */ /* 0x020fe40000000f00 */
        /* <DEDUP_REMOVED lines=14> */
.L_x_35616:
        /* <DEDUP_REMOVED lines=13> */
.L_x_35618:
[----:B------:R-:W-:Y:S05]  /*2a60*/  BSYNC.RECONVERGENT B3 ;  /* 0x0000000000037941 */ /* 0x000fea0003800200 */
.L_x_35617:
        /* <DEDUP_REMOVED lines=61> */
.L_x_35615:
[----:B------:R-:W-:Y:S05]  /*2e40*/  BSYNC.RECONVERGENT B2 ;  /* 0x0000000000027941 */ /* 0x000fea0003800200 */
.L_x_35614:
        /* <DEDUP_REMOVED lines=10> */
.L_x_35613:
[----:B------:R-:W-:Y:S05]  /*2ef0*/  BSYNC.RECONVERGENT B1 ;  /* 0x0000000000017941 */ /* 0x000fea0003800200 */
.L_x_35612:
        /* <DEDUP_REMOVED lines=17> */
.L_x_35623:
        /* <DEDUP_REMOVED lines=13> */
.L_x_35625:
[----:B------:R-:W-:Y:S05]  /*30e0*/  BSYNC.RECONVERGENT B3 ;  /* 0x0000000000037941 */ /* 0x000fea0003800200 */
.L_x_35624:
        /* <DEDUP_REMOVED lines=57> */
[----:B------:R-:W-:Y:S01]  /*3480*/  IMAD.MOV.U32 R141, RZ, RZ, R146 ;  /* 0x000000ffff8d7224 */ /* 0x000fe200078e0092 */
[----:B------:R-:W-:Y:S01]  /*3490*/  LOP3.LUT R181, R181, R142, R145, 0x96, !PT ;  /* 0x0000008eb5b57212 */ /* 0x000fe200078e9691 */
[----:B------:R-:W-:Y:S01]  /*34a0*/  IMAD.MOV.U32 R143, RZ, RZ, RZ ;  /* 0x000000ffff8f7224 */ /* 0x000fe200078e00ff */
[----:B------:R-:W-:-:S07]  /*34b0*/  MOV R146, R144 ;  /* 0x0000009000927202 */ /* 0x000fce0000000f00 */
.L_x_35622:
[----:B------:R-:W-:Y:S05]  /*34c0*/  BSYNC.RECONVERGENT B2 ;  /* 0x0000000000027941 */ /* 0x000fea0003800200 */
.L_x_35621:
        /* <DEDUP_REMOVED lines=10> */
.L_x_35620:
[----:B------:R-:W-:Y:S05]  /*3570*/  BSYNC.RECONVERGENT B1 ;  /* 0x0000000000017941 */ /* 0x000fea0003800200 */
.L_x_35619:
        /* <DEDUP_REMOVED lines=17> */
.L_x_35630:
        /* <DEDUP_REMOVED lines=13> */
.L_x_35632:
[----:B------:R-:W-:Y:S05]  /*3760*/  BSYNC.RECONVERGENT B3 ;  /* 0x0000000000037941 */ /* 0x000fea0003800200 */
.L_x_35631:
        /* <DEDUP_REMOVED lines=61> */
.L_x_35629:
[----:B------:R-:W-:Y:S05]  /*3b40*/  BSYNC.RECONVERGENT B2 ;  /* 0x0000000000027941 */ /* 0x000fea0003800200 */
.L_x_35628:
        /* <DEDUP_REMOVED lines=10> */
.L_x_35627:
[----:B------:R-:W-:Y:S05]  /*3bf0*/  BSYNC.RECONVERGENT B1 ;  /* 0x0000000000017941 */ /* 0x000fea0003800200 */
.L_x_35626:
[----:B------:R-:W-:Y:S01]  /*3c00*/  IMAD.MOV.U32 R147, RZ, RZ, R144 ;  /* 0x000000ffff937224 */ /* 0x000fe200078e0090 */
        /* <DEDUP_REMOVED lines=15> */
.L_x_35636:
        /* <DEDUP_REMOVED lines=13> */
.L_x_35638:
[----:B------:R-:W-:Y:S05]  /*3dd0*/  BSYNC.RECONVERGENT B2 ;  /* 0x0000000000027941 */ /* 0x000fea0003800200 */
.L_x_35637:
        /* <DEDUP_REMOVED lines=61> */
.L_x_35635:
[----:B------:R-:W-:Y:S05]  /*41b0*/  BSYNC.RECONVERGENT B1 ;  /* 0x0000000000017941 */ /* 0x000fea0003800200 */
.L_x_35634:
        /* <DEDUP_REMOVED lines=11> */
.L_x_35583:
        /* <DEDUP_REMOVED lines=21> */
.L_x_35643:
        /* <DEDUP_REMOVED lines=13> */
.L_x_35645:
[----:B------:R-:W-:Y:S05]  /*4490*/  BSYNC.RECONVERGENT B3 ;  /* 0x0000000000037941 */ /* 0x000fea0003800200 */
.L_x_35644:
        /* <DEDUP_REMOVED lines=60> */
.L_x_35642:
[----:B------:R-:W-:Y:S05]  /*4860*/  BSYNC.RECONVERGENT B2 ;  /* 0x0000000000027941 */ /* 0x000fea0003800200 */
.L_x_35641:
        /* <DEDUP_REMOVED lines=10> */
.L_x_35640:
[----:B------:R-:W-:Y:S05]  /*4910*/  BSYNC.RECONVERGENT B1 ;  /* 0x0000000000017941 */ /* 0x000fea0003800200 */
.L_x_35639:
        /* <DEDUP_REMOVED lines=17> */
.L_x_35650:
        /* <DEDUP_REMOVED lines=13> */
.L_x_35652:
[----:B------:R-:W-:Y:S05]  /*4b00*/  BSYNC.RECONVERGENT B3 ;  /* 0x0000000000037941 */ /* 0x000fea0003800200 */
.L_x_35651:
        /* <DEDUP_REMOVED lines=61> */
.L_x_35649:
[----:B------:R-:W-:Y:S05]  /*4ee0*/  BSYNC.RECONVERGENT B2 ;  /* 0x0000000000027941 */ /* 0x000fea0003800200 */
.L_x_35648:
        /* <DEDUP_REMOVED lines=10> */
.L_x_35647:
[----:B------:R-:W-:Y:S05]  /*4f90*/  BSYNC.RECONVERGENT B1 ;  /* 0x0000000000017941 */ /* 0x000fea0003800200 */
.L_x_35646:
        /* <DEDUP_REMOVED lines=17> */
.L_x_35657:
        /* <DEDUP_REMOVED lines=13> */
.L_x_35659:
[----:B------:R-:W-:Y:S05]  /*5180*/  BSYNC.RECONVERGENT B3 ;  /* 0x0000000000037941 */ /* 0x000fea0003800200 */
.L_x_35658:
        /* <DEDUP_REMOVED lines=61> */
.L_x_35656:
[----:B------:R-:W-:Y:S05]  /*5560*/  BSYNC.RECONVERGENT B2 ;  /* 0x0000000000027941 */ /* 0x000fea0003800200 */
.L_x_35655:
        /* <DEDUP_REMOVED lines=10> */
.L_x_35654:
[----:B------:R-:W-:Y:S05]  /*5610*/  BSYNC.RECONVERGENT B1 ;  /* 0x0000000000017941 */ /* 0x000fea0003800200 */
.L_x_35653:
        /* <DEDUP_REMOVED lines=17> */
.L_x_35664:
        /* <DEDUP_REMOVED lines=13> */
.L_x_35666:
[----:B------:R-:W-:Y:S05]  /*5800*/  BSYNC.RECONVERGENT B3 ;  /* 0x0000000000037941 */ /* 0x000fea0003800200 */
.L_x_35665:
        /* <DEDUP_REMOVED lines=61> */
.L_x_35663:
[----:B------:R-:W-:Y:S05]  /*5be0*/  BSYNC.RECONVERGENT B2 ;  /* 0x0000000000027941 */ /* 0x000fea0003800200 */
.L_x_35662:
        /* <DEDUP_REMOVED lines=10> */
.L_x_35661:
[----:B------:R-:W-:Y:S05]  /*5c90*/  BSYNC.RECONVERGENT B1 ;  /* 0x0000000000017941 */ /* 0x000fea0003800200 */
.L_x_35660:
        /* <DEDUP_REMOVED lines=17> */
.L_x_35671:
        /* <DEDUP_REMOVED lines=13> */
.L_x_35673:
[----:B------:R-:W-:Y:S05]  /*5e80*/  BSYNC.RECONVERGENT B3 ;  /* 0x0000000000037941 */ /* 0x000fea0003800200 */
.L_x_35672:
        /* <DEDUP_REMOVED lines=61> */
.L_x_35670:
[----:B------:R-:W-:Y:S05]  /*6260*/  BSYNC.RECONVERGENT B2 ;  /* 0x0000000000027941 */ /* 0x000fea0003800200 */
.L_x_35669:
        /* <DEDUP_REMOVED lines=10> */
.L_x_35668:
[----:B------:R-:W-:Y:S05]  /*6310*/  BSYNC.RECONVERGENT B1 ;  /* 0x0000000000017941 */ /* 0x000fea0003800200 */
.L_x_35667:
        /* <DEDUP_REMOVED lines=17> */
.L_x_35678:
        /* <DEDUP_REMOVED lines=13> */
.L_x_35680:
[----:B------:R-:W-:Y:S05]  /*6500*/  BSYNC.RECONVERGENT B3 ;  /* 0x0000000000037941 */ /* 0x000fea0003800200 */
.L_x_35679:
        /* <DEDUP_REMOVED lines=61> */
.L_x_35677:
[----:B------:R-:W-:Y:S05]  /*68e0*/  BSYNC.RECONVERGENT B2 ;  /* 0x0000000000027941 */ /* 0x000fea0003800200 */
.L_x_35676:
        /* <DEDUP_REMOVED lines=10> */
.L_x_35675:
[----:B------:R-:W-:Y:S05]  /*6990*/  BSYNC.RECONVERGENT B1 ;  /* 0x0000000000017941 */ /* 0x000fea0003800200 */
.L_x_35674:
        /* <DEDUP_REMOVED lines=17> */
.L_x_35685:
        /* <DEDUP_REMOVED lines=13> */
.L_x_35687:
[----:B------:R-:W-:Y:S05]  /*6b80*/  BSYNC.RECONVERGENT B3 ;  /* 0x0000000000037941 */ /* 0x000fea0003800200 */
.L_x_35686:
        /* <DEDUP_REMOVED lines=61> */
.L_x_35684:
[----:B------:R-:W-:Y:S05]  /*6f60*/  BSYNC.RECONVERGENT B2 ;  /* 0x0000000000027941 */ /* 0x000fea0003800200 */
.L_x_35683:
        /* <DEDUP_REMOVED lines=10> */
.L_x_35682:
[----:B------:R-:W-:Y:S05]  /*7010*/  BSYNC.RECONVERGENT B1 ;  /* 0x0000000000017941 */ /* 0x000fea0003800200 */
.L_x_35681:
        /* <DEDUP_REMOVED lines=16> */
.L_x_35690:
        /* <DEDUP_REMOVED lines=13> */
.L_x_35692:
[----:B------:R-:W-:Y:S05]  /*71f0*/  BSYNC.RECONVERGENT B2 ;  /* 0x0000000000027941 */ /* 0x000fea0003800200 */
.L_x_35691:
        /* <DEDUP_REMOVED lines=61> */
.L_x_35689:
[----:B------:R-:W-:Y:S05]  /*75d0*/  BSYNC.RECONVERGENT B1 ;  /* 0x0000000000017941 */ /* 0x000fea0003800200 */
.L_x_35688:
        /* <DEDUP_REMOVED lines=10> */
.L_x_35633:
[----:B------:R-:W-:Y:S05]  /*7680*/  BSYNC.RECONVERGENT B0 ;  /* 0x0000000000007941 */ /* 0x000fea0003800200 */
.L_x_35582:
        /* <DEDUP_REMOVED lines=32> */
.L_x_35694:
[----:B------:R-:W-:Y:S05]  /*7890*/  BSYNC.RECONVERGENT B0 ;  /* 0x0000000000007941 */ /* 0x000fea0003800200 */
.L_x_35693:
        /* <DEDUP_REMOVED lines=8> */
[----:B-1----:R-:W-:Y:S01]  /*7920*/  IMAD.MOV.U32 R148, RZ, RZ, R147 ;  /* 0x000000ffff947224 */ /* 0x002fe200078e0093 */
[----:B0----5:R-:W-:-:S09]  /*7930*/  MOV R144, R128 ;  /* 0x0000008000907202 */ /* 0x021fd20000000f00 */
        /* <DEDUP_REMOVED lines=17> */
.L_x_35701:
        /* <DEDUP_REMOVED lines=13> */
.L_x_35703:
[----:B------:R-:W-:Y:S05]  /*7b20*/  BSYNC.RECONVERGENT B3 ;  /* 0x0000000000037941 */ /* 0x000fea0003800200 */
.L_x_35702:
        /* <DEDUP_REMOVED lines=60> */
.L_x_35700:
[----:B------:R-:W-:Y:S05]  /*7ef0*/  BSYNC.RECONVERGENT B2 ;  /* 0x0000000000027941 */ /* 0x000fea0003800200 */
.L_x_35699:
        /* <DEDUP_REMOVED lines=10> */
.L_x_35698:
[----:B------:R-:W-:Y:S05]  /*7fa0*/  BSYNC.RECONVERGENT B1 ;  /* 0x0000000000017941 */ /* 0x000fea0003800200 */
.L_x_35697:
        /* <DEDUP_REMOVED lines=17> */
.L_x_35708:
        /* <DEDUP_REMOVED lines=13> */
.L_x_35710:
[----:B------:R-:W-:Y:S05]  /*8190*/  BSYNC.RECONVERGENT B3 ;  /* 0x0000000000037941 */ /* 0x000fea0003800200 */
.L_x_35709:
        /* <DEDUP_REMOVED lines=61> */
.L_x_35707:
[----:B------:R-:W-:Y:S05]  /*8570*/  BSYNC.RECONVERGENT B2 ;  /* 0x0000000000027941 */ /* 0x000fea0003800200 */
.L_x_35706:
        /* <DEDUP_REMOVED lines=10> */
.L_x_35705:
[----:B------:R-:W-:Y:S05]  /*8620*/  BSYNC.RECONVERGENT B1 ;  /* 0x0000000000017941 */ /* 0x000fea0003800200 */
.L_x_35704:
        /* <DEDUP_REMOVED lines=17> */
.L_x_35715:
        /* <DEDUP_REMOVED lines=13> */
.L_x_35717:
[----:B------:R-:W-:Y:S05]  /*8810*/  BSYNC.RECONVERGENT B3 ;  /* 0x0000000000037941 */ /* 0x000fea0003800200 */
.L_x_35716:
        /* <DEDUP_REMOVED lines=61> */
.L_x_35714:
[----:B------:R-:W-:Y:S05]  /*8bf0*/  BSYNC.RECONVERGENT B2 ;  /* 0x0000000000027941 */ /* 0x000fea0003800200 */
.L_x_35713:
        /* <DEDUP_REMOVED lines=10> */
.L_x_35712:
[----:B------:R-:W-:Y:S05]  /*8ca0*/  BSYNC.RECONVERGENT B1 ;  /* 0x0000000000017941 */ /* 0x000fea0003800200 */
.L_x_35711:
        /* <DEDUP_REMOVED lines=17> */
.L_x_35722:
        /* <DEDUP_REMOVED lines=13> */
.L_x_35724:
[----:B------:R-:W-:Y:S05]  /*8e90*/  BSYNC.RECONVERGENT B3 ;  /* 0x0000000000037941 */ /* 0x000fea0003800200 */
.L_x_35723:
        /* <DEDUP_REMOVED lines=61> */
.L_x_35721:
[----:B------:R-:W-:Y:S05]  /*9270*/  BSYNC.RECONVERGENT B2 ;  /* 0x0000000000027941 */ /* 0x000fea0003800200 */
.L_x_35720:
        /* <DEDUP_REMOVED lines=10> */
.L_x_35719:
[----:B------:R-:W-:Y:S05]  /*9320*/  BSYNC.RECONVERGENT B1 ;  /* 0x0000000000017941 */ /* 0x000fea0003800200 */
.L_x_35718:
        /* <DEDUP_REMOVED lines=17> */
.L_x_35729:
        /* <DEDUP_REMOVED lines=13> */
.L_x_35731:
[----:B------:R-:W-:Y:S05]  /*9510*/  BSYNC.RECONVERGENT B3 ;  /* 0x0000000000037941 */ /* 0x000fea0003800200 */
.L_x_35730:
        /* <DEDUP_REMOVED lines=61> */
.L_x_35728:
[----:B------:R-:W-:Y:S05]  /*98f0*/  BSYNC.RECONVERGENT B2 ;  /* 0x0000000000027941 */ /* 0x000fea0003800200 */
.L_x_35727:
        /* <DEDUP_REMOVED lines=10> */
.L_x_35726:
[----:B------:R-:W-:Y:S05]  /*99a0*/  BSYNC.RECONVERGENT B1 ;  /* 0x0000000000017941 */ /* 0x000fea0003800200 */
.L_x_35725:
        /* <DEDUP_REMOVED lines=17> */
.L_x_35736:
        /* <DEDUP_REMOVED lines=13> */
.L_x_35738:
[----:B------:R-:W-:Y:S05]  /*9b90*/  BSYNC.RECONVERGENT B3 ;  /* 0x0000000000037941 */ /* 0x000fea0003800200 */
.L_x_35737:
        /* <DEDUP_REMOVED lines=61> */
.L_x_35735:
[----:B------:R-:W-:Y:S05]  /*9f70*/  BSYNC.RECONVERGENT B2 ;  /* 0x0000000000027941 */ /* 0x000fea0003800200 */
.L_x_35734:
        /* <DEDUP_REMOVED lines=10> */
.L_x_35733:
[----:B------:R-:W-:Y:S05]  /*a020*/  BSYNC.RECONVERGENT B1 ;  /* 0x0000000000017941 */ /* 0x000fea0003800200 */
.L_x_35732:
        /* <DEDUP_REMOVED lines=17> */
.L_x_35743:
        /* <DEDUP_REMOVED lines=13> */
.L_x_35745:
[----:B------:R-:W-:Y:S05]  /*a210*/  BSYNC.RECONVERGENT B3 ;  /* 0x0000000000037941 */ /* 0x000fea0003800200 */
.L_x_35744:
        /* <DEDUP_REMOVED lines=61> */
.L_x_35742:
[----:B------:R-:W-:Y:S05]  /*a5f0*/  BSYNC.RECONVERGENT B2 ;  /* 0x0000000000027941 */ /* 0x000fea0003800200 */
.L_x_35741:
        /* <DEDUP_REMOVED lines=10> */
.L_x_35740:
[----:B------:R-:W-:Y:S05]  /*a6a0*/  BSYNC.RECONVERGENT B1 ;  /* 0x0000000000017941 */ /* 0x000fea0003800200 */
.L_x_35739:
        /* <DEDUP_REMOVED lines=16> */
.L_x_35749:
        /* <DEDUP_REMOVED lines=13> */
.L_x_35751:
[----:B------:R-:W-:Y:S05]  /*a880*/  BSYNC.RECONVERGENT B2 ;  /* 0x0000000000027941 */ /* 0x000fea0003800200 */
.L_x_35750:
        /* <DEDUP_REMOVED lines=61> */
.L_x_35748:
[----:B------:R-:W-:Y:S05]  /*ac60*/  BSYNC.RECONVERGENT B1 ;  /* 0x0000000000017941 */ /* 0x000fea0003800200 */
.L_x_35747:
        /* <DEDUP_REMOVED lines=11> */
.L_x_35696:
        /* <DEDUP_REMOVED lines=21> */
.L_x_35756:
        /* <DEDUP_REMOVED lines=13> */
.L_x_35758:
[----:B------:R-:W-:Y:S05]  /*af40*/  BSYNC.RECONVERGENT B3 ;  /* 0x0000000000037941 */ /* 0x000fea0003800200 */
.L_x_35757:
        /* <DEDUP_REMOVED lines=60> */
.L_x_35755:
[----:B------:R-:W-:Y:S05]  /*b310*/  BSYNC.RECONVERGENT B2 ;  /* 0x0000000000027941 */ /* 0x000fea0003800200 */
.L_x_35754:
        /* <DEDUP_REMOVED lines=10> */
.L_x_35753:
[----:B------:R-:W-:Y:S05]  /*b3c0*/  BSYNC.RECONVERGENT B1 ;  /* 0x0000000000017941 */ /* 0x000fea0003800200 */
.L_x_35752:
        /* <DEDUP_REMOVED lines=17> */
.L_x_35763:
        /* <DEDUP_REMOVED lines=13> */
.L_x_35765:
[----:B------:R-:W-:Y:S05]  /*b5b0*/  BSYNC.RECONVERGENT B3 ;  /* 0x0000000000037941 */ /* 0x000fea0003800200 */
.L_x_35764:
        /* <DEDUP_REMOVED lines=61> */
.L_x_35762:
[----:B------:R-:W-:Y:S05]  /*b990*/  BSYNC.RECONVERGENT B2 ;  /* 0x0000000000027941 */ /* 0x000fea0003800200 */
.L_x_35761:
        /* <DEDUP_REMOVED lines=10> */
.L_x_35760:
[----:B------:R-:W-:Y:S05]  /*ba40*/  BSYNC.RECONVERGENT B1 ;  /* 0x0000000000017941 */ /* 0x000fea0003800200 */
.L_x_35759:
        /* <DEDUP_REMOVED lines=17> */
.L_x_35770:
        /* <DEDUP_REMOVED lines=13> */
.L_x_35772:
[----:B------:R-:W-:Y:S05]  /*bc30*/  BSYNC.RECONVERGENT B3 ;  /* 0x0000000000037941 */ /* 0x000fea0003800200 */
.L_x_35771:
        /* <DEDUP_REMOVED lines=61> */
.L_x_35769:
[----:B------:R-:W-:Y:S05]  /*c010*/  BSYNC.RECONVERGENT B2 ;  /* 0x0000000000027941 */ /* 0x000fea0003800200 */
.L_x_35768:
        /* <DEDUP_REMOVED lines=10> */
.L_x_35767:
[----:B------:R-:W-:Y:S05]  /*c0c0*/  BSYNC.RECONVERGENT B1 ;  /* 0x0000000000017941 */ /* 0x000fea0003800200 */
.L_x_35766:
        /* <DEDUP_REMOVED lines=17> */
.L_x_35777:
        /* <DEDUP_REMOVED lines=13> */
.L_x_35779:
[----:B------:R-:W-:Y:S05]  /*c2b0*/  BSYNC.RECONVERGENT B3 ;  /* 0x0000000000037941 */ /* 0x000fea0003800200 */
.L_x_35778:
        /* <DEDUP_REMOVED lines=61> */
.L_x_35776:
[----:B------:R-:W-:Y:S05]  /*c690*/  BSYNC.RECONVERGENT B2 ;  /* 0x0000000000027941 */ /* 0x000fea0003800200 */
.L_x_35775:
        /* <DEDUP_REMOVED lines=10> */
.L_x_35774:
[----:B------:R-:W-:Y:S05]  /*c740*/  BSYNC.RECONVERGENT B1 ;  /* 0x0000000000017941 */ /* 0x000fea0003800200 */
.L_x_35773:
        /* <DEDUP_REMOVED lines=17> */
.L_x_35784:
        /* <DEDUP_REMOVED lines=13> */
.L_x_35786:
[----:B------:R-:W-:Y:S05]  /*c930*/  BSYNC.RECONVERGENT B3 ;  /* 0x0000000000037941 */ /* 0x000fea0003800200 */
.L_x_35785:
        /* <DEDUP_REMOVED lines=61> */
.L_x_35783:
[----:B------:R-:W-:Y:S05]  /*cd10*/  BSYNC.RECONVERGENT B2 ;  /* 0x0000000000027941 */ /* 0x000fea0003800200 */
.L_x_35782:
        /* <DEDUP_REMOVED lines=10> */
.L_x_35781:
[----:B------:R-:W-:Y:S05]  /*cdc0*/  BSYNC.RECONVERGENT B1 ;  /* 0x0000000000017941 */ /* 0x000fea0003800200 */
.L_x_35780:
        /* <DEDUP_REMOVED lines=17> */
.L_x_35791:
        /* <DEDUP_REMOVED lines=13> */
.L_x_35793:
[----:B------:R-:W-:Y:S05]  /*cfb0*/  BSYNC.RECONVERGENT B3 ;  /* 0x0000000000037941 */ /* 0x000fea0003800200 */
.L_x_35792:
        /* <DEDUP_REMOVED lines=61> */
.L_x_35790:
[----:B------:R-:W-:Y:S05]  /*d390*/  BSYNC.RECONVERGENT B2 ;  /* 0x0000000000027941 */ /* 0x000fea0003800200 */
.L_x_35789:
        /* <DEDUP_REMOVED lines=10> */
.L_x_35788:
[----:B------:R-:W-:Y:S05]  /*d440*/  BSYNC.RECONVERGENT B1 ;  /* 0x0000000000017941 */ /* 0x000fea0003800200 */
.L_x_35787:
        /* <DEDUP_REMOVED lines=17> */
.L_x_35798:
        /* <DEDUP_REMOVED lines=13> */
.L_x_35800:
[----:B------:R-:W-:Y:S05]  /*d630*/  BSYNC.RECONVERGENT B3 ;  /* 0x0000000000037941 */ /* 0x000fea0003800200 */
.L_x_35799:
        /* <DEDUP_REMOVED lines=61> */
.L_x_35797:
[----:B------:R-:W-:Y:S05]  /*da10*/  BSYNC.RECONVERGENT B2 ;  /* 0x0000000000027941 */ /* 0x000fea0003800200 */
.L_x_35796:
        /* <DEDUP_REMOVED lines=10> */
.L_x_35795:
[----:B------:R-:W-:Y:S05]  /*dac0*/  BSYNC.RECONVERGENT B1 ;  /* 0x0000000000017941 */ /* 0x000fea0003800200 */
.L_x_35794:
        /* <DEDUP_REMOVED lines=16> */
.L_x_35803:
        /* <DEDUP_REMOVED lines=13> */
.L_x_35805:
[----:B------:R-:W-:Y:S05]  /*dca0*/  BSYNC.RECONVERGENT B2 ;  /* 0x0000000000027941 */ /* 0x000fea0003800200 */
.L_x_35804:
        /* <DEDUP_REMOVED lines=61> */
.L_x_35802:
[----:B------:R-:W-:Y:S05]  /*e080*/  BSYNC.RECONVERGENT B1 ;  /* 0x0000000000017941 */ /* 0x000fea0003800200 */
.L_x_35801:
        /* <DEDUP_REMOVED lines=10> */
.L_x_35746:
[----:B------:R-:W-:Y:S05]  /*e130*/  BSYNC.RECONVERGENT B0 ;  /* 0x0000000000007941 */ /* 0x000fea0003800200 */
.L_x_35695:
        /* <DEDUP_REMOVED lines=33> */
.L_x_35807:
[----:B------:R-:W-:Y:S05]  /*e350*/  BSYNC.RECONVERGENT B0 ;  /* 0x0000000000007941 */ /* 0x000fea0003800200 */
.L_x_35806:
        /* <DEDUP_REMOVED lines=27> */
.L_x_35814:
        /* <DEDUP_REMOVED lines=13> */
.L_x_35816:
[----:B------:R-:W-:Y:S05]  /*e5e0*/  BSYNC.RECONVERGENT B3 ;  /* 0x0000000000037941 */ /* 0x000fea0003800200 */
.L_x_35815:
        /* <DEDUP_REMOVED lines=60> */
.L_x_35813:
[----:B------:R-:W-:Y:S05]  /*e9b0*/  BSYNC.RECONVERGENT B2 ;  /* 0x0000000000027941 */ /* 0x000fea0003800200 */
.L_x_35812:
        /* <DEDUP_REMOVED lines=10> */
.L_x_35811:
[----:B------:R-:W-:Y:S05]  /*ea60*/  BSYNC.RECONVERGENT B1 ;  /* 0x0000000000017941 */ /* 0x000fea0003800200 */
.L_x_35810:
        /* <DEDUP_REMOVED lines=17> */
.L_x_35821:
        /* <DEDUP_REMOVED lines=13> */
.L_x_35823:
[----:B------:R-:W-:Y:S05]  /*ec50*/  BSYNC.RECONVERGENT B3 ;  /* 0x0000000000037941 */ /* 0x000fea0003800200 */
.L_x_35822:
        /* <DEDUP_REMOVED lines=61> */
.L_x_35820:
[----:B------:R-:W-:Y:S05]  /*f030*/  BSYNC.RECONVERGENT B2 ;  /* 0x0000000000027941 */ /* 0x000fea0003800200 */
.L_x_35819:
        /* <DEDUP_REMOVED lines=10> */
.L_x_35818:
[----:B------:R-:W-:Y:S05]  /*f0e0*/  BSYNC.RECONVERGENT B1 ;  /* 0x0000000000017941 */ /* 0x000fea0003800200 */
.L_x_35817:
        /* <DEDUP_REMOVED lines=17> */
.L_x_35828:
        /* <DEDUP_REMOVED lines=13> */
.L_x_35830:
[----:B------:R-:W-:Y:S05]  /*f2d0*/  BSYNC.RECONVERGENT B3 ;  /* 0x0000000000037941 */ /* 0x000fea0003800200 */
.L_x_35829:
        /* <DEDUP_REMOVED lines=61> */
.L_x_35827:
[----:B------:R-:W-:Y:S05]  /*f6b0*/  BSYNC.RECONVERGENT B2 ;  /* 0x0000000000027941 */ /* 0x000fea0003800200 */
.L_x_35826:
        /* <DEDUP_REMOVED lines=10> */
.L_x_35825:
[----:B------:R-:W-:Y:S05]  /*f760*/  BSYNC.RECONVERGENT B1 ;  /* 0x0000000000017941 */ /* 0x000fea0003800200 */
.L_x_35824:
        /* <DEDUP_REMOVED lines=17> */
.L_x_35835:
        /* <DEDUP_REMOVED lines=13> */
.L_x_35837:
[----:B------:R-:W-:Y:S05]  /*f950*/  BSYNC.RECONVERGENT B3 ;  /* 0x0000000000037941 */ /* 0x000fea0003800200 */
.L_x_35836:
        /* <DEDUP_REMOVED lines=61> */
.L_x_35834:
[----:B------:R-:W-:Y:S05]  /*fd30*/  BSYNC.RECONVERGENT B2 ;  /* 0x0000000000027941 */ /* 0x000fea0003800200 */
.L_x_35833:
        /* <DEDUP_REMOVED lines=10> */
.L_x_35832:
[----:B------:R-:W-:Y:S05]  /*fde0*/  BSYNC.RECONVERGENT B1 ;  /* 0x0000000000017941 */ /* 0x000fea0003800200 */
.L_x_35831:
        /* <DEDUP_REMOVED lines=17> */
.L_x_35842:
        /* <DEDUP_REMOVED lines=13> */
.L_x_35844:
[----:B------:R-:W-:Y:S05]  /*ffd0*/  BSYNC.RECONVERGENT B3 ;  /* 0x0000000000037941 */ /* 0x000fea0003800200 */
.L_x_35843:
        /* <DEDUP_REMOVED lines=61> */
.L_x_35841:
[----:B------:R-:W-:Y:S05]  /*103b0*/  BSYNC.RECONVERGENT B2 ;  /* 0x0000000000027941 */ /* 0x000fea0003800200 */
.L_x_35840:
        /* <DEDUP_REMOVED lines=10> */
.L_x_35839:
[----:B------:R-:W-:Y:S05]  /*10460*/  BSYNC.RECONVERGENT B1 ;  /* 0x0000000000017941 */ /* 0x000fea0003800200 */
.L_x_35838:
        /* <DEDUP_REMOVED lines=17> */
.L_x_35849:
        /* <DEDUP_REMOVED lines=13> */
.L_x_35851:
[----:B------:R-:W-:Y:S05]  /*10650*/  BSYNC.RECONVERGENT B3 ;  /* 0x0000000000037941 */ /* 0x000fea0003800200 */
.L_x_35850:
        /* <DEDUP_REMOVED lines=61> */
.L_x_35848:
[----:B------:R-:W-:Y:S05]  /*10a30*/  BSYNC.RECONVERGENT B2 ;  /* 0x0000000000027941 */ /* 0x000fea0003800200 */
.L_x_35847:
        /* <DEDUP_REMOVED lines=10> */
.L_x_35846:
[----:B------:R-:W-:Y:S05]  /*10ae0*/  BSYNC.RECONVERGENT B1 ;  /* 0x0000000000017941 */ /* 0x000fea0003800200 */
.L_x_35845:
        /* <DEDUP_REMOVED lines=17> */
.L_x_35856:
        /* <DEDUP_REMOVED lines=13> */
.L_x_35858:
[----:B------:R-:W-:Y:S05]  /*10cd0*/  BSYNC.RECONVERGENT B3 ;  /* 0x0000000000037941 */ /* 0x000fea0003800200 */
.L_x_35857:
        /* <DEDUP_REMOVED lines=61> */
.L_x_35855:
[----:B------:R-:W-:Y:S05]  /*110b0*/  BSYNC.RECONVERGENT B2 ;  /* 0x0000000000027941 */ /* 0x000fea0003800200 */
.L_x_35854:
        /* <DEDUP_REMOVED lines=10> */
.L_x_35853:
[----:B------:R-:W-:Y:S05]  /*11160*/  BSYNC.RECONVERGENT B1 ;  /* 0x0000000000017941 */ /* 0x000fea0003800200 */
.L_x_35852:
        /* <DEDUP_REMOVED lines=16> */
.L_x_35862:
        /* <DEDUP_REMOVED lines=13> */
.L_x_35864:
[----:B------:R-:W-:Y:S05]  /*11340*/  BSYNC.RECONVERGENT B2 ;  /* 0x0000000000027941 */ /* 0x000fea0003800200 */
.L_x_35863:
        /* <DEDUP_REMOVED lines=61> */
.L_x_35861:
[----:B------:R-:W-:Y:S05]  /*11720*/  BSYNC.RECONVERGENT B1 ;  /* 0x0000000000017941 */ /* 0x000fea0003800200 */
.L_x_35860:
        /* <DEDUP_REMOVED lines=11> */
.L_x_35809:
        /* <DEDUP_REMOVED lines=21> */
.L_x_35869:
        /* <DEDUP_REMOVED lines=13> */
.L_x_35871:
[----:B------:R-:W-:Y:S05]  /*11a00*/  BSYNC.RECONVERGENT B3 ;  /* 0x0000000000037941 */ /* 0x000fea0003800200 */
.L_x_35870:
        /* <DEDUP_REMOVED lines=60> */
.L_x_35868:
[----:B------:R-:W-:Y:S05]  /*11dd0*/  BSYNC.RECONVERGENT B2 ;  /* 0x0000000000027941 */ /* 0x000fea0003800200 */
.L_x_35867:
        /* <DEDUP_REMOVED lines=10> */
.L_x_35866:
[----:B------:R-:W-:Y:S05]  /*11e80*/  BSYNC.RECONVERGENT B1 ;  /* 0x0000000000017941 */ /* 0x000fea0003800200 */
.L_x_35865:
        /* <DEDUP_REMOVED lines=17> */
.L_x_35876:
        /* <DEDUP_REMOVED lines=13> */
.L_x_35878:
[----:B------:R-:W-:Y:S05]  /*12070*/  BSYNC.RECONVERGENT B3 ;  /* 0x0000000000037941 */ /* 0x000fea0003800200 */
.L_x_35877:
        /* <DEDUP_REMOVED lines=61> */
.L_x_35875:
[----:B------:R-:W-:Y:S05]  /*12450*/  BSYNC.RECONVERGENT B2 ;  /* 0x0000000000027941 */ /* 0x000fea0003800200 */
.L_x_35874:
        /* <DEDUP_REMOVED lines=10> */
.L_x_35873:
[----:B------:R-:W-:Y:S05]  /*12500*/  BSYNC.RECONVERGENT B1 ;  /* 0x0000000000017941 */ /* 0x000fea0003800200 */
.L_x_35872:
        /* <DEDUP_REMOVED lines=17> */
.L_x_35883:
        /* <DEDUP_REMOVED lines=13> */
.L_x_35885:
[----:B------:R-:W-:Y:S05]  /*126f0*/  BSYNC.RECONVERGENT B3 ;  /* 0x0000000000037941 */ /* 0x000fea0003800200 */
.L_x_35884:
        /* <DEDUP_REMOVED lines=61> */
.L_x_35882:
[----:B------:R-:W-:Y:S05]  /*12ad0*/  BSYNC.RECONVERGENT B2 ;  /* 0x0000000000027941 */ /* 0x000fea0003800200 */
.L_x_35881:
        /* <DEDUP_REMOVED lines=10> */
.L_x_35880:
[----:B------:R-:W-:Y:S05]  /*12b80*/  BSYNC.RECONVERGENT B1 ;  /* 0x0000000000017941 */ /* 0x000fea0003800200 */
.L_x_35879:
        /* <DEDUP_REMOVED lines=17> */
.L_x_35890:
        /* <DEDUP_REMOVED lines=13> */
.L_x_35892:
[----:B------:R-:W-:Y:S05]  /*12d70*/  BSYNC.RECONVERGENT B3 ;  /* 0x0000000000037941 */ /* 0x000fea0003800200 */
.L_x_35891:
        /* <DEDUP_REMOVED lines=61> */
.L_x_35889:
[----:B------:R-:W-:Y:S05]  /*13150*/  BSYNC.RECONVERGENT B2 ;  /* 0x0000000000027941 */ /* 0x000fea0003800200 */
.L_x_35888:
        /* <DEDUP_REMOVED lines=10> */
.L_x_35887:
[----:B------:R-:W-:Y:S05]  /*13200*/  BSYNC.RECONVERGENT B1 ;  /* 0x0000000000017941 */ /* 0x000fea0003800200 */
.L_x_35886:
        /* <DEDUP_REMOVED lines=17> */
.L_x_35897:
        /* <DEDUP_REMOVED lines=13> */
.L_x_35899:
[----:B------:R-:W-:Y:S05]  /*133f0*/  BSYNC.RECONVERGENT B3 ;  /* 0x0000000000037941 */ /* 0x000fea0003800200 */
.L_x_35898:
        /* <DEDUP_REMOVED lines=61> */
.L_x_35896:
[----:B------:R-:W-:Y:S05]  /*137d0*/  BSYNC.RECONVERGENT B2 ;  /* 0x0000000000027941 */ /* 0x000fea0003800200 */
.L_x_35895:
        /* <DEDUP_REMOVED lines=10> */
.L_x_35894:
[----:B------:R-:W-:Y:S05]  /*13880*/  BSYNC.RECONVERGENT B1 ;  /* 0x0000000000017941 */ /* 0x000fea0003800200 */
.L_x_35893:
        /* <DEDUP_REMOVED lines=17> */
.L_x_35904:
        /* <DEDUP_REMOVED lines=13> */
.L_x_35906:
[----:B------:R-:W-:Y:S05]  /*13a70*/  BSYNC.RECONVERGENT B3 ;  /* 0x0000000000037941 */ /* 0x000fea0003800200 */
.L_x_35905:
        /* <DEDUP_REMOVED lines=61> */
.L_x_35903:
[----:B------:R-:W-:Y:S05]  /*13e50*/  BSYNC.RECONVERGENT B2 ;  /* 0x0000000000027941 */ /* 0x000fea0003800200 */
.L_x_35902:
        /* <DEDUP_REMOVED lines=10> */
.L_x_35901:
[----:B------:R-:W-:Y:S05]  /*13f00*/  BSYNC.RECONVERGENT B1 ;  /* 0x0000000000017941 */ /* 0x000fea0003800200 */
.L_x_35900:
        /* <DEDUP_REMOVED lines=17> */
.L_x_35911:
        /* <DEDUP_REMOVED lines=13> */
.L_x_35913:
[----:B------:R-:W-:Y:S05]  /*140f0*/  BSYNC.RECONVERGENT B3 ;  /* 0x0000000000037941 */ /* 0x000fea0003800200 */
.L_x_35912:
        /* <DEDUP_REMOVED lines=61> */
.L_x_35910:
[----:B------:R-:W-:Y:S05]  /*144d0*/  BSYNC.RECONVERGENT B2 ;  /* 0x0000000000027941 */ /* 0x000fea0003800200 */
.L_x_35909:
        /* <DEDUP_REMOVED lines=10> */
.L_x_35908:
[----:B------:R-:W-:Y:S05]  /*14580*/  BSYNC.RECONVERGENT B1 ;  /* 0x0000000000017941 */ /* 0x000fea0003800200 */
.L_x_35907:
        /* <DEDUP_REMOVED lines=16> */
.L_x_35916:
        /* <DEDUP_REMOVED lines=13> */
.L_x_35918:
[----:B------:R-:W-:Y:S05]  /*14760*/  BSYNC.RECONVERGENT B2 ;  /* 0x0000000000027941 */ /* 0x000fea0003800200 */
.L_x_35917:
        /* <DEDUP_REMOVED lines=61> */
.L_x_35915:
[----:B------:R-:W-:Y:S05]  /*14b40*/  BSYNC.RECONVERGENT B1 ;  /* 0x0000000000017941 */ /* 0x000fea0003800200 */
.L_x_35914:
        /* <DEDUP_REMOVED lines=10> */
.L_x_35859:
[----:B------:R-:W-:Y:S05]  /*14bf0*/  BSYNC.RECONVERGENT B0 ;  /* 0x0000000000007941 */ /* 0x000fea0003800200 */
.L_x_35808:
        /* <DEDUP_REMOVED lines=33> */
.L_x_35920:
[----:B------:R-:W-:Y:S05]  /*14e10*/  BSYNC.RECONVERGENT B0 ;  /* 0x0000000000007941 */ /* 0x000fea0003800200 */
.L_x_35919:
        /* <DEDUP_REMOVED lines=27> */
.L_x_35927:
        /* <DEDUP_REMOVED lines=13> */
.L_x_35929:
[----:B------:R-:W-:Y:S05]  /*150a0*/  BSYNC.RECONVERGENT B3 ;  /* 0x0000000000037941 */ /* 0x000fea0003800200 */
.L_x_35928:
        /* <DEDUP_REMOVED lines=60> */
.L_x_35926:
[----:B------:R-:W-:Y:S05]  /*15470*/  BSYNC.RECONVERGENT B2 ;  /* 0x0000000000027941 */ /* 0x000fea0003800200 */
.L_x_35925:
        /* <DEDUP_REMOVED lines=10> */
.L_x_35924:
[----:B------:R-:W-:Y:S05]  /*15520*/  BSYNC.RECONVERGENT B1 ;  /* 0x0000000000017941 */ /* 0x000fea0003800200 */
.L_x_35923:
        /* <DEDUP_REMOVED lines=17> */
.L_x_35934:
        /* <DEDUP_REMOVED lines=13> */
.L_x_35936:
[----:B------:R-:W-:Y:S05]  /*15710*/  BSYNC.RECONVERGENT B3 ;  /* 0x0000000000037941 */ /* 0x000fea0003800200 */
.L_x_35935:
        /* <DEDUP_REMOVED lines=61> */
.L_x_35933:
[----:B------:R-:W-:Y:S05]  /*15af0*/  BSYNC.RECONVERGENT B2 ;  /* 0x0000000000027941 */ /* 0x000fea0003800200 */
.L_x_35932:
        /* <DEDUP_REMOVED lines=10> */
.L_x_35931:
[----:B------:R-:W-:Y:S05]  /*15ba0*/  BSYNC.RECONVERGENT B1 ;  /* 0x0000000000017941 */ /* 0x000fea0003800200 */
.L_x_35930:
        /* <DEDUP_REMOVED lines=17> */
.L_x_35941:
        /* <DEDUP_REMOVED lines=13> */
.L_x_35943:
[----:B------:R-:W-:Y:S05]  /*15d90*/  BSYNC.RECONVERGENT B3 ;  /* 0x0000000000037941 */ /* 0x000fea0003800200 */
.L_x_35942:
        /* <DEDUP_REMOVED lines=61> */
.L_x_35940:
[----:B------:R-:W-:Y:S05]  /*16170*/  BSYNC.RECONVERGENT B2 ;  /* 0x0000000000027941 */ /* 0x000fea0003800200 */
.L_x_35939:
        /* <DEDUP_REMOVED lines=10> */
.L_x_35938:
[----:B------:R-:W-:Y:S05]  /*16220*/  BSYNC.RECONVERGENT B1 ;  /* 0x0000000000017941 */ /* 0x000fea0003800200 */
.L_x_35937:
        /* <DEDUP_REMOVED lines=17> */
.L_x_35948:
        /* <DEDUP_REMOVED lines=13> */
.L_x_35950:
[----:B------:R-:W-:Y:S05]  /*16410*/  BSYNC.RECONVERGENT B3 ;  /* 0x0000000000037941 */ /* 0x000fea0003800200 */
.L_x_35949:
        /* <DEDUP_REMOVED lines=61> */
.L_x_35947:
[----:B------:R-:W-:Y:S05]  /*167f0*/  BSYNC.RECONVERGENT B2 ;  /* 0x0000000000027941 */ /* 0x000fea0003800200 */
.L_x_35946:
[----:B------:R-:W-:Y:S01]  /*16800*/  HFMA2 R164, -RZ, RZ, 0.1171875, 0 ;  /* 0x2f800000ffa47431 */ /* 0x000fe200000001ff */
[----:B------:R-:W-:Y:S01]  /*16810*/  I2FP.F32.U32 R163, R163 ;  /* 0x000000a300a37245 */ /* 0x000fe20000201000 */
[----:B0-----:R-:W-:-:S05]  /*16820*/  HADD2.F32 R166, -RZ, R133.H1_H1 ;  /* 0x30000085ffa67230 */ /* 0x001fca0000004100 */
[----:B------:R-:W-:Y:S01]  /*16830*/  FMUL.FTZ R166, R166, UR11 ;  /* 0x0000000ba6a67c20 */ /* 0x000fe20008410000 */
[----:B------:R-:W-:-:S03]  /*16840*/  FFMA.FTZ R163, R163, R164, 1.1641532182693481445e-10 ;  /* 0x2f000000a3a37423 */ /* 0x000fc600000100a4 */
[----:B------:R-:W-:Y:S02]  /*16850*/  FMUL.FTZ R164, R166, UR10 ;  /* 0x0000000aa6a47c20 */ /* 0x000fe40008410000 */
[----:B------:R-:W-:-:S04]  /*16860*/  FSETP.GTU.FTZ.AND P3, PT, R163, UR8, PT ;  /* 0x00000008a3007c0b */ /* 0x000fc8000bf7c000 */
[----:B------:R-:W-:Y:S02]  /*16870*/  FSEL R164, R164, RZ, !P3 ;  /* 0x000000ffa4a47208 */ /* 0x000fe40005800000 */
[----:B------:R-:W-:-:S03]  /*16880*/  SEL R187, RZ, 0x1, P3 ;  /* 0x00000001ffbb7807 */ /* 0x000fc60001800000 */
[----:B------:R-:W-:-:S07]  /*16890*/  FFMA.FTZ R163, R164, R111, R131 ;  /* 0x0000006fa4a37223 */ /* 0x000fce0000010083 */
.L_x_35945:
[----:B------:R-:W-:Y:S05]  /*168a0*/  BSYNC.RECONVERGENT B1 ;  /* 0x0000000000017941 */ /* 0x000fea0003800200 */
.L_x_35944:
        /* <DEDUP_REMOVED lines=17> */
.L_x_35955:
        /* <DEDUP_REMOVED lines=13> */
.L_x_35957:
[----:B------:R-:W-:Y:S05]  /*16a90*/  BSYNC.RECONVERGENT B3 ;  /* 0x0000000000037941 */ /* 0x000fea0003800200 */
.L_x_35956:
        /* <DEDUP_REMOVED lines=61> */
.L_x_35954:
[----:B------:R-:W-:Y:S05]  /*16e70*/  BSYNC.RECONVERGENT B2 ;  /* 0x0000000000027941 */ /* 0x000fea0003800200 */
.L_x_35953:
        /* <DEDUP_REMOVED lines=10> */
.L_x_35952:
[----:B------:R-:W-:Y:S05]  /*16f20*/  BSYNC.RECONVERGENT B1 ;  /* 0x0000000000017941 */ /* 0x000fea0003800200 */
.L_x_35951:
        /* <DEDUP_REMOVED lines=17> */
.L_x_35962:
        /* <DEDUP_REMOVED lines=13> */
.L_x_35964:
[----:B------:R-:W-:Y:S05]  /*17110*/  BSYNC.RECONVERGENT B3 ;  /* 0x0000000000037941 */ /* 0x000fea0003800200 */
.L_x_35963:
        /* <DEDUP_REMOVED lines=61> */
.L_x_35961:
[----:B------:R-:W-:Y:S05]  /*174f0*/  BSYNC.RECONVERGENT B2 ;  /* 0x0000000000027941 */ /* 0x000fea0003800200 */
.L_x_35960:
        /* <DEDUP_REMOVED lines=10> */
.L_x_35959:
[----:B------:R-:W-:Y:S05]  /*175a0*/  BSYNC.RECONVERGENT B1 ;  /* 0x0000000000017941 */ /* 0x000fea0003800200 */
.L_x_35958:
        /* <DEDUP_REMOVED lines=17> */
.L_x_35969:
        /* <DEDUP_REMOVED lines=13> */
.L_x_35971:
[----:B------:R-:W-:Y:S05]  /*17790*/  BSYNC.RECONVERGENT B3 ;  /* 0x0000000000037941 */ /* 0x000fea0003800200 */
.L_x_35970:
        /* <DEDUP_REMOVED lines=61> */
.L_x_35968:
[----:B------:R-:W-:Y:S05]  /*17b70*/  BSYNC.RECONVERGENT B2 ;  /* 0x0000000000027941 */ /* 0x000fea0003800200 */
.L_x_35967:
        /* <DEDUP_REMOVED lines=10> */
.L_x_35966:
[----:B------:R-:W-:Y:S05]  /*17c20*/  BSYNC.RECONVERGENT B1 ;  /* 0x0000000000017941 */ /* 0x000fea0003800200 */
.L_x_35965:
        /* <DEDUP_REMOVED lines=16> */
.L_x_35975:
        /* <DEDUP_REMOVED lines=13> */
.L_x_35977:
[----:B------:R-:W-:Y:S05]  /*17e00*/  BSYNC.RECONVERGENT B2 ;  /* 0x0000000000027941 */ /* 0x000fea0003800200 */
.L_x_35976:
        /* <DEDUP_REMOVED lines=61> */
.L_x_35974:
[----:B------:R-:W-:Y:S05]  /*181e0*/  BSYNC.RECONVERGENT B1 ;  /* 0x0000000000017941 */ /* 0x000fea0003800200 */
.L_x_35973:
        /* <DEDUP_REMOVED lines=11> */
.L_x_35922:
        /* <DEDUP_REMOVED lines=21> */
.L_x_35982:
        /* <DEDUP_REMOVED lines=13> */
.L_x_35984:
[----:B------:R-:W-:Y:S05]  /*184c0*/  BSYNC.RECONVERGENT B3 ;  /* 0x0000000000037941 */ /* 0x000fea0003800200 */
.L_x_35983:
        /* <DEDUP_REMOVED lines=60> */
.L_x_35981:
[----:B------:R-:W-:Y:S05]  /*18890*/  BSYNC.RECONVERGENT B2 ;  /* 0x0000000000027941 */ /* 0x000fea0003800200 */
.L_x_35980:
        /* <DEDUP_REMOVED lines=10> */
.L_x_35979:
[----:B------:R-:W-:Y:S05]  /*18940*/  BSYNC.RECONVERGENT B1 ;  /* 0x0000000000017941 */ /* 0x000fea0003800200 */
.L_x_35978:
        /* <DEDUP_REMOVED lines=17> */
.L_x_35989:
        /* <DEDUP_REMOVED lines=13> */
.L_x_35991:
[----:B------:R-:W-:Y:S05]  /*18b30*/  BSYNC.RECONVERGENT B3 ;  /* 0x0000000000037941 */ /* 0x000fea0003800200 */
.L_x_35990:
        /* <DEDUP_REMOVED lines=61> */
.L_x_35988:
[----:B------:R-:W-:Y:S05]  /*18f10*/  BSYNC.RECONVERGENT B2 ;  /* 0x0000000000027941 */ /* 0x000fea0003800200 */
.L_x_35987:
        /* <DEDUP_REMOVED lines=10> */
.L_x_35986:
[----:B------:R-:W-:Y:S05]  /*18fc0*/  BSYNC.RECONVERGENT B1 ;  /* 0x0000000000017941 */ /* 0x000fea0003800200 */
.L_x_35985:
        /* <DEDUP_REMOVED lines=17> */
.L_x_35996:
        /* <DEDUP_REMOVED lines=13> */
.L_x_35998:
[----:B------:R-:W-:Y:S05]  /*191b0*/  BSYNC.RECONVERGENT B3 ;  /* 0x0000000000037941 */ /* 0x000fea0003800200 */
.L_x_35997:
        /* <DEDUP_REMOVED lines=61> */
.L_x_35995:
[----:B------:R-:W-:Y:S05]  /*19590*/  BSYNC.RECONVERGENT B2 ;  /* 0x0000000000027941 */ /* 0x000fea0003800200 */
.L_x_35994:
        /* <DEDUP_REMOVED lines=10> */
.L_x_35993:
[----:B------:R-:W-:Y:S05]  /*19640*/  BSYNC.RECONVERGENT B1 ;  /* 0x0000000000017941 */ /* 0x000fea0003800200 */
.L_x_35992:
        /* <DEDUP_REMOVED lines=17> */
.L_x_36003:
        /* <DEDUP_REMOVED lines=13> */
.L_x_36005:
[----:B------:R-:W-:Y:S05]  /*19830*/  BSYNC.RECONVERGENT B3 ;  /* 0x0000000000037941 */ /* 0x000fea0003800200 */
.L_x_36004:
        /* <DEDUP_REMOVED lines=61> */
.L_x_36002:
[----:B------:R-:W-:Y:S05]  /*19c10*/  BSYNC.RECONVERGENT B2 ;  /* 0x0000000000027941 */ /* 0x000fea0003800200 */
.L_x_36001:
[----:B------:R-:W-:Y:S01]  /*19c20*/  I2FP.F32.U32 R163, R163 ;  /* 0x000000a300a37245 */ /* 0x000fe20000201000 */
[----:B0----5:R-:W-:Y:S02]  /*19c30*/  HADD2.F32 R166, -RZ, R133.H1_H1 ;  /* 0x30000085ffa67230 */ /* 0x021fe40000004100 */
        /* <DEDUP_REMOVED lines=8> */
.L_x_36000:
[----:B------:R-:W-:Y:S05]  /*19cc0*/  BSYNC.RECONVERGENT B1 ;  /* 0x0000000000017941 */ /* 0x000fea0003800200 */
.L_x_35999:
        /* <DEDUP_REMOVED lines=17> */
.L_x_36010:
        /* <DEDUP_REMOVED lines=13> */
.L_x_36012:
[----:B------:R-:W-:Y:S05]  /*19eb0*/  BSYNC.RECONVERGENT B3 ;  /* 0x0000000000037941 */ /* 0x000fea0003800200 */
.L_x_36011:
        /* <DEDUP_REMOVED lines=61> */
.L_x_36009:
[----:B------:R-:W-:Y:S05]  /*1a290*/  BSYNC.RECONVERGENT B2 ;  /* 0x0000000000027941 */ /* 0x000fea0003800200 */
.L_x_36008:
        /* <DEDUP_REMOVED lines=10> */
.L_x_36007:
[----:B------:R-:W-:Y:S05]  /*1a340*/  BSYNC.RECONVERGENT B1 ;  /* 0x0000000000017941 */ /* 0x000fea0003800200 */
.L_x_36006:
        /* <DEDUP_REMOVED lines=17> */
.L_x_36017:
        /* <DEDUP_REMOVED lines=13> */
.L_x_36019:
[----:B------:R-:W-:Y:S05]  /*1a530*/  BSYNC.RECONVERGENT B3 ;  /* 0x0000000000037941 */ /* 0x000fea0003800200 */
.L_x_36018:
        /* <DEDUP_REMOVED lines=61> */
.L_x_36016:
[----:B------:R-:W-:Y:S05]  /*1a910*/  BSYNC.RECONVERGENT B2 ;  /* 0x0000000000027941 */ /* 0x000fea0003800200 */
.L_x_36015:
        /* <DEDUP_REMOVED lines=10> */
.L_x_36014:
[----:B------:R-:W-:Y:S05]  /*1a9c0*/  BSYNC.RECONVERGENT B1 ;  /* 0x0000000000017941 */ /* 0x000fea0003800200 */
.L_x_36013:
        /* <DEDUP_REMOVED lines=17> */
.L_x_36024:
        /* <DEDUP_REMOVED lines=13> */
.L_x_36026:
[----:B------:R-:W-:Y:S05]  /*1abb0*/  BSYNC.RECONVERGENT B3 ;  /* 0x0000000000037941 */ /* 0x000fea0003800200 */
.L_x_36025:
        /* <DEDUP_REMOVED lines=61> */
.L_x_36023:
[----:B------:R-:W-:Y:S05]  /*1af90*/  BSYNC.RECONVERGENT B2 ;  /* 0x0000000000027941 */ /* 0x000fea0003800200 */
.L_x_36022:
        /* <DEDUP_REMOVED lines=10> */
.L_x_36021:
[----:B------:R-:W-:Y:S05]  /*1b040*/  BSYNC.RECONVERGENT B1 ;  /* 0x0000000000017941 */ /* 0x000fea0003800200 */
.L_x_36020:
        /* <DEDUP_REMOVED lines=16> */
.L_x_36029:
        /* <DEDUP_REMOVED lines=13> */
.L_x_36031:
[----:B------:R-:W-:Y:S05]  /*1b220*/  BSYNC.RECONVERGENT B2 ;  /* 0x0000000000027941 */ /* 0x000fea0003800200 */
.L_x_36030:
        /* <DEDUP_REMOVED lines=61> */
.L_x_36028:
[----:B------:R-:W-:Y:S05]  /*1b600*/  BSYNC.RECONVERGENT B1 ;  /* 0x0000000000017941 */ /* 0x000fea0003800200 */
.L_x_36027:
        /* <DEDUP_REMOVED lines=10> */
.L_x_35972:
[----:B------:R-:W-:Y:S05]  /*1b6b0*/  BSYNC.RECONVERGENT B0 ;  /* 0x0000000000007941 */ /* 0x000fea0003800200 */
.L_x_35921:
        /* <DEDUP_REMOVED lines=33> */
.L_x_36033:
[----:B------:R-:W-:Y:S05]  /*1b8d0*/  BSYNC.RECONVERGENT B0 ;  /* 0x0000000000007941 */ /* 0x000fea0003800200 */
.L_x_36032:
        /* <DEDUP_REMOVED lines=27> */
.L_x_36040:
        /* <DEDUP_REMOVED lines=13> */
.L_x_36042:
[----:B------:R-:W-:Y:S05]  /*1bb60*/  BSYNC.RECONVERGENT B3 ;  /* 0x0000000000037941 */ /* 0x000fea0003800200 */
.L_x_36041:
        /* <DEDUP_REMOVED lines=60> */
.L_x_36039:
[----:B------:R-:W-:Y:S05]  /*1bf30*/  BSYNC.RECONVERGENT B2 ;  /* 0x0000000000027941 */ /* 0x000fea0003800200 */
.L_x_36038:
        /* <DEDUP_REMOVED lines=10> */
.L_x_36037:
[----:B------:R-:W-:Y:S05]  /*1bfe0*/  BSYNC.RECONVERGENT B1 ;  /* 0x0000000000017941 */ /* 0x000fea0003800200 */
.L_x_36036:
        /* <DEDUP_REMOVED lines=17> */
.L_x_36047:
        /* <DEDUP_REMOVED lines=13> */
.L_x_36049:
[----:B------:R-:W-:Y:S05]  /*1c1d0*/  BSYNC.RECONVERGENT B3 ;  /* 0x0000000000037941 */ /* 0x000fea0003800200 */
.L_x_36048:
        /* <DEDUP_REMOVED lines=61> */
.L_x_36046:
[----:B------:R-:W-:Y:S05]  /*1c5b0*/  BSYNC.RECONVERGENT B2 ;  /* 0x0000000000027941 */ /* 0x000fea0003800200 */
.L_x_36045:
        /* <DEDUP_REMOVED lines=10> */
.L_x_36044:
[----:B------:R-:W-:Y:S05]  /*1c660*/  BSYNC.RECONVERGENT B1 ;  /* 0x0000000000017941 */ /* 0x000fea0003800200 */
.L_x_36043:
        /* <DEDUP_REMOVED lines=17> */
.L_x_36054:
        /* <DEDUP_REMOVED lines=13> */
.L_x_36056:
[----:B------:R-:W-:Y:S05]  /*1c850*/  BSYNC.RECONVERGENT B3 ;  /* 0x0000000000037941 */ /* 0x000fea0003800200 */
.L_x_36055:
        /* <DEDUP_REMOVED lines=61> */
.L_x_36053:
[----:B------:R-:W-:Y:S05]  /*1cc30*/  BSYNC.RECONVERGENT B2 ;  /* 0x0000000000027941 */ /* 0x000fea0003800200 */
.L_x_36052:
[----:B------:R-:W-:Y:S01]  /*1cc40*/  I2FP.F32.U32 R170, R170 ;  /* 0x000000aa00aa7245 */ /* 0x000fe20000201000 */
[----:B-1----:R-:W-:Y:S02]  /*1cc50*/  HADD2.F32 R172, -RZ, R133.H0_H0 ;  /* 0x20000085ffac7230 */ /* 0x002fe40000004100 */
        /* <DEDUP_REMOVED lines=8> */
.L_x_36051:
[----:B------:R-:W-:Y:S05]  /*1cce0*/  BSYNC.RECONVERGENT B1 ;  /* 0x0000000000017941 */ /* 0x000fea0003800200 */
.L_x_36050:
        /* <DEDUP_REMOVED lines=17> */
.L_x_36061:
        /* <DEDUP_REMOVED lines=13> */
.L_x_36063:
[----:B------:R-:W-:Y:S05]  /*1ced0*/  BSYNC.RECONVERGENT B3 ;  /* 0x0000000000037941 */ /* 0x000fea0003800200 */
.L_x_36062:
        /* <DEDUP_REMOVED lines=61> */
.L_x_36060:
[----:B------:R-:W-:Y:S05]  /*1d2b0*/  BSYNC.RECONVERGENT B2 ;  /* 0x0000000000027941 */ /* 0x000fea0003800200 */
.L_x_36059:
        /* <DEDUP_REMOVED lines=10> */
.L_x_36058:
[----:B------:R-:W-:Y:S05]  /*1d360*/  BSYNC.RECONVERGENT B1 ;  /* 0x0000000000017941 */ /* 0x000fea0003800200 */
.L_x_36057:
        /* <DEDUP_REMOVED lines=17> */
.L_x_36068:
        /* <DEDUP_REMOVED lines=13> */
.L_x_36070:
[----:B------:R-:W-:Y:S05]  /*1d550*/  BSYNC.RECONVERGENT B3 ;  /* 0x0000000000037941 */ /* 0x000fea0003800200 */
.L_x_36069:
        /* <DEDUP_REMOVED lines=61> */
.L_x_36067:
[----:B------:R-:W-:Y:S05]  /*1d930*/  BSYNC.RECONVERGENT B2 ;  /* 0x0000000000027941 */ /* 0x000fea0003800200 */
.L_x_36066:
        /* <DEDUP_REMOVED lines=10> */
.L_x_36065:
[----:B------:R-:W-:Y:S05]  /*1d9e0*/  BSYNC.RECONVERGENT B1 ;  /* 0x0000000000017941 */ /* 0x000fea0003800200 */
.L_x_36064:
        /* <DEDUP_REMOVED lines=17> */
.L_x_36075:
        /* <DEDUP_REMOVED lines=13> */
.L_x_36077:
[----:B------:R-:W-:Y:S05]  /*1dbd0*/  BSYNC.RECONVERGENT B3 ;  /* 0x0000000000037941 */ /* 0x000fea0003800200 */
.L_x_36076:
        /* <DEDUP_REMOVED lines=61> */
.L_x_36074:
[----:B------:R-:W-:Y:S05]  /*1dfb0*/  BSYNC.RECONVERGENT B2 ;  /* 0x0000000000027941 */ /* 0x000fea0003800200 */
.L_x_36073:
        /* <DEDUP_REMOVED lines=10> */
.L_x_36072:
[----:B------:R-:W-:Y:S05]  /*1e060*/  BSYNC.RECONVERGENT B1 ;  /* 0x0000000000017941 */ /* 0x000fea0003800200 */
.L_x_36071:
        /* <DEDUP_REMOVED lines=17> */
.L_x_36082:
        /* <DEDUP_REMOVED lines=13> */
.L_x_36084:
[----:B------:R-:W-:Y:S05]  /*1e250*/  BSYNC.RECONVERGENT B3 ;  /* 0x0000000000037941 */ /* 0x000fea0003800200 */
.L_x_36083:
        /* <DEDUP_REMOVED lines=61> */
.L_x_36081:
[----:B------:R-:W-:Y:S05]  /*1e630*/  BSYNC.RECONVERGENT B2 ;  /* 0x0000000000027941 */ /* 0x000fea0003800200 */
.L_x_36080:
        /* <DEDUP_REMOVED lines=10> */
.L_x_36079:
[----:B------:R-:W-:Y:S05]  /*1e6e0*/  BSYNC.RECONVERGENT B1 ;  /* 0x0000000000017941 */ /* 0x000fea0003800200 */
.L_x_36078:
        /* <DEDUP_REMOVED lines=16> */
.L_x_36088:
        /* <DEDUP_REMOVED lines=13> */
.L_x_36090:
[----:B------:R-:W-:Y:S05]  /*1e8c0*/  BSYNC.RECONVERGENT B2 ;  /* 0x0000000000027941 */ /* 0x000fea0003800200 */
.L_x_36089:
        /* <DEDUP_REMOVED lines=61> */
.L_x_36087:
[----:B------:R-:W-:Y:S05]  /*1eca0*/  BSYNC.RECONVERGENT B1 ;  /* 0x0000000000017941 */ /* 0x000fea0003800200 */
.L_x_36086:
        /* <DEDUP_REMOVED lines=11> */
.L_x_36035:
        /* <DEDUP_REMOVED lines=21> */
.L_x_36095:
        /* <DEDUP_REMOVED lines=13> */
.L_x_36097:
[----:B------:R-:W-:Y:S05]  /*1ef80*/  BSYNC.RECONVERGENT B3 ;  /* 0x0000000000037941 */ /* 0x000fea0003800200 */
.L_x_36096:
        /* <DEDUP_REMOVED lines=60> */
.L_x_36094:
[----:B------:R-:W-:Y:S05]  /*1f350*/  BSYNC.RECONVERGENT B2 ;  /* 0x0000000000027941 */ /* 0x000fea0003800200 */
.L_x_36093:
        /* <DEDUP_REMOVED lines=10> */
.L_x_36092:
[----:B------:R-:W-:Y:S05]  /*1f400*/  BSYNC.RECONVERGENT B1 ;  /* 0x0000000000017941 */ /* 0x000fea0003800200 */
.L_x_36091:
        /* <DEDUP_REMOVED lines=17> */
.L_x_36102:
        /* <DEDUP_REMOVED lines=13> */
.L_x_36104:
[----:B------:R-:W-:Y:S05]  /*1f5f0*/  BSYNC.RECONVERGENT B3 ;  /* 0x0000000000037941 */ /* 0x000fea0003800200 */
.L_x_36103:
        /* <DEDUP_REMOVED lines=61> */
.L_x_36101:
[----:B------:R-:W-:Y:S05]  /*1f9d0*/  BSYNC.RECONVERGENT B2 ;  /* 0x0000000000027941 */ /* 0x000fea0003800200 */
.L_x_36100:
        /* <DEDUP_REMOVED lines=10> */
.L_x_36099:
[----:B------:R-:W-:Y:S05]  /*1fa80*/  BSYNC.RECONVERGENT B1 ;  /* 0x0000000000017941 */ /* 0x000fea0003800200 */
.L_x_36098:
        /* <DEDUP_REMOVED lines=17> */
.L_x_36109:
        /* <DEDUP_REMOVED lines=13> */
.L_x_36111:
[----:B------:R-:W-:Y:S05]  /*1fc70*/  BSYNC.RECONVERGENT B3 ;  /* 0x0000000000037941 */ /* 0x000fea0003800200 */
.L_x_36110:
        /* <DEDUP_REMOVED lines=61> */
.L_x_36108:
[----:B------:R-:W-:Y:S05]  /*20050*/  BSYNC.RECONVERGENT B2 ;  /* 0x0000000000027941 */ /* 0x000fea0003800200 */
.L_x_36107:
[----:B------:R-:W-:Y:S01]  /*20060*/  HFMA2 R171, -RZ, RZ, 0.1171875, 0 ;  /* 0x2f800000ffab7431 */ /* 0x000fe200000001ff */
[----:B------:R-:W-:Y:S01]  /*20070*/  I2FP.F32.U32 R170, R170 ;  /* 0x000000aa00aa7245 */ /* 0x000fe20000201000 */
[----:B-1---5:R-:W-:-:S05]  /*20080*/  HADD2.F32 R172, -RZ, R133.H0_H0 ;  /* 0x20000085ffac7230 */ /* 0x022fca0000004100 */
[----:B------:R-:W-:Y:S01]  /*20090*/  FMUL.FTZ R172, R172, UR11 ;  /* 0x0000000bacac7c20 */ /* 0x000fe20008410000 */
[----:B------:R-:W-:-:S03]  /*200a0*/  FFMA.FTZ R170, R170, R171, 1.1641532182693481445e-10 ;  /* 0x2f000000aaaa7423 */ /* 0x000fc600000100ab */
[----:B------:R-:W-:Y:S02]  /*200b0*/  FMUL.FTZ R171, R172, UR10 ;  /* 0x0000000aacab7c20 */ /* 0x000fe40008410000 */
[----:B------:R-:W-:-:S04]  /*200c0*/  FSETP.GTU.FTZ.AND P0, PT, R170, UR8, PT ;  /* 0x00000008aa007c0b */ /* 0x000fc8000bf1c000 */
[----:B------:R-:W-:Y:S02]  /*200d0*/  FSEL R171, R171, RZ, !P0 ;  /* 0x000000ffabab7208 */ /* 0x000fe40004000000 */
[----:B------:R-:W-:-:S03]  /*200e0*/  SEL R186, RZ, 0x1, P0 ;  /* 0x00000001ffba7807 */ /* 0x000fc60000000000 */
[----:B------:R-:W-:-:S07]  /*200f0*/  FMUL.FTZ R170, R171, R118 ;  /* 0x00000076abaa7220 */ /* 0x000fce0000410000 */
.L_x_36106:
[----:B------:R-:W-:Y:S05]  /*20100*/  BSYNC.RECONVERGENT B1 ;  /* 0x0000000000017941 */ /* 0x000fea0003800200 */
.L_x_36105:
        /* <DEDUP_REMOVED lines=17> */
.L_x_36116:
        /* <DEDUP_REMOVED lines=13> */
.L_x_36118:
[----:B------:R-:W-:Y:S05]  /*202f0*/  BSYNC.RECONVERGENT B3 ;  /* 0x0000000000037941 */ /* 0x000fea0003800200 */
.L_x_36117:
        /* <DEDUP_REMOVED lines=61> */
.L_x_36115:
[----:B------:R-:W-:Y:S05]  /*206d0*/  BSYNC.RECONVERGENT B2 ;  /* 0x0000000000027941 */ /* 0x000fea0003800200 */
.L_x_36114:
        /* <DEDUP_REMOVED lines=10> */
.L_x_36113:
[----:B------:R-:W-:Y:S05]  /*20780*/  BSYNC.RECONVERGENT B1 ;  /* 0x0000000000017941 */ /* 0x000fea0003800200 */
.L_x_36112:
        /* <DEDUP_REMOVED lines=17> */
.L_x_36123:
        /* <DEDUP_REMOVED lines=13> */
.L_x_36125:
[----:B------:R-:W-:Y:S05]  /*20970*/  BSYNC.RECONVERGENT B3 ;  /* 0x0000000000037941 */ /* 0x000fea0003800200 */
.L_x_36124:
        /* <DEDUP_REMOVED lines=61> */
.L_x_36122:
[----:B------:R-:W-:Y:S05]  /*20d50*/  BSYNC.RECONVERGENT B2 ;  /* 0x0000000000027941 */ /* 0x000fea0003800200 */
.L_x_36121:
        /* <DEDUP_REMOVED lines=10> */
.L_x_36120:
[----:B------:R-:W-:Y:S05]  /*20e00*/  BSYNC.RECONVERGENT B1 ;  /* 0x0000000000017941 */ /* 0x000fea0003800200 */
.L_x_36119:
        /* <DEDUP_REMOVED lines=17> */
.L_x_36130:
        /* <DEDUP_REMOVED lines=13> */
.L_x_36132:
[----:B------:R-:W-:Y:S05]  /*20ff0*/  BSYNC.RECONVERGENT B3 ;  /* 0x0000000000037941 */ /* 0x000fea0003800200 */
.L_x_36131:
        /* <DEDUP_REMOVED lines=61> */
.L_x_36129:
[----:B------:R-:W-:Y:S05]  /*213d0*/  BSYNC.RECONVERGENT B2 ;  /* 0x0000000000027941 */ /* 0x000fea0003800200 */
.L_x_36128:
        /* <DEDUP_REMOVED lines=10> */
.L_x_36127:
[----:B------:R-:W-:Y:S05]  /*21480*/  BSYNC.RECONVERGENT B1 ;  /* 0x0000000000017941 */ /* 0x000fea0003800200 */
.L_x_36126:
        /* <DEDUP_REMOVED lines=17> */
.L_x_36137:
        /* <DEDUP_REMOVED lines=13> */
.L_x_36139:
[----:B------:R-:W-:Y:S05]  /*21670*/  BSYNC.RECONVERGENT B3 ;  /* 0x0000000000037941 */ /* 0x000fea0003800200 */
.L_x_36138:
        /* <DEDUP_REMOVED lines=61> */
.L_x_36136:
[----:B------:R-:W-:Y:S05]  /*21a50*/  BSYNC.RECONVERGENT B2 ;  /* 0x0000000000027941 */ /* 0x000fea0003800200 */
.L_x_36135:
        /* <DEDUP_REMOVED lines=10> */
.L_x_36134:
[----:B------:R-:W-:Y:S05]  /*21b00*/  BSYNC.RECONVERGENT B1 ;  /* 0x0000000000017941 */ /* 0x000fea0003800200 */
.L_x_36133:
        /* <DEDUP_REMOVED lines=16> */
.L_x_36142:
        /* <DEDUP_REMOVED lines=13> */
.L_x_36144:
[----:B------:R-:W-:Y:S05]  /*21ce0*/  BSYNC.RECONVERGENT B2 ;  /* 0x0000000000027941 */ /* 0x000fea0003800200 */
.L_x_36143:
        /* <DEDUP_REMOVED lines=61> */
.L_x_36141:
[----:B------:R-:W-:Y:S05]  /*220c0*/  BSYNC.RECONVERGENT B1 ;  /* 0x0000000000017941 */ /* 0x000fea0003800200 */
.L_x_36140:
        /* <DEDUP_REMOVED lines=10> */
.L_x_36085:
[----:B------:R-:W-:Y:S05]  /*22170*/  BSYNC.RECONVERGENT B0 ;  /* 0x0000000000007941 */ /* 0x000fea0003800200 */
.L_x_36034:
        /* <DEDUP_REMOVED lines=66> */
.L_x_36146:
[----:B------:R-:W-:Y:S05]  /*225a0*/  BSYNC.RECONVERGENT B0 ;  /* 0x0000000000007941 */ /* 0x000fea0003800200 */
.L_x_36145:
        /* <DEDUP_REMOVED lines=104> */
.L_x_36162:
        /* <DEDUP_REMOVED lines=108> */
[----:B------:R-:W-:Y:S01]  /*232f0*/  F2FP.F16.F32.PACK_AB R146, R173, R146 ;  /* 0x00000092ad92723e */ /* 0x000fe200000000ff */
        /* <DEDUP_REMOVED lines=67> */
[----:B------:R-:W-:-:S05]  /*23730*/  F2FP.F16.F32.PACK_AB R152, R167, R168 ;  /* 0x000000a8a798723e */ /* 0x000fca00000000ff */
[----:B------:R0:W-:Y:S02]  /*23740*/  STG.E.128 desc[UR6][R164.64], R152 ;  /* 0x00000098a4007986 */ /* 0x0001e4000c101d06 */
.L_x_36149:
[----:B------:R-:W-:Y:S05]  /*23750*/  BSYNC.RECONVERGENT B0 ;  /* 0x0000000000007941 */ /* 0x000fea0003800200 */
.L_x_36148:
[----:B0-----:R-:W0:Y:S02]  /*23760*/  LDC.64 R136, c[0x0][0x380] ;  /* 0x0000e000ff887b82 */ /* 0x001e240000000a00 */
[----:B0-----:R-:W-:-:S05]  /*23770*/  IMAD R177, R136, 0x4, R177 ;  /* 0x0000000488b17824 */ /* 0x001fca00078e02b1 */
[----:B------:R-:W-:-:S13]  /*23780*/  ISETP.GE.AND P0, PT, R177, R137, PT ;  /* 0x00000089b100720c */ /* 0x000fda0003f06270 */
[----:B------:R-:W-:Y:S05]  /*23790*/  @!P0 BRA `(.L_x_36150) ;  /* 0xfffffdd400348947 */ /* 0x000fea000383ffff */
[----:B------:R-:W-:Y:S05]  /*237a0*/  EXIT ;  /* 0x000000000000794d */ /* 0x000fea0003800000 */
.L_x_36147:
        /* <DEDUP_REMOVED lines=8> */
.L_x_36152:
[----:B------:R-:W-:Y:S05]  /*23830*/  BSYNC B0 ;  /* 0x0000000000007941 */ /* 0x000fea0003800000 */
.L_x_36151:
        /* <DEDUP_REMOVED lines=9> */
.L_x_36153:
[----:B------:R-:W-:Y:S02]  /*238d0*/  IMAD.MOV.U32 R206, RZ, RZ, 0x4 ;  /* 0x00000004ffce7424 */ /* 0x000fe400078e00ff */
[----:B------:R-:W-:-:S04]  /*238e0*/  IMAD.MOV.U32 R195, RZ, RZ, R205 ;  /* 0x000000ffffc37224 */ /* 0x000fc800078e00cd */
[----:B------:R-:W-:-:S05]  /*238f0*/  FADD.FTZ R199, R198, R195 ;  /* 0x000000c3c6c77221 */ /* 0x000fca0000010000 */
[----:B------:R-:W-:-:S07]  /*23900*/  MOV R207, R199 ;  /* 0x000000c700cf7202 */ /* 0x000fce0000000f00 */
[----:B------:R-:W-:Y:S05]  /*23910*/  WARPSYNC.COLLECTIVE R204, `(.L_x_36154) ;  /* 0x00000000cc087348 */ /* 0x000fea0003c00000 */
[----:B------:R0:W1:Y:S02]  /*23920*/  SHFL.BFLY P1, R205, R207, R206, R209 ;  /* 0x0c0000cecfcd7389 */ /* 0x00006400000200d1 */
[----:B01----:R-:W-:Y:S05]  /*23930*/  ENDCOLLECTIVE ;  /* 0x000000000000791b */ /* 0x003fea0003800000 */
.L_x_36154:
[----:B------:R-:W-:Y:S01]  /*23940*/  HFMA2 R206, -RZ, RZ, 0, 4.76837158203125e-07 ;  /* 0x00000008ffce7431 */ /* 0x000fe200000001ff */
[----:B------:R-:W-:-:S05]  /*23950*/  MOV R194, R205 ;  /* 0x000000cd00c27202 */ /* 0x000fca0000000f00 */
[----:B------:R-:W-:-:S04]  /*23960*/  FADD.FTZ R202, R199, R194 ;  /* 0x000000c2c7ca7221 */ /* 0x000fc80000010000 */
[----:B------:R-:W-:-:S07]  /*23970*/  IMAD.MOV.U32 R207, RZ, RZ, R202 ;  /* 0x000000ffffcf7224 */ /* 0x000fce00078e00ca */
[----:B------:R-:W-:Y:S05]  /*23980*/  WARPSYNC.COLLECTIVE R204, `(.L_x_36155) ;  /* 0x00000000cc087348 */ /* 0x000fea0003c00000 */
[----:B------:R0:W1:Y:S02]  /*23990*/  SHFL.BFLY P1, R205, R207, R206, R209 ;  /* 0x0c0000cecfcd7389 */ /* 0x00006400000200d1 */
[----:B01----:R-:W-:Y:S05]  /*239a0*/  ENDCOLLECTIVE ;  /* 0x000000000000791b */ /* 0x003fea0003800000 */
.L_x_36155:
        /* <DEDUP_REMOVED lines=8> */
.L_x_36156:
        /* <DEDUP_REMOVED lines=88> */
.L_x_36157:
[----:B------:R-:W-:Y:S02]  /*23fb0*/  IMAD.MOV.U32 R206, RZ, RZ, 0x2 ;  /* 0x00000002ffce7424 */ /* 0x000fe400078e00ff */
[----:B------:R-:W-:-:S04]  /*23fc0*/  IMAD.MOV.U32 R199, RZ, RZ, R205 ;  /* 0x000000ffffc77224 */ /* 0x000fc800078e00cd */
[----:B------:R-:W-:-:S05]  /*23fd0*/  FADD.FTZ R199, R0, R199 ;  /* 0x000000c700c77221 */ /* 0x000fca0000010000 */
[----:B------:R-:W-:-:S07]  /*23fe0*/  MOV R207, R199 ;  /* 0x000000c700cf7202 */ /* 0x000fce0000000f00 */
[----:B------:R-:W-:Y:S05]  /*23ff0*/  WARPSYNC.COLLECTIVE R204, `(.L_x_36158) ;  /* 0x00000000cc087348 */ /* 0x000fea0003c00000 */
[----:B------:R0:W1:Y:S02]  /*24000*/  SHFL.BFLY P1, R205, R207, R206, R209 ;  /* 0x0c0000cecfcd7389 */ /* 0x00006400000200d1 */
[----:B01----:R-:W-:Y:S05]  /*24010*/  ENDCOLLECTIVE ;  /* 0x000000000000791b */ /* 0x003fea0003800000 */
.L_x_36158:
[----:B------:R-:W-:Y:S01]  /*24020*/  HFMA2 R206, -RZ, RZ, 0, 2.384185791015625e-07 ;  /* 0x00000004ffce7431 */ /* 0x000fe200000001ff */
[----:B------:R-:W-:-:S05]  /*24030*/  MOV R198, R205 ;  /* 0x000000cd00c67202 */ /* 0x000fca0000000f00 */
[----:B------:R-:W-:-:S04]  /*24040*/  FADD.FTZ R198, R199, R198 ;  /* 0x000000c6c7c67221 */ /* 0x000fc80000010000 */
[----:B------:R-:W-:-:S07]  /*24050*/  IMAD.MOV.U32 R207, RZ, RZ, R198 ;  /* 0x000000ffffcf7224 */ /* 0x000fce00078e00c6 */
[----:B------:R-:W-:Y:S05]  /*24060*/  WARPSYNC.COLLECTIVE R204, `(.L_x_36159) ;  /* 0x00000000cc087348 */ /* 0x000fea0003c00000 */
[----:B------:R0:W1:Y:S02]  /*24070*/  SHFL.BFLY P1, R205, R207, R206, R209 ;  /* 0x0c0000cecfcd7389 */ /* 0x00006400000200d1 */
[----:B01----:R-:W-:Y:S05]  /*24080*/  ENDCOLLECTIVE ;  /* 0x000000000000791b */ /* 0x003fea0003800000 */
.L_x_36159:
[----:B------:R-:W-:Y:S02]  /*24090*/  IMAD.MOV.U32 R206, RZ, RZ, 0x8 ;  /* 0x00000008ffce7424 */ /* 0x000fe400078e00ff */
[----:B------:R-:W-:-:S04]  /*240a0*/  IMAD.MOV.U32 R203, RZ, RZ, R205 ;  /* 0x000000ffffcb7224 */ /* 0x000fc800078e00cd */
[----:B------:R-:W-:-:S05]  /*240b0*/  FADD.FTZ R203, R198, R203 ;  /* 0x000000cbc6cb7221 */ /* 0x000fca0000010000 */
[----:B------:R-:W-:-:S07]  /*240c0*/  MOV R207, R203 ;  /* 0x000000cb00cf7202 */ /* 0x000fce0000000f00 */
[----:B------:R-:W-:Y:S05]  /*240d0*/  WARPSYNC.COLLECTIVE R204, `(.L_x_36160) ;  /* 0x00000000cc087348 */ /* 0x000fea0003c00000 */
[----:B------:R0:W1:Y:S02]  /*240e0*/  SHFL.BFLY P1, R205, R207, R206, R209 ;  /* 0x0c0000cecfcd7389 */ /* 0x00006400000200d1 */
[----:B01----:R-:W-:Y:S05]  /*240f0*/  ENDCOLLECTIVE ;  /* 0x000000000000791b */ /* 0x003fea0003800000 */
.L_x_36160:
[----:B------:R-:W-:Y:S01]  /*24100*/  HFMA2 R206, -RZ, RZ, 0, 9.5367431640625e-07 ;  /* 0x00000010ffce7431 */ /* 0x000fe200000001ff */
[----:B------:R-:W-:-:S05]  /*24110*/  MOV R202, R205 ;  /* 0x000000cd00ca7202 */ /* 0x000fca0000000f00 */
[----:B------:R-:W-:-:S04]  /*24120*/  FADD.FTZ R202, R203, R202 ;  /* 0x000000cacbca7221 */ /* 0x000fc80000010000 */
[----:B------:R-:W-:-:S07]  /*24130*/  IMAD.MOV.U32 R207, RZ, RZ, R202 ;  /* 0x000000ffffcf7224 */ /* 0x000fce00078e00ca */
[----:B------:R-:W-:Y:S05]  /*24140*/  WARPSYNC.COLLECTIVE R204, `(.L_x_36161) ;  /* 0x00000000cc087348 */ /* 0x000fea0003c00000 */
[----:B------:R0:W1:Y:S02]  /*24150*/  SHFL.BFLY P1, R205, R207, R206, R209 ;  /* 0x0c0000cecfcd7389 */ /* 0x00006400000200d1 */
[----:B01----:R-:W-:Y:S05]  /*24160*/  ENDCOLLECTIVE ;  /* 0x000000000000791b */ /* 0x003fea0003800000 */
.L_x_36161:
[----:B------:R-:W-:Y:S05]  /*24170*/  BRA `(.L_x_36162) ;  /* 0xffffffe800ac7947 */ /* 0x000fea000383ffff */
.L_x_36163:
        /* <DEDUP_REMOVED lines=16> */
.L_x_45895:


//--------------------- .text._ZN10layer_norm13ln_fwd_kernelINS_13Kernel_traitsI6__halfffffjLj1280ELj1ELj4ELj1ELj16ENS_18Kernel_traits_baseILj1280ES2_ffffjLj128EEEEELb0ELb0ELb0ELb0EEEvNS_9FwdParamsE --------------------------
	.section	.text._ZN10layer_norm13ln_fwd_kernelINS_13Kernel_traitsI6__halfffffjLj1280ELj1ELj4ELj1ELj16ENS_18Kernel_traits_baseILj1280ES2_ffffjLj128EEEEELb0ELb0ELb0ELb0EEEvNS_9FwdParamsE,"ax",@progbits
	.align	128
        .global         _ZN10layer_norm13ln_fwd_kernelINS_13Kernel_traitsI6__halfffffjLj1280ELj1ELj4ELj1ELj16ENS_18Kernel_traits_baseILj1280ES2_ffffjLj128EEEEELb0ELb0ELb0ELb0EEEvNS_9FwdParamsE
        .type           _ZN10layer_norm13ln_fwd_kernelINS_13Kernel_traitsI6__halfffffjLj1280ELj1ELj4ELj1ELj16ENS_18Kernel_traits_baseILj1280ES2_ffffjLj128EEEEELb0ELb0ELb0ELb0EEEvNS_9FwdParamsE,@function
        .size           _ZN10layer_norm13ln_fwd_kernelINS_13Kernel_traitsI6__halfffffjLj1280ELj1ELj4ELj1ELj16ENS_18Kernel_traits_baseILj1280ES2_ffffjLj128EEEEELb0ELb0ELb0ELb0EEEvNS_9FwdParamsE,(.L_x_45896 - _ZN10layer_norm13ln_fwd_kernelINS_13Kernel_traitsI6__halfffffjLj1280ELj1ELj4ELj1ELj16ENS_18Kernel_traits_baseILj1280ES2_ffffjLj128EEEEELb0ELb0ELb0ELb0EEEvNS_9FwdParamsE)
        .other          _ZN10layer_norm13ln_fwd_kernelINS_13Kernel_traitsI6__halfffffjLj1280ELj1ELj4ELj1ELj16ENS_18Kernel_traits_baseILj1280ES2_ffffjLj128EEEEELb0ELb0ELb0ELb0EEEvNS_9FwdParamsE,@"STO_CUDA_ENTRY STV_DEFAULT"
_ZN10layer_norm13ln_fwd_kernelINS_13Kernel_traitsI6__halfffffjLj1280ELj1ELj4ELj1ELj16ENS_18Kernel_traits_baseILj1280ES2_ffffjLj128EEEEELb0ELb0ELb0ELb0EEEvNS_9FwdParamsE:
.text._ZN10layer_norm13ln_fwd_kernelINS_13Kernel_traitsI6__halfffffjLj1280ELj1ELj4ELj1ELj16ENS_18Kernel_traits_baseILj1280ES2_ffffjLj128EEEEELb0ELb0ELb0ELb0EEEvNS_9FwdParamsE:
        /* <DEDUP_REMOVED lines=21> */
[C---:B------:R-:W-:Y:S02]  /*0150*/  ISETP.GE.U32.AND P1, PT, R0.reuse, 0x80, PT ;  /* 0x000000800000780c */ /* 0x040fe40003f26070 */
[C---:B------:R-:W-:Y:S02]  /*0160*/  ISETP.GE.U32.AND P2, PT, R0.reuse, 0xa0, PT ;  /* 0x000000a00000780c */ /* 0x040fe40003f46070 */
[----:B------:R-:W-:-:S03]  /*0170*/  ISETP.GE.U32.AND P3, PT, R0, 0xc0, PT ;  /* 0x000000c00000780c */ /* 0x000fc60003f66070 */
[----:B------:R-:W0:Y:S08]  /*0180*/  @P5 LDC.64 R4, c[0x0][0x3d0] ;  /* 0x0000f400ff045b82 */ /* 0x000e300000000a00 */
[----:B------:R-:W1:Y:S08]  /*0190*/  @P5 LDC.64 R42, c[0x0][0x438] ;  /* 0x00010e00ff2a5b82 */ /* 0x000e700000000a00 */
[----:B------:R-:W2:Y:S08]  /*01a0*/  @P6 LDC.64 R44, c[0x0][0x3d0] ;  /* 0x0000f400ff2c6b82 */ /* 0x000eb00000000a00 */
[----:B------:R-:W3:Y:S01]  /*01b0*/  @P6 LDC.64 R46, c[0x0][0x438] ;  /* 0x00010e00ff2e6b82 */ /* 0x000ee20000000a00 */
[----:B0-----:R-:W-:Y:S01]  /*01c0*/  @P5 IMAD.WIDE.U32 R4, R3, 0x8, R4 ;  /* 0x0000000803045825 */ /* 0x001fe200078e0004 */
[----:B------:R-:W-:-:S04]  /*01d0*/  ISETP.GE.U32.AND P4, PT, R0, 0xe0, PT ;  /* 0x000000e00000780c */ /* 0x000fc80003f86070 */
[----:B------:R0:W5:Y:S02]  /*01e0*/  @P5 LDG.E.64 R6, desc[UR6][R4.64] ;  /* 0x0000000604065981 */ /* 0x000164000c1e1b00 */
[----:B------:R-:W4:Y:S01]  /*01f0*/  @P0 LDC.64 R48, c[0x0][0x3d0] ;  /* 0x0000f400ff300b82 */ /* 0x000f220000000a00 */
[C---:B-1----:R-:W-:Y:S01]  /*0200*/  @P5 IMAD.WIDE.U32 R42, R3.reuse, 0x8, R42 ;  /* 0x00000008032a5825 */ /* 0x042fe200078e002a */
[----:B------:R-:W-:-:S04]  /*0210*/  @P5 LOP3.LUT R3, R3, 0x20, RZ, 0xfc, !PT ;  /* 0x0000002003035812 */ /* 0x000fc800078efcff */
[----:B------:R-:W5:Y:S02]  /*0220*/  @P5 LD.E.64 R38, desc[UR6][R42.64] ;  /* 0x000000062a265980 */ /* 0x000f64000c101b00 */
[----:B------:R-:W1:Y:S01]  /*0230*/  @P0 LDC.64 R50, c[0x0][0x438] ;  /* 0x00010e00ff320b82 */ /* 0x000e620000000a00 */
[----:B--2---:R-:W-:-:S05]  /*0240*/  @P6 IMAD.WIDE.U32 R44, R3, 0x8, R44 ;  /* 0x00000008032c6825 */ /* 0x004fca00078e002c */
[----:B------:R2:W5:Y:S02]  /*0250*/  @P6 LDG.E.64 R8, desc[UR6][R44.64] ;  /* 0x000000062c086981 */ /* 0x000564000c1e1b00 */
[----:B------:R-:W2:Y:S01]  /*0260*/  @P1 LDC.64 R52, c[0x0][0x3d0] ;  /* 0x0000f400ff341b82 */ /* 0x000ea20000000a00 */
[----:B---3--:R-:W-:-:S07]  /*0270*/  @P6 IMAD.WIDE.U32 R46, R3, 0x8, R46 ;  /* 0x00000008032e6825 */ /* 0x008fce00078e002e */
[----:B------:R-:W3:Y:S01]  /*0280*/  @P1 LDC.64 R54, c[0x0][0x438] ;  /* 0x00010e00ff361b82 */ /* 0x000ee20000000a00 */
[----:B------:R3:W5:Y:S01]  /*0290*/  @P6 LD.E.64 R36, desc[UR6][R46.64] ;  /* 0x000000062e246980 */ /* 0x000762000c101b00 */
[----:B------:R-:W-:-:S06]  /*02a0*/  @P6 IADD3 R3, PT, PT, R3, 0x20, RZ ;  /* 0x0000002003036810 */ /* 0x000fcc0007ffe0ff */
[----:B------:R-:W3:Y:S01]  /*02b0*/  @P2 LDC.64 R56, c[0x0][0x3d0] ;  /* 0x0000f400ff382b82 */ /* 0x000ee20000000a00 */
[----:B------:R-:W-:-:S07]  /*02c0*/  ISETP.GE.U32.AND P6, PT, R0, 0x100, PT ;  /* 0x000001000000780c */ /* 0x000fce0003fc6070 */
[----:B------:R-:W3:Y:S01]  /*02d0*/  @P2 LDC.64 R58, c[0x0][0x438] ;  /* 0x00010e00ff3a2b82 */ /* 0x000ee20000000a00 */
[----:B------:R-:W-:Y:S01]  /*02e0*/  ISETP.GE.U32.AND P5, PT, R0, 0x120, PT ;  /* 0x000001200000780c */ /* 0x000fe20003fa6070 */
[----:B----4-:R-:W-:-:S06]  /*02f0*/  @P0 IMAD.WIDE.U32 R48, R3, 0x8, R48 ;  /* 0x0000000803300825 */ /* 0x010fcc00078e0030 */
[----:B0-----:R-:W0:Y:S01]  /*0300*/  @P3 LDC.64 R4, c[0x0][0x3d0] ;  /* 0x0000f400ff043b82 */ /* 0x001e220000000a00 */
[----:B-1----:R-:W-:-:S07]  /*0310*/  @P0 IMAD.WIDE.U32 R50, R3, 0x8, R50 ;  /* 0x0000000803320825 */ /* 0x002fce00078e0032 */
[----:B------:R-:W1:Y:S01]  /*0320*/  @P3 LDC.64 R60, c[0x0][0x438] ;  /* 0x00010e00ff3c3b82 */ /* 0x000e620000000a00 */
[----:B------:R-:W-:Y:S01]  /*0330*/  @P0 IADD3 R3, PT, PT, R3, 0x20, RZ ;  /* 0x0000002003030810 */ /* 0x000fe20007ffe0ff */
[----:B------:R4:W5:Y:S06]  /*0340*/  @P0 LDG.E.64 R10, desc[UR6][R48.64] ;  /* 0x00000006300a0981 */ /* 0x00096c000c1e1b00 */
[----:B--2---:R-:W2:Y:S01]  /*0350*/  @P4 LDC.64 R44, c[0x0][0x3d0] ;  /* 0x0000f400ff2c4b82 */ /* 0x004ea20000000a00 */
[C---:B------:R-:W-:Y:S01]  /*0360*/  @P1 IMAD.WIDE.U32 R52, R3.reuse, 0x8, R52 ;  /* 0x0000000803341825 */ /* 0x040fe200078e0034 */
[----:B------:R4:W5:Y:S06]  /*0370*/  @P0 LD.E.64 R34, desc[UR6][R50.64] ;  /* 0x0000000632220980 */ /* 0x00096c000c101b00 */
[----:B------:R-:W4:Y:S01]  /*0380*/  @P4 LDC.64 R42, c[0x0][0x438] ;  /* 0x00010e00ff2a4b82 */ /* 0x000f220000000a00 */
[C---:B---3--:R-:W-:Y:S01]  /*0390*/  @P1 IMAD.WIDE.U32 R54, R3.reuse, 0x8, R54 ;  /* 0x0000000803361825 */ /* 0x048fe200078e0036 */
[----:B------:R-:W-:Y:S01]  /*03a0*/  @P1 IADD3 R3, PT, PT, R3, 0x20, RZ ;  /* 0x0000002003031810 */ /* 0x000fe20007ffe0ff */
[----:B------:R3:W5:Y:S05]  /*03b0*/  @P1 LDG.E.64 R12, desc[UR6][R52.64] ;  /* 0x00000006340c1981 */ /* 0x00076a000c1e1b00 */
[----:B------:R-:W3:Y:S01]  /*03c0*/  @P6 LDC.64 R46, c[0x0][0x3d0] ;  /* 0x0000f400ff2e6b82 */ /* 0x000ee20000000a00 */
[C---:B------:R-:W-:Y:S01]  /*03d0*/  @P2 IMAD.WIDE.U32 R56, R3.reuse, 0x8, R56 ;  /* 0x0000000803382825 */ /* 0x040fe200078e0038 */
[----:B------:R0:W5:Y:S06]  /*03e0*/  @P1 LD.E.64 R32, desc[UR6][R54.64] ;  /* 0x0000000636201980 */ /* 0x00016c000c101b00 */
[----:B------:R-:W3:Y:S01]  /*03f0*/  @P6 LDC.64 R62, c[0x0][0x438] ;  /* 0x00010e00ff3e6b82 */ /* 0x000ee20000000a00 */
[C---:B------:R-:W-:Y:S01]  /*0400*/  @P2 IMAD.WIDE.U32 R58, R3.reuse, 0x8, R58 ;  /* 0x00000008033a2825 */ /* 0x040fe200078e003a */
[----:B------:R-:W-:Y:S01]  /*0410*/  @P2 IADD3 R3, PT, PT, R3, 0x20, RZ ;  /* 0x0000002003032810 */ /* 0x000fe20007ffe0ff */
[----:B------:R1:W5:Y:S05]  /*0420*/  @P2 LDG.E.64 R14, desc[UR6][R56.64] ;  /* 0x00000006380e2981 */ /* 0x00036a000c1e1b00 */
[----:B------:R-:W3:Y:S01]  /*0430*/  @P5 LDC.64 R64, c[0x0][0x3d0] ;  /* 0x0000f400ff405b82 */ /* 0x000ee20000000a00 */
[C---:B0-----:R-:W-:Y:S01]  /*0440*/  @P3 IMAD.WIDE.U32 R4, R3.reuse, 0x8, R4 ;  /* 0x0000000803043825 */ /* 0x041fe200078e0004 */
[----:B------:R0:W5:Y:S06]  /*0450*/  @P2 LD.E.64 R30, desc[UR6][R58.64] ;  /* 0x000000063a1e2980 */ /* 0x00016c000c101b00 */
[----:B------:R-:W0:Y:S01]  /*0460*/  @P5 LDC.64 R66, c[0x0][0x438] ;  /* 0x00010e00ff425b82 */ /* 0x000e220000000a00 */
[C---:B-1----:R-:W-:Y:S01]  /*0470*/  @P3 IMAD.WIDE.U32 R60, R3.reuse, 0x8, R60 ;  /* 0x00000008033c3825 */ /* 0x042fe200078e003c */
[----:B------:R-:W-:Y:S01]  /*0480*/  @P3 IADD3 R3, PT, PT, R3, 0x20, RZ ;  /* 0x0000002003033810 */ /* 0x000fe20007ffe0ff */
[----:B------:R1:W5:Y:S04]  /*0490*/  @P3 LDG.E.64 R16, desc[UR6][R4.64] ;  /* 0x0000000604103981 */ /* 0x000368000c1e1b00 */
[C---:B--2---:R-:W-:Y:S01]  /*04a0*/  @P4 IMAD.WIDE.U32 R44, R3.reuse, 0x8, R44 ;  /* 0x00000008032c4825 */ /* 0x044fe200078e002c */
[----:B------:R1:W5:Y:S03]  /*04b0*/  @P3 LD.E.64 R28, desc[UR6][R60.64] ;  /* 0x000000063c1c3980 */ /* 0x000366000c101b00 */
[C---:B----4-:R-:W-:Y:S01]  /*04c0*/  @P4 IMAD.WIDE.U32 R42, R3.reuse, 0x8, R42 ;  /* 0x00000008032a4825 */ /* 0x050fe200078e002a */
[----:B------:R-:W-:Y:S01]  /*04d0*/  @P4 IADD3 R3, PT, PT, R3, 0x20, RZ ;  /* 0x0000002003034810 */ /* 0x000fe20007ffe0ff */
[----:B------:R1:W5:Y:S04]  /*04e0*/  @P4 LDG.E.64 R18, desc[UR6][R44.64] ;  /* 0x000000062c124981 */ /* 0x000368000c1e1b00 */
[C---:B---3--:R-:W-:Y:S01]  /*04f0*/  @P6 IMAD.WIDE.U32 R46, R3.reuse, 0x8, R46 ;  /* 0x00000008032e6825 */ /* 0x048fe200078e002e */
[----:B------:R1:W5:Y:S03]  /*0500*/  @P4 LD.E.64 R26, desc[UR6][R42.64] ;  /* 0x000000062a1a4980 */ /* 0x000366000c101b00 */
[C---:B------:R-:W-:Y:S01]  /*0510*/  @P6 IMAD.WIDE.U32 R62, R3.reuse, 0x8, R62 ;  /* 0x00000008033e6825 */ /* 0x040fe200078e003e */
[----:B------:R-:W-:Y:S01]  /*0520*/  @P6 IADD3 R3, PT, PT, R3, 0x20, RZ ;  /* 0x0000002003036810 */ /* 0x000fe20007ffe0ff */
[----:B------:R1:W5:Y:S04]  /*0530*/  @P6 LDG.E.64 R20, desc[UR6][R46.64] ;  /* 0x000000062e146981 */ /* 0x000368000c1e1b00 */
[C---:B------:R-:W-:Y:S01]  /*0540*/  @P5 IMAD.WIDE.U32 R64, R3.reuse, 0x8, R64 ;  /* 0x0000000803405825 */ /* 0x040fe200078e0040 */
[----:B------:R1:W5:Y:S03]  /*0550*/  @P6 LD.E.64 R24, desc[UR6][R62.64] ;  /* 0x000000063e186980 */ /* 0x000366000c101b00 */
[----:B0-----:R-:W-:Y:S01]  /*0560*/  @P5 IMAD.WIDE.U32 R66, R3, 0x8, R66 ;  /* 0x0000000803425825 */ /* 0x001fe200078e0042 */
[----:B------:R1:W5:Y:S04]  /*0570*/  @P5 LDG.E.64 R40, desc[UR6][R64.64] ;  /* 0x0000000640285981 */ /* 0x000368000c1e1b00 */
[----:B------:R1:W5:Y:S01]  /*0580*/  @P5 LD.E.64 R22, desc[UR6][R66.64] ;  /* 0x0000000642165980 */ /* 0x000362000c101b00 */
[----:B------:R-:W-:-:S02]  /*0590*/  ISETP.GE.U32.AND P0, PT, R0, 0x140, PT ;  /* 0x000001400000780c */ /* 0x000fc40003f06070 */
[----:B------:R-:W-:-:S11]  /*05a0*/  @P5 IADD3 R3, PT, PT, R3, 0x20, RZ ;  /* 0x0000002003035810 */ /* 0x000fd60007ffe0ff */
[----:B-1----:R-:W-:Y:S05]  /*05b0*/  @!P0 BRA `(.L_x_36166) ;  /* 0x0000000400088947 */ /* 0x002fea0003800000 */
[----:B------:R-:W0:Y:S08]  /*05c0*/  LDC.64 R42, c[0x0][0x3d0] ;  /* 0x0000f400ff2a7b82 */ /* 0x000e300000000a00 */
[----:B------:R-:W1:Y:S01]  /*05d0*/  LDC.64 R4, c[0x0][0x438] ;  /* 0x00010e00ff047b82 */ /* 0x000e620000000a00 */
[----:B0-----:R-:W-:-:S06]  /*05e0*/  IMAD.WIDE.U32 R42, R3, 0x8, R42 ;  /* 0x00000008032a7825 */ /* 0x001fcc00078e002a */
[----:B------:R-:W5:Y:S01]  /*05f0*/  LDG.E.64 R42, desc[UR6][R42.64] ;  /* 0x000000062a2a7981 */ /* 0x000f62000c1e1b00 */
[----:B-1----:R-:W-:-:S06]  /*0600*/  IMAD.WIDE.U32 R4, R3, 0x8, R4 ;  /* 0x0000000803047825 */ /* 0x002fcc00078e0004 */
[----:B------:R-:W5:Y:S01]  /*0610*/  LD.E.64 R4, desc[UR6][R4.64] ;  /* 0x0000000604047980 */ /* 0x000f62000c101b00 */
[----:B------:R-:W-:Y:S05]  /*0620*/  BRA `(.L_x_36166) ;  /* 0x0000000000ec7947 */ /* 0x000fea0003800000 */
.L_x_36165:
        /* <DEDUP_REMOVED lines=8> */
[----:B------:R-:W2:Y:S01]  /*06b0*/  @P5 LDC.64 R48, c[0x0][0x3d0] ;  /* 0x0000f400ff305b82 */ /* 0x000ea20000000a00 */
[----:B------:R-:W-:-:S07]  /*06c0*/  ISETP.GE.U32.AND P2, PT, R0, 0xe0, PT ;  /* 0x000000e00000780c */ /* 0x000fce0003f46070 */
[----:B------:R-:W3:Y:S01]  /*06d0*/  @P0 LDC.64 R50, c[0x0][0x3d0] ;  /* 0x0000f400ff320b82 */ /* 0x000ee20000000a00 */
[C---:B0-----:R-:W-:Y:S01]  /*06e0*/  @P1 IMAD.WIDE.U32 R44, R3.reuse, 0x8, R44 ;  /* 0x00000008032c1825 */ /* 0x041fe200078e002c */
[----:B------:R-:W-:Y:S02]  /*06f0*/  @P1 LOP3.LUT R3, R3, 0x20, RZ, 0xfc, !PT ;  /* 0x0000002003031812 */ /* 0x000fe400078efcff */
[----:B------:R-:W-:Y:S02]  /*0700*/  @P1 CS2R R38, SRZ ;  /* 0x0000000000261805 */ /* 0x000fe4000001ff00 */
[----:B------:R0:W5:Y:S01]  /*0710*/  @P1 LDG.E.64 R6, desc[UR6][R44.64] ;  /* 0x000000062c061981 */ /* 0x000162000c1e1b00 */
[----:B------:R-:W-:Y:S01]  /*0720*/  ISETP.GE.U32.AND P1, PT, R0, 0x100, PT ;  /* 0x000001000000780c */ /* 0x000fe20003f26070 */
[----:B------:R-:W4:Y:S01]  /*0730*/  @P4 LDC.64 R52, c[0x0][0x3d0] ;  /* 0x0000f400ff344b82 */ /* 0x000f220000000a00 */
[C---:B-1----:R-:W-:Y:S01]  /*0740*/  @P6 IMAD.WIDE.U32 R46, R3.reuse, 0x8, R46 ;  /* 0x00000008032e6825 */ /* 0x042fe200078e002e */
[----:B------:R-:W-:-:S02]  /*0750*/  @P6 IADD3 R3, PT, PT, R3, 0x20, RZ ;  /* 0x0000002003036810 */ /* 0x000fc40007ffe0ff */
[----:B------:R-:W-:Y:S02]  /*0760*/  @P6 CS2R R36, SRZ ;  /* 0x0000000000246805 */ /* 0x000fe4000001ff00 */
[----:B------:R-:W5:Y:S02]  /*0770*/  @P6 LDG.E.64 R8, desc[UR6][R46.64] ;  /* 0x000000062e086981 */ /* 0x000f64000c1e1b00 */
[----:B------:R-:W1:Y:S01]  /*0780*/  @P3 LDC.64 R54, c[0x0][0x3d0] ;  /* 0x0000f400ff363b82 */ /* 0x000e620000000a00 */
[C---:B--2---:R-:W-:Y:S01]  /*0790*/  @P5 IMAD.WIDE.U32 R48, R3.reuse, 0x8, R48 ;  /* 0x0000000803305825 */ /* 0x044fe200078e0030 */
[C---:B------:R-:W-:Y:S02]  /*07a0*/  ISETP.GE.U32.AND P6, PT, R0.reuse, 0x120, PT ;  /* 0x000001200000780c */ /* 0x040fe40003fc6070 */
[----:B------:R-:W-:Y:S02]  /*07b0*/  @P5 IADD3 R3, PT, PT, R3, 0x20, RZ ;  /* 0x0000002003035810 */ /* 0x000fe40007ffe0ff */
[----:B------:R-:W-:Y:S01]  /*07c0*/  @P5 CS2R R34, SRZ ;  /* 0x0000000000225805 */ /* 0x000fe2000001ff00 */
[----:B------:R2:W5:Y:S01]  /*07d0*/  @P5 LDG.E.64 R10, desc[UR6][R48.64] ;  /* 0x00000006300a5981 */ /* 0x000562000c1e1b00 */
[----:B0-----:R-:W0:Y:S01]  /*07e0*/  @P2 LDC.64 R44, c[0x0][0x3d0] ;  /* 0x0000f400ff2c2b82 */ /* 0x001e220000000a00 */
[----:B------:R-:W-:Y:S01]  /*07f0*/  ISETP.GE.U32.AND P5, PT, R0, 0x140, PT ;  /* 0x000001400000780c */ /* 0x000fe20003fa6070 */
[C---:B---3--:R-:W-:Y:S01]  /*0800*/  @P0 IMAD.WIDE.U32 R50, R3.reuse, 0x8, R50 ;  /* 0x0000000803320825 */ /* 0x048fe200078e0032 */
[----:B------:R-:W-:-:S04]  /*0810*/  @P0 IADD3 R3, PT, PT, R3, 0x20, RZ ;  /* 0x0000002003030810 */ /* 0x000fc80007ffe0ff */
[----:B------:R3:W5:Y:S01]  /*0820*/  @P0 LDG.E.64 R12, desc[UR6][R50.64] ;  /* 0x00000006320c0981 */ /* 0x000762000c1e1b00 */
[----:B------:R-:W3:Y:S01]  /*0830*/  @P1 LDC.64 R56, c[0x0][0x3d0] ;  /* 0x0000f400ff381b82 */ /* 0x000ee20000000a00 */
[C---:B----4-:R-:W-:Y:S01]  /*0840*/  @P4 IMAD.WIDE.U32 R52, R3.reuse, 0x8, R52 ;  /* 0x0000000803344825 */ /* 0x050fe200078e0034 */
[----:B------:R-:W-:-:S04]  /*0850*/  @P4 IADD3 R3, PT, PT, R3, 0x20, RZ ;  /* 0x0000002003034810 */ /* 0x000fc80007ffe0ff */
[----:B------:R4:W5:Y:S02]  /*0860*/  @P4 LDG.E.64 R14, desc[UR6][R52.64] ;  /* 0x00000006340e4981 */ /* 0x000964000c1e1b00 */
[----:B------:R-:W4:Y:S01]  /*0870*/  @P6 LDC.64 R58, c[0x0][0x3d0] ;  /* 0x0000f400ff3a6b82 */ /* 0x000f220000000a00 */
[C---:B-1----:R-:W-:Y:S01]  /*0880*/  @P3 IMAD.WIDE.U32 R54, R3.reuse, 0x8, R54 ;  /* 0x0000000803363825 */ /* 0x042fe200078e0036 */
[----:B------:R-:W-:-:S04]  /*0890*/  @P3 IADD3 R3, PT, PT, R3, 0x20, RZ ;  /* 0x0000002003033810 */ /* 0x000fc80007ffe0ff */
[----:B------:R1:W5:Y:S02]  /*08a0*/  @P3 LDG.E.64 R16, desc[UR6][R54.64] ;  /* 0x0000000636103981 */ /* 0x000364000c1e1b00 */
[----:B--2---:R-:W2:Y:S01]  /*08b0*/  @P5 LDC.64 R48, c[0x0][0x3d0] ;  /* 0x0000f400ff305b82 */ /* 0x004ea20000000a00 */
[C---:B0-----:R-:W-:Y:S01]  /*08c0*/  @P2 IMAD.WIDE.U32 R46, R3.reuse, 0x8, R44 ;  /* 0x00000008032e2825 */ /* 0x041fe200078e002c */
[----:B------:R-:W-:-:S04]  /*08d0*/  @P2 IADD3 R3, PT, PT, R3, 0x20, RZ ;  /* 0x0000002003032810 */ /* 0x000fc80007ffe0ff */
[----:B------:R1:W5:Y:S01]  /*08e0*/  @P2 LDG.E.64 R18, desc[UR6][R46.64] ;  /* 0x000000062e122981 */ /* 0x000362000c1e1b00 */
[C---:B---3--:R-:W-:Y:S01]  /*08f0*/  @P1 IMAD.WIDE.U32 R56, R3.reuse, 0x8, R56 ;  /* 0x0000000803381825 */ /* 0x048fe200078e0038 */
[----:B------:R-:W-:-:S04]  /*0900*/  @P1 IADD3 R3, PT, PT, R3, 0x20, RZ ;  /* 0x0000002003031810 */ /* 0x000fc80007ffe0ff */
[----:B------:R1:W5:Y:S01]  /*0910*/  @P1 LDG.E.64 R20, desc[UR6][R56.64] ;  /* 0x0000000638141981 */ /* 0x000362000c1e1b00 */
[C---:B----4-:R-:W-:Y:S01]  /*0920*/  @P6 IMAD.WIDE.U32 R58, R3.reuse, 0x8, R58 ;  /* 0x00000008033a6825 */ /* 0x050fe200078e003a */
[----:B------:R-:W-:-:S04]  /*0930*/  @P6 IADD3 R3, PT, PT, R3, 0x20, RZ ;  /* 0x0000002003036810 */ /* 0x000fc80007ffe0ff */
[----:B------:R1:W5:Y:S01]  /*0940*/  @P6 LDG.E.64 R40, desc[UR6][R58.64] ;  /* 0x000000063a286981 */ /* 0x000362000c1e1b00 */
[----:B--2---:R-:W-:-:S05]  /*0950*/  @P5 IMAD.WIDE.U32 R44, R3, 0x8, R48 ;  /* 0x00000008032c5825 */ /* 0x004fca00078e0030 */
[----:B------:R1:W5:Y:S01]  /*0960*/  @P5 LDG.E.64 R42, desc[UR6][R44.64] ;  /* 0x000000062c2a5981 */ /* 0x000362000c1e1b00 */
[----:B------:R-:W-:Y:S02]  /*0970*/  @P0 CS2R R32, SRZ ;  /* 0x0000000000200805 */ /* 0x000fe4000001ff00 */
[----:B------:R-:W-:Y:S02]  /*0980*/  @P4 CS2R R30, SRZ ;  /* 0x00000000001e4805 */ /* 0x000fe4000001ff00 */
[----:B------:R-:W-:Y:S02]  /*0990*/  @P3 CS2R R28, SRZ ;  /* 0x00000000001c3805 */ /* 0x000fe4000001ff00 */
[----:B------:R-:W-:Y:S02]  /*09a0*/  @P2 CS2R R26, SRZ ;  /* 0x00000000001a2805 */ /* 0x000fe4000001ff00 */
[----:B------:R-:W-:Y:S02]  /*09b0*/  @P1 CS2R R24, SRZ ;  /* 0x0000000000181805 */ /* 0x000fe4000001ff00 */
[----:B------:R-:W-:-:S02]  /*09c0*/  @P6 CS2R R22, SRZ ;  /* 0x0000000000166805 */ /* 0x000fc4000001ff00 */
[----:B-1----:R-:W-:-:S07]  /*09d0*/  @P5 CS2R R4, SRZ ;  /* 0x0000000000045805 */ /* 0x002fce000001ff00 */
.L_x_36166:
[----:B------:R-:W-:Y:S05]  /*09e0*/  BSYNC.RECONVERGENT B0 ;  /* 0x0000000000007941 */ /* 0x000fea0003800200 */
.L_x_36164:
[----:B------:R-:W0:Y:S02]  /*09f0*/  LDCU UR4, c[0x0][0x384] ;  /* 0x00007080ff0477ac */ /* 0x000e240008000800 */
[----:B0-----:R-:W-:-:S13]  /*0a00*/  ISETP.GE.AND P0, PT, R2, UR4, PT ;  /* 0x0000000402007c0c */ /* 0x001fda000bf06270 */
[----:B------:R-:W-:Y:S05]  /*0a10*/  @P0 EXIT ;  /* 0x000000000000094d */ /* 0x000fea0003800000 */
[----:B-----5:R-:W-:Y:S01]  /*0a20*/  MOV R108, R6 ;  /* 0x00000006006c7202 */ /* 0x020fe20000000f00 */
[----:B------:R-:W0:Y:S01]  /*0a30*/  LDCU.64 UR4, c[0x0][0x3e0] ;  /* 0x00007c00ff0477ac */ /* 0x000e220008000a00 */
[----:B------:R-:W-:Y:S02]  /*0a40*/  MOV R3, R7 ;  /* 0x0000000700037202 */ /* 0x000fe40000000f00 */
[----:B------:R-:W-:Y:S01]  /*0a50*/  MOV R104, R10 ;  /* 0x0000000a00687202 */ /* 0x000fe20000000f00 */
[----:B------:R-:W1:Y:S01]  /*0a60*/  LDCU UR8, c[0x0][0x388] ;  /* 0x00007100ff0877ac */ /* 0x000e620008000800 */
[----:B------:R-:W-:Y:S02]  /*0a70*/  SHF.R.U64 R103, R10, 0x10, R11 ;  /* 0x000000100a677819 */ /* 0x000fe4000000120b */
[----:B------:R-:W-:Y:S02]  /*0a80*/  MOV R102, R12 ;  /* 0x0000000c00667202 */ /* 0x000fe40000000f00 */
[----:B------:R-:W-:-:S02]  /*0a90*/  MOV R10, R13 ;  /* 0x0000000d000a7202 */ /* 0x000fc40000000f00 */
[----:B------:R-:W-:Y:S02]  /*0aa0*/  PRMT R108, R3, 0x5410, R108 ;  /* 0x00005410036c7816 */ /* 0x000fe4000000006c */
[--C-:B------:R-:W-:Y:S02]  /*0ab0*/  SHF.R.U64 R90, R38, 0x10, R39.reuse ;  /* 0x00000010265a7819 */ /* 0x100fe40000001227 */
[----:B------:R-:W-:Y:S02]  /*0ac0*/  SHF.R.U32.HI R3, RZ, 0x10, R39 ;  /* 0x00000010ff037819 */ /* 0x000fe40000011627 */
[----:B------:R-:W-:Y:S01]  /*0ad0*/  PRMT R102, R10, 0x5410, R102 ;  /* 0x000054100a667816 */ /* 0x000fe20000000066 */
[----:B0-----:R-:W-:Y:S01]  /*0ae0*/  UISETP.NE.U32.AND UP0, UPT, UR4, URZ, UPT ;  /* 0x000000ff0400728c */ /* 0x001fe2000bf05070 */
[----:B------:R-:W-:Y:S01]  /*0af0*/  SHF.R.U64 R89, R36, 0x10, R37 ;  /* 0x0000001024597819 */ /* 0x000fe20000001225 */
[----:B------:R-:W0:Y:S01]  /*0b00*/  LDCU.U8 UR4, c[0x0][0x410] ;  /* 0x00008200ff0477ac */ /* 0x000e220008000000 */
[----:B------:R-:W-:-:S02]  /*0b10*/  PRMT R90, R3, 0x5410, R90 ;  /* 0x00005410035a7816 */ /* 0x000fc4000000005a */
[----:B------:R-:W-:Y:S01]  /*0b20*/  SHF.R.U32.HI R10, RZ, 0x10, R37 ;  /* 0x00000010ff0a7819 */ /* 0x000fe20000011625 */
[----:B------:R-:W-:Y:S01]  /*0b30*/  UISETP.NE.AND.EX UP0, UPT, UR5, URZ, UPT, UP0 ;  /* 0x000000ff0500728c */ /* 0x000fe2000bf05300 */
[--C-:B------:R-:W-:Y:S01]  /*0b40*/  SHF.R.U64 R88, R34, 0x10, R35.reuse ;  /* 0x0000001022587819 */ /* 0x100fe20000001223 */
[----:B------:R-:W2:Y:S01]  /*0b50*/  LDCU UR5, c[0x0][0x448] ;  /* 0x00008900ff0577ac */ /* 0x000ea20008000800 */
[----:B------:R-:W-:Y:S02]  /*0b60*/  SHF.R.U32.HI R3, RZ, 0x10, R35 ;  /* 0x00000010ff037819 */ /* 0x000fe40000011623 */
[----:B------:R-:W-:Y:S02]  /*0b70*/  PRMT R89, R10, 0x5410, R89 ;  /* 0x000054100a597816 */ /* 0x000fe40000000059 */
[--C-:B------:R-:W-:Y:S02]  /*0b80*/  SHF.R.U64 R87, R32, 0x10, R33.reuse ;  /* 0x0000001020577819 */ /* 0x100fe40000001221 */
[----:B------:R-:W-:-:S02]  /*0b90*/  SHF.R.U32.HI R10, RZ, 0x10, R33 ;  /* 0x00000010ff0a7819 */ /* 0x000fc40000011621 */
[----:B------:R-:W-:Y:S02]  /*0ba0*/  PRMT R88, R3, 0x5410, R88 ;  /* 0x0000541003587816 */ /* 0x000fe40000000058 */
[--C-:B------:R-:W-:Y:S02]  /*0bb0*/  SHF.R.U64 R86, R30, 0x10, R31.reuse ;  /* 0x000000101e567819 */ /* 0x100fe4000000121f */
[----:B------:R-:W-:Y:S02]  /*0bc0*/  SHF.R.U32.HI R3, RZ, 0x10, R31 ;  /* 0x00000010ff037819 */ /* 0x000fe4000001161f */
[----:B------:R-:W-:Y:S02]  /*0bd0*/  PRMT R87, R10, 0x5410, R87 ;  /* 0x000054100a577816 */ /* 0x000fe40000000057 */
[--C-:B------:R-:W-:Y:S02]  /*0be0*/  SHF.R.U64 R85, R28, 0x10, R29.reuse ;  /* 0x000000101c557819 */ /* 0x100fe4000000121d */
[----:B------:R-:W-:-:S02]  /*0bf0*/  SHF.R.U32.HI R10, RZ, 0x10, R29 ;  /* 0x00000010ff0a7819 */ /* 0x000fc4000001161d */
[----:B------:R-:W-:Y:S02]  /*0c00*/  PRMT R86, R3, 0x5410, R86 ;  /* 0x0000541003567816 */ /* 0x000fe40000000056 */
[--C-:B------:R-:W-:Y:S02]  /*0c10*/  SHF.R.U64 R84, R26, 0x10, R27.reuse ;  /* 0x000000101a547819 */ /* 0x100fe4000000121b */
[----:B------:R-:W-:Y:S02]  /*0c20*/  SHF.R.U32.HI R3, RZ, 0x10, R27 ;  /* 0x00000010ff037819 */ /* 0x000fe4000001161b */
[----:B------:R-:W-:Y:S02]  /*0c30*/  SHF.R.U64 R83, R24, 0x10, R25 ;  /* 0x0000001018537819 */ /* 0x000fe40000001219 */
[----:B------:R-:W-:Y:S02]  /*0c40*/  MOV R45, R11 ;  /* 0x0000000b002d7202 */ /* 0x000fe40000000f00 */
[----:B------:R-:W-:-:S02]  /*0c50*/  SHF.R.U32.HI R48, RZ, 0x10, R11 ;  /* 0x00000010ff307819 */ /* 0x000fc4000001160b */
[----:B------:R-:W-:Y:S02]  /*0c60*/  PRMT R85, R10, 0x5410, R85 ;  /* 0x000054100a557816 */ /* 0x000fe40000000055 */
[----:B------:R-:W-:Y:S02]  /*0c70*/  MOV R100, R14 ;  /* 0x0000000e00647202 */ /* 0x000fe40000000f00 */
[----:B------:R-:W-:Y:S02]  /*0c80*/  MOV R11, R15 ;  /* 0x0000000f000b7202 */ /* 0x000fe40000000f00 */
[----:B------:R-:W-:Y:S02]  /*0c90*/  PRMT R84, R3, 0x5410, R84 ;  /* 0x0000541003547816 */ /* 0x000fe40000000054 */
[--C-:B------:R-:W-:Y:S02]  /*0ca0*/  SHF.R.U64 R82, R22, 0x10, R23.reuse ;  /* 0x0000001016527819 */ /* 0x100fe40000001217 */
[----:B------:R-:W-:-:S02]  /*0cb0*/  SHF.R.U32.HI R10, RZ, 0x10, R23 ;  /* 0x00000010ff0a7819 */ /* 0x000fc40000011617 */
[----:B------:R-:W-:Y:S02]  /*0cc0*/  PRMT R83, R83, 0x5410, R83 ;  /* 0x0000541053537816 */ /* 0x000fe40000000053 */
[----:B------:R-:W-:Y:S02]  /*0cd0*/  SHF.R.U32.HI R3, RZ, 0x10, R25 ;  /* 0x00000010ff037819 */ /* 0x000fe40000011619 */
[----:B------:R-:W-:Y:S02]  /*0ce0*/  MOV R106, R8 ;  /* 0x00000008006a7202 */ /* 0x000fe40000000f00 */
[--C-:B------:R-:W-:Y:S02]  /*0cf0*/  SHF.R.U64 R105, R8, 0x10, R9.reuse ;  /* 0x0000001008697819 */ /* 0x100fe40000001209 */
[----:B------:R-:W-:Y:S02]  /*0d00*/  MOV R44, R9 ;  /* 0x00000009002c7202 */ /* 0x000fe40000000f00 */
[----:B------:R-:W-:-:S02]  /*0d10*/  SHF.R.U32.HI R47, RZ, 0x10, R9 ;  /* 0x00000010ff2f7819 */ /* 0x000fc40000011609 */
[----:B------:R-:W-:Y:S02]  /*0d20*/  SHF.R.U64 R101, R12, 0x10, R13 ;  /* 0x000000100c657819 */ /* 0x000fe4000000120d */
[----:B------:R-:W-:Y:S02]  /*0d30*/  MOV R98, R16 ;  /* 0x0000001000627202 */ /* 0x000fe40000000f00 */
[----:B------:R-:W-:Y:S02]  /*0d40*/  SHF.R.U64 R97, R16, 0x10, R17 ;  /* 0x0000001010617819 */ /* 0x000fe40000001211 */
[----:B------:R-:W-:Y:S02]  /*0d50*/  MOV R8, R43 ;  /* 0x0000002b00087202 */ /* 0x000fe40000000f00 */
[--C-:B------:R-:W-:Y:S02]  /*0d60*/  SHF.R.U64 R107, R6, 0x10, R7.reuse ;  /* 0x00000010066b7819 */ /* 0x100fe40000001207 */
[----:B------:R-:W-:-:S02]  /*0d70*/  SHF.R.U32.HI R46, RZ, 0x10, R7 ;  /* 0x00000010ff2e7819 */ /* 0x000fc40000011607 */
[----:B------:R-:W-:Y:S02]  /*0d80*/  SHF.R.U32.HI R49, RZ, 0x10, R13 ;  /* 0x00000010ff317819 */ /* 0x000fe4000001160d */
[----:B------:R-:W-:Y:S02]  /*0d90*/  MOV R12, R17 ;  /* 0x00000011000c7202 */ /* 0x000fe40000000f00 */
[----:B------:R-:W-:Y:S02]  /*0da0*/  SHF.R.U32.HI R16, RZ, 0x10, R17 ;  /* 0x00000010ff107819 */ /* 0x000fe40000011611 */
[----:B------:R-:W-:Y:S02]  /*0db0*/  SHF.R.U32.HI R9, RZ, 0x10, R43 ;  /* 0x00000010ff097819 */ /* 0x000fe4000001162b */
[----:B------:R-:W-:Y:S02]  /*0dc0*/  PRMT R100, R11, 0x5410, R100 ;  /* 0x000054100b647816 */ /* 0x000fe40000000064 */
[----:B------:R-:W-:-:S02]  /*0dd0*/  PRMT R82, R10, 0x5410, R82 ;  /* 0x000054100a527816 */ /* 0x000fc40000000052 */
[--C-:B------:R-:W-:Y:S02]  /*0de0*/  SHF.R.U64 R99, R14, 0x10, R15.reuse ;  /* 0x000000100e637819 */ /* 0x100fe4000000120f */
[----:B------:R-:W-:Y:S02]  /*0df0*/  SHF.R.U32.HI R50, RZ, 0x10, R15 ;  /* 0x00000010ff327819 */ /* 0x000fe4000001160f */
[----:B------:R-:W-:Y:S02]  /*0e00*/  MOV R96, R18 ;  /* 0x0000001200607202 */ /* 0x000fe40000000f00 */
[----:B------:R-:W-:Y:S02]  /*0e10*/  MOV R13, R19 ;  /* 0x00000013000d7202 */ /* 0x000fe40000000f00 */
[--C-:B------:R-:W-:Y:S02]  /*0e20*/  SHF.R.U64 R95, R18, 0x10, R19.reuse ;  /* 0x00000010125f7819 */ /* 0x100fe40000001213 */
[----:B------:R-:W-:-:S02]  /*0e30*/  SHF.R.U32.HI R17, RZ, 0x10, R19 ;  /* 0x00000010ff117819 */ /* 0x000fc40000011613 */
[----:B------:R-:W-:Y:S02]  /*0e40*/  MOV R6, R42 ;  /* 0x0000002a00067202 */ /* 0x000fe40000000f00 */
[----:B------:R-:W-:Y:S02]  /*0e50*/  SHF.R.U64 R7, R42, 0x10, R43 ;  /* 0x000000102a077819 */ /* 0x000fe4000000122b */
[----:B------:R-:W-:Y:S01]  /*0e60*/  PRMT R83, R3, 0x7610, R83 ;  /* 0x0000761003537816 */ /* 0x000fe20000000053 */
[----:B------:R-:W-:Y:S01]  /*0e70*/  HADD2.F32 R3, -RZ, R4.H0_H0 ;  /* 0x20000004ff037230 */ /* 0x000fe20000004100 */
[--C-:B------:R-:W-:Y:S01]  /*0e80*/  SHF.R.U64 R10, R4, 0x10, R5.reuse ;  /* 0x00000010040a7819 */ /* 0x100fe20000001205 */
[----:B------:R-:W-:Y:S01]  /*0e90*/  HADD2.F32 R4, -RZ, R5.H0_H0 ;  /* 0x20000005ff047230 */ /* 0x000fe20000004100 */
[----:B------:R-:W-:Y:S01]  /*0ea0*/  SHF.R.U32.HI R11, RZ, 0x10, R5 ;  /* 0x00000010ff0b7819 */ /* 0x000fe20000011605 */
[----:B------:R-:W-:Y:S01]  /*0eb0*/  HADD2.F32 R5, -RZ, R8.H0_H0 ;  /* 0x20000008ff057230 */ /* 0x000fe20000004100 */
[----:B------:R-:W-:Y:S01]  /*0ec0*/  MOV R94, R20 ;  /* 0x00000014005e7202 */ /* 0x000fe20000000f00 */
[----:B------:R-:W-:Y:S01]  /*0ed0*/  HADD2.F32 R8, -RZ, R9.H0_H0 ;  /* 0x20000009ff087230 */ /* 0x000fe20000004100 */
[----:B------:R-:W-:Y:S01]  /*0ee0*/  MOV R14, R21 ;  /* 0x00000015000e7202 */ /* 0x000fe20000000f00 */
[----:B------:R-:W-:Y:S01]  /*0ef0*/  HADD2.F32 R6, -RZ, R6.H0_H0 ;  /* 0x20000006ff067230 */ /* 0x000fe20000004100 */
[--C-:B------:R-:W-:Y:S01]  /*0f00*/  SHF.R.U64 R93, R20, 0x10, R21.reuse ;  /* 0x00000010145d7819 */ /* 0x100fe20000001215 */
[----:B------:R-:W-:Y:S01]  /*0f10*/  HADD2.F32 R7, -RZ, R7.H0_H0 ;  /* 0x20000007ff077230 */ /* 0x000fe20000004100 */
[----:B------:R-:W-:Y:S01]  /*0f20*/  SHF.R.U32.HI R18, RZ, 0x10, R21 ;  /* 0x00000010ff127819 */ /* 0x000fe20000011615 */
[----:B------:R-:W-:Y:S01]  /*0f30*/  HADD2.F32 R10, -RZ, R10.H0_H0 ;  /* 0x2000000aff0a7230 */ /* 0x000fe20000004100 */
[----:B------:R-:W-:Y:S01]  /*0f40*/  MOV R92, R40 ;  /* 0x00000028005c7202 */ /* 0x000fe20000000f00 */
[----:B------:R-:W-:Y:S01]  /*0f50*/  HADD2.F32 R9, -RZ, R11.H0_H0 ;  /* 0x2000000bff097230 */ /* 0x000fe20000004100 */
[----:B------:R-:W-:-:S02]  /*0f60*/  MOV R15, R41 ;  /* 0x00000029000f7202 */ /* 0x000fc40000000f00 */
[--C-:B------:R-:W-:Y:S02]  /*0f70*/  SHF.R.U64 R91, R40, 0x10, R41.reuse ;  /* 0x00000010285b7819 */ /* 0x100fe40000001229 */
[----:B------:R-:W-:Y:S02]  /*0f80*/  SHF.R.U32.HI R19, RZ, 0x10, R41 ;  /* 0x00000010ff137819 */ /* 0x000fe40000011629 */
        /* <DEDUP_REMOVED lines=15> */
[----:B012---:R-:W-:-:S13]  /*1080*/  PLOP3.LUT P5, PT, PT, PT, UP0, 0x80, 0x8 ;  /* 0x000000000008781c */ /* 0x007fda0003faf008 */
.L_x_36218:
[----:B0-----:R-:W0:Y:S01]  /*1090*/  @P5 LDC.64 R18, c[0x0][0x3e0] ;  /* 0x0000f800ff125b82 */ /* 0x001e220000000a00 */
[----:B-----5:R-:W-:Y:S01]  /*10a0*/  HFMA2 R114, -RZ, RZ, 1.875, 0 ;  /* 0x3f800000ff727431 */ /* 0x020fe200000001ff */
[----:B------:R-:W1:Y:S06]  /*10b0*/  S2R R113, SR_TID.X ;  /* 0x0000000000717919 */ /* 0x000e6c0000002100 */
[----:B--2---:R-:W2:Y:S01]  /*10c0*/  LDC.64 R20, c[0x0][0x3a0] ;  /* 0x0000e800ff147b82 */ /* 0x004ea20000000a00 */
[----:B0--34-:R-:W-:-:S07]  /*10d0*/  @P5 IMAD.WIDE R46, R2, 0x4, R18 ;  /* 0x00000004022e5825 */ /* 0x019fce00078e0212 */
[----:B------:R-:W2:Y:S01]  /*10e0*/  LDC.64 R18, c[0x0][0x3e0] ;  /* 0x0000f800ff127b82 */ /* 0x000ea20000000a00 */
[----:B------:R0:W5:Y:S01]  /*10f0*/  @P5 LDG.E R114, desc[UR6][R46.64] ;  /* 0x000000062e725981 */ /* 0x000162000c1e1900 */
[----:B------:R-:W-:Y:S01]  /*1100*/  IMAD R44, R2, UR8, RZ ;  /* 0x00000008022c7c24 */ /* 0x000fe2000f8e02ff */
[----:B------:R-:W-:Y:S01]  /*1110*/  ISETP.GE.U32.AND P4, PT, R0, 0x20, PT ;  /* 0x000000200000780c */ /* 0x000fe20003f86070 */
[----:B------:R-:W-:Y:S01]  /*1120*/  BSSY.RECONVERGENT B0, `(.L_x_36167) ;  /* 0x000002c000007945 */ /* 0x000fe20003800200 */
[----:B-1----:R-:W-:Y:S02]  /*1130*/  LOP3.LUT R112, R113, 0x1f, RZ, 0xc0, !PT ;  /* 0x0000001f71707812 */ /* 0x002fe400078ec0ff */
[----:B------:R-:W-:-:S04]  /*1140*/  SHF.R.S32.HI R45, RZ, 0x1f, R44 ;  /* 0x0000001fff2d7819 */ /* 0x000fc8000001142c */
[----:B------:R-:W-:-:S04]  /*1150*/  LEA.HI R45, R45, R44, RZ, 0x2 ;  /* 0x0000002c2d2d7211 */ /* 0x000fc800078f10ff */
[----:B------:R-:W-:-:S04]  /*1160*/  LEA.HI.SX32 R112, R45, R112, 0x1e ;  /* 0x000000702d707211 */ /* 0x000fc800078ff2ff */
[----:B------:R-:W-:Y:S02]  /*1170*/  MOV R115, R112 ;  /* 0x0000007000737202 */ /* 0x000fe40000000f00 */
[----:B--2---:R-:W-:-:S04]  /*1180*/  LOP3.LUT P0, RZ, R20, R18, RZ, 0xfc, !PT ;  /* 0x0000001214ff7212 */ /* 0x004fc8000780fcff */
[----:B------:R-:W-:Y:S01]  /*1190*/  LOP3.LUT P0, RZ, R21, R19, RZ, 0xfc, P0 ;  /* 0x0000001315ff7212 */ /* 0x000fe2000000fcff */
[----:B0-----:R-:W-:-:S12]  /*11a0*/  @!P4 BRA `(.L_x_36168) ;  /* 0x00000000008cc947 */ /* 0x001fd80003800000 */
[----:B------:R-:W-:Y:S01]  /*11b0*/  ISETP.NE.U32.AND P1, PT, R20, RZ, PT ;  /* 0x000000ff1400720c */ /* 0x000fe20003f25070 */
[----:B------:R-:W0:Y:S03]  /*11c0*/  LDC.64 R44, c[0x0][0x390] ;  /* 0x0000e400ff2c7b82 */ /* 0x000e260000000a00 */
[----:B------:R-:W-:-:S05]  /*11d0*/  ISETP.NE.AND.EX P1, PT, R21, RZ, PT, P1 ;  /* 0x000000ff1500720c */ /* 0x000fca0003f25310 */
[----:B------:R-:W1:Y:S08]  /*11e0*/  @P0 LDC.64 R116, c[0x0][0x3a8] ;  /* 0x0000ea00ff740b82 */ /* 0x000e700000000a00 */
[----:B------:R-:W2:Y:S01]  /*11f0*/  @P1 LDC.64 R48, c[0x0][0x3a0] ;  /* 0x0000e800ff301b82 */ /* 0x000ea20000000a00 */
[----:B0-----:R-:W-:-:S06]  /*1200*/  IMAD.WIDE.U32 R44, R112, 0x10, R44 ;  /* 0x00000010702c7825 */ /* 0x001fcc00078e002c */
[----:B------:R-:W3:Y:S01]  /*1210*/  LDG.E.128 R44, desc[UR6][R44.64] ;  /* 0x000000062c2c7981 */ /* 0x000ee2000c1e1d00 */
[----:B--2---:R-:W-:-:S06]  /*1220*/  @P1 IMAD.WIDE.U32 R48, R112, 0x10, R48 ;  /* 0x0000001070301825 */ /* 0x004fcc00078e0030 */
[----:B------:R-:W3:Y:S01]  /*1230*/  @P1 LDG.E.128 R48, desc[UR6][R48.64] ;  /* 0x0000000630301981 */ /* 0x000ee2000c1e1d00 */
[----:B-1----:R-:W-:-:S04]  /*1240*/  @P0 IMAD.WIDE.U32 R116, R112, 0x10, R116 ;  /* 0x0000001070740825 */ /* 0x002fc800078e0074 */
[-C--:B---3-5:R-:W-:Y:S01]  /*1250*/  @P1 FFMA.FTZ R11, R44, R114.reuse, R48 ;  /* 0x000000722c0b1223 */ /* 0x0a8fe20000010030 */
[-C--:B------:R-:W-:Y:S01]  /*1260*/  @P1 FFMA.FTZ R55, R45, R114.reuse, R49 ;  /* 0x000000722d371223 */ /* 0x080fe20000010031 */
[-C--:B------:R-:W-:Y:S01]  /*1270*/  @P1 FFMA.FTZ R65, R46, R114.reuse, R50 ;  /* 0x000000722e411223 */ /* 0x080fe20000010032 */
[----:B------:R-:W-:Y:S02]  /*1280*/  @P1 FFMA.FTZ R75, R47, R114, R51 ;  /* 0x000000722f4b1223 */ /* 0x000fe40000010033 */
[----:B------:R-:W-:Y:S02]  /*1290*/  @P1 MOV R40, R11 ;  /* 0x0000000b00281202 */ /* 0x000fe40000000f00 */
[----:B------:R-:W-:Y:S02]  /*12a0*/  @P1 MOV R41, R55 ;  /* 0x0000003700291202 */ /* 0x000fe40000000f00 */
[----:B------:R-:W-:Y:S02]  /*12b0*/  @P1 MOV R42, R65 ;  /* 0x00000041002a1202 */ /* 0x000fe40000000f00 */
[----:B------:R-:W-:Y:S01]  /*12c0*/  @P1 MOV R43, R75 ;  /* 0x0000004b002b1202 */ /* 0x000fe20000000f00 */
[----:B------:R-:W-:Y:S06]  /*12d0*/  @P1 BRA `(.L_x_36169) ;  /* 0x0000000000381947 */ /* 0x000fec0003800000 */
[----:B------:R-:W-:-:S04]  /*12e0*/  ISETP.NE.U32.AND P5, PT, R18, RZ, PT ;  /* 0x000000ff1200720c */ /* 0x000fc80003fa5070 */
[----:B------:R-:W-:-:S13]  /*12f0*/  ISETP.NE.AND.EX P5, PT, R19, RZ, PT, P5 ;  /* 0x000000ff1300720c */ /* 0x000fda0003fa5350 */
[-C--:B------:R-:W-:Y:S01]  /*1300*/  @P5 FMUL.FTZ R40, R44, R114.reuse ;  /* 0x000000722c285220 */ /* 0x080fe20000410000 */
[-C--:B------:R-:W-:Y:S01]  /*1310*/  @P5 FMUL.FTZ R41, R45, R114.reuse ;  /* 0x000000722d295220 */ /* 0x080fe20000410000 */
[-C--:B------:R-:W-:Y:S01]  /*1320*/  @P5 FMUL.FTZ R42, R46, R114.reuse ;  /* 0x000000722e2a5220 */ /* 0x080fe20000410000 */
[----:B------:R-:W-:Y:S02]  /*1330*/  @P5 FMUL.FTZ R43, R47, R114 ;  /* 0x000000722f2b5220 */ /* 0x000fe40000410000 */
[----:B------:R-:W-:Y:S01]  /*1340*/  @P5 MOV R11, R40 ;  /* 0x00000028000b5202 */ /* 0x000fe20000000f00 */
[-C--:B------:R-:W-:Y:S01]  /*1350*/  @!P5 FMUL.FTZ R11, R44, R114.reuse ;  /* 0x000000722c0bd220 */ /* 0x080fe20000410000 */
[----:B------:R-:W-:Y:S01]  /*1360*/  @P5 MOV R55, R41 ;  /* 0x0000002900375202 */ /* 0x000fe20000000f00 */
[----:B------:R-:W-:Y:S01]  /*1370*/  @!P5 FMUL.FTZ R55, R45, R114 ;  /* 0x000000722d37d220 */ /* 0x000fe20000410000 */
[----:B------:R-:W-:Y:S01]  /*1380*/  @P5 MOV R65, R42 ;  /* 0x0000002a00415202 */ /* 0x000fe20000000f00 */
[-C--:B------:R-:W-:Y:S01]  /*1390*/  @!P5 FMUL.FTZ R65, R46, R114.reuse ;  /* 0x000000722e41d220 */ /* 0x080fe20000410000 */
[----:B------:R-:W-:Y:S01]  /*13a0*/  @P5 MOV R75, R43 ;  /* 0x0000002b004b5202 */ /* 0x000fe20000000f00 */
[----:B------:R-:W-:-:S07]  /*13b0*/  @!P5 FMUL.FTZ R75, R47, R114 ;  /* 0x000000722f4bd220 */ /* 0x000fce0000410000 */
.L_x_36169:
[----:B------:R0:W-:Y:S01]  /*13c0*/  @P0 STG.E.128 desc[UR6][R116.64], R40 ;  /* 0x0000002874000986 */ /* 0x0001e2000c101d06 */
[----:B------:R-:W-:-:S07]  /*13d0*/  IADD3 R115, PT, PT, R112, 0x20, RZ ;  /* 0x0000002070737810 */ /* 0x000fce0007ffe0ff */
.L_x_36168:
[----:B------:R-:W-:Y:S05]  /*13e0*/  BSYNC.RECONVERGENT B0 ;  /* 0x0000000000007941 */ /* 0x000fea0003800200 */
.L_x_36167:
[----:B------:R-:W-:Y:S01]  /*13f0*/  ISETP.GE.U32.AND P1, PT, R0, 0x40, PT ;  /* 0x000000400000780c */ /* 0x000fe20003f26070 */
[----:B------:R-:W-:Y:S03]  /*1400*/  BSSY.RECONVERGENT B0, `(.L_x_36170) ;  /* 0x0000022000007945 */ /* 0x000fe60003800200 */
[----:B------:R-:W-:-:S09]  /*1410*/  P2R R44, PR, RZ, 0x2 ;  /* 0x00000002ff2c7803 */ /* 0x000fd20000000000 */
[----:B------:R-:W-:Y:S05]  /*1420*/  @!P1 BRA `(.L_x_36171) ;  /* 0x00000000007c9947 */ /* 0x000fea0003800000 */
[----:B------:R-:W-:Y:S01]  /*1430*/  ISETP.NE.U32.AND P1, PT, R20, RZ, PT ;  /* 0x000000ff1400720c */ /* 0x000fe20003f25070 */
[----:B------:R-:W1:Y:S03]  /*1440*/  LDC.64 R44, c[0x0][0x390] ;  /* 0x0000e400ff2c7b82 */ /* 0x000e660000000a00 */
[----:B------:R-:W-:-:S05]  /*1450*/  ISETP.NE.AND.EX P1, PT, R21, RZ, PT, P1 ;  /* 0x000000ff1500720c */ /* 0x000fca0003f25310 */
[----:B0-----:R-:W0:Y:S08]  /*1460*/  @P0 LDC.64 R116, c[0x0][0x3a8] ;  /* 0x0000ea00ff740b82 */ /* 0x001e300000000a00 */
[----:B------:R-:W2:Y:S01]  /*1470*/  @P1 LDC.64 R50, c[0x0][0x3a0] ;  /* 0x0000e800ff321b82 */ /* 0x000ea20000000a00 */
[----:B-1----:R-:W-:-:S06]  /*1480*/  IMAD.WIDE.U32 R44, R115, 0x10, R44 ;  /* 0x00000010732c7825 */ /* 0x002fcc00078e002c */
[----:B------:R-:W3:Y:S01]  /*1490*/  LDG.E.128 R44, desc[UR6][R44.64] ;  /* 0x000000062c2c7981 */ /* 0x000ee2000c1e1d00 */
[----:B--2---:R-:W-:-:S06]  /*14a0*/  @P1 IMAD.WIDE.U32 R50, R115, 0x10, R50 ;  /* 0x0000001073321825 */ /* 0x004fcc00078e0032 */
[----:B------:R-:W3:Y:S02]  /*14b0*/  @P1 LDG.E.128 R48, desc[UR6][R50.64] ;  /* 0x0000000632301981 */ /* 0x000ee4000c1e1d00 */
[-C--:B---3-5:R-:W-:Y:S01]  /*14c0*/  @P1 FFMA.FTZ R12, R44, R114.reuse, R48 ;  /* 0x000000722c0c1223 */ /* 0x0a8fe20000010030 */
[-C--:B------:R-:W-:Y:S01]  /*14d0*/  @P1 FFMA.FTZ R56, R45, R114.reuse, R49 ;  /* 0x000000722d381223 */ /* 0x080fe20000010031 */
[-C--:B------:R-:W-:Y:S01]  /*14e0*/  @P1 FFMA.FTZ R66, R46, R114.reuse, R50 ;  /* 0x000000722e421223 */ /* 0x080fe20000010032 */
[----:B------:R-:W-:Y:S01]  /*14f0*/  @P1 FFMA.FTZ R76, R47, R114, R51 ;  /* 0x000000722f4c1223 */ /* 0x000fe20000010033 */
[----:B0-----:R-:W-:Y:S01]  /*1500*/  @P0 IMAD.WIDE.U32 R48, R115, 0x10, R116 ;  /* 0x0000001073300825 */ /* 0x001fe200078e0074 */
[----:B------:R-:W-:Y:S02]  /*1510*/  @P1 MOV R40, R12 ;  /* 0x0000000c00281202 */ /* 0x000fe40000000f00 */
[----:B------:R-:W-:Y:S02]  /*1520*/  @P1 MOV R41, R56 ;  /* 0x0000003800291202 */ /* 0x000fe40000000f00 */
[----:B------:R-:W-:-:S02]  /*1530*/  @P1 MOV R42, R66 ;  /* 0x00000042002a1202 */ /* 0x000fc40000000f00 */
[----:B------:R-:W-:Y:S01]  /*1540*/  @P1 MOV R43, R76 ;  /* 0x0000004c002b1202 */ /* 0x000fe20000000f00 */
[----:B------:R-:W-:Y:S06]  /*1550*/  @P1 BRA `(.L_x_36172) ;  /* 0x0000000000281947 */ /* 0x000fec0003800000 */
[----:B------:R-:W-:Y:S01]  /*1560*/  ISETP.NE.U32.AND P1, PT, R18, RZ, PT ;  /* 0x000000ff1200720c */ /* 0x000fe20003f25070 */
[-C--:B------:R-:W-:Y:S01]  /*1570*/  FMUL.FTZ R12, R44, R114.reuse ;  /* 0x000000722c0c7220 */ /* 0x080fe20000410000 */
[-C--:B------:R-:W-:Y:S01]  /*1580*/  FMUL.FTZ R56, R45, R114.reuse ;  /* 0x000000722d387220 */ /* 0x080fe20000410000 */
[-C--:B------:R-:W-:Y:S01]  /*1590*/  FMUL.FTZ R66, R46, R114.reuse ;  /* 0x000000722e427220 */ /* 0x080fe20000410000 */
[----:B------:R-:W-:Y:S01]  /*15a0*/  ISETP.NE.AND.EX P1, PT, R19, RZ, PT, P1 ;  /* 0x000000ff1300720c */ /* 0x000fe20003f25310 */
[----:B------:R-:W-:-:S12]  /*15b0*/  FMUL.FTZ R76, R47, R114 ;  /* 0x000000722f4c7220 */ /* 0x000fd80000410000 */
[----:B------:R-:W-:Y:S02]  /*15c0*/  @P1 MOV R40, R12 ;  /* 0x0000000c00281202 */ /* 0x000fe40000000f00 */
[----:B------:R-:W-:Y:S02]  /*15d0*/  @P1 MOV R41, R56 ;  /* 0x0000003800291202 */ /* 0x000fe40000000f00 */
[----:B------:R-:W-:Y:S02]  /*15e0*/  @P1 MOV R42, R66 ;  /* 0x00000042002a1202 */ /* 0x000fe40000000f00 */
[----:B------:R-:W-:-:S07]  /*15f0*/  @P1 MOV R43, R76 ;  /* 0x0000004c002b1202 */ /* 0x000fce0000000f00 */
.L_x_36172:
[----:B------:R1:W-:Y:S01]  /*1600*/  @P0 STG.E.128 desc[UR6][R48.64], R40 ;  /* 0x0000002830000986 */ /* 0x0003e2000c101d06 */
[----:B------:R-:W-:-:S07]  /*1610*/  IADD3 R115, PT, PT, R115, 0x20, RZ ;  /* 0x0000002073737810 */ /* 0x000fce0007ffe0ff */
.L_x_36171:
[----:B------:R-:W-:Y:S05]  /*1620*/  BSYNC.RECONVERGENT B0 ;  /* 0x0000000000007941 */ /* 0x000fea0003800200 */
.L_x_36170:
[----:B------:R-:W-:Y:S01]  /*1630*/  ISETP.GE.U32.AND P1, PT, R0, 0x60, PT ;  /* 0x000000600000780c */ /* 0x000fe20003f26070 */
[----:B------:R-:W-:Y:S03]  /*1640*/  BSSY.RECONVERGENT B0, `(.L_x_36173) ;  /* 0x0000022000007945 */ /* 0x000fe60003800200 */
[----:B------:R-:W-:-:S09]  /*1650*/  P2R R44, PR, RZ, 0x2 ;  /* 0x00000002ff2c7803 */ /* 0x000fd20000000000 */
[----:B------:R-:W-:Y:S05]  /*1660*/  @!P1 BRA `(.L_x_36174) ;  /* 0x00000000007c9947 */ /* 0x000fea0003800000 */
[----:B------:R-:W-:Y:S01]  /*1670*/  ISETP.NE.U32.AND P1, PT, R20, RZ, PT ;  /* 0x000000ff1400720c */ /* 0x000fe20003f25070 */
[----:B------:R-:W2:Y:S03]  /*1680*/  LDC.64 R44, c[0x0][0x390] ;  /* 0x0000e400ff2c7b82 */ /* 0x000ea60000000a00 */
[----:B------:R-:W-:-:S05]  /*1690*/  ISETP.NE.AND.EX P1, PT, R21, RZ, PT, P1 ;  /* 0x000000ff1500720c */ /* 0x000fca0003f25310 */
[----:B0-----:R-:W0:Y:S08]  /*16a0*/  @P0 LDC.64 R116, c[0x0][0x3a8] ;  /* 0x0000ea00ff740b82 */ /* 0x001e300000000a00 */
[----:B------:R-:W3:Y:S01]  /*16b0*/  @P1 LDC.64 R50, c[0x0][0x3a0] ;  /* 0x0000e800ff321b82 */ /* 0x000ee20000000a00 */
[----:B--2---:R-:W-:-:S06]  /*16c0*/  IMAD.WIDE.U32 R44, R115, 0x10, R44 ;  /* 0x00000010732c7825 */ /* 0x004fcc00078e002c */
[----:B------:R-:W2:Y:S01]  /*16d0*/  LDG.E.128 R44, desc[UR6][R44.64] ;  /* 0x000000062c2c7981 */ /* 0x000ea2000c1e1d00 */
[----:B---3--:R-:W-:-:S06]  /*16e0*/  @P1 IMAD.WIDE.U32 R50, R115, 0x10, R50 ;  /* 0x0000001073321825 */ /* 0x008fcc00078e0032 */
[----:B-1----:R-:W2:Y:S02]  /*16f0*/  @P1 LDG.E.128 R48, desc[UR6][R50.64] ;  /* 0x0000000632301981 */ /* 0x002ea4000c1e1d00 */
[-C--:B--2--5:R-:W-:Y:S01]  /*1700*/  @P1 FFMA.FTZ R13, R44, R114.reuse, R48 ;  /* 0x000000722c0d1223 */ /* 0x0a4fe20000010030 */
        /* <DEDUP_REMOVED lines=19> */
.L_x_36175:
[----:B------:R2:W-:Y:S01]  /*1840*/  @P0 STG.E.128 desc[UR6][R48.64], R40 ;  /* 0x0000002830000986 */ /* 0x0005e2000c101d06 */
[----:B------:R-:W-:-:S07]  /*1850*/  IADD3 R115, PT, PT, R115, 0x20, RZ ;  /* 0x0000002073737810 */ /* 0x000fce0007ffe0ff */
.L_x_36174:
[----:B------:R-:W-:Y:S05]  /*1860*/  BSYNC.RECONVERGENT B0 ;  /* 0x0000000000007941 */ /* 0x000fea0003800200 */
.L_x_36173:
[----:B------:R-:W-:Y:S01]  /*1870*/  ISETP.GE.U32.AND P1, PT, R0, 0x80, PT ;  /* 0x000000800000780c */ /* 0x000fe20003f26070 */
[----:B------:R-:W-:Y:S03]  /*1880*/  BSSY.RECONVERGENT B0, `(.L_x_36176) ;  /* 0x0000022000007945 */ /* 0x000fe60003800200 */
[----:B------:R-:W-:-:S09]  /*1890*/  P2R R44, PR, RZ, 0x2 ;  /* 0x00000002ff2c7803 */ /* 0x000fd20000000000 */
[----:B------:R-:W-:Y:S05]  /*18a0*/  @!P1 BRA `(.L_x_36177) ;  /* 0x00000000007c9947 */ /* 0x000fea0003800000 */
[----:B------:R-:W-:Y:S01]  /*18b0*/  ISETP.NE.U32.AND P1, PT, R20, RZ, PT ;  /* 0x000000ff1400720c */ /* 0x000fe20003f25070 */
[----:B------:R-:W3:Y:S03]  /*18c0*/  LDC.64 R44, c[0x0][0x390] ;  /* 0x0000e400ff2c7b82 */ /* 0x000ee60000000a00 */
[----:B------:R-:W-:-:S05]  /*18d0*/  ISETP.NE.AND.EX P1, PT, R21, RZ, PT, P1 ;  /* 0x000000ff1500720c */ /* 0x000fca0003f25310 */
[----:B0-----:R-:W0:Y:S08]  /*18e0*/  @P0 LDC.64 R116, c[0x0][0x3a8] ;  /* 0x0000ea00ff740b82 */ /* 0x001e300000000a00 */
[----:B------:R-:W4:Y:S01]  /*18f0*/  @P1 LDC.64 R50, c[0x0][0x3a0] ;  /* 0x0000e800ff321b82 */ /* 0x000f220000000a00 */
[----:B---3--:R-:W-:-:S06]  /*1900*/  IMAD.WIDE.U32 R44, R115, 0x10, R44 ;  /* 0x00000010732c7825 */ /* 0x008fcc00078e002c */
[----:B------:R-:W3:Y:S01]  /*1910*/  LDG.E.128 R44, desc[UR6][R44.64] ;  /* 0x000000062c2c7981 */ /* 0x000ee2000c1e1d00 */
[----:B----4-:R-:W-:-:S06]  /*1920*/  @P1 IMAD.WIDE.U32 R50, R115, 0x10, R50 ;  /* 0x0000001073321825 */ /* 0x010fcc00078e0032 */
[----:B-12---:R-:W3:Y:S02]  /*1930*/  @P1 LDG.E.128 R48, desc[UR6][R50.64] ;  /* 0x0000000632301981 */ /* 0x006ee4000c1e1d00 */
        /* <DEDUP_REMOVED lines=20> */
.L_x_36178:
[----:B------:R3:W-:Y:S01]  /*1a80*/  @P0 STG.E.128 desc[UR6][R48.64], R40 ;  /* 0x0000002830000986 */ /* 0x0007e2000c101d06 */
[----:B------:R-:W-:-:S07]  /*1a90*/  IADD3 R115, PT, PT, R115, 0x20, RZ ;  /* 0x0000002073737810 */ /* 0x000fce0007ffe0ff */
.L_x_36177:
[----:B------:R-:W-:Y:S05]  /*1aa0*/  BSYNC.RECONVERGENT B0 ;  /* 0x0000000000007941 */ /* 0x000fea0003800200 */
.L_x_36176:
[----:B------:R-:W-:Y:S01]  /*1ab0*/  ISETP.GE.U32.AND P1, PT, R0, 0xa0, PT ;  /* 0x000000a00000780c */ /* 0x000fe20003f26070 */
[----:B------:R-:W-:Y:S03]  /*1ac0*/  BSSY.RECONVERGENT B0, `(.L_x_36179) ;  /* 0x0000022000007945 */ /* 0x000fe60003800200 */
[----:B------:R-:W-:-:S09]  /*1ad0*/  P2R R44, PR, RZ, 0x2 ;  /* 0x00000002ff2c7803 */ /* 0x000fd20000000000 */
[----:B------:R-:W-:Y:S05]  /*1ae0*/  @!P1 BRA `(.L_x_36180) ;  /* 0x00000000007c9947 */ /* 0x000fea0003800000 */
[----:B------:R-:W-:Y:S01]  /*1af0*/  ISETP.NE.U32.AND P1, PT, R20, RZ, PT ;  /* 0x000000ff1400720c */ /* 0x000fe20003f25070 */
[----:B------:R-:W4:Y:S03]  /*1b00*/  LDC.64 R44, c[0x0][0x390] ;  /* 0x0000e400ff2c7b82 */ /* 0x000f260000000a00 */
[----:B------:R-:W-:-:S05]  /*1b10*/  ISETP.NE.AND.EX P1, PT, R21, RZ, PT, P1 ;  /* 0x000000ff1500720c */ /* 0x000fca0003f25310 */
[----:B0-----:R-:W0:Y:S08]  /*1b20*/  @P0 LDC.64 R116, c[0x0][0x3a8] ;  /* 0x0000ea00ff740b82 */ /* 0x001e300000000a00 */
[----:B------:R-:W1:Y:S01]  /*1b30*/  @P1 LDC.64 R50, c[0x0][0x3a0] ;  /* 0x0000e800ff321b82 */ /* 0x000e620000000a00 */
[----:B----4-:R-:W-:-:S06]  /*1b40*/  IMAD.WIDE.U32 R44, R115, 0x10, R44 ;  /* 0x00000010732c7825 */ /* 0x010fcc00078e002c */
[----:B------:R-:W4:Y:S01]  /*1b50*/  LDG.E.128 R44, desc[UR6][R44.64] ;  /* 0x000000062c2c7981 */ /* 0x000f22000c1e1d00 */
[----:B-1----:R-:W-:-:S06]  /*1b60*/  @P1 IMAD.WIDE.U32 R50, R115, 0x10, R50 ;  /* 0x0000001073321825 */ /* 0x002fcc00078e0032 */
[----:B--23--:R-:W4:Y:S02]  /*1b70*/  @P1 LDG.E.128 R48, desc[UR6][R50.64] ;  /* 0x0000000632301981 */ /* 0x00cf24000c1e1d00 */
[-C--:B----45:R-:W-:Y:S01]  /*1b80*/  @P1 FFMA.FTZ R15, R44, R114.reuse, R48 ;  /* 0x000000722c0f1223 */ /* 0x0b0fe20000010030 */
        /* <DEDUP_REMOVED lines=19> */
.L_x_36181:
[----:B------:R4:W-:Y:S01]  /*1cc0*/  @P0 STG.E.128 desc[UR6][R48.64], R40 ;  /* 0x0000002830000986 */ /* 0x0009e2000c101d06 */
[----:B------:R-:W-:-:S07]  /*1cd0*/  IADD3 R115, PT, PT, R115, 0x20, RZ ;  /* 0x0000002073737810 */ /* 0x000fce0007ffe0ff */
.L_x_36180:
[----:B------:R-:W-:Y:S05]  /*1ce0*/  BSYNC.RECONVERGENT B0 ;  /* 0x0000000000007941 */ /* 0x000fea0003800200 */
.L_x_36179:
        /* <DEDUP_REMOVED lines=12> */
[----:B---34-:R-:W2:Y:S02]  /*1db0*/  @P1 LDG.E.128 R48, desc[UR6][R50.64] ;  /* 0x0000000632301981 */ /* 0x018ea4000c1e1d00 */
        /* <DEDUP_REMOVED lines=20> */
.L_x_36184:
[----:B------:R0:W-:Y:S01]  /*1f00*/  @P0 STG.E.128 desc[UR6][R48.64], R40 ;  /* 0x0000002830000986 */ /* 0x0001e2000c101d06 */
[----:B------:R-:W-:-:S07]  /*1f10*/  IADD3 R115, PT, PT, R115, 0x20, RZ ;  /* 0x0000002073737810 */ /* 0x000fce0007ffe0ff */
.L_x_36183:
[----:B------:R-:W-:Y:S05]  /*1f20*/  BSYNC.RECONVERGENT B0 ;  /* 0x0000000000007941 */ /* 0x000fea0003800200 */
.L_x_36182:
        /* <DEDUP_REMOVED lines=33> */
.L_x_36187:
[----:B------:R0:W-:Y:S01]  /*2140*/  @P0 STG.E.128 desc[UR6][R48.64], R40 ;  /* 0x0000002830000986 */ /* 0x0001e2000c101d06 */
[----:B------:R-:W-:-:S07]  /*2150*/  IADD3 R115, PT, PT, R115, 0x20, RZ ;  /* 0x0000002073737810 */ /* 0x000fce0007ffe0ff */
.L_x_36186:
[----:B------:R-:W-:Y:S05]  /*2160*/  BSYNC.RECONVERGENT B0 ;  /* 0x0000000000007941 */ /* 0x000fea0003800200 */
.L_x_36185:
        /* <DEDUP_REMOVED lines=33> */
.L_x_36190:
[----:B------:R0:W-:Y:S01]  /*2380*/  @P0 STG.E.128 desc[UR6][R48.64], R40 ;  /* 0x0000002830000986 */ /* 0x0001e2000c101d06 */
[----:B------:R-:W-:-:S07]  /*2390*/  IADD3 R115, PT, PT, R115, 0x20, RZ ;  /* 0x0000002073737810 */ /* 0x000fce0007ffe0ff */
.L_x_36189:
[----:B------:R-:W-:Y:S05]  /*23a0*/  BSYNC.RECONVERGENT B0 ;  /* 0x0000000000007941 */ /* 0x000fea0003800200 */
.L_x_36188:
        /* <DEDUP_REMOVED lines=33> */
.L_x_36193:
[----:B------:R0:W-:Y:S01]  /*25c0*/  @P0 STG.E.128 desc[UR6][R48.64], R40 ;  /* 0x0000002830000986 */ /* 0x0001e2000c101d06 */
[----:B------:R-:W-:-:S07]  /*25d0*/  IADD3 R115, PT, PT, R115, 0x20, RZ ;  /* 0x0000002073737810 */ /* 0x000fce0007ffe0ff */
.L_x_36192:
[----:B------:R-:W-:Y:S05]  /*25e0*/  BSYNC.RECONVERGENT B0 ;  /* 0x0000000000007941 */ /* 0x000fea0003800200 */
.L_x_36191:
[----:B------:R-:W-:Y:S01]  /*25f0*/  ISETP.GE.U32.AND P1, PT, R0, 0x140, PT ;  /* 0x000001400000780c */ /* 0x000fe20003f26070 */
[----:B------:R-:W-:Y:S03]  /*2600*/  BSSY.RECONVERGENT B0, `(.L_x_36194) ;  /* 0x0000021000007945 */ /* 0x000fe60003800200 */
[----:B------:R-:W-:-:S09]  /*2610*/  P2R R44, PR, RZ, 0x2 ;  /* 0x00000002ff2c7803 */ /* 0x000fd20000000000 */
[----:B------:R-:W-:Y:S05]  /*2620*/  @!P1 BRA `(.L_x_36195) ;  /* 0x0000000000789947 */ /* 0x000fea0003800000 */
[----:B------:R-:W-:Y:S01]  /*2630*/  ISETP.NE.U32.AND P1, PT, R20, RZ, PT ;  /* 0x000000ff1400720c */ /* 0x000fe20003f25070 */
[----:B------:R-:W0:Y:S03]  /*2640*/  LDC.64 R44, c[0x0][0x390] ;  /* 0x0000e400ff2c7b82 */ /* 0x000e260000000a00 */
[----:B------:R-:W-:-:S05]  /*2650*/  ISETP.NE.AND.EX P1, PT, R21, RZ, PT, P1 ;  /* 0x000000ff1500720c */ /* 0x000fca0003f25310 */
[----:B------:R-:W0:Y:S08]  /*2660*/  @P0 LDC.64 R20, c[0x0][0x3a8] ;  /* 0x0000ea00ff140b82 */ /* 0x000e300000000a00 */
[----:B01234-:R-:W0:Y:S01]  /*2670*/  @P1 LDC.64 R48, c[0x0][0x3a0] ;  /* 0x0000e800ff301b82 */ /* 0x01fe220000000a00 */
[----:B------:R-:W-:-:S06]  /*2680*/  IMAD.WIDE.U32 R44, R115, 0x10, R44 ;  /* 0x00000010732c7825 */ /* 0x000fcc00078e002c */
[----:B------:R-:W2:Y:S01]  /*2690*/  LDG.E.128 R44, desc[UR6][R44.64] ;  /* 0x000000062c2c7981 */ /* 0x000ea2000c1e1d00 */
[----:B0-----:R-:W-:-:S06]  /*26a0*/  @P1 IMAD.WIDE.U32 R48, R115, 0x10, R48 ;  /* 0x0000001073301825 */ /* 0x001fcc00078e0030 */
[----:B------:R-:W2:Y:S01]  /*26b0*/  @P1 LDG.E.128 R48, desc[UR6][R48.64] ;  /* 0x0000000630301981 */ /* 0x000ea2000c1e1d00 */
[----:B------:R-:W-:-:S04]  /*26c0*/  @P0 IMAD.WIDE.U32 R20, R115, 0x10, R20 ;  /* 0x0000001073140825 */ /* 0x000fc800078e0014 */
[-C--:B--2--5:R-:W-:Y:S01]  /*26d0*/  @P1 FFMA.FTZ R54, R44, R114.reuse, R48 ;  /* 0x000000722c361223 */ /* 0x0a4fe20000010030 */
        /* <DEDUP_REMOVED lines=18> */
.L_x_36196:
[----:B------:R0:W-:Y:S02]  /*2800*/  @P0 STG.E.128 desc[UR6][R20.64], R40 ;  /* 0x0000002814000986 */ /* 0x0001e4000c101d06 */
.L_x_36195:
[----:B------:R-:W-:Y:S05]  /*2810*/  BSYNC.RECONVERGENT B0 ;  /* 0x0000000000007941 */ /* 0x000fea0003800200 */
.L_x_36194:
[----:B------:R-:W-:Y:S01]  /*2820*/  FADD.FTZ R18, RZ, R11 ;  /* 0x0000000bff127221 */ /* 0x000fe20000010000 */
[C---:B------:R-:W-:Y:S01]  /*2830*/  ISETP.GT.U32.AND P3, PT, R0.reuse, 0x3f, PT ;  /* 0x0000003f0000780c */ /* 0x040fe20003f64070 */
[----:B------:R-:W-:Y:S01]  /*2840*/  UMOV UR9, 0xffffffff ;  /* 0xffffffff00097882 */ /* 0x000fe20000000000 */
[C---:B------:R-:W-:Y:S01]  /*2850*/  ISETP.GT.U32.AND P2, PT, R0.reuse, 0x5f, PT ;  /* 0x0000005f0000780c */ /* 0x040fe20003f44070 */
[----:B------:R-:W-:Y:S01]  /*2860*/  FADD.FTZ R18, R55, R18 ;  /* 0x0000001237127221 */ /* 0x000fe20000010000 */
[C---:B------:R-:W-:Y:S02]  /*2870*/  ISETP.GT.U32.AND P1, PT, R0.reuse, 0x7f, PT ;  /* 0x0000007f0000780c */ /* 0x040fe40003f24070 */
[C---:B------:R-:W-:Y:S01]  /*2880*/  ISETP.GT.U32.AND P0, PT, R0.reuse, 0x9f, PT ;  /* 0x0000009f0000780c */ /* 0x040fe20003f04070 */
[----:B------:R-:W-:Y:S01]  /*2890*/  FADD.FTZ R18, R65, R18 ;  /* 0x0000001241127221 */ /* 0x000fe20000010000 */
[----:B------:R-:W-:-:S03]  /*28a0*/  ISETP.GT.U32.AND P6, PT, R0, 0xbf, PT ;  /* 0x000000bf0000780c */ /* 0x000fc60003fc4070 */
[----:B------:R-:W-:-:S05]  /*28b0*/  FADD.FTZ R51, R75, R18 ;  /* 0x000000124b337221 */ /* 0x000fca0000010000 */
[----:B------:R-:W-:-:S05]  /*28c0*/  FSEL R51, R51, RZ, P4 ;  /* 0x000000ff33337208 */ /* 0x000fca0002000000 */
[----:B------:R-:W-:-:S04]  /*28d0*/  FADD.FTZ R19, R12, R51 ;  /* 0x000000330c137221 */ /* 0x000fc80000010000 */
[----:B------:R-:W-:-:S04]  /*28e0*/  FADD.FTZ R19, R56, R19 ;  /* 0x0000001338137221 */ /* 0x000fc80000010000 */
[----:B------:R-:W-:-:S04]  /*28f0*/  FADD.FTZ R19, R66, R19 ;  /* 0x0000001342137221 */ /* 0x000fc80000010000 */
[----:B------:R-:W-:-:S04]  /*2900*/  @P3 FADD.FTZ R51, R76, R19 ;  /* 0x000000134c333221 */ /* 0x000fc80000010000 */
        /* <DEDUP_REMOVED lines=11> */
[----:B------:R-:W-:Y:S01]  /*29c0*/  @P0 FADD.FTZ R51, R79, R18 ;  /* 0x000000124f330221 */ /* 0x000fe20000010000 */
[----:B------:R-:W-:-:S03]  /*29d0*/  P2R R18, PR, RZ, 0x40 ;  /* 0x00000040ff127803 */ /* 0x000fc60000000000 */
[----:B------:R-:W-:-:S04]  /*29e0*/  FADD.FTZ R19, R16, R51 ;  /* 0x0000003310137221 */ /* 0x000fc80000010000 */
[----:B------:R-:W-:-:S04]  /*29f0*/  FADD.FTZ R19, R60, R19 ;  /* 0x000000133c137221 */ /* 0x000fc80000010000 */
[----:B------:R-:W-:-:S04]  /*2a00*/  FADD.FTZ R19, R70, R19 ;  /* 0x0000001346137221 */ /* 0x000fc80000010000 */
[----:B------:R-:W-:Y:S01]  /*2a10*/  @P6 FADD.FTZ R51, R80, R19 ;  /* 0x0000001350336221 */ /* 0x000fe20000010000 */
[----:B------:R-:W-:-:S03]  /*2a20*/  ISETP.GT.U32.AND P6, PT, R0, 0xdf, PT ;  /* 0x000000df0000780c */ /* 0x000fc60003fc4070 */
[----:B------:R-:W-:Y:S01]  /*2a30*/  FADD.FTZ R18, R17, R51 ;  /* 0x0000003311127221 */ /* 0x000fe20000010000 */
[----:B------:R-:W-:-:S03]  /*2a40*/  P2R R19, PR, RZ, 0x40 ;  /* 0x00000040ff137803 */ /* 0x000fc60000000000 */
[----:B------:R-:W-:-:S04]  /*2a50*/  FADD.FTZ R18, R61, R18 ;  /* 0x000000123d127221 */ /* 0x000fc80000010000 */
[----:B------:R-:W-:-:S04]  /*2a60*/  FADD.FTZ R18, R71, R18 ;  /* 0x0000001247127221 */ /* 0x000fc80000010000 */
[----:B------:R-:W-:Y:S01]  /*2a70*/  @P6 FADD.FTZ R51, R81, R18 ;  /* 0x0000001251336221 */ /* 0x000fe20000010000 */
[----:B------:R-:W-:-:S03]  /*2a80*/  ISETP.GT.U32.AND P6, PT, R0, 0xff, PT ;  /* 0x000000ff0000780c */ /* 0x000fc60003fc4070 */
[----:B------:R-:W-:-:S04]  /*2a90*/  FADD.FTZ R19, R52, R51 ;  /* 0x0000003334137221 */ /* 0x000fc80000010000 */
[----:B------:R-:W-:-:S04]  /*2aa0*/  FADD.FTZ R19, R62, R19 ;  /* 0x000000133e137221 */ /* 0x000fc80000010000 */
[----:B------:R-:W-:Y:S01]  /*2ab0*/  FADD.FTZ R18, R72, R19 ;  /* 0x0000001348127221 */ /* 0x000fe20000010000 */
[----:B------:R-:W-:-:S03]  /*2ac0*/  P2R R19, PR, RZ, 0x40 ;  /* 0x00000040ff137803 */ /* 0x000fc60000000000 */
        /* <DEDUP_REMOVED lines=16> */
[----:B01234-:R-:W0:Y:S01]  /*2bd0*/  SHFL.BFLY PT, R48, R51, 0x1, 0x1f ;  /* 0x0c201f0033307f89 */ /* 0x01fe2200000e0000 */
        /* <DEDUP_REMOVED lines=22> */
[----:B------:R-:W-:-:S04]  /*2d40*/  FADD.FTZ R18, R76, -R20 ;  /* 0x800000144c127221 */ /* 0x000fc80000010000 */
[----:B------:R-:W-:Y:S01]  /*2d50*/  FSEL R50, R45, RZ, P4 ;  /* 0x000000ff2d327208 */ /* 0x000fe20002000000 */
[----:B------:R-:W-:-:S04]  /*2d60*/  FADD.FTZ R45, R12, -R20 ;  /* 0x800000140c2d7221 */ /* 0x000fc80000010000 */
[----:B------:R-:W-:-:S04]  /*2d70*/  FFMA.FTZ R45, R45, R45, R50 ;  /* 0x0000002d2d2d7223 */ /* 0x000fc80000010032 */
[----:B------:R-:W-:Y:S01]  /*2d80*/  FFMA.FTZ R44, R44, R44, R45 ;  /* 0x0000002c2c2c7223 */ /* 0x000fe2000001002d */
[----:B------:R-:W-:-:S03]  /*2d90*/  FADD.FTZ R45, R13, -R20 ;  /* 0x800000140d2d7221 */ /* 0x000fc60000010000 */
[----:B------:R-:W-:Y:S01]  /*2da0*/  FFMA.FTZ R21, R21, R21, R44 ;  /* 0x0000001515157223 */ /* 0x000fe2000001002c */
[----:B------:R-:W-:-:S03]  /*2db0*/  FADD.FTZ R44, R57, -R20 ;  /* 0x80000014392c7221 */ /* 0x000fc60000010000 */
[----:B------:R-:W-:Y:S01]  /*2dc0*/  @P3 FFMA.FTZ R50, R18, R18, R21 ;  /* 0x0000001212323223 */ /* 0x000fe20000010015 */
[--C-:B------:R-:W-:Y:S01]  /*2dd0*/  FADD.FTZ R21, R67, -R20.reuse ;  /* 0x8000001443157221 */ /* 0x100fe20000010000 */
[----:B------:R-:W-:Y:S02]  /*2de0*/  FADD.FTZ R18, R77, -R20 ;  /* 0x800000144d127221 */ /* 0x000fe40000010000 */
        /* <DEDUP_REMOVED lines=30> */
[----:B------:R-:W-:Y:S01]  /*2fd0*/  ISETP.GT.U32.AND P6, PT, R0, 0xdf, PT ;  /* 0x000000df0000780c */ /* 0x000fe20003fc4070 */
[--C-:B------:R-:W-:Y:S01]  /*2fe0*/  FADD.FTZ R21, R71, -R20.reuse ;  /* 0x8000001447157221 */ /* 0x100fe20000010000 */
[----:B------:R-:W-:Y:S01]  /*2ff0*/  FADD.FTZ R18, R81, -R20 ;  /* 0x8000001451127221 */ /* 0x000fe20000010000 */
        /* <DEDUP_REMOVED lines=28> */
[----:B------:R-:W-:-:S04]  /*31c0*/  FFMA.FTZ R44, R44, R44, R45 ;  /* 0x0000002c2c2c7223 */ /* 0x000fc8000001002d */
        /* <DEDUP_REMOVED lines=11> */
.L_x_36230:
        /* <DEDUP_REMOVED lines=11> */
[----:B------:R-:W3:Y:S01]  /*3330*/  @!P1 LDC.64 R46, c[0x0][0x3c8] ;  /* 0x0000f200ff2e9b82 */ /* 0x000ee20000000a00 */
[----:B-1----:R-:W-:-:S05]  /*3340*/  @!P1 IMAD.WIDE R50, R2, 0x4, R50 ;  /* 0x0000000402329825 */ /* 0x002fca00078e0232 */
[----:B------:R1:W-:Y:S01]  /*3350*/  @!P1 STG.E desc[UR6][R50.64], R20 ;  /* 0x0000001432009986 */ /* 0x0003e2000c101906 */
[----:B---3--:R-:W-:-:S05]  /*3360*/  @!P1 IMAD.WIDE R46, R2, 0x4, R46 ;  /* 0x00000004022e9825 */ /* 0x008fca00078e022e */
[----:B--2---:R1:W-:Y:S01]  /*3370*/  @!P1 STG.E desc[UR6][R46.64], R19 ;  /* 0x000000132e009986 */ /* 0x0043e2000c101906 */
[----:B------:R-:W-:Y:S05]  /*3380*/  @!P4 BRA `(.L_x_36199) ;  /* 0x000000000060c947 */ /* 0x000fea0003800000 */
[----:B------:R-:W2:Y:S01]  /*3390*/  LDC.64 R118, c[0x0][0x428] ;  /* 0x00010a00ff767b82 */ /* 0x000ea20000000a00 */
[--C-:B-1----:R-:W-:Y:S01]  /*33a0*/  FADD.FTZ R20, R11, -R18.reuse ;  /* 0x800000120b147221 */ /* 0x102fe20000010000 */
[----:B0-----:R-:W-:Y:S02]  /*33b0*/  HADD2.F32 R21, -RZ, R108.H1_H1 ;  /* 0x3000006cff157230 */ /* 0x001fe40000004100 */
[--C-:B-----5:R-:W-:Y:S01]  /*33c0*/  FADD.FTZ R114, R55, -R18.reuse ;  /* 0x8000001237727221 */ /* 0x120fe20000010000 */
[----:B------:R-:W-:Y:S02]  /*33d0*/  HADD2.F32 R44, -RZ, R38.H0_H0 ;  /* 0x20000026ff2c7230 */ /* 0x000fe40000004100 */
[----:B------:R-:W-:Y:S01]  /*33e0*/  FMUL.FTZ R45, R19, R20 ;  /* 0x00000014132d7220 */ /* 0x000fe20000410000 */
[--C-:B------:R-:W-:Y:S01]  /*33f0*/  FADD.FTZ R116, R65, -R18.reuse ;  /* 0x8000001241747221 */ /* 0x100fe20000010000 */
[----:B------:R-:W-:Y:S01]  /*3400*/  FADD.FTZ R48, R75, -R18 ;  /* 0x800000124b307221 */ /* 0x000fe20000010000 */
        /* <DEDUP_REMOVED lines=11> */
[----:B------:R-:W-:-:S03]  /*34c0*/  FFMA.FTZ R46, R49, R21, R46 ;  /* 0x00000015312e7223 */ /* 0x000fc6000001002e */
[----:B------:R-:W-:Y:S01]  /*34d0*/  FFMA.FTZ R47, R48, R20, R47 ;  /* 0x00000014302f7223 */ /* 0x000fe2000001002f */
[C---:B--2---:R-:W-:Y:S01]  /*34e0*/  IMAD.WIDE.U32 R118, R112.reuse, 0x10, R118 ;  /* 0x0000001070767825 */ /* 0x044fe200078e0076 */
[----:B------:R-:W-:-:S04]  /*34f0*/  IADD3 R112, PT, PT, R112, 0x20, RZ ;  /* 0x0000002070707810 */ /* 0x000fc80007ffe0ff */
[----:B------:R2:W-:Y:S03]  /*3500*/  STG.E.128 desc[UR6][R118.64], R44 ;  /* 0x0000002c76007986 */ /* 0x0005e6000c101d06 */
.L_x_36199:
[----:B------:R-:W-:Y:S05]  /*3510*/  BSYNC.RECONVERGENT B0 ;  /* 0x0000000000007941 */ /* 0x000fea0003800200 */
.L_x_36198:
[----:B------:R-:W-:Y:S01]  /*3520*/  ISETP.GE.U32.AND P0, PT, R0, 0x40, PT ;  /* 0x000000400000780c */ /* 0x000fe20003f06070 */
[----:B------:R-:W-:-:S12]  /*3530*/  BSSY.RECONVERGENT B0, `(.L_x_36200) ;  /* 0x000001a000007945 */ /* 0x000fd80003800200 */
[----:B------:R-:W-:Y:S05]  /*3540*/  @!P0 BRA `(.L_x_36201) ;  /* 0x0000000000608947 */ /* 0x000fea0003800000 */
[----:B--2---:R-:W2:Y:S01]  /*3550*/  LDC.64 R118, c[0x0][0x428] ;  /* 0x00010a00ff767b82 */ /* 0x004ea20000000a00 */
        /* <DEDUP_REMOVED lines=23> */
.L_x_36201:
[----:B------:R-:W-:Y:S05]  /*36d0*/  BSYNC.RECONVERGENT B0 ;  /* 0x0000000000007941 */ /* 0x000fea0003800200 */
.L_x_36200:
[----:B------:R-:W-:Y:S01]  /*36e0*/  ISETP.GE.U32.AND P0, PT, R0, 0x60, PT ;  /* 0x000000600000780c */ /* 0x000fe20003f06070 */
[----:B------:R-:W-:-:S12]  /*36f0*/  BSSY.RECONVERGENT B0, `(.L_x_36202) ;  /* 0x000001a000007945 */ /* 0x000fd80003800200 */
[----:B------:R-:W-:Y:S05]  /*3700*/  @!P0 BRA `(.L_x_36203) ;  /* 0x0000000000608947 */ /* 0x000fea0003800000 */
[----:B--23--:R-:W2:Y:S01]  /*3710*/  LDC.64 R118, c[0x0][0x428] ;  /* 0x00010a00ff767b82 */ /* 0x00cea20000000a00 */
        /* <DEDUP_REMOVED lines=23> */
.L_x_36203:
[----:B------:R-:W-:Y:S05]  /*3890*/  BSYNC.RECONVERGENT B0 ;  /* 0x0000000000007941 */ /* 0x000fea0003800200 */
.L_x_36202:
[----:B------:R-:W-:Y:S01]  /*38a0*/  ISETP.GE.U32.AND P0, PT, R0, 0x80, PT ;  /* 0x000000800000780c */ /* 0x000fe20003f06070 */
[----:B------:R-:W-:-:S12]  /*38b0*/  BSSY.RECONVERGENT B0, `(.L_x_36204) ;  /* 0x000001a000007945 */ /* 0x000fd80003800200 */
[----:B------:R-:W-:Y:S05]  /*38c0*/  @!P0 BRA `(.L_x_36205) ;  /* 0x0000000000608947 */ /* 0x000fea0003800000 */
[----:B--234-:R-:W2:Y:S01]  /*38d0*/  LDC.64 R118, c[0x0][0x428] ;  /* 0x00010a00ff767b82 */ /* 0x01cea20000000a00 */
        /* <DEDUP_REMOVED lines=23> */
.L_x_36205:
[----:B------:R-:W-:Y:S05]  /*3a50*/  BSYNC.RECONVERGENT B0 ;  /* 0x0000000000007941 */ /* 0x000fea0003800200 */
.L_x_36204:
[----:B------:R-:W-:Y:S01]  /*3a60*/  ISETP.GE.U32.AND P0, PT, R0, 0xa0, PT ;  /* 0x000000a00000780c */ /* 0x000fe20003f06070 */
[----:B------:R-:W-:-:S12]  /*3a70*/  BSSY.RECONVERGENT B0, `(.L_x_36206) ;  /* 0x000001a000007945 */ /* 0x000fd80003800200 */
[----:B------:R-:W-:Y:S05]  /*3a80*/  @!P0 BRA `(.L_x_36207) ;  /* 0x0000000000608947 */ /* 0x000fea0003800000 */
[----:B0-234-:R-:W0:Y:S01]  /*3a90*/  LDC.64 R118, c[0x0][0x428] ;  /* 0x00010a00ff767b82 */ /* 0x01de220000000a00 */
[--C-:B-1----:R-:W-:Y:S01]  /*3aa0*/  FADD.FTZ R20, R15, -R18.reuse ;  /* 0x800000120f147221 */ /* 0x102fe20000010000 */
[----:B------:R-:W-:Y:S02]  /*3ab0*/  HADD2.F32 R21, -RZ, R100.H1_H1 ;  /* 0x30000064ff157230 */ /* 0x000fe40000004100 */
        /* <DEDUP_REMOVED lines=18> */
[C---:B0-----:R-:W-:Y:S01]  /*3be0*/  IMAD.WIDE.U32 R118, R112.reuse, 0x10, R118 ;  /* 0x0000001070767825 */ /* 0x041fe200078e0076 */
[----:B------:R-:W-:-:S04]  /*3bf0*/  IADD3 R112, PT, PT, R112, 0x20, RZ ;  /* 0x0000002070707810 */ /* 0x000fc80007ffe0ff */
[----:B------:R0:W-:Y:S03]  /*3c00*/  STG.E.128 desc[UR6][R118.64], R44 ;  /* 0x0000002c76007986 */ /* 0x0001e6000c101d06 */
.L_x_36207:
[----:B------:R-:W-:Y:S05]  /*3c10*/  BSYNC.RECONVERGENT B0 ;  /* 0x0000000000007941 */ /* 0x000fea0003800200 */
.L_x_36206:
        /* <DEDUP_REMOVED lines=27> */
.L_x_36209:
[----:B------:R-:W-:Y:S05]  /*3dd0*/  BSYNC.RECONVERGENT B0 ;  /* 0x0000000000007941 */ /* 0x000fea0003800200 */
.L_x_36208:
        /* <DEDUP_REMOVED lines=27> */
.L_x_36211:
[----:B------:R-:W-:Y:S05]  /*3f90*/  BSYNC.RECONVERGENT B0 ;  /* 0x0000000000007941 */ /* 0x000fea0003800200 */
.L_x_36210:
        /* <DEDUP_REMOVED lines=27> */
.L_x_36213:
[----:B------:R-:W-:Y:S05]  /*4150*/  BSYNC.RECONVERGENT B0 ;  /* 0x0000000000007941 */ /* 0x000fea0003800200 */
.L_x_36212:
        /* <DEDUP_REMOVED lines=27> */
.L_x_36215:
[----:B------:R-:W-:Y:S05]  /*4310*/  BSYNC.RECONVERGENT B0 ;  /* 0x0000000000007941 */ /* 0x000fea0003800200 */
.L_x_36214:
[----:B------:R-:W-:Y:S01]  /*4320*/  ISETP.GE.U32.AND P0, PT, R0, 0x140, PT ;  /* 0x000001400000780c */ /* 0x000fe20003f06070 */
[----:B------:R-:W-:-:S12]  /*4330*/  BSSY.RECONVERGENT B0, `(.L_x_36216) ;  /* 0x0000011000007945 */ /* 0x000fd80003800200 */
[----:B------:R-:W-:Y:S05]  /*4340*/  @!P0 BRA `(.L_x_36217) ;  /* 0x00000000003c8947 */ /* 0x000fea0003800000 */
[----:B------:R-:W1:Y:S01]  /*4350*/  LDC.64 R48, c[0x0][0x428] ;  /* 0x00010a00ff307b82 */ /* 0x000e620000000a00 */
[--C-:B0-234-:R-:W-:Y:S01]  /*4360*/  FADD.FTZ R44, R54, -R18.reuse ;  /* 0x80000012362c7221 */ /* 0x11dfe20000010000 */
[--C-:B-1----:R-:W-:Y:S01]  /*4370*/  FADD.FTZ R46, R64, -R18.reuse ;  /* 0x80000012402e7221 */ /* 0x102fe20000010000 */
[--C-:B------:R-:W-:Y:S01]  /*4380*/  FADD.FTZ R20, R74, -R18.reuse ;  /* 0x800000124a147221 */ /* 0x100fe20000010000 */
[----:B------:R-:W-:Y:S01]  /*4390*/  FADD.FTZ R18, R111, -R18 ;  /* 0x800000126f127221 */ /* 0x000fe20000010000 */
        /* <DEDUP_REMOVED lines=8> */
[----:B------:R-:W-:-:S05]  /*4420*/  IMAD.WIDE.U32 R48, R112, 0x10, R48 ;  /* 0x0000001070307825 */ /* 0x000fca00078e0030 */
[----:B------:R0:W-:Y:S02]  /*4430*/  STG.E.128 desc[UR6][R48.64], R44 ;  /* 0x0000002c30007986 */ /* 0x0001e4000c101d06 */
.L_x_36217:
[----:B------:R-:W-:Y:S05]  /*4440*/  BSYNC.RECONVERGENT B0 ;  /* 0x0000000000007941 */ /* 0x000fea0003800200 */
.L_x_36216:
[----:B-1----:R-:W1:Y:S02]  /*4450*/  LDC.64 R18, c[0x0][0x380] ;  /* 0x0000e000ff127b82 */ /* 0x002e640000000a00 */
[----:B-1----:R-:W-:-:S04]  /*4460*/  LEA R2, R18, R2, 0x2 ;  /* 0x0000000212027211 */ /* 0x002fc800078e10ff */
[----:B------:R-:W-:-:S13]  /*4470*/  ISETP.GE.AND P0, PT, R2, R19, PT ;  /* 0x000000130200720c */ /* 0x000fda0003f06270 */
[----:B------:R-:W-:Y:S05]  /*4480*/  @!P0 BRA `(.L_x_36218) ;  /* 0xffffffcc00008947 */ /* 0x000fea000383ffff */
[----:B------:R-:W-:Y:S05]  /*4490*/  EXIT ;  /* 0x000000000000794d */ /* 0x000fea0003800000 */
.L_x_36197:
[----:B------:R-:W-:Y:S01]  /*44a0*/  HFMA2 R45, -RZ, RZ, 0, 5.9604644775390625e-08 ;  /* 0x00000001ff2d7431 */ /* 0x000fe200000001ff */
[----:B------:R-:W-:Y:S01]  /*44b0*/  BSSY B0, `(.L_x_36219) ;  /* 0x0000006000007945 */ /* 0x000fe20003800000 */
[----:B------:R-:W-:Y:S02]  /*44c0*/  MOV R18, 0x1f ;  /* 0x0000001f00127802 */ /* 0x000fe40000000f00 */
[----:B------:R-:W-:-:S07]  /*44d0*/  MOV R44, 0xffffffff ;  /* 0xffffffff002c7802 */ /* 0x000fce0000000f00 */
[----:B012345:R-:W-:Y:S05]  /*44e0*/  WARPSYNC.COLLECTIVE R44, `(.L_x_36220) ;  /* 0x000000002c087348 */ /* 0x03ffea0003c00000 */
[----:B01234-:R0:W1:Y:S02]  /*44f0*/  SHFL.BFLY P6, R48, R51, R45, R18 ;  /* 0x0c00002d33307389 */ /* 0x01f06400000c0012 */
[----:B01---5:R-:W-:Y:S05]  /*4500*/  ENDCOLLECTIVE ;  /* 0x000000000000791b */ /* 0x023fea0003800000 */
.L_x_36220:
[----:B------:R-:W-:Y:S05]  /*4510*/  BSYNC B0 ;  /* 0x0000000000007941 */ /* 0x000fea0003800000 */
.L_x_36219:
        /* <DEDUP_REMOVED lines=8> */
.L_x_36221:
[----:B------:R-:W-:Y:S02]  /*45a0*/  HFMA2 R45, -RZ, RZ, 0, 2.384185791015625e-07 ;  /* 0x00000004ff2d7431 */ /* 0x000fe400000001ff */
[----:B------:R-:W-:-:S05]  /*45b0*/  FADD.FTZ R47, R51, R48 ;  /* 0x00000030332f7221 */ /* 0x000fca0000010000 */
[----:B------:R-:W-:-:S07]  /*45c0*/  MOV R51, R47 ;  /* 0x0000002f00337202 */ /* 0x000fce0000000f00 */
[----:B------:R-:W-:Y:S05]  /*45d0*/  WARPSYNC.COLLECTIVE R44, `(.L_x_36222) ;  /* 0x000000002c087348 */ /* 0x000fea0003c00000 */
[----:B------:R0:W1:Y:S02]  /*45e0*/  SHFL.BFLY P6, R48, R51, R45, R18 ;  /* 0x0c00002d33307389 */ /* 0x00006400000c0012 */
[----:B01----:R-:W-:Y:S05]  /*45f0*/  ENDCOLLECTIVE ;  /* 0x000000000000791b */ /* 0x003fea0003800000 */
.L_x_36222:
[----:B------:R-:W-:Y:S02]  /*4600*/  HFMA2 R45, -RZ, RZ, 0, 4.76837158203125e-07 ;  /* 0x00000008ff2d7431 */ /* 0x000fe400000001ff */
[----:B------:R-:W-:-:S05]  /*4610*/  FADD.FTZ R46, R47, R48 ;  /* 0x000000302f2e7221 */ /* 0x000fca0000010000 */
[----:B------:R-:W-:-:S07]  /*4620*/  MOV R51, R46 ;  /* 0x0000002e00337202 */ /* 0x000fce0000000f00 */
[----:B------:R-:W-:Y:S05]  /*4630*/  WARPSYNC.COLLECTIVE R44, `(.L_x_36223) ;  /* 0x000000002c087348 */ /* 0x000fea0003c00000 */
[----:B------:R0:W1:Y:S02]  /*4640*/  SHFL.BFLY P6, R48, R51, R45, R18 ;  /* 0x0c00002d33307389 */ /* 0x00006400000c0012 */
[----:B01----:R-:W-:Y:S05]  /*4650*/  ENDCOLLECTIVE ;  /* 0x000000000000791b */ /* 0x003fea0003800000 */
.L_x_36223:
[----:B------:R-:W-:Y:S02]  /*4660*/  HFMA2 R45, -RZ, RZ, 0, 9.5367431640625e-07 ;  /* 0x00000010ff2d7431 */ /* 0x000fe400000001ff */
[----:B------:R-:W-:-:S05]  /*4670*/  FADD.FTZ R21, R46, R48 ;  /* 0x000000302e157221 */ /* 0x000fca0000010000 */
[----:B------:R-:W-:-:S07]  /*4680*/  MOV R51, R21 ;  /* 0x0000001500337202 */ /* 0x000fce0000000f00 */
[----:B------:R-:W-:Y:S05]  /*4690*/  WARPSYNC.COLLECTIVE R44, `(.L_x_36224) ;  /* 0x000000002c087348 */ /* 0x000fea0003c00000 */
[----:B------:R0:W1:Y:S02]  /*46a0*/  SHFL.BFLY P6, R48, R51, R45, R18 ;  /* 0x0c00002d33307389 */ /* 0x00006400000c0012 */
[----:B01----:R-:W-:Y:S05]  /*46b0*/  ENDCOLLECTIVE ;  /* 0x000000000000791b */ /* 0x003fea0003800000 */
.L_x_36224:
[----:B------:R-:W-:Y:S02]  /*46c0*/  HFMA2 R45, -RZ, RZ, 0, 5.9604644775390625e-08 ;  /* 0x00000001ff2d7431 */ /* 0x000fe400000001ff */
[----:B------:R-:W-:Y:S01]  /*46d0*/  FADD.FTZ R20, R21, R48 ;  /* 0x0000003015147221 */ /* 0x000fe20000010000 */
[----:B------:R-:W-:-:S03]  /*46e0*/  ISETP.GT.U32.AND P6, PT, R0, 0xbf, PT ;  /* 0x000000bf0000780c */ /* 0x000fc60003fc4070 */
[----:B------:R-:W-:-:S04]  /*46f0*/  FMUL.FTZ R20, R20, R19 ;  /* 0x0000001314147220 */ /* 0x000fc80000410000 */
[--C-:B------:R-:W-:Y:S01]  /*4700*/  FADD.FTZ R21, R11, -R20.reuse ;  /* 0x800000140b157221 */ /* 0x100fe20000010000 */
[--C-:B------:R-:W-:Y:S01]  /*4710*/  FADD.FTZ R46, R55, -R20.reuse ;  /* 0x80000014372e7221 */ /* 0x100fe20000010000 */
[----:B------:R-:W-:Y:S02]  /*4720*/  FADD.FTZ R18, R75, -R20 ;  /* 0x800000144b127221 */ /* 0x000fe40000010000 */
[----:B------:R-:W-:-:S04]  /*4730*/  FFMA.FTZ R21, R21, R21, RZ ;  /* 0x0000001515157223 */ /* 0x000fc800000100ff */
[----:B------:R-:W-:Y:S01]  /*4740*/  FFMA.FTZ R46, R46, R46, R21 ;  /* 0x0000002e2e2e7223 */ /* 0x000fe20000010015 */
[----:B------:R-:W-:-:S04]  /*4750*/  FADD.FTZ R21, R65, -R20 ;  /* 0x8000001441157221 */ /* 0x000fc80000010000 */
[----:B------:R-:W-:-:S04]  /*4760*/  FFMA.FTZ R21, R21, R21, R46 ;  /* 0x0000001515157223 */ /* 0x000fc8000001002e */
[----:B------:R-:W-:Y:S01]  /*4770*/  FFMA.FTZ R21, R18, R18, R21 ;  /* 0x0000001212157223 */ /* 0x000fe20000010015 */
[----:B------:R-:W-:-:S04]  /*4780*/  FADD.FTZ R18, R56, -R20 ;  /* 0x8000001438127221 */ /* 0x000fc80000010000 */
[----:B------:R-:W-:Y:S01]  /*4790*/  FSEL R50, R21, RZ, P4 ;  /* 0x000000ff15327208 */ /* 0x000fe20002000000 */
[----:B------:R-:W-:-:S04]  /*47a0*/  FADD.FTZ R21, R12, -R20 ;  /* 0x800000140c157221 */ /* 0x000fc80000010000 */
[----:B------:R-:W-:-:S04]  /*47b0*/  FFMA.FTZ R21, R21, R21, R50 ;  /* 0x0000001515157223 */ /* 0x000fc80000010032 */
        /* <DEDUP_REMOVED lines=38> */
[----:B------:R-:W-:Y:S01]  /*4a20*/  FADD.FTZ R18, R61, -R20 ;  /* 0x800000143d127221 */ /* 0x000fe20000010000 */
[----:B------:R-:W-:Y:S02]  /*4a30*/  ISETP.GT.U32.AND P6, PT, R0, 0xdf, PT ;  /* 0x000000df0000780c */ /* 0x000fe40003fc4070 */
        /* <DEDUP_REMOVED lines=33> */
[----:B------:R-:W-:-:S04]  /*4c50*/  MOV R18, 0x1f ;  /* 0x0000001f00127802 */ /* 0x000fc80000000f00 */
[----:B------:R-:W-:-:S07]  /*4c60*/  MOV R51, R50 ;  /* 0x0000003200337202 */ /* 0x000fce0000000f00 */
[----:B------:R-:W-:Y:S05]  /*4c70*/  WARPSYNC.COLLECTIVE R44, `(.L_x_36225) ;  /* 0x000000002c087348 */ /* 0x000fea0003c00000 */
[----:B------:R0:W1:Y:S02]  /*4c80*/  SHFL.BFLY P6, R48, R51, R45, R18 ;  /* 0x0c00002d33307389 */ /* 0x00006400000c0012 */
[----:B01----:R-:W-:Y:S05]  /*4c90*/  ENDCOLLECTIVE ;  /* 0x000000000000791b */ /* 0x003fea0003800000 */
.L_x_36225:
[----:B------:R-:W-:Y:S02]  /*4ca0*/  HFMA2 R45, -RZ, RZ, 0, 1.1920928955078125e-07 ;  /* 0x00000002ff2d7431 */ /* 0x000fe400000001ff */
[----:B------:R-:W-:-:S05]  /*4cb0*/  FADD.FTZ R49, R50, R48 ;  /* 0x0000003032317221 */ /* 0x000fca0000010000 */
[----:B------:R-:W-:-:S07]  /*4cc0*/  MOV R51, R49 ;  /* 0x0000003100337202 */ /* 0x000fce0000000f00 */
[----:B------:R-:W-:Y:S05]  /*4cd0*/  WARPSYNC.COLLECTIVE R44, `(.L_x_36226) ;  /* 0x000000002c087348 */ /* 0x000fea0003c00000 */
[----:B------:R0:W1:Y:S02]  /*4ce0*/  SHFL.BFLY P6, R48, R51, R45, R18 ;  /* 0x0c00002d33307389 */ /* 0x00006400000c0012 */
[----:B01----:R-:W-:Y:S05]  /*4cf0*/  ENDCOLLECTIVE ;  /* 0x000000000000791b */ /* 0x003fea0003800000 */
.L_x_36226:
[----:B------:R-:W-:Y:S02]  /*4d00*/  HFMA2 R45, -RZ, RZ, 0, 2.384185791015625e-07 ;  /* 0x00000004ff2d7431 */ /* 0x000fe400000001ff */
[----:B------:R-:W-:-:S05]  /*4d10*/  FADD.FTZ R47, R49, R48 ;  /* 0x00000030312f7221 */ /* 0x000fca0000010000 */
[----:B------:R-:W-:-:S07]  /*4d20*/  MOV R51, R47 ;  /* 0x0000002f00337202 */ /* 0x000fce0000000f00 */
[----:B------:R-:W-:Y:S05]  /*4d30*/  WARPSYNC.COLLECTIVE R44, `(.L_x_36227) ;  /* 0x000000002c087348 */ /* 0x000fea0003c00000 */
[----:B------:R0:W1:Y:S02]  /*4d40*/  SHFL.BFLY P6, R48, R51, R45, R18 ;  /* 0x0c00002d33307389 */ /* 0x00006400000c0012 */
[----:B01----:R-:W-:Y:S05]  /*4d50*/  ENDCOLLECTIVE ;  /* 0x000000000000791b */ /* 0x003fea0003800000 */
.L_x_36227:
[----:B------:R-:W-:Y:S02]  /*4d60*/  HFMA2 R45, -RZ, RZ, 0, 4.76837158203125e-07 ;  /* 0x00000008ff2d7431 */ /* 0x000fe400000001ff */
[----:B------:R-:W-:-:S05]  /*4d70*/  FADD.FTZ R46, R47, R48 ;  /* 0x000000302f2e7221 */ /* 0x000fca0000010000 */
[----:B------:R-:W-:-:S07]  /*4d80*/  MOV R51, R46 ;  /* 0x0000002e00337202 */ /* 0x000fce0000000f00 */
[----:B------:R-:W-:Y:S05]  /*4d90*/  WARPSYNC.COLLECTIVE R44, `(.L_x_36228) ;  /* 0x000000002c087348 */ /* 0x000fea0003c00000 */
[----:B------:R0:W1:Y:S02]  /*4da0*/  SHFL.BFLY P6, R48, R51, R45, R18 ;  /* 0x0c00002d33307389 */ /* 0x00006400000c0012 */
[----:B01----:R-:W-:Y:S05]  /*4db0*/  ENDCOLLECTIVE ;  /* 0x000000000000791b */ /* 0x003fea0003800000 */
.L_x_36228:
[----:B------:R-:W-:Y:S02]  /*4dc0*/  HFMA2 R45, -RZ, RZ, 0, 9.5367431640625e-07 ;  /* 0x00000010ff2d7431 */ /* 0x000fe400000001ff */
[----:B------:R-:W-:-:S05]  /*4dd0*/  FADD.FTZ R21, R46, R48 ;  /* 0x000000302e157221 */ /* 0x000fca0000010000 */
[----:B------:R-:W-:-:S07]  /*4de0*/  MOV R51, R21 ;  /* 0x0000001500337202 */ /* 0x000fce0000000f00 */
[----:B------:R-:W-:Y:S05]  /*4df0*/  WARPSYNC.COLLECTIVE R44, `(.L_x_36229) ;  /* 0x000000002c087348 */ /* 0x000fea0003c00000 */
[----:B------:R0:W1:Y:S02]  /*4e00*/  SHFL.BFLY P6, R48, R51, R45, R18 ;  /* 0x0c00002d33307389 */ /* 0x00006400000c0012 */
[----:B01----:R-:W-:Y:S05]  /*4e10*/  ENDCOLLECTIVE ;  /* 0x000000000000791b */ /* 0x003fea0003800000 */
.L_x_36229:
[----:B------:R-:W-:Y:S05]  /*4e20*/  BRA `(.L_x_36230) ;  /* 0xffffffe400147947 */ /* 0x000fea000383ffff */
.L_x_36231:
        /* <DEDUP_REMOVED lines=13> */
.L_x_45896:


//--------------------- .text._ZN10layer_norm13ln_fwd_kernelINS_13Kernel_traitsI6__halfffffjLj1280ELj1ELj4ELj1ELj16ENS_18Kernel_traits_baseILj1280ES2_ffffjLj128EEEEELb0ELb0ELb0ELb1EEEvNS_9FwdParamsE --------------------------
	.section	.text._ZN10layer_norm13ln_fwd_kernelINS_13Kernel_traitsI6__halfffffjLj1280ELj1ELj4ELj1ELj16ENS_18Kernel_traits_baseILj1280ES2_ffffjLj128EEEEELb0ELb0ELb0ELb1EEEvNS_9FwdParamsE,"ax",@progbits
	.align	128
        .global         _ZN10layer_norm13ln_fwd_kernelINS_13Kernel_traitsI6__halfffffjLj1280ELj1ELj4ELj1ELj16ENS_18Kernel_traits_baseILj1280ES2_ffffjLj128EEEEELb0ELb0ELb0ELb1EEEvNS_9FwdParamsE
        .type           _ZN10layer_norm13ln_fwd_kernelINS_13Kernel_traitsI6__halfffffjLj1280ELj1ELj4ELj1ELj16ENS_18Kernel_traits_baseILj1280ES2_ffffjLj128EEEEELb0ELb0ELb0ELb1EEEvNS_9FwdParamsE,@function
        .size           _ZN10layer_norm13ln_fwd_kernelINS_13Kernel_traitsI6__halfffffjLj1280ELj1ELj4ELj1ELj16ENS_18Kernel_traits_baseILj1280ES2_ffffjLj128EEEEELb0ELb0ELb0ELb1EEEvNS_9FwdParamsE,(.L_x_45897 - _ZN10layer_norm13ln_fwd_kernelINS_13Kernel_traitsI6__halfffffjLj1280ELj1ELj4ELj1ELj16ENS_18Kernel_traits_baseILj1280ES2_ffffjLj128EEEEELb0ELb0ELb0ELb1EEEvNS_9FwdParamsE)
        .other          _ZN10layer_norm13ln_fwd_kernelINS_13Kernel_traitsI6__halfffffjLj1280ELj1ELj4ELj1ELj16ENS_18Kernel_traits_baseILj1280ES2_ffffjLj128EEEEELb0ELb0ELb0ELb1EEEvNS_9FwdParamsE,@"STO_CUDA_ENTRY STV_DEFAULT"
_ZN10layer_norm13ln_fwd_kernelINS_13Kernel_traitsI6__halfffffjLj1280ELj1ELj4ELj1ELj16ENS_18Kernel_traits_baseILj1280ES2_ffffjLj128EEEEELb0ELb0ELb0ELb1EEEvNS_9FwdParamsE:
.text._ZN10layer_norm13ln_fwd_kernelINS_13Kernel_traitsI6__halfffffjLj1280ELj1ELj4ELj1ELj16ENS_18Kernel_traits_baseILj1280ES2_ffffjLj128EEEEELb0ELb0ELb0ELb1EEEvNS_9FwdParamsE:
        /* <DEDUP_REMOVED lines=19> */
[----:B------:R0:W5:Y:S01]  /*0130*/  LDG.E.64 R4, desc[UR6][R44.64] ;  /* 0x000000062c047981 */ /* 0x000162000c1e1b00 */
[----:B-1----:R-:W-:-:S03]  /*0140*/  IMAD.WIDE.U32 R46, R39, 0x8, R46 ;  /* 0x00000008272e7825 */ /* 0x002fc600078e002e */
[----:B------:R0:W5:Y:S04]  /*0150*/  LDG.E.64 R6, desc[UR6][R44.64+0x100] ;  /* 0x000100062c067981 */ /* 0x000168000c1e1b00 */
        /* <DEDUP_REMOVED lines=17> */
[----:B------:R0:W5:Y:S01]  /*0270*/  LDG.E.64 R2, desc[UR6][R46.64+0x900] ;  /* 0x000900062e027981 */ /* 0x000162000c1e1b00 */
[----:B------:R-:W-:Y:S05]  /*0280*/  BRA `(.L_x_36233) ;  /* 0x0000000000587947 */ /* 0x000fea0003800000 */
.L_x_36232:
        /* <DEDUP_REMOVED lines=9> */
[----:B0-----:R-:W-:Y:S01]  /*0320*/  IMAD.WIDE.U32 R16, R39, 0x8, R2 ;  /* 0x0000000827107825 */ /* 0x001fe200078e0002 */
[----:B------:R-:W-:-:S04]  /*0330*/  CS2R R2, SRZ ;  /* 0x0000000000027805 */ /* 0x000fc8000001ff00 */
[----:B------:R-:W5:Y:S04]  /*0340*/  LDG.E.64 R4, desc[UR6][R16.64] ;  /* 0x0000000610047981 */ /* 0x000f68000c1e1b00 */
        /* <DEDUP_REMOVED lines=8> */
[----:B------:R0:W5:Y:S02]  /*03d0*/  LDG.E.64 R26, desc[UR6][R16.64+0x900] ;  /* 0x00090006101a7981 */ /* 0x000164000c1e1b00 */
[----:B0-----:R-:W-:-:S07]  /*03e0*/  CS2R R16, SRZ ;  /* 0x0000000000107805 */ /* 0x001fce000001ff00 */
.L_x_36233:
[----:B------:R-:W1:Y:S02]  /*03f0*/  LDCU UR4, c[0x0][0x384] ;  /* 0x00007080ff0477ac */ /* 0x000e640008000800 */
[----:B-1----:R-:W-:-:S13]  /*0400*/  ISETP.GE.AND P1, PT, R38, UR4, PT ;  /* 0x0000000426007c0c */ /* 0x002fda000bf26270 */
[----:B------:R-:W-:Y:S05]  /*0410*/  @P1 EXIT ;  /* 0x000000000000194d */ /* 0x000fea0003800000 */
[----:B-----5:R-:W-:Y:S01]  /*0420*/  MOV R51, R4 ;  /* 0x0000000400337202 */ /* 0x020fe20000000f00 */
[----:B------:R-:W1:Y:S01]  /*0430*/  LDCU.U8 UR4, c[0x0][0x410] ;  /* 0x00008200ff0477ac */ /* 0x000e620008000000 */
[----:B0-----:R-:W-:Y:S02]  /*0440*/  SHF.R.U64 R44, R4, 0x10, R5 ;  /* 0x00000010042c7819 */ /* 0x001fe40000001205 */
[----:B------:R-:W-:Y:S01]  /*0450*/  MOV R64, R6 ;  /* 0x0000000600407202 */ /* 0x000fe20000000f00 */
[----:B------:R-:W0:Y:S01]  /*0460*/  LDCU UR5, c[0x0][0x388] ;  /* 0x00007100ff0577ac */ /* 0x000e220008000800 */
[----:B------:R-:W-:Y:S02]  /*0470*/  MOV R0, R7 ;  /* 0x0000000700007202 */ /* 0x000fe40000000f00 */
[----:B------:R-:W-:Y:S01]  /*0480*/  MOV R75, R40 ;  /* 0x00000028004b7202 */ /* 0x000fe20000000f00 */
[----:B------:R-:W2:Y:S01]  /*0490*/  LDCU UR8, c[0x0][0x448] ;  /* 0x00008900ff0877ac */ /* 0x000ea20008000800 */
[----:B------:R-:W-:-:S02]  /*04a0*/  MOV R4, R41 ;  /* 0x0000002900047202 */ /* 0x000fc40000000f00 */
[----:B------:R-:W-:Y:S01]  /*04b0*/  PRMT R64, R64, 0x5410, R0 ;  /* 0x0000541040407816 */ /* 0x000fe20000000000 */
[----:B------:R-:W3:Y:S01]  /*04c0*/  LDCU.64 UR12, c[0x0][0x3e0] ;  /* 0x00007c00ff0c77ac */ /* 0x000ee20008000a00 */
[----:B------:R-:W-:Y:S02]  /*04d0*/  PRMT R75, R75, 0x5410, R4 ;  /* 0x000054104b4b7816 */ /* 0x000fe40000000004 */
[----:B------:R-:W-:Y:S01]  /*04e0*/  MOV R0, R36 ;  /* 0x0000002400007202 */ /* 0x000fe20000000f00 */
[----:B------:R-:W4:Y:S01]  /*04f0*/  LDCU.64 UR10, c[0x0][0x3a0] ;  /* 0x00007400ff0a77ac */ /* 0x000f220008000a00 */
[----:B------:R-:W-:Y:S02]  /*0500*/  MOV R4, R37 ;  /* 0x0000002500047202 */ /* 0x000fe40000000f00 */
[----:B------:R-:W-:Y:S02]  /*0510*/  MOV R50, R5 ;  /* 0x0000000500327202 */ /* 0x000fe40000000f00 */
[----:B------:R-:W-:-:S02]  /*0520*/  SHF.R.U32.HI R45, RZ, 0x10, R5 ;  /* 0x00000010ff2d7819 */ /* 0x000fc40000011605 */
[----:B------:R-:W-:Y:S02]  /*0530*/  PRMT R89, R0, 0x5410, R4 ;  /* 0x0000541000597816 */ /* 0x000fe40000000004 */
[----:B------:R-:W-:Y:S02]  /*0540*/  MOV R82, R42 ;  /* 0x0000002a00527202 */ /* 0x000fe40000000f00 */
[----:B------:R-:W-:Y:S02]  /*0550*/  MOV R5, R43 ;  /* 0x0000002b00057202 */ /* 0x000fe40000000f00 */
[----:B------:R-:W-:Y:S02]  /*0560*/  MOV R0, R34 ;  /* 0x0000002200007202 */ /* 0x000fe40000000f00 */
[----:B------:R-:W-:Y:S02]  /*0570*/  MOV R4, R35 ;  /* 0x0000002300047202 */ /* 0x000fe40000000f00 */
[----:B------:R-:W-:-:S02]  /*0580*/  PRMT R82, R82, 0x5410, R5 ;  /* 0x0000541052527816 */ /* 0x000fc40000000005 */
[----:B------:R-:W-:Y:S02]  /*0590*/  PRMT R94, R0, 0x5410, R4 ;  /* 0x00005410005e7816 */ /* 0x000fe40000000004 */
[----:B------:R-:W-:Y:S02]  /*05a0*/  MOV R5, R32 ;  /* 0x0000002000057202 */ /* 0x000fe40000000f00 */
[----:B------:R-:W-:Y:S02]  /*05b0*/  MOV R0, R33 ;  /* 0x0000002100007202 */ /* 0x000fe40000000f00 */
[----:B------:R-:W-:Y:S02]  /*05c0*/  MOV R4, R30 ;  /* 0x0000001e00047202 */ /* 0x000fe40000000f00 */
[----:B------:R-:W-:Y:S02]  /*05d0*/  PRMT R96, R5, 0x5410, R0 ;  /* 0x0000541005607816 */ /* 0x000fe40000000000 */
[----:B------:R-:W-:-:S02]  /*05e0*/  MOV R0, R31 ;  /* 0x0000001f00007202 */ /* 0x000fc40000000f00 */
[----:B------:R-:W-:Y:S02]  /*05f0*/  MOV R5, R28 ;  /* 0x0000001c00057202 */ /* 0x000fe40000000f00 */
[----:B------:R-:W-:Y:S02]  /*0600*/  PRMT R101, R4, 0x5410, R0 ;  /* 0x0000541004657816 */ /* 0x000fe40000000000 */
[----:B------:R-:W-:Y:S02]  /*0610*/  MOV R4, R29 ;  /* 0x0000001d00047202 */ /* 0x000fe40000000f00 */
[----:B------:R-:W-:Y:S02]  /*0620*/  MOV R0, R26 ;  /* 0x0000001a00007202 */ /* 0x000fe40000000f00 */
[----:B------:R-:W-:Y:S02]  /*0630*/  PRMT R102, R5, 0x5410, R4 ;  /* 0x0000541005667816 */ /* 0x000fe40000000004 */
[----:B------:R-:W-:-:S02]  /*0640*/  MOV R4, R27 ;  /* 0x0000001b00047202 */ /* 0x000fc40000000f00 */
[--C-:B------:R-:W-:Y:S02]  /*0650*/  SHF.R.U64 R108, R24, 0x10, R25.reuse ;  /* 0x00000010186c7819 */ /* 0x100fe40000001219 */
[----:B------:R-:W-:Y:S02]  /*0660*/  PRMT R107, R0, 0x5410, R4 ;  /* 0x00005410006b7816 */ /* 0x000fe40000000004 */
[----:B------:R-:W-:Y:S02]  /*0670*/  SHF.R.U32.HI R0, RZ, 0x10, R25 ;  /* 0x00000010ff007819 */ /* 0x000fe40000011619 */
[--C-:B------:R-:W-:Y:S02]  /*0680*/  SHF.R.U64 R109, R22, 0x10, R23.reuse ;  /* 0x00000010166d7819 */ /* 0x100fe40000001217 */
[----:B------:R-:W-:Y:S02]  /*0690*/  PRMT R108, R108, 0x5410, R0 ;  /* 0x000054106c6c7816 */ /* 0x000fe40000000000 */
[----:B------:R-:W-:-:S02]  /*06a0*/  SHF.R.U32.HI R4, RZ, 0x10, R23 ;  /* 0x00000010ff047819 */ /* 0x000fc40000011617 */
[--C-:B------:R-:W-:Y:S02]  /*06b0*/  SHF.R.U64 R110, R20, 0x10, R21.reuse ;  /* 0x00000010146e7819 */ /* 0x100fe40000001215 */
[----:B------:R-:W-:Y:S02]  /*06c0*/  SHF.R.U32.HI R0, RZ, 0x10, R21 ;  /* 0x00000010ff007819 */ /* 0x000fe40000011615 */
[--C-:B------:R-:W-:Y:S02]  /*06d0*/  SHF.R.U64 R69, R6, 0x10, R7.reuse ;  /* 0x0000001006457819 */ /* 0x100fe40000001207 */
[----:B------:R-:W-:Y:S02]  /*06e0*/  SHF.R.U32.HI R6, RZ, 0x10, R7 ;  /* 0x00000010ff067819 */ /* 0x000fe40000011607 */
[----:B------:R-:W-:Y:S02]  /*06f0*/  SHF.R.U64 R77, R40, 0x10, R41 ;  /* 0x00000010284d7819 */ /* 0x000fe40000001229 */
[----:B------:R-:W-:-:S02]  /*0700*/  PRMT R109, R109, 0x5410, R4 ;  /* 0x000054106d6d7816 */ /* 0x000fc40000000004 */
[----:B------:R-:W-:Y:S02]  /*0710*/  PRMT R110, R110, 0x5410, R0 ;  /* 0x000054106e6e7816 */ /* 0x000fe40000000000 */
[----:B------:R-:W-:Y:S02]  /*0720*/  SHF.R.U32.HI R7, RZ, 0x10, R41 ;  /* 0x00000010ff077819 */ /* 0x000fe40000011629 */
[----:B------:R-:W-:Y:S02]  /*0730*/  ISETP.NE.U32.AND P1, PT, R48, RZ, PT ;  /* 0x000000ff3000720c */ /* 0x000fe40003f25070 */
[--C-:B------:R-:W-:Y:S02]  /*0740*/  SHF.R.U64 R88, R42, 0x10, R43.reuse ;  /* 0x000000102a587819 */ /* 0x100fe4000000122b */
[----:B------:R-:W-:Y:S02]  /*0750*/  SHF.R.U32.HI R40, RZ, 0x10, R43 ;  /* 0x00000010ff287819 */ /* 0x000fe4000001162b */
[----:B------:R-:W-:-:S02]  /*0760*/  SHF.R.U64 R111, R18, 0x10, R19 ;  /* 0x00000010126f7819 */ /* 0x000fc40000001213 */
[----:B------:R-:W-:Y:S02]  /*0770*/  SHF.R.U32.HI R0, RZ, 0x10, R19 ;  /* 0x00000010ff007819 */ /* 0x000fe40000011613 */
[----:B------:R-:W-:Y:S02]  /*0780*/  SHF.R.U64 R112, R2, 0x10, R3 ;  /* 0x0000001002707819 */ /* 0x000fe40000001203 */
[----:B------:R-:W-:Y:S02]  /*0790*/  SHF.R.U32.HI R4, RZ, 0x10, R27 ;  /* 0x00000010ff047819 */ /* 0x000fe4000001161b */
[----:B------:R-:W-:Y:S02]  /*07a0*/  ISETP.NE.AND.EX P1, PT, R49, RZ, PT, P1 ;  /* 0x000000ff3100720c */ /* 0x000fe40003f25310 */
[----:B------:R-:W-:Y:S02]  /*07b0*/  PRMT R50, R44, 0x5410, R50 ;  /* 0x000054102c327816 */ /* 0x000fe40000000032 */
[----:B------:R-:W-:-:S02]  /*07c0*/  PRMT R51, R51, 0x5410, R45 ;  /* 0x0000541033337816 */ /* 0x000fc4000000002d */
[----:B------:R-:W-:Y:S02]  /*07d0*/  PRMT R69, R69, 0x5410, R6 ;  /* 0x0000541045457816 */ /* 0x000fe40000000006 */
[----:B------:R-:W-:Y:S02]  /*07e0*/  PRMT R77, R77, 0x5410, R7 ;  /* 0x000054104d4d7816 */ /* 0x000fe40000000007 */
[----:B------:R-:W-:Y:S02]  /*07f0*/  PRMT R88, R88, 0x5410, R40 ;  /* 0x0000541058587816 */ /* 0x000fe40000000028 */
[----:B-1----:R-:W-:Y:S02]  /*0800*/  ISETP.NE.AND P4, PT, RZ, UR4, PT ;  /* 0x00000004ff007c0c */ /* 0x002fe4000bf85270 */
[----:B------:R-:W-:Y:S02]  /*0810*/  SHF.R.U32.HI R113, RZ, 0x10, R3 ;  /* 0x00000010ff717819 */ /* 0x000fe40000011603 */
[----:B------:R-:W-:-:S02]  /*0820*/  PRMT R111, R111, 0x5410, R0 ;  /* 0x000054106f6f7816 */ /* 0x000fc40000000000 */
[----:B0-234-:R-:W-:-:S07]  /*0830*/  PRMT R112, R112, 0x5410, R4 ;  /* 0x0000541070707816 */ /* 0x01dfce0000000004 */
.L_x_36245:
[----:B------:R-:W-:Y:S01]  /*0840*/  ISETP.NE.U32.AND P2, PT, RZ, UR10, PT ;  /* 0x0000000aff007c0c */ /* 0x000fe2000bf45070 */
[----:B0-----:R-:W0:Y:S01]  /*0850*/  @P1 LDC.64 R42, c[0x0][0x3e0] ;  /* 0x0000f800ff2a1b82 */ /* 0x001e220000000a00 */
[----:B------:R-:W-:Y:S02]  /*0860*/  IMAD R0, R38, UR5, RZ ;  /* 0x0000000526007c24 */ /* 0x000fe4000f8e02ff */
[----:B------:R-:W-:Y:S01]  /*0870*/  HFMA2 R57, -RZ, RZ, 1.875, 0 ;  /* 0x3f800000ff397431 */ /* 0x000fe200000001ff */
[----:B------:R-:W-:Y:S02]  /*0880*/  ISETP.NE.AND.EX P2, PT, RZ, UR11, PT, P2 ;  /* 0x0000000bff007c0c */ /* 0x000fe4000bf45320 */
[----:B------:R-:W-:Y:S02]  /*0890*/  SHF.R.S32.HI R41, RZ, 0x1f, R0 ;  /* 0x0000001fff297819 */ /* 0x000fe40000011400 */
[----:B------:R-:W1:Y:S02]  /*08a0*/  LDC.64 R114, c[0x0][0x390] ;  /* 0x0000e400ff727b82 */ /* 0x000e640000000a00 */
[----:B------:R-:W-:-:S04]  /*08b0*/  LEA.HI R0, R41, R0, RZ, 0x2 ;  /* 0x0000000029007211 */ /* 0x000fc800078f10ff */
[----:B------:R-:W-:-:S03]  /*08c0*/  LEA.HI.SX32 R0, R0, R39, 0x1e ;  /* 0x0000002700007211 */ /* 0x000fc600078ff2ff */
[----:B------:R-:W2:Y:S01]  /*08d0*/  @P2 LDC.64 R44, c[0x0][0x3a0] ;  /* 0x0000e800ff2c2b82 */ /* 0x000ea20000000a00 */
[----:B0-----:R-:W-:-:S07]  /*08e0*/  @P1 IMAD.WIDE R42, R38, 0x4, R42 ;  /* 0x00000004262a1825 */ /* 0x001fce00078e022a */
[----:B------:R-:W0:Y:S01]  /*08f0*/  @P0 LDC.64 R62, c[0x0][0x3a8] ;  /* 0x0000ea00ff3e0b82 */ /* 0x000e220000000a00 */
[----:B------:R-:W3:Y:S01]  /*0900*/  @P1 LDG.E R57, desc[UR6][R42.64] ;  /* 0x000000062a391981 */ /* 0x000ee2000c1e1900 */
[----:B-1----:R-:W-:-:S06]  /*0910*/  IMAD.WIDE.U32 R40, R0, 0x10, R114 ;  /* 0x0000001000287825 */ /* 0x002fcc00078e0072 */
[----:B------:R-:W1:Y:S01]  /*0920*/  @P2 LDC.64 R60, c[0x0][0x3a0] ;  /* 0x0000e800ff3c2b82 */ /* 0x000e620000000a00 */
[----:B------:R-:W3:Y:S01]  /*0930*/  LDG.E.128 R40, desc[UR6][R40.64] ;  /* 0x0000000628287981 */ /* 0x000ee2000c1e1d00 */
[----:B--2---:R-:W-:-:S06]  /*0940*/  @P2 IMAD.WIDE.U32 R44, R0, 0x10, R44 ;  /* 0x00000010002c2825 */ /* 0x004fcc00078e002c */
[----:B------:R-:W3:Y:S01]  /*0950*/  @P2 LDG.E.128 R44, desc[UR6][R44.64] ;  /* 0x000000062c2c2981 */ /* 0x000ee2000c1e1d00 */
[C---:B------:R-:W-:Y:S01]  /*0960*/  IADD3 R48, PT, PT, R0.reuse, 0x20, RZ ;  /* 0x0000002000307810 */ /* 0x040fe20007ffe0ff */
[----:B0-----:R-:W-:-:S04]  /*0970*/  @P0 IMAD.WIDE.U32 R62, R0, 0x10, R62 ;  /* 0x00000010003e0825 */ /* 0x001fc800078e003e */
[-C--:B---3--:R-:W-:Y:S01]  /*0980*/  @P2 FFMA.FTZ R58, R40, R57.reuse, R44 ;  /* 0x00000039283a2223 */ /* 0x088fe2000001002c */
[-C--:B------:R-:W-:Y:S01]  /*0990*/  @P2 FFMA.FTZ R56, R41, R57.reuse, R45 ;  /* 0x0000003929382223 */ /* 0x080fe2000001002d */
[-C--:B------:R-:W-:Y:S01]  /*09a0*/  @P2 FFMA.FTZ R55, R42, R57.reuse, R46 ;  /* 0x000000392a372223 */ /* 0x080fe2000001002e */
[----:B------:R-:W-:Y:S01]  /*09b0*/  @P2 FFMA.FTZ R52, R43, R57, R47 ;  /* 0x000000392b342223 */ /* 0x000fe2000001002f */
[C---:B------:R-:W-:Y:S01]  /*09c0*/  IMAD.WIDE.U32 R46, R48.reuse, 0x10, R114 ;  /* 0x00000010302e7825 */ /* 0x040fe200078e0072 */
[----:B------:R-:W-:Y:S02]  /*09d0*/  @P2 MOV R4, R58 ;  /* 0x0000003a00042202 */ /* 0x000fe40000000f00 */
[----:B------:R-:W-:Y:S01]  /*09e0*/  @P2 MOV R5, R56 ;  /* 0x0000003800052202 */ /* 0x000fe20000000f00 */
[----:B-1----:R-:W-:Y:S01]  /*09f0*/  @P2 IMAD.WIDE.U32 R44, R48, 0x10, R60 ;  /* 0x00000010302c2825 */ /* 0x002fe200078e003c */
[----:B------:R-:W-:Y:S02]  /*0a00*/  @P2 MOV R6, R55 ;  /* 0x0000003700062202 */ /* 0x000fe40000000f00 */
[----:B------:R-:W-:Y:S01]  /*0a10*/  @P2 MOV R7, R52 ;  /* 0x0000003400072202 */ /* 0x000fe20000000f00 */
[----:B------:R-:W-:Y:S06]  /*0a20*/  @P2 BRA `(.L_x_36234) ;  /* 0x00000000003c2947 */ /* 0x000fec0003800000 */
[----:B------:R-:W-:-:S04]  /*0a30*/  UISETP.NE.U32.AND UP0, UPT, UR12, URZ, UPT ;  /* 0x000000ff0c00728c */ /* 0x000fc8000bf05070 */
[----:B------:R-:W-:-:S06]  /*0a40*/  UISETP.NE.AND.EX UP0, UPT, UR13, URZ, UPT, UP0 ;  /* 0x000000ff0d00728c */ /* 0x000fcc000bf05300 */
[----:B------:R-:W-:-:S13]  /*0a50*/  PLOP3.LUT P1, PT, PT, PT, UP0, 0x80, 0x8 ;  /* 0x000000000008781c */ /* 0x000fda0003f2f008 */
[-C--:B------:R-:W-:Y:S01]  /*0a60*/  @P1 FMUL.FTZ R4, R40, R57.reuse ;  /* 0x0000003928041220 */ /* 0x080fe20000410000 */
[-C--:B------:R-:W-:Y:S01]  /*0a70*/  @P1 FMUL.FTZ R5, R41, R57.reuse ;  /* 0x0000003929051220 */ /* 0x080fe20000410000 */
[-C--:B------:R-:W-:Y:S01]  /*0a80*/  @P1 FMUL.FTZ R6, R42, R57.reuse ;  /* 0x000000392a061220 */ /* 0x080fe20000410000 */
[-C--:B------:R-:W-:Y:S02]  /*0a90*/  @P1 FMUL.FTZ R7, R43, R57.reuse ;  /* 0x000000392b071220 */ /* 0x080fe40000410000 */
[----:B------:R-:W-:Y:S01]  /*0aa0*/  @P1 MOV R58, R4 ;  /* 0x00000004003a1202 */ /* 0x000fe20000000f00 */
[----:B------:R-:W-:Y:S01]  /*0ab0*/  @!P1 FMUL.FTZ R58, R40, R57 ;  /* 0x00000039283a9220 */ /* 0x000fe20000410000 */
[----:B------:R-:W-:Y:S01]  /*0ac0*/  @P1 MOV R56, R5 ;  /* 0x0000000500381202 */ /* 0x000fe20000000f00 */
[-C--:B------:R-:W-:Y:S01]  /*0ad0*/  @!P1 FMUL.FTZ R56, R41, R57.reuse ;  /* 0x0000003929389220 */ /* 0x080fe20000410000 */
[----:B------:R-:W-:Y:S01]  /*0ae0*/  @P1 MOV R55, R6 ;  /* 0x0000000600371202 */ /* 0x000fe20000000f00 */
[----:B------:R-:W-:Y:S01]  /*0af0*/  @!P1 FMUL.FTZ R55, R42, R57 ;  /* 0x000000392a379220 */ /* 0x000fe20000410000 */
[----:B------:R-:W-:Y:S01]  /*0b00*/  @P1 MOV R52, R7 ;  /* 0x0000000700341202 */ /* 0x000fe20000000f00 */
[----:B------:R-:W-:-:S07]  /*0b10*/  @!P1 FMUL.FTZ R52, R43, R57 ;  /* 0x000000392b349220 */ /* 0x000fce0000410000 */
.L_x_36234:
[----:B------:R0:W-:Y:S01]  /*0b20*/  @P0 STG.E.128 desc[UR6][R62.64], R4 ;  /* 0x000000043e000986 */ /* 0x0001e2000c101d06 */
[----:B------:R-:W1:Y:S03]  /*0b30*/  @P0 LDC.64 R66, c[0x0][0x3a8] ;  /* 0x0000ea00ff420b82 */ /* 0x000e660000000a00 */
[----:B------:R-:W2:Y:S04]  /*0b40*/  LDG.E.128 R40, desc[UR6][R46.64] ;  /* 0x000000062e287981 */ /* 0x000ea8000c1e1d00 */
[----:B------:R-:W2:Y:S01]  /*0b50*/  @P2 LDG.E.128 R44, desc[UR6][R44.64] ;  /* 0x000000062c2c2981 */ /* 0x000ea2000c1e1d00 */
[----:B------:R-:W-:Y:S01]  /*0b60*/  IADD3 R49, PT, PT, R0, 0x40, RZ ;  /* 0x0000004000317810 */ /* 0x000fe20007ffe0ff */
[----:B0-----:R-:W0:Y:S01]  /*0b70*/  @P2 LDC.64 R62, c[0x0][0x3a0] ;  /* 0x0000e800ff3e2b82 */ /* 0x001e220000000a00 */
[----:B-1----:R-:W-:-:S04]  /*0b80*/  @P0 IMAD.WIDE.U32 R66, R48, 0x10, R66 ;  /* 0x0000001030420825 */ /* 0x002fc800078e0042 */
[-C--:B--2---:R-:W-:Y:S01]  /*0b90*/  @P2 FFMA.FTZ R53, R40, R57.reuse, R44 ;  /* 0x0000003928352223 */ /* 0x084fe2000001002c */
[-C--:B------:R-:W-:Y:S01]  /*0ba0*/  @P2 FFMA.FTZ R54, R41, R57.reuse, R45 ;  /* 0x0000003929362223 */ /* 0x080fe2000001002d */
[-C--:B------:R-:W-:Y:S01]  /*0bb0*/  @P2 FFMA.FTZ R59, R42, R57.reuse, R46 ;  /* 0x000000392a3b2223 */ /* 0x080fe2000001002e */
[----:B------:R-:W-:Y:S01]  /*0bc0*/  @P2 FFMA.FTZ R60, R43, R57, R47 ;  /* 0x000000392b3c2223 */ /* 0x000fe2000001002f */
[C---:B------:R-:W-:Y:S01]  /*0bd0*/  IMAD.WIDE.U32 R46, R49.reuse, 0x10, R114 ;  /* 0x00000010312e7825 */ /* 0x040fe200078e0072 */
[----:B------:R-:W-:Y:S02]  /*0be0*/  @P2 MOV R4, R53 ;  /* 0x0000003500042202 */ /* 0x000fe40000000f00 */
[----:B------:R-:W-:Y:S01]  /*0bf0*/  @P2 MOV R5, R54 ;  /* 0x0000003600052202 */ /* 0x000fe20000000f00 */
[----:B0-----:R-:W-:Y:S01]  /*0c00*/  @P2 IMAD.WIDE.U32 R44, R49, 0x10, R62 ;  /* 0x00000010312c2825 */ /* 0x001fe200078e003e */
[----:B------:R-:W-:Y:S02]  /*0c10*/  @P2 MOV R6, R59 ;  /* 0x0000003b00062202 */ /* 0x000fe40000000f00 */
[----:B------:R-:W-:Y:S01]  /*0c20*/  @P2 MOV R7, R60 ;  /* 0x0000003c00072202 */ /* 0x000fe20000000f00 */
[----:B------:R-:W-:Y:S06]  /*0c30*/  @P2 BRA `(.L_x_36235) ;  /* 0x0000000000282947 */ /* 0x000fec0003800000 */
[----:B------:R-:W-:Y:S01]  /*0c40*/  ISETP.NE.U32.AND P3, PT, RZ, UR12, PT ;  /* 0x0000000cff007c0c */ /* 0x000fe2000bf65070 */
[-C--:B------:R-:W-:Y:S01]  /*0c50*/  FMUL.FTZ R53, R40, R57.reuse ;  /* 0x0000003928357220 */ /* 0x080fe20000410000 */
[-C--:B------:R-:W-:Y:S01]  /*0c60*/  FMUL.FTZ R54, R41, R57.reuse ;  /* 0x0000003929367220 */ /* 0x080fe20000410000 */
[-C--:B------:R-:W-:Y:S01]  /*0c70*/  FMUL.FTZ R59, R42, R57.reuse ;  /* 0x000000392a3b7220 */ /* 0x080fe20000410000 */
[----:B------:R-:W-:Y:S01]  /*0c80*/  ISETP.NE.AND.EX P3, PT, RZ, UR13, PT, P3 ;  /* 0x0000000dff007c0c */ /* 0x000fe2000bf65330 */
[----:B------:R-:W-:-:S12]  /*0c90*/  FMUL.FTZ R60, R43, R57 ;  /* 0x000000392b3c7220 */ /* 0x000fd80000410000 */
[----:B------:R-:W-:Y:S02]  /*0ca0*/  @P3 MOV R4, R53 ;  /* 0x0000003500043202 */ /* 0x000fe40000000f00 */
[----:B------:R-:W-:Y:S02]  /*0cb0*/  @P3 MOV R5, R54 ;  /* 0x0000003600053202 */ /* 0x000fe40000000f00 */
[----:B------:R-:W-:Y:S02]  /*0cc0*/  @P3 MOV R6, R59 ;  /* 0x0000003b00063202 */ /* 0x000fe40000000f00 */
[----:B------:R-:W-:-:S07]  /*0cd0*/  @P3 MOV R7, R60 ;  /* 0x0000003c00073202 */ /* 0x000fce0000000f00 */
.L_x_36235:
[----:B------:R0:W-:Y:S01]  /*0ce0*/  @P0 STG.E.128 desc[UR6][R66.64], R4 ;  /* 0x0000000442000986 */ /* 0x0001e2000c101d06 */
[----:B------:R-:W1:Y:S03]  /*0cf0*/  @P0 LDC.64 R70, c[0x0][0x3a8] ;  /* 0x0000ea00ff460b82 */ /* 0x000e660000000a00 */
[----:B------:R-:W2:Y:S05]  /*0d00*/  LDG.E.128 R40, desc[UR6][R46.64] ;  /* 0x000000062e287981 */ /* 0x000eaa000c1e1d00 */
[----:B------:R-:W3:Y:S01]  /*0d10*/  @P2 LDC.64 R62, c[0x0][0x3a0] ;  /* 0x0000e800ff3e2b82 */ /* 0x000ee20000000a00 */
[----:B------:R-:W2:Y:S01]  /*0d20*/  @P2 LDG.E.128 R44, desc[UR6][R44.64] ;  /* 0x000000062c2c2981 */ /* 0x000ea2000c1e1d00 */
[----:B------:R-:W-:Y:S01]  /*0d30*/  IADD3 R61, PT, PT, R0, 0x60, RZ ;  /* 0x00000060003d7810 */ /* 0x000fe20007ffe0ff */
[----:B-1----:R-:W-:-:S04]  /*0d40*/  @P0 IMAD.WIDE.U32 R70, R49, 0x10, R70 ;  /* 0x0000001031460825 */ /* 0x002fc800078e0046 */
[-C--:B--2---:R-:W-:Y:S01]  /*0d50*/  @P2 FFMA.FTZ R65, R40, R57.reuse, R44 ;  /* 0x0000003928412223 */ /* 0x084fe2000001002c */
[-C--:B0-----:R-:W-:Y:S01]  /*0d60*/  @P2 FFMA.FTZ R66, R41, R57.reuse, R45 ;  /* 0x0000003929422223 */ /* 0x081fe2000001002d */
[-C--:B------:R-:W-:Y:S01]  /*0d70*/  @P2 FFMA.FTZ R67, R42, R57.reuse, R46 ;  /* 0x000000392a432223 */ /* 0x080fe2000001002e */
[----:B------:R-:W-:Y:S01]  /*0d80*/  @P2 FFMA.FTZ R68, R43, R57, R47 ;  /* 0x000000392b442223 */ /* 0x000fe2000001002f */
[C---:B------:R-:W-:Y:S01]  /*0d90*/  IMAD.WIDE.U32 R46, R61.reuse, 0x10, R114 ;  /* 0x000000103d2e7825 */ /* 0x040fe200078e0072 */
[----:B------:R-:W-:Y:S02]  /*0da0*/  @P2 MOV R4, R65 ;  /* 0x0000004100042202 */ /* 0x000fe40000000f00 */
[----:B------:R-:W-:Y:S01]  /*0db0*/  @P2 MOV R5, R66 ;  /* 0x0000004200052202 */ /* 0x000fe20000000f00 */
[----:B---3--:R-:W-:Y:S01]  /*0dc0*/  @P2 IMAD.WIDE.U32 R44, R61, 0x10, R62 ;  /* 0x000000103d2c2825 */ /* 0x008fe200078e003e */
        /* <DEDUP_REMOVED lines=13> */
.L_x_36236:
[----:B------:R0:W-:Y:S01]  /*0ea0*/  @P0 STG.E.128 desc[UR6][R70.64], R4 ;  /* 0x0000000446000986 */ /* 0x0001e2000c101d06 */
[----:B------:R-:W1:Y:S03]  /*0eb0*/  @P0 LDC.64 R80, c[0x0][0x3a8] ;  /* 0x0000ea00ff500b82 */ /* 0x000e660000000a00 */
[----:B------:R-:W0:Y:S05]  /*0ec0*/  LDG.E.128 R40, desc[UR6][R46.64] ;  /* 0x000000062e287981 */ /* 0x000e2a000c1e1d00 */
[----:B------:R-:W2:Y:S01]  /*0ed0*/  @P2 LDC.64 R78, c[0x0][0x3a0] ;  /* 0x0000e800ff4e2b82 */ /* 0x000ea20000000a00 */
[----:B------:R-:W0:Y:S01]  /*0ee0*/  @P2 LDG.E.128 R44, desc[UR6][R44.64] ;  /* 0x000000062c2c2981 */ /* 0x000e22000c1e1d00 */
[----:B------:R-:W-:Y:S01]  /*0ef0*/  IADD3 R62, PT, PT, R0, 0x80, RZ ;  /* 0x00000080003e7810 */ /* 0x000fe20007ffe0ff */
[----:B-1----:R-:W-:-:S04]  /*0f00*/  @P0 IMAD.WIDE.U32 R80, R61, 0x10, R80 ;  /* 0x000000103d500825 */ /* 0x002fc800078e0050 */
[-C--:B0-----:R-:W-:Y:S01]  /*0f10*/  @P2 FFMA.FTZ R71, R40, R57.reuse, R44 ;  /* 0x0000003928472223 */ /* 0x081fe2000001002c */
[-C--:B------:R-:W-:Y:S01]  /*0f20*/  @P2 FFMA.FTZ R72, R41, R57.reuse, R45 ;  /* 0x0000003929482223 */ /* 0x080fe2000001002d */
[-C--:B------:R-:W-:Y:S01]  /*0f30*/  @P2 FFMA.FTZ R73, R42, R57.reuse, R46 ;  /* 0x000000392a492223 */ /* 0x080fe2000001002e */
[----:B------:R-:W-:Y:S01]  /*0f40*/  @P2 FFMA.FTZ R74, R43, R57, R47 ;  /* 0x000000392b4a2223 */ /* 0x000fe2000001002f */
[C---:B------:R-:W-:Y:S01]  /*0f50*/  IMAD.WIDE.U32 R46, R62.reuse, 0x10, R114 ;  /* 0x000000103e2e7825 */ /* 0x040fe200078e0072 */
[----:B------:R-:W-:Y:S02]  /*0f60*/  @P2 MOV R4, R71 ;  /* 0x0000004700042202 */ /* 0x000fe40000000f00 */
[----:B------:R-:W-:Y:S01]  /*0f70*/  @P2 MOV R5, R72 ;  /* 0x0000004800052202 */ /* 0x000fe20000000f00 */
[----:B--2---:R-:W-:Y:S01]  /*0f80*/  @P2 IMAD.WIDE.U32 R44, R62, 0x10, R78 ;  /* 0x000000103e2c2825 */ /* 0x004fe200078e004e */
        /* <DEDUP_REMOVED lines=13> */
.L_x_36237:
        /* <DEDUP_REMOVED lines=8> */
[-C--:B------:R-:W-:Y:S01]  /*10e0*/  @P2 FFMA.FTZ R79, R41, R57.reuse, R45 ;  /* 0x00000039294f2223 */ /* 0x080fe2000001002d */
[-C--:B0-----:R-:W-:Y:S01]  /*10f0*/  @P2 FFMA.FTZ R80, R42, R57.reuse, R46 ;  /* 0x000000392a502223 */ /* 0x081fe2000001002e */
        /* <DEDUP_REMOVED lines=18> */
.L_x_36238:
        /* <DEDUP_REMOVED lines=28> */
.L_x_36239:
        /* <DEDUP_REMOVED lines=28> */
.L_x_36240:
[----:B------:R0:W-:Y:S01]  /*15a0*/  @P0 STG.E.128 desc[UR6][R104.64], R4 ;  /* 0x0000000468000986 */ /* 0x0001e2000c101d06 */
[----:B------:R-:W1:Y:S03]  /*15b0*/  @P2 LDC.64 R116, c[0x0][0x3a0] ;  /* 0x0000e800ff742b82 */ /* 0x000e660000000a00 */
[----:B------:R-:W2:Y:S04]  /*15c0*/  LDG.E.128 R40, desc[UR6][R46.64] ;  /* 0x000000062e287981 */ /* 0x000ea8000c1e1d00 */
[----:B------:R-:W2:Y:S01]  /*15d0*/  @P2 LDG.E.128 R44, desc[UR6][R44.64] ;  /* 0x000000062c2c2981 */ /* 0x000ea2000c1e1d00 */
[----:B------:R-:W-:Y:S01]  /*15e0*/  IADD3 R83, PT, PT, R0, 0x100, RZ ;  /* 0x0000010000537810 */ /* 0x000fe20007ffe0ff */
[----:B0-----:R-:W0:Y:S02]  /*15f0*/  @P0 LDC.64 R104, c[0x0][0x3a8] ;  /* 0x0000ea00ff680b82 */ /* 0x001e240000000a00 */
[----:B0-----:R-:W-:-:S04]  /*1600*/  @P0 IMAD.WIDE.U32 R104, R76, 0x10, R104 ;  /* 0x000000104c680825 */ /* 0x001fc800078e0068 */
[-C--:B--2---:R-:W-:Y:S01]  /*1610*/  @P2 FFMA.FTZ R97, R40, R57.reuse, R44 ;  /* 0x0000003928612223 */ /* 0x084fe2000001002c */
        /* <DEDUP_REMOVED lines=16> */
[----:B------:R-:W-:Y:S02]  /*1720*/  @!P3 MOV R97, R40 ;  /* 0x000000280061b202 */ /* 0x000fe40000000f00 */
[----:B------:R-:W-:Y:S02]  /*1730*/  @!P3 MOV R98, R41 ;  /* 0x000000290062b202 */ /* 0x000fe40000000f00 */
[----:B------:R-:W-:Y:S02]  /*1740*/  @!P3 MOV R99, R42 ;  /* 0x0000002a0063b202 */ /* 0x000fe40000000f00 */
[----:B------:R-:W-:Y:S02]  /*1750*/  @!P3 MOV R100, R43 ;  /* 0x0000002b0064b202 */ /* 0x000fe40000000f00 */
[-C--:B------:R-:W-:Y:S02]  /*1760*/  @P3 MOV R97, R40.reuse ;  /* 0x0000002800613202 */ /* 0x080fe40000000f00 */
[----:B------:R-:W-:-:S02]  /*1770*/  @P3 MOV R4, R40 ;  /* 0x0000002800043202 */ /* 0x000fc40000000f00 */
[-C--:B------:R-:W-:Y:S02]  /*1780*/  @P3 MOV R98, R41.reuse ;  /* 0x0000002900623202 */ /* 0x080fe40000000f00 */
[----:B------:R-:W-:Y:S02]  /*1790*/  @P3 MOV R5, R41 ;  /* 0x0000002900053202 */ /* 0x000fe40000000f00 */
[-C--:B------:R-:W-:Y:S02]  /*17a0*/  @P3 MOV R99, R42.reuse ;  /* 0x0000002a00633202 */ /* 0x080fe40000000f00 */
[----:B------:R-:W-:Y:S02]  /*17b0*/  @P3 MOV R6, R42 ;  /* 0x0000002a00063202 */ /* 0x000fe40000000f00 */
[-C--:B------:R-:W-:Y:S02]  /*17c0*/  @P3 MOV R100, R43.reuse ;  /* 0x0000002b00643202 */ /* 0x080fe40000000f00 */
[----:B------:R-:W-:-:S07]  /*17d0*/  @P3 MOV R7, R43 ;  /* 0x0000002b00073202 */ /* 0x000fce0000000f00 */
.L_x_36241:
[----:B------:R0:W-:Y:S01]  /*17e0*/  @P0 STG.E.128 desc[UR6][R104.64], R4 ;  /* 0x0000000468000986 */ /* 0x0001e2000c101d06 */
[----:B------:R-:W1:Y:S03]  /*17f0*/  @P0 LDC.64 R118, c[0x0][0x3a8] ;  /* 0x0000ea00ff760b82 */ /* 0x000e660000000a00 */
[----:B------:R-:W2:Y:S05]  /*1800*/  LDG.E.128 R40, desc[UR6][R46.64] ;  /* 0x000000062e287981 */ /* 0x000eaa000c1e1d00 */
[----:B------:R-:W3:Y:S01]  /*1810*/  @P2 LDC.64 R116, c[0x0][0x3a0] ;  /* 0x0000e800ff742b82 */ /* 0x000ee20000000a00 */
[----:B------:R-:W2:Y:S02]  /*1820*/  @P2 LDG.E.128 R44, desc[UR6][R44.64] ;  /* 0x000000062c2c2981 */ /* 0x000ea4000c1e1d00 */
[-C--:B--2---:R-:W-:Y:S01]  /*1830*/  @P2 FFMA.FTZ R103, R40, R57.reuse, R44 ;  /* 0x0000003928672223 */ /* 0x084fe2000001002c */
[-C--:B0-----:R-:W-:Y:S01]  /*1840*/  @P2 FFMA.FTZ R104, R41, R57.reuse, R45 ;  /* 0x0000003929682223 */ /* 0x081fe2000001002d */
[-C--:B------:R-:W-:Y:S01]  /*1850*/  @P2 FFMA.FTZ R105, R42, R57.reuse, R46 ;  /* 0x000000392a692223 */ /* 0x080fe2000001002e */
[----:B------:R-:W-:-:S02]  /*1860*/  @P2 FFMA.FTZ R106, R43, R57, R47 ;  /* 0x000000392b6a2223 */ /* 0x000fc4000001002f */
[----:B------:R-:W-:Y:S02]  /*1870*/  @P2 MOV R4, R103 ;  /* 0x0000006700042202 */ /* 0x000fe40000000f00 */
[----:B------:R-:W-:Y:S02]  /*1880*/  @P2 MOV R5, R104 ;  /* 0x0000006800052202 */ /* 0x000fe40000000f00 */
[----:B------:R-:W-:Y:S02]  /*1890*/  @P2 MOV R6, R105 ;  /* 0x0000006900062202 */ /* 0x000fe40000000f00 */
[----:B------:R-:W-:Y:S01]  /*18a0*/  @P2 MOV R7, R106 ;  /* 0x0000006a00072202 */ /* 0x000fe20000000f00 */
[----:B-1-3--:R-:W-:Y:S06]  /*18b0*/  @P2 BRA `(.L_x_36242) ;  /* 0x0000000000482947 */ /* 0x00afec0003800000 */
        /* <DEDUP_REMOVED lines=18> */
.L_x_36242:
[----:B------:R-:W-:Y:S01]  /*19e0*/  IADD3 R95, PT, PT, R0, 0x120, RZ ;  /* 0x00000120005f7810 */ /* 0x000fe20007ffe0ff */
[----:B------:R-:W-:-:S04]  /*19f0*/  @P0 IMAD.WIDE.U32 R118, R83, 0x10, R118 ;  /* 0x0000001053760825 */ /* 0x000fc800078e0076 */
[C---:B------:R-:W-:Y:S01]  /*1a00*/  IMAD.WIDE.U32 R40, R95.reuse, 0x10, R114 ;  /* 0x000000105f287825 */ /* 0x040fe200078e0072 */
[----:B------:R0:W-:Y:S03]  /*1a10*/  @P0 STG.E.128 desc[UR6][R118.64], R4 ;  /* 0x0000000476000986 */ /* 0x0001e6000c101d06 */
[----:B------:R-:W-:Y:S02]  /*1a20*/  @P2 IMAD.WIDE.U32 R44, R95, 0x10, R116 ;  /* 0x000000105f2c2825 */ /* 0x000fe400078e0074 */
[----:B------:R-:W2:Y:S04]  /*1a30*/  LDG.E.128 R40, desc[UR6][R40.64] ;  /* 0x0000000628287981 */ /* 0x000ea8000c1e1d00 */
[----:B------:R-:W2:Y:S02]  /*1a40*/  @P2 LDG.E.128 R44, desc[UR6][R44.64] ;  /* 0x000000062c2c2981 */ /* 0x000ea4000c1e1d00 */
[-C--:B--2---:R-:W-:Y:S01]  /*1a50*/  @P2 FFMA.FTZ R44, R40, R57.reuse, R44 ;  /* 0x00000039282c2223 */ /* 0x084fe2000001002c */
[-C--:B------:R-:W-:Y:S01]  /*1a60*/  @P2 FFMA.FTZ R45, R41, R57.reuse, R45 ;  /* 0x00000039292d2223 */ /* 0x080fe2000001002d */
[-C--:B------:R-:W-:Y:S01]  /*1a70*/  @P2 FFMA.FTZ R46, R42, R57.reuse, R46 ;  /* 0x000000392a2e2223 */ /* 0x080fe2000001002e */
[----:B------:R-:W-:-:S02]  /*1a80*/  @P2 FFMA.FTZ R47, R43, R57, R47 ;  /* 0x000000392b2f2223 */ /* 0x000fc4000001002f */
[----:B0-----:R-:W-:Y:S02]  /*1a90*/  @P2 MOV R4, R44 ;  /* 0x0000002c00042202 */ /* 0x001fe40000000f00 */
[----:B------:R-:W-:Y:S02]  /*1aa0*/  @P2 MOV R5, R45 ;  /* 0x0000002d00052202 */ /* 0x000fe40000000f00 */
        /* <DEDUP_REMOVED lines=21> */
.L_x_36243:
[----:B------:R-:W-:Y:S01]  /*1c00*/  FADD.FTZ R40, RZ, R58 ;  /* 0x0000003aff287221 */ /* 0x000fe20000010000 */
[----:B------:R-:W0:Y:S01]  /*1c10*/  @P0 LDC.64 R42, c[0x0][0x3a8] ;  /* 0x0000ea00ff2a0b82 */ /* 0x000e220000000a00 */
[----:B------:R-:W-:Y:S01]  /*1c20*/  UMOV UR4, 0xffffffff ;  /* 0xffffffff00047882 */ /* 0x000fe20000000000 */
[----:B------:R-:W-:Y:S01]  /*1c30*/  ISETP.NE.AND P2, PT, R39, RZ, PT ;  /* 0x000000ff2700720c */ /* 0x000fe20003f45270 */
        /* <DEDUP_REMOVED lines=143> */
.L_x_36257:
[----:B------:R-:W2:Y:S01]  /*2530*/  @!P2 LDC.64 R42, c[0x0][0x3c0] ;  /* 0x0000f000ff2aab82 */ /* 0x000ea20000000a00 */
[----:B01----:R-:W-:Y:S01]  /*2540*/  FADD.FTZ R114, R114, R41 ;  /* 0x0000002972727221 */ /* 0x003fe20000010000 */
[----:B------:R-:W-:-:S03]  /*2550*/  FMUL.FTZ R41, R40, R40 ;  /* 0x0000002828297220 */ /* 0x000fc60000410000 */
[----:B------:R-:W-:Y:S02]  /*2560*/  FFMA.FTZ R114, R114, R57, UR8 ;  /* 0x0000000872727e23 */ /* 0x000fe40008010039 */
[----:B------:R-:W-:Y:S01]  /*2570*/  FSEL R41, R41, RZ, P4 ;  /* 0x000000ff29297208 */ /* 0x000fe20002000000 */
[----:B------:R-:W0:Y:S04]  /*2580*/  @!P2 LDC.64 R116, c[0x0][0x3c8] ;  /* 0x0000f200ff74ab82 */ /* 0x000e280000000a00 */
[----:B------:R-:W-:-:S04]  /*2590*/  FADD.FTZ R41, R114, R41 ;  /* 0x0000002972297221 */ /* 0x000fc80000010000 */
[----:B------:R1:W3:Y:S01]  /*25a0*/  MUFU.RSQ R57, R41 ;  /* 0x0000002900397308 */ /* 0x0002e20000001400 */
[----:B--2---:R-:W-:Y:S01]  /*25b0*/  @!P2 IMAD.WIDE R114, R38, 0x4, R42 ;  /* 0x000000042672a825 */ /* 0x004fe200078e022a */
[----:B------:R-:W-:-:S03]  /*25c0*/  FSEL R43, R40, RZ, !P4 ;  /* 0x000000ff282b7208 */ /* 0x000fc60006000000 */
[----:B------:R-:W-:Y:S01]  /*25d0*/  HADD2.F32 R42, -RZ, R51.H0_H0 ;  /* 0x20000033ff2a7230 */ /* 0x000fe20000004100 */
[----:B------:R2:W-:Y:S01]  /*25e0*/  @!P2 STG.E desc[UR6][R114.64], R40 ;  /* 0x000000287200a986 */ /* 0x0005e2000c101906 */
[C---:B------:R-:W-:Y:S01]  /*25f0*/  FADD.FTZ R58, -R43.reuse, R58 ;  /* 0x0000003a2b3a7221 */ /* 0x040fe20000010100 */
[----:B-1----:R-:W-:Y:S02]  /*2600*/  HADD2.F32 R41, -RZ, R50.H0_H0 ;  /* 0x20000032ff297230 */ /* 0x002fe40000004100 */
[----:B------:R-:W-:Y:S01]  /*2610*/  FADD.FTZ R52, -R43, R52 ;  /* 0x000000342b347221 */ /* 0x000fe20000010100 */
[----:B0-----:R-:W-:-:S04]  /*2620*/  @!P2 IMAD.WIDE R116, R38, 0x4, R116 ;  /* 0x000000042674a825 */ /* 0x001fc800078e0274 */
[----:B---3--:R-:W-:Y:S01]  /*2630*/  FMUL.FTZ R58, R57, R58 ;  /* 0x0000003a393a7220 */ /* 0x008fe20000410000 */
[----:B------:R-:W-:Y:S01]  /*2640*/  FADD.FTZ R53, -R43, R53 ;  /* 0x000000352b357221 */ /* 0x000fe20000010100 */
[----:B------:R-:W-:Y:S01]  /*2650*/  FMUL.FTZ R52, R57, R52 ;  /* 0x0000003439347220 */ /* 0x000fe20000410000 */
[C---:B------:R-:W-:Y:S01]  /*2660*/  FADD.FTZ R54, -R43.reuse, R54 ;  /* 0x000000362b367221 */ /* 0x040fe20000010100 */
[C---:B------:R-:W-:Y:S01]  /*2670*/  FADD.FTZ R59, -R43.reuse, R59 ;  /* 0x0000003b2b3b7221 */ /* 0x040fe20000010100 */
[C---:B------:R-:W-:Y:S01]  /*2680*/  FADD.FTZ R60, -R43.reuse, R60 ;  /* 0x0000003c2b3c7221 */ /* 0x040fe20000010100 */
[C---:B------:R-:W-:Y:S01]  /*2690*/  FADD.FTZ R65, -R43.reuse, R65 ;  /* 0x000000412b417221 */ /* 0x040fe20000010100 */
[----:B--2---:R-:W-:Y:S02]  /*26a0*/  HADD2.F32 R40, -RZ, R24.H0_H0 ;  /* 0x20000018ff287230 */ /* 0x004fe40000004100 */
[C---:B------:R-:W-:Y:S01]  /*26b0*/  FADD.FTZ R114, -R43.reuse, R56 ;  /* 0x000000382b727221 */ /* 0x040fe20000010100 */
[----:B------:R-:W-:Y:S01]  /*26c0*/  FADD.FTZ R56, -R43, R55 ;  /* 0x000000372b387221 */ /* 0x000fe20000010100 */
[----:B------:R-:W-:-:S02]  /*26d0*/  HADD2.F32 R55, -RZ, R50.H1_H1 ;  /* 0x30000032ff377230 */ /* 0x000fc40000004100 */
[----:B------:R-:W-:Y:S01]  /*26e0*/  FADD.FTZ R66, -R43, R66 ;  /* 0x000000422b427221 */ /* 0x000fe20000010100 */
[----:B------:R-:W-:Y:S01]  /*26f0*/  FFMA.FTZ R40, R58, R42, R40 ;  /* 0x0000002a3a287223 */ /* 0x000fe20000010028 */
[----:B------:R-:W-:Y:S02]  /*2700*/  HADD2.F32 R58, -RZ, R108.H0_H0 ;  /* 0x2000006cff3a7230 */ /* 0x000fe40000004100 */
[C---:B------:R-:W-:Y:S01]  /*2710*/  FMUL.FTZ R114, R57.reuse, R114 ;  /* 0x0000007239727220 */ /* 0x040fe20000410000 */
[----:B------:R-:W-:Y:S02]  /*2720*/  HADD2.F32 R42, -RZ, R25.H0_H0 ;  /* 0x20000019ff2a7230 */ /* 0x000fe40000004100 */
[----:B------:R-:W-:Y:S01]  /*2730*/  FMUL.FTZ R56, R57, R56 ;  /* 0x0000003839387220 */ /* 0x000fe20000410000 */
[C---:B------:R-:W-:Y:S01]  /*2740*/  FADD.FTZ R67, -R43.reuse, R67 ;  /* 0x000000432b437221 */ /* 0x040fe20000010100 */
[----:B------:R-:W-:Y:S01]  /*2750*/  FFMA.FTZ R41, R114, R41, R58 ;  /* 0x0000002972297223 */ /* 0x000fe2000001003a */
[----:B------:R-:W-:Y:S01]  /*2760*/  FADD.FTZ R68, -R43, R68 ;  /* 0x000000442b447221 */ /* 0x000fe20000010100 */
[----:B------:R-:W0:Y:S01]  /*2770*/  LDC.64 R114, c[0x0][0x428] ;  /* 0x00010a00ff727b82 */ /* 0x000e220000000a00 */
        /* <DEDUP_REMOVED lines=32> */
[----:B0-----:R-:W-:Y:S01]  /*2980*/  IMAD.WIDE.U32 R122, R0, 0x10, R114 ;  /* 0x00000010007a7825 */ /* 0x001fe200078e0072 */
[----:B------:R0:W-:Y:S03]  /*2990*/  @!P2 STG.E desc[UR6][R116.64], R57 ;  /* 0x000000397400a986 */ /* 0x0001e6000c101906 */
[C---:B------:R-:W-:Y:S01]  /*29a0*/  FMUL.FTZ R0, R57.reuse, R46 ;  /* 0x0000002e39007220 */ /* 0x040fe20000410000 */
[C---:B------:R-:W-:Y:S01]  /*29b0*/  FMUL.FTZ R121, R57.reuse, R53 ;  /* 0x0000003539797220 */ /* 0x040fe20000410000 */
[----:B------:R-:W-:Y:S01]  /*29c0*/  HADD2.F32 R46, -RZ, R69.H0_H0 ;  /* 0x20000045ff2e7230 */ /* 0x000fe20000004100 */
[----:B------:R1:W-:Y:S01]  /*29d0*/  STG.E.128 desc[UR6][R122.64], R40 ;  /* 0x000000287a007986 */ /* 0x0003e2000c101d06 */
        /* <DEDUP_REMOVED lines=17> */
[----:B-1----:R-:W-:Y:S02]  /*2af0*/  HADD2.F32 R40, -RZ, R22.H0_H0 ;  /* 0x20000016ff287230 */ /* 0x002fe40000004100 */
        /* <DEDUP_REMOVED lines=22> */
[----:B------:R-:W-:Y:S02]  /*2c60*/  HADD2.F32 R42, -RZ, R23.H0_H0 ;  /* 0x20000017ff2a7230 */ /* 0x000fe40000004100 */
[----:B------:R-:W-:Y:S02]  /*2c70*/  HADD2.F32 R44, -RZ, R69.H1_H1 ;  /* 0x30000045ff2c7230 */ /* 0x000fe40000004100 */
[----:B------:R-:W-:Y:S02]  /*2c80*/  HADD2.F32 R43, -RZ, R109.H1_H1 ;  /* 0x3000006dff2b7230 */ /* 0x000fe40000004100 */
[----:B------:R-:W-:Y:S01]  /*2c90*/  FFMA.FTZ R42, R119, R45, R42 ;  /* 0x0000002d772a7223 */ /* 0x000fe2000001002a */
[----:B------:R-:W-:Y:S02]  /*2ca0*/  HADD2.F32 R71, -RZ, R75.H1_H1 ;  /* 0x3000004bff477230 */ /* 0x000fe40000004100 */
        /* <DEDUP_REMOVED lines=15> */
[----:B------:R-:W-:Y:S02]  /*2da0*/  HADD2.F32 R68, -RZ, R19.H0_H0 ;  /* 0x20000013ff447230 */ /* 0x000fe40000004100 */
[----:B------:R-:W-:Y:S01]  /*2db0*/  FFMA.FTZ R52, R52, R78, R74 ;  /* 0x0000004e34347223 */ /* 0x000fe2000001004a */
[----:B------:R-:W-:-:S02]  /*2dc0*/  HADD2.F32 R67, -RZ, R88.H1_H1 ;  /* 0x30000058ff437230 */ /* 0x000fc40000004100 */
[----:B------:R-:W-:Y:S02]  /*2dd0*/  HADD2.F32 R57, -RZ, R111.H1_H1 ;  /* 0x3000006fff397230 */ /* 0x000fe40000004100 */
[----:B------:R-:W-:Y:S01]  /*2de0*/  FFMA.FTZ R54, R54, R71, R68 ;  /* 0x0000004736367223 */ /* 0x000fe20000010044 */
[----:B------:R-:W-:Y:S01]  /*2df0*/  HADD2.F32 R78, -RZ, R89.H0_H0 ;  /* 0x20000059ff4e7230 */ /* 0x000fe20000004100 */
[----:B------:R-:W-:Y:S01]  /*2e00*/  SHF.R.U32.HI R68, RZ, 0x10, R37 ;  /* 0x00000010ff447819 */ /* 0x000fe20000011625 */
[----:B------:R-:W-:Y:S02]  /*2e10*/  HADD2.F32 R74, -RZ, R16.H0_H0 ;  /* 0x20000010ff4a7230 */ /* 0x000fe40000004100 */
[----:B------:R-:W-:Y:S01]  /*2e20*/  FFMA.FTZ R55, R55, R67, R57 ;  /* 0x0000004337377223 */ /* 0x000fe20000010039 */
[----:B------:R-:W-:Y:S01]  /*2e30*/  SHF.R.U32.HI R67, RZ, 0x10, R17 ;  /* 0x00000010ff437819 */ /* 0x000fe20000011611 */
[----:B------:R-:W-:Y:S01]  /*2e40*/  IMAD.WIDE.U32 R116, R48, 0x10, R114 ;  /* 0x0000001030747825 */ /* 0x000fe200078e0072 */
[----:B------:R-:W-:-:S03]  /*2e50*/  SHF.R.U64 R57, R16, 0x10, R17 ;  /* 0x0000001010397819 */ /* 0x000fc60000001211 */
[----:B------:R-:W-:Y:S01]  /*2e60*/  FFMA.FTZ R56, R56, R78, R74 ;  /* 0x0000004e38387223 */ /* 0x000fe2000001004a */
[----:B------:R-:W-:Y:S01]  /*2e70*/  SHF.R.U32.HI R74, RZ, 0x10, R35 ;  /* 0x00000010ff4a7819 */ /* 0x000fe20000011623 */
[----:B------:R-:W-:Y:S01]  /*2e80*/  HADD2.F32 R68, -RZ, R68.H0_H0 ;  /* 0x20000044ff447230 */ /* 0x000fe20000004100 */
[----:B------:R0:W-:Y:S01]  /*2e90*/  STG.E.128 desc[UR6][R116.64], R40 ;  /* 0x0000002874007986 */ /* 0x0001e2000c101d06 */
[----:B------:R-:W-:Y:S02]  /*2ea0*/  HADD2.F32 R67, -RZ, R67.H0_H0 ;  /* 0x20000043ff437230 */ /* 0x000fe40000004100 */
[----:B------:R-:W-:-:S04]  /*2eb0*/  IMAD.WIDE.U32 R48, R49, 0x10, R114 ;  /* 0x0000001031307825 */ /* 0x000fc800078e0072 */
[----:B------:R-:W-:Y:S01]  /*2ec0*/  FFMA.FTZ R59, R59, R68, R67 ;  /* 0x000000443b3b7223 */ /* 0x000fe20000010043 */
[----:B------:R-:W-:Y:S01]  /*2ed0*/  HADD2.F32 R73, -RZ, R88.H0_H0 ;  /* 0x20000058ff497230 */ /* 0x000fe20000004100 */
[----:B------:R1:W-:Y:S01]  /*2ee0*/  STG.E.128 desc[UR6][R48.64], R44 ;  /* 0x0000002c30007986 */ /* 0x0003e2000c101d06 */
[----:B------:R-:W-:Y:S01]  /*2ef0*/  HADD2.F32 R72, -RZ, R111.H0_H0 ;  /* 0x2000006fff487230 */ /* 0x000fe20000004100 */
[----:B------:R-:W-:Y:S01]  /*2f00*/  SHF.R.U64 R68, R14, 0x10, R15 ;  /* 0x000000100e447819 */ /* 0x000fe2000000120f */
[----:B------:R-:W-:Y:S01]  /*2f10*/  IMAD.WIDE.U32 R120, R62, 0x10, R114 ;  /* 0x000000103e787825 */ /* 0x000fe200078e0072 */
[----:B------:R-:W-:-:S03]  /*2f20*/  SHF.R.U64 R62, R34, 0x10, R35 ;  /* 0x00000010223e7819 */ /* 0x000fc60000001223 */
[----:B------:R-:W-:Y:S01]  /*2f30*/  FFMA.FTZ R53, R53, R73, R72 ;  /* 0x0000004935357223 */ /* 0x000fe20000010048 */
[----:B------:R-:W-:Y:S01]  /*2f40*/  IMAD.WIDE.U32 R118, R61, 0x10, R114 ;  /* 0x000000103d767825 */ /* 0x000fe200078e0072 */
[----:B------:R-:W-:Y:S02]  /*2f50*/  SHF.R.U64 R73, R36, 0x10, R37 ;  /* 0x0000001024497819 */ /* 0x000fe40000001225 */
[----:B0-----:R-:W-:Y:S01]  /*2f60*/  SHF.R.U32.HI R40, RZ, 0x10, R15 ;  /* 0x00000010ff287819 */ /* 0x001fe2000001160f */
[----:B------:R-:W-:Y:S01]  /*2f70*/  HADD2.F32 R42, -RZ, R62.H0_H0 ;  /* 0x2000003eff2a7230 */ /* 0x000fe20000004100 */
[----:B------:R0:W-:Y:S01]  /*2f80*/  STG.E.128 desc[UR6][R118.64], R52 ;  /* 0x0000003476007986 */ /* 0x0001e2000c101d06 */
[----:B------:R-:W-:Y:S02]  /*2f90*/  HADD2.F32 R72, -RZ, R89.H1_H1 ;  /* 0x30000059ff487230 */ /* 0x000fe40000004100 */
[----:B------:R-:W-:Y:S02]  /*2fa0*/  HADD2.F32 R71, -RZ, R17.H0_H0 ;  /* 0x20000011ff477230 */ /* 0x000fe40000004100 */
[----:B------:R-:W-:-:S02]  /*2fb0*/  HADD2.F32 R73, -RZ, R73.H0_H0 ;  /* 0x20000049ff497230 */ /* 0x000fc40000004100 */
[----:B-1----:R-:W-:Y:S02]  /*2fc0*/  HADD2.F32 R46, -RZ, R74.H0_H0 ;  /* 0x2000004aff2e7230 */ /* 0x002fe40000004100 */
[----:B------:R-:W-:Y:S01]  /*2fd0*/  FFMA.FTZ R58, R58, R72, R71 ;  /* 0x000000483a3a7223 */ /* 0x000fe20000010047 */
[----:B------:R-:W-:Y:S02]  /*2fe0*/  HADD2.F32 R48, -RZ, R40.H0_H0 ;  /* 0x20000028ff307230 */ /* 0x000fe40000004100 */
[----:B------:R-:W-:Y:S02]  /*2ff0*/  HADD2.F32 R44, -RZ, R68.H0_H0 ;  /* 0x20000044ff2c7230 */ /* 0x000fe40000004100 */
[----:B------:R-:W-:Y:S02]  /*3000*/  HADD2.F32 R45, -RZ, R96.H0_H0 ;  /* 0x20000060ff2d7230 */ /* 0x000fe40000004100 */
[----:B------:R-:W-:Y:S01]  /*3010*/  FFMA.FTZ R43, R87, R46, R48 ;  /* 0x0000002e572b7223 */ /* 0x000fe20000010030 */
[----:B------:R-:W-:Y:S01]  /*3020*/  HADD2.F32 R47, -RZ, R12.H0_H0 ;  /* 0x2000000cff2f7230 */ /* 0x000fe20000004100 */
[----:B------:R-:W-:Y:S01]  /*3030*/  SHF.R.U64 R46, R32, 0x10, R33 ;  /* 0x00000010202e7819 */ /* 0x000fe20000001221 */
[----:B------:R-:W-:Y:S01]  /*3040*/  HADD2.F32 R57, -RZ, R57.H0_H0 ;  /* 0x20000039ff397230 */ /* 0x000fe20000004100 */
[----:B0-----:R-:W-:Y:S01]  /*3050*/  SHF.R.U64 R54, R12, 0x10, R13 ;  /* 0x000000100c367819 */ /* 0x001fe2000000120d */
[----:B------:R-:W-:Y:S01]  /*3060*/  FFMA.FTZ R41, R85, R42, R44 ;  /* 0x0000002a55297223 */ /* 0x000fe2000001002c */
[----:B------:R-:W-:Y:S01]  /*3070*/  SHF.R.U64 R53, R30, 0x10, R31 ;  /* 0x000000101e357819 */ /* 0x000fe2000000121f */
[----:B------:R-:W-:Y:S01]  /*3080*/  FFMA.FTZ R44, R90, R45, R47 ;  /* 0x0000002d5a2c7223 */ /* 0x000fe2000001002f */
[----:B------:R-:W-:Y:S01]  /*3090*/  SHF.R.U64 R55, R10, 0x10, R11 ;  /* 0x000000100a377819 */ /* 0x000fe2000000120b */
[----:B------:R-:W-:-:S02]  /*30a0*/  HADD2.F32 R46, -RZ, R46.H0_H0 ;  /* 0x2000002eff2e7230 */ /* 0x000fc40000004100 */
[----:B------:R-:W-:Y:S01]  /*30b0*/  FFMA.FTZ R57, R79, R73, R57 ;  /* 0x000000494f397223 */ /* 0x000fe20000010039 */
[----:B------:R-:W-:Y:S02]  /*30c0*/  HADD2.F32 R54, -RZ, R54.H0_H0 ;  /* 0x20000036ff367230 */ /* 0x000fe40000004100 */
[----:B------:R-:W-:Y:S02]  /*30d0*/  HADD2.F32 R47, -RZ, R96.H1_H1 ;  /* 0x30000060ff2f7230 */ /* 0x000fe40000004100 */
[----:B------:R-:W-:Y:S02]  /*30e0*/  HADD2.F32 R49, -RZ, R13.H0_H0 ;  /* 0x2000000dff317230 */ /* 0x000fe40000004100 */
[----:B------:R-:W-:Y:S01]  /*30f0*/  FFMA.FTZ R45, R91, R46, R54 ;  /* 0x0000002e5b2d7223 */ /* 0x000fe20000010036 */
[----:B------:R-:W-:Y:S01]  /*3100*/  HADD2.F32 R53, -RZ, R53.H0_H0 ;  /* 0x20000035ff357230 */ /* 0x000fe20000004100 */
[----:B------:R0:W-:Y:S01]  /*3110*/  STG.E.128 desc[UR6][R120.64], R56 ;  /* 0x0000003878007986 */ /* 0x0001e2000c101d06 */
[----:B------:R-:W-:-:S02]  /*3120*/  HADD2.F32 R55, -RZ, R55.H0_H0 ;  /* 0x20000037ff377230 */ /* 0x000fc40000004100 */
[----:B------:R-:W-:Y:S01]  /*3130*/  FFMA.FTZ R46, R92, R47, R49 ;  /* 0x0000002f5c2e7223 */ /* 0x000fe20000010031 */
[--C-:B------:R-:W-:Y:S01]  /*3140*/  HADD2.F32 R48, -RZ, R101.reuse.H0_H0 ;  /* 0x20000065ff307230 */ /* 0x100fe20000004100 */
[----:B------:R-:W-:Y:S01]  /*3150*/  SHF.R.U32.HI R49, RZ, 0x10, R11 ;  /* 0x00000010ff317819 */ /* 0x000fe2000001160b */
[----:B------:R-:W-:Y:S02]  /*3160*/  HADD2.F32 R52, -RZ, R10.H0_H0 ;  /* 0x2000000aff347230 */ /* 0x000fe40000004100 */
[----:B------:R-:W-:Y:S01]  /*3170*/  FFMA.FTZ R53, R98, R53, R55 ;  /* 0x0000003562357223 */ /* 0x000fe20000010037 */
[----:B------:R-:W-:Y:S01]  /*3180*/  SHF.R.U32.HI R55, RZ, 0x10, R31 ;  /* 0x00000010ff377819 */ /* 0x000fe2000001161f */
[----:B------:R-:W-:Y:S02]  /*3190*/  HADD2.F32 R54, -RZ, R101.H1_H1 ;  /* 0x30000065ff367230 */ /* 0x000fe40000004100 */
[----:B------:R-:W-:Y:S01]  /*31a0*/  FFMA.FTZ R52, R97, R48, R52 ;  /* 0x0000003061347223 */ /* 0x000fe20000010034 */
[----:B------:R-:W-:-:S02]  /*31b0*/  HADD2.F32 R48, -RZ, R11.H0_H0 ;  /* 0x2000000bff307230 */ /* 0x000fc40000004100 */
[----:B------:R-:W-:Y:S02]  /*31c0*/  HADD2.F32 R55, -RZ, R55.H0_H0 ;  /* 0x20000037ff377230 */ /* 0x000fe40000004100 */
[----:B------:R-:W-:Y:S02]  /*31d0*/  HADD2.F32 R49, -RZ, R49.H0_H0 ;  /* 0x20000031ff317230 */ /* 0x000fe40000004100 */
[----:B------:R-:W-:Y:S01]  /*31e0*/  FFMA.FTZ R54, R99, R54, R48 ;  /* 0x0000003663367223 */ /* 0x000fe20000010030 */
[----:B------:R-:W-:Y:S01]  /*31f0*/  IMAD.WIDE.U32 R72, R63, 0x10, R114 ;  /* 0x000000103f487825 */ /* 0x000fe200078e0072 */
[----:B0-----:R-:W-:Y:S02]  /*3200*/  SHF.R.U32.HI R56, RZ, 0x10, R33 ;  /* 0x00000010ff387819 */ /* 0x001fe40000011621 */
[----:B------:R-:W-:Y:S01]  /*3210*/  SHF.R.U32.HI R58, RZ, 0x10, R13 ;  /* 0x00000010ff3a7819 */ /* 0x000fe2000001160d */
[----:B------:R-:W-:Y:S01]  /*3220*/  FFMA.FTZ R55, R100, R55, R49 ;  /* 0x0000003764377223 */ /* 0x000fe20000010031 */
[----:B------:R-:W-:Y:S01]  /*3230*/  SHF.R.U64 R57, R28, 0x10, R29 ;  /* 0x000000101c397819 */ /* 0x000fe2000000121d */
[----:B------:R-:W-:Y:S01]  /*3240*/  HADD2.F32 R56, -RZ, R56.H0_H0 ;  /* 0x20000038ff387230 */ /* 0x000fe20000004100 */
[----:B------:R-:W-:Y:S01]  /*3250*/  SHF.R.U64 R59, R8, 0x10, R9 ;  /* 0x00000010083b7819 */ /* 0x000fe20000001209 */
[----:B------:R-:W-:Y:S01]  /*3260*/  HADD2.F32 R58, -RZ, R58.H0_H0 ;  /* 0x2000003aff3a7230 */ /* 0x000fe20000004100 */
[----:B------:R-:W0:Y:S01]  /*3270*/  LDC.64 R48, c[0x0][0x380] ;  /* 0x0000e000ff307b82 */ /* 0x000e220000000a00 */
[----:B------:R-:W-:-:S02]  /*3280*/  HADD2.F32 R61, -RZ, R94.H0_H0 ;  /* 0x2000005eff3d7230 */ /* 0x000fc40000004100 */
[----:B------:R-:W-:Y:S02]  /*3290*/  HADD2.F32 R63, -RZ, R14.H0_H0 ;  /* 0x2000000eff3f7230 */ /* 0x000fe40000004100 */
[----:B------:R-:W-:Y:S01]  /*32a0*/  FFMA.FTZ R47, R93, R56, R58 ;  /* 0x000000385d2f7223 */ /* 0x000fe2000001003a */
[----:B------:R-:W-:Y:S02]  /*32b0*/  HADD2.F32 R56, -RZ, R102.H0_H0 ;  /* 0x20000066ff387230 */ /* 0x000fe40000004100 */
[----:B------:R-:W-:Y:S02]  /*32c0*/  HADD2.F32 R58, -RZ, R8.H0_H0 ;  /* 0x20000008ff3a7230 */ /* 0x000fe40000004100 */
[----:B------:R-:W-:Y:S01]  /*32d0*/  FFMA.FTZ R40, R84, R61, R63 ;  /* 0x0000003d54287223 */ /* 0x000fe2000001003f */
[----:B------:R-:W-:Y:S01]  /*32e0*/  HADD2.F32 R57, -RZ, R57.H0_H0 ;  /* 0x20000039ff397230 */ /* 0x000fe20000004100 */
[----:B------:R-:W-:Y:S01]  /*32f0*/  SHF.R.U32.HI R61, RZ, 0x10, R9 ;  /* 0x00000010ff3d7819 */ /* 0x000fe20000011609 */
[----:B------:R-:W-:-:S02]  /*3300*/  HADD2.F32 R59, -RZ, R59.H0_H0 ;  /* 0x2000003bff3b7230 */ /* 0x000fc40000004100 */
[----:B------:R-:W-:Y:S01]  /*3310*/  FFMA.FTZ R56, R103, R56, R58 ;  /* 0x0000003867387223 */ /* 0x000fe2000001003a */
[----:B------:R-:W-:Y:S02]  /*3320*/  HADD2.F32 R62, -RZ, R102.H1_H1 ;  /* 0x30000066ff3e7230 */ /* 0x000fe40000004100 */
[----:B------:R-:W-:Y:S02]  /*3330*/  HADD2.F32 R68, -RZ, R9.H0_H0 ;  /* 0x20000009ff447230 */ /* 0x000fe40000004100 */
[----:B------:R-:W-:Y:S01]  /*3340*/  FFMA.FTZ R57, R104, R57, R59 ;  /* 0x0000003968397223 */ /* 0x000fe2000001003b */
[----:B------:R-:W-:Y:S01]  /*3350*/  IMAD.WIDE.U32 R80, R83, 0x10, R114 ;  /* 0x0000001053507825 */ /* 0x000fe200078e0072 */
[----:B------:R-:W-:-:S03]  /*3360*/  SHF.R.U32.HI R59, RZ, 0x10, R29 ;  /* 0x00000010ff3b7819 */ /* 0x000fc6000001161d */
[----:B------:R-:W-:Y:S01]  /*3370*/  FFMA.FTZ R58, R105, R62, R68 ;  /* 0x0000003e693a7223 */ /* 0x000fe20000010044 */
[----:B------:R-:W-:Y:S01]  /*3380*/  HADD2.F32 R67, -RZ, R94.H1_H1 ;  /* 0x3000005eff437230 */ /* 0x000fe20000004100 */
[----:B------:R-:W-:Y:S01]  /*3390*/  SHF.R.U64 R62, R26, 0x10, R27 ;  /* 0x000000101a3e7819 */ /* 0x000fe2000000121b */
[----:B------:R-:W-:Y:S01]  /*33a0*/  HADD2.F32 R83, -RZ, R15.H0_H0 ;  /* 0x2000000fff537230 */ /* 0x000fe20000004100 */
[----:B0-----:R-:W-:Y:S01]  /*33b0*/  LEA R38, R48, R38, 0x2 ;  /* 0x0000002630267211 */ /* 0x001fe200078e10ff */
[----:B------:R-:W-:Y:S02]  /*33c0*/  HADD2.F32 R59, -RZ, R59.H0_H0 ;  /* 0x2000003bff3b7230 */ /* 0x000fe40000004100 */
[----:B------:R-:W-:Y:S02]  /*33d0*/  HADD2.F32 R61, -RZ, R61.H0_H0 ;  /* 0x2000003dff3d7230 */ /* 0x000fe40000004100 */
[----:B------:R-:W-:Y:S01]  /*33e0*/  FFMA.FTZ R42, R86, R67, R83 ;  /* 0x00000043562a7223 */ /* 0x000fe20000010053 */
[----:B------:R-:W-:Y:S01]  /*33f0*/  HADD2.F32 R63, -RZ, R107.H0_H0 ;  /* 0x2000006bff3f7230 */ /* 0x000fe20000004100 */
[----:B------:R-:W-:Y:S01]  /*3400*/  ISETP.GE.AND P2, PT, R38, R49, PT ;  /* 0x000000312600720c */ /* 0x000fe20003f46270 */
[----:B------:R-:W-:-:S02]  /*3410*/  HADD2.F32 R67, -RZ, R2.H0_H0 ;  /* 0x20000002ff437230 */ /* 0x000fc40000004100 */
[----:B------:R-:W-:Y:S01]  /*3420*/  FFMA.FTZ R59, R106, R59, R61 ;  /* 0x0000003b6a3b7223 */ /* 0x000fe2000001003d */
[----:B------:R-:W-:Y:S01]  /*3430*/  HADD2.F32 R68, -RZ, R112.H0_H0 ;  /* 0x20000070ff447230 */ /* 0x000fe20000004100 */
[----:B------:R0:W-:Y:S01]  /*3440*/  STG.E.128 desc[UR6][R72.64], R40 ;  /* 0x0000002848007986 */ /* 0x0001e2000c101d06 */
[----:B------:R-:W-:Y:S02]  /*3450*/  HADD2.F32 R62, -RZ, R62.H0_H0 ;  /* 0x2000003eff3e7230 */ /* 0x000fe40000004100 */
[----:B------:R-:W-:Y:S01]  /*3460*/  FFMA.FTZ R60, R60, R63, R67 ;  /* 0x0000003f3c3c7223 */ /* 0x000fe20000010043 */
[----:B------:R-:W-:Y:S02]  /*3470*/  HADD2.F32 R83, -RZ, R107.H1_H1 ;  /* 0x3000006bff537230 */ /* 0x000fe40000004100 */
[----:B------:R-:W-:Y:S02]  /*3480*/  HADD2.F32 R85, -RZ, R3.H0_H0 ;  /* 0x20000003ff557230 */ /* 0x000fe40000004100 */
[----:B------:R-:W-:Y:S01]  /*3490*/  FFMA.FTZ R61, R65, R62, R68 ;  /* 0x0000003e413d7223 */ /* 0x000fe20000010044 */
[----:B------:R-:W-:-:S02]  /*34a0*/  HADD2.F32 R87, -RZ, R112.H1_H1 ;  /* 0x30000070ff577230 */ /* 0x000fc40000004100 */
[----:B------:R-:W-:Y:S02]  /*34b0*/  HADD2.F32 R91, -RZ, R113.H0_H0 ;  /* 0x20000071ff5b7230 */ /* 0x000fe40000004100 */
[----:B------:R-:W-:Y:S01]  /*34c0*/  FFMA.FTZ R62, R0, R83, R85 ;  /* 0x00000053003e7223 */ /* 0x000fe20000010055 */
[----:B------:R-:W-:-:S04]  /*34d0*/  IMAD.WIDE.U32 R70, R70, 0x10, R114 ;  /* 0x0000001046467825 */ /* 0x000fc800078e0072 */
[----:B------:R-:W-:Y:S01]  /*34e0*/  FFMA.FTZ R63, R66, R87, R91 ;  /* 0x00000057423f7223 */ /* 0x000fe2000001005b */
[--C-:B------:R-:W-:Y:S01]  /*34f0*/  IMAD.WIDE.U32 R78, R76, 0x10, R114.reuse ;  /* 0x000000104c4e7825 */ /* 0x100fe200078e0072 */
[----:B------:R0:W-:Y:S03]  /*3500*/  STG.E.128 desc[UR6][R70.64], R44 ;  /* 0x0000002c46007986 */ /* 0x0001e6000c101d06 */
[----:B------:R-:W-:Y:S01]  /*3510*/  IMAD.WIDE.U32 R114, R95, 0x10, R114 ;  /* 0x000000105f727825 */ /* 0x000fe200078e0072 */
[----:B------:R0:W-:Y:S04]  /*3520*/  STG.E.128 desc[UR6][R78.64], R52 ;  /* 0x000000344e007986 */ /* 0x0001e8000c101d06 */
[----:B------:R0:W-:Y:S04]  /*3530*/  STG.E.128 desc[UR6][R80.64], R56 ;  /* 0x0000003850007986 */ /* 0x0001e8000c101d06 */
[----:B------:R0:W-:Y:S01]  /*3540*/  STG.E.128 desc[UR6][R114.64], R60 ;  /* 0x0000003c72007986 */ /* 0x0001e2000c101d06 */
[----:B------:R-:W-:Y:S05]  /*3550*/  @!P2 BRA `(.L_x_36245) ;  /* 0xffffffd000b8a947 */ /* 0x000fea000383ffff */
[----:B------:R-:W-:Y:S05]  /*3560*/  EXIT ;  /* 0x000000000000794d */ /* 0x000fea0003800000 */
.L_x_36244:
        /* <DEDUP_REMOVED lines=8> */
.L_x_36247:
[----:B------:R-:W-:Y:S05]  /*35f0*/  BSYNC B0 ;  /* 0x0000000000007941 */ /* 0x000fea0003800000 */
.L_x_36246:
        /* <DEDUP_REMOVED lines=9> */
.L_x_36248:
[----:B------:R-:W-:Y:S02]  /*3690*/  HFMA2 R42, -RZ, RZ, 0, 2.384185791015625e-07 ;  /* 0x00000004ff2a7431 */ /* 0x000fe400000001ff */
[----:B------:R-:W-:Y:S01]  /*36a0*/  FADD.FTZ R40, R40, R41 ;  /* 0x0000002928287221 */ /* 0x000fe20000010000 */
[----:B------:R-:W-:-:S04]  /*36b0*/  MOV R41, 0x1f ;  /* 0x0000001f00297802 */ /* 0x000fc80000000f00 */
[----:B------:R-:W-:-:S07]  /*36c0*/  MOV R116, R40 ;  /* 0x0000002800747202 */ /* 0x000fce0000000f00 */
[----:B------:R-:W-:Y:S05]  /*36d0*/  WARPSYNC.COLLECTIVE R43, `(.L_x_36249) ;  /* 0x000000002b087348 */ /* 0x000fea0003c00000 */
[----:B------:R0:W1:Y:S02]  /*36e0*/  SHFL.BFLY P3, R41, R116, R42, R41 ;  /* 0x0c00002a74297389 */ /* 0x0000640000060029 */
[----:B01----:R-:W-:Y:S05]  /*36f0*/  ENDCOLLECTIVE ;  /* 0x000000000000791b */ /* 0x003fea0003800000 */
.L_x_36249:
[----:B------:R-:W-:Y:S02]  /*3700*/  HFMA2 R42, -RZ, RZ, 0, 4.76837158203125e-07 ;  /* 0x00000008ff2a7431 */ /* 0x000fe400000001ff */
[----:B------:R-:W-:Y:S01]  /*3710*/  FADD.FTZ R40, R40, R41 ;  /* 0x0000002928287221 */ /* 0x000fe20000010000 */
[----:B------:R-:W-:-:S04]  /*3720*/  MOV R41, 0x1f ;  /* 0x0000001f00297802 */ /* 0x000fc80000000f00 */
[----:B------:R-:W-:-:S07]  /*3730*/  MOV R116, R40 ;  /* 0x0000002800747202 */ /* 0x000fce0000000f00 */
[----:B------:R-:W-:Y:S05]  /*3740*/  WARPSYNC.COLLECTIVE R43, `(.L_x_36250) ;  /* 0x000000002b087348 */ /* 0x000fea0003c00000 */
[----:B------:R0:W1:Y:S02]  /*3750*/  SHFL.BFLY P3, R41, R116, R42, R41 ;  /* 0x0c00002a74297389 */ /* 0x0000640000060029 */
[----:B01----:R-:W-:Y:S05]  /*3760*/  ENDCOLLECTIVE ;  /* 0x000000000000791b */ /* 0x003fea0003800000 */
.L_x_36250:
[----:B------:R-:W-:Y:S02]  /*3770*/  HFMA2 R42, -RZ, RZ, 0, 9.5367431640625e-07 ;  /* 0x00000010ff2a7431 */ /* 0x000fe400000001ff */
[----:B------:R-:W-:Y:S01]  /*3780*/  FADD.FTZ R40, R40, R41 ;  /* 0x0000002928287221 */ /* 0x000fe20000010000 */
[----:B------:R-:W-:-:S04]  /*3790*/  MOV R41, 0x1f ;  /* 0x0000001f00297802 */ /* 0x000fc80000000f00 */
[----:B------:R-:W-:-:S07]  /*37a0*/  MOV R116, R40 ;  /* 0x0000002800747202 */ /* 0x000fce0000000f00 */
[----:B------:R-:W-:Y:S05]  /*37b0*/  WARPSYNC.COLLECTIVE R43, `(.L_x_36251) ;  /* 0x000000002b087348 */ /* 0x000fea0003c00000 */
[----:B------:R0:W1:Y:S02]  /*37c0*/  SHFL.BFLY P3, R41, R116, R42, R41 ;  /* 0x0c00002a74297389 */ /* 0x0000640000060029 */
[----:B01----:R-:W-:Y:S05]  /*37d0*/  ENDCOLLECTIVE ;  /* 0x000000000000791b */ /* 0x003fea0003800000 */
.L_x_36251:
        /* <DEDUP_REMOVED lines=81> */
[----:B------:R-:W-:-:S03]  /*3cf0*/  HFMA2 R42, -RZ, RZ, 0, 5.9604644775390625e-08 ;  /* 0x00000001ff2a7431 */ /* 0x000fc600000001ff */
[----:B------:R-:W-:Y:S01]  /*3d00*/  FFMA.FTZ R114, R114, R114, R41 ;  /* 0x0000007272727223 */ /* 0x000fe20000010029 */
[----:B------:R-:W-:-:S04]  /*3d10*/  MOV R41, 0x1f ;  /* 0x0000001f00297802 */ /* 0x000fc80000000f00 */
[----:B------:R-:W-:-:S07]  /*3d20*/  MOV R116, R114 ;  /* 0x0000007200747202 */ /* 0x000fce0000000f00 */
[----:B------:R-:W-:Y:S05]  /*3d30*/  WARPSYNC.COLLECTIVE R43, `(.L_x_36252) ;  /* 0x000000002b087348 */ /* 0x000fea0003c00000 */
[----:B------:R0:W1:Y:S02]  /*3d40*/  SHFL.BFLY P3, R41, R116, R42, R41 ;  /* 0x0c00002a74297389 */ /* 0x0000640000060029 */
[----:B01----:R-:W-:Y:S05]  /*3d50*/  ENDCOLLECTIVE ;  /* 0x000000000000791b */ /* 0x003fea0003800000 */
.L_x_36252:
[----:B------:R-:W-:Y:S02]  /*3d60*/  HFMA2 R42, -RZ, RZ, 0, 1.1920928955078125e-07 ;  /* 0x00000002ff2a7431 */ /* 0x000fe400000001ff */
[----:B------:R-:W-:Y:S01]  /*3d70*/  FADD.FTZ R114, R114, R41 ;  /* 0x0000002972727221 */ /* 0x000fe20000010000 */
[----:B------:R-:W-:-:S04]  /*3d80*/  MOV R41, 0x1f ;  /* 0x0000001f00297802 */ /* 0x000fc80000000f00 */
[----:B------:R-:W-:-:S07]  /*3d90*/  MOV R116, R114 ;  /* 0x0000007200747202 */ /* 0x000fce0000000f00 */
[----:B------:R-:W-:Y:S05]  /*3da0*/  WARPSYNC.COLLECTIVE R43, `(.L_x_36253) ;  /* 0x000000002b087348 */ /* 0x000fea0003c00000 */
[----:B------:R0:W1:Y:S02]  /*3db0*/  SHFL.BFLY P3, R41, R116, R42, R41 ;  /* 0x0c00002a74297389 */ /* 0x0000640000060029 */
[----:B01----:R-:W-:Y:S05]  /*3dc0*/  ENDCOLLECTIVE ;  /* 0x000000000000791b */ /* 0x003fea0003800000 */
.L_x_36253:
[----:B------:R-:W-:Y:S02]  /*3dd0*/  HFMA2 R42, -RZ, RZ, 0, 2.384185791015625e-07 ;  /* 0x00000004ff2a7431 */ /* 0x000fe400000001ff */
[----:B------:R-:W-:Y:S01]  /*3de0*/  FADD.FTZ R114, R114, R41 ;  /* 0x0000002972727221 */ /* 0x000fe20000010000 */
[----:B------:R-:W-:-:S04]  /*3df0*/  MOV R41, 0x1f ;  /* 0x0000001f00297802 */ /* 0x000fc80000000f00 */
[----:B------:R-:W-:-:S07]  /*3e00*/  MOV R116, R114 ;  /* 0x0000007200747202 */ /* 0x000fce0000000f00 */
[----:B------:R-:W-:Y:S05]  /*3e10*/  WARPSYNC.COLLECTIVE R43, `(.L_x_36254) ;  /* 0x000000002b087348 */ /* 0x000fea0003c00000 */
[----:B------:R0:W1:Y:S02]  /*3e20*/  SHFL.BFLY P3, R41, R116, R42, R41 ;  /* 0x0c00002a74297389 */ /* 0x0000640000060029 */
[----:B01----:R-:W-:Y:S05]  /*3e30*/  ENDCOLLECTIVE ;  /* 0x000000000000791b */ /* 0x003fea0003800000 */
.L_x_36254:
[----:B------:R-:W-:Y:S02]  /*3e40*/  HFMA2 R42, -RZ, RZ, 0, 4.76837158203125e-07 ;  /* 0x00000008ff2a7431 */ /* 0x000fe400000001ff */
[----:B------:R-:W-:Y:S01]  /*3e50*/  FADD.FTZ R114, R114, R41 ;  /* 0x0000002972727221 */ /* 0x000fe20000010000 */
[----:B------:R-:W-:-:S04]  /*3e60*/  MOV R41, 0x1f ;  /* 0x0000001f00297802 */ /* 0x000fc80000000f00 */
[----:B------:R-:W-:-:S07]  /*3e70*/  MOV R116, R114 ;  /* 0x0000007200747202 */ /* 0x000fce0000000f00 */
[----:B------:R-:W-:Y:S05]  /*3e80*/  WARPSYNC.COLLECTIVE R43, `(.L_x_36255) ;  /* 0x000000002b087348 */ /* 0x000fea0003c00000 */
[----:B------:R0:W1:Y:S02]  /*3e90*/  SHFL.BFLY P3, R41, R116, R42, R41 ;  /* 0x0c00002a74297389 */ /* 0x0000640000060029 */
[----:B01----:R-:W-:Y:S05]  /*3ea0*/  ENDCOLLECTIVE ;  /* 0x000000000000791b */ /* 0x003fea0003800000 */
.L_x_36255:
[----:B------:R-:W-:Y:S02]  /*3eb0*/  HFMA2 R42, -RZ, RZ, 0, 9.5367431640625e-07 ;  /* 0x00000010ff2a7431 */ /* 0x000fe400000001ff */
[----:B------:R-:W-:Y:S01]  /*3ec0*/  FADD.FTZ R114, R114, R41 ;  /* 0x0000002972727221 */ /* 0x000fe20000010000 */
[----:B------:R-:W-:-:S04]  /*3ed0*/  MOV R41, 0x1f ;  /* 0x0000001f00297802 */ /* 0x000fc80000000f00 */
[----:B------:R-:W-:-:S07]  /*3ee0*/  MOV R116, R114 ;  /* 0x0000007200747202 */ /* 0x000fce0000000f00 */
[----:B------:R-:W-:Y:S05]  /*3ef0*/  WARPSYNC.COLLECTIVE R43, `(.L_x_36256) ;  /* 0x000000002b087348 */ /* 0x000fea0003c00000 */
[----:B------:R0:W1:Y:S02]  /*3f00*/  SHFL.BFLY P3, R41, R116, R42, R41 ;  /* 0x0c00002a74297389 */ /* 0x0000640000060029 */
[----:B01----:R-:W-:Y:S05]  /*3f10*/  ENDCOLLECTIVE ;  /* 0x000000000000791b */ /* 0x003fea0003800000 */
.L_x_36256:
[----:B------:R-:W-:Y:S05]  /*3f20*/  BRA `(.L_x_36257) ;  /* 0xffffffe400807947 */ /* 0x000fea000383ffff */
.L_x_36258:
        /* <DEDUP_REMOVED lines=13> */
.L_x_45897:


//--------------------- .text._ZN10layer_norm13ln_fwd_kernelINS_13Kernel_traitsI6__halfffffjLj1280ELj1ELj4ELj1ELj16ENS_18Kernel_traits_baseILj1280ES2_ffffjLj128EEEEELb0ELb0ELb1ELb0EEEvNS_9FwdParamsE --------------------------
	.section	.text._ZN10layer_norm13ln_fwd_kernelINS_13Kernel_traitsI6__halfffffjLj1280ELj1ELj4ELj1ELj16ENS_18Kernel_traits_baseILj1280ES2_ffffjLj128EEEEELb0ELb0ELb1ELb0EEEvNS_9FwdParamsE,"ax",@progbits
	.align	128
        .global         _ZN10layer_norm13ln_fwd_kernelINS_13Kernel_traitsI6__halfffffjLj1280ELj1ELj4ELj1ELj16ENS_18Kernel_traits_baseILj1280ES2_ffffjLj128EEEEELb0ELb0ELb1ELb0EEEvNS_9FwdParamsE
        .type           _ZN10layer_norm13ln_fwd_kernelINS_13Kernel_traitsI6__halfffffjLj1280ELj1ELj4ELj1ELj16ENS_18Kernel_traits_baseILj1280ES2_ffffjLj128EEEEELb0ELb0ELb1ELb0EEEvNS_9FwdParamsE,@function
        .size           _ZN10layer_norm13ln_fwd_kernelINS_13Kernel_traitsI6__halfffffjLj1280ELj1ELj4ELj1ELj16ENS_18Kernel_traits_baseILj1280ES2_ffffjLj128EEEEELb0ELb0ELb1ELb0EEEvNS_9FwdParamsE,(.L_x_45898 - _ZN10layer_norm13ln_fwd_kernelINS_13Kernel_traitsI6__halfffffjLj1280ELj1ELj4ELj1ELj16ENS_18Kernel_traits_baseILj1280ES2_ffffjLj128EEEEELb0ELb0ELb1ELb0EEEvNS_9FwdParamsE)
        .other          _ZN10layer_norm13ln_fwd_kernelINS_13Kernel_traitsI6__halfffffjLj1280ELj1ELj4ELj1ELj16ENS_18Kernel_traits_baseILj1280ES2_ffffjLj128EEEEELb0ELb0ELb1ELb0EEEvNS_9FwdParamsE,@"STO_CUDA_ENTRY STV_DEFAULT"
_ZN10layer_norm13ln_fwd_kernelINS_13Kernel_traitsI6__halfffffjLj1280ELj1ELj4ELj1ELj16ENS_18Kernel_traits_baseILj1280ES2_ffffjLj128EEEEELb0ELb0ELb1ELb0EEEvNS_9FwdParamsE:
.text._ZN10layer_norm13ln_fwd_kernelINS_13Kernel_traitsI6__halfffffjLj1280ELj1ELj4ELj1ELj16ENS_18Kernel_traits_baseILj1280ES2_ffffjLj128EEEEELb0ELb0ELb1ELb0EEEvNS_9FwdParamsE:
        /* <DEDUP_REMOVED lines=14> */
[----:B------:R-:W-:-:S03]  /*00e0*/  LOP3.LUT R3, R11, 0x1f, RZ, 0x3c, !PT ;  /* 0x0000001f0b037812 */ /* 0x000fc600078e3cff */
[----:B------:R-:W-:Y:S02]  /*00f0*/  LOP3.LUT R2, R2, UR4, RZ, 0xfc, !PT ;  /* 0x0000000402027c12 */ /* 0x000fe4000f8efcff */
[----:B------:R-:W-:Y:S02]  /*0100*/  LEA.HI.SX32 R0, R0, R3, 0x1e ;  /* 0x0000000300007211 */ /* 0x000fe400078ff2ff */
[----:B------:R-:W-:Y:S01]  /*0110*/  MOV R3, R11 ;  /* 0x0000000b00037202 */ /* 0x000fe20000000f00 */
        /* <DEDUP_REMOVED lines=82> */
.L_x_36260:
        /* <DEDUP_REMOVED lines=59> */
.L_x_36261:
[----:B------:R-:W-:Y:S05]  /*09f0*/  BSYNC.RECONVERGENT B0 ;  /* 0x0000000000007941 */ /* 0x000fea0003800200 */
.L_x_36259:
[----:B------:R-:W0:Y:S02]  /*0a00*/  LDCU UR4, c[0x0][0x384] ;  /* 0x00007080ff0477ac */ /* 0x000e240008000800 */
[----:B0-----:R-:W-:-:S13]  /*0a10*/  ISETP.GE.AND P0, PT, R2, UR4, PT ;  /* 0x0000000402007c0c */ /* 0x001fda000bf06270 */
[----:B------:R-:W-:Y:S05]  /*0a20*/  @P0 EXIT ;  /* 0x000000000000094d */ /* 0x000fea0003800000 */
[----:B-----5:R-:W-:Y:S01]  /*0a30*/  MOV R87, R6 ;  /* 0x0000000600577202 */ /* 0x020fe20000000f00 */
[----:B------:R-:W0:Y:S01]  /*0a40*/  LDCU UR8, c[0x0][0x40c] ;  /* 0x00008180ff0877ac */ /* 0x000e220008000800 */
[----:B------:R-:W-:Y:S02]  /*0a50*/  MOV R3, R7 ;  /* 0x0000000700037202 */ /* 0x000fe40000000f00 */
[----:B------:R-:W-:Y:S01]  /*0a60*/  MOV R92, R8 ;  /* 0x00000008005c7202 */ /* 0x000fe20000000f00 */
[----:B------:R-:W1:Y:S01]  /*0a70*/  LDCU.U8 UR9, c[0x0][0x410] ;  /* 0x00008200ff0977ac */ /* 0x000e620008000000 */
[----:B------:R-:W-:Y:S02]  /*0a80*/  MOV R10, R9 ;  /* 0x00000009000a7202 */ /* 0x000fe40000000f00 */
[----:B------:R-:W-:Y:S01]  /*0a90*/  PRMT R87, R87, 0x5410, R3 ;  /* 0x0000541057577816 */ /* 0x000fe20000000003 */
[----:B------:R-:W2:Y:S01]  /*0aa0*/  LDCU UR10, c[0x0][0x448] ;  /* 0x00008900ff0a77ac */ /* 0x000ea20008000800 */
[----:B------:R-:W-:-:S02]  /*0ab0*/  SHF.R.U64 R115, R12, 0x10, R13 ;  /* 0x000000100c737819 */ /* 0x000fc4000000120d */
[----:B------:R-:W-:Y:S01]  /*0ac0*/  SHF.R.U32.HI R3, RZ, 0x10, R13 ;  /* 0x00000010ff037819 */ /* 0x000fe2000001160d */
[----:B------:R-:W3:Y:S01]  /*0ad0*/  LDCU.64 UR4, c[0x0][0x3a0] ;  /* 0x00007400ff0477ac */ /* 0x000ee20008000a00 */
[----:B------:R-:W-:Y:S02]  /*0ae0*/  PRMT R92, R92, 0x5410, R10 ;  /* 0x000054105c5c7816 */ /* 0x000fe4000000000a */
[--C-:B------:R-:W-:Y:S02]  /*0af0*/  SHF.R.U64 R116, R14, 0x10, R15.reuse ;  /* 0x000000100e747819 */ /* 0x100fe4000000120f */
[----:B------:R-:W-:Y:S02]  /*0b00*/  SHF.R.U32.HI R10, RZ, 0x10, R15 ;  /* 0x00000010ff0a7819 */ /* 0x000fe4000001160f */
[----:B------:R-:W-:Y:S02]  /*0b10*/  PRMT R115, R115, 0x5410, R3 ;  /* 0x0000541073737816 */ /* 0x000fe40000000003 */
[----:B------:R-:W-:-:S02]  /*0b20*/  SHF.R.U64 R117, R16, 0x10, R17 ;  /* 0x0000001010757819 */ /* 0x000fc40000001211 */
[----:B------:R-:W-:Y:S02]  /*0b30*/  SHF.R.U32.HI R3, RZ, 0x10, R17 ;  /* 0x00000010ff037819 */ /* 0x000fe40000011611 */
        /* <DEDUP_REMOVED lines=12> */
[----:B------:R-:W-:Y:S02]  /*0c00*/  MOV R94, R28 ;  /* 0x0000001c005e7202 */ /* 0x000fe40000000f00 */
[----:B------:R-:W-:Y:S02]  /*0c10*/  SHF.R.U64 R95, R28, 0x10, R29 ;  /* 0x000000101c5f7819 */ /* 0x000fe4000000121d */
[----:B------:R-:W-:Y:S02]  /*0c20*/  PRMT R120, R120, 0x5410, R10 ;  /* 0x0000541078787816 */ /* 0x000fe4000000000a */
[----:B------:R-:W-:Y:S02]  /*0c30*/  MOV R96, R30 ;  /* 0x0000001e00607202 */ /* 0x000fe40000000f00 */
[----:B------:R-:W-:-:S02]  /*0c40*/  MOV R28, R31 ;  /* 0x0000001f001c7202 */ /* 0x000fc40000000f00 */
[----:B------:R-:W-:Y:S02]  /*0c50*/  PRMT R121, R121, 0x5410, R3 ;  /* 0x0000541079797816 */ /* 0x000fe40000000003 */
[--C-:B------:R-:W-:Y:S02]  /*0c60*/  SHF.R.U64 R123, R76, 0x10, R77.reuse ;  /* 0x000000104c7b7819 */ /* 0x100fe4000000124d */
[----:B------:R-:W-:Y:S02]  /*0c70*/  SHF.R.U32.HI R10, RZ, 0x10, R77 ;  /* 0x00000010ff0a7819 */ /* 0x000fe4000001164d */
[--C-:B------:R-:W-:Y:S02]  /*0c80*/  SHF.R.U64 R122, R26, 0x10, R27.reuse ;  /* 0x000000101a7a7819 */ /* 0x100fe4000000121b */
[----:B------:R-:W-:Y:S02]  /*0c90*/  SHF.R.U32.HI R3, RZ, 0x10, R27 ;  /* 0x00000010ff037819 */ /* 0x000fe4000001161b */
[----:B------:R-:W-:-:S02]  /*0ca0*/  SHF.R.U64 R93, R8, 0x10, R9 ;  /* 0x00000010085d7819 */ /* 0x000fc40000001209 */
[----:B------:R-:W-:Y:S02]  /*0cb0*/  SHF.R.U32.HI R46, RZ, 0x10, R9 ;  /* 0x00000010ff2e7819 */ /* 0x000fe40000011609 */
[----:B------:R-:W-:Y:S02]  /*0cc0*/  SHF.R.U64 R97, R30, 0x10, R31 ;  /* 0x000000101e617819 */ /* 0x000fe4000000121f */
[----:B------:R-:W-:Y:S02]  /*0cd0*/  MOV R100, R34 ;  /* 0x0000002200647202 */ /* 0x000fe40000000f00 */
[----:B------:R-:W-:Y:S02]  /*0ce0*/  SHF.R.U64 R101, R34, 0x10, R35 ;  /* 0x0000001022657819 */ /* 0x000fe40000001223 */
[----:B------:R-:W-:Y:S02]  /*0cf0*/  MOV R8, R43 ;  /* 0x0000002b00087202 */ /* 0x000fe40000000f00 */
[----:B------:R-:W-:-:S02]  /*0d00*/  SHF.R.U64 R89, R6, 0x10, R7 ;  /* 0x0000001006597819 */ /* 0x000fc40000001207 */
[----:B------:R-:W-:Y:S02]  /*0d10*/  SHF.R.U32.HI R45, RZ, 0x10, R7 ;  /* 0x00000010ff2d7819 */ /* 0x000fe40000011607 */
[----:B------:R-:W-:Y:S02]  /*0d20*/  MOV R44, R29 ;  /* 0x0000001d002c7202 */ /* 0x000fe40000000f00 */
[----:B------:R-:W-:Y:S02]  /*0d30*/  SHF.R.U32.HI R47, RZ, 0x10, R29 ;  /* 0x00000010ff2f7819 */ /* 0x000fe4000001161d */
[----:B------:R-:W-:Y:S02]  /*0d40*/  SHF.R.U32.HI R48, RZ, 0x10, R31 ;  /* 0x00000010ff307819 */ /* 0x000fe4000001161f */
[----:B------:R-:W-:Y:S02]  /*0d50*/  MOV R30, R35 ;  /* 0x00000023001e7202 */ /* 0x000fe40000000f00 */
[----:B------:R-:W-:-:S02]  /*0d60*/  SHF.R.U32.HI R34, RZ, 0x10, R35 ;  /* 0x00000010ff227819 */ /* 0x000fc40000011623 */
[----:B------:R-:W-:Y:S02]  /*0d70*/  SHF.R.U32.HI R9, RZ, 0x10, R43 ;  /* 0x00000010ff097819 */ /* 0x000fe4000001162b */
[----:B------:R-:W-:Y:S02]  /*0d80*/  PRMT R96, R96, 0x5410, R28 ;  /* 0x0000541060607816 */ /* 0x000fe4000000001c */
[----:B------:R-:W-:Y:S02]  /*0d90*/  PRMT R123, R123, 0x5410, R10 ;  /* 0x000054107b7b7816 */ /* 0x000fe4000000000a */
[----:B------:R-:W-:Y:S02]  /*0da0*/  MOV R98, R32 ;  /* 0x0000002000627202 */ /* 0x000fe40000000f00 */
[----:B------:R-:W-:Y:S02]  /*0db0*/  MOV R29, R33 ;  /* 0x00000021001d7202 */ /* 0x000fe40000000f00 */
[----:B------:R-:W-:-:S02]  /*0dc0*/  SHF.R.U64 R99, R32, 0x10, R33 ;  /* 0x0000001020637819 */ /* 0x000fc40000001221 */
[----:B------:R-:W-:Y:S02]  /*0dd0*/  SHF.R.U32.HI R49, RZ, 0x10, R33 ;  /* 0x00000010ff317819 */ /* 0x000fe40000011621 */
[----:B------:R-:W-:Y:S02]  /*0de0*/  MOV R102, R36 ;  /* 0x0000002400667202 */ /* 0x000fe40000000f00 */
[----:B------:R-:W-:Y:S02]  /*0df0*/  MOV R31, R37 ;  /* 0x00000025001f7202 */ /* 0x000fe40000000f00 */
[--C-:B------:R-:W-:Y:S02]  /*0e00*/  SHF.R.U64 R103, R36, 0x10, R37.reuse ;  /* 0x0000001024677819 */ /* 0x100fe40000001225 */
[----:B------:R-:W-:Y:S02]  /*0e10*/  SHF.R.U32.HI R35, RZ, 0x10, R37 ;  /* 0x00000010ff237819 */ /* 0x000fe40000011625 */
[----:B------:R-:W-:-:S02]  /*0e20*/  MOV R6, R42 ;  /* 0x0000002a00067202 */ /* 0x000fc40000000f00 */
        /* <DEDUP_REMOVED lines=34> */
[----:B0123--:R-:W-:-:S07]  /*1050*/  PRMT R114, R114, 0x5410, R37 ;  /* 0x0000541072727816 */ /* 0x00ffce0000000025 */
.L_x_36303:
[----:B------:R-:W0:Y:S08]  /*1060*/  LDC.64 R72, c[0x0][0x3f0] ;  /* 0x0000fc00ff487b82 */ /* 0x000e300000000a00 */
[----:B------:R-:W1:Y:S08]  /*1070*/  LDC R75, c[0x0][0x388] ;  /* 0x0000e200ff4b7b82 */ /* 0x000e700000000800 */
[----:B------:R-:W2:Y:S01]  /*1080*/  LDC.64 R82, c[0x0][0x3f8] ;  /* 0x0000fe00ff527b82 */ /* 0x000ea20000000a00 */
[----:B0-----:R-:W-:-:S05]  /*1090*/  IMAD.WIDE R84, R2, 0x4, R72 ;  /* 0x0000000402547825 */ /* 0x001fca00078e0248 */
[----:B------:R-:W3:Y:S01]  /*10a0*/  LDG.E R74, desc[UR6][R84.64] ;  /* 0x00000006544a7981 */ /* 0x000ee2000c1e1900 */
[----:B------:R-:W-:Y:S01]  /*10b0*/  ISETP.GE.U32.AND P5, PT, R0, 0x20, PT ;  /* 0x000000200000780c */ /* 0x000fe20003fa6070 */
[----:B------:R-:W-:Y:S02]  /*10c0*/  HFMA2 R88, -RZ, RZ, 0, 0 ;  /* 0x00000000ff587431 */ /* 0x000fe400000001ff */
[----:B-1----:R-:W-:Y:S01]  /*10d0*/  IMAD R73, R2, R75, RZ ;  /* 0x0000004b02497224 */ /* 0x002fe200078e02ff */
[C---:B------:R-:W-:Y:S02]  /*10e0*/  ISETP.GE.U32.AND P6, PT, R0.reuse, 0x40, PT ;  /* 0x000000400000780c */ /* 0x040fe40003fc6070 */
[----:B------:R-:W-:Y:S02]  /*10f0*/  ISETP.GE.U32.AND P4, PT, R0, 0x60, PT ;  /* 0x000000600000780c */ /* 0x000fe40003f86070 */
[----:B------:R-:W-:Y:S01]  /*1100*/  SHF.R.S32.HI R78, RZ, 0x1f, R73 ;  /* 0x0000001fff4e7819 */ /* 0x000fe20000011449 */
[----:B--2---:R-:W-:-:S03]  /*1110*/  IMAD.WIDE R82, R2, 0x4, R82 ;  /* 0x0000000402527825 */ /* 0x004fc600078e0252 */
[----:B------:R-:W-:-:S04]  /*1120*/  LEA.HI R78, R78, R73, RZ, 0x2 ;  /* 0x000000494e4e7211 */ /* 0x000fc800078f10ff */
[----:B------:R-:W-:Y:S01]  /*1130*/  LEA.HI.SX32 R73, R78, R11, 0x1e ;  /* 0x0000000b4e497211 */ /* 0x000fe200078ff2ff */
[----:B------:R-:W-:Y:S01]  /*1140*/  BSSY.RECONVERGENT B0, `(.L_x_36262) ;  /* 0x0000028000007945 */ /* 0x000fe20003800200 */
[----:B------:R-:W-:Y:S02]  /*1150*/  P2R R78, PR, RZ, 0x10 ;  /* 0x00000010ff4e7803 */ /* 0x000fe40000000000 */
[----:B---3--:R-:W-:-:S13]  /*1160*/  ISETP.GE.AND P0, PT, R74, 0x1, PT ;  /* 0x000000014a00780c */ /* 0x008fda0003f06270 */
[----:B------:R-:W0:Y:S01]  /*1170*/  @P0 S2R R72, SR_TID.X ;  /* 0x0000000000480919 */ /* 0x000e220000002100 */
[----:B------:R-:W-:-:S05]  /*1180*/  @P0 IADD3 R80, PT, PT, R74, -0x1, RZ ;  /* 0xffffffff4a500810 */ /* 0x000fca0007ffe0ff */
[----:B------:R-:W-:-:S05]  /*1190*/  @P0 IMAD R80, R80, R75, RZ ;  /* 0x0000004b50500224 */ /* 0x000fca00078e02ff */
[----:B------:R-:W-:-:S04]  /*11a0*/  @P0 SHF.R.S32.HI R79, RZ, 0x1f, R80 ;  /* 0x0000001fff4f0819 */ /* 0x000fc80000011450 */
[----:B------:R-:W-:Y:S02]  /*11b0*/  @P0 LEA.HI R80, R79, R80, RZ, 0x2 ;  /* 0x000000504f500211 */ /* 0x000fe400078f10ff */
[----:B------:R-:W-:Y:S02]  /*11c0*/  P2R R79, PR, RZ, 0x40 ;  /* 0x00000040ff4f7803 */ /* 0x000fe40000000000 */
[----:B0-----:R-:W-:Y:S02]  /*11d0*/  @P0 LOP3.LUT R11, R72, 0x1f, RZ, 0xc0, !PT ;  /* 0x0000001f480b0812 */ /* 0x001fe400078ec0ff */
[----:B------:R0:W5:Y:S02]  /*11e0*/  LDG.E R72, desc[UR6][R82.64] ;  /* 0x0000000652487981 */ /* 0x000164000c1e1900 */
[----:B------:R-:W-:Y:S01]  /*11f0*/  @P0 LEA.HI.SX32 R88, R80, R11, 0x1e ;  /* 0x0000000b50580211 */ /* 0x000fe200078ff2ff */
[----:B------:R-:W-:Y:S06]  /*1200*/  @!P5 BRA `(.L_x_36263) ;  /* 0x00000000006cd947 */ /* 0x000fec0003800000 */
[----:B------:R-:W-:Y:S01]  /*1210*/  ISETP.NE.U32.AND P1, PT, RZ, UR4, PT ;  /* 0x00000004ff007c0c */ /* 0x000fe2000bf25070 */
[----:B------:R-:W1:Y:S03]  /*1220*/  @P0 LDC.64 R34, c[0x0][0x390] ;  /* 0x0000e400ff220b82 */ /* 0x000e660000000a00 */
[----:B------:R-:W-:-:S05]  /*1230*/  ISETP.NE.AND.EX P1, PT, RZ, UR5, PT, P1 ;  /* 0x00000005ff007c0c */ /* 0x000fca000bf25310 */
[----:B------:R-:W2:Y:S08]  /*1240*/  LDC.64 R84, c[0x0][0x3a8] ;  /* 0x0000ea00ff547b82 */ /* 0x000eb00000000a00 */
[----:B------:R-:W3:Y:S01]  /*1250*/  @P1 LDC.64 R32, c[0x0][0x3a0] ;  /* 0x0000e800ff201b82 */ /* 0x000ee20000000a00 */
[----:B-1----:R-:W-:-:S05]  /*1260*/  @P0 IMAD.WIDE.U32 R90, R88, 0x10, R34 ;  /* 0x00000010585a0825 */ /* 0x002fca00078e0022 */
[----:B------:R-:W0:Y:S01]  /*1270*/  @P0 LDG.E.128 R28, desc[UR6][R90.64] ;  /* 0x000000065a1c0981 */ /* 0x000e22000c1e1d00 */
[----:B---3--:R-:W-:-:S05]  /*1280*/  @P1 IMAD.WIDE.U32 R106, R73, 0x10, R32 ;  /* 0x00000010496a1825 */ /* 0x008fca00078e0020 */
[----:B------:R-:W3:Y:S01]  /*1290*/  @P1 LDG.E.128 R32, desc[UR6][R106.64] ;  /* 0x000000066a201981 */ /* 0x000ee2000c1e1d00 */
[C---:B------:R-:W-:Y:S02]  /*12a0*/  ISETP.GT.AND P3, PT, R74.reuse, RZ, P1 ;  /* 0x000000ff4a00720c */ /* 0x040fe40000f64270 */
[----:B------:R-:W-:Y:S01]  /*12b0*/  ISETP.GT.AND P2, PT, R74, RZ, PT ;  /* 0x000000ff4a00720c */ /* 0x000fe20003f44270 */
[C---:B--2---:R-:W-:Y:S01]  /*12c0*/  IMAD.WIDE.U32 R84, R73.reuse, 0x10, R84 ;  /* 0x0000001049547825 */ /* 0x044fe200078e0054 */
[----:B------:R-:W-:Y:S02]  /*12d0*/  IADD3 R88, PT, PT, R88, 0x20, RZ ;  /* 0x0000002058587810 */ /* 0x000fe40007ffe0ff */
[----:B------:R-:W-:Y:S01]  /*12e0*/  IADD3 R73, PT, PT, R73, 0x20, RZ ;  /* 0x0000002049497810 */ /* 0x000fe20007ffe0ff */
[----:B0-----:R-:W-:Y:S01]  /*12f0*/  @!P1 FMUL.FTZ R83, R28, UR8 ;  /* 0x000000081c539c20 */ /* 0x001fe20008410000 */
[----:B------:R-:W-:Y:S01]  /*1300*/  @!P1 FMUL.FTZ R82, R29, UR8 ;  /* 0x000000081d529c20 */ /* 0x000fe20008410000 */
[----:B------:R-:W-:Y:S01]  /*1310*/  @!P1 FMUL.FTZ R81, R30, UR8 ;  /* 0x000000081e519c20 */ /* 0x000fe20008410000 */
[----:B------:R-:W-:-:S03]  /*1320*/  @!P1 FMUL.FTZ R80, R31, UR8 ;  /* 0x000000081f509c20 */ /* 0x000fc60008410000 */
[----:B---3--:R-:W-:Y:S01]  /*1330*/  @P3 FFMA.FTZ R32, R28, UR8, R32 ;  /* 0x000000081c203c23 */ /* 0x008fe20008010020 */
[----:B------:R-:W-:Y:S01]  /*1340*/  @P3 FFMA.FTZ R33, R29, UR8, R33 ;  /* 0x000000081d213c23 */ /* 0x000fe20008010021 */
[----:B------:R-:W-:Y:S01]  /*1350*/  @P3 FFMA.FTZ R34, R30, UR8, R34 ;  /* 0x000000081e223c23 */ /* 0x000fe20008010022 */
[----:B------:R-:W-:Y:S01]  /*1360*/  @P3 FFMA.FTZ R35, R31, UR8, R35 ;  /* 0x000000081f233c23 */ /* 0x000fe20008010023 */
[----:B------:R-:W-:Y:S02]  /*1370*/  @!P1 FSEL R32, R83, RZ, P2 ;  /* 0x000000ff53209208 */ /* 0x000fe40001000000 */
[----:B------:R-:W-:Y:S02]  /*1380*/  @!P1 FSEL R33, R82, RZ, P2 ;  /* 0x000000ff52219208 */ /* 0x000fe40001000000 */
[----:B------:R-:W-:Y:S02]  /*1390*/  @!P1 FSEL R34, R81, RZ, P2 ;  /* 0x000000ff51229208 */ /* 0x000fe40001000000 */
[----:B------:R-:W-:-:S05]  /*13a0*/  @!P1 FSEL R35, R80, RZ, P2 ;  /* 0x000000ff50239208 */ /* 0x000fca0001000000 */
[----:B------:R1:W-:Y:S02]  /*13b0*/  STG.E.128 desc[UR6][R84.64], R32 ;  /* 0x0000002054007986 */ /* 0x0003e4000c101d06 */
.L_x_36263:
[----:B------:R-:W-:Y:S05]  /*13c0*/  BSYNC.RECONVERGENT B0 ;  /* 0x0000000000007941 */ /* 0x000fea0003800200 */
.L_x_36262:
[----:B------:R-:W-:Y:S04]  /*13d0*/  BSSY.RECONVERGENT B0, `(.L_x_36264) ;  /* 0x000001d000007945 */ /* 0x000fe80003800200 */
[----:B------:R-:W-:Y:S05]  /*13e0*/  @!P6 BRA `(.L_x_36265) ;  /* 0x00000000006ce947 */ /* 0x000fea0003800000 */
[----:B------:R-:W-:Y:S01]  /*13f0*/  ISETP.NE.U32.AND P1, PT, RZ, UR4, PT ;  /* 0x00000004ff007c0c */ /* 0x000fe2000bf25070 */
[----:B------:R-:W2:Y:S03]  /*1400*/  @P0 LDC.64 R106, c[0x0][0x390] ;  /* 0x0000e400ff6a0b82 */ /* 0x000ea60000000a00 */
[----:B------:R-:W-:-:S05]  /*1410*/  ISETP.NE.AND.EX P1, PT, RZ, UR5, PT, P1 ;  /* 0x00000005ff007c0c */ /* 0x000fca000bf25310 */
[----:B-1----:R-:W1:Y:S08]  /*1420*/  LDC.64 R84, c[0x0][0x3a8] ;  /* 0x0000ea00ff547b82 */ /* 0x002e700000000a00 */
[----:B------:R-:W3:Y:S01]  /*1430*/  @P1 LDC.64 R90, c[0x0][0x3a0] ;  /* 0x0000e800ff5a1b82 */ /* 0x000ee20000000a00 */
[----:B--2---:R-:W-:-:S05]  /*1440*/  @P0 IMAD.WIDE.U32 R106, R88, 0x10, R106 ;  /* 0x00000010586a0825 */ /* 0x004fca00078e006a */
[----:B------:R-:W0:Y:S01]  /*1450*/  @P0 LDG.E.128 R28, desc[UR6][R106.64] ;  /* 0x000000066a1c0981 */ /* 0x000e22000c1e1d00 */
[----:B---3--:R-:W-:-:S05]  /*1460*/  @P1 IMAD.WIDE.U32 R90, R73, 0x10, R90 ;  /* 0x00000010495a1825 */ /* 0x008fca00078e005a */
[----:B------:R-:W2:Y:S01]  /*1470*/  @P1 LDG.E.128 R36, desc[UR6][R90.64] ;  /* 0x000000065a241981 */ /* 0x000ea2000c1e1d00 */
[C---:B------:R-:W-:Y:S02]  /*1480*/  ISETP.GT.AND P3, PT, R74.reuse, RZ, P1 ;  /* 0x000000ff4a00720c */ /* 0x040fe40000f64270 */
[----:B------:R-:W-:Y:S01]  /*1490*/  ISETP.GT.AND P2, PT, R74, RZ, PT ;  /* 0x000000ff4a00720c */ /* 0x000fe20003f44270 */
[C---:B-1----:R-:W-:Y:S01]  /*14a0*/  IMAD.WIDE.U32 R84, R73.reuse, 0x10, R84 ;  /* 0x0000001049547825 */ /* 0x042fe200078e0054 */
[----:B------:R-:W-:Y:S02]  /*14b0*/  IADD3 R88, PT, PT, R88, 0x20, RZ ;  /* 0x0000002058587810 */ /* 0x000fe40007ffe0ff */
[----:B------:R-:W-:Y:S01]  /*14c0*/  IADD3 R73, PT, PT, R73, 0x20, RZ ;  /* 0x0000002049497810 */ /* 0x000fe20007ffe0ff */
[----:B0-----:R-:W-:Y:S01]  /*14d0*/  @!P1 FMUL.FTZ R83, R28, UR8 ;  /* 0x000000081c539c20 */ /* 0x001fe20008410000 */
[----:B------:R-:W-:Y:S01]  /*14e0*/  @!P1 FMUL.FTZ R82, R29, UR8 ;  /* 0x000000081d529c20 */ /* 0x000fe20008410000 */
[----:B------:R-:W-:Y:S01]  /*14f0*/  @!P1 FMUL.FTZ R81, R30, UR8 ;  /* 0x000000081e519c20 */ /* 0x000fe20008410000 */
[----:B------:R-:W-:-:S03]  /*1500*/  @!P1 FMUL.FTZ R80, R31, UR8 ;  /* 0x000000081f509c20 */ /* 0x000fc60008410000 */
[----:B--2---:R-:W-:Y:S01]  /*1510*/  @P3 FFMA.FTZ R36, R28, UR8, R36 ;  /* 0x000000081c243c23 */ /* 0x004fe20008010024 */
        /* <DEDUP_REMOVED lines=8> */
.L_x_36265:
[----:B------:R-:W-:Y:S05]  /*15a0*/  BSYNC.RECONVERGENT B0 ;  /* 0x0000000000007941 */ /* 0x000fea0003800200 */
.L_x_36264:
[----:B------:R-:W-:Y:S04]  /*15b0*/  BSSY.RECONVERGENT B0, `(.L_x_36266) ;  /* 0x000001d000007945 */ /* 0x000fe80003800200 */
[----:B------:R-:W-:Y:S05]  /*15c0*/  @!P4 BRA `(.L_x_36267) ;  /* 0x00000000006cc947 */ /* 0x000fea0003800000 */
[----:B------:R-:W-:Y:S01]  /*15d0*/  ISETP.NE.U32.AND P1, PT, RZ, UR4, PT ;  /* 0x00000004ff007c0c */ /* 0x000fe2000bf25070 */
[----:B------:R-:W3:Y:S03]  /*15e0*/  @P0 LDC.64 R106, c[0x0][0x390] ;  /* 0x0000e400ff6a0b82 */ /* 0x000ee60000000a00 */
[----:B------:R-:W-:-:S05]  /*15f0*/  ISETP.NE.AND.EX P1, PT, RZ, UR5, PT, P1 ;  /* 0x00000005ff007c0c */ /* 0x000fca000bf25310 */
[----:B-12---:R-:W1:Y:S08]  /*1600*/  LDC.64 R84, c[0x0][0x3a8] ;  /* 0x0000ea00ff547b82 */ /* 0x006e700000000a00 */
[----:B------:R-:W2:Y:S01]  /*1610*/  @P1 LDC.64 R90, c[0x0][0x3a0] ;  /* 0x0000e800ff5a1b82 */ /* 0x000ea20000000a00 */
[----:B---3--:R-:W-:-:S05]  /*1620*/  @P0 IMAD.WIDE.U32 R106, R88, 0x10, R106 ;  /* 0x00000010586a0825 */ /* 0x008fca00078e006a */
[----:B------:R-:W0:Y:S01]  /*1630*/  @P0 LDG.E.128 R28, desc[UR6][R106.64] ;  /* 0x000000066a1c0981 */ /* 0x000e22000c1e1d00 */
[----:B--2---:R-:W-:-:S05]  /*1640*/  @P1 IMAD.WIDE.U32 R90, R73, 0x10, R90 ;  /* 0x00000010495a1825 */ /* 0x004fca00078e005a */
        /* <DEDUP_REMOVED lines=19> */
.L_x_36267:
[----:B------:R-:W-:Y:S05]  /*1780*/  BSYNC.RECONVERGENT B0 ;  /* 0x0000000000007941 */ /* 0x000fea0003800200 */
.L_x_36266:
[----:B------:R-:W-:Y:S01]  /*1790*/  ISETP.GE.U32.AND P1, PT, R0, 0x80, PT ;  /* 0x000000800000780c */ /* 0x000fe20003f26070 */
[----:B------:R-:W-:Y:S03]  /*17a0*/  BSSY.RECONVERGENT B0, `(.L_x_36268) ;  /* 0x000001e000007945 */ /* 0x000fe60003800200 */
[----:B------:R-:W-:-:S09]  /*17b0*/  P2R R86, PR, RZ, 0x2 ;  /* 0x00000002ff567803 */ /* 0x000fd20000000000 */
[----:B------:R-:W-:Y:S05]  /*17c0*/  @!P1 BRA `(.L_x_36269) ;  /* 0x00000000006c9947 */ /* 0x000fea0003800000 */
[----:B------:R-:W-:Y:S01]  /*17d0*/  ISETP.NE.U32.AND P1, PT, RZ, UR4, PT ;  /* 0x00000004ff007c0c */ /* 0x000fe2000bf25070 */
[----:B------:R-:W4:Y:S03]  /*17e0*/  @P0 LDC.64 R80, c[0x0][0x390] ;  /* 0x0000e400ff500b82 */ /* 0x000f260000000a00 */
[----:B------:R-:W-:-:S05]  /*17f0*/  ISETP.NE.AND.EX P1, PT, RZ, UR5, PT, P1 ;  /* 0x00000005ff007c0c */ /* 0x000fca000bf25310 */
[----:B-123--:R-:W1:Y:S08]  /*1800*/  LDC.64 R84, c[0x0][0x3a8] ;  /* 0x0000ea00ff547b82 */ /* 0x00ee700000000a00 */
[----:B------:R-:W2:Y:S01]  /*1810*/  @P1 LDC.64 R90, c[0x0][0x3a0] ;  /* 0x0000e800ff5a1b82 */ /* 0x000ea20000000a00 */
[----:B----4-:R-:W-:-:S05]  /*1820*/  @P0 IMAD.WIDE.U32 R80, R88, 0x10, R80 ;  /* 0x0000001058500825 */ /* 0x010fca00078e0050 */
[----:B------:R-:W0:Y:S01]  /*1830*/  @P0 LDG.E.128 R28, desc[UR6][R80.64] ;  /* 0x00000006501c0981 */ /* 0x000e22000c1e1d00 */
[----:B--2---:R-:W-:-:S05]  /*1840*/  @P1 IMAD.WIDE.U32 R90, R73, 0x10, R90 ;  /* 0x00000010495a1825 */ /* 0x004fca00078e005a */
[----:B------:R-:W2:Y:S01]  /*1850*/  @P1 LDG.E.128 R44, desc[UR6][R90.64] ;  /* 0x000000065a2c1981 */ /* 0x000ea2000c1e1d00 */
[----:B------:R-:W-:Y:S01]  /*1860*/  ISETP.GT.AND P2, PT, R74, RZ, P1 ;  /* 0x000000ff4a00720c */ /* 0x000fe20000f44270 */
[C---:B-1----:R-:W-:Y:S01]  /*1870*/  IMAD.WIDE.U32 R84, R73.reuse, 0x10, R84 ;  /* 0x0000001049547825 */ /* 0x042fe200078e0054 */
[----:B------:R-:W-:Y:S02]  /*1880*/  IADD3 R88, PT, PT, R88, 0x20, RZ ;  /* 0x0000002058587810 */ /* 0x000fe40007ffe0ff */
[----:B------:R-:W-:Y:S01]  /*1890*/  IADD3 R73, PT, PT, R73, 0x20, RZ ;  /* 0x0000002049497810 */ /* 0x000fe20007ffe0ff */
[----:B0-----:R-:W-:Y:S01]  /*18a0*/  @!P1 FMUL.FTZ R83, R28, UR8 ;  /* 0x000000081c539c20 */ /* 0x001fe20008410000 */
[----:B------:R-:W-:Y:S01]  /*18b0*/  @!P1 FMUL.FTZ R82, R29, UR8 ;  /* 0x000000081d529c20 */ /* 0x000fe20008410000 */
[----:B------:R-:W-:Y:S01]  /*18c0*/  @!P1 FMUL.FTZ R81, R30, UR8 ;  /* 0x000000081e519c20 */ /* 0x000fe20008410000 */
[----:B------:R-:W-:-:S05]  /*18d0*/  @!P1 FMUL.FTZ R80, R31, UR8 ;  /* 0x000000081f509c20 */ /* 0x000fca0008410000 */
[----:B--2---:R-:W-:Y:S01]  /*18e0*/  @P2 FFMA.FTZ R44, R28, UR8, R44 ;  /* 0x000000081c2c2c23 */ /* 0x004fe2000801002c */
[----:B------:R-:W-:Y:S01]  /*18f0*/  @P2 FFMA.FTZ R45, R29, UR8, R45 ;  /* 0x000000081d2d2c23 */ /* 0x000fe2000801002d */
[----:B------:R-:W-:Y:S01]  /*1900*/  @P2 FFMA.FTZ R46, R30, UR8, R46 ;  /* 0x000000081e2e2c23 */ /* 0x000fe2000801002e */
[----:B------:R-:W-:Y:S01]  /*1910*/  @P2 FFMA.FTZ R47, R31, UR8, R47 ;  /* 0x000000081f2f2c23 */ /* 0x000fe2000801002f */
[----:B------:R-:W-:-:S04]  /*1920*/  ISETP.GT.AND P2, PT, R74, RZ, PT ;  /* 0x000000ff4a00720c */ /* 0x000fc80003f44270 */
[----:B------:R-:W-:Y:S02]  /*1930*/  @!P1 FSEL R44, R83, RZ, P2 ;  /* 0x000000ff532c9208 */ /* 0x000fe40001000000 */
[----:B------:R-:W-:Y:S02]  /*1940*/  @!P1 FSEL R45, R82, RZ, P2 ;  /* 0x000000ff522d9208 */ /* 0x000fe40001000000 */
[----:B------:R-:W-:Y:S02]  /*1950*/  @!P1 FSEL R46, R81, RZ, P2 ;  /* 0x000000ff512e9208 */ /* 0x000fe40001000000 */
[----:B------:R-:W-:-:S05]  /*1960*/  @!P1 FSEL R47, R80, RZ, P2 ;  /* 0x000000ff502f9208 */ /* 0x000fca0001000000 */
[----:B------:R4:W-:Y:S02]  /*1970*/  STG.E.128 desc[UR6][R84.64], R44 ;  /* 0x0000002c54007986 */ /* 0x0009e4000c101d06 */
.L_x_36269:
[----:B------:R-:W-:Y:S05]  /*1980*/  BSYNC.RECONVERGENT B0 ;  /* 0x0000000000007941 */ /* 0x000fea0003800200 */
.L_x_36268:
[----:B------:R-:W-:Y:S01]  /*1990*/  ISETP.GE.U32.AND P1, PT, R0, 0xa0, PT ;  /* 0x000000a00000780c */ /* 0x000fe20003f26070 */
[----:B------:R-:W-:Y:S03]  /*19a0*/  BSSY.RECONVERGENT B0, `(.L_x_36270) ;  /* 0x000001e000007945 */ /* 0x000fe60003800200 */
[----:B------:R-:W-:-:S09]  /*19b0*/  P2R R80, PR, RZ, 0x2 ;  /* 0x00000002ff507803 */ /* 0x000fd20000000000 */
[----:B------:R-:W-:Y:S05]  /*19c0*/  @!P1 BRA `(.L_x_36271) ;  /* 0x00000000006c9947 */ /* 0x000fea0003800000 */
[----:B------:R-:W-:Y:S01]  /*19d0*/  ISETP.NE.U32.AND P1, PT, RZ, UR4, PT ;  /* 0x00000004ff007c0c */ /* 0x000fe2000bf25070 */
[----:B------:R-:W0:Y:S03]  /*19e0*/  @P0 LDC.64 R106, c[0x0][0x390] ;  /* 0x0000e400ff6a0b82 */ /* 0x000e260000000a00 */
[----:B------:R-:W-:-:S13]  /*19f0*/  ISETP.NE.AND.EX P1, PT, RZ, UR5, PT, P1 ;  /* 0x00000005ff007c0c */ /* 0x000fda000bf25310 */
[----:B------:R-:W1:Y:S01]  /*1a00*/  @P1 LDC.64 R90, c[0x0][0x3a0] ;  /* 0x0000e800ff5a1b82 */ /* 0x000e620000000a00 */
[----:B0-----:R-:W-:-:S05]  /*1a10*/  @P0 IMAD.WIDE.U32 R106, R88, 0x10, R106 ;  /* 0x00000010586a0825 */ /* 0x001fca00078e006a */
[----:B------:R-:W2:Y:S01]  /*1a20*/  @P0 LDG.E.128 R28, desc[UR6][R106.64] ;  /* 0x000000066a1c0981 */ /* 0x000ea2000c1e1d00 */
[----:B-1----:R-:W-:-:S05]  /*1a30*/  @P1 IMAD.WIDE.U32 R90, R73, 0x10, R90 ;  /* 0x00000010495a1825 */ /* 0x002fca00078e005a */
[----:B------:R-:W3:Y:S01]  /*1a40*/  @P1 LDG.E.128 R48, desc[UR6][R90.64] ;  /* 0x000000065a301981 */ /* 0x000ee2000c1e1d00 */
[----:B------:R-:W-:Y:S02]  /*1a50*/  ISETP.GT.AND P2, PT, R74, RZ, P1 ;  /* 0x000000ff4a00720c */ /* 0x000fe40000f44270 */
[----:B------:R-:W-:Y:S01]  /*1a60*/  IADD3 R88, PT, PT, R88, 0x20, RZ ;  /* 0x0000002058587810 */ /* 0x000fe20007ffe0ff */
[----:B--2---:R-:W-:Y:S01]  /*1a70*/  @!P1 FMUL.FTZ R83, R29, UR8 ;  /* 0x000000081d539c20 */ /* 0x004fe20008410000 */
[----:B------:R-:W-:-:S09]  /*1a80*/  @!P1 FMUL.FTZ R82, R30, UR8 ;  /* 0x000000081e529c20 */ /* 0x000fd20008410000 */
[----:B---3--:R-:W-:Y:S01]  /*1a90*/  @P2 FFMA.FTZ R48, R28, UR8, R48 ;  /* 0x000000081c302c23 */ /* 0x008fe20008010030 */
[----:B------:R-:W-:Y:S01]  /*1aa0*/  @P2 FFMA.FTZ R49, R29, UR8, R49 ;  /* 0x000000081d312c23 */ /* 0x000fe20008010031 */
[----:B------:R-:W-:Y:S01]  /*1ab0*/  @P2 FFMA.FTZ R50, R30, UR8, R50 ;  /* 0x000000081e322c23 */ /* 0x000fe20008010032 */
[----:B------:R-:W-:Y:S01]  /*1ac0*/  @P2 FFMA.FTZ R51, R31, UR8, R51 ;  /* 0x000000081f332c23 */ /* 0x000fe20008010033 */
[----:B------:R-:W-:-:S04]  /*1ad0*/  ISETP.GT.AND P2, PT, R74, RZ, PT ;  /* 0x000000ff4a00720c */ /* 0x000fc80003f44270 */
[----:B------:R-:W-:Y:S02]  /*1ae0*/  @!P1 FSEL R49, R83, RZ, P2 ;  /* 0x000000ff53319208 */ /* 0x000fe40001000000 */
[----:B------:R-:W-:Y:S02]  /*1af0*/  @!P1 FSEL R50, R82, RZ, P2 ;  /* 0x000000ff52329208 */ /* 0x000fe40001000000 */
[----:B------:R-:W0:Y:S01]  /*1b00*/  LDC.64 R82, c[0x0][0x3a8] ;  /* 0x0000ea00ff527b82 */ /* 0x000e220000000a00 */
[----:B----4-:R-:W-:Y:S01]  /*1b10*/  @!P1 FMUL.FTZ R84, R28, UR8 ;  /* 0x000000081c549c20 */ /* 0x010fe20008410000 */
[----:B------:R-:W-:-:S04]  /*1b20*/  @!P1 FMUL.FTZ R81, R31, UR8 ;  /* 0x000000081f519c20 */ /* 0x000fc80008410000 */
[----:B------:R-:W-:Y:S02]  /*1b30*/  @!P1 FSEL R48, R84, RZ, P2 ;  /* 0x000000ff54309208 */ /* 0x000fe40001000000 */
[----:B------:R-:W-:Y:S01]  /*1b40*/  @!P1 FSEL R51, R81, RZ, P2 ;  /* 0x000000ff51339208 */ /* 0x000fe20001000000 */
[----:B0-----:R-:W-:-:S05]  /*1b50*/  IMAD.WIDE.U32 R82, R73, 0x10, R82 ;  /* 0x0000001049527825 */ /* 0x001fca00078e0052 */
[----:B------:R0:W-:Y:S01]  /*1b60*/  STG.E.128 desc[UR6][R82.64], R48 ;  /* 0x0000003052007986 */ /* 0x0001e2000c101d06 */
[----:B------:R-:W-:-:S07]  /*1b70*/  IADD3 R73, PT, PT, R73, 0x20, RZ ;  /* 0x0000002049497810 */ /* 0x000fce0007ffe0ff */
.L_x_36271:
[----:B------:R-:W-:Y:S05]  /*1b80*/  BSYNC.RECONVERGENT B0 ;  /* 0x0000000000007941 */ /* 0x000fea0003800200 */
.L_x_36270:
        /* <DEDUP_REMOVED lines=31> */
.L_x_36273:
[----:B------:R-:W-:Y:S05]  /*1d80*/  BSYNC.RECONVERGENT B0 ;  /* 0x0000000000007941 */ /* 0x000fea0003800200 */
.L_x_36272:
[----:B------:R-:W-:Y:S01]  /*1d90*/  ISETP.GE.U32.AND P1, PT, R0, 0xe0, PT ;  /* 0x000000e00000780c */ /* 0x000fe20003f26070 */
[----:B------:R-:W-:Y:S03]  /*1da0*/  BSSY.RECONVERGENT B0, `(.L_x_36274) ;  /* 0x000001e000007945 */ /* 0x000fe60003800200 */
[----:B0-----:R-:W-:-:S09]  /*1db0*/  P2R R82, PR, RZ, 0x2 ;  /* 0x00000002ff527803 */ /* 0x001fd20000000000 */
        /* <DEDUP_REMOVED lines=8> */
[----:B------:R-:W2:Y:S01]  /*1e40*/  @P1 LDG.E.128 R56, desc[UR6][R106.64] ;  /* 0x000000066a381981 */ /* 0x000ea2000c1e1d00 */
[----:B------:R-:W-:Y:S02]  /*1e50*/  ISETP.GT.AND P2, PT, R74, RZ, P1 ;  /* 0x000000ff4a00720c */ /* 0x000fe40000f44270 */
[----:B------:R-:W-:Y:S01]  /*1e60*/  IADD3 R88, PT, PT, R88, 0x20, RZ ;  /* 0x0000002058587810 */ /* 0x000fe20007ffe0ff */
[----:B--234-:R-:W-:Y:S01]  /*1e70*/  @!P1 FMUL.FTZ R85, R29, UR8 ;  /* 0x000000081d559c20 */ /* 0x01cfe20008410000 */
[----:B------:R-:W-:-:S09]  /*1e80*/  @!P1 FMUL.FTZ R84, R30, UR8 ;  /* 0x000000081e549c20 */ /* 0x000fd20008410000 */
[----:B------:R-:W-:Y:S01]  /*1e90*/  @P2 FFMA.FTZ R56, R28, UR8, R56 ;  /* 0x000000081c382c23 */ /* 0x000fe20008010038 */
[----:B------:R-:W-:Y:S01]  /*1ea0*/  @P2 FFMA.FTZ R57, R29, UR8, R57 ;  /* 0x000000081d392c23 */ /* 0x000fe20008010039 */
[----:B------:R-:W-:Y:S01]  /*1eb0*/  @P2 FFMA.FTZ R58, R30, UR8, R58 ;  /* 0x000000081e3a2c23 */ /* 0x000fe2000801003a */
[----:B------:R-:W-:Y:S01]  /*1ec0*/  @P2 FFMA.FTZ R59, R31, UR8, R59 ;  /* 0x000000081f3b2c23 */ /* 0x000fe2000801003b */
[----:B------:R-:W-:-:S04]  /*1ed0*/  ISETP.GT.AND P2, PT, R74, RZ, PT ;  /* 0x000000ff4a00720c */ /* 0x000fc80003f44270 */
[----:B------:R-:W-:Y:S02]  /*1ee0*/  @!P1 FSEL R57, R85, RZ, P2 ;  /* 0x000000ff55399208 */ /* 0x000fe40001000000 */
[----:B------:R-:W-:Y:S02]  /*1ef0*/  @!P1 FSEL R58, R84, RZ, P2 ;  /* 0x000000ff543a9208 */ /* 0x000fe40001000000 */
[----:B------:R-:W0:Y:S01]  /*1f00*/  LDC.64 R84, c[0x0][0x3a8] ;  /* 0x0000ea00ff547b82 */ /* 0x000e220000000a00 */
[----:B------:R-:W-:Y:S01]  /*1f10*/  @!P1 FMUL.FTZ R90, R28, UR8 ;  /* 0x000000081c5a9c20 */ /* 0x000fe20008410000 */
[----:B------:R-:W-:-:S04]  /*1f20*/  @!P1 FMUL.FTZ R83, R31, UR8 ;  /* 0x000000081f539c20 */ /* 0x000fc80008410000 */
[----:B------:R-:W-:Y:S02]  /*1f30*/  @!P1 FSEL R56, R90, RZ, P2 ;  /* 0x000000ff5a389208 */ /* 0x000fe40001000000 */
[----:B------:R-:W-:Y:S01]  /*1f40*/  @!P1 FSEL R59, R83, RZ, P2 ;  /* 0x000000ff533b9208 */ /* 0x000fe20001000000 */
[----:B0-----:R-:W-:-:S05]  /*1f50*/  IMAD.WIDE.U32 R84, R73, 0x10, R84 ;  /* 0x0000001049547825 */ /* 0x001fca00078e0054 */
[----:B------:R0:W-:Y:S01]  /*1f60*/  STG.E.128 desc[UR6][R84.64], R56 ;  /* 0x0000003854007986 */ /* 0x0001e2000c101d06 */
[----:B------:R-:W-:-:S07]  /*1f70*/  IADD3 R73, PT, PT, R73, 0x20, RZ ;  /* 0x0000002049497810 */ /* 0x000fce0007ffe0ff */
.L_x_36275:
[----:B------:R-:W-:Y:S05]  /*1f80*/  BSYNC.RECONVERGENT B0 ;  /* 0x0000000000007941 */ /* 0x000fea0003800200 */
.L_x_36274:
        /* <DEDUP_REMOVED lines=31> */
.L_x_36277:
[----:B------:R-:W-:Y:S05]  /*2180*/  BSYNC.RECONVERGENT B0 ;  /* 0x0000000000007941 */ /* 0x000fea0003800200 */
.L_x_36276:
[----:B------:R-:W-:Y:S01]  /*2190*/  ISETP.GE.U32.AND P1, PT, R0, 0x120, PT ;  /* 0x000001200000780c */ /* 0x000fe20003f26070 */
[----:B------:R-:W-:Y:S03]  /*21a0*/  BSSY.RECONVERGENT B0, `(.L_x_36278) ;  /* 0x000001e000007945 */ /* 0x000fe60003800200 */
[----:B01234-:R-:W-:-:S09]  /*21b0*/  P2R R84, PR, RZ, 0x2 ;  /* 0x00000002ff547803 */ /* 0x01ffd20000000000 */
        /* <DEDUP_REMOVED lines=28> */
.L_x_36279:
[----:B------:R-:W-:Y:S05]  /*2380*/  BSYNC.RECONVERGENT B0 ;  /* 0x0000000000007941 */ /* 0x000fea0003800200 */
.L_x_36278:
[----:B------:R-:W-:Y:S01]  /*2390*/  ISETP.GE.U32.AND P1, PT, R0, 0x140, PT ;  /* 0x000001400000780c */ /* 0x000fe20003f26070 */
[----:B------:R-:W-:Y:S03]  /*23a0*/  BSSY.RECONVERGENT B0, `(.L_x_36280) ;  /* 0x000001c000007945 */ /* 0x000fe60003800200 */
[----:B------:R-:W-:-:S09]  /*23b0*/  P2R R85, PR, RZ, 0x2 ;  /* 0x00000002ff557803 */ /* 0x000fd20000000000 */
[----:B------:R-:W-:Y:S05]  /*23c0*/  @!P1 BRA `(.L_x_36281) ;  /* 0x0000000000649947 */ /* 0x000fea0003800000 */
[----:B------:R-:W0:Y:S02]  /*23d0*/  @P0 LDC.64 R68, c[0x0][0x390] ;  /* 0x0000e400ff440b82 */ /* 0x000e240000000a00 */
[----:B0-----:R-:W-:-:S05]  /*23e0*/  @P0 IMAD.WIDE.U32 R90, R88, 0x10, R68 ;  /* 0x00000010585a0825 */ /* 0x001fca00078e0044 */
[----:B------:R-:W2:Y:S01]  /*23f0*/  @P0 LDG.E.128 R28, desc[UR6][R90.64] ;  /* 0x000000065a1c0981 */ /* 0x000ea2000c1e1d00 */
[----:B------:R-:W-:-:S04]  /*2400*/  ISETP.NE.U32.AND P0, PT, RZ, UR4, PT ;  /* 0x00000004ff007c0c */ /* 0x000fc8000bf05070 */
[----:B------:R-:W-:-:S13]  /*2410*/  ISETP.NE.AND.EX P0, PT, RZ, UR5, PT, P0 ;  /* 0x00000005ff007c0c */ /* 0x000fda000bf05300 */
[----:B------:R-:W0:Y:S02]  /*2420*/  @P0 LDC.64 R68, c[0x0][0x3a0] ;  /* 0x0000e800ff440b82 */ /* 0x000e240000000a00 */
[----:B0-----:R-:W-:-:S05]  /*2430*/  @P0 IMAD.WIDE.U32 R108, R73, 0x10, R68 ;  /* 0x00000010496c0825 */ /* 0x001fca00078e0044 */
[----:B------:R-:W3:Y:S01]  /*2440*/  @P0 LDG.E.128 R68, desc[UR6][R108.64] ;  /* 0x000000066c440981 */ /* 0x000ee2000c1e1d00 */
[----:B------:R-:W-:Y:S01]  /*2450*/  ISETP.GT.AND P1, PT, R74, RZ, P0 ;  /* 0x000000ff4a00720c */ /* 0x000fe20000724270 */
[----:B--2---:R-:W-:Y:S01]  /*2460*/  @!P0 FMUL.FTZ R90, R29, UR8 ;  /* 0x000000081d5a8c20 */ /* 0x004fe20008410000 */
[----:B------:R-:W-:Y:S01]  /*2470*/  @!P0 FMUL.FTZ R91, R30, UR8 ;  /* 0x000000081e5b8c20 */ /* 0x000fe20008410000 */
[----:B------:R-:W-:Y:S01]  /*2480*/  @!P0 FMUL.FTZ R88, R28, UR8 ;  /* 0x000000081c588c20 */ /* 0x000fe20008410000 */
        /* <DEDUP_REMOVED lines=9> */
[----:B------:R-:W-:Y:S02]  /*2520*/  @!P0 FSEL R68, R88, RZ, P1 ;  /* 0x000000ff58448208 */ /* 0x000fe40000800000 */
[----:B------:R-:W-:Y:S01]  /*2530*/  @!P0 FSEL R71, R106, RZ, P1 ;  /* 0x000000ff6a478208 */ /* 0x000fe20000800000 */
[----:B0-----:R-:W-:-:S05]  /*2540*/  IMAD.WIDE.U32 R90, R73, 0x10, R90 ;  /* 0x00000010495a7825 */ /* 0x001fca00078e005a */
[----:B------:R1:W-:Y:S02]  /*2550*/  STG.E.128 desc[UR6][R90.64], R68 ;  /* 0x000000445a007986 */ /* 0x0003e4000c101d06 */
.L_x_36281:
[----:B------:R-:W-:Y:S05]  /*2560*/  BSYNC.RECONVERGENT B0 ;  /* 0x0000000000007941 */ /* 0x000fea0003800200 */
.L_x_36280:
[----:B------:R-:W-:Y:S01]  /*2570*/  FADD.FTZ R74, RZ, R32 ;  /* 0x00000020ff4a7221 */ /* 0x000fe20000010000 */
[C---:B------:R-:W-:Y:S01]  /*2580*/  ISETP.GT.U32.AND P4, PT, R0.reuse, 0x3f, PT ;  /* 0x0000003f0000780c */ /* 0x040fe20003f84070 */
[----:B------:R-:W-:Y:S01]  /*2590*/  UMOV UR11, 0xffffffff ;  /* 0xffffffff000b7882 */ /* 0x000fe20000000000 */
[C---:B------:R-:W-:Y:S01]  /*25a0*/  ISETP.GT.U32.AND P3, PT, R0.reuse, 0x5f, PT ;  /* 0x0000005f0000780c */ /* 0x040fe20003f64070 */
[----:B------:R-:W-:Y:S01]  /*25b0*/  FADD.FTZ R73, R33, R74 ;  /* 0x0000004a21497221 */ /* 0x000fe20000010000 */
[C---:B------:R-:W-:Y:S02]  /*25c0*/  ISETP.GT.U32.AND P2, PT, R0.reuse, 0x7f, PT ;  /* 0x0000007f0000780c */ /* 0x040fe40003f44070 */
[----:B------:R-:W-:Y:S01]  /*25d0*/  ISETP.GT.U32.AND P1, PT, R0, 0x9f, PT ;  /* 0x0000009f0000780c */ /* 0x000fe20003f24070 */
[----:B------:R-:W-:Y:S01]  /*25e0*/  FADD.FTZ R74, R34, R73 ;  /* 0x00000049224a7221 */ /* 0x000fe20000010000 */
[C---:B------:R-:W-:Y:S02]  /*25f0*/  ISETP.GT.U32.AND P0, PT, R0.reuse, 0xbf, PT ;  /* 0x000000bf0000780c */ /* 0x040fe40003f04070 */
[----:B------:R-:W-:Y:S01]  /*2600*/  ISETP.GT.U32.AND P6, PT, R0, 0xdf, PT ;  /* 0x000000df0000780c */ /* 0x000fe20003fc4070 */
[----:B------:R-:W-:-:S03]  /*2610*/  FADD.FTZ R111, R35, R74 ;  /* 0x0000004a236f7221 */ /* 0x000fc60000010000 */
[----:B------:R-:W-:Y:S02]  /*2620*/  P2R R109, PR, RZ, 0x40 ;  /* 0x00000040ff6d7803 */ /* 0x000fe40000000000 */
        /* <DEDUP_REMOVED lines=29> */
[----:B------:R-:W-:Y:S02]  /*2800*/  FADD.FTZ R74, R62, R73 ;  /* 0x000000493e4a7221 */ /* 0x000fe40000010000 */
[----:B------:R-:W2:Y:S02]  /*2810*/  S2R R73, SR_TID.X ;  /* 0x0000000000497919 */ /* 0x000ea40000002100 */
[----:B------:R-:W-:Y:S01]  /*2820*/  @P6 FADD.FTZ R111, R63, R74 ;  /* 0x0000004a3f6f6221 */ /* 0x000fe20000010000 */
[----:B------:R-:W-:-:S03]  /*2830*/  ISETP.GT.U32.AND P6, PT, R0, 0x11f, PT ;  /* 0x0000011f0000780c */ /* 0x000fc60003fc4070 */
[----:B------:R-:W-:Y:S01]  /*2840*/  FADD.FTZ R74, R64, R111 ;  /* 0x0000006f404a7221 */ /* 0x000fe20000010000 */
[----:B------:R-:W-:-:S03]  /*2850*/  P2R R107, PR, RZ, 0x40 ;  /* 0x00000040ff6b7803 */ /* 0x000fc60000000000 */
[----:B01----:R-:W-:-:S04]  /*2860*/  FADD.FTZ R91, R65, R74 ;  /* 0x0000004a415b7221 */ /* 0x003fc80000010000 */
        /* <DEDUP_REMOVED lines=8> */
[----:B--2---:R-:W-:-:S04]  /*28f0*/  LOP3.LUT P6, RZ, R73, 0x1f, RZ, 0xc0, !PT ;  /* 0x0000001f49ff7812 */ /* 0x004fc800078cc0ff */
[----:B------:R-:W-:Y:S01]  /*2900*/  P2R R74, PR, RZ, 0x40 ;  /* 0x00000040ff4a7803 */ /* 0x000fe20000000000 */
[----:B------:R-:W-:Y:S08]  /*2910*/  BRA.DIV UR11, `(.L_x_36282) ;  /* 0x0000001a0b507947 */ /* 0x000ff0000b800000 */
        /* <DEDUP_REMOVED lines=32> */
[----:B------:R-:W-:Y:S01]  /*2b20*/  FADD.FTZ R91, R41, -R90 ;  /* 0x8000005a295b7221 */ /* 0x000fe20000010000 */
[----:B------:R-:W-:Y:S02]  /*2b30*/  ISETP.NE.AND P4, PT, R107, RZ, PT ;  /* 0x000000ff6b00720c */ /* 0x000fe40003f85270 */
        /* <DEDUP_REMOVED lines=72> */
.L_x_36315:
        /* <DEDUP_REMOVED lines=8> */
[----:B------:R-:W0:Y:S02]  /*3040*/  @!P1 LDC.64 R110, c[0x0][0x3c0] ;  /* 0x0000f000ff6e9b82 */ /* 0x000e240000000a00 */
[----:B------:R-:W1:Y:S06]  /*3050*/  MUFU.RSQ R88, R74 ;  /* 0x0000004a00587308 */ /* 0x000e6c0000001400 */
        /* <DEDUP_REMOVED lines=27> */
[----:B------:R-:W-:Y:S01]  /*3210*/  FFMA.FTZ R72, R107, R75, R72 ;  /* 0x0000004b6b487223 */ /* 0x000fe20000010048 */
[----:B------:R-:W-:Y:S02]  /*3220*/  HADD2.F32 R107, -RZ, R87.H1_H1 ;  /* 0x30000057ff6b7230 */ /* 0x000fe40000004100 */
[----:B------:R-:W-:Y:S01]  /*3230*/  FMUL.FTZ R108, R88, R111 ;  /* 0x0000006f586c7220 */ /* 0x000fe20000410000 */
[----:B------:R-:W-:Y:S01]  /*3240*/  FFMA.FTZ R73, R106, R74, R73 ;  /* 0x0000004a6a497223 */ /* 0x000fe20000010049 */
[----:B------:R-:W-:Y:S02]  /*3250*/  HADD2.F32 R74, -RZ, R13.H0_H0 ;  /* 0x2000000dff4a7230 */ /* 0x000fe40000004100 */
[----:B------:R-:W-:Y:S01]  /*3260*/  FMUL.FTZ R109, R88, R109 ;  /* 0x0000006d586d7220 */ /* 0x000fe20000410000 */
[----:B------:R-:W-:Y:S02]  /*3270*/  HADD2.F32 R106, -RZ, R89.H1_H1 ;  /* 0x30000059ff6a7230 */ /* 0x000fe40000004100 */
[----:B------:R-:W-:-:S02]  /*3280*/  HADD2.F32 R75, -RZ, R115.H1_H1 ;  /* 0x30000073ff4b7230 */ /* 0x000fc40000004100 */
[----:B------:R-:W-:-:S03]  /*3290*/  FFMA.FTZ R74, R109, R107, R74 ;  /* 0x0000006b6d4a7223 */ /* 0x000fc6000001004a */
[----:B------:R-:W-:Y:S01]  /*32a0*/  FFMA.FTZ R75, R108, R106, R75 ;  /* 0x0000006a6c4b7223 */ /* 0x000fe2000001004b */
[C---:B0-----:R-:W-:Y:S01]  /*32b0*/  IMAD.WIDE.U32 R124, R91.reuse, 0x10, R124 ;  /* 0x000000105b7c7825 */ /* 0x041fe200078e007c */
[----:B------:R-:W-:-:S04]  /*32c0*/  IADD3 R91, PT, PT, R91, 0x20, RZ ;  /* 0x000000205b5b7810 */ /* 0x000fc80007ffe0ff */
[----:B------:R0:W-:Y:S03]  /*32d0*/  STG.E.128 desc[UR6][R124.64], R72 ;  /* 0x000000487c007986 */ /* 0x0001e6000c101d06 */
.L_x_36286:
[----:B------:R-:W-:Y:S05]  /*32e0*/  BSYNC.RECONVERGENT B1 ;  /* 0x0000000000017941 */ /* 0x000fea0003800200 */
.L_x_36285:
[----:B------:R-:W-:Y:S01]  /*32f0*/  ISETP.NE.AND P0, PT, R79, RZ, PT ;  /* 0x000000ff4f00720c */ /* 0x000fe20003f05270 */
[----:B------:R-:W-:-:S12]  /*3300*/  BSSY.RECONVERGENT B1, `(.L_x_36287) ;  /* 0x000001a000017945 */ /* 0x000fd80003800200 */
[----:B------:R-:W-:Y:S05]  /*3310*/  @!P0 BRA `(.L_x_36288) ;  /* 0x0000000000608947 */ /* 0x000fea0003800000 */
[----:B------:R-:W1:Y:S01]  /*3320*/  LDC.64 R110, c[0x0][0x428] ;  /* 0x00010a00ff6e7b82 */ /* 0x000e620000000a00 */
        /* <DEDUP_REMOVED lines=20> */
[C---:B-1----:R-:W-:Y:S01]  /*3470*/  IMAD.WIDE.U32 R110, R91.reuse, 0x10, R110 ;  /* 0x000000105b6e7825 */ /* 0x042fe200078e006e */
[----:B------:R-:W-:-:S04]  /*3480*/  IADD3 R91, PT, PT, R91, 0x20, RZ ;  /* 0x000000205b5b7810 */ /* 0x000fc80007ffe0ff */
[----:B------:R1:W-:Y:S03]  /*3490*/  STG.E.128 desc[UR6][R110.64], R72 ;  /* 0x000000486e007986 */ /* 0x0003e6000c101d06 */
.L_x_36288:
[----:B------:R-:W-:Y:S05]  /*34a0*/  BSYNC.RECONVERGENT B1 ;  /* 0x0000000000017941 */ /* 0x000fea0003800200 */
.L_x_36287:
[----:B------:R-:W-:Y:S01]  /*34b0*/  ISETP.NE.AND P0, PT, R78, RZ, PT ;  /* 0x000000ff4e00720c */ /* 0x000fe20003f05270 */
[----:B------:R-:W-:-:S12]  /*34c0*/  BSSY.RECONVERGENT B1, `(.L_x_36289) ;  /* 0x000001a000017945 */ /* 0x000fd80003800200 */
[----:B------:R-:W-:Y:S05]  /*34d0*/  @!P0 BRA `(.L_x_36290) ;  /* 0x0000000000608947 */ /* 0x000fea0003800000 */
[----:B-1----:R-:W1:Y:S01]  /*34e0*/  LDC.64 R110, c[0x0][0x428] ;  /* 0x00010a00ff6e7b82 */ /* 0x002e620000000a00 */
        /* <DEDUP_REMOVED lines=23> */
.L_x_36290:
[----:B------:R-:W-:Y:S05]  /*3660*/  BSYNC.RECONVERGENT B1 ;  /* 0x0000000000017941 */ /* 0x000fea0003800200 */
.L_x_36289:
[----:B------:R-:W-:Y:S01]  /*3670*/  ISETP.NE.AND P0, PT, R86, RZ, PT ;  /* 0x000000ff5600720c */ /* 0x000fe20003f05270 */
[----:B------:R-:W-:-:S12]  /*3680*/  BSSY.RECONVERGENT B1, `(.L_x_36291) ;  /* 0x000001a000017945 */ /* 0x000fd80003800200 */
[----:B------:R-:W-:Y:S05]  /*3690*/  @!P0 BRA `(.L_x_36292) ;  /* 0x0000000000608947 */ /* 0x000fea0003800000 */
[----:B-12---:R-:W1:Y:S01]  /*36a0*/  LDC.64 R110, c[0x0][0x428] ;  /* 0x00010a00ff6e7b82 */ /* 0x006e620000000a00 */
        /* <DEDUP_REMOVED lines=23> */
.L_x_36292:
[----:B------:R-:W-:Y:S05]  /*3820*/  BSYNC.RECONVERGENT B1 ;  /* 0x0000000000017941 */ /* 0x000fea0003800200 */
.L_x_36291:
[----:B------:R-:W-:Y:S01]  /*3830*/  ISETP.NE.AND P0, PT, R80, RZ, PT ;  /* 0x000000ff5000720c */ /* 0x000fe20003f05270 */
[----:B------:R-:W-:-:S12]  /*3840*/  BSSY.RECONVERGENT B1, `(.L_x_36293) ;  /* 0x000001a000017945 */ /* 0x000fd80003800200 */
[----:B------:R-:W-:Y:S05]  /*3850*/  @!P0 BRA `(.L_x_36294) ;  /* 0x0000000000608947 */ /* 0x000fea0003800000 */
[----:B-123--:R-:W1:Y:S01]  /*3860*/  LDC.64 R110, c[0x0][0x428] ;  /* 0x00010a00ff6e7b82 */ /* 0x00ee620000000a00 */
        /* <DEDUP_REMOVED lines=23> */
.L_x_36294:
[----:B------:R-:W-:Y:S05]  /*39e0*/  BSYNC.RECONVERGENT B1 ;  /* 0x0000000000017941 */ /* 0x000fea0003800200 */
.L_x_36293:
[----:B------:R-:W-:Y:S01]  /*39f0*/  ISETP.NE.AND P0, PT, R81, RZ, PT ;  /* 0x000000ff5100720c */ /* 0x000fe20003f05270 */
[----:B------:R-:W-:-:S12]  /*3a00*/  BSSY.RECONVERGENT B1, `(.L_x_36295) ;  /* 0x000001a000017945 */ /* 0x000fd80003800200 */
[----:B------:R-:W-:Y:S05]  /*3a10*/  @!P0 BRA `(.L_x_36296) ;  /* 0x0000000000608947 */ /* 0x000fea0003800000 */
[----:B------:R-:W5:Y:S01]  /*3a20*/  LDC.64 R108, c[0x0][0x428] ;  /* 0x00010a00ff6c7b82 */ /* 0x000f620000000a00 */
[--C-:B------:R-:W-:Y:S01]  /*3a30*/  FADD.FTZ R79, R52, -R90.reuse ;  /* 0x8000005a344f7221 */ /* 0x100fe20000010000 */
[--C-:B------:R-:W-:Y:S01]  /*3a40*/  FADD.FTZ R81, R53, -R90.reuse ;  /* 0x8000005a35517221 */ /* 0x100fe20000010000 */
[----:B01234-:R-:W-:Y:S02]  /*3a50*/  HADD2.F32 R75, -RZ, R100.H0_H0 ;  /* 0x20000064ff4b7230 */ /* 0x01ffe40000004100 */
        /* <DEDUP_REMOVED lines=17> */
[C---:B-----5:R-:W-:Y:S01]  /*3b70*/  IMAD.WIDE.U32 R108, R91.reuse, 0x10, R108 ;  /* 0x000000105b6c7825 */ /* 0x060fe200078e006c */
[----:B------:R-:W-:-:S04]  /*3b80*/  IADD3 R91, PT, PT, R91, 0x20, RZ ;  /* 0x000000205b5b7810 */ /* 0x000fc80007ffe0ff */
[----:B------:R0:W-:Y:S03]  /*3b90*/  STG.E.128 desc[UR6][R108.64], R72 ;  /* 0x000000486c007986 */ /* 0x0001e6000c101d06 */
.L_x_36296:
[----:B------:R-:W-:Y:S05]  /*3ba0*/  BSYNC.RECONVERGENT B1 ;  /* 0x0000000000017941 */ /* 0x000fea0003800200 */
.L_x_36295:
[----:B------:R-:W-:Y:S01]  /*3bb0*/  ISETP.NE.AND P0, PT, R82, RZ, PT ;  /* 0x000000ff5200720c */ /* 0x000fe20003f05270 */
[----:B------:R-:W-:-:S12]  /*3bc0*/  BSSY.RECONVERGENT B1, `(.L_x_36297) ;  /* 0x000001a000017945 */ /* 0x000fd80003800200 */
[----:B------:R-:W-:Y:S05]  /*3bd0*/  @!P0 BRA `(.L_x_36298) ;  /* 0x0000000000608947 */ /* 0x000fea0003800000 */
[----:B0-----:R-:W0:Y:S01]  /*3be0*/  LDC.64 R108, c[0x0][0x428] ;  /* 0x00010a00ff6c7b82 */ /* 0x001e220000000a00 */
[--C-:B------:R-:W-:Y:S01]  /*3bf0*/  FADD.FTZ R79, R56, -R90.reuse ;  /* 0x8000005a384f7221 */ /* 0x100fe20000010000 */
[--C-:B------:R-:W-:Y:S01]  /*3c00*/  FADD.FTZ R81, R57, -R90.reuse ;  /* 0x8000005a39517221 */ /* 0x100fe20000010000 */
[----:B-1234-:R-:W-:Y:S02]  /*3c10*/  HADD2.F32 R75, -RZ, R102.H0_H0 ;  /* 0x20000066ff4b7230 */ /* 0x01efe40000004100 */
        /* <DEDUP_REMOVED lines=20> */
.L_x_36298:
[----:B------:R-:W-:Y:S05]  /*3d60*/  BSYNC.RECONVERGENT B1 ;  /* 0x0000000000017941 */ /* 0x000fea0003800200 */
.L_x_36297:
        /* <DEDUP_REMOVED lines=27> */
.L_x_36300:
[----:B------:R-:W-:Y:S05]  /*3f20*/  BSYNC.RECONVERGENT B1 ;  /* 0x0000000000017941 */ /* 0x000fea0003800200 */
.L_x_36299:
        /* <DEDUP_REMOVED lines=27> */
.L_x_36302:
[----:B------:R-:W-:Y:S05]  /*40e0*/  BSYNC.RECONVERGENT B1 ;  /* 0x0000000000017941 */ /* 0x000fea0003800200 */
.L_x_36301:
[----:B------:R-:W-:-:S13]  /*40f0*/  ISETP.NE.AND P0, PT, R85, RZ, PT ;  /* 0x000000ff5500720c */ /* 0x000fda0003f05270 */
[----:B------:R-:W-:Y:S05]  /*4100*/  @!P0 BRA `(.L_x_36284) ;  /* 0x00000000003c8947 */ /* 0x000fea0003800000 */
[----:B------:R-:W5:Y:S01]  /*4110*/  LDC.64 R82, c[0x0][0x428] ;  /* 0x00010a00ff527b82 */ /* 0x000f620000000a00 */
[--C-:B------:R-:W-:Y:S01]  /*4120*/  FADD.FTZ R81, R68, -R90.reuse ;  /* 0x8000005a44517221 */ /* 0x100fe20000010000 */
[--C-:B01234-:R-:W-:Y:S01]  /*4130*/  FADD.FTZ R73, R69, -R90.reuse ;  /* 0x8000005a45497221 */ /* 0x11ffe20000010000 */
        /* <DEDUP_REMOVED lines=10> */
[----:B-----5:R-:W-:-:S05]  /*41e0*/  IMAD.WIDE.U32 R82, R91, 0x10, R82 ;  /* 0x000000105b527825 */ /* 0x020fca00078e0052 */
[----:B------:R0:W-:Y:S02]  /*41f0*/  STG.E.128 desc[UR6][R82.64], R72 ;  /* 0x0000004852007986 */ /* 0x0001e4000c101d06 */
.L_x_36284:
[----:B------:R-:W-:Y:S05]  /*4200*/  BSYNC.RECONVERGENT B0 ;  /* 0x0000000000007941 */ /* 0x000fea0003800200 */
.L_x_36283:
[----:B01234-:R-:W0:Y:S02]  /*4210*/  LDC.64 R72, c[0x0][0x380] ;  /* 0x0000e000ff487b82 */ /* 0x01fe240000000a00 */
[----:B0-----:R-:W-:-:S04]  /*4220*/  LEA R2, R72, R2, 0x2 ;  /* 0x0000000248027211 */ /* 0x001fc800078e10ff */
[----:B------:R-:W-:-:S13]  /*4230*/  ISETP.GE.AND P0, PT, R2, R73, PT ;  /* 0x000000490200720c */ /* 0x000fda0003f06270 */
[----:B------:R-:W-:Y:S05]  /*4240*/  @!P0 BRA `(.L_x_36303) ;  /* 0xffffffcc00848947 */ /* 0x000fea000383ffff */
[----:B------:R-:W-:Y:S05]  /*4250*/  EXIT ;  /* 0x000000000000794d */ /* 0x000fea0003800000 */
.L_x_36282:
[----:B------:R-:W-:Y:S01]  /*4260*/  HFMA2 R88, -RZ, RZ, 0, 5.9604644775390625e-08 ;  /* 0x00000001ff587431 */ /* 0x000fe200000001ff */
[----:B------:R-:W-:Y:S01]  /*4270*/  BSSY B0, `(.L_x_36304) ;  /* 0x0000006000007945 */ /* 0x000fe20003800000 */
[----:B------:R-:W-:Y:S02]  /*4280*/  MOV R91, 0x1f ;  /* 0x0000001f005b7802 */ /* 0x000fe40000000f00 */
[----:B------:R-:W-:-:S07]  /*4290*/  MOV R74, 0xffffffff ;  /* 0xffffffff004a7802 */ /* 0x000fce0000000f00 */
[----:B-----5:R-:W-:Y:S05]  /*42a0*/  WARPSYNC.COLLECTIVE R74, `(.L_x_36305) ;  /* 0x000000004a087348 */ /* 0x020fea0003c00000 */
[----:B------:R0:W1:Y:S02]  /*42b0*/  SHFL.BFLY P6, R112, R111, R88, R91 ;  /* 0x0c0000586f707389 */ /* 0x00006400000c005b */
[----:B01---5:R-:W-:Y:S05]  /*42c0*/  ENDCOLLECTIVE ;  /* 0x000000000000791b */ /* 0x023fea0003800000 */
.L_x_36305:
[----:B------:R-:W-:Y:S05]  /*42d0*/  BSYNC B0 ;  /* 0x0000000000007941 */ /* 0x000fea0003800000 */
.L_x_36304:
        /* <DEDUP_REMOVED lines=8> */
.L_x_36306:
[----:B------:R-:W-:Y:S02]  /*4360*/  HFMA2 R88, -RZ, RZ, 0, 2.384185791015625e-07 ;  /* 0x00000004ff587431 */ /* 0x000fe400000001ff */
[----:B------:R-:W-:-:S05]  /*4370*/  FADD.FTZ R125, R111, R112 ;  /* 0x000000706f7d7221 */ /* 0x000fca0000010000 */
[----:B------:R-:W-:-:S07]  /*4380*/  MOV R111, R125 ;  /* 0x0000007d006f7202 */ /* 0x000fce0000000f00 */
[----:B------:R-:W-:Y:S05]  /*4390*/  WARPSYNC.COLLECTIVE R74, `(.L_x_36307) ;  /* 0x000000004a087348 */ /* 0x000fea0003c00000 */
[----:B------:R0:W1:Y:S02]  /*43a0*/  SHFL.BFLY P6, R112, R111, R88, R91 ;  /* 0x0c0000586f707389 */ /* 0x00006400000c005b */
[----:B01----:R-:W-:Y:S05]  /*43b0*/  ENDCOLLECTIVE ;  /* 0x000000000000791b */ /* 0x003fea0003800000 */
.L_x_36307:
[----:B------:R-:W-:Y:S02]  /*43c0*/  HFMA2 R88, -RZ, RZ, 0, 4.76837158203125e-07 ;  /* 0x00000008ff587431 */ /* 0x000fe400000001ff */
[----:B------:R-:W-:-:S05]  /*43d0*/  FADD.FTZ R124, R125, R112 ;  /* 0x000000707d7c7221 */ /* 0x000fca0000010000 */
[----:B------:R-:W-:-:S07]  /*43e0*/  MOV R111, R124 ;  /* 0x0000007c006f7202 */ /* 0x000fce0000000f00 */
[----:B------:R-:W-:Y:S05]  /*43f0*/  WARPSYNC.COLLECTIVE R74, `(.L_x_36308) ;  /* 0x000000004a087348 */ /* 0x000fea0003c00000 */
[----:B------:R0:W1:Y:S02]  /*4400*/  SHFL.BFLY P6, R112, R111, R88, R91 ;  /* 0x0c0000586f707389 */ /* 0x00006400000c005b */
[----:B01----:R-:W-:Y:S05]  /*4410*/  ENDCOLLECTIVE ;  /* 0x000000000000791b */ /* 0x003fea0003800000 */
.L_x_36308:
[----:B------:R-:W-:Y:S02]  /*4420*/  HFMA2 R88, -RZ, RZ, 0, 9.5367431640625e-07 ;  /* 0x00000010ff587431 */ /* 0x000fe400000001ff */
[----:B------:R-:W-:-:S05]  /*4430*/  FADD.FTZ R110, R124, R112 ;  /* 0x000000707c6e7221 */ /* 0x000fca0000010000 */
[----:B------:R-:W-:-:S07]  /*4440*/  MOV R111, R110 ;  /* 0x0000006e006f7202 */ /* 0x000fce0000000f00 */
[----:B------:R-:W-:Y:S05]  /*4450*/  WARPSYNC.COLLECTIVE R74, `(.L_x_36309) ;  /* 0x000000004a087348 */ /* 0x000fea0003c00000 */
[----:B------:R0:W1:Y:S02]  /*4460*/  SHFL.BFLY P6, R112, R111, R88, R91 ;  /* 0x0c0000586f707389 */ /* 0x00006400000c005b */
[----:B01----:R-:W-:Y:S05]  /*4470*/  ENDCOLLECTIVE ;  /* 0x000000000000791b */ /* 0x003fea0003800000 */
.L_x_36309:
[----:B------:R-:W-:Y:S01]  /*4480*/  MOV R88, 0x1 ;  /* 0x0000000100587802 */ /* 0x000fe20000000f00 */
[----:B------:R-:W-:Y:S01]  /*4490*/  FADD.FTZ R125, R110, R112 ;  /* 0x000000706e7d7221 */ /* 0x000fe20000010000 */
[----:B------:R-:W-:-:S03]  /*44a0*/  ISETP.NE.AND P6, PT, R90, RZ, PT ;  /* 0x000000ff5a00720c */ /* 0x000fc60003fc5270 */
        /* <DEDUP_REMOVED lines=10> */
[----:B------:R-:W-:-:S05]  /*4550*/  FSEL R111, R125, RZ, P5 ;  /* 0x000000ff7d6f7208 */ /* 0x000fca0002800000 */
[----:B------:R-:W-:Y:S01]  /*4560*/  FFMA.FTZ R91, R74, R74, R111 ;  /* 0x0000004a4a5b7223 */ /* 0x000fe2000001006f */
[----:B------:R-:W-:-:S04]  /*4570*/  FADD.FTZ R74, R37, -R90 ;  /* 0x8000005a254a7221 */ /* 0x000fc80000010000 */
[----:B------:R-:W-:Y:S01]  /*4580*/  FFMA.FTZ R74, R74, R74, R91 ;  /* 0x0000004a4a4a7223 */ /* 0x000fe2000001005b */
[----:B------:R-:W-:-:S04]  /*4590*/  FADD.FTZ R91, R38, -R90 ;  /* 0x8000005a265b7221 */ /* 0x000fc80000010000 */
[----:B------:R-:W-:Y:S01]  /*45a0*/  FFMA.FTZ R91, R91, R91, R74 ;  /* 0x0000005b5b5b7223 */ /* 0x000fe2000001004a */
[----:B------:R-:W-:-:S04]  /*45b0*/  FADD.FTZ R74, R39, -R90 ;  /* 0x8000005a274a7221 */ /* 0x000fc80000010000 */
[----:B------:R-:W-:Y:S01]  /*45c0*/  @P4 FFMA.FTZ R111, R74, R74, R91 ;  /* 0x0000004a4a6f4223 */ /* 0x000fe2000001005b */
[----:B------:R-:W-:Y:S01]  /*45d0*/  FADD.FTZ R74, R40, -R90 ;  /* 0x8000005a284a7221 */ /* 0x000fe20000010000 */
[----:B------:R-:W-:-:S03]  /*45e0*/  ISETP.NE.AND P4, PT, R107, RZ, PT ;  /* 0x000000ff6b00720c */ /* 0x000fc60003f85270 */
        /* <DEDUP_REMOVED lines=65> */
[----:B------:R-:W-:Y:S01]  /*4a00*/  HFMA2 R91, -RZ, RZ, 0, 1.847743988037109375e-06 ;  /* 0x0000001fff5b7431 */ /* 0x000fe200000001ff */
[----:B------:R-:W-:-:S07]  /*4a10*/  MOV R74, 0xffffffff ;  /* 0xffffffff004a7802 */ /* 0x000fce0000000f00 */
[----:B------:R-:W-:Y:S05]  /*4a20*/  WARPSYNC.COLLECTIVE R74, `(.L_x_36310) ;  /* 0x000000004a087348 */ /* 0x000fea0003c00000 */
[----:B------:R0:W1:Y:S02]  /*4a30*/  SHFL.BFLY P6, R112, R111, R88, R91 ;  /* 0x0c0000586f707389 */ /* 0x00006400000c005b */
[----:B01----:R-:W-:Y:S05]  /*4a40*/  ENDCOLLECTIVE ;  /* 0x000000000000791b */ /* 0x003fea0003800000 */
.L_x_36310:
[----:B------:R-:W-:Y:S02]  /*4a50*/  HFMA2 R88, -RZ, RZ, 0, 1.1920928955078125e-07 ;  /* 0x00000002ff587431 */ /* 0x000fe400000001ff */
[----:B------:R-:W-:-:S05]  /*4a60*/  FADD.FTZ R110, R111, R112 ;  /* 0x000000706f6e7221 */ /* 0x000fca0000010000 */
[----:B------:R-:W-:-:S07]  /*4a70*/  MOV R111, R110 ;  /* 0x0000006e006f7202 */ /* 0x000fce0000000f00 */
[----:B------:R-:W-:Y:S05]  /*4a80*/  WARPSYNC.COLLECTIVE R74, `(.L_x_36311) ;  /* 0x000000004a087348 */ /* 0x000fea0003c00000 */
[----:B------:R0:W1:Y:S02]  /*4a90*/  SHFL.BFLY P6, R112, R111, R88, R91 ;  /* 0x0c0000586f707389 */ /* 0x00006400000c005b */
[----:B01----:R-:W-:Y:S05]  /*4aa0*/  ENDCOLLECTIVE ;  /* 0x000000000000791b */ /* 0x003fea0003800000 */
.L_x_36311:
[----:B------:R-:W-:Y:S02]  /*4ab0*/  HFMA2 R88, -RZ, RZ, 0, 2.384185791015625e-07 ;  /* 0x00000004ff587431 */ /* 0x000fe400000001ff */
[----:B------:R-:W-:-:S05]  /*4ac0*/  FADD.FTZ R109, R110, R112 ;  /* 0x000000706e6d7221 */ /* 0x000fca0000010000 */
[----:B------:R-:W-:-:S07]  /*4ad0*/  MOV R111, R109 ;  /* 0x0000006d006f7202 */ /* 0x000fce0000000f00 */
[----:B------:R-:W-:Y:S05]  /*4ae0*/  WARPSYNC.COLLECTIVE R74, `(.L_x_36312) ;  /* 0x000000004a087348 */ /* 0x000fea0003c00000 */
[----:B------:R0:W1:Y:S02]  /*4af0*/  SHFL.BFLY P6, R112, R111, R88, R91 ;  /* 0x0c0000586f707389 */ /* 0x00006400000c005b */
[----:B01----:R-:W-:Y:S05]  /*4b00*/  ENDCOLLECTIVE ;  /* 0x000000000000791b */ /* 0x003fea0003800000 */
.L_x_36312:
[----:B------:R-:W-:Y:S02]  /*4b10*/  HFMA2 R88, -RZ, RZ, 0, 4.76837158203125e-07 ;  /* 0x00000008ff587431 */ /* 0x000fe400000001ff */
[----:B------:R-:W-:-:S05]  /*4b20*/  FADD.FTZ R108, R109, R112 ;  /* 0x000000706d6c7221 */ /* 0x000fca0000010000 */
[----:B------:R-:W-:-:S07]  /*4b30*/  MOV R111, R108 ;  /* 0x0000006c006f7202 */ /* 0x000fce0000000f00 */
[----:B------:R-:W-:Y:S05]  /*4b40*/  WARPSYNC.COLLECTIVE R74, `(.L_x_36313) ;  /* 0x000000004a087348 */ /* 0x000fea0003c00000 */
[----:B------:R0:W1:Y:S02]  /*4b50*/  SHFL.BFLY P6, R112, R111, R88, R91 ;  /* 0x0c0000586f707389 */ /* 0x00006400000c005b */
[----:B01----:R-:W-:Y:S05]  /*4b60*/  ENDCOLLECTIVE ;  /* 0x000000000000791b */ /* 0x003fea0003800000 */
.L_x_36313:
[----:B------:R-:W-:Y:S02]  /*4b70*/  HFMA2 R88, -RZ, RZ, 0, 9.5367431640625e-07 ;  /* 0x00000010ff587431 */ /* 0x000fe400000001ff */
[----:B------:R-:W-:-:S05]  /*4b80*/  FADD.FTZ R107, R108, R112 ;  /* 0x000000706c6b7221 */ /* 0x000fca0000010000 */
[----:B------:R-:W-:-:S07]  /*4b90*/  MOV R111, R107 ;  /* 0x0000006b006f7202 */ /* 0x000fce0000000f00 */
[----:B------:R-:W-:Y:S05]  /*4ba0*/  WARPSYNC.COLLECTIVE R74, `(.L_x_36314) ;  /* 0x000000004a087348 */ /* 0x000fea0003c00000 */
[----:B------:R0:W1:Y:S02]  /*4bb0*/  SHFL.BFLY P6, R112, R111, R88, R91 ;  /* 0x0c0000586f707389 */ /* 0x00006400000c005b */
[----:B01----:R-:W-:Y:S05]  /*4bc0*/  ENDCOLLECTIVE ;  /* 0x000000000000791b */ /* 0x003fea0003800000 */
.L_x_36314:
[----:B------:R-:W-:Y:S05]  /*4bd0*/  BRA `(.L_x_36315) ;  /* 0xffffffe000f87947 */ /* 0x000fea000383ffff */
.L_x_36316:
        /* <DEDUP_REMOVED lines=10> */
.L_x_45898:


//--------------------- .text._ZN10layer_norm13ln_fwd_kernelINS_13Kernel_traitsI6__halfffffjLj1280ELj1ELj4ELj1ELj16ENS_18Kernel_traits_baseILj1280ES2_ffffjLj128EEEEELb0ELb0ELb1ELb1EEEvNS_9FwdParamsE --------------------------
	.section	.text._ZN10layer_norm13ln_fwd_kernelINS_13Kernel_traitsI6__halfffffjLj1280ELj1ELj4ELj1ELj16ENS_18Kernel_traits_baseILj1280ES2_ffffjLj128EEEEELb0ELb0ELb1ELb1EEEvNS_9FwdParamsE,"ax",@progbits
	.align	128
        .global         _ZN10layer_norm13ln_fwd_kernelINS_13Kernel_traitsI6__halfffffjLj1280ELj1ELj4ELj1ELj16ENS_18Kernel_traits_baseILj1280ES2_ffffjLj128EEEEELb0ELb0ELb1ELb1EEEvNS_9FwdParamsE
        .type           _ZN10layer_norm13ln_fwd_kernelINS_13Kernel_traitsI6__halfffffjLj1280ELj1ELj4ELj1ELj16ENS_18Kernel_traits_baseILj1280ES2_ffffjLj128EEEEELb0ELb0ELb1ELb1EEEvNS_9FwdParamsE,@function
        .size           _ZN10layer_norm13ln_fwd_kernelINS_13Kernel_traitsI6__halfffffjLj1280ELj1ELj4ELj1ELj16ENS_18Kernel_traits_baseILj1280ES2_ffffjLj128EEEEELb0ELb0ELb1ELb1EEEvNS_9FwdParamsE,(.L_x_45899 - _ZN10layer_norm13ln_fwd_kernelINS_13Kernel_traitsI6__halfffffjLj1280ELj1ELj4ELj1ELj16ENS_18Kernel_traits_baseILj1280ES2_ffffjLj128EEEEELb0ELb0ELb1ELb1EEEvNS_9FwdParamsE)
        .other          _ZN10layer_norm13ln_fwd_kernelINS_13Kernel_traitsI6__halfffffjLj1280ELj1ELj4ELj1ELj16ENS_18Kernel_traits_baseILj1280ES2_ffffjLj128EEEEELb0ELb0ELb1ELb1EEEvNS_9FwdParamsE,@"STO_CUDA_ENTRY STV_DEFAULT"
_ZN10layer_norm13ln_fwd_kernelINS_13Kernel_traitsI6__halfffffjLj1280ELj1ELj4ELj1ELj16ENS_18Kernel_traits_baseILj1280ES2_ffffjLj128EEEEELb0ELb0ELb1ELb1EEEvNS_9FwdParamsE:
.text._ZN10layer_norm13ln_fwd_kernelINS_13Kernel_traitsI6__halfffffjLj1280ELj1ELj4ELj1ELj16ENS_18Kernel_traits_baseILj1280ES2_ffffjLj128EEEEELb0ELb0ELb1ELb1EEEvNS_9FwdParamsE:
        /* <DEDUP_REMOVED lines=37> */
.L_x_36317:
[----:B------:R-:W0:Y:S02]  /*0250*/  LDC.64 R2, c[0x0][0x3d0] ;  /* 0x0000f400ff027b82 */ /* 0x000e240000000a00 */
[----:B0-----:R-:W-:-:S05]  /*0260*/  IMAD.WIDE.U32 R18, R72, 0x8, R2 ;  /* 0x0000000848127825 */ /* 0x001fca00078e0002 */
        /* <DEDUP_REMOVED lines=20> */
.L_x_36318:
[----:B------:R-:W1:Y:S02]  /*03b0*/  LDCU UR4, c[0x0][0x384] ;  /* 0x00007080ff0477ac */ /* 0x000e640008000800 */
[----:B-1----:R-:W-:-:S13]  /*03c0*/  ISETP.GE.AND P0, PT, R0, UR4, PT ;  /* 0x0000000400007c0c */ /* 0x002fda000bf06270 */
[----:B------:R-:W-:Y:S05]  /*03d0*/  @P0 EXIT ;  /* 0x000000000000094d */ /* 0x000fea0003800000 */
[----:B-----5:R-:W-:Y:S01]  /*03e0*/  MOV R73, R4 ;  /* 0x0000000400497202 */ /* 0x020fe20000000f00 */
[----:B------:R-:W1:Y:S01]  /*03f0*/  LDCU.U8 UR8, c[0x0][0x410] ;  /* 0x00008200ff0877ac */ /* 0x000e620008000000 */
[----:B0-----:R-:W-:Y:S02]  /*0400*/  MOV R18, R5 ;  /* 0x0000000500127202 */ /* 0x001fe40000000f00 */
[--C-:B------:R-:W-:Y:S01]  /*0410*/  SHF.R.U64 R74, R4, 0x10, R5.reuse ;  /* 0x00000010044a7819 */ /* 0x100fe20000001205 */
[----:B------:R-:W0:Y:S01]  /*0420*/  LDCU UR9, c[0x0][0x448] ;  /* 0x00008900ff0977ac */ /* 0x000e220008000800 */
[----:B------:R-:W-:Y:S02]  /*0430*/  SHF.R.U32.HI R19, RZ, 0x10, R5 ;  /* 0x00000010ff137819 */ /* 0x000fe40000011605 */
[----:B------:R-:W-:Y:S01]  /*0440*/  MOV R75, R6 ;  /* 0x00000006004b7202 */ /* 0x000fe20000000f00 */
[----:B------:R-:W2:Y:S01]  /*0450*/  LDCU.64 UR4, c[0x0][0x3a0] ;  /* 0x00007400ff0477ac */ /* 0x000ea20008000a00 */
[----:B------:R-:W-:-:S02]  /*0460*/  MOV R4, R7 ;  /* 0x0000000700047202 */ /* 0x000fc40000000f00 */
[----:B------:R-:W-:Y:S02]  /*0470*/  SHF.R.U64 R76, R6, 0x10, R7 ;  /* 0x00000010064c7819 */ /* 0x000fe40000001207 */
[----:B------:R-:W-:Y:S02]  /*0480*/  MOV R77, R8 ;  /* 0x00000008004d7202 */ /* 0x000fe40000000f00 */
[----:B------:R-:W-:Y:S02]  /*0490*/  MOV R5, R9 ;  /* 0x0000000900057202 */ /* 0x000fe40000000f00 */
[----:B------:R-:W-:Y:S02]  /*04a0*/  MOV R80, R10 ;  /* 0x0000000a00507202 */ /* 0x000fe40000000f00 */
[----:B------:R-:W-:Y:S02]  /*04b0*/  MOV R6, R11 ;  /* 0x0000000b00067202 */ /* 0x000fe40000000f00 */
[----:B------:R-:W-:-:S02]  /*04c0*/  PRMT R75, R75, 0x5410, R4 ;  /* 0x000054104b4b7816 */ /* 0x000fc40000000004 */
[----:B------:R-:W-:Y:S02]  /*04d0*/  PRMT R77, R77, 0x5410, R5 ;  /* 0x000054104d4d7816 */ /* 0x000fe40000000005 */
[----:B------:R-:W-:Y:S02]  /*04e0*/  PRMT R80, R80, 0x5410, R6 ;  /* 0x0000541050507816 */ /* 0x000fe40000000006 */
[----:B------:R-:W-:Y:S02]  /*04f0*/  MOV R4, R62 ;  /* 0x0000003e00047202 */ /* 0x000fe40000000f00 */
[----:B------:R-:W-:Y:S02]  /*0500*/  MOV R5, R63 ;  /* 0x0000003f00057202 */ /* 0x000fe40000000f00 */
[----:B------:R-:W-:Y:S02]  /*0510*/  MOV R6, R60 ;  /* 0x0000003c00067202 */ /* 0x000fe40000000f00 */
[----:B------:R-:W-:-:S02]  /*0520*/  PRMT R90, R4, 0x5410, R5 ;  /* 0x00005410045a7816 */ /* 0x000fc40000000005 */
[----:B------:R-:W-:Y:S02]  /*0530*/  PRMT R91, R6, 0x7610, R91 ;  /* 0x00007610065b7816 */ /* 0x000fe4000000005b */
[----:B------:R-:W-:Y:S02]  /*0540*/  MOV R4, R61 ;  /* 0x0000003d00047202 */ /* 0x000fe40000000f00 */
[----:B------:R-:W-:Y:S02]  /*0550*/  MOV R5, R58 ;  /* 0x0000003a00057202 */ /* 0x000fe40000000f00 */
[----:B------:R-:W-:Y:S02]  /*0560*/  PRMT R91, R91, 0x5410, R4 ;  /* 0x000054105b5b7816 */ /* 0x000fe40000000004 */
[----:B------:R-:W-:Y:S02]  /*0570*/  MOV R6, R59 ;  /* 0x0000003b00067202 */ /* 0x000fe40000000f00 */
[----:B------:R-:W-:-:S02]  /*0580*/  SHF.R.U64 R93, R56, 0x10, R57 ;  /* 0x00000010385d7819 */ /* 0x000fc40000001239 */
[----:B------:R-:W-:Y:S02]  /*0590*/  SHF.R.U32.HI R4, RZ, 0x10, R57 ;  /* 0x00000010ff047819 */ /* 0x000fe40000011639 */
[----:B------:R-:W-:Y:S02]  /*05a0*/  PRMT R92, R5, 0x5410, R6 ;  /* 0x00005410055c7816 */ /* 0x000fe40000000006 */
[----:B------:R-:W-:Y:S02]  /*05b0*/  PRMT R93, R93, 0x5410, R4 ;  /* 0x000054105d5d7816 */ /* 0x000fe40000000004 */
[--C-:B------:R-:W-:Y:S02]  /*05c0*/  SHF.R.U64 R94, R54, 0x10, R55.reuse ;  /* 0x00000010365e7819 */ /* 0x100fe40000001237 */
[----:B------:R-:W-:Y:S02]  /*05d0*/  SHF.R.U32.HI R5, RZ, 0x10, R55 ;  /* 0x00000010ff057819 */ /* 0x000fe40000011637 */
[----:B------:R-:W-:-:S02]  /*05e0*/  SHF.R.U32.HI R95, RZ, 0x10, R49 ;  /* 0x00000010ff5f7819 */ /* 0x000fc40000011631 */
[----:B------:R-:W-:Y:S02]  /*05f0*/  SHF.R.U64 R4, R46, 0x10, R47 ;  /* 0x000000102e047819 */ /* 0x000fe4000000122f */
[----:B------:R-:W-:Y:S02]  /*0600*/  PRMT R94, R94, 0x5410, R5 ;  /* 0x000054105e5e7816 */ /* 0x000fe40000000005 */
[----:B------:R-:W-:Y:S02]  /*0610*/  PRMT R95, R95, 0x5410, R4 ;  /* 0x000054105f5f7816 */ /* 0x000fe40000000004 */
[----:B------:R-:W-:Y:S02]  /*0620*/  SHF.R.U32.HI R96, RZ, 0x10, R47 ;  /* 0x00000010ff607819 */ /* 0x000fe4000001162f */
[--C-:B------:R-:W-:Y:S02]  /*0630*/  SHF.R.U64 R5, R44, 0x10, R45.reuse ;  /* 0x000000102c057819 */ /* 0x100fe4000000122d */
[----:B------:R-:W-:-:S02]  /*0640*/  SHF.R.U32.HI R98, RZ, 0x10, R45 ;  /* 0x00000010ff627819 */ /* 0x000fc4000001162d */
[----:B------:R-:W-:Y:S02]  /*0650*/  SHF.R.U64 R4, R42, 0x10, R43 ;  /* 0x000000102a047819 */ /* 0x000fe4000000122b */
[----:B------:R-:W-:Y:S02]  /*0660*/  SHF.R.U64 R83, R10, 0x10, R11 ;  /* 0x000000100a537819 */ /* 0x000fe4000000120b */
[----:B------:R-:W-:Y:S02]  /*0670*/  SHF.R.U32.HI R20, RZ, 0x10, R7 ;  /* 0x00000010ff147819 */ /* 0x000fe40000011607 */
[----:B------:R-:W-:Y:S02]  /*0680*/  SHF.R.U32.HI R10, RZ, 0x10, R11 ;  /* 0x00000010ff0a7819 */ /* 0x000fe4000001160b */
[--C-:B------:R-:W-:Y:S02]  /*0690*/  SHF.R.U64 R78, R8, 0x10, R9.reuse ;  /* 0x00000010084e7819 */ /* 0x100fe40000001209 */
[----:B------:R-:W-:-:S02]  /*06a0*/  SHF.R.U32.HI R21, RZ, 0x10, R9 ;  /* 0x00000010ff157819 */ /* 0x000fc40000011609 */
[----:B------:R-:W-:Y:S02]  /*06b0*/  MOV R84, R12 ;  /* 0x0000000c00547202 */ /* 0x000fe40000000f00 */
[----:B------:R-:W-:Y:S02]  /*06c0*/  MOV R7, R13 ;  /* 0x0000000d00077202 */ /* 0x000fe40000000f00 */
[--C-:B------:R-:W-:Y:S02]  /*06d0*/  SHF.R.U64 R85, R12, 0x10, R13.reuse ;  /* 0x000000100c557819 */ /* 0x100fe4000000120d */
[----:B------:R-:W-:Y:S02]  /*06e0*/  SHF.R.U32.HI R11, RZ, 0x10, R13 ;  /* 0x00000010ff0b7819 */ /* 0x000fe4000001160d */
[----:B------:R-:W-:Y:S02]  /*06f0*/  PRMT R96, R96, 0x5410, R5 ;  /* 0x0000541060607816 */ /* 0x000fe40000000005 */
[----:B------:R-:W-:-:S02]  /*0700*/  PRMT R98, R98, 0x5410, R4 ;  /* 0x0000541062627816 */ /* 0x000fc40000000004 */
[----:B------:R-:W-:Y:S02]  /*0710*/  MOV R86, R14 ;  /* 0x0000000e00567202 */ /* 0x000fe40000000f00 */
[----:B------:R-:W-:Y:S02]  /*0720*/  MOV R8, R15 ;  /* 0x0000000f00087202 */ /* 0x000fe40000000f00 */
[--C-:B------:R-:W-:Y:S02]  /*0730*/  SHF.R.U64 R87, R14, 0x10, R15.reuse ;  /* 0x000000100e577819 */ /* 0x100fe4000000120f */
[----:B------:R-:W-:Y:S02]  /*0740*/  SHF.R.U32.HI R12, RZ, 0x10, R15 ;  /* 0x00000010ff0c7819 */ /* 0x000fe4000001160f */
[----:B------:R-:W-:Y:S02]  /*0750*/  MOV R88, R16 ;  /* 0x0000001000587202 */ /* 0x000fe40000000f00 */
[----:B------:R-:W-:-:S02]  /*0760*/  MOV R9, R17 ;  /* 0x0000001100097202 */ /* 0x000fc40000000f00 */
[--C-:B------:R-:W-:Y:S02]  /*0770*/  SHF.R.U64 R89, R16, 0x10, R17.reuse ;  /* 0x0000001010597819 */ /* 0x100fe40000001211 */
[----:B------:R-:W-:Y:S02]  /*0780*/  SHF.R.U32.HI R13, RZ, 0x10, R17 ;  /* 0x00000010ff0d7819 */ /* 0x000fe40000011611 */
[----:B------:R-:W-:Y:S02]  /*0790*/  SHF.R.U32.HI R99, RZ, 0x10, R43 ;  /* 0x00000010ff637819 */ /* 0x000fe4000001162b */
[--C-:B------:R-:W-:Y:S02]  /*07a0*/  SHF.R.U64 R4, R40, 0x10, R41.reuse ;  /* 0x0000001028047819 */ /* 0x100fe40000001229 */
[----:B------:R-:W-:Y:S02]  /*07b0*/  SHF.R.U32.HI R101, RZ, 0x10, R41 ;  /* 0x00000010ff657819 */ /* 0x000fe40000011629 */
[----:B------:R-:W-:-:S02]  /*07c0*/  SHF.R.U64 R5, R2, 0x10, R3 ;  /* 0x0000001002057819 */ /* 0x000fc40000001203 */
        /* <DEDUP_REMOVED lines=11> */
[----:B------:R-:W-:-:S02]  /*0880*/  SHF.R.U32.HI R103, RZ, 0x10, R3 ;  /* 0x00000010ff677819 */ /* 0x000fc40000011603 */
[----:B------:R-:W-:Y:S02]  /*0890*/  PRMT R99, R99, 0x5410, R4 ;  /* 0x0000541063637816 */ /* 0x000fe40000000004 */
[----:B012---:R-:W-:-:S07]  /*08a0*/  PRMT R101, R101, 0x5410, R5 ;  /* 0x0000541065657816 */ /* 0x007fce0000000005 */
.L_x_36322:
[----:B------:R-:W0:Y:S01]  /*08b0*/  LDC.64 R8, c[0x0][0x3f0] ;  /* 0x0000fc00ff087b82 */ /* 0x000e220000000a00 */
[----:B------:R-:W-:-:S07]  /*08c0*/  ISETP.NE.U32.AND P1, PT, RZ, UR4, PT ;  /* 0x00000004ff007c0c */ /* 0x000fce000bf25070 */
[----:B------:R-:W1:Y:S01]  /*08d0*/  LDC R79, c[0x0][0x388] ;  /* 0x0000e200ff4f7b82 */ /* 0x000e620000000800 */
[----:B------:R-:W-:-:S07]  /*08e0*/  HFMA2 R69, -RZ, RZ, 0, 0 ;  /* 0x00000000ff457431 */ /* 0x000fce00000001ff */
[----:B------:R-:W2:Y:S01]  /*08f0*/  LDC R81, c[0x0][0x40c] ;  /* 0x00010300ff517b82 */ /* 0x000ea20000000800 */
[----:B0-----:R-:W-:Y:S01]  /*0900*/  IMAD.WIDE R8, R0, 0x4, R8 ;  /* 0x0000000400087825 */ /* 0x001fe200078e0208 */
[----:B------:R-:W-:-:S06]  /*0910*/  PLOP3.LUT P6, PT, PT, PT, PT, 0x8, 0x80 ;  /* 0x000000000080781c */ /* 0x000fcc0003fce170 */
[----:B------:R-:W0:Y:S01]  /*0920*/  LDC.64 R106, c[0x0][0x3a8] ;  /* 0x0000ea00ff6a7b82 */ /* 0x000e220000000a00 */
[----:B------:R-:W3:Y:S01]  /*0930*/  LDG.E R17, desc[UR6][R8.64] ;  /* 0x0000000608117981 */ /* 0x000ee2000c1e1900 */
[----:B------:R-:W-:Y:S01]  /*0940*/  ISETP.NE.AND.EX P1, PT, RZ, UR5, PT, P1 ;  /* 0x00000005ff007c0c */ /* 0x000fe2000bf25310 */
[----:B-1----:R-:W-:-:S05]  /*0950*/  IMAD R14, R0, R79, RZ ;  /* 0x0000004f000e7224 */ /* 0x002fca00078e02ff */
[----:B------:R-:W-:-:S04]  /*0960*/  SHF.R.S32.HI R15, RZ, 0x1f, R14 ;  /* 0x0000001fff0f7819 */ /* 0x000fc8000001140e */
[----:B------:R-:W-:-:S03]  /*0970*/  LEA.HI R15, R15, R14, RZ, 0x2 ;  /* 0x0000000e0f0f7211 */ /* 0x000fc600078f10ff */
[----:B------:R-:W1:Y:S01]  /*0980*/  @P1 LDC.64 R10, c[0x0][0x3a0] ;  /* 0x0000e800ff0a1b82 */ /* 0x000e620000000a00 */
[----:B------:R-:W-:-:S05]  /*0990*/  LEA.HI.SX32 R68, R15, R72, 0x1e ;  /* 0x000000480f447211 */ /* 0x000fca00078ff2ff */
[----:B-1----:R-:W-:Y:S01]  /*09a0*/  @P1 IMAD.WIDE.U32 R10, R68, 0x10, R10 ;  /* 0x00000010440a1825 */ /* 0x002fe200078e000a */
[----:B---3--:R-:W-:-:S13]  /*09b0*/  ISETP.GE.AND P3, PT, R17, 0x1, PT ;  /* 0x000000011100780c */ /* 0x008fda0003f66270 */
[----:B------:R-:W1:Y:S01]  /*09c0*/  @P3 LDC.64 R12, c[0x0][0x390] ;  /* 0x0000e400ff0c3b82 */ /* 0x000e620000000a00 */
[----:B------:R-:W-:-:S05]  /*09d0*/  @P3 IADD3 R16, PT, PT, R17, -0x1, RZ ;  /* 0xffffffff11103810 */ /* 0x000fca0007ffe0ff */
[----:B------:R-:W-:Y:S01]  /*09e0*/  @P3 IMAD R16, R16, R79, RZ ;  /* 0x0000004f10103224 */ /* 0x000fe200078e02ff */
[----:B------:R-:W-:Y:S01]  /*09f0*/  ISETP.GT.AND P2, PT, R17, RZ, PT ;  /* 0x000000ff1100720c */ /* 0x000fe20003f44270 */
[----:B------:R-:W3:Y:S03]  /*0a00*/  @P3 LDC.64 R14, c[0x0][0x390] ;  /* 0x0000e400ff0e3b82 */ /* 0x000ee60000000a00 */
[----:B------:R-:W-:-:S04]  /*0a10*/  @P3 SHF.R.S32.HI R9, RZ, 0x1f, R16 ;  /* 0x0000001fff093819 */ /* 0x000fc80000011410 */
[----:B------:R-:W-:Y:S01]  /*0a20*/  @P3 LEA.HI R9, R9, R16, RZ, 0x2 ;  /* 0x0000001009093211 */ /* 0x000fe200078f10ff */
[----:B------:R-:W4:Y:S03]  /*0a30*/  @P3 LDC.64 R66, c[0x0][0x390] ;  /* 0x0000e400ff423b82 */ /* 0x000f260000000a00 */
[----:B------:R-:W-:Y:S02]  /*0a40*/  @P3 LEA.HI.SX32 R69, R9, R72, 0x1e ;  /* 0x0000004809453211 */ /* 0x000fe400078ff2ff */
[----:B------:R-:W2:Y:S03]  /*0a50*/  @P1 LDG.E.128 R8, desc[UR6][R10.64] ;  /* 0x000000060a081981 */ /* 0x000ea6000c1e1d00 */
[----:B-1----:R-:W-:Y:S01]  /*0a60*/  @P3 IMAD.WIDE.U32 R12, R69, 0x10, R12 ;  /* 0x00000010450c3825 */ /* 0x002fe200078e000c */
[----:B------:R-:W-:Y:S01]  /*0a70*/  @P1 PLOP3.LUT P0, PT, P2, PT, PT, 0x80, 0x8 ;  /* 0x000000000008181c */ /* 0x000fe2000170f070 */
[----:B------:R-:W1:Y:S03]  /*0a80*/  LDC.64 R16, c[0x0][0x3f8] ;  /* 0x0000fe00ff107b82 */ /* 0x000e660000000a00 */
[----:B------:R0:W2:Y:S01]  /*0a90*/  @P3 LDG.E.128 R4, desc[UR6][R12.64] ;  /* 0x000000060c043981 */ /* 0x0000a2000c1e1d00 */
[----:B------:R-:W-:-:S02]  /*0aa0*/  @P1 PLOP3.LUT P6, PT, P0, PT, PT, 0x80, 0x8 ;  /* 0x000000000008181c */ /* 0x000fc400007cf070 */
[----:B------:R-:W-:Y:S02]  /*0ab0*/  PLOP3.LUT P5, PT, PT, PT, PT, 0x8, 0x80 ;  /* 0x000000000080781c */ /* 0x000fe40003fae170 */
[----:B------:R-:W-:Y:S01]  /*0ac0*/  @P1 PLOP3.LUT P5, PT, P0, PT, PT, 0x80, 0x8 ;  /* 0x000000000008181c */ /* 0x000fe200007af070 */
[----:B------:R-:W4:Y:S01]  /*0ad0*/  @P3 LDC.64 R108, c[0x0][0x390] ;  /* 0x0000e400ff6c3b82 */ /* 0x000f220000000a00 */
[----:B------:R-:W-:-:S07]  /*0ae0*/  PLOP3.LUT P4, PT, PT, PT, PT, 0x8, 0x80 ;  /* 0x000000000080781c */ /* 0x000fce0003f8e170 */
[----:B0-----:R-:W0:Y:S01]  /*0af0*/  @P1 LDC.64 R12, c[0x0][0x3a0] ;  /* 0x0000e800ff0c1b82 */ /* 0x001e220000000a00 */
[----:B------:R-:W-:Y:S02]  /*0b00*/  @P1 PLOP3.LUT P4, PT, P0, PT, PT, 0x80, 0x8 ;  /* 0x000000000008181c */ /* 0x000fe4000078f070 */
[----:B------:R-:W-:Y:S02]  /*0b10*/  @P3 IADD3 R21, PT, PT, R69, 0x20, RZ ;  /* 0x0000002045153810 */ /* 0x000fe40007ffe0ff */
[----:B------:R-:W-:Y:S01]  /*0b20*/  IADD3 R25, PT, PT, R68, 0x20, RZ ;  /* 0x0000002044197810 */ /* 0x000fe20007ffe0ff */
[----:B-1----:R-:W-:-:S04]  /*0b30*/  IMAD.WIDE R22, R0, 0x4, R16 ;  /* 0x0000000400167825 */ /* 0x002fc800078e0210 */
[----:B------:R-:W-:Y:S01]  /*0b40*/  IMAD.WIDE.U32 R16, R68, 0x10, R106 ;  /* 0x0000001044107825 */ /* 0x000fe200078e006a */
[----:B------:R1:W5:Y:S03]  /*0b50*/  LDG.E R82, desc[UR6][R22.64] ;  /* 0x0000000616527981 */ /* 0x000366000c1e1900 */
[----:B---3--:R-:W-:-:S04]  /*0b60*/  @P3 IMAD.WIDE.U32 R20, R21, 0x10, R14 ;  /* 0x0000001015143825 */ /* 0x008fc800078e000e */
[----:B0-----:R-:W-:-:S04]  /*0b70*/  @P1 IMAD.WIDE.U32 R12, R25, 0x10, R12 ;  /* 0x00000010190c1825 */ /* 0x001fc800078e000c */
[CC--:B--2---:R-:W-:Y:S01]  /*0b80*/  @P6 FFMA.FTZ R8, R4.reuse, R81.reuse, R8 ;  /* 0x0000005104086223 */ /* 0x0c4fe20000010008 */
[----:B------:R-:W-:Y:S02]  /*0b90*/  PLOP3.LUT P6, PT, PT, PT, PT, 0x8, 0x80 ;  /* 0x000000000080781c */ /* 0x000fe40003fce170 */
[----:B------:R-:W-:Y:S01]  /*0ba0*/  @P1 PLOP3.LUT P6, PT, P0, PT, PT, 0x80, 0x8 ;  /* 0x000000000008181c */ /* 0x000fe200007cf070 */
[-C--:B------:R-:W-:Y:S01]  /*0bb0*/  @!P1 FMUL.FTZ R18, R4, R81.reuse ;  /* 0x0000005104129220 */ /* 0x080fe20000410000 */
[CC--:B------:R-:W-:Y:S01]  /*0bc0*/  @!P1 FMUL.FTZ R19, R5.reuse, R81.reuse ;  /* 0x0000005105139220 */ /* 0x0c0fe20000410000 */
[----:B------:R-:W-:Y:S01]  /*0bd0*/  @!P1 PLOP3.LUT P0, PT, P2, PT, PT, 0x80, 0x8 ;  /* 0x000000000008981c */ /* 0x000fe2000170f070 */
[----:B------:R-:W-:-:S03]  /*0be0*/  @P5 FFMA.FTZ R9, R5, R81, R9 ;  /* 0x0000005105095223 */ /* 0x000fc60000010009 */
[----:B------:R-:W-:Y:S01]  /*0bf0*/  @!P1 FSEL R8, R18, RZ, P0 ;  /* 0x000000ff12089208 */ /* 0x000fe20000000000 */
[CC--:B------:R-:W-:Y:S01]  /*0c00*/  @!P1 FMUL.FTZ R18, R6.reuse, R81.reuse ;  /* 0x0000005106129220 */ /* 0x0c0fe20000410000 */
[----:B------:R-:W-:Y:S01]  /*0c10*/  @!P1 FSEL R9, R19, RZ, P0 ;  /* 0x000000ff13099208 */ /* 0x000fe20000000000 */
[CC--:B------:R-:W-:Y:S01]  /*0c20*/  @!P1 FMUL.FTZ R19, R7.reuse, R81.reuse ;  /* 0x0000005107139220 */ /* 0x0c0fe20000410000 */
[-C--:B------:R-:W-:Y:S02]  /*0c30*/  @P4 FFMA.FTZ R10, R6, R81.reuse, R10 ;  /* 0x00000051060a4223 */ /* 0x080fe4000001000a */
[----:B------:R-:W-:Y:S01]  /*0c40*/  @P6 FFMA.FTZ R11, R7, R81, R11 ;  /* 0x00000051070b6223 */ /* 0x000fe2000001000b */
[----:B------:R-:W-:Y:S02]  /*0c50*/  @!P1 FSEL R10, R18, RZ, P0 ;  /* 0x000000ff120a9208 */ /* 0x000fe40000000000 */
[----:B------:R-:W-:Y:S02]  /*0c60*/  @!P1 FSEL R11, R19, RZ, P0 ;  /* 0x000000ff130b9208 */ /* 0x000fe40000000000 */
[----:B------:R-:W0:Y:S03]  /*0c70*/  @P3 LDC.64 R18, c[0x0][0x390] ;  /* 0x0000e400ff123b82 */ /* 0x000e260000000a00 */
[----:B------:R2:W-:Y:S04]  /*0c80*/  STG.E.128 desc[UR6][R16.64], R8 ;  /* 0x0000000810007986 */ /* 0x0005e8000c101d06 */
[----:B------:R-:W3:Y:S04]  /*0c90*/  @P3 LDG.E.128 R4, desc[UR6][R20.64] ;  /* 0x0000000614043981 */ /* 0x000ee8000c1e1d00 */
[----:B------:R-:W4:Y:S01]  /*0ca0*/  @P1 LDG.E.128 R12, desc[UR6][R12.64] ;  /* 0x000000060c0c1981 */ /* 0x000f22000c1e1d00 */
[----:B------:R-:W-:-:S02]  /*0cb0*/  PLOP3.LUT P2, PT, PT, PT, PT, 0x8, 0x80 ;  /* 0x000000000080781c */ /* 0x000fc40003f4e170 */
[----:B------:R-:W-:Y:S02]  /*0cc0*/  PLOP3.LUT P4, PT, PT, PT, PT, 0x8, 0x80 ;  /* 0x000000000080781c */ /* 0x000fe40003f8e170 */
[----:B------:R-:W-:Y:S02]  /*0cd0*/  @P1 PLOP3.LUT P2, PT, P0, PT, PT, 0x80, 0x8 ;  /* 0x000000000008181c */ /* 0x000fe4000074f070 */
[----:B------:R-:W-:Y:S01]  /*0ce0*/  @P1 PLOP3.LUT P4, PT, P0, PT, PT, 0x80, 0x8 ;  /* 0x000000000008181c */ /* 0x000fe2000078f070 */
[----:B--2---:R-:W2:Y:S01]  /*0cf0*/  @P1 LDC.64 R16, c[0x0][0x3a0] ;  /* 0x0000e800ff101b82 */ /* 0x004ea20000000a00 */
[----:B------:R-:W-:Y:S02]  /*0d00*/  PLOP3.LUT P5, PT, PT, PT, PT, 0x8, 0x80 ;  /* 0x000000000080781c */ /* 0x000fe40003fae170 */
[----:B------:R-:W-:Y:S02]  /*0d10*/  PLOP3.LUT P6, PT, PT, PT, PT, 0x8, 0x80 ;  /* 0x000000000080781c */ /* 0x000fe40003fce170 */
[----:B------:R-:W-:-:S02]  /*0d20*/  @P1 PLOP3.LUT P5, PT, P0, PT, PT, 0x80, 0x8 ;  /* 0x000000000008181c */ /* 0x000fc400007af070 */
[----:B------:R-:W-:Y:S02]  /*0d30*/  @P1 PLOP3.LUT P6, PT, P0, PT, PT, 0x80, 0x8 ;  /* 0x000000000008181c */ /* 0x000fe400007cf070 */
[----:B-1----:R-:W-:Y:S02]  /*0d40*/  @P3 IADD3 R23, PT, PT, R69, 0x40, RZ ;  /* 0x0000004045173810 */ /* 0x002fe40007ffe0ff */
[----:B------:R-:W-:-:S05]  /*0d50*/  IADD3 R27, PT, PT, R68, 0x40, RZ ;  /* 0x00000040441b7810 */ /* 0x000fca0007ffe0ff */
[----:B--2---:R-:W-:-:S04]  /*0d60*/  @P1 IMAD.WIDE.U32 R16, R27, 0x10, R16 ;  /* 0x000000101b101825 */ /* 0x004fc800078e0010 */
[CC--:B---3--:R-:W-:Y:S01]  /*0d70*/  @!P1 FMUL.FTZ R20, R4.reuse, R81.reuse ;  /* 0x0000005104149220 */ /* 0x0c8fe20000410000 */
[CC--:B------:R-:W-:Y:S01]  /*0d80*/  @!P1 FMUL.FTZ R21, R5.reuse, R81.reuse ;  /* 0x0000005105159220 */ /* 0x0c0fe20000410000 */
[-C--:B----4-:R-:W-:Y:S01]  /*0d90*/  @P2 FFMA.FTZ R12, R4, R81.reuse, R12 ;  /* 0x00000051040c2223 */ /* 0x090fe2000001000c */
[-C--:B------:R-:W-:Y:S02]  /*0da0*/  @P4 FFMA.FTZ R13, R5, R81.reuse, R13 ;  /* 0x00000051050d4223 */ /* 0x080fe4000001000d */
[----:B------:R-:W-:Y:S01]  /*0db0*/  @!P1 FSEL R12, R20, RZ, P0 ;  /* 0x000000ff140c9208 */ /* 0x000fe20000000000 */
[CC--:B------:R-:W-:Y:S01]  /*0dc0*/  @!P1 FMUL.FTZ R20, R6.reuse, R81.reuse ;  /* 0x0000005106149220 */ /* 0x0c0fe20000410000 */
[----:B------:R-:W-:Y:S01]  /*0dd0*/  @!P1 FSEL R13, R21, RZ, P0 ;  /* 0x000000ff150d9208 */ /* 0x000fe20000000000 */
[CC--:B------:R-:W-:Y:S01]  /*0de0*/  @!P1 FMUL.FTZ R21, R7.reuse, R81.reuse ;  /* 0x0000005107159220 */ /* 0x0c0fe20000410000 */
[-C--:B------:R-:W-:Y:S01]  /*0df0*/  @P5 FFMA.FTZ R14, R6, R81.reuse, R14 ;  /* 0x00000051060e5223 */ /* 0x080fe2000001000e */
[----:B------:R-:W-:Y:S01]  /*0e00*/  @P6 FFMA.FTZ R15, R7, R81, R15 ;  /* 0x00000051070f6223 */ /* 0x000fe2000001000f */
[----:B------:R-:W-:-:S02]  /*0e10*/  @!P1 FSEL R14, R20, RZ, P0 ;  /* 0x000000ff140e9208 */ /* 0x000fc40000000000 */
[----:B------:R-:W-:Y:S01]  /*0e20*/  @!P1 FSEL R15, R21, RZ, P0 ;  /* 0x000000ff150f9208 */ /* 0x000fe20000000000 */
[----:B------:R-:W-:-:S04]  /*0e30*/  IMAD.WIDE.U32 R20, R25, 0x10, R106 ;  /* 0x0000001019147825 */ /* 0x000fc800078e006a */
[----:B0-----:R-:W-:Y:S01]  /*0e40*/  @P3 IMAD.WIDE.U32 R24, R23, 0x10, R18 ;  /* 0x0000001017183825 */ /* 0x001fe200078e0012 */
[----:B------:R0:W-:Y:S01]  /*0e50*/  STG.E.128 desc[UR6][R20.64], R12 ;  /* 0x0000000c14007986 */ /* 0x0001e2000c101d06 */
[----:B------:R-:W1:Y:S03]  /*0e60*/  @P3 LDC.64 R22, c[0x0][0x390] ;  /* 0x0000e400ff163b82 */ /* 0x000e660000000a00 */
[----:B------:R-:W2:Y:S04]  /*0e70*/  @P3 LDG.E.128 R4, desc[UR6][R24.64] ;  /* 0x0000000618043981 */ /* 0x000ea8000c1e1d00 */
[----:B------:R-:W3:Y:S01]  /*0e80*/  @P1 LDG.E.128 R16, desc[UR6][R16.64] ;  /* 0x0000000610101981 */ /* 0x000ee2000c1e1d00 */
[----:B------:R-:W-:-:S02]  /*0e90*/  PLOP3.LUT P2, PT, PT, PT, PT, 0x8, 0x80 ;  /* 0x000000000080781c */ /* 0x000fc40003f4e170 */
[----:B------:R-:W-:Y:S02]  /*0ea0*/  PLOP3.LUT P4, PT, PT, PT, PT, 0x8, 0x80 ;  /* 0x000000000080781c */ /* 0x000fe40003f8e170 */
[----:B------:R-:W-:Y:S02]  /*0eb0*/  @P1 PLOP3.LUT P2, PT, P0, PT, PT, 0x80, 0x8 ;  /* 0x000000000008181c */ /* 0x000fe4000074f070 */
[----:B------:R-:W-:Y:S01]  /*0ec0*/  @P1 PLOP3.LUT P4, PT, P0, PT, PT, 0x80, 0x8 ;  /* 0x000000000008181c */ /* 0x000fe2000078f070 */
[----:B0-----:R-:W0:Y:S01]  /*0ed0*/  @P1 LDC.64 R20, c[0x0][0x3a0] ;  /* 0x0000e800ff141b82 */ /* 0x001e220000000a00 */
[----:B------:R-:W-:Y:S02]  /*0ee0*/  PLOP3.LUT P5, PT, PT, PT, PT, 0x8, 0x80 ;  /* 0x000000000080781c */ /* 0x000fe40003fae170 */
[----:B------:R-:W-:Y:S02]  /*0ef0*/  PLOP3.LUT P6, PT, PT, PT, PT, 0x8, 0x80 ;  /* 0x000000000080781c */ /* 0x000fe40003fce170 */
[----:B------:R-:W-:-:S02]  /*0f00*/  @P1 PLOP3.LUT P5, PT, P0, PT, PT, 0x80, 0x8 ;  /* 0x000000000008181c */ /* 0x000fc400007af070 */
[----:B------:R-:W-:Y:S02]  /*0f10*/  @P1 PLOP3.LUT P6, PT, P0, PT, PT, 0x80, 0x8 ;  /* 0x000000000008181c */ /* 0x000fe400007cf070 */
[----:B------:R-:W-:Y:S02]  /*0f20*/  @P3 IADD3 R29, PT, PT, R69, 0x60, RZ ;  /* 0x00000060451d3810 */ /* 0x000fe40007ffe0ff */
[----:B------:R-:W-:-:S03]  /*0f30*/  IADD3 R31, PT, PT, R68, 0x60, RZ ;  /* 0x00000060441f7810 */ /* 0x000fc60007ffe0ff */
[----:B-1----:R-:W-:-:S04]  /*0f40*/  @P3 IMAD.WIDE.U32 R28, R29, 0x10, R22 ;  /* 0x000000101d1c3825 */ /* 0x002fc800078e0016 */
[----:B0-----:R-:W-:-:S04]  /*0f50*/  @P1 IMAD.WIDE.U32 R20, R31, 0x10, R20 ;  /* 0x000000101f141825 */ /* 0x001fc800078e0014 */
[CC--:B--2---:R-:W-:Y:S01]  /*0f60*/  @!P1 FMUL.FTZ R24, R4.reuse, R81.reuse ;  /* 0x0000005104189220 */ /* 0x0c4fe20000410000 */
[CC--:B------:R-:W-:Y:S01]  /*0f70*/  @!P1 FMUL.FTZ R25, R5.reuse, R81.reuse ;  /* 0x0000005105199220 */ /* 0x0c0fe20000410000 */
[-C--:B---3--:R-:W-:Y:S01]  /*0f80*/  @P2 FFMA.FTZ R16, R4, R81.reuse, R16 ;  /* 0x0000005104102223 */ /* 0x088fe20000010010 */
        /* <DEDUP_REMOVED lines=9> */
[----:B------:R-:W-:Y:S01]  /*1020*/  IMAD.WIDE.U32 R24, R27, 0x10, R106 ;  /* 0x000000101b187825 */ /* 0x000fe200078e006a */
[----:B------:R-:W-:Y:S01]  /*1030*/  PLOP3.LUT P2, PT, PT, PT, PT, 0x8, 0x80 ;  /* 0x000000000080781c */ /* 0x000fe20003f4e170 */
[----:B------:R-:W0:Y:S03]  /*1040*/  @P3 LDC.64 R26, c[0x0][0x390] ;  /* 0x0000e400ff1a3b82 */ /* 0x000e260000000a00 */
[----:B------:R1:W-:Y:S04]  /*1050*/  STG.E.128 desc[UR6][R24.64], R16 ;  /* 0x0000001018007986 */ /* 0x0003e8000c101d06 */
[----:B------:R-:W2:Y:S04]  /*1060*/  @P3 LDG.E.128 R4, desc[UR6][R28.64] ;  /* 0x000000061c043981 */ /* 0x000ea8000c1e1d00 */
[----:B------:R-:W3:Y:S01]  /*1070*/  @P1 LDG.E.128 R20, desc[UR6][R20.64] ;  /* 0x0000000614141981 */ /* 0x000ee2000c1e1d00 */
[----:B------:R-:W-:-:S02]  /*1080*/  PLOP3.LUT P4, PT, PT, PT, PT, 0x8, 0x80 ;  /* 0x000000000080781c */ /* 0x000fc40003f8e170 */
[----:B------:R-:W-:Y:S02]  /*1090*/  @P1 PLOP3.LUT P2, PT, P0, PT, PT, 0x80, 0x8 ;  /* 0x000000000008181c */ /* 0x000fe4000074f070 */
[----:B------:R-:W-:Y:S01]  /*10a0*/  @P1 PLOP3.LUT P4, PT, P0, PT, PT, 0x80, 0x8 ;  /* 0x000000000008181c */ /* 0x000fe2000078f070 */
[----:B-1----:R-:W1:Y:S01]  /*10b0*/  @P1 LDC.64 R24, c[0x0][0x3a0] ;  /* 0x0000e800ff181b82 */ /* 0x002e620000000a00 */
[----:B------:R-:W-:Y:S02]  /*10c0*/  PLOP3.LUT P5, PT, PT, PT, PT, 0x8, 0x80 ;  /* 0x000000000080781c */ /* 0x000fe40003fae170 */
[----:B------:R-:W-:Y:S02]  /*10d0*/  PLOP3.LUT P6, PT, PT, PT, PT, 0x8, 0x80 ;  /* 0x000000000080781c */ /* 0x000fe40003fce170 */
[----:B------:R-:W-:Y:S02]  /*10e0*/  @P1 PLOP3.LUT P5, PT, P0, PT, PT, 0x80, 0x8 ;  /* 0x000000000008181c */ /* 0x000fe400007af070 */
[----:B------:R-:W-:-:S02]  /*10f0*/  @P1 PLOP3.LUT P6, PT, P0, PT, PT, 0x80, 0x8 ;  /* 0x000000000008181c */ /* 0x000fc400007cf070 */
[----:B------:R-:W-:Y:S02]  /*1100*/  @P3 IADD3 R35, PT, PT, R69, 0x80, RZ ;  /* 0x0000008045233810 */ /* 0x000fe40007ffe0ff */
[----:B------:R-:W-:-:S03]  /*1110*/  IADD3 R33, PT, PT, R68, 0x80, RZ ;  /* 0x0000008044217810 */ /* 0x000fc60007ffe0ff */
[----:B0-----:R-:W-:-:S04]  /*1120*/  @P3 IMAD.WIDE.U32 R34, R35, 0x10, R26 ;  /* 0x0000001023223825 */ /* 0x001fc800078e001a */
[----:B-1----:R-:W-:-:S04]  /*1130*/  @P1 IMAD.WIDE.U32 R24, R33, 0x10, R24 ;  /* 0x0000001021181825 */ /* 0x002fc800078e0018 */
        /* <DEDUP_REMOVED lines=18> */
[----:B------:R-:W-:-:S02]  /*1260*/  @P1 PLOP3.LUT P2, PT, P0, PT, PT, 0x80, 0x8 ;  /* 0x000000000008181c */ /* 0x000fc4000074f070 */
[----:B------:R-:W-:Y:S02]  /*1270*/  PLOP3.LUT P4, PT, PT, PT, PT, 0x8, 0x80 ;  /* 0x000000000080781c */ /* 0x000fe40003f8e170 */
        /* <DEDUP_REMOVED lines=15> */
[-C--:B------:R-:W-:Y:S01]  /*1370*/  @!P1 FMUL.FTZ R32, R6, R81.reuse ;  /* 0x0000005106209220 */ /* 0x080fe20000410000 */
[----:B------:R-:W-:Y:S01]  /*1380*/  @!P1 FSEL R25, R34, RZ, P0 ;  /* 0x000000ff22199208 */ /* 0x000fe20000000000 */
[CC--:B------:R-:W-:Y:S01]  /*1390*/  @!P1 FMUL.FTZ R34, R7.reuse, R81.reuse ;  /* 0x0000005107229220 */ /* 0x0c0fe20000410000 */
[-C--:B------:R-:W-:Y:S01]  /*13a0*/  @P5 FFMA.FTZ R26, R6, R81.reuse, R26 ;  /* 0x00000051061a5223 */ /* 0x080fe2000001001a */
[----:B------:R-:W-:Y:S01]  /*13b0*/  @P6 FFMA.FTZ R27, R7, R81, R27 ;  /* 0x00000051071b6223 */ /* 0x000fe2000001001b */
[----:B------:R-:W-:Y:S01]  /*13c0*/  @!P1 FSEL R26, R32, RZ, P0 ;  /* 0x000000ff201a9208 */ /* 0x000fe20000000000 */
[----:B------:R-:W-:Y:S01]  /*13d0*/  IMAD.WIDE.U32 R32, R33, 0x10, R106 ;  /* 0x0000001021207825 */ /* 0x000fe200078e006a */
[----:B------:R-:W-:-:S02]  /*13e0*/  @!P1 FSEL R27, R34, RZ, P0 ;  /* 0x000000ff221b9208 */ /* 0x000fc40000000000 */
[----:B------:R-:W0:Y:S03]  /*13f0*/  @P3 LDC.64 R34, c[0x0][0x390] ;  /* 0x0000e400ff223b82 */ /* 0x000e260000000a00 */
[----:B------:R1:W-:Y:S04]  /*1400*/  STG.E.128 desc[UR6][R32.64], R24 ;  /* 0x0000001820007986 */ /* 0x0003e8000c101d06 */
[----:B------:R-:W2:Y:S04]  /*1410*/  @P3 LDG.E.128 R4, desc[UR6][R36.64] ;  /* 0x0000000624043981 */ /* 0x000ea8000c1e1d00 */
[----:B------:R-:W3:Y:S01]  /*1420*/  @P1 LDG.E.128 R28, desc[UR6][R28.64] ;  /* 0x000000061c1c1981 */ /* 0x000ee2000c1e1d00 */
[----:B------:R-:W-:-:S02]  /*1430*/  PLOP3.LUT P2, PT, PT, PT, PT, 0x8, 0x80 ;  /* 0x000000000080781c */ /* 0x000fc40003f4e170 */
[----:B------:R-:W-:Y:S02]  /*1440*/  @P1 PLOP3.LUT P2, PT, P0, PT, PT, 0x80, 0x8 ;  /* 0x000000000008181c */ /* 0x000fe4000074f070 */
[----:B------:R-:W-:Y:S01]  /*1450*/  PLOP3.LUT P4, PT, PT, PT, PT, 0x8, 0x80 ;  /* 0x000000000080781c */ /* 0x000fe20003f8e170 */
[----:B-1----:R-:W1:Y:S01]  /*1460*/  @P1 LDC.64 R32, c[0x0][0x3a0] ;  /* 0x0000e800ff201b82 */ /* 0x002e620000000a00 */
[----:B------:R-:W-:Y:S02]  /*1470*/  @P1 PLOP3.LUT P4, PT, P0, PT, PT, 0x80, 0x8 ;  /* 0x000000000008181c */ /* 0x000fe4000078f070 */
[----:B------:R-:W-:Y:S02]  /*1480*/  PLOP3.LUT P6, PT, PT, PT, PT, 0x8, 0x80 ;  /* 0x000000000080781c */ /* 0x000fe40003fce170 */
[----:B------:R-:W-:Y:S02]  /*1490*/  PLOP3.LUT P5, PT, PT, PT, PT, 0x8, 0x80 ;  /* 0x000000000080781c */ /* 0x000fe40003fae170 */
[----:B------:R-:W-:-:S02]  /*14a0*/  @P1 PLOP3.LUT P6, PT, P0, PT, PT, 0x80, 0x8 ;  /* 0x000000000008181c */ /* 0x000fc400007cf070 */
[----:B------:R-:W-:Y:S02]  /*14b0*/  @P1 PLOP3.LUT P5, PT, P0, PT, PT, 0x80, 0x8 ;  /* 0x000000000008181c */ /* 0x000fe400007af070 */
[----:B------:R-:W-:-:S05]  /*14c0*/  @P3 IADD3 R65, PT, PT, R69, 0xc0, RZ ;  /* 0x000000c045413810 */ /* 0x000fca0007ffe0ff */
[----:B0-----:R-:W-:-:S04]  /*14d0*/  @P3 IMAD.WIDE.U32 R64, R65, 0x10, R34 ;  /* 0x0000001041403825 */ /* 0x001fc800078e0022 */
[CC--:B--2---:R-:W-:Y:S01]  /*14e0*/  @!P1 FMUL.FTZ R36, R4.reuse, R81.reuse ;  /* 0x0000005104249220 */ /* 0x0c4fe20000410000 */
[-C--:B------:R-:W-:Y:S01]  /*14f0*/  @!P1 FMUL.FTZ R37, R5, R81.reuse ;  /* 0x0000005105259220 */ /* 0x080fe20000410000 */
[-C--:B------:R-:W-:Y:S01]  /*1500*/  @!P1 FMUL.FTZ R38, R7, R81.reuse ;  /* 0x0000005107269220 */ /* 0x080fe20000410000 */
[-C--:B---3--:R-:W-:Y:S02]  /*1510*/  @P2 FFMA.FTZ R28, R4, R81.reuse, R28 ;  /* 0x00000051041c2223 */ /* 0x088fe4000001001c */
[----:B------:R-:W-:Y:S01]  /*1520*/  @!P1 FSEL R28, R36, RZ, P0 ;  /* 0x000000ff241c9208 */ /* 0x000fe20000000000 */
[CC--:B------:R-:W-:Y:S01]  /*1530*/  @!P1 FMUL.FTZ R36, R6.reuse, R81.reuse ;  /* 0x0000005106249220 */ /* 0x0c0fe20000410000 */
[-C--:B------:R-:W-:Y:S01]  /*1540*/  @P4 FFMA.FTZ R29, R5, R81.reuse, R29 ;  /* 0x00000051051d4223 */ /* 0x080fe2000001001d */
[-C--:B------:R-:W-:Y:S01]  /*1550*/  @P6 FFMA.FTZ R31, R7, R81.reuse, R31 ;  /* 0x00000051071f6223 */ /* 0x080fe2000001001f */
[----:B------:R-:W-:Y:S01]  /*1560*/  @!P1 FSEL R29, R37, RZ, P0 ;  /* 0x000000ff251d9208 */ /* 0x000fe20000000000 */
[----:B------:R-:W-:Y:S01]  /*1570*/  @P5 FFMA.FTZ R30, R6, R81, R30 ;  /* 0x00000051061e5223 */ /* 0x000fe2000001001e */
[----:B------:R-:W-:-:S02]  /*1580*/  IADD3 R37, PT, PT, R68, 0xc0, RZ ;  /* 0x000000c044257810 */ /* 0x000fc40007ffe0ff */
[----:B------:R-:W-:Y:S01]  /*1590*/  @!P1 FSEL R31, R38, RZ, P0 ;  /* 0x000000ff261f9208 */ /* 0x000fe20000000000 */
[----:B------:R-:W-:Y:S01]  /*15a0*/  IMAD.WIDE.U32 R38, R39, 0x10, R106 ;  /* 0x0000001027267825 */ /* 0x000fe200078e006a */
[----:B------:R-:W-:-:S03]  /*15b0*/  @!P1 FSEL R30, R36, RZ, P0 ;  /* 0x000000ff241e9208 */ /* 0x000fc60000000000 */
[----:B-1----:R-:W-:Y:S02]  /*15c0*/  @P1 IMAD.WIDE.U32 R32, R37, 0x10, R32 ;  /* 0x0000001025201825 */ /* 0x002fe400078e0020 */
[----:B------:R0:W-:Y:S01]  /*15d0*/  STG.E.128 desc[UR6][R38.64], R28 ;  /* 0x0000001c26007986 */ /* 0x0001e2000c101d06 */
[----:B------:R-:W-:Y:S01]  /*15e0*/  PLOP3.LUT P2, PT, PT, PT, PT, 0x8, 0x80 ;  /* 0x000000000080781c */ /* 0x000fe20003f4e170 */
[----:B------:R-:W1:Y:S02]  /*15f0*/  @P1 LDC.64 R36, c[0x0][0x3a0] ;  /* 0x0000e800ff241b82 */ /* 0x000e640000000a00 */
[----:B------:R2:W0:Y:S04]  /*1600*/  @P3 LDG.E.128 R4, desc[UR6][R64.64] ;  /* 0x0000000640043981 */ /* 0x000428000c1e1d00 */
[----:B------:R-:W3:Y:S01]  /*1610*/  @P1 LDG.E.128 R32, desc[UR6][R32.64] ;  /* 0x0000000620201981 */ /* 0x000ee2000c1e1d00 */
[----:B------:R-:W-:-:S02]  /*1620*/  PLOP3.LUT P4, PT, PT, PT, PT, 0x8, 0x80 ;  /* 0x000000000080781c */ /* 0x000fc40003f8e170 */
[----:B------:R-:W-:Y:S02]  /*1630*/  @P1 PLOP3.LUT P2, PT, P0, PT, PT, 0x80, 0x8 ;  /* 0x000000000008181c */ /* 0x000fe4000074f070 */
[----:B------:R-:W-:Y:S02]  /*1640*/  @P1 PLOP3.LUT P4, PT, P0, PT, PT, 0x80, 0x8 ;  /* 0x000000000008181c */ /* 0x000fe4000078f070 */
[----:B------:R-:W-:Y:S02]  /*1650*/  PLOP3.LUT P5, PT, PT, PT, PT, 0x8, 0x80 ;  /* 0x000000000080781c */ /* 0x000fe40003fae170 */
[----:B------:R-:W-:Y:S02]  /*1660*/  PLOP3.LUT P6, PT, PT, PT, PT, 0x8, 0x80 ;  /* 0x000000000080781c */ /* 0x000fe40003fce170 */
[----:B------:R-:W-:Y:S02]  /*1670*/  @P1 PLOP3.LUT P5, PT, P0, PT, PT, 0x80, 0x8 ;  /* 0x000000000008181c */ /* 0x000fe400007af070 */
[----:B------:R-:W-:-:S02]  /*1680*/  @P1 PLOP3.LUT P6, PT, P0, PT, PT, 0x80, 0x8 ;  /* 0x000000000008181c */ /* 0x000fc400007cf070 */
[----:B------:R-:W-:Y:S02]  /*1690*/  @P3 IADD3 R71, PT, PT, R69, 0xe0, RZ ;  /* 0x000000e045473810 */ /* 0x000fe40007ffe0ff */
[----:B--2---:R-:W-:-:S03]  /*16a0*/  IADD3 R65, PT, PT, R68, 0xe0, RZ ;  /* 0x000000e044417810 */ /* 0x004fc60007ffe0ff */
[----:B------:R-:W-:-:S04]  /*16b0*/  @P3 IMAD.WIDE.U32 R66, R71, 0x10, R66 ;  /* 0x0000001047423825 */ /* 0x000fc800078e0042 */
[----:B-1----:R-:W-:-:S04]  /*16c0*/  @P1 IMAD.WIDE.U32 R36, R65, 0x10, R36 ;  /* 0x0000001041241825 */ /* 0x002fc800078e0024 */
[CC--:B0-----:R-:W-:Y:S01]  /*16d0*/  @!P1 FMUL.FTZ R38, R4.reuse, R81.reuse ;  /* 0x0000005104269220 */ /* 0x0c1fe20000410000 */
[-C--:B------:R-:W-:Y:S01]  /*16e0*/  @!P1 FMUL.FTZ R39, R5, R81.reuse ;  /* 0x0000005105279220 */ /* 0x080fe20000410000 */
[-C--:B------:R-:W-:Y:S01]  /*16f0*/  @!P1 FMUL.FTZ R64, R7, R81.reuse ;  /* 0x0000005107409220 */ /* 0x080fe20000410000 */
[-C--:B---3--:R-:W-:Y:S01]  /*1700*/  @P2 FFMA.FTZ R32, R4, R81.reuse, R32 ;  /* 0x0000005104202223 */ /* 0x088fe20000010020 */
[-C--:B------:R-:W-:Y:S01]  /*1710*/  @P4 FFMA.FTZ R33, R5, R81.reuse, R33 ;  /* 0x0000005105214223 */ /* 0x080fe20000010021 */
[----:B------:R-:W-:Y:S01]  /*1720*/  @!P1 FSEL R32, R38, RZ, P0 ;  /* 0x000000ff26209208 */ /* 0x000fe20000000000 */
[-C--:B------:R-:W-:Y:S01]  /*1730*/  @!P1 FMUL.FTZ R38, R6, R81.reuse ;  /* 0x0000005106269220 */ /* 0x080fe20000410000 */
[----:B------:R-:W-:Y:S02]  /*1740*/  @!P1 FSEL R33, R39, RZ, P0 ;  /* 0x000000ff27219208 */ /* 0x000fe40000000000 */
[----:B------:R-:W-:Y:S01]  /*1750*/  IADD3 R39, PT, PT, R68, 0xc0, RZ ;  /* 0x000000c044277810 */ /* 0x000fe20007ffe0ff */
[-C--:B------:R-:W-:Y:S01]  /*1760*/  @P5 FFMA.FTZ R34, R6, R81.reuse, R34 ;  /* 0x0000005106225223 */ /* 0x080fe20000010022 */
[----:B------:R-:W-:Y:S01]  /*1770*/  @P6 FFMA.FTZ R35, R7, R81, R35 ;  /* 0x0000005107236223 */ /* 0x000fe20000010023 */
[----:B------:R-:W-:-:S02]  /*1780*/  @!P1 FSEL R34, R38, RZ, P0 ;  /* 0x000000ff26229208 */ /* 0x000fc40000000000 */
[----:B------:R-:W-:Y:S01]  /*1790*/  @!P1 FSEL R35, R64, RZ, P0 ;  /* 0x000000ff40239208 */ /* 0x000fe20000000000 */
[----:B------:R-:W-:-:S05]  /*17a0*/  IMAD.WIDE.U32 R104, R39, 0x10, R106 ;  /* 0x0000001027687825 */ /* 0x000fca00078e006a */
[----:B------:R0:W-:Y:S04]  /*17b0*/  STG.E.128 desc[UR6][R104.64], R32 ;  /* 0x0000002068007986 */ /* 0x0001e8000c101d06 */
[----:B------:R1:W2:Y:S04]  /*17c0*/  @P3 LDG.E.128 R4, desc[UR6][R66.64] ;  /* 0x0000000642043981 */ /* 0x0002a8000c1e1d00 */
[----:B------:R-:W3:Y:S01]  /*17d0*/  @P1 LDG.E.128 R36, desc[UR6][R36.64] ;  /* 0x0000000624241981 */ /* 0x000ee2000c1e1d00 */
[----:B------:R-:W-:Y:S02]  /*17e0*/  PLOP3.LUT P2, PT, PT, PT, PT, 0x8, 0x80 ;  /* 0x000000000080781c */ /* 0x000fe40003f4e170 */
[----:B------:R-:W-:-:S02]  /*17f0*/  PLOP3.LUT P4, PT, PT, PT, PT, 0x8, 0x80 ;  /* 0x000000000080781c */ /* 0x000fc40003f8e170 */
[----:B------:R-:W-:Y:S02]  /*1800*/  @P1 PLOP3.LUT P2, PT, P0, PT, PT, 0x80, 0x8 ;  /* 0x000000000008181c */ /* 0x000fe4000074f070 */
[----:B------:R-:W-:Y:S01]  /*1810*/  @P1 PLOP3.LUT P4, PT, P0, PT, PT, 0x80, 0x8 ;  /* 0x000000000008181c */ /* 0x000fe2000078f070 */
[----:B0-----:R-:W0:Y:S01]  /*1820*/  @P1 LDC.64 R104, c[0x0][0x3a0] ;  /* 0x0000e800ff681b82 */ /* 0x001e220000000a00 */
[----:B------:R-:W-:Y:S02]  /*1830*/  PLOP3.LUT P5, PT, PT, PT, PT, 0x8, 0x80 ;  /* 0x000000000080781c */ /* 0x000fe40003fae170 */
[----:B------:R-:W-:Y:S02]  /*1840*/  PLOP3.LUT P6, PT, PT, PT, PT, 0x8, 0x80 ;  /* 0x000000000080781c */ /* 0x000fe40003fce170 */
[----:B------:R-:W-:Y:S02]  /*1850*/  @P1 PLOP3.LUT P5, PT, P0, PT, PT, 0x80, 0x8 ;  /* 0x000000000008181c */ /* 0x000fe400007af070 */
[----:B------:R-:W-:-:S02]  /*1860*/  @P1 PLOP3.LUT P6, PT, P0, PT, PT, 0x80, 0x8 ;  /* 0x000000000008181c */ /* 0x000fc400007cf070 */
[----:B-1----:R-:W-:Y:S01]  /*1870*/  @P3 IADD3 R67, PT, PT, R69, 0x100, RZ ;  /* 0x0000010045433810 */ /* 0x002fe20007ffe0ff */
[----:B------:R-:W-:Y:S01]  /*1880*/  IMAD.WIDE.U32 R110, R65, 0x10, R106 ;  /* 0x00000010416e7825 */ /* 0x000fe200078e006a */
[----:B------:R-:W-:-:S03]  /*1890*/  IADD3 R70, PT, PT, R68, 0x100, RZ ;  /* 0x0000010044467810 */ /* 0x000fc60007ffe0ff */
[----:B------:R-:W-:Y:S02]  /*18a0*/  @P3 IMAD.WIDE.U32 R112, R67, 0x10, R108 ;  /* 0x0000001043703825 */ /* 0x000fe400078e006c */
[----:B------:R-:W1:Y:S02]  /*18b0*/  @P3 LDC.64 R108, c[0x0][0x390] ;  /* 0x0000e400ff6c3b82 */ /* 0x000e640000000a00 */
        /* <DEDUP_REMOVED lines=12> */
[----:B0-----:R-:W-:Y:S01]  /*1980*/  @P1 IMAD.WIDE.U32 R64, R70, 0x10, R104 ;  /* 0x0000001046401825 */ /* 0x001fe200078e0068 */
[----:B------:R-:W-:Y:S01]  /*1990*/  PLOP3.LUT P2, PT, PT, PT, PT, 0x8, 0x80 ;  /* 0x000000000080781c */ /* 0x000fe20003f4e170 */
[----:B------:R-:W0:Y:S02]  /*19a0*/  @P1 LDC.64 R104, c[0x0][0x3a0] ;  /* 0x0000e800ff681b82 */ /* 0x000e240000000a00 */
[----:B------:R2:W-:Y:S04]  /*19b0*/  STG.E.128 desc[UR6][R110.64], R36 ;  /* 0x000000246e007986 */ /* 0x0005e8000c101d06 */
[----:B------:R-:W3:Y:S04]  /*19c0*/  @P3 LDG.E.128 R4, desc[UR6][R112.64] ;  /* 0x0000000670043981 */ /* 0x000ee8000c1e1d00 */
[----:B------:R-:W4:Y:S01]  /*19d0*/  @P1 LDG.E.128 R64, desc[UR6][R64.64] ;  /* 0x0000000640401981 */ /* 0x000f22000c1e1d00 */
[----:B------:R-:W-:-:S02]  /*19e0*/  PLOP3.LUT P4, PT, PT, PT, PT, 0x8, 0x80 ;  /* 0x000000000080781c */ /* 0x000fc40003f8e170 */
[----:B------:R-:W-:Y:S02]  /*19f0*/  @P1 PLOP3.LUT P2, PT, P0, PT, PT, 0x80, 0x8 ;  /* 0x000000000008181c */ /* 0x000fe4000074f070 */
[----:B------:R-:W-:Y:S02]  /*1a00*/  @P1 PLOP3.LUT P4, PT, P0, PT, PT, 0x80, 0x8 ;  /* 0x000000000008181c */ /* 0x000fe4000078f070 */
[----:B------:R-:W-:Y:S02]  /*1a10*/  PLOP3.LUT P5, PT, PT, PT, PT, 0x8, 0x80 ;  /* 0x000000000080781c */ /* 0x000fe40003fae170 */
[----:B------:R-:W-:Y:S02]  /*1a20*/  PLOP3.LUT P6, PT, PT, PT, PT, 0x8, 0x80 ;  /* 0x000000000080781c */ /* 0x000fe40003fce170 */
[----:B------:R-:W-:Y:S02]  /*1a30*/  @P1 PLOP3.LUT P5, PT, P0, PT, PT, 0x80, 0x8 ;  /* 0x000000000008181c */ /* 0x000fe400007af070 */
[----:B------:R-:W-:-:S02]  /*1a40*/  @P1 PLOP3.LUT P6, PT, P0, PT, PT, 0x80, 0x8 ;  /* 0x000000000008181c */ /* 0x000fc400007cf070 */
[----:B------:R-:W-:Y:S01]  /*1a50*/  @P3 IADD3 R69, PT, PT, R69, 0x120, RZ ;  /* 0x0000012045453810 */ /* 0x000fe20007ffe0ff */
[----:B--2---:R-:W-:Y:S01]  /*1a60*/  IMAD.WIDE.U32 R110, R70, 0x10, R106 ;  /* 0x00000010466e7825 */ /* 0x004fe200078e006a */
[----:B------:R-:W-:-:S03]  /*1a70*/  IADD3 R102, PT, PT, R68, 0x120, RZ ;  /* 0x0000012044667810 */ /* 0x000fc60007ffe0ff */
[----:B-1----:R-:W-:-:S04]  /*1a80*/  @P3 IMAD.WIDE.U32 R108, R69, 0x10, R108 ;  /* 0x00000010456c3825 */ /* 0x002fc800078e006c */
[----:B0-----:R-:W-:-:S04]  /*1a90*/  @P1 IMAD.WIDE.U32 R104, R102, 0x10, R104 ;  /* 0x0000001066681825 */ /* 0x001fc800078e0068 */
[----:B------:R-:W-:Y:S01]  /*1aa0*/  FADD.FTZ R100, RZ, R8 ;  /* 0x00000008ff647221 */ /* 0x000fe20000010000 */
[CC--:B---3--:R-:W-:Y:S01]  /*1ab0*/  @!P1 FMUL.FTZ R71, R4.reuse, R81.reuse ;  /* 0x0000005104479220 */ /* 0x0c8fe20000410000 */
[CC--:B------:R-:W-:Y:S01]  /*1ac0*/  @!P1 FMUL.FTZ R97, R5.reuse, R81.reuse ;  /* 0x0000005105619220 */ /* 0x0c0fe20000410000 */
[-C--:B----4-:R-:W-:Y:S01]  /*1ad0*/  @P2 FFMA.FTZ R64, R4, R81.reuse, R64 ;  /* 0x0000005104402223 */ /* 0x090fe20000010040 */
[-C--:B------:R-:W-:Y:S02]  /*1ae0*/  @P4 FFMA.FTZ R65, R5, R81.reuse, R65 ;  /* 0x0000005105414223 */ /* 0x080fe40000010041 */
[----:B------:R-:W-:Y:S01]  /*1af0*/  @!P1 FSEL R64, R71, RZ, P0 ;  /* 0x000000ff47409208 */ /* 0x000fe20000000000 */
[-C--:B------:R-:W-:Y:S01]  /*1b00*/  @!P1 FMUL.FTZ R71, R7, R81.reuse ;  /* 0x0000005107479220 */ /* 0x080fe20000410000 */
[----:B------:R-:W-:Y:S01]  /*1b10*/  @!P1 FSEL R65, R97, RZ, P0 ;  /* 0x000000ff61419208 */ /* 0x000fe20000000000 */
[CC--:B------:R-:W-:Y:S01]  /*1b20*/  @!P1 FMUL.FTZ R97, R6.reuse, R81.reuse ;  /* 0x0000005106619220 */ /* 0x0c0fe20000410000 */
[-C--:B------:R-:W-:Y:S01]  /*1b30*/  @P5 FFMA.FTZ R66, R6, R81.reuse, R66 ;  /* 0x0000005106425223 */ /* 0x080fe20000010042 */
[----:B------:R-:W-:Y:S01]  /*1b40*/  @P6 FFMA.FTZ R67, R7, R81, R67 ;  /* 0x0000005107436223 */ /* 0x000fe20000010043 */
[----:B------:R-:W-:-:S02]  /*1b50*/  @!P1 FSEL R67, R71, RZ, P0 ;  /* 0x000000ff47439208 */ /* 0x000fc40000000000 */
[----:B------:R-:W-:-:S05]  /*1b60*/  @!P1 FSEL R66, R97, RZ, P0 ;  /* 0x000000ff61429208 */ /* 0x000fca0000000000 */
[----:B------:R0:W-:Y:S04]  /*1b70*/  STG.E.128 desc[UR6][R110.64], R64 ;  /* 0x000000406e007986 */ /* 0x0001e8000c101d06 */
[----:B------:R-:W2:Y:S04]  /*1b80*/  @P3 LDG.E.128 R4, desc[UR6][R108.64] ;  /* 0x000000066c043981 */ /* 0x000ea8000c1e1d00 */
[----:B------:R1:W3:Y:S01]  /*1b90*/  @P1 LDG.E.128 R68, desc[UR6][R104.64] ;  /* 0x0000000668441981 */ /* 0x0002e2000c1e1d00 */
        /* <DEDUP_REMOVED lines=26> */
[----:B------:R-:W-:-:S03]  /*1d40*/  PLOP3.LUT P5, PT, PT, PT, PT, 0x8, 0x80 ;  /* 0x000000000080781c */ /* 0x000fc60003fae170 */
[----:B------:R-:W-:Y:S01]  /*1d50*/  FADD.FTZ R97, R100, R35 ;  /* 0x0000002364617221 */ /* 0x000fe20000010000 */
[----:B------:R-:W-:Y:S02]  /*1d60*/  @P1 PLOP3.LUT P5, PT, P0, PT, PT, 0x80, 0x8 ;  /* 0x000000000008181c */ /* 0x000fe400007af070 */
[----:B------:R-:W-:Y:S01]  /*1d70*/  PLOP3.LUT P2, PT, PT, PT, PT, 0x8, 0x80 ;  /* 0x000000000080781c */ /* 0x000fe20003f4e170 */
[----:B------:R-:W-:Y:S01]  /*1d80*/  FADD.FTZ R100, R97, R36 ;  /* 0x0000002461647221 */ /* 0x000fe20000010000 */
[----:B------:R-:W-:Y:S02]  /*1d90*/  PLOP3.LUT P3, PT, PT, PT, PT, 0x8, 0x80 ;  /* 0x000000000080781c */ /* 0x000fe40003f6e170 */
[----:B------:R-:W-:Y:S02]  /*1da0*/  PLOP3.LUT P4, PT, PT, PT, PT, 0x8, 0x80 ;  /* 0x000000000080781c */ /* 0x000fe40003f8e170 */
[----:B------:R-:W-:Y:S02]  /*1db0*/  @P1 PLOP3.LUT P2, PT, P0, PT, PT, 0x80, 0x8 ;  /* 0x000000000008181c */ /* 0x000fe4000074f070 */
[----:B------:R-:W-:-:S02]  /*1dc0*/  @P1 PLOP3.LUT P3, PT, P0, PT, PT, 0x80, 0x8 ;  /* 0x000000000008181c */ /* 0x000fc4000076f070 */
[----:B------:R-:W-:Y:S01]  /*1dd0*/  @P1 PLOP3.LUT P4, PT, P0, PT, PT, 0x80, 0x8 ;  /* 0x000000000008181c */ /* 0x000fe2000078f070 */
[----:B------:R-:W-:-:S04]  /*1de0*/  FADD.FTZ R97, R100, R37 ;  /* 0x0000002564617221 */ /* 0x000fc80000010000 */
[----:B-1----:R-:W-:Y:S01]  /*1df0*/  FADD.FTZ R104, R97, R38 ;  /* 0x0000002661687221 */ /* 0x002fe20000010000 */
[----:B------:R-:W-:Y:S01]  /*1e00*/  IMAD.WIDE.U32 R106, R102, 0x10, R106 ;  /* 0x00000010666a7825 */ /* 0x000fe200078e006a */
[----:B------:R-:W1:Y:S03]  /*1e10*/  S2R R97, SR_TID.X ;  /* 0x0000000000617919 */ /* 0x000e660000002100 */
[----:B------:R-:W-:-:S04]  /*1e20*/  FADD.FTZ R105, R104, R39 ;  /* 0x0000002768697221 */ /* 0x000fc80000010000 */
[----:B------:R-:W-:-:S04]  /*1e30*/  FADD.FTZ R104, R105, R64 ;  /* 0x0000004069687221 */ /* 0x000fc80000010000 */
[----:B------:R-:W-:Y:S01]  /*1e40*/  FADD.FTZ R105, R104, R65 ;  /* 0x0000004168697221 */ /* 0x000fe20000010000 */
[----:B------:R-:W-:Y:S01]  /*1e50*/  UMOV UR10, 0xffffffff ;  /* 0xffffffff000a7882 */ /* 0x000fe20000000000 */
[CC--:B--2---:R-:W-:Y:S01]  /*1e60*/  @!P1 FMUL.FTZ R100, R7.reuse, R81.reuse ;  /* 0x0000005107649220 */ /* 0x0c4fe20000410000 */
[-C--:B------:R-:W-:Y:S01]  /*1e70*/  @!P1 FMUL.FTZ R102, R4, R81.reuse ;  /* 0x0000005104669220 */ /* 0x080fe20000410000 */
[----:B---3--:R-:W-:-:S03]  /*1e80*/  @P5 FFMA.FTZ R71, R7, R81, R71 ;  /* 0x0000005107475223 */ /* 0x008fc60000010047 */
[----:B------:R-:W-:Y:S01]  /*1e90*/  @!P1 FSEL R71, R100, RZ, P0 ;  /* 0x000000ff64479208 */ /* 0x000fe20000000000 */
[-C--:B------:R-:W-:Y:S01]  /*1ea0*/  @P2 FFMA.FTZ R68, R4, R81.reuse, R68 ;  /* 0x0000005104442223 */ /* 0x080fe20000010044 */
[CC--:B------:R-:W-:Y:S01]  /*1eb0*/  @P3 FFMA.FTZ R69, R5.reuse, R81.reuse, R69 ;  /* 0x0000005105453223 */ /* 0x0c0fe20000010045 */
[CC--:B------:R-:W-:Y:S01]  /*1ec0*/  @P4 FFMA.FTZ R70, R6.reuse, R81.reuse, R70 ;  /* 0x0000005106464223 */ /* 0x0c0fe20000010046 */
[-C--:B------:R-:W-:Y:S01]  /*1ed0*/  @!P1 FMUL.FTZ R100, R5, R81.reuse ;  /* 0x0000005105649220 */ /* 0x080fe20000410000 */
[----:B------:R-:W-:Y:S01]  /*1ee0*/  @!P1 FMUL.FTZ R81, R6, R81 ;  /* 0x0000005106519220 */ /* 0x000fe20000410000 */
[----:B------:R-:W-:-:S03]  /*1ef0*/  @!P1 FSEL R68, R102, RZ, P0 ;  /* 0x000000ff66449208 */ /* 0x000fc60000000000 */
[----:B------:R-:W-:Y:S02]  /*1f00*/  @!P1 FSEL R69, R100, RZ, P0 ;  /* 0x000000ff64459208 */ /* 0x000fe40000000000 */
[----:B------:R-:W-:Y:S01]  /*1f10*/  @!P1 FSEL R70, R81, RZ, P0 ;  /* 0x000000ff51469208 */ /* 0x000fe20000000000 */
[----:B------:R-:W-:-:S04]  /*1f20*/  FADD.FTZ R100, R105, R66 ;  /* 0x0000004269647221 */ /* 0x000fc80000010000 */
[----:B------:R2:W-:Y:S01]  /*1f30*/  STG.E.128 desc[UR6][R106.64], R68 ;  /* 0x000000446a007986 */ /* 0x0005e2000c101d06 */
[----:B------:R-:W-:-:S04]  /*1f40*/  FADD.FTZ R81, R100, R67 ;  /* 0x0000004364517221 */ /* 0x000fc80000010000 */
[----:B------:R-:W-:-:S04]  /*1f50*/  FADD.FTZ R100, R81, R68 ;  /* 0x0000004451647221 */ /* 0x000fc80000010000 */
[----:B------:R-:W-:-:S04]  /*1f60*/  FADD.FTZ R81, R100, R69 ;  /* 0x0000004564517221 */ /* 0x000fc80000010000 */
[----:B------:R-:W-:Y:S01]  /*1f70*/  FADD.FTZ R100, R81, R70 ;  /* 0x0000004651647221 */ /* 0x000fe20000010000 */
[----:B-1----:R-:W-:-:S03]  /*1f80*/  LOP3.LUT P0, RZ, R97, 0x1f, RZ, 0xc0, !PT ;  /* 0x0000001f61ff7812 */ /* 0x002fc6000780c0ff */
[----:B0-----:R-:W-:Y:S01]  /*1f90*/  FADD.FTZ R111, R100, R71 ;  /* 0x00000047646f7221 */ /* 0x001fe20000010000 */
[----:B--2---:R-:W-:Y:S09]  /*1fa0*/  BRA.DIV UR10, `(.L_x_36319) ;  /* 0x000000160acc7947 */ /* 0x004ff2000b800000 */
        /* <DEDUP_REMOVED lines=101> */
.L_x_36334:
[----:B------:R-:W-:Y:S01]  /*2600*/  FMUL.FTZ R81, R100, R100 ;  /* 0x0000006464517220 */ /* 0x000fe20000410000 */
[----:B------:R-:W-:Y:S01]  /*2610*/  ISETP.NE.AND P1, PT, RZ, UR8, PT ;  /* 0x00000008ff007c0c */ /* 0x000fe2000bf25270 */
[----:B01----:R-:W-:Y:S01]  /*2620*/  FADD.FTZ R106, R106, R109 ;  /* 0x0000006d6a6a7221 */ /* 0x003fe20000010000 */
[----:B------:R-:W0:Y:S01]  /*2630*/  @!P0 LDC.64 R110, c[0x0][0x3c0] ;  /* 0x0000f000ff6e8b82 */ /* 0x000e220000000a00 */
[----:B------:R-:W-:Y:S01]  /*2640*/  BSSY.RECONVERGENT B0, `(.L_x_36320) ;  /* 0x0000104000007945 */ /* 0x000fe20003800200 */
[----:B------:R-:W-:Y:S01]  /*2650*/  FSEL R81, R81, RZ, P1 ;  /* 0x000000ff51517208 */ /* 0x000fe20000800000 */
[----:B------:R-:W-:-:S04]  /*2660*/  FFMA.FTZ R106, R106, R105, UR9 ;  /* 0x000000096a6a7e23 */ /* 0x000fc80008010069 */
[----:B------:R-:W-:Y:S01]  /*2670*/  FADD.FTZ R81, R106, R81 ;  /* 0x000000516a517221 */ /* 0x000fe20000010000 */
[----:B------:R-:W1:Y:S05]  /*2680*/  @!P0 LDC.64 R108, c[0x0][0x3c8] ;  /* 0x0000f200ff6c8b82 */ /* 0x000e6a0000000a00 */
        /* <DEDUP_REMOVED lines=8> */
[----:B------:R-:W-:Y:S01]  /*2710*/  HADD2.F32 R121, -RZ, R78.H1_H1 ;  /* 0x3000004eff797230 */ /* 0x000fe20000004100 */
[----:B------:R-:W-:-:S03]  /*2720*/  IADD3 R82, PT, PT, R82, -0x1, RZ ;  /* 0xffffffff52527810 */ /* 0x000fc60007ffe0ff */
[C---:B------:R-:W-:Y:S01]  /*2730*/  FADD.FTZ R106, -R72.reuse, R10 ;  /* 0x0000000a486a7221 */ /* 0x040fe20000010100 */
[----:B------:R-:W-:Y:S01]  /*2740*/  FADD.FTZ R112, -R72, R19 ;  /* 0x0000001348707221 */ /* 0x000fe20000010100 */
[----:B------:R-:W-:Y:S02]  /*2750*/  IMAD R79, R82, R79, RZ ;  /* 0x0000004f524f7224 */ /* 0x000fe400078e02ff */
[C---:B------:R-:W-:Y:S01]  /*2760*/  FADD.FTZ R108, -R72.reuse, R11 ;  /* 0x0000000b486c7221 */ /* 0x040fe20000010100 */
[----:B------:R-:W-:Y:S01]  /*2770*/  FMUL.FTZ R19, R81, R106 ;  /* 0x0000006a51137220 */ /* 0x000fe20000410000 */
        /* <DEDUP_REMOVED lines=40> */
[--C-:B------:R-:W-:Y:S01]  /*2a00*/  HADD2.F32 R15, -RZ, R93.reuse.H1_H1 ;  /* 0x3000005dff0f7230 */ /* 0x100fe20000004100 */
[----:B------:R-:W-:Y:S01]  /*2a10*/  SHF.R.S32.HI R12, RZ, 0x1f, R79 ;  /* 0x0000001fff0c7819 */ /* 0x000fe2000001144f */
[----:B------:R-:W-:Y:S02]  /*2a20*/  HADD2.F32 R11, -RZ, R74.H0_H0 ;  /* 0x2000004aff0b7230 */ /* 0x000fe40000004100 */
[----:B------:R-:W-:Y:S01]  /*2a30*/  FMUL.FTZ R100, R81, R100 ;  /* 0x0000006451647220 */ /* 0x000fe20000410000 */
[----:B------:R-:W-:Y:S02]  /*2a40*/  HADD2.F32 R13, -RZ, R93.H0_H0 ;  /* 0x2000005dff0d7230 */ /* 0x000fe40000004100 */
[----:B------:R-:W-:Y:S01]  /*2a50*/  FFMA.FTZ R15, R108, R72, R15 ;  /* 0x000000486c0f7223 */ /* 0x000fe2000001000f */
[----:B------:R-:W-:Y:S01]  /*2a60*/  LEA.HI R25, R12, R79, RZ, 0x2 ;  /* 0x0000004f0c197211 */ /* 0x000fe200078f10ff */
[----:B------:R-:W-:Y:S01]  /*2a70*/  HADD2.F32 R9, -RZ, R73.H1_H1 ;  /* 0x30000049ff097230 */ /* 0x000fe20000004100 */
[----:B------:R-:W-:Y:S01]  /*2a80*/  LOP3.LUT R72, R97, 0x1f, RZ, 0xc0, !PT ;  /* 0x0000001f61487812 */ /* 0x000fe200078ec0ff */
[----:B------:R-:W-:-:S02]  /*2a90*/  HADD2.F32 R14, -RZ, R57.H0_H0 ;  /* 0x20000039ff0e7230 */ /* 0x000fc40000004100 */
[----:B------:R-:W-:Y:S01]  /*2aa0*/  FMUL.FTZ R21, R81, R82 ;  /* 0x0000005251157220 */ /* 0x000fe20000410000 */
[----:B------:R-:W-:Y:S01]  /*2ab0*/  HADD2.F32 R17, -RZ, R73.H0_H0 ;  /* 0x20000049ff117230 */ /* 0x000fe20000004100 */
[----:B------:R-:W-:Y:S01]  /*2ac0*/  LEA.HI.SX32 R97, R25, R72, 0x1e ;  /* 0x0000004819617211 */ /* 0x000fe200078ff2ff */
[----:B------:R-:W-:Y:S02]  /*2ad0*/  HADD2.F32 R12, -RZ, R56.H0_H0 ;  /* 0x20000038ff0c7230 */ /* 0x000fe40000004100 */
[----:B------:R-:W-:Y:S01]  /*2ae0*/  FFMA.FTZ R13, R100, R11, R13 ;  /* 0x0000000b640d7223 */ /* 0x000fe2000001000d */
[----:B------:R-:W-:Y:S01]  /*2af0*/  FFMA.FTZ R14, R19, R9, R14 ;  /* 0x00000009130e7223 */ /* 0x000fe2000001000e */
[----:B------:R-:W-:Y:S02]  /*2b00*/  HADD2.F32 R9, -RZ, R75.H0_H0 ;  /* 0x2000004bff097230 */ /* 0x000fe40000004100 */
[----:B------:R-:W-:Y:S01]  /*2b10*/  FMUL.FTZ R31, R81, R10 ;  /* 0x0000000a511f7220 */ /* 0x000fe20000410000 */
[----:B------:R-:W-:-:S02]  /*2b20*/  HADD2.F32 R82, -RZ, R54.H0_H0 ;  /* 0x20000036ff527230 */ /* 0x000fc40000004100 */
[----:B------:R-:W-:Y:S01]  /*2b30*/  FMUL.FTZ R11, R81, R104 ;  /* 0x00000068510b7220 */ /* 0x000fe20000410000 */
[----:B------:R-:W-:Y:S01]  /*2b40*/  FFMA.FTZ R12, R21, R17, R12 ;  /* 0x00000011150c7223 */ /* 0x000fe2000001000c */
[C---:B------:R-:W-:Y:S01]  /*2b50*/  FMUL.FTZ R79, R81.reuse, R8 ;  /* 0x00000008514f7220 */ /* 0x040fe20000410000 */
[----:B------:R-:W-:Y:S01]  /*2b60*/  FMUL.FTZ R10, R81, R102 ;  /* 0x00000066510a7220 */ /* 0x000fe20000410000 */
[----:B0-----:R-:W-:-:S04]  /*2b70*/  IMAD.WIDE.U32 R104, R97, 0x10, R106 ;  /* 0x0000001061687825 */ /* 0x001fc800078e006a */
[C---:B------:R-:W-:Y:S01]  /*2b80*/  FMUL.FTZ R29, R81.reuse, R16 ;  /* 0x00000010511d7220 */ /* 0x040fe20000410000 */
[C---:B------:R-:W-:Y:S01]  /*2b90*/  FMUL.FTZ R27, R81.reuse, R18 ;  /* 0x00000012511b7220 */ /* 0x040fe20000410000 */
[----:B------:R-:W-:Y:S01]  /*2ba0*/  SHF.R.U64 R102, R62, 0x10, R63 ;  /* 0x000000103e667819 */ /* 0x000fe2000000123f */
[C---:B------:R-:W-:Y:S01]  /*2bb0*/  FMUL.FTZ R16, R81.reuse, R20 ;  /* 0x0000001451107220 */ /* 0x040fe20000410000 */
[----:B------:R-:W-:Y:S01]  /*2bc0*/  SHF.R.U64 R100, R52, 0x10, R53 ;  /* 0x0000001034647819 */ /* 0x000fe20000001235 */
        /* <DEDUP_REMOVED lines=30> */
[----:B------:R0:W-:Y:S01]  /*2db0*/  STG.E.128 desc[UR6][R104.64], R12 ;  /* 0x0000000c68007986 */ /* 0x0001e2000c101d06 */
[----:B------:R-:W-:Y:S01]  /*2dc0*/  HADD2.F32 R81, -RZ, R75.H1_H1 ;  /* 0x3000004bff517230 */ /* 0x000fe20000004100 */
[----:B------:R-:W-:Y:S01]  /*2dd0*/  IADD3 R109, PT, PT, R97, 0x20, RZ ;  /* 0x00000020616d7810 */ /* 0x000fe20007ffe0ff */
[----:B------:R-:W-:-:S02]  /*2de0*/  HADD2.F32 R79, -RZ, R55.H0_H0 ;  /* 0x20000037ff4f7230 */ /* 0x000fc40000004100 */
[----:B------:R-:W-:Y:S02]  /*2df0*/  HADD2.F32 R9, -RZ, R76.H0_H0 ;  /* 0x2000004cff097230 */ /* 0x000fe40000004100 */
[----:B------:R-:W-:Y:S02]  /*2e00*/  HADD2.F32 R82, -RZ, R94.H0_H0 ;  /* 0x2000005eff527230 */ /* 0x000fe40000004100 */
[----:B------:R-:W-:Y:S01]  /*2e10*/  FFMA.FTZ R10, R10, R81, R79 ;  /* 0x000000510a0a7223 */ /* 0x000fe2000001004f */
[----:B------:R-:W-:Y:S01]  /*2e20*/  HADD2.F32 R69, -RZ, R76.H1_H1 ;  /* 0x3000004cff457230 */ /* 0x000fe20000004100 */
[----:B------:R-:W-:Y:S01]  /*2e30*/  SHF.R.U32.HI R81, RZ, 0x10, R63 ;  /* 0x00000010ff517819 */ /* 0x000fe2000001163f */
[----:B------:R-:W-:Y:S02]  /*2e40*/  HADD2.F32 R70, -RZ, R94.H1_H1 ;  /* 0x3000005eff467230 */ /* 0x000fe40000004100 */
[----:B------:R-:W-:Y:S01]  /*2e50*/  FFMA.FTZ R9, R31, R9, R82 ;  /* 0x000000091f097223 */ /* 0x000fe20000010052 */
[----:B------:R-:W-:-:S02]  /*2e60*/  HADD2.F32 R68, -RZ, R90.H0_H0 ;  /* 0x2000005aff447230 */ /* 0x000fc40000004100 */
[----:B------:R-:W-:Y:S02]  /*2e70*/  HADD2.F32 R82, -RZ, R90.H1_H1 ;  /* 0x3000005aff527230 */ /* 0x000fe40000004100 */
[----:B------:R-:W-:Y:S01]  /*2e80*/  FFMA.FTZ R11, R11, R69, R70 ;  /* 0x000000450b0b7223 */ /* 0x000fe20000010046 */
[----:B------:R-:W-:Y:S01]  /*2e90*/  SHF.R.U64 R69, R60, 0x10, R61 ;  /* 0x000000103c457819 */ /* 0x000fe2000000123d */
[----:B0-----:R-:W-:Y:S01]  /*2ea0*/  HADD2.F32 R12, -RZ, R52.H0_H0 ;  /* 0x20000034ff0c7230 */ /* 0x001fe20000004100 */
[----:B------:R-:W-:Y:S01]  /*2eb0*/  SHF.R.U32.HI R15, RZ, 0x10, R53 ;  /* 0x00000010ff0f7819 */ /* 0x000fe20000011635 */
[----:B------:R-:W-:Y:S01]  /*2ec0*/  HADD2.F32 R14, -RZ, R102.H0_H0 ;  /* 0x20000066ff0e7230 */ /* 0x000fe20000004100 */
[----:B------:R-:W-:Y:S01]  /*2ed0*/  IADD3 R105, PT, PT, R97, 0x40, RZ ;  /* 0x0000004061697810 */ /* 0x000fe20007ffe0ff */
[----:B------:R-:W-:Y:S02]  /*2ee0*/  HADD2.F32 R13, -RZ, R100.H0_H0 ;  /* 0x20000064ff0d7230 */ /* 0x000fe40000004100 */
[----:B------:R-:W-:Y:S01]  /*2ef0*/  FFMA.FTZ R12, R29, R68, R12 ;  /* 0x000000441d0c7223 */ /* 0x000fe2000001000c */
[----:B------:R-:W-:Y:S01]  /*2f00*/  SHF.R.U64 R68, R50, 0x10, R51 ;  /* 0x0000001032447819 */ /* 0x000fe20000001233 */
[----:B------:R-:W-:Y:S01]  /*2f10*/  HADD2.F32 R70, -RZ, R91.H0_H0 ;  /* 0x2000005bff467230 */ /* 0x000fe20000004100 */
[----:B------:R-:W-:Y:S01]  /*2f20*/  SHF.R.U32.HI R100, RZ, 0x10, R61 ;  /* 0x00000010ff647819 */ /* 0x000fe2000001163d */
[----:B------:R-:W-:Y:S01]  /*2f30*/  FFMA.FTZ R13, R110, R14, R13 ;  /* 0x0000000e6e0d7223 */ /* 0x000fe2000001000d */
[----:B------:R-:W-:-:S02]  /*2f40*/  HADD2.F32 R14, -RZ, R53.H0_H0 ;  /* 0x20000035ff0e7230 */ /* 0x000fc40000004100 */
[----:B------:R-:W-:Y:S02]  /*2f50*/  HADD2.F32 R79, -RZ, R50.H0_H0 ;  /* 0x20000032ff4f7230 */ /* 0x000fe40000004100 */
[----:B------:R-:W-:Y:S02]  /*2f60*/  HADD2.F32 R81, -RZ, R81.H0_H0 ;  /* 0x20000051ff517230 */ /* 0x000fe40000004100 */
[----:B------:R-:W-:Y:S01]  /*2f70*/  FFMA.FTZ R14, R27, R82, R14 ;  /* 0x000000521b0e7223 */ /* 0x000fe2000001000e */
[----:B------:R-:W-:Y:S01]  /*2f80*/  HADD2.F32 R15, -RZ, R15.H0_H0 ;  /* 0x2000000fff0f7230 */ /* 0x000fe20000004100 */
[----:B------:R-:W-:Y:S01]  /*2f90*/  SHF.R.U32.HI R27, RZ, 0x10, R59 ;  /* 0x00000010ff1b7819 */ /* 0x000fe2000001163b */
[----:B------:R-:W-:Y:S02]  /*2fa0*/  HADD2.F32 R31, -RZ, R91.H1_H1 ;  /* 0x3000005bff1f7230 */ /* 0x000fe40000004100 */
[----:B------:R-:W-:Y:S01]  /*2fb0*/  FFMA.FTZ R16, R16, R70, R79 ;  /* 0x0000004610107223 */ /* 0x000fe2000001004f */
[----:B------:R-:W-:-:S02]  /*2fc0*/  HADD2.F32 R69, -RZ, R69.H0_H0 ;  /* 0x20000045ff457230 */ /* 0x000fc40000004100 */
[----:B------:R-:W-:Y:S01]  /*2fd0*/  FFMA.FTZ R15, R112, R81, R15 ;  /* 0x00000051700f7223 */ /* 0x000fe2000001000f */
[----:B------:R-:W-:Y:S01]  /*2fe0*/  HADD2.F32 R68, -RZ, R68.H0_H0 ;  /* 0x20000044ff447230 */ /* 0x000fe20000004100 */
[----:B------:R-:W-:Y:S01]  /*2ff0*/  SHF.R.U32.HI R82, RZ, 0x10, R51 ;  /* 0x00000010ff527819 */ /* 0x000fe20000011633 */
[----:B------:R-:W-:Y:S01]  /*3000*/  HADD2.F32 R29, -RZ, R51.H0_H0 ;  /* 0x20000033ff1d7230 */ /* 0x000fe20000004100 */
[----:B------:R-:W-:Y:S01]  /*3010*/  SHF.R.U64 R70, R48, 0x10, R49 ;  /* 0x0000001030467819 */ /* 0x000fe20000001231 */
[----:B------:R-:W-:Y:S02]  /*3020*/  HADD2.F32 R81, -RZ, R92.H0_H0 ;  /* 0x2000005cff517230 */ /* 0x000fe40000004100 */
[----:B------:R-:W-:Y:S01]  /*3030*/  FFMA.FTZ R17, R17, R69, R68 ;  /* 0x0000004511117223 */ /* 0x000fe20000010044 */
[----:B------:R-:W-:Y:S02]  /*3040*/  HADD2.F32 R79, -RZ, R48.H0_H0 ;  /* 0x20000030ff4f7230 */ /* 0x000fe40000004100 */
[----:B------:R-:W-:Y:S01]  /*3050*/  FFMA.FTZ R18, R18, R31, R29 ;  /* 0x0000001f12127223 */ /* 0x000fe2000001001d */
[----:B------:R-:W-:Y:S01]  /*3060*/  HADD2.F32 R31, -RZ, R92.H1_H1 ;  /* 0x3000005cff1f7230 */ /* 0x000fe20000004100 */
[----:B------:R-:W-:Y:S01]  /*3070*/  SHF.R.U64 R69, R58, 0x10, R59 ;  /* 0x000000103a457819 */ /* 0x000fe2000000123b */
[----:B------:R-:W-:-:S02]  /*3080*/  HADD2.F32 R29, -RZ, R49.H0_H0 ;  /* 0x20000031ff1d7230 */ /* 0x000fc40000004100 */
[----:B------:R-:W-:Y:S01]  /*3090*/  FFMA.FTZ R20, R20, R81, R79 ;  /* 0x0000005114147223 */ /* 0x000fe2000001004f */
[----:B------:R-:W-:Y:S01]  /*30a0*/  HADD2.F32 R68, -RZ, R95.H0_H0 ;  /* 0x2000005fff447230 */ /* 0x000fe20000004100 */
[----:B------:R-:W-:Y:S01]  /*30b0*/  IADD3 R81, PT, PT, R97, 0x60, RZ ;  /* 0x0000006061517810 */ /* 0x000fe20007ffe0ff */
[----:B------:R-:W-:Y:S02]  /*30c0*/  HADD2.F32 R27, -RZ, R27.H0_H0 ;  /* 0x2000001bff1b7230 */ /* 0x000fe40000004100 */
[----:B------:R-:W-:Y:S01]  /*30d0*/  FFMA.FTZ R22, R22, R31, R29 ;  /* 0x0000001f16167223 */ /* 0x000fe2000001001d */
[----:B------:R-:W-:Y:S01]  /*30e0*/  IMAD.WIDE.U32 R112, R109, 0x10, R106 ;  /* 0x000000106d707825 */ /* 0x000fe200078e006a */
[----:B------:R-:W-:-:S03]  /*30f0*/  IADD3 R29, PT, PT, R97, 0xa0, RZ ;  /* 0x000000a0611d7810 */ /* 0x000fc60007ffe0ff */
[----:B------:R-:W-:Y:S01]  /*3100*/  FFMA.FTZ R23, R23, R27, R68 ;  /* 0x0000001b17177223 */ /* 0x000fe20000010044 */
[----:B------:R-:W-:Y:S01]  /*3110*/  HADD2.F32 R100, -RZ, R100.H0_H0 ;  /* 0x20000064ff647230 */ /* 0x000fe20000004100 */
[----:B------:R-:W-:Y:S01]  /*3120*/  IADD3 R27, PT, PT, R97, 0x80, RZ ;  /* 0x00000080611b7810 */ /* 0x000fe20007ffe0ff */
[----:B------:R-:W-:Y:S01]  /*3130*/  HADD2.F32 R82, -RZ, R82.H0_H0 ;  /* 0x20000052ff527230 */ /* 0x000fe20000004100 */
[----:B------:R-:W-:Y:S01]  /*3140*/  STG.E.128 desc[UR6][R112.64], R8 ;  /* 0x0000000870007986 */ /* 0x000fe2000c101d06 */
[----:B------:R-:W-:Y:S01]  /*3150*/  IMAD.WIDE.U32 R114, R105, 0x10, R106 ;  /* 0x0000001069727825 */ /* 0x000fe200078e006a */
[----:B------:R-:W-:-:S03]  /*3160*/  IADD3 R31, PT, PT, R97, 0xc0, RZ ;  /* 0x000000c0611f7810 */ /* 0x000fc60007ffe0ff */
[----:B------:R-:W-:Y:S01]  /*3170*/  FFMA.FTZ R19, R19, R100, R82 ;  /* 0x0000006413137223 */ /* 0x000fe20000010052 */
[----:B------:R-:W-:Y:S01]  /*3180*/  HADD2.F32 R69, -RZ, R69.H0_H0 ;  /* 0x20000045ff457230 */ /* 0x000fe20000004100 */
[----:B------:R0:W-:Y:S01]  /*3190*/  STG.E.128 desc[UR6][R114.64], R12 ;  /* 0x0000000c72007986 */ /* 0x0001e2000c101d06 */
[----:B------:R-:W-:Y:S01]  /*31a0*/  HADD2.F32 R70, -RZ, R70.H0_H0 ;  /* 0x20000046ff467230 */ /* 0x000fe20000004100 */
[----:B------:R-:W-:Y:S01]  /*31b0*/  IADD3 R79, PT, PT, R97, 0x100, RZ ;  /* 0x00000100614f7810 */ /* 0x000fe20007ffe0ff */
[----:B------:R-:W-:-:S04]  /*31c0*/  IMAD.WIDE.U32 R116, R81, 0x10, R106 ;  /* 0x0000001051747825 */ /* 0x000fc800078e006a */
[----:B------:R-:W-:Y:S01]  /*31d0*/  FFMA.FTZ R21, R21, R69, R70 ;  /* 0x0000004515157223 */ /* 0x000fe20000010046 */
[--C-:B------:R-:W-:Y:S01]  /*31e0*/  IMAD.WIDE.U32 R118, R27, 0x10, R106.reuse ;  /* 0x000000101b767825 */ /* 0x100fe200078e006a */
[C---:B------:R-:W-:Y:S01]  /*31f0*/  IADD3 R69, PT, PT, R97.reuse, 0xe0, RZ ;  /* 0x000000e061457810 */ /* 0x040fe20007ffe0ff */
[----:B------:R1:W-:Y:S01]  /*3200*/  STG.E.128 desc[UR6][R116.64], R16 ;  /* 0x0000001074007986 */ /* 0x0003e2000c101d06 */
[----:B------:R-:W-:Y:S01]  /*3210*/  IADD3 R97, PT, PT, R97, 0x120, RZ ;  /* 0x0000012061617810 */ /* 0x000fe20007ffe0ff */
[----:B------:R-:W-:Y:S02]  /*3220*/  IMAD.WIDE.U32 R104, R29, 0x10, R106 ;  /* 0x000000101d687825 */ /* 0x000fe400078e006a */
[----:B------:R2:W-:Y:S02]  /*3230*/  STG.E.128 desc[UR6][R118.64], R20 ;  /* 0x0000001476007986 */ /* 0x0005e4000c101d06 */
[----:B------:R-:W-:Y:S02]  /*3240*/  HADD2.F32 R27, -RZ, R77.H0_H0 ;  /* 0x2000004dff1b7230 */ /* 0x000fe40000004100 */
[----:B------:R-:W-:-:S02]  /*3250*/  HADD2.F32 R29, -RZ, R46.H0_H0 ;  /* 0x2000002eff1d7230 */ /* 0x000fc40000004100 */
[----:B0-----:R-:W-:Y:S02]  /*3260*/  HADD2.F32 R13, -RZ, R80.H0_H0 ;  /* 0x20000050ff0d7230 */ /* 0x001fe40000004100 */
[----:B------:R-:W-:Y:S02]  /*3270*/  HADD2.F32 R15, -RZ, R44.H0_H0 ;  /* 0x2000002cff0f7230 */ /* 0x000fe40000004100 */
[----:B------:R-:W-:Y:S01]  /*3280*/  FFMA.FTZ R8, R28, R27, R29 ;  /* 0x0000001b1c087223 */ /* 0x000fe2000001001d */
[----:B------:R-:W-:Y:S02]  /*3290*/  HADD2.F32 R14, -RZ, R83.H0_H0 ;  /* 0x20000053ff0e7230 */ /* 0x000fe40000004100 */
[----:B------:R-:W-:-:S04]  /*32a0*/  IMAD.WIDE.U32 R108, R31, 0x10, R106 ;  /* 0x000000101f6c7825 */ /* 0x000fc800078e006a */
[----:B------:R-:W-:Y:S01]  /*32b0*/  FFMA.FTZ R12, R32, R13, R15 ;  /* 0x0000000d200c7223 */ /* 0x000fe2000001000f */
[----:B-1----:R-:W-:Y:S02]  /*32c0*/  HADD2.F32 R16, -RZ, R96.H1_H1 ;  /* 0x30000060ff107230 */ /* 0x002fe40000004100 */
[----:B------:R-:W-:-:S04]  /*32d0*/  IMAD.WIDE.U32 R68, R69, 0x10, R106 ;  /* 0x0000001045447825 */ /* 0x000fc800078e006a */
[----:B------:R-:W-:Y:S01]  /*32e0*/  FFMA.FTZ R13, R33, R14, R16 ;  /* 0x0000000e210d7223 */ /* 0x000fe20000010010 */
[----:B------:R-:W-:-:S04]  /*32f0*/  IMAD.WIDE.U32 R110, R79, 0x10, R106 ;  /* 0x000000104f6e7825 */ /* 0x000fc800078e006a */
[----:B------:R-:W-:Y:S02]  /*3300*/  HADD2.F32 R15, -RZ, R80.H1_H1 ;  /* 0x30000050ff0f7230 */ /* 0x000fe40000004100 */
[----:B------:R-:W-:Y:S02]  /*3310*/  HADD2.F32 R17, -RZ, R45.H0_H0 ;  /* 0x2000002dff117230 */ /* 0x000fe40000004100 */
[----:B------:R-:W-:Y:S02]  /*3320*/  HADD2.F32 R19, -RZ, R84.H0_H0 ;  /* 0x20000054ff137230 */ /* 0x000fe40000004100 */
[----:B--2---:R-:W-:Y:S02]  /*3330*/  HADD2.F32 R21, -RZ, R42.H0_H0 ;  /* 0x2000002aff157230 */ /* 0x004fe40000004100 */
[----:B------:R-:W-:Y:S01]  /*3340*/  FFMA.FTZ R14, R34, R15, R17 ;  /* 0x0000000f220e7223 */ /* 0x000fe20000010011 */
[----:B------:R-:W-:-:S04]  /*3350*/  IMAD.WIDE.U32 R106, R97, 0x10, R106 ;  /* 0x00000010616a7825 */ /* 0x000fc800078e006a */
[----:B------:R-:W-:Y:S01]  /*3360*/  FFMA.FTZ R16, R36, R19, R21 ;  /* 0x0000001324107223 */ /* 0x000fe20000010015 */
[----:B------:R-:W-:Y:S02]  /*3370*/  HADD2.F32 R18, -RZ, R83.H1_H1 ;  /* 0x30000053ff127230 */ /* 0x000fe40000004100 */
[--C-:B------:R-:W-:Y:S02]  /*3380*/  HADD2.F32 R20, -RZ, R98.reuse.H0_H0 ;  /* 0x20000062ff147230 */ /* 0x100fe40000004100 */
[----:B------:R-:W-:Y:S02]  /*3390*/  HADD2.F32 R22, -RZ, R85.H0_H0 ;  /* 0x20000055ff167230 */ /* 0x000fe40000004100 */
[----:B------:R-:W-:Y:S02]  /*33a0*/  HADD2.F32 R28, -RZ, R98.H1_H1 ;  /* 0x30000062ff1c7230 */ /* 0x000fe40000004100 */
[----:B------:R-:W-:Y:S01]  /*33b0*/  FFMA.FTZ R15, R35, R18, R20 ;  /* 0x00000012230f7223 */ /* 0x000fe20000010014 */
[----:B------:R-:W-:-:S02]  /*33c0*/  HADD2.F32 R31, -RZ, R78.H0_H0 ;  /* 0x2000004eff1f7230 */ /* 0x000fc40000004100 */
[----:B------:R-:W-:Y:S02]  /*33d0*/  HADD2.F32 R79, -RZ, R95.H1_H1 ;  /* 0x3000005fff4f7230 */ /* 0x000fe40000004100 */
[----:B------:R-:W-:Y:S01]  /*33e0*/  FFMA.FTZ R17, R37, R22, R28 ;  /* 0x0000001625117223 */ /* 0x000fe2000001001c */
[----:B------:R-:W-:Y:S02]  /*33f0*/  HADD2.F32 R81, -RZ, R77.H1_H1 ;  /* 0x3000004dff517230 */ /* 0x000fe40000004100 */
[----:B------:R-:W-:Y:S02]  /*3400*/  HADD2.F32 R97, -RZ, R47.H0_H0 ;  /* 0x2000002fff617230 */ /* 0x000fe40000004100 */
[----:B------:R-:W-:Y:S01]  /*3410*/  FFMA.FTZ R9, R122, R31, R79 ;  /* 0x0000001f7a097223 */ /* 0x000fe2000001004f */
[----:B------:R-:W-:Y:S02]  /*3420*/  HADD2.F32 R19, -RZ, R84.H1_H1 ;  /* 0x30000054ff137230 */ /* 0x000fe40000004100 */
[----:B------:R-:W-:-:S02]  /*3430*/  HADD2.F32 R21, -RZ, R43.H0_H0 ;  /* 0x2000002bff157230 */ /* 0x000fc40000004100 */
[----:B------:R-:W-:Y:S01]  /*3440*/  FFMA.FTZ R10, R30, R81, R97 ;  /* 0x000000511e0a7223 */ /* 0x000fe20000010061 */
[----:B------:R-:W-:Y:S02]  /*3450*/  HADD2.F32 R20, -RZ, R85.H1_H1 ;  /* 0x30000055ff147230 */ /* 0x000fe40000004100 */
        /* <DEDUP_REMOVED lines=9> */
[----:B------:R-:W-:Y:S02]  /*34f0*/  HADD2.F32 R31, -RZ, R41.H0_H0 ;  /* 0x20000029ff1f7230 */ /* 0x000fe40000004100 */
[----:B------:R-:W-:Y:S01]  /*3500*/  FFMA.FTZ R21, R65, R28, R30 ;  /* 0x0000001c41157223 */ /* 0x000fe2000001001e */
[----:B------:R-:W-:Y:S02]  /*3510*/  HADD2.F32 R11, -RZ, R96.H0_H0 ;  /* 0x20000060ff0b7230 */ /* 0x000fe40000004100 */
[----:B------:R-:W-:-:S02]  /*3520*/  HADD2.F32 R28, -RZ, R87.H1_H1 ;  /* 0x30000057ff1c7230 */ /* 0x000fc40000004100 */
[----:B------:R-:W-:Y:S01]  /*3530*/  FFMA.FTZ R22, R66, R29, R31 ;  /* 0x0000001d42167223 */ /* 0x000fe2000001001f */
[----:B------:R-:W-:Y:S02]  /*3540*/  HADD2.F32 R30, -RZ, R101.H0_H0 ;  /* 0x20000065ff1e7230 */ /* 0x000fe40000004100 */
[----:B------:R-:W-:Y:S01]  /*3550*/  FFMA.FTZ R11, R124, R121, R11 ;  /* 0x000000797c0b7223 */ /* 0x000fe2000001000b */
[----:B------:R-:W-:Y:S02]  /*3560*/  HADD2.F32 R27, -RZ, R88.H0_H0 ;  /* 0x20000058ff1b7230 */ /* 0x000fe40000004100 */
[----:B------:R-:W-:Y:S02]  /*3570*/  HADD2.F32 R29, -RZ, R2.H0_H0 ;  /* 0x20000002ff1d7230 */ /* 0x000fe40000004100 */
[----:B------:R-:W-:Y:S01]  /*3580*/  FFMA.FTZ R23, R67, R28, R30 ;  /* 0x0000001c43177223 */ /* 0x000fe2000001001e */
[----:B------:R-:W-:Y:S01]  /*3590*/  HADD2.F32 R32, -RZ, R89.H0_H0 ;  /* 0x20000059ff207230 */ /* 0x000fe20000004100 */
[----:B------:R0:W-:Y:S01]  /*35a0*/  STG.E.128 desc[UR6][R104.64], R8 ;  /* 0x0000000868007986 */ /* 0x0001e2000c101d06 */
[----:B------:R-:W-:-:S02]  /*35b0*/  HADD2.F32 R34, -RZ, R101.H1_H1 ;  /* 0x30000065ff227230 */ /* 0x000fc40000004100 */
[----:B------:R-:W-:Y:S01]  /*35c0*/  FFMA.FTZ R24, R24, R27, R29 ;  /* 0x0000001b18187223 */ /* 0x000fe2000001001d */
[----:B------:R-:W-:Y:S01]  /*35d0*/  HADD2.F32 R31, -RZ, R88.H1_H1 ;  /* 0x30000058ff1f7230 */ /* 0x000fe20000004100 */
[----:B------:R0:W-:Y:S01]  /*35e0*/  STG.E.128 desc[UR6][R108.64], R12 ;  /* 0x0000000c6c007986 */ /* 0x0001e2000c101d06 */
[----:B------:R-:W-:Y:S02]  /*35f0*/  HADD2.F32 R33, -RZ, R3.H0_H0 ;  /* 0x20000003ff217230 */ /* 0x000fe40000004100 */
[----:B------:R-:W-:Y:S01]  /*3600*/  FFMA.FTZ R25, R25, R32, R34 ;  /* 0x0000002019197223 */ /* 0x000fe20000010022 */
[----:B------:R-:W-:Y:S01]  /*3610*/  HADD2.F32 R36, -RZ, R89.H1_H1 ;  /* 0x30000059ff247230 */ /* 0x000fe20000004100 */
[----:B------:R0:W-:Y:S01]  /*3620*/  STG.E.128 desc[UR6][R68.64], R16 ;  /* 0x0000001044007986 */ /* 0x0001e2000c101d06 */
[----:B------:R-:W-:Y:S02]  /*3630*/  HADD2.F32 R38, -RZ, R103.H0_H0 ;  /* 0x20000067ff267230 */ /* 0x000fe40000004100 */
[----:B------:R-:W-:Y:S01]  /*3640*/  FFMA.FTZ R26, R26, R31, R33 ;  /* 0x0000001f1a1a7223 */ /* 0x000fe20000010021 */
[----:B------:R0:W-:Y:S02]  /*3650*/  STG.E.128 desc[UR6][R110.64], R20 ;  /* 0x000000146e007986 */ /* 0x0001e4000c101d06 */
[----:B------:R-:W-:-:S05]  /*3660*/  FFMA.FTZ R27, R71, R36, R38 ;  /* 0x00000024471b7223 */ /* 0x000fca0000010026 */
[----:B------:R0:W-:Y:S02]  /*3670*/  STG.E.128 desc[UR6][R106.64], R24 ;  /* 0x000000186a007986 */ /* 0x0001e4000c101d06 */
.L_x_36321:
[----:B------:R-:W-:Y:S05]  /*3680*/  BSYNC.RECONVERGENT B0 ;  /* 0x0000000000007941 */ /* 0x000fea0003800200 */
.L_x_36320:
[----:B0-----:R-:W0:Y:S02]  /*3690*/  LDC.64 R8, c[0x0][0x380] ;  /* 0x0000e000ff087b82 */ /* 0x001e240000000a00 */
[----:B0-----:R-:W-:-:S04]  /*36a0*/  LEA R0, R8, R0, 0x2 ;  /* 0x0000000008007211 */ /* 0x001fc800078e10ff */
[----:B------:R-:W-:-:S13]  /*36b0*/  ISETP.GE.AND P0, PT, R0, R9, PT ;  /* 0x000000090000720c */ /* 0x000fda0003f06270 */
[----:B------:R-:W-:Y:S05]  /*36c0*/  @!P0 BRA `(.L_x_36322) ;  /* 0xffffffd000788947 */ /* 0x000fea000383ffff */
[----:B------:R-:W-:Y:S05]  /*36d0*/  EXIT ;  /* 0x000000000000794d */ /* 0x000fea0003800000 */
.L_x_36319:
[----:B------:R-:W-:Y:S01]  /*36e0*/  BSSY B0, `(.L_x_36323) ;  /* 0x0000007000007945 */ /* 0x000fe20003800000 */
[----:B------:R-:W-:Y:S02]  /*36f0*/  MOV R102, 0x1 ;  /* 0x0000000100667802 */ /* 0x000fe40000000f00 */
[----:B------:R-:W-:Y:S02]  /*3700*/  MOV R81, 0x1f ;  /* 0x0000001f00517802 */ /* 0x000fe40000000f00 */
[----:B------:R-:W-:-:S07]  /*3710*/  MOV R104, 0xffffffff ;  /* 0xffffffff00687802 */ /* 0x000fce0000000f00 */
[----:B-----5:R-:W-:Y:S05]  /*3720*/  WARPSYNC.COLLECTIVE R104, `(.L_x_36324) ;  /* 0x0000000068087348 */ /* 0x020fea0003c00000 */
[----:B------:R0:W1:Y:S02]  /*3730*/  SHFL.BFLY P1, R109, R111, R102, R81 ;  /* 0x0c0000666f6d7389 */ /* 0x0000640000020051 */
[----:B01---5:R-:W-:Y:S05]  /*3740*/  ENDCOLLECTIVE ;  /* 0x000000000000791b */ /* 0x023fea0003800000 */
.L_x_36324:
[----:B------:R-:W-:Y:S05]  /*3750*/  BSYNC B0 ;  /* 0x0000000000007941 */ /* 0x000fea0003800000 */
.L_x_36323:
        /* <DEDUP_REMOVED lines=8> */
.L_x_36325:
[----:B------:R-:W-:Y:S02]  /*37e0*/  HFMA2 R102, -RZ, RZ, 0, 2.384185791015625e-07 ;  /* 0x00000004ff667431 */ /* 0x000fe400000001ff */
[----:B------:R-:W-:-:S05]  /*37f0*/  FADD.FTZ R110, R111, R109 ;  /* 0x0000006d6f6e7221 */ /* 0x000fca0000010000 */
[----:B------:R-:W-:-:S07]  /*3800*/  MOV R111, R110 ;  /* 0x0000006e006f7202 */ /* 0x000fce0000000f00 */
[----:B------:R-:W-:Y:S05]  /*3810*/  WARPSYNC.COLLECTIVE R104, `(.L_x_36326) ;  /* 0x0000000068087348 */ /* 0x000fea0003c00000 */
[----:B------:R0:W1:Y:S02]  /*3820*/  SHFL.BFLY P1, R109, R111, R102, R81 ;  /* 0x0c0000666f6d7389 */ /* 0x0000640000020051 */
[----:B01----:R-:W-:Y:S05]  /*3830*/  ENDCOLLECTIVE ;  /* 0x000000000000791b */ /* 0x003fea0003800000 */
.L_x_36326:
[----:B------:R-:W-:Y:S02]  /*3840*/  HFMA2 R102, -RZ, RZ, 0, 4.76837158203125e-07 ;  /* 0x00000008ff667431 */ /* 0x000fe400000001ff */
[----:B------:R-:W-:-:S05]  /*3850*/  FADD.FTZ R108, R110, R109 ;  /* 0x0000006d6e6c7221 */ /* 0x000fca0000010000 */
[----:B------:R-:W-:-:S07]  /*3860*/  MOV R111, R108 ;  /* 0x0000006c006f7202 */ /* 0x000fce0000000f00 */
[----:B------:R-:W-:Y:S05]  /*3870*/  WARPSYNC.COLLECTIVE R104, `(.L_x_36327) ;  /* 0x0000000068087348 */ /* 0x000fea0003c00000 */
[----:B------:R0:W1:Y:S02]  /*3880*/  SHFL.BFLY P1, R109, R111, R102, R81 ;  /* 0x0c0000666f6d7389 */ /* 0x0000640000020051 */
[----:B01----:R-:W-:Y:S05]  /*3890*/  ENDCOLLECTIVE ;  /* 0x000000000000791b */ /* 0x003fea0003800000 */
.L_x_36327:
[----:B------:R-:W-:Y:S02]  /*38a0*/  HFMA2 R102, -RZ, RZ, 0, 9.5367431640625e-07 ;  /* 0x00000010ff667431 */ /* 0x000fe400000001ff */
[----:B------:R-:W-:-:S05]  /*38b0*/  FADD.FTZ R106, R108, R109 ;  /* 0x0000006d6c6a7221 */ /* 0x000fca0000010000 */
[----:B------:R-:W-:-:S07]  /*38c0*/  MOV R111, R106 ;  /* 0x0000006a006f7202 */ /* 0x000fce0000000f00 */
[----:B------:R-:W-:Y:S05]  /*38d0*/  WARPSYNC.COLLECTIVE R104, `(.L_x_36328) ;  /* 0x0000000068087348 */ /* 0x000fea0003c00000 */
[----:B------:R0:W1:Y:S02]  /*38e0*/  SHFL.BFLY P1, R109, R111, R102, R81 ;  /* 0x0c0000666f6d7389 */ /* 0x0000640000020051 */
[----:B01----:R-:W-:Y:S05]  /*38f0*/  ENDCOLLECTIVE ;  /* 0x000000000000791b */ /* 0x003fea0003800000 */
.L_x_36328:
[----:B------:R-:W-:-:S04]  /*3900*/  FADD.FTZ R100, R106, R109 ;  /* 0x0000006d6a647221 */ /* 0x000fc80000010000 */
[----:B------:R-:W-:-:S04]  /*3910*/  FMUL.FTZ R100, R100, R105 ;  /* 0x0000006964647220 */ /* 0x000fc80000410000 */
[C---:B------:R-:W-:Y:S01]  /*3920*/  FADD.FTZ R106, -R100.reuse, R8 ;  /* 0x00000008646a7221 */ /* 0x040fe20000010100 */
[C---:B------:R-:W-:Y:S01]  /*3930*/  FADD.FTZ R107, -R100.reuse, R9 ;  /* 0x00000009646b7221 */ /* 0x040fe20000010100 */
[C---:B------:R-:W-:Y:S01]  /*3940*/  FADD.FTZ R81, -R100.reuse, R11 ;  /* 0x0000000b64517221 */ /* 0x040fe20000010100 */
[----:B------:R-:W-:Y:S01]  /*3950*/  FADD.FTZ R102, -R100, R12 ;  /* 0x0000000c64667221 */ /* 0x000fe20000010100 */
[----:B------:R-:W-:Y:S01]  /*3960*/  FFMA.FTZ R106, R106, R106, RZ ;  /* 0x0000006a6a6a7223 */ /* 0x000fe200000100ff */
[----:B------:R-:W-:-:S03]  /*3970*/  FADD.FTZ R111, -R100, R71 ;  /* 0x00000047646f7221 */ /* 0x000fc60000010100 */
[----:B------:R-:W-:Y:S01]  /*3980*/  FFMA.FTZ R107, R107, R107, R106 ;  /* 0x0000006b6b6b7223 */ /* 0x000fe2000001006a */
[----:B------:R-:W-:-:S04]  /*3990*/  FADD.FTZ R106, -R100, R10 ;  /* 0x0000000a646a7221 */ /* 0x000fc80000010100 */
[----:B------:R-:W-:-:S04]  /*39a0*/  FFMA.FTZ R106, R106, R106, R107 ;  /* 0x0000006a6a6a7223 */ /* 0x000fc8000001006b */
        /* <DEDUP_REMOVED lines=71> */
[----:B------:R-:W-:Y:S01]  /*3e20*/  FFMA.FTZ R111, R111, R111, R102 ;  /* 0x0000006f6f6f7223 */ /* 0x000fe20000010066 */
[----:B------:R-:W-:-:S07]  /*3e30*/  MOV R102, 0x1 ;  /* 0x0000000100667802 */ /* 0x000fce0000000f00 */
[----:B------:R-:W-:Y:S05]  /*3e40*/  WARPSYNC.COLLECTIVE R104, `(.L_x_36329) ;  /* 0x0000000068087348 */ /* 0x000fea0003c00000 */
[----:B------:R0:W1:Y:S02]  /*3e50*/  SHFL.BFLY P1, R109, R111, R102, R81 ;  /* 0x0c0000666f6d7389 */ /* 0x0000640000020051 */
[----:B01----:R-:W-:Y:S05]  /*3e60*/  ENDCOLLECTIVE ;  /* 0x000000000000791b */ /* 0x003fea0003800000 */
.L_x_36329:
[----:B------:R-:W-:Y:S02]  /*3e70*/  HFMA2 R102, -RZ, RZ, 0, 1.1920928955078125e-07 ;  /* 0x00000002ff667431 */ /* 0x000fe400000001ff */
[----:B------:R-:W-:-:S05]  /*3e80*/  FADD.FTZ R110, R111, R109 ;  /* 0x0000006d6f6e7221 */ /* 0x000fca0000010000 */
[----:B------:R-:W-:-:S07]  /*3e90*/  MOV R111, R110 ;  /* 0x0000006e006f7202 */ /* 0x000fce0000000f00 */
[----:B------:R-:W-:Y:S05]  /*3ea0*/  WARPSYNC.COLLECTIVE R104, `(.L_x_36330) ;  /* 0x0000000068087348 */ /* 0x000fea0003c00000 */
[----:B------:R0:W1:Y:S02]  /*3eb0*/  SHFL.BFLY P1, R109, R111, R102, R81 ;  /* 0x0c0000666f6d7389 */ /* 0x0000640000020051 */
[----:B01----:R-:W-:Y:S05]  /*3ec0*/  ENDCOLLECTIVE ;  /* 0x000000000000791b */ /* 0x003fea0003800000 */
.L_x_36330:
[----:B------:R-:W-:Y:S02]  /*3ed0*/  HFMA2 R102, -RZ, RZ, 0, 2.384185791015625e-07 ;  /* 0x00000004ff667431 */ /* 0x000fe400000001ff */
[----:B------:R-:W-:-:S05]  /*3ee0*/  FADD.FTZ R108, R110, R109 ;  /* 0x0000006d6e6c7221 */ /* 0x000fca0000010000 */
[----:B------:R-:W-:-:S07]  /*3ef0*/  MOV R111, R108 ;  /* 0x0000006c006f7202 */ /* 0x000fce0000000f00 */
[----:B------:R-:W-:Y:S05]  /*3f00*/  WARPSYNC.COLLECTIVE R104, `(.L_x_36331) ;  /* 0x0000000068087348 */ /* 0x000fea0003c00000 */
[----:B------:R0:W1:Y:S02]  /*3f10*/  SHFL.BFLY P1, R109, R111, R102, R81 ;  /* 0x0c0000666f6d7389 */ /* 0x0000640000020051 */
[----:B01----:R-:W-:Y:S05]  /*3f20*/  ENDCOLLECTIVE ;  /* 0x000000000000791b */ /* 0x003fea0003800000 */
.L_x_36331:
[----:B------:R-:W-:Y:S02]  /*3f30*/  HFMA2 R102, -RZ, RZ, 0, 4.76837158203125e-07 ;  /* 0x00000008ff667431 */ /* 0x000fe400000001ff */
[----:B------:R-:W-:-:S05]  /*3f40*/  FADD.FTZ R107, R108, R109 ;  /* 0x0000006d6c6b7221 */ /* 0x000fca0000010000 */
[----:B------:R-:W-:-:S07]  /*3f50*/  MOV R111, R107 ;  /* 0x0000006b006f7202 */ /* 0x000fce0000000f00 */
[----:B------:R-:W-:Y:S05]  /*3f60*/  WARPSYNC.COLLECTIVE R104, `(.L_x_36332) ;  /* 0x0000000068087348 */ /* 0x000fea0003c00000 */
[----:B------:R0:W1:Y:S02]  /*3f70*/  SHFL.BFLY P1, R109, R111, R102, R81 ;  /* 0x0c0000666f6d7389 */ /* 0x0000640000020051 */
[----:B01----:R-:W-:Y:S05]  /*3f80*/  ENDCOLLECTIVE ;  /* 0x000000000000791b */ /* 0x003fea0003800000 */
.L_x_36332:
[----:B------:R-:W-:Y:S02]  /*3f90*/  HFMA2 R102, -RZ, RZ, 0, 9.5367431640625e-07 ;  /* 0x00000010ff667431 */ /* 0x000fe400000001ff */
[----:B------:R-:W-:-:S05]  /*3fa0*/  FADD.FTZ R106, R107, R109 ;  /* 0x0000006d6b6a7221 */ /* 0x000fca0000010000 */
[----:B------:R-:W-:-:S07]  /*3fb0*/  MOV R111, R106 ;  /* 0x0000006a006f7202 */ /* 0x000fce0000000f00 */
[----:B------:R-:W-:Y:S05]  /*3fc0*/  WARPSYNC.COLLECTIVE R104, `(.L_x_36333) ;  /* 0x0000000068087348 */ /* 0x000fea0003c00000 */
[----:B------:R0:W1:Y:S02]  /*3fd0*/  SHFL.BFLY P1, R109, R111, R102, R81 ;  /* 0x0c0000666f6d7389 */ /* 0x0000640000020051 */
[----:B01----:R-:W-:Y:S05]  /*3fe0*/  ENDCOLLECTIVE ;  /* 0x000000000000791b */ /* 0x003fea0003800000 */
.L_x_36333:
[----:B------:R-:W-:Y:S05]  /*3ff0*/  BRA `(.L_x_36334) ;  /* 0xffffffe400807947 */ /* 0x000fea000383ffff */
.L_x_36335:
        /* <DEDUP_REMOVED lines=16> */
.L_x_45899:


//--------------------- .text._ZN10layer_norm13ln_fwd_kernelINS_13Kernel_traitsI6__halfffffjLj1280ELj1ELj4ELj1ELj16ENS_18Kernel_traits_baseILj1280ES2_ffffjLj128EEEEELb0ELb1ELb0ELb0EEEvNS_9FwdParamsE --------------------------
	.section	.text._ZN10layer_norm13ln_fwd_kernelINS_13Kernel_traitsI6__halfffffjLj1280ELj1ELj4ELj1ELj16ENS_18Kernel_traits_baseILj1280ES2_ffffjLj128EEEEELb0ELb1ELb0ELb0EEEvNS_9FwdParamsE,"ax",@progbits
	.align	128
        .global         _ZN10layer_norm13ln_fwd_kernelINS_13Kernel_traitsI6__halfffffjLj1280ELj1ELj4ELj1ELj16ENS_18Kernel_traits_baseILj1280ES2_ffffjLj128EEEEELb0ELb1ELb0ELb0EEEvNS_9FwdParamsE
        .type           _ZN10layer_norm13ln_fwd_kernelINS_13Kernel_traitsI6__halfffffjLj1280ELj1ELj4ELj1ELj16ENS_18Kernel_traits_baseILj1280ES2_ffffjLj128EEEEELb0ELb1ELb0ELb0EEEvNS_9FwdParamsE,@function
        .size           _ZN10layer_norm13ln_fwd_kernelINS_13Kernel_traitsI6__halfffffjLj1280ELj1ELj4ELj1ELj16ENS_18Kernel_traits_baseILj1280ES2_ffffjLj128EEEEELb0ELb1ELb0ELb0EEEvNS_9FwdParamsE,(.L_x_45900 - _ZN10layer_norm13ln_fwd_kernelINS_13Kernel_traitsI6__halfffffjLj1280ELj1ELj4ELj1ELj16ENS_18Kernel_traits_baseILj1280ES2_ffffjLj128EEEEELb0ELb1ELb0ELb0EEEvNS_9FwdParamsE)
        .other          _ZN10layer_norm13ln_fwd_kernelINS_13Kernel_traitsI6__halfffffjLj1280ELj1ELj4ELj1ELj16ENS_18Kernel_traits_baseILj1280ES2_ffffjLj128EEEEELb0ELb1ELb0ELb0EEEvNS_9FwdParamsE,@"STO_CUDA_ENTRY STV_DEFAULT"
_ZN10layer_norm13ln_fwd_kernelINS_13Kernel_traitsI6__halfffffjLj1280ELj1ELj4ELj1ELj16ENS_18Kernel_traits_baseILj1280ES2_ffffjLj128EEEEELb0ELb1ELb0ELb0EEEvNS_9FwdParamsE:
.text._ZN10layer_norm13ln_fwd_kernelINS_13Kernel_traitsI6__halfffffjLj1280ELj1ELj4ELj1ELj16ENS_18Kernel_traits_baseILj1280ES2_ffffjLj128EEEEELb0ELb1ELb0ELb0EEEvNS_9FwdParamsE:
        /* <DEDUP_REMOVED lines=27> */
[----:B------:R-:W-:Y:S01]  /*01b0*/  ISETP.GE.U32.AND P2, PT, R68, 0xa0, PT ;  /* 0x000000a04400780c */ /* 0x000fe20003f46070 */
[----:B0-----:R-:W-:Y:S01]  /*01c0*/  @P4 IMAD.WIDE.U32 R42, R40, 0x8, R42 ;  /* 0x00000008282a4825 */ /* 0x001fe200078e002a */
[----:B------:R-:W-:-:S04]  /*01d0*/  ISETP.GE.U32.AND P3, PT, R68, 0xc0, PT ;  /* 0x000000c04400780c */ /* 0x000fc80003f66070 */
[----:B------:R0:W5:Y:S01]  /*01e0*/  @P4 LDG.E.64 R26, desc[UR6][R42.64] ;  /* 0x000000062a1a4981 */ /* 0x000162000c1e1b00 */
[----:B------:R-:W4:Y:S01]  /*01f0*/  @P5 LDC.64 R70, c[0x0][0x3e8] ;  /* 0x0000fa00ff465b82 */ /* 0x000f220000000a00 */
[----:B-1----:R-:W-:-:S05]  /*0200*/  @P4 IMAD.WIDE.U32 R46, R40, 0x8, R46 ;  /* 0x00000008282e4825 */ /* 0x002fca00078e002e */
[----:B------:R1:W5:Y:S02]  /*0210*/  @P4 LDG.E.64 R28, desc[UR6][R46.64] ;  /* 0x000000062e1c4981 */ /* 0x000364000c1e1b00 */
[----:B------:R-:W1:Y:S01]  /*0220*/  @P5 LDC.64 R66, c[0x0][0x438] ;  /* 0x00010e00ff425b82 */ /* 0x000e620000000a00 */
[----:B--2---:R-:W-:-:S07]  /*0230*/  @P4 IMAD.WIDE.U32 R44, R40, 0x8, R44 ;  /* 0x00000008282c4825 */ /* 0x004fce00078e002c */
[----:B------:R-:W2:Y:S01]  /*0240*/  @P0 LDC.64 R72, c[0x0][0x3d0] ;  /* 0x0000f400ff480b82 */ /* 0x000ea20000000a00 */
[----:B------:R-:W-:Y:S01]  /*0250*/  @P4 LOP3.LUT R40, R40, 0x20, RZ, 0xfc, !PT ;  /* 0x0000002028284812 */ /* 0x000fe200078efcff */
[----:B------:R-:W5:Y:S06]  /*0260*/  @P4 LD.E.64 R62, desc[UR6][R44.64] ;  /* 0x000000062c3e4980 */ /* 0x000f6c000c101b00 */
[----:B------:R-:W2:Y:S08]  /*0270*/  @P0 LDC.64 R74, c[0x0][0x438] ;  /* 0x00010e00ff4a0b82 */ /* 0x000eb00000000a00 */
[----:B------:R-:W2:Y:S01]  /*0280*/  @P0 LDC.64 R76, c[0x0][0x3e8] ;  /* 0x0000fa00ff4c0b82 */ /* 0x000ea20000000a00 */
[----:B------:R-:W-:Y:S01]  /*0290*/  ISETP.GE.U32.AND P4, PT, R68, 0xe0, PT ;  /* 0x000000e04400780c */ /* 0x000fe20003f86070 */
[----:B---3--:R-:W-:-:S06]  /*02a0*/  @P5 IMAD.WIDE.U32 R64, R40, 0x8, R64 ;  /* 0x0000000828405825 */ /* 0x008fcc00078e0040 */
[----:B------:R-:W3:Y:S01]  /*02b0*/  @P1 LDC.64 R78, c[0x0][0x3d0] ;  /* 0x0000f400ff4e1b82 */ /* 0x000ee20000000a00 */
[C---:B----4-:R-:W-:Y:S01]  /*02c0*/  @P5 IMAD.WIDE.U32 R70, R40.reuse, 0x8, R70 ;  /* 0x0000000828465825 */ /* 0x050fe200078e0046 */
[----:B------:R4:W5:Y:S06]  /*02d0*/  @P5 LDG.E.64 R18, desc[UR6][R64.64] ;  /* 0x0000000640125981 */ /* 0x00096c000c1e1b00 */
[----:B0-----:R-:W0:Y:S08]  /*02e0*/  @P1 LDC.64 R42, c[0x0][0x438] ;  /* 0x00010e00ff2a1b82 */ /* 0x001e300000000a00 */
[----:B-1----:R-:W1:Y:S01]  /*02f0*/  @P1 LDC.64 R46, c[0x0][0x3e8] ;  /* 0x0000fa00ff2e1b82 */ /* 0x002e620000000a00 */
[----:B------:R-:W-:Y:S01]  /*0300*/  @P5 IMAD.WIDE.U32 R66, R40, 0x8, R66 ;  /* 0x0000000828425825 */ /* 0x000fe200078e0042 */
[----:B------:R4:W5:Y:S01]  /*0310*/  @P5 LDG.E.64 R30, desc[UR6][R70.64] ;  /* 0x00000006461e5981 */ /* 0x000962000c1e1b00 */
[----:B------:R-:W-:-:S05]  /*0320*/  ISETP.GE.U32.AND P6, PT, R68, 0x100, PT ;  /* 0x000001004400780c */ /* 0x000fca0003fc6070 */
[----:B------:R-:W1:Y:S01]  /*0330*/  @P2 LDC.64 R80, c[0x0][0x3d0] ;  /* 0x0000f400ff502b82 */ /* 0x000e620000000a00 */
[----:B------:R-:W-:Y:S01]  /*0340*/  @P5 IADD3 R40, PT, PT, R40, 0x20, RZ ;  /* 0x0000002028285810 */ /* 0x000fe20007ffe0ff */
[----:B------:R3:W5:Y:S06]  /*0350*/  @P5 LD.E.64 R60, desc[UR6][R66.64] ;  /* 0x00000006423c5980 */ /* 0x00076c000c101b00 */
[----:B------:R-:W1:Y:S08]  /*0360*/  @P2 LDC.64 R82, c[0x0][0x438] ;  /* 0x00010e00ff522b82 */ /* 0x000e700000000a00 */
[----:B------:R-:W1:Y:S01]  /*0370*/  @P2 LDC.64 R84, c[0x0][0x3e8] ;  /* 0x0000fa00ff542b82 */ /* 0x000e620000000a00 */
[----:B------:R-:W-:Y:S01]  /*0380*/  ISETP.GE.U32.AND P5, PT, R68, 0x120, PT ;  /* 0x000001204400780c */ /* 0x000fe20003fa6070 */
[----:B--2---:R-:W-:-:S06]  /*0390*/  @P0 IMAD.WIDE.U32 R72, R40, 0x8, R72 ;  /* 0x0000000828480825 */ /* 0x004fcc00078e0048 */
[----:B------:R-:W2:Y:S01]  /*03a0*/  @P3 LDC.64 R86, c[0x0][0x3d0] ;  /* 0x0000f400ff563b82 */ /* 0x000ea20000000a00 */
[C---:B------:R-:W-:Y:S01]  /*03b0*/  @P0 IMAD.WIDE.U32 R74, R40.reuse, 0x8, R74 ;  /* 0x00000008284a0825 */ /* 0x040fe200078e004a */
[----:B------:R0:W5:Y:S06]  /*03c0*/  @P0 LDG.E.64 R16, desc[UR6][R72.64] ;  /* 0x0000000648100981 */ /* 0x00016c000c1e1b00 */
[----:B----4-:R-:W4:Y:S01]  /*03d0*/  @P3 LDC.64 R64, c[0x0][0x438] ;  /* 0x00010e00ff403b82 */ /* 0x010f220000000a00 */
[----:B------:R-:W-:-:S07]  /*03e0*/  @P0 IMAD.WIDE.U32 R76, R40, 0x8, R76 ;  /* 0x00000008284c0825 */ /* 0x000fce00078e004c */
[----:B------:R-:W4:Y:S01]  /*03f0*/  @P3 LDC.64 R70, c[0x0][0x3e8] ;  /* 0x0000fa00ff463b82 */ /* 0x000f220000000a00 */
[----:B------:R-:W-:Y:S01]  /*0400*/  @P0 IADD3 R40, PT, PT, R40, 0x20, RZ ;  /* 0x0000002028280810 */ /* 0x000fe20007ffe0ff */
[----:B------:R0:W5:Y:S06]  /*0410*/  @P0 LD.E.64 R58, desc[UR6][R74.64] ;  /* 0x000000064a3a0980 */ /* 0x00016c000c101b00 */
[----:B------:R-:W4:Y:S01]  /*0420*/  @P4 LDC.64 R44, c[0x0][0x3d0] ;  /* 0x0000f400ff2c4b82 */ /* 0x000f220000000a00 */
[C---:B---3--:R-:W-:Y:S01]  /*0430*/  @P1 IMAD.WIDE.U32 R78, R40.reuse, 0x8, R78 ;  /* 0x00000008284e1825 */ /* 0x048fe200078e004e */
[----:B------:R3:W5:Y:S06]  /*0440*/  @P0 LDG.E.64 R32, desc[UR6][R76.64] ;  /* 0x000000064c200981 */ /* 0x00076c000c1e1b00 */
[----:B------:R-:W3:Y:S01]  /*0450*/  @P4 LDC.64 R66, c[0x0][0x438] ;  /* 0x00010e00ff424b82 */ /* 0x000ee20000000a00 */
[C---:B0-----:R-:W-:Y:S01]  /*0460*/  @P1 IMAD.WIDE.U32 R42, R40.reuse, 0x8, R42 ;  /* 0x00000008282a1825 */ /* 0x041fe200078e002a */
[----:B------:R0:W5:Y:S06]  /*0470*/  @P1 LDG.E.64 R14, desc[UR6][R78.64] ;  /* 0x000000064e0e1981 */ /* 0x00016c000c1e1b00 */
[----:B------:R-:W0:Y:S01]  /*0480*/  @P4 LDC.64 R88, c[0x0][0x3e8] ;  /* 0x0000fa00ff584b82 */ /* 0x000e220000000a00 */
[C---:B-1----:R-:W-:Y:S01]  /*0490*/  @P1 IMAD.WIDE.U32 R46, R40.reuse, 0x8, R46 ;  /* 0x00000008282e1825 */ /* 0x042fe200078e002e */
[----:B------:R-:W-:Y:S01]  /*04a0*/  @P1 IADD3 R40, PT, PT, R40, 0x20, RZ ;  /* 0x0000002028281810 */ /* 0x000fe20007ffe0ff */
[----:B------:R1:W5:Y:S05]  /*04b0*/  @P1 LD.E.64 R56, desc[UR6][R42.64] ;  /* 0x000000062a381980 */ /* 0x00036a000c101b00 */
[----:B------:R-:W1:Y:S01]  /*04c0*/  @P6 LDC.64 R90, c[0x0][0x3d0] ;  /* 0x0000f400ff5a6b82 */ /* 0x000e620000000a00 */
[C---:B------:R-:W-:Y:S01]  /*04d0*/  @P2 IMAD.WIDE.U32 R80, R40.reuse, 0x8, R80 ;  /* 0x0000000828502825 */ /* 0x040fe200078e0050 */
[----:B------:R0:W5:Y:S06]  /*04e0*/  @P1 LDG.E.64 R34, desc[UR6][R46.64] ;  /* 0x000000062e221981 */ /* 0x00016c000c1e1b00 */
[----:B------:R-:W1:Y:S01]  /*04f0*/  @P6 LDC.64 R92, c[0x0][0x438] ;  /* 0x00010e00ff5c6b82 */ /* 0x000e620000000a00 */
[C---:B------:R-:W-:Y:S01]  /*0500*/  @P2 IMAD.WIDE.U32 R82, R40.reuse, 0x8, R82 ;  /* 0x0000000828522825 */ /* 0x040fe200078e0052 */
[----:B------:R0:W5:Y:S06]  /*0510*/  @P2 LDG.E.64 R12, desc[UR6][R80.64] ;  /* 0x00000006500c2981 */ /* 0x00016c000c1e1b00 */
[----:B------:R-:W1:Y:S01]  /*0520*/  @P6 LDC.64 R94, c[0x0][0x3e8] ;  /* 0x0000fa00ff5e6b82 */ /* 0x000e620000000a00 */
[C---:B------:R-:W-:Y:S01]  /*0530*/  @P2 IMAD.WIDE.U32 R84, R40.reuse, 0x8, R84 ;  /* 0x0000000828542825 */ /* 0x040fe200078e0054 */
[----:B------:R-:W-:Y:S01]  /*0540*/  @P2 IADD3 R40, PT, PT, R40, 0x20, RZ ;  /* 0x0000002028282810 */ /* 0x000fe20007ffe0ff */
[----:B------:R0:W5:Y:S05]  /*0550*/  @P2 LD.E.64 R54, desc[UR6][R82.64] ;  /* 0x0000000652362980 */ /* 0x00016a000c101b00 */
[----:B------:R-:W1:Y:S01]  /*0560*/  @P5 LDC.64 R96, c[0x0][0x3d0] ;  /* 0x0000f400ff605b82 */ /* 0x000e620000000a00 */
[C---:B--2---:R-:W-:Y:S01]  /*0570*/  @P3 IMAD.WIDE.U32 R86, R40.reuse, 0x8, R86 ;  /* 0x0000000828563825 */ /* 0x044fe200078e0056 */
[----:B------:R2:W5:Y:S06]  /*0580*/  @P2 LDG.E.64 R24, desc[UR6][R84.64] ;  /* 0x0000000654182981 */ /* 0x00056c000c1e1b00 */
[----:B------:R-:W2:Y:S01]  /*0590*/  @P5 LDC.64 R100, c[0x0][0x3e8] ;  /* 0x0000fa00ff645b82 */ /* 0x000ea20000000a00 */
[C---:B----4-:R-:W-:Y:S01]  /*05a0*/  @P3 IMAD.WIDE.U32 R64, R40.reuse, 0x8, R64 ;  /* 0x0000000828403825 */ /* 0x050fe200078e0040 */
[----:B------:R4:W5:Y:S06]  /*05b0*/  @P3 LDG.E.64 R10, desc[UR6][R86.64] ;  /* 0x00000006560a3981 */ /* 0x00096c000c1e1b00 */
[----:B------:R-:W4:Y:S01]  /*05c0*/  @P5 LDC.64 R98, c[0x0][0x438] ;  /* 0x00010e00ff625b82 */ /* 0x000f220000000a00 */
[C---:B------:R-:W-:Y:S01]  /*05d0*/  @P3 IMAD.WIDE.U32 R70, R40.reuse, 0x8, R70 ;  /* 0x0000000828463825 */ /* 0x040fe200078e0046 */
[----:B------:R-:W-:Y:S01]  /*05e0*/  @P3 IADD3 R40, PT, PT, R40, 0x20, RZ ;  /* 0x0000002028283810 */ /* 0x000fe20007ffe0ff */
[----:B------:R0:W5:Y:S04]  /*05f0*/  @P3 LD.E.64 R52, desc[UR6][R64.64] ;  /* 0x0000000640343980 */ /* 0x000168000c101b00 */
[C---:B------:R-:W-:Y:S01]  /*0600*/  @P4 IMAD.WIDE.U32 R44, R40.reuse, 0x8, R44 ;  /* 0x00000008282c4825 */ /* 0x040fe200078e002c */
[----:B------:R1:W5:Y:S03]  /*0610*/  @P3 LDG.E.64 R22, desc[UR6][R70.64] ;  /* 0x0000000646163981 */ /* 0x000366000c1e1b00 */
[C---:B---3--:R-:W-:Y:S01]  /*0620*/  @P4 IMAD.WIDE.U32 R66, R40.reuse, 0x8, R66 ;  /* 0x0000000828424825 */ /* 0x048fe200078e0042 */
[----:B------:R3:W5:Y:S03]  /*0630*/  @P4 LDG.E.64 R8, desc[UR6][R44.64] ;  /* 0x000000062c084981 */ /* 0x000766000c1e1b00 */
[C---:B0-----:R-:W-:Y:S01]  /*0640*/  @P4 IMAD.WIDE.U32 R88, R40.reuse, 0x8, R88 ;  /* 0x0000000828584825 */ /* 0x041fe200078e0058 */
[----:B------:R-:W-:Y:S01]  /*0650*/  @P4 IADD3 R40, PT, PT, R40, 0x20, RZ ;  /* 0x0000002028284810 */ /* 0x000fe20007ffe0ff */
[----:B------:R3:W5:Y:S04]  /*0660*/  @P4 LD.E.64 R50, desc[UR6][R66.64] ;  /* 0x0000000642324980 */ /* 0x000768000c101b00 */
[C---:B-1----:R-:W-:Y:S01]  /*0670*/  @P6 IMAD.WIDE.U32 R90, R40.reuse, 0x8, R90 ;  /* 0x00000008285a6825 */ /* 0x042fe200078e005a */
[----:B------:R3:W5:Y:S03]  /*0680*/  @P4 LDG.E.64 R20, desc[UR6][R88.64] ;  /* 0x0000000658144981 */ /* 0x000766000c1e1b00 */
[C---:B------:R-:W-:Y:S01]  /*0690*/  @P6 IMAD.WIDE.U32 R92, R40.reuse, 0x8, R92 ;  /* 0x00000008285c6825 */ /* 0x040fe200078e005c */
[----:B------:R3:W5:Y:S03]  /*06a0*/  @P6 LDG.E.64 R6, desc[UR6][R90.64] ;  /* 0x000000065a066981 */ /* 0x000766000c1e1b00 */
[C---:B------:R-:W-:Y:S01]  /*06b0*/  @P6 IMAD.WIDE.U32 R94, R40.reuse, 0x8, R94 ;  /* 0x00000008285e6825 */ /* 0x040fe200078e005e */
[----:B------:R-:W-:Y:S01]  /*06c0*/  @P6 IADD3 R40, PT, PT, R40, 0x20, RZ ;  /* 0x0000002028286810 */ /* 0x000fe20007ffe0ff */
[----:B------:R3:W5:Y:S04]  /*06d0*/  @P6 LD.E.64 R48, desc[UR6][R92.64] ;  /* 0x000000065c306980 */ /* 0x000768000c101b00 */
[C---:B------:R-:W-:Y:S01]  /*06e0*/  @P5 IMAD.WIDE.U32 R96, R40.reuse, 0x8, R96 ;  /* 0x0000000828605825 */ /* 0x040fe200078e0060 */
[----:B------:R3:W5:Y:S03]  /*06f0*/  @P6 LDG.E.64 R36, desc[UR6][R94.64] ;  /* 0x000000065e246981 */ /* 0x000766000c1e1b00 */
[C---:B--2---:R-:W-:Y:S01]  /*0700*/  @P5 IMAD.WIDE.U32 R100, R40.reuse, 0x8, R100 ;  /* 0x0000000828645825 */ /* 0x044fe200078e0064 */
[----:B------:R3:W5:Y:S03]  /*0710*/  @P5 LDG.E.64 R4, desc[UR6][R96.64] ;  /* 0x0000000660045981 */ /* 0x000766000c1e1b00 */
[----:B----4-:R-:W-:Y:S01]  /*0720*/  @P5 IMAD.WIDE.U32 R98, R40, 0x8, R98 ;  /* 0x0000000828625825 */ /* 0x010fe200078e0062 */
[----:B------:R3:W5:Y:S04]  /*0730*/  @P5 LDG.E.64 R38, desc[UR6][R100.64] ;  /* 0x0000000664265981 */ /* 0x000768000c1e1b00 */
[----:B------:R3:W5:Y:S01]  /*0740*/  @P5 LD.E.64 R2, desc[UR6][R98.64] ;  /* 0x0000000662025980 */ /* 0x000762000c101b00 */
[----:B------:R-:W-:-:S02]  /*0750*/  ISETP.GE.U32.AND P0, PT, R68, 0x140, PT ;  /* 0x000001404400780c */ /* 0x000fc40003f06070 */
[----:B------:R-:W-:-:S11]  /*0760*/  @P5 IADD3 R40, PT, PT, R40, 0x20, RZ ;  /* 0x0000002028285810 */ /* 0x000fd60007ffe0ff */
[----:B---3--:R-:W-:Y:S05]  /*0770*/  @!P0 BRA `(.L_x_36338) ;  /* 0x00000004008c8947 */ /* 0x008fea0003800000 */
[----:B------:R-:W0:Y:S08]  /*0780*/  LDC.64 R44, c[0x0][0x3e8] ;  /* 0x0000fa00ff2c7b82 */ /* 0x000e300000000a00 */
[----:B------:R-:W1:Y:S08]  /*0790*/  LDC.64 R42, c[0x0][0x3d0] ;  /* 0x0000f400ff2a7b82 */ /* 0x000e700000000a00 */
[----:B------:R-:W2:Y:S01]  /*07a0*/  LDC.64 R70, c[0x0][0x438] ;  /* 0x00010e00ff467b82 */ /* 0x000ea20000000a00 */
[----:B0-----:R-:W-:-:S06]  /*07b0*/  IMAD.WIDE.U32 R44, R40, 0x8, R44 ;  /* 0x00000008282c7825 */ /* 0x001fcc00078e002c */
[----:B------:R-:W5:Y:S01]  /*07c0*/  LDG.E.64 R44, desc[UR6][R44.64] ;  /* 0x000000062c2c7981 */ /* 0x000f62000c1e1b00 */
[----:B-1----:R-:W-:-:S06]  /*07d0*/  IMAD.WIDE.U32 R42, R40, 0x8, R42 ;  /* 0x00000008282a7825 */ /* 0x002fcc00078e002a */
[----:B------:R-:W5:Y:S01]  /*07e0*/  LDG.E.64 R42, desc[UR6][R42.64] ;  /* 0x000000062a2a7981 */ /* 0x000f62000c1e1b00 */
[----:B--2---:R-:W-:-:S06]  /*07f0*/  IMAD.WIDE.U32 R70, R40, 0x8, R70 ;  /* 0x0000000828467825 */ /* 0x004fcc00078e0046 */
[----:B------:R-:W5:Y:S01]  /*0800*/  LD.E.64 R70, desc[UR6][R70.64] ;  /* 0x0000000646467980 */ /* 0x000f62000c101b00 */
[----:B------:R-:W-:Y:S05]  /*0810*/  BRA `(.L_x_36338) ;  /* 0x0000000400647947 */ /* 0x000fea0003800000 */
.L_x_36337:
        /* <DEDUP_REMOVED lines=10> */
[----:B------:R-:W-:-:S02]  /*08c0*/  ISETP.GE.U32.AND P3, PT, R68, 0xc0, PT ;  /* 0x000000c04400780c */ /* 0x000fc40003f66070 */
[----:B------:R-:W-:Y:S02]  /*08d0*/  ISETP.GE.U32.AND P2, PT, R68, 0xe0, PT ;  /* 0x000000e04400780c */ /* 0x000fe40003f46070 */
[----:B------:R0:W5:Y:S01]  /*08e0*/  @P1 LDG.E.64 R26, desc[UR6][R46.64] ;  /* 0x000000062e1a1981 */ /* 0x000162000c1e1b00 */
[----:B------:R-:W4:Y:S01]  /*08f0*/  @P5 LDC.64 R74, c[0x0][0x3d0] ;  /* 0x0000f400ff4a5b82 */ /* 0x000f220000000a00 */
[C---:B-1----:R-:W-:Y:S01]  /*0900*/  @P1 IMAD.WIDE.U32 R64, R40.reuse, 0x8, R64 ;  /* 0x0000000828401825 */ /* 0x042fe200078e0040 */
[----:B------:R-:W-:Y:S02]  /*0910*/  @P1 LOP3.LUT R40, R40, 0x20, RZ, 0xfc, !PT ;  /* 0x0000002028281812 */ /* 0x000fe400078efcff */
[----:B------:R-:W-:Y:S02]  /*0920*/  @P1 CS2R R62, SRZ ;  /* 0x00000000003e1805 */ /* 0x000fe4000001ff00 */
[----:B------:R-:W5:Y:S02]  /*0930*/  @P1 LDG.E.64 R28, desc[UR6][R64.64] ;  /* 0x00000006401c1981 */ /* 0x000f64000c1e1b00 */
[----:B------:R-:W1:Y:S01]  /*0940*/  @P5 LDC.64 R76, c[0x0][0x3e8] ;  /* 0x0000fa00ff4c5b82 */ /* 0x000e620000000a00 */
[----:B--2---:R-:W-:-:S07]  /*0950*/  @P6 IMAD.WIDE.U32 R66, R40, 0x8, R66 ;  /* 0x0000000828426825 */ /* 0x004fce00078e0042 */
[----:B------:R-:W2:Y:S01]  /*0960*/  @P0 LDC.64 R78, c[0x0][0x3d0] ;  /* 0x0000f400ff4e0b82 */ /* 0x000ea20000000a00 */
[----:B---3--:R-:W-:-:S07]  /*0970*/  @P6 IMAD.WIDE.U32 R72, R40, 0x8, R72 ;  /* 0x0000000828486825 */ /* 0x008fce00078e0048 */
[----:B------:R-:W3:Y:S01]  /*0980*/  @P0 LDC.64 R80, c[0x0][0x3e8] ;  /* 0x0000fa00ff500b82 */ /* 0x000ee20000000a00 */
[----:B------:R-:W-:Y:S01]  /*0990*/  @P6 IADD3 R40, PT, PT, R40, 0x20, RZ ;  /* 0x0000002028286810 */ /* 0x000fe20007ffe0ff */
[----:B------:R1:W5:Y:S06]  /*09a0*/  @P6 LDG.E.64 R18, desc[UR6][R66.64] ;  /* 0x0000000642126981 */ /* 0x00036c000c1e1b00 */
[----:B0-----:R-:W0:Y:S01]  /*09b0*/  @P4 LDC.64 R46, c[0x0][0x3d0] ;  /* 0x0000f400ff2e4b82 */ /* 0x001e220000000a00 */
[----:B------:R1:W5:Y:S01]  /*09c0*/  @P6 LDG.E.64 R30, desc[UR6][R72.64] ;  /* 0x00000006481e6981 */ /* 0x000362000c1e1b00 */
[----:B------:R-:W-:-:S06]  /*09d0*/  ISETP.GE.U32.AND P1, PT, R68, 0x100, PT ;  /* 0x000001004400780c */ /* 0x000fcc0003f26070 */
[----:B------:R-:W0:Y:S01]  /*09e0*/  @P4 LDC.64 R82, c[0x0][0x3e8] ;  /* 0x0000fa00ff524b82 */ /* 0x000e220000000a00 */
[----:B----4-:R-:W-:-:S04]  /*09f0*/  @P5 IMAD.WIDE.U32 R74, R40, 0x8, R74 ;  /* 0x00000008284a5825 */ /* 0x010fc800078e004a */
[----:B-1----:R-:W-:Y:S01]  /*0a00*/  @P5 IMAD.WIDE.U32 R76, R40, 0x8, R76 ;  /* 0x00000008284c5825 */ /* 0x002fe200078e004c */
[----:B------:R-:W-:Y:S01]  /*0a10*/  @P6 CS2R R60, SRZ ;  /* 0x00000000003c6805 */ /* 0x000fe2000001ff00 */
[----:B------:R1:W5:Y:S01]  /*0a20*/  @P5 LDG.E.64 R16, desc[UR6][R74.64] ;  /* 0x000000064a105981 */ /* 0x000362000c1e1b00 */
[----:B------:R-:W4:Y:S01]  /*0a30*/  @P3 LDC.64 R66, c[0x0][0x3d0] ;  /* 0x0000f400ff423b82 */ /* 0x000f220000000a00 */
[----:B------:R-:W-:Y:S02]  /*0a40*/  ISETP.GE.U32.AND P6, PT, R68, 0x120, PT ;  /* 0x000001204400780c */ /* 0x000fe40003fc6070 */
[----:B------:R3:W5:Y:S05]  /*0a50*/  @P5 LDG.E.64 R32, desc[UR6][R76.64] ;  /* 0x000000064c205981 */ /* 0x00076a000c1e1b00 */
[----:B------:R-:W4:Y:S01]  /*0a60*/  @P3 LDC.64 R72, c[0x0][0x3e8] ;  /* 0x0000fa00ff483b82 */ /* 0x000f220000000a00 */
[----:B------:R-:W-:-:S02]  /*0a70*/  @P5 IADD3 R40, PT, PT, R40, 0x20, RZ ;  /* 0x0000002028285810 */ /* 0x000fc40007ffe0ff */
[----:B------:R-:W-:Y:S02]  /*0a80*/  @P5 CS2R R58, SRZ ;  /* 0x00000000003a5805 */ /* 0x000fe4000001ff00 */
[----:B------:R-:W-:-:S03]  /*0a90*/  ISETP.GE.U32.AND P5, PT, R68, 0x140, PT ;  /* 0x000001404400780c */ /* 0x000fc60003fa6070 */
[----:B-1----:R-:W1:Y:S01]  /*0aa0*/  @P2 LDC.64 R74, c[0x0][0x3d0] ;  /* 0x0000f400ff4a2b82 */ /* 0x002e620000000a00 */
[----:B--2---:R-:W-:-:S07]  /*0ab0*/  @P0 IMAD.WIDE.U32 R78, R40, 0x8, R78 ;  /* 0x00000008284e0825 */ /* 0x004fce00078e004e */
[----:B---3--:R-:W2:Y:S01]  /*0ac0*/  @P2 LDC.64 R76, c[0x0][0x3e8] ;  /* 0x0000fa00ff4c2b82 */ /* 0x008ea20000000a00 */
[C---:B------:R-:W-:Y:S01]  /*0ad0*/  @P0 IMAD.WIDE.U32 R80, R40.reuse, 0x8, R80 ;  /* 0x0000000828500825 */ /* 0x040fe200078e0050 */
[----:B------:R-:W-:Y:S01]  /*0ae0*/  @P0 IADD3 R40, PT, PT, R40, 0x20, RZ ;  /* 0x0000002028280810 */ /* 0x000fe20007ffe0ff */
[----:B------:R3:W5:Y:S05]  /*0af0*/  @P0 LDG.E.64 R14, desc[UR6][R78.64] ;  /* 0x000000064e0e0981 */ /* 0x00076a000c1e1b00 */
[----:B------:R-:W3:Y:S01]  /*0b00*/  @P1 LDC.64 R84, c[0x0][0x3d0] ;  /* 0x0000f400ff541b82 */ /* 0x000ee20000000a00 */
[C---:B0-----:R-:W-:Y:S01]  /*0b10*/  @P4 IMAD.WIDE.U32 R64, R40.reuse, 0x8, R46 ;  /* 0x0000000828404825 */ /* 0x041fe200078e002e */
[----:B------:R0:W5:Y:S06]  /*0b20*/  @P0 LDG.E.64 R34, desc[UR6][R80.64] ;  /* 0x0000000650220981 */ /* 0x00016c000c1e1b00 */
[----:B------:R-:W0:Y:S01]  /*0b30*/  @P1 LDC.64 R86, c[0x0][0x3e8] ;  /* 0x0000fa00ff561b82 */ /* 0x000e220000000a00 */
[C---:B------:R-:W-:Y:S01]  /*0b40*/  @P4 IMAD.WIDE.U32 R82, R40.reuse, 0x8, R82 ;  /* 0x0000000828524825 */ /* 0x040fe200078e0052 */
[----:B------:R-:W-:Y:S01]  /*0b50*/  @P4 IADD3 R40, PT, PT, R40, 0x20, RZ ;  /* 0x0000002028284810 */ /* 0x000fe20007ffe0ff */
[----:B------:R0:W5:Y:S05]  /*0b60*/  @P4 LDG.E.64 R12, desc[UR6][R64.64] ;  /* 0x00000006400c4981 */ /* 0x00016a000c1e1b00 */
[----:B------:R-:W0:Y:S01]  /*0b70*/  @P6 LDC.64 R46, c[0x0][0x3d0] ;  /* 0x0000f400ff2e6b82 */ /* 0x000e220000000a00 */
[C---:B----4-:R-:W-:Y:S01]  /*0b80*/  @P3 IMAD.WIDE.U32 R66, R40.reuse, 0x8, R66 ;  /* 0x0000000828423825 */ /* 0x050fe200078e0042 */
[----:B------:R4:W5:Y:S06]  /*0b90*/  @P4 LDG.E.64 R24, desc[UR6][R82.64] ;  /* 0x0000000652184981 */ /* 0x00096c000c1e1b00 */
[----:B------:R-:W4:Y:S01]  /*0ba0*/  @P6 LDC.64 R90, c[0x0][0x3e8] ;  /* 0x0000fa00ff5a6b82 */ /* 0x000f220000000a00 */
[C---:B------:R-:W-:Y:S01]  /*0bb0*/  @P3 IMAD.WIDE.U32 R72, R40.reuse, 0x8, R72 ;  /* 0x0000000828483825 */ /* 0x040fe200078e0048 */
[----:B------:R-:W-:Y:S01]  /*0bc0*/  @P3 IADD3 R40, PT, PT, R40, 0x20, RZ ;  /* 0x0000002028283810 */ /* 0x000fe20007ffe0ff */
[----:B------:R0:W5:Y:S05]  /*0bd0*/  @P3 LDG.E.64 R10, desc[UR6][R66.64] ;  /* 0x00000006420a3981 */ /* 0x00016a000c1e1b00 */
[----:B------:R-:W4:Y:S01]  /*0be0*/  @P5 LDC.64 R94, c[0x0][0x3e8] ;  /* 0x0000fa00ff5e5b82 */ /* 0x000f220000000a00 */
[C---:B-1----:R-:W-:Y:S01]  /*0bf0*/  @P2 IMAD.WIDE.U32 R74, R40.reuse, 0x8, R74 ;  /* 0x00000008284a2825 */ /* 0x042fe200078e004a */
[----:B------:R1:W5:Y:S06]  /*0c00*/  @P3 LDG.E.64 R22, desc[UR6][R72.64] ;  /* 0x0000000648163981 */ /* 0x00036c000c1e1b00 */
[----:B------:R-:W1:Y:S01]  /*0c10*/  @P5 LDC.64 R92, c[0x0][0x3d0] ;  /* 0x0000f400ff5c5b82 */ /* 0x000e620000000a00 */
[C---:B--2---:R-:W-:Y:S01]  /*0c20*/  @P2 IMAD.WIDE.U32 R76, R40.reuse, 0x8, R76 ;  /* 0x00000008284c2825 */ /* 0x044fe200078e004c */
[----:B------:R-:W-:Y:S01]  /*0c30*/  @P2 IADD3 R40, PT, PT, R40, 0x20, RZ ;  /* 0x0000002028282810 */ /* 0x000fe20007ffe0ff */
[----:B------:R2:W5:Y:S04]  /*0c40*/  @P2 LDG.E.64 R8, desc[UR6][R74.64] ;  /* 0x000000064a082981 */ /* 0x000568000c1e1b00 */
[C---:B---3--:R-:W-:Y:S01]  /*0c50*/  @P1 IMAD.WIDE.U32 R84, R40.reuse, 0x8, R84 ;  /* 0x0000000828541825 */ /* 0x048fe200078e0054 */
[----:B------:R2:W5:Y:S03]  /*0c60*/  @P2 LDG.E.64 R20, desc[UR6][R76.64] ;  /* 0x000000064c142981 */ /* 0x000566000c1e1b00 */
[C---:B0-----:R-:W-:Y:S01]  /*0c70*/  @P1 IMAD.WIDE.U32 R86, R40.reuse, 0x8, R86 ;  /* 0x0000000828561825 */ /* 0x041fe200078e0056 */
[----:B------:R-:W-:Y:S01]  /*0c80*/  @P1 IADD3 R40, PT, PT, R40, 0x20, RZ ;  /* 0x0000002028281810 */ /* 0x000fe20007ffe0ff */
[----:B------:R2:W5:Y:S04]  /*0c90*/  @P1 LDG.E.64 R6, desc[UR6][R84.64] ;  /* 0x0000000654061981 */ /* 0x000568000c1e1b00 */
[C---:B------:R-:W-:Y:S01]  /*0ca0*/  @P6 IMAD.WIDE.U32 R88, R40.reuse, 0x8, R46 ;  /* 0x0000000828586825 */ /* 0x040fe200078e002e */
[----:B------:R2:W5:Y:S03]  /*0cb0*/  @P1 LDG.E.64 R36, desc[UR6][R86.64] ;  /* 0x0000000656241981 */ /* 0x000566000c1e1b00 */
[C---:B----4-:R-:W-:Y:S01]  /*0cc0*/  @P6 IMAD.WIDE.U32 R90, R40.reuse, 0x8, R90 ;  /* 0x00000008285a6825 */ /* 0x050fe200078e005a */
[----:B------:R-:W-:Y:S01]  /*0cd0*/  @P6 IADD3 R40, PT, PT, R40, 0x20, RZ ;  /* 0x0000002028286810 */ /* 0x000fe20007ffe0ff */
[----:B------:R2:W5:Y:S04]  /*0ce0*/  @P6 LDG.E.64 R4, desc[UR6][R88.64] ;  /* 0x0000000658046981 */ /* 0x000568000c1e1b00 */
[C---:B------:R-:W-:Y:S01]  /*0cf0*/  @P5 IMAD.WIDE.U32 R46, R40.reuse, 0x8, R94 ;  /* 0x00000008282e5825 */ /* 0x040fe200078e005e */
[----:B------:R2:W5:Y:S03]  /*0d00*/  @P6 LDG.E.64 R38, desc[UR6][R90.64] ;  /* 0x000000065a266981 */ /* 0x000566000c1e1b00 */
[----:B-1----:R-:W-:Y:S01]  /*0d10*/  @P5 IMAD.WIDE.U32 R40, R40, 0x8, R92 ;  /* 0x0000000828285825 */ /* 0x002fe200078e005c */
[----:B------:R2:W5:Y:S04]  /*0d20*/  @P5 LDG.E.64 R44, desc[UR6][R46.64] ;  /* 0x000000062e2c5981 */ /* 0x000568000c1e1b00 */
[----:B------:R2:W5:Y:S01]  /*0d30*/  @P5 LDG.E.64 R42, desc[UR6][R40.64] ;  /* 0x00000006282a5981 */ /* 0x000562000c1e1b00 */
[----:B------:R-:W-:-:S02]  /*0d40*/  @P0 CS2R R56, SRZ ;  /* 0x0000000000380805 */ /* 0x000fc4000001ff00 */
[----:B------:R-:W-:Y:S02]  /*0d50*/  @P4 CS2R R54, SRZ ;  /* 0x0000000000364805 */ /* 0x000fe4000001ff00 */
[----:B------:R-:W-:Y:S02]  /*0d60*/  @P3 CS2R R52, SRZ ;  /* 0x0000000000343805 */ /* 0x000fe4000001ff00 */
[----:B------:R-:W-:Y:S02]  /*0d70*/  @P2 CS2R R50, SRZ ;  /* 0x0000000000322805 */ /* 0x000fe4000001ff00 */
[----:B------:R-:W-:Y:S02]  /*0d80*/  @P1 CS2R R48, SRZ ;  /* 0x0000000000301805 */ /* 0x000fe4000001ff00 */
[----:B------:R-:W-:Y:S02]  /*0d90*/  @P6 CS2R R2, SRZ ;  /* 0x0000000000026805 */ /* 0x000fe4000001ff00 */
[----:B--2---:R-:W-:-:S07]  /*0da0*/  @P5 CS2R R70, SRZ ;  /* 0x0000000000465805 */ /* 0x004fce000001ff00 */
.L_x_36338:
[----:B------:R-:W-:Y:S05]  /*0db0*/  BSYNC.RECONVERGENT B0 ;  /* 0x0000000000007941 */ /* 0x000fea0003800200 */
.L_x_36336:
[----:B------:R-:W0:Y:S02]  /*0dc0*/  LDCU UR4, c[0x0][0x384] ;  /* 0x00007080ff0477ac */ /* 0x000e240008000800 */
[----:B0-----:R-:W-:-:S13]  /*0dd0*/  ISETP.GE.AND P0, PT, R0, UR4, PT ;  /* 0x0000000400007c0c */ /* 0x001fda000bf06270 */
[----:B------:R-:W-:Y:S05]  /*0de0*/  @P0 EXIT ;  /* 0x000000000000094d */ /* 0x000fea0003800000 */
[----:B-----5:R-:W-:Y:S01]  /*0df0*/  MOV R118, R4 ;  /* 0x0000000400767202 */ /* 0x020fe20000000f00 */
[----:B------:R-:W0:Y:S01]  /*0e00*/  LDCU.64 UR4, c[0x0][0x3e0] ;  /* 0x00007c00ff0477ac */ /* 0x000e220008000a00 */
[--C-:B------:R-:W-:Y:S02]  /*0e10*/  SHF.R.U64 R119, R4, 0x10, R5.reuse ;  /* 0x0000001004777819 */ /* 0x100fe40000001205 */
[----:B------:R-:W-:Y:S01]  /*0e20*/  SHF.R.U32.HI R4, RZ, 0x10, R5 ;  /* 0x00000010ff047819 */ /* 0x000fe20000011605 */
[----:B------:R-:W1:Y:S01]  /*0e30*/  LDCU UR12, c[0x0][0x388] ;  /* 0x00007100ff0c77ac */ /* 0x000e620008000800 */
[--C-:B------:R-:W-:Y:S02]  /*0e40*/  SHF.R.U64 R131, R60, 0x10, R61.reuse ;  /* 0x000000103c837819 */ /* 0x100fe4000000123d */
[----:B------:R-:W-:Y:S01]  /*0e50*/  PRMT R119, R119, 0x5410, R4 ;  /* 0x0000541077777816 */ /* 0x000fe20000000004 */
[----:B------:R-:W2:Y:S01]  /*0e60*/  LDCU.U8 UR10, c[0x0][0x410] ;  /* 0x00008200ff0a77ac */ /* 0x000ea20008000000 */
[----:B------:R-:W-:-:S02]  /*0e70*/  SHF.R.U32.HI R4, RZ, 0x10, R61 ;  /* 0x00000010ff047819 */ /* 0x000fc4000001163d */
[----:B------:R-:W-:Y:S01]  /*0e80*/  MOV R116, R6 ;  /* 0x0000000600747202 */ /* 0x000fe20000000f00 */
[----:B------:R-:W3:Y:S01]  /*0e90*/  LDCU UR11, c[0x0][0x448] ;  /* 0x00008900ff0b77ac */ /* 0x000ee20008000800 */
[----:B------:R-:W-:Y:S02]  /*0ea0*/  SHF.R.U64 R117, R6, 0x10, R7 ;  /* 0x0000001006757819 */ /* 0x000fe40000001207 */
[----:B------:R-:W-:Y:S01]  /*0eb0*/  MOV R6, R5 ;  /* 0x0000000500067202 */ /* 0x000fe20000000f00 */
[----:B------:R-:W4:Y:S01]  /*0ec0*/  LDCU.64 UR8, c[0x0][0x3a0] ;  /* 0x00007400ff0877ac */ /* 0x000f220008000a00 */
[----:B------:R-:W-:Y:S02]  /*0ed0*/  PRMT R131, R131, 0x5410, R4 ;  /* 0x0000541083837816 */ /* 0x000fe40000000004 */
[--C-:B------:R-:W-:Y:S02]  /*0ee0*/  SHF.R.U64 R129, R62, 0x10, R63.reuse ;  /* 0x000000103e817819 */ /* 0x100fe4000000123f */
[----:B------:R-:W-:-:S02]  /*0ef0*/  SHF.R.U32.HI R5, RZ, 0x10, R63 ;  /* 0x00000010ff057819 */ /* 0x000fc4000001163f */
[--C-:B------:R-:W-:Y:S02]  /*0f00*/  SHF.R.U64 R133, R56, 0x10, R57.reuse ;  /* 0x0000001038857819 */ /* 0x100fe40000001239 */
[----:B------:R-:W-:Y:S02]  /*0f10*/  SHF.R.U32.HI R4, RZ, 0x10, R57 ;  /* 0x00000010ff047819 */ /* 0x000fe40000011639 */
[----:B------:R-:W-:Y:S02]  /*0f20*/  PRMT R129, R129, 0x5410, R5 ;  /* 0x0000541081817816 */ /* 0x000fe40000000005 */
        /* <DEDUP_REMOVED lines=11> */
[----:B0-----:R-:W-:Y:S02]  /*0fe0*/  ISETP.NE.U32.AND P0, PT, RZ, UR4, PT ;  /* 0x00000004ff007c0c */ /* 0x001fe4000bf05070 */
[----:B------:R-:W-:Y:S02]  /*0ff0*/  MOV R84, R28 ;  /* 0x0000001c00547202 */ /* 0x000fe40000000f00 */
[----:B------:R-:W-:Y:S02]  /*1000*/  SHF.R.U64 R83, R28, 0x10, R29 ;  /* 0x000000101c537819 */ /* 0x000fe4000000121d */
[----:B------:R-:W-:-:S02]  /*1010*/  MOV R82, R30 ;  /* 0x0000001e00527202 */ /* 0x000fc40000000f00 */
[----:B------:R-:W-:Y:S02]  /*1020*/  SHF.R.U64 R81, R30, 0x10, R31 ;  /* 0x000000101e517819 */ /* 0x000fe4000000121f */
[----:B------:R-:W-:Y:S02]  /*1030*/  MOV R85, R34 ;  /* 0x0000002200557202 */ /* 0x000fe40000000f00 */
[----:B------:R-:W-:Y:S02]  /*1040*/  SHF.R.U64 R87, R34, 0x10, R35 ;  /* 0x0000001022577819 */ /* 0x000fe40000001223 */
[----:B------:R-:W-:Y:S02]  /*1050*/  MOV R88, R24 ;  /* 0x0000001800587202 */ /* 0x000fe40000000f00 */
[----:B------:R-:W-:Y:S02]  /*1060*/  SHF.R.U64 R89, R24, 0x10, R25 ;  /* 0x0000001018597819 */ /* 0x000fe40000001219 */
[----:B------:R-:W-:-:S02]  /*1070*/  MOV R40, R29 ;  /* 0x0000001d00287202 */ /* 0x000fc40000000f00 */
[----:B------:R-:W-:Y:S02]  /*1080*/  SHF.R.U32.HI R41, RZ, 0x10, R29 ;  /* 0x00000010ff297819 */ /* 0x000fe4000001161d */
[----:B------:R-:W-:Y:S02]  /*1090*/  MOV R28, R31 ;  /* 0x0000001f001c7202 */ /* 0x000fe40000000f00 */
[----:B------:R-:W-:Y:S02]  /*10a0*/  SHF.R.U32.HI R46, RZ, 0x10, R31 ;  /* 0x00000010ff2e7819 */ /* 0x000fe4000001161f */
[----:B------:R-:W-:Y:S02]  /*10b0*/  MOV R30, R35 ;  /* 0x00000023001e7202 */ /* 0x000fe40000000f00 */
[----:B------:R-:W-:Y:S02]  /*10c0*/  SHF.R.U32.HI R34, RZ, 0x10, R35 ;  /* 0x00000010ff227819 */ /* 0x000fe40000011623 */
[----:B------:R-:W-:-:S02]  /*10d0*/  MOV R90, R22 ;  /* 0x00000016005a7202 */ /* 0x000fc40000000f00 */
[----:B------:R-:W-:Y:S02]  /*10e0*/  MOV R24, R23 ;  /* 0x0000001700187202 */ /* 0x000fe40000000f00 */
[--C-:B------:R-:W-:Y:S02]  /*10f0*/  SHF.R.U64 R91, R22, 0x10, R23.reuse ;  /* 0x00000010165b7819 */ /* 0x100fe40000001217 */
[----:B------:R-:W-:Y:S02]  /*1100*/  SHF.R.U32.HI R47, RZ, 0x10, R23 ;  /* 0x00000010ff2f7819 */ /* 0x000fe40000011617 */
        /* <DEDUP_REMOVED lines=17> */
[----:B------:R-:W-:Y:S02]  /*1220*/  MOV R29, R33 ;  /* 0x00000021001d7202 */ /* 0x000fe40000000f00 */
[----:B------:R-:W-:Y:S02]  /*1230*/  SHF.R.U64 R79, R32, 0x10, R33 ;  /* 0x00000010204f7819 */ /* 0x000fe40000001221 */
[----:B------:R-:W-:Y:S02]  /*1240*/  MOV R31, R25 ;  /* 0x00000019001f7202 */ /* 0x000fe40000000f00 */
[----:B------:R-:W-:-:S02]  /*1250*/  SHF.R.U32.HI R35, RZ, 0x10, R25 ;  /* 0x00000010ff237819 */ /* 0x000fc40000011619 */
[----:B------:R-:W-:Y:S02]  /*1260*/  MOV R22, R21 ;  /* 0x0000001500167202 */ /* 0x000fe40000000f00 */
[----:B------:R-:W-:Y:S02]  /*1270*/  SHF.R.U32.HI R64, RZ, 0x10, R21 ;  /* 0x00000010ff407819 */ /* 0x000fe40000011615 */
[----:B------:R-:W-:Y:S02]  /*1280*/  MOV R23, R37 ;  /* 0x0000002500177202 */ /* 0x000fe40000000f00 */
[----:B------:R-:W-:Y:S02]  /*1290*/  SHF.R.U32.HI R36, RZ, 0x10, R37 ;  /* 0x00000010ff247819 */ /* 0x000fe40000011625 */
[----:B------:R-:W-:Y:S02]  /*12a0*/  MOV R96, R38 ;  /* 0x0000002600607202 */ /* 0x000fe40000000f00 */
[----:B------:R-:W-:-:S02]  /*12b0*/  SHF.R.U64 R97, R38, 0x10, R39 ;  /* 0x0000001026617819 */ /* 0x000fc40000001227 */
[----:B------:R-:W-:Y:S02]  /*12c0*/  MOV R100, R26 ;  /* 0x0000001a00647202 */ /* 0x000fe40000000f00 */
[----:B------:R-:W-:Y:S02]  /*12d0*/  SHF.R.U64 R101, R26, 0x10, R27 ;  /* 0x000000101a657819 */ /* 0x000fe4000000121b */
[----:B------:R-:W-:Y:S02]  /*12e0*/  MOV R20, R19 ;  /* 0x0000001300147202 */ /* 0x000fe40000000f00 */
[----:B------:R-:W-:Y:S02]  /*12f0*/  MOV R18, R17 ;  /* 0x0000001100127202 */ /* 0x000fe40000000f00 */
[----:B------:R-:W-:Y:S02]  /*1300*/  MOV R16, R15 ;  /* 0x0000000f00107202 */ /* 0x000fe40000000f00 */
[----:B------:R-:W-:-:S02]  /*1310*/  MOV R14, R13 ;  /* 0x0000000d000e7202 */ /* 0x000fc40000000f00 */
[----:B------:R-:W-:Y:S02]  /*1320*/  MOV R12, R11 ;  /* 0x0000000b000c7202 */ /* 0x000fe40000000f00 */
[----:B------:R-:W-:Y:S02]  /*1330*/  MOV R10, R9 ;  /* 0x00000009000a7202 */ /* 0x000fe40000000f00 */
[----:B------:R-:W-:Y:S02]  /*1340*/  MOV R8, R7 ;  /* 0x0000000700087202 */ /* 0x000fe40000000f00 */
[----:B------:R-:W-:Y:S02]  /*1350*/  MOV R73, R42 ;  /* 0x0000002a00497202 */ /* 0x000fe40000000f00 */
[----:B------:R-:W-:Y:S02]  /*1360*/  MOV R72, R43 ;  /* 0x0000002b00487202 */ /* 0x000fe40000000f00 */
[--C-:B------:R-:W-:Y:S01]  /*1370*/  SHF.R.U64 R74, R42, 0x10, R43.reuse ;  /* 0x000000102a4a7819 */ /* 0x100fe2000000122b */
[----:B------:R-:W-:Y:S01]  /*1380*/  HADD2.F32 R73, -RZ, R73.H0_H0 ;  /* 0x20000049ff497230 */ /* 0x000fe20000004100 */
[----:B------:R-:W-:Y:S01]  /*1390*/  SHF.R.U32.HI R75, RZ, 0x10, R43 ;  /* 0x00000010ff4b7819 */ /* 0x000fe2000001162b */
[----:B------:R-:W-:Y:S01]  /*13a0*/  HADD2.F32 R72, -RZ, R72.H0_H0 ;  /* 0x20000048ff487230 */ /* 0x000fe20000004100 */
[----:B------:R-:W-:Y:S01]  /*13b0*/  PRMT R134, R134, 0x5410, R5 ;  /* 0x0000541086867816 */ /* 0x000fe20000000005 */
[----:B------:R-:W-:Y:S01]  /*13c0*/  HADD2.F32 R74, -RZ, R74.H0_H0 ;  /* 0x2000004aff4a7230 */ /* 0x000fe20000004100 */
[----:B------:R-:W-:Y:S01]  /*13d0*/  PRMT R136, R136, 0x5410, R4 ;  /* 0x0000541088887816 */ /* 0x000fe20000000004 */
[----:B------:R-:W-:Y:S01]  /*13e0*/  HADD2.F32 R75, -RZ, R75.H0_H0 ;  /* 0x2000004bff4b7230 */ /* 0x000fe20000004100 */
[--C-:B------:R-:W-:Y:S01]  /*13f0*/  SHF.R.U64 R77, R70, 0x10, R71.reuse ;  /* 0x00000010464d7819 */ /* 0x100fe20000001247 */
[----:B------:R-:W-:Y:S01]  /*1400*/  HADD2.F32 R70, -RZ, R70.H0_H0 ;  /* 0x20000046ff467230 */ /* 0x000fe20000004100 */
[----:B------:R-:W-:Y:S01]  /*1410*/  SHF.R.U32.HI R76, RZ, 0x10, R71 ;  /* 0x00000010ff4c7819 */ /* 0x000fe20000011647 */
[----:B------:R-:W-:Y:S01]  /*1420*/  HADD2.F32 R71, -RZ, R71.H0_H0 ;  /* 0x20000047ff477230 */ /* 0x000fe20000004100 */
[----:B------:R-:W-:Y:S01]  /*1430*/  SHF.R.U32.HI R33, RZ, 0x10, R33 ;  /* 0x00000010ff217819 */ /* 0x000fe20000011621 */
[----:B------:R-:W-:Y:S01]  /*1440*/  HADD2.F32 R77, -RZ, R77.H0_H0 ;  /* 0x2000004dff4d7230 */ /* 0x000fe20000004100 */
[----:B------:R-:W-:Y:S01]  /*1450*/  MOV R25, R39 ;  /* 0x0000002700197202 */ /* 0x000fe20000000f00 */
[----:B------:R-:W-:Y:S01]  /*1460*/  HADD2.F32 R76, -RZ, R76.H0_H0 ;  /* 0x2000004cff4c7230 */ /* 0x000fe20000004100 */
[----:B------:R-:W-:-:S02]  /*1470*/  SHF.R.U32.HI R37, RZ, 0x10, R39 ;  /* 0x00000010ff257819 */ /* 0x000fc40000011627 */
[----:B------:R-:W-:Y:S02]  /*1480*/  MOV R98, R44 ;  /* 0x0000002c00627202 */ /* 0x000fe40000000f00 */
[----:B------:R-:W-:Y:S02]  /*1490*/  MOV R32, R45 ;  /* 0x0000002d00207202 */ /* 0x000fe40000000f00 */
[--C-:B------:R-:W-:Y:S02]  /*14a0*/  SHF.R.U64 R99, R44, 0x10, R45.reuse ;  /* 0x000000102c637819 */ /* 0x100fe4000000122d */
[----:B------:R-:W-:Y:S02]  /*14b0*/  SHF.R.U32.HI R38, RZ, 0x10, R45 ;  /* 0x00000010ff267819 */ /* 0x000fe4000001162d */
[----:B------:R-:W-:Y:S02]  /*14c0*/  MOV R21, R27 ;  /* 0x0000001b00157202 */ /* 0x000fe40000000f00 */
[----:B------:R-:W-:-:S02]  /*14d0*/  SHF.R.U32.HI R26, RZ, 0x10, R27 ;  /* 0x00000010ff1a7819 */ /* 0x000fc4000001161b */
[----:B------:R-:W-:Y:S02]  /*14e0*/  SHF.R.U32.HI R19, RZ, 0x10, R19 ;  /* 0x00000010ff137819 */ /* 0x000fe40000011613 */
[----:B------:R-:W-:Y:S02]  /*14f0*/  SHF.R.U32.HI R17, RZ, 0x10, R17 ;  /* 0x00000010ff117819 */ /* 0x000fe40000011611 */
[----:B------:R-:W-:Y:S02]  /*1500*/  SHF.R.U32.HI R15, RZ, 0x10, R15 ;  /* 0x00000010ff0f7819 */ /* 0x000fe4000001160f */
[----:B------:R-:W-:Y:S02]  /*1510*/  SHF.R.U32.HI R13, RZ, 0x10, R13 ;  /* 0x00000010ff0d7819 */ /* 0x000fe4000001160d */
[----:B------:R-:W-:Y:S02]  /*1520*/  SHF.R.U32.HI R11, RZ, 0x10, R11 ;  /* 0x00000010ff0b7819 */ /* 0x000fe4000001160b */
[----:B------:R-:W-:-:S02]  /*1530*/  SHF.R.U32.HI R9, RZ, 0x10, R9 ;  /* 0x00000010ff097819 */ /* 0x000fc40000011609 */
[----:B------:R-:W-:Y:S02]  /*1540*/  SHF.R.U32.HI R7, RZ, 0x10, R7 ;  /* 0x00000010ff077819 */ /* 0x000fe40000011607 */
[--C-:B------:R-:W-:Y:S02]  /*1550*/  SHF.R.U64 R137, R48, 0x10, R49.reuse ;  /* 0x0000001030897819 */ /* 0x100fe40000001231 */
[----:B------:R-:W-:Y:S02]  /*1560*/  SHF.R.U32.HI R4, RZ, 0x10, R49 ;  /* 0x00000010ff047819 */ /* 0x000fe40000011631 */
[--C-:B------:R-:W-:Y:S02]  /*1570*/  SHF.R.U64 R138, R2, 0x10, R3.reuse ;  /* 0x00000010028a7819 */ /* 0x100fe40000001203 */
[----:B------:R-:W-:Y:S02]  /*1580*/  SHF.R.U32.HI R5, RZ, 0x10, R3 ;  /* 0x00000010ff057819 */ /* 0x000fe40000011603 */
[----:B------:R-:W-:-:S02]  /*1590*/  ISETP.NE.AND.EX P0, PT, RZ, UR5, PT, P0 ;  /* 0x00000005ff007c0c */ /* 0x000fc4000bf05300 */
        /* <DEDUP_REMOVED lines=39> */
[----:B-1234-:R-:W-:-:S07]  /*1810*/  P2R R78, PR, RZ, 0x1 ;  /* 0x00000001ff4e7803 */ /* 0x01efce0000000000 */
.L_x_36399:
[----:B------:R-:W-:Y:S01]  /*1820*/  ISETP.NE.AND P0, PT, R78, RZ, PT ;  /* 0x000000ff4e00720c */ /* 0x000fe20003f05270 */
[----:B------:R-:W-:-:S12]  /*1830*/  HFMA2 R105, -RZ, RZ, 1.875, 0 ;  /* 0x3f800000ff697431 */ /* 0x000fd800000001ff */
[----:B------:R-:W0:Y:S02]  /*1840*/  @P0 LDC.64 R64, c[0x0][0x3e0] ;  /* 0x0000f800ff400b82 */ /* 0x000e240000000a00 */
[----:B0-----:R-:W-:-:S05]  /*1850*/  @P0 IMAD.WIDE R66, R0, 0x4, R64 ;  /* 0x0000000400420825 */ /* 0x001fca00078e0240 */
[----:B------:R0:W5:Y:S01]  /*1860*/  @P0 LDG.E R105, desc[UR6][R66.64] ;  /* 0x0000000642690981 */ /* 0x000162000c1e1900 */
[----:B------:R-:W-:Y:S01]  /*1870*/  IMAD R65, R0, UR12, RZ ;  /* 0x0000000c00417c24 */ /* 0x000fe2000f8e02ff */
[----:B------:R-:W-:Y:S01]  /*1880*/  ISETP.GE.U32.AND P5, PT, R68, 0x20, PT ;  /* 0x000000204400780c */ /* 0x000fe20003fa6070 */
[----:B------:R-:W-:Y:S03]  /*1890*/  BSSY.RECONVERGENT B0, `(.L_x_36339) ;  /* 0x000002b000007945 */ /* 0x000fe60003800200 */
[----:B------:R-:W-:-:S04]  /*18a0*/  SHF.R.S32.HI R64, RZ, 0x1f, R65 ;  /* 0x0000001fff407819 */ /* 0x000fc80000011441 */
[----:B------:R-:W-:-:S04]  /*18b0*/  LEA.HI R64, R64, R65, RZ, 0x2 ;  /* 0x0000004140407211 */ /* 0x000fc800078f10ff */
[----:B------:R-:W-:-:S04]  /*18c0*/  LEA.HI.SX32 R86, R64, R69, 0x1e ;  /* 0x0000004540567211 */ /* 0x000fc800078ff2ff */
[----:B------:R-:W-:Y:S01]  /*18d0*/  MOV R64, R86 ;  /* 0x0000005600407202 */ /* 0x000fe20000000f00 */
[----:B0-----:R-:W-:Y:S06]  /*18e0*/  @!P5 BRA `(.L_x_36340) ;  /* 0x000000000094d947 */ /* 0x001fec0003800000 */
[----:B------:R-:W-:Y:S01]  /*18f0*/  ISETP.NE.U32.AND P0, PT, RZ, UR8, PT ;  /* 0x00000008ff007c0c */ /* 0x000fe2000bf05070 */
[----:B------:R-:W0:Y:S03]  /*1900*/  LDC.64 R64, c[0x0][0x390] ;  /* 0x0000e400ff407b82 */ /* 0x000e260000000a00 */
[----:B------:R-:W-:-:S05]  /*1910*/  ISETP.NE.AND.EX P0, PT, RZ, UR9, PT, P0 ;  /* 0x00000009ff007c0c */ /* 0x000fca000bf05300 */
[----:B------:R-:W1:Y:S08]  /*1920*/  LDC.64 R126, c[0x0][0x3a8] ;  /* 0x0000ea00ff7e7b82 */ /* 0x000e700000000a00 */
[----:B------:R-:W2:Y:S01]  /*1930*/  @P0 LDC.64 R140, c[0x0][0x3a0] ;  /* 0x0000e800ff8c0b82 */ /* 0x000ea20000000a00 */
[----:B0-----:R-:W-:-:S06]  /*1940*/  IMAD.WIDE.U32 R64, R86, 0x10, R64 ;  /* 0x0000001056407825 */ /* 0x001fcc00078e0040 */
[----:B------:R-:W3:Y:S01]  /*1950*/  LDG.E.128 R64, desc[UR6][R64.64] ;  /* 0x0000000640407981 */ /* 0x000ee2000c1e1d00 */
[----:B--2---:R-:W-:-:S05]  /*1960*/  @P0 IMAD.WIDE.U32 R140, R86, 0x10, R140 ;  /* 0x00000010568c0825 */ /* 0x004fca00078e008c */
[----:B------:R-:W2:Y:S01]  /*1970*/  @P0 LDG.E.128 R4, desc[UR6][R140.64] ;  /* 0x000000068c040981 */ /* 0x000ea2000c1e1d00 */
[--C-:B------:R-:W-:Y:S02]  /*1980*/  @P0 HADD2.F32 R9, -RZ, R84.reuse.H1_H1 ;  /* 0x30000054ff090230 */ /* 0x100fe40000004100 */
[--C-:B------:R-:W-:Y:S02]  /*1990*/  @P0 HADD2.F32 R10, -RZ, R83.reuse.H1_H1 ;  /* 0x30000053ff0a0230 */ /* 0x100fe40000004100 */
[----:B------:R-:W-:Y:S02]  /*19a0*/  @P0 HADD2.F32 R120, -RZ, R83.H0_H0 ;  /* 0x20000053ff780230 */ /* 0x000fe40000004100 */
[-C--:B---3-5:R-:W-:Y:S01]  /*19b0*/  @P0 FMUL.FTZ R11, R64, R105.reuse ;  /* 0x00000069400b0220 */ /* 0x0a8fe20000410000 */
[-C--:B------:R-:W-:Y:S01]  /*19c0*/  @P0 FMUL.FTZ R124, R65, R105.reuse ;  /* 0x00000069417c0220 */ /* 0x080fe20000410000 */
[-C--:B------:R-:W-:Y:S01]  /*19d0*/  @P0 FMUL.FTZ R107, R66, R105.reuse ;  /* 0x00000069426b0220 */ /* 0x080fe20000410000 */
[----:B------:R-:W-:Y:S01]  /*19e0*/  @P0 FMUL.FTZ R122, R67, R105 ;  /* 0x00000069437a0220 */ /* 0x000fe20000410000 */
[----:B--2---:R-:W-:Y:S01]  /*19f0*/  @P0 FFMA.FTZ R8, R11, R9, R4 ;  /* 0x000000090b080223 */ /* 0x004fe20000010004 */
[----:B------:R-:W-:-:S02]  /*1a00*/  @P0 HADD2.F32 R11, -RZ, R84.H0_H0 ;  /* 0x20000054ff0b0230 */ /* 0x000fc40000004100 */
[----:B------:R-:W-:Y:S01]  /*1a10*/  @P0 FFMA.FTZ R9, R124, R10, R5 ;  /* 0x0000000a7c090223 */ /* 0x000fe20000010005 */
[----:B-1----:R-:W-:-:S04]  /*1a20*/  IMAD.WIDE.U32 R124, R86, 0x10, R126 ;  /* 0x00000010567c7825 */ /* 0x002fc800078e007e */
[----:B------:R-:W-:Y:S01]  /*1a30*/  @P0 FFMA.FTZ R10, R107, R11, R6 ;  /* 0x0000000b6b0a0223 */ /* 0x000fe20000010006 */
[----:B------:R-:W-:Y:S01]  /*1a40*/  @P0 FFMA.FTZ R11, R122, R120, R7 ;  /* 0x000000787a0b0223 */ /* 0x000fe20000010007 */
[----:B------:R-:W-:Y:S06]  /*1a50*/  @P0 BRA `(.L_x_36341) ;  /* 0x0000000000300947 */ /* 0x000fec0003800000 */
[-C--:B------:R-:W-:Y:S01]  /*1a60*/  FMUL.FTZ R9, R65, R105.reuse ;  /* 0x0000006941097220 */ /* 0x080fe20000410000 */
[-C--:B------:R-:W-:Y:S01]  /*1a70*/  FMUL.FTZ R65, R66, R105.reuse ;  /* 0x0000006942417220 */ /* 0x080fe20000410000 */
[-C--:B------:R-:W-:Y:S01]  /*1a80*/  FMUL.FTZ R8, R64, R105.reuse ;  /* 0x0000006940087220 */ /* 0x080fe20000410000 */
[--C-:B------:R-:W-:Y:S02]  /*1a90*/  HADD2.F32 R107, -RZ, R84.reuse.H1_H1 ;  /* 0x30000054ff6b7230 */ /* 0x100fe40000004100 */
[----:B------:R-:W-:Y:S01]  /*1aa0*/  FMUL.FTZ R64, R67, R105 ;  /* 0x0000006943407220 */ /* 0x000fe20000410000 */
[--C-:B------:R-:W-:Y:S02]  /*1ab0*/  HADD2.F32 R66, -RZ, R83.reuse.H1_H1 ;  /* 0x30000053ff427230 */ /* 0x100fe40000004100 */
[----:B------:R-:W-:Y:S02]  /*1ac0*/  HADD2.F32 R10, -RZ, R84.H0_H0 ;  /* 0x20000054ff0a7230 */ /* 0x000fe40000004100 */
[----:B------:R-:W-:Y:S01]  /*1ad0*/  FMUL.FTZ R8, R8, R107 ;  /* 0x0000006b08087220 */ /* 0x000fe20000410000 */
[----:B------:R-:W-:-:S02]  /*1ae0*/  HADD2.F32 R11, -RZ, R83.H0_H0 ;  /* 0x20000053ff0b7230 */ /* 0x000fc40000004100 */
[----:B------:R-:W-:Y:S01]  /*1af0*/  FMUL.FTZ R9, R9, R66 ;  /* 0x0000004209097220 */ /* 0x000fe20000410000 */
[----:B------:R-:W-:Y:S02]  /*1b00*/  FMUL.FTZ R10, R65, R10 ;  /* 0x0000000a410a7220 */ /* 0x000fe40000410000 */
[----:B------:R-:W-:-:S07]  /*1b10*/  FMUL.FTZ R11, R64, R11 ;  /* 0x0000000b400b7220 */ /* 0x000fce0000410000 */
.L_x_36341:
[----:B------:R0:W-:Y:S01]  /*1b20*/  STG.E.128 desc[UR6][R124.64], R8 ;  /* 0x000000087c007986 */ /* 0x0001e2000c101d06 */
[----:B------:R-:W-:-:S07]  /*1b30*/  IADD3 R64, PT, PT, R86, 0x20, RZ ;  /* 0x0000002056407810 */ /* 0x000fce0007ffe0ff */
.L_x_36340:
[----:B------:R-:W-:Y:S05]  /*1b40*/  BSYNC.RECONVERGENT B0 ;  /* 0x0000000000007941 */ /* 0x000fea0003800200 */
.L_x_36339:
        /* <DEDUP_REMOVED lines=11> */
[----:B------:R1:W5:Y:S01]  /*1c00*/  @P0 LDG.E.128 R4, desc[UR6][R66.64] ;  /* 0x0000000642040981 */ /* 0x000362000c1e1d00 */
[----:B------:R-:W-:Y:S05]  /*1c10*/  @!P0 BRA `(.L_x_36344) ;  /* 0x0000000000348947 */ /* 0x000fea0003800000 */
[-C--:B-----5:R-:W-:Y:S01]  /*1c20*/  FMUL.FTZ R107, R12, R105.reuse ;  /* 0x000000690c6b7220 */ /* 0x0a0fe20000410000 */
[-C--:B------:R-:W-:Y:S01]  /*1c30*/  FMUL.FTZ R122, R13, R105.reuse ;  /* 0x000000690d7a7220 */ /* 0x080fe20000410000 */
[--C-:B------:R-:W-:Y:S02]  /*1c40*/  HADD2.F32 R12, -RZ, R82.reuse.H1_H1 ;  /* 0x30000052ff0c7230 */ /* 0x100fe40000004100 */
[-C--:B-1----:R-:W-:Y:S01]  /*1c50*/  FMUL.FTZ R67, R14, R105.reuse ;  /* 0x000000690e437220 */ /* 0x082fe20000410000 */
[--C-:B------:R-:W-:Y:S02]  /*1c60*/  HADD2.F32 R13, -RZ, R81.reuse.H1_H1 ;  /* 0x30000051ff0d7230 */ /* 0x100fe40000004100 */
[----:B------:R-:W-:Y:S01]  /*1c70*/  FMUL.FTZ R120, R15, R105 ;  /* 0x000000690f787220 */ /* 0x000fe20000410000 */
[----:B------:R-:W-:Y:S02]  /*1c80*/  HADD2.F32 R65, -RZ, R82.H0_H0 ;  /* 0x20000052ff417230 */ /* 0x000fe40000004100 */
[----:B------:R-:W-:Y:S01]  /*1c90*/  FFMA.FTZ R12, R107, R12, R4 ;  /* 0x0000000c6b0c7223 */ /* 0x000fe20000010004 */
[----:B------:R-:W-:-:S02]  /*1ca0*/  HADD2.F32 R66, -RZ, R81.H0_H0 ;  /* 0x20000051ff427230 */ /* 0x000fc40000004100 */
[----:B------:R-:W-:Y:S01]  /*1cb0*/  FFMA.FTZ R13, R122, R13, R5 ;  /* 0x0000000d7a0d7223 */ /* 0x000fe20000010005 */
[----:B------:R-:W-:Y:S02]  /*1cc0*/  FFMA.FTZ R14, R67, R65, R6 ;  /* 0x00000041430e7223 */ /* 0x000fe40000010006 */
[----:B------:R-:W-:Y:S01]  /*1cd0*/  FFMA.FTZ R15, R120, R66, R7 ;  /* 0x00000042780f7223 */ /* 0x000fe20000010007 */
[----:B------:R-:W-:Y:S06]  /*1ce0*/  BRA `(.L_x_36345) ;  /* 0x0000000000307947 */ /* 0x000fec0003800000 */
.L_x_36344:
[-C--:B-1---5:R-:W-:Y:S01]  /*1cf0*/  FMUL.FTZ R67, R14, R105.reuse ;  /* 0x000000690e437220 */ /* 0x0a2fe20000410000 */
[--C-:B------:R-:W-:Y:S02]  /*1d00*/  HADD2.F32 R107, -RZ, R82.reuse.H1_H1 ;  /* 0x30000052ff6b7230 */ /* 0x100fe40000004100 */
[-C--:B------:R-:W-:Y:S01]  /*1d10*/  FMUL.FTZ R12, R12, R105.reuse ;  /* 0x000000690c0c7220 */ /* 0x080fe20000410000 */
[--C-:B------:R-:W-:Y:S02]  /*1d20*/  HADD2.F32 R120, -RZ, R81.reuse.H1_H1 ;  /* 0x30000051ff787230 */ /* 0x100fe40000004100 */
[-C--:B------:R-:W-:Y:S01]  /*1d30*/  FMUL.FTZ R13, R13, R105.reuse ;  /* 0x000000690d0d7220 */ /* 0x080fe20000410000 */
[----:B------:R-:W-:Y:S02]  /*1d40*/  HADD2.F32 R14, -RZ, R82.H0_H0 ;  /* 0x20000052ff0e7230 */ /* 0x000fe40000004100 */
[----:B------:R-:W-:Y:S01]  /*1d50*/  FMUL.FTZ R66, R15, R105 ;  /* 0x000000690f427220 */ /* 0x000fe20000410000 */
[----:B------:R-:W-:-:S02]  /*1d60*/  HADD2.F32 R65, -RZ, R81.H0_H0 ;  /* 0x20000051ff417230 */ /* 0x000fc40000004100 */
[----:B------:R-:W-:Y:S01]  /*1d70*/  FMUL.FTZ R12, R12, R107 ;  /* 0x0000006b0c0c7220 */ /* 0x000fe20000410000 */
[----:B------:R-:W-:Y:S01]  /*1d80*/  FMUL.FTZ R13, R13, R120 ;  /* 0x000000780d0d7220 */ /* 0x000fe20000410000 */
[----:B------:R-:W-:Y:S01]  /*1d90*/  FMUL.FTZ R14, R67, R14 ;  /* 0x0000000e430e7220 */ /* 0x000fe20000410000 */
[----:B------:R-:W-:-:S07]  /*1da0*/  FMUL.FTZ R15, R66, R65 ;  /* 0x00000041420f7220 */ /* 0x000fce0000410000 */
.L_x_36345:
[----:B------:R-:W1:Y:S02]  /*1db0*/  LDC.64 R66, c[0x0][0x3a8] ;  /* 0x0000ea00ff427b82 */ /* 0x000e640000000a00 */
[C---:B-1----:R-:W-:Y:S01]  /*1dc0*/  IMAD.WIDE.U32 R66, R64.reuse, 0x10, R66 ;  /* 0x0000001040427825 */ /* 0x042fe200078e0042 */
[----:B------:R-:W-:-:S04]  /*1dd0*/  IADD3 R64, PT, PT, R64, 0x20, RZ ;  /* 0x0000002040407810 */ /* 0x000fc80007ffe0ff */
[----:B------:R1:W-:Y:S03]  /*1de0*/  STG.E.128 desc[UR6][R66.64], R12 ;  /* 0x0000000c42007986 */ /* 0x0003e6000c101d06 */
.L_x_36343:
[----:B------:R-:W-:Y:S05]  /*1df0*/  BSYNC.RECONVERGENT B0 ;  /* 0x0000000000007941 */ /* 0x000fea0003800200 */
.L_x_36342:
[----:B------:R-:W-:Y:S01]  /*1e00*/  ISETP.GE.U32.AND P0, PT, R68, 0x60, PT ;  /* 0x000000604400780c */ /* 0x000fe20003f06070 */
[----:B------:R-:W-:Y:S03]  /*1e10*/  BSSY.RECONVERGENT B0, `(.L_x_36346) ;  /* 0x0000029000007945 */ /* 0x000fe60003800200 */
[----:B------:R-:W-:-:S09]  /*1e20*/  P2R R65, PR, RZ, 0x1 ;  /* 0x00000001ff417803 */ /* 0x000fd20000000000 */
[----:B------:R-:W-:Y:S05]  /*1e30*/  @!P0 BRA `(.L_x_36347) ;  /* 0x0000000000988947 */ /* 0x000fea0003800000 */
[----:B------:R-:W-:Y:S01]  /*1e40*/  ISETP.NE.U32.AND P0, PT, RZ, UR8, PT ;  /* 0x00000008ff007c0c */ /* 0x000fe2000bf05070 */
[----:B------:R-:W2:Y:S03]  /*1e50*/  LDC.64 R16, c[0x0][0x390] ;  /* 0x0000e400ff107b82 */ /* 0x000ea60000000a00 */
[----:B------:R-:W-:-:S13]  /*1e60*/  ISETP.NE.AND.EX P0, PT, RZ, UR9, PT, P0 ;  /* 0x00000009ff007c0c */ /* 0x000fda000bf05300 */
[----:B-1----:R-:W1:Y:S01]  /*1e70*/  @P0 LDC.64 R66, c[0x0][0x3a0] ;  /* 0x0000e800ff420b82 */ /* 0x002e620000000a00 */
[----:B--2---:R-:W-:-:S06]  /*1e80*/  IMAD.WIDE.U32 R16, R64, 0x10, R16 ;  /* 0x0000001040107825 */ /* 0x004fcc00078e0010 */
[----:B------:R-:W5:Y:S01]  /*1e90*/  LDG.E.128 R16, desc[UR6][R16.64] ;  /* 0x0000000610107981 */ /* 0x000f62000c1e1d00 */
[----:B-1----:R-:W-:-:S05]  /*1ea0*/  @P0 IMAD.WIDE.U32 R66, R64, 0x10, R66 ;  /* 0x0000001040420825 */ /* 0x002fca00078e0042 */
        /* <DEDUP_REMOVED lines=15> */
.L_x_36348:
        /* <DEDUP_REMOVED lines=12> */
.L_x_36349:
[----:B------:R-:W1:Y:S02]  /*2060*/  LDC.64 R66, c[0x0][0x3a8] ;  /* 0x0000ea00ff427b82 */ /* 0x000e640000000a00 */
[C---:B-1----:R-:W-:Y:S01]  /*2070*/  IMAD.WIDE.U32 R66, R64.reuse, 0x10, R66 ;  /* 0x0000001040427825 */ /* 0x042fe200078e0042 */
[----:B------:R-:W-:-:S04]  /*2080*/  IADD3 R64, PT, PT, R64, 0x20, RZ ;  /* 0x0000002040407810 */ /* 0x000fc80007ffe0ff */
[----:B------:R2:W-:Y:S03]  /*2090*/  STG.E.128 desc[UR6][R66.64], R16 ;  /* 0x0000001042007986 */ /* 0x0005e6000c101d06 */
.L_x_36347:
[----:B------:R-:W-:Y:S05]  /*20a0*/  BSYNC.RECONVERGENT B0 ;  /* 0x0000000000007941 */ /* 0x000fea0003800200 */
.L_x_36346:
[----:B------:R-:W-:Y:S01]  /*20b0*/  ISETP.GE.U32.AND P0, PT, R68, 0x80, PT ;  /* 0x000000804400780c */ /* 0x000fe20003f06070 */
[----:B------:R-:W-:Y:S03]  /*20c0*/  BSSY.RECONVERGENT B0, `(.L_x_36350) ;  /* 0x0000029000007945 */ /* 0x000fe60003800200 */
[----:B------:R-:W-:-:S09]  /*20d0*/  P2R R65, PR, RZ, 0x1 ;  /* 0x00000001ff417803 */ /* 0x000fd20000000000 */
[----:B------:R-:W-:Y:S05]  /*20e0*/  @!P0 BRA `(.L_x_36351) ;  /* 0x0000000000988947 */ /* 0x000fea0003800000 */
[----:B------:R-:W-:Y:S01]  /*20f0*/  ISETP.NE.U32.AND P0, PT, RZ, UR8, PT ;  /* 0x00000008ff007c0c */ /* 0x000fe2000bf05070 */
[----:B------:R-:W3:Y:S03]  /*2100*/  LDC.64 R20, c[0x0][0x390] ;  /* 0x0000e400ff147b82 */ /* 0x000ee60000000a00 */
[----:B------:R-:W-:-:S13]  /*2110*/  ISETP.NE.AND.EX P0, PT, RZ, UR9, PT, P0 ;  /* 0x00000009ff007c0c */ /* 0x000fda000bf05300 */
[----:B-12---:R-:W1:Y:S01]  /*2120*/  @P0 LDC.64 R66, c[0x0][0x3a0] ;  /* 0x0000e800ff420b82 */ /* 0x006e620000000a00 */
[----:B---3--:R-:W-:-:S06]  /*2130*/  IMAD.WIDE.U32 R20, R64, 0x10, R20 ;  /* 0x0000001040147825 */ /* 0x008fcc00078e0014 */
[----:B------:R-:W5:Y:S01]  /*2140*/  LDG.E.128 R20, desc[UR6][R20.64] ;  /* 0x0000000614147981 */ /* 0x000f62000c1e1d00 */
[----:B-1----:R-:W-:-:S05]  /*2150*/  @P0 IMAD.WIDE.U32 R66, R64, 0x10, R66 ;  /* 0x0000001040420825 */ /* 0x002fca00078e0042 */
[----:B------:R1:W5:Y:S01]  /*2160*/  @P0 LDG.E.128 R4, desc[UR6][R66.64] ;  /* 0x0000000642040981 */ /* 0x000362000c1e1d00 */
[----:B------:R-:W-:Y:S05]  /*2170*/  @!P0 BRA `(.L_x_36352) ;  /* 0x0000000000348947 */ /* 0x000fea0003800000 */
[-C--:B-----5:R-:W-:Y:S01]  /*2180*/  FMUL.FTZ R107, R20, R105.reuse ;  /* 0x00000069146b7220 */ /* 0x0a0fe20000410000 */
[-C--:B------:R-:W-:Y:S01]  /*2190*/  FMUL.FTZ R122, R21, R105.reuse ;  /* 0x00000069157a7220 */ /* 0x080fe20000410000 */
[----:B------:R-:W-:Y:S02]  /*21a0*/  HADD2.F32 R20, -RZ, R85.H0_H0 ;  /* 0x20000055ff147230 */ /* 0x000fe40000004100 */
[-C--:B-1----:R-:W-:Y:S01]  /*21b0*/  FMUL.FTZ R67, R22, R105.reuse ;  /* 0x0000006916437220 */ /* 0x082fe20000410000 */
[----:B------:R-:W-:Y:S02]  /*21c0*/  HADD2.F32 R21, -RZ, R87.H0_H0 ;  /* 0x20000057ff157230 */ /* 0x000fe40000004100 */
[----:B------:R-:W-:Y:S01]  /*21d0*/  FMUL.FTZ R120, R23, R105 ;  /* 0x0000006917787220 */ /* 0x000fe20000410000 */
[----:B------:R-:W-:Y:S02]  /*21e0*/  HADD2.F32 R65, -RZ, R85.H1_H1 ;  /* 0x30000055ff417230 */ /* 0x000fe40000004100 */
[----:B------:R-:W-:Y:S01]  /*21f0*/  FFMA.FTZ R20, R107, R20, R4 ;  /* 0x000000146b147223 */ /* 0x000fe20000010004 */
[----:B------:R-:W-:-:S02]  /*2200*/  HADD2.F32 R66, -RZ, R87.H1_H1 ;  /* 0x30000057ff427230 */ /* 0x000fc40000004100 */
[----:B------:R-:W-:Y:S01]  /*2210*/  FFMA.FTZ R21, R122, R21, R5 ;  /* 0x000000157a157223 */ /* 0x000fe20000010005 */
[----:B------:R-:W-:Y:S02]  /*2220*/  FFMA.FTZ R22, R67, R65, R6 ;  /* 0x0000004143167223 */ /* 0x000fe40000010006 */
[----:B------:R-:W-:Y:S01]  /*2230*/  FFMA.FTZ R23, R120, R66, R7 ;  /* 0x0000004278177223 */ /* 0x000fe20000010007 */
[----:B------:R-:W-:Y:S06]  /*2240*/  BRA `(.L_x_36353) ;  /* 0x0000000000307947 */ /* 0x000fec0003800000 */
.L_x_36352:
[-C--:B-1---5:R-:W-:Y:S01]  /*2250*/  FMUL.FTZ R67, R22, R105.reuse ;  /* 0x0000006916437220 */ /* 0x0a2fe20000410000 */
[----:B------:R-:W-:Y:S02]  /*2260*/  HADD2.F32 R107, -RZ, R85.H0_H0 ;  /* 0x20000055ff6b7230 */ /* 0x000fe40000004100 */
[-C--:B------:R-:W-:Y:S01]  /*2270*/  FMUL.FTZ R20, R20, R105.reuse ;  /* 0x0000006914147220 */ /* 0x080fe20000410000 */
[----:B------:R-:W-:Y:S02]  /*2280*/  HADD2.F32 R120, -RZ, R87.H0_H0 ;  /* 0x20000057ff787230 */ /* 0x000fe40000004100 */
[-C--:B------:R-:W-:Y:S01]  /*2290*/  FMUL.FTZ R21, R21, R105.reuse ;  /* 0x0000006915157220 */ /* 0x080fe20000410000 */
[----:B------:R-:W-:Y:S02]  /*22a0*/  HADD2.F32 R22, -RZ, R85.H1_H1 ;  /* 0x30000055ff167230 */ /* 0x000fe40000004100 */
[----:B------:R-:W-:Y:S01]  /*22b0*/  FMUL.FTZ R66, R23, R105 ;  /* 0x0000006917427220 */ /* 0x000fe20000410000 */
[----:B------:R-:W-:-:S02]  /*22c0*/  HADD2.F32 R65, -RZ, R87.H1_H1 ;  /* 0x30000057ff417230 */ /* 0x000fc40000004100 */
[----:B------:R-:W-:Y:S01]  /*22d0*/  FMUL.FTZ R20, R20, R107 ;  /* 0x0000006b14147220 */ /* 0x000fe20000410000 */
[----:B------:R-:W-:Y:S01]  /*22e0*/  FMUL.FTZ R21, R21, R120 ;  /* 0x0000007815157220 */ /* 0x000fe20000410000 */
[----:B------:R-:W-:Y:S01]  /*22f0*/  FMUL.FTZ R22, R67, R22 ;  /* 0x0000001643167220 */ /* 0x000fe20000410000 */
[----:B------:R-:W-:-:S07]  /*2300*/  FMUL.FTZ R23, R66, R65 ;  /* 0x0000004142177220 */ /* 0x000fce0000410000 */
.L_x_36353:
[----:B------:R-:W1:Y:S02]  /*2310*/  LDC.64 R66, c[0x0][0x3a8] ;  /* 0x0000ea00ff427b82 */ /* 0x000e640000000a00 */
[C---:B-1----:R-:W-:Y:S01]  /*2320*/  IMAD.WIDE.U32 R66, R64.reuse, 0x10, R66 ;  /* 0x0000001040427825 */ /* 0x042fe200078e0042 */
[----:B------:R-:W-:-:S04]  /*2330*/  IADD3 R64, PT, PT, R64, 0x20, RZ ;  /* 0x0000002040407810 */ /* 0x000fc80007ffe0ff */
[----:B------:R3:W-:Y:S03]  /*2340*/  STG.E.128 desc[UR6][R66.64], R20 ;  /* 0x0000001442007986 */ /* 0x0007e6000c101d06 */
.L_x_36351:
[----:B------:R-:W-:Y:S05]  /*2350*/  BSYNC.RECONVERGENT B0 ;  /* 0x0000000000007941 */ /* 0x000fea0003800200 */
.L_x_36350:
[----:B------:R-:W-:Y:S01]  /*2360*/  ISETP.GE.U32.AND P0, PT, R68, 0xa0, PT ;  /* 0x000000a04400780c */ /* 0x000fe20003f06070 */
[----:B------:R-:W-:Y:S03]  /*2370*/  BSSY.RECONVERGENT B0, `(.L_x_36354) ;  /* 0x0000029000007945 */ /* 0x000fe60003800200 */
[----:B------:R-:W-:-:S09]  /*2380*/  P2R R65, PR, RZ, 0x1 ;  /* 0x00000001ff417803 */ /* 0x000fd20000000000 */
[----:B------:R-:W-:Y:S05]  /*2390*/  @!P0 BRA `(.L_x_36355) ;  /* 0x0000000000988947 */ /* 0x000fea0003800000 */
[----:B------:R-:W-:Y:S01]  /*23a0*/  ISETP.NE.U32.AND P0, PT, RZ, UR8, PT ;  /* 0x00000008ff007c0c */ /* 0x000fe2000bf05070 */
[----:B------:R-:W4:Y:S03]  /*23b0*/  LDC.64 R24, c[0x0][0x390] ;  /* 0x0000e400ff187b82 */ /* 0x000f260000000a00 */
[----:B------:R-:W-:-:S13]  /*23c0*/  ISETP.NE.AND.EX P0, PT, RZ, UR9, PT, P0 ;  /* 0x00000009ff007c0c */ /* 0x000fda000bf05300 */
[----:B-123--:R-:W1:Y:S01]  /*23d0*/  @P0 LDC.64 R66, c[0x0][0x3a0] ;  /* 0x0000e800ff420b82 */ /* 0x00ee620000000a00 */
[----:B----4-:R-:W-:-:S06]  /*23e0*/  IMAD.WIDE.U32 R24, R64, 0x10, R24 ;  /* 0x0000001040187825 */ /* 0x010fcc00078e0018 */
[----:B------:R-:W5:Y:S01]  /*23f0*/  LDG.E.128 R24, desc[UR6][R24.64] ;  /* 0x0000000618187981 */ /* 0x000f62000c1e1d00 */
[----:B-1----:R-:W-:-:S05]  /*2400*/  @P0 IMAD.WIDE.U32 R66, R64, 0x10, R66 ;  /* 0x0000001040420825 */ /* 0x002fca00078e0042 */
[----:B------:R1:W5:Y:S01]  /*2410*/  @P0 LDG.E.128 R4, desc[UR6][R66.64] ;  /* 0x0000000642040981 */ /* 0x000362000c1e1d00 */
[----:B------:R-:W-:Y:S05]  /*2420*/  @!P0 BRA `(.L_x_36356) ;  /* 0x0000000000348947 */ /* 0x000fea0003800000 */
[-C--:B-----5:R-:W-:Y:S01]  /*2430*/  FMUL.FTZ R107, R24, R105.reuse ;  /* 0x00000069186b7220 */ /* 0x0a0fe20000410000 */
[-C--:B------:R-:W-:Y:S01]  /*2440*/  FMUL.FTZ R122, R25, R105.reuse ;  /* 0x00000069197a7220 */ /* 0x080fe20000410000 */
[--C-:B------:R-:W-:Y:S02]  /*2450*/  HADD2.F32 R24, -RZ, R88.reuse.H0_H0 ;  /* 0x20000058ff187230 */ /* 0x100fe40000004100 */
[-C--:B-1----:R-:W-:Y:S01]  /*2460*/  FMUL.FTZ R67, R26, R105.reuse ;  /* 0x000000691a437220 */ /* 0x082fe20000410000 */
[--C-:B------:R-:W-:Y:S02]  /*2470*/  HADD2.F32 R25, -RZ, R89.reuse.H0_H0 ;  /* 0x20000059ff197230 */ /* 0x100fe40000004100 */
        /* <DEDUP_REMOVED lines=8> */
.L_x_36356:
[-C--:B-1---5:R-:W-:Y:S01]  /*2500*/  FMUL.FTZ R67, R26, R105.reuse ;  /* 0x000000691a437220 */ /* 0x0a2fe20000410000 */
[--C-:B------:R-:W-:Y:S02]  /*2510*/  HADD2.F32 R107, -RZ, R88.reuse.H0_H0 ;  /* 0x20000058ff6b7230 */ /* 0x100fe40000004100 */
[-C--:B------:R-:W-:Y:S01]  /*2520*/  FMUL.FTZ R24, R24, R105.reuse ;  /* 0x0000006918187220 */ /* 0x080fe20000410000 */
[--C-:B------:R-:W-:Y:S02]  /*2530*/  HADD2.F32 R120, -RZ, R89.reuse.H0_H0 ;  /* 0x20000059ff787230 */ /* 0x100fe40000004100 */
        /* <DEDUP_REMOVED lines=8> */
.L_x_36357:
[----:B------:R-:W1:Y:S02]  /*25c0*/  LDC.64 R66, c[0x0][0x3a8] ;  /* 0x0000ea00ff427b82 */ /* 0x000e640000000a00 */
[C---:B-1----:R-:W-:Y:S01]  /*25d0*/  IMAD.WIDE.U32 R66, R64.reuse, 0x10, R66 ;  /* 0x0000001040427825 */ /* 0x042fe200078e0042 */
[----:B------:R-:W-:-:S04]  /*25e0*/  IADD3 R64, PT, PT, R64, 0x20, RZ ;  /* 0x0000002040407810 */ /* 0x000fc80007ffe0ff */
[----:B------:R4:W-:Y:S03]  /*25f0*/  STG.E.128 desc[UR6][R66.64], R24 ;  /* 0x0000001842007986 */ /* 0x0009e6000c101d06 */
.L_x_36355:
[----:B------:R-:W-:Y:S05]  /*2600*/  BSYNC.RECONVERGENT B0 ;  /* 0x0000000000007941 */ /* 0x000fea0003800200 */
.L_x_36354:
[----:B------:R-:W-:Y:S01]  /*2610*/  ISETP.GE.U32.AND P0, PT, R68, 0xc0, PT ;  /* 0x000000c04400780c */ /* 0x000fe20003f06070 */
[----:B------:R-:W-:Y:S03]  /*2620*/  BSSY.RECONVERGENT B0, `(.L_x_36358) ;  /* 0x0000029000007945 */ /* 0x000fe60003800200 */
[----:B------:R-:W-:-:S09]  /*2630*/  P2R R65, PR, RZ, 0x1 ;  /* 0x00000001ff417803 */ /* 0x000fd20000000000 */
[----:B------:R-:W-:Y:S05]  /*2640*/  @!P0 BRA `(.L_x_36359) ;  /* 0x0000000000988947 */ /* 0x000fea0003800000 */
[----:B------:R-:W-:Y:S01]  /*2650*/  ISETP.NE.U32.AND P0, PT, RZ, UR8, PT ;  /* 0x00000008ff007c0c */ /* 0x000fe2000bf05070 */
[----:B------:R-:W0:Y:S03]  /*2660*/  LDC.64 R28, c[0x0][0x390] ;  /* 0x0000e400ff1c7b82 */ /* 0x000e260000000a00 */
[----:B------:R-:W-:-:S13]  /*2670*/  ISETP.NE.AND.EX P0, PT, RZ, UR9, PT, P0 ;  /* 0x00000009ff007c0c */ /* 0x000fda000bf05300 */
[----:B-1234-:R-:W1:Y:S01]  /*2680*/  @P0 LDC.64 R66, c[0x0][0x3a0] ;  /* 0x0000e800ff420b82 */ /* 0x01ee620000000a00 */
[----:B0-----:R-:W-:-:S06]  /*2690*/  IMAD.WIDE.U32 R28, R64, 0x10, R28 ;  /* 0x00000010401c7825 */ /* 0x001fcc00078e001c */
[----:B------:R-:W5:Y:S01]  /*26a0*/  LDG.E.128 R28, desc[UR6][R28.64] ;  /* 0x000000061c1c7981 */ /* 0x000f62000c1e1d00 */
[----:B-1----:R-:W-:-:S05]  /*26b0*/  @P0 IMAD.WIDE.U32 R66, R64, 0x10, R66 ;  /* 0x0000001040420825 */ /* 0x002fca00078e0042 */
[----:B------:R0:W5:Y:S01]  /*26c0*/  @P0 LDG.E.128 R4, desc[UR6][R66.64] ;  /* 0x0000000642040981 */ /* 0x000162000c1e1d00 */
[----:B------:R-:W-:Y:S05]  /*26d0*/  @!P0 BRA `(.L_x_36360) ;  /* 0x0000000000348947 */ /* 0x000fea0003800000 */
[-C--:B-----5:R-:W-:Y:S01]  /*26e0*/  FMUL.FTZ R107, R28, R105.reuse ;  /* 0x000000691c6b7220 */ /* 0x0a0fe20000410000 */
[-C--:B------:R-:W-:Y:S01]  /*26f0*/  FMUL.FTZ R122, R29, R105.reuse ;  /* 0x000000691d7a7220 */ /* 0x080fe20000410000 */
[--C-:B------:R-:W-:Y:S02]  /*2700*/  HADD2.F32 R28, -RZ, R90.reuse.H0_H0 ;  /* 0x2000005aff1c7230 */ /* 0x100fe40000004100 */
[-C--:B0-----:R-:W-:Y:S01]  /*2710*/  FMUL.FTZ R67, R30, R105.reuse ;  /* 0x000000691e437220 */ /* 0x081fe20000410000 */
        /* <DEDUP_REMOVED lines=9> */
.L_x_36360:
[-C--:B0----5:R-:W-:Y:S01]  /*27b0*/  FMUL.FTZ R67, R30, R105.reuse ;  /* 0x000000691e437220 */ /* 0x0a1fe20000410000 */
        /* <DEDUP_REMOVED lines=11> */
.L_x_36361:
[----:B------:R-:W0:Y:S02]  /*2870*/  LDC.64 R66, c[0x0][0x3a8] ;  /* 0x0000ea00ff427b82 */ /* 0x000e240000000a00 */
[C---:B0-----:R-:W-:Y:S01]  /*2880*/  IMAD.WIDE.U32 R66, R64.reuse, 0x10, R66 ;  /* 0x0000001040427825 */ /* 0x041fe200078e0042 */
[----:B------:R-:W-:-:S04]  /*2890*/  IADD3 R64, PT, PT, R64, 0x20, RZ ;  /* 0x0000002040407810 */ /* 0x000fc80007ffe0ff */
[----:B------:R0:W-:Y:S03]  /*28a0*/  STG.E.128 desc[UR6][R66.64], R28 ;  /* 0x0000001c42007986 */ /* 0x0001e6000c101d06 */
.L_x_36359:
[----:B------:R-:W-:Y:S05]  /*28b0*/  BSYNC.RECONVERGENT B0 ;  /* 0x0000000000007941 */ /* 0x000fea0003800200 */
.L_x_36358:
[----:B------:R-:W-:Y:S01]  /*28c0*/  ISETP.GE.U32.AND P0, PT, R68, 0xe0, PT ;  /* 0x000000e04400780c */ /* 0x000fe20003f06070 */
[----:B------:R-:W-:Y:S03]  /*28d0*/  BSSY.RECONVERGENT B0, `(.L_x_36362) ;  /* 0x0000029000007945 */ /* 0x000fe60003800200 */
[----:B------:R-:W-:-:S09]  /*28e0*/  P2R R65, PR, RZ, 0x1 ;  /* 0x00000001ff417803 */ /* 0x000fd20000000000 */
[----:B------:R-:W-:Y:S05]  /*28f0*/  @!P0 BRA `(.L_x_36363) ;  /* 0x0000000000988947 */ /* 0x000fea0003800000 */
[----:B------:R-:W-:Y:S01]  /*2900*/  ISETP.NE.U32.AND P0, PT, RZ, UR8, PT ;  /* 0x00000008ff007c0c */ /* 0x000fe2000bf05070 */
[----:B------:R-:W0:Y:S03]  /*2910*/  LDC.64 R32, c[0x0][0x390] ;  /* 0x0000e400ff207b82 */ /* 0x000e260000000a00 */
[----:B------:R-:W-:-:S13]  /*2920*/  ISETP.NE.AND.EX P0, PT, RZ, UR9, PT, P0 ;  /* 0x00000009ff007c0c */ /* 0x000fda000bf05300 */
[----:B01234-:R-:W0:Y:S01]  /*2930*/  @P0 LDC.64 R66, c[0x0][0x3a0] ;  /* 0x0000e800ff420b82 */ /* 0x01fe220000000a00 */
[----:B------:R-:W-:-:S06]  /*2940*/  IMAD.WIDE.U32 R32, R64, 0x10, R32 ;  /* 0x0000001040207825 */ /* 0x000fcc00078e0020 */
[----:B------:R-:W5:Y:S01]  /*2950*/  LDG.E.128 R32, desc[UR6][R32.64] ;  /* 0x0000000620207981 */ /* 0x000f62000c1e1d00 */
[----:B0-----:R-:W-:-:S05]  /*2960*/  @P0 IMAD.WIDE.U32 R66, R64, 0x10, R66 ;  /* 0x0000001040420825 */ /* 0x001fca00078e0042 */
        /* <DEDUP_REMOVED lines=15> */
.L_x_36364:
        /* <DEDUP_REMOVED lines=12> */
.L_x_36365:
[----:B------:R-:W0:Y:S02]  /*2b20*/  LDC.64 R66, c[0x0][0x3a8] ;  /* 0x0000ea00ff427b82 */ /* 0x000e240000000a00 */
[C---:B0-----:R-:W-:Y:S01]  /*2b30*/  IMAD.WIDE.U32 R66, R64.reuse, 0x10, R66 ;  /* 0x0000001040427825 */ /* 0x041fe200078e0042 */
[----:B------:R-:W-:-:S04]  /*2b40*/  IADD3 R64, PT, PT, R64, 0x20, RZ ;  /* 0x0000002040407810 */ /* 0x000fc80007ffe0ff */
[----:B------:R0:W-:Y:S03]  /*2b50*/  STG.E.128 desc[UR6][R66.64], R32 ;  /* 0x0000002042007986 */ /* 0x0001e6000c101d06 */
.L_x_36363:
[----:B------:R-:W-:Y:S05]  /*2b60*/  BSYNC.RECONVERGENT B0 ;  /* 0x0000000000007941 */ /* 0x000fea0003800200 */
.L_x_36362:
        /* <DEDUP_REMOVED lines=26> */
.L_x_36368:
        /* <DEDUP_REMOVED lines=12> */
.L_x_36369:
[----:B------:R-:W0:Y:S02]  /*2dd0*/  LDC.64 R66, c[0x0][0x3a8] ;  /* 0x0000ea00ff427b82 */ /* 0x000e240000000a00 */
[C---:B0-----:R-:W-:Y:S01]  /*2de0*/  IMAD.WIDE.U32 R66, R64.reuse, 0x10, R66 ;  /* 0x0000001040427825 */ /* 0x041fe200078e0042 */
[----:B------:R-:W-:-:S04]  /*2df0*/  IADD3 R64, PT, PT, R64, 0x20, RZ ;  /* 0x0000002040407810 */ /* 0x000fc80007ffe0ff */
[----:B------:R0:W-:Y:S03]  /*2e00*/  STG.E.128 desc[UR6][R66.64], R36 ;  /* 0x0000002442007986 */ /* 0x0001e6000c101d06 */
.L_x_36367:
[----:B------:R-:W-:Y:S05]  /*2e10*/  BSYNC.RECONVERGENT B0 ;  /* 0x0000000000007941 */ /* 0x000fea0003800200 */
.L_x_36366:
        /* <DEDUP_REMOVED lines=26> */
.L_x_36372:
        /* <DEDUP_REMOVED lines=12> */
.L_x_36373:
[----:B------:R-:W0:Y:S02]  /*3080*/  LDC.64 R66, c[0x0][0x3a8] ;  /* 0x0000ea00ff427b82 */ /* 0x000e240000000a00 */
[C---:B0-----:R-:W-:Y:S01]  /*3090*/  IMAD.WIDE.U32 R66, R64.reuse, 0x10, R66 ;  /* 0x0000001040427825 */ /* 0x041fe200078e0042 */
[----:B------:R-:W-:-:S04]  /*30a0*/  IADD3 R64, PT, PT, R64, 0x20, RZ ;  /* 0x0000002040407810 */ /* 0x000fc80007ffe0ff */
[----:B------:R0:W-:Y:S03]  /*30b0*/  STG.E.128 desc[UR6][R66.64], R40 ;  /* 0x0000002842007986 */ /* 0x0001e6000c101d06 */
.L_x_36371:
[----:B------:R-:W-:Y:S05]  /*30c0*/  BSYNC.RECONVERGENT B0 ;  /* 0x0000000000007941 */ /* 0x000fea0003800200 */
.L_x_36370:
        /* <DEDUP_REMOVED lines=26> */
.L_x_36376:
        /* <DEDUP_REMOVED lines=12> */
.L_x_36377:
[----:B------:R-:W0:Y:S02]  /*3330*/  LDC.64 R66, c[0x0][0x3a8] ;  /* 0x0000ea00ff427b82 */ /* 0x000e240000000a00 */
[----:B0-----:R-:W-:-:S05]  /*3340*/  IMAD.WIDE.U32 R66, R64, 0x10, R66 ;  /* 0x0000001040427825 */ /* 0x001fca00078e0042 */
[----:B------:R0:W-:Y:S02]  /*3350*/  STG.E.128 desc[UR6][R66.64], R44 ;  /* 0x0000002c42007986 */ /* 0x0001e4000c101d06 */
.L_x_36375:
[----:B------:R-:W-:Y:S05]  /*3360*/  BSYNC.RECONVERGENT B0 ;  /* 0x0000000000007941 */ /* 0x000fea0003800200 */
.L_x_36374:
[----:B------:R-:W-:Y:S01]  /*3370*/  FADD.FTZ R64, RZ, R8 ;  /* 0x00000008ff407221 */ /* 0x000fe20000010000 */
[C---:B------:R-:W-:Y:S01]  /*3380*/  ISETP.GT.U32.AND P4, PT, R68.reuse, 0x3f, PT ;  /* 0x0000003f4400780c */ /* 0x040fe20003f84070 */
[----:B------:R-:W1:Y:S01]  /*3390*/  S2R R107, SR_TID.X ;  /* 0x00000000006b7919 */ /* 0x000e620000002100 */
[C---:B------:R-:W-:Y:S01]  /*33a0*/  ISETP.GT.U32.AND P3, PT, R68.reuse, 0x5f, PT ;  /* 0x0000005f4400780c */ /* 0x040fe20003f64070 */
[----:B------:R-:W-:Y:S01]  /*33b0*/  FADD.FTZ R65, R9, R64 ;  /* 0x0000004009417221 */ /* 0x000fe20000010000 */
[C---:B------:R-:W-:Y:S01]  /*33c0*/  ISETP.GT.U32.AND P2, PT, R68.reuse, 0x7f, PT ;  /* 0x0000007f4400780c */ /* 0x040fe20003f44070 */
[----:B------:R-:W-:Y:S01]  /*33d0*/  UMOV UR4, 0xffffffff ;  /* 0xffffffff00047882 */ /* 0x000fe20000000000 */
[----:B------:R-:W-:Y:S01]  /*33e0*/  ISETP.GT.U32.AND P1, PT, R68, 0x9f, PT ;  /* 0x0000009f4400780c */ /* 0x000fe20003f24070 */
[----:B------:R-:W-:Y:S01]  /*33f0*/  FADD.FTZ R64, R10, R65 ;  /* 0x000000410a407221 */ /* 0x000fe20000010000 */
[C---:B------:R-:W-:Y:S02]  /*3400*/  ISETP.GT.U32.AND P0, PT, R68.reuse, 0xbf, PT ;  /* 0x000000bf4400780c */ /* 0x040fe40003f04070 */
[----:B------:R-:W-:Y:S01]  /*3410*/  ISETP.GT.U32.AND P6, PT, R68, 0xdf, PT ;  /* 0x000000df4400780c */ /* 0x000fe20003fc4070 */
[----:B0-----:R-:W-:-:S05]  /*3420*/  FADD.FTZ R125, R11, R64 ;  /* 0x000000400b7d7221 */ /* 0x001fca0000010000 */
        /* <DEDUP_REMOVED lines=44> */
[----:B-1----:R-:W-:-:S04]  /*36f0*/  LOP3.LUT P6, RZ, R107, 0x1f, RZ, 0xc0, !PT ;  /* 0x0000001f6bff7812 */ /* 0x002fc800078cc0ff */
        /* <DEDUP_REMOVED lines=10> */
[----:B------:R-:W2:Y:S02]  /*37a0*/  SHFL.BFLY PT, R123, R121, 0x8, 0x1f ;  /* 0x0d001f00797b7f89 */ /* 0x000ea400000e0000 */
[----:B--234-:R-:W-:-:S05]  /*37b0*/  FADD.FTZ R66, R121, R123 ;  /* 0x0000007b79427221 */ /* 0x01cfca0000010000 */
[----:B------:R-:W0:Y:S02]  /*37c0*/  SHFL.BFLY PT, R123, R66, 0x10, 0x1f ;  /* 0x0e001f00427b7f89 */ /* 0x000e2400000e0000 */
[----:B0-----:R-:W-:-:S04]  /*37d0*/  FADD.FTZ R64, R66, R123 ;  /* 0x0000007b42407221 */ /* 0x001fc80000010000 */
[----:B-1----:R-:W-:-:S04]  /*37e0*/  FMUL.FTZ R64, R64, R65 ;  /* 0x0000004140407220 */ /* 0x002fc80000410000 */
[--C-:B------:R-:W-:Y:S01]  /*37f0*/  FADD.FTZ R67, R8, -R64.reuse ;  /* 0x8000004008437221 */ /* 0x100fe20000010000 */
[--C-:B------:R-:W-:Y:S01]  /*3800*/  FADD.FTZ R120, R9, -R64.reuse ;  /* 0x8000004009787221 */ /* 0x100fe20000010000 */
[--C-:B-----5:R-:W-:Y:S01]  /*3810*/  FADD.FTZ R105, R10, -R64.reuse ;  /* 0x800000400a697221 */ /* 0x120fe20000010000 */
[----:B------:R-:W-:Y:S01]  /*3820*/  FADD.FTZ R66, R12, -R64 ;  /* 0x800000400c427221 */ /* 0x000fe20000010000 */
[----:B------:R-:W-:-:S04]  /*3830*/  FFMA.FTZ R67, R67, R67, RZ ;  /* 0x0000004343437223 */ /* 0x000fc800000100ff */
[----:B------:R-:W-:Y:S01]  /*3840*/  FFMA.FTZ R120, R120, R120, R67 ;  /* 0x0000007878787223 */ /* 0x000fe20000010043 */
[----:B------:R-:W-:-:S03]  /*3850*/  FADD.FTZ R67, R11, -R64 ;  /* 0x800000400b437221 */ /* 0x000fc60000010000 */
[----:B------:R-:W-:-:S04]  /*3860*/  FFMA.FTZ R120, R105, R105, R120 ;  /* 0x0000006969787223 */ /* 0x000fc80000010078 */
[----:B------:R-:W-:Y:S01]  /*3870*/  FFMA.FTZ R120, R67, R67, R120 ;  /* 0x0000004343787223 */ /* 0x000fe20000010078 */
[----:B------:R-:W-:-:S04]  /*3880*/  FADD.FTZ R67, R14, -R64 ;  /* 0x800000400e437221 */ /* 0x000fc80000010000 */
[----:B------:R-:W-:Y:S01]  /*3890*/  FSEL R125, R120, RZ, P5 ;  /* 0x000000ff787d7208 */ /* 0x000fe20002800000 */
[----:B------:R-:W-:-:S04]  /*38a0*/  FADD.FTZ R120, R13, -R64 ;  /* 0x800000400d787221 */ /* 0x000fc80000010000 */
[----:B------:R-:W-:Y:S01]  /*38b0*/  FFMA.FTZ R105, R66, R66, R125 ;  /* 0x0000004242697223 */ /* 0x000fe2000001007d */
[----:B------:R-:W-:-:S03]  /*38c0*/  FADD.FTZ R66, R15, -R64 ;  /* 0x800000400f427221 */ /* 0x000fc60000010000 */
[----:B------:R-:W-:-:S04]  /*38d0*/  FFMA.FTZ R120, R120, R120, R105 ;  /* 0x0000007878787223 */ /* 0x000fc80000010069 */
[----:B------:R-:W-:Y:S01]  /*38e0*/  FFMA.FTZ R67, R67, R67, R120 ;  /* 0x0000004343437223 */ /* 0x000fe20000010078 */
[----:B------:R-:W-:-:S03]  /*38f0*/  FADD.FTZ R120, R17, -R64 ;  /* 0x8000004011787221 */ /* 0x000fc60000010000 */
[----:B------:R-:W-:Y:S01]  /*3900*/  @P4 FFMA.FTZ R125, R66, R66, R67 ;  /* 0x00000042427d4223 */ /* 0x000fe20000010043 */
[--C-:B------:R-:W-:Y:S01]  /*3910*/  FADD.FTZ R66, R16, -R64.reuse ;  /* 0x8000004010427221 */ /* 0x100fe20000010000 */
[----:B------:R-:W-:-:S03]  /*3920*/  FADD.FTZ R67, R18, -R64 ;  /* 0x8000004012437221 */ /* 0x000fc60000010000 */
        /* <DEDUP_REMOVED lines=39> */
[----:B------:R-:W-:Y:S01]  /*3ba0*/  ISETP.GT.U32.AND P6, PT, R68, 0xff, PT ;  /* 0x000000ff4400780c */ /* 0x000fe20003fc4070 */
[--C-:B------:R-:W-:Y:S02]  /*3bb0*/  FADD.FTZ R67, R38, -R64.reuse ;  /* 0x8000004026437221 */ /* 0x100fe40000010000 */
        /* <DEDUP_REMOVED lines=32> */
.L_x_36411:
[----:B------:R-:W-:Y:S01]  /*3dc0*/  LOP3.LUT P1, RZ, R107, 0x1f, RZ, 0xc0, !PT ;  /* 0x0000001f6bff7812 */ /* 0x000fe2000782c0ff */
[----:B------:R-:W-:Y:S01]  /*3dd0*/  FMUL.FTZ R67, R64, R64 ;  /* 0x0000004040437220 */ /* 0x000fe20000410000 */
[----:B01----:R-:W-:Y:S01]  /*3de0*/  FADD.FTZ R66, R66, R123 ;  /* 0x0000007b42427221 */ /* 0x003fe20000010000 */
[----:B------:R-:W-:Y:S01]  /*3df0*/  ISETP.NE.AND P0, PT, RZ, UR10, PT ;  /* 0x0000000aff007c0c */ /* 0x000fe2000bf05270 */
[----:B------:R-:W-:Y:S02]  /*3e00*/  BSSY.RECONVERGENT B0, `(.L_x_36379) ;  /* 0x0000025000007945 */ /* 0x000fe40003800200 */
[----:B------:R-:W-:Y:S01]  /*3e10*/  FFMA.FTZ R66, R66, R65, UR11 ;  /* 0x0000000b42427e23 */ /* 0x000fe20008010041 */
[----:B------:R-:W-:Y:S02]  /*3e20*/  FSEL R67, R67, RZ, P0 ;  /* 0x000000ff43437208 */ /* 0x000fe40000000000 */
[----:B------:R-:W-:-:S03]  /*3e30*/  FSEL R105, R64, RZ, !P0 ;  /* 0x000000ff40697208 */ /* 0x000fc60004000000 */
[----:B------:R-:W-:Y:S01]  /*3e40*/  FADD.FTZ R66, R66, R67 ;  /* 0x0000004342427221 */ /* 0x000fe20000010000 */
[----:B------:R-:W0:Y:S03]  /*3e50*/  @!P1 LDC.64 R122, c[0x0][0x3c0] ;  /* 0x0000f000ff7a9b82 */ /* 0x000e260000000a00 */
[----:B------:R-:W1:Y:S05]  /*3e60*/  MUFU.RSQ R107, R66 ;  /* 0x00000042006b7308 */ /* 0x000e6a0000001400 */
[----:B------:R-:W2:Y:S01]  /*3e70*/  @!P1 LDC.64 R120, c[0x0][0x3c8] ;  /* 0x0000f200ff789b82 */ /* 0x000ea20000000a00 */
[----:B0-----:R-:W-:-:S05]  /*3e80*/  @!P1 IMAD.WIDE R122, R0, 0x4, R122 ;  /* 0x00000004007a9825 */ /* 0x001fca00078e027a */
[----:B------:R0:W-:Y:S01]  /*3e90*/  @!P1 STG.E desc[UR6][R122.64], R64 ;  /* 0x000000407a009986 */ /* 0x0001e2000c101906 */
[----:B--2---:R-:W-:-:S05]  /*3ea0*/  @!P1 IMAD.WIDE R120, R0, 0x4, R120 ;  /* 0x0000000400789825 */ /* 0x004fca00078e0278 */
[----:B-1----:R0:W-:Y:S01]  /*3eb0*/  @!P1 STG.E desc[UR6][R120.64], R107 ;  /* 0x0000006b78009986 */ /* 0x0021e2000c101906 */
[----:B------:R-:W-:Y:S05]  /*3ec0*/  @!P5 BRA `(.L_x_36380) ;  /* 0x000000000060d947 */ /* 0x000fea0003800000 */
[----:B------:R-:W1:Y:S01]  /*3ed0*/  LDC.64 R140, c[0x0][0x428] ;  /* 0x00010a00ff8c7b82 */ /* 0x000e620000000a00 */
[--C-:B------:R-:W-:Y:S01]  /*3ee0*/  FADD.FTZ R130, R8, -R105.reuse ;  /* 0x8000006908827221 */ /* 0x100fe20000010000 */
[--C-:B------:R-:W-:Y:S01]  /*3ef0*/  FADD.FTZ R126, R9, -R105.reuse ;  /* 0x80000069097e7221 */ /* 0x100fe20000010000 */
[--C-:B------:R-:W-:Y:S01]  /*3f00*/  FADD.FTZ R128, R10, -R105.reuse ;  /* 0x800000690a807221 */ /* 0x100fe20000010000 */
[----:B0-----:R-:W-:Y:S01]  /*3f10*/  FADD.FTZ R122, R11, -R105 ;  /* 0x800000690b7a7221 */ /* 0x001fe20000010000 */
        /* <DEDUP_REMOVED lines=8> */
[----:B------:R-:W-:Y:S02]  /*3fa0*/  HADD2.F32 R121, -RZ, R100.H1_H1 ;  /* 0x30000064ff797230 */ /* 0x000fe40000004100 */
[----:B------:R-:W-:Y:S01]  /*3fb0*/  FFMA.FTZ R64, R127, R125, R64 ;  /* 0x0000007d7f407223 */ /* 0x000fe20000010040 */
[----:B------:R-:W-:Y:S02]  /*3fc0*/  HADD2.F32 R66, -RZ, R63.H0_H0 ;  /* 0x2000003fff427230 */ /* 0x000fe40000004100 */
[----:B------:R-:W-:Y:S01]  /*3fd0*/  FFMA.FTZ R65, R126, R124, R65 ;  /* 0x0000007c7e417223 */ /* 0x000fe20000010041 */
[----:B------:R-:W-:-:S02]  /*3fe0*/  HADD2.F32 R120, -RZ, R101.H1_H1 ;  /* 0x30000065ff787230 */ /* 0x000fc40000004100 */
[----:B------:R-:W-:Y:S02]  /*3ff0*/  HADD2.F32 R67, -RZ, R129.H1_H1 ;  /* 0x30000081ff437230 */ /* 0x000fe40000004100 */
[----:B------:R-:W-:-:S03]  /*4000*/  FFMA.FTZ R66, R123, R121, R66 ;  /* 0x000000797b427223 */ /* 0x000fc60000010042 */
[----:B------:R-:W-:Y:S01]  /*4010*/  FFMA.FTZ R67, R122, R120, R67 ;  /* 0x000000787a437223 */ /* 0x000fe20000010043 */
[C---:B-1----:R-:W-:Y:S01]  /*4020*/  IMAD.WIDE.U32 R140, R86.reuse, 0x10, R140 ;  /* 0x00000010568c7825 */ /* 0x042fe200078e008c */
[----:B------:R-:W-:-:S04]  /*4030*/  IADD3 R86, PT, PT, R86, 0x20, RZ ;  /* 0x0000002056567810 */ /* 0x000fc80007ffe0ff */
[----:B------:R1:W-:Y:S03]  /*4040*/  STG.E.128 desc[UR6][R140.64], R64 ;  /* 0x000000408c007986 */ /* 0x0003e6000c101d06 */
.L_x_36380:
[----:B------:R-:W-:Y:S05]  /*4050*/  BSYNC.RECONVERGENT B0 ;  /* 0x0000000000007941 */ /* 0x000fea0003800200 */
.L_x_36379:
[----:B------:R-:W-:Y:S01]  /*4060*/  ISETP.GE.U32.AND P0, PT, R68, 0x40, PT ;  /* 0x000000404400780c */ /* 0x000fe20003f06070 */
[----:B------:R-:W-:-:S12]  /*4070*/  BSSY.RECONVERGENT B0, `(.L_x_36381) ;  /* 0x000001a000007945 */ /* 0x000fd80003800200 */
[----:B------:R-:W-:Y:S05]  /*4080*/  @!P0 BRA `(.L_x_36382) ;  /* 0x0000000000608947 */ /* 0x000fea0003800000 */
[----:B-1----:R-:W1:Y:S01]  /*4090*/  LDC.64 R140, c[0x0][0x428] ;  /* 0x00010a00ff8c7b82 */ /* 0x002e620000000a00 */
        /* <DEDUP_REMOVED lines=23> */
.L_x_36382:
[----:B------:R-:W-:Y:S05]  /*4210*/  BSYNC.RECONVERGENT B0 ;  /* 0x0000000000007941 */ /* 0x000fea0003800200 */
.L_x_36381:
[----:B------:R-:W-:Y:S01]  /*4220*/  ISETP.GE.U32.AND P0, PT, R68, 0x60, PT ;  /* 0x000000604400780c */ /* 0x000fe20003f06070 */
[----:B------:R-:W-:-:S12]  /*4230*/  BSSY.RECONVERGENT B0, `(.L_x_36383) ;  /* 0x000001a000007945 */ /* 0x000fd80003800200 */
[----:B------:R-:W-:Y:S05]  /*4240*/  @!P0 BRA `(.L_x_36384) ;  /* 0x0000000000608947 */ /* 0x000fea0003800000 */
[----:B-12---:R-:W1:Y:S01]  /*4250*/  LDC.64 R140, c[0x0][0x428] ;  /* 0x00010a00ff8c7b82 */ /* 0x006e620000000a00 */
        /* <DEDUP_REMOVED lines=23> */
.L_x_36384:
[----:B------:R-:W-:Y:S05]  /*43d0*/  BSYNC.RECONVERGENT B0 ;  /* 0x0000000000007941 */ /* 0x000fea0003800200 */
.L_x_36383:
[----:B------:R-:W-:Y:S01]  /*43e0*/  ISETP.GE.U32.AND P0, PT, R68, 0x80, PT ;  /* 0x000000804400780c */ /* 0x000fe20003f06070 */
[----:B------:R-:W-:-:S12]  /*43f0*/  BSSY.RECONVERGENT B0, `(.L_x_36385) ;  /* 0x000001a000007945 */ /* 0x000fd80003800200 */
[----:B------:R-:W-:Y:S05]  /*4400*/  @!P0 BRA `(.L_x_36386) ;  /* 0x0000000000608947 */ /* 0x000fea0003800000 */
[----:B-123--:R-:W1:Y:S01]  /*4410*/  LDC.64 R140, c[0x0][0x428] ;  /* 0x00010a00ff8c7b82 */ /* 0x00ee620000000a00 */
        /* <DEDUP_REMOVED lines=23> */
.L_x_36386:
[----:B------:R-:W-:Y:S05]  /*4590*/  BSYNC.RECONVERGENT B0 ;  /* 0x0000000000007941 */ /* 0x000fea0003800200 */
.L_x_36385:
[----:B------:R-:W-:Y:S01]  /*45a0*/  ISETP.GE.U32.AND P0, PT, R68, 0xa0, PT ;  /* 0x000000a04400780c */ /* 0x000fe20003f06070 */
[----:B------:R-:W-:-:S12]  /*45b0*/  BSSY.RECONVERGENT B0, `(.L_x_36387) ;  /* 0x000001a000007945 */ /* 0x000fd80003800200 */
[----:B------:R-:W-:Y:S05]  /*45c0*/  @!P0 BRA `(.L_x_36388) ;  /* 0x0000000000608947 */ /* 0x000fea0003800000 */
[----:B------:R-:W5:Y:S01]  /*45d0*/  LDC.64 R142, c[0x0][0x428] ;  /* 0x00010a00ff8e7b82 */ /* 0x000f620000000a00 */
[--C-:B------:R-:W-:Y:S01]  /*45e0*/  FADD.FTZ R130, R24, -R105.reuse ;  /* 0x8000006918827221 */ /* 0x100fe20000010000 */
[--C-:B------:R-:W-:Y:S01]  /*45f0*/  FADD.FTZ R128, R25, -R105.reuse ;  /* 0x8000006919807221 */ /* 0x100fe20000010000 */
[--C-:B------:R-:W-:Y:S01]  /*4600*/  FADD.FTZ R126, R26, -R105.reuse ;  /* 0x800000691a7e7221 */ /* 0x100fe20000010000 */
[----:B------:R-:W-:Y:S01]  /*4610*/  FADD.FTZ R124, R27, -R105 ;  /* 0x800000691b7c7221 */ /* 0x000fe20000010000 */
[----:B------:R-:W-:Y:S02]  /*4620*/  HADD2.F32 R139, -RZ, R110.H0_H0 ;  /* 0x2000006eff8b7230 */ /* 0x000fe40000004100 */
[C---:B-1234-:R-:W-:Y:S01]  /*4630*/  FMUL.FTZ R141, R107.reuse, R130 ;  /* 0x000000826b8d7220 */ /* 0x05efe20000410000 */
[----:B0-----:R-:W-:Y:S02]  /*4640*/  HADD2.F32 R64, -RZ, R54.H0_H0 ;  /* 0x20000036ff407230 */ /* 0x001fe40000004100 */
        /* <DEDUP_REMOVED lines=13> */
[C---:B-----5:R-:W-:Y:S01]  /*4720*/  IMAD.WIDE.U32 R142, R86.reuse, 0x10, R142 ;  /* 0x00000010568e7825 */ /* 0x060fe200078e008e */
[----:B------:R-:W-:-:S04]  /*4730*/  IADD3 R86, PT, PT, R86, 0x20, RZ ;  /* 0x0000002056567810 */ /* 0x000fc80007ffe0ff */
[----:B------:R0:W-:Y:S03]  /*4740*/  STG.E.128 desc[UR6][R142.64], R64 ;  /* 0x000000408e007986 */ /* 0x0001e6000c101d06 */
.L_x_36388:
[----:B------:R-:W-:Y:S05]  /*4750*/  BSYNC.RECONVERGENT B0 ;  /* 0x0000000000007941 */ /* 0x000fea0003800200 */
.L_x_36387:
[----:B------:R-:W-:Y:S01]  /*4760*/  ISETP.GE.U32.AND P0, PT, R68, 0xc0, PT ;  /* 0x000000c04400780c */ /* 0x000fe20003f06070 */
[----:B------:R-:W-:-:S12]  /*4770*/  BSSY.RECONVERGENT B0, `(.L_x_36389) ;  /* 0x000001a000007945 */ /* 0x000fd80003800200 */
[----:B------:R-:W-:Y:S05]  /*4780*/  @!P0 BRA `(.L_x_36390) ;  /* 0x0000000000608947 */ /* 0x000fea0003800000 */
[----:B-1234-:R-:W1:Y:S01]  /*4790*/  LDC.64 R140, c[0x0][0x428] ;  /* 0x00010a00ff8c7b82 */ /* 0x01ee620000000a00 */
[--C-:B------:R-:W-:Y:S01]  /*47a0*/  FADD.FTZ R130, R28, -R105.reuse ;  /* 0x800000691c827221 */ /* 0x100fe20000010000 */
[--C-:B------:R-:W-:Y:S01]  /*47b0*/  FADD.FTZ R126, R29, -R105.reuse ;  /* 0x800000691d7e7221 */ /* 0x100fe20000010000 */
[--C-:B0-----:R-:W-:Y:S01]  /*47c0*/  FADD.FTZ R122, R30, -R105.reuse ;  /* 0x800000691e7a7221 */ /* 0x101fe20000010000 */
        /* <DEDUP_REMOVED lines=20> */
.L_x_36390:
[----:B------:R-:W-:Y:S05]  /*4910*/  BSYNC.RECONVERGENT B0 ;  /* 0x0000000000007941 */ /* 0x000fea0003800200 */
.L_x_36389:
[----:B------:R-:W-:Y:S01]  /*4920*/  ISETP.GE.U32.AND P0, PT, R68, 0xe0, PT ;  /* 0x000000e04400780c */ /* 0x000fe20003f06070 */
[----:B------:R-:W-:-:S12]  /*4930*/  BSSY.RECONVERGENT B0, `(.L_x_36391) ;  /* 0x000001a000007945 */ /* 0x000fd80003800200 */
[----:B------:R-:W-:Y:S05]  /*4940*/  @!P0 BRA `(.L_x_36392) ;  /* 0x0000000000608947 */ /* 0x000fea0003800000 */
[----:B01234-:R-:W0:Y:S01]  /*4950*/  LDC.64 R140, c[0x0][0x428] ;  /* 0x00010a00ff8c7b82 */ /* 0x01fe220000000a00 */
[--C-:B------:R-:W-:Y:S01]  /*4960*/  FADD.FTZ R130, R32, -R105.reuse ;  /* 0x8000006920827221 */ /* 0x100fe20000010000 */
[--C-:B------:R-:W-:Y:S01]  /*4970*/  FADD.FTZ R126, R33, -R105.reuse ;  /* 0x80000069217e7221 */ /* 0x100fe20000010000 */
[--C-:B------:R-:W-:Y:S01]  /*4980*/  FADD.FTZ R122, R34, -R105.reuse ;  /* 0x80000069227a7221 */ /* 0x100fe20000010000 */
        /* <DEDUP_REMOVED lines=17> */
[C---:B0-----:R-:W-:Y:S01]  /*4aa0*/  IMAD.WIDE.U32 R140, R86.reuse, 0x10, R140 ;  /* 0x00000010568c7825 */ /* 0x041fe200078e008c */
[----:B------:R-:W-:-:S04]  /*4ab0*/  IADD3 R86, PT, PT, R86, 0x20, RZ ;  /* 0x0000002056567810 */ /* 0x000fc80007ffe0ff */
[----:B------:R0:W-:Y:S03]  /*4ac0*/  STG.E.128 desc[UR6][R140.64], R64 ;  /* 0x000000408c007986 */ /* 0x0001e6000c101d06 */
.L_x_36392:
[----:B------:R-:W-:Y:S05]  /*4ad0*/  BSYNC.RECONVERGENT B0 ;  /* 0x0000000000007941 */ /* 0x000fea0003800200 */
.L_x_36391:
        /* <DEDUP_REMOVED lines=27> */
.L_x_36394:
[----:B------:R-:W-:Y:S05]  /*4c90*/  BSYNC.RECONVERGENT B0 ;  /* 0x0000000000007941 */ /* 0x000fea0003800200 */
.L_x_36393:
        /* <DEDUP_REMOVED lines=27> */
.L_x_36396:
[----:B------:R-:W-:Y:S05]  /*4e50*/  BSYNC.RECONVERGENT B0 ;  /* 0x0000000000007941 */ /* 0x000fea0003800200 */
.L_x_36395:
[----:B------:R-:W-:Y:S01]  /*4e60*/  ISETP.GE.U32.AND P0, PT, R68, 0x140, PT ;  /* 0x000001404400780c */ /* 0x000fe20003f06070 */
[----:B------:R-:W-:-:S12]  /*4e70*/  BSSY.RECONVERGENT B0, `(.L_x_36397) ;  /* 0x0000011000007945 */ /* 0x000fd80003800200 */
[----:B------:R-:W-:Y:S05]  /*4e80*/  @!P0 BRA `(.L_x_36398) ;  /* 0x00000000003c8947 */ /* 0x000fea0003800000 */
[----:B------:R-:W5:Y:S01]  /*4e90*/  LDC.64 R124, c[0x0][0x428] ;  /* 0x00010a00ff7c7b82 */ /* 0x000f620000000a00 */
[--C-:B0-----:R-:W-:Y:S01]  /*4ea0*/  FADD.FTZ R122, R44, -R105.reuse ;  /* 0x800000692c7a7221 */ /* 0x101fe20000010000 */
[--C-:B------:R-:W-:Y:S01]  /*4eb0*/  FADD.FTZ R120, R45, -R105.reuse ;  /* 0x800000692d787221 */ /* 0x100fe20000010000 */
[--C-:B-1234-:R-:W-:Y:S01]  /*4ec0*/  FADD.FTZ R66, R46, -R105.reuse ;  /* 0x800000692e427221 */ /* 0x11efe20000010000 */
        /* <DEDUP_REMOVED lines=11> */
.L_x_36398:
[----:B------:R-:W-:Y:S05]  /*4f80*/  BSYNC.RECONVERGENT B0 ;  /* 0x0000000000007941 */ /* 0x000fea0003800200 */
.L_x_36397:
[----:B01234-:R-:W0:Y:S02]  /*4f90*/  LDC.64 R64, c[0x0][0x380] ;  /* 0x0000e000ff407b82 */ /* 0x01fe240000000a00 */
[----:B0-----:R-:W-:-:S04]  /*4fa0*/  LEA R0, R64, R0, 0x2 ;  /* 0x0000000040007211 */ /* 0x001fc800078e10ff */
[----:B------:R-:W-:-:S13]  /*4fb0*/  ISETP.GE.AND P0, PT, R0, R65, PT ;  /* 0x000000410000720c */ /* 0x000fda0003f06270 */
[----:B------:R-:W-:Y:S05]  /*4fc0*/  @!P0 BRA `(.L_x_36399) ;  /* 0xffffffc800148947 */ /* 0x000fea000383ffff */
[----:B------:R-:W-:Y:S05]  /*4fd0*/  EXIT ;  /* 0x000000000000794d */ /* 0x000fea0003800000 */
.L_x_36378:
[----:B------:R-:W-:Y:S01]  /*4fe0*/  HFMA2 R120, -RZ, RZ, 0, 5.9604644775390625e-08 ;  /* 0x00000001ff787431 */ /* 0x000fe200000001ff */
[----:B------:R-:W-:Y:S01]  /*4ff0*/  BSSY B0, `(.L_x_36400) ;  /* 0x0000007000007945 */ /* 0x000fe20003800000 */
[----:B------:R-:W-:Y:S02]  /*5000*/  MOV R126, R125 ;  /* 0x0000007d007e7202 */ /* 0x000fe40000000f00 */
[----:B--234-:R-:W-:Y:S02]  /*5010*/  MOV R67, 0x1f ;  /* 0x0000001f00437802 */ /* 0x01cfe40000000f00 */
[----:B-----5:R-:W-:-:S07]  /*5020*/  MOV R105, 0xffffffff ;  /* 0xffffffff00697802 */ /* 0x020fce0000000f00 */
[----:B------:R-:W-:Y:S05]  /*5030*/  WARPSYNC.COLLECTIVE R105, `(.L_x_36401) ;  /* 0x0000000069087348 */ /* 0x000fea0003c00000 */
[----:B------:R0:W1:Y:S02]  /*5040*/  SHFL.BFLY P6, R123, R126, R120, R67 ;  /* 0x0c0000787e7b7389 */ /* 0x00006400000c0043 */
[----:B01----:R-:W-:Y:S05]  /*5050*/  ENDCOLLECTIVE ;  /* 0x000000000000791b */ /* 0x003fea0003800000 */
.L_x_36401:
[----:B------:R-:W-:Y:S05]  /*5060*/  BSYNC B0 ;  /* 0x0000000000007941 */ /* 0x000fea0003800000 */
.L_x_36400:
        /* <DEDUP_REMOVED lines=8> */
.L_x_36402:
[----:B------:R-:W-:Y:S02]  /*50f0*/  HFMA2 R120, -RZ, RZ, 0, 2.384185791015625e-07 ;  /* 0x00000004ff787431 */ /* 0x000fe400000001ff */
[----:B------:R-:W-:-:S05]  /*5100*/  FADD.FTZ R122, R126, R123 ;  /* 0x0000007b7e7a7221 */ /* 0x000fca0000010000 */
[----:B------:R-:W-:-:S07]  /*5110*/  MOV R126, R122 ;  /* 0x0000007a007e7202 */ /* 0x000fce0000000f00 */
[----:B------:R-:W-:Y:S05]  /*5120*/  WARPSYNC.COLLECTIVE R105, `(.L_x_36403) ;  /* 0x0000000069087348 */ /* 0x000fea0003c00000 */
[----:B------:R0:W1:Y:S02]  /*5130*/  SHFL.BFLY P6, R123, R126, R120, R67 ;  /* 0x0c0000787e7b7389 */ /* 0x00006400000c0043 */
[----:B01----:R-:W-:Y:S05]  /*5140*/  ENDCOLLECTIVE ;  /* 0x000000000000791b */ /* 0x003fea0003800000 */
.L_x_36403:
[----:B------:R-:W-:Y:S02]  /*5150*/  HFMA2 R120, -RZ, RZ, 0, 4.76837158203125e-07 ;  /* 0x00000008ff787431 */ /* 0x000fe400000001ff */
[----:B------:R-:W-:-:S05]  /*5160*/  FADD.FTZ R121, R122, R123 ;  /* 0x0000007b7a797221 */ /* 0x000fca0000010000 */
[----:B------:R-:W-:-:S07]  /*5170*/  MOV R126, R121 ;  /* 0x00000079007e7202 */ /* 0x000fce0000000f00 */
[----:B------:R-:W-:Y:S05]  /*5180*/  WARPSYNC.COLLECTIVE R105, `(.L_x_36404) ;  /* 0x0000000069087348 */ /* 0x000fea0003c00000 */
[----:B------:R0:W1:Y:S02]  /*5190*/  SHFL.BFLY P6, R123, R126, R120, R67 ;  /* 0x0c0000787e7b7389 */ /* 0x00006400000c0043 */
[----:B01----:R-:W-:Y:S05]  /*51a0*/  ENDCOLLECTIVE ;  /* 0x000000000000791b */ /* 0x003fea0003800000 */
.L_x_36404:
[----:B------:R-:W-:Y:S02]  /*51b0*/  HFMA2 R120, -RZ, RZ, 0, 9.5367431640625e-07 ;  /* 0x00000010ff787431 */ /* 0x000fe400000001ff */
[----:B------:R-:W-:-:S05]  /*51c0*/  FADD.FTZ R66, R121, R123 ;  /* 0x0000007b79427221 */ /* 0x000fca0000010000 */
[----:B------:R-:W-:-:S07]  /*51d0*/  MOV R126, R66 ;  /* 0x00000042007e7202 */ /* 0x000fce0000000f00 */
[----:B------:R-:W-:Y:S05]  /*51e0*/  WARPSYNC.COLLECTIVE R105, `(.L_x_36405) ;  /* 0x0000000069087348 */ /* 0x000fea0003c00000 */
[----:B------:R0:W1:Y:S02]  /*51f0*/  SHFL.BFLY P6, R123, R126, R120, R67 ;  /* 0x0c0000787e7b7389 */ /* 0x00006400000c0043 */
[----:B01----:R-:W-:Y:S05]  /*5200*/  ENDCOLLECTIVE ;  /* 0x000000000000791b */ /* 0x003fea0003800000 */
.L_x_36405:
[----:B------:R-:W-:Y:S02]  /*5210*/  HFMA2 R120, -RZ, RZ, 0, 5.9604644775390625e-08 ;  /* 0x00000001ff787431 */ /* 0x000fe400000001ff */
[----:B------:R-:W-:Y:S01]  /*5220*/  FADD.FTZ R64, R66, R123 ;  /* 0x0000007b42407221 */ /* 0x000fe20000010000 */
[----:B------:R-:W-:-:S03]  /*5230*/  ISETP.GT.U32.AND P6, PT, R68, 0xdf, PT ;  /* 0x000000df4400780c */ /* 0x000fc60003fc4070 */
[----:B------:R-:W-:-:S04]  /*5240*/  FMUL.FTZ R64, R64, R65 ;  /* 0x0000004140407220 */ /* 0x000fc80000410000 */
[--C-:B------:R-:W-:Y:S01]  /*5250*/  FADD.FTZ R121, R8, -R64.reuse ;  /* 0x8000004008797221 */ /* 0x100fe20000010000 */
[----:B------:R-:W-:-:S03]  /*5260*/  FADD.FTZ R66, R9, -R64 ;  /* 0x8000004009427221 */ /* 0x000fc60000010000 */
[----:B------:R-:W-:-:S04]  /*5270*/  FFMA.FTZ R121, R121, R121, RZ ;  /* 0x0000007979797223 */ /* 0x000fc800000100ff */
[----:B------:R-:W-:Y:S01]  /*5280*/  FFMA.FTZ R66, R66, R66, R121 ;  /* 0x0000004242427223 */ /* 0x000fe20000010079 */
[----:B------:R-:W-:-:S04]  /*5290*/  FADD.FTZ R121, R10, -R64 ;  /* 0x800000400a797221 */ /* 0x000fc80000010000 */
[----:B------:R-:W-:Y:S01]  /*52a0*/  FFMA.FTZ R121, R121, R121, R66 ;  /* 0x0000007979797223 */ /* 0x000fe20000010042 */
[----:B------:R-:W-:-:S04]  /*52b0*/  FADD.FTZ R66, R11, -R64 ;  /* 0x800000400b427221 */ /* 0x000fc80000010000 */
        /* <DEDUP_REMOVED lines=51> */
[----:B------:R-:W-:-:S03]  /*55f0*/  ISETP.GT.U32.AND P6, PT, R68, 0xff, PT ;  /* 0x000000ff4400780c */ /* 0x000fc60003fc4070 */
        /* <DEDUP_REMOVED lines=30> */
.L_x_36406:
[----:B------:R-:W-:Y:S02]  /*57e0*/  HFMA2 R120, -RZ, RZ, 0, 1.1920928955078125e-07 ;  /* 0x00000002ff787431 */ /* 0x000fe400000001ff */
[----:B------:R-:W-:-:S05]  /*57f0*/  FADD.FTZ R124, R125, R123 ;  /* 0x0000007b7d7c7221 */ /* 0x000fca0000010000 */
[----:B------:R-:W-:-:S07]  /*5800*/  MOV R126, R124 ;  /* 0x0000007c007e7202 */ /* 0x000fce0000000f00 */
[----:B------:R-:W-:Y:S05]  /*5810*/  WARPSYNC.COLLECTIVE R105, `(.L_x_36407) ;  /* 0x0000000069087348 */ /* 0x000fea0003c00000 */
[----:B------:R0:W1:Y:S02]  /*5820*/  SHFL.BFLY P6, R123, R126, R120, R67 ;  /* 0x0c0000787e7b7389 */ /* 0x00006400000c0043 */
[----:B01----:R-:W-:Y:S05]  /*5830*/  ENDCOLLECTIVE ;  /* 0x000000000000791b */ /* 0x003fea0003800000 */
.L_x_36407:
[----:B------:R-:W-:Y:S02]  /*5840*/  HFMA2 R120, -RZ, RZ, 0, 2.384185791015625e-07 ;  /* 0x00000004ff787431 */ /* 0x000fe400000001ff */
[----:B------:R-:W-:-:S05]  /*5850*/  FADD.FTZ R122, R124, R123 ;  /* 0x0000007b7c7a7221 */ /* 0x000fca0000010000 */
[----:B------:R-:W-:-:S07]  /*5860*/  MOV R126, R122 ;  /* 0x0000007a007e7202 */ /* 0x000fce0000000f00 */
[----:B------:R-:W-:Y:S05]  /*5870*/  WARPSYNC.COLLECTIVE R105, `(.L_x_36408) ;  /* 0x0000000069087348 */ /* 0x000fea0003c00000 */
[----:B------:R0:W1:Y:S02]  /*5880*/  SHFL.BFLY P6, R123, R126, R120, R67 ;  /* 0x0c0000787e7b7389 */ /* 0x00006400000c0043 */
[----:B01----:R-:W-:Y:S05]  /*5890*/  ENDCOLLECTIVE ;  /* 0x000000000000791b */ /* 0x003fea0003800000 */
.L_x_36408:
[----:B------:R-:W-:Y:S02]  /*58a0*/  HFMA2 R120, -RZ, RZ, 0, 4.76837158203125e-07 ;  /* 0x00000008ff787431 */ /* 0x000fe400000001ff */
[----:B------:R-:W-:-:S05]  /*58b0*/  FADD.FTZ R121, R122, R123 ;  /* 0x0000007b7a797221 */ /* 0x000fca0000010000 */
[----:B------:R-:W-:-:S07]  /*58c0*/  MOV R126, R121 ;  /* 0x00000079007e7202 */ /* 0x000fce0000000f00 */
[----:B------:R-:W-:Y:S05]  /*58d0*/  WARPSYNC.COLLECTIVE R105, `(.L_x_36409) ;  /* 0x0000000069087348 */ /* 0x000fea0003c00000 */
[----:B------:R0:W1:Y:S02]  /*58e0*/  SHFL.BFLY P6, R123, R126, R120, R67 ;  /* 0x0c0000787e7b7389 */ /* 0x00006400000c0043 */
[----:B01----:R-:W-:Y:S05]  /*58f0*/  ENDCOLLECTIVE ;  /* 0x000000000000791b */ /* 0x003fea0003800000 */
.L_x_36409:
[----:B------:R-:W-:Y:S02]  /*5900*/  HFMA2 R120, -RZ, RZ, 0, 9.5367431640625e-07 ;  /* 0x00000010ff787431 */ /* 0x000fe400000001ff */
[----:B------:R-:W-:-:S05]  /*5910*/  FADD.FTZ R66, R121, R123 ;  /* 0x0000007b79427221 */ /* 0x000fca0000010000 */
[----:B------:R-:W-:-:S07]  /*5920*/  MOV R126, R66 ;  /* 0x00000042007e7202 */ /* 0x000fce0000000f00 */
[----:B------:R-:W-:Y:S05]  /*5930*/  WARPSYNC.COLLECTIVE R105, `(.L_x_36410) ;  /* 0x0000000069087348 */ /* 0x000fea0003c00000 */
[----:B------:R0:W1:Y:S02]  /*5940*/  SHFL.BFLY P6, R123, R126, R120, R67 ;  /* 0x0c0000787e7b7389 */ /* 0x00006400000c0043 */
[----:B01----:R-:W-:Y:S05]  /*5950*/  ENDCOLLECTIVE ;  /* 0x000000000000791b */ /* 0x003fea0003800000 */
.L_x_36410:
[----:B------:R-:W-:Y:S05]  /*5960*/  BRA `(.L_x_36411) ;  /* 0xffffffe400147947 */ /* 0x000fea000383ffff */
.L_x_36412:
        /* <DEDUP_REMOVED lines=9> */
.L_x_45900:


//--------------------- .text._ZN10layer_norm13ln_fwd_kernelINS_13Kernel_traitsI6__halfffffjLj1280ELj1ELj4ELj1ELj16ENS_18Kernel_traits_baseILj1280ES2_ffffjLj128EEEEELb0ELb1ELb0ELb1EEEvNS_9FwdParamsE --------------------------
	.section	.text._ZN10layer_norm13ln_fwd_kernelINS_13Kernel_traitsI6__halfffffjLj1280ELj1ELj4ELj1ELj16ENS_18Kernel_traits_baseILj1280ES2_ffffjLj128EEEEELb0ELb1ELb0ELb1EEEvNS_9FwdParamsE,"ax",@progbits
	.align	128
        .global         _ZN10layer_norm13ln_fwd_kernelINS_13Kernel_traitsI6__halfffffjLj1280ELj1ELj4ELj1ELj16ENS_18Kernel_traits_baseILj1280ES2_ffffjLj128EEEEELb0ELb1ELb0ELb1EEEvNS_9FwdParamsE
        .type           _ZN10layer_norm13ln_fwd_kernelINS_13Kernel_traitsI6__halfffffjLj1280ELj1ELj4ELj1ELj16ENS_18Kernel_traits_baseILj1280ES2_ffffjLj128EEEEELb0ELb1ELb0ELb1EEEvNS_9FwdParamsE,@function
        .size           _ZN10layer_norm13ln_fwd_kernelINS_13Kernel_traitsI6__halfffffjLj1280ELj1ELj4ELj1ELj16ENS_18Kernel_traits_baseILj1280ES2_ffffjLj128EEEEELb0ELb1ELb0ELb1EEEvNS_9FwdParamsE,(.L_x_45901 - _ZN10layer_norm13ln_fwd_kernelINS_13Kernel_traitsI6__halfffffjLj1280ELj1ELj4ELj1ELj16ENS_18Kernel_traits_baseILj1280ES2_ffffjLj128EEEEELb0ELb1ELb0ELb1EEEvNS_9FwdParamsE)
        .other          _ZN10layer_norm13ln_fwd_kernelINS_13Kernel_traitsI6__halfffffjLj1280ELj1ELj4ELj1ELj16ENS_18Kernel_traits_baseILj1280ES2_ffffjLj128EEEEELb0ELb1ELb0ELb1EEEvNS_9FwdParamsE,@"STO_CUDA_ENTRY STV_DEFAULT"
_ZN10layer_norm13ln_fwd_kernelINS_13Kernel_traitsI6__halfffffjLj1280ELj1ELj4ELj1ELj16ENS_18Kernel_traits_baseILj1280ES2_ffffjLj128EEEEELb0ELb1ELb0ELb1EEEvNS_9FwdParamsE:
.text._ZN10layer_norm13ln_fwd_kernelINS_13Kernel_traitsI6__halfffffjLj1280ELj1ELj4ELj1ELj16ENS_18Kernel_traits_baseILj1280ES2_ffffjLj128EEEEELb0ELb1ELb0ELb1EEEvNS_9FwdParamsE:
        /* <DEDUP_REMOVED lines=16> */
[----:B------:R0:W5:Y:S01]  /*0100*/  LDG.E.64 R36, desc[UR6][R2.64] ;  /* 0x0000000602247981 */ /* 0x000162000c1e1b00 */
[----:B-1----:R-:W-:-:S03]  /*0110*/  IMAD.WIDE.U32 R56, R34, 0x8, R56 ;  /* 0x0000000822387825 */ /* 0x002fc600078e0038 */
[----:B------:R0:W5:Y:S04]  /*0120*/  LDG.E.64 R38, desc[UR6][R2.64+0x100] ;  /* 0x0001000602267981 */ /* 0x000168000c1e1b00 */
[----:B------:R0:W5:Y:S01]  /*0130*/  LDG.E.64 R40, desc[UR6][R2.64+0x200] ;  /* 0x0002000602287981 */ /* 0x000162000c1e1b00 */
[----:B--2---:R-:W-:-:S03]  /*0140*/  IMAD.WIDE.U32 R58, R34, 0x8, R58 ;  /* 0x00000008223a7825 */ /* 0x004fc600078e003a */
        /* <DEDUP_REMOVED lines=28> */
.L_x_36413:
        /* <DEDUP_REMOVED lines=8> */
[----:B------:R-:W-:Y:S01]  /*0390*/  CS2R R20, SRZ ;  /* 0x0000000000147805 */ /* 0x000fe2000001ff00 */
[----:B0-----:R-:W-:-:S05]  /*03a0*/  IMAD.WIDE.U32 R2, R34, 0x8, R2 ;  /* 0x0000000822027825 */ /* 0x001fca00078e0002 */
[----:B------:R-:W5:Y:S01]  /*03b0*/  LDG.E.64 R36, desc[UR6][R2.64] ;  /* 0x0000000602247981 */ /* 0x000f62000c1e1b00 */
[----:B-1----:R-:W-:-:S03]  /*03c0*/  IMAD.WIDE.U32 R12, R34, 0x8, R4 ;  /* 0x00000008220c7825 */ /* 0x002fc600078e0004 */
[----:B------:R-:W5:Y:S01]  /*03d0*/  LDG.E.64 R38, desc[UR6][R2.64+0x100] ;  /* 0x0001000602267981 */ /* 0x000f62000c1e1b00 */
[----:B------:R-:W-:-:S03]  /*03e0*/  CS2R R4, SRZ ;  /* 0x0000000000047805 */ /* 0x000fc6000001ff00 */
[----:B------:R-:W5:Y:S04]  /*03f0*/  LDG.E.64 R40, desc[UR6][R2.64+0x200] ;  /* 0x0002000602287981 */ /* 0x000f68000c1e1b00 */
[----:B------:R-:W5:Y:S04]  /*0400*/  LDG.E.64 R42, desc[UR6][R2.64+0x300] ;  /* 0x00030006022a7981 */ /* 0x000f68000c1e1b00 */
[----:B------:R-:W5:Y:S04]  /*0410*/  LDG.E.64 R112, desc[UR6][R2.64+0x400] ;  /* 0x0004000602707981 */ /* 0x000f68000c1e1b00 */
[----:B------:R-:W5:Y:S04]  /*0420*/  LDG.E.64 R44, desc[UR6][R2.64+0x500] ;  /* 0x00050006022c7981 */ /* 0x000f68000c1e1b00 */
[----:B------:R-:W5:Y:S04]  /*0430*/  LDG.E.64 R46, desc[UR6][R2.64+0x600] ;  /* 0x00060006022e7981 */ /* 0x000f68000c1e1b00 */
[----:B------:R-:W5:Y:S04]  /*0440*/  LDG.E.64 R48, desc[UR6][R2.64+0x700] ;  /* 0x0007000602307981 */ /* 0x000f68000c1e1b00 */
[----:B------:R-:W5:Y:S04]  /*0450*/  LDG.E.64 R50, desc[UR6][R2.64+0x800] ;  /* 0x0008000602327981 */ /* 0x000f68000c1e1b00 */
[----:B------:R0:W5:Y:S04]  /*0460*/  LDG.E.64 R52, desc[UR6][R2.64+0x900] ;  /* 0x0009000602347981 */ /* 0x000168000c1e1b00 */
[----:B------:R-:W5:Y:S04]  /*0470*/  LDG.E.64 R32, desc[UR6][R12.64] ;  /* 0x000000060c207981 */ /* 0x000f68000c1e1b00 */
[----:B------:R-:W5:Y:S01]  /*0480*/  LDG.E.64 R30, desc[UR6][R12.64+0x100] ;  /* 0x000100060c1e7981 */ /* 0x000f62000c1e1b00 */
[----:B0-----:R-:W-:-:S03]  /*0490*/  CS2R R2, SRZ ;  /* 0x0000000000027805 */ /* 0x001fc6000001ff00 */
        /* <DEDUP_REMOVED lines=9> */
.L_x_36414:
[----:B------:R-:W1:Y:S02]  /*0530*/  LDCU UR4, c[0x0][0x384] ;  /* 0x00007080ff0477ac */ /* 0x000e640008000800 */
[----:B-1----:R-:W-:-:S13]  /*0540*/  ISETP.GE.AND P0, PT, R0, UR4, PT ;  /* 0x0000000400007c0c */ /* 0x002fda000bf06270 */
[----:B------:R-:W-:Y:S05]  /*0550*/  @P0 EXIT ;  /* 0x000000000000094d */ /* 0x000fea0003800000 */
[----:B-----5:R-:W-:Y:S01]  /*0560*/  MOV R35, R36 ;  /* 0x0000002400237202 */ /* 0x020fe20000000f00 */
[----:B------:R-:W1:Y:S01]  /*0570*/  LDCU.64 UR4, c[0x0][0x3e0] ;  /* 0x00007c00ff0477ac */ /* 0x000e620008000a00 */
[----:B0-----:R-:W-:Y:S02]  /*0580*/  MOV R56, R37 ;  /* 0x0000002500387202 */ /* 0x001fe40000000f00 */
[----:B------:R-:W-:Y:S02]  /*0590*/  MOV R57, R32 ;  /* 0x0000002000397202 */ /* 0x000fe40000000f00 */
[----:B------:R-:W-:Y:S02]  /*05a0*/  PRMT R107, R56, 0x5410, R35 ;  /* 0x00005410386b7816 */ /* 0x000fe40000000023 */
[----:B------:R-:W-:Y:S02]  /*05b0*/  MOV R35, R33 ;  /* 0x0000002100237202 */ /* 0x000fe40000000f00 */
[----:B------:R-:W-:-:S02]  /*05c0*/  MOV R58, R38 ;  /* 0x00000026003a7202 */ /* 0x000fc40000000f00 */
[----:B------:R-:W-:Y:S02]  /*05d0*/  PRMT R106, R35, 0x5410, R57 ;  /* 0x00005410236a7816 */ /* 0x000fe40000000039 */
[----:B------:R-:W-:Y:S02]  /*05e0*/  PRMT R105, R105, 0x5410, R58 ;  /* 0x0000541069697816 */ /* 0x000fe4000000003a */
[----:B------:R-:W-:Y:S02]  /*05f0*/  MOV R35, R39 ;  /* 0x0000002700237202 */ /* 0x000fe40000000f00 */
[----:B------:R-:W-:Y:S01]  /*0600*/  MOV R56, R30 ;  /* 0x0000001e00387202 */ /* 0x000fe20000000f00 */
[----:B-1----:R-:W-:Y:S01]  /*0610*/  UISETP.NE.U32.AND UP0, UPT, UR4, URZ, UPT ;  /* 0x000000ff0400728c */ /* 0x002fe2000bf05070 */
[----:B------:R-:W-:Y:S02]  /*0620*/  MOV R57, R31 ;  /* 0x0000001f00397202 */ /* 0x000fe40000000f00 */
[----:B------:R-:W-:Y:S01]  /*0630*/  MOV R58, R40 ;  /* 0x00000028003a7202 */ /* 0x000fe20000000f00 */
[----:B------:R-:W-:Y:S01]  /*0640*/  UISETP.NE.AND.EX UP0, UPT, UR5, URZ, UPT, UP0 ;  /* 0x000000ff0500728c */ /* 0x000fe2000bf05300 */
[----:B------:R-:W-:-:S02]  /*0650*/  PRMT R105, R35, 0x7610, R105 ;  /* 0x0000761023697816 */ /* 0x000fc40000000069 */
[----:B------:R-:W-:Y:S02]  /*0660*/  PRMT R102, R57, 0x5410, R56 ;  /* 0x0000541039667816 */ /* 0x000fe40000000038 */
[----:B------:R-:W-:Y:S02]  /*0670*/  PRMT R100, R100, 0x5410, R58 ;  /* 0x0000541064647816 */ /* 0x000fe4000000003a */
[----:B------:R-:W-:Y:S02]  /*0680*/  MOV R35, R41 ;  /* 0x0000002900237202 */ /* 0x000fe40000000f00 */
[----:B------:R-:W-:Y:S02]  /*0690*/  MOV R56, R28 ;  /* 0x0000001c00387202 */ /* 0x000fe40000000f00 */
[----:B------:R-:W-:Y:S02]  /*06a0*/  MOV R57, R29 ;  /* 0x0000001d00397202 */ /* 0x000fe40000000f00 */
[----:B------:R-:W-:-:S02]  /*06b0*/  MOV R58, R42 ;  /* 0x0000002a003a7202 */ /* 0x000fc40000000f00 */
[----:B------:R-:W-:Y:S02]  /*06c0*/  PRMT R100, R35, 0x7610, R100 ;  /* 0x0000761023647816 */ /* 0x000fe40000000064 */
[----:B------:R-:W-:Y:S02]  /*06d0*/  PRMT R99, R57, 0x5410, R56 ;  /* 0x0000541039637816 */ /* 0x000fe40000000038 */
[----:B------:R-:W-:Y:S02]  /*06e0*/  PRMT R96, R96, 0x5410, R58 ;  /* 0x0000541060607816 */ /* 0x000fe4000000003a */
[----:B------:R-:W-:Y:S02]  /*06f0*/  MOV R35, R43 ;  /* 0x0000002b00237202 */ /* 0x000fe40000000f00 */
[----:B------:R-:W-:Y:S02]  /*0700*/  MOV R56, R26 ;  /* 0x0000001a00387202 */ /* 0x000fe40000000f00 */
[----:B------:R-:W-:-:S02]  /*0710*/  MOV R57, R27 ;  /* 0x0000001b00397202 */ /* 0x000fc40000000f00 */
[----:B------:R-:W-:Y:S02]  /*0720*/  MOV R58, R112 ;  /* 0x00000070003a7202 */ /* 0x000fe40000000f00 */
[----:B------:R-:W-:Y:S02]  /*0730*/  PRMT R96, R35, 0x7610, R96 ;  /* 0x0000761023607816 */ /* 0x000fe40000000060 */
[----:B------:R-:W-:Y:S02]  /*0740*/  PRMT R95, R57, 0x5410, R56 ;  /* 0x00005410395f7816 */ /* 0x000fe40000000038 */
[----:B------:R-:W-:Y:S02]  /*0750*/  PRMT R94, R94, 0x5410, R58 ;  /* 0x000054105e5e7816 */ /* 0x000fe4000000003a */
[----:B------:R-:W-:Y:S02]  /*0760*/  MOV R35, R113 ;  /* 0x0000007100237202 */ /* 0x000fe40000000f00 */
[----:B------:R-:W-:-:S02]  /*0770*/  MOV R56, R24 ;  /* 0x0000001800387202 */ /* 0x000fc40000000f00 */
[----:B------:R-:W-:Y:S02]  /*0780*/  MOV R57, R25 ;  /* 0x0000001900397202 */ /* 0x000fe40000000f00 */
[----:B------:R-:W-:Y:S02]  /*0790*/  MOV R58, R44 ;  /* 0x0000002c003a7202 */ /* 0x000fe40000000f00 */
[----:B------:R-:W-:Y:S02]  /*07a0*/  PRMT R94, R35, 0x7610, R94 ;  /* 0x00007610235e7816 */ /* 0x000fe4000000005e */
[----:B------:R-:W-:Y:S02]  /*07b0*/  PRMT R93, R57, 0x5410, R56 ;  /* 0x00005410395d7816 */ /* 0x000fe40000000038 */
[----:B------:R-:W-:Y:S02]  /*07c0*/  PRMT R92, R92, 0x5410, R58 ;  /* 0x000054105c5c7816 */ /* 0x000fe4000000003a */
[----:B------:R-:W-:-:S02]  /*07d0*/  MOV R35, R45 ;  /* 0x0000002d00237202 */ /* 0x000fc40000000f00 */
[----:B------:R-:W-:Y:S02]  /*07e0*/  MOV R56, R22 ;  /* 0x0000001600387202 */ /* 0x000fe40000000f00 */
[----:B------:R-:W-:Y:S02]  /*07f0*/  MOV R57, R23 ;  /* 0x0000001700397202 */ /* 0x000fe40000000f00 */
[----:B------:R-:W-:Y:S02]  /*0800*/  MOV R58, R46 ;  /* 0x0000002e003a7202 */ /* 0x000fe40000000f00 */
[----:B------:R-:W-:Y:S02]  /*0810*/  PRMT R92, R35, 0x7610, R92 ;  /* 0x00007610235c7816 */ /* 0x000fe4000000005c */
[----:B------:R-:W-:Y:S02]  /*0820*/  PRMT R91, R57, 0x5410, R56 ;  /* 0x00005410395b7816 */ /* 0x000fe40000000038 */
[----:B------:R-:W-:-:S02]  /*0830*/  PRMT R90, R90, 0x5410, R58 ;  /* 0x000054105a5a7816 */ /* 0x000fc4000000003a */
[----:B------:R-:W-:Y:S02]  /*0840*/  MOV R35, R47 ;  /* 0x0000002f00237202 */ /* 0x000fe40000000f00 */
[----:B------:R-:W-:Y:S02]  /*0850*/  MOV R56, R116 ;  /* 0x0000007400387202 */ /* 0x000fe40000000f00 */
[----:B------:R-:W-:Y:S02]  /*0860*/  MOV R57, R117 ;  /* 0x0000007500397202 */ /* 0x000fe40000000f00 */
[----:B------:R-:W-:Y:S02]  /*0870*/  MOV R58, R48 ;  /* 0x00000030003a7202 */ /* 0x000fe40000000f00 */
[----:B------:R-:W-:Y:S02]  /*0880*/  PRMT R90, R35, 0x7610, R90 ;  /* 0x00007610235a7816 */ /* 0x000fe4000000005a */
[----:B------:R-:W-:-:S02]  /*0890*/  PRMT R89, R57, 0x5410, R56 ;  /* 0x0000541039597816 */ /* 0x000fc40000000038 */
[----:B------:R-:W-:Y:S02]  /*08a0*/  PRMT R88, R88, 0x5410, R58 ;  /* 0x0000541058587816 */ /* 0x000fe4000000003a */
        /* <DEDUP_REMOVED lines=15> */
[----:B------:R-:W-:Y:S02]  /*09a0*/  MOV R58, R55 ;  /* 0x00000037003a7202 */ /* 0x000fe40000000f00 */
[----:B------:R-:W-:-:S02]  /*09b0*/  PRMT R84, R56, 0x5410, R35 ;  /* 0x0000541038547816 */ /* 0x000fc40000000023 */
[----:B------:R-:W-:Y:S01]  /*09c0*/  PRMT R35, R58, 0x5410, R57 ;  /* 0x000054103a237816 */ /* 0x000fe20000000039 */
[----:B------:R-:W-:Y:S06]  /*09d0*/  BRA.U UP0, `(.L_x_36415) ;  /* 0x0000002900f87547 */ /* 0x000fec000b800000 */
[--C-:B------:R-:W-:Y:S01]  /*09e0*/  SHF.R.U64 R120, R36, 0x10, R37.reuse ;  /* 0x0000001024787819 */ /* 0x100fe20000001225 */
[----:B------:R-:W0:Y:S01]  /*09f0*/  LDCU.64 UR4, c[0x0][0x3a0] ;  /* 0x00007400ff0477ac */ /* 0x000e220008000a00 */
[----:B------:R-:W-:Y:S02]  /*0a00*/  SHF.R.U32.HI R36, RZ, 0x10, R37 ;  /* 0x00000010ff247819 */ /* 0x000fe40000011625 */
[--C-:B------:R-:W-:Y:S01]  /*0a10*/  SHF.R.U64 R145, R20, 0x10, R21.reuse ;  /* 0x0000001014917819 */ /* 0x100fe20000001215 */
[----:B------:R-:W1:Y:S01]  /*0a20*/  LDCU UR8, c[0x0][0x448] ;  /* 0x00008900ff0877ac */ /* 0x000e620008000800 */
[----:B------:R-:W-:Y:S02]  /*0a30*/  PRMT R120, R120, 0x5410, R36 ;  /* 0x0000541078787816 */ /* 0x000fe40000000024 */
[----:B------:R-:W-:Y:S01]  /*0a40*/  SHF.R.U32.HI R36, RZ, 0x10, R21 ;  /* 0x00000010ff247819 */ /* 0x000fe20000011615 */
[----:B------:R-:W2:Y:S01]  /*0a50*/  LDCU.64 UR10, c[0x0][0x3a0] ;  /* 0x00007400ff0a77ac */ /* 0x000ea20008000a00 */
[----:B------:R-:W-:-:S02]  /*0a60*/  SHF.R.U64 R146, R18, 0x10, R19 ;  /* 0x0000001012927819 */ /* 0x000fc40000001213 */
[----:B------:R-:W-:Y:S02]  /*0a70*/  PRMT R145, R145, 0x5410, R36 ;  /* 0x0000541091917816 */ /* 0x000fe40000000024 */
[----:B------:R-:W-:Y:S02]  /*0a80*/  SHF.R.U32.HI R36, RZ, 0x10, R19 ;  /* 0x00000010ff247819 */ /* 0x000fe40000011613 */
[--C-:B------:R-:W-:Y:S02]  /*0a90*/  SHF.R.U64 R147, R16, 0x10, R17.reuse ;  /* 0x0000001010937819 */ /* 0x100fe40000001211 */
[----:B------:R-:W-:Y:S01]  /*0aa0*/  PRMT R146, R146, 0x5410, R36 ;  /* 0x0000541092927816 */ /* 0x000fe20000000024 */
[----:B0-----:R-:W-:Y:S01]  /*0ab0*/  UISETP.NE.U32.AND UP0, UPT, UR4, URZ, UPT ;  /* 0x000000ff0400728c */ /* 0x001fe2000bf05070 */
[----:B------:R-:W-:Y:S01]  /*0ac0*/  SHF.R.U32.HI R37, RZ, 0x10, R17 ;  /* 0x00000010ff257819 */ /* 0x000fe20000011611 */
[----:B------:R-:W0:Y:S01]  /*0ad0*/  LDCU UR4, c[0x0][0x388] ;  /* 0x00007100ff0477ac */ /* 0x000e220008000800 */
[----:B------:R-:W-:-:S02]  /*0ae0*/  SHF.R.U64 R148, R14, 0x10, R15 ;  /* 0x000000100e947819 */ /* 0x000fc4000000120f */
[----:B------:R-:W-:Y:S01]  /*0af0*/  SHF.R.U32.HI R36, RZ, 0x10, R15 ;  /* 0x00000010ff247819 */ /* 0x000fe2000001160f */
[----:B------:R-:W-:Y:S01]  /*0b00*/  UISETP.NE.AND.EX UP0, UPT, UR5, URZ, UPT, UP0 ;  /* 0x000000ff0500728c */ /* 0x000fe2000bf05300 */
[----:B------:R-:W-:Y:S01]  /*0b10*/  PRMT R147, R147, 0x5410, R37 ;  /* 0x0000541093937816 */ /* 0x000fe20000000025 */
[----:B------:R-:W3:Y:S01]  /*0b20*/  LDCU.U8 UR5, c[0x0][0x410] ;  /* 0x00008200ff0577ac */ /* 0x000ee20008000000 */
[----:B------:R-:W-:Y:S02]  /*0b30*/  PRMT R148, R148, 0x5410, R36 ;  /* 0x0000541094947816 */ /* 0x000fe40000000024 */
[--C-:B------:R-:W-:Y:S02]  /*0b40*/  SHF.R.U64 R149, R12, 0x10, R13.reuse ;  /* 0x000000100c957819 */ /* 0x100fe4000000120d */
[----:B------:R-:W-:Y:S02]  /*0b50*/  SHF.R.U32.HI R37, RZ, 0x10, R13 ;  /* 0x00000010ff257819 */ /* 0x000fe4000001160d */
[----:B------:R-:W-:-:S02]  /*0b60*/  SHF.R.U64 R150, R10, 0x10, R11 ;  /* 0x000000100a967819 */ /* 0x000fc4000000120b */
[----:B------:R-:W-:Y:S02]  /*0b70*/  SHF.R.U32.HI R36, RZ, 0x10, R11 ;  /* 0x00000010ff247819 */ /* 0x000fe4000001160b */
[----:B------:R-:W-:Y:S02]  /*0b80*/  PRMT R149, R149, 0x5410, R37 ;  /* 0x0000541095957816 */ /* 0x000fe40000000025 */
[----:B------:R-:W-:Y:S02]  /*0b90*/  PRMT R150, R150, 0x5410, R36 ;  /* 0x0000541096967816 */ /* 0x000fe40000000024 */
[--C-:B------:R-:W-:Y:S02]  /*0ba0*/  SHF.R.U64 R151, R8, 0x10, R9.reuse ;  /* 0x0000001008977819 */ /* 0x100fe40000001209 */
[----:B------:R-:W-:Y:S02]  /*0bb0*/  SHF.R.U32.HI R36, RZ, 0x10, R9 ;  /* 0x00000010ff247819 */ /* 0x000fe40000011609 */
[----:B------:R-:W-:-:S02]  /*0bc0*/  SHF.R.U64 R152, R6, 0x10, R7 ;  /* 0x0000001006987819 */ /* 0x000fc40000001207 */
[----:B------:R-:W-:Y:S02]  /*0bd0*/  SHF.R.U32.HI R37, RZ, 0x10, R7 ;  /* 0x00000010ff257819 */ /* 0x000fe40000011607 */
[----:B------:R-:W-:Y:S02]  /*0be0*/  SHF.R.U64 R118, R54, 0x10, R55 ;  /* 0x0000001036767819 */ /* 0x000fe40000001237 */
[----:B------:R-:W-:Y:S02]  /*0bf0*/  SHF.R.U64 R136, R38, 0x10, R39 ;  /* 0x0000001026887819 */ /* 0x000fe40000001227 */
[----:B------:R-:W-:Y:S02]  /*0c00*/  SHF.R.U64 R137, R40, 0x10, R41 ;  /* 0x0000001028897819 */ /* 0x000fe40000001229 */
[----:B------:R-:W-:Y:S02]  /*0c10*/  SHF.R.U64 R138, R42, 0x10, R43 ;  /* 0x000000102a8a7819 */ /* 0x000fe4000000122b */
[----:B------:R-:W-:-:S02]  /*0c20*/  SHF.R.U64 R139, R112, 0x10, R113 ;  /* 0x00000010708b7819 */ /* 0x000fc40000001271 */
[----:B------:R-:W-:Y:S02]  /*0c30*/  SHF.R.U64 R140, R44, 0x10, R45 ;  /* 0x000000102c8c7819 */ /* 0x000fe4000000122d */
[----:B------:R-:W-:Y:S02]  /*0c40*/  SHF.R.U64 R141, R46, 0x10, R47 ;  /* 0x000000102e8d7819 */ /* 0x000fe4000000122f */
[----:B------:R-:W-:Y:S02]  /*0c50*/  SHF.R.U64 R142, R48, 0x10, R49 ;  /* 0x00000010308e7819 */ /* 0x000fe40000001231 */
[----:B------:R-:W-:Y:S02]  /*0c60*/  SHF.R.U64 R143, R50, 0x10, R51 ;  /* 0x00000010328f7819 */ /* 0x000fe40000001233 */
[----:B------:R-:W-:Y:S02]  /*0c70*/  SHF.R.U64 R144, R52, 0x10, R53 ;  /* 0x0000001034907819 */ /* 0x000fe40000001235 */
[----:B------:R-:W-:-:S02]  /*0c80*/  PRMT R151, R151, 0x5410, R36 ;  /* 0x0000541097977816 */ /* 0x000fc40000000024 */
[----:B------:R-:W-:Y:S02]  /*0c90*/  PRMT R152, R152, 0x5410, R37 ;  /* 0x0000541098987816 */ /* 0x000fe40000000025 */
[----:B------:R-:W-:Y:S02]  /*0ca0*/  SHF.R.U32.HI R54, RZ, 0x10, R55 ;  /* 0x00000010ff367819 */ /* 0x000fe40000011637 */
[----:B------:R-:W-:Y:S02]  /*0cb0*/  SHF.R.U32.HI R38, RZ, 0x10, R39 ;  /* 0x00000010ff267819 */ /* 0x000fe40000011627 */
[----:B------:R-:W-:Y:S02]  /*0cc0*/  SHF.R.U32.HI R40, RZ, 0x10, R41 ;  /* 0x00000010ff287819 */ /* 0x000fe40000011629 */
[----:B------:R-:W-:Y:S02]  /*0cd0*/  SHF.R.U32.HI R42, RZ, 0x10, R43 ;  /* 0x00000010ff2a7819 */ /* 0x000fe4000001162b */
[----:B------:R-:W-:-:S02]  /*0ce0*/  SHF.R.U32.HI R112, RZ, 0x10, R113 ;  /* 0x00000010ff707819 */ /* 0x000fc40000011671 */
[----:B------:R-:W-:Y:S02]  /*0cf0*/  SHF.R.U32.HI R44, RZ, 0x10, R45 ;  /* 0x00000010ff2c7819 */ /* 0x000fe4000001162d */
[----:B------:R-:W-:Y:S02]  /*0d00*/  SHF.R.U32.HI R46, RZ, 0x10, R47 ;  /* 0x00000010ff2e7819 */ /* 0x000fe4000001162f */
[----:B------:R-:W-:Y:S02]  /*0d10*/  SHF.R.U32.HI R48, RZ, 0x10, R49 ;  /* 0x00000010ff307819 */ /* 0x000fe40000011631 */
[----:B------:R-:W-:Y:S02]  /*0d20*/  SHF.R.U32.HI R50, RZ, 0x10, R51 ;  /* 0x00000010ff327819 */ /* 0x000fe40000011633 */
[----:B------:R-:W-:Y:S02]  /*0d30*/  SHF.R.U32.HI R52, RZ, 0x10, R53 ;  /* 0x00000010ff347819 */ /* 0x000fe40000011635 */
[----:B------:R-:W-:-:S02]  /*0d40*/  SHF.R.U64 R153, R4, 0x10, R5 ;  /* 0x0000001004997819 */ /* 0x000fc40000001205 */
[----:B------:R-:W-:Y:S02]  /*0d50*/  SHF.R.U32.HI R36, RZ, 0x10, R5 ;  /* 0x00000010ff247819 */ /* 0x000fe40000011605 */
[--C-:B------:R-:W-:Y:S02]  /*0d60*/  SHF.R.U64 R154, R2, 0x10, R3.reuse ;  /* 0x00000010029a7819 */ /* 0x100fe40000001203 */
[----:B------:R-:W-:Y:S02]  /*0d70*/  SHF.R.U32.HI R37, RZ, 0x10, R3 ;  /* 0x00000010ff257819 */ /* 0x000fe40000011603 */
        /* <DEDUP_REMOVED lines=10> */
[----:B------:R-:W-:Y:S02]  /*0e20*/  PLOP3.LUT P1, PT, PT, PT, UP0, 0x80, 0x8 ;  /* 0x000000000008781c */ /* 0x000fe40003f2f008 */
[----:B------:R-:W-:Y:S02]  /*0e30*/  PRMT R153, R153, 0x5410, R36 ;  /* 0x0000541099997816 */ /* 0x000fe40000000024 */
[----:B0123--:R-:W-:-:S09]  /*0e40*/  PRMT R154, R154, 0x5410, R37 ;  /* 0x000054109a9a7816 */ /* 0x00ffd20000000025 */
.L_x_36417:
[----:B0-----:R-:W0:Y:S01]  /*0e50*/  LDC.64 R82, c[0x0][0x390] ;  /* 0x0000e400ff527b82 */ /* 0x001e220000000a00 */
[----:B------:R-:W-:-:S05]  /*0e60*/  IMAD R42, R0, UR4, RZ ;  /* 0x00000004002a7c24 */ /* 0x000fca000f8e02ff */
[----:B------:R-:W-:Y:S02]  /*0e70*/  SHF.R.S32.HI R43, RZ, 0x1f, R42 ;  /* 0x0000001fff2b7819 */ /* 0x000fe4000001142a */
[----:B------:R-:W1:Y:S02]  /*0e80*/  @P1 LDC.64 R40, c[0x0][0x3a0] ;  /* 0x0000e800ff281b82 */ /* 0x000e640000000a00 */
[----:B------:R-:W-:-:S04]  /*0e90*/  LEA.HI R43, R43, R42, RZ, 0x2 ;  /* 0x0000002a2b2b7211 */ /* 0x000fc800078f10ff */
[----:B------:R-:W-:Y:S02]  /*0ea0*/  LEA.HI.SX32 R97, R43, R34, 0x1e ;  /* 0x000000222b617211 */ /* 0x000fe400078ff2ff */
[----:B------:R-:W2:Y:S03]  /*0eb0*/  LDC.64 R126, c[0x0][0x3a8] ;  /* 0x0000ea00ff7e7b82 */ /* 0x000ea60000000a00 */
[----:B0-----:R-:W-:-:S05]  /*0ec0*/  IMAD.WIDE.U32 R44, R97, 0x10, R82 ;  /* 0x00000010612c7825 */ /* 0x001fca00078e0052 */
[----:B------:R-:W0:Y:S01]  /*0ed0*/  @P1 LDC.64 R48, c[0x0][0x3a0] ;  /* 0x0000e800ff301b82 */ /* 0x000e220000000a00 */
[----:B------:R-:W3:Y:S01]  /*0ee0*/  LDG.E.128 R44, desc[UR6][R44.64] ;  /* 0x000000062c2c7981 */ /* 0x000ee2000c1e1d00 */
[----:B-1----:R-:W-:-:S05]  /*0ef0*/  @P1 IMAD.WIDE.U32 R40, R97, 0x10, R40 ;  /* 0x0000001061281825 */ /* 0x002fca00078e0028 */
[----:B------:R-:W3:Y:S01]  /*0f00*/  @P1 LDG.E.128 R36, desc[UR6][R40.64] ;  /* 0x0000000628241981 */ /* 0x000ee2000c1e1d00 */
[--C-:B------:R-:W-:Y:S02]  /*0f10*/  SHF.R.U64 R50, R32, 0x10, R33.reuse ;  /* 0x0000001020327819 */ /* 0x100fe40000001221 */
[----:B------:R-:W-:Y:S01]  /*0f20*/  SHF.R.U32.HI R52, RZ, 0x10, R33 ;  /* 0x00000010ff347819 */ /* 0x000fe20000011621 */
[----:B------:R-:W-:Y:S02]  /*0f30*/  HADD2.F32 R43, -RZ, R106.H1_H1 ;  /* 0x3000006aff2b7230 */ /* 0x000fe40000004100 */
[----:B------:R-:W-:Y:S02]  /*0f40*/  HADD2.F32 R50, -RZ, R50.H0_H0 ;  /* 0x20000032ff327230 */ /* 0x000fe40000004100 */
[----:B------:R-:W-:Y:S02]  /*0f50*/  HADD2.F32 R51, -RZ, R106.H0_H0 ;  /* 0x2000006aff337230 */ /* 0x000fe40000004100 */
[----:B------:R-:W-:Y:S01]  /*0f60*/  HADD2.F32 R52, -RZ, R52.H0_H0 ;  /* 0x20000034ff347230 */ /* 0x000fe20000004100 */
[----:B------:R-:W-:-:S05]  /*0f70*/  IADD3 R98, PT, PT, R97, 0x20, RZ ;  /* 0x0000002061627810 */ /* 0x000fca0007ffe0ff */
[----:B0-----:R-:W-:-:S04]  /*0f80*/  @P1 IMAD.WIDE.U32 R48, R98, 0x10, R48 ;  /* 0x0000001062301825 */ /* 0x001fc800078e0030 */
[CC--:B---3--:R-:W-:Y:S01]  /*0f90*/  @P1 FFMA.FTZ R40, R44.reuse, R43.reuse, R36 ;  /* 0x0000002b2c281223 */ /* 0x0c8fe20000010024 */
[----:B------:R-:W-:Y:S01]  /*0fa0*/  @!P1 FMUL.FTZ R40, R44, R43 ;  /* 0x0000002b2c289220 */ /* 0x000fe20000410000 */
[----:B------:R-:W-:Y:S01]  /*0fb0*/  @P1 FFMA.FTZ R41, R45, R50, R37 ;  /* 0x000000322d291223 */ /* 0x000fe20000010025 */
[CC--:B------:R-:W-:Y:S01]  /*0fc0*/  @P1 FFMA.FTZ R42, R46.reuse, R51.reuse, R38 ;  /* 0x000000332e2a1223 */ /* 0x0c0fe20000010026 */
[----:B------:R-:W-:Y:S01]  /*0fd0*/  @P1 FFMA.FTZ R43, R47, R52, R39 ;  /* 0x000000342f2b1223 */ /* 0x000fe20000010027 */
[----:B------:R-:W-:Y:S01]  /*0fe0*/  @!P1 FMUL.FTZ R41, R45, R50 ;  /* 0x000000322d299220 */ /* 0x000fe20000410000 */
[----:B------:R-:W-:Y:S01]  /*0ff0*/  @!P1 FMUL.FTZ R42, R46, R51 ;  /* 0x000000332e2a9220 */ /* 0x000fe20000410000 */
[----:B------:R-:W-:Y:S01]  /*1000*/  @!P1 FMUL.FTZ R43, R47, R52 ;  /* 0x000000342f2b9220 */ /* 0x000fe20000410000 */
[----:B--2---:R-:W-:Y:S01]  /*1010*/  IMAD.WIDE.U32 R44, R97, 0x10, R126 ;  /* 0x00000010612c7825 */ /* 0x004fe200078e007e */
[----:B------:R-:W0:Y:S03]  /*1020*/  @P1 LDC.64 R52, c[0x0][0x3a0] ;  /* 0x0000e800ff341b82 */ /* 0x000e260000000a00 */
[----:B------:R-:W-:Y:S01]  /*1030*/  IMAD.WIDE.U32 R50, R98, 0x10, R82 ;  /* 0x0000001062327825 */ /* 0x000fe200078e0052 */
[----:B------:R1:W-:Y:S04]  /*1040*/  STG.E.128 desc[UR6][R44.64], R40 ;  /* 0x000000282c007986 */ /* 0x0003e8000c101d06 */
[----:B------:R-:W1:Y:S04]  /*1050*/  @P1 LDG.E.128 R36, desc[UR6][R48.64] ;  /* 0x0000000630241981 */ /* 0x000e68000c1e1d00 */
[----:B------:R-:W1:Y:S01]  /*1060*/  LDG.E.128 R48, desc[UR6][R50.64] ;  /* 0x0000000632307981 */ /* 0x000e62000c1e1d00 */
[----:B------:R-:W-:-:S02]  /*1070*/  SHF.R.U64 R54, R30, 0x10, R31 ;  /* 0x000000101e367819 */ /* 0x000fc4000000121f */
[----:B------:R-:W-:Y:S01]  /*1080*/  SHF.R.U32.HI R56, RZ, 0x10, R31 ;  /* 0x00000010ff387819 */ /* 0x000fe2000001161f */
[----:B------:R-:W-:Y:S02]  /*1090*/  HADD2.F32 R47, -RZ, R102.H1_H1 ;  /* 0x30000066ff2f7230 */ /* 0x000fe40000004100 */
[----:B------:R-:W-:Y:S02]  /*10a0*/  HADD2.F32 R54, -RZ, R54.H0_H0 ;  /* 0x20000036ff367230 */ /* 0x000fe40000004100 */
[----:B------:R-:W-:Y:S02]  /*10b0*/  HADD2.F32 R55, -RZ, R102.H0_H0 ;  /* 0x20000066ff377230 */ /* 0x000fe40000004100 */
[----:B------:R-:W-:Y:S01]  /*10c0*/  HADD2.F32 R56, -RZ, R56.H0_H0 ;  /* 0x20000038ff387230 */ /* 0x000fe20000004100 */
[----:B------:R-:W-:-:S05]  /*10d0*/  IADD3 R101, PT, PT, R97, 0x40, RZ ;  /* 0x0000004061657810 */ /* 0x000fca0007ffe0ff */
[----:B0-----:R-:W-:-:S04]  /*10e0*/  @P1 IMAD.WIDE.U32 R52, R101, 0x10, R52 ;  /* 0x0000001065341825 */ /* 0x001fc800078e0034 */
[CC--:B-1----:R-:W-:Y:S01]  /*10f0*/  @P1 FFMA.FTZ R44, R48.reuse, R47.reuse, R36 ;  /* 0x0000002f302c1223 */ /* 0x0c2fe20000010024 */
[----:B------:R-:W-:Y:S01]  /*1100*/  @!P1 FMUL.FTZ R44, R48, R47 ;  /* 0x0000002f302c9220 */ /* 0x000fe20000410000 */
[----:B------:R-:W-:Y:S01]  /*1110*/  @P1 FFMA.FTZ R45, R49, R54, R37 ;  /* 0x00000036312d1223 */ /* 0x000fe20000010025 */
[CC--:B------:R-:W-:Y:S01]  /*1120*/  @P1 FFMA.FTZ R46, R50.reuse, R55.reuse, R38 ;  /* 0x00000037322e1223 */ /* 0x0c0fe20000010026 */
[----:B------:R-:W-:Y:S01]  /*1130*/  @P1 FFMA.FTZ R47, R51, R56, R39 ;  /* 0x00000038332f1223 */ /* 0x000fe20000010027 */
[----:B------:R-:W-:Y:S01]  /*1140*/  @!P1 FMUL.FTZ R45, R49, R54 ;  /* 0x00000036312d9220 */ /* 0x000fe20000410000 */
[----:B------:R-:W-:Y:S01]  /*1150*/  @!P1 FMUL.FTZ R46, R50, R55 ;  /* 0x00000037322e9220 */ /* 0x000fe20000410000 */
[----:B------:R-:W-:Y:S01]  /*1160*/  @!P1 FMUL.FTZ R47, R51, R56 ;  /* 0x00000038332f9220 */ /* 0x000fe20000410000 */
[----:B------:R-:W-:Y:S01]  /*1170*/  IMAD.WIDE.U32 R48, R98, 0x10, R126 ;  /* 0x0000001062307825 */ /* 0x000fe200078e007e */
[----:B------:R-:W0:Y:S03]  /*1180*/  @P1 LDC.64 R56, c[0x0][0x3a0] ;  /* 0x0000e800ff381b82 */ /* 0x000e260000000a00 */
[----:B------:R-:W-:Y:S01]  /*1190*/  IMAD.WIDE.U32 R54, R101, 0x10, R82 ;  /* 0x0000001065367825 */ /* 0x000fe200078e0052 */
[----:B------:R1:W-:Y:S04]  /*11a0*/  STG.E.128 desc[UR6][R48.64], R44 ;  /* 0x0000002c30007986 */ /* 0x0003e8000c101d06 */
[----:B------:R-:W1:Y:S04]  /*11b0*/  @P1 LDG.E.128 R36, desc[UR6][R52.64] ;  /* 0x0000000634241981 */ /* 0x000e68000c1e1d00 */
[----:B------:R-:W1:Y:S01]  /*11c0*/  LDG.E.128 R52, desc[UR6][R54.64] ;  /* 0x0000000636347981 */ /* 0x000e62000c1e1d00 */
[----:B------:R-:W-:-:S02]  /*11d0*/  SHF.R.U64 R58, R28, 0x10, R29 ;  /* 0x000000101c3a7819 */ /* 0x000fc4000000121d */
[----:B------:R-:W-:Y:S01]  /*11e0*/  SHF.R.U32.HI R60, RZ, 0x10, R29 ;  /* 0x00000010ff3c7819 */ /* 0x000fe2000001161d */
[--C-:B------:R-:W-:Y:S02]  /*11f0*/  HADD2.F32 R51, -RZ, R99.reuse.H1_H1 ;  /* 0x30000063ff337230 */ /* 0x100fe40000004100 */
        /* <DEDUP_REMOVED lines=35> */
[----:B------:R-:W-:-:S04]  /*1430*/  IMAD.WIDE.U32 R56, R103, 0x10, R126 ;  /* 0x0000001067387825 */ /* 0x000fc800078e007e */
[----:B------:R-:W-:Y:S01]  /*1440*/  IMAD.WIDE.U32 R62, R104, 0x10, R82 ;  /* 0x00000010683e7825 */ /* 0x000fe200078e0052 */
[----:B------:R0:W-:Y:S04]  /*1450*/  STG.E.128 desc[UR6][R56.64], R52 ;  /* 0x0000003438007986 */ /* 0x0001e8000c101d06 */
[----:B------:R-:W0:Y:S04]  /*1460*/  @P1 LDG.E.128 R36, desc[UR6][R60.64] ;  /* 0x000000063c241981 */ /* 0x000e28000c1e1d00 */
[----:B------:R-:W0:Y:S01]  /*1470*/  LDG.E.128 R60, desc[UR6][R62.64] ;  /* 0x000000063e3c7981 */ /* 0x000e22000c1e1d00 */
[----:B------:R-:W-:-:S02]  /*1480*/  SHF.R.U64 R64, R24, 0x10, R25 ;  /* 0x0000001018407819 */ /* 0x000fc40000001219 */
[----:B------:R-:W-:Y:S01]  /*1490*/  SHF.R.U32.HI R66, RZ, 0x10, R25 ;  /* 0x00000010ff427819 */ /* 0x000fe20000011619 */
[----:B------:R-:W-:Y:S01]  /*14a0*/  UISETP.NE.U32.AND UP0, UPT, UR10, URZ, UPT ;  /* 0x000000ff0a00728c */ /* 0x000fe2000bf05070 */
[--C-:B------:R-:W-:Y:S02]  /*14b0*/  HADD2.F32 R65, -RZ, R93.reuse.H1_H1 ;  /* 0x3000005dff417230 */ /* 0x100fe40000004100 */
[----:B------:R-:W-:Y:S01]  /*14c0*/  HADD2.F32 R64, -RZ, R64.H0_H0 ;  /* 0x20000040ff407230 */ /* 0x000fe20000004100 */
[----:B------:R-:W-:Y:S01]  /*14d0*/  UISETP.NE.AND.EX UP0, UPT, UR11, URZ, UPT, UP0 ;  /* 0x000000ff0b00728c */ /* 0x000fe2000bf05300 */
[----:B------:R-:W-:Y:S02]  /*14e0*/  HADD2.F32 R67, -RZ, R93.H0_H0 ;  /* 0x2000005dff437230 */ /* 0x000fe40000004100 */
[----:B------:R-:W-:Y:S01]  /*14f0*/  HADD2.F32 R66, -RZ, R66.H0_H0 ;  /* 0x20000042ff427230 */ /* 0x000fe20000004100 */
[----:B------:R-:W-:Y:S01]  /*1500*/  IADD3 R108, PT, PT, R97, 0xa0, RZ ;  /* 0x000000a0616c7810 */ /* 0x000fe20007ffe0ff */
[----:B0-----:R-:W-:Y:S01]  /*1510*/  @P1 FFMA.FTZ R56, R60, R65, R36 ;  /* 0x000000413c381223 */ /* 0x001fe20000010024 */
[----:B------:R-:W-:Y:S01]  /*1520*/  @P1 FFMA.FTZ R57, R61, R64, R37 ;  /* 0x000000403d391223 */ /* 0x000fe20000010025 */
[----:B------:R-:W-:Y:S01]  /*1530*/  @P1 FFMA.FTZ R58, R62, R67, R38 ;  /* 0x000000433e3a1223 */ /* 0x000fe20000010026 */
[----:B------:R-:W-:Y:S01]  /*1540*/  @P1 FFMA.FTZ R59, R63, R66, R39 ;  /* 0x000000423f3b1223 */ /* 0x000fe20000010027 */
[----:B------:R-:W-:Y:S01]  /*1550*/  @!P1 FMUL.FTZ R56, R60, R65 ;  /* 0x000000413c389220 */ /* 0x000fe20000410000 */
[----:B------:R-:W-:Y:S01]  /*1560*/  @!P1 FMUL.FTZ R57, R61, R64 ;  /* 0x000000403d399220 */ /* 0x000fe20000410000 */
[----:B------:R-:W-:Y:S01]  /*1570*/  @!P1 FMUL.FTZ R58, R62, R67 ;  /* 0x000000433e3a9220 */ /* 0x000fe20000410000 */
[----:B------:R-:W-:Y:S01]  /*1580*/  @!P1 FMUL.FTZ R59, R63, R66 ;  /* 0x000000423f3b9220 */ /* 0x000fe20000410000 */
[----:B------:R-:W-:-:S13]  /*1590*/  PLOP3.LUT P1, PT, PT, PT, UP0, 0x80, 0x8 ;  /* 0x000000000008781c */ /* 0x000fda0003f2f008 */
[----:B------:R-:W0:Y:S01]  /*15a0*/  @P1 LDC.64 R60, c[0x0][0x3a0] ;  /* 0x0000e800ff3c1b82 */ /* 0x000e220000000a00 */
[----:B------:R-:W-:-:S04]  /*15b0*/  IMAD.WIDE.U32 R62, R104, 0x10, R126 ;  /* 0x00000010683e7825 */ /* 0x000fc800078e007e */
[C---:B------:R-:W-:Y:S01]  /*15c0*/  IMAD.WIDE.U32 R64, R108.reuse, 0x10, R82 ;  /* 0x000000106c407825 */ /* 0x040fe200078e0052 */
[----:B------:R1:W-:Y:S02]  /*15d0*/  STG.E.128 desc[UR6][R62.64], R56 ;  /* 0x000000383e007986 */ /* 0x0003e4000c101d06 */
[----:B------:R-:W2:Y:S03]  /*15e0*/  @P1 LDC.64 R70, c[0x0][0x3a0] ;  /* 0x0000e800ff461b82 */ /* 0x000ea60000000a00 */
[----:B------:R-:W3:Y:S01]  /*15f0*/  LDG.E.128 R64, desc[UR6][R64.64] ;  /* 0x0000000640407981 */ /* 0x000ee2000c1e1d00 */
[----:B------:R-:W-:Y:S02]  /*1600*/  SHF.R.U32.HI R68, RZ, 0x10, R23 ;  /* 0x00000010ff447819 */ /* 0x000fe40000011617 */
[----:B------:R-:W-:Y:S02]  /*1610*/  IADD3 R109, PT, PT, R97, 0xc0, RZ ;  /* 0x000000c0616d7810 */ /* 0x000fe40007ffe0ff */
[----:B------:R-:W4:Y:S01]  /*1620*/  @P1 LDC.64 R74, c[0x0][0x3a0] ;  /* 0x0000e800ff4a1b82 */ /* 0x000f220000000a00 */
[----:B0-----:R-:W-:Y:S01]  /*1630*/  @P1 IMAD.WIDE.U32 R60, R108, 0x10, R60 ;  /* 0x000000106c3c1825 */ /* 0x001fe200078e003c */
[----:B------:R-:W-:-:S06]  /*1640*/  SHF.R.U64 R73, R116, 0x10, R117 ;  /* 0x0000001074497819 */ /* 0x000fcc0000001275 */
[----:B------:R-:W0:Y:S01]  /*1650*/  @P1 LDC.64 R78, c[0x0][0x3a0] ;  /* 0x0000e800ff4e1b82 */ /* 0x000e220000000a00 */
[----:B------:R-:W3:Y:S01]  /*1660*/  @P1 LDG.E.128 R36, desc[UR6][R60.64] ;  /* 0x000000063c241981 */ /* 0x000ee2000c1e1d00 */
[----:B------:R-:W-:Y:S02]  /*1670*/  @P1 HADD2.F32 R69, -RZ, R91.H1_H1 ;  /* 0x3000005bff451230 */ /* 0x000fe40000004100 */
[----:B-1----:R-:W-:Y:S01]  /*1680*/  @P1 HADD2.F32 R63, -RZ, R68.H0_H0 ;  /* 0x20000044ff3f1230 */ /* 0x002fe20000004100 */
[----:B------:R-:W-:-:S03]  /*1690*/  SHF.R.U32.HI R72, RZ, 0x10, R117 ;  /* 0x00000010ff487819 */ /* 0x000fc60000011675 */
[----:B------:R-:W1:Y:S01]  /*16a0*/  @P1 LDC.64 R122, c[0x0][0x3a0] ;  /* 0x0000e800ff7a1b82 */ /* 0x000e620000000a00 */
[--C-:B------:R-:W-:Y:S02]  /*16b0*/  @!P1 HADD2.F32 R61, -RZ, R91.reuse.H1_H1 ;  /* 0x3000005bff3d9230 */ /* 0x100fe40000004100 */
[----:B------:R-:W-:Y:S02]  /*16c0*/  @P1 HADD2.F32 R62, -RZ, R91.H0_H0 ;  /* 0x2000005bff3e1230 */ /* 0x000fe40000004100 */
[----:B--2---:R-:W-:-:S04]  /*16d0*/  @P1 IMAD.WIDE.U32 R70, R109, 0x10, R70 ;  /* 0x000000106d461825 */ /* 0x004fc800078e0046 */
[----:B---3--:R-:W-:Y:S01]  /*16e0*/  @P1 FFMA.FTZ R60, R64, R69, R36 ;  /* 0x00000045403c1223 */ /* 0x008fe20000010024 */
[----:B------:R-:W-:Y:S01]  /*16f0*/  SHF.R.U64 R69, R22, 0x10, R23 ;  /* 0x0000001016457819 */ /* 0x000fe20000001217 */
[----:B------:R-:W-:Y:S01]  /*1700*/  @!P1 FMUL.FTZ R60, R64, R61 ;  /* 0x0000003d403c9220 */ /* 0x000fe20000410000 */
[----:B------:R-:W-:-:S03]  /*1710*/  @!P1 HADD2.F32 R64, -RZ, R68.H0_H0 ;  /* 0x20000044ff409230 */ /* 0x000fc60000004100 */
[--C-:B------:R-:W-:Y:S02]  /*1720*/  @P1 HADD2.F32 R61, -RZ, R69.reuse.H0_H0 ;  /* 0x20000045ff3d1230 */ /* 0x100fe40000004100 */
[----:B------:R-:W-:Y:S02]  /*1730*/  @!P1 HADD2.F32 R69, -RZ, R69.H0_H0 ;  /* 0x20000045ff459230 */ /* 0x000fe40000004100 */
[----:B------:R-:W-:Y:S02]  /*1740*/  @!P1 HADD2.F32 R68, -RZ, R91.H0_H0 ;  /* 0x2000005bff449230 */ /* 0x000fe40000004100 */
[----:B------:R-:W-:Y:S01]  /*1750*/  @P1 FFMA.FTZ R61, R65, R61, R37 ;  /* 0x0000003d413d1223 */ /* 0x000fe20000010025 */
[----:B------:R-:W-:Y:S01]  /*1760*/  @P1 FFMA.FTZ R63, R67, R63, R39 ;  /* 0x0000003f433f1223 */ /* 0x000fe20000010027 */
[C---:B------:R-:W-:Y:S01]  /*1770*/  @P1 FFMA.FTZ R62, R66.reuse, R62, R38 ;  /* 0x0000003e423e1223 */ /* 0x040fe20000010026 */
[----:B------:R-:W-:Y:S01]  /*1780*/  @!P1 FMUL.FTZ R61, R65, R69 ;  /* 0x00000045413d9220 */ /* 0x000fe20000410000 */
[----:B------:R-:W-:Y:S01]  /*1790*/  @!P1 FMUL.FTZ R63, R67, R64 ;  /* 0x00000040433f9220 */ /* 0x000fe20000410000 */
[----:B------:R-:W-:Y:S01]  /*17a0*/  @!P1 FMUL.FTZ R62, R66, R68 ;  /* 0x00000044423e9220 */ /* 0x000fe20000410000 */
[----:B------:R-:W-:-:S04]  /*17b0*/  IMAD.WIDE.U32 R64, R108, 0x10, R126 ;  /* 0x000000106c407825 */ /* 0x000fc800078e007e */
[----:B------:R-:W-:Y:S01]  /*17c0*/  IMAD.WIDE.U32 R68, R109, 0x10, R82 ;  /* 0x000000106d447825 */ /* 0x000fe200078e0052 */
[----:B------:R2:W-:Y:S04]  /*17d0*/  STG.E.128 desc[UR6][R64.64], R60 ;  /* 0x0000003c40007986 */ /* 0x0005e8000c101d06 */
[----:B------:R-:W3:Y:S04]  /*17e0*/  @P1 LDG.E.128 R36, desc[UR6][R70.64] ;  /* 0x0000000646241981 */ /* 0x000ee8000c1e1d00 */
[----:B------:R-:W3:Y:S01]  /*17f0*/  LDG.E.128 R68, desc[UR6][R68.64] ;  /* 0x0000000644447981 */ /* 0x000ee2000c1e1d00 */
[----:B--2---:R-:W-:-:S02]  /*1800*/  @P1 HADD2.F32 R64, -RZ, R89.H1_H1 ;  /* 0x30000059ff401230 */ /* 0x004fc40000004100 */
[--C-:B------:R-:W-:Y:S02]  /*1810*/  @!P1 HADD2.F32 R65, -RZ, R89.reuse.H1_H1 ;  /* 0x30000059ff419230 */ /* 0x100fe40000004100 */
[----:B------:R-:W-:Y:S02]  /*1820*/  @P1 HADD2.F32 R67, -RZ, R72.H0_H0 ;  /* 0x20000048ff431230 */ /* 0x000fe40000004100 */
[----:B------:R-:W-:Y:S01]  /*1830*/  @P1 HADD2.F32 R66, -RZ, R89.H0_H0 ;  /* 0x20000059ff421230 */ /* 0x000fe20000004100 */
[----:B------:R-:W-:-:S05]  /*1840*/  IADD3 R112, PT, PT, R97, 0xe0, RZ ;  /* 0x000000e061707810 */ /* 0x000fca0007ffe0ff */
[----:B----4-:R-:W-:-:S04]  /*1850*/  @P1 IMAD.WIDE.U32 R74, R112, 0x10, R74 ;  /* 0x00000010704a1825 */ /* 0x010fc800078e004a */
[C---:B---3--:R-:W-:Y:S01]  /*1860*/  @P1 FFMA.FTZ R64, R68.reuse, R64, R36 ;  /* 0x0000004044401223 */ /* 0x048fe20000010024 */
[----:B------:R-:W-:Y:S01]  /*1870*/  @!P1 FMUL.FTZ R64, R68, R65 ;  /* 0x0000004144409220 */ /* 0x000fe20000410000 */
[--C-:B------:R-:W-:Y:S02]  /*1880*/  @P1 HADD2.F32 R65, -RZ, R73.reuse.H0_H0 ;  /* 0x20000049ff411230 */ /* 0x100fe40000004100 */
[----:B------:R-:W-:Y:S02]  /*1890*/  @!P1 HADD2.F32 R73, -RZ, R73.H0_H0 ;  /* 0x20000049ff499230 */ /* 0x000fe40000004100 */
        /* <DEDUP_REMOVED lines=13> */
[--C-:B------:R-:W-:Y:S01]  /*1970*/  SHF.R.U64 R77, R114, 0x10, R115.reuse ;  /* 0x00000010724d7819 */ /* 0x100fe20000001273 */
[--C-:B--2---:R-:W-:Y:S01]  /*1980*/  @P1 HADD2.F32 R68, -RZ, R87.reuse.H1_H1 ;  /* 0x30000057ff441230 */ /* 0x104fe20000004100 */
[----:B------:R-:W-:Y:S01]  /*1990*/  SHF.R.U32.HI R76, RZ, 0x10, R115 ;  /* 0x00000010ff4c7819 */ /* 0x000fe20000011673 */
[----:B------:R-:W-:-:S02]  /*19a0*/  @!P1 HADD2.F32 R69, -RZ, R87.H1_H1 ;  /* 0x30000057ff459230 */ /* 0x000fc40000004100 */
[----:B------:R-:W-:Y:S02]  /*19b0*/  @P1 HADD2.F32 R70, -RZ, R87.H0_H0 ;  /* 0x20000057ff461230 */ /* 0x000fe40000004100 */
[----:B------:R-:W-:Y:S01]  /*19c0*/  @P1 HADD2.F32 R71, -RZ, R76.H0_H0 ;  /* 0x2000004cff471230 */ /* 0x000fe20000004100 */
[----:B------:R-:W-:-:S05]  /*19d0*/  IADD3 R113, PT, PT, R97, 0x100, RZ ;  /* 0x0000010061717810 */ /* 0x000fca0007ffe0ff */
[----:B0-----:R-:W-:-:S04]  /*19e0*/  @P1 IMAD.WIDE.U32 R78, R113, 0x10, R78 ;  /* 0x00000010714e1825 */ /* 0x001fc800078e004e */
        /* <DEDUP_REMOVED lines=15> */
[----:B------:R-:W2:Y:S04]  /*1ae0*/  @P1 LDG.E.128 R36, desc[UR6][R78.64] ;  /* 0x000000064e241981 */ /* 0x000ea8000c1e1d00 */
[----:B------:R-:W2:Y:S01]  /*1af0*/  LDG.E.128 R76, desc[UR6][R76.64] ;  /* 0x000000064c4c7981 */ /* 0x000ea2000c1e1d00 */
[----:B------:R-:W-:-:S02]  /*1b00*/  @!P1 HADD2.F32 R74, -RZ, R85.H1_H1 ;  /* 0x30000055ff4a9230 */ /* 0x000fc40000004100 */
[----:B0-----:R-:W-:Y:S01]  /*1b10*/  @P1 HADD2.F32 R72, -RZ, R85.H1_H1 ;  /* 0x30000055ff481230 */ /* 0x001fe20000004100 */
[--C-:B------:R-:W-:Y:S02]  /*1b20*/  SHF.R.U32.HI R73, RZ, 0x10, R111.reuse ;  /* 0x00000010ff497819 */ /* 0x100fe4000001166f */
[----:B------:R-:W-:-:S03]  /*1b30*/  SHF.R.U64 R81, R110, 0x10, R111 ;  /* 0x000000106e517819 */ /* 0x000fc6000000126f */
[----:B------:R-:W-:Y:S01]  /*1b40*/  @P1 HADD2.F32 R75, -RZ, R73.H0_H0 ;  /* 0x20000049ff4b1230 */ /* 0x000fe20000004100 */
[----:B------:R-:W-:Y:S01]  /*1b50*/  IADD3 R119, PT, PT, R97, 0x120, RZ ;  /* 0x0000012061777810 */ /* 0x000fe20007ffe0ff */
[----:B------:R-:W-:-:S04]  /*1b60*/  @!P1 HADD2.F32 R80, -RZ, R85.H0_H0 ;  /* 0x20000055ff509230 */ /* 0x000fc80000004100 */
[----:B------:R-:W-:-:S04]  /*1b70*/  IMAD.WIDE.U32 R82, R119, 0x10, R82 ;  /* 0x0000001077527825 */ /* 0x000fc800078e0052 */
[----:B-1----:R-:W-:-:S04]  /*1b80*/  @P1 IMAD.WIDE.U32 R122, R119, 0x10, R122 ;  /* 0x00000010777a1825 */ /* 0x002fc800078e007a */
[----:B------:R-:W-:-:S04]  /*1b90*/  FADD.FTZ R124, RZ, R40 ;  /* 0x00000028ff7c7221 */ /* 0x000fc80000010000 */
        /* <DEDUP_REMOVED lines=10> */
[C---:B--2---:R-:W-:Y:S01]  /*1c40*/  @P1 FFMA.FTZ R72, R76.reuse, R72, R36 ;  /* 0x000000484c481223 */ /* 0x044fe20000010024 */
[----:B------:R-:W-:Y:S01]  /*1c50*/  @!P1 FMUL.FTZ R72, R76, R74 ;  /* 0x0000004a4c489220 */ /* 0x000fe20000410000 */
[----:B------:R-:W-:Y:S02]  /*1c60*/  @!P1 HADD2.F32 R76, -RZ, R73.H0_H0 ;  /* 0x20000049ff4c9230 */ /* 0x000fe40000004100 */
[----:B------:R-:W-:Y:S02]  /*1c70*/  @P1 HADD2.F32 R73, -RZ, R81.H0_H0 ;  /* 0x20000051ff491230 */ /* 0x000fe40000004100 */
[----:B------:R-:W-:Y:S02]  /*1c80*/  @P1 HADD2.F32 R74, -RZ, R85.H0_H0 ;  /* 0x20000055ff4a1230 */ /* 0x000fe40000004100 */
[----:B------:R-:W-:Y:S02]  /*1c90*/  @!P1 HADD2.F32 R81, -RZ, R81.H0_H0 ;  /* 0x20000051ff519230 */ /* 0x000fe40000004100 */
[----:B------:R-:W-:Y:S01]  /*1ca0*/  @P1 FFMA.FTZ R75, R79, R75, R39 ;  /* 0x0000004b4f4b1223 */ /* 0x000fe20000010027 */
[----:B------:R-:W-:Y:S01]  /*1cb0*/  @P1 FFMA.FTZ R73, R77, R73, R37 ;  /* 0x000000494d491223 */ /* 0x000fe20000010025 */
[C---:B------:R-:W-:Y:S01]  /*1cc0*/  @P1 FFMA.FTZ R74, R78.reuse, R74, R38 ;  /* 0x0000004a4e4a1223 */ /* 0x040fe20000010026 */
[----:B------:R-:W-:Y:S01]  /*1cd0*/  @!P1 FMUL.FTZ R75, R79, R76 ;  /* 0x0000004c4f4b9220 */ /* 0x000fe20000410000 */
[----:B------:R-:W-:Y:S01]  /*1ce0*/  @!P1 FMUL.FTZ R73, R77, R81 ;  /* 0x000000514d499220 */ /* 0x000fe20000410000 */
[----:B------:R-:W-:Y:S01]  /*1cf0*/  @!P1 FMUL.FTZ R74, R78, R80 ;  /* 0x000000504e4a9220 */ /* 0x000fe20000410000 */
[----:B------:R-:W-:-:S05]  /*1d00*/  IMAD.WIDE.U32 R76, R113, 0x10, R126 ;  /* 0x00000010714c7825 */ /* 0x000fca00078e007e */
[----:B------:R0:W-:Y:S04]  /*1d10*/  STG.E.128 desc[UR6][R76.64], R72 ;  /* 0x000000484c007986 */ /* 0x0001e8000c101d06 */
[----:B------:R-:W2:Y:S04]  /*1d20*/  @P1 LDG.E.128 R36, desc[UR6][R122.64] ;  /* 0x000000067a241981 */ /* 0x000ea8000c1e1d00 */
[----:B------:R-:W2:Y:S01]  /*1d30*/  LDG.E.128 R80, desc[UR6][R82.64] ;  /* 0x0000000652507981 */ /* 0x000ea2000c1e1d00 */
        /* <DEDUP_REMOVED lines=18> */
[----:B0-----:R-:W-:-:S03]  /*1e60*/  @P1 HADD2.F32 R76, -RZ, R35.H1_H1 ;  /* 0x30000023ff4c1230 */ /* 0x001fc60000004100 */
[----:B------:R-:W-:Y:S01]  /*1e70*/  FADD.FTZ R124, R124, R69 ;  /* 0x000000457c7c7221 */ /* 0x000fe20000010000 */
[----:B------:R-:W-:-:S03]  /*1e80*/  @!P1 HADD2.F32 R77, -RZ, R35.H1_H1 ;  /* 0x30000023ff4d9230 */ /* 0x000fc60000004100 */
[----:B------:R-:W-:Y:S01]  /*1e90*/  FADD.FTZ R124, R124, R70 ;  /* 0x000000467c7c7221 */ /* 0x000fe20000010000 */
[----:B------:R-:W0:Y:S01]  /*1ea0*/  S2R R121, SR_TID.X ;  /* 0x0000000000797919 */ /* 0x000e220000002100 */
[--C-:B------:R-:W-:Y:S02]  /*1eb0*/  @P1 HADD2.F32 R78, -RZ, R35.reuse.H0_H0 ;  /* 0x20000023ff4e1230 */ /* 0x100fe40000004100 */
[----:B------:R-:W-:Y:S01]  /*1ec0*/  FADD.FTZ R124, R124, R71 ;  /* 0x000000477c7c7221 */ /* 0x000fe20000010000 */
[--C-:B------:R-:W-:Y:S02]  /*1ed0*/  @P1 HADD2.F32 R79, -RZ, R118.reuse.H1_H1 ;  /* 0x30000076ff4f1230 */ /* 0x100fe40000004100 */
[----:B------:R-:W-:Y:S02]  /*1ee0*/  @!P1 HADD2.F32 R123, -RZ, R118.H0_H0 ;  /* 0x20000076ff7b9230 */ /* 0x000fe40000004100 */
[----:B------:R-:W-:Y:S02]  /*1ef0*/  @!P1 HADD2.F32 R122, -RZ, R35.H0_H0 ;  /* 0x20000023ff7a9230 */ /* 0x000fe40000004100 */
[----:B------:R-:W-:Y:S01]  /*1f00*/  FADD.FTZ R124, R124, R72 ;  /* 0x000000487c7c7221 */ /* 0x000fe20000010000 */
[----:B------:R-:W-:-:S04]  /*1f10*/  IMAD.WIDE.U32 R126, R119, 0x10, R126 ;  /* 0x00000010777e7825 */ /* 0x000fc800078e007e */
[----:B------:R-:W-:Y:S01]  /*1f20*/  FADD.FTZ R124, R124, R73 ;  /* 0x000000497c7c7221 */ /* 0x000fe20000010000 */
[----:B------:R-:W-:Y:S01]  /*1f30*/  UMOV UR9, 0xffffffff ;  /* 0xffffffff00097882 */ /* 0x000fe20000000000 */
[----:B0-----:R-:W-:Y:S01]  /*1f40*/  LOP3.LUT P2, RZ, R121, 0x1f, RZ, 0xc0, !PT ;  /* 0x0000001f79ff7812 */ /* 0x001fe2000784c0ff */
[C---:B--2---:R-:W-:Y:S01]  /*1f50*/  @P1 FFMA.FTZ R76, R80.reuse, R76, R36 ;  /* 0x0000004c504c1223 */ /* 0x044fe20000010024 */
[----:B------:R-:W-:Y:S01]  /*1f60*/  @!P1 FMUL.FTZ R76, R80, R77 ;  /* 0x0000004d504c9220 */ /* 0x000fe20000410000 */
[--C-:B------:R-:W-:Y:S02]  /*1f70*/  @P1 HADD2.F32 R77, -RZ, R118.reuse.H0_H0 ;  /* 0x20000076ff4d1230 */ /* 0x100fe40000004100 */
[----:B------:R-:W-:Y:S02]  /*1f80*/  @!P1 HADD2.F32 R80, -RZ, R118.H1_H1 ;  /* 0x30000076ff509230 */ /* 0x000fe40000004100 */
[C---:B------:R-:W-:Y:S01]  /*1f90*/  @P1 FFMA.FTZ R78, R82.reuse, R78, R38 ;  /* 0x0000004e524e1223 */ /* 0x040fe20000010026 */
[----:B------:R-:W-:Y:S01]  /*1fa0*/  @P1 FFMA.FTZ R79, R83, R79, R39 ;  /* 0x0000004f534f1223 */ /* 0x000fe20000010027 */
[C---:B------:R-:W-:Y:S01]  /*1fb0*/  @P1 FFMA.FTZ R77, R81.reuse, R77, R37 ;  /* 0x0000004d514d1223 */ /* 0x040fe20000010025 */
[----:B------:R-:W-:Y:S01]  /*1fc0*/  @!P1 FMUL.FTZ R77, R81, R123 ;  /* 0x0000007b514d9220 */ /* 0x000fe20000410000 */
[----:B------:R-:W-:Y:S01]  /*1fd0*/  @!P1 FMUL.FTZ R78, R82, R122 ;  /* 0x0000007a524e9220 */ /* 0x000fe20000410000 */
[----:B------:R-:W-:Y:S01]  /*1fe0*/  @!P1 FMUL.FTZ R79, R83, R80 ;  /* 0x00000050534f9220 */ /* 0x000fe20000410000 */
[----:B------:R-:W-:-:S04]  /*1ff0*/  FADD.FTZ R80, R124, R74 ;  /* 0x0000004a7c507221 */ /* 0x000fc80000010000 */
[----:B------:R0:W-:Y:S01]  /*2000*/  STG.E.128 desc[UR6][R126.64], R76 ;  /* 0x0000004c7e007986 */ /* 0x0001e2000c101d06 */
        /* <DEDUP_REMOVED lines=107> */
.L_x_36455:
[----:B-1----:R-:W-:Y:S01]  /*26c0*/  FADD.FTZ R122, R80, R122 ;  /* 0x0000007a507a7221 */ /* 0x002fe20000010000 */
[C---:B0-----:R-:W-:Y:S01]  /*26d0*/  FMUL.FTZ R80, R121.reuse, R121 ;  /* 0x0000007979507220 */ /* 0x041fe20000410000 */
[----:B------:R-:W-:Y:S01]  /*26e0*/  ISETP.NE.AND P0, PT, RZ, UR5, PT ;  /* 0x00000005ff007c0c */ /* 0x000fe2000bf05270 */
[----:B------:R-:W0:Y:S01]  /*26f0*/  @!P2 LDC.64 R156, c[0x0][0x3c8] ;  /* 0x0000f200ff9cab82 */ /* 0x000e220000000a00 */
[----:B------:R-:W-:Y:S01]  /*2700*/  FFMA.FTZ R122, R122, R123, UR8 ;  /* 0x000000087a7a7e23 */ /* 0x000fe2000801007b */
[----:B------:R-:W-:Y:S01]  /*2710*/  HADD2.F32 R123, -RZ, R107.H1_H1 ;  /* 0x3000006bff7b7230 */ /* 0x000fe20000004100 */
[----:B------:R-:W-:Y:S01]  /*2720*/  FSEL R80, R80, RZ, P0 ;  /* 0x000000ff50507208 */ /* 0x000fe20000000000 */
[----:B------:R-:W-:Y:S01]  /*2730*/  HADD2.F32 R124, -RZ, R20.H0_H0 ;  /* 0x20000014ff7c7230 */ /* 0x000fe20000004100 */
[----:B------:R-:W-:Y:S01]  /*2740*/  FSEL R135, R121, RZ, !P0 ;  /* 0x000000ff79877208 */ /* 0x000fe20004000000 */
[----:B------:R-:W-:Y:S02]  /*2750*/  HADD2.F32 R82, -RZ, R21.H0_H0 ;  /* 0x20000015ff527230 */ /* 0x000fe40000004100 */
[----:B------:R-:W-:-:S02]  /*2760*/  FADD.FTZ R80, R122, R80 ;  /* 0x000000507a507221 */ /* 0x000fc40000010000 */
[C---:B------:R-:W-:Y:S01]  /*2770*/  FADD.FTZ R83, -R135.reuse, R42 ;  /* 0x0000002a87537221 */ /* 0x040fe20000010100 */
[C---:B------:R-:W-:Y:S01]  /*2780*/  FADD.FTZ R81, -R135.reuse, R43 ;  /* 0x0000002b87517221 */ /* 0x040fe20000010100 */
[C---:B------:R-:W-:Y:S01]  /*2790*/  FADD.FTZ R125, -R135.reuse, R40 ;  /* 0x00000028877d7221 */ /* 0x040fe20000010100 */
[----:B------:R-:W1:Y:S01]  /*27a0*/  @!P2 LDC.64 R42, c[0x0][0x3c0] ;  /* 0x0000f000ff2aab82 */ /* 0x000e620000000a00 */
        /* <DEDUP_REMOVED lines=19> */
[C---:B------:R-:W-:Y:S01]  /*28e0*/  FMUL.FTZ R67, R40.reuse, R128 ;  /* 0x0000008028437220 */ /* 0x040fe20000410000 */
[----:B------:R-:W-:Y:S01]  /*28f0*/  FMUL.FTZ R66, R40, R129 ;  /* 0x0000008128427220 */ /* 0x000fe20000410000 */
[----:B------:R-:W-:Y:S01]  /*2900*/  FADD.FTZ R55, -R135, R55 ;  /* 0x0000003787377221 */ /* 0x000fe20000010100 */
[----:B------:R-:W2:Y:S01]  /*2910*/  LDC.64 R128, c[0x0][0x428] ;  /* 0x00010a00ff807b82 */ /* 0x000ea20000000a00 */
        /* <DEDUP_REMOVED lines=21> */
[----:B------:R-:W-:Y:S01]  /*2a70*/  FADD.FTZ R135, -R135, R79 ;  /* 0x0000004f87877221 */ /* 0x000fe20000010100 */
[----:B------:R0:W-:Y:S01]  /*2a80*/  @!P2 STG.E desc[UR6][R42.64], R121 ;  /* 0x000000792a00a986 */ /* 0x0001e2000c101906 */
[C---:B------:R-:W-:Y:S01]  /*2a90*/  FMUL.FTZ R125, R40.reuse, R125 ;  /* 0x0000007d287d7220 */ /* 0x040fe20000410000 */
[----:B------:R-:W-:Y:S02]  /*2aa0*/  HADD2.F32 R41, -RZ, R120.H0_H0 ;  /* 0x20000078ff297230 */ /* 0x000fe40000004100 */
[C---:B------:R-:W-:Y:S01]  /*2ab0*/  FMUL.FTZ R122, R40.reuse, R122 ;  /* 0x0000007a287a7220 */ /* 0x040fe20000410000 */
[--C-:B------:R-:W-:Y:S02]  /*2ac0*/  HADD2.F32 R80, -RZ, R145.reuse.H1_H1 ;  /* 0x30000091ff507230 */ /* 0x100fe40000004100 */
[C---:B------:R-:W-:Y:S01]  /*2ad0*/  FMUL.FTZ R83, R40.reuse, R83 ;  /* 0x0000005328537220 */ /* 0x040fe20000410000 */
[C---:B------:R-:W-:Y:S01]  /*2ae0*/  FMUL.FTZ R81, R40.reuse, R81 ;  /* 0x0000005128517220 */ /* 0x040fe20000410000 */
[C---:B------:R-:W-:Y:S01]  /*2af0*/  FMUL.FTZ R79, R40.reuse, R60 ;  /* 0x0000003c284f7220 */ /* 0x040fe20000410000 */
[C---:B------:R-:W-:Y:S01]  /*2b00*/  FMUL.FTZ R78, R40.reuse, R61 ;  /* 0x0000003d284e7220 */ /* 0x040fe20000410000 */
[C---:B------:R-:W-:Y:S01]  /*2b10*/  FMUL.FTZ R77, R40.reuse, R62 ;  /* 0x0000003e284d7220 */ /* 0x040fe20000410000 */
[C---:B------:R-:W-:Y:S01]  /*2b20*/  FMUL.FTZ R76, R40.reuse, R63 ;  /* 0x0000003f284c7220 */ /* 0x040fe20000410000 */
[----:B------:R-:W-:Y:S01]  /*2b30*/  FMUL.FTZ R75, R40, R64 ;  /* 0x00000040284b7220 */ /* 0x000fe20000410000 */
[----:B0-----:R-:W-:-:S02]  /*2b40*/  HADD2.F32 R121, -RZ, R145.H0_H0 ;  /* 0x20000091ff797230 */ /* 0x001fc40000004100 */
[C---:B------:R-:W-:Y:S01]  /*2b50*/  FMUL.FTZ R74, R40.reuse, R65 ;  /* 0x00000041284a7220 */ /* 0x040fe20000410000 */
[----:B------:R-:W-:Y:S02]  /*2b60*/  HADD2.F32 R42, -RZ, R107.H0_H0 ;  /* 0x2000006bff2a7230 */ /* 0x000fe40000004100 */
[C---:B------:R-:W-:Y:S01]  /*2b70*/  FMUL.FTZ R71, R40.reuse, R68 ;  /* 0x0000004428477220 */ /* 0x040fe20000410000 */
[----:B------:R-:W-:Y:S02]  /*2b80*/  HADD2.F32 R43, -RZ, R120.H1_H1 ;  /* 0x30000078ff2b7230 */ /* 0x000fe40000004100 */
        /* <DEDUP_REMOVED lines=26> */
[----:B------:R-:W-:-:S02]  /*2d30*/  HADD2.F32 R126, -RZ, R105.H1_H1 ;  /* 0x30000069ff7e7230 */ /* 0x000fc40000004100 */
[----:B------:R-:W-:Y:S01]  /*2d40*/  FFMA.FTZ R41, R122, R41, R121 ;  /* 0x000000297a297223 */ /* 0x000fe20000010079 */
[----:B------:R-:W-:Y:S01]  /*2d50*/  FFMA.FTZ R42, R83, R42, R82 ;  /* 0x0000002a532a7223 */ /* 0x000fe20000010052 */
[----:B------:R-:W-:Y:S01]  /*2d60*/  FFMA.FTZ R43, R81, R43, R80 ;  /* 0x0000002b512b7223 */ /* 0x000fe20000010050 */
[----:B------:R-:W-:Y:S02]  /*2d70*/  HADD2.F32 R122, -RZ, R105.H0_H0 ;  /* 0x20000069ff7a7230 */ /* 0x000fe40000004100 */
[----:B------:R-:W-:Y:S02]  /*2d80*/  HADD2.F32 R121, -RZ, R19.H0_H0 ;  /* 0x20000013ff797230 */ /* 0x000fe40000004100 */
[----:B------:R-:W-:Y:S02]  /*2d90*/  HADD2.F32 R83, -RZ, R136.H1_H1 ;  /* 0x30000088ff537230 */ /* 0x000fe40000004100 */
[----:B------:R-:W-:Y:S02]  /*2da0*/  HADD2.F32 R82, -RZ, R146.H1_H1 ;  /* 0x30000092ff527230 */ /* 0x000fe40000004100 */
[----:B0-----:R-:W-:Y:S01]  /*2db0*/  FFMA.FTZ R40, R125, R123, R124 ;  /* 0x0000007b7d287223 */ /* 0x001fe2000001007c */
[----:B------:R-:W-:-:S02]  /*2dc0*/  HADD2.F32 R125, -RZ, R18.H0_H0 ;  /* 0x20000012ff7d7230 */ /* 0x000fc40000004100 */
[----:B------:R-:W-:Y:S01]  /*2dd0*/  FFMA.FTZ R46, R46, R122, R121 ;  /* 0x0000007a2e2e7223 */ /* 0x000fe20000010079 */
[----:B------:R-:W-:Y:S02]  /*2de0*/  HADD2.F32 R124, -RZ, R136.H0_H0 ;  /* 0x20000088ff7c7230 */ /* 0x000fe40000004100 */
[----:B------:R-:W-:Y:S01]  /*2df0*/  FFMA.FTZ R47, R47, R83, R82 ;  /* 0x000000532f2f7223 */ /* 0x000fe20000010052 */
[----:B------:R-:W-:Y:S02]  /*2e00*/  HADD2.F32 R123, -RZ, R146.H0_H0 ;  /* 0x20000092ff7b7230 */ /* 0x000fe40000004100 */
[----:B------:R-:W-:Y:S01]  /*2e10*/  FFMA.FTZ R44, R44, R126, R125 ;  /* 0x0000007e2c2c7223 */ /* 0x000fe2000001007d */
[----:B------:R-:W-:Y:S02]  /*2e20*/  HADD2.F32 R81, -RZ, R100.H1_H1 ;  /* 0x30000064ff517230 */ /* 0x000fe40000004100 */
[----:B------:R-:W-:Y:S02]  /*2e30*/  HADD2.F32 R80, -RZ, R16.H0_H0 ;  /* 0x20000010ff507230 */ /* 0x000fe40000004100 */
[----:B------:R-:W-:Y:S01]  /*2e40*/  FFMA.FTZ R45, R45, R124, R123 ;  /* 0x0000007c2d2d7223 */ /* 0x000fe2000001007b */
        /* <DEDUP_REMOVED lines=13> */
[----:B------:R-:W-:Y:S02]  /*2f20*/  HADD2.F32 R80, -RZ, R14.H0_H0 ;  /* 0x2000000eff507230 */ /* 0x000fe40000004100 */
[----:B------:R-:W-:Y:S01]  /*2f30*/  FFMA.FTZ R51, R51, R83, R82 ;  /* 0x0000005333337223 */ /* 0x000fe20000010052 */
[----:B--2---:R-:W-:-:S04]  /*2f40*/  IMAD.WIDE.U32 R126, R97, 0x10, R128 ;  /* 0x00000010617e7825 */ /* 0x004fc800078e0080 */
[----:B------:R-:W-:Y:S01]  /*2f50*/  FFMA.FTZ R52, R52, R81, R80 ;  /* 0x0000005134347223 */ /* 0x000fe20000010050 */
[----:B------:R-:W-:Y:S01]  /*2f60*/  IMAD.WIDE.U32 R130, R98, 0x10, R128 ;  /* 0x0000001062827825 */ /* 0x000fe200078e0080 */
[----:B------:R0:W-:Y:S03]  /*2f70*/  STG.E.128 desc[UR6][R126.64], R40 ;  /* 0x000000287e007986 */ /* 0x0001e6000c101d06 */
[----:B------:R-:W-:Y:S01]  /*2f80*/  HADD2.F32 R124, -RZ, R96.H0_H0 ;  /* 0x20000060ff7c7230 */ /* 0x000fe20000004100 */
[----:B------:R1:W-:Y:S01]  /*2f90*/  STG.E.128 desc[UR6][R130.64], R44 ;  /* 0x0000002c82007986 */ /* 0x0003e2000c101d06 */
[----:B------:R-:W-:Y:S02]  /*2fa0*/  HADD2.F32 R123, -RZ, R15.H0_H0 ;  /* 0x2000000fff7b7230 */ /* 0x000fe40000004100 */
[----:B------:R-:W-:Y:S02]  /*2fb0*/  HADD2.F32 R122, -RZ, R138.H1_H1 ;  /* 0x3000008aff7a7230 */ /* 0x000fe40000004100 */
[----:B------:R-:W-:-:S02]  /*2fc0*/  HADD2.F32 R121, -RZ, R148.H1_H1 ;  /* 0x30000094ff797230 */ /* 0x000fc40000004100 */
[----:B------:R-:W-:Y:S01]  /*2fd0*/  FFMA.FTZ R54, R54, R124, R123 ;  /* 0x0000007c36367223 */ /* 0x000fe2000001007b */
[----:B------:R-:W-:Y:S02]  /*2fe0*/  HADD2.F32 R83, -RZ, R94.H1_H1 ;  /* 0x3000005eff537230 */ /* 0x000fe40000004100 */
[----:B------:R-:W-:Y:S02]  /*2ff0*/  HADD2.F32 R82, -RZ, R12.H0_H0 ;  /* 0x2000000cff527230 */ /* 0x000fe40000004100 */
[----:B------:R-:W-:Y:S01]  /*3000*/  FFMA.FTZ R55, R55, R122, R121 ;  /* 0x0000007a37377223 */ /* 0x000fe20000010079 */
[----:B------:R-:W-:Y:S02]  /*3010*/  HADD2.F32 R81, -RZ, R139.H0_H0 ;  /* 0x2000008bff517230 */ /* 0x000fe40000004100 */
[----:B------:R-:W-:Y:S02]  /*3020*/  HADD2.F32 R80, -RZ, R149.H0_H0 ;  /* 0x20000095ff507230 */ /* 0x000fe40000004100 */
[----:B------:R-:W-:Y:S01]  /*3030*/  FFMA.FTZ R56, R56, R83, R82 ;  /* 0x0000005338387223 */ /* 0x000fe20000010052 */
[----:B------:R-:W-:-:S04]  /*3040*/  IMAD.WIDE.U32 R132, R101, 0x10, R128 ;  /* 0x0000001065847825 */ /* 0x000fc800078e0080 */
[----:B------:R-:W-:Y:S01]  /*3050*/  FFMA.FTZ R57, R57, R81, R80 ;  /* 0x0000005139397223 */ /* 0x000fe20000010050 */
[----:B------:R-:W-:Y:S01]  /*3060*/  IMAD.WIDE.U32 R134, R103, 0x10, R128 ;  /* 0x0000001067867825 */ /* 0x000fe200078e0080 */
[----:B------:R-:W-:Y:S03]  /*3070*/  STG.E.128 desc[UR6][R132.64], R48 ;  /* 0x0000003084007986 */ /* 0x000fe6000c101d06 */
[----:B0-----:R-:W-:Y:S01]  /*3080*/  HADD2.F32 R42, -RZ, R92.H0_H0 ;  /* 0x2000005cff2a7230 */ /* 0x001fe20000004100 */
[----:B------:R0:W-:Y:S01]  /*3090*/  STG.E.128 desc[UR6][R134.64], R52 ;  /* 0x0000003486007986 */ /* 0x0001e2000c101d06 */
[----:B-1----:R-:W-:Y:S02]  /*30a0*/  HADD2.F32 R47, -RZ, R11.H0_H0 ;  /* 0x2000000bff2f7230 */ /* 0x002fe40000004100 */
        /* <DEDUP_REMOVED lines=9> */
[----:B------:R-:W-:-:S04]  /*3140*/  IMAD.WIDE.U32 R156, R104, 0x10, R128 ;  /* 0x00000010689c7825 */ /* 0x000fc800078e0080 */
[----:B------:R-:W-:Y:S01]  /*3150*/  FFMA.FTZ R59, R59, R81, R80 ;  /* 0x000000513b3b7223 */ /* 0x000fe20000010050 */
[--C-:B------:R-:W-:Y:S02]  /*3160*/  HADD2.F32 R46, -RZ, R90.reuse.H0_H0 ;  /* 0x2000005aff2e7230 */ /* 0x100fe40000004100 */
[----:B0-----:R-:W-:Y:S02]  /*3170*/  HADD2.F32 R53, -RZ, R9.H0_H0 ;  /* 0x20000009ff357230 */ /* 0x001fe40000004100 */
[----:B------:R-:W-:Y:S01]  /*3180*/  HADD2.F32 R47, -RZ, R141.H1_H1 ;  /* 0x3000008dff2f7230 */ /* 0x000fe20000004100 */
[----:B------:R0:W-:Y:S01]  /*3190*/  STG.E.128 desc[UR6][R156.64], R56 ;  /* 0x000000389c007986 */ /* 0x0001e2000c101d06 */
[----:B------:R-:W-:Y:S02]  /*31a0*/  HADD2.F32 R52, -RZ, R151.H1_H1 ;  /* 0x30000097ff347230 */ /* 0x000fe40000004100 */
[----:B------:R-:W-:Y:S01]  /*31b0*/  FFMA.FTZ R46, R73, R46, R53 ;  /* 0x0000002e492e7223 */ /* 0x000fe20000010035 */
[----:B------:R-:W-:-:S02]  /*31c0*/  HADD2.F32 R44, -RZ, R90.H1_H1 ;  /* 0x3000005aff2c7230 */ /* 0x000fc40000004100 */
[----:B------:R-:W-:Y:S02]  /*31d0*/  HADD2.F32 R45, -RZ, R8.H0_H0 ;  /* 0x20000008ff2d7230 */ /* 0x000fe40000004100 */
[----:B------:R-:W-:Y:S01]  /*31e0*/  FFMA.FTZ R47, R72, R47, R52 ;  /* 0x0000002f482f7223 */ /* 0x000fe20000010034 */
[----:B------:R-:W-:Y:S02]  /*31f0*/  HADD2.F32 R52, -RZ, R86.H1_H1 ;  /* 0x30000056ff347230 */ /* 0x000fe40000004100 */
[----:B------:R-:W-:Y:S02]  /*3200*/  HADD2.F32 R53, -RZ, R143.H0_H0 ;  /* 0x2000008fff357230 */ /* 0x000fe40000004100 */
[----:B------:R-:W-:Y:S01]  /*3210*/  FFMA.FTZ R44, R75, R44, R45 ;  /* 0x0000002c4b2c7223 */ /* 0x000fe2000001002d */
[----:B------:R-:W-:Y:S02]  /*3220*/  HADD2.F32 R49, -RZ, R92.H1_H1 ;  /* 0x3000005cff317230 */ /* 0x000fe40000004100 */
[----:B------:R-:W-:-:S02]  /*3230*/  HADD2.F32 R40, -RZ, R10.H0_H0 ;  /* 0x2000000aff287230 */ /* 0x000fc40000004100 */
[----:B------:R-:W-:Y:S02]  /*3240*/  HADD2.F32 R41, -RZ, R140.H0_H0 ;  /* 0x2000008cff297230 */ /* 0x000fe40000004100 */
[----:B------:R-:W-:Y:S02]  /*3250*/  HADD2.F32 R48, -RZ, R150.H0_H0 ;  /* 0x20000096ff307230 */ /* 0x000fe40000004100 */
[----:B------:R-:W-:Y:S01]  /*3260*/  FFMA.FTZ R40, R79, R49, R40 ;  /* 0x000000314f287223 */ /* 0x000fe20000010028 */
[----:B0-----:R-:W-:Y:S02]  /*3270*/  HADD2.F32 R57, -RZ, R4.H0_H0 ;  /* 0x20000004ff397230 */ /* 0x001fe40000004100 */
[----:B------:R-:W-:Y:S02]  /*3280*/  HADD2.F32 R56, -RZ, R153.H0_H0 ;  /* 0x20000099ff387230 */ /* 0x000fe40000004100 */
[----:B------:R-:W-:Y:S01]  /*3290*/  FFMA.FTZ R41, R78, R41, R48 ;  /* 0x000000294e297223 */ /* 0x000fe20000010030 */
[----:B------:R-:W-:-:S02]  /*32a0*/  HADD2.F32 R54, -RZ, R141.H0_H0 ;  /* 0x2000008dff367230 */ /* 0x000fc40000004100 */
[----:B------:R-:W-:Y:S01]  /*32b0*/  FFMA.FTZ R52, R67, R52, R57 ;  /* 0x0000003443347223 */ /* 0x000fe20000010039 */
[----:B------:R-:W-:Y:S02]  /*32c0*/  HADD2.F32 R45, -RZ, R151.H0_H0 ;  /* 0x20000097ff2d7230 */ /* 0x000fe40000004100 */
[----:B------:R-:W-:Y:S01]  /*32d0*/  FFMA.FTZ R53, R66, R53, R56 ;  /* 0x0000003542357223 */ /* 0x000fe20000010038 */
[----:B------:R-:W-:Y:S01]  /*32e0*/  HADD2.F32 R48, -RZ, R88.H1_H1 ;  /* 0x30000058ff307230 */ /* 0x000fe20000004100 */
[----:B------:R-:W0:Y:S01]  /*32f0*/  LDC.64 R66, c[0x0][0x380] ;  /* 0x0000e000ff427b82 */ /* 0x000e220000000a00 */
        /* <DEDUP_REMOVED lines=17> */
[----:B------:R-:W-:Y:S01]  /*3410*/  HADD2.F32 R56, -RZ, R84.H1_H1 ;  /* 0x30000054ff387230 */ /* 0x000fe20000004100 */
[----:B0-----:R-:W-:Y:S01]  /*3420*/  LEA R0, R66, R0, 0x2 ;  /* 0x0000000042007211 */ /* 0x001fe200078e10ff */
[----:B------:R-:W-:-:S02]  /*3430*/  HADD2.F32 R70, -RZ, R2.H0_H0 ;  /* 0x20000002ff467230 */ /* 0x000fc40000004100 */
[----:B------:R-:W-:Y:S01]  /*3440*/  FFMA.FTZ R55, R64, R71, R55 ;  /* 0x0000004740377223 */ /* 0x000fe20000010037 */
[----:B------:R-:W-:Y:S01]  /*3450*/  HADD2.F32 R57, -RZ, R144.H0_H0 ;  /* 0x20000090ff397230 */ /* 0x000fe20000004100 */
[----:B------:R-:W-:Y:S01]  /*3460*/  ISETP.GE.AND P0, PT, R0, R67, PT ;  /* 0x000000430000720c */ /* 0x000fe20003f06270 */
        /* <DEDUP_REMOVED lines=8> */
[----:B------:R-:W-:-:S04]  /*34f0*/  IMAD.WIDE.U32 R122, R108, 0x10, R128 ;  /* 0x000000106c7a7825 */ /* 0x000fc800078e0080 */
[----:B------:R-:W-:Y:S01]  /*3500*/  FFMA.FTZ R59, R60, R59, R65 ;  /* 0x0000003b3c3b7223 */ /* 0x000fe20000010041 */
[--C-:B------:R-:W-:Y:S01]  /*3510*/  IMAD.WIDE.U32 R108, R109, 0x10, R128.reuse ;  /* 0x000000106d6c7825 */ /* 0x100fe200078e0080 */
[----:B------:R0:W-:Y:S03]  /*3520*/  STG.E.128 desc[UR6][R122.64], R40 ;  /* 0x000000287a007986 */ /* 0x0001e6000c101d06 */
[--C-:B------:R-:W-:Y:S01]  /*3530*/  IMAD.WIDE.U32 R124, R112, 0x10, R128.reuse ;  /* 0x00000010707c7825 */ /* 0x100fe200078e0080 */
[----:B------:R0:W-:Y:S03]  /*3540*/  STG.E.128 desc[UR6][R108.64], R44 ;  /* 0x0000002c6c007986 */ /* 0x0001e6000c101d06 */
[--C-:B------:R-:W-:Y:S01]  /*3550*/  IMAD.WIDE.U32 R112, R113, 0x10, R128.reuse ;  /* 0x0000001071707825 */ /* 0x100fe200078e0080 */
[----:B------:R0:W-:Y:S03]  /*3560*/  STG.E.128 desc[UR6][R124.64], R48 ;  /* 0x000000307c007986 */ /* 0x0001e6000c101d06 */
[----:B------:R-:W-:Y:S01]  /*3570*/  IMAD.WIDE.U32 R128, R119, 0x10, R128 ;  /* 0x0000001077807825 */ /* 0x000fe200078e0080 */
[----:B------:R0:W-:Y:S04]  /*3580*/  STG.E.128 desc[UR6][R112.64], R52 ;  /* 0x0000003470007986 */ /* 0x0001e8000c101d06 */
[----:B------:R0:W-:Y:S01]  /*3590*/  STG.E.128 desc[UR6][R128.64], R56 ;  /* 0x0000003880007986 */ /* 0x0001e2000c101d06 */
[----:B------:R-:W-:Y:S05]  /*35a0*/  @!P0 BRA `(.L_x_36417) ;  /* 0xffffffd800288947 */ /* 0x000fea000383ffff */
[----:B------:R-:W-:Y:S05]  /*35b0*/  EXIT ;  /* 0x000000000000794d */ /* 0x000fea0003800000 */
.L_x_36415:
        /* <DEDUP_REMOVED lines=22> */
[----:B------:R-:W-:Y:S02]  /*3720*/  SHF.R.U32.HI R138, RZ, 0x10, R113 ;  /* 0x00000010ff8a7819 */ /* 0x000fe40000011671 */
        /* <DEDUP_REMOVED lines=9> */
[--C-:B------:R-:W-:Y:S02]  /*37c0*/  SHF.R.U64 R56, R116, 0x10, R117.reuse ;  /* 0x0000001074387819 */ /* 0x100fe40000001275 */
[----:B------:R-:W-:Y:S02]  /*37d0*/  SHF.R.U32.HI R116, RZ, 0x10, R117 ;  /* 0x00000010ff747819 */ /* 0x000fe40000011675 */
[--C-:B------:R-:W-:Y:S02]  /*37e0*/  SHF.R.U64 R57, R114, 0x10, R115.reuse ;  /* 0x0000001072397819 */ /* 0x100fe40000001273 */
[----:B------:R-:W-:Y:S02]  /*37f0*/  SHF.R.U32.HI R114, RZ, 0x10, R115 ;  /* 0x00000010ff727819 */ /* 0x000fe40000011673 */
[----:B------:R-:W-:-:S02]  /*3800*/  SHF.R.U64 R117, R54, 0x10, R55 ;  /* 0x0000001036757819 */ /* 0x000fc40000001237 */
[----:B------:R-:W-:Y:S02]  /*3810*/  SHF.R.U64 R126, R38, 0x10, R39 ;  /* 0x00000010267e7819 */ /* 0x000fe40000001227 */
[----:B------:R-:W-:Y:S02]  /*3820*/  SHF.R.U64 R127, R40, 0x10, R41 ;  /* 0x00000010287f7819 */ /* 0x000fe40000001229 */
[----:B------:R-:W-:Y:S02]  /*3830*/  SHF.R.U64 R128, R42, 0x10, R43 ;  /* 0x000000102a807819 */ /* 0x000fe4000000122b */
[----:B------:R-:W-:Y:S02]  /*3840*/  SHF.R.U64 R129, R44, 0x10, R45 ;  /* 0x000000102c817819 */ /* 0x000fe4000000122d */
[----:B------:R-:W-:Y:S02]  /*3850*/  SHF.R.U64 R130, R46, 0x10, R47 ;  /* 0x000000102e827819 */ /* 0x000fe4000000122f */
[----:B------:R-:W-:-:S02]  /*3860*/  SHF.R.U64 R131, R48, 0x10, R49 ;  /* 0x0000001030837819 */ /* 0x000fc40000001231 */
[----:B------:R-:W-:Y:S02]  /*3870*/  SHF.R.U64 R132, R50, 0x10, R51 ;  /* 0x0000001032847819 */ /* 0x000fe40000001233 */
[----:B------:R-:W-:Y:S02]  /*3880*/  SHF.R.U64 R133, R52, 0x10, R53 ;  /* 0x0000001034857819 */ /* 0x000fe40000001235 */
[----:B------:R-:W-:Y:S02]  /*3890*/  PRMT R140, R140, 0x5410, R36 ;  /* 0x000054108c8c7816 */ /* 0x000fe40000000024 */
[----:B------:R-:W-:Y:S02]  /*38a0*/  PRMT R141, R141, 0x5410, R37 ;  /* 0x000054108d8d7816 */ /* 0x000fe40000000025 */
[--C-:B------:R-:W-:Y:S02]  /*38b0*/  SHF.R.U64 R115, R110, 0x10, R111.reuse ;  /* 0x000000106e737819 */ /* 0x100fe4000000126f */
        /* <DEDUP_REMOVED lines=10> */
[--C-:B------:R-:W-:Y:S02]  /*3960*/  SHF.R.U64 R142, R4, 0x10, R5.reuse ;  /* 0x00000010048e7819 */ /* 0x100fe40000001205 */
[----:B------:R-:W-:Y:S02]  /*3970*/  SHF.R.U32.HI R36, RZ, 0x10, R5 ;  /* 0x00000010ff247819 */ /* 0x000fe40000011605 */
[----:B------:R-:W-:-:S02]  /*3980*/  SHF.R.U64 R143, R2, 0x10, R3 ;  /* 0x00000010028f7819 */ /* 0x000fc40000001203 */
[----:B------:R-:W-:Y:S02]  /*3990*/  SHF.R.U32.HI R37, RZ, 0x10, R3 ;  /* 0x00000010ff257819 */ /* 0x000fe40000011603 */
        /* <DEDUP_REMOVED lines=15> */
.L_x_36443:
[----:B0-----:R-:W0:Y:S01]  /*3a90*/  LDC.64 R80, c[0x0][0x3e0] ;  /* 0x0000f800ff507b82 */ /* 0x001e220000000a00 */
[----:B------:R-:W-:-:S05]  /*3aa0*/  IMAD R42, R0, UR4, RZ ;  /* 0x00000004002a7c24 */ /* 0x000fca000f8e02ff */
[----:B------:R-:W-:Y:S02]  /*3ab0*/  SHF.R.S32.HI R43, RZ, 0x1f, R42 ;  /* 0x0000001fff2b7819 */ /* 0x000fe4000001142a */
[----:B------:R-:W1:Y:S02]  /*3ac0*/  LDC.64 R82, c[0x0][0x390] ;  /* 0x0000e400ff527b82 */ /* 0x000e640000000a00 */
[----:B------:R-:W-:-:S04]  /*3ad0*/  LEA.HI R43, R43, R42, RZ, 0x2 ;  /* 0x0000002a2b2b7211 */ /* 0x000fc800078f10ff */
[----:B------:R-:W-:Y:S02]  /*3ae0*/  LEA.HI.SX32 R98, R43, R34, 0x1e ;  /* 0x000000222b627211 */ /* 0x000fe400078ff2ff */
[----:B------:R-:W2:Y:S01]  /*3af0*/  @P1 LDC.64 R40, c[0x0][0x3a0] ;  /* 0x0000e800ff281b82 */ /* 0x000ea20000000a00 */
[----:B0-----:R-:W-:-:S07]  /*3b00*/  IMAD.WIDE R80, R0, 0x4, R80 ;  /* 0x0000000400507825 */ /* 0x001fce00078e0250 */
[----:B------:R-:W0:Y:S01]  /*3b10*/  LDC.64 R122, c[0x0][0x3a8] ;  /* 0x0000ea00ff7a7b82 */ /* 0x000e220000000a00 */
[----:B------:R-:W3:Y:S01]  /*3b20*/  LDG.E R80, desc[UR6][R80.64] ;  /* 0x0000000650507981 */ /* 0x000ee2000c1e1900 */
[----:B-1----:R-:W-:-:S06]  /*3b30*/  IMAD.WIDE.U32 R44, R98, 0x10, R82 ;  /* 0x00000010622c7825 */ /* 0x002fcc00078e0052 */
[----:B------:R-:W1:Y:S01]  /*3b40*/  @P1 LDC.64 R48, c[0x0][0x3a0] ;  /* 0x0000e800ff301b82 */ /* 0x000e620000000a00 */
[----:B------:R-:W3:Y:S01]  /*3b50*/  LDG.E.128 R44, desc[UR6][R44.64] ;  /* 0x000000062c2c7981 */ /* 0x000ee2000c1e1d00 */
[----:B--2---:R-:W-:-:S05]  /*3b60*/  @P1 IMAD.WIDE.U32 R40, R98, 0x10, R40 ;  /* 0x0000001062281825 */ /* 0x004fca00078e0028 */
[----:B------:R-:W2:Y:S01]  /*3b70*/  @P1 LDG.E.128 R36, desc[UR6][R40.64] ;  /* 0x0000000628241981 */ /* 0x000ea2000c1e1d00 */
[--C-:B------:R-:W-:Y:S02]  /*3b80*/  SHF.R.U64 R56, R32, 0x10, R33.reuse ;  /* 0x0000001020387819 */ /* 0x100fe40000001221 */
[----:B------:R-:W-:Y:S01]  /*3b90*/  SHF.R.U32.HI R42, RZ, 0x10, R33 ;  /* 0x00000010ff2a7819 */ /* 0x000fe20000011621 */
[----:B------:R-:W-:-:S03]  /*3ba0*/  @P1 HADD2.F32 R53, -RZ, R106.H1_H1 ;  /* 0x3000006aff351230 */ /* 0x000fc60000004100 */
[----:B------:R-:W-:Y:S01]  /*3bb0*/  PRMT R56, R56, 0x5410, R42 ;  /* 0x0000541038387816 */ /* 0x000fe2000000002a */
[----:B------:R-:W-:Y:S01]  /*3bc0*/  @P1 HADD2.F32 R55, -RZ, R106.H0_H0 ;  /* 0x2000006aff371230 */ /* 0x000fe20000004100 */
[----:B------:R-:W-:-:S03]  /*3bd0*/  IADD3 R97, PT, PT, R98, 0x20, RZ ;  /* 0x0000002062617810 */ /* 0x000fc60007ffe0ff */
[----:B------:R-:W-:Y:S01]  /*3be0*/  @P1 HADD2.F32 R50, -RZ, R56.H0_H0 ;  /* 0x20000038ff321230 */ /* 0x000fe20000004100 */
[----:B------:R-:W-:Y:S01]  /*3bf0*/  BSSY.RECONVERGENT B0, `(.L_x_36418) ;  /* 0x000001a000007945 */ /* 0x000fe20003800200 */
[----:B-1----:R-:W-:-:S04]  /*3c00*/  @P1 IMAD.WIDE.U32 R48, R97, 0x10, R48 ;  /* 0x0000001061301825 */ /* 0x002fc800078e0030 */
[C---:B---3--:R-:W-:Y:S01]  /*3c10*/  @P1 FMUL.FTZ R43, R80.reuse, R44 ;  /* 0x0000002c502b1220 */ /* 0x048fe20000410000 */
[C---:B------:R-:W-:Y:S01]  /*3c20*/  @P1 FMUL.FTZ R42, R80.reuse, R45 ;  /* 0x0000002d502a1220 */ /* 0x040fe20000410000 */
[C---:B------:R-:W-:Y:S01]  /*3c30*/  @P1 FMUL.FTZ R51, R80.reuse, R46 ;  /* 0x0000002e50331220 */ /* 0x040fe20000410000 */
[----:B------:R-:W-:Y:S01]  /*3c40*/  @P1 FMUL.FTZ R54, R80, R47 ;  /* 0x0000002f50361220 */ /* 0x000fe20000410000 */
[----:B--2---:R-:W-:Y:S01]  /*3c50*/  @P1 FFMA.FTZ R40, R53, R43, R36 ;  /* 0x0000002b35281223 */ /* 0x004fe20000010024 */
[----:B------:R-:W-:Y:S02]  /*3c60*/  @P1 HADD2.F32 R43, -RZ, R56.H1_H1 ;  /* 0x30000038ff2b1230 */ /* 0x000fe40000004100 */
[----:B------:R-:W-:Y:S01]  /*3c70*/  @P1 FFMA.FTZ R41, R42, R50, R37 ;  /* 0x000000322a291223 */ /* 0x000fe20000010025 */
[----:B------:R-:W-:Y:S01]  /*3c80*/  @P1 FFMA.FTZ R42, R55, R51, R38 ;  /* 0x00000033372a1223 */ /* 0x000fe20000010026 */
[----:B0-----:R-:W-:-:S04]  /*3c90*/  IMAD.WIDE.U32 R52, R98, 0x10, R122 ;  /* 0x0000001062347825 */ /* 0x001fc800078e007a */
[----:B------:R-:W-:Y:S01]  /*3ca0*/  @P1 FFMA.FTZ R43, R54, R43, R39 ;  /* 0x0000002b362b1223 */ /* 0x000fe20000010027 */
[----:B------:R-:W-:Y:S01]  /*3cb0*/  IMAD.WIDE.U32 R50, R97, 0x10, R82 ;  /* 0x0000001061327825 */ /* 0x000fe200078e0052 */
[----:B------:R-:W-:Y:S06]  /*3cc0*/  @P1 BRA `(.L_x_36419) ;  /* 0x0000000000301947 */ /* 0x000fec0003800000 */
[C---:B------:R-:W-:Y:S01]  /*3cd0*/  FMUL.FTZ R40, R80.reuse, R44 ;  /* 0x0000002c50287220 */ /* 0x040fe20000410000 */
[C---:B------:R-:W-:Y:S01]  /*3ce0*/  FMUL.FTZ R41, R80.reuse, R45 ;  /* 0x0000002d50297220 */ /* 0x040fe20000410000 */
[C---:B------:R-:W-:Y:S01]  /*3cf0*/  FMUL.FTZ R43, R80.reuse, R47 ;  /* 0x0000002f502b7220 */ /* 0x040fe20000410000 */
[--C-:B------:R-:W-:Y:S02]  /*3d00*/  HADD2.F32 R42, -RZ, R56.reuse.H0_H0 ;  /* 0x20000038ff2a7230 */ /* 0x100fe40000004100 */
[----:B------:R-:W-:Y:S01]  /*3d10*/  FMUL.FTZ R46, R80, R46 ;  /* 0x0000002e502e7220 */ /* 0x000fe20000410000 */
[----:B------:R-:W-:Y:S02]  /*3d20*/  HADD2.F32 R44, -RZ, R56.H1_H1 ;  /* 0x30000038ff2c7230 */ /* 0x000fe40000004100 */
[--C-:B------:R-:W-:Y:S02]  /*3d30*/  HADD2.F32 R45, -RZ, R106.reuse.H1_H1 ;  /* 0x3000006aff2d7230 */ /* 0x100fe40000004100 */
[----:B------:R-:W-:Y:S01]  /*3d40*/  FMUL.FTZ R41, R41, R42 ;  /* 0x0000002a29297220 */ /* 0x000fe20000410000 */
[----:B------:R-:W-:-:S02]  /*3d50*/  HADD2.F32 R47, -RZ, R106.H0_H0 ;  /* 0x2000006aff2f7230 */ /* 0x000fc40000004100 */
[----:B------:R-:W-:Y:S01]  /*3d60*/  FMUL.FTZ R43, R43, R44 ;  /* 0x0000002c2b2b7220 */ /* 0x000fe20000410000 */
[----:B------:R-:W-:Y:S02]  /*3d70*/  FMUL.FTZ R40, R45, R40 ;  /* 0x000000282d287220 */ /* 0x000fe40000410000 */
[----:B------:R-:W-:-:S07]  /*3d80*/  FMUL.FTZ R42, R47, R46 ;  /* 0x0000002e2f2a7220 */ /* 0x000fce0000410000 */
.L_x_36419:
[----:B------:R-:W-:Y:S05]  /*3d90*/  BSYNC.RECONVERGENT B0 ;  /* 0x0000000000007941 */ /* 0x000fea0003800200 */
.L_x_36418:
[----:B------:R0:W-:Y:S04]  /*3da0*/  STG.E.128 desc[UR6][R52.64], R40 ;  /* 0x0000002834007986 */ /* 0x0001e8000c101d06 */
[----:B------:R-:W5:Y:S01]  /*3db0*/  @P1 LDG.E.128 R36, desc[UR6][R48.64] ;  /* 0x0000000630241981 */ /* 0x000f62000c1e1d00 */
[--C-:B------:R-:W-:Y:S01]  /*3dc0*/  SHF.R.U64 R54, R30, 0x10, R31.reuse ;  /* 0x000000101e367819 */ /* 0x100fe2000000121f */
[----:B------:R-:W-:Y:S01]  /*3dd0*/  BSSY.RECONVERGENT B0, `(.L_x_36420) ;  /* 0x000001e000007945 */ /* 0x000fe20003800200 */
[----:B------:R-:W-:Y:S01]  /*3de0*/  SHF.R.U32.HI R55, RZ, 0x10, R31 ;  /* 0x00000010ff377819 */ /* 0x000fe2000001161f */
[----:B------:R1:W5:Y:S03]  /*3df0*/  LDG.E.128 R44, desc[UR6][R50.64] ;  /* 0x00000006322c7981 */ /* 0x000366000c1e1d00 */
[----:B-1----:R-:W-:Y:S01]  /*3e00*/  PRMT R51, R54, 0x5410, R55 ;  /* 0x0000541036337816 */ /* 0x002fe20000000037 */
[----:B0-----:R-:W-:Y:S06]  /*3e10*/  @!P1 BRA `(.L_x_36421) ;  /* 0x0000000000349947 */ /* 0x001fec0003800000 */
[C---:B-----5:R-:W-:Y:S01]  /*3e20*/  FMUL.FTZ R49, R80.reuse, R44 ;  /* 0x0000002c50317220 */ /* 0x060fe20000410000 */
[C---:B------:R-:W-:Y:S01]  /*3e30*/  FMUL.FTZ R44, R80.reuse, R45 ;  /* 0x0000002d502c7220 */ /* 0x040fe20000410000 */
[C---:B------:R-:W-:Y:S01]  /*3e40*/  FMUL.FTZ R48, R80.reuse, R47 ;  /* 0x0000002f50307220 */ /* 0x040fe20000410000 */
[--C-:B------:R-:W-:Y:S02]  /*3e50*/  HADD2.F32 R45, -RZ, R51.reuse.H0_H0 ;  /* 0x20000033ff2d7230 */ /* 0x100fe40000004100 */
[----:B------:R-:W-:Y:S02]  /*3e60*/  HADD2.F32 R47, -RZ, R51.H1_H1 ;  /* 0x30000033ff2f7230 */ /* 0x000fe40000004100 */
[----:B------:R-:W-:Y:S01]  /*3e70*/  FMUL.FTZ R51, R80, R46 ;  /* 0x0000002e50337220 */ /* 0x000fe20000410000 */
[--C-:B------:R-:W-:Y:S02]  /*3e80*/  HADD2.F32 R53, -RZ, R102.reuse.H1_H1 ;  /* 0x30000066ff357230 */ /* 0x100fe40000004100 */
[----:B------:R-:W-:Y:S01]  /*3e90*/  FFMA.FTZ R45, R44, R45, R37 ;  /* 0x0000002d2c2d7223 */ /* 0x000fe20000010025 */
[----:B------:R-:W-:-:S02]  /*3ea0*/  HADD2.F32 R55, -RZ, R102.H0_H0 ;  /* 0x20000066ff377230 */ /* 0x000fc40000004100 */
[----:B------:R-:W-:Y:S01]  /*3eb0*/  FFMA.FTZ R47, R48, R47, R39 ;  /* 0x0000002f302f7223 */ /* 0x000fe20000010027 */
[----:B------:R-:W-:Y:S02]  /*3ec0*/  FFMA.FTZ R44, R53, R49, R36 ;  /* 0x00000031352c7223 */ /* 0x000fe40000010024 */
[----:B------:R-:W-:Y:S01]  /*3ed0*/  FFMA.FTZ R46, R55, R51, R38 ;  /* 0x00000033372e7223 */ /* 0x000fe20000010026 */
[----:B------:R-:W-:Y:S06]  /*3ee0*/  BRA `(.L_x_36422) ;  /* 0x0000000000307947 */ /* 0x000fec0003800000 */
.L_x_36421:
[--C-:B------:R-:W-:Y:S02]  /*3ef0*/  HADD2.F32 R48, -RZ, R51.reuse.H0_H0 ;  /* 0x20000033ff307230 */ /* 0x100fe40000004100 */
[C---:B-----5:R-:W-:Y:S01]  /*3f00*/  FMUL.FTZ R44, R80.reuse, R44 ;  /* 0x0000002c502c7220 */ /* 0x060fe20000410000 */
[----:B------:R-:W-:Y:S02]  /*3f10*/  HADD2.F32 R50, -RZ, R51.H1_H1 ;  /* 0x30000033ff327230 */ /* 0x000fe40000004100 */
[C---:B------:R-:W-:Y:S01]  /*3f20*/  FMUL.FTZ R45, R80.reuse, R45 ;  /* 0x0000002d502d7220 */ /* 0x040fe20000410000 */
[--C-:B------:R-:W-:Y:S02]  /*3f30*/  HADD2.F32 R49, -RZ, R102.reuse.H1_H1 ;  /* 0x30000066ff317230 */ /* 0x100fe40000004100 */
[C---:B------:R-:W-:Y:S01]  /*3f40*/  FMUL.FTZ R47, R80.reuse, R47 ;  /* 0x0000002f502f7220 */ /* 0x040fe20000410000 */
[----:B------:R-:W-:Y:S02]  /*3f50*/  HADD2.F32 R51, -RZ, R102.H0_H0 ;  /* 0x20000066ff337230 */ /* 0x000fe40000004100 */
[----:B------:R-:W-:Y:S01]  /*3f60*/  FMUL.FTZ R46, R80, R46 ;  /* 0x0000002e502e7220 */ /* 0x000fe20000410000 */
[----:B------:R-:W-:Y:S01]  /*3f70*/  FMUL.FTZ R45, R45, R48 ;  /* 0x000000302d2d7220 */ /* 0x000fe20000410000 */
[----:B------:R-:W-:Y:S01]  /*3f80*/  FMUL.FTZ R47, R47, R50 ;  /* 0x000000322f2f7220 */ /* 0x000fe20000410000 */
[----:B------:R-:W-:Y:S01]  /*3f90*/  FMUL.FTZ R44, R49, R44 ;  /* 0x0000002c312c7220 */ /* 0x000fe20000410000 */
[----:B------:R-:W-:-:S07]  /*3fa0*/  FMUL.FTZ R46, R51, R46 ;  /* 0x0000002e332e7220 */ /* 0x000fce0000410000 */
.L_x_36422:
[----:B------:R-:W-:Y:S05]  /*3fb0*/  BSYNC.RECONVERGENT B0 ;  /* 0x0000000000007941 */ /* 0x000fea0003800200 */
.L_x_36420:
[----:B------:R-:W0:Y:S01]  /*3fc0*/  @P1 LDC.64 R48, c[0x0][0x3a0] ;  /* 0x0000e800ff301b82 */ /* 0x000e220000000a00 */
[----:B------:R-:W-:Y:S01]  /*3fd0*/  IADD3 R101, PT, PT, R98, 0x40, RZ ;  /* 0x0000004062657810 */ /* 0x000fe20007ffe0ff */
[----:B------:R-:W-:-:S04]  /*3fe0*/  IMAD.WIDE.U32 R52, R97, 0x10, R122 ;  /* 0x0000001061347825 */ /* 0x000fc800078e007a */
[C---:B------:R-:W-:Y:S01]  /*3ff0*/  IMAD.WIDE.U32 R50, R101.reuse, 0x10, R82 ;  /* 0x0000001065327825 */ /* 0x040fe200078e0052 */
[----:B------:R1:W-:Y:S03]  /*4000*/  STG.E.128 desc[UR6][R52.64], R44 ;  /* 0x0000002c34007986 */ /* 0x0003e6000c101d06 */
[----:B0-----:R-:W-:-:S05]  /*4010*/  @P1 IMAD.WIDE.U32 R48, R101, 0x10, R48 ;  /* 0x0000001065301825 */ /* 0x001fca00078e0030 */
[----:B------:R1:W5:Y:S04]  /*4020*/  @P1 LDG.E.128 R36, desc[UR6][R48.64] ;  /* 0x0000000630241981 */ /* 0x000368000c1e1d00 */
[----:B------:R-:W5:Y:S01]  /*4030*/  LDG.E.128 R48, desc[UR6][R50.64] ;  /* 0x0000000632307981 */ /* 0x000f62000c1e1d00 */
[--C-:B------:R-:W-:Y:S01]  /*4040*/  SHF.R.U64 R54, R28, 0x10, R29.reuse ;  /* 0x000000101c367819 */ /* 0x100fe2000000121d */
[----:B------:R-:W-:Y:S01]  /*4050*/  BSSY.RECONVERGENT B0, `(.L_x_36423) ;  /* 0x000001d000007945 */ /* 0x000fe20003800200 */
[----:B------:R-:W-:-:S04]  /*4060*/  SHF.R.U32.HI R55, RZ, 0x10, R29 ;  /* 0x00000010ff377819 */ /* 0x000fc8000001161d */
[----:B------:R-:W-:Y:S01]  /*4070*/  PRMT R54, R54, 0x5410, R55 ;  /* 0x0000541036367816 */ /* 0x000fe20000000037 */
[----:B-1----:R-:W-:Y:S06]  /*4080*/  @!P1 BRA `(.L_x_36424) ;  /* 0x0000000000349947 */ /* 0x002fec0003800000 */
[C---:B-----5:R-:W-:Y:S01]  /*4090*/  FMUL.FTZ R53, R80.reuse, R48 ;  /* 0x0000003050357220 */ /* 0x060fe20000410000 */
[C---:B------:R-:W-:Y:S01]  /*40a0*/  FMUL.FTZ R48, R80.reuse, R49 ;  /* 0x0000003150307220 */ /* 0x040fe20000410000 */
[C---:B------:R-:W-:Y:S01]  /*40b0*/  FMUL.FTZ R52, R80.reuse, R51 ;  /* 0x0000003350347220 */ /* 0x040fe20000410000 */
[--C-:B------:R-:W-:Y:S02]  /*40c0*/  HADD2.F32 R49, -RZ, R54.reuse.H0_H0 ;  /* 0x20000036ff317230 */ /* 0x100fe40000004100 */
[----:B------:R-:W-:Y:S01]  /*40d0*/  FMUL.FTZ R55, R80, R50 ;  /* 0x0000003250377220 */ /* 0x000fe20000410000 */
[----:B------:R-:W-:Y:S02]  /*40e0*/  HADD2.F32 R51, -RZ, R54.H1_H1 ;  /* 0x30000036ff337230 */ /* 0x000fe40000004100 */
[--C-:B------:R-:W-:Y:S02]  /*40f0*/  HADD2.F32 R57, -RZ, R99.reuse.H1_H1 ;  /* 0x30000063ff397230 */ /* 0x100fe40000004100 */
[----:B------:R-:W-:Y:S01]  /*4100*/  FFMA.FTZ R49, R48, R49, R37 ;  /* 0x0000003130317223 */ /* 0x000fe20000010025 */
[----:B------:R-:W-:-:S02]  /*4110*/  HADD2.F32 R59, -RZ, R99.H0_H0 ;  /* 0x20000063ff3b7230 */ /* 0x000fc40000004100 */
[----:B------:R-:W-:Y:S01]  /*4120*/  FFMA.FTZ R51, R52, R51, R39 ;  /* 0x0000003334337223 */ /* 0x000fe20000010027 */
[----:B------:R-:W-:Y:S02]  /*4130*/  FFMA.FTZ R48, R57, R53, R36 ;  /* 0x0000003539307223 */ /* 0x000fe40000010024 */
[----:B------:R-:W-:Y:S01]  /*4140*/  FFMA.FTZ R50, R59, R55, R38 ;  /* 0x000000373b327223 */ /* 0x000fe20000010026 */
[----:B------:R-:W-:Y:S06]  /*4150*/  BRA `(.L_x_36425) ;  /* 0x0000000000307947 */ /* 0x000fec0003800000 */
.L_x_36424:
        /* <DEDUP_REMOVED lines=12> */
.L_x_36425:
[----:B------:R-:W-:Y:S05]  /*4220*/  BSYNC.RECONVERGENT B0 ;  /* 0x0000000000007941 */ /* 0x000fea0003800200 */
.L_x_36423:
        /* <DEDUP_REMOVED lines=26> */
.L_x_36427:
        /* <DEDUP_REMOVED lines=12> */
.L_x_36428:
[----:B------:R-:W-:Y:S05]  /*4490*/  BSYNC.RECONVERGENT B0 ;  /* 0x0000000000007941 */ /* 0x000fea0003800200 */
.L_x_36426:
        /* <DEDUP_REMOVED lines=26> */
.L_x_36430:
        /* <DEDUP_REMOVED lines=12> */
.L_x_36431:
[----:B------:R-:W-:Y:S05]  /*4700*/  BSYNC.RECONVERGENT B0 ;  /* 0x0000000000007941 */ /* 0x000fea0003800200 */
.L_x_36429:
[----:B------:R-:W-:Y:S01]  /*4710*/  UISETP.NE.U32.AND UP0, UPT, UR8, URZ, UPT ;  /* 0x000000ff0800728c */ /* 0x000fe2000bf05070 */
[----:B------:R-:W-:Y:S01]  /*4720*/  IADD3 R108, PT, PT, R98, 0xa0, RZ ;  /* 0x000000a0626c7810 */ /* 0x000fe20007ffe0ff */
[----:B------:R-:W-:Y:S02]  /*4730*/  IMAD.WIDE.U32 R62, R104, 0x10, R122 ;  /* 0x00000010683e7825 */ /* 0x000fe400078e007a */
[----:B------:R-:W-:Y:S02]  /*4740*/  UISETP.NE.AND.EX UP0, UPT, UR9, URZ, UPT, UP0 ;  /* 0x000000ff0900728c */ /* 0x000fe4000bf05300 */
[----:B------:R-:W-:Y:S01]  /*4750*/  IMAD.WIDE.U32 R60, R108, 0x10, R82 ;  /* 0x000000106c3c7825 */ /* 0x000fe200078e0052 */
[----:B------:R0:W-:Y:S03]  /*4760*/  STG.E.128 desc[UR6][R62.64], R56 ;  /* 0x000000383e007986 */ /* 0x0001e6000c101d06 */
[----:B------:R-:W-:-:S13]  /*4770*/  PLOP3.LUT P1, PT, PT, PT, UP0, 0x80, 0x8 ;  /* 0x000000000008781c */ /* 0x000fda0003f2f008 */
[----:B------:R-:W1:Y:S01]  /*4780*/  @P1 LDC.64 R64, c[0x0][0x3a0] ;  /* 0x0000e800ff401b82 */ /* 0x000e620000000a00 */
[----:B0-----:R-:W5:Y:S01]  /*4790*/  LDG.E.128 R60, desc[UR6][R60.64] ;  /* 0x000000063c3c7981 */ /* 0x001f62000c1e1d00 */
[----:B-1----:R-:W-:-:S05]  /*47a0*/  @P1 IMAD.WIDE.U32 R64, R108, 0x10, R64 ;  /* 0x000000106c401825 */ /* 0x002fca00078e0040 */
[----:B------:R0:W5:Y:S01]  /*47b0*/  @P1 LDG.E.128 R36, desc[UR6][R64.64] ;  /* 0x0000000640241981 */ /* 0x000162000c1e1d00 */
[--C-:B------:R-:W-:Y:S02]  /*47c0*/  SHF.R.U64 R67, R22, 0x10, R23.reuse ;  /* 0x0000001016437819 */ /* 0x100fe40000001217 */
[----:B------:R-:W-:Y:S01]  /*47d0*/  SHF.R.U32.HI R66, RZ, 0x10, R23 ;  /* 0x00000010ff427819 */ /* 0x000fe20000011617 */
[----:B------:R-:W-:Y:S06]  /*47e0*/  @!P1 BRA `(.L_x_36432) ;  /* 0x0000000000349947 */ /* 0x000fec0003800000 */
[----:B------:R-:W-:Y:S02]  /*47f0*/  HADD2.F32 R67, -RZ, R67.H0_H0 ;  /* 0x20000043ff437230 */ /* 0x000fe40000004100 */
[C---:B-----5:R-:W-:Y:S01]  /*4800*/  FMUL.FTZ R60, R80.reuse, R60 ;  /* 0x0000003c503c7220 */ /* 0x060fe20000410000 */
[----:B------:R-:W-:Y:S02]  /*4810*/  HADD2.F32 R66, -RZ, R66.H0_H0 ;  /* 0x20000042ff427230 */ /* 0x000fe40000004100 */
[C---:B------:R-:W-:Y:S01]  /*4820*/  FMUL.FTZ R61, R80.reuse, R61 ;  /* 0x0000003d503d7220 */ /* 0x040fe20000410000 */
[--C-:B0-----:R-:W-:Y:S02]  /*4830*/  HADD2.F32 R65, -RZ, R91.reuse.H1_H1 ;  /* 0x3000005bff417230 */ /* 0x101fe40000004100 */
[C---:B------:R-:W-:Y:S01]  /*4840*/  FMUL.FTZ R63, R80.reuse, R63 ;  /* 0x0000003f503f7220 */ /* 0x040fe20000410000 */
[----:B------:R-:W-:Y:S02]  /*4850*/  HADD2.F32 R64, -RZ, R91.H0_H0 ;  /* 0x2000005bff407230 */ /* 0x000fe40000004100 */
[----:B------:R-:W-:Y:S01]  /*4860*/  FMUL.FTZ R62, R80, R62 ;  /* 0x0000003e503e7220 */ /* 0x000fe20000410000 */
[----:B------:R-:W-:Y:S01]  /*4870*/  FFMA.FTZ R61, R61, R67, R37 ;  /* 0x000000433d3d7223 */ /* 0x000fe20000010025 */
[----:B------:R-:W-:Y:S01]  /*4880*/  FFMA.FTZ R63, R63, R66, R39 ;  /* 0x000000423f3f7223 */ /* 0x000fe20000010027 */
[----:B------:R-:W-:Y:S01]  /*4890*/  FFMA.FTZ R60, R65, R60, R36 ;  /* 0x0000003c413c7223 */ /* 0x000fe20000010024 */
[----:B------:R-:W-:Y:S01]  /*48a0*/  FFMA.FTZ R62, R64, R62, R38 ;  /* 0x0000003e403e7223 */ /* 0x000fe20000010026 */
[----:B------:R-:W-:Y:S06]  /*48b0*/  BRA `(.L_x_36433) ;  /* 0x0000000000307947 */ /* 0x000fec0003800000 */
.L_x_36432:
        /* <DEDUP_REMOVED lines=8> */
[----:B------:R-:W-:Y:S01]  /*4940*/  FMUL.FTZ R61, R61, R67 ;  /* 0x000000433d3d7220 */ /* 0x000fe20000410000 */
[----:B------:R-:W-:Y:S01]  /*4950*/  FMUL.FTZ R63, R63, R66 ;  /* 0x000000423f3f7220 */ /* 0x000fe20000410000 */
[----:B------:R-:W-:Y:S01]  /*4960*/  FMUL.FTZ R60, R65, R60 ;  /* 0x0000003c413c7220 */ /* 0x000fe20000410000 */
[----:B------:R-:W-:-:S07]  /*4970*/  FMUL.FTZ R62, R64, R62 ;  /* 0x0000003e403e7220 */ /* 0x000fce0000410000 */
.L_x_36433:
        /* <DEDUP_REMOVED lines=8> */
[----:B-1----:R-:W-:Y:S05]  /*4a00*/  @!P1 BRA `(.L_x_36434) ;  /* 0x0000000000349947 */ /* 0x002fea0003800000 */
[C---:B-----5:R-:W-:Y:S01]  /*4a10*/  FMUL.FTZ R69, R80.reuse, R66 ;  /* 0x0000004250457220 */ /* 0x060fe20000410000 */
[--C-:B------:R-:W-:Y:S02]  /*4a20*/  HADD2.F32 R71, -RZ, R89.reuse.H1_H1 ;  /* 0x30000059ff477230 */ /* 0x100fe40000004100 */
[C---:B------:R-:W-:Y:S01]  /*4a30*/  FMUL.FTZ R64, R80.reuse, R64 ;  /* 0x0000004050407220 */ /* 0x040fe20000410000 */
[--C-:B------:R-:W-:Y:S02]  /*4a40*/  HADD2.F32 R70, -RZ, R110.reuse.H0_H0 ;  /* 0x2000006eff467230 */ /* 0x100fe40000004100 */
[C---:B------:R-:W-:Y:S01]  /*4a50*/  FMUL.FTZ R65, R80.reuse, R65 ;  /* 0x0000004150417220 */ /* 0x040fe20000410000 */
[----:B------:R-:W-:Y:S02]  /*4a60*/  HADD2.F32 R66, -RZ, R89.H0_H0 ;  /* 0x20000059ff427230 */ /* 0x000fe40000004100 */
[----:B------:R-:W-:Y:S01]  /*4a70*/  FMUL.FTZ R67, R80, R67 ;  /* 0x0000004350437220 */ /* 0x000fe20000410000 */
[----:B------:R-:W-:-:S02]  /*4a80*/  HADD2.F32 R68, -RZ, R110.H1_H1 ;  /* 0x3000006eff447230 */ /* 0x000fc40000004100 */
[----:B------:R-:W-:Y:S01]  /*4a90*/  FFMA.FTZ R64, R71, R64, R36 ;  /* 0x0000004047407223 */ /* 0x000fe20000010024 */
[----:B------:R-:W-:Y:S01]  /*4aa0*/  FFMA.FTZ R65, R65, R70, R37 ;  /* 0x0000004641417223 */ /* 0x000fe20000010025 */
[----:B------:R-:W-:Y:S01]  /*4ab0*/  FFMA.FTZ R66, R66, R69, R38 ;  /* 0x0000004542427223 */ /* 0x000fe20000010026 */
[----:B------:R-:W-:Y:S01]  /*4ac0*/  FFMA.FTZ R67, R67, R68, R39 ;  /* 0x0000004443437223 */ /* 0x000fe20000010027 */
[----:B------:R-:W-:Y:S06]  /*4ad0*/  BRA `(.L_x_36435) ;  /* 0x0000000000307947 */ /* 0x000fec0003800000 */
.L_x_36434:
        /* <DEDUP_REMOVED lines=8> */
[----:B------:R-:W-:Y:S01]  /*4b60*/  FMUL.FTZ R64, R71, R64 ;  /* 0x0000004047407220 */ /* 0x000fe20000410000 */
[----:B------:R-:W-:Y:S01]  /*4b70*/  FMUL.FTZ R65, R65, R70 ;  /* 0x0000004641417220 */ /* 0x000fe20000410000 */
[----:B------:R-:W-:Y:S01]  /*4b80*/  FMUL.FTZ R66, R66, R69 ;  /* 0x0000004542427220 */ /* 0x000fe20000410000 */
[----:B------:R-:W-:-:S07]  /*4b90*/  FMUL.FTZ R67, R67, R68 ;  /* 0x0000004443437220 */ /* 0x000fce0000410000 */
.L_x_36435:
        /* <DEDUP_REMOVED lines=22> */
.L_x_36436:
        /* <DEDUP_REMOVED lines=12> */
.L_x_36437:
        /* <DEDUP_REMOVED lines=22> */
.L_x_36438:
        /* <DEDUP_REMOVED lines=12> */
.L_x_36439:
[----:B------:R-:W0:Y:S01]  /*4fe0*/  @P1 LDC.64 R76, c[0x0][0x3a0] ;  /* 0x0000e800ff4c1b82 */ /* 0x000e220000000a00 */
[----:B------:R-:W-:Y:S01]  /*4ff0*/  IADD3 R119, PT, PT, R98, 0x120, RZ ;  /* 0x0000012062777810 */ /* 0x000fe20007ffe0ff */
[----:B------:R-:W-:-:S04]  /*5000*/  IMAD.WIDE.U32 R78, R116, 0x10, R122 ;  /* 0x00000010744e7825 */ /* 0x000fc800078e007a */
[C---:B------:R-:W-:Y:S01]  /*5010*/  IMAD.WIDE.U32 R82, R119.reuse, 0x10, R82 ;  /* 0x0000001077527825 */ /* 0x040fe200078e0052 */
[----:B------:R1:W-:Y:S03]  /*5020*/  STG.E.128 desc[UR6][R78.64], R72 ;  /* 0x000000484e007986 */ /* 0x0003e6000c101d06 */
[----:B0-----:R-:W-:-:S05]  /*5030*/  @P1 IMAD.WIDE.U32 R76, R119, 0x10, R76 ;  /* 0x00000010774c1825 */ /* 0x001fca00078e004c */
[----:B------:R0:W5:Y:S04]  /*5040*/  @P1 LDG.E.128 R36, desc[UR6][R76.64] ;  /* 0x000000064c241981 */ /* 0x000168000c1e1d00 */
[----:B-1----:R0:W5:Y:S01]  /*5050*/  LDG.E.128 R76, desc[UR6][R82.64] ;  /* 0x00000006524c7981 */ /* 0x002162000c1e1d00 */
[----:B------:R-:W-:Y:S05]  /*5060*/  @!P1 BRA `(.L_x_36440) ;  /* 0x0000000000349947 */ /* 0x000fea0003800000 */
[C---:B0----5:R-:W-:Y:S01]  /*5070*/  FMUL.FTZ R82, R80.reuse, R78 ;  /* 0x0000004e50527220 */ /* 0x061fe20000410000 */
        /* <DEDUP_REMOVED lines=12> */
.L_x_36440:
        /* <DEDUP_REMOVED lines=12> */
.L_x_36441:
        /* <DEDUP_REMOVED lines=147> */
.L_x_36467:
[----:B01----:R-:W-:Y:S01]  /*5b30*/  FADD.FTZ R80, R80, R122 ;  /* 0x0000007a50507221 */ /* 0x003fe20000010000 */
[----:B------:R-:W-:Y:S01]  /*5b40*/  FMUL.FTZ R81, R120, R120 ;  /* 0x0000007878517220 */ /* 0x000fe20000410000 */
[----:B------:R-:W-:Y:S01]  /*5b50*/  ISETP.NE.AND P0, PT, RZ, UR5, PT ;  /* 0x00000005ff007c0c */ /* 0x000fe2000bf05270 */
[----:B------:R-:W0:Y:S01]  /*5b60*/  @!P2 LDC.64 R122, c[0x0][0x3c0] ;  /* 0x0000f000ff7aab82 */ /* 0x000e220000000a00 */
[----:B------:R-:W-:Y:S01]  /*5b70*/  FFMA.FTZ R80, R80, R121, UR10 ;  /* 0x0000000a50507e23 */ /* 0x000fe20008010079 */
[----:B------:R-:W-:Y:S01]  /*5b80*/  HADD2.F32 R83, -RZ, R20.H0_H0 ;  /* 0x20000014ff537230 */ /* 0x000fe20000004100 */
[----:B------:R-:W-:Y:S02]  /*5b90*/  FSEL R81, R81, RZ, P0 ;  /* 0x000000ff51517208 */ /* 0x000fe40000000000 */
[----:B------:R-:W-:-:S03]  /*5ba0*/  FSEL R82, R120, RZ, !P0 ;  /* 0x000000ff78527208 */ /* 0x000fc60004000000 */
[----:B------:R-:W1:Y:S01]  /*5bb0*/  @!P2 LDC.64 R144, c[0x0][0x3c8] ;  /* 0x0000f200ff90ab82 */ /* 0x000e620000000a00 */
[----:B------:R-:W-:Y:S01]  /*5bc0*/  FADD.FTZ R81, R80, R81 ;  /* 0x0000005150517221 */ /* 0x000fe20000010000 */
[C---:B------:R-:W-:Y:S01]  /*5bd0*/  FADD.FTZ R80, -R82.reuse, R65 ;  /* 0x0000004152507221 */ /* 0x040fe20000010100 */
[C---:B------:R-:W-:Y:S01]  /*5be0*/  FADD.FTZ R64, -R82.reuse, R64 ;  /* 0x0000004052407221 */ /* 0x040fe20000010100 */
        /* <DEDUP_REMOVED lines=17> */
[----:B------:R-:W-:Y:S01]  /*5d00*/  @!P2 STG.E desc[UR6][R122.64], R120 ;  /* 0x000000787a00a986 */ /* 0x000fe2000c101906 */
[C---:B------:R-:W-:Y:S01]  /*5d10*/  FADD.FTZ R52, -R82.reuse, R52 ;  /* 0x0000003452347221 */ /* 0x040fe20000010100 */
[----:B------:R-:W-:Y:S01]  /*5d20*/  FADD.FTZ R53, -R82, R53 ;  /* 0x0000003552357221 */ /* 0x000fe20000010100 */
[----:B-1----:R-:W-:-:S04]  /*5d30*/  @!P2 IMAD.WIDE R144, R0, 0x4, R144 ;  /* 0x000000040090a825 */ /* 0x002fc800078e0290 */
[C---:B------:R-:W-:Y:S01]  /*5d40*/  FADD.FTZ R54, -R82.reuse, R54 ;  /* 0x0000003652367221 */ /* 0x040fe20000010100 */
[C---:B------:R-:W-:Y:S01]  /*5d50*/  FADD.FTZ R55, -R82.reuse, R55 ;  /* 0x0000003752377221 */ /* 0x040fe20000010100 */
[C---:B------:R-:W-:Y:S01]  /*5d60*/  FADD.FTZ R56, -R82.reuse, R56 ;  /* 0x0000003852387221 */ /* 0x040fe20000010100 */
[C---:B------:R-:W-:Y:S01]  /*5d70*/  FADD.FTZ R57, -R82.reuse, R57 ;  /* 0x0000003952397221 */ /* 0x040fe20000010100 */
[----:B--2---:R0:W-:Y:S01]  /*5d80*/  @!P2 STG.E desc[UR6][R144.64], R65 ;  /* 0x000000419000a986 */ /* 0x0041e2000c101906 */
        /* <DEDUP_REMOVED lines=11> */
[----:B0-----:R-:W0:Y:S01]  /*5e40*/  LDC.64 R144, c[0x0][0x428] ;  /* 0x00010a00ff907b82 */ /* 0x001e220000000a00 */
        /* <DEDUP_REMOVED lines=8> */
[C---:B------:R-:W-:Y:S01]  /*5ed0*/  FMUL.FTZ R124, R65.reuse, R66 ;  /* 0x00000042417c7220 */ /* 0x040fe20000410000 */
[----:B------:R-:W-:Y:S02]  /*5ee0*/  HADD2.F32 R75, -RZ, R118.H0_H0 ;  /* 0x20000076ff4b7230 */ /* 0x000fe40000004100 */
[C---:B------:R-:W-:Y:S01]  /*5ef0*/  FMUL.FTZ R40, R65.reuse, R40 ;  /* 0x0000002841287220 */ /* 0x040fe20000410000 */
[----:B------:R-:W-:Y:S02]  /*5f00*/  HADD2.F32 R74, -RZ, R134.H0_H0 ;  /* 0x20000086ff4a7230 */ /* 0x000fe40000004100 */
[C---:B------:R-:W-:Y:S01]  /*5f10*/  FMUL.FTZ R64, R65.reuse, R77 ;  /* 0x0000004d41407220 */ /* 0x040fe20000410000 */
[C---:B------:R-:W-:Y:S01]  /*5f20*/  FMUL.FTZ R66, R65.reuse, R78 ;  /* 0x0000004e41427220 */ /* 0x040fe20000410000 */
[----:B------:R-:W-:Y:S01]  /*5f30*/  FMUL.FTZ R41, R65, R41 ;  /* 0x0000002941297220 */ /* 0x000fe20000410000 */
[----:B------:R-:W-:-:S02]  /*5f40*/  HADD2.F32 R78, -RZ, R105.H1_H1 ;  /* 0x30000069ff4e7230 */ /* 0x000fc40000004100 */
[C---:B------:R-:W-:Y:S01]  /*5f50*/  FMUL.FTZ R44, R65.reuse, R44 ;  /* 0x0000002c412c7220 */ /* 0x040fe20000410000 */
[----:B------:R-:W-:Y:S02]  /*5f60*/  HADD2.F32 R77, -RZ, R18.H0_H0 ;  /* 0x20000012ff4d7230 */ /* 0x000fe40000004100 */
        /* <DEDUP_REMOVED lines=35> */
[----:B------:R-:W-:-:S02]  /*61a0*/  HADD2.F32 R121, -RZ, R107.H0_H0 ;  /* 0x2000006bff797230 */ /* 0x000fc40000004100 */
[----:B------:R-:W-:Y:S01]  /*61b0*/  FFMA.FTZ R44, R78, R44, R77 ;  /* 0x0000002c4e2c7223 */ /* 0x000fe2000001004d */
[----:B------:R-:W-:Y:S02]  /*61c0*/  HADD2.F32 R83, -RZ, R21.H0_H0 ;  /* 0x20000015ff537230 */ /* 0x000fe40000004100 */
        /* <DEDUP_REMOVED lines=27> */
[----:B0-----:R-:W-:-:S04]  /*6380*/  IMAD.WIDE.U32 R150, R98, 0x10, R144 ;  /* 0x0000001062967825 */ /* 0x001fc800078e0090 */
[----:B------:R-:W-:Y:S01]  /*6390*/  FFMA.FTZ R54, R78, R54, R77 ;  /* 0x000000364e367223 */ /* 0x000fe2000001004d */
[----:B------:R-:W-:Y:S01]  /*63a0*/  IMAD.WIDE.U32 R152, R97, 0x10, R144 ;  /* 0x0000001061987825 */ /* 0x000fe200078e0090 */
[----:B------:R-:W-:Y:S01]  /*63b0*/  SHF.R.U64 R78, R112, 0x10, R113 ;  /* 0x00000010704e7819 */ /* 0x000fe20000001271 */
[----:B------:R0:W-:Y:S01]  /*63c0*/  STG.E.128 desc[UR6][R150.64], R40 ;  /* 0x0000002896007986 */ /* 0x0001e2000c101d06 */
[----:B------:R-:W-:Y:S01]  /*63d0*/  SHF.R.U64 R77, R12, 0x10, R13 ;  /* 0x000000100c4d7819 */ /* 0x000fe2000000120d */
[----:B------:R-:W-:Y:S02]  /*63e0*/  IMAD.WIDE.U32 R154, R101, 0x10, R144 ;  /* 0x00000010659a7825 */ /* 0x000fe400078e0090 */
[----:B------:R-:W-:Y:S02]  /*63f0*/  STG.E.128 desc[UR6][R152.64], R44 ;  /* 0x0000002c98007986 */ /* 0x000fe4000c101d06 */
[----:B------:R-:W-:Y:S02]  /*6400*/  HADD2.F32 R121, -RZ, R96.H1_H1 ;  /* 0x30000060ff797230 */ /* 0x000fe40000004100 */
[----:B------:R-:W-:Y:S01]  /*6410*/  HADD2.F32 R83, -RZ, R14.H0_H0 ;  /* 0x2000000eff537230 */ /* 0x000fe20000004100 */
[----:B------:R1:W-:Y:S01]  /*6420*/  STG.E.128 desc[UR6][R154.64], R48 ;  /* 0x000000309a007986 */ /* 0x0003e2000c101d06 */
[----:B------:R-:W-:-:S02]  /*6430*/  HADD2.F32 R82, -RZ, R128.H0_H0 ;  /* 0x20000080ff527230 */ /* 0x000fc40000004100 */
[--C-:B------:R-:W-:Y:S02]  /*6440*/  HADD2.F32 R79, -RZ, R137.reuse.H0_H0 ;  /* 0x20000089ff4f7230 */ /* 0x100fe40000004100 */
[----:B------:R-:W-:Y:S01]  /*6450*/  FFMA.FTZ R52, R121, R52, R83 ;  /* 0x0000003479347223 */ /* 0x000fe20000010053 */
[----:B------:R-:W-:Y:S02]  /*6460*/  HADD2.F32 R76, -RZ, R128.H1_H1 ;  /* 0x30000080ff4c7230 */ /* 0x000fe40000004100 */
[----:B------:R-:W-:Y:S02]  /*6470*/  HADD2.F32 R75, -RZ, R137.H1_H1 ;  /* 0x30000089ff4b7230 */ /* 0x000fe40000004100 */
[----:B------:R-:W-:Y:S01]  /*6480*/  FFMA.FTZ R53, R53, R82, R79 ;  /* 0x0000005235357223 */ /* 0x000fe2000001004f */
[----:B------:R-:W-:Y:S02]  /*6490*/  HADD2.F32 R74, -RZ, R94.H1_H1 ;  /* 0x3000005eff4a7230 */ /* 0x000fe40000004100 */
[----:B------:R-:W-:-:S02]  /*64a0*/  HADD2.F32 R65, -RZ, R12.H0_H0 ;  /* 0x2000000cff417230 */ /* 0x000fc40000004100 */
[----:B------:R-:W-:Y:S01]  /*64b0*/  FFMA.FTZ R55, R55, R76, R75 ;  /* 0x0000004c37377223 */ /* 0x000fe2000001004b */
[----:B------:R-:W-:-:S04]  /*64c0*/  IMAD.WIDE.U32 R156, R103, 0x10, R144 ;  /* 0x00000010679c7825 */ /* 0x000fc800078e0090 */
[----:B------:R-:W-:Y:S01]  /*64d0*/  FFMA.FTZ R56, R74, R56, R65 ;  /* 0x000000384a387223 */ /* 0x000fe20000010041 */
[----:B0-----:R-:W-:Y:S01]  /*64e0*/  HADD2.F32 R40, -RZ, R10.H0_H0 ;  /* 0x2000000aff287230 */ /* 0x001fe20000004100 */
[----:B------:R0:W-:Y:S01]  /*64f0*/  STG.E.128 desc[UR6][R156.64], R52 ;  /* 0x000000349c007986 */ /* 0x0001e2000c101d06 */
[----:B-1----:R-:W-:Y:S02]  /*6500*/  HADD2.F32 R49, -RZ, R92.H1_H1 ;  /* 0x3000005cff317230 */ /* 0x002fe40000004100 */
[----:B------:R-:W-:Y:S02]  /*6510*/  HADD2.F32 R41, -RZ, R129.H0_H0 ;  /* 0x20000081ff297230 */ /* 0x000fe40000004100 */
[----:B------:R-:W-:Y:S02]  /*6520*/  HADD2.F32 R48, -RZ, R139.H0_H0 ;  /* 0x2000008bff307230 */ /* 0x000fe40000004100 */
[----:B------:R-:W-:Y:S01]  /*6530*/  FFMA.FTZ R40, R49, R60, R40 ;  /* 0x0000003c31287223 */ /* 0x000fe20000010028 */
[----:B------:R-:W-:-:S02]  /*6540*/  HADD2.F32 R44, -RZ, R90.H1_H1 ;  /* 0x3000005aff2c7230 */ /* 0x000fc40000004100 */
[----:B------:R-:W-:Y:S02]  /*6550*/  HADD2.F32 R45, -RZ, R8.H0_H0 ;  /* 0x20000008ff2d7230 */ /* 0x000fe40000004100 */
[----:B------:R-:W-:Y:S01]  /*6560*/  FFMA.FTZ R41, R61, R41, R48 ;  /* 0x000000293d297223 */ /* 0x000fe20000010030 */
[----:B------:R-:W-:Y:S01]  /*6570*/  HADD2.F32 R76, -RZ, R94.H0_H0 ;  /* 0x2000005eff4c7230 */ /* 0x000fe20000004100 */
[----:B------:R-:W1:Y:S01]  /*6580*/  LDC.64 R60, c[0x0][0x380] ;  /* 0x0000e000ff3c7b82 */ /* 0x000e620000000a00 */
[----:B------:R-:W-:Y:S02]  /*6590*/  HADD2.F32 R75, -RZ, R13.H0_H0 ;  /* 0x2000000dff4b7230 */ /* 0x000fe40000004100 */
[----:B------:R-:W-:Y:S01]  /*65a0*/  FFMA.FTZ R44, R44, R123, R45 ;  /* 0x0000007b2c2c7223 */ /* 0x000fe2000001002d */
[--C-:B------:R-:W-:Y:S02]  /*65b0*/  HADD2.F32 R74, -RZ, R138.reuse.H0_H0 ;  /* 0x2000008aff4a7230 */ /* 0x100fe40000004100 */
[----:B------:R-:W-:-:S02]  /*65c0*/  HADD2.F32 R65, -RZ, R138.H1_H1 ;  /* 0x3000008aff417230 */ /* 0x000fc40000004100 */
        /* <DEDUP_REMOVED lines=12> */
[----:B0-----:R-:W-:Y:S01]  /*6690*/  HADD2.F32 R54, -RZ, R130.H0_H0 ;  /* 0x20000082ff367230 */ /* 0x001fe20000004100 */
[----:B------:R0:W-:Y:S01]  /*66a0*/  STG.E.128 desc[UR6][R158.64], R56 ;  /* 0x000000389e007986 */ /* 0x0001e2000c101d06 */
[----:B------:R-:W-:Y:S01]  /*66b0*/  HADD2.F32 R45, -RZ, R140.H0_H0 ;  /* 0x2000008cff2d7230 */ /* 0x000fe20000004100 */
[----:B-1----:R-:W-:Y:S01]  /*66c0*/  LEA R0, R60, R0, 0x2 ;  /* 0x000000003c007211 */ /* 0x002fe200078e10ff */
[----:B------:R-:W-:Y:S02]  /*66d0*/  HADD2.F32 R48, -RZ, R88.H1_H1 ;  /* 0x30000058ff307230 */ /* 0x000fe40000004100 */
[----:B------:R-:W-:Y:S02]  /*66e0*/  HADD2.F32 R51, -RZ, R6.H0_H0 ;  /* 0x20000006ff337230 */ /* 0x000fe40000004100 */
[----:B------:R-:W-:Y:S01]  /*66f0*/  FFMA.FTZ R45, R80, R54, R45 ;  /* 0x00000036502d7223 */ /* 0x000fe2000001002d */
[----:B------:R-:W-:Y:S01]  /*6700*/  HADD2.F32 R46, -RZ, R90.H0_H0 ;  /* 0x2000005aff2e7230 */ /* 0x000fe20000004100 */
[----:B------:R-:W-:Y:S01]  /*6710*/  ISETP.GE.AND P0, PT, R0, R61, PT ;  /* 0x0000003d0000720c */ /* 0x000fe20003f06270 */
        /* <DEDUP_REMOVED lines=8> */
[----:B------:R-:W-:-:S02]  /*67a0*/  HADD2.F32 R51, -RZ, R131.H1_H1 ;  /* 0x30000083ff337230 */ /* 0x000fc40000004100 */
[----:B0-----:R-:W-:Y:S02]  /*67b0*/  HADD2.F32 R58, -RZ, R141.H1_H1 ;  /* 0x3000008dff3a7230 */ /* 0x001fe40000004100 */
        /* <DEDUP_REMOVED lines=41> */
.L_x_36416:
[----:B------:R-:W-:Y:S01]  /*6a50*/  HFMA2 R81, -RZ, RZ, 0, 5.9604644775390625e-08 ;  /* 0x00000001ff517431 */ /* 0x000fe200000001ff */
[----:B------:R-:W-:Y:S01]  /*6a60*/  BSSY B0, `(.L_x_36444) ;  /* 0x0000006000007945 */ /* 0x000fe20003800000 */
[----:B------:R-:W-:Y:S02]  /*6a70*/  MOV R82, 0x1f ;  /* 0x0000001f00527802 */ /* 0x000fe40000000f00 */
[----:B------:R-:W-:-:S07]  /*6a80*/  MOV R83, 0xffffffff ;  /* 0xffffffff00537802 */ /* 0x000fce0000000f00 */
[----:B------:R-:W-:Y:S05]  /*6a90*/  WARPSYNC.COLLECTIVE R83, `(.L_x_36445) ;  /* 0x0000000053087348 */ /* 0x000fea0003c00000 */
[----:B------:R0:W1:Y:S02]  /*6aa0*/  SHFL.BFLY P0, R122, R80, R81, R82 ;  /* 0x0c000051507a7389 */ /* 0x0000640000000052 */
[----:B01----:R-:W-:Y:S05]  /*6ab0*/  ENDCOLLECTIVE ;  /* 0x000000000000791b */ /* 0x003fea0003800000 */
.L_x_36445:
[----:B------:R-:W-:Y:S05]  /*6ac0*/  BSYNC B0 ;  /* 0x0000000000007941 */ /* 0x000fea0003800000 */
.L_x_36444:
        /* <DEDUP_REMOVED lines=8> */
.L_x_36446:
[----:B------:R-:W-:Y:S02]  /*6b50*/  HFMA2 R81, -RZ, RZ, 0, 2.384185791015625e-07 ;  /* 0x00000004ff517431 */ /* 0x000fe400000001ff */
[----:B------:R-:W-:-:S07]  /*6b60*/  FADD.FTZ R80, R80, R122 ;  /* 0x0000007a50507221 */ /* 0x000fce0000010000 */
[----:B------:R-:W-:Y:S05]  /*6b70*/  WARPSYNC.COLLECTIVE R83, `(.L_x_36447) ;  /* 0x0000000053087348 */ /* 0x000fea0003c00000 */
[----:B------:R0:W1:Y:S02]  /*6b80*/  SHFL.BFLY P0, R122, R80, R81, R82 ;  /* 0x0c000051507a7389 */ /* 0x0000640000000052 */
[----:B01----:R-:W-:Y:S05]  /*6b90*/  ENDCOLLECTIVE ;  /* 0x000000000000791b */ /* 0x003fea0003800000 */
.L_x_36447:
[----:B------:R-:W-:Y:S01]  /*6ba0*/  MOV R81, 0x8 ;  /* 0x0000000800517802 */ /* 0x000fe20000000f00 */
[----:B------:R-:W-:-:S07]  /*6bb0*/  FADD.FTZ R80, R80, R122 ;  /* 0x0000007a50507221 */ /* 0x000fce0000010000 */
[----:B------:R-:W-:Y:S05]  /*6bc0*/  WARPSYNC.COLLECTIVE R83, `(.L_x_36448) ;  /* 0x0000000053087348 */ /* 0x000fea0003c00000 */
[----:B------:R0:W1:Y:S02]  /*6bd0*/  SHFL.BFLY P0, R122, R80, R81, R82 ;  /* 0x0c000051507a7389 */ /* 0x0000640000000052 */
[----:B01----:R-:W-:Y:S05]  /*6be0*/  ENDCOLLECTIVE ;  /* 0x000000000000791b */ /* 0x003fea0003800000 */
.L_x_36448:
[----:B------:R-:W-:Y:S02]  /*6bf0*/  HFMA2 R81, -RZ, RZ, 0, 9.5367431640625e-07 ;  /* 0x00000010ff517431 */ /* 0x000fe400000001ff */
[----:B------:R-:W-:-:S07]  /*6c00*/  FADD.FTZ R80, R80, R122 ;  /* 0x0000007a50507221 */ /* 0x000fce0000010000 */
[----:B------:R-:W-:Y:S05]  /*6c10*/  WARPSYNC.COLLECTIVE R83, `(.L_x_36449) ;  /* 0x0000000053087348 */ /* 0x000fea0003c00000 */
[----:B------:R0:W1:Y:S02]  /*6c20*/  SHFL.BFLY P0, R122, R80, R81, R82 ;  /* 0x0c000051507a7389 */ /* 0x0000640000000052 */
[----:B01----:R-:W-:Y:S05]  /*6c30*/  ENDCOLLECTIVE ;  /* 0x000000000000791b */ /* 0x003fea0003800000 */
.L_x_36449:
        /* <DEDUP_REMOVED lines=86> */
.L_x_36450:
[----:B------:R-:W-:Y:S02]  /*71a0*/  HFMA2 R81, -RZ, RZ, 0, 1.1920928955078125e-07 ;  /* 0x00000002ff517431 */ /* 0x000fe400000001ff */
[----:B------:R-:W-:-:S07]  /*71b0*/  FADD.FTZ R80, R80, R122 ;  /* 0x0000007a50507221 */ /* 0x000fce0000010000 */
[----:B------:R-:W-:Y:S05]  /*71c0*/  WARPSYNC.COLLECTIVE R83, `(.L_x_36451) ;  /* 0x0000000053087348 */ /* 0x000fea0003c00000 */
[----:B------:R0:W1:Y:S02]  /*71d0*/  SHFL.BFLY P0, R122, R80, R81, R82 ;  /* 0x0c000051507a7389 */ /* 0x0000640000000052 */
[----:B01----:R-:W-:Y:S05]  /*71e0*/  ENDCOLLECTIVE ;  /* 0x000000000000791b */ /* 0x003fea0003800000 */
.L_x_36451:
[----:B------:R-:W-:Y:S01]  /*71f0*/  MOV R81, 0x4 ;  /* 0x0000000400517802 */ /* 0x000fe20000000f00 */
[----:B------:R-:W-:-:S07]  /*7200*/  FADD.FTZ R80, R80, R122 ;  /* 0x0000007a50507221 */ /* 0x000fce0000010000 */
[----:B------:R-:W-:Y:S05]  /*7210*/  WARPSYNC.COLLECTIVE R83, `(.L_x_36452) ;  /* 0x0000000053087348 */ /* 0x000fea0003c00000 */
[----:B------:R0:W1:Y:S02]  /*7220*/  SHFL.BFLY P0, R122, R80, R81, R82 ;  /* 0x0c000051507a7389 */ /* 0x0000640000000052 */
[----:B01----:R-:W-:Y:S05]  /*7230*/  ENDCOLLECTIVE ;  /* 0x000000000000791b */ /* 0x003fea0003800000 */
.L_x_36452:
[----:B------:R-:W-:Y:S02]  /*7240*/  HFMA2 R81, -RZ, RZ, 0, 4.76837158203125e-07 ;  /* 0x00000008ff517431 */ /* 0x000fe400000001ff */
[----:B------:R-:W-:-:S07]  /*7250*/  FADD.FTZ R80, R80, R122 ;  /* 0x0000007a50507221 */ /* 0x000fce0000010000 */
[----:B------:R-:W-:Y:S05]  /*7260*/  WARPSYNC.COLLECTIVE R83, `(.L_x_36453) ;  /* 0x0000000053087348 */ /* 0x000fea0003c00000 */
[----:B------:R0:W1:Y:S02]  /*7270*/  SHFL.BFLY P0, R122, R80, R81, R82 ;  /* 0x0c000051507a7389 */ /* 0x0000640000000052 */
[----:B01----:R-:W-:Y:S05]  /*7280*/  ENDCOLLECTIVE ;  /* 0x000000000000791b */ /* 0x003fea0003800000 */
.L_x_36453:
[----:B------:R-:W-:Y:S01]  /*7290*/  MOV R81, 0x10 ;  /* 0x0000001000517802 */ /* 0x000fe20000000f00 */
[----:B------:R-:W-:-:S07]  /*72a0*/  FADD.FTZ R80, R80, R122 ;  /* 0x0000007a50507221 */ /* 0x000fce0000010000 */
[----:B------:R-:W-:Y:S05]  /*72b0*/  WARPSYNC.COLLECTIVE R83, `(.L_x_36454) ;  /* 0x0000000053087348 */ /* 0x000fea0003c00000 */
[----:B------:R0:W1:Y:S02]  /*72c0*/  SHFL.BFLY P0, R122, R80, R81, R82 ;  /* 0x0c000051507a7389 */ /* 0x0000640000000052 */
[----:B01----:R-:W-:Y:S05]  /*72d0*/  ENDCOLLECTIVE ;  /* 0x000000000000791b */ /* 0x003fea0003800000 */
.L_x_36454:
[----:B------:R-:W-:Y:S05]  /*72e0*/  BRA `(.L_x_36455) ;  /* 0xffffffb000f47947 */ /* 0x000fea000383ffff */
.L_x_36442:
[----:B------:R-:W-:Y:S01]  /*72f0*/  HFMA2 R81, -RZ, RZ, 0, 5.9604644775390625e-08 ;  /* 0x00000001ff517431 */ /* 0x000fe200000001ff */
[----:B------:R-:W-:Y:S01]  /*7300*/  BSSY B0, `(.L_x_36456) ;  /* 0x0000006000007945 */ /* 0x000fe20003800000 */
[----:B------:R-:W-:Y:S02]  /*7310*/  MOV R82, 0x1f ;  /* 0x0000001f00527802 */ /* 0x000fe40000000f00 */
[----:B------:R-:W-:-:S07]  /*7320*/  MOV R83, 0xffffffff ;  /* 0xffffffff00537802 */ /* 0x000fce0000000f00 */
[----:B------:R-:W-:Y:S05]  /*7330*/  WARPSYNC.COLLECTIVE R83, `(.L_x_36457) ;  /* 0x0000000053087348 */ /* 0x000fea0003c00000 */
[----:B------:R0:W1:Y:S02]  /*7340*/  SHFL.BFLY P0, R122, R80, R81, R82 ;  /* 0x0c000051507a7389 */ /* 0x0000640000000052 */
[----:B01----:R-:W-:Y:S05]  /*7350*/  ENDCOLLECTIVE ;  /* 0x000000000000791b */ /* 0x003fea0003800000 */
.L_x_36457:
[----:B------:R-:W-:Y:S05]  /*7360*/  BSYNC B0 ;  /* 0x0000000000007941 */ /* 0x000fea0003800000 */
.L_x_36456:
        /* <DEDUP_REMOVED lines=8> */
.L_x_36458:
[----:B------:R-:W-:Y:S02]  /*73f0*/  HFMA2 R81, -RZ, RZ, 0, 2.384185791015625e-07 ;  /* 0x00000004ff517431 */ /* 0x000fe400000001ff */
[----:B------:R-:W-:-:S07]  /*7400*/  FADD.FTZ R80, R80, R122 ;  /* 0x0000007a50507221 */ /* 0x000fce0000010000 */
[----:B------:R-:W-:Y:S05]  /*7410*/  WARPSYNC.COLLECTIVE R83, `(.L_x_36459) ;  /* 0x0000000053087348 */ /* 0x000fea0003c00000 */
[----:B------:R0:W1:Y:S02]  /*7420*/  SHFL.BFLY P0, R122, R80, R81, R82 ;  /* 0x0c000051507a7389 */ /* 0x0000640000000052 */
[----:B01----:R-:W-:Y:S05]  /*7430*/  ENDCOLLECTIVE ;  /* 0x000000000000791b */ /* 0x003fea0003800000 */
.L_x_36459:
[----:B------:R-:W-:Y:S01]  /*7440*/  MOV R81, 0x8 ;  /* 0x0000000800517802 */ /* 0x000fe20000000f00 */
[----:B------:R-:W-:-:S07]  /*7450*/  FADD.FTZ R80, R80, R122 ;  /* 0x0000007a50507221 */ /* 0x000fce0000010000 */
[----:B------:R-:W-:Y:S05]  /*7460*/  WARPSYNC.COLLECTIVE R83, `(.L_x_36460) ;  /* 0x0000000053087348 */ /* 0x000fea0003c00000 */
[----:B------:R0:W1:Y:S02]  /*7470*/  SHFL.BFLY P0, R122, R80, R81, R82 ;  /* 0x0c000051507a7389 */ /* 0x0000640000000052 */
[----:B01----:R-:W-:Y:S05]  /*7480*/  ENDCOLLECTIVE ;  /* 0x000000000000791b */ /* 0x003fea0003800000 */
.L_x_36460:
[----:B------:R-:W-:Y:S02]  /*7490*/  HFMA2 R81, -RZ, RZ, 0, 9.5367431640625e-07 ;  /* 0x00000010ff517431 */ /* 0x000fe400000001ff */
[----:B------:R-:W-:-:S07]  /*74a0*/  FADD.FTZ R80, R80, R122 ;  /* 0x0000007a50507221 */ /* 0x000fce0000010000 */
[----:B------:R-:W-:Y:S05]  /*74b0*/  WARPSYNC.COLLECTIVE R83, `(.L_x_36461) ;  /* 0x0000000053087348 */ /* 0x000fea0003c00000 */
[----:B------:R0:W1:Y:S02]  /*74c0*/  SHFL.BFLY P0, R122, R80, R81, R82 ;  /* 0x0c000051507a7389 */ /* 0x0000640000000052 */
[----:B01----:R-:W-:Y:S05]  /*74d0*/  ENDCOLLECTIVE ;  /* 0x000000000000791b */ /* 0x003fea0003800000 */
.L_x_36461:
        /* <DEDUP_REMOVED lines=86> */
.L_x_36462:
[----:B------:R-:W-:Y:S02]  /*7a40*/  HFMA2 R81, -RZ, RZ, 0, 1.1920928955078125e-07 ;  /* 0x00000002ff517431 */ /* 0x000fe400000001ff */
[----:B------:R-:W-:-:S07]  /*7a50*/  FADD.FTZ R80, R80, R122 ;  /* 0x0000007a50507221 */ /* 0x000fce0000010000 */
[----:B------:R-:W-:Y:S05]  /*7a60*/  WARPSYNC.COLLECTIVE R83, `(.L_x_36463) ;  /* 0x0000000053087348 */ /* 0x000fea0003c00000 */
[----:B------:R0:W1:Y:S02]  /*7a70*/  SHFL.BFLY P0, R122, R80, R81, R82 ;  /* 0x0c000051507a7389 */ /* 0x0000640000000052 */
[----:B01----:R-:W-:Y:S05]  /*7a80*/  ENDCOLLECTIVE ;  /* 0x000000000000791b */ /* 0x003fea0003800000 */
.L_x_36463:
[----:B------:R-:W-:Y:S01]  /*7a90*/  MOV R81, 0x4 ;  /* 0x0000000400517802 */ /* 0x000fe20000000f00 */
[----:B------:R-:W-:-:S07]  /*7aa0*/  FADD.FTZ R80, R80, R122 ;  /* 0x0000007a50507221 */ /* 0x000fce0000010000 */
[----:B------:R-:W-:Y:S05]  /*7ab0*/  WARPSYNC.COLLECTIVE R83, `(.L_x_36464) ;  /* 0x0000000053087348 */ /* 0x000fea0003c00000 */
[----:B------:R0:W1:Y:S02]  /*7ac0*/  SHFL.BFLY P0, R122, R80, R81, R82 ;  /* 0x0c000051507a7389 */ /* 0x0000640000000052 */
[----:B01----:R-:W-:Y:S05]  /*7ad0*/  ENDCOLLECTIVE ;  /* 0x000000000000791b */ /* 0x003fea0003800000 */
.L_x_36464:
[----:B------:R-:W-:Y:S02]  /*7ae0*/  HFMA2 R81, -RZ, RZ, 0, 4.76837158203125e-07 ;  /* 0x00000008ff517431 */ /* 0x000fe400000001ff */
[----:B------:R-:W-:-:S07]  /*7af0*/  FADD.FTZ R80, R80, R122 ;  /* 0x0000007a50507221 */ /* 0x000fce0000010000 */
[----:B------:R-:W-:Y:S05]  /*7b00*/  WARPSYNC.COLLECTIVE R83, `(.L_x_36465) ;  /* 0x0000000053087348 */ /* 0x000fea0003c00000 */
[----:B------:R0:W1:Y:S02]  /*7b10*/  SHFL.BFLY P0, R122, R80, R81, R82 ;  /* 0x0c000051507a7389 */ /* 0x0000640000000052 */
[----:B01----:R-:W-:Y:S05]  /*7b20*/  ENDCOLLECTIVE ;  /* 0x000000000000791b */ /* 0x003fea0003800000 */
.L_x_36465:
[----:B------:R-:W-:Y:S01]  /*7b30*/  MOV R81, 0x10 ;  /* 0x0000001000517802 */ /* 0x000fe20000000f00 */
[----:B------:R-:W-:-:S07]  /*7b40*/  FADD.FTZ R80, R80, R122 ;  /* 0x0000007a50507221 */ /* 0x000fce0000010000 */
[----:B------:R-:W-:Y:S05]  /*7b50*/  WARPSYNC.COLLECTIVE R83, `(.L_x_36466) ;  /* 0x0000000053087348 */ /* 0x000fea0003c00000 */
[----:B------:R0:W1:Y:S02]  /*7b60*/  SHFL.BFLY P0, R122, R80, R81, R82 ;  /* 0x0c000051507a7389 */ /* 0x0000640000000052 */
[----:B01----:R-:W-:Y:S05]  /*7b70*/  ENDCOLLECTIVE ;  /* 0x000000000000791b */ /* 0x003fea0003800000 */
.L_x_36466:
[----:B------:R-:W-:Y:S05]  /*7b80*/  BRA `(.L_x_36467) ;  /* 0xffffffdc00e87947 */ /* 0x000fea000383ffff */
.L_x_36468:
        /* <DEDUP_REMOVED lines=15> */
.L_x_45901:


//--------------------- .text._ZN10layer_norm13ln_fwd_kernelINS_13Kernel_traitsI6__halfffffjLj1280ELj1ELj4ELj1ELj16ENS_18Kernel_traits_baseILj1280ES2_ffffjLj128EEEEELb0ELb1ELb1ELb0EEEvNS_9FwdParamsE --------------------------
	.section	.text._ZN10layer_norm13ln_fwd_kernelINS_13Kernel_traitsI6__halfffffjLj1280ELj1ELj4ELj1ELj16ENS_18Kernel_traits_baseILj1280ES2_ffffjLj128EEEEELb0ELb1ELb1ELb0EEEvNS_9FwdParamsE,"ax",@progbits
	.align	128
        .global         _ZN10layer_norm13ln_fwd_kernelINS_13Kernel_traitsI6__halfffffjLj1280ELj1ELj4ELj1ELj16ENS_18Kernel_traits_baseILj1280ES2_ffffjLj128EEEEELb0ELb1ELb1ELb0EEEvNS_9FwdParamsE
        .type           _ZN10layer_norm13ln_fwd_kernelINS_13Kernel_traitsI6__halfffffjLj1280ELj1ELj4ELj1ELj16ENS_18Kernel_traits_baseILj1280ES2_ffffjLj128EEEEELb0ELb1ELb1ELb0EEEvNS_9FwdParamsE,@function
        .size           _ZN10layer_norm13ln_fwd_kernelINS_13Kernel_traitsI6__halfffffjLj1280ELj1ELj4ELj1ELj16ENS_18Kernel_traits_baseILj1280ES2_ffffjLj128EEEEELb0ELb1ELb1ELb0EEEvNS_9FwdParamsE,(.L_x_45902 - _ZN10layer_norm13ln_fwd_kernelINS_13Kernel_traitsI6__halfffffjLj1280ELj1ELj4ELj1ELj16ENS_18Kernel_traits_baseILj1280ES2_ffffjLj128EEEEELb0ELb1ELb1ELb0EEEvNS_9FwdParamsE)
        .other          _ZN10layer_norm13ln_fwd_kernelINS_13Kernel_traitsI6__halfffffjLj1280ELj1ELj4ELj1ELj16ENS_18Kernel_traits_baseILj1280ES2_ffffjLj128EEEEELb0ELb1ELb1ELb0EEEvNS_9FwdParamsE,@"STO_CUDA_ENTRY STV_DEFAULT"
_ZN10layer_norm13ln_fwd_kernelINS_13Kernel_traitsI6__halfffffjLj1280ELj1ELj4ELj1ELj16ENS_18Kernel_traits_baseILj1280ES2_ffffjLj128EEEEELb0ELb1ELb1ELb0EEEvNS_9FwdParamsE:
.text._ZN10layer_norm13ln_fwd_kernelINS_13Kernel_traitsI6__halfffffjLj1280ELj1ELj4ELj1ELj16ENS_18Kernel_traits_baseILj1280ES2_ffffjLj128EEEEELb0ELb1ELb1ELb0EEEvNS_9FwdParamsE:
        /* <DEDUP_REMOVED lines=130> */
.L_x_36470:
        /* <DEDUP_REMOVED lines=89> */
.L_x_36471:
[----:B------:R-:W-:Y:S05]  /*0db0*/  BSYNC.RECONVERGENT B0 ;  /* 0x0000000000007941 */ /* 0x000fea0003800200 */
.L_x_36469:
[----:B------:R-:W0:Y:S02]  /*0dc0*/  LDCU UR4, c[0x0][0x384] ;  /* 0x00007080ff0477ac */ /* 0x000e240008000800 */
[----:B0-----:R-:W-:-:S13]  /*0dd0*/  ISETP.GE.AND P0, PT, R0, UR4, PT ;  /* 0x0000000400007c0c */ /* 0x001fda000bf06270 */
[----:B------:R-:W-:Y:S05]  /*0de0*/  @P0 EXIT ;  /* 0x000000000000094d */ /* 0x000fea0003800000 */
[----:B-----5:R-:W-:Y:S01]  /*0df0*/  MOV R140, R4 ;  /* 0x00000004008c7202 */ /* 0x020fe20000000f00 */
[----:B------:R-:W0:Y:S01]  /*0e00*/  LDCU UR10, c[0x0][0x40c] ;  /* 0x00008180ff0a77ac */ /* 0x000e220008000800 */
[--C-:B------:R-:W-:Y:S02]  /*0e10*/  SHF.R.U64 R141, R4, 0x10, R5.reuse ;  /* 0x00000010048d7819 */ /* 0x100fe40000001205 */
[----:B------:R-:W-:Y:S01]  /*0e20*/  SHF.R.U32.HI R4, RZ, 0x10, R5 ;  /* 0x00000010ff047819 */ /* 0x000fe20000011605 */
[----:B------:R-:W1:Y:S01]  /*0e30*/  LDCU.U8 UR8, c[0x0][0x410] ;  /* 0x00008200ff0877ac */ /* 0x000e620008000000 */
[--C-:B------:R-:W-:Y:S02]  /*0e40*/  SHF.R.U64 R142, R70, 0x10, R71.reuse ;  /* 0x00000010468e7819 */ /* 0x100fe40000001247 */
[----:B------:R-:W-:Y:S01]  /*0e50*/  PRMT R141, R141, 0x5410, R4 ;  /* 0x000054108d8d7816 */ /* 0x000fe20000000004 */
[----:B------:R-:W2:Y:S01]  /*0e60*/  LDCU UR9, c[0x0][0x448] ;  /* 0x00008900ff0977ac */ /* 0x000ea20008000800 */
[----:B------:R-:W-:-:S02]  /*0e70*/  SHF.R.U32.HI R4, RZ, 0x10, R71 ;  /* 0x00000010ff047819 */ /* 0x000fc40000011647 */
[----:B------:R-:W-:Y:S01]  /*0e80*/  MOV R138, R6 ;  /* 0x00000006008a7202 */ /* 0x000fe20000000f00 */
[----:B------:R-:W3:Y:S01]  /*0e90*/  LDCU.64 UR4, c[0x0][0x3a0] ;  /* 0x00007400ff0477ac */ /* 0x000ee20008000a00 */
[----:B------:R-:W-:Y:S02]  /*0ea0*/  SHF.R.U64 R139, R6, 0x10, R7 ;  /* 0x00000010068b7819 */ /* 0x000fe40000001207 */
[----:B------:R-:W-:Y:S02]  /*0eb0*/  MOV R6, R5 ;  /* 0x0000000500067202 */ /* 0x000fe40000000f00 */
        /* <DEDUP_REMOVED lines=17> */
[----:B------:R-:W-:Y:S02]  /*0fd0*/  MOV R105, R28 ;  /* 0x0000001c00697202 */ /* 0x000fe40000000f00 */
[----:B------:R-:W-:Y:S02]  /*0fe0*/  MOV R103, R30 ;  /* 0x0000001e00677202 */ /* 0x000fe40000000f00 */
[----:B------:R-:W-:Y:S02]  /*0ff0*/  MOV R101, R32 ;  /* 0x0000002000657202 */ /* 0x000fe40000000f00 */
[----:B------:R-:W-:-:S02]  /*1000*/  MOV R99, R34 ;  /* 0x0000002200637202 */ /* 0x000fc40000000f00 */
[----:B------:R-:W-:Y:S02]  /*1010*/  MOV R97, R24 ;  /* 0x0000001800617202 */ /* 0x000fe40000000f00 */
[----:B------:R-:W-:Y:S02]  /*1020*/  MOV R95, R22 ;  /* 0x00000016005f7202 */ /* 0x000fe40000000f00 */
[----:B------:R-:W-:Y:S02]  /*1030*/  MOV R93, R20 ;  /* 0x00000014005d7202 */ /* 0x000fe40000000f00 */
[----:B------:R-:W-:Y:S02]  /*1040*/  SHF.R.U64 R40, R20, 0x10, R21 ;  /* 0x0000001014287819 */ /* 0x000fe40000001215 */
[----:B------:R-:W-:Y:S02]  /*1050*/  MOV R91, R36 ;  /* 0x00000024005b7202 */ /* 0x000fe40000000f00 */
[----:B------:R-:W-:-:S02]  /*1060*/  MOV R89, R38 ;  /* 0x0000002600597202 */ /* 0x000fc40000000f00 */
[----:B------:R-:W-:Y:S02]  /*1070*/  MOV R85, R26 ;  /* 0x0000001a00557202 */ /* 0x000fe40000000f00 */
        /* <DEDUP_REMOVED lines=28> */
[----:B------:R-:W-:-:S02]  /*1240*/  SHF.R.U64 R38, R38, 0x10, R39 ;  /* 0x0000001026267819 */ /* 0x000fc40000001227 */
[----:B------:R-:W-:Y:S02]  /*1250*/  MOV R87, R44 ;  /* 0x0000002c00577202 */ /* 0x000fe40000000f00 */
[----:B------:R-:W-:Y:S02]  /*1260*/  SHF.R.U64 R41, R44, 0x10, R45 ;  /* 0x000000102c297819 */ /* 0x000fe4000000122d */
[----:B------:R-:W-:Y:S02]  /*1270*/  MOV R84, R27 ;  /* 0x0000001b00547202 */ /* 0x000fe40000000f00 */
[----:B------:R-:W-:Y:S02]  /*1280*/  SHF.R.U64 R26, R26, 0x10, R27 ;  /* 0x000000101a1a7819 */ /* 0x000fe4000000121b */
[----:B------:R-:W-:Y:S02]  /*1290*/  MOV R20, R19 ;  /* 0x0000001300147202 */ /* 0x000fe40000000f00 */
[----:B------:R-:W-:-:S02]  /*12a0*/  MOV R18, R17 ;  /* 0x0000001100127202 */ /* 0x000fc40000000f00 */
[----:B------:R-:W-:Y:S02]  /*12b0*/  MOV R16, R15 ;  /* 0x0000000f00107202 */ /* 0x000fe40000000f00 */
[----:B------:R-:W-:Y:S02]  /*12c0*/  MOV R14, R13 ;  /* 0x0000000d000e7202 */ /* 0x000fe40000000f00 */
[----:B------:R-:W-:Y:S02]  /*12d0*/  MOV R12, R11 ;  /* 0x0000000b000c7202 */ /* 0x000fe40000000f00 */
[----:B------:R-:W-:Y:S02]  /*12e0*/  MOV R10, R9 ;  /* 0x00000009000a7202 */ /* 0x000fe40000000f00 */
[----:B------:R-:W-:Y:S02]  /*12f0*/  MOV R8, R7 ;  /* 0x0000000700087202 */ /* 0x000fe40000000f00 */
[----:B------:R-:W-:-:S02]  /*1300*/  MOV R77, R42 ;  /* 0x0000002a004d7202 */ /* 0x000fc40000000f00 */
        /* <DEDUP_REMOVED lines=15> */
[----:B------:R-:W-:Y:S01]  /*1400*/  SHF.R.U32.HI R31, RZ, 0x10, R31 ;  /* 0x00000010ff1f7819 */ /* 0x000fe2000001161f */
[----:B------:R-:W-:Y:S01]  /*1410*/  HADD2.F32 R80, -RZ, R80.H0_H0 ;  /* 0x20000050ff507230 */ /* 0x000fe20000004100 */
[----:B------:R-:W-:-:S02]  /*1420*/  SHF.R.U32.HI R33, RZ, 0x10, R33 ;  /* 0x00000010ff217819 */ /* 0x000fc40000011621 */
[----:B------:R-:W-:Y:S02]  /*1430*/  SHF.R.U32.HI R35, RZ, 0x10, R35 ;  /* 0x00000010ff237819 */ /* 0x000fe40000011623 */
[----:B------:R-:W-:Y:S02]  /*1440*/  SHF.R.U32.HI R25, RZ, 0x10, R25 ;  /* 0x00000010ff197819 */ /* 0x000fe40000011619 */
[----:B------:R-:W-:Y:S02]  /*1450*/  SHF.R.U32.HI R23, RZ, 0x10, R23 ;  /* 0x00000010ff177819 */ /* 0x000fe40000011617 */
[----:B------:R-:W-:Y:S02]  /*1460*/  SHF.R.U32.HI R21, RZ, 0x10, R21 ;  /* 0x00000010ff157819 */ /* 0x000fe40000011615 */
[----:B------:R-:W-:Y:S02]  /*1470*/  SHF.R.U32.HI R37, RZ, 0x10, R37 ;  /* 0x00000010ff257819 */ /* 0x000fe40000011625 */
[----:B------:R-:W-:-:S02]  /*1480*/  SHF.R.U32.HI R39, RZ, 0x10, R39 ;  /* 0x00000010ff277819 */ /* 0x000fc40000011627 */
[----:B------:R-:W-:Y:S02]  /*1490*/  MOV R86, R45 ;  /* 0x0000002d00567202 */ /* 0x000fe40000000f00 */
        /* <DEDUP_REMOVED lines=9> */
[--C-:B------:R-:W-:Y:S02]  /*1530*/  SHF.R.U64 R149, R56, 0x10, R57.reuse ;  /* 0x0000001038957819 */ /* 0x100fe40000001239 */
[----:B------:R-:W-:-:S02]  /*1540*/  SHF.R.U32.HI R4, RZ, 0x10, R57 ;  /* 0x00000010ff047819 */ /* 0x000fc40000011639 */
        /* <DEDUP_REMOVED lines=41> */
.L_x_36545:
[----:B------:R-:W0:Y:S08]  /*17e0*/  LDC.64 R52, c[0x0][0x3f0] ;  /* 0x0000fc00ff347b82 */ /* 0x000e300000000a00 */
[----:B------:R-:W1:Y:S01]  /*17f0*/  LDC.64 R54, c[0x0][0x3f8] ;  /* 0x0000fe00ff367b82 */ /* 0x000e620000000a00 */
[----:B0-----:R-:W-:-:S07]  /*1800*/  IMAD.WIDE R124, R0, 0x4, R52 ;  /* 0x00000004007c7825 */ /* 0x001fce00078e0234 */
[----:B------:R-:W0:Y:S01]  /*1810*/  LDC R53, c[0x0][0x388] ;  /* 0x0000e200ff357b82 */ /* 0x000e220000000800 */
[----:B------:R-:W2:Y:S01]  /*1820*/  LDG.E R52, desc[UR6][R124.64] ;  /* 0x000000067c347981 */ /* 0x000ea2000c1e1900 */
[----:B-1----:R-:W-:-:S05]  /*1830*/  IMAD.WIDE R122, R0, 0x4, R54 ;  /* 0x00000004007a7825 */ /* 0x002fca00078e0236 */
        /* <DEDUP_REMOVED lines=13> */
[----:B0-----:R-:W-:Y:S01]  /*1910*/  @P0 LOP3.LUT R73, R106, 0x1f, RZ, 0xc0, !PT ;  /* 0x0000001f6a490812 */ /* 0x001fe200078ec0ff */
[----:B------:R-:W-:-:S03]  /*1920*/  HFMA2 R106, -RZ, RZ, 0, 0 ;  /* 0x00000000ff6a7431 */ /* 0x000fc600000001ff */
[----:B------:R-:W-:Y:S01]  /*1930*/  @P0 LEA.HI.SX32 R106, R108, R73, 0x1e ;  /* 0x000000496c6a0211 */ /* 0x000fe200078ff2ff */
[----:B-1----:R-:W-:Y:S06]  /*1940*/  @!P5 BRA `(.L_x_36473) ;  /* 0x0000000000ecd947 */ /* 0x002fec0003800000 */
[----:B------:R-:W-:Y:S04]  /*1950*/  BSSY.RECONVERGENT B1, `(.L_x_36474) ;  /* 0x0000005000017945 */ /* 0x000fe80003800200 */
[----:B------:R-:W-:Y:S05]  /*1960*/  @!P0 BRA `(.L_x_36475) ;  /* 0x00000000000c8947 */ /* 0x000fea0003800000 */
[----:B------:R-:W0:Y:S02]  /*1970*/  LDC.64 R4, c[0x0][0x390] ;  /* 0x0000e400ff047b82 */ /* 0x000e240000000a00 */
[----:B0-----:R-:W-:-:S06]  /*1980*/  IMAD.WIDE.U32 R4, R106, 0x10, R4 ;  /* 0x000000106a047825 */ /* 0x001fcc00078e0004 */
[----:B------:R-:W5:Y:S02]  /*1990*/  LDG.E.128 R4, desc[UR6][R4.64] ;  /* 0x0000000604047981 */ /* 0x000f64000c1e1d00 */
.L_x_36475:
[----:B------:R-:W-:Y:S05]  /*19a0*/  BSYNC.RECONVERGENT B1 ;  /* 0x0000000000017941 */ /* 0x000fea0003800200 */
.L_x_36474:
[----:B------:R-:W-:Y:S01]  /*19b0*/  UISETP.NE.U32.AND UP0, UPT, UR4, URZ, UPT ;  /* 0x000000ff0400728c */ /* 0x000fe2000bf05070 */
[----:B------:R-:W-:Y:S03]  /*19c0*/  BSSY.RECONVERGENT B1, `(.L_x_36476) ;  /* 0x000002e000017945 */ /* 0x000fe60003800200 */
[----:B------:R-:W-:-:S09]  /*19d0*/  UISETP.NE.AND.EX UP0, UPT, UR5, URZ, UPT, UP0 ;  /* 0x000000ff0500728c */ /* 0x000fd2000bf05300 */
[----:B------:R-:W-:Y:S05]  /*19e0*/  BRA.U !UP0, `(.L_x_36477) ;  /* 0x0000000108647547 */ /* 0x000fea000b800000 */
[----:B------:R-:W0:Y:S02]  /*19f0*/  LDC.64 R8, c[0x0][0x3a0] ;  /* 0x0000e800ff087b82 */ /* 0x000e240000000a00 */
[----:B0-----:R-:W-:-:S06]  /*1a00*/  IMAD.WIDE.U32 R8, R55, 0x10, R8 ;  /* 0x0000001037087825 */ /* 0x001fcc00078e0008 */
[----:B------:R-:W2:Y:S01]  /*1a10*/  LDG.E.128 R8, desc[UR6][R8.64] ;  /* 0x0000000608087981 */ /* 0x000ea2000c1e1d00 */
[----:B------:R-:W-:-:S13]  /*1a20*/  ISETP.GT.AND P1, PT, R52, RZ, PT ;  /* 0x000000ff3400720c */ /* 0x000fda0003f24270 */
[----:B------:R-:W0:Y:S01]  /*1a30*/  @P1 LDC R15, c[0x0][0x40c] ;  /* 0x00010300ff0f1b82 */ /* 0x000e220000000800 */
[--C-:B------:R-:W-:Y:S02]  /*1a40*/  @P1 HADD2.F32 R107, -RZ, R104.reuse.H1_H1 ;  /* 0x30000068ff6b1230 */ /* 0x100fe40000004100 */
[----:B------:R-:W-:Y:S02]  /*1a50*/  @P1 HADD2.F32 R109, -RZ, R105.H0_H0 ;  /* 0x20000069ff6d1230 */ /* 0x000fe40000004100 */
[----:B------:R-:W-:-:S03]  /*1a60*/  @P1 HADD2.F32 R108, -RZ, R104.H0_H0 ;  /* 0x20000068ff6c1230 */ /* 0x000fc60000004100 */
[----:B------:R-:W1:Y:S08]  /*1a70*/  @P1 LDC R117, c[0x0][0x40c] ;  /* 0x00010300ff751b82 */ /* 0x000e700000000800 */
[----:B------:R-:W3:Y:S01]  /*1a80*/  @P1 LDC R112, c[0x0][0x40c] ;  /* 0x00010300ff701b82 */ /* 0x000ee20000000800 */
[----:B0----5:R-:W-:Y:S01]  /*1a90*/  @P1 FMUL.FTZ R15, R6, R15 ;  /* 0x0000000f060f1220 */ /* 0x021fe20000410000 */
[----:B-1----:R-:W-:Y:S01]  /*1aa0*/  @P1 FMUL.FTZ R117, R4, R117 ;  /* 0x0000007504751220 */ /* 0x002fe20000410000 */
[----:B---3--:R-:W-:Y:S01]  /*1ab0*/  @P1 FMUL.FTZ R112, R5, R112 ;  /* 0x0000007005701220 */ /* 0x008fe20000410000 */
[----:B--2---:R-:W-:Y:S01]  /*1ac0*/  MOV R14, R10 ;  /* 0x0000000a000e7202 */ /* 0x004fe20000000f00 */
[----:B------:R-:W-:Y:S01]  /*1ad0*/  @P1 FFMA.FTZ R14, R15, R107, R10 ;  /* 0x0000006b0f0e1223 */ /* 0x000fe2000001000a */
[----:B------:R-:W-:Y:S01]  /*1ae0*/  @!P1 MOV R12, R8 ;  /* 0x00000008000c9202 */ /* 0x000fe20000000f00 */
[----:B------:R-:W-:Y:S01]  /*1af0*/  @P1 FFMA.FTZ R12, R117, R109, R8 ;  /* 0x0000006d750c1223 */ /* 0x000fe20000010008 */
[----:B------:R-:W-:Y:S01]  /*1b00*/  MOV R13, R9 ;  /* 0x00000009000d7202 */ /* 0x000fe20000000f00 */
[----:B------:R-:W-:Y:S01]  /*1b10*/  @P1 FFMA.FTZ R13, R112, R108, R9 ;  /* 0x0000006c700d1223 */ /* 0x000fe20000010009 */
[----:B------:R-:W-:Y:S01]  /*1b20*/  MOV R15, R11 ;  /* 0x0000000b000f7202 */ /* 0x000fe20000000f00 */
[----:B------:R-:W-:Y:S06]  /*1b30*/  @!P1 BRA `(.L_x_36478) ;  /* 0x0000000000589947 */ /* 0x000fec0003800000 */
[----:B------:R-:W-:Y:S02]  /*1b40*/  HADD2.F32 R108, -RZ, R103.H1_H1 ;  /* 0x30000067ff6c7230 */ /* 0x000fe40000004100 */
[----:B------:R-:W-:-:S04]  /*1b50*/  FMUL.FTZ R112, R7, UR10 ;  /* 0x0000000a07707c20 */ /* 0x000fc80008410000 */
[----:B------:R-:W-:Y:S01]  /*1b60*/  FFMA.FTZ R15, R112, R108, R11 ;  /* 0x0000006c700f7223 */ /* 0x000fe2000001000b */
[----:B------:R-:W-:Y:S06]  /*1b70*/  BRA `(.L_x_36478) ;  /* 0x0000000000487947 */ /* 0x000fec0003800000 */
.L_x_36477:
[----:B------:R-:W0:Y:S01]  /*1b80*/  @P0 LDC R117, c[0x0][0x40c] ;  /* 0x00010300ff750b82 */ /* 0x000e220000000800 */
[----:B------:R-:W-:Y:S01]  /*1b90*/  @P0 HADD2.F32 R119, -RZ, R105.H0_H0 ;  /* 0x20000069ff770230 */ /* 0x000fe20000004100 */
[----:B------:R-:W-:Y:S01]  /*1ba0*/  CS2R R12, SRZ ;  /* 0x00000000000c7805 */ /* 0x000fe2000001ff00 */
[--C-:B------:R-:W-:Y:S01]  /*1bb0*/  @P0 HADD2.F32 R114, -RZ, R104.reuse.H0_H0 ;  /* 0x20000068ff720230 */ /* 0x100fe20000004100 */
[----:B------:R-:W-:Y:S01]  /*1bc0*/  CS2R R14, SRZ ;  /* 0x00000000000e7805 */ /* 0x000fe2000001ff00 */
[----:B------:R-:W-:Y:S02]  /*1bd0*/  @P0 HADD2.F32 R109, -RZ, R104.H1_H1 ;  /* 0x30000068ff6d0230 */ /* 0x000fe40000004100 */
[----:B------:R-:W-:Y:S01]  /*1be0*/  @P0 HADD2.F32 R107, -RZ, R103.H1_H1 ;  /* 0x30000067ff6b0230 */ /* 0x000fe20000004100 */
[----:B------:R-:W1:Y:S08]  /*1bf0*/  @P0 LDC R112, c[0x0][0x40c] ;  /* 0x00010300ff700b82 */ /* 0x000e700000000800 */
[----:B------:R-:W2:Y:S08]  /*1c00*/  @P0 LDC R123, c[0x0][0x40c] ;  /* 0x00010300ff7b0b82 */ /* 0x000eb00000000800 */
[----:B------:R-:W3:Y:S01]  /*1c10*/  @P0 LDC R108, c[0x0][0x40c] ;  /* 0x00010300ff6c0b82 */ /* 0x000ee20000000800 */
[----:B0----5:R-:W-:-:S04]  /*1c20*/  @P0 FMUL.FTZ R122, R4, R117 ;  /* 0x00000075047a0220 */ /* 0x021fc80000410000 */
[----:B------:R-:W-:Y:S01]  /*1c30*/  @P0 FMUL.FTZ R12, R122, R119 ;  /* 0x000000777a0c0220 */ /* 0x000fe20000410000 */
[----:B-1----:R-:W-:-:S04]  /*1c40*/  @P0 FMUL.FTZ R117, R5, R112 ;  /* 0x0000007005750220 */ /* 0x002fc80000410000 */
[----:B------:R-:W-:Y:S01]  /*1c50*/  @P0 FMUL.FTZ R13, R117, R114 ;  /* 0x00000072750d0220 */ /* 0x000fe20000410000 */
[----:B--2---:R-:W-:-:S04]  /*1c60*/  @P0 FMUL.FTZ R112, R6, R123 ;  /* 0x0000007b06700220 */ /* 0x004fc80000410000 */
[----:B------:R-:W-:Y:S01]  /*1c70*/  @P0 FMUL.FTZ R14, R112, R109 ;  /* 0x0000006d700e0220 */ /* 0x000fe20000410000 */
[----:B---3--:R-:W-:-:S04]  /*1c80*/  @P0 FMUL.FTZ R108, R7, R108 ;  /* 0x0000006c076c0220 */ /* 0x008fc80000410000 */
[----:B------:R-:W-:-:S07]  /*1c90*/  @P0 FMUL.FTZ R15, R108, R107 ;  /* 0x0000006b6c0f0220 */ /* 0x000fce0000410000 */
.L_x_36478:
[----:B------:R-:W-:Y:S05]  /*1ca0*/  BSYNC.RECONVERGENT B1 ;  /* 0x0000000000017941 */ /* 0x000fea0003800200 */
.L_x_36476:
[----:B------:R-:W0:Y:S01]  /*1cb0*/  LDC.64 R108, c[0x0][0x3a8] ;  /* 0x0000ea00ff6c7b82 */ /* 0x000e220000000a00 */
[----:B------:R-:W-:Y:S01]  /*1cc0*/  IADD3 R106, PT, PT, R106, 0x20, RZ ;  /* 0x000000206a6a7810 */ /* 0x000fe20007ffe0ff */
[C---:B0-----:R-:W-:Y:S01]  /*1cd0*/  IMAD.WIDE.U32 R108, R55.reuse, 0x10, R108 ;  /* 0x00000010376c7825 */ /* 0x041fe200078e006c */
[----:B------:R-:W-:-:S04]  /*1ce0*/  IADD3 R55, PT, PT, R55, 0x20, RZ ;  /* 0x0000002037377810 */ /* 0x000fc80007ffe0ff */
[----:B------:R0:W-:Y:S03]  /*1cf0*/  STG.E.128 desc[UR6][R108.64], R12 ;  /* 0x0000000c6c007986 */ /* 0x0001e6000c101d06 */
.L_x_36473:
[----:B------:R-:W-:Y:S05]  /*1d00*/  BSYNC.RECONVERGENT B0 ;  /* 0x0000000000007941 */ /* 0x000fea0003800200 */
.L_x_36472:
        /* <DEDUP_REMOVED lines=11> */
[----:B------:R1:W5:Y:S01]  /*1dc0*/  @P1 LDG.E.128 R8, desc[UR6][R16.64] ;  /* 0x0000000610081981 */ /* 0x000362000c1e1d00 */
[----:B------:R-:W-:Y:S04]  /*1dd0*/  BSSY.RECONVERGENT B1, `(.L_x_36481) ;  /* 0x000002a000017945 */ /* 0x000fe80003800200 */
[----:B------:R-:W-:Y:S05]  /*1de0*/  @!P1 BRA `(.L_x_36482) ;  /* 0x0000000000589947 */ /* 0x000fea0003800000 */
[----:B------:R-:W-:Y:S02]  /*1df0*/  ISETP.GT.AND P1, PT, R52, RZ, PT ;  /* 0x000000ff3400720c */ /* 0x000fe40003f24270 */
[----:B-1---5:R-:W-:Y:S02]  /*1e00*/  MOV R18, R10 ;  /* 0x0000000a00127202 */ /* 0x022fe40000000f00 */
[----:B------:R-:W-:Y:S02]  /*1e10*/  MOV R16, R8 ;  /* 0x0000000800107202 */ /* 0x000fe40000000f00 */
[----:B------:R-:W-:-:S07]  /*1e20*/  MOV R17, R9 ;  /* 0x0000000900117202 */ /* 0x000fce0000000f00 */
[----:B------:R-:W1:Y:S01]  /*1e30*/  @P1 LDC R19, c[0x0][0x40c] ;  /* 0x00010300ff131b82 */ /* 0x000e620000000800 */
[--C-:B0-----:R-:W-:Y:S02]  /*1e40*/  @P1 HADD2.F32 R109, -RZ, R102.reuse.H1_H1 ;  /* 0x30000066ff6d1230 */ /* 0x101fe40000004100 */
[----:B------:R-:W-:Y:S02]  /*1e50*/  @P1 HADD2.F32 R114, -RZ, R103.H0_H0 ;  /* 0x20000067ff721230 */ /* 0x000fe40000004100 */
[----:B------:R-:W-:-:S03]  /*1e60*/  @P1 HADD2.F32 R112, -RZ, R102.H0_H0 ;  /* 0x20000066ff701230 */ /* 0x000fc60000004100 */
[----:B------:R-:W0:Y:S08]  /*1e70*/  @P1 LDC R107, c[0x0][0x40c] ;  /* 0x00010300ff6b1b82 */ /* 0x000e300000000800 */
[----:B------:R-:W2:Y:S01]  /*1e80*/  @P1 LDC R108, c[0x0][0x40c] ;  /* 0x00010300ff6c1b82 */ /* 0x000ea20000000800 */
[----:B-1----:R-:W-:-:S04]  /*1e90*/  @P1 FMUL.FTZ R19, R6, R19 ;  /* 0x0000001306131220 */ /* 0x002fc80000410000 */
[----:B------:R-:W-:Y:S01]  /*1ea0*/  @P1 FFMA.FTZ R18, R19, R109, R10 ;  /* 0x0000006d13121223 */ /* 0x000fe2000001000a */
[----:B------:R-:W-:Y:S01]  /*1eb0*/  MOV R19, R11 ;  /* 0x0000000b00137202 */ /* 0x000fe20000000f00 */
[----:B0-----:R-:W-:-:S04]  /*1ec0*/  @P1 FMUL.FTZ R107, R4, R107 ;  /* 0x0000006b046b1220 */ /* 0x001fc80000410000 */
[----:B------:R-:W-:Y:S01]  /*1ed0*/  @P1 FFMA.FTZ R16, R107, R114, R8 ;  /* 0x000000726b101223 */ /* 0x000fe20000010008 */
[----:B--2---:R-:W-:-:S04]  /*1ee0*/  @P1 FMUL.FTZ R108, R5, R108 ;  /* 0x0000006c056c1220 */ /* 0x004fc80000410000 */
[----:B------:R-:W-:Y:S01]  /*1ef0*/  @P1 FFMA.FTZ R17, R108, R112, R9 ;  /* 0x000000706c111223 */ /* 0x000fe20000010009 */
[----:B------:R-:W-:Y:S06]  /*1f00*/  @!P1 BRA `(.L_x_36483) ;  /* 0x0000000000589947 */ /* 0x000fec0003800000 */
[----:B------:R-:W-:Y:S02]  /*1f10*/  HADD2.F32 R19, -RZ, R101.H1_H1 ;  /* 0x30000065ff137230 */ /* 0x000fe40000004100 */
[----:B------:R-:W-:-:S04]  /*1f20*/  FMUL.FTZ R108, R7, UR10 ;  /* 0x0000000a076c7c20 */ /* 0x000fc80008410000 */
[----:B------:R-:W-:Y:S01]  /*1f30*/  FFMA.FTZ R19, R108, R19, R11 ;  /* 0x000000136c137223 */ /* 0x000fe2000001000b */
[----:B------:R-:W-:Y:S06]  /*1f40*/  BRA `(.L_x_36483) ;  /* 0x0000000000487947 */ /* 0x000fec0003800000 */
.L_x_36482:
[----:B------:R-:W2:Y:S01]  /*1f50*/  @P0 LDC R117, c[0x0][0x40c] ;  /* 0x00010300ff750b82 */ /* 0x000ea20000000800 */
[----:B------:R-:W-:Y:S01]  /*1f60*/  @P0 HADD2.F32 R119, -RZ, R103.H0_H0 ;  /* 0x20000067ff770230 */ /* 0x000fe20000004100 */
[----:B-1----:R-:W-:Y:S01]  /*1f70*/  CS2R R16, SRZ ;  /* 0x0000000000107805 */ /* 0x002fe2000001ff00 */
[--C-:B------:R-:W-:Y:S01]  /*1f80*/  @P0 HADD2.F32 R114, -RZ, R102.reuse.H0_H0 ;  /* 0x20000066ff720230 */ /* 0x100fe20000004100 */
[----:B------:R-:W-:Y:S01]  /*1f90*/  CS2R R18, SRZ ;  /* 0x0000000000127805 */ /* 0x000fe2000001ff00 */
[----:B0-----:R-:W-:Y:S02]  /*1fa0*/  @P0 HADD2.F32 R109, -RZ, R102.H1_H1 ;  /* 0x30000066ff6d0230 */ /* 0x001fe40000004100 */
[----:B------:R-:W-:Y:S01]  /*1fb0*/  @P0 HADD2.F32 R107, -RZ, R101.H1_H1 ;  /* 0x30000065ff6b0230 */ /* 0x000fe20000004100 */
[----:B------:R-:W0:Y:S08]  /*1fc0*/  @P0 LDC R112, c[0x0][0x40c] ;  /* 0x00010300ff700b82 */ /* 0x000e300000000800 */
[----:B------:R-:W1:Y:S08]  /*1fd0*/  @P0 LDC R123, c[0x0][0x40c] ;  /* 0x00010300ff7b0b82 */ /* 0x000e700000000800 */
[----:B------:R-:W3:Y:S01]  /*1fe0*/  @P0 LDC R108, c[0x0][0x40c] ;  /* 0x00010300ff6c0b82 */ /* 0x000ee20000000800 */
[----:B--2--5:R-:W-:-:S04]  /*1ff0*/  @P0 FMUL.FTZ R122, R4, R117 ;  /* 0x00000075047a0220 */ /* 0x024fc80000410000 */
[----:B------:R-:W-:Y:S01]  /*2000*/  @P0 FMUL.FTZ R16, R122, R119 ;  /* 0x000000777a100220 */ /* 0x000fe20000410000 */
[----:B0-----:R-:W-:-:S04]  /*2010*/  @P0 FMUL.FTZ R117, R5, R112 ;  /* 0x0000007005750220 */ /* 0x001fc80000410000 */
[----:B------:R-:W-:Y:S01]  /*2020*/  @P0 FMUL.FTZ R17, R117, R114 ;  /* 0x0000007275110220 */ /* 0x000fe20000410000 */
[----:B-1----:R-:W-:-:S04]  /*2030*/  @P0 FMUL.FTZ R112, R6, R123 ;  /* 0x0000007b06700220 */ /* 0x002fc80000410000 */
[----:B------:R-:W-:Y:S01]  /*2040*/  @P0 FMUL.FTZ R18, R112, R109 ;  /* 0x0000006d70120220 */ /* 0x000fe20000410000 */
[----:B---3--:R-:W-:-:S04]  /*2050*/  @P0 FMUL.FTZ R108, R7, R108 ;  /* 0x0000006c076c0220 */ /* 0x008fc80000410000 */
[----:B------:R-:W-:-:S07]  /*2060*/  @P0 FMUL.FTZ R19, R108, R107 ;  /* 0x0000006b6c130220 */ /* 0x000fce0000410000 */
.L_x_36483:
[----:B------:R-:W-:Y:S05]  /*2070*/  BSYNC.RECONVERGENT B1 ;  /* 0x0000000000017941 */ /* 0x000fea0003800200 */
.L_x_36481:
[----:B------:R-:W0:Y:S01]  /*2080*/  LDC.64 R108, c[0x0][0x3a8] ;  /* 0x0000ea00ff6c7b82 */ /* 0x000e220000000a00 */
[----:B------:R-:W-:Y:S01]  /*2090*/  IADD3 R106, PT, PT, R106, 0x20, RZ ;  /* 0x000000206a6a7810 */ /* 0x000fe20007ffe0ff */
[C---:B0-----:R-:W-:Y:S01]  /*20a0*/  IMAD.WIDE.U32 R108, R55.reuse, 0x10, R108 ;  /* 0x00000010376c7825 */ /* 0x041fe200078e006c */
[----:B------:R-:W-:-:S04]  /*20b0*/  IADD3 R55, PT, PT, R55, 0x20, RZ ;  /* 0x0000002037377810 */ /* 0x000fc80007ffe0ff */
[----:B------:R1:W-:Y:S03]  /*20c0*/  STG.E.128 desc[UR6][R108.64], R16 ;  /* 0x000000106c007986 */ /* 0x0003e6000c101d06 */
.L_x_36480:
[----:B------:R-:W-:Y:S05]  /*20d0*/  BSYNC.RECONVERGENT B0 ;  /* 0x0000000000007941 */ /* 0x000fea0003800200 */
.L_x_36479:
        /* <DEDUP_REMOVED lines=11> */
[----:B------:R2:W5:Y:S01]  /*2190*/  @P1 LDG.E.128 R8, desc[UR6][R20.64] ;  /* 0x0000000614081981 */ /* 0x000562000c1e1d00 */
[----:B------:R-:W-:Y:S04]  /*21a0*/  BSSY.RECONVERGENT B1, `(.L_x_36486) ;  /* 0x000002a000017945 */ /* 0x000fe80003800200 */
[----:B------:R-:W-:Y:S05]  /*21b0*/  @!P1 BRA `(.L_x_36487) ;  /* 0x0000000000589947 */ /* 0x000fea0003800000 */
[----:B------:R-:W-:Y:S02]  /*21c0*/  ISETP.GT.AND P1, PT, R52, RZ, PT ;  /* 0x000000ff3400720c */ /* 0x000fe40003f24270 */
[----:B--2--5:R-:W-:Y:S02]  /*21d0*/  MOV R22, R10 ;  /* 0x0000000a00167202 */ /* 0x024fe40000000f00 */
[----:B------:R-:W-:Y:S02]  /*21e0*/  MOV R20, R8 ;  /* 0x0000000800147202 */ /* 0x000fe40000000f00 */
[----:B------:R-:W-:-:S07]  /*21f0*/  MOV R21, R9 ;  /* 0x0000000900157202 */ /* 0x000fce0000000f00 */
[----:B------:R-:W2:Y:S01]  /*2200*/  @P1 LDC R23, c[0x0][0x40c] ;  /* 0x00010300ff171b82 */ /* 0x000ea20000000800 */
[--C-:B01----:R-:W-:Y:S02]  /*2210*/  @P1 HADD2.F32 R109, -RZ, R100.reuse.H1_H1 ;  /* 0x30000064ff6d1230 */ /* 0x103fe40000004100 */
[----:B------:R-:W-:Y:S02]  /*2220*/  @P1 HADD2.F32 R114, -RZ, R101.H0_H0 ;  /* 0x20000065ff721230 */ /* 0x000fe40000004100 */
[----:B------:R-:W-:-:S03]  /*2230*/  @P1 HADD2.F32 R112, -RZ, R100.H0_H0 ;  /* 0x20000064ff701230 */ /* 0x000fc60000004100 */
[----:B------:R-:W0:Y:S08]  /*2240*/  @P1 LDC R107, c[0x0][0x40c] ;  /* 0x00010300ff6b1b82 */ /* 0x000e300000000800 */
[----:B------:R-:W1:Y:S01]  /*2250*/  @P1 LDC R108, c[0x0][0x40c] ;  /* 0x00010300ff6c1b82 */ /* 0x000e620000000800 */
[----:B--2---:R-:W-:-:S04]  /*2260*/  @P1 FMUL.FTZ R23, R6, R23 ;  /* 0x0000001706171220 */ /* 0x004fc80000410000 */
[----:B------:R-:W-:Y:S01]  /*2270*/  @P1 FFMA.FTZ R22, R23, R109, R10 ;  /* 0x0000006d17161223 */ /* 0x000fe2000001000a */
[----:B------:R-:W-:Y:S01]  /*2280*/  MOV R23, R11 ;  /* 0x0000000b00177202 */ /* 0x000fe20000000f00 */
[----:B0-----:R-:W-:-:S04]  /*2290*/  @P1 FMUL.FTZ R107, R4, R107 ;  /* 0x0000006b046b1220 */ /* 0x001fc80000410000 */
[----:B------:R-:W-:Y:S01]  /*22a0*/  @P1 FFMA.FTZ R20, R107, R114, R8 ;  /* 0x000000726b141223 */ /* 0x000fe20000010008 */
[----:B-1----:R-:W-:-:S04]  /*22b0*/  @P1 FMUL.FTZ R108, R5, R108 ;  /* 0x0000006c056c1220 */ /* 0x002fc80000410000 */
[----:B------:R-:W-:Y:S01]  /*22c0*/  @P1 FFMA.FTZ R21, R108, R112, R9 ;  /* 0x000000706c151223 */ /* 0x000fe20000010009 */
[----:B------:R-:W-:Y:S06]  /*22d0*/  @!P1 BRA `(.L_x_36488) ;  /* 0x0000000000589947 */ /* 0x000fec0003800000 */
[----:B------:R-:W-:Y:S02]  /*22e0*/  HADD2.F32 R23, -RZ, R99.H1_H1 ;  /* 0x30000063ff177230 */ /* 0x000fe40000004100 */
[----:B------:R-:W-:-:S04]  /*22f0*/  FMUL.FTZ R108, R7, UR10 ;  /* 0x0000000a076c7c20 */ /* 0x000fc80008410000 */
[----:B------:R-:W-:Y:S01]  /*2300*/  FFMA.FTZ R23, R108, R23, R11 ;  /* 0x000000176c177223 */ /* 0x000fe2000001000b */
[----:B------:R-:W-:Y:S06]  /*2310*/  BRA `(.L_x_36488) ;  /* 0x0000000000487947 */ /* 0x000fec0003800000 */
.L_x_36487:
[----:B------:R-:W3:Y:S01]  /*2320*/  @P0 LDC R117, c[0x0][0x40c] ;  /* 0x00010300ff750b82 */ /* 0x000ee20000000800 */
[----:B------:R-:W-:Y:S01]  /*2330*/  @P0 HADD2.F32 R119, -RZ, R101.H0_H0 ;  /* 0x20000065ff770230 */ /* 0x000fe20000004100 */
[----:B--2---:R-:W-:Y:S01]  /*2340*/  CS2R R20, SRZ ;  /* 0x0000000000147805 */ /* 0x004fe2000001ff00 */
[--C-:B------:R-:W-:Y:S01]  /*2350*/  @P0 HADD2.F32 R114, -RZ, R100.reuse.H0_H0 ;  /* 0x20000064ff720230 */ /* 0x100fe20000004100 */
[----:B------:R-:W-:Y:S01]  /*2360*/  CS2R R22, SRZ ;  /* 0x0000000000167805 */ /* 0x000fe2000001ff00 */
[----:B01----:R-:W-:Y:S02]  /*2370*/  @P0 HADD2.F32 R109, -RZ, R100.H1_H1 ;  /* 0x30000064ff6d0230 */ /* 0x003fe40000004100 */
[----:B------:R-:W-:Y:S01]  /*2380*/  @P0 HADD2.F32 R107, -RZ, R99.H1_H1 ;  /* 0x30000063ff6b0230 */ /* 0x000fe20000004100 */
[----:B------:R-:W0:Y:S08]  /*2390*/  @P0 LDC R112, c[0x0][0x40c] ;  /* 0x00010300ff700b82 */ /* 0x000e300000000800 */
[----:B------:R-:W1:Y:S08]  /*23a0*/  @P0 LDC R123, c[0x0][0x40c] ;  /* 0x00010300ff7b0b82 */ /* 0x000e700000000800 */
[----:B------:R-:W2:Y:S01]  /*23b0*/  @P0 LDC R108, c[0x0][0x40c] ;  /* 0x00010300ff6c0b82 */ /* 0x000ea20000000800 */
[----:B---3-5:R-:W-:-:S04]  /*23c0*/  @P0 FMUL.FTZ R122, R4, R117 ;  /* 0x00000075047a0220 */ /* 0x028fc80000410000 */
[----:B------:R-:W-:Y:S01]  /*23d0*/  @P0 FMUL.FTZ R20, R122, R119 ;  /* 0x000000777a140220 */ /* 0x000fe20000410000 */
[----:B0-----:R-:W-:-:S04]  /*23e0*/  @P0 FMUL.FTZ R117, R5, R112 ;  /* 0x0000007005750220 */ /* 0x001fc80000410000 */
[----:B------:R-:W-:Y:S01]  /*23f0*/  @P0 FMUL.FTZ R21, R117, R114 ;  /* 0x0000007275150220 */ /* 0x000fe20000410000 */
[----:B-1----:R-:W-:-:S04]  /*2400*/  @P0 FMUL.FTZ R112, R6, R123 ;  /* 0x0000007b06700220 */ /* 0x002fc80000410000 */
[----:B------:R-:W-:Y:S01]  /*2410*/  @P0 FMUL.FTZ R22, R112, R109 ;  /* 0x0000006d70160220 */ /* 0x000fe20000410000 */
[----:B--2---:R-:W-:-:S04]  /*2420*/  @P0 FMUL.FTZ R108, R7, R108 ;  /* 0x0000006c076c0220 */ /* 0x004fc80000410000 */
[----:B------:R-:W-:-:S07]  /*2430*/  @P0 FMUL.FTZ R23, R108, R107 ;  /* 0x0000006b6c170220 */ /* 0x000fce0000410000 */
.L_x_36488:
[----:B------:R-:W-:Y:S05]  /*2440*/  BSYNC.RECONVERGENT B1 ;  /* 0x0000000000017941 */ /* 0x000fea0003800200 */
.L_x_36486:
[----:B------:R-:W0:Y:S01]  /*2450*/  LDC.64 R108, c[0x0][0x3a8] ;  /* 0x0000ea00ff6c7b82 */ /* 0x000e220000000a00 */
[----:B------:R-:W-:Y:S01]  /*2460*/  IADD3 R106, PT, PT, R106, 0x20, RZ ;  /* 0x000000206a6a7810 */ /* 0x000fe20007ffe0ff */
[C---:B0-----:R-:W-:Y:S01]  /*2470*/  IMAD.WIDE.U32 R108, R55.reuse, 0x10, R108 ;  /* 0x00000010376c7825 */ /* 0x041fe200078e006c */
[----:B------:R-:W-:-:S04]  /*2480*/  IADD3 R55, PT, PT, R55, 0x20, RZ ;  /* 0x0000002037377810 */ /* 0x000fc80007ffe0ff */
[----:B------:R2:W-:Y:S03]  /*2490*/  STG.E.128 desc[UR6][R108.64], R20 ;  /* 0x000000146c007986 */ /* 0x0005e6000c101d06 */
.L_x_36485:
[----:B------:R-:W-:Y:S05]  /*24a0*/  BSYNC.RECONVERGENT B0 ;  /* 0x0000000000007941 */ /* 0x000fea0003800200 */
.L_x_36484:
        /* <DEDUP_REMOVED lines=11> */
[----:B------:R3:W5:Y:S01]  /*2560*/  @P1 LDG.E.128 R8, desc[UR6][R24.64] ;  /* 0x0000000618081981 */ /* 0x000762000c1e1d00 */
[----:B------:R-:W-:Y:S04]  /*2570*/  BSSY.RECONVERGENT B1, `(.L_x_36491) ;  /* 0x000002a000017945 */ /* 0x000fe80003800200 */
[----:B------:R-:W-:Y:S05]  /*2580*/  @!P1 BRA `(.L_x_36492) ;  /* 0x0000000000589947 */ /* 0x000fea0003800000 */
[----:B------:R-:W-:Y:S02]  /*2590*/  ISETP.GT.AND P1, PT, R52, RZ, PT ;  /* 0x000000ff3400720c */ /* 0x000fe40003f24270 */
[----:B---3-5:R-:W-:Y:S02]  /*25a0*/  MOV R26, R10 ;  /* 0x0000000a001a7202 */ /* 0x028fe40000000f00 */
[----:B------:R-:W-:Y:S02]  /*25b0*/  MOV R24, R8 ;  /* 0x0000000800187202 */ /* 0x000fe40000000f00 */
[----:B------:R-:W-:-:S07]  /*25c0*/  MOV R25, R9 ;  /* 0x0000000900197202 */ /* 0x000fce0000000f00 */
[----:B------:R-:W3:Y:S01]  /*25d0*/  @P1 LDC R27, c[0x0][0x40c] ;  /* 0x00010300ff1b1b82 */ /* 0x000ee20000000800 */
[--C-:B012---:R-:W-:Y:S02]  /*25e0*/  @P1 HADD2.F32 R109, -RZ, R98.reuse.H1_H1 ;  /* 0x30000062ff6d1230 */ /* 0x107fe40000004100 */
[----:B------:R-:W-:Y:S02]  /*25f0*/  @P1 HADD2.F32 R114, -RZ, R99.H0_H0 ;  /* 0x20000063ff721230 */ /* 0x000fe40000004100 */
[----:B------:R-:W-:-:S03]  /*2600*/  @P1 HADD2.F32 R112, -RZ, R98.H0_H0 ;  /* 0x20000062ff701230 */ /* 0x000fc60000004100 */
[----:B------:R-:W0:Y:S08]  /*2610*/  @P1 LDC R107, c[0x0][0x40c] ;  /* 0x00010300ff6b1b82 */ /* 0x000e300000000800 */
[----:B------:R-:W1:Y:S01]  /*2620*/  @P1 LDC R108, c[0x0][0x40c] ;  /* 0x00010300ff6c1b82 */ /* 0x000e620000000800 */
[----:B---3--:R-:W-:-:S04]  /*2630*/  @P1 FMUL.FTZ R27, R6, R27 ;  /* 0x0000001b061b1220 */ /* 0x008fc80000410000 */
        /* <DEDUP_REMOVED lines=11> */
.L_x_36492:
[----:B------:R-:W4:Y:S01]  /*26f0*/  @P0 LDC R117, c[0x0][0x40c] ;  /* 0x00010300ff750b82 */ /* 0x000f220000000800 */
[----:B------:R-:W-:Y:S01]  /*2700*/  @P0 HADD2.F32 R119, -RZ, R99.H0_H0 ;  /* 0x20000063ff770230 */ /* 0x000fe20000004100 */
[----:B---3--:R-:W-:Y:S01]  /*2710*/  CS2R R24, SRZ ;  /* 0x0000000000187805 */ /* 0x008fe2000001ff00 */
[--C-:B------:R-:W-:Y:S01]  /*2720*/  @P0 HADD2.F32 R114, -RZ, R98.reuse.H0_H0 ;  /* 0x20000062ff720230 */ /* 0x100fe20000004100 */
[----:B------:R-:W-:Y:S01]  /*2730*/  CS2R R26, SRZ ;  /* 0x00000000001a7805 */ /* 0x000fe2000001ff00 */
[----:B012---:R-:W-:Y:S02]  /*2740*/  @P0 HADD2.F32 R109, -RZ, R98.H1_H1 ;  /* 0x30000062ff6d0230 */ /* 0x007fe40000004100 */
[----:B------:R-:W-:Y:S01]  /*2750*/  @P0 HADD2.F32 R107, -RZ, R97.H1_H1 ;  /* 0x30000061ff6b0230 */ /* 0x000fe20000004100 */
[----:B------:R-:W0:Y:S08]  /*2760*/  @P0 LDC R112, c[0x0][0x40c] ;  /* 0x00010300ff700b82 */ /* 0x000e300000000800 */
[----:B------:R-:W1:Y:S08]  /*2770*/  @P0 LDC R127, c[0x0][0x40c] ;  /* 0x00010300ff7f0b82 */ /* 0x000e700000000800 */
[----:B------:R-:W2:Y:S01]  /*2780*/  @P0 LDC R108, c[0x0][0x40c] ;  /* 0x00010300ff6c0b82 */ /* 0x000ea20000000800 */
[----:B----45:R-:W-:-:S04]  /*2790*/  @P0 FMUL.FTZ R122, R4, R117 ;  /* 0x00000075047a0220 */ /* 0x030fc80000410000 */
[----:B------:R-:W-:Y:S01]  /*27a0*/  @P0 FMUL.FTZ R24, R122, R119 ;  /* 0x000000777a180220 */ /* 0x000fe20000410000 */
[----:B0-----:R-:W-:-:S04]  /*27b0*/  @P0 FMUL.FTZ R117, R5, R112 ;  /* 0x0000007005750220 */ /* 0x001fc80000410000 */
[----:B------:R-:W-:Y:S01]  /*27c0*/  @P0 FMUL.FTZ R25, R117, R114 ;  /* 0x0000007275190220 */ /* 0x000fe20000410000 */
[----:B-1----:R-:W-:-:S04]  /*27d0*/  @P0 FMUL.FTZ R112, R6, R127 ;  /* 0x0000007f06700220 */ /* 0x002fc80000410000 */
[----:B------:R-:W-:Y:S01]  /*27e0*/  @P0 FMUL.FTZ R26, R112, R109 ;  /* 0x0000006d701a0220 */ /* 0x000fe20000410000 */
[----:B--2---:R-:W-:-:S04]  /*27f0*/  @P0 FMUL.FTZ R108, R7, R108 ;  /* 0x0000006c076c0220 */ /* 0x004fc80000410000 */
[----:B------:R-:W-:-:S07]  /*2800*/  @P0 FMUL.FTZ R27, R108, R107 ;  /* 0x0000006b6c1b0220 */ /* 0x000fce0000410000 */
.L_x_36493:
[----:B------:R-:W-:Y:S05]  /*2810*/  BSYNC.RECONVERGENT B1 ;  /* 0x0000000000017941 */ /* 0x000fea0003800200 */
.L_x_36491:
[----:B------:R-:W0:Y:S01]  /*2820*/  LDC.64 R108, c[0x0][0x3a8] ;  /* 0x0000ea00ff6c7b82 */ /* 0x000e220000000a00 */
[----:B------:R-:W-:Y:S01]  /*2830*/  IADD3 R106, PT, PT, R106, 0x20, RZ ;  /* 0x000000206a6a7810 */ /* 0x000fe20007ffe0ff */
[C---:B0-----:R-:W-:Y:S01]  /*2840*/  IMAD.WIDE.U32 R108, R55.reuse, 0x10, R108 ;  /* 0x00000010376c7825 */ /* 0x041fe200078e006c */
[----:B------:R-:W-:-:S04]  /*2850*/  IADD3 R55, PT, PT, R55, 0x20, RZ ;  /* 0x0000002037377810 */ /* 0x000fc80007ffe0ff */
[----:B------:R3:W-:Y:S03]  /*2860*/  STG.E.128 desc[UR6][R108.64], R24 ;  /* 0x000000186c007986 */ /* 0x0007e6000c101d06 */
.L_x_36490:
[----:B------:R-:W-:Y:S05]  /*2870*/  BSYNC.RECONVERGENT B0 ;  /* 0x0000000000007941 */ /* 0x000fea0003800200 */
.L_x_36489:
[----:B------:R-:W-:Y:S01]  /*2880*/  ISETP.GE.U32.AND P1, PT, R72, 0xa0, PT ;  /* 0x000000a04800780c */ /* 0x000fe20003f26070 */
[----:B------:R-:W-:Y:S03]  /*2890*/  BSSY.RECONVERGENT B0, `(.L_x_36494) ;  /* 0x000003b000007945 */ /* 0x000fe60003800200 */
[----:B------:R-:W-:-:S09]  /*28a0*/  P2R R122, PR, RZ, 0x2 ;  /* 0x00000002ff7a7803 */ /* 0x000fd20000000000 */
        /* <DEDUP_REMOVED lines=8> */
[----:B------:R4:W5:Y:S01]  /*2930*/  @P1 LDG.E.128 R8, desc[UR6][R28.64] ;  /* 0x000000061c081981 */ /* 0x000962000c1e1d00 */
[----:B------:R-:W-:Y:S04]  /*2940*/  BSSY.RECONVERGENT B1, `(.L_x_36496) ;  /* 0x000002a000017945 */ /* 0x000fe80003800200 */
[----:B------:R-:W-:Y:S05]  /*2950*/  @!P1 BRA `(.L_x_36497) ;  /* 0x0000000000589947 */ /* 0x000fea0003800000 */
[----:B------:R-:W-:Y:S02]  /*2960*/  ISETP.GT.AND P1, PT, R52, RZ, PT ;  /* 0x000000ff3400720c */ /* 0x000fe40003f24270 */
[----:B----45:R-:W-:Y:S02]  /*2970*/  MOV R30, R10 ;  /* 0x0000000a001e7202 */ /* 0x030fe40000000f00 */
[----:B------:R-:W-:Y:S02]  /*2980*/  MOV R28, R8 ;  /* 0x00000008001c7202 */ /* 0x000fe40000000f00 */
[----:B------:R-:W-:-:S07]  /*2990*/  MOV R29, R9 ;  /* 0x00000009001d7202 */ /* 0x000fce0000000f00 */
[----:B------:R-:W0:Y:S01]  /*29a0*/  @P1 LDC R31, c[0x0][0x40c] ;  /* 0x00010300ff1f1b82 */ /* 0x000e220000000800 */
[--C-:B-123--:R-:W-:Y:S02]  /*29b0*/  @P1 HADD2.F32 R109, -RZ, R96.reuse.H1_H1 ;  /* 0x30000060ff6d1230 */ /* 0x10efe40000004100 */
[----:B------:R-:W-:Y:S02]  /*29c0*/  @P1 HADD2.F32 R114, -RZ, R97.H0_H0 ;  /* 0x20000061ff721230 */ /* 0x000fe40000004100 */
[----:B------:R-:W-:-:S03]  /*29d0*/  @P1 HADD2.F32 R112, -RZ, R96.H0_H0 ;  /* 0x20000060ff701230 */ /* 0x000fc60000004100 */
[----:B------:R-:W1:Y:S08]  /*29e0*/  @P1 LDC R107, c[0x0][0x40c] ;  /* 0x00010300ff6b1b82 */ /* 0x000e700000000800 */
[----:B------:R-:W2:Y:S01]  /*29f0*/  @P1 LDC R108, c[0x0][0x40c] ;  /* 0x00010300ff6c1b82 */ /* 0x000ea20000000800 */
[----:B0-----:R-:W-:-:S04]  /*2a00*/  @P1 FMUL.FTZ R31, R6, R31 ;  /* 0x0000001f061f1220 */ /* 0x001fc80000410000 */
        /* <DEDUP_REMOVED lines=11> */
.L_x_36497:
[----:B------:R-:W0:Y:S01]  /*2ac0*/  @P0 LDC R117, c[0x0][0x40c] ;  /* 0x00010300ff750b82 */ /* 0x000e220000000800 */
[----:B------:R-:W-:Y:S01]  /*2ad0*/  @P0 HADD2.F32 R119, -RZ, R97.H0_H0 ;  /* 0x20000061ff770230 */ /* 0x000fe20000004100 */
[----:B----4-:R-:W-:Y:S01]  /*2ae0*/  CS2R R28, SRZ ;  /* 0x00000000001c7805 */ /* 0x010fe2000001ff00 */
[--C-:B------:R-:W-:Y:S01]  /*2af0*/  @P0 HADD2.F32 R114, -RZ, R96.reuse.H0_H0 ;  /* 0x20000060ff720230 */ /* 0x100fe20000004100 */
[----:B------:R-:W-:Y:S01]  /*2b00*/  CS2R R30, SRZ ;  /* 0x00000000001e7805 */ /* 0x000fe2000001ff00 */
[----:B-123--:R-:W-:Y:S02]  /*2b10*/  @P0 HADD2.F32 R109, -RZ, R96.H1_H1 ;  /* 0x30000060ff6d0230 */ /* 0x00efe40000004100 */
        /* <DEDUP_REMOVED lines=12> */
.L_x_36498:
[----:B------:R-:W-:Y:S05]  /*2be0*/  BSYNC.RECONVERGENT B1 ;  /* 0x0000000000017941 */ /* 0x000fea0003800200 */
.L_x_36496:
[----:B------:R-:W0:Y:S01]  /*2bf0*/  LDC.64 R108, c[0x0][0x3a8] ;  /* 0x0000ea00ff6c7b82 */ /* 0x000e220000000a00 */
[----:B------:R-:W-:Y:S01]  /*2c00*/  IADD3 R106, PT, PT, R106, 0x20, RZ ;  /* 0x000000206a6a7810 */ /* 0x000fe20007ffe0ff */
[C---:B0-----:R-:W-:Y:S01]  /*2c10*/  IMAD.WIDE.U32 R108, R55.reuse, 0x10, R108 ;  /* 0x00000010376c7825 */ /* 0x041fe200078e006c */
[----:B------:R-:W-:-:S04]  /*2c20*/  IADD3 R55, PT, PT, R55, 0x20, RZ ;  /* 0x0000002037377810 */ /* 0x000fc80007ffe0ff */
[----:B------:R4:W-:Y:S03]  /*2c30*/  STG.E.128 desc[UR6][R108.64], R28 ;  /* 0x0000001c6c007986 */ /* 0x0009e6000c101d06 */
.L_x_36495:
[----:B------:R-:W-:Y:S05]  /*2c40*/  BSYNC.RECONVERGENT B0 ;  /* 0x0000000000007941 */ /* 0x000fea0003800200 */
.L_x_36494:
        /* <DEDUP_REMOVED lines=9> */
[----:B------:R0:W5:Y:S01]  /*2ce0*/  @P0 LDG.E.128 R4, desc[UR6][R34.64] ;  /* 0x0000000622040981 */ /* 0x000162000c1e1d00 */
[----:B-1----:R-:W-:-:S05]  /*2cf0*/  @P1 IMAD.WIDE.U32 R32, R55, 0x10, R32 ;  /* 0x0000001037201825 */ /* 0x002fca00078e0020 */
[----:B------:R0:W5:Y:S01]  /*2d00*/  @P1 LDG.E.128 R8, desc[UR6][R32.64] ;  /* 0x0000000620081981 */ /* 0x000162000c1e1d00 */
[----:B------:R-:W-:Y:S04]  /*2d10*/  BSSY.RECONVERGENT B1, `(.L_x_36501) ;  /* 0x000002a000017945 */ /* 0x000fe80003800200 */
[----:B------:R-:W-:Y:S05]  /*2d20*/  @!P1 BRA `(.L_x_36502) ;  /* 0x0000000000589947 */ /* 0x000fea0003800000 */
[----:B------:R-:W-:Y:S02]  /*2d30*/  ISETP.GT.AND P1, PT, R52, RZ, PT ;  /* 0x000000ff3400720c */ /* 0x000fe40003f24270 */
[----:B0----5:R-:W-:Y:S02]  /*2d40*/  MOV R34, R10 ;  /* 0x0000000a00227202 */ /* 0x021fe40000000f00 */
[----:B------:R-:W-:Y:S02]  /*2d50*/  MOV R32, R8 ;  /* 0x0000000800207202 */ /* 0x000fe40000000f00 */
[----:B------:R-:W-:-:S07]  /*2d60*/  MOV R33, R9 ;  /* 0x0000000900217202 */ /* 0x000fce0000000f00 */
[----:B------:R-:W0:Y:S01]  /*2d70*/  @P1 LDC R35, c[0x0][0x40c] ;  /* 0x00010300ff231b82 */ /* 0x000e220000000800 */
[--C-:B--234-:R-:W-:Y:S02]  /*2d80*/  @P1 HADD2.F32 R109, -RZ, R94.reuse.H1_H1 ;  /* 0x3000005eff6d1230 */ /* 0x11cfe40000004100 */
        /* <DEDUP_REMOVED lines=16> */
.L_x_36502:
[----:B------:R-:W1:Y:S01]  /*2e90*/  @P0 LDC R112, c[0x0][0x40c] ;  /* 0x00010300ff700b82 */ /* 0x000e620000000800 */
[----:B------:R-:W-:Y:S01]  /*2ea0*/  @P0 HADD2.F32 R126, -RZ, R95.H0_H0 ;  /* 0x2000005fff7e0230 */ /* 0x000fe20000004100 */
[----:B0-----:R-:W-:Y:S01]  /*2eb0*/  CS2R R32, SRZ ;  /* 0x0000000000207805 */ /* 0x001fe2000001ff00 */
[--C-:B------:R-:W-:Y:S01]  /*2ec0*/  @P0 HADD2.F32 R114, -RZ, R94.reuse.H0_H0 ;  /* 0x2000005eff720230 */ /* 0x100fe20000004100 */
[----:B------:R-:W-:Y:S01]  /*2ed0*/  CS2R R34, SRZ ;  /* 0x0000000000227805 */ /* 0x000fe2000001ff00 */
[----:B--234-:R-:W-:Y:S02]  /*2ee0*/  @P0 HADD2.F32 R109, -RZ, R94.H1_H1 ;  /* 0x3000005eff6d0230 */ /* 0x01cfe40000004100 */
[----:B------:R-:W-:Y:S01]  /*2ef0*/  @P0 HADD2.F32 R107, -RZ, R93.H1_H1 ;  /* 0x3000005dff6b0230 */ /* 0x000fe20000004100 */
[----:B------:R-:W0:Y:S08]  /*2f00*/  @P0 LDC R127, c[0x0][0x40c] ;  /* 0x00010300ff7f0b82 */ /* 0x000e300000000800 */
[----:B------:R-:W2:Y:S08]  /*2f10*/  @P0 LDC R129, c[0x0][0x40c] ;  /* 0x00010300ff810b82 */ /* 0x000eb00000000800 */
[----:B------:R-:W3:Y:S01]  /*2f20*/  @P0 LDC R108, c[0x0][0x40c] ;  /* 0x00010300ff6c0b82 */ /* 0x000ee20000000800 */
[----:B-1---5:R-:W-:-:S04]  /*2f30*/  @P0 FMUL.FTZ R117, R5, R112 ;  /* 0x0000007005750220 */ /* 0x022fc80000410000 */
[----:B------:R-:W-:Y:S01]  /*2f40*/  @P0 FMUL.FTZ R33, R117, R114 ;  /* 0x0000007275210220 */ /* 0x000fe20000410000 */
[----:B0-----:R-:W-:-:S04]  /*2f50*/  @P0 FMUL.FTZ R127, R4, R127 ;  /* 0x0000007f047f0220 */ /* 0x001fc80000410000 */
[----:B------:R-:W-:Y:S01]  /*2f60*/  @P0 FMUL.FTZ R32, R127, R126 ;  /* 0x0000007e7f200220 */ /* 0x000fe20000410000 */
[----:B--2---:R-:W-:-:S04]  /*2f70*/  @P0 FMUL.FTZ R112, R6, R129 ;  /* 0x0000008106700220 */ /* 0x004fc80000410000 */
[----:B------:R-:W-:Y:S01]  /*2f80*/  @P0 FMUL.FTZ R34, R112, R109 ;  /* 0x0000006d70220220 */ /* 0x000fe20000410000 */
[----:B---3--:R-:W-:-:S04]  /*2f90*/  @P0 FMUL.FTZ R108, R7, R108 ;  /* 0x0000006c076c0220 */ /* 0x008fc80000410000 */
[----:B------:R-:W-:-:S07]  /*2fa0*/  @P0 FMUL.FTZ R35, R108, R107 ;  /* 0x0000006b6c230220 */ /* 0x000fce0000410000 */
.L_x_36503:
[----:B------:R-:W-:Y:S05]  /*2fb0*/  BSYNC.RECONVERGENT B1 ;  /* 0x0000000000017941 */ /* 0x000fea0003800200 */
.L_x_36501:
[----:B------:R-:W0:Y:S01]  /*2fc0*/  LDC.64 R108, c[0x0][0x3a8] ;  /* 0x0000ea00ff6c7b82 */ /* 0x000e220000000a00 */
[----:B------:R-:W-:Y:S01]  /*2fd0*/  IADD3 R106, PT, PT, R106, 0x20, RZ ;  /* 0x000000206a6a7810 */ /* 0x000fe20007ffe0ff */
[C---:B0-----:R-:W-:Y:S01]  /*2fe0*/  IMAD.WIDE.U32 R108, R55.reuse, 0x10, R108 ;  /* 0x00000010376c7825 */ /* 0x041fe200078e006c */
[----:B------:R-:W-:-:S04]  /*2ff0*/  IADD3 R55, PT, PT, R55, 0x20, RZ ;  /* 0x0000002037377810 */ /* 0x000fc80007ffe0ff */
[----:B------:R0:W-:Y:S03]  /*3000*/  STG.E.128 desc[UR6][R108.64], R32 ;  /* 0x000000206c007986 */ /* 0x0001e6000c101d06 */
.L_x_36500:
[----:B------:R-:W-:Y:S05]  /*3010*/  BSYNC.RECONVERGENT B0 ;  /* 0x0000000000007941 */ /* 0x000fea0003800200 */
.L_x_36499:
        /* <DEDUP_REMOVED lines=36> */
.L_x_36507:
        /* <DEDUP_REMOVED lines=18> */
.L_x_36508:
[----:B------:R-:W-:Y:S05]  /*3380*/  BSYNC.RECONVERGENT B1 ;  /* 0x0000000000017941 */ /* 0x000fea0003800200 */
.L_x_36506:
[----:B------:R-:W0:Y:S01]  /*3390*/  LDC.64 R108, c[0x0][0x3a8] ;  /* 0x0000ea00ff6c7b82 */ /* 0x000e220000000a00 */
[----:B------:R-:W-:Y:S01]  /*33a0*/  IADD3 R106, PT, PT, R106, 0x20, RZ ;  /* 0x000000206a6a7810 */ /* 0x000fe20007ffe0ff */
[C---:B0-----:R-:W-:Y:S01]  /*33b0*/  IMAD.WIDE.U32 R108, R55.reuse, 0x10, R108 ;  /* 0x00000010376c7825 */ /* 0x041fe200078e006c */
[----:B------:R-:W-:-:S04]  /*33c0*/  IADD3 R55, PT, PT, R55, 0x20, RZ ;  /* 0x0000002037377810 */ /* 0x000fc80007ffe0ff */
[----:B------:R0:W-:Y:S03]  /*33d0*/  STG.E.128 desc[UR6][R108.64], R36 ;  /* 0x000000246c007986 */ /* 0x0001e6000c101d06 */
.L_x_36505:
[----:B------:R-:W-:Y:S05]  /*33e0*/  BSYNC.RECONVERGENT B0 ;  /* 0x0000000000007941 */ /* 0x000fea0003800200 */
.L_x_36504:
        /* <DEDUP_REMOVED lines=36> */
.L_x_36512:
        /* <DEDUP_REMOVED lines=18> */
.L_x_36513:
[----:B------:R-:W-:Y:S05]  /*3750*/  BSYNC.RECONVERGENT B1 ;  /* 0x0000000000017941 */ /* 0x000fea0003800200 */
.L_x_36511:
[----:B------:R-:W0:Y:S01]  /*3760*/  LDC.64 R108, c[0x0][0x3a8] ;  /* 0x0000ea00ff6c7b82 */ /* 0x000e220000000a00 */
[----:B------:R-:W-:Y:S01]  /*3770*/  IADD3 R106, PT, PT, R106, 0x20, RZ ;  /* 0x000000206a6a7810 */ /* 0x000fe20007ffe0ff */
[C---:B0-----:R-:W-:Y:S01]  /*3780*/  IMAD.WIDE.U32 R108, R55.reuse, 0x10, R108 ;  /* 0x00000010376c7825 */ /* 0x041fe200078e006c */
[----:B------:R-:W-:-:S04]  /*3790*/  IADD3 R55, PT, PT, R55, 0x20, RZ ;  /* 0x0000002037377810 */ /* 0x000fc80007ffe0ff */
[----:B------:R0:W-:Y:S03]  /*37a0*/  STG.E.128 desc[UR6][R108.64], R40 ;  /* 0x000000286c007986 */ /* 0x0001e6000c101d06 */
.L_x_36510:
[----:B------:R-:W-:Y:S05]  /*37b0*/  BSYNC.RECONVERGENT B0 ;  /* 0x0000000000007941 */ /* 0x000fea0003800200 */
.L_x_36509:
        /* <DEDUP_REMOVED lines=36> */
.L_x_36517:
[----:B------:R-:W1:Y:S01]  /*3a00*/  @P0 LDC R129, c[0x0][0x40c] ;  /* 0x00010300ff810b82 */ /* 0x000e620000000800 */
[----:B--234-:R-:W-:Y:S01]  /*3a10*/  @P0 HADD2.F32 R109, -RZ, R89.H0_H0 ;  /* 0x20000059ff6d0230 */ /* 0x01cfe20000004100 */
[----:B0-----:R-:W-:Y:S01]  /*3a20*/  CS2R R44, SRZ ;  /* 0x00000000002c7805 */ /* 0x001fe2000001ff00 */
[--C-:B------:R-:W-:Y:S01]  /*3a30*/  @P0 HADD2.F32 R126, -RZ, R88.reuse.H0_H0 ;  /* 0x20000058ff7e0230 */ /* 0x100fe20000004100 */
[----:B------:R-:W-:Y:S01]  /*3a40*/  CS2R R46, SRZ ;  /* 0x00000000002e7805 */ /* 0x000fe2000001ff00 */
[----:B------:R-:W-:Y:S02]  /*3a50*/  @P0 HADD2.F32 R127, -RZ, R88.H1_H1 ;  /* 0x30000058ff7f0230 */ /* 0x000fe40000004100 */
        /* <DEDUP_REMOVED lines=12> */
.L_x_36518:
[----:B------:R-:W-:Y:S05]  /*3b20*/  BSYNC.RECONVERGENT B1 ;  /* 0x0000000000017941 */ /* 0x000fea0003800200 */
.L_x_36516:
[----:B------:R-:W0:Y:S01]  /*3b30*/  LDC.64 R108, c[0x0][0x3a8] ;  /* 0x0000ea00ff6c7b82 */ /* 0x000e220000000a00 */
[----:B------:R-:W-:Y:S01]  /*3b40*/  IADD3 R106, PT, PT, R106, 0x20, RZ ;  /* 0x000000206a6a7810 */ /* 0x000fe20007ffe0ff */
[C---:B0-----:R-:W-:Y:S01]  /*3b50*/  IMAD.WIDE.U32 R108, R55.reuse, 0x10, R108 ;  /* 0x00000010376c7825 */ /* 0x041fe200078e006c */
[----:B------:R-:W-:-:S04]  /*3b60*/  IADD3 R55, PT, PT, R55, 0x20, RZ ;  /* 0x0000002037377810 */ /* 0x000fc80007ffe0ff */
[----:B------:R0:W-:Y:S03]  /*3b70*/  STG.E.128 desc[UR6][R108.64], R44 ;  /* 0x0000002c6c007986 */ /* 0x0001e6000c101d06 */
.L_x_36515:
[----:B------:R-:W-:Y:S05]  /*3b80*/  BSYNC.RECONVERGENT B0 ;  /* 0x0000000000007941 */ /* 0x000fea0003800200 */
.L_x_36514:
        /* <DEDUP_REMOVED lines=19> */
[--C-:B------:R-:W-:Y:S02]  /*3cc0*/  @P0 HADD2.F32 R106, -RZ, R86.reuse.H1_H1 ;  /* 0x30000056ff6a0230 */ /* 0x100fe40000004100 */
        /* <DEDUP_REMOVED lines=16> */
.L_x_36522:
[----:B------:R-:W1:Y:S01]  /*3dd0*/  @P0 LDC R131, c[0x0][0x40c] ;  /* 0x00010300ff830b82 */ /* 0x000e620000000800 */
[----:B------:R-:W-:Y:S01]  /*3de0*/  @P0 HADD2.F32 R126, -RZ, R87.H0_H0 ;  /* 0x20000057ff7e0230 */ /* 0x000fe20000004100 */
        /* <DEDUP_REMOVED lines=16> */
.L_x_36523:
[----:B------:R-:W-:Y:S05]  /*3ef0*/  BSYNC.RECONVERGENT B1 ;  /* 0x0000000000017941 */ /* 0x000fea0003800200 */
.L_x_36521:
[----:B------:R-:W0:Y:S02]  /*3f00*/  LDC.64 R106, c[0x0][0x3a8] ;  /* 0x0000ea00ff6a7b82 */ /* 0x000e240000000a00 */
[----:B0-----:R-:W-:-:S05]  /*3f10*/  IMAD.WIDE.U32 R106, R55, 0x10, R106 ;  /* 0x00000010376a7825 */ /* 0x001fca00078e006a */
[----:B------:R0:W-:Y:S02]  /*3f20*/  STG.E.128 desc[UR6][R106.64], R48 ;  /* 0x000000306a007986 */ /* 0x0001e4000c101d06 */
.L_x_36520:
[----:B------:R-:W-:Y:S05]  /*3f30*/  BSYNC.RECONVERGENT B0 ;  /* 0x0000000000007941 */ /* 0x000fea0003800200 */
.L_x_36519:
        /* <DEDUP_REMOVED lines=44> */
[----:B------:R-:W-:Y:S01]  /*4200*/  FADD.FTZ R52, R44, R131 ;  /* 0x000000832c347221 */ /* 0x000fe20000010000 */
[----:B------:R-:W-:-:S03]  /*4210*/  P2R R127, PR, RZ, 0x40 ;  /* 0x00000040ff7f7803 */ /* 0x000fc60000000000 */
[----:B------:R-:W-:Y:S02]  /*4220*/  FADD.FTZ R55, R45, R52 ;  /* 0x000000342d377221 */ /* 0x000fe40000010000 */
[----:B------:R-:W1:Y:S02]  /*4230*/  S2R R52, SR_TID.X ;  /* 0x0000000000347919 */ /* 0x000e640000002100 */
[----:B0-----:R-:W-:-:S04]  /*4240*/  FADD.FTZ R106, R46, R55 ;  /* 0x000000372e6a7221 */ /* 0x001fc80000010000 */
[----:B------:R-:W-:Y:S01]  /*4250*/  @P6 FADD.FTZ R131, R47, R106 ;  /* 0x0000006a2f836221 */ /* 0x000fe20000010000 */
[----:B------:R-:W-:-:S03]  /*4260*/  ISETP.GT.U32.AND P6, PT, R72, 0x13f, PT ;  /* 0x0000013f4800780c */ /* 0x000fc60003fc4070 */
[----:B------:R-:W-:Y:S01]  /*4270*/  FADD.FTZ R106, R48, R131 ;  /* 0x00000083306a7221 */ /* 0x000fe20000010000 */
[----:B------:R-:W-:-:S03]  /*4280*/  P2R R107, PR, RZ, 0x40 ;  /* 0x00000040ff6b7803 */ /* 0x000fc60000000000 */
[----:B------:R-:W-:-:S04]  /*4290*/  FADD.FTZ R55, R49, R106 ;  /* 0x0000006a31377221 */ /* 0x000fc80000010000 */
[----:B------:R-:W-:-:S04]  /*42a0*/  FADD.FTZ R106, R50, R55 ;  /* 0x00000037326a7221 */ /* 0x000fc80000010000 */
[----:B------:R-:W-:Y:S01]  /*42b0*/  @P6 FADD.FTZ R131, R51, R106 ;  /* 0x0000006a33836221 */ /* 0x000fe20000010000 */
[----:B-1----:R-:W-:-:S04]  /*42c0*/  LOP3.LUT P6, RZ, R52, 0x1f, RZ, 0xc0, !PT ;  /* 0x0000001f34ff7812 */ /* 0x002fc800078cc0ff */
        /* <DEDUP_REMOVED lines=34> */
[----:B------:R-:W-:Y:S01]  /*44f0*/  ISETP.NE.AND P4, PT, R127, RZ, PT ;  /* 0x000000ff7f00720c */ /* 0x000fe20003f85270 */
        /* <DEDUP_REMOVED lines=10> */
[----:B------:R-:W-:Y:S01]  /*45a0*/  ISETP.NE.AND P3, PT, R128, RZ, PT ;  /* 0x000000ff8000720c */ /* 0x000fe20003f65270 */
        /* <DEDUP_REMOVED lines=62> */
.L_x_36557:
        /* <DEDUP_REMOVED lines=50> */
.L_x_36528:
[----:B------:R-:W-:Y:S05]  /*4cb0*/  BSYNC.RECONVERGENT B1 ;  /* 0x0000000000017941 */ /* 0x000fea0003800200 */
.L_x_36527:
[----:B------:R-:W-:Y:S01]  /*4cc0*/  ISETP.NE.AND P0, PT, R125, RZ, PT ;  /* 0x000000ff7d00720c */ /* 0x000fe20003f05270 */
[----:B------:R-:W-:-:S12]  /*4cd0*/  BSSY.RECONVERGENT B1, `(.L_x_36529) ;  /* 0x000001a000017945 */ /* 0x000fd80003800200 */
[----:B------:R-:W-:Y:S05]  /*4ce0*/  @!P0 BRA `(.L_x_36530) ;  /* 0x0000000000608947 */ /* 0x000fea0003800000 */
[----:B0-----:R-:W0:Y:S01]  /*4cf0*/  LDC.64 R152, c[0x0][0x428] ;  /* 0x00010a00ff987b82 */ /* 0x001e220000000a00 */
        /* <DEDUP_REMOVED lines=23> */
.L_x_36530:
[----:B------:R-:W-:Y:S05]  /*4e70*/  BSYNC.RECONVERGENT B1 ;  /* 0x0000000000017941 */ /* 0x000fea0003800200 */
.L_x_36529:
[----:B------:R-:W-:Y:S01]  /*4e80*/  ISETP.NE.AND P0, PT, R124, RZ, PT ;  /* 0x000000ff7c00720c */ /* 0x000fe20003f05270 */
[----:B------:R-:W-:-:S12]  /*4e90*/  BSSY.RECONVERGENT B1, `(.L_x_36531) ;  /* 0x000001a000017945 */ /* 0x000fd80003800200 */
[----:B------:R-:W-:Y:S05]  /*4ea0*/  @!P0 BRA `(.L_x_36532) ;  /* 0x0000000000608947 */ /* 0x000fea0003800000 */
[----:B01----:R-:W0:Y:S01]  /*4eb0*/  LDC.64 R152, c[0x0][0x428] ;  /* 0x00010a00ff987b82 */ /* 0x003e220000000a00 */
        /* <DEDUP_REMOVED lines=23> */
.L_x_36532:
[----:B------:R-:W-:Y:S05]  /*5030*/  BSYNC.RECONVERGENT B1 ;  /* 0x0000000000017941 */ /* 0x000fea0003800200 */
.L_x_36531:
[----:B------:R-:W-:Y:S01]  /*5040*/  ISETP.NE.AND P0, PT, R123, RZ, PT ;  /* 0x000000ff7b00720c */ /* 0x000fe20003f05270 */
[----:B------:R-:W-:-:S12]  /*5050*/  BSSY.RECONVERGENT B1, `(.L_x_36533) ;  /* 0x000001a000017945 */ /* 0x000fd80003800200 */
[----:B------:R-:W-:Y:S05]  /*5060*/  @!P0 BRA `(.L_x_36534) ;  /* 0x0000000000608947 */ /* 0x000fea0003800000 */
[----:B012---:R-:W0:Y:S01]  /*5070*/  LDC.64 R152, c[0x0][0x428] ;  /* 0x00010a00ff987b82 */ /* 0x007e220000000a00 */
        /* <DEDUP_REMOVED lines=23> */
.L_x_36534:
[----:B------:R-:W-:Y:S05]  /*51f0*/  BSYNC.RECONVERGENT B1 ;  /* 0x0000000000017941 */ /* 0x000fea0003800200 */
.L_x_36533:
[----:B------:R-:W-:Y:S01]  /*5200*/  ISETP.NE.AND P0, PT, R122, RZ, PT ;  /* 0x000000ff7a00720c */ /* 0x000fe20003f05270 */
[----:B------:R-:W-:-:S12]  /*5210*/  BSSY.RECONVERGENT B1, `(.L_x_36535) ;  /* 0x000001a000017945 */ /* 0x000fd80003800200 */
[----:B------:R-:W-:Y:S05]  /*5220*/  @!P0 BRA `(.L_x_36536) ;  /* 0x0000000000608947 */ /* 0x000fea0003800000 */
[----:B0123--:R-:W0:Y:S01]  /*5230*/  LDC.64 R152, c[0x0][0x428] ;  /* 0x00010a00ff987b82 */ /* 0x00fe220000000a00 */
        /* <DEDUP_REMOVED lines=23> */
.L_x_36536:
[----:B------:R-:W-:Y:S05]  /*53b0*/  BSYNC.RECONVERGENT B1 ;  /* 0x0000000000017941 */ /* 0x000fea0003800200 */
.L_x_36535:
[----:B------:R-:W-:Y:S01]  /*53c0*/  ISETP.NE.AND P0, PT, R119, RZ, PT ;  /* 0x000000ff7700720c */ /* 0x000fe20003f05270 */
        /* <DEDUP_REMOVED lines=8> */
[C---:B------:R-:W-:Y:S01]  /*5450*/  FMUL.FTZ R127, R106.reuse, R127 ;  /* 0x0000007f6a7f7220 */ /* 0x040fe20000410000 */
[----:B01234-:R-:W-:Y:S02]  /*5460*/  HADD2.F32 R52, -RZ, R60.H0_H0 ;  /* 0x2000003cff347230 */ /* 0x01ffe40000004100 */
        /* <DEDUP_REMOVED lines=16> */
.L_x_36538:
[----:B------:R-:W-:Y:S05]  /*5570*/  BSYNC.RECONVERGENT B1 ;  /* 0x0000000000017941 */ /* 0x000fea0003800200 */
.L_x_36537:
        /* <DEDUP_REMOVED lines=27> */
.L_x_36540:
[----:B------:R-:W-:Y:S05]  /*5730*/  BSYNC.RECONVERGENT B1 ;  /* 0x0000000000017941 */ /* 0x000fea0003800200 */
.L_x_36539:
        /* <DEDUP_REMOVED lines=10> */
[----:B-1234-:R-:W-:Y:S02]  /*57e0*/  HADD2.F32 R52, -RZ, R56.H0_H0 ;  /* 0x20000038ff347230 */ /* 0x01efe40000004100 */
        /* <DEDUP_REMOVED lines=16> */
.L_x_36542:
[----:B------:R-:W-:Y:S05]  /*58f0*/  BSYNC.RECONVERGENT B1 ;  /* 0x0000000000017941 */ /* 0x000fea0003800200 */
.L_x_36541:
        /* <DEDUP_REMOVED lines=27> */
.L_x_36544:
[----:B------:R-:W-:Y:S05]  /*5ab0*/  BSYNC.RECONVERGENT B1 ;  /* 0x0000000000017941 */ /* 0x000fea0003800200 */
.L_x_36543:
[----:B------:R-:W-:-:S13]  /*5ac0*/  ISETP.NE.AND P0, PT, R109, RZ, PT ;  /* 0x000000ff6d00720c */ /* 0x000fda0003f05270 */
[----:B------:R-:W-:Y:S05]  /*5ad0*/  @!P0 BRA `(.L_x_36526) ;  /* 0x00000000003c8947 */ /* 0x000fea0003800000 */
[----:B------:R-:W5:Y:S01]  /*5ae0*/  LDC.64 R122, c[0x0][0x428] ;  /* 0x00010a00ff7a7b82 */ /* 0x000f620000000a00 */
[--C-:B01234-:R-:W-:Y:S01]  /*5af0*/  FADD.FTZ R53, R48, -R107.reuse ;  /* 0x8000006b30357221 */ /* 0x11ffe20000010000 */
[--C-:B------:R-:W-:Y:S01]  /*5b00*/  FADD.FTZ R117, R49, -R107.reuse ;  /* 0x8000006b31757221 */ /* 0x100fe20000010000 */
        /* <DEDUP_REMOVED lines=12> */
.L_x_36526:
[----:B------:R-:W-:Y:S05]  /*5bd0*/  BSYNC.RECONVERGENT B0 ;  /* 0x0000000000007941 */ /* 0x000fea0003800200 */
.L_x_36525:
[----:B01234-:R-:W0:Y:S02]  /*5be0*/  LDC.64 R52, c[0x0][0x380] ;  /* 0x0000e000ff347b82 */ /* 0x01fe240000000a00 */
[----:B0-----:R-:W-:-:S04]  /*5bf0*/  LEA R0, R52, R0, 0x2 ;  /* 0x0000000034007211 */ /* 0x001fc800078e10ff */
[----:B------:R-:W-:-:S13]  /*5c00*/  ISETP.GE.AND P0, PT, R0, R53, PT ;  /* 0x000000350000720c */ /* 0x000fda0003f06270 */
[----:B------:R-:W-:Y:S05]  /*5c10*/  @!P0 BRA `(.L_x_36545) ;  /* 0xffffffb800f08947 */ /* 0x000fea000383ffff */
[----:B------:R-:W-:Y:S05]  /*5c20*/  EXIT ;  /* 0x000000000000794d */ /* 0x000fea0003800000 */
.L_x_36524:
[----:B------:R-:W-:Y:S01]  /*5c30*/  HFMA2 R108, -RZ, RZ, 0, 5.9604644775390625e-08 ;  /* 0x00000001ff6c7431 */ /* 0x000fe200000001ff */
[----:B------:R-:W-:Y:S01]  /*5c40*/  BSSY B0, `(.L_x_36546) ;  /* 0x0000006000007945 */ /* 0x000fe20003800000 */
[----:B------:R-:W-:Y:S02]  /*5c50*/  MOV R106, 0x1f ;  /* 0x0000001f006a7802 */ /* 0x000fe40000000f00 */
[----:B------:R-:W-:-:S07]  /*5c60*/  MOV R55, 0xffffffff ;  /* 0xffffffff00377802 */ /* 0x000fce0000000f00 */
[----:B-----5:R-:W-:Y:S05]  /*5c70*/  WARPSYNC.COLLECTIVE R55, `(.L_x_36547) ;  /* 0x0000000037087348 */ /* 0x020fea0003c00000 */
[----:B------:R0:W1:Y:S02]  /*5c80*/  SHFL.BFLY P6, R132, R131, R108, R106 ;  /* 0x0c00006c83847389 */ /* 0x00006400000c006a */
[----:B01---5:R-:W-:Y:S05]  /*5c90*/  ENDCOLLECTIVE ;  /* 0x000000000000791b */ /* 0x023fea0003800000 */
.L_x_36547:
[----:B------:R-:W-:Y:S05]  /*5ca0*/  BSYNC B0 ;  /* 0x0000000000007941 */ /* 0x000fea0003800000 */
.L_x_36546:
        /* <DEDUP_REMOVED lines=8> */
.L_x_36548:
[----:B------:R-:W-:Y:S02]  /*5d30*/  HFMA2 R108, -RZ, RZ, 0, 2.384185791015625e-07 ;  /* 0x00000004ff6c7431 */ /* 0x000fe400000001ff */
[----:B------:R-:W-:-:S05]  /*5d40*/  FADD.FTZ R133, R131, R132 ;  /* 0x0000008483857221 */ /* 0x000fca0000010000 */
[----:B------:R-:W-:-:S07]  /*5d50*/  MOV R131, R133 ;  /* 0x0000008500837202 */ /* 0x000fce0000000f00 */
[----:B------:R-:W-:Y:S05]  /*5d60*/  WARPSYNC.COLLECTIVE R55, `(.L_x_36549) ;  /* 0x0000000037087348 */ /* 0x000fea0003c00000 */
[----:B------:R0:W1:Y:S02]  /*5d70*/  SHFL.BFLY P6, R132, R131, R108, R106 ;  /* 0x0c00006c83847389 */ /* 0x00006400000c006a */
[----:B01----:R-:W-:Y:S05]  /*5d80*/  ENDCOLLECTIVE ;  /* 0x000000000000791b */ /* 0x003fea0003800000 */
.L_x_36549:
[----:B------:R-:W-:Y:S02]  /*5d90*/  HFMA2 R108, -RZ, RZ, 0, 4.76837158203125e-07 ;  /* 0x00000008ff6c7431 */ /* 0x000fe400000001ff */
[----:B------:R-:W-:-:S05]  /*5da0*/  FADD.FTZ R135, R133, R132 ;  /* 0x0000008485877221 */ /* 0x000fca0000010000 */
[----:B------:R-:W-:-:S07]  /*5db0*/  MOV R131, R135 ;  /* 0x0000008700837202 */ /* 0x000fce0000000f00 */
[----:B------:R-:W-:Y:S05]  /*5dc0*/  WARPSYNC.COLLECTIVE R55, `(.L_x_36550) ;  /* 0x0000000037087348 */ /* 0x000fea0003c00000 */
[----:B------:R0:W1:Y:S02]  /*5dd0*/  SHFL.BFLY P6, R132, R131, R108, R106 ;  /* 0x0c00006c83847389 */ /* 0x00006400000c006a */
[----:B01----:R-:W-:Y:S05]  /*5de0*/  ENDCOLLECTIVE ;  /* 0x000000000000791b */ /* 0x003fea0003800000 */
.L_x_36550:
[----:B------:R-:W-:Y:S02]  /*5df0*/  HFMA2 R108, -RZ, RZ, 0, 9.5367431640625e-07 ;  /* 0x00000010ff6c7431 */ /* 0x000fe400000001ff */
[----:B------:R-:W-:-:S05]  /*5e00*/  FADD.FTZ R130, R135, R132 ;  /* 0x0000008487827221 */ /* 0x000fca0000010000 */
[----:B------:R-:W-:-:S07]  /*5e10*/  MOV R131, R130 ;  /* 0x0000008200837202 */ /* 0x000fce0000000f00 */
[----:B------:R-:W-:Y:S05]  /*5e20*/  WARPSYNC.COLLECTIVE R55, `(.L_x_36551) ;  /* 0x0000000037087348 */ /* 0x000fea0003c00000 */
[----:B------:R0:W1:Y:S02]  /*5e30*/  SHFL.BFLY P6, R132, R131, R108, R106 ;  /* 0x0c00006c83847389 */ /* 0x00006400000c006a */
[----:B01----:R-:W-:Y:S05]  /*5e40*/  ENDCOLLECTIVE ;  /* 0x000000000000791b */ /* 0x003fea0003800000 */
.L_x_36551:
[----:B------:R-:W-:Y:S02]  /*5e50*/  MOV R108, 0x1 ;  /* 0x00000001006c7802 */ /* 0x000fe40000000f00 */
[----:B------:R-:W-:Y:S01]  /*5e60*/  ISETP.NE.AND P6, PT, R107, RZ, PT ;  /* 0x000000ff6b00720c */ /* 0x000fe20003fc5270 */
        /* <DEDUP_REMOVED lines=21> */
[----:B------:R-:W-:Y:S02]  /*5fc0*/  ISETP.NE.AND P4, PT, R127, RZ, PT ;  /* 0x000000ff7f00720c */ /* 0x000fe40003f85270 */
        /* <DEDUP_REMOVED lines=69> */
.L_x_36552:
[----:B------:R-:W-:Y:S02]  /*6420*/  HFMA2 R108, -RZ, RZ, 0, 1.1920928955078125e-07 ;  /* 0x00000002ff6c7431 */ /* 0x000fe400000001ff */
[----:B------:R-:W-:-:S05]  /*6430*/  FADD.FTZ R130, R131, R132 ;  /* 0x0000008483827221 */ /* 0x000fca0000010000 */
[----:B------:R-:W-:-:S07]  /*6440*/  MOV R131, R130 ;  /* 0x0000008200837202 */ /* 0x000fce0000000f00 */
[----:B------:R-:W-:Y:S05]  /*6450*/  WARPSYNC.COLLECTIVE R55, `(.L_x_36553) ;  /* 0x0000000037087348 */ /* 0x000fea0003c00000 */
[----:B------:R0:W1:Y:S02]  /*6460*/  SHFL.BFLY P6, R132, R131, R108, R106 ;  /* 0x0c00006c83847389 */ /* 0x00006400000c006a */
[----:B01----:R-:W-:Y:S05]  /*6470*/  ENDCOLLECTIVE ;  /* 0x000000000000791b */ /* 0x003fea0003800000 */
.L_x_36553:
[----:B------:R-:W-:Y:S02]  /*6480*/  HFMA2 R108, -RZ, RZ, 0, 2.384185791015625e-07 ;  /* 0x00000004ff6c7431 */ /* 0x000fe400000001ff */
[----:B------:R-:W-:-:S05]  /*6490*/  FADD.FTZ R129, R130, R132 ;  /* 0x0000008482817221 */ /* 0x000fca0000010000 */
[----:B------:R-:W-:-:S07]  /*64a0*/  MOV R131, R129 ;  /* 0x0000008100837202 */ /* 0x000fce0000000f00 */
[----:B------:R-:W-:Y:S05]  /*64b0*/  WARPSYNC.COLLECTIVE R55, `(.L_x_36554) ;  /* 0x0000000037087348 */ /* 0x000fea0003c00000 */
[----:B------:R0:W1:Y:S02]  /*64c0*/  SHFL.BFLY P6, R132, R131, R108, R106 ;  /* 0x0c00006c83847389 */ /* 0x00006400000c006a */
[----:B01----:R-:W-:Y:S05]  /*64d0*/  ENDCOLLECTIVE ;  /* 0x000000000000791b */ /* 0x003fea0003800000 */
.L_x_36554:
[----:B------:R-:W-:Y:S02]  /*64e0*/  HFMA2 R108, -RZ, RZ, 0, 4.76837158203125e-07 ;  /* 0x00000008ff6c7431 */ /* 0x000fe400000001ff */
[----:B------:R-:W-:-:S05]  /*64f0*/  FADD.FTZ R128, R129, R132 ;  /* 0x0000008481807221 */ /* 0x000fca0000010000 */
[----:B------:R-:W-:-:S07]  /*6500*/  MOV R131, R128 ;  /* 0x0000008000837202 */ /* 0x000fce0000000f00 */
[----:B------:R-:W-:Y:S05]  /*6510*/  WARPSYNC.COLLECTIVE R55, `(.L_x_36555) ;  /* 0x0000000037087348 */ /* 0x000fea0003c00000 */
[----:B------:R0:W1:Y:S02]  /*6520*/  SHFL.BFLY P6, R132, R131, R108, R106 ;  /* 0x0c00006c83847389 */ /* 0x00006400000c006a */
[----:B01----:R-:W-:Y:S05]  /*6530*/  ENDCOLLECTIVE ;  /* 0x000000000000791b */ /* 0x003fea0003800000 */
.L_x_36555:
[----:B------:R-:W-:Y:S02]  /*6540*/  HFMA2 R108, -RZ, RZ, 0, 9.5367431640625e-07 ;  /* 0x00000010ff6c7431 */ /* 0x000fe400000001ff */
[----:B------:R-:W-:-:S05]  /*6550*/  FADD.FTZ R127, R128, R132 ;  /* 0x00000084807f7221 */ /* 0x000fca0000010000 */
[----:B------:R-:W-:-:S07]  /*6560*/  MOV R131, R127 ;  /* 0x0000007f00837202 */ /* 0x000fce0000000f00 */
[----:B------:R-:W-:Y:S05]  /*6570*/  WARPSYNC.COLLECTIVE R55, `(.L_x_36556) ;  /* 0x0000000037087348 */ /* 0x000fea0003c00000 */
[----:B------:R0:W1:Y:S02]  /*6580*/  SHFL.BFLY P6, R132, R131, R108, R106 ;  /* 0x0c00006c83847389 */ /* 0x00006400000c006a */
[----:B01----:R-:W-:Y:S05]  /*6590*/  ENDCOLLECTIVE ;  /* 0x000000000000791b */ /* 0x003fea0003800000 */
.L_x_36556:
[----:B------:R-:W-:Y:S05]  /*65a0*/  BRA `(.L_x_36557) ;  /* 0xffffffe000f87947 */ /* 0x000fea000383ffff */
.L_x_36558:
        /* <DEDUP_REMOVED lines=13> */
.L_x_45902:


//--------------------- .text._ZN10layer_norm13ln_fwd_kernelINS_13Kernel_traitsI6__halfffffjLj1280ELj1ELj4ELj1ELj16ENS_18Kernel_traits_baseILj1280ES2_ffffjLj128EEEEELb0ELb1ELb1ELb1EEEvNS_9FwdParamsE --------------------------
	.section	.text._ZN10layer_norm13ln_fwd_kernelINS_13Kernel_traitsI6__halfffffjLj1280ELj1ELj4ELj1ELj16ENS_18Kernel_traits_baseILj1280ES2_ffffjLj128EEEEELb0ELb1ELb1ELb1EEEvNS_9FwdParamsE,"ax",@progbits
	.align	128
        .global         _ZN10layer_norm13ln_fwd_kernelINS_13Kernel_traitsI6__halfffffjLj1280ELj1ELj4ELj1ELj16ENS_18Kernel_traits_baseILj1280ES2_ffffjLj128EEEEELb0ELb1ELb1ELb1EEEvNS_9FwdParamsE
        .type           _ZN10layer_norm13ln_fwd_kernelINS_13Kernel_traitsI6__halfffffjLj1280ELj1ELj4ELj1ELj16ENS_18Kernel_traits_baseILj1280ES2_ffffjLj128EEEEELb0ELb1ELb1ELb1EEEvNS_9FwdParamsE,@function
        .size           _ZN10layer_norm13ln_fwd_kernelINS_13Kernel_traitsI6__halfffffjLj1280ELj1ELj4ELj1ELj16ENS_18Kernel_traits_baseILj1280ES2_ffffjLj128EEEEELb0ELb1ELb1ELb1EEEvNS_9FwdParamsE,(.L_x_45903 - _ZN10layer_norm13ln_fwd_kernelINS_13Kernel_traitsI6__halfffffjLj1280ELj1ELj4ELj1ELj16ENS_18Kernel_traits_baseILj1280ES2_ffffjLj128EEEEELb0ELb1ELb1ELb1EEEvNS_9FwdParamsE)
        .other          _ZN10layer_norm13ln_fwd_kernelINS_13Kernel_traitsI6__halfffffjLj1280ELj1ELj4ELj1ELj16ENS_18Kernel_traits_baseILj1280ES2_ffffjLj128EEEEELb0ELb1ELb1ELb1EEEvNS_9FwdParamsE,@"STO_CUDA_ENTRY STV_DEFAULT"
_ZN10layer_norm13ln_fwd_kernelINS_13Kernel_traitsI6__halfffffjLj1280ELj1ELj4ELj1ELj16ENS_18Kernel_traits_baseILj1280ES2_ffffjLj128EEEEELb0ELb1ELb1ELb1EEEvNS_9FwdParamsE:
.text._ZN10layer_norm13ln_fwd_kernelINS_13Kernel_traitsI6__halfffffjLj1280ELj1ELj4ELj1ELj16ENS_18Kernel_traits_baseILj1280ES2_ffffjLj128EEEEELb0ELb1ELb1ELb1EEEvNS_9FwdParamsE:
        /* <DEDUP_REMOVED lines=49> */
.L_x_36559:
[----:B------:R-:W0:Y:S08]  /*0310*/  LDC.64 R4, c[0x0][0x3e8] ;  /* 0x0000fa00ff047b82 */ /* 0x000e300000000a00 */
[----:B------:R-:W1:Y:S01]  /*0320*/  LDC.64 R2, c[0x0][0x3d0] ;  /* 0x0000f400ff027b82 */ /* 0x000e620000000a00 */
[----:B0-----:R-:W-:-:S05]  /*0330*/  IMAD.WIDE.U32 R30, R84, 0x8, R4 ;  /* 0x00000008541e7825 */ /* 0x001fca00078e0004 */
[----:B------:R-:W5:Y:S01]  /*0340*/  LDG.E.64 R80, desc[UR6][R30.64] ;  /* 0x000000061e507981 */ /* 0x000f62000c1e1b00 */
[----:B-1----:R-:W-:-:S03]  /*0350*/  IMAD.WIDE.U32 R2, R84, 0x8, R2 ;  /* 0x0000000854027825 */ /* 0x002fc600078e0002 */
        /* <DEDUP_REMOVED lines=8> */
[----:B------:R-:W5:Y:S01]  /*03e0*/  LDG.E.64 R28, desc[UR6][R30.64+0x900] ;  /* 0x000900061e1c7981 */ /* 0x000f62000c1e1b00 */
[----:B------:R-:W-:-:S02]  /*03f0*/  CS2R R52, SRZ ;  /* 0x0000000000347805 */ /* 0x000fc4000001ff00 */
[----:B------:R-:W-:Y:S02]  /*0400*/  CS2R R54, SRZ ;  /* 0x0000000000367805 */ /* 0x000fe4000001ff00 */
[----:B------:R-:W-:Y:S01]  /*0410*/  CS2R R56, SRZ ;  /* 0x0000000000387805 */ /* 0x000fe2000001ff00 */
[----:B------:R-:W5:Y:S01]  /*0420*/  LDG.E.64 R8, desc[UR6][R2.64] ;  /* 0x0000000602087981 */ /* 0x000f62000c1e1b00 */
[----:B------:R-:W-:Y:S02]  /*0430*/  CS2R R58, SRZ ;  /* 0x00000000003a7805 */ /* 0x000fe4000001ff00 */
[----:B------:R-:W-:Y:S02]  /*0440*/  CS2R R60, SRZ ;  /* 0x00000000003c7805 */ /* 0x000fe4000001ff00 */
[----:B------:R-:W-:Y:S01]  /*0450*/  CS2R R62, SRZ ;  /* 0x00000000003e7805 */ /* 0x000fe2000001ff00 */
[----:B------:R-:W5:Y:S01]  /*0460*/  LDG.E.64 R10, desc[UR6][R2.64+0x100] ;  /* 0x00010006020a7981 */ /* 0x000f62000c1e1b00 */
[----:B------:R-:W-:-:S02]  /*0470*/  CS2R R64, SRZ ;  /* 0x0000000000407805 */ /* 0x000fc4000001ff00 */
[----:B------:R-:W-:Y:S02]  /*0480*/  CS2R R66, SRZ ;  /* 0x0000000000427805 */ /* 0x000fe4000001ff00 */
[----:B------:R-:W-:Y:S01]  /*0490*/  CS2R R68, SRZ ;  /* 0x0000000000447805 */ /* 0x000fe2000001ff00 */
        /* <DEDUP_REMOVED lines=9> */
.L_x_36560:
[----:B------:R-:W1:Y:S02]  /*0530*/  LDCU UR4, c[0x0][0x384] ;  /* 0x00007080ff0477ac */ /* 0x000e640008000800 */
[----:B-1----:R-:W-:-:S13]  /*0540*/  ISETP.GE.AND P0, PT, R0, UR4, PT ;  /* 0x0000000400007c0c */ /* 0x002fda000bf06270 */
[----:B------:R-:W-:Y:S05]  /*0550*/  @P0 EXIT ;  /* 0x000000000000094d */ /* 0x000fea0003800000 */
[----:B-----5:R-:W-:Y:S01]  /*0560*/  MOV R87, R4 ;  /* 0x0000000400577202 */ /* 0x020fe20000000f00 */
[----:B------:R-:W1:Y:S01]  /*0570*/  LDCU UR10, c[0x0][0x40c] ;  /* 0x00008180ff0a77ac */ /* 0x000e620008000800 */
[--C-:B------:R-:W-:Y:S02]  /*0580*/  SHF.R.U64 R88, R4, 0x10, R5.reuse ;  /* 0x0000001004587819 */ /* 0x100fe40000001205 */
[----:B------:R-:W-:Y:S01]  /*0590*/  SHF.R.U32.HI R4, RZ, 0x10, R5 ;  /* 0x00000010ff047819 */ /* 0x000fe20000011605 */
[----:B------:R-:W2:Y:S01]  /*05a0*/  LDCU.U8 UR8, c[0x0][0x410] ;  /* 0x00008200ff0877ac */ /* 0x000ea20008000000 */
[----:B------:R-:W-:Y:S02]  /*05b0*/  MOV R85, R6 ;  /* 0x0000000600557202 */ /* 0x000fe40000000f00 */
[----:B------:R-:W-:Y:S01]  /*05c0*/  SHF.R.U64 R86, R6, 0x10, R7 ;  /* 0x0000001006567819 */ /* 0x000fe20000001207 */
[----:B------:R-:W3:Y:S01]  /*05d0*/  LDCU UR9, c[0x0][0x448] ;  /* 0x00008900ff0977ac */ /* 0x000ee20008000800 */
[----:B------:R-:W-:-:S02]  /*05e0*/  MOV R6, R5 ;  /* 0x0000000500067202 */ /* 0x000fc40000000f00 */
[----:B------:R-:W-:Y:S01]  /*05f0*/  PRMT R88, R88, 0x5410, R4 ;  /* 0x0000541058587816 */ /* 0x000fe20000000004 */
[----:B------:R-:W4:Y:S01]  /*0600*/  LDCU.64 UR4, c[0x0][0x3a0] ;  /* 0x00007400ff0477ac */ /* 0x000f220008000a00 */
[----:B------:R-:W-:Y:S02]  /*0610*/  MOV R4, R80 ;  /* 0x0000005000047202 */ /* 0x000fe40000000f00 */
[----:B------:R-:W-:Y:S02]  /*0620*/  MOV R5, R81 ;  /* 0x0000005100057202 */ /* 0x000fe40000000f00 */
[----:B------:R-:W-:Y:S02]  /*0630*/  MOV R119, R14 ;  /* 0x0000000e00777202 */ /* 0x000fe40000000f00 */
[----:B------:R-:W-:Y:S02]  /*0640*/  PRMT R89, R4, 0x5410, R5 ;  /* 0x0000541004597816 */ /* 0x000fe40000000005 */
[----:B------:R-:W-:-:S02]  /*0650*/  MOV R4, R76 ;  /* 0x0000004c00047202 */ /* 0x000fc40000000f00 */
[----:B------:R-:W-:Y:S02]  /*0660*/  MOV R5, R77 ;  /* 0x0000004d00057202 */ /* 0x000fe40000000f00 */
[----:B------:R-:W-:Y:S02]  /*0670*/  SHF.R.U64 R118, R14, 0x10, R15 ;  /* 0x000000100e767819 */ /* 0x000fe4000000120f */
[----:B------:R-:W-:Y:S02]  /*0680*/  PRMT R91, R4, 0x5410, R5 ;  /* 0x00005410045b7816 */ /* 0x000fe40000000005 */
[----:B------:R-:W-:Y:S02]  /*0690*/  MOV R4, R74 ;  /* 0x0000004a00047202 */ /* 0x000fe40000000f00 */
[----:B------:R-:W-:Y:S02]  /*06a0*/  MOV R5, R75 ;  /* 0x0000004b00057202 */ /* 0x000fe40000000f00 */
[----:B------:R-:W-:-:S02]  /*06b0*/  MOV R14, R7 ;  /* 0x00000007000e7202 */ /* 0x000fc40000000f00 */
[----:B------:R-:W-:Y:S02]  /*06c0*/  PRMT R93, R4, 0x5410, R5 ;  /* 0x00005410045d7816 */ /* 0x000fe40000000005 */
[----:B------:R-:W-:Y:S02]  /*06d0*/  MOV R4, R70 ;  /* 0x0000004600047202 */ /* 0x000fe40000000f00 */
[----:B------:R-:W-:Y:S02]  /*06e0*/  MOV R5, R71 ;  /* 0x0000004700057202 */ /* 0x000fe40000000f00 */
[----:B------:R-:W-:Y:S02]  /*06f0*/  SHF.R.U32.HI R7, RZ, 0x10, R7 ;  /* 0x00000010ff077819 */ /* 0x000fe40000011607 */
[----:B------:R-:W-:Y:S02]  /*0700*/  PRMT R95, R4, 0x5410, R5 ;  /* 0x00005410045f7816 */ /* 0x000fe40000000005 */
[----:B------:R-:W-:-:S02]  /*0710*/  SHF.R.U64 R97, R66, 0x10, R67 ;  /* 0x0000001042617819 */ /* 0x000fc40000001243 */
[----:B------:R-:W-:Y:S02]  /*0720*/  SHF.R.U32.HI R4, RZ, 0x10, R67 ;  /* 0x00000010ff047819 */ /* 0x000fe40000011643 */
[----:B------:R-:W-:Y:S02]  /*0730*/  PRMT R86, R86, 0x5410, R7 ;  /* 0x0000541056567816 */ /* 0x000fe40000000007 */
[----:B------:R-:W-:Y:S02]  /*0740*/  PRMT R87, R87, 0x5410, R6 ;  /* 0x0000541057577816 */ /* 0x000fe40000000006 */
[----:B------:R-:W-:Y:S02]  /*0750*/  PRMT R97, R97, 0x5410, R4 ;  /* 0x0000541061617816 */ /* 0x000fe40000000004 */
[----:B------:R-:W-:Y:S02]  /*0760*/  MOV R6, R78 ;  /* 0x0000004e00067202 */ /* 0x000fe40000000f00 */
[----:B------:R-:W-:-:S02]  /*0770*/  MOV R7, R79 ;  /* 0x0000004f00077202 */ /* 0x000fc40000000f00 */
[--C-:B------:R-:W-:Y:S02]  /*0780*/  SHF.R.U64 R98, R64, 0x10, R65.reuse ;  /* 0x0000001040627819 */ /* 0x100fe40000001241 */
[----:B------:R-:W-:Y:S02]  /*0790*/  SHF.R.U32.HI R5, RZ, 0x10, R65 ;  /* 0x00000010ff057819 */ /* 0x000fe40000011641 */
[----:B------:R-:W-:Y:S02]  /*07a0*/  SHF.R.U32.HI R99, RZ, 0x10, R83 ;  /* 0x00000010ff637819 */ /* 0x000fe40000011653 */
[----:B------:R-:W-:Y:S02]  /*07b0*/  SHF.R.U32.HI R4, RZ, 0x10, R63 ;  /* 0x00000010ff047819 */ /* 0x000fe4000001163f */
[----:B------:R-:W-:Y:S02]  /*07c0*/  PRMT R90, R6, 0x5410, R7 ;  /* 0x00005410065a7816 */ /* 0x000fe40000000007 */
[----:B------:R-:W-:-:S02]  /*07d0*/  PRMT R98, R98, 0x5410, R5 ;  /* 0x0000541062627816 */ /* 0x000fc40000000005 */
[----:B------:R-:W-:Y:S02]  /*07e0*/  PRMT R99, R99, 0x5410, R4 ;  /* 0x0000541063637816 */ /* 0x000fe40000000004 */
[----:B------:R-:W-:Y:S02]  /*07f0*/  MOV R6, R82 ;  /* 0x0000005200067202 */ /* 0x000fe40000000f00 */
[----:B------:R-:W-:Y:S02]  /*0800*/  MOV R7, R83 ;  /* 0x0000005300077202 */ /* 0x000fe40000000f00 */
[--C-:B------:R-:W-:Y:S02]  /*0810*/  SHF.R.U64 R100, R60, 0x10, R61.reuse ;  /* 0x000000103c647819 */ /* 0x100fe4000000123d */
[----:B------:R-:W-:Y:S02]  /*0820*/  SHF.R.U32.HI R5, RZ, 0x10, R61 ;  /* 0x00000010ff057819 */ /* 0x000fe4000001163d */
[----:B------:R-:W-:-:S02]  /*0830*/  SHF.R.U64 R101, R58, 0x10, R59 ;  /* 0x000000103a657819 */ /* 0x000fc4000000123b */
[----:B------:R-:W-:Y:S02]  /*0840*/  SHF.R.U32.HI R4, RZ, 0x10, R59 ;  /* 0x00000010ff047819 */ /* 0x000fe4000001163b */
[----:B------:R-:W-:Y:S02]  /*0850*/  PRMT R92, R6, 0x5410, R7 ;  /* 0x00005410065c7816 */ /* 0x000fe40000000007 */
[----:B------:R-:W-:Y:S02]  /*0860*/  PRMT R100, R100, 0x5410, R5 ;  /* 0x0000541064647816 */ /* 0x000fe40000000005 */
[----:B------:R-:W-:Y:S02]  /*0870*/  PRMT R101, R101, 0x5410, R4 ;  /* 0x0000541065657816 */ /* 0x000fe40000000004 */
[----:B0-----:R-:W-:Y:S02]  /*0880*/  MOV R30, R21 ;  /* 0x00000015001e7202 */ /* 0x001fe40000000f00 */
[----:B------:R-:W-:-:S02]  /*0890*/  SHF.R.U64 R137, R20, 0x10, R21 ;  /* 0x0000001014897819 */ /* 0x000fc40000001215 */
[----:B------:R-:W-:Y:S02]  /*08a0*/  SHF.R.U32.HI R31, RZ, 0x10, R21 ;  /* 0x00000010ff1f7819 */ /* 0x000fe40000011615 */
[----:B------:R-:W-:Y:S02]  /*08b0*/  MOV R136, R24 ;  /* 0x0000001800887202 */ /* 0x000fe40000000f00 */
[----:B------:R-:W-:Y:S02]  /*08c0*/  SHF.R.U64 R135, R24, 0x10, R25 ;  /* 0x0000001018877819 */ /* 0x000fe40000001219 */
[----:B------:R-:W-:Y:S02]  /*08d0*/  MOV R134, R26 ;  /* 0x0000001a00867202 */ /* 0x000fe40000000f00 */
[----:B------:R-:W-:Y:S02]  /*08e0*/  SHF.R.U64 R133, R26, 0x10, R27 ;  /* 0x000000101a857819 */ /* 0x000fe4000000121b */
[----:B------:R-:W-:-:S02]  /*08f0*/  MOV R6, R72 ;  /* 0x0000004800067202 */ /* 0x000fc40000000f00 */
[----:B------:R-:W-:Y:S02]  /*0900*/  MOV R7, R73 ;  /* 0x0000004900077202 */ /* 0x000fe40000000f00 */
[--C-:B------:R-:W-:Y:S02]  /*0910*/  SHF.R.U64 R102, R56, 0x10, R57.reuse ;  /* 0x0000001038667819 */ /* 0x100fe40000001239 */
[----:B------:R-:W-:Y:S02]  /*0920*/  SHF.R.U32.HI R4, RZ, 0x10, R57 ;  /* 0x00000010ff047819 */ /* 0x000fe40000011639 */
[--C-:B------:R-:W-:Y:S02]  /*0930*/  SHF.R.U64 R103, R54, 0x10, R55.reuse ;  /* 0x0000001036677819 */ /* 0x100fe40000001237 */
[----:B------:R-:W-:Y:S02]  /*0940*/  SHF.R.U32.HI R5, RZ, 0x10, R55 ;  /* 0x00000010ff057819 */ /* 0x000fe40000011637 */
[----:B------:R-:W-:-:S02]  /*0950*/  MOV R21, R25 ;  /* 0x0000001900157202 */ /* 0x000fc40000000f00 */
[----:B------:R-:W-:Y:S02]  /*0960*/  SHF.R.U32.HI R32, RZ, 0x10, R25 ;  /* 0x00000010ff207819 */ /* 0x000fe40000011619 */
[----:B------:R-:W-:Y:S02]  /*0970*/  MOV R24, R27 ;  /* 0x0000001b00187202 */ /* 0x000fe40000000f00 */
[----:B------:R-:W-:Y:S02]  /*0980*/  SHF.R.U32.HI R26, RZ, 0x10, R27 ;  /* 0x00000010ff1a7819 */ /* 0x000fe4000001161b */
[----:B------:R-:W-:Y:S02]  /*0990*/  MOV R138, R20 ;  /* 0x00000014008a7202 */ /* 0x000fe40000000f00 */
[----:B------:R-:W-:Y:S02]  /*09a0*/  MOV R132, R28 ;  /* 0x0000001c00847202 */ /* 0x000fe40000000f00 */
[----:B------:R-:W-:-:S02]  /*09b0*/  MOV R25, R29 ;  /* 0x0000001d00197202 */ /* 0x000fc40000000f00 */
[--C-:B------:R-:W-:Y:S02]  /*09c0*/  SHF.R.U64 R131, R28, 0x10, R29.reuse ;  /* 0x000000101c837819 */ /* 0x100fe4000000121d */
[----:B------:R-:W-:Y:S02]  /*09d0*/  SHF.R.U32.HI R27, RZ, 0x10, R29 ;  /* 0x00000010ff1b7819 */ /* 0x000fe4000001161d */
[----:B------:R-:W-:Y:S02]  /*09e0*/  MOV R129, R8 ;  /* 0x0000000800817202 */ /* 0x000fe40000000f00 */
[--C-:B------:R-:W-:Y:S02]  /*09f0*/  SHF.R.U64 R124, R8, 0x10, R9.reuse ;  /* 0x00000010087c7819 */ /* 0x100fe40000001209 */
[----:B------:R-:W-:Y:S02]  /*0a00*/  MOV R20, R9 ;  /* 0x0000000900147202 */ /* 0x000fe40000000f00 */
[----:B------:R-:W-:-:S02]  /*0a10*/  SHF.R.U32.HI R28, RZ, 0x10, R9 ;  /* 0x00000010ff1c7819 */ /* 0x000fc40000011609 */
[----:B------:R-:W-:Y:S02]  /*0a20*/  MOV R123, R10 ;  /* 0x0000000a007b7202 */ /* 0x000fe40000000f00 */
[----:B------:R-:W-:Y:S02]  /*0a30*/  MOV R8, R11 ;  /* 0x0000000b00087202 */ /* 0x000fe40000000f00 */
[--C-:B------:R-:W-:Y:S02]  /*0a40*/  SHF.R.U64 R122, R10, 0x10, R11.reuse ;  /* 0x000000100a7a7819 */ /* 0x100fe4000000120b */
[----:B------:R-:W-:Y:S02]  /*0a50*/  SHF.R.U32.HI R29, RZ, 0x10, R11 ;  /* 0x00000010ff1d7819 */ /* 0x000fe4000001160b */
[----:B------:R-:W-:Y:S02]  /*0a60*/  MOV R117, R16 ;  /* 0x0000001000757202 */ /* 0x000fe40000000f00 */
[----:B------:R-:W-:-:S02]  /*0a70*/  SHF.R.U64 R116, R16, 0x10, R17 ;  /* 0x0000001010747819 */ /* 0x000fc40000001211 */
[----:B------:R-:W-:Y:S02]  /*0a80*/  MOV R121, R12 ;  /* 0x0000000c00797202 */ /* 0x000fe40000000f00 */
[----:B------:R-:W-:Y:S02]  /*0a90*/  MOV R9, R13 ;  /* 0x0000000d00097202 */ /* 0x000fe40000000f00 */
[--C-:B------:R-:W-:Y:S02]  /*0aa0*/  SHF.R.U64 R120, R12, 0x10, R13.reuse ;  /* 0x000000100c787819 */ /* 0x100fe4000000120d */
[----:B------:R-:W-:Y:S02]  /*0ab0*/  SHF.R.U32.HI R33, RZ, 0x10, R13 ;  /* 0x00000010ff217819 */ /* 0x000fe4000001160d */
[----:B------:R-:W-:Y:S02]  /*0ac0*/  MOV R10, R15 ;  /* 0x0000000f000a7202 */ /* 0x000fe40000000f00 */
[----:B------:R-:W-:-:S02]  /*0ad0*/  MOV R11, R17 ;  /* 0x00000011000b7202 */ /* 0x000fc40000000f00 */
[----:B------:R-:W-:Y:S02]  /*0ae0*/  SHF.R.U32.HI R16, RZ, 0x10, R17 ;  /* 0x00000010ff107819 */ /* 0x000fe40000011611 */
[----:B------:R-:W-:Y:S02]  /*0af0*/  MOV R115, R18 ;  /* 0x0000001200737202 */ /* 0x000fe40000000f00 */
[----:B------:R-:W-:Y:S02]  /*0b00*/  SHF.R.U64 R114, R18, 0x10, R19 ;  /* 0x0000001012727819 */ /* 0x000fe40000001213 */
[----:B------:R-:W-:Y:S02]  /*0b10*/  PRMT R94, R6, 0x5410, R7 ;  /* 0x00005410065e7816 */ /* 0x000fe40000000007 */
[----:B------:R-:W-:Y:S02]  /*0b20*/  PRMT R102, R102, 0x5410, R4 ;  /* 0x0000541066667816 */ /* 0x000fe40000000004 */
[----:B------:R-:W-:-:S02]  /*0b30*/  PRMT R103, R103, 0x5410, R5 ;  /* 0x0000541067677816 */ /* 0x000fc40000000005 */
[----:B------:R-:W-:Y:S02]  /*0b40*/  SHF.R.U32.HI R15, RZ, 0x10, R15 ;  /* 0x00000010ff0f7819 */ /* 0x000fe4000001160f */
[----:B------:R-:W-:Y:S02]  /*0b50*/  MOV R12, R19 ;  /* 0x00000013000c7202 */ /* 0x000fe40000000f00 */
[----:B------:R-:W-:Y:S02]  /*0b60*/  SHF.R.U32.HI R17, RZ, 0x10, R19 ;  /* 0x00000010ff117819 */ /* 0x000fe40000011613 */
[----:B------:R-:W-:Y:S02]  /*0b70*/  MOV R113, R22 ;  /* 0x0000001600717202 */ /* 0x000fe40000000f00 */
[----:B------:R-:W-:Y:S02]  /*0b80*/  MOV R13, R23 ;  /* 0x00000017000d7202 */ /* 0x000fe40000000f00 */
[----:B------:R-:W-:-:S02]  /*0b90*/  SHF.R.U64 R112, R22, 0x10, R23 ;  /* 0x0000001016707819 */ /* 0x000fc40000001217 */
[----:B------:R-:W-:Y:S02]  /*0ba0*/  SHF.R.U32.HI R18, RZ, 0x10, R23 ;  /* 0x00000010ff127819 */ /* 0x000fe40000011617 */
[--C-:B------:R-:W-:Y:S02]  /*0bb0*/  SHF.R.U64 R96, R68, 0x10, R69.reuse ;  /* 0x0000001044607819 */ /* 0x100fe40000001245 */
        /* <DEDUP_REMOVED lines=30> */
[----:B-1234-:R-:W-:-:S07]  /*0da0*/  PRMT R105, R105, 0x5410, R5 ;  /* 0x0000541069697816 */ /* 0x01efce0000000005 */
.L_x_36594:
[----:B------:R-:W0:Y:S08]  /*0db0*/  LDC.64 R12, c[0x0][0x3f0] ;  /* 0x0000fc00ff0c7b82 */ /* 0x000e300000000a00 */
[----:B------:R-:W1:Y:S08]  /*0dc0*/  LDC.64 R14, c[0x0][0x3f8] ;  /* 0x0000fe00ff0e7b82 */ /* 0x000e700000000a00 */
[----:B------:R-:W2:Y:S01]  /*0dd0*/  LDC R109, c[0x0][0x388] ;  /* 0x0000e200ff6d7b82 */ /* 0x000ea20000000800 */
[----:B0-----:R-:W-:-:S06]  /*0de0*/  IMAD.WIDE R48, R0, 0x4, R12 ;  /* 0x0000000400307825 */ /* 0x001fcc00078e020c */
[----:B------:R-:W3:Y:S01]  /*0df0*/  LDG.E R48, desc[UR6][R48.64] ;  /* 0x0000000630307981 */ /* 0x000ee2000c1e1900 */
[----:B------:R-:W-:Y:S02]  /*0e00*/  HFMA2 R127, -RZ, RZ, 0, 0 ;  /* 0x00000000ff7f7431 */ /* 0x000fe400000001ff */
[----:B-1----:R-:W-:-:S05]  /*0e10*/  IMAD.WIDE R14, R0, 0x4, R14 ;  /* 0x00000004000e7825 */ /* 0x002fca00078e020e */
[----:B------:R-:W5:Y:S01]  /*0e20*/  LDG.E R108, desc[UR6][R14.64] ;  /* 0x000000060e6c7981 */ /* 0x000f62000c1e1900 */
[----:B------:R-:W-:-:S04]  /*0e30*/  ISETP.NE.U32.AND P0, PT, RZ, UR4, PT ;  /* 0x00000004ff007c0c */ /* 0x000fc8000bf05070 */
[----:B------:R-:W-:Y:S01]  /*0e40*/  ISETP.NE.AND.EX P0, PT, RZ, UR5, PT, P0 ;  /* 0x00000005ff007c0c */ /* 0x000fe2000bf05300 */
[----:B------:R-:W-:Y:S01]  /*0e50*/  BSSY.RECONVERGENT B0, `(.L_x_36561) ;  /* 0x000003d000007945 */ /* 0x000fe20003800200 */
[--C-:B------:R-:W-:Y:S02]  /*0e60*/  SHF.R.U64 R18, R80, 0x10, R81.reuse ;  /* 0x0000001050127819 */ /* 0x100fe40000001251 */
[----:B------:R-:W-:Y:S02]  /*0e70*/  SHF.R.U32.HI R23, RZ, 0x10, R81 ;  /* 0x00000010ff177819 */ /* 0x000fe40000011651 */
[----:B---3--:R-:W-:-:S13]  /*0e80*/  ISETP.GE.AND P1, PT, R48, 0x1, PT ;  /* 0x000000013000780c */ /* 0x008fda0003f26270 */
[----:B------:R-:W0:Y:S01]  /*0e90*/  @P1 LDC.64 R12, c[0x0][0x390] ;  /* 0x0000e400ff0c1b82 */ /* 0x000e220000000a00 */
[----:B------:R-:W-:-:S05]  /*0ea0*/  @P1 IADD3 R16, PT, PT, R48, -0x1, RZ ;  /* 0xffffffff30101810 */ /* 0x000fca0007ffe0ff */
[----:B--2---:R-:W-:-:S05]  /*0eb0*/  @P1 IMAD R16, R16, R109, RZ ;  /* 0x0000006d10101224 */ /* 0x004fca00078e02ff */
[----:B------:R-:W-:-:S04]  /*0ec0*/  @P1 SHF.R.S32.HI R17, RZ, 0x1f, R16 ;  /* 0x0000001fff111819 */ /* 0x000fc80000011410 */
[----:B------:R-:W-:Y:S01]  /*0ed0*/  @P1 LEA.HI R17, R17, R16, RZ, 0x2 ;  /* 0x0000001011111211 */ /* 0x000fe200078f10ff */
[----:B------:R-:W-:-:S03]  /*0ee0*/  IMAD R16, R0, R109, RZ ;  /* 0x0000006d00107224 */ /* 0x000fc600078e02ff */
[----:B------:R-:W-:Y:S02]  /*0ef0*/  @P1 LEA.HI.SX32 R127, R17, R84, 0x1e ;  /* 0x00000054117f1211 */ /* 0x000fe400078ff2ff */
[----:B------:R-:W-:-:S03]  /*0f00*/  SHF.R.S32.HI R17, RZ, 0x1f, R16 ;  /* 0x0000001fff117819 */ /* 0x000fc60000011410 */
[----:B0-----:R-:W-:Y:S01]  /*0f10*/  @P1 IMAD.WIDE.U32 R12, R127, 0x10, R12 ;  /* 0x000000107f0c1825 */ /* 0x001fe200078e000c */
[----:B------:R-:W-:-:S04]  /*0f20*/  LEA.HI R17, R17, R16, RZ, 0x2 ;  /* 0x0000001011117211 */ /* 0x000fc800078f10ff */
[----:B------:R0:W5:Y:S01]  /*0f30*/  @P1 LDG.E.128 R4, desc[UR6][R12.64] ;  /* 0x000000060c041981 */ /* 0x000162000c1e1d00 */
[----:B------:R-:W-:Y:S02]  /*0f40*/  LEA.HI.SX32 R126, R17, R84, 0x1e ;  /* 0x00000054117e7211 */ /* 0x000fe400078ff2ff */
[----:B0-----:R-:W-:Y:S01]  /*0f50*/  PRMT R13, R18, 0x7610, R13 ;  /* 0x00007610120d7816 */ /* 0x001fe2000000000d */
[----:B------:R-:W-:Y:S06]  /*0f60*/  @!P0 BRA `(.L_x_36562) ;  /* 0x0000000000648947 */ /* 0x000fec0003800000 */
[----:B------:R-:W0:Y:S02]  /*0f70*/  LDC.64 R8, c[0x0][0x3a0] ;  /* 0x0000e800ff087b82 */ /* 0x000e240000000a00 */
[----:B0-----:R-:W-:-:S06]  /*0f80*/  IMAD.WIDE.U32 R8, R126, 0x10, R8 ;  /* 0x000000107e087825 */ /* 0x001fcc00078e0008 */
[----:B------:R-:W2:Y:S01]  /*0f90*/  LDG.E.128 R8, desc[UR6][R8.64] ;  /* 0x0000000608087981 */ /* 0x000ea2000c1e1d00 */
[----:B------:R-:W-:-:S13]  /*0fa0*/  ISETP.GT.AND P2, PT, R48, RZ, PT ;  /* 0x000000ff3000720c */ /* 0x000fda0003f44270 */
[----:B------:R-:W0:Y:S01]  /*0fb0*/  @P2 LDC R15, c[0x0][0x40c] ;  /* 0x00010300ff0f2b82 */ /* 0x000e220000000800 */
[----:B------:R-:W-:Y:S02]  /*0fc0*/  @P2 HADD2.F32 R16, -RZ, R89.H0_H0 ;  /* 0x20000059ff102230 */ /* 0x000fe40000004100 */
[----:B------:R-:W-:Y:S02]  /*0fd0*/  @P2 HADD2.F32 R17, -RZ, R13.H0_H0 ;  /* 0x2000000dff112230 */ /* 0x000fe40000004100 */
[----:B------:R-:W-:-:S03]  /*0fe0*/  @P2 HADD2.F32 R20, -RZ, R89.H1_H1 ;  /* 0x30000059ff142230 */ /* 0x000fc60000004100 */
[----:B------:R-:W1:Y:S08]  /*0ff0*/  @P2 LDC R18, c[0x0][0x40c] ;  /* 0x00010300ff122b82 */ /* 0x000e700000000800 */
[----:B------:R-:W3:Y:S01]  /*1000*/  @P2 LDC R19, c[0x0][0x40c] ;  /* 0x00010300ff132b82 */ /* 0x000ee20000000800 */
[----:B0----5:R-:W-:Y:S01]  /*1010*/  @P2 FMUL.FTZ R15, R4, R15 ;  /* 0x0000000f040f2220 */ /* 0x021fe20000410000 */
[----:B-1----:R-:W-:Y:S01]  /*1020*/  @P2 FMUL.FTZ R18, R5, R18 ;  /* 0x0000001205122220 */ /* 0x002fe20000410000 */
[----:B---3--:R-:W-:Y:S01]  /*1030*/  @P2 FMUL.FTZ R19, R6, R19 ;  /* 0x0000001306132220 */ /* 0x008fe20000410000 */
[----:B--2---:R-:W-:Y:S01]  /*1040*/  @!P2 MOV R12, R8 ;  /* 0x00000008000ca202 */ /* 0x004fe20000000f00 */
[----:B------:R-:W-:Y:S01]  /*1050*/  @P2 FFMA.FTZ R12, R15, R16, R8 ;  /* 0x000000100f0c2223 */ /* 0x000fe20000010008 */
[----:B------:R-:W-:Y:S01]  /*1060*/  MOV R13, R9 ;  /* 0x00000009000d7202 */ /* 0x000fe20000000f00 */
[----:B------:R-:W-:Y:S01]  /*1070*/  @P2 FFMA.FTZ R13, R18, R17, R9 ;  /* 0x00000011120d2223 */ /* 0x000fe20000010009 */
[----:B------:R-:W-:Y:S01]  /*1080*/  MOV R14, R10 ;  /* 0x0000000a000e7202 */ /* 0x000fe20000000f00 */
[----:B------:R-:W-:Y:S01]  /*1090*/  @P2 FFMA.FTZ R14, R19, R20, R10 ;  /* 0x00000014130e2223 */ /* 0x000fe2000001000a */
[----:B------:R-:W-:Y:S01]  /*10a0*/  MOV R15, R11 ;  /* 0x0000000b000f7202 */ /* 0x000fe20000000f00 */
[----:B------:R-:W-:Y:S06]  /*10b0*/  @!P2 BRA `(.L_x_36563) ;  /* 0x000000000058a947 */ /* 0x000fec0003800000 */
[----:B------:R-:W-:Y:S02]  /*10c0*/  HADD2.F32 R15, -RZ, R23.H0_H0 ;  /* 0x20000017ff0f7230 */ /* 0x000fe40000004100 */
[----:B------:R-:W-:-:S04]  /*10d0*/  FMUL.FTZ R16, R7, UR10 ;  /* 0x0000000a07107c20 */ /* 0x000fc80008410000 */
[----:B------:R-:W-:Y:S01]  /*10e0*/  FFMA.FTZ R15, R16, R15, R11 ;  /* 0x0000000f100f7223 */ /* 0x000fe2000001000b */
[----:B------:R-:W-:Y:S06]  /*10f0*/  BRA `(.L_x_36563) ;  /* 0x0000000000487947 */ /* 0x000fec0003800000 */
.L_x_36562:
[----:B------:R-:W0:Y:S01]  /*1100*/  @P1 LDC R17, c[0x0][0x40c] ;  /* 0x00010300ff111b82 */ /* 0x000e220000000800 */
[----:B------:R-:W-:Y:S01]  /*1110*/  @P1 HADD2.F32 R19, -RZ, R13.H0_H0 ;  /* 0x2000000dff131230 */ /* 0x000fe20000004100 */
[----:B------:R-:W-:Y:S01]  /*1120*/  CS2R R12, SRZ ;  /* 0x00000000000c7805 */ /* 0x000fe2000001ff00 */
[----:B------:R-:W-:Y:S01]  /*1130*/  @P1 HADD2.F32 R23, -RZ, R23.H0_H0 ;  /* 0x20000017ff171230 */ /* 0x000fe20000004100 */
[----:B------:R-:W-:Y:S01]  /*1140*/  CS2R R14, SRZ ;  /* 0x00000000000e7805 */ /* 0x000fe2000001ff00 */
[--C-:B------:R-:W-:Y:S02]  /*1150*/  @P1 HADD2.F32 R16, -RZ, R89.reuse.H0_H0 ;  /* 0x20000059ff101230 */ /* 0x100fe40000004100 */
        /* <DEDUP_REMOVED lines=12> */
.L_x_36563:
[----:B------:R-:W-:Y:S05]  /*1220*/  BSYNC.RECONVERGENT B0 ;  /* 0x0000000000007941 */ /* 0x000fea0003800200 */
.L_x_36561:
        /* <DEDUP_REMOVED lines=8> */
[----:B------:R-:W5:Y:S01]  /*12b0*/  @P0 LDG.E.128 R8, desc[UR6][R16.64] ;  /* 0x0000000610080981 */ /* 0x000f62000c1e1d00 */
[----:B------:R-:W-:Y:S01]  /*12c0*/  SHF.R.U64 R22, R78, 0x10, R79 ;  /* 0x000000104e167819 */ /* 0x000fe2000000124f */
[----:B--2---:R-:W-:Y:S01]  /*12d0*/  @P1 IMAD.WIDE.U32 R18, R23, 0x10, R18 ;  /* 0x0000001017121825 */ /* 0x004fe200078e0012 */
[----:B------:R-:W-:Y:S01]  /*12e0*/  BSSY.RECONVERGENT B0, `(.L_x_36564) ;  /* 0x000002d000007945 */ /* 0x000fe20003800200 */
[----:B------:R-:W-:-:S03]  /*12f0*/  SHF.R.U32.HI R27, RZ, 0x10, R79 ;  /* 0x00000010ff1b7819 */ /* 0x000fc6000001164f */
[----:B------:R1:W5:Y:S02]  /*1300*/  @P1 LDG.E.128 R4, desc[UR6][R18.64] ;  /* 0x0000000612041981 */ /* 0x000364000c1e1d00 */
[----:B-1----:R-:W-:Y:S01]  /*1310*/  PRMT R19, R22, 0x7610, R19 ;  /* 0x0000761016137816 */ /* 0x002fe20000000013 */
[----:B0-----:R-:W-:Y:S06]  /*1320*/  @!P0 BRA `(.L_x_36565) ;  /* 0x0000000000588947 */ /* 0x001fec0003800000 */
[----:B------:R-:W-:Y:S02]  /*1330*/  ISETP.GT.AND P2, PT, R48, RZ, PT ;  /* 0x000000ff3000720c */ /* 0x000fe40003f44270 */
[----:B-----5:R-:W-:Y:S02]  /*1340*/  MOV R16, R8 ;  /* 0x0000000800107202 */ /* 0x020fe40000000f00 */
[----:B------:R-:W-:Y:S02]  /*1350*/  MOV R17, R9 ;  /* 0x0000000900117202 */ /* 0x000fe40000000f00 */
[----:B------:R-:W-:-:S07]  /*1360*/  MOV R18, R10 ;  /* 0x0000000a00127202 */ /* 0x000fce0000000f00 */
[----:B------:R-:W0:Y:S01]  /*1370*/  @P2 LDC R23, c[0x0][0x40c] ;  /* 0x00010300ff172b82 */ /* 0x000e220000000800 */
[----:B------:R-:W-:Y:S02]  /*1380*/  @P2 HADD2.F32 R20, -RZ, R19.H0_H0 ;  /* 0x20000013ff142230 */ /* 0x000fe40000004100 */
[--C-:B------:R-:W-:Y:S02]  /*1390*/  @P2 HADD2.F32 R19, -RZ, R90.reuse.H0_H0 ;  /* 0x2000005aff132230 */ /* 0x100fe40000004100 */
[----:B------:R-:W-:-:S03]  /*13a0*/  @P2 HADD2.F32 R21, -RZ, R90.H1_H1 ;  /* 0x3000005aff152230 */ /* 0x000fc60000004100 */
        /* <DEDUP_REMOVED lines=10> */
[----:B------:R-:W-:Y:S02]  /*1450*/  HADD2.F32 R20, -RZ, R27.H0_H0 ;  /* 0x2000001bff147230 */ /* 0x000fe40000004100 */
[----:B------:R-:W-:-:S04]  /*1460*/  FMUL.FTZ R22, R7, UR10 ;  /* 0x0000000a07167c20 */ /* 0x000fc80008410000 */
[----:B------:R-:W-:Y:S01]  /*1470*/  FFMA.FTZ R19, R22, R20, R11 ;  /* 0x0000001416137223 */ /* 0x000fe2000001000b */
[----:B------:R-:W-:Y:S06]  /*1480*/  BRA `(.L_x_36566) ;  /* 0x0000000000487947 */ /* 0x000fec0003800000 */
.L_x_36565:
        /* <DEDUP_REMOVED lines=18> */
.L_x_36566:
[----:B------:R-:W-:Y:S05]  /*15b0*/  BSYNC.RECONVERGENT B0 ;  /* 0x0000000000007941 */ /* 0x000fea0003800200 */
.L_x_36564:
        /* <DEDUP_REMOVED lines=8> */
[----:B------:R-:W5:Y:S01]  /*1640*/  @P0 LDG.E.128 R8, desc[UR6][R20.64] ;  /* 0x0000000614080981 */ /* 0x000f62000c1e1d00 */
[----:B------:R-:W-:Y:S01]  /*1650*/  SHF.R.U64 R26, R76, 0x10, R77 ;  /* 0x000000104c1a7819 */ /* 0x000fe2000000124d */
[----:B-1----:R-:W-:Y:S01]  /*1660*/  @P1 IMAD.WIDE.U32 R22, R27, 0x10, R22 ;  /* 0x000000101b161825 */ /* 0x002fe200078e0016 */
[----:B------:R-:W-:Y:S01]  /*1670*/  BSSY.RECONVERGENT B0, `(.L_x_36567) ;  /* 0x000002d000007945 */ /* 0x000fe20003800200 */
[----:B------:R-:W-:-:S03]  /*1680*/  SHF.R.U32.HI R31, RZ, 0x10, R77 ;  /* 0x00000010ff1f7819 */ /* 0x000fc6000001164d */
[----:B------:R0:W5:Y:S02]  /*1690*/  @P1 LDG.E.128 R4, desc[UR6][R22.64] ;  /* 0x0000000616041981 */ /* 0x000164000c1e1d00 */
[----:B0-----:R-:W-:Y:S01]  /*16a0*/  PRMT R23, R26, 0x7610, R23 ;  /* 0x000076101a177816 */ /* 0x001fe20000000017 */
[----:B--2---:R-:W-:Y:S06]  /*16b0*/  @!P0 BRA `(.L_x_36568) ;  /* 0x0000000000588947 */ /* 0x004fec0003800000 */
        /* <DEDUP_REMOVED lines=22> */
.L_x_36568:
        /* <DEDUP_REMOVED lines=18> */
.L_x_36569:
[----:B------:R-:W-:Y:S05]  /*1940*/  BSYNC.RECONVERGENT B0 ;  /* 0x0000000000007941 */ /* 0x000fea0003800200 */
.L_x_36567:
        /* <DEDUP_REMOVED lines=11> */
[----:B------:R-:W-:Y:S01]  /*1a00*/  SHF.R.U32.HI R31, RZ, 0x10, R75 ;  /* 0x00000010ff1f7819 */ /* 0x000fe2000001164b */
[----:B------:R-:W-:Y:S03]  /*1a10*/  BSSY.RECONVERGENT B0, `(.L_x_36570) ;  /* 0x000002d000007945 */ /* 0x000fe60003800200 */
[----:B------:R0:W5:Y:S01]  /*1a20*/  @P1 LDG.E.128 R4, desc[UR6][R26.64] ;  /* 0x000000061a041981 */ /* 0x000162000c1e1d00 */
[----:B--2---:R-:W-:Y:S02]  /*1a30*/  PRMT R29, R31, 0x7610, R29 ;  /* 0x000076101f1d7816 */ /* 0x004fe4000000001d */
[----:B0-----:R-:W-:Y:S01]  /*1a40*/  PRMT R27, R30, 0x7610, R27 ;  /* 0x000076101e1b7816 */ /* 0x001fe2000000001b */
[----:B------:R-:W-:Y:S06]  /*1a50*/  @!P0 BRA `(.L_x_36571) ;  /* 0x0000000000588947 */ /* 0x000fec0003800000 */
        /* <DEDUP_REMOVED lines=22> */
.L_x_36571:
        /* <DEDUP_REMOVED lines=18> */
.L_x_36572:
[----:B------:R-:W-:Y:S05]  /*1ce0*/  BSYNC.RECONVERGENT B0 ;  /* 0x0000000000007941 */ /* 0x000fea0003800200 */
.L_x_36570:
        /* <DEDUP_REMOVED lines=22> */
[--C-:B------:R-:W-:Y:S02]  /*1e50*/  @P2 HADD2.F32 R31, -RZ, R94.reuse.H1_H1 ;  /* 0x3000005eff1f2230 */ /* 0x100fe40000004100 */
        /* <DEDUP_REMOVED lines=15> */
.L_x_36574:
        /* <DEDUP_REMOVED lines=18> */
.L_x_36575:
[----:B------:R-:W-:Y:S05]  /*2070*/  BSYNC.RECONVERGENT B0 ;  /* 0x0000000000007941 */ /* 0x000fea0003800200 */
.L_x_36573:
        /* <DEDUP_REMOVED lines=38> */
.L_x_36577:
        /* <DEDUP_REMOVED lines=18> */
.L_x_36578:
[----:B------:R-:W-:Y:S05]  /*2400*/  BSYNC.RECONVERGENT B0 ;  /* 0x0000000000007941 */ /* 0x000fea0003800200 */
.L_x_36576:
        /* <DEDUP_REMOVED lines=11> */
[----:B------:R-:W-:Y:S04]  /*24c0*/  BSSY.RECONVERGENT B0, `(.L_x_36579) ;  /* 0x000002a000007945 */ /* 0x000fe80003800200 */
[----:B------:R-:W-:Y:S05]  /*24d0*/  @!P0 BRA `(.L_x_36580) ;  /* 0x0000000000588947 */ /* 0x000fea0003800000 */
[----:B------:R-:W-:Y:S02]  /*24e0*/  ISETP.GT.AND P2, PT, R48, RZ, PT ;  /* 0x000000ff3000720c */ /* 0x000fe40003f44270 */
[----:B--2--5:R-:W-:Y:S02]  /*24f0*/  MOV R38, R10 ;  /* 0x0000000a00267202 */ /* 0x024fe40000000f00 */
[----:B------:R-:W-:Y:S02]  /*2500*/  MOV R36, R8 ;  /* 0x0000000800247202 */ /* 0x000fe40000000f00 */
[----:B------:R-:W-:-:S07]  /*2510*/  MOV R37, R9 ;  /* 0x0000000900257202 */ /* 0x000fce0000000f00 */
[----:B------:R-:W0:Y:S01]  /*2520*/  @P2 LDC R39, c[0x0][0x40c] ;  /* 0x00010300ff272b82 */ /* 0x000e220000000800 */
[--C-:B------:R-:W-:Y:S02]  /*2530*/  @P2 HADD2.F32 R42, -RZ, R138.reuse.H0_H0 ;  /* 0x2000008aff2a2230 */ /* 0x100fe40000004100 */
[----:B------:R-:W-:Y:S02]  /*2540*/  @P2 HADD2.F32 R44, -RZ, R138.H1_H1 ;  /* 0x3000008aff2c2230 */ /* 0x000fe40000004100 */
        /* <DEDUP_REMOVED lines=15> */
.L_x_36580:
[----:B------:R-:W0:Y:S01]  /*2640*/  @P1 LDC R47, c[0x0][0x40c] ;  /* 0x00010300ff2f1b82 */ /* 0x000e220000000800 */
[--C-:B------:R-:W-:Y:S01]  /*2650*/  @P1 HADD2.F32 R46, -RZ, R138.reuse.H1_H1 ;  /* 0x3000008aff2e1230 */ /* 0x100fe20000004100 */
[----:B------:R-:W-:Y:S01]  /*2660*/  CS2R R36, SRZ ;  /* 0x0000000000247805 */ /* 0x000fe2000001ff00 */
[--C-:B--2---:R-:W-:Y:S01]  /*2670*/  @P1 HADD2.F32 R44, -RZ, R137.reuse.H1_H1 ;  /* 0x30000089ff2c1230 */ /* 0x104fe20000004100 */
[----:B------:R-:W-:Y:S01]  /*2680*/  CS2R R38, SRZ ;  /* 0x0000000000267805 */ /* 0x000fe2000001ff00 */
[----:B------:R-:W-:Y:S02]  /*2690*/  @P1 HADD2.F32 R42, -RZ, R138.H0_H0 ;  /* 0x2000008aff2a1230 */ /* 0x000fe40000004100 */
[----:B------:R-:W-:Y:S01]  /*26a0*/  @P1 HADD2.F32 R40, -RZ, R137.H0_H0 ;  /* 0x20000089ff281230 */ /* 0x000fe20000004100 */
        /* <DEDUP_REMOVED lines=11> */
.L_x_36581:
[----:B------:R-:W-:Y:S05]  /*2760*/  BSYNC.RECONVERGENT B0 ;  /* 0x0000000000007941 */ /* 0x000fea0003800200 */
.L_x_36579:
        /* <DEDUP_REMOVED lines=35> */
.L_x_36583:
[----:B------:R-:W0:Y:S01]  /*29a0*/  @P1 LDC R106, c[0x0][0x40c] ;  /* 0x00010300ff6a1b82 */ /* 0x000e220000000800 */
[--C-:B--2---:R-:W-:Y:S01]  /*29b0*/  @P1 HADD2.F32 R51, -RZ, R136.reuse.H1_H1 ;  /* 0x30000088ff331230 */ /* 0x104fe20000004100 */
[----:B------:R-:W-:Y:S01]  /*29c0*/  CS2R R40, SRZ ;  /* 0x0000000000287805 */ /* 0x000fe2000001ff00 */
[--C-:B------:R-:W-:Y:S01]  /*29d0*/  @P1 HADD2.F32 R49, -RZ, R135.reuse.H1_H1 ;  /* 0x30000087ff311230 */ /* 0x100fe20000004100 */
        /* <DEDUP_REMOVED lines=14> */
.L_x_36584:
[----:B------:R-:W-:Y:S05]  /*2ac0*/  BSYNC.RECONVERGENT B0 ;  /* 0x0000000000007941 */ /* 0x000fea0003800200 */
.L_x_36582:
        /* <DEDUP_REMOVED lines=35> */
.L_x_36586:
        /* <DEDUP_REMOVED lines=18> */
.L_x_36587:
[----:B------:R-:W-:Y:S05]  /*2e20*/  BSYNC.RECONVERGENT B0 ;  /* 0x0000000000007941 */ /* 0x000fea0003800200 */
.L_x_36585:
        /* <DEDUP_REMOVED lines=35> */
.L_x_36589:
        /* <DEDUP_REMOVED lines=18> */
.L_x_36590:
[----:B------:R-:W-:Y:S05]  /*3180*/  BSYNC.RECONVERGENT B0 ;  /* 0x0000000000007941 */ /* 0x000fea0003800200 */
.L_x_36588:
        /* <DEDUP_REMOVED lines=147> */
.L_x_36606:
        /* <DEDUP_REMOVED lines=16> */
[----:B------:R-:W-:Y:S01]  /*3bc0*/  IADD3 R84, PT, PT, R108, -0x1, RZ ;  /* 0xffffffff6c547810 */ /* 0x000fe20007ffe0ff */
[----:B------:R-:W-:Y:S01]  /*3bd0*/  HADD2.F32 R127, -RZ, R129.H1_H1 ;  /* 0x30000081ff7f7230 */ /* 0x000fe20000004100 */
[----:B------:R-:W-:Y:S01]  /*3be0*/  FSEL R108, R110, RZ, !P1 ;  /* 0x000000ff6e6c7208 */ /* 0x000fe20004800000 */
[----:B------:R-:W-:Y:S02]  /*3bf0*/  HADD2.F32 R128, -RZ, R68.H0_H0 ;  /* 0x20000044ff807230 */ /* 0x000fe40000004100 */
[----:B------:R-:W-:Y:S02]  /*3c00*/  IMAD R84, R84, R109, RZ ;  /* 0x0000006d54547224 */ /* 0x000fe400078e02ff */
[C---:B------:R-:W-:Y:S01]  /*3c10*/  FADD.FTZ R15, -R108.reuse, R15 ;  /* 0x0000000f6c0f7221 */ /* 0x040fe20000010100 */
[C---:B------:R-:W-:Y:S01]  /*3c20*/  FADD.FTZ R109, -R108.reuse, R28 ;  /* 0x0000001c6c6d7221 */ /* 0x040fe20000010100 */
[----:B------:R-:W-:Y:S01]  /*3c30*/  FADD.FTZ R110, -R108, R29 ;  /* 0x0000001d6c6e7221 */ /* 0x000fe20000010100 */
[----:B------:R-:W-:-:S02]  /*3c40*/  HADD2.F32 R29, -RZ, R124.H0_H0 ;  /* 0x2000007cff1d7230 */ /* 0x000fc40000004100 */
[----:B------:R-:W-:Y:S01]  /*3c50*/  FMUL.FTZ R15, R106, R15 ;  /* 0x0000000f6a0f7220 */ /* 0x000fe20000410000 */
[----:B------:R-:W-:Y:S01]  /*3c60*/  HADD2.F32 R28, -RZ, R96.H1_H1 ;  /* 0x30000060ff1c7230 */ /* 0x000fe20000004100 */
[----:B------:R-:W-:Y:S01]  /*3c70*/  SHF.R.S32.HI R111, RZ, 0x1f, R84 ;  /* 0x0000001fff6f7819 */ /* 0x000fe20000011454 */
[C---:B------:R-:W-:Y:S01]  /*3c80*/  FADD.FTZ R14, -R108.reuse, R14 ;  /* 0x0000000e6c0e7221 */ /* 0x040fe20000010100 */
[C---:B------:R-:W-:Y:S01]  /*3c90*/  FADD.FTZ R12, -R108.reuse, R12 ;  /* 0x0000000c6c0c7221 */ /* 0x040fe20000010100 */
[C---:B------:R-:W-:Y:S01]  /*3ca0*/  FADD.FTZ R13, -R108.reuse, R13 ;  /* 0x0000000d6c0d7221 */ /* 0x040fe20000010100 */
[----:B------:R-:W-:Y:S01]  /*3cb0*/  FFMA.FTZ R15, R15, R29, R28 ;  /* 0x0000001d0f0f7223 */ /* 0x000fe2000001001c */
        /* <DEDUP_REMOVED lines=36> */
[----:B------:R-:W-:-:S02]  /*3f00*/  HADD2.F32 R84, -RZ, R129.H0_H0 ;  /* 0x20000081ff547230 */ /* 0x000fc40000004100 */
[C---:B------:R-:W-:Y:S01]  /*3f10*/  FMUL.FTZ R14, R106.reuse, R14 ;  /* 0x0000000e6a0e7220 */ /* 0x040fe20000410000 */
[----:B------:R-:W-:Y:S02]  /*3f20*/  HADD2.F32 R51, -RZ, R69.H0_H0 ;  /* 0x20000045ff337230 */ /* 0x000fe40000004100 */
[C---:B------:R-:W-:Y:S01]  /*3f30*/  FMUL.FTZ R12, R106.reuse, R12 ;  /* 0x0000000c6a0c7220 */ /* 0x040fe20000410000 */
[----:B------:R-:W-:Y:S02]  /*3f40*/  HADD2.F32 R126, -RZ, R124.H1_H1 ;  /* 0x3000007cff7e7230 */ /* 0x000fe40000004100 */
[----:B------:R-:W-:Y:S01]  /*3f50*/  FMUL.FTZ R13, R106, R13 ;  /* 0x0000000d6a0d7220 */ /* 0x000fe20000410000 */
[----:B------:R-:W-:Y:S02]  /*3f60*/  HADD2.F32 R125, -RZ, R96.H0_H0 ;  /* 0x20000060ff7d7230 */ /* 0x000fe40000004100 */
[----:B------:R-:W-:Y:S01]  /*3f70*/  FFMA.FTZ R14, R14, R84, R51 ;  /* 0x000000540e0e7223 */ /* 0x000fe20000010033 */
[----:B------:R-:W-:Y:S01]  /*3f80*/  LOP3.LUT R84, R107, 0x1f, RZ, 0xc0, !PT ;  /* 0x0000001f6b547812 */ /* 0x000fe200078ec0ff */
[----:B------:R-:W-:Y:S01]  /*3f90*/  FFMA.FTZ R12, R12, R127, R128 ;  /* 0x0000007f0c0c7223 */ /* 0x000fe20000010080 */
[----:B------:R-:W-:-:S02]  /*3fa0*/  HADD2.F32 R51, -RZ, R123.H1_H1 ;  /* 0x3000007bff337230 */ /* 0x000fc40000004100 */
[----:B------:R-:W-:Y:S01]  /*3fb0*/  FFMA.FTZ R13, R13, R126, R125 ;  /* 0x0000007e0d0d7223 */ /* 0x000fe2000001007d */
[----:B------:R-:W-:Y:S01]  /*3fc0*/  LEA.HI.SX32 R111, R111, R84, 0x1e ;  /* 0x000000546f6f7211 */ /* 0x000fe200078ff2ff */
[----:B------:R-:W-:Y:S02]  /*3fd0*/  HADD2.F32 R107, -RZ, R66.H0_H0 ;  /* 0x20000042ff6b7230 */ /* 0x000fe40000004100 */
[C---:B------:R-:W-:Y:S01]  /*3fe0*/  FMUL.FTZ R16, R106.reuse, R16 ;  /* 0x000000106a107220 */ /* 0x040fe20000410000 */
[C---:B------:R-:W-:Y:S01]  /*3ff0*/  FMUL.FTZ R17, R106.reuse, R17 ;  /* 0x000000116a117220 */ /* 0x040fe20000410000 */
[----:B------:R-:W-:Y:S01]  /*4000*/  FMUL.FTZ R18, R106, R18 ;  /* 0x000000126a127220 */ /* 0x000fe20000410000 */
[----:B0-----:R-:W-:-:S04]  /*4010*/  IMAD.WIDE.U32 R126, R111, 0x10, R28 ;  /* 0x000000106f7e7825 */ /* 0x001fc800078e001c */
[C---:B------:R-:W-:Y:S01]  /*4020*/  FMUL.FTZ R19, R106.reuse, R19 ;  /* 0x000000136a137220 */ /* 0x040fe20000410000 */
[C---:B------:R-:W-:Y:S01]  /*4030*/  FMUL.FTZ R20, R106.reuse, R20 ;  /* 0x000000146a147220 */ /* 0x040fe20000410000 */
[C---:B------:R-:W-:Y:S01]  /*4040*/  FMUL.FTZ R21, R106.reuse, R21 ;  /* 0x000000156a157220 */ /* 0x040fe20000410000 */
[C---:B------:R-:W-:Y:S01]  /*4050*/  FMUL.FTZ R22, R106.reuse, R22 ;  /* 0x000000166a167220 */ /* 0x040fe20000410000 */
        /* <DEDUP_REMOVED lines=31> */
[----:B------:R-:W-:-:S02]  /*4250*/  HADD2.F32 R127, -RZ, R122.H1_H1 ;  /* 0x3000007aff7f7230 */ /* 0x000fc40000004100 */
[----:B------:R-:W-:Y:S02]  /*4260*/  HADD2.F32 R13, -RZ, R97.H0_H0 ;  /* 0x20000061ff0d7230 */ /* 0x000fe40000004100 */
[----:B------:R-:W-:Y:S02]  /*4270*/  HADD2.F32 R107, -RZ, R121.H1_H1 ;  /* 0x30000079ff6b7230 */ /* 0x000fe40000004100 */
[----:B------:R-:W-:Y:S02]  /*4280*/  HADD2.F32 R16, -RZ, R64.H0_H0 ;  /* 0x20000040ff107230 */ /* 0x000fe40000004100 */
[----:B------:R-:W-:Y:S01]  /*4290*/  FFMA.FTZ R13, R17, R127, R13 ;  /* 0x0000007f110d7223 */ /* 0x000fe2000001000d */
[----:B------:R-:W-:Y:S02]  /*42a0*/  HADD2.F32 R106, -RZ, R120.H1_H1 ;  /* 0x30000078ff6a7230 */ /* 0x000fe40000004100 */
[----:B------:R-:W-:Y:S02]  /*42b0*/  HADD2.F32 R51, -RZ, R98.H0_H0 ;  /* 0x20000062ff337230 */ /* 0x000fe40000004100 */
[----:B------:R-:W-:Y:S01]  /*42c0*/  FFMA.FTZ R16, R20, R107, R16 ;  /* 0x0000006b14107223 */ /* 0x000fe20000010010 */
[----:B------:R-:W-:Y:S01]  /*42d0*/  HADD2.F32 R125, -RZ, R122.H0_H0 ;  /* 0x2000007aff7d7230 */ /* 0x000fe20000004100 */
[----:B------:R-:W-:Y:S01]  /*42e0*/  SHF.R.U64 R107, R82, 0x10, R83 ;  /* 0x00000010526b7819 */ /* 0x000fe20000001253 */
[----:B------:R-:W-:-:S02]  /*42f0*/  HADD2.F32 R15, -RZ, R97.H1_H1 ;  /* 0x30000061ff0f7230 */ /* 0x000fc40000004100 */
[----:B------:R-:W-:Y:S01]  /*4300*/  FFMA.FTZ R17, R21, R106, R51 ;  /* 0x0000006a15117223 */ /* 0x000fe20000010033 */
[----:B------:R-:W-:Y:S01]  /*4310*/  SHF.R.U64 R21, R62, 0x10, R63 ;  /* 0x000000103e157819 */ /* 0x000fe2000000123f */
        /* <DEDUP_REMOVED lines=9> */
[----:B------:R-:W-:Y:S02]  /*43b0*/  HADD2.F32 R126, -RZ, R120.H0_H0 ;  /* 0x20000078ff7e7230 */ /* 0x000fe40000004100 */
[----:B------:R-:W-:Y:S02]  /*43c0*/  HADD2.F32 R19, -RZ, R98.H1_H1 ;  /* 0x30000062ff137230 */ /* 0x000fe40000004100 */
[----:B------:R-:W-:Y:S01]  /*43d0*/  FFMA.FTZ R21, R25, R107, R21 ;  /* 0x0000006b19157223 */ /* 0x000fe20000010015 */
[----:B------:R-:W-:Y:S02]  /*43e0*/  HADD2.F32 R127, -RZ, R121.H0_H0 ;  /* 0x20000079ff7f7230 */ /* 0x000fe40000004100 */
[----:B------:R-:W-:-:S02]  /*43f0*/  HADD2.F32 R18, -RZ, R65.H0_H0 ;  /* 0x20000041ff127230 */ /* 0x000fc40000004100 */
[----:B------:R-:W-:Y:S01]  /*4400*/  FFMA.FTZ R19, R23, R126, R19 ;  /* 0x0000007e17137223 */ /* 0x000fe20000010013 */
[----:B------:R-:W-:Y:S02]  /*4410*/  HADD2.F32 R125, -RZ, R118.H1_H1 ;  /* 0x30000076ff7d7230 */ /* 0x000fe40000004100 */
[----:B------:R-:W-:Y:S02]  /*4420*/  HADD2.F32 R25, -RZ, R100.H0_H0 ;  /* 0x20000064ff197230 */ /* 0x000fe40000004100 */
[----:B------:R-:W-:Y:S01]  /*4430*/  FFMA.FTZ R18, R22, R127, R18 ;  /* 0x0000007f16127223 */ /* 0x000fe20000010012 */
[----:B------:R-:W-:Y:S02]  /*4440*/  HADD2.F32 R106, -RZ, R92.H1_H1 ;  /* 0x3000005cff6a7230 */ /* 0x000fe40000004100 */
[----:B------:R-:W-:Y:S02]  /*4450*/  HADD2.F32 R51, -RZ, R63.H0_H0 ;  /* 0x2000003fff337230 */ /* 0x000fe40000004100 */
[----:B------:R-:W-:Y:S01]  /*4460*/  FFMA.FTZ R25, R110, R125, R25 ;  /* 0x0000007d6e197223 */ /* 0x000fe20000010019 */
[----:B------:R-:W-:Y:S01]  /*4470*/  HADD2.F32 R126, -RZ, R119.H1_H1 ;  /* 0x30000077ff7e7230 */ /* 0x000fe20000004100 */
[----:B------:R-:W-:Y:S01]  /*4480*/  IADD3 R125, PT, PT, R111, 0x20, RZ ;  /* 0x000000206f7d7810 */ /* 0x000fe20007ffe0ff */
[----:B------:R-:W-:-:S02]  /*4490*/  HADD2.F32 R24, -RZ, R60.H0_H0 ;  /* 0x2000003cff187230 */ /* 0x000fc40000004100 */
[----:B------:R-:W-:Y:S01]  /*44a0*/  FFMA.FTZ R22, R26, R106, R51 ;  /* 0x0000006a1a167223 */ /* 0x000fe20000010033 */
[----:B------:R-:W-:Y:S01]  /*44b0*/  HADD2.F32 R107, -RZ, R119.H0_H0 ;  /* 0x20000077ff6b7230 */ /* 0x000fe20000004100 */
[----:B------:R-:W-:Y:S01]  /*44c0*/  IADD3 R110, PT, PT, R111, 0x40, RZ ;  /* 0x000000406f6e7810 */ /* 0x000fe20007ffe0ff */
[----:B------:R-:W-:Y:S02]  /*44d0*/  HADD2.F32 R26, -RZ, R61.H0_H0 ;  /* 0x2000003dff1a7230 */ /* 0x000fe40000004100 */
[----:B------:R-:W-:Y:S01]  /*44e0*/  FFMA.FTZ R24, R109, R126, R24 ;  /* 0x0000007e6d187223 */ /* 0x000fe20000010018 */
[--C-:B------:R-:W-:Y:S01]  /*44f0*/  HADD2.F32 R127, -RZ, R99.reuse.H0_H0 ;  /* 0x20000063ff7f7230 */ /* 0x100fe20000004100 */
[----:B------:R-:W-:Y:S01]  /*4500*/  IADD3 R109, PT, PT, R111, 0x60, RZ ;  /* 0x000000606f6d7810 */ /* 0x000fe20007ffe0ff */
[----:B------:R-:W-:Y:S02]  /*4510*/  HADD2.F32 R23, -RZ, R99.H1_H1 ;  /* 0x30000063ff177230 */ /* 0x000fe40000004100 */
[----:B------:R-:W-:Y:S01]  /*4520*/  FFMA.FTZ R26, R30, R107, R26 ;  /* 0x0000006b1e1a7223 */ /* 0x000fe2000001001a */
[----:B------:R-:W-:Y:S01]  /*4530*/  IMAD.WIDE.U32 R144, R125, 0x10, R28 ;  /* 0x000000107d907825 */ /* 0x000fe200078e001c */
[----:B------:R-:W-:-:S03]  /*4540*/  IADD3 R107, PT, PT, R111, 0x80, RZ ;  /* 0x000000806f6b7810 */ /* 0x000fc60007ffe0ff */
[----:B------:R-:W-:Y:S01]  /*4550*/  FFMA.FTZ R23, R27, R127, R23 ;  /* 0x0000007f1b177223 */ /* 0x000fe20000010017 */
[--C-:B------:R-:W-:Y:S01]  /*4560*/  IMAD.WIDE.U32 R146, R110, 0x10, R28.reuse ;  /* 0x000000106e927825 */ /* 0x100fe200078e001c */
[----:B------:R0:W-:Y:S01]  /*4570*/  STG.E.128 desc[UR6][R144.64], R12 ;  /* 0x0000000c90007986 */ /* 0x0001e2000c101d06 */
[----:B------:R-:W-:Y:S02]  /*4580*/  IADD3 R30, PT, PT, R111, 0x100, RZ ;  /* 0x000001006f1e7810 */ /* 0x000fe40007ffe0ff */
[----:B------:R-:W-:Y:S01]  /*4590*/  HADD2.F32 R106, -RZ, R118.H0_H0 ;  /* 0x20000076ff6a7230 */ /* 0x000fe20000004100 */
[----:B------:R1:W-:Y:S01]  /*45a0*/  STG.E.128 desc[UR6][R146.64], R16 ;  /* 0x0000001092007986 */ /* 0x0003e2000c101d06 */
[----:B------:R-:W-:Y:S02]  /*45b0*/  HADD2.F32 R51, -RZ, R100.H1_H1 ;  /* 0x30000064ff337230 */ /* 0x000fe40000004100 */
[----:B------:R-:W-:-:S04]  /*45c0*/  IMAD.WIDE.U32 R148, R109, 0x10, R28 ;  /* 0x000000106d947825 */ /* 0x000fc800078e001c */
[----:B------:R-:W-:Y:S01]  /*45d0*/  FFMA.FTZ R27, R31, R106, R51 ;  /* 0x0000006a1f1b7223 */ /* 0x000fe20000010033 */
[----:B------:R-:W-:Y:S01]  /*45e0*/  IMAD.WIDE.U32 R150, R107, 0x10, R28 ;  /* 0x000000106b967825 */ /* 0x000fe200078e001c */
[----:B------:R2:W-:Y:S01]  /*45f0*/  STG.E.128 desc[UR6][R148.64], R20 ;  /* 0x0000001494007986 */ /* 0x0005e2000c101d06 */
[C---:B------:R-:W-:Y:S02]  /*4600*/  IADD3 R106, PT, PT, R111.reuse, 0xa0, RZ ;  /* 0x000000a06f6a7810 */ /* 0x040fe40007ffe0ff */
[C---:B------:R-:W-:Y:S01]  /*4610*/  IADD3 R51, PT, PT, R111.reuse, 0xc0, RZ ;  /* 0x000000c06f337810 */ /* 0x040fe20007ffe0ff */
[----:B------:R3:W-:Y:S01]  /*4620*/  STG.E.128 desc[UR6][R150.64], R24 ;  /* 0x0000001896007986 */ /* 0x0007e2000c101d06 */
[C---:B------:R-:W-:Y:S01]  /*4630*/  IADD3 R31, PT, PT, R111.reuse, 0xe0, RZ ;  /* 0x000000e06f1f7810 */ /* 0x040fe20007ffe0ff */
[----:B0-----:R-:W-:Y:S01]  /*4640*/  HADD2.F32 R12, -RZ, R58.H0_H0 ;  /* 0x2000003aff0c7230 */ /* 0x001fe20000004100 */
[----:B------:R-:W-:Y:S01]  /*4650*/  IADD3 R111, PT, PT, R111, 0x120, RZ ;  /* 0x000001206f6f7810 */ /* 0x000fe20007ffe0ff */
[----:B------:R-:W-:-:S02]  /*4660*/  HADD2.F32 R13, -RZ, R101.H0_H0 ;  /* 0x20000065ff0d7230 */ /* 0x000fc40000004100 */
[----:B-1----:R-:W-:Y:S02]  /*4670*/  HADD2.F32 R17, -RZ, R115.H1_H1 ;  /* 0x30000073ff117230 */ /* 0x002fe40000004100 */
[----:B------:R-:W-:Y:S02]  /*4680*/  HADD2.F32 R16, -RZ, R56.H0_H0 ;  /* 0x20000038ff107230 */ /* 0x000fe40000004100 */
[----:B------:R-:W-:Y:S02]  /*4690*/  HADD2.F32 R19, -RZ, R117.H0_H0 ;  /* 0x20000075ff137230 */ /* 0x000fe40000004100 */
[----:B------:R-:W-:Y:S02]  /*46a0*/  HADD2.F32 R14, -RZ, R59.H0_H0 ;  /* 0x2000003bff0e7230 */ /* 0x000fe40000004100 */
[----:B------:R-:W-:Y:S01]  /*46b0*/  FFMA.FTZ R16, R36, R17, R16 ;  /* 0x0000001124107223 */ /* 0x000fe20000010010 */
[----:B--2---:R-:W-:Y:S02]  /*46c0*/  HADD2.F32 R21, -RZ, R117.H1_H1 ;  /* 0x30000075ff157230 */ /* 0x004fe40000004100 */
[----:B------:R-:W-:-:S02]  /*46d0*/  HADD2.F32 R20, -RZ, R116.H1_H1 ;  /* 0x30000074ff147230 */ /* 0x000fc40000004100 */
[----:B------:R-:W-:Y:S01]  /*46e0*/  FFMA.FTZ R14, R34, R19, R14 ;  /* 0x00000013220e7223 */ /* 0x000fe2000001000e */
[----:B------:R-:W-:Y:S02]  /*46f0*/  HADD2.F32 R18, -RZ, R116.H0_H0 ;  /* 0x20000074ff127230 */ /* 0x000fe40000004100 */
[----:B------:R-:W-:Y:S01]  /*4700*/  FFMA.FTZ R12, R32, R21, R12 ;  /* 0x00000015200c7223 */ /* 0x000fe2000001000c */
[----:B------:R-:W-:Y:S02]  /*4710*/  HADD2.F32 R15, -RZ, R101.H1_H1 ;  /* 0x30000065ff0f7230 */ /* 0x000fe40000004100 */
[----:B------:R-:W-:Y:S01]  /*4720*/  FFMA.FTZ R13, R33, R20, R13 ;  /* 0x00000014210d7223 */ /* 0x000fe2000001000d */
[----:B---3--:R-:W-:Y:S02]  /*4730*/  HADD2.F32 R26, -RZ, R114.H1_H1 ;  /* 0x30000072ff1a7230 */ /* 0x008fe40000004100 */
        /* <DEDUP_REMOVED lines=8> */
[----:B------:R-:W-:Y:S02]  /*47c0*/  HADD2.F32 R23, -RZ, R113.H1_H1 ;  /* 0x30000071ff177230 */ /* 0x000fe40000004100 */
[----:B------:R-:W-:-:S02]  /*47d0*/  HADD2.F32 R20, -RZ, R54.H0_H0 ;  /* 0x20000036ff147230 */ /* 0x000fc40000004100 */
[----:B------:R-:W-:Y:S01]  /*47e0*/  FFMA.FTZ R19, R39, R24, R19 ;  /* 0x0000001827137223 */ /* 0x000fe20000010013 */
[----:B------:R-:W-:Y:S02]  /*47f0*/  HADD2.F32 R22, -RZ, R112.H1_H1 ;  /* 0x30000070ff167230 */ /* 0x000fe40000004100 */
[----:B------:R-:W-:Y:S02]  /*4800*/  HADD2.F32 R21, -RZ, R103.H0_H0 ;  /* 0x20000067ff157230 */ /* 0x000fe40000004100 */
[----:B------:R-:W-:Y:S01]  /*4810*/  FFMA.FTZ R20, R40, R23, R20 ;  /* 0x0000001728147223 */ /* 0x000fe20000010014 */
[----:B------:R-:W-:-:S04]  /*4820*/  IMAD.WIDE.U32 R106, R106, 0x10, R28 ;  /* 0x000000106a6a7825 */ /* 0x000fc800078e001c */
[----:B------:R-:W-:Y:S01]  /*4830*/  FFMA.FTZ R21, R41, R22, R21 ;  /* 0x0000001629157223 */ /* 0x000fe20000010015 */
[--C-:B------:R-:W-:Y:S01]  /*4840*/  IMAD.WIDE.U32 R126, R51, 0x10, R28.reuse ;  /* 0x00000010337e7825 */ /* 0x100fe200078e001c */
[----:B------:R0:W-:Y:S03]  /*4850*/  STG.E.128 desc[UR6][R106.64], R12 ;  /* 0x0000000c6a007986 */ /* 0x0001e6000c101d06 */
[--C-:B------:R-:W-:Y:S01]  /*4860*/  IMAD.WIDE.U32 R140, R31, 0x10, R28.reuse ;  /* 0x000000101f8c7825 */ /* 0x100fe200078e001c */
[----:B------:R0:W-:Y:S03]  /*4870*/  STG.E.128 desc[UR6][R126.64], R16 ;  /* 0x000000107e007986 */ /* 0x0001e6000c101d06 */
[----:B------:R-:W-:-:S04]  /*4880*/  IMAD.WIDE.U32 R142, R30, 0x10, R28 ;  /* 0x000000101e8e7825 */ /* 0x000fc800078e001c */
[----:B------:R-:W-:-:S04]  /*4890*/  IMAD.WIDE.U32 R110, R111, 0x10, R28 ;  /* 0x000000106f6e7825 */ /* 0x000fc800078e001c */
[----:B------:R-:W-:Y:S02]  /*48a0*/  HADD2.F32 R26, -RZ, R85.H1_H1 ;  /* 0x30000055ff1a7230 */ /* 0x000fe40000004100 */
[----:B------:R-:W-:Y:S02]  /*48b0*/  HADD2.F32 R27, -RZ, R53.H0_H0 ;  /* 0x20000035ff1b7230 */ /* 0x000fe40000004100 */
[----:B------:R-:W-:Y:S02]  /*48c0*/  HADD2.F32 R31, -RZ, R113.H0_H0 ;  /* 0x20000071ff1f7230 */ /* 0x000fe40000004100 */
[----:B------:R-:W-:Y:S02]  /*48d0*/  HADD2.F32 R22, -RZ, R55.H0_H0 ;  /* 0x20000037ff167230 */ /* 0x000fe40000004100 */
[----:B------:R-:W-:Y:S01]  /*48e0*/  FFMA.FTZ R26, R46, R26, R27 ;  /* 0x0000001a2e1a7223 */ /* 0x000fe2000001001b */
[----:B------:R-:W-:Y:S02]  /*48f0*/  HADD2.F32 R30, -RZ, R112.H0_H0 ;  /* 0x20000070ff1e7230 */ /* 0x000fe40000004100 */
        /* <DEDUP_REMOVED lines=9> */
[----:B------:R0:W-:Y:S01]  /*4990*/  STG.E.128 desc[UR6][R140.64], R20 ;  /* 0x000000148c007986 */ /* 0x0001e2000c101d06 */
        /* <DEDUP_REMOVED lines=10> */
[----:B------:R-:W-:-:S02]  /*4a40*/  HADD2.F32 R33, -RZ, R3.H0_H0 ;  /* 0x20000003ff217230 */ /* 0x000fc40000004100 */
[----:B------:R-:W-:Y:S01]  /*4a50*/  FFMA.FTZ R29, R49, R29, R34 ;  /* 0x0000001d311d7223 */ /* 0x000fe20000010022 */
[----:B------:R-:W-:Y:S02]  /*4a60*/  HADD2.F32 R31, -RZ, R88.H1_H1 ;  /* 0x30000058ff1f7230 */ /* 0x000fe40000004100 */
[----:B------:R-:W-:Y:S02]  /*4a70*/  HADD2.F32 R32, -RZ, R105.H1_H1 ;  /* 0x30000069ff207230 */ /* 0x000fe40000004100 */
[----:B------:R-:W-:-:S03]  /*4a80*/  FFMA.FTZ R30, R50, R30, R33 ;  /* 0x0000001e321e7223 */ /* 0x000fc60000010021 */
[----:B------:R-:W-:-:S05]  /*4a90*/  FFMA.FTZ R31, R108, R31, R32 ;  /* 0x0000001f6c1f7223 */ /* 0x000fca0000010020 */
[----:B------:R0:W-:Y:S02]  /*4aa0*/  STG.E.128 desc[UR6][R110.64], R28 ;  /* 0x0000001c6e007986 */ /* 0x0001e4000c101d06 */
.L_x_36593:
[----:B------:R-:W-:Y:S05]  /*4ab0*/  BSYNC.RECONVERGENT B0 ;  /* 0x0000000000007941 */ /* 0x000fea0003800200 */
.L_x_36592:
[----:B0-----:R-:W0:Y:S02]  /*4ac0*/  LDC.64 R12, c[0x0][0x380] ;  /* 0x0000e000ff0c7b82 */ /* 0x001e240000000a00 */
[----:B0-----:R-:W-:-:S04]  /*4ad0*/  LEA R0, R12, R0, 0x2 ;  /* 0x000000000c007211 */ /* 0x001fc800078e10ff */
[----:B------:R-:W-:-:S13]  /*4ae0*/  ISETP.GE.AND P0, PT, R0, R13, PT ;  /* 0x0000000d0000720c */ /* 0x000fda0003f06270 */
[----:B------:R-:W-:Y:S05]  /*4af0*/  @!P0 BRA `(.L_x_36594) ;  /* 0xffffffc000ac8947 */ /* 0x000fea000383ffff */
[----:B------:R-:W-:Y:S05]  /*4b00*/  EXIT ;  /* 0x000000000000794d */ /* 0x000fea0003800000 */
.L_x_36591:
        /* <DEDUP_REMOVED lines=8> */
.L_x_36596:
[----:B------:R-:W-:Y:S05]  /*4b90*/  BSYNC B0 ;  /* 0x0000000000007941 */ /* 0x000fea0003800000 */
.L_x_36595:
        /* <DEDUP_REMOVED lines=9> */
.L_x_36597:
[----:B------:R-:W-:Y:S01]  /*4c30*/  FADD.FTZ R110, R110, R106 ;  /* 0x0000006a6e6e7221 */ /* 0x000fe20000010000 */
[----:B------:R-:W-:-:S04]  /*4c40*/  HFMA2 R106, -RZ, RZ, 0, 2.384185791015625e-07 ;  /* 0x00000004ff6a7431 */ /* 0x000fc800000001ff */
[----:B------:R-:W-:-:S07]  /*4c50*/  MOV R128, R110 ;  /* 0x0000006e00807202 */ /* 0x000fce0000000f00 */
[----:B------:R-:W-:Y:S05]  /*4c60*/  WARPSYNC.COLLECTIVE R125, `(.L_x_36598) ;  /* 0x000000007d087348 */ /* 0x000fea0003c00000 */
[----:B------:R0:W1:Y:S02]  /*4c70*/  SHFL.BFLY P1, R106, R128, R106, R111 ;  /* 0x0c00006a806a7389 */ /* 0x000064000002006f */
[----:B01----:R-:W-:Y:S05]  /*4c80*/  ENDCOLLECTIVE ;  /* 0x000000000000791b */ /* 0x003fea0003800000 */
.L_x_36598:
[----:B------:R-:W-:Y:S01]  /*4c90*/  FADD.FTZ R110, R110, R106 ;  /* 0x0000006a6e6e7221 */ /* 0x000fe20000010000 */
[----:B------:R-:W-:-:S04]  /*4ca0*/  HFMA2 R106, -RZ, RZ, 0, 4.76837158203125e-07 ;  /* 0x00000008ff6a7431 */ /* 0x000fc800000001ff */
[----:B------:R-:W-:-:S07]  /*4cb0*/  MOV R128, R110 ;  /* 0x0000006e00807202 */ /* 0x000fce0000000f00 */
[----:B------:R-:W-:Y:S05]  /*4cc0*/  WARPSYNC.COLLECTIVE R125, `(.L_x_36599) ;  /* 0x000000007d087348 */ /* 0x000fea0003c00000 */
[----:B------:R0:W1:Y:S02]  /*4cd0*/  SHFL.BFLY P1, R106, R128, R106, R111 ;  /* 0x0c00006a806a7389 */ /* 0x000064000002006f */
[----:B01----:R-:W-:Y:S05]  /*4ce0*/  ENDCOLLECTIVE ;  /* 0x000000000000791b */ /* 0x003fea0003800000 */
.L_x_36599:
[----:B------:R-:W-:Y:S01]  /*4cf0*/  FADD.FTZ R110, R110, R106 ;  /* 0x0000006a6e6e7221 */ /* 0x000fe20000010000 */
[----:B------:R-:W-:-:S04]  /*4d00*/  HFMA2 R106, -RZ, RZ, 0, 9.5367431640625e-07 ;  /* 0x00000010ff6a7431 */ /* 0x000fc800000001ff */
[----:B------:R-:W-:-:S07]  /*4d10*/  MOV R128, R110 ;  /* 0x0000006e00807202 */ /* 0x000fce0000000f00 */
[----:B------:R-:W-:Y:S05]  /*4d20*/  WARPSYNC.COLLECTIVE R125, `(.L_x_36600) ;  /* 0x000000007d087348 */ /* 0x000fea0003c00000 */
[----:B------:R0:W1:Y:S02]  /*4d30*/  SHFL.BFLY P1, R106, R128, R106, R111 ;  /* 0x0c00006a806a7389 */ /* 0x000064000002006f */
[----:B01----:R-:W-:Y:S05]  /*4d40*/  ENDCOLLECTIVE ;  /* 0x000000000000791b */ /* 0x003fea0003800000 */
.L_x_36600:
        /* <DEDUP_REMOVED lines=82> */
[----:B------:R-:W-:Y:S01]  /*5270*/  FFMA.FTZ R127, R127, R127, R106 ;  /* 0x0000007f7f7f7223 */ /* 0x000fe2000001006a */
[----:B------:R-:W-:-:S04]  /*5280*/  HFMA2 R106, -RZ, RZ, 0, 5.9604644775390625e-08 ;  /* 0x00000001ff6a7431 */ /* 0x000fc800000001ff */
[----:B------:R-:W-:-:S07]  /*5290*/  MOV R128, R127 ;  /* 0x0000007f00807202 */ /* 0x000fce0000000f00 */
[----:B------:R-:W-:Y:S05]  /*52a0*/  WARPSYNC.COLLECTIVE R125, `(.L_x_36601) ;  /* 0x000000007d087348 */ /* 0x000fea0003c00000 */
[----:B------:R0:W1:Y:S02]  /*52b0*/  SHFL.BFLY P1, R106, R128, R106, R111 ;  /* 0x0c00006a806a7389 */ /* 0x000064000002006f */
[----:B01----:R-:W-:Y:S05]  /*52c0*/  ENDCOLLECTIVE ;  /* 0x000000000000791b */ /* 0x003fea0003800000 */
.L_x_36601:
[----:B------:R-:W-:Y:S01]  /*52d0*/  FADD.FTZ R127, R127, R106 ;  /* 0x0000006a7f7f7221 */ /* 0x000fe20000010000 */
[----:B------:R-:W-:-:S04]  /*52e0*/  HFMA2 R106, -RZ, RZ, 0, 1.1920928955078125e-07 ;  /* 0x00000002ff6a7431 */ /* 0x000fc800000001ff */
[----:B------:R-:W-:-:S07]  /*52f0*/  MOV R128, R127 ;  /* 0x0000007f00807202 */ /* 0x000fce0000000f00 */
[----:B------:R-:W-:Y:S05]  /*5300*/  WARPSYNC.COLLECTIVE R125, `(.L_x_36602) ;  /* 0x000000007d087348 */ /* 0x000fea0003c00000 */
[----:B------:R0:W1:Y:S02]  /*5310*/  SHFL.BFLY P1, R106, R128, R106, R111 ;  /* 0x0c00006a806a7389 */ /* 0x000064000002006f */
[----:B01----:R-:W-:Y:S05]  /*5320*/  ENDCOLLECTIVE ;  /* 0x000000000000791b */ /* 0x003fea0003800000 */
.L_x_36602:
[----:B------:R-:W-:Y:S01]  /*5330*/  FADD.FTZ R127, R127, R106 ;  /* 0x0000006a7f7f7221 */ /* 0x000fe20000010000 */
[----:B------:R-:W-:-:S04]  /*5340*/  HFMA2 R106, -RZ, RZ, 0, 2.384185791015625e-07 ;  /* 0x00000004ff6a7431 */ /* 0x000fc800000001ff */
[----:B------:R-:W-:-:S07]  /*5350*/  MOV R128, R127 ;  /* 0x0000007f00807202 */ /* 0x000fce0000000f00 */
[----:B------:R-:W-:Y:S05]  /*5360*/  WARPSYNC.COLLECTIVE R125, `(.L_x_36603) ;  /* 0x000000007d087348 */ /* 0x000fea0003c00000 */
[----:B------:R0:W1:Y:S02]  /*5370*/  SHFL.BFLY P1, R106, R128, R106, R111 ;  /* 0x0c00006a806a7389 */ /* 0x000064000002006f */
[----:B01----:R-:W-:Y:S05]  /*5380*/  ENDCOLLECTIVE ;  /* 0x000000000000791b */ /* 0x003fea0003800000 */
.L_x_36603:
[----:B------:R-:W-:Y:S01]  /*5390*/  FADD.FTZ R127, R127, R106 ;  /* 0x0000006a7f7f7221 */ /* 0x000fe20000010000 */
[----:B------:R-:W-:-:S04]  /*53a0*/  HFMA2 R106, -RZ, RZ, 0, 4.76837158203125e-07 ;  /* 0x00000008ff6a7431 */ /* 0x000fc800000001ff */
[----:B------:R-:W-:-:S07]  /*53b0*/  MOV R128, R127 ;  /* 0x0000007f00807202 */ /* 0x000fce0000000f00 */
[----:B------:R-:W-:Y:S05]  /*53c0*/  WARPSYNC.COLLECTIVE R125, `(.L_x_36604) ;  /* 0x000000007d087348 */ /* 0x000fea0003c00000 */
[----:B------:R0:W1:Y:S02]  /*53d0*/  SHFL.BFLY P1, R106, R128, R106, R111 ;  /* 0x0c00006a806a7389 */ /* 0x000064000002006f */
[----:B01----:R-:W-:Y:S05]  /*53e0*/  ENDCOLLECTIVE ;  /* 0x000000000000791b */ /* 0x003fea0003800000 */
.L_x_36604:
[----:B------:R-:W-:Y:S01]  /*53f0*/  FADD.FTZ R127, R127, R106 ;  /* 0x0000006a7f7f7221 */ /* 0x000fe20000010000 */
[----:B------:R-:W-:-:S04]  /*5400*/  HFMA2 R106, -RZ, RZ, 0, 9.5367431640625e-07 ;  /* 0x00000010ff6a7431 */ /* 0x000fc800000001ff */
[----:B------:R-:W-:-:S07]  /*5410*/  MOV R128, R127 ;  /* 0x0000007f00807202 */ /* 0x000fce0000000f00 */
[----:B------:R-:W-:Y:S05]  /*5420*/  WARPSYNC.COLLECTIVE R125, `(.L_x_36605) ;  /* 0x000000007d087348 */ /* 0x000fea0003c00000 */
[----:B------:R0:W1:Y:S02]  /*5430*/  SHFL.BFLY P1, R106, R128, R106, R111 ;  /* 0x0c00006a806a7389 */ /* 0x000064000002006f */
[----:B01----:R-:W-:Y:S05]  /*5440*/  ENDCOLLECTIVE ;  /* 0x000000000000791b */ /* 0x003fea0003800000 */
.L_x_36605:
[----:B------:R-:W-:Y:S05]  /*5450*/  BRA `(.L_x_36606) ;  /* 0xffffffe400987947 */ /* 0x000fea000383ffff */
.L_x_36607:
        /* <DEDUP_REMOVED lines=10> */
.L_x_45903:


//--------------------- .text._ZN10layer_norm13ln_fwd_kernelINS_13Kernel_traitsI6__halfffffjLj1280ELj1ELj4ELj1ELj16ENS_18Kernel_traits_baseILj1280ES2_ffffjLj128EEEEELb1ELb0ELb0ELb0EEEvNS_9FwdParamsE --------------------------
	.section	.text._ZN10layer_norm13ln_fwd_kernelINS_13Kernel_traitsI6__halfffffjLj1280ELj1ELj4ELj1ELj16ENS_18Kernel_traits_baseILj1280ES2_ffffjLj128EEEEELb1ELb0ELb0ELb0EEEvNS_9FwdParamsE,"ax",@progbits
	.align	128
        .global         _ZN10layer_norm13ln_fwd_kernelINS_13Kernel_traitsI6__halfffffjLj1280ELj1ELj4ELj1ELj16ENS_18Kernel_traits_baseILj1280ES2_ffffjLj128EEEEELb1ELb0ELb0ELb0EEEvNS_9FwdParamsE
        .type           _ZN10layer_norm13ln_fwd_kernelINS_13Kernel_traitsI6__halfffffjLj1280ELj1ELj4ELj1ELj16ENS_18Kernel_traits_baseILj1280ES2_ffffjLj128EEEEELb1ELb0ELb0ELb0EEEvNS_9FwdParamsE,@function
        .size           _ZN10layer_norm13ln_fwd_kernelINS_13Kernel_traitsI6__halfffffjLj1280ELj1ELj4ELj1ELj16ENS_18Kernel_traits_baseILj1280ES2_ffffjLj128EEEEELb1ELb0ELb0ELb0EEEvNS_9FwdParamsE,(.L_x_45904 - _ZN10layer_norm13ln_fwd_kernelINS_13Kernel_traitsI6__halfffffjLj1280ELj1ELj4ELj1ELj16ENS_18Kernel_traits_baseILj1280ES2_ffffjLj128EEEEELb1ELb0ELb0ELb0EEEvNS_9FwdParamsE)
        .other          _ZN10layer_norm13ln_fwd_kernelINS_13Kernel_traitsI6__halfffffjLj1280ELj1ELj4ELj1ELj16ENS_18Kernel_traits_baseILj1280ES2_ffffjLj128EEEEELb1ELb0ELb0ELb0EEEvNS_9FwdParamsE,@"STO_CUDA_ENTRY STV_DEFAULT"
_ZN10layer_norm13ln_fwd_kernelINS_13Kernel_traitsI6__halfffffjLj1280ELj1ELj4ELj1ELj16ENS_18Kernel_traits_baseILj1280ES2_ffffjLj128EEEEELb1ELb0ELb0ELb0EEEvNS_9FwdParamsE:
.text._ZN10layer_norm13ln_fwd_kernelINS_13Kernel_traitsI6__halfffffjLj1280ELj1ELj4ELj1ELj16ENS_18Kernel_traits_baseILj1280ES2_ffffjLj128EEEEELb1ELb0ELb0ELb0EEEvNS_9FwdParamsE:
[----:B------:R-:W-:Y:S01]  /*0000*/  LDC R1, c[0x0][0x37c] ;  /* 0x0000df00ff017b82 */ /* 0x000fe20000000800 */
[----:B------:R-:W0:Y:S01]  /*0010*/  LDCU.U8 UR4, c[0x0][0x464] ;  /* 0x00008c80ff0477ac */ /* 0x000e220008000000 */
[----:B------:R-:W1:Y:S01]  /*0020*/  LDCU.64 UR6, c[0x0][0x450] ;  /* 0x00008a00ff0677ac */ /* 0x000e620008000a00 */
[----:B------:R-:W2:Y:S05]  /*0030*/  LDCU.64 UR8, c[0x0][0x358] ;  /* 0x00006b00ff0877ac */ /* 0x000eaa0008000a00 */
[----:B------:R-:W3:Y:S08]  /*0040*/  LDC R9, c[0x0][0x45c] ;  /* 0x00011700ff097b82 */ /* 0x000ef00000000800 */
[----:B------:R-:W4:Y:S01]  /*0050*/  LDC R10, c[0x0][0x458] ;  /* 0x00011600ff0a7b82 */ /* 0x000f220000000800 */
[----:B0-----:R-:W-:Y:S01]  /*0060*/  ISETP.NE.AND P0, PT, RZ, UR4, PT ;  /* 0x00000004ff007c0c */ /* 0x001fe2000bf05270 */
[----:B------:R-:W0:Y:S01]  /*0070*/  LDCU.64 UR10, c[0x0][0x438] ;  /* 0x00008700ff0a77ac */ /* 0x000e220008000a00 */
[----:B-1----:R-:W-:-:S02]  /*0080*/  IMAD.U32 R2, RZ, RZ, UR6 ;  /* 0x00000006ff027e24 */ /* 0x002fc4000f8e00ff */
[----:B------:R-:W-:Y:S01]  /*0090*/  IMAD.U32 R3, RZ, RZ, UR7 ;  /* 0x00000007ff037e24 */ /* 0x000fe2000f8e00ff */
[----:B------:R-:W1:Y:S02]  /*00a0*/  S2R R6, SR_TID.X ;  /* 0x0000000000067919 */ /* 0x000e640000002100 */
[----:B------:R-:W5:Y:S06]  /*00b0*/  LDC R13, c[0x0][0x388] ;  /* 0x0000e200ff0d7b82 */ /* 0x000f6c0000000800 */
[----:B--2---:R-:W2:Y:S01]  /*00c0*/  @P0 LDG.E.64 R2, desc[UR8][R2.64] ;  /* 0x0000000802020981 */ /* 0x004ea2000c1e1b00 */
[----:B---3--:R-:W-:Y:S01]  /*00d0*/  @P0 MOV R11, R9 ;  /* 0x00000009000b0202 */ /* 0x008fe20000000f00 */
[----:B------:R-:W3:Y:S04]  /*00e0*/  @P0 LDC R7, c[0x0][0x460] ;  /* 0x00011800ff070b82 */ /* 0x000ee80000000800 */
[----:B----4-:R1:W3:Y:S04]  /*00f0*/  @P0 LDG.E.64 R4, desc[UR8][R10.64] ;  /* 0x000000080a040981 */ /* 0x0102e8000c1e1b00 */
[----:B------:R-:W4:Y:S01]  /*0100*/  S2UR UR5, SR_CTAID.X ;  /* 0x00000000000579c3 */ /* 0x000f220000002500 */
[----:B0-----:R-:W-:Y:S01]  /*0110*/  UISETP.NE.U32.AND UP0, UPT, UR10, URZ, UPT ;  /* 0x000000ff0a00728c */ /* 0x001fe2000bf05070 */
[----:B------:R-:W-:Y:S03]  /*0120*/  BSSY.RECONVERGENT B0, `(.L_x_36608) ;  /* 0x00000b1000007945 */ /* 0x000fe60003800200 */
[----:B------:R-:W-:Y:S01]  /*0130*/  UISETP.NE.AND.EX UP0, UPT, UR11, URZ, UPT, UP0 ;  /* 0x000000ff0b00728c */ /* 0x000fe2000bf05300 */
[----:B-----5:R-:W-:-:S02]  /*0140*/  SHF.R.S32.HI R0, RZ, 0x1f, R13 ;  /* 0x0000001fff007819 */ /* 0x020fc4000001140d */
[----:B-1----:R-:W-:Y:S01]  /*0150*/  LOP3.LUT R11, R6, 0x1f, RZ, 0xc0, !PT ;  /* 0x0000001f060b7812 */ /* 0x002fe200078ec0ff */
[----:B----4-:R-:W-:Y:S01]  /*0160*/  USHF.L.U32 UR4, UR5, 0x2, URZ ;  /* 0x0000000205047899 */ /* 0x010fe200080006ff */
[----:B--2---:R-:W-:Y:S02]  /*0170*/  @P0 R2UR UR7, R3 ;  /* 0x00000000030702ca */ /* 0x004fe400000e0000 */
[----:B------:R-:W0:Y:S01]  /*0180*/  LDC R3, c[0x0][0x360] ;  /* 0x0000d800ff037b82 */ /* 0x000e220000000800 */
[----:B------:R-:W-:Y:S02]  /*0190*/  @P0 R2UR UR6, R2 ;  /* 0x00000000020602ca */ /* 0x000fe400000e0000 */
[----:B------:R-:W-:Y:S02]  /*01a0*/  LEA.HI R2, R0, R13, RZ, 0x2 ;  /* 0x0000000d00027211 */ /* 0x000fe400078f10ff */
[----:B---3--:R-:W-:Y:S02]  /*01b0*/  @P0 IADD3 R10, P1, PT, R4, R7, RZ ;  /* 0x00000007040a0210 */ /* 0x008fe40007f3e0ff */
[----:B------:R-:W-:-:S04]  /*01c0*/  LOP3.LUT R7, R11, 0x1f, RZ, 0x3c, !PT ;  /* 0x0000001f0b077812 */ /* 0x000fc800078e3cff */
[----:B------:R-:W-:Y:S01]  /*01d0*/  UIADD3 UR15, UPT, UPT, UR7, -0x4498517b, URZ ;  /* 0xbb67ae85070f7890 */ /* 0x000fe2000fffe0ff */
[----:B------:R-:W-:Y:S01]  /*01e0*/  @P0 IMAD.X R9, RZ, RZ, R5, P1 ;  /* 0x000000ffff090224 */ /* 0x000fe200008e0605 */
[----:B------:R-:W-:Y:S01]  /*01f0*/  LEA.HI.SX32 R2, R2, R7, 0x1e ;  /* 0x0000000702027211 */ /* 0x000fe200078ff2ff */
[----:B------:R-:W-:Y:S02]  /*0200*/  UIADD3 UR14, UPT, UPT, UR6, -0x61c88647, URZ ;  /* 0x9e3779b9060e7890 */ /* 0x000fe4000fffe0ff */
[----:B------:R-:W-:Y:S01]  /*0210*/  UIADD3 UR16, UPT, UPT, UR6, 0x3c6ef372, URZ ;  /* 0x3c6ef37206107890 */ /* 0x000fe2000fffe0ff */
[--C-:B------:R-:W-:Y:S01]  /*0220*/  SHF.R.U64 R4, R10, 0x2, R9.reuse ;  /* 0x000000020a047819 */ /* 0x100fe20000001209 */
[----:B------:R-:W-:Y:S01]  /*0230*/  UIADD3 UR17, UPT, UPT, UR7, 0x76cf5d0a, URZ ;  /* 0x76cf5d0a07117890 */ /* 0x000fe2000fffe0ff */
[----:B------:R-:W-:Y:S01]  /*0240*/  SHF.R.U32.HI R5, RZ, 0x2, R9 ;  /* 0x00000002ff057819 */ /* 0x000fe20000011609 */
[----:B------:R-:W-:Y:S02]  /*0250*/  UIADD3 UR18, UPT, UPT, UR6, -0x255992d5, URZ ;  /* 0xdaa66d2b06127890 */ /* 0x000fe4000fffe0ff */
[----:B------:R-:W-:Y:S01]  /*0260*/  UIADD3 UR19, UPT, UPT, UR7, 0x32370b8f, URZ ;  /* 0x32370b8f07137890 */ /* 0x000fe2000fffe0ff */
[--C-:B0-----:R-:W-:Y:S01]  /*0270*/  IMAD R0, R3, UR5, R6.reuse ;  /* 0x0000000503007c24 */ /* 0x101fe2000f8e0206 */
[----:B------:R-:W-:Y:S01]  /*0280*/  SHF.R.U32.HI R3, RZ, 0x5, R6 ;  /* 0x00000005ff037819 */ /* 0x000fe20000011606 */
[----:B------:R-:W-:-:S02]  /*0290*/  UIADD3 UR20, UPT, UPT, UR6, 0x78dde6e4, URZ ;  /* 0x78dde6e406147890 */ /* 0x000fc4000fffe0ff */
[----:B------:R-:W-:Y:S01]  /*02a0*/  UIADD3 UR21, UPT, UPT, UR7, -0x126145ec, URZ ;  /* 0xed9eba1407157890 */ /* 0x000fe2000fffe0ff */
[----:B------:R-:W-:Y:S01]  /*02b0*/  LOP3.LUT R3, R3, UR4, RZ, 0xfc, !PT ;  /* 0x0000000403037c12 */ /* 0x000fe2000f8efcff */
[----:B------:R-:W-:Y:S02]  /*02c0*/  UIADD3 UR22, UPT, UPT, UR6, 0x1715609d, URZ ;  /* 0x1715609d06167890 */ /* 0x000fe4000fffe0ff */
[----:B------:R-:W-:Y:S02]  /*02d0*/  UIADD3 UR23, UPT, UPT, UR7, -0x56f99767, URZ ;  /* 0xa906689907177890 */ /* 0x000fe4000fffe0ff */
[----:B------:R-:W-:Y:S02]  /*02e0*/  UIADD3 UR24, UPT, UPT, UR6, -0x4ab325aa, URZ ;  /* 0xb54cda5606187890 */ /* 0x000fe4000fffe0ff */
[----:B------:R-:W-:Y:S02]  /*02f0*/  UIADD3 UR25, UPT, UPT, UR7, 0x646e171e, URZ ;  /* 0x646e171e07197890 */ /* 0x000fe4000fffe0ff */
[----:B------:R-:W-:-:S02]  /*0300*/  UIADD3 UR26, UPT, UPT, UR6, 0x5384540f, URZ ;  /* 0x5384540f061a7890 */ /* 0x000fc4000fffe0ff */
        /* <DEDUP_REMOVED lines=30> */
[----:B------:R-:W-:Y:S01]  /*04f0*/  @P6 VIADD R11, R11, 0x20 ;  /* 0x000000200b0b6836 */ /* 0x000fe20000000000 */
[----:B------:R-:W-:-:S05]  /*0500*/  ISETP.GE.U32.AND P6, PT, R2, 0x100, PT ;  /* 0x000001000200780c */ /* 0x000fca0003fc6070 */
[----:B------:R-:W3:Y:S08]  /*0510*/  @P2 LDC.64 R52, c[0x0][0x3d0] ;  /* 0x0000f400ff342b82 */ /* 0x000ef00000000a00 */
[----:B------:R-:W3:Y:S01]  /*0520*/  @P2 LDC.64 R54, c[0x0][0x438] ;  /* 0x00010e00ff362b82 */ /* 0x000ee20000000a00 */
[----:B------:R-:W-:-:S07]  /*0530*/  ISETP.GE.U32.AND P5, PT, R2, 0x120, PT ;  /* 0x000001200200780c */ /* 0x000fce0003fa6070 */
[----:B0-----:R-:W0:Y:S08]  /*0540*/  @P3 LDC.64 R8, c[0x0][0x3d0] ;  /* 0x0000f400ff083b82 */ /* 0x001e300000000a00 */
[----:B------:R-:W0:Y:S01]  /*0550*/  @P3 LDC.64 R56, c[0x0][0x438] ;  /* 0x00010e00ff383b82 */ /* 0x000e220000000a00 */
[----:B----4-:R-:W-:-:S04]  /*0560*/  @P0 IMAD.WIDE.U32 R44, R11, 0x8, R44 ;  /* 0x000000080b2c0825 */ /* 0x010fc800078e002c */
[----:B-1----:R-:W-:-:S03]  /*0570*/  @P0 IMAD.WIDE.U32 R46, R11, 0x8, R46 ;  /* 0x000000080b2e0825 */ /* 0x002fc600078e002e */
[----:B--2---:R-:W1:Y:S01]  /*0580*/  @P4 LDC.64 R40, c[0x0][0x3d0] ;  /* 0x0000f400ff284b82 */ /* 0x004e620000000a00 */
[----:B------:R-:W-:Y:S01]  /*0590*/  @P0 IADD3 R11, PT, PT, R11, 0x20, RZ ;  /* 0x000000200b0b0810 */ /* 0x000fe20007ffe0ff */
[----:B------:R2:W5:Y:S06]  /*05a0*/  @P0 LDG.E.64 R86, desc[UR8][R44.64] ;  /* 0x000000082c560981 */ /* 0x00056c000c1e1b00 */
[----:B------:R-:W4:Y:S01]  /*05b0*/  @P4 LDC.64 R20, c[0x0][0x438] ;  /* 0x00010e00ff144b82 */ /* 0x000f220000000a00 */
[C---:B------:R-:W-:Y:S01]  /*05c0*/  @P1 IMAD.WIDE.U32 R48, R11.reuse, 0x8, R48 ;  /* 0x000000080b301825 */ /* 0x040fe200078e0030 */
[----:B------:R2:W5:Y:S03]  /*05d0*/  @P0 LD.E.64 R34, desc[UR8][R46.64] ;  /* 0x000000082e220980 */ /* 0x000566000c101b00 */
[C---:B---3--:R-:W-:Y:S01]  /*05e0*/  @P1 IMAD.WIDE.U32 R50, R11.reuse, 0x8, R50 ;  /* 0x000000080b321825 */ /* 0x048fe200078e0032 */
[----:B------:R2:W5:Y:S02]  /*05f0*/  @P1 LDG.E.64 R84, desc[UR8][R48.64] ;  /* 0x0000000830541981 */ /* 0x000564000c1e1b00 */
[----:B------:R-:W3:Y:S01]  /*0600*/  @P6 LDC.64 R42, c[0x0][0x3d0] ;  /* 0x0000f400ff2a6b82 */ /* 0x000ee20000000a00 */
[----:B------:R-:W-:Y:S01]  /*0610*/  @P1 VIADD R11, R11, 0x20 ;  /* 0x000000200b0b1836 */ /* 0x000fe20000000000 */
[----:B------:R2:W5:Y:S06]  /*0620*/  @P1 LD.E.64 R32, desc[UR8][R50.64] ;  /* 0x0000000832201980 */ /* 0x00056c000c101b00 */
[----:B------:R-:W2:Y:S01]  /*0630*/  @P6 LDC.64 R58, c[0x0][0x438] ;  /* 0x00010e00ff3a6b82 */ /* 0x000ea20000000a00 */
[----:B------:R-:W-:-:S04]  /*0640*/  @P2 IMAD.WIDE.U32 R52, R11, 0x8, R52 ;  /* 0x000000080b342825 */ /* 0x000fc800078e0034 */
[C---:B------:R-:W-:Y:S01]  /*0650*/  @P2 IMAD.WIDE.U32 R54, R11.reuse, 0x8, R54 ;  /* 0x000000080b362825 */ /* 0x040fe200078e0036 */
[----:B------:R0:W5:Y:S02]  /*0660*/  @P2 LDG.E.64 R6, desc[UR8][R52.64] ;  /* 0x0000000834062981 */ /* 0x000164000c1e1b00 */
[----:B------:R-:W2:Y:S01]  /*0670*/  @P5 LDC.64 R60, c[0x0][0x3d0] ;  /* 0x0000f400ff3c5b82 */ /* 0x000ea20000000a00 */
[----:B------:R-:W-:Y:S01]  /*0680*/  @P2 VIADD R11, R11, 0x20 ;  /* 0x000000200b0b2836 */ /* 0x000fe20000000000 */
[----:B------:R1:W5:Y:S06]  /*0690*/  @P2 LD.E.64 R30, desc[UR8][R54.64] ;  /* 0x00000008361e2980 */ /* 0x00036c000c101b00 */
[----:B------:R-:W2:Y:S01]  /*06a0*/  @P5 LDC.64 R62, c[0x0][0x438] ;  /* 0x00010e00ff3e5b82 */ /* 0x000ea20000000a00 */
[----:B0-----:R-:W-:-:S04]  /*06b0*/  @P3 IMAD.WIDE.U32 R8, R11, 0x8, R8 ;  /* 0x000000080b083825 */ /* 0x001fc800078e0008 */
[C---:B------:R-:W-:Y:S01]  /*06c0*/  @P3 IMAD.WIDE.U32 R56, R11.reuse, 0x8, R56 ;  /* 0x000000080b383825 */ /* 0x040fe200078e0038 */
[----:B------:R-:W-:Y:S01]  /*06d0*/  @P3 IADD3 R11, PT, PT, R11, 0x20, RZ ;  /* 0x000000200b0b3810 */ /* 0x000fe20007ffe0ff */
[----:B------:R0:W5:Y:S04]  /*06e0*/  @P3 LDG.E.64 R12, desc[UR8][R8.64] ;  /* 0x00000008080c3981 */ /* 0x000168000c1e1b00 */
[C---:B-1----:R-:W-:Y:S01]  /*06f0*/  @P4 IMAD.WIDE.U32 R40, R11.reuse, 0x8, R40 ;  /* 0x000000080b284825 */ /* 0x042fe200078e0028 */
[----:B------:R0:W5:Y:S03]  /*0700*/  @P3 LD.E.64 R28, desc[UR8][R56.64] ;  /* 0x00000008381c3980 */ /* 0x000166000c101b00 */
[C---:B----4-:R-:W-:Y:S01]  /*0710*/  @P4 IMAD.WIDE.U32 R20, R11.reuse, 0x8, R20 ;  /* 0x000000080b144825 */ /* 0x050fe200078e0014 */
[----:B------:R0:W5:Y:S03]  /*0720*/  @P4 LDG.E.64 R14, desc[UR8][R40.64] ;  /* 0x00000008280e4981 */ /* 0x000166000c1e1b00 */
[----:B------:R-:W-:Y:S01]  /*0730*/  @P4 VIADD R11, R11, 0x20 ;  /* 0x000000200b0b4836 */ /* 0x000fe20000000000 */
[----:B------:R0:W5:Y:S03]  /*0740*/  @P4 LD.E.64 R26, desc[UR8][R20.64] ;  /* 0x00000008141a4980 */ /* 0x000166000c101b00 */
[----:B---3--:R-:W-:-:S04]  /*0750*/  @P6 IMAD.WIDE.U32 R42, R11, 0x8, R42 ;  /* 0x000000080b2a6825 */ /* 0x008fc800078e002a */
[C---:B--2---:R-:W-:Y:S01]  /*0760*/  @P6 IMAD.WIDE.U32 R58, R11.reuse, 0x8, R58 ;  /* 0x000000080b3a6825 */ /* 0x044fe200078e003a */
[----:B------:R0:W5:Y:S03]  /*0770*/  @P6 LDG.E.64 R16, desc[UR8][R42.64] ;  /* 0x000000082a106981 */ /* 0x000166000c1e1b00 */
[----:B------:R-:W-:Y:S01]  /*0780*/  @P6 VIADD R11, R11, 0x20 ;  /* 0x000000200b0b6836 */ /* 0x000fe20000000000 */
[----:B------:R0:W5:Y:S03]  /*0790*/  @P6 LD.E.64 R24, desc[UR8][R58.64] ;  /* 0x000000083a186980 */ /* 0x000166000c101b00 */
[----:B------:R-:W-:-:S04]  /*07a0*/  @P5 IMAD.WIDE.U32 R60, R11, 0x8, R60 ;  /* 0x000000080b3c5825 */ /* 0x000fc800078e003c */
[C---:B------:R-:W-:Y:S01]  /*07b0*/  @P5 IMAD.WIDE.U32 R62, R11.reuse, 0x8, R62 ;  /* 0x000000080b3e5825 */ /* 0x040fe200078e003e */
[----:B------:R0:W5:Y:S04]  /*07c0*/  @P5 LDG.E.64 R18, desc[UR8][R60.64] ;  /* 0x000000083c125981 */ /* 0x000168000c1e1b00 */
[----:B------:R0:W5:Y:S01]  /*07d0*/  @P5 LD.E.64 R22, desc[UR8][R62.64] ;  /* 0x000000083e165980 */ /* 0x000162000c101b00 */
[----:B------:R-:W-:Y:S02]  /*07e0*/  ISETP.GE.U32.AND P0, PT, R2, 0x140, PT ;  /* 0x000001400200780c */ /* 0x000fe40003f06070 */
[----:B------:R-:W-:-:S11]  /*07f0*/  @P5 IADD3 R11, PT, PT, R11, 0x20, RZ ;  /* 0x000000200b0b5810 */ /* 0x000fd60007ffe0ff */
[----:B0-----:R-:W-:Y:S05]  /*0800*/  @!P0 BRA `(.L_x_36610) ;  /* 0x0000000400088947 */ /* 0x001fea0003800000 */
[----:B------:R-:W0:Y:S08]  /*0810*/  LDC.64 R40, c[0x0][0x3d0] ;  /* 0x0000f400ff287b82 */ /* 0x000e300000000a00 */
[----:B------:R-:W1:Y:S01]  /*0820*/  LDC.64 R8, c[0x0][0x438] ;  /* 0x00010e00ff087b82 */ /* 0x000e620000000a00 */
[----:B0-----:R-:W-:-:S06]  /*0830*/  IMAD.WIDE.U32 R40, R11, 0x8, R40 ;  /* 0x000000080b287825 */ /* 0x001fcc00078e0028 */
[----:B------:R-:W5:Y:S01]  /*0840*/  LDG.E.64 R40, desc[UR8][R40.64] ;  /* 0x0000000828287981 */ /* 0x000f62000c1e1b00 */
[----:B-1----:R-:W-:-:S06]  /*0850*/  IMAD.WIDE.U32 R8, R11, 0x8, R8 ;  /* 0x000000080b087825 */ /* 0x002fcc00078e0008 */
[----:B------:R-:W5:Y:S01]  /*0860*/  LD.E.64 R8, desc[UR8][R8.64] ;  /* 0x0000000808087980 */ /* 0x000f62000c101b00 */
[----:B------:R-:W-:Y:S05]  /*0870*/  BRA `(.L_x_36610) ;  /* 0x0000000000ec7947 */ /* 0x000fea0003800000 */
.L_x_36609:
        /* <DEDUP_REMOVED lines=17> */
[----:B-1----:R-:W-:-:S04]  /*0990*/  @P6 IMAD.WIDE.U32 R42, R11, 0x8, R42 ;  /* 0x000000080b2a6825 */ /* 0x002fc800078e002a */
[----:B------:R-:W-:Y:S01]  /*09a0*/  @P6 VIADD R11, R11, 0x20 ;  /* 0x000000200b0b6836 */ /* 0x000fe20000000000 */
[----:B------:R-:W5:Y:S02]  /*09b0*/  @P6 LDG.E.64 R90, desc[UR8][R42.64] ;  /* 0x000000082a5a6981 */ /* 0x000f64000c1e1b00 */
[----:B------:R-:W1:Y:S01]  /*09c0*/  @P3 LDC.64 R50, c[0x0][0x3d0] ;  /* 0x0000f400ff323b82 */ /* 0x000e620000000a00 */
[C---:B--2---:R-:W-:Y:S01]  /*09d0*/  @P5 IMAD.WIDE.U32 R44, R11.reuse, 0x8, R44 ;  /* 0x000000080b2c5825 */ /* 0x044fe200078e002c */
[----:B------:R-:W-:Y:S02]  /*09e0*/  @P6 CS2R R36, SRZ ;  /* 0x0000000000246805 */ /* 0x000fe4000001ff00 */
[C---:B------:R-:W-:Y:S02]  /*09f0*/  ISETP.GE.U32.AND P6, PT, R2.reuse, 0x120, PT ;  /* 0x000001200200780c */ /* 0x040fe40003fc6070 */
[----:B------:R-:W-:Y:S01]  /*0a00*/  @P5 CS2R R34, SRZ ;  /* 0x0000000000225805 */ /* 0x000fe2000001ff00 */
[----:B------:R-:W-:Y:S01]  /*0a10*/  @P5 VIADD R11, R11, 0x20 ;  /* 0x000000200b0b5836 */ /* 0x000fe20000000000 */
[----:B------:R2:W5:Y:S01]  /*0a20*/  @P5 LDG.E.64 R86, desc[UR8][R44.64] ;  /* 0x000000082c565981 */ /* 0x000562000c1e1b00 */
[----:B0-----:R-:W0:Y:S01]  /*0a30*/  @P2 LDC.64 R20, c[0x0][0x3d0] ;  /* 0x0000f400ff142b82 */ /* 0x001e220000000a00 */
[----:B------:R-:W-:Y:S01]  /*0a40*/  ISETP.GE.U32.AND P5, PT, R2, 0x140, PT ;  /* 0x000001400200780c */ /* 0x000fe20003fa6070 */
[C---:B---3--:R-:W-:Y:S01]  /*0a50*/  @P0 IMAD.WIDE.U32 R46, R11.reuse, 0x8, R46 ;  /* 0x000000080b2e0825 */ /* 0x048fe200078e002e */
[----:B------:R-:W-:-:S04]  /*0a60*/  @P0 IADD3 R11, PT, PT, R11, 0x20, RZ ;  /* 0x000000200b0b0810 */ /* 0x000fc80007ffe0ff */
[----:B------:R3:W5:Y:S01]  /*0a70*/  @P0 LDG.E.64 R84, desc[UR8][R46.64] ;  /* 0x000000082e540981 */ /* 0x000762000c1e1b00 */
[----:B------:R-:W3:Y:S01]  /*0a80*/  @P1 LDC.64 R52, c[0x0][0x3d0] ;  /* 0x0000f400ff341b82 */ /* 0x000ee20000000a00 */
[----:B----4-:R-:W-:-:S07]  /*0a90*/  @P4 IMAD.WIDE.U32 R48, R11, 0x8, R48 ;  /* 0x000000080b304825 */ /* 0x010fce00078e0030 */
[----:B------:R-:W4:Y:S01]  /*0aa0*/  @P6 LDC.64 R54, c[0x0][0x3d0] ;  /* 0x0000f400ff366b82 */ /* 0x000f220000000a00 */
[----:B------:R-:W-:Y:S01]  /*0ab0*/  @P4 VIADD R11, R11, 0x20 ;  /* 0x000000200b0b4836 */ /* 0x000fe20000000000 */
[----:B------:R0:W5:Y:S03]  /*0ac0*/  @P4 LDG.E.64 R6, desc[UR8][R48.64] ;  /* 0x0000000830064981 */ /* 0x000166000c1e1b00 */
[----:B-1----:R-:W-:-:S03]  /*0ad0*/  @P3 IMAD.WIDE.U32 R50, R11, 0x8, R50 ;  /* 0x000000080b323825 */ /* 0x002fc600078e0032 */
[----:B--2---:R-:W1:Y:S01]  /*0ae0*/  @P5 LDC.64 R44, c[0x0][0x3d0] ;  /* 0x0000f400ff2c5b82 */ /* 0x004e620000000a00 */
[----:B------:R-:W-:Y:S01]  /*0af0*/  @P3 VIADD R11, R11, 0x20 ;  /* 0x000000200b0b3836 */ /* 0x000fe20000000000 */
[----:B------:R2:W5:Y:S03]  /*0b00*/  @P3 LDG.E.64 R12, desc[UR8][R50.64] ;  /* 0x00000008320c3981 */ /* 0x000566000c1e1b00 */
[C---:B0-----:R-:W-:Y:S01]  /*0b10*/  @P2 IMAD.WIDE.U32 R42, R11.reuse, 0x8, R20 ;  /* 0x000000080b2a2825 */ /* 0x041fe200078e0014 */
[----:B------:R-:W-:-:S04]  /*0b20*/  @P2 IADD3 R11, PT, PT, R11, 0x20, RZ ;  /* 0x000000200b0b2810 */ /* 0x000fc80007ffe0ff */
[----:B------:R2:W5:Y:S01]  /*0b30*/  @P2 LDG.E.64 R14, desc[UR8][R42.64] ;  /* 0x000000082a0e2981 */ /* 0x000562000c1e1b00 */
[----:B---3--:R-:W-:-:S04]  /*0b40*/  @P1 IMAD.WIDE.U32 R52, R11, 0x8, R52 ;  /* 0x000000080b341825 */ /* 0x008fc800078e0034 */
[----:B------:R-:W-:Y:S01]  /*0b50*/  @P1 VIADD R11, R11, 0x20 ;  /* 0x000000200b0b1836 */ /* 0x000fe20000000000 */
[----:B------:R2:W5:Y:S03]  /*0b60*/  @P1 LDG.E.64 R16, desc[UR8][R52.64] ;  /* 0x0000000834101981 */ /* 0x000566000c1e1b00 */
[----:B----4-:R-:W-:-:S04]  /*0b70*/  @P6 IMAD.WIDE.U32 R54, R11, 0x8, R54 ;  /* 0x000000080b366825 */ /* 0x010fc800078e0036 */
[----:B------:R-:W-:Y:S01]  /*0b80*/  @P6 VIADD R11, R11, 0x20 ;  /* 0x000000200b0b6836 */ /* 0x000fe20000000000 */
[----:B------:R2:W5:Y:S03]  /*0b90*/  @P6 LDG.E.64 R18, desc[UR8][R54.64] ;  /* 0x0000000836126981 */ /* 0x000566000c1e1b00 */
[----:B-1----:R-:W-:-:S05]  /*0ba0*/  @P5 IMAD.WIDE.U32 R20, R11, 0x8, R44 ;  /* 0x000000080b145825 */ /* 0x002fca00078e002c */
[----:B------:R2:W5:Y:S01]  /*0bb0*/  @P5 LDG.E.64 R40, desc[UR8][R20.64] ;  /* 0x0000000814285981 */ /* 0x000562000c1e1b00 */
[----:B------:R-:W-:Y:S02]  /*0bc0*/  @P0 CS2R R32, SRZ ;  /* 0x0000000000200805 */ /* 0x000fe4000001ff00 */
[----:B------:R-:W-:Y:S02]  /*0bd0*/  @P4 CS2R R30, SRZ ;  /* 0x00000000001e4805 */ /* 0x000fe4000001ff00 */
[----:B------:R-:W-:Y:S02]  /*0be0*/  @P3 CS2R R28, SRZ ;  /* 0x00000000001c3805 */ /* 0x000fe4000001ff00 */
[----:B------:R-:W-:Y:S02]  /*0bf0*/  @P2 CS2R R26, SRZ ;  /* 0x00000000001a2805 */ /* 0x000fe4000001ff00 */
[----:B------:R-:W-:Y:S02]  /*0c00*/  @P1 CS2R R24, SRZ ;  /* 0x0000000000181805 */ /* 0x000fe4000001ff00 */
[----:B------:R-:W-:-:S02]  /*0c10*/  @P6 CS2R R22, SRZ ;  /* 0x0000000000166805 */ /* 0x000fc4000001ff00 */
[----:B--2---:R-:W-:-:S07]  /*0c20*/  @P5 CS2R R8, SRZ ;  /* 0x0000000000085805 */ /* 0x004fce000001ff00 */
.L_x_36610:
[----:B------:R-:W-:Y:S05]  /*0c30*/  BSYNC.RECONVERGENT B0 ;  /* 0x0000000000007941 */ /* 0x000fea0003800200 */
.L_x_36608:
[----:B------:R-:W0:Y:S02]  /*0c40*/  LDCU UR4, c[0x0][0x384] ;  /* 0x00007080ff0477ac */ /* 0x000e240008000800 */
[----:B0-----:R-:W-:-:S13]  /*0c50*/  ISETP.GE.AND P0, PT, R3, UR4, PT ;  /* 0x0000000403007c0c */ /* 0x001fda000bf06270 */
[----:B------:R-:W-:Y:S05]  /*0c60*/  @P0 EXIT ;  /* 0x000000000000094d */ /* 0x000fea0003800000 */
[----:B-----5:R-:W-:Y:S01]  /*0c70*/  MOV R130, R6 ;  /* 0x0000000600827202 */ /* 0x020fe20000000f00 */
[--C-:B------:R-:W-:Y:S01]  /*0c80*/  IMAD.MOV.U32 R129, RZ, RZ, R7.reuse ;  /* 0x000000ffff817224 */ /* 0x100fe200078e0007 */
[--C-:B------:R-:W-:Y:S01]  /*0c90*/  SHF.R.U64 R6, R6, 0x10, R7.reuse ;  /* 0x0000001006067819 */ /* 0x100fe20000001207 */
[----:B------:R-:W-:Y:S01]  /*0ca0*/  IMAD.MOV.U32 R128, RZ, RZ, R12 ;  /* 0x000000ffff807224 */ /* 0x000fe200078e000c */
[----:B------:R-:W-:Y:S01]  /*0cb0*/  SHF.R.U32.HI R7, RZ, 0x10, R7 ;  /* 0x00000010ff077819 */ /* 0x000fe20000011607 */
[----:B------:R-:W-:Y:S01]  /*0cc0*/  IMAD.MOV.U32 R126, RZ, RZ, R14 ;  /* 0x000000ffff7e7224 */ /* 0x000fe200078e000e */
[----:B------:R-:W-:Y:S01]  /*0cd0*/  PRMT R129, R6, 0x5410, R129 ;  /* 0x0000541006817816 */ /* 0x000fe20000000081 */
[----:B------:R-:W-:Y:S01]  /*0ce0*/  IMAD.HI.U32 R6, R0, -0x326172a9, RZ ;  /* 0xcd9e8d5700067827 */ /* 0x000fe200078e00ff */
[----:B------:R-:W-:Y:S01]  /*0cf0*/  PRMT R128, R128, 0x5410, R7 ;  /* 0x0000541080807816 */ /* 0x000fe20000000007 */
[----:B------:R-:W0:Y:S01]  /*0d00*/  LDCU.64 UR4, c[0x0][0x3e0] ;  /* 0x00007c00ff0477ac */ /* 0x000e220008000a00 */
[----:B------:R-:W-:Y:S01]  /*0d10*/  MOV R127, R13 ;  /* 0x0000000d007f7202 */ /* 0x000fe20000000f00 */
[----:B------:R-:W-:Y:S01]  /*0d20*/  IMAD.HI.U32 R7, R4, -0x2daee0ad, RZ ;  /* 0xd2511f5304077827 */ /* 0x000fe200078e00ff */
[--C-:B------:R-:W-:Y:S01]  /*0d30*/  SHF.R.U64 R11, R12, 0x10, R13.reuse ;  /* 0x000000100c0b7819 */ /* 0x100fe2000000120d */
[----:B------:R-:W-:Y:S01]  /*0d40*/  BSSY B0, `(.L_x_36611) ;  /* 0x0001c64000007945 */ /* 0x000fe20003800000 */
[----:B------:R-:W-:Y:S01]  /*0d50*/  SHF.R.U32.HI R13, RZ, 0x10, R13 ;  /* 0x00000010ff0d7819 */ /* 0x000fe2000001160d */
[----:B------:R-:W-:Y:S01]  /*0d60*/  IMAD.MOV.U32 R123, RZ, RZ, R17 ;  /* 0x000000ffff7b7224 */ /* 0x000fe200078e0011 */
[----:B------:R-:W-:Y:S01]  /*0d70*/  MOV R124, R16 ;  /* 0x00000010007c7202 */ /* 0x000fe20000000f00 */
[----:B------:R-:W-:Y:S01]  /*0d80*/  IMAD.MOV.U32 R122, RZ, RZ, R18 ;  /* 0x000000ffff7a7224 */ /* 0x000fe200078e0012 */
[----:B------:R-:W-:Y:S01]  /*0d90*/  LOP3.LUT R6, R5, UR6, R6, 0x96, !PT ;  /* 0x0000000605067c12 */ /* 0x000fe2000f8e9606 */
[----:B------:R-:W-:Y:S01]  /*0da0*/  IMAD.MOV.U32 R125, RZ, RZ, R15 ;  /* 0x000000ffff7d7224 */ /* 0x000fe200078e000f */
[----:B------:R-:W-:Y:S01]  /*0db0*/  SHF.R.U64 R16, R16, 0x10, R17 ;  /* 0x0000001010107819 */ /* 0x000fe20000001211 */
[----:B------:R-:W-:Y:S01]  /*0dc0*/  IMAD.MOV.U32 R12, RZ, RZ, R40 ;  /* 0x000000ffff0c7224 */ /* 0x000fe200078e0028 */
[----:B------:R-:W-:Y:S01]  /*0dd0*/  LOP3.LUT R7, R7, UR7, RZ, 0x3c, !PT ;  /* 0x0000000707077c12 */ /* 0x000fe2000f8e3cff */
[----:B------:R-:W1:Y:S01]  /*0de0*/  LDCU UR32, c[0x0][0x388] ;  /* 0x00007100ff2077ac */ /* 0x000e620008000800 */
[----:B------:R-:W-:Y:S01]  /*0df0*/  SHF.R.U64 R43, R18, 0x10, R19 ;  /* 0x00000010122b7819 */ /* 0x000fe20000001213 */
[----:B------:R-:W-:Y:S01]  /*0e00*/  IMAD R18, R4, -0x2daee0ad, RZ ;  /* 0xd2511f5304127824 */ /* 0x000fe200078e02ff */
[----:B------:R-:W-:Y:S01]  /*0e10*/  PRMT R126, R126, 0x5410, R13 ;  /* 0x000054107e7e7816 */ /* 0x000fe2000000000d */
[----:B------:R-:W-:Y:S01]  /*0e20*/  IMAD.HI.U32 R13, R6, -0x2daee0ad, RZ ;  /* 0xd2511f53060d7827 */ /* 0x000fe200078e00ff */
[----:B------:R-:W-:Y:S01]  /*0e30*/  PRMT R127, R11, 0x5410, R127 ;  /* 0x000054100b7f7816 */ /* 0x000fe2000000007f */
[----:B0-----:R-:W-:Y:S01]  /*0e40*/  UISETP.NE.U32.AND UP0, UPT, UR4, URZ, UPT ;  /* 0x000000ff0400728c */ /* 0x001fe2000bf05070 */
[----:B------:R-:W-:Y:S01]  /*0e50*/  PRMT R123, R16, 0x5410, R123 ;  /* 0x00005410107b7816 */ /* 0x000fe2000000007b */
[----:B------:R-:W-:Y:S01]  /*0e60*/  IMAD R16, R0, -0x326172a9, RZ ;  /* 0xcd9e8d5700107824 */ /* 0x000fe200078e02ff */
[----:B------:R-:W-:Y:S01]  /*0e70*/  LOP3.LUT R13, R18, UR15, R13, 0x96, !PT ;  /* 0x0000000f120d7c12 */ /* 0x000fe2000f8e960d */
[C---:B------:R-:W-:Y:S01]  /*0e80*/  IMAD.HI.U32 R11, R7.reuse, -0x326172a9, RZ ;  /* 0xcd9e8d57070b7827 */ /* 0x040fe200078e00ff */
[----:B------:R-:W-:Y:S01]  /*0e90*/  SHF.R.U64 R20, R14, 0x10, R15 ;  /* 0x000000100e147819 */ /* 0x000fe2000000120f */
[----:B------:R-:W0:Y:S01]  /*0ea0*/  LDCU.U8 UR12, c[0x0][0x410] ;  /* 0x00008200ff0c77ac */ /* 0x000e220008000000 */
[----:B------:R-:W-:Y:S01]  /*0eb0*/  MOV R121, R19 ;  /* 0x0000001300797202 */ /* 0x000fe20000000f00 */
[----:B------:R-:W-:Y:S01]  /*0ec0*/  IMAD R7, R7, -0x326172a9, RZ ;  /* 0xcd9e8d5707077824 */ /* 0x000fe200078e02ff */
[----:B------:R-:W-:Y:S01]  /*0ed0*/  LOP3.LUT R11, R16, UR14, R11, 0x96, !PT ;  /* 0x0000000e100b7c12 */ /* 0x000fe2000f8e960b */
[----:B------:R-:W2:Y:S01]  /*0ee0*/  LDCU UR13, c[0x0][0x448] ;  /* 0x00008900ff0d77ac */ /* 0x000ea20008000800 */
[----:B------:R-:W-:Y:S01]  /*0ef0*/  SHF.R.U32.HI R120, RZ, 0x10, R19 ;  /* 0x00000010ff787819 */ /* 0x000fe20000011613 */
[----:B------:R-:W-:Y:S01]  /*0f00*/  IMAD R19, R6, -0x2daee0ad, RZ ;  /* 0xd2511f5306137824 */ /* 0x000fe200078e02ff */
[----:B------:R-:W-:Y:S01]  /*0f10*/  PRMT R125, R20, 0x5410, R125 ;  /* 0x00005410147d7816 */ /* 0x000fe2000000007d */
[----:B------:R-:W-:Y:S01]  /*0f20*/  IMAD.HI.U32 R6, R13, -0x326172a9, RZ ;  /* 0xcd9e8d570d067827 */ /* 0x000fe200078e00ff */
[----:B------:R-:W-:Y:S01]  /*0f30*/  MOV R18, R92 ;  /* 0x0000005c00127202 */ /* 0x000fe20000000f00 */
[----:B------:R-:W3:Y:S01]  /*0f40*/  LDCU.64 UR10, c[0x0][0x3a0] ;  /* 0x00007400ff0a77ac */ /* 0x000ee20008000a00 */
[----:B------:R-:W-:Y:S01]  /*0f50*/  SHF.R.U32.HI R21, RZ, 0x10, R15 ;  /* 0x00000010ff157819 */ /* 0x000fe2000001160f */
[----:B------:R-:W-:Y:S01]  /*0f60*/  IMAD.HI.U32 R16, R11, -0x2daee0ad, RZ ;  /* 0xd2511f530b107827 */ /* 0x000fe200078e00ff */
[----:B------:R-:W-:Y:S01]  /*0f70*/  LOP3.LUT R6, R7, UR16, R6, 0x96, !PT ;  /* 0x0000001007067c12 */ /* 0x000fe2000f8e9606 */
[----:B------:R-:W-:Y:S01]  /*0f80*/  UISETP.NE.AND.EX UP0, UPT, UR5, URZ, UPT, UP0 ;  /* 0x000000ff0500728c */ /* 0x000fe2000bf05300 */
[----:B------:R-:W-:Y:S01]  /*0f90*/  PRMT R120, R18, 0x5410, R120 ;  /* 0x0000541012787816 */ /* 0x000fe20000000078 */
[----:B------:R-:W-:Y:S01]  /*0fa0*/  IMAD.MOV.U32 R20, RZ, RZ, R93 ;  /* 0x000000ffff147224 */ /* 0x000fe200078e005d */
[----:B------:R-:W-:Y:S01]  /*0fb0*/  LOP3.LUT R16, R19, UR17, R16, 0x96, !PT ;  /* 0x0000001113107c12 */ /* 0x000fe2000f8e9610 */
[----:B------:R-:W-:Y:S01]  /*0fc0*/  IMAD R18, R13, -0x326172a9, RZ ;  /* 0xcd9e8d570d127824 */ /* 0x000fe200078e02ff */
[----:B------:R-:W-:Y:S01]  /*0fd0*/  SHF.R.U64 R14, R40, 0x10, R41 ;  /* 0x00000010280e7819 */ /* 0x000fe20000001229 */
[----:B------:R-:W-:Y:S01]  /*0fe0*/  IMAD.MOV.U32 R19, RZ, RZ, R90 ;  /* 0x000000ffff137224 */ /* 0x000fe200078e005a */
[----:B------:R-:W-:Y:S01]  /*0ff0*/  PRMT R119, R119, 0x5410, R20 ;  /* 0x0000541077777816 */ /* 0x000fe20000000014 */
[----:B------:R-:W-:Y:S01]  /*1000*/  IMAD R20, R11, -0x2daee0ad, RZ ;  /* 0xd2511f530b147824 */ /* 0x000fe200078e02ff */
[----:B------:R-:W-:Y:S01]  /*1010*/  PRMT R124, R124, 0x5410, R21 ;  /* 0x000054107c7c7816 */ /* 0x000fe20000000015 */
[----:B------:R-:W-:Y:S01]  /*1020*/  IMAD.HI.U32 R11, R6, -0x2daee0ad, RZ ;  /* 0xd2511f53060b7827 */ /* 0x000fe200078e00ff */
[----:B------:R-:W-:-:S02]  /*1030*/  PRMT R119, R19, 0x7610, R119 ;  /* 0x0000761013777816 */ /* 0x000fc40000000077 */
[----:B------:R-:W-:Y:S01]  /*1040*/  MOV R21, R91 ;  /* 0x0000005b00157202 */ /* 0x000fe20000000f00 */
[----:B------:R-:W-:Y:S01]  /*1050*/  IMAD.HI.U32 R7, R16, -0x326172a9, RZ ;  /* 0xcd9e8d5710077827 */ /* 0x000fe200078e00ff */
[----:B------:R-:W-:Y:S02]  /*1060*/  LOP3.LUT R11, R20, UR19, R11, 0x96, !PT ;  /* 0x00000013140b7c12 */ /* 0x000fe4000f8e960b */
[----:B------:R-:W-:Y:S01]  /*1070*/  MOV R20, R84 ;  /* 0x0000005400147202 */ /* 0x000fe20000000f00 */
[----:B------:R-:W-:Y:S01]  /*1080*/  IMAD R19, R6, -0x2daee0ad, RZ ;  /* 0xd2511f5306137824 */ /* 0x000fe200078e02ff */
[----:B------:R-:W-:Y:S01]  /*1090*/  LOP3.LUT R7, R18, UR18, R7, 0x96, !PT ;  /* 0x0000001212077c12 */ /* 0x000fe2000f8e9607 */
[----:B------:R-:W-:Y:S01]  /*10a0*/  IMAD R13, R16, -0x326172a9, RZ ;  /* 0xcd9e8d57100d7824 */ /* 0x000fe200078e02ff */
[----:B------:R-:W-:Y:S01]  /*10b0*/  SHF.R.U32.HI R103, RZ, 0x10, R85 ;  /* 0x00000010ff677819 */ /* 0x000fe20000011655 */
[----:B------:R-:W-:Y:S01]  /*10c0*/  IMAD.HI.U32 R6, R11, -0x326172a9, RZ ;  /* 0xcd9e8d570b067827 */ /* 0x000fe200078e00ff */
[----:B------:R-:W-:-:S02]  /*10d0*/  SHF.R.U64 R102, R30, 0x10, R31 ;  /* 0x000000101e667819 */ /* 0x000fc4000000121f */
[----:B------:R-:W-:Y:S01]  /*10e0*/  SHF.R.U64 R100, R28, 0x10, R29 ;  /* 0x000000101c647819 */ /* 0x000fe2000000121d */
[----:B------:R-:W-:Y:S01]  /*10f0*/  IMAD.HI.U32 R16, R7, -0x2daee0ad, RZ ;  /* 0xd2511f5307107827 */ /* 0x000fe200078e00ff */
[----:B------:R-:W-:Y:S02]  /*1100*/  LOP3.LUT R6, R13, UR20, R6, 0x96, !PT ;  /* 0x000000140d067c12 */ /* 0x000fe4000f8e9606 */
[----:B------:R-:W-:Y:S01]  /*1110*/  SHF.R.U64 R13, R32, 0x10, R33 ;  /* 0x00000010200d7819 */ /* 0x000fe20000001221 */
[----:B------:R-:W-:Y:S01]  /*1120*/  IMAD.MOV.U32 R18, RZ, RZ, R87 ;  /* 0x000000ffff127224 */ /* 0x000fe200078e0057 */
[----:B------:R-:W-:Y:S01]  /*1130*/  LOP3.LUT R16, R19, UR21, R16, 0x96, !PT ;  /* 0x0000001513107c12 */ /* 0x000fe2000f8e9610 */
[----:B------:R-:W-:Y:S01]  /*1140*/  IMAD.MOV.U32 R40, RZ, RZ, R86 ;  /* 0x000000ffff287224 */ /* 0x000fe200078e0056 */
[----:B------:R-:W-:Y:S01]  /*1150*/  SHF.R.U32.HI R19, RZ, 0x10, R33 ;  /* 0x00000010ff137819 */ /* 0x000fe20000011621 */
[----:B------:R-:W-:Y:S01]  /*1160*/  HADD2.F32 R14, -RZ, R14.H0_H0 ;  /* 0x2000000eff0e7230 */ /* 0x000fe20000004100 */
[----:B------:R-:W-:Y:S01]  /*1170*/  PRMT R117, R20, 0x5410, R18 ;  /* 0x0000541014757816 */ /* 0x000fe20000000012 */
[----:B------:R-:W-:Y:S01]  /*1180*/  IMAD R18, R11, -0x326172a9, RZ ;  /* 0xcd9e8d570b127824 */ /* 0x000fe200078e02ff */
[----:B------:R-:W-:Y:S01]  /*1190*/  PRMT R118, R40, 0x5410, R21 ;  /* 0x0000541028767816 */ /* 0x000fe20000000015 */
[----:B------:R-:W-:Y:S01]  /*11a0*/  IMAD.MOV.U32 R21, RZ, RZ, R85 ;  /* 0x000000ffff157224 */ /* 0x000fe200078e0055 */
[----:B------:R-:W-:Y:S01]  /*11b0*/  PRMT R103, R19, 0x5410, R103 ;  /* 0x0000541013677816 */ /* 0x000fe20000000067 */
[----:B------:R-:W-:Y:S01]  /*11c0*/  IMAD R20, R7, -0x2daee0ad, RZ ;  /* 0xd2511f5307147824 */ /* 0x000fe200078e02ff */
[----:B------:R-:W-:Y:S01]  /*11d0*/  SHF.R.U64 R98, R26, 0x10, R27 ;  /* 0x000000101a627819 */ /* 0x000fe2000000121b */
        /* <DEDUP_REMOVED lines=9> */
[----:B------:R-:W-:Y:S01]  /*1270*/  SHF.R.U32.HI R18, RZ, 0x10, R31 ;  /* 0x00000010ff127819 */ /* 0x000fe2000001161f */
[----:B------:R-:W-:Y:S01]  /*1280*/  IMAD.HI.U32 R6, R11, -0x326172a9, RZ ;  /* 0xcd9e8d570b067827 */ /* 0x000fe200078e00ff */
[----:B------:R-:W-:-:S02]  /*1290*/  SHF.R.U64 R97, R24, 0x10, R25 ;  /* 0x0000001018617819 */ /* 0x000fc40000001219 */
[----:B------:R-:W-:Y:S01]  /*12a0*/  PRMT R102, R18, 0x5410, R102 ;  /* 0x0000541012667816 */ /* 0x000fe20000000066 */
[----:B------:R-:W-:Y:S01]  /*12b0*/  IMAD.HI.U32 R16, R7, -0x2daee0ad, RZ ;  /* 0xd2511f5307107827 */ /* 0x000fe200078e00ff */
[----:B------:R-:W-:Y:S02]  /*12c0*/  LOP3.LUT R6, R13, UR24, R6, 0x96, !PT ;  /* 0x000000180d067c12 */ /* 0x000fe4000f8e9606 */
[----:B------:R-:W-:Y:S01]  /*12d0*/  SHF.R.U32.HI R13, RZ, 0x10, R29 ;  /* 0x00000010ff0d7819 */ /* 0x000fe2000001161d */
[----:B------:R-:W-:Y:S01]  /*12e0*/  IMAD R18, R11, -0x326172a9, RZ ;  /* 0xcd9e8d570b127824 */ /* 0x000fe200078e02ff */
[----:B------:R-:W-:Y:S01]  /*12f0*/  LOP3.LUT R16, R19, UR25, R16, 0x96, !PT ;  /* 0x0000001913107c12 */ /* 0x000fe2000f8e9610 */
[----:B------:R-:W-:Y:S01]  /*1300*/  IMAD R20, R7, -0x2daee0ad, RZ ;  /* 0xd2511f5307147824 */ /* 0x000fe200078e02ff */
[----:B------:R-:W-:Y:S01]  /*1310*/  SHF.R.U32.HI R19, RZ, 0x10, R27 ;  /* 0x00000010ff137819 */ /* 0x000fe2000001161b */
[----:B------:R-:W-:Y:S01]  /*1320*/  IMAD.HI.U32 R11, R6, -0x2daee0ad, RZ ;  /* 0xd2511f53060b7827 */ /* 0x000fe200078e00ff */
[----:B------:R-:W-:-:S02]  /*1330*/  PRMT R100, R13, 0x7610, R100 ;  /* 0x000076100d647816 */ /* 0x000fc40000000064 */
        /* <DEDUP_REMOVED lines=16> */
[----:B------:R-:W-:Y:S01]  /*1440*/  IMAD.HI.U32 R6, R18, -0x2daee0ad, RZ ;  /* 0xd2511f5312067827 */ /* 0x000fe200078e00ff */
[----:B------:R-:W-:Y:S02]  /*1450*/  SHF.R.U64 R20, R8, 0x10, R9 ;  /* 0x0000001008147819 */ /* 0x000fe40000001209 */
[----:B------:R-:W-:Y:S01]  /*1460*/  SHF.R.U32.HI R15, RZ, 0x10, R41 ;  /* 0x00000010ff0f7819 */ /* 0x000fe20000011629 */
[----:B------:R-:W-:Y:S01]  /*1470*/  IMAD R16, R11, -0x326172a9, RZ ;  /* 0xcd9e8d570b107824 */ /* 0x000fe200078e02ff */
[----:B------:R-:W-:Y:S01]  /*1480*/  LOP3.LUT R6, R7, UR31, R6, 0x96, !PT ;  /* 0x0000001f07067c12 */ /* 0x000fe2000f8e9606 */
[----:B------:R-:W-:Y:S01]  /*1490*/  IMAD.HI.U32 R11, R19, -0x326172a9, RZ ;  /* 0xcd9e8d57130b7827 */ /* 0x000fe200078e00ff */
[----:B------:R-:W-:-:S02]  /*14a0*/  PRMT R94, R13, 0x5410, R94 ;  /* 0x000054100d5e7816 */ /* 0x000fc4000000005e */
[----:B------:R-:W-:Y:S01]  /*14b0*/  PRMT R122, R122, 0x5410, R42 ;  /* 0x000054107a7a7816 */ /* 0x000fe2000000002a */
[----:B------:R-:W-:Y:S01]  /*14c0*/  IMAD.MOV.U32 R17, RZ, RZ, R41 ;  /* 0x000000ffff117224 */ /* 0x000fe200078e0029 */
[----:B------:R-:W-:Y:S01]  /*14d0*/  LOP3.LUT R7, R16, UR30, R11, 0x96, !PT ;  /* 0x0000001e10077c12 */ /* 0x000fe2000f8e960b */
[----:B------:R-:W-:Y:S01]  /*14e0*/  HADD2.F32 R13, -RZ, R12.H0_H0 ;  /* 0x2000000cff0d7230 */ /* 0x000fe20000004100 */
[----:B------:R-:W-:Y:S01]  /*14f0*/  SHF.R.U32.HI R16, RZ, 0x10, R9 ;  /* 0x00000010ff107819 */ /* 0x000fe20000011609 */
[----:B------:R-:W-:Y:S01]  /*1500*/  HADD2.F32 R8, -RZ, R8.H0_H0 ;  /* 0x20000008ff087230 */ /* 0x000fe20000004100 */
[----:B------:R-:W-:Y:S01]  /*1510*/  PRMT R121, R43, 0x5410, R121 ;  /* 0x000054102b797816 */ /* 0x000fe20000000079 */
[----:B------:R-:W-:Y:S01]  /*1520*/  HADD2.F32 R12, -RZ, R17.H0_H0 ;  /* 0x20000011ff0c7230 */ /* 0x000fe20000004100 */
[----:B------:R-:W-:Y:S01]  /*1530*/  LOP3.LUT R10, R10, 0x3, RZ, 0xc0, !PT ;  /* 0x000000030a0a7812 */ /* 0x000fe200078ec0ff */
[----:B------:R-:W-:Y:S02]  /*1540*/  HADD2.F32 R17, -RZ, R20.H0_H0 ;  /* 0x20000014ff117230 */ /* 0x000fe40000004100 */
[----:B------:R-:W-:-:S02]  /*1550*/  HADD2.F32 R9, -RZ, R9.H0_H0 ;  /* 0x20000009ff097230 */ /* 0x000fc40000004100 */
[----:B------:R-:W-:Y:S02]  /*1560*/  IMAD.MOV.U32 R11, RZ, RZ, RZ ;  /* 0x000000ffff0b7224 */ /* 0x000fe400078e00ff */
[----:B------:R-:W-:Y:S02]  /*1570*/  HADD2.F32 R15, -RZ, R15.H0_H0 ;  /* 0x2000000fff0f7230 */ /* 0x000fe40000004100 */
[----:B------:R-:W-:Y:S02]  /*1580*/  HADD2.F32 R16, -RZ, R16.H0_H0 ;  /* 0x20000010ff107230 */ /* 0x000fe40000004100 */
[----:B------:R-:W-:Y:S02]  /*1590*/  IMAD R18, R18, -0x2daee0ad, RZ ;  /* 0xd2511f5312127824 */ /* 0x000fe400078e02ff */
[----:B0123--:R-:W-:-:S07]  /*15a0*/  IMAD R20, R19, -0x326172a9, RZ ;  /* 0xcd9e8d5713147824 */ /* 0x00ffce00078e02ff */
.L_x_37072:
[----:B------:R-:W0:Y:S01]  /*15b0*/  @UP0 LDCU.64 UR4, c[0x0][0x3e0] ;  /* 0x00007c00ff0407ac */ /* 0x000e220008000a00 */
[----:B------:R-:W-:Y:S01]  /*15c0*/  PLOP3.LUT P0, PT, PT, PT, UP0, 0x80, 0x8 ;  /* 0x000000000008781c */ /* 0x000fe20003f0f008 */
[----:B------:R-:W-:Y:S01]  /*15d0*/  HFMA2 R76, -RZ, RZ, 0, 2.384185791015625e-07 ;  /* 0x00000004ff4c7431 */ /* 0x000fe200000001ff */
[----:B------:R-:W-:Y:S01]  /*15e0*/  PLOP3.LUT P1, PT, PT, PT, UP0, 0x80, 0x8 ;  /* 0x000000000008781c */ /* 0x000fe20003f2f008 */
[----:B------:R-:W-:-:S10]  /*15f0*/  IMAD.MOV.U32 R21, RZ, RZ, 0x3f800000 ;  /* 0x3f800000ff157424 */ /* 0x000fd400078e00ff */
[----:B0-----:R-:W-:-:S05]  /*1600*/  @P0 IMAD.WIDE R76, R3, R76, UR4 ;  /* 0x00000004034c0e25 */ /* 0x001fca000f8e024c */
[----:B------:R0:W5:Y:S01]  /*1610*/  @P1 LDG.E R21, desc[UR8][R76.64] ;  /* 0x000000084c151981 */ /* 0x000162000c1e1900 */
[----:B------:R-:W-:Y:S01]  /*1620*/  IMAD R19, R3, UR32, RZ ;  /* 0x0000002003137c24 */ /* 0x000fe2000f8e02ff */
[----:B------:R-:W-:Y:S01]  /*1630*/  ISETP.GE.U32.AND P5, PT, R2, 0x20, PT ;  /* 0x000000200200780c */ /* 0x000fe20003fa6070 */
[----:B------:R-:W-:Y:S01]  /*1640*/  BSSY.RECONVERGENT B1, `(.L_x_36612) ;  /* 0x00002a2000017945 */ /* 0x000fe20003800200 */
[----:B------:R-:W1:Y:S02]  /*1650*/  S2R R88, SR_TID.X ;  /* 0x0000000000587919 */ /* 0x000e640000002100 */
[----:B------:R-:W-:-:S04]  /*1660*/  SHF.R.S32.HI R78, RZ, 0x1f, R19 ;  /* 0x0000001fff4e7819 */ /* 0x000fc80000011413 */
[----:B------:R-:W-:Y:S02]  /*1670*/  LEA.HI R19, R78, R19, RZ, 0x2 ;  /* 0x000000134e137211 */ /* 0x000fe400078f10ff */
[----:B-1----:R-:W-:-:S04]  /*1680*/  LOP3.LUT R96, R88, 0x1f, RZ, 0xc0, !PT ;  /* 0x0000001f58607812 */ /* 0x002fc800078ec0ff */
[----:B------:R-:W-:-:S05]  /*1690*/  LEA.HI.SX32 R19, R19, R96, 0x1e ;  /* 0x0000006013137211 */ /* 0x000fca00078ff2ff */
[----:B------:R-:W-:Y:S01]  /*16a0*/  IMAD.MOV.U32 R95, RZ, RZ, R19 ;  /* 0x000000ffff5f7224 */ /* 0x000fe200078e0013 */
[----:B0-----:R-:W-:Y:S06]  /*16b0*/  @!P5 BRA `(.L_x_36613) ;  /* 0x000000280068d947 */ /* 0x001fec0003800000 */
        /* <DEDUP_REMOVED lines=20> */
.L_x_45736:
[----:B------:R-:W-:Y:S05]  /*1800*/  BRX R106 -0x1810                                       (*"BRANCH_TARGETS .L_x_45737,.L_x_45738,.L_x_45739"*) ;  /* 0xffffffe46afc7949 */ /* 0x000fea000383ffff */
.L_x_45739:
[----:B------:R-:W-:Y:S01]  /*1810*/  VIADD R99, R10, 0x1 ;  /* 0x000000010a637836 */ /* 0x000fe20000000000 */
[----:B------:R-:W-:Y:S01]  /*1820*/  MOV R96, R18 ;  /* 0x0000001200607202 */ /* 0x000fe20000000f00 */
[----:B------:R-:W-:Y:S01]  /*1830*/  IMAD.MOV.U32 R95, RZ, RZ, R7 ;  /* 0x000000ffff5f7224 */ /* 0x000fe200078e0007 */
[----:B------:R-:W-:Y:S06]  /*1840*/  BRA `(.L_x_36616) ;  /* 0x0000000000f47947 */ /* 0x000fec0003800000 */
.L_x_45737:
[----:B------:R-:W-:Y:S01]  /*1850*/  IMAD.MOV.U32 R96, RZ, RZ, R18 ;  /* 0x000000ffff607224 */ /* 0x000fe200078e0012 */
[----:B------:R-:W-:Y:S01]  /*1860*/  MOV R99, 0x3 ;  /* 0x0000000300637802 */ /* 0x000fe20000000f00 */
[----:B------:R-:W-:Y:S01]  /*1870*/  IMAD.MOV.U32 R95, RZ, RZ, R6 ;  /* 0x000000ffff5f7224 */ /* 0x000fe200078e0006 */
[----:B------:R-:W-:Y:S06]  /*1880*/  BRA `(.L_x_36616) ;  /* 0x0000000000e47947 */ /* 0x000fec0003800000 */
.L_x_45738:
        /* <DEDUP_REMOVED lines=13> */
.L_x_36618:
[----:B------:R-:W-:Y:S05]  /*1960*/  BSYNC.RECONVERGENT B3 ;  /* 0x0000000000037941 */ /* 0x000fea0003800200 */
.L_x_36617:
        /* <DEDUP_REMOVED lines=40> */
[----:B------:R-:W-:-:S04]  /*1bf0*/  IMAD.WIDE.U32 R106, R10, -0x2daee0ad, RZ ;  /* 0xd2511f530a6a7825 */ /* 0x000fc800078e00ff */
[----:B------:R-:W-:Y:S01]  /*1c00*/  IMAD.MOV.U32 R96, RZ, RZ, R106 ;  /* 0x000000ffff607224 */ /* 0x000fe200078e006a */
[----:B------:R-:W-:-:S07]  /*1c10*/  LOP3.LUT R6, R6, UR31, R107, 0x96, !PT ;  /* 0x0000001f06067c12 */ /* 0x000fce000f8e966b */
.L_x_36616:
[----:B------:R-:W-:Y:S05]  /*1c20*/  BSYNC.RECONVERGENT B2 ;  /* 0x0000000000027941 */ /* 0x000fea0003800200 */
.L_x_36615:
[----:B------:R-:W0:Y:S01]  /*1c30*/  LDC R89, c[0x0][0x408] ;  /* 0x00010200ff597b82 */ /* 0x000e220000000800 */
[----:B------:R-:W-:Y:S01]  /*1c40*/  I2FP.F32.U32 R10, R95 ;  /* 0x0000005f000a7245 */ /* 0x000fe20000201000 */
[----:B------:R-:W-:Y:S01]  /*1c50*/  IMAD.MOV.U32 R95, RZ, RZ, 0x2f800000 ;  /* 0x2f800000ff5f7424 */ /* 0x000fe200078e00ff */
[----:B------:R-:W-:Y:S01]  /*1c60*/  ISETP.NE.AND P1, PT, R99, 0x1, PT ;  /* 0x000000016300780c */ /* 0x000fe20003f25270 */
[----:B-----5:R-:W-:Y:S01]  /*1c70*/  FMUL.FTZ R76, R76, R21 ;  /* 0x000000154c4c7220 */ /* 0x020fe20000410000 */
[----:B------:R-:W-:Y:S01]  /*1c80*/  BSSY.RECONVERGENT B2, `(.L_x_36619) ;  /* 0x000004c000027945 */ /* 0x000fe20003800200 */
[----:B------:R-:W-:Y:S01]  /*1c90*/  FFMA.FTZ R101, R10, R95, 1.1641532182693481445e-10 ;  /* 0x2f0000000a657423 */ /* 0x000fe2000001005f */
[----:B------:R-:W-:Y:S01]  /*1ca0*/  MOV R10, R20 ;  /* 0x00000014000a7202 */ /* 0x000fe20000000f00 */
[----:B------:R-:W1:Y:S01]  /*1cb0*/  LDC R18, c[0x0][0x404] ;  /* 0x00010100ff127b82 */ /* 0x000e620000000800 */
[----:B0-----:R-:W-:Y:S02]  /*1cc0*/  FMUL.FTZ R76, R76, R89 ;  /* 0x000000594c4c7220 */ /* 0x001fe40000410000 */
[----:B-1----:R-:W-:-:S04]  /*1cd0*/  FSETP.GTU.FTZ.AND P0, PT, R101, R18, PT ;  /* 0x000000126500720b */ /* 0x002fc80003f1c000 */
        /* <DEDUP_REMOVED lines=13> */
.L_x_36621:
        /* <DEDUP_REMOVED lines=13> */
.L_x_36623:
[----:B------:R-:W-:Y:S05]  /*1e80*/  BSYNC.RECONVERGENT B3 ;  /* 0x0000000000037941 */ /* 0x000fea0003800200 */
.L_x_36622:
        /* <DEDUP_REMOVED lines=41> */
[----:B------:R-:W-:Y:S01]  /*2120*/  LOP3.LUT R6, R6, UR31, R107, 0x96, !PT ;  /* 0x0000001f06067c12 */ /* 0x000fe2000f8e966b */
[----:B------:R-:W-:-:S07]  /*2130*/  IMAD.MOV.U32 R96, RZ, RZ, R106 ;  /* 0x000000ffff607224 */ /* 0x000fce00078e006a */
.L_x_36620:
[----:B------:R-:W-:Y:S05]  /*2140*/  BSYNC.RECONVERGENT B2 ;  /* 0x0000000000027941 */ /* 0x000fea0003800200 */
.L_x_36619:
[----:B------:R-:W-:Y:S01]  /*2150*/  I2FP.F32.U32 R10, R10 ;  /* 0x0000000a000a7245 */ /* 0x000fe20000201000 */
[----:B------:R-:W-:Y:S01]  /*2160*/  BSSY.RECONVERGENT B2, `(.L_x_36624) ;  /* 0x000004d000027945 */ /* 0x000fe20003800200 */
[----:B------:R-:W-:-:S03]  /*2170*/  ISETP.NE.AND P2, PT, R76, 0x1, PT ;  /* 0x000000014c00780c */ /* 0x000fc60003f45270 */
        /* <DEDUP_REMOVED lines=18> */
.L_x_36626:
        /* <DEDUP_REMOVED lines=13> */
.L_x_36628:
[----:B------:R-:W-:Y:S05]  /*2370*/  BSYNC.RECONVERGENT B3 ;  /* 0x0000000000037941 */ /* 0x000fea0003800200 */
.L_x_36627:
        /* <DEDUP_REMOVED lines=39> */
[----:B------:R-:W-:Y:S01]  /*25f0*/  IMAD.WIDE.U32 R76, R10, -0x2daee0ad, RZ ;  /* 0xd2511f530a4c7825 */ /* 0x000fe200078e00ff */
[----:B------:R-:W-:-:S03]  /*2600*/  MOV R10, R96 ;  /* 0x00000060000a7202 */ /* 0x000fc60000000f00 */
[----:B------:R-:W-:Y:S01]  /*2610*/  IMAD.MOV.U32 R96, RZ, RZ, R76 ;  /* 0x000000ffff607224 */ /* 0x000fe200078e004c */
[----:B------:R-:W-:-:S07]  /*2620*/  LOP3.LUT R6, R6, UR31, R77, 0x96, !PT ;  /* 0x0000001f06067c12 */ /* 0x000fce000f8e964d */
.L_x_36625:
[----:B------:R-:W-:Y:S05]  /*2630*/  BSYNC.RECONVERGENT B2 ;  /* 0x0000000000027941 */ /* 0x000fea0003800200 */
.L_x_36624:
[----:B------:R-:W-:Y:S01]  /*2640*/  I2FP.F32.U32 R10, R10 ;  /* 0x0000000a000a7245 */ /* 0x000fe20000201000 */
[----:B------:R-:W-:Y:S01]  /*2650*/  FMUL.FTZ R78, R78, R21 ;  /* 0x000000154e4e7220 */ /* 0x000fe20000410000 */
[----:B------:R-:W-:Y:S01]  /*2660*/  ISETP.NE.AND P3, PT, R99, 0x1, PT ;  /* 0x000000016300780c */ /* 0x000fe20003f65270 */
[----:B------:R-:W-:Y:S02]  /*2670*/  BSSY.RECONVERGENT B2, `(.L_x_36629) ;  /* 0x000004b000027945 */ /* 0x000fe40003800200 */
[----:B------:R-:W-:Y:S01]  /*2680*/  FFMA.FTZ R77, R10, R95, 1.1641532182693481445e-10 ;  /* 0x2f0000000a4d7423 */ /* 0x000fe2000001005f */
[----:B------:R-:W-:Y:S01]  /*2690*/  FMUL.FTZ R78, R78, R89 ;  /* 0x000000594e4e7220 */ /* 0x000fe20000410000 */
[----:B------:R-:W-:-:S03]  /*26a0*/  HFMA2 R10, -RZ, RZ, 0, 1.1920928955078125e-07 ;  /* 0x00000002ff0a7431 */ /* 0x000fc600000001ff */
        /* <DEDUP_REMOVED lines=14> */
.L_x_36631:
        /* <DEDUP_REMOVED lines=13> */
.L_x_36633:
[----:B------:R-:W-:Y:S05]  /*2860*/  BSYNC.RECONVERGENT B3 ;  /* 0x0000000000037941 */ /* 0x000fea0003800200 */
.L_x_36632:
        /* <DEDUP_REMOVED lines=38> */
[----:B------:R-:W-:-:S04]  /*2ad0*/  IMAD.WIDE.U32 R76, R10, -0x2daee0ad, RZ ;  /* 0xd2511f530a4c7825 */ /* 0x000fc800078e00ff */
[----:B------:R-:W-:Y:S01]  /*2ae0*/  IMAD.MOV.U32 R10, RZ, RZ, RZ ;  /* 0x000000ffff0a7224 */ /* 0x000fe200078e00ff */
[----:B------:R-:W-:Y:S01]  /*2af0*/  LOP3.LUT R6, R6, UR31, R77, 0x96, !PT ;  /* 0x0000001f06067c12 */ /* 0x000fe2000f8e964d */
[----:B------:R-:W-:Y:S01]  /*2b00*/  IMAD.MOV.U32 R77, RZ, RZ, R96 ;  /* 0x000000ffff4d7224 */ /* 0x000fe200078e0060 */
[----:B------:R-:W-:-:S07]  /*2b10*/  MOV R96, R76 ;  /* 0x0000004c00607202 */ /* 0x000fce0000000f00 */
.L_x_36630:
[----:B------:R-:W-:Y:S05]  /*2b20*/  BSYNC.RECONVERGENT B2 ;  /* 0x0000000000027941 */ /* 0x000fea0003800200 */
.L_x_36629:
[----:B------:R-:W-:-:S05]  /*2b30*/  I2FP.F32.U32 R76, R77 ;  /* 0x0000004d004c7245 */ /* 0x000fca0000201000 */
        /* <DEDUP_REMOVED lines=8> */
.L_x_36614:
        /* <DEDUP_REMOVED lines=16> */
.L_x_36637:
        /* <DEDUP_REMOVED lines=13> */
.L_x_36639:
[----:B------:R-:W-:Y:S05]  /*2d90*/  BSYNC.RECONVERGENT B3 ;  /* 0x0000000000037941 */ /* 0x000fea0003800200 */
.L_x_36638:
        /* <DEDUP_REMOVED lines=43> */
.L_x_36636:
[----:B------:R-:W-:Y:S05]  /*3050*/  BSYNC.RECONVERGENT B2 ;  /* 0x0000000000027941 */ /* 0x000fea0003800200 */
.L_x_36635:
[----:B------:R-:W0:Y:S01]  /*3060*/  LDC R89, c[0x0][0x404] ;  /* 0x00010100ff597b82 */ /* 0x000e220000000800 */
[----:B------:R-:W-:Y:S01]  /*3070*/  ISETP.NE.AND P1, PT, R82, 0x1, PT ;  /* 0x000000015200780c */ /* 0x000fe20003f25270 */
[----:B------:R-:W-:Y:S01]  /*3080*/  IMAD.MOV.U32 R10, RZ, RZ, 0x2f800000 ;  /* 0x2f800000ff0a7424 */ /* 0x000fe200078e00ff */
[----:B------:R-:W-:Y:S01]  /*3090*/  I2FP.F32.U32 R81, R80 ;  /* 0x0000005000517245 */ /* 0x000fe20000201000 */
[----:B-----5:R-:W-:Y:S01]  /*30a0*/  FMUL.FTZ R95, R76, R21 ;  /* 0x000000154c5f7220 */ /* 0x020fe20000410000 */
[----:B------:R-:W-:Y:S01]  /*30b0*/  BSSY.RECONVERGENT B2, `(.L_x_36640) ;  /* 0x0000049000027945 */ /* 0x000fe20003800200 */
[----:B------:R-:W-:Y:S02]  /*30c0*/  MOV R76, R20 ;  /* 0x00000014004c7202 */ /* 0x000fe40000000f00 */
[----:B------:R-:W1:Y:S01]  /*30d0*/  LDC R18, c[0x0][0x408] ;  /* 0x00010200ff127b82 */ /* 0x000e620000000800 */
[----:B------:R-:W-:-:S05]  /*30e0*/  FFMA.FTZ R80, R81, R10, 1.1641532182693481445e-10 ;  /* 0x2f00000051507423 */ /* 0x000fca000001000a */
[----:B0-----:R-:W-:Y:S01]  /*30f0*/  FSETP.LE.FTZ.AND P0, PT, R80, R89, PT ;  /* 0x000000595000720b */ /* 0x001fe20003f13000 */
[----:B------:R-:W-:Y:S02]  /*3100*/  IMAD.MOV.U32 R80, RZ, RZ, 0x2 ;  /* 0x00000002ff507424 */ /* 0x000fe400078e00ff */
[----:B-1----:R-:W-:Y:S01]  /*3110*/  FMUL.FTZ R95, R95, R18 ;  /* 0x000000125f5f7220 */ /* 0x002fe20000410000 */
        /* <DEDUP_REMOVED lines=9> */
.L_x_36642:
        /* <DEDUP_REMOVED lines=13> */
.L_x_36644:
[----:B------:R-:W-:Y:S05]  /*3280*/  BSYNC.RECONVERGENT B3 ;  /* 0x0000000000037941 */ /* 0x000fea0003800200 */
.L_x_36643:
        /* <DEDUP_REMOVED lines=39> */
[----:B------:R-:W-:-:S03]  /*3500*/  MOV R20, R82 ;  /* 0x0000005200147202 */ /* 0x000fc60000000f00 */
[----:B------:R-:W-:Y:S02]  /*3510*/  IMAD.MOV.U32 R96, RZ, RZ, R80 ;  /* 0x000000ffff607224 */ /* 0x000fe400078e0050 */
[----:B------:R-:W-:Y:S01]  /*3520*/  HFMA2 R80, -RZ, RZ, 0, 0 ;  /* 0x00000000ff507431 */ /* 0x000fe200000001ff */
[----:B------:R-:W-:-:S07]  /*3530*/  LOP3.LUT R6, R6, UR31, R81, 0x96, !PT ;  /* 0x0000001f06067c12 */ /* 0x000fce000f8e9651 */
.L_x_36641:
[----:B------:R-:W-:Y:S05]  /*3540*/  BSYNC.RECONVERGENT B2 ;  /* 0x0000000000027941 */ /* 0x000fea0003800200 */
.L_x_36640:
[----:B------:R-:W-:Y:S01]  /*3550*/  ISETP.NE.AND P2, PT, R80, 0x1, PT ;  /* 0x000000015000780c */ /* 0x000fe20003f45270 */
[----:B------:R-:W-:Y:S01]  /*3560*/  FMUL.FTZ R99, R77, R21 ;  /* 0x000000154d637220 */ /* 0x000fe20000410000 */
[----:B------:R-:W-:Y:S01]  /*3570*/  I2FP.F32.U32 R81, R76 ;  /* 0x0000004c00517245 */ /* 0x000fe20000201000 */
[----:B------:R-:W-:Y:S01]  /*3580*/  BSSY.RECONVERGENT B2, `(.L_x_36645) ;  /* 0x0000048000027945 */ /* 0x000fe20003800200 */
[----:B------:R-:W-:Y:S02]  /*3590*/  IMAD.MOV.U32 R77, RZ, RZ, R20 ;  /* 0x000000ffff4d7224 */ /* 0x000fe400078e0014 */
[----:B------:R-:W-:Y:S01]  /*35a0*/  FMUL.FTZ R99, R99, R18 ;  /* 0x0000001263637220 */ /* 0x000fe20000410000 */
[----:B------:R-:W-:-:S05]  /*35b0*/  FFMA.FTZ R76, R81, R10, 1.1641532182693481445e-10 ;  /* 0x2f000000514c7423 */ /* 0x000fca000001000a */
[----:B------:R-:W-:Y:S01]  /*35c0*/  FSETP.LE.FTZ.AND P1, PT, R76, R89, PT ;  /* 0x000000594c00720b */ /* 0x000fe20003f33000 */
[----:B------:R-:W-:Y:S01]  /*35d0*/  IMAD.MOV.U32 R76, RZ, RZ, 0x2 ;  /* 0x00000002ff4c7424 */ /* 0x000fe200078e00ff */
        /* <DEDUP_REMOVED lines=9> */
.L_x_36647:
        /* <DEDUP_REMOVED lines=13> */
.L_x_36649:
[----:B------:R-:W-:Y:S05]  /*3740*/  BSYNC.RECONVERGENT B3 ;  /* 0x0000000000037941 */ /* 0x000fea0003800200 */
.L_x_36648:
        /* <DEDUP_REMOVED lines=41> */
[----:B------:R-:W-:Y:S02]  /*39e0*/  IMAD.MOV.U32 R96, RZ, RZ, R76 ;  /* 0x000000ffff607224 */ /* 0x000fe400078e004c */
[----:B------:R-:W-:-:S07]  /*39f0*/  IMAD.MOV.U32 R76, RZ, RZ, RZ ;  /* 0x000000ffff4c7224 */ /* 0x000fce00078e00ff */
.L_x_36646:
[----:B------:R-:W-:Y:S05]  /*3a00*/  BSYNC.RECONVERGENT B2 ;  /* 0x0000000000027941 */ /* 0x000fea0003800200 */
.L_x_36645:
[----:B------:R-:W-:Y:S01]  /*3a10*/  ISETP.NE.AND P3, PT, R76, 0x1, PT ;  /* 0x000000014c00780c */ /* 0x000fe20003f65270 */
[----:B------:R-:W-:Y:S01]  /*3a20*/  FMUL.FTZ R81, R78, R21 ;  /* 0x000000154e517220 */ /* 0x000fe20000410000 */
[----:B------:R-:W-:Y:S01]  /*3a30*/  I2FP.F32.U32 R77, R77 ;  /* 0x0000004d004d7245 */ /* 0x000fe20000201000 */
[----:B------:R-:W-:Y:S02]  /*3a40*/  BSSY.RECONVERGENT B2, `(.L_x_36650) ;  /* 0x0000048000027945 */ /* 0x000fe40003800200 */
[----:B------:R-:W-:Y:S02]  /*3a50*/  FMUL.FTZ R78, R81, R18 ;  /* 0x00000012514e7220 */ /* 0x000fe40000410000 */
[----:B------:R-:W-:Y:S01]  /*3a60*/  FFMA.FTZ R10, R77, R10, 1.1641532182693481445e-10 ;  /* 0x2f0000004d0a7423 */ /* 0x000fe2000001000a */
[----:B------:R-:W-:-:S04]  /*3a70*/  IMAD.MOV.U32 R77, RZ, RZ, R20 ;  /* 0x000000ffff4d7224 */ /* 0x000fc800078e0014 */
[----:B------:R-:W-:Y:S01]  /*3a80*/  FSETP.LE.FTZ.AND P2, PT, R10, R89, PT ;  /* 0x000000590a00720b */ /* 0x000fe20003f53000 */
[----:B------:R-:W-:Y:S01]  /*3a90*/  HFMA2 R10, -RZ, RZ, 0, 1.1920928955078125e-07 ;  /* 0x00000002ff0a7431 */ /* 0x000fe200000001ff */
        /* <DEDUP_REMOVED lines=9> */
.L_x_36652:
        /* <DEDUP_REMOVED lines=13> */
.L_x_36654:
[----:B------:R-:W-:Y:S05]  /*3c00*/  BSYNC.RECONVERGENT B3 ;  /* 0x0000000000037941 */ /* 0x000fea0003800200 */
.L_x_36653:
        /* <DEDUP_REMOVED lines=43> */
.L_x_36651:
[----:B------:R-:W-:Y:S05]  /*3ec0*/  BSYNC.RECONVERGENT B2 ;  /* 0x0000000000027941 */ /* 0x000fea0003800200 */
.L_x_36650:
[----:B------:R-:W-:Y:S01]  /*3ed0*/  I2FP.F32.U32 R76, R77 ;  /* 0x0000004d004c7245 */ /* 0x000fe20000201000 */
[----:B------:R-:W-:Y:S02]  /*3ee0*/  IMAD.MOV.U32 R77, RZ, RZ, 0x2f800000 ;  /* 0x2f800000ff4d7424 */ /* 0x000fe400078e00ff */
[----:B------:R-:W-:Y:S01]  /*3ef0*/  FMUL.FTZ R79, R79, R21 ;  /* 0x000000154f4f7220 */ /* 0x000fe20000410000 */
[----:B------:R-:W-:Y:S01]  /*3f00*/  FSEL R80, R95, RZ, P0 ;  /* 0x000000ff5f507208 */ /* 0x000fe20000000000 */
[----:B------:R-:W-:Y:S02]  /*3f10*/  FFMA.FTZ R76, R76, R77, 1.1641532182693481445e-10 ;  /* 0x2f0000004c4c7423 */ /* 0x000fe4000001004d */
[----:B------:R-:W-:Y:S01]  /*3f20*/  FMUL.FTZ R79, R79, R18 ;  /* 0x000000124f4f7220 */ /* 0x000fe20000410000 */
[----:B------:R-:W-:Y:S02]  /*3f30*/  FSEL R81, R99, RZ, P1 ;  /* 0x000000ff63517208 */ /* 0x000fe40000800000 */
[----:B------:R-:W-:-:S02]  /*3f40*/  FSEL R82, R78, RZ, P2 ;  /* 0x000000ff4e527208 */ /* 0x000fc40001000000 */
[----:B------:R-:W-:-:S04]  /*3f50*/  FSETP.GTU.FTZ.AND P4, PT, R76, R89, PT ;  /* 0x000000594c00720b */ /* 0x000fc80003f9c000 */
[----:B------:R-:W-:Y:S02]  /*3f60*/  PLOP3.LUT P3, PT, P4, PT, PT, 0x8, 0x80 ;  /* 0x000000000080781c */ /* 0x000fe4000276e170 */
[----:B------:R-:W-:-:S11]  /*3f70*/  FSEL R83, R79, RZ, !P4 ;  /* 0x000000ff4f537208 */ /* 0x000fd60006000000 */
.L_x_36634:
[----:B------:R-:W0:Y:S01]  /*3f80*/  LDC.64 R78, c[0x0][0x3a8] ;  /* 0x0000ea00ff4e7b82 */ /* 0x000e220000000a00 */
[----:B------:R-:W-:Y:S02]  /*3f90*/  SEL R18, RZ, 0x1000000, !P3 ;  /* 0x01000000ff127807 */ /* 0x000fe40005800000 */
[----:B------:R-:W-:Y:S02]  /*3fa0*/  SEL R89, RZ, 0x10000, !P2 ;  /* 0x00010000ff597807 */ /* 0x000fe40005000000 */
[----:B------:R-:W-:-:S03]  /*3fb0*/  SEL R95, RZ, 0x100, !P1 ;  /* 0x00000100ff5f7807 */ /* 0x000fc60004800000 */
[----:B------:R-:W1:Y:S01]  /*3fc0*/  LDC.64 R76, c[0x0][0x3b0] ;  /* 0x0000ec00ff4c7b82 */ /* 0x000e620000000a00 */
[----:B------:R-:W-:Y:S01]  /*3fd0*/  IADD3 R18, PT, PT, R95, R18, R89 ;  /* 0x000000125f127210 */ /* 0x000fe20007ffe059 */
[----:B------:R-:W-:Y:S01]  /*3fe0*/  VIADD R95, R19, 0x20 ;  /* 0x00000020135f7836 */ /* 0x000fe20000000000 */
[----:B------:R-:W-:-:S04]  /*3ff0*/  SEL R89, RZ, 0x1, !P0 ;  /* 0x00000001ff597807 */ /* 0x000fc80004000000 */
[----:B------:R-:W-:Y:S01]  /*4000*/  IADD3 R89, PT, PT, R18, R89, RZ ;  /* 0x0000005912597210 */ /* 0x000fe20007ffe0ff */
[----:B------:R-:W-:Y:S02]  /*4010*/  IMAD.MOV.U32 R18, RZ, RZ, R96 ;  /* 0x000000ffff127224 */ /* 0x000fe400078e0060 */
[----:B0-----:R-:W-:-:S05]  /*4020*/  IMAD.WIDE.U32 R78, R19, 0x10, R78 ;  /* 0x00000010134e7825 */ /* 0x001fca00078e004e */
[----:B------:R0:W-:Y:S01]  /*4030*/  STG.E.128 desc[UR8][R78.64], R80 ;  /* 0x000000504e007986 */ /* 0x0001e2000c101d08 */
[----:B-1----:R-:W-:-:S05]  /*4040*/  IMAD.WIDE.U32 R76, R19, 0x4, R76 ;  /* 0x00000004134c7825 */ /* 0x002fca00078e004c */
[----:B------:R0:W-:Y:S02]  /*4050*/  STG.E desc[UR8][R76.64], R89 ;  /* 0x000000594c007986 */ /* 0x0001e4000c101908 */
.L_x_36613:
[----:B------:R-:W-:Y:S05]  /*4060*/  BSYNC.RECONVERGENT B1 ;  /* 0x0000000000017941 */ /* 0x000fea0003800200 */
.L_x_36612:
        /* <DEDUP_REMOVED lines=29> */
.L_x_36660:
        /* <DEDUP_REMOVED lines=13> */
.L_x_36662:
[----:B------:R-:W-:Y:S05]  /*4310*/  BSYNC.RECONVERGENT B3 ;  /* 0x0000000000037941 */ /* 0x000fea0003800200 */
.L_x_36661:
        /* <DEDUP_REMOVED lines=41> */
[----:B------:R-:W-:Y:S01]  /*45b0*/  IMAD.MOV.U32 R96, RZ, RZ, R106 ;  /* 0x000000ffff607224 */ /* 0x000fe200078e006a */
[----:B------:R-:W-:-:S07]  /*45c0*/  LOP3.LUT R6, R6, UR31, R107, 0x96, !PT ;  /* 0x0000001f06067c12 */ /* 0x000fce000f8e966b */
.L_x_36659:
[----:B------:R-:W-:Y:S05]  /*45d0*/  BSYNC.RECONVERGENT B2 ;  /* 0x0000000000027941 */ /* 0x000fea0003800200 */
.L_x_36658:
[----:B------:R-:W0:Y:S01]  /*45e0*/  LDC R99, c[0x0][0x408] ;  /* 0x00010200ff637b82 */ /* 0x000e220000000800 */
[----:B------:R-:W-:Y:S01]  /*45f0*/  I2FP.F32.U32 R10, R101 ;  /* 0x00000065000a7245 */ /* 0x000fe20000201000 */
[----:B------:R-:W-:Y:S02]  /*4600*/  IMAD.MOV.U32 R101, RZ, RZ, 0x2f800000 ;  /* 0x2f800000ff657424 */ /* 0x000fe400078e00ff */
[----:B-----5:R-:W-:Y:S01]  /*4610*/  FMUL.FTZ R40, R40, R21 ;  /* 0x0000001528287220 */ /* 0x020fe20000410000 */
[----:B------:R-:W-:Y:S01]  /*4620*/  ISETP.NE.AND P1, PT, R104, 0x1, PT ;  /* 0x000000016800780c */ /* 0x000fe20003f25270 */
[----:B------:R-:W-:Y:S01]  /*4630*/  BSSY.RECONVERGENT B2, `(.L_x_36663) ;  /* 0x000004c000027945 */ /* 0x000fe20003800200 */
[----:B------:R-:W-:Y:S01]  /*4640*/  FFMA.FTZ R107, R10, R101, 1.1641532182693481445e-10 ;  /* 0x2f0000000a6b7423 */ /* 0x000fe20000010065 */
[----:B------:R-:W-:Y:S01]  /*4650*/  IMAD.MOV.U32 R10, RZ, RZ, R20 ;  /* 0x000000ffff0a7224 */ /* 0x000fe200078e0014 */
[----:B------:R-:W1:Y:S01]  /*4660*/  LDC R18, c[0x0][0x404] ;  /* 0x00010100ff127b82 */ /* 0x000e620000000800 */
[----:B0-----:R-:W-:-:S02]  /*4670*/  FMUL.FTZ R40, R40, R99 ;  /* 0x0000006328287220 */ /* 0x001fc40000410000 */
[----:B-1----:R-:W-:-:S04]  /*4680*/  FSETP.GTU.FTZ.AND P0, PT, R107, R18, PT ;  /* 0x000000126b00720b */ /* 0x002fc80003f1c000 */
        /* <DEDUP_REMOVED lines=13> */
.L_x_36665:
        /* <DEDUP_REMOVED lines=13> */
.L_x_36667:
[----:B------:R-:W-:Y:S05]  /*4830*/  BSYNC.RECONVERGENT B3 ;  /* 0x0000000000037941 */ /* 0x000fea0003800200 */
.L_x_36666:
        /* <DEDUP_REMOVED lines=41> */
[----:B------:R-:W-:Y:S02]  /*4ad0*/  LOP3.LUT R6, R6, UR31, R107, 0x96, !PT ;  /* 0x0000001f06067c12 */ /* 0x000fe4000f8e966b */
[----:B------:R-:W-:-:S07]  /*4ae0*/  MOV R96, R106 ;  /* 0x0000006a00607202 */ /* 0x000fce0000000f00 */
.L_x_36664:
[----:B------:R-:W-:Y:S05]  /*4af0*/  BSYNC.RECONVERGENT B2 ;  /* 0x0000000000027941 */ /* 0x000fea0003800200 */
.L_x_36663:
[----:B------:R-:W-:Y:S01]  /*4b00*/  I2FP.F32.U32 R10, R10 ;  /* 0x0000000a000a7245 */ /* 0x000fe20000201000 */
[----:B------:R-:W-:Y:S01]  /*4b10*/  BSSY.RECONVERGENT B2, `(.L_x_36668) ;  /* 0x000004d000027945 */ /* 0x000fe20003800200 */
[----:B------:R-:W-:Y:S01]  /*4b20*/  ISETP.NE.AND P2, PT, R76, 0x1, PT ;  /* 0x000000014c00780c */ /* 0x000fe20003f45270 */
        /* <DEDUP_REMOVED lines=18> */
.L_x_36670:
        /* <DEDUP_REMOVED lines=13> */
.L_x_36672:
[----:B------:R-:W-:Y:S05]  /*4d20*/  BSYNC.RECONVERGENT B3 ;  /* 0x0000000000037941 */ /* 0x000fea0003800200 */
.L_x_36671:
        /* <DEDUP_REMOVED lines=43> */
.L_x_36669:
[----:B------:R-:W-:Y:S05]  /*4fe0*/  BSYNC.RECONVERGENT B2 ;  /* 0x0000000000027941 */ /* 0x000fea0003800200 */
.L_x_36668:
[----:B------:R-:W-:Y:S01]  /*4ff0*/  I2FP.F32.U32 R10, R10 ;  /* 0x0000000a000a7245 */ /* 0x000fe20000201000 */
[----:B------:R-:W-:Y:S01]  /*5000*/  FMUL.FTZ R42, R42, R21 ;  /* 0x000000152a2a7220 */ /* 0x000fe20000410000 */
[----:B------:R-:W-:Y:S01]  /*5010*/  ISETP.NE.AND P3, PT, R104, 0x1, PT ;  /* 0x000000016800780c */ /* 0x000fe20003f65270 */
[----:B------:R-:W-:Y:S02]  /*5020*/  BSSY.RECONVERGENT B2, `(.L_x_36673) ;  /* 0x000004b000027945 */ /* 0x000fe40003800200 */
[----:B------:R-:W-:Y:S01]  /*5030*/  FFMA.FTZ R77, R10, R101, 1.1641532182693481445e-10 ;  /* 0x2f0000000a4d7423 */ /* 0x000fe20000010065 */
[----:B------:R-:W-:Y:S01]  /*5040*/  FMUL.FTZ R42, R42, R99 ;  /* 0x000000632a2a7220 */ /* 0x000fe20000410000 */
[----:B------:R-:W-:-:S03]  /*5050*/  IMAD.MOV.U32 R10, RZ, RZ, 0x2 ;  /* 0x00000002ff0a7424 */ /* 0x000fc600078e00ff */
        /* <DEDUP_REMOVED lines=14> */
.L_x_36675:
        /* <DEDUP_REMOVED lines=13> */
.L_x_36677:
[----:B------:R-:W-:Y:S05]  /*5210*/  BSYNC.RECONVERGENT B3 ;  /* 0x0000000000037941 */ /* 0x000fea0003800200 */
.L_x_36676:
        /* <DEDUP_REMOVED lines=40> */
[----:B------:R-:W-:Y:S02]  /*54a0*/  LOP3.LUT R6, R6, UR31, R77, 0x96, !PT ;  /* 0x0000001f06067c12 */ /* 0x000fe4000f8e964d */
[----:B------:R-:W-:Y:S01]  /*54b0*/  MOV R77, R96 ;  /* 0x00000060004d7202 */ /* 0x000fe20000000f00 */
[----:B------:R-:W-:-:S07]  /*54c0*/  IMAD.MOV.U32 R96, RZ, RZ, R76 ;  /* 0x000000ffff607224 */ /* 0x000fce00078e004c */
.L_x_36674:
[----:B------:R-:W-:Y:S05]  /*54d0*/  BSYNC.RECONVERGENT B2 ;  /* 0x0000000000027941 */ /* 0x000fea0003800200 */
.L_x_36673:
        /* <DEDUP_REMOVED lines=9> */
.L_x_36657:
        /* <DEDUP_REMOVED lines=16> */
.L_x_36681:
        /* <DEDUP_REMOVED lines=13> */
.L_x_36683:
[----:B------:R-:W-:Y:S05]  /*5740*/  BSYNC.RECONVERGENT B3 ;  /* 0x0000000000037941 */ /* 0x000fea0003800200 */
.L_x_36682:
        /* <DEDUP_REMOVED lines=43> */
.L_x_36680:
[----:B------:R-:W-:Y:S05]  /*5a00*/  BSYNC.RECONVERGENT B2 ;  /* 0x0000000000027941 */ /* 0x000fea0003800200 */
.L_x_36679:
[----:B------:R-:W0:Y:S01]  /*5a10*/  LDC R18, c[0x0][0x404] ;  /* 0x00010100ff127b82 */ /* 0x000e220000000800 */
[----:B------:R-:W-:Y:S01]  /*5a20*/  ISETP.NE.AND P1, PT, R101, 0x1, PT ;  /* 0x000000016500780c */ /* 0x000fe20003f25270 */
[----:B------:R-:W-:Y:S01]  /*5a30*/  IMAD.MOV.U32 R79, RZ, RZ, 0x2f800000 ;  /* 0x2f800000ff4f7424 */ /* 0x000fe200078e00ff */
[----:B------:R-:W-:Y:S01]  /*5a40*/  I2FP.F32.U32 R10, R76 ;  /* 0x0000004c000a7245 */ /* 0x000fe20000201000 */
[----:B-----5:R-:W-:Y:S01]  /*5a50*/  FMUL.FTZ R99, R40, R21 ;  /* 0x0000001528637220 */ /* 0x020fe20000410000 */
[----:B------:R-:W-:Y:S01]  /*5a60*/  BSSY.RECONVERGENT B2, `(.L_x_36684) ;  /* 0x0000049000027945 */ /* 0x000fe20003800200 */
[----:B------:R-:W-:Y:S02]  /*5a70*/  HFMA2 R40, -RZ, RZ, 0, 1.1920928955078125e-07 ;  /* 0x00000002ff287431 */ /* 0x000fe400000001ff */
[----:B------:R-:W1:Y:S01]  /*5a80*/  LDC R78, c[0x0][0x408] ;  /* 0x00010200ff4e7b82 */ /* 0x000e620000000800 */
[----:B------:R-:W-:Y:S01]  /*5a90*/  FFMA.FTZ R77, R10, R79, 1.1641532182693481445e-10 ;  /* 0x2f0000000a4d7423 */ /* 0x000fe2000001004f */
[----:B------:R-:W-:-:S04]  /*5aa0*/  IMAD.MOV.U32 R10, RZ, RZ, R20 ;  /* 0x000000ffff0a7224 */ /* 0x000fc800078e0014 */
[----:B0-----:R-:W-:Y:S01]  /*5ab0*/  FSETP.LE.FTZ.AND P0, PT, R77, R18, PT ;  /* 0x000000124d00720b */ /* 0x001fe20003f13000 */
[----:B-1----:R-:W-:Y:S01]  /*5ac0*/  FMUL.FTZ R99, R99, R78 ;  /* 0x0000004e63637220 */ /* 0x002fe20000410000 */
        /* <DEDUP_REMOVED lines=9> */
.L_x_36686:
        /* <DEDUP_REMOVED lines=13> */
.L_x_36688:
[----:B------:R-:W-:Y:S05]  /*5c30*/  BSYNC.RECONVERGENT B3 ;  /* 0x0000000000037941 */ /* 0x000fea0003800200 */
.L_x_36687:
        /* <DEDUP_REMOVED lines=43> */
.L_x_36685:
[----:B------:R-:W-:Y:S05]  /*5ef0*/  BSYNC.RECONVERGENT B2 ;  /* 0x0000000000027941 */ /* 0x000fea0003800200 */
.L_x_36684:
[----:B------:R-:W-:Y:S01]  /*5f00*/  ISETP.NE.AND P2, PT, R40, 0x1, PT ;  /* 0x000000012800780c */ /* 0x000fe20003f45270 */
[----:B------:R-:W-:Y:S01]  /*5f10*/  FMUL.FTZ R101, R41, R21 ;  /* 0x0000001529657220 */ /* 0x000fe20000410000 */
[----:B------:R-:W-:Y:S01]  /*5f20*/  I2FP.F32.U32 R10, R10 ;  /* 0x0000000a000a7245 */ /* 0x000fe20000201000 */
[----:B------:R-:W-:Y:S01]  /*5f30*/  BSSY.RECONVERGENT B2, `(.L_x_36689) ;  /* 0x0000048000027945 */ /* 0x000fe20003800200 */
[----:B------:R-:W-:Y:S02]  /*5f40*/  IMAD.MOV.U32 R76, RZ, RZ, 0x2 ;  /* 0x00000002ff4c7424 */ /* 0x000fe400078e00ff */
[----:B------:R-:W-:Y:S01]  /*5f50*/  FMUL.FTZ R101, R101, R78 ;  /* 0x0000004e65657220 */ /* 0x000fe20000410000 */
[----:B------:R-:W-:Y:S01]  /*5f60*/  FFMA.FTZ R77, R10, R79, 1.1641532182693481445e-10 ;  /* 0x2f0000000a4d7423 */ /* 0x000fe2000001004f */
[----:B------:R-:W-:-:S04]  /*5f70*/  MOV R10, R20 ;  /* 0x00000014000a7202 */ /* 0x000fc80000000f00 */
        /* <DEDUP_REMOVED lines=10> */
.L_x_36691:
        /* <DEDUP_REMOVED lines=13> */
.L_x_36693:
[----:B------:R-:W-:Y:S05]  /*60f0*/  BSYNC.RECONVERGENT B3 ;  /* 0x0000000000037941 */ /* 0x000fea0003800200 */
.L_x_36692:
        /* <DEDUP_REMOVED lines=37> */
[----:B------:R-:W-:Y:S01]  /*6350*/  HFMA2 R76, -RZ, RZ, 0, 0 ;  /* 0x00000000ff4c7431 */ /* 0x000fe200000001ff */
[----:B------:R-:W-:Y:S01]  /*6360*/  MOV R20, R40 ;  /* 0x0000002800147202 */ /* 0x000fe20000000f00 */
[----:B------:R-:W-:-:S04]  /*6370*/  IMAD.WIDE.U32 R40, R10, -0x2daee0ad, RZ ;  /* 0xd2511f530a287825 */ /* 0x000fc800078e00ff */
[----:B------:R-:W-:Y:S01]  /*6380*/  IMAD.MOV.U32 R10, RZ, RZ, R96 ;  /* 0x000000ffff0a7224 */ /* 0x000fe200078e0060 */
[----:B------:R-:W-:Y:S01]  /*6390*/  LOP3.LUT R6, R6, UR31, R41, 0x96, !PT ;  /* 0x0000001f06067c12 */ /* 0x000fe2000f8e9629 */
[----:B------:R-:W-:-:S07]  /*63a0*/  IMAD.MOV.U32 R96, RZ, RZ, R40 ;  /* 0x000000ffff607224 */ /* 0x000fce00078e0028 */
.L_x_36690:
[----:B------:R-:W-:Y:S05]  /*63b0*/  BSYNC.RECONVERGENT B2 ;  /* 0x0000000000027941 */ /* 0x000fea0003800200 */
.L_x_36689:
[----:B------:R-:W-:Y:S01]  /*63c0*/  I2FP.F32.U32 R10, R10 ;  /* 0x0000000a000a7245 */ /* 0x000fe20000201000 */
[----:B------:R-:W-:Y:S01]  /*63d0*/  BSSY.RECONVERGENT B2, `(.L_x_36694) ;  /* 0x000004a000027945 */ /* 0x000fe20003800200 */
[----:B------:R-:W-:-:S03]  /*63e0*/  ISETP.NE.AND P3, PT, R76, 0x1, PT ;  /* 0x000000014c00780c */ /* 0x000fc60003f65270 */
[----:B------:R-:W-:Y:S01]  /*63f0*/  FFMA.FTZ R41, R10, R79, 1.1641532182693481445e-10 ;  /* 0x2f0000000a297423 */ /* 0x000fe2000001004f */
[----:B------:R-:W-:-:S04]  /*6400*/  IMAD.MOV.U32 R10, RZ, RZ, 0x2 ;  /* 0x00000002ff0a7424 */ /* 0x000fc800078e00ff */
[----:B------:R-:W-:Y:S01]  /*6410*/  FSETP.LE.FTZ.AND P2, PT, R41, R18, PT ;  /* 0x000000122900720b */ /* 0x000fe20003f53000 */
[----:B------:R-:W-:-:S04]  /*6420*/  FMUL.FTZ R41, R42, R21 ;  /* 0x000000152a297220 */ /* 0x000fc80000410000 */
[----:B------:R-:W-:Y:S01]  /*6430*/  FMUL.FTZ R42, R41, R78 ;  /* 0x0000004e292a7220 */ /* 0x000fe20000410000 */
        /* <DEDUP_REMOVED lines=10> */
.L_x_36696:
        /* <DEDUP_REMOVED lines=13> */
.L_x_36698:
[----:B------:R-:W-:Y:S05]  /*65b0*/  BSYNC.RECONVERGENT B3 ;  /* 0x0000000000037941 */ /* 0x000fea0003800200 */
.L_x_36697:
        /* <DEDUP_REMOVED lines=43> */
.L_x_36695:
[----:B------:R-:W-:Y:S05]  /*6870*/  BSYNC.RECONVERGENT B2 ;  /* 0x0000000000027941 */ /* 0x000fea0003800200 */
.L_x_36694:
[----:B------:R-:W-:Y:S01]  /*6880*/  I2FP.F32.U32 R40, R41 ;  /* 0x0000002900287245 */ /* 0x000fe20000201000 */
[----:B------:R-:W-:Y:S01]  /*6890*/  FMUL.FTZ R43, R43, R21 ;  /* 0x000000152b2b7220 */ /* 0x000fe20000410000 */
[----:B------:R-:W-:Y:S02]  /*68a0*/  FSEL R41, R101, RZ, P1 ;  /* 0x000000ff65297208 */ /* 0x000fe40000800000 */
[----:B------:R-:W-:Y:S01]  /*68b0*/  FSEL R42, R42, RZ, P2 ;  /* 0x000000ff2a2a7208 */ /* 0x000fe20001000000 */
[----:B------:R-:W-:Y:S01]  /*68c0*/  FFMA.FTZ R79, R40, R79, 1.1641532182693481445e-10 ;  /* 0x2f000000284f7423 */ /* 0x000fe2000001004f */
[----:B------:R-:W-:Y:S01]  /*68d0*/  FMUL.FTZ R43, R43, R78 ;  /* 0x0000004e2b2b7220 */ /* 0x000fe20000410000 */
[----:B------:R-:W-:-:S03]  /*68e0*/  FSEL R40, R99, RZ, P0 ;  /* 0x000000ff63287208 */ /* 0x000fc60000000000 */
[----:B------:R-:W-:-:S04]  /*68f0*/  FSETP.GTU.FTZ.AND P4, PT, R79, R18, PT ;  /* 0x000000124f00720b */ /* 0x000fc80003f9c000 */
[----:B------:R-:W-:Y:S02]  /*6900*/  PLOP3.LUT P3, PT, P4, PT, PT, 0x8, 0x80 ;  /* 0x000000000080781c */ /* 0x000fe4000276e170 */
[----:B------:R-:W-:-:S11]  /*6910*/  FSEL R43, R43, RZ, !P4 ;  /* 0x000000ff2b2b7208 */ /* 0x000fd60006000000 */
.L_x_36678:
[----:B------:R-:W0:Y:S01]  /*6920*/  LDC.64 R78, c[0x0][0x3a8] ;  /* 0x0000ea00ff4e7b82 */ /* 0x000e220000000a00 */
[----:B------:R-:W-:Y:S02]  /*6930*/  SEL R18, RZ, 0x1000000, !P3 ;  /* 0x01000000ff127807 */ /* 0x000fe40005800000 */
[----:B------:R-:W-:Y:S02]  /*6940*/  SEL R99, RZ, 0x10000, !P2 ;  /* 0x00010000ff637807 */ /* 0x000fe40005000000 */
[----:B------:R-:W-:-:S03]  /*6950*/  SEL R101, RZ, 0x100, !P1 ;  /* 0x00000100ff657807 */ /* 0x000fc60004800000 */
[----:B------:R-:W1:Y:S01]  /*6960*/  LDC.64 R76, c[0x0][0x3b0] ;  /* 0x0000ec00ff4c7b82 */ /* 0x000e620000000a00 */
[----:B------:R-:W-:Y:S02]  /*6970*/  IADD3 R18, PT, PT, R101, R18, R99 ;  /* 0x0000001265127210 */ /* 0x000fe40007ffe063 */
[----:B------:R-:W-:-:S04]  /*6980*/  SEL R99, RZ, 0x1, !P0 ;  /* 0x00000001ff637807 */ /* 0x000fc80004000000 */
[----:B------:R-:W-:Y:S01]  /*6990*/  IADD3 R99, PT, PT, R18, R99, RZ ;  /* 0x0000006312637210 */ /* 0x000fe20007ffe0ff */
[----:B------:R-:W-:Y:S02]  /*69a0*/  IMAD.MOV.U32 R18, RZ, RZ, R96 ;  /* 0x000000ffff127224 */ /* 0x000fe400078e0060 */
[----:B0-----:R-:W-:-:S05]  /*69b0*/  IMAD.WIDE.U32 R78, R95, 0x10, R78 ;  /* 0x000000105f4e7825 */ /* 0x001fca00078e004e */
[----:B------:R0:W-:Y:S01]  /*69c0*/  STG.E.128 desc[UR8][R78.64], R40 ;  /* 0x000000284e007986 */ /* 0x0001e2000c101d08 */
[----:B-1----:R-:W-:-:S04]  /*69d0*/  IMAD.WIDE.U32 R76, R95, 0x4, R76 ;  /* 0x000000045f4c7825 */ /* 0x002fc800078e004c */
[----:B------:R-:W-:Y:S01]  /*69e0*/  VIADD R95, R95, 0x20 ;  /* 0x000000205f5f7836 */ /* 0x000fe20000000000 */
[----:B------:R0:W-:Y:S06]  /*69f0*/  STG.E desc[UR8][R76.64], R99 ;  /* 0x000000634c007986 */ /* 0x0001ec000c101908 */
.L_x_36656:
[----:B------:R-:W-:Y:S05]  /*6a00*/  BSYNC.RECONVERGENT B1 ;  /* 0x0000000000017941 */ /* 0x000fea0003800200 */
.L_x_36655:
        /* <DEDUP_REMOVED lines=29> */
.L_x_36704:
        /* <DEDUP_REMOVED lines=13> */
.L_x_36706:
[----:B------:R-:W-:Y:S05]  /*6cb0*/  BSYNC.RECONVERGENT B3 ;  /* 0x0000000000037941 */ /* 0x000fea0003800200 */
.L_x_36705:
        /* <DEDUP_REMOVED lines=41> */
[----:B------:R-:W-:Y:S01]  /*6f50*/  LOP3.LUT R6, R6, UR31, R107, 0x96, !PT ;  /* 0x0000001f06067c12 */ /* 0x000fe2000f8e966b */
[----:B------:R-:W-:-:S07]  /*6f60*/  IMAD.MOV.U32 R106, RZ, RZ, RZ ;  /* 0x000000ffff6a7224 */ /* 0x000fce00078e00ff */
.L_x_36703:
[----:B------:R-:W-:Y:S05]  /*6f70*/  BSYNC.RECONVERGENT B2 ;  /* 0x0000000000027941 */ /* 0x000fea0003800200 */
.L_x_36702:
        /* <DEDUP_REMOVED lines=24> */
.L_x_36709:
        /* <DEDUP_REMOVED lines=13> */
.L_x_36711:
[----:B------:R-:W-:Y:S05]  /*71d0*/  BSYNC.RECONVERGENT B3 ;  /* 0x0000000000037941 */ /* 0x000fea0003800200 */
.L_x_36710:
        /* <DEDUP_REMOVED lines=43> */
.L_x_36708:
[----:B------:R-:W-:Y:S05]  /*7490*/  BSYNC.RECONVERGENT B2 ;  /* 0x0000000000027941 */ /* 0x000fea0003800200 */
.L_x_36707:
        /* <DEDUP_REMOVED lines=21> */
.L_x_36714:
        /* <DEDUP_REMOVED lines=13> */
.L_x_36716:
[----:B------:R-:W-:Y:S05]  /*76c0*/  BSYNC.RECONVERGENT B3 ;  /* 0x0000000000037941 */ /* 0x000fea0003800200 */
.L_x_36715:
        /* <DEDUP_REMOVED lines=43> */
.L_x_36713:
[----:B------:R-:W-:Y:S05]  /*7980*/  BSYNC.RECONVERGENT B2 ;  /* 0x0000000000027941 */ /* 0x000fea0003800200 */
.L_x_36712:
        /* <DEDUP_REMOVED lines=21> */
.L_x_36719:
        /* <DEDUP_REMOVED lines=13> */
.L_x_36721:
[----:B------:R-:W-:Y:S05]  /*7bb0*/  BSYNC.RECONVERGENT B3 ;  /* 0x0000000000037941 */ /* 0x000fea0003800200 */
.L_x_36720:
        /* <DEDUP_REMOVED lines=43> */
.L_x_36718:
[----:B------:R-:W-:Y:S05]  /*7e70*/  BSYNC.RECONVERGENT B2 ;  /* 0x0000000000027941 */ /* 0x000fea0003800200 */
.L_x_36717:
        /* <DEDUP_REMOVED lines=9> */
.L_x_36701:
        /* <DEDUP_REMOVED lines=16> */
.L_x_36725:
        /* <DEDUP_REMOVED lines=13> */
.L_x_36727:
[----:B------:R-:W-:Y:S05]  /*80e0*/  BSYNC.RECONVERGENT B3 ;  /* 0x0000000000037941 */ /* 0x000fea0003800200 */
.L_x_36726:
        /* <DEDUP_REMOVED lines=43> */
.L_x_36724:
[----:B------:R-:W-:Y:S05]  /*83a0*/  BSYNC.RECONVERGENT B2 ;  /* 0x0000000000027941 */ /* 0x000fea0003800200 */
.L_x_36723:
        /* <DEDUP_REMOVED lines=21> */
.L_x_36730:
        /* <DEDUP_REMOVED lines=13> */
.L_x_36732:
[----:B------:R-:W-:Y:S05]  /*85d0*/  BSYNC.RECONVERGENT B3 ;  /* 0x0000000000037941 */ /* 0x000fea0003800200 */
.L_x_36731:
        /* <DEDUP_REMOVED lines=43> */
.L_x_36729:
[----:B------:R-:W-:Y:S05]  /*8890*/  BSYNC.RECONVERGENT B2 ;  /* 0x0000000000027941 */ /* 0x000fea0003800200 */
.L_x_36728:
        /* <DEDUP_REMOVED lines=18> */
.L_x_36735:
        /* <DEDUP_REMOVED lines=13> */
.L_x_36737:
[----:B------:R-:W-:Y:S05]  /*8a90*/  BSYNC.RECONVERGENT B3 ;  /* 0x0000000000037941 */ /* 0x000fea0003800200 */
.L_x_36736:
        /* <DEDUP_REMOVED lines=43> */
.L_x_36734:
[----:B------:R-:W-:Y:S05]  /*8d50*/  BSYNC.RECONVERGENT B2 ;  /* 0x0000000000027941 */ /* 0x000fea0003800200 */
.L_x_36733:
        /* <DEDUP_REMOVED lines=18> */
.L_x_36740:
        /* <DEDUP_REMOVED lines=13> */
.L_x_36742:
[----:B------:R-:W-:Y:S05]  /*8f50*/  BSYNC.RECONVERGENT B3 ;  /* 0x0000000000037941 */ /* 0x000fea0003800200 */
.L_x_36741:
        /* <DEDUP_REMOVED lines=43> */
.L_x_36739:
[----:B------:R-:W-:Y:S05]  /*9210*/  BSYNC.RECONVERGENT B2 ;  /* 0x0000000000027941 */ /* 0x000fea0003800200 */
.L_x_36738:
        /* <DEDUP_REMOVED lines=8> */
[----:B------:R-:W-:Y:S02]  /*92a0*/  FSEL R47, R47, RZ, !P3 ;  /* 0x000000ff2f2f7208 */ /* 0x000fe40005800000 */
[----:B------:R-:W-:-:S13]  /*92b0*/  PLOP3.LUT P3, PT, P3, PT, PT, 0x8, 0x80 ;  /* 0x000000000080781c */ /* 0x000fda0001f6e170 */
.L_x_36722:
        /* <DEDUP_REMOVED lines=14> */
.L_x_36700:
[----:B------:R-:W-:Y:S05]  /*93a0*/  BSYNC.RECONVERGENT B1 ;  /* 0x0000000000017941 */ /* 0x000fea0003800200 */
.L_x_36699:
[----:B------:R-:W-:Y:S01]  /*93b0*/  ISETP.GE.U32.AND P0, PT, R2, 0x80, PT ;  /* 0x000000800200780c */ /* 0x000fe20003f06070 */
[----:B------:R-:W-:Y:S03]  /*93c0*/  BSSY.RECONVERGENT B1, `(.L_x_36743) ;  /* 0x0000298000017945 */ /* 0x000fe60003800200 */
[----:B0-2---:R-:W-:-:S09]  /*93d0*/  P2R R99, PR, RZ, 0x1 ;  /* 0x00000001ff637803 */ /* 0x005fd20000000000 */
        /* <DEDUP_REMOVED lines=26> */
.L_x_36748:
        /* <DEDUP_REMOVED lines=13> */
.L_x_36750:
[----:B------:R-:W-:Y:S05]  /*9650*/  BSYNC.RECONVERGENT B3 ;  /* 0x0000000000037941 */ /* 0x000fea0003800200 */
.L_x_36749:
        /* <DEDUP_REMOVED lines=41> */
[----:B------:R-:W-:Y:S01]  /*98f0*/  IMAD.MOV.U32 R106, RZ, RZ, RZ ;  /* 0x000000ffff6a7224 */ /* 0x000fe200078e00ff */
[----:B------:R-:W-:-:S07]  /*9900*/  MOV R107, R18 ;  /* 0x00000012006b7202 */ /* 0x000fce0000000f00 */
.L_x_36747:
[----:B------:R-:W-:Y:S05]  /*9910*/  BSYNC.RECONVERGENT B2 ;  /* 0x0000000000027941 */ /* 0x000fea0003800200 */
.L_x_36746:
        /* <DEDUP_REMOVED lines=24> */
.L_x_36753:
        /* <DEDUP_REMOVED lines=13> */
.L_x_36755:
[----:B------:R-:W-:Y:S05]  /*9b70*/  BSYNC.RECONVERGENT B3 ;  /* 0x0000000000037941 */ /* 0x000fea0003800200 */
.L_x_36754:
        /* <DEDUP_REMOVED lines=43> */
.L_x_36752:
[----:B------:R-:W-:Y:S05]  /*9e30*/  BSYNC.RECONVERGENT B2 ;  /* 0x0000000000027941 */ /* 0x000fea0003800200 */
.L_x_36751:
[----:B------:R-:W-:Y:S01]  /*9e40*/  I2FP.F32.U32 R107, R10 ;  /* 0x0000000a006b7245 */ /* 0x000fe20000201000 */
[----:B------:R-:W-:Y:S01]  /*9e50*/  FMUL.FTZ R10, R49, R21 ;  /* 0x00000015310a7220 */ /* 0x000fe20000410000 */
[----:B------:R-:W-:Y:S01]  /*9e60*/  ISETP.NE.AND P2, PT, R76, 0x1, PT ;  /* 0x000000014c00780c */ /* 0x000fe20003f45270 */
[----:B------:R-:W-:Y:S01]  /*9e70*/  BSSY.RECONVERGENT B2, `(.L_x_36756) ;  /* 0x000004b000027945 */ /* 0x000fe20003800200 */
[----:B------:R-:W-:Y:S02]  /*9e80*/  IMAD.MOV.U32 R106, RZ, RZ, 0x2 ;  /* 0x00000002ff6a7424 */ /* 0x000fe400078e00ff */
[----:B------:R-:W-:Y:S01]  /*9e90*/  FFMA.FTZ R107, R107, R110, 1.1641532182693481445e-10 ;  /* 0x2f0000006b6b7423 */ /* 0x000fe2000001006e */
[----:B------:R-:W-:-:S04]  /*9ea0*/  FMUL.FTZ R10, R10, R101 ;  /* 0x000000650a0a7220 */ /* 0x000fc80000410000 */
        /* <DEDUP_REMOVED lines=14> */
.L_x_36758:
        /* <DEDUP_REMOVED lines=13> */
.L_x_36760:
[----:B------:R-:W-:Y:S05]  /*a060*/  BSYNC.RECONVERGENT B3 ;  /* 0x0000000000037941 */ /* 0x000fea0003800200 */
.L_x_36759:
        /* <DEDUP_REMOVED lines=43> */
.L_x_36757:
[----:B------:R-:W-:Y:S05]  /*a320*/  BSYNC.RECONVERGENT B2 ;  /* 0x0000000000027941 */ /* 0x000fea0003800200 */
.L_x_36756:
        /* <DEDUP_REMOVED lines=21> */
.L_x_36763:
        /* <DEDUP_REMOVED lines=13> */
.L_x_36765:
[----:B------:R-:W-:Y:S05]  /*a550*/  BSYNC.RECONVERGENT B3 ;  /* 0x0000000000037941 */ /* 0x000fea0003800200 */
.L_x_36764:
        /* <DEDUP_REMOVED lines=39> */
[----:B------:R-:W-:Y:S01]  /*a7d0*/  IMAD.MOV.U32 R10, RZ, RZ, RZ ;  /* 0x000000ffff0a7224 */ /* 0x000fe200078e00ff */
[----:B------:R-:W-:Y:S01]  /*a7e0*/  LOP3.LUT R6, R6, UR31, R77, 0x96, !PT ;  /* 0x0000001f06067c12 */ /* 0x000fe2000f8e964d */
[----:B------:R-:W-:Y:S01]  /*a7f0*/  IMAD.MOV.U32 R77, RZ, RZ, R104 ;  /* 0x000000ffff4d7224 */ /* 0x000fe200078e0068 */
[----:B------:R-:W-:-:S07]  /*a800*/  MOV R104, R76 ;  /* 0x0000004c00687202 */ /* 0x000fce0000000f00 */
.L_x_36762:
[----:B------:R-:W-:Y:S05]  /*a810*/  BSYNC.RECONVERGENT B2 ;  /* 0x0000000000027941 */ /* 0x000fea0003800200 */
.L_x_36761:
[----:B------:R-:W-:Y:S01]  /*a820*/  I2FP.F32.U32 R77, R77 ;  /* 0x0000004d004d7245 */ /* 0x000fe20000201000 */
[----:B------:R-:W-:-:S04]  /*a830*/  FMUL.FTZ R76, R51, R21 ;  /* 0x00000015334c7220 */ /* 0x000fc80000410000 */
[----:B------:R-:W-:Y:S01]  /*a840*/  FFMA.FTZ R77, R77, R110, 1.1641532182693481445e-10 ;  /* 0x2f0000004d4d7423 */ /* 0x000fe2000001006e */
[----:B------:R-:W-:-:S04]  /*a850*/  FMUL.FTZ R76, R76, R101 ;  /* 0x000000654c4c7220 */ /* 0x000fc80000410000 */
[----:B------:R-:W-:-:S04]  /*a860*/  FSETP.GTU.FTZ.AND P3, PT, R77, R18, PT ;  /* 0x000000124d00720b */ /* 0x000fc80003f7c000 */
[----:B------:R-:W-:Y:S02]  /*a870*/  FSEL R76, R76, RZ, !P3 ;  /* 0x000000ff4c4c7208 */ /* 0x000fe40005800000 */
[----:B------:R-:W-:-:S03]  /*a880*/  PLOP3.LUT P3, PT, P3, PT, PT, 0x8, 0x80 ;  /* 0x000000000080781c */ /* 0x000fc60001f6e170 */
[----:B------:R-:W-:Y:S01]  /*a890*/  FADD.FTZ R51, R79, R76 ;  /* 0x0000004c4f337221 */ /* 0x000fe20000010000 */
[----:B------:R-:W-:Y:S09]  /*a8a0*/  BRA `(.L_x_36766) ;  /* 0x0000001000ec7947 */ /* 0x000ff20003800000 */
.L_x_36745:
        /* <DEDUP_REMOVED lines=16> */
.L_x_36769:
        /* <DEDUP_REMOVED lines=13> */
.L_x_36771:
[----:B------:R-:W-:Y:S05]  /*aa80*/  BSYNC.RECONVERGENT B3 ;  /* 0x0000000000037941 */ /* 0x000fea0003800200 */
.L_x_36770:
        /* <DEDUP_REMOVED lines=43> */
.L_x_36768:
[----:B------:R-:W-:Y:S05]  /*ad40*/  BSYNC.RECONVERGENT B2 ;  /* 0x0000000000027941 */ /* 0x000fea0003800200 */
.L_x_36767:
[----:B------:R-:W0:Y:S01]  /*ad50*/  LDC R18, c[0x0][0x404] ;  /* 0x00010100ff127b82 */ /* 0x000e220000000800 */
[----:B------:R-:W-:Y:S01]  /*ad60*/  HFMA2 R79, -RZ, RZ, 0.1171875, 0 ;  /* 0x2f800000ff4f7431 */ /* 0x000fe200000001ff */
[----:B------:R-:W-:Y:S01]  /*ad70*/  ISETP.NE.AND P1, PT, R106, 0x1, PT ;  /* 0x000000016a00780c */ /* 0x000fe20003f25270 */
[----:B-----5:R-:W-:Y:S01]  /*ad80*/  FMUL.FTZ R101, R48, R21 ;  /* 0x0000001530657220 */ /* 0x020fe20000410000 */
[----:B------:R-:W-:Y:S01]  /*ad90*/  I2FP.F32.U32 R10, R76 ;  /* 0x0000004c000a7245 */ /* 0x000fe20000201000 */
[----:B------:R-:W-:Y:S01]  /*ada0*/  BSSY.RECONVERGENT B2, `(.L_x_36772) ;  /* 0x0000049000027945 */ /* 0x000fe20003800200 */
[----:B------:R-:W-:Y:S02]  /*adb0*/  IMAD.MOV.U32 R48, RZ, RZ, 0x2 ;  /* 0x00000002ff307424 */ /* 0x000fe400078e00ff */
[----:B------:R-:W1:Y:S01]  /*adc0*/  LDC R78, c[0x0][0x408] ;  /* 0x00010200ff4e7b82 */ /* 0x000e620000000800 */
[----:B------:R-:W-:Y:S01]  /*add0*/  FFMA.FTZ R77, R10, R79, 1.1641532182693481445e-10 ;  /* 0x2f0000000a4d7423 */ /* 0x000fe2000001004f */
[----:B------:R-:W-:-:S04]  /*ade0*/  MOV R10, R20 ;  /* 0x00000014000a7202 */ /* 0x000fc80000000f00 */
        /* <DEDUP_REMOVED lines=11> */
.L_x_36774:
        /* <DEDUP_REMOVED lines=13> */
.L_x_36776:
[----:B------:R-:W-:Y:S05]  /*af70*/  BSYNC.RECONVERGENT B3 ;  /* 0x0000000000037941 */ /* 0x000fea0003800200 */
.L_x_36775:
        /* <DEDUP_REMOVED lines=41> */
[----:B------:R-:W-:Y:S02]  /*b210*/  LOP3.LUT R6, R6, UR31, R77, 0x96, !PT ;  /* 0x0000001f06067c12 */ /* 0x000fe4000f8e964d */
[----:B------:R-:W-:-:S07]  /*b220*/  MOV R104, R76 ;  /* 0x0000004c00687202 */ /* 0x000fce0000000f00 */
.L_x_36773:
[----:B------:R-:W-:Y:S05]  /*b230*/  BSYNC.RECONVERGENT B2 ;  /* 0x0000000000027941 */ /* 0x000fea0003800200 */
.L_x_36772:
[----:B------:R-:W-:Y:S01]  /*b240*/  ISETP.NE.AND P2, PT, R48, 0x1, PT ;  /* 0x000000013000780c */ /* 0x000fe20003f45270 */
[----:B------:R-:W-:Y:S01]  /*b250*/  FMUL.FTZ R49, R49, R21 ;  /* 0x0000001531317220 */ /* 0x000fe20000410000 */
[----:B------:R-:W-:Y:S01]  /*b260*/  I2FP.F32.U32 R10, R10 ;  /* 0x0000000a000a7245 */ /* 0x000fe20000201000 */
[----:B------:R-:W-:Y:S01]  /*b270*/  BSSY.RECONVERGENT B2, `(.L_x_36777) ;  /* 0x0000048000027945 */ /* 0x000fe20003800200 */
[----:B------:R-:W-:Y:S02]  /*b280*/  HFMA2 R76, -RZ, RZ, 0, 1.1920928955078125e-07 ;  /* 0x00000002ff4c7431 */ /* 0x000fe400000001ff */
[----:B------:R-:W-:Y:S01]  /*b290*/  FMUL.FTZ R106, R49, R78 ;  /* 0x0000004e316a7220 */ /* 0x000fe20000410000 */
[----:B------:R-:W-:Y:S01]  /*b2a0*/  FFMA.FTZ R77, R10, R79, 1.1641532182693481445e-10 ;  /* 0x2f0000000a4d7423 */ /* 0x000fe2000001004f */
[----:B------:R-:W-:-:S04]  /*b2b0*/  IMAD.MOV.U32 R10, RZ, RZ, R20 ;  /* 0x000000ffff0a7224 */ /* 0x000fc800078e0014 */
[----:B------:R-:W-:Y:S01]  /*b2c0*/  FSETP.LE.FTZ.AND P1, PT, R77, R18, PT ;  /* 0x000000124d00720b */ /* 0x000fe20003f33000 */
        /* <DEDUP_REMOVED lines=9> */
.L_x_36779:
        /* <DEDUP_REMOVED lines=13> */
.L_x_36781:
[----:B------:R-:W-:Y:S05]  /*b430*/  BSYNC.RECONVERGENT B3 ;  /* 0x0000000000037941 */ /* 0x000fea0003800200 */
.L_x_36780:
        /* <DEDUP_REMOVED lines=39> */
[----:B------:R-:W-:Y:S01]  /*b6b0*/  HFMA2 R76, -RZ, RZ, 0, 0 ;  /* 0x00000000ff4c7431 */ /* 0x000fe200000001ff */
[----:B------:R-:W-:Y:S01]  /*b6c0*/  MOV R10, R104 ;  /* 0x00000068000a7202 */ /* 0x000fe20000000f00 */
[----:B------:R-:W-:Y:S01]  /*b6d0*/  IMAD.MOV.U32 R104, RZ, RZ, R48 ;  /* 0x000000ffff687224 */ /* 0x000fe200078e0030 */
[----:B------:R-:W-:-:S07]  /*b6e0*/  LOP3.LUT R6, R6, UR31, R49, 0x96, !PT ;  /* 0x0000001f06067c12 */ /* 0x000fce000f8e9631 */
.L_x_36778:
[----:B------:R-:W-:Y:S05]  /*b6f0*/  BSYNC.RECONVERGENT B2 ;  /* 0x0000000000027941 */ /* 0x000fea0003800200 */
.L_x_36777:
[----:B------:R-:W-:Y:S01]  /*b700*/  ISETP.NE.AND P3, PT, R76, 0x1, PT ;  /* 0x000000014c00780c */ /* 0x000fe20003f65270 */
[----:B------:R-:W-:Y:S01]  /*b710*/  FMUL.FTZ R77, R50, R21 ;  /* 0x00000015324d7220 */ /* 0x000fe20000410000 */
[----:B------:R-:W-:Y:S01]  /*b720*/  I2FP.F32.U32 R10, R10 ;  /* 0x0000000a000a7245 */ /* 0x000fe20000201000 */
[----:B------:R-:W-:Y:S02]  /*b730*/  BSSY.RECONVERGENT B2, `(.L_x_36782) ;  /* 0x0000048000027945 */ /* 0x000fe40003800200 */
[----:B------:R-:W-:Y:S02]  /*b740*/  FMUL.FTZ R50, R77, R78 ;  /* 0x0000004e4d327220 */ /* 0x000fe40000410000 */
[----:B------:R-:W-:Y:S01]  /*b750*/  FFMA.FTZ R49, R10, R79, 1.1641532182693481445e-10 ;  /* 0x2f0000000a317423 */ /* 0x000fe2000001004f */
[----:B------:R-:W-:-:S04]  /*b760*/  IMAD.MOV.U32 R10, RZ, RZ, 0x2 ;  /* 0x00000002ff0a7424 */ /* 0x000fc800078e00ff */
        /* <DEDUP_REMOVED lines=11> */
.L_x_36784:
        /* <DEDUP_REMOVED lines=13> */
.L_x_36786:
[----:B------:R-:W-:Y:S05]  /*b8f0*/  BSYNC.RECONVERGENT B3 ;  /* 0x0000000000037941 */ /* 0x000fea0003800200 */
.L_x_36785:
        /* <DEDUP_REMOVED lines=43> */
.L_x_36783:
[----:B------:R-:W-:Y:S05]  /*bbb0*/  BSYNC.RECONVERGENT B2 ;  /* 0x0000000000027941 */ /* 0x000fea0003800200 */
.L_x_36782:
        /* <DEDUP_REMOVED lines=10> */
.L_x_36766:
        /* <DEDUP_REMOVED lines=11> */
[C---:B-1----:R-:W-:Y:S01]  /*bd10*/  IMAD.WIDE.U32 R76, R95.reuse, 0x4, R76 ;  /* 0x000000045f4c7825 */ /* 0x042fe200078e004c */
[----:B------:R-:W-:-:S04]  /*bd20*/  IADD3 R95, PT, PT, R95, 0x20, RZ ;  /* 0x000000205f5f7810 */ /* 0x000fc80007ffe0ff */
[----:B------:R0:W-:Y:S03]  /*bd30*/  STG.E desc[UR8][R76.64], R101 ;  /* 0x000000654c007986 */ /* 0x0001e6000c101908 */
.L_x_36744:
[----:B------:R-:W-:Y:S05]  /*bd40*/  BSYNC.RECONVERGENT B1 ;  /* 0x0000000000017941 */ /* 0x000fea0003800200 */
.L_x_36743:
        /* <DEDUP_REMOVED lines=29> */
.L_x_36792:
        /* <DEDUP_REMOVED lines=13> */
.L_x_36794:
[----:B------:R-:W-:Y:S05]  /*bff0*/  BSYNC.RECONVERGENT B3 ;  /* 0x0000000000037941 */ /* 0x000fea0003800200 */
.L_x_36793:
        /* <DEDUP_REMOVED lines=38> */
[----:B------:R-:W-:-:S03]  /*c260*/  IMAD.WIDE.U32 R106, R10, -0x2daee0ad, RZ ;  /* 0xd2511f530a6a7825 */ /* 0x000fc600078e00ff */
[----:B------:R-:W-:Y:S01]  /*c270*/  MOV R104, R106 ;  /* 0x0000006a00687202 */ /* 0x000fe20000000f00 */
[----:B------:R-:W-:Y:S01]  /*c280*/  HFMA2 R106, -RZ, RZ, 0, 0 ;  /* 0x00000000ff6a7431 */ /* 0x000fe200000001ff */
[----:B------:R-:W-:Y:S01]  /*c290*/  LOP3.LUT R6, R6, UR31, R107, 0x96, !PT ;  /* 0x0000001f06067c12 */ /* 0x000fe2000f8e966b */
[----:B------:R-:W-:-:S07]  /*c2a0*/  IMAD.MOV.U32 R107, RZ, RZ, R18 ;  /* 0x000000ffff6b7224 */ /* 0x000fce00078e0012 */
.L_x_36791:
[----:B------:R-:W-:Y:S05]  /*c2b0*/  BSYNC.RECONVERGENT B2 ;  /* 0x0000000000027941 */ /* 0x000fea0003800200 */
.L_x_36790:
        /* <DEDUP_REMOVED lines=24> */
.L_x_36797:
        /* <DEDUP_REMOVED lines=13> */
.L_x_36799:
[----:B------:R-:W-:Y:S05]  /*c510*/  BSYNC.RECONVERGENT B3 ;  /* 0x0000000000037941 */ /* 0x000fea0003800200 */
.L_x_36798:
        /* <DEDUP_REMOVED lines=43> */
.L_x_36796:
[----:B------:R-:W-:Y:S05]  /*c7d0*/  BSYNC.RECONVERGENT B2 ;  /* 0x0000000000027941 */ /* 0x000fea0003800200 */
.L_x_36795:
        /* <DEDUP_REMOVED lines=21> */
.L_x_36802:
        /* <DEDUP_REMOVED lines=13> */
.L_x_36804:
[----:B------:R-:W-:Y:S05]  /*ca00*/  BSYNC.RECONVERGENT B3 ;  /* 0x0000000000037941 */ /* 0x000fea0003800200 */
.L_x_36803:
        /* <DEDUP_REMOVED lines=37> */
[----:B------:R-:W-:Y:S01]  /*cc60*/  IMAD.MOV.U32 R106, RZ, RZ, RZ ;  /* 0x000000ffff6a7224 */ /* 0x000fe200078e00ff */
[----:B------:R-:W-:Y:S01]  /*cc70*/  MOV R20, R76 ;  /* 0x0000004c00147202 */ /* 0x000fe20000000f00 */
[----:B------:R-:W-:-:S04]  /*cc80*/  IMAD.WIDE.U32 R76, R10, -0x2daee0ad, RZ ;  /* 0xd2511f530a4c7825 */ /* 0x000fc800078e00ff */
[----:B------:R-:W-:Y:S01]  /*cc90*/  IMAD.MOV.U32 R10, RZ, RZ, R104 ;  /* 0x000000ffff0a7224 */ /* 0x000fe200078e0068 */
[----:B------:R-:W-:Y:S02]  /*cca0*/  LOP3.LUT R6, R6, UR31, R77, 0x96, !PT ;  /* 0x0000001f06067c12 */ /* 0x000fe4000f8e964d */
[----:B------:R-:W-:-:S07]  /*ccb0*/  MOV R104, R76 ;  /* 0x0000004c00687202 */ /* 0x000fce0000000f00 */
.L_x_36801:
[----:B------:R-:W-:Y:S05]  /*ccc0*/  BSYNC.RECONVERGENT B2 ;  /* 0x0000000000027941 */ /* 0x000fea0003800200 */
.L_x_36800:
[----:B------:R-:W-:Y:S01]  /*ccd0*/  I2FP.F32.U32 R10, R10 ;  /* 0x0000000a000a7245 */ /* 0x000fe20000201000 */
[----:B------:R-:W-:Y:S01]  /*cce0*/  FMUL.FTZ R107, R54, R21 ;  /* 0x00000015366b7220 */ /* 0x000fe20000410000 */
[----:B------:R-:W-:Y:S01]  /*ccf0*/  ISETP.NE.AND P3, PT, R106, 0x1, PT ;  /* 0x000000016a00780c */ /* 0x000fe20003f65270 */
[----:B------:R-:W-:Y:S02]  /*cd00*/  BSSY.RECONVERGENT B2, `(.L_x_36805) ;  /* 0x000004b000027945 */ /* 0x000fe40003800200 */
[----:B------:R-:W-:Y:S01]  /*cd10*/  FFMA.FTZ R77, R10, R111, 1.1641532182693481445e-10 ;  /* 0x2f0000000a4d7423 */ /* 0x000fe2000001006f */
[----:B------:R-:W-:Y:S01]  /*cd20*/  FMUL.FTZ R107, R107, R110 ;  /* 0x0000006e6b6b7220 */ /* 0x000fe20000410000 */
[----:B------:R-:W-:-:S03]  /*cd30*/  HFMA2 R10, -RZ, RZ, 0, 1.1920928955078125e-07 ;  /* 0x00000002ff0a7431 */ /* 0x000fc600000001ff */
        /* <DEDUP_REMOVED lines=14> */
.L_x_36807:
        /* <DEDUP_REMOVED lines=13> */
.L_x_36809:
[----:B------:R-:W-:Y:S05]  /*cef0*/  BSYNC.RECONVERGENT B3 ;  /* 0x0000000000037941 */ /* 0x000fea0003800200 */
.L_x_36808:
        /* <DEDUP_REMOVED lines=40> */
[----:B------:R-:W-:Y:S02]  /*d180*/  LOP3.LUT R6, R6, UR31, R77, 0x96, !PT ;  /* 0x0000001f06067c12 */ /* 0x000fe4000f8e964d */
[----:B------:R-:W-:Y:S01]  /*d190*/  MOV R77, R104 ;  /* 0x00000068004d7202 */ /* 0x000fe20000000f00 */
[----:B------:R-:W-:-:S07]  /*d1a0*/  IMAD.MOV.U32 R104, RZ, RZ, R76 ;  /* 0x000000ffff687224 */ /* 0x000fce00078e004c */
.L_x_36806:
[----:B------:R-:W-:Y:S05]  /*d1b0*/  BSYNC.RECONVERGENT B2 ;  /* 0x0000000000027941 */ /* 0x000fea0003800200 */
.L_x_36805:
        /* <DEDUP_REMOVED lines=9> */
.L_x_36789:
        /* <DEDUP_REMOVED lines=16> */
.L_x_36813:
        /* <DEDUP_REMOVED lines=13> */
.L_x_36815:
[----:B------:R-:W-:Y:S05]  /*d420*/  BSYNC.RECONVERGENT B3 ;  /* 0x0000000000037941 */ /* 0x000fea0003800200 */
.L_x_36814:
        /* <DEDUP_REMOVED lines=40> */
[----:B------:R-:W-:Y:S01]  /*d6b0*/  MOV R104, R76 ;  /* 0x0000004c00687202 */ /* 0x000fe20000000f00 */
[----:B------:R-:W-:Y:S01]  /*d6c0*/  IMAD.MOV.U32 R76, RZ, RZ, R18 ;  /* 0x000000ffff4c7224 */ /* 0x000fe200078e0012 */
[----:B------:R-:W-:-:S07]  /*d6d0*/  LOP3.LUT R6, R6, UR31, R77, 0x96, !PT ;  /* 0x0000001f06067c12 */ /* 0x000fce000f8e964d */
.L_x_36812:
[----:B------:R-:W-:Y:S05]  /*d6e0*/  BSYNC.RECONVERGENT B2 ;  /* 0x0000000000027941 */ /* 0x000fea0003800200 */
.L_x_36811:
[----:B------:R-:W0:Y:S01]  /*d6f0*/  LDC R18, c[0x0][0x404] ;  /* 0x00010100ff127b82 */ /* 0x000e220000000800 */
[----:B------:R-:W-:Y:S01]  /*d700*/  I2FP.F32.U32 R10, R76 ;  /* 0x0000004c000a7245 */ /* 0x000fe20000201000 */
[----:B------:R-:W-:Y:S01]  /*d710*/  IMAD.MOV.U32 R79, RZ, RZ, 0x2f800000 ;  /* 0x2f800000ff4f7424 */ /* 0x000fe200078e00ff */
[----:B------:R-:W-:Y:S01]  /*d720*/  ISETP.NE.AND P1, PT, R107, 0x1, PT ;  /* 0x000000016b00780c */ /* 0x000fe20003f25270 */
[----:B------:R-:W-:Y:S02]  /*d730*/  BSSY.RECONVERGENT B2, `(.L_x_36816) ;  /* 0x000004a000027945 */ /* 0x000fe40003800200 */
[----:B------:R-:W-:Y:S01]  /*d740*/  FFMA.FTZ R77, R10, R79, 1.1641532182693481445e-10 ;  /* 0x2f0000000a4d7423 */ /* 0x000fe2000001004f */
[----:B------:R-:W-:Y:S01]  /*d750*/  IMAD.MOV.U32 R10, RZ, RZ, R20 ;  /* 0x000000ffff0a7224 */ /* 0x000fe200078e0014 */
[----:B------:R-:W1:Y:S03]  /*d760*/  LDC R78, c[0x0][0x408] ;  /* 0x00010200ff4e7b82 */ /* 0x000e660000000800 */
[----:B0-----:R-:W-:Y:S01]  /*d770*/  FSETP.LE.FTZ.AND P0, PT, R77, R18, PT ;  /* 0x000000124d00720b */ /* 0x001fe20003f13000 */
[----:B-----5:R-:W-:Y:S01]  /*d780*/  FMUL.FTZ R77, R52, R21 ;  /* 0x00000015344d7220 */ /* 0x020fe20000410000 */
[----:B------:R-:W-:-:S03]  /*d790*/  MOV R52, 0x2 ;  /* 0x0000000200347802 */ /* 0x000fc60000000f00 */
[----:B-1----:R-:W-:Y:S01]  /*d7a0*/  FMUL.FTZ R106, R77, R78 ;  /* 0x0000004e4d6a7220 */ /* 0x002fe20000410000 */
[----:B------:R-:W-:Y:S07]  /*d7b0*/  @!P1 BRA `(.L_x_36817) ;  /* 0x0000000400049947 */ /* 0x000fee0003800000 */
        /* <DEDUP_REMOVED lines=8> */
.L_x_36818:
        /* <DEDUP_REMOVED lines=13> */
.L_x_36820:
[----:B------:R-:W-:Y:S05]  /*d910*/  BSYNC.RECONVERGENT B3 ;  /* 0x0000000000037941 */ /* 0x000fea0003800200 */
.L_x_36819:
        /* <DEDUP_REMOVED lines=43> */
.L_x_36817:
[----:B------:R-:W-:Y:S05]  /*dbd0*/  BSYNC.RECONVERGENT B2 ;  /* 0x0000000000027941 */ /* 0x000fea0003800200 */
.L_x_36816:
        /* <DEDUP_REMOVED lines=18> */
.L_x_36823:
        /* <DEDUP_REMOVED lines=13> */
.L_x_36825:
[----:B------:R-:W-:Y:S05]  /*ddd0*/  BSYNC.RECONVERGENT B3 ;  /* 0x0000000000037941 */ /* 0x000fea0003800200 */
.L_x_36824:
        /* <DEDUP_REMOVED lines=43> */
.L_x_36822:
[----:B------:R-:W-:Y:S05]  /*e090*/  BSYNC.RECONVERGENT B2 ;  /* 0x0000000000027941 */ /* 0x000fea0003800200 */
.L_x_36821:
[----:B------:R-:W-:Y:S01]  /*e0a0*/  ISETP.NE.AND P3, PT, R108, 0x1, PT ;  /* 0x000000016c00780c */ /* 0x000fe20003f65270 */
[----:B------:R-:W-:Y:S01]  /*e0b0*/  FMUL.FTZ R77, R54, R21 ;  /* 0x00000015364d7220 */ /* 0x000fe20000410000 */
[----:B------:R-:W-:Y:S01]  /*e0c0*/  I2FP.F32.U32 R10, R10 ;  /* 0x0000000a000a7245 */ /* 0x000fe20000201000 */
[----:B------:R-:W-:Y:S01]  /*e0d0*/  BSSY.RECONVERGENT B2, `(.L_x_36826) ;  /* 0x0000048000027945 */ /* 0x000fe20003800200 */
[----:B------:R-:W-:Y:S02]  /*e0e0*/  IMAD.MOV.U32 R76, RZ, RZ, R20 ;  /* 0x000000ffff4c7224 */ /* 0x000fe400078e0014 */
[----:B------:R-:W-:Y:S01]  /*e0f0*/  FMUL.FTZ R54, R77, R78 ;  /* 0x0000004e4d367220 */ /* 0x000fe20000410000 */
[----:B------:R-:W-:Y:S01]  /*e100*/  FFMA.FTZ R53, R10, R79, 1.1641532182693481445e-10 ;  /* 0x2f0000000a357423 */ /* 0x000fe2000001004f */
[----:B------:R-:W-:-:S04]  /*e110*/  HFMA2 R10, -RZ, RZ, 0, 1.1920928955078125e-07 ;  /* 0x00000002ff0a7431 */ /* 0x000fc800000001ff */
        /* <DEDUP_REMOVED lines=10> */
.L_x_36828:
        /* <DEDUP_REMOVED lines=13> */
.L_x_36830:
[----:B------:R-:W-:Y:S05]  /*e290*/  BSYNC.RECONVERGENT B3 ;  /* 0x0000000000037941 */ /* 0x000fea0003800200 */
.L_x_36829:
        /* <DEDUP_REMOVED lines=43> */
.L_x_36827:
[----:B------:R-:W-:Y:S05]  /*e550*/  BSYNC.RECONVERGENT B2 ;  /* 0x0000000000027941 */ /* 0x000fea0003800200 */
.L_x_36826:
        /* <DEDUP_REMOVED lines=10> */
.L_x_36810:
[----:B------:R-:W0:Y:S01]  /*e600*/  LDC.64 R78, c[0x0][0x3a8] ;  /* 0x0000ea00ff4e7b82 */ /* 0x000e220000000a00 */
[----:B------:R-:W-:Y:S02]  /*e610*/  SEL R18, RZ, 0x1000000, !P3 ;  /* 0x01000000ff127807 */ /* 0x000fe40005800000 */
[----:B------:R-:W-:Y:S02]  /*e620*/  SEL R107, RZ, 0x10000, !P2 ;  /* 0x00010000ff6b7807 */ /* 0x000fe40005000000 */
[----:B------:R-:W-:-:S03]  /*e630*/  SEL R106, RZ, 0x100, !P1 ;  /* 0x00000100ff6a7807 */ /* 0x000fc60004800000 */
[----:B------:R-:W1:Y:S01]  /*e640*/  LDC.64 R76, c[0x0][0x3b0] ;  /* 0x0000ec00ff4c7b82 */ /* 0x000e620000000a00 */
[----:B------:R-:W-:Y:S02]  /*e650*/  IADD3 R18, PT, PT, R106, R18, R107 ;  /* 0x000000126a127210 */ /* 0x000fe40007ffe06b */
[----:B------:R-:W-:-:S05]  /*e660*/  SEL R107, RZ, 0x1, !P0 ;  /* 0x00000001ff6b7807 */ /* 0x000fca0004000000 */
[----:B------:R-:W-:Y:S01]  /*e670*/  IMAD.IADD R107, R18, 0x1, R107 ;  /* 0x00000001126b7824 */ /* 0x000fe200078e026b */
[----:B------:R-:W-:Y:S01]  /*e680*/  MOV R18, R104 ;  /* 0x0000006800127202 */ /* 0x000fe20000000f00 */
[----:B0-----:R-:W-:-:S05]  /*e690*/  IMAD.WIDE.U32 R78, R95, 0x10, R78 ;  /* 0x000000105f4e7825 */ /* 0x001fca00078e004e */
[----:B------:R0:W-:Y:S01]  /*e6a0*/  STG.E.128 desc[UR8][R78.64], R52 ;  /* 0x000000344e007986 */ /* 0x0001e2000c101d08 */
[----:B-1----:R-:W-:-:S04]  /*e6b0*/  IMAD.WIDE.U32 R76, R95, 0x4, R76 ;  /* 0x000000045f4c7825 */ /* 0x002fc800078e004c */
[----:B------:R-:W-:Y:S01]  /*e6c0*/  VIADD R95, R95, 0x20 ;  /* 0x000000205f5f7836 */ /* 0x000fe20000000000 */
[----:B------:R0:W-:Y:S06]  /*e6d0*/  STG.E desc[UR8][R76.64], R107 ;  /* 0x0000006b4c007986 */ /* 0x0001ec000c101908 */
.L_x_36788:
[----:B------:R-:W-:Y:S05]  /*e6e0*/  BSYNC.RECONVERGENT B1 ;  /* 0x0000000000017941 */ /* 0x000fea0003800200 */
.L_x_36787:
        /* <DEDUP_REMOVED lines=29> */
.L_x_36836:
        /* <DEDUP_REMOVED lines=13> */
.L_x_36838:
[----:B------:R-:W-:Y:S05]  /*e990*/  BSYNC.RECONVERGENT B3 ;  /* 0x0000000000037941 */ /* 0x000fea0003800200 */
.L_x_36837:
        /* <DEDUP_REMOVED lines=42> */
.L_x_36835:
[----:B------:R-:W-:Y:S05]  /*ec40*/  BSYNC.RECONVERGENT B2 ;  /* 0x0000000000027941 */ /* 0x000fea0003800200 */
.L_x_36834:
        /* <DEDUP_REMOVED lines=24> */
.L_x_36841:
        /* <DEDUP_REMOVED lines=13> */
.L_x_36843:
[----:B------:R-:W-:Y:S05]  /*eea0*/  BSYNC.RECONVERGENT B3 ;  /* 0x0000000000037941 */ /* 0x000fea0003800200 */
.L_x_36842:
        /* <DEDUP_REMOVED lines=43> */
.L_x_36840:
[----:B------:R-:W-:Y:S05]  /*f160*/  BSYNC.RECONVERGENT B2 ;  /* 0x0000000000027941 */ /* 0x000fea0003800200 */
.L_x_36839:
        /* <DEDUP_REMOVED lines=21> */
.L_x_36846:
        /* <DEDUP_REMOVED lines=13> */
.L_x_36848:
[----:B------:R-:W-:Y:S05]  /*f390*/  BSYNC.RECONVERGENT B3 ;  /* 0x0000000000037941 */ /* 0x000fea0003800200 */
.L_x_36847:
        /* <DEDUP_REMOVED lines=43> */
.L_x_36845:
[----:B------:R-:W-:Y:S05]  /*f650*/  BSYNC.RECONVERGENT B2 ;  /* 0x0000000000027941 */ /* 0x000fea0003800200 */
.L_x_36844:
[----:B------:R-:W-:Y:S01]  /*f660*/  I2FP.F32.U32 R77, R10 ;  /* 0x0000000a004d7245 */ /* 0x000fe20000201000 */
[----:B------:R-:W-:Y:S01]  /*f670*/  FMUL.FTZ R58, R58, R21 ;  /* 0x000000153a3a7220 */ /* 0x000fe20000410000 */
[----:B------:R-:W-:Y:S01]  /*f680*/  ISETP.NE.AND P3, PT, R106, 0x1, PT ;  /* 0x000000016a00780c */ /* 0x000fe20003f65270 */
[----:B------:R-:W-:Y:S01]  /*f690*/  BSSY.RECONVERGENT B2, `(.L_x_36849) ;  /* 0x000004b000027945 */ /* 0x000fe20003800200 */
[----:B------:R-:W-:Y:S02]  /*f6a0*/  HFMA2 R10, -RZ, RZ, 0, 1.1920928955078125e-07 ;  /* 0x00000002ff0a7431 */ /* 0x000fe400000001ff */
        /* <DEDUP_REMOVED lines=16> */
.L_x_36851:
        /* <DEDUP_REMOVED lines=13> */
.L_x_36853:
[----:B------:R-:W-:Y:S05]  /*f880*/  BSYNC.RECONVERGENT B3 ;  /* 0x0000000000037941 */ /* 0x000fea0003800200 */
.L_x_36852:
        /* <DEDUP_REMOVED lines=43> */
.L_x_36850:
[----:B------:R-:W-:Y:S05]  /*fb40*/  BSYNC.RECONVERGENT B2 ;  /* 0x0000000000027941 */ /* 0x000fea0003800200 */
.L_x_36849:
        /* <DEDUP_REMOVED lines=9> */
.L_x_36833:
        /* <DEDUP_REMOVED lines=16> */
.L_x_36857:
        /* <DEDUP_REMOVED lines=13> */
.L_x_36859:
[----:B------:R-:W-:Y:S05]  /*fdb0*/  BSYNC.RECONVERGENT B3 ;  /* 0x0000000000037941 */ /* 0x000fea0003800200 */
.L_x_36858:
        /* <DEDUP_REMOVED lines=42> */
.L_x_36856:
[----:B------:R-:W-:Y:S05]  /*10060*/  BSYNC.RECONVERGENT B2 ;  /* 0x0000000000027941 */ /* 0x000fea0003800200 */
.L_x_36855:
        /* <DEDUP_REMOVED lines=21> */
.L_x_36862:
        /* <DEDUP_REMOVED lines=13> */
.L_x_36864:
[----:B------:R-:W-:Y:S05]  /*10290*/  BSYNC.RECONVERGENT B3 ;  /* 0x0000000000037941 */ /* 0x000fea0003800200 */
.L_x_36863:
        /* <DEDUP_REMOVED lines=43> */
.L_x_36861:
[----:B------:R-:W-:Y:S05]  /*10550*/  BSYNC.RECONVERGENT B2 ;  /* 0x0000000000027941 */ /* 0x000fea0003800200 */
.L_x_36860:
        /* <DEDUP_REMOVED lines=18> */
.L_x_36867:
        /* <DEDUP_REMOVED lines=13> */
.L_x_36869:
[----:B------:R-:W-:Y:S05]  /*10750*/  BSYNC.RECONVERGENT B3 ;  /* 0x0000000000037941 */ /* 0x000fea0003800200 */
.L_x_36868:
        /* <DEDUP_REMOVED lines=43> */
.L_x_36866:
[----:B------:R-:W-:Y:S05]  /*10a10*/  BSYNC.RECONVERGENT B2 ;  /* 0x0000000000027941 */ /* 0x000fea0003800200 */
.L_x_36865:
[----:B------:R-:W-:Y:S01]  /*10a20*/  ISETP.NE.AND P3, PT, R108, 0x1, PT ;  /* 0x000000016c00780c */ /* 0x000fe20003f65270 */
[----:B------:R-:W-:Y:S01]  /*10a30*/  FMUL.FTZ R77, R58, R21 ;  /* 0x000000153a4d7220 */ /* 0x000fe20000410000 */
[----:B------:R-:W-:Y:S01]  /*10a40*/  I2FP.F32.U32 R10, R10 ;  /* 0x0000000a000a7245 */ /* 0x000fe20000201000 */
[----:B------:R-:W-:Y:S01]  /*10a50*/  BSSY.RECONVERGENT B2, `(.L_x_36870) ;  /* 0x0000048000027945 */ /* 0x000fe20003800200 */
[----:B------:R-:W-:Y:S01]  /*10a60*/  MOV R76, R20 ;  /* 0x00000014004c7202 */ /* 0x000fe20000000f00 */
[----:B------:R-:W-:Y:S02]  /*10a70*/  FMUL.FTZ R58, R77, R78 ;  /* 0x0000004e4d3a7220 */ /* 0x000fe40000410000 */
[----:B------:R-:W-:Y:S01]  /*10a80*/  FFMA.FTZ R57, R10, R79, 1.1641532182693481445e-10 ;  /* 0x2f0000000a397423 */ /* 0x000fe2000001004f */
[----:B------:R-:W-:-:S04]  /*10a90*/  IMAD.MOV.U32 R10, RZ, RZ, 0x2 ;  /* 0x00000002ff0a7424 */ /* 0x000fc800078e00ff */
        /* <DEDUP_REMOVED lines=10> */
.L_x_36872:
        /* <DEDUP_REMOVED lines=13> */
.L_x_36874:
[----:B------:R-:W-:Y:S05]  /*10c10*/  BSYNC.RECONVERGENT B3 ;  /* 0x0000000000037941 */ /* 0x000fea0003800200 */
.L_x_36873:
        /* <DEDUP_REMOVED lines=39> */
[----:B------:R-:W-:-:S04]  /*10e90*/  IMAD.WIDE.U32 R56, R10, -0x2daee0ad, RZ ;  /* 0xd2511f530a387825 */ /* 0x000fc800078e00ff */
[----:B------:R-:W-:Y:S01]  /*10ea0*/  IMAD.MOV.U32 R10, RZ, RZ, RZ ;  /* 0x000000ffff0a7224 */ /* 0x000fe200078e00ff */
[----:B------:R-:W-:Y:S02]  /*10eb0*/  LOP3.LUT R6, R6, UR31, R57, 0x96, !PT ;  /* 0x0000001f06067c12 */ /* 0x000fe4000f8e9639 */
[----:B------:R-:W-:-:S07]  /*10ec0*/  MOV R110, R56 ;  /* 0x00000038006e7202 */ /* 0x000fce0000000f00 */
.L_x_36871:
[----:B------:R-:W-:Y:S05]  /*10ed0*/  BSYNC.RECONVERGENT B2 ;  /* 0x0000000000027941 */ /* 0x000fea0003800200 */
.L_x_36870:
        /* <DEDUP_REMOVED lines=10> */
.L_x_36854:
        /* <DEDUP_REMOVED lines=14> */
.L_x_36832:
[----:B------:R-:W-:Y:S05]  /*11060*/  BSYNC.RECONVERGENT B1 ;  /* 0x0000000000017941 */ /* 0x000fea0003800200 */
.L_x_36831:
        /* <DEDUP_REMOVED lines=10> */
[----:B0-2---:R-:W0:Y:S02]  /*11110*/  LDC.64 R76, c[0x0][0x3a0] ;  /* 0x0000e800ff4c7b82 */ /* 0x005e240000000a00 */
        /* <DEDUP_REMOVED lines=18> */
.L_x_36880:
        /* <DEDUP_REMOVED lines=13> */
.L_x_36882:
[----:B------:R-:W-:Y:S05]  /*11310*/  BSYNC.RECONVERGENT B3 ;  /* 0x0000000000037941 */ /* 0x000fea0003800200 */
.L_x_36881:
        /* <DEDUP_REMOVED lines=42> */
.L_x_36879:
[----:B------:R-:W-:Y:S05]  /*115c0*/  BSYNC.RECONVERGENT B2 ;  /* 0x0000000000027941 */ /* 0x000fea0003800200 */
.L_x_36878:
[----:B------:R-:W0:Y:S01]  /*115d0*/  LDC R18, c[0x0][0x408] ;  /* 0x00010200ff127b82 */ /* 0x000e220000000800 */
[----:B------:R-:W-:Y:S01]  /*115e0*/  HFMA2 R113, -RZ, RZ, 0.1171875, 0 ;  /* 0x2f800000ff717431 */ /* 0x000fe200000001ff */
[----:B------:R-:W-:Y:S01]  /*115f0*/  I2FP.F32.U32 R10, R109 ;  /* 0x0000006d000a7245 */ /* 0x000fe20000201000 */
[----:B-----5:R-:W-:Y:S01]  /*11600*/  FMUL.FTZ R109, R60, R21 ;  /* 0x000000153c6d7220 */ /* 0x020fe20000410000 */
[----:B------:R-:W-:Y:S01]  /*11610*/  ISETP.NE.AND P1, PT, R108, 0x1, PT ;  /* 0x000000016c00780c */ /* 0x000fe20003f25270 */
[----:B------:R-:W-:Y:S03]  /*11620*/  BSSY.RECONVERGENT B2, `(.L_x_36883) ;  /* 0x000004c000027945 */ /* 0x000fe60003800200 */
[----:B------:R-:W1:Y:S01]  /*11630*/  LDC R107, c[0x0][0x404] ;  /* 0x00010100ff6b7b82 */ /* 0x000e620000000800 */
[----:B------:R-:W-:Y:S01]  /*11640*/  FFMA.FTZ R10, R10, R113, 1.1641532182693481445e-10 ;  /* 0x2f0000000a0a7423 */ /* 0x000fe20000010071 */
[----:B0-----:R-:W-:-:S04]  /*11650*/  FMUL.FTZ R109, R109, R18 ;  /* 0x000000126d6d7220 */ /* 0x001fc80000410000 */
[----:B-1----:R-:W-:Y:S02]  /*11660*/  FSETP.GTU.FTZ.AND P0, PT, R10, R107, PT ;  /* 0x0000006b0a00720b */ /* 0x002fe40003f1c000 */
        /* <DEDUP_REMOVED lines=14> */
.L_x_36885:
        /* <DEDUP_REMOVED lines=13> */
.L_x_36887:
[----:B------:R-:W-:Y:S05]  /*11820*/  BSYNC.RECONVERGENT B3 ;  /* 0x0000000000037941 */ /* 0x000fea0003800200 */
.L_x_36886:
        /* <DEDUP_REMOVED lines=43> */
.L_x_36884:
[----:B------:R-:W-:Y:S05]  /*11ae0*/  BSYNC.RECONVERGENT B2 ;  /* 0x0000000000027941 */ /* 0x000fea0003800200 */
.L_x_36883:
        /* <DEDUP_REMOVED lines=21> */
.L_x_36890:
        /* <DEDUP_REMOVED lines=13> */
.L_x_36892:
[----:B------:R-:W-:Y:S05]  /*11d10*/  BSYNC.RECONVERGENT B3 ;  /* 0x0000000000037941 */ /* 0x000fea0003800200 */
.L_x_36891:
        /* <DEDUP_REMOVED lines=43> */
.L_x_36889:
[----:B------:R-:W-:Y:S05]  /*11fd0*/  BSYNC.RECONVERGENT B2 ;  /* 0x0000000000027941 */ /* 0x000fea0003800200 */
.L_x_36888:
[----:B------:R-:W-:Y:S01]  /*11fe0*/  I2FP.F32.U32 R10, R10 ;  /* 0x0000000a000a7245 */ /* 0x000fe20000201000 */
[----:B------:R-:W-:Y:S01]  /*11ff0*/  FMUL.FTZ R77, R62, R21 ;  /* 0x000000153e4d7220 */ /* 0x000fe20000410000 */
[----:B------:R-:W-:Y:S01]  /*12000*/  ISETP.NE.AND P3, PT, R108, 0x1, PT ;  /* 0x000000016c00780c */ /* 0x000fe20003f65270 */
[----:B------:R-:W-:Y:S02]  /*12010*/  BSSY.RECONVERGENT B2, `(.L_x_36893) ;  /* 0x000004b000027945 */ /* 0x000fe40003800200 */
[----:B------:R-:W-:Y:S01]  /*12020*/  FFMA.FTZ R10, R10, R113, 1.1641532182693481445e-10 ;  /* 0x2f0000000a0a7423 */ /* 0x000fe20000010071 */
[----:B------:R-:W-:-:S04]  /*12030*/  FMUL.FTZ R77, R77, R18 ;  /* 0x000000124d4d7220 */ /* 0x000fc80000410000 */
        /* <DEDUP_REMOVED lines=15> */
.L_x_36895:
        /* <DEDUP_REMOVED lines=13> */
.L_x_36897:
[----:B------:R-:W-:Y:S05]  /*12200*/  BSYNC.RECONVERGENT B3 ;  /* 0x0000000000037941 */ /* 0x000fea0003800200 */
.L_x_36896:
        /* <DEDUP_REMOVED lines=43> */
.L_x_36894:
[----:B------:R-:W-:Y:S05]  /*124c0*/  BSYNC.RECONVERGENT B2 ;  /* 0x0000000000027941 */ /* 0x000fea0003800200 */
.L_x_36893:
        /* <DEDUP_REMOVED lines=9> */
.L_x_36877:
[----:B------:R-:W-:Y:S01]  /*12560*/  ISETP.NE.AND P0, PT, R10, 0x1, PT ;  /* 0x000000010a00780c */ /* 0x000fe20003f05270 */
[----:B------:R-:W-:Y:S01]  /*12570*/  BSSY.RECONVERGENT B2, `(.L_x_36899) ;  /* 0x0000047000027945 */ /* 0x000fe20003800200 */
[----:B------:R-:W-:Y:S02]  /*12580*/  HFMA2 R108, -RZ, RZ, 0, 1.1920928955078125e-07 ;  /* 0x00000002ff6c7431 */ /* 0x000fe400000001ff */
[----:B0-2---:R-:W-:Y:S01]  /*12590*/  IMAD.MOV.U32 R76, RZ, RZ, R20 ;  /* 0x000000ffff4c7224 */ /* 0x005fe200078e0014 */
        /* <DEDUP_REMOVED lines=12> */
.L_x_36901:
        /* <DEDUP_REMOVED lines=13> */
.L_x_36903:
[----:B------:R-:W-:Y:S05]  /*12730*/  BSYNC.RECONVERGENT B3 ;  /* 0x0000000000037941 */ /* 0x000fea0003800200 */
.L_x_36902:
        /* <DEDUP_REMOVED lines=38> */
[----:B------:R-:W-:Y:S02]  /*129a0*/  MOV R20, R76 ;  /* 0x0000004c00147202 */ /* 0x000fe40000000f00 */
[----:B------:R-:W-:Y:S01]  /*129b0*/  LOP3.LUT R7, R78, UR30, R77, 0x96, !PT ;  /* 0x0000001e4e077c12 */ /* 0x000fe2000f8e964d */
[----:B------:R-:W-:Y:S01]  /*129c0*/  IMAD.MOV.U32 R76, RZ, RZ, R18 ;  /* 0x000000ffff4c7224 */ /* 0x000fe200078e0012 */
[----:B------:R-:W-:-:S07]  /*129d0*/  LOP3.LUT R6, R6, UR31, R113, 0x96, !PT ;  /* 0x0000001f06067c12 */ /* 0x000fce000f8e9671 */
.L_x_36900:
[----:B------:R-:W-:Y:S05]  /*129e0*/  BSYNC.RECONVERGENT B2 ;  /* 0x0000000000027941 */ /* 0x000fea0003800200 */
.L_x_36899:
[----:B------:R-:W0:Y:S01]  /*129f0*/  LDC R18, c[0x0][0x408] ;  /* 0x00010200ff127b82 */ /* 0x000e220000000800 */
[----:B------:R-:W-:Y:S01]  /*12a00*/  ISETP.NE.AND P1, PT, R108, 0x1, PT ;  /* 0x000000016c00780c */ /* 0x000fe20003f25270 */
[----:B------:R-:W-:Y:S01]  /*12a10*/  IMAD.MOV.U32 R79, RZ, RZ, 0x2f800000 ;  /* 0x2f800000ff4f7424 */ /* 0x000fe200078e00ff */
[----:B------:R-:W-:Y:S01]  /*12a20*/  I2FP.F32.U32 R10, R76 ;  /* 0x0000004c000a7245 */ /* 0x000fe20000201000 */
[----:B-----5:R-:W-:Y:S01]  /*12a30*/  FMUL.FTZ R107, R60, R21 ;  /* 0x000000153c6b7220 */ /* 0x020fe20000410000 */
[----:B------:R-:W-:Y:S01]  /*12a40*/  BSSY.RECONVERGENT B2, `(.L_x_36904) ;  /* 0x0000049000027945 */ /* 0x000fe20003800200 */
[----:B------:R-:W-:Y:S02]  /*12a50*/  MOV R60, 0x2 ;  /* 0x00000002003c7802 */ /* 0x000fe40000000f00 */
[----:B------:R-:W1:Y:S01]  /*12a60*/  LDC R78, c[0x0][0x404] ;  /* 0x00010100ff4e7b82 */ /* 0x000e620000000800 */
[----:B------:R-:W-:Y:S01]  /*12a70*/  FFMA.FTZ R77, R10, R79, 1.1641532182693481445e-10 ;  /* 0x2f0000000a4d7423 */ /* 0x000fe2000001004f */
[----:B------:R-:W-:-:S02]  /*12a80*/  IMAD.MOV.U32 R10, RZ, RZ, R20 ;  /* 0x000000ffff0a7224 */ /* 0x000fc400078e0014 */
[----:B0-----:R-:W-:Y:S02]  /*12a90*/  FMUL.FTZ R107, R107, R18 ;  /* 0x000000126b6b7220 */ /* 0x001fe40000410000 */
[----:B-1----:R-:W-:Y:S01]  /*12aa0*/  FSETP.LE.FTZ.AND P0, PT, R77, R78, PT ;  /* 0x0000004e4d00720b */ /* 0x002fe20003f13000 */
        /* <DEDUP_REMOVED lines=9> */
.L_x_36906:
        /* <DEDUP_REMOVED lines=13> */
.L_x_36908:
[----:B------:R-:W-:Y:S05]  /*12c10*/  BSYNC.RECONVERGENT B3 ;  /* 0x0000000000037941 */ /* 0x000fea0003800200 */
.L_x_36907:
        /* <DEDUP_REMOVED lines=43> */
.L_x_36905:
[----:B------:R-:W-:Y:S05]  /*12ed0*/  BSYNC.RECONVERGENT B2 ;  /* 0x0000000000027941 */ /* 0x000fea0003800200 */
.L_x_36904:
        /* <DEDUP_REMOVED lines=18> */
.L_x_36911:
        /* <DEDUP_REMOVED lines=13> */
.L_x_36913:
[----:B------:R-:W-:Y:S05]  /*130d0*/  BSYNC.RECONVERGENT B3 ;  /* 0x0000000000037941 */ /* 0x000fea0003800200 */
.L_x_36912:
        /* <DEDUP_REMOVED lines=43> */
.L_x_36910:
[----:B------:R-:W-:Y:S05]  /*13390*/  BSYNC.RECONVERGENT B2 ;  /* 0x0000000000027941 */ /* 0x000fea0003800200 */
.L_x_36909:
        /* <DEDUP_REMOVED lines=18> */
.L_x_36916:
        /* <DEDUP_REMOVED lines=13> */
.L_x_36918:
[----:B------:R-:W-:Y:S05]  /*13590*/  BSYNC.RECONVERGENT B3 ;  /* 0x0000000000037941 */ /* 0x000fea0003800200 */
.L_x_36917:
        /* <DEDUP_REMOVED lines=43> */
.L_x_36915:
[----:B------:R-:W-:Y:S05]  /*13850*/  BSYNC.RECONVERGENT B2 ;  /* 0x0000000000027941 */ /* 0x000fea0003800200 */
.L_x_36914:
        /* <DEDUP_REMOVED lines=10> */
.L_x_36898:
[----:B------:R-:W0:Y:S01]  /*13900*/  LDC.64 R78, c[0x0][0x3a8] ;  /* 0x0000ea00ff4e7b82 */ /* 0x000e220000000a00 */
[----:B------:R-:W-:Y:S02]  /*13910*/  SEL R18, RZ, 0x1000000, !P3 ;  /* 0x01000000ff127807 */ /* 0x000fe40005800000 */
[----:B------:R-:W-:Y:S02]  /*13920*/  SEL R107, RZ, 0x10000, !P2 ;  /* 0x00010000ff6b7807 */ /* 0x000fe40005000000 */
[----:B------:R-:W-:Y:S02]  /*13930*/  SEL R108, RZ, 0x100, !P1 ;  /* 0x00000100ff6c7807 */ /* 0x000fe40004800000 */
[----:B------:R-:W-:Y:S01]  /*13940*/  SEL R109, RZ, 0x1, !P0 ;  /* 0x00000001ff6d7807 */ /* 0x000fe20004000000 */
[----:B------:R-:W1:Y:S01]  /*13950*/  LDC.64 R76, c[0x0][0x3b0] ;  /* 0x0000ec00ff4c7b82 */ /* 0x000e620000000a00 */
[----:B------:R-:W-:-:S05]  /*13960*/  IADD3 R18, PT, PT, R108, R18, R107 ;  /* 0x000000126c127210 */ /* 0x000fca0007ffe06b */
[----:B------:R-:W-:Y:S01]  /*13970*/  IMAD.IADD R109, R18, 0x1, R109 ;  /* 0x00000001126d7824 */ /* 0x000fe200078e026d */
[----:B------:R-:W-:Y:S01]  /*13980*/  MOV R18, R112 ;  /* 0x0000007000127202 */ /* 0x000fe20000000f00 */
[----:B0-----:R-:W-:-:S05]  /*13990*/  IMAD.WIDE.U32 R78, R95, 0x10, R78 ;  /* 0x000000105f4e7825 */ /* 0x001fca00078e004e */
[----:B------:R3:W-:Y:S01]  /*139a0*/  STG.E.128 desc[UR8][R78.64], R60 ;  /* 0x0000003c4e007986 */ /* 0x0007e2000c101d08 */
[----:B-1----:R-:W-:-:S04]  /*139b0*/  IMAD.WIDE.U32 R76, R95, 0x4, R76 ;  /* 0x000000045f4c7825 */ /* 0x002fc800078e004c */
[----:B------:R-:W-:Y:S01]  /*139c0*/  VIADD R95, R95, 0x20 ;  /* 0x000000205f5f7836 */ /* 0x000fe20000000000 */
[----:B------:R3:W-:Y:S06]  /*139d0*/  STG.E desc[UR8][R76.64], R109 ;  /* 0x0000006d4c007986 */ /* 0x0007ec000c101908 */
.L_x_36876:
[----:B------:R-:W-:Y:S05]  /*139e0*/  BSYNC.RECONVERGENT B1 ;  /* 0x0000000000017941 */ /* 0x000fea0003800200 */
.L_x_36875:
        /* <DEDUP_REMOVED lines=10> */
[----:B---3--:R-:W0:Y:S02]  /*13a90*/  LDC.64 R76, c[0x0][0x3a0] ;  /* 0x0000e800ff4c7b82 */ /* 0x008e240000000a00 */
        /* <DEDUP_REMOVED lines=18> */
.L_x_36924:
        /* <DEDUP_REMOVED lines=13> */
.L_x_36926:
[----:B------:R-:W-:Y:S05]  /*13c90*/  BSYNC.RECONVERGENT B3 ;  /* 0x0000000000037941 */ /* 0x000fea0003800200 */
.L_x_36925:
        /* <DEDUP_REMOVED lines=42> */
.L_x_36923:
[----:B------:R-:W-:Y:S05]  /*13f40*/  BSYNC.RECONVERGENT B2 ;  /* 0x0000000000027941 */ /* 0x000fea0003800200 */
.L_x_36922:
[----:B------:R-:W0:Y:S01]  /*13f50*/  LDC R18, c[0x0][0x408] ;  /* 0x00010200ff127b82 */ /* 0x000e220000000800 */
[----:B------:R-:W-:Y:S01]  /*13f60*/  I2FP.F32.U32 R109, R109 ;  /* 0x0000006d006d7245 */ /* 0x000fe20000201000 */
[----:B------:R-:W-:Y:S02]  /*13f70*/  IMAD.MOV.U32 R114, RZ, RZ, 0x2f800000 ;  /* 0x2f800000ff727424 */ /* 0x000fe400078e00ff */
[----:B-----5:R-:W-:Y:S01]  /*13f80*/  FMUL.FTZ R111, R64, R21 ;  /* 0x00000015406f7220 */ /* 0x020fe20000410000 */
[----:B------:R-:W-:Y:S01]  /*13f90*/  ISETP.NE.AND P1, PT, R108, 0x1, PT ;  /* 0x000000016c00780c */ /* 0x000fe20003f25270 */
[----:B------:R-:W-:Y:S01]  /*13fa0*/  BSSY.RECONVERGENT B2, `(.L_x_36927) ;  /* 0x000004c000027945 */ /* 0x000fe20003800200 */
[----:B------:R-:W-:Y:S01]  /*13fb0*/  FFMA.FTZ R10, R109, R114, 1.1641532182693481445e-10 ;  /* 0x2f0000006d0a7423 */ /* 0x000fe20000010072 */
[----:B------:R-:W1:Y:S01]  /*13fc0*/  LDC R113, c[0x0][0x404] ;  /* 0x00010100ff717b82 */ /* 0x000e620000000800 */
[----:B0-----:R-:W-:-:S03]  /*13fd0*/  FMUL.FTZ R111, R111, R18 ;  /* 0x000000126f6f7220 */ /* 0x001fc60000410000 */
[----:B-1----:R-:W-:Y:S01]  /*13fe0*/  FSETP.GTU.FTZ.AND P0, PT, R10, R113, PT ;  /* 0x000000710a00720b */ /* 0x002fe20003f1c000 */
        /* <DEDUP_REMOVED lines=14> */
.L_x_36929:
        /* <DEDUP_REMOVED lines=13> */
.L_x_36931:
[----:B------:R-:W-:Y:S05]  /*141a0*/  BSYNC.RECONVERGENT B3 ;  /* 0x0000000000037941 */ /* 0x000fea0003800200 */
.L_x_36930:
        /* <DEDUP_REMOVED lines=43> */
.L_x_36928:
[----:B------:R-:W-:Y:S05]  /*14460*/  BSYNC.RECONVERGENT B2 ;  /* 0x0000000000027941 */ /* 0x000fea0003800200 */
.L_x_36927:
        /* <DEDUP_REMOVED lines=21> */
.L_x_36934:
        /* <DEDUP_REMOVED lines=13> */
.L_x_36936:
[----:B------:R-:W-:Y:S05]  /*14690*/  BSYNC.RECONVERGENT B3 ;  /* 0x0000000000037941 */ /* 0x000fea0003800200 */
.L_x_36935:
        /* <DEDUP_REMOVED lines=43> */
.L_x_36933:
[----:B------:R-:W-:Y:S05]  /*14950*/  BSYNC.RECONVERGENT B2 ;  /* 0x0000000000027941 */ /* 0x000fea0003800200 */
.L_x_36932:
[----:B------:R-:W-:Y:S01]  /*14960*/  I2FP.F32.U32 R77, R10 ;  /* 0x0000000a004d7245 */ /* 0x000fe20000201000 */
[----:B------:R-:W-:Y:S01]  /*14970*/  FMUL.FTZ R109, R66, R21 ;  /* 0x00000015426d7220 */ /* 0x000fe20000410000 */
[----:B------:R-:W-:Y:S01]  /*14980*/  ISETP.NE.AND P3, PT, R108, 0x1, PT ;  /* 0x000000016c00780c */ /* 0x000fe20003f65270 */
[----:B------:R-:W-:Y:S02]  /*14990*/  BSSY.RECONVERGENT B2, `(.L_x_36937) ;  /* 0x000004b000027945 */ /* 0x000fe40003800200 */
[----:B------:R-:W-:Y:S01]  /*149a0*/  FFMA.FTZ R10, R77, R114, 1.1641532182693481445e-10 ;  /* 0x2f0000004d0a7423 */ /* 0x000fe20000010072 */
[----:B------:R-:W-:Y:S01]  /*149b0*/  FMUL.FTZ R109, R109, R18 ;  /* 0x000000126d6d7220 */ /* 0x000fe20000410000 */
[----:B------:R-:W-:-:S03]  /*149c0*/  IMAD.MOV.U32 R77, RZ, RZ, R20 ;  /* 0x000000ffff4d7224 */ /* 0x000fc600078e0014 */
        /* <DEDUP_REMOVED lines=14> */
.L_x_36939:
        /* <DEDUP_REMOVED lines=13> */
.L_x_36941:
[----:B------:R-:W-:Y:S05]  /*14b80*/  BSYNC.RECONVERGENT B3 ;  /* 0x0000000000037941 */ /* 0x000fea0003800200 */
.L_x_36940:
        /* <DEDUP_REMOVED lines=43> */
.L_x_36938:
[----:B------:R-:W-:Y:S05]  /*14e40*/  BSYNC.RECONVERGENT B2 ;  /* 0x0000000000027941 */ /* 0x000fea0003800200 */
.L_x_36937:
        /* <DEDUP_REMOVED lines=9> */
.L_x_36921:
[----:B------:R-:W-:Y:S01]  /*14ee0*/  ISETP.NE.AND P0, PT, R10, 0x1, PT ;  /* 0x000000010a00780c */ /* 0x000fe20003f05270 */
[----:B------:R-:W-:Y:S01]  /*14ef0*/  BSSY.RECONVERGENT B2, `(.L_x_36943) ;  /* 0x0000047000027945 */ /* 0x000fe20003800200 */
[----:B------:R-:W-:Y:S01]  /*14f00*/  IMAD.MOV.U32 R110, RZ, RZ, 0x2 ;  /* 0x00000002ff6e7424 */ /* 0x000fe200078e00ff */
[----:B---3--:R-:W-:Y:S01]  /*14f10*/  MOV R76, R20 ;  /* 0x00000014004c7202 */ /* 0x008fe20000000f00 */
        /* <DEDUP_REMOVED lines=12> */
.L_x_36945:
        /* <DEDUP_REMOVED lines=13> */
.L_x_36947:
[----:B------:R-:W-:Y:S05]  /*150b0*/  BSYNC.RECONVERGENT B3 ;  /* 0x0000000000037941 */ /* 0x000fea0003800200 */
.L_x_36946:
        /* <DEDUP_REMOVED lines=42> */
.L_x_36944:
[----:B------:R-:W-:Y:S05]  /*15360*/  BSYNC.RECONVERGENT B2 ;  /* 0x0000000000027941 */ /* 0x000fea0003800200 */
.L_x_36943:
        /* <DEDUP_REMOVED lines=9> */
[----:B------:R-:W-:Y:S01]  /*15400*/  MOV R10, R20 ;  /* 0x00000014000a7202 */ /* 0x000fe20000000f00 */
[----:B0-----:R-:W-:-:S03]  /*15410*/  FMUL.FTZ R108, R109, R18 ;  /* 0x000000126d6c7220 */ /* 0x001fc60000410000 */
[----:B-1----:R-:W-:Y:S01]  /*15420*/  FSETP.LE.FTZ.AND P0, PT, R77, R78, PT ;  /* 0x0000004e4d00720b */ /* 0x002fe20003f13000 */
        /* <DEDUP_REMOVED lines=9> */
.L_x_36950:
        /* <DEDUP_REMOVED lines=13> */
.L_x_36952:
[----:B------:R-:W-:Y:S05]  /*15590*/  BSYNC.RECONVERGENT B3 ;  /* 0x0000000000037941 */ /* 0x000fea0003800200 */
.L_x_36951:
        /* <DEDUP_REMOVED lines=43> */
.L_x_36949:
[----:B------:R-:W-:Y:S05]  /*15850*/  BSYNC.RECONVERGENT B2 ;  /* 0x0000000000027941 */ /* 0x000fea0003800200 */
.L_x_36948:
        /* <DEDUP_REMOVED lines=18> */
.L_x_36955:
        /* <DEDUP_REMOVED lines=13> */
.L_x_36957:
[----:B------:R-:W-:Y:S05]  /*15a50*/  BSYNC.RECONVERGENT B3 ;  /* 0x0000000000037941 */ /* 0x000fea0003800200 */
.L_x_36956:
        /* <DEDUP_REMOVED lines=43> */
.L_x_36954:
[----:B------:R-:W-:Y:S05]  /*15d10*/  BSYNC.RECONVERGENT B2 ;  /* 0x0000000000027941 */ /* 0x000fea0003800200 */
.L_x_36953:
        /* <DEDUP_REMOVED lines=18> */
.L_x_36960:
        /* <DEDUP_REMOVED lines=13> */
.L_x_36962:
[----:B------:R-:W-:Y:S05]  /*15f10*/  BSYNC.RECONVERGENT B3 ;  /* 0x0000000000037941 */ /* 0x000fea0003800200 */
.L_x_36961:
        /* <DEDUP_REMOVED lines=43> */
.L_x_36959:
[----:B------:R-:W-:Y:S05]  /*161d0*/  BSYNC.RECONVERGENT B2 ;  /* 0x0000000000027941 */ /* 0x000fea0003800200 */
.L_x_36958:
        /* <DEDUP_REMOVED lines=10> */
.L_x_36942:
[----:B------:R-:W0:Y:S01]  /*16280*/  LDC.64 R78, c[0x0][0x3a8] ;  /* 0x0000ea00ff4e7b82 */ /* 0x000e220000000a00 */
[----:B------:R-:W-:Y:S02]  /*16290*/  SEL R18, RZ, 0x1000000, !P3 ;  /* 0x01000000ff127807 */ /* 0x000fe40005800000 */
[----:B------:R-:W-:Y:S02]  /*162a0*/  SEL R109, RZ, 0x10000, !P2 ;  /* 0x00010000ff6d7807 */ /* 0x000fe40005000000 */
[----:B------:R-:W-:Y:S02]  /*162b0*/  SEL R108, RZ, 0x100, !P1 ;  /* 0x00000100ff6c7807 */ /* 0x000fe40004800000 */
[----:B------:R-:W-:Y:S01]  /*162c0*/  SEL R111, RZ, 0x1, !P0 ;  /* 0x00000001ff6f7807 */ /* 0x000fe20004000000 */
[----:B------:R-:W1:Y:S01]  /*162d0*/  LDC.64 R76, c[0x0][0x3b0] ;  /* 0x0000ec00ff4c7b82 */ /* 0x000e620000000a00 */
[----:B------:R-:W-:-:S04]  /*162e0*/  IADD3 R18, PT, PT, R108, R18, R109 ;  /* 0x000000126c127210 */ /* 0x000fc80007ffe06d */
[----:B------:R-:W-:Y:S01]  /*162f0*/  IADD3 R111, PT, PT, R18, R111, RZ ;  /* 0x0000006f126f7210 */ /* 0x000fe20007ffe0ff */
[----:B------:R-:W-:Y:S02]  /*16300*/  IMAD.MOV.U32 R18, RZ, RZ, R112 ;  /* 0x000000ffff127224 */ /* 0x000fe400078e0070 */
[----:B0-----:R-:W-:-:S05]  /*16310*/  IMAD.WIDE.U32 R78, R95, 0x10, R78 ;  /* 0x000000105f4e7825 */ /* 0x001fca00078e004e */
[----:B------:R0:W-:Y:S01]  /*16320*/  STG.E.128 desc[UR8][R78.64], R64 ;  /* 0x000000404e007986 */ /* 0x0001e2000c101d08 */
[C---:B-1----:R-:W-:Y:S01]  /*16330*/  IMAD.WIDE.U32 R76, R95.reuse, 0x4, R76 ;  /* 0x000000045f4c7825 */ /* 0x042fe200078e004c */
[----:B------:R-:W-:-:S04]  /*16340*/  IADD3 R95, PT, PT, R95, 0x20, RZ ;  /* 0x000000205f5f7810 */ /* 0x000fc80007ffe0ff */
[----:B------:R0:W-:Y:S03]  /*16350*/  STG.E desc[UR8][R76.64], R111 ;  /* 0x0000006f4c007986 */ /* 0x0001e6000c101908 */
.L_x_36920:
[----:B------:R-:W-:Y:S05]  /*16360*/  BSYNC.RECONVERGENT B1 ;  /* 0x0000000000017941 */ /* 0x000fea0003800200 */
.L_x_36919:
        /* <DEDUP_REMOVED lines=10> */
[----:B0--3--:R-:W0:Y:S02]  /*16410*/  LDC.64 R76, c[0x0][0x3a0] ;  /* 0x0000e800ff4c7b82 */ /* 0x009e240000000a00 */
        /* <DEDUP_REMOVED lines=18> */
.L_x_36968:
        /* <DEDUP_REMOVED lines=13> */
.L_x_36970:
[----:B------:R-:W-:Y:S05]  /*16610*/  BSYNC.RECONVERGENT B3 ;  /* 0x0000000000037941 */ /* 0x000fea0003800200 */
.L_x_36969:
        /* <DEDUP_REMOVED lines=42> */
.L_x_36967:
[----:B------:R-:W-:Y:S05]  /*168c0*/  BSYNC.RECONVERGENT B2 ;  /* 0x0000000000027941 */ /* 0x000fea0003800200 */
.L_x_36966:
        /* <DEDUP_REMOVED lines=24> */
.L_x_36973:
        /* <DEDUP_REMOVED lines=13> */
.L_x_36975:
[----:B------:R-:W-:Y:S05]  /*16b20*/  BSYNC.RECONVERGENT B3 ;  /* 0x0000000000037941 */ /* 0x000fea0003800200 */
.L_x_36974:
        /* <DEDUP_REMOVED lines=43> */
.L_x_36972:
[----:B------:R-:W-:Y:S05]  /*16de0*/  BSYNC.RECONVERGENT B2 ;  /* 0x0000000000027941 */ /* 0x000fea0003800200 */
.L_x_36971:
        /* <DEDUP_REMOVED lines=21> */
.L_x_36978:
        /* <DEDUP_REMOVED lines=13> */
.L_x_36980:
[----:B------:R-:W-:Y:S05]  /*17010*/  BSYNC.RECONVERGENT B3 ;  /* 0x0000000000037941 */ /* 0x000fea0003800200 */
.L_x_36979:
        /* <DEDUP_REMOVED lines=43> */
.L_x_36977:
[----:B------:R-:W-:Y:S05]  /*172d0*/  BSYNC.RECONVERGENT B2 ;  /* 0x0000000000027941 */ /* 0x000fea0003800200 */
.L_x_36976:
        /* <DEDUP_REMOVED lines=21> */
.L_x_36983:
        /* <DEDUP_REMOVED lines=13> */
.L_x_36985:
[----:B------:R-:W-:Y:S05]  /*17500*/  BSYNC.RECONVERGENT B3 ;  /* 0x0000000000037941 */ /* 0x000fea0003800200 */
.L_x_36984:
        /* <DEDUP_REMOVED lines=43> */
.L_x_36982:
[----:B------:R-:W-:Y:S05]  /*177c0*/  BSYNC.RECONVERGENT B2 ;  /* 0x0000000000027941 */ /* 0x000fea0003800200 */
.L_x_36981:
        /* <DEDUP_REMOVED lines=9> */
.L_x_36965:
[----:B------:R-:W-:Y:S01]  /*17860*/  ISETP.NE.AND P0, PT, R10, 0x1, PT ;  /* 0x000000010a00780c */ /* 0x000fe20003f05270 */
[----:B------:R-:W-:Y:S01]  /*17870*/  BSSY.RECONVERGENT B2, `(.L_x_36987) ;  /* 0x0000047000027945 */ /* 0x000fe20003800200 */
[----:B------:R-:W-:Y:S02]  /*17880*/  HFMA2 R110, -RZ, RZ, 0, 1.1920928955078125e-07 ;  /* 0x00000002ff6e7431 */ /* 0x000fe400000001ff */
[----:B0--3--:R-:W-:Y:S01]  /*17890*/  IMAD.MOV.U32 R76, RZ, RZ, R20 ;  /* 0x000000ffff4c7224 */ /* 0x009fe200078e0014 */
        /* <DEDUP_REMOVED lines=12> */
.L_x_36989:
        /* <DEDUP_REMOVED lines=13> */
.L_x_36991:
[----:B------:R-:W-:Y:S05]  /*17a30*/  BSYNC.RECONVERGENT B3 ;  /* 0x0000000000037941 */ /* 0x000fea0003800200 */
.L_x_36990:
        /* <DEDUP_REMOVED lines=42> */
.L_x_36988:
[----:B------:R-:W-:Y:S05]  /*17ce0*/  BSYNC.RECONVERGENT B2 ;  /* 0x0000000000027941 */ /* 0x000fea0003800200 */
.L_x_36987:
        /* <DEDUP_REMOVED lines=21> */
.L_x_36994:
        /* <DEDUP_REMOVED lines=13> */
.L_x_36996:
[----:B------:R-:W-:Y:S05]  /*17f10*/  BSYNC.RECONVERGENT B3 ;  /* 0x0000000000037941 */ /* 0x000fea0003800200 */
.L_x_36995:
        /* <DEDUP_REMOVED lines=43> */
.L_x_36993:
[----:B------:R-:W-:Y:S05]  /*181d0*/  BSYNC.RECONVERGENT B2 ;  /* 0x0000000000027941 */ /* 0x000fea0003800200 */
.L_x_36992:
        /* <DEDUP_REMOVED lines=18> */
.L_x_36999:
        /* <DEDUP_REMOVED lines=13> */
.L_x_37001:
[----:B------:R-:W-:Y:S05]  /*183d0*/  BSYNC.RECONVERGENT B3 ;  /* 0x0000000000037941 */ /* 0x000fea0003800200 */
.L_x_37000:
        /* <DEDUP_REMOVED lines=43> */
.L_x_36998:
[----:B------:R-:W-:Y:S05]  /*18690*/  BSYNC.RECONVERGENT B2 ;  /* 0x0000000000027941 */ /* 0x000fea0003800200 */
.L_x_36997:
        /* <DEDUP_REMOVED lines=18> */
.L_x_37004:
        /* <DEDUP_REMOVED lines=13> */
.L_x_37006:
[----:B------:R-:W-:Y:S05]  /*18890*/  BSYNC.RECONVERGENT B3 ;  /* 0x0000000000037941 */ /* 0x000fea0003800200 */
.L_x_37005:
        /* <DEDUP_REMOVED lines=43> */
.L_x_37003:
[----:B------:R-:W-:Y:S05]  /*18b50*/  BSYNC.RECONVERGENT B2 ;  /* 0x0000000000027941 */ /* 0x000fea0003800200 */
.L_x_37002:
        /* <DEDUP_REMOVED lines=10> */
.L_x_36986:
        /* <DEDUP_REMOVED lines=14> */
.L_x_36964:
[----:B------:R-:W-:Y:S05]  /*18ce0*/  BSYNC.RECONVERGENT B1 ;  /* 0x0000000000017941 */ /* 0x000fea0003800200 */
.L_x_36963:
[----:B------:R-:W-:Y:S01]  /*18cf0*/  ISETP.GE.U32.AND P0, PT, R2, 0x140, PT ;  /* 0x000001400200780c */ /* 0x000fe20003f06070 */
[----:B------:R-:W-:Y:S03]  /*18d00*/  BSSY.RECONVERGENT B1, `(.L_x_37007) ;  /* 0x0000295000017945 */ /* 0x000fe60003800200 */
[----:B---3--:R-:W-:-:S09]  /*18d10*/  P2R R109, PR, RZ, 0x1 ;  /* 0x00000001ff6d7803 */ /* 0x008fd20000000000 */
        /* <DEDUP_REMOVED lines=26> */
.L_x_37012:
        /* <DEDUP_REMOVED lines=13> */
.L_x_37014:
[----:B------:R-:W-:Y:S05]  /*18f90*/  BSYNC.RECONVERGENT B3 ;  /* 0x0000000000037941 */ /* 0x000fea0003800200 */
.L_x_37013:
        /* <DEDUP_REMOVED lines=39> */
[----:B------:R-:W-:Y:S02]  /*19210*/  HFMA2 R110, -RZ, RZ, 0, 0 ;  /* 0x00000000ff6e7431 */ /* 0x000fe400000001ff */
[----:B------:R-:W-:Y:S01]  /*19220*/  IMAD.MOV.U32 R111, RZ, RZ, R18 ;  /* 0x000000ffff6f7224 */ /* 0x000fe200078e0012 */
[----:B------:R-:W-:-:S07]  /*19230*/  LOP3.LUT R6, R6, UR31, R113, 0x96, !PT ;  /* 0x0000001f06067c12 */ /* 0x000fce000f8e9671 */
.L_x_37011:
[----:B------:R-:W-:Y:S05]  /*19240*/  BSYNC.RECONVERGENT B2 ;  /* 0x0000000000027941 */ /* 0x000fea0003800200 */
.L_x_37010:
        /* <DEDUP_REMOVED lines=24> */
.L_x_37017:
        /* <DEDUP_REMOVED lines=13> */
.L_x_37019:
[----:B------:R-:W-:Y:S05]  /*194a0*/  BSYNC.RECONVERGENT B3 ;  /* 0x0000000000037941 */ /* 0x000fea0003800200 */
.L_x_37018:
        /* <DEDUP_REMOVED lines=43> */
.L_x_37016:
[----:B------:R-:W-:Y:S05]  /*19760*/  BSYNC.RECONVERGENT B2 ;  /* 0x0000000000027941 */ /* 0x000fea0003800200 */
.L_x_37015:
        /* <DEDUP_REMOVED lines=21> */
.L_x_37022:
        /* <DEDUP_REMOVED lines=13> */
.L_x_37024:
[----:B------:R-:W-:Y:S05]  /*19990*/  BSYNC.RECONVERGENT B3 ;  /* 0x0000000000037941 */ /* 0x000fea0003800200 */
.L_x_37023:
        /* <DEDUP_REMOVED lines=43> */
.L_x_37021:
[----:B------:R-:W-:Y:S05]  /*19c50*/  BSYNC.RECONVERGENT B2 ;  /* 0x0000000000027941 */ /* 0x000fea0003800200 */
.L_x_37020:
        /* <DEDUP_REMOVED lines=21> */
.L_x_37027:
        /* <DEDUP_REMOVED lines=13> */
.L_x_37029:
[----:B------:R-:W-:Y:S05]  /*19e80*/  BSYNC.RECONVERGENT B3 ;  /* 0x0000000000037941 */ /* 0x000fea0003800200 */
.L_x_37028:
        /* <DEDUP_REMOVED lines=43> */
.L_x_37026:
[----:B------:R-:W-:Y:S05]  /*1a140*/  BSYNC.RECONVERGENT B2 ;  /* 0x0000000000027941 */ /* 0x000fea0003800200 */
.L_x_37025:
        /* <DEDUP_REMOVED lines=9> */
.L_x_37009:
[----:B------:R-:W-:Y:S01]  /*1a1e0*/  ISETP.NE.AND P0, PT, R10, 0x1, PT ;  /* 0x000000010a00780c */ /* 0x000fe20003f05270 */
[----:B------:R-:W-:Y:S01]  /*1a1f0*/  BSSY.RECONVERGENT B2, `(.L_x_37031) ;  /* 0x0000047000027945 */ /* 0x000fe20003800200 */
[----:B------:R-:W-:Y:S01]  /*1a200*/  IMAD.MOV.U32 R113, RZ, RZ, 0x2 ;  /* 0x00000002ff717424 */ /* 0x000fe200078e00ff */
[----:B0-2---:R-:W-:Y:S01]  /*1a210*/  MOV R76, R20 ;  /* 0x00000014004c7202 */ /* 0x005fe20000000f00 */
        /* <DEDUP_REMOVED lines=12> */
.L_x_37033:
        /* <DEDUP_REMOVED lines=13> */
.L_x_37035:
[----:B------:R-:W-:Y:S05]  /*1a3b0*/  BSYNC.RECONVERGENT B3 ;  /* 0x0000000000037941 */ /* 0x000fea0003800200 */
.L_x_37034:
        /* <DEDUP_REMOVED lines=42> */
.L_x_37032:
[----:B------:R-:W-:Y:S05]  /*1a660*/  BSYNC.RECONVERGENT B2 ;  /* 0x0000000000027941 */ /* 0x000fea0003800200 */
.L_x_37031:
        /* <DEDUP_REMOVED lines=21> */
.L_x_37038:
        /* <DEDUP_REMOVED lines=13> */
.L_x_37040:
[----:B------:R-:W-:Y:S05]  /*1a890*/  BSYNC.RECONVERGENT B3 ;  /* 0x0000000000037941 */ /* 0x000fea0003800200 */
.L_x_37039:
        /* <DEDUP_REMOVED lines=43> */
.L_x_37037:
[----:B------:R-:W-:Y:S05]  /*1ab50*/  BSYNC.RECONVERGENT B2 ;  /* 0x0000000000027941 */ /* 0x000fea0003800200 */
.L_x_37036:
        /* <DEDUP_REMOVED lines=18> */
.L_x_37043:
        /* <DEDUP_REMOVED lines=13> */
.L_x_37045:
[----:B------:R-:W-:Y:S05]  /*1ad50*/  BSYNC.RECONVERGENT B3 ;  /* 0x0000000000037941 */ /* 0x000fea0003800200 */
.L_x_37044:
        /* <DEDUP_REMOVED lines=43> */
.L_x_37042:
[----:B------:R-:W-:Y:S05]  /*1b010*/  BSYNC.RECONVERGENT B2 ;  /* 0x0000000000027941 */ /* 0x000fea0003800200 */
.L_x_37041:
        /* <DEDUP_REMOVED lines=18> */
.L_x_37048:
        /* <DEDUP_REMOVED lines=13> */
.L_x_37050:
[----:B------:R-:W-:Y:S05]  /*1b210*/  BSYNC.RECONVERGENT B3 ;  /* 0x0000000000037941 */ /* 0x000fea0003800200 */
.L_x_37049:
        /* <DEDUP_REMOVED lines=43> */
.L_x_37047:
[----:B------:R-:W-:Y:S05]  /*1b4d0*/  BSYNC.RECONVERGENT B2 ;  /* 0x0000000000027941 */ /* 0x000fea0003800200 */
.L_x_37046:
        /* <DEDUP_REMOVED lines=10> */
.L_x_37030:
        /* <DEDUP_REMOVED lines=11> */
[----:B-1----:R-:W-:-:S05]  /*1b630*/  IMAD.WIDE.U32 R76, R95, 0x4, R76 ;  /* 0x000000045f4c7825 */ /* 0x002fca00078e004c */
[----:B------:R3:W-:Y:S02]  /*1b640*/  STG.E desc[UR8][R76.64], R111 ;  /* 0x0000006f4c007986 */ /* 0x0007e4000c101908 */
.L_x_37008:
[----:B------:R-:W-:Y:S05]  /*1b650*/  BSYNC.RECONVERGENT B1 ;  /* 0x0000000000017941 */ /* 0x000fea0003800200 */
.L_x_37007:
[----:B0-23--:R-:W-:Y:S01]  /*1b660*/  FADD.FTZ R76, RZ, R80 ;  /* 0x00000050ff4c7221 */ /* 0x00dfe20000010000 */
[C---:B------:R-:W-:Y:S01]  /*1b670*/  ISETP.GT.U32.AND P4, PT, R2.reuse, 0x3f, PT ;  /* 0x0000003f0200780c */ /* 0x040fe20003f84070 */
[----:B------:R-:W-:Y:S01]  /*1b680*/  UMOV UR4, 0xffffffff ;  /* 0xffffffff00047882 */ /* 0x000fe20000000000 */
[C---:B------:R-:W-:Y:S01]  /*1b690*/  ISETP.GT.U32.AND P3, PT, R2.reuse, 0x5f, PT ;  /* 0x0000005f0200780c */ /* 0x040fe20003f64070 */
[----:B-----5:R-:W-:Y:S01]  /*1b6a0*/  FADD.FTZ R21, R81, R76 ;  /* 0x0000004c51157221 */ /* 0x020fe20000010000 */
        /* <DEDUP_REMOVED lines=50> */
[----:B------:R-:W-:-:S04]  /*1b9d0*/  LOP3.LUT P6, RZ, R88, 0x1f, RZ, 0xc0, !PT ;  /* 0x0000001f58ff7812 */ /* 0x000fc800078cc0ff */
[----:B------:R-:W-:Y:S01]  /*1b9e0*/  P2R R76, PR, RZ, 0x40 ;  /* 0x00000040ff4c7803 */ /* 0x000fe20000000000 */
[----:B------:R-:W-:Y:S08]  /*1b9f0*/  BRA.DIV UR4, `(.L_x_37051) ;  /* 0x0000001a04687947 */ /* 0x000ff0000b800000 */
        /* <DEDUP_REMOVED lines=106> */
.L_x_37084:
[----:B------:R-:W-:Y:S01]  /*1c0a0*/  LOP3.LUT P1, RZ, R88, 0x1f, RZ, 0xc0, !PT ;  /* 0x0000001f58ff7812 */ /* 0x000fe2000782c0ff */
[----:B01----:R-:W-:Y:S01]  /*1c0b0*/  FADD.FTZ R79, R79, R112 ;  /* 0x000000704f4f7221 */ /* 0x003fe20000010000 */
[----:B------:R-:W-:Y:S01]  /*1c0c0*/  FMUL.FTZ R21, R95, R95 ;  /* 0x0000005f5f157220 */ /* 0x000fe20000410000 */
[----:B------:R-:W-:Y:S01]  /*1c0d0*/  ISETP.NE.AND P0, PT, RZ, UR12, PT ;  /* 0x0000000cff007c0c */ /* 0x000fe2000bf05270 */
[----:B------:R-:W-:Y:S01]  /*1c0e0*/  BSSY.RECONVERGENT B1, `(.L_x_37052) ;  /* 0x0000029000017945 */ /* 0x000fe20003800200 */
[----:B------:R-:W-:Y:S02]  /*1c0f0*/  FFMA.FTZ R88, R79, R76, UR13 ;  /* 0x0000000d4f587e23 */ /* 0x000fe4000801004c */
[----:B------:R-:W-:Y:S02]  /*1c100*/  FSEL R111, R21, RZ, P0 ;  /* 0x000000ff156f7208 */ /* 0x000fe40000000000 */
[----:B------:R-:W-:-:S03]  /*1c110*/  FSEL R21, R95, RZ, !P0 ;  /* 0x000000ff5f157208 */ /* 0x000fc60004000000 */
        /* <DEDUP_REMOVED lines=8> */
[----:B------:R-:W-:Y:S05]  /*1c1a0*/  @!P5 BRA `(.L_x_37053) ;  /* 0x000000000070d947 */ /* 0x000fea0003800000 */
[----:B0-----:R-:W-:Y:S01]  /*1c1b0*/  SHF.R.U64 R76, R92, 0x10, R93 ;  /* 0x000000105c4c7819 */ /* 0x001fe2000000125d */
[----:B------:R-:W-:Y:S01]  /*1c1c0*/  FADD.FTZ R77, R81, -R21 ;  /* 0x80000015514d7221 */ /* 0x000fe20000010000 */
[----:B------:R-:W-:Y:S01]  /*1c1d0*/  SHF.R.U64 R78, R38, 0x10, R39 ;  /* 0x00000010264e7819 */ /* 0x000fe20000001227 */
[----:B------:R-:W-:Y:S01]  /*1c1e0*/  FADD.FTZ R79, R83, -R21 ;  /* 0x80000015534f7221 */ /* 0x000fe20000010000 */
[----:B------:R-:W-:Y:S01]  /*1c1f0*/  SHF.R.U32.HI R95, RZ, 0x10, R93 ;  /* 0x00000010ff5f7819 */ /* 0x000fe2000001165d */
[----:B------:R-:W-:Y:S02]  /*1c200*/  HADD2.F32 R76, -RZ, R76.H0_H0 ;  /* 0x2000004cff4c7230 */ /* 0x000fe40000004100 */
[C---:B------:R-:W-:Y:S01]  /*1c210*/  FMUL.FTZ R77, R88.reuse, R77 ;  /* 0x0000004d584d7220 */ /* 0x040fe20000410000 */
[----:B------:R-:W-:Y:S01]  /*1c220*/  HADD2.F32 R78, -RZ, R78.H0_H0 ;  /* 0x2000004eff4e7230 */ /* 0x000fe20000004100 */
[----:B------:R-:W0:Y:S01]  /*1c230*/  LDC.64 R110, c[0x0][0x428] ;  /* 0x00010a00ff6e7b82 */ /* 0x000e220000000a00 */
[----:B------:R-:W-:Y:S01]  /*1c240*/  FMUL.FTZ R79, R88, R79 ;  /* 0x0000004f584f7220 */ /* 0x000fe20000410000 */
[----:B------:R-:W-:-:S02]  /*1c250*/  HADD2.F32 R113, -RZ, R38.H0_H0 ;  /* 0x20000026ff717230 */ /* 0x000fc40000004100 */
[----:B------:R-:W-:Y:S01]  /*1c260*/  FFMA.FTZ R77, R77, R76, R78 ;  /* 0x0000004c4d4d7223 */ /* 0x000fe2000001004e */
[----:B------:R-:W-:Y:S01]  /*1c270*/  SHF.R.U32.HI R78, RZ, 0x10, R39 ;  /* 0x00000010ff4e7819 */ /* 0x000fe20000011627 */
[----:B------:R-:W-:Y:S02]  /*1c280*/  HADD2.F32 R76, -RZ, R95.H0_H0 ;  /* 0x2000005fff4c7230 */ /* 0x000fe40000004100 */
[----:B------:R-:W-:Y:S02]  /*1c290*/  FADD.FTZ R95, R80, -R21 ;  /* 0x80000015505f7221 */ /* 0x000fe40000010000 */
[----:B------:R-:W-:-:S05]  /*1c2a0*/  HADD2.F32 R78, -RZ, R78.H0_H0 ;  /* 0x2000004eff4e7230 */ /* 0x000fca0000004100 */
[----:B------:R-:W-:Y:S01]  /*1c2b0*/  FFMA.FTZ R79, R79, R76, R78 ;  /* 0x0000004c4f4f7223 */ /* 0x000fe2000001004e */
[----:B------:R-:W-:Y:S01]  /*1c2c0*/  FMUL.FTZ R76, R88, R95 ;  /* 0x0000005f584c7220 */ /* 0x000fe20000410000 */
[----:B------:R-:W-:-:S05]  /*1c2d0*/  HADD2.F32 R95, -RZ, R120.H0_H0 ;  /* 0x20000078ff5f7230 */ /* 0x000fca0000004100 */
[----:B------:R-:W-:Y:S01]  /*1c2e0*/  FFMA.FTZ R76, R76, R95, R113 ;  /* 0x0000005f4c4c7223 */ /* 0x000fe20000010071 */
[----:B------:R-:W-:Y:S01]  /*1c2f0*/  FADD.FTZ R95, R82, -R21 ;  /* 0x80000015525f7221 */ /* 0x000fe20000010000 */
[----:B------:R-:W-:Y:S02]  /*1c300*/  HADD2.F32 R113, -RZ, R39.H0_H0 ;  /* 0x20000027ff717230 */ /* 0x000fe40000004100 */
[----:B0-----:R-:W-:-:S04]  /*1c310*/  IMAD.WIDE.U32 R110, R19, 0x10, R110 ;  /* 0x00000010136e7825 */ /* 0x001fc800078e006e */
[----:B------:R-:W-:Y:S01]  /*1c320*/  FMUL.FTZ R78, R88, R95 ;  /* 0x0000005f584e7220 */ /* 0x000fe20000410000 */
[----:B------:R-:W-:Y:S01]  /*1c330*/  IADD3 R19, PT, PT, R19, 0x20, RZ ;  /* 0x0000002013137810 */ /* 0x000fe20007ffe0ff */
[----:B------:R-:W-:-:S05]  /*1c340*/  HADD2.F32 R95, -RZ, R119.H1_H1 ;  /* 0x30000077ff5f7230 */ /* 0x000fca0000004100 */
[----:B------:R-:W-:-:S05]  /*1c350*/  FFMA.FTZ R78, R78, R95, R113 ;  /* 0x0000005f4e4e7223 */ /* 0x000fca0000010071 */
[----:B------:R1:W-:Y:S02]  /*1c360*/  STG.E.128 desc[UR8][R110.64], R76 ;  /* 0x0000004c6e007986 */ /* 0x0003e4000c101d08 */
.L_x_37053:
[----:B------:R-:W-:Y:S05]  /*1c370*/  BSYNC.RECONVERGENT B1 ;  /* 0x0000000000017941 */ /* 0x000fea0003800200 */
.L_x_37052:
[----:B------:R-:W-:Y:S01]  /*1c380*/  ISETP.NE.AND P0, PT, R89, RZ, PT ;  /* 0x000000ff5900720c */ /* 0x000fe20003f05270 */
[----:B------:R-:W-:-:S12]  /*1c390*/  BSSY.RECONVERGENT B1, `(.L_x_37054) ;  /* 0x000001e000017945 */ /* 0x000fd80003800200 */
[----:B------:R-:W-:Y:S05]  /*1c3a0*/  @!P0 BRA `(.L_x_37055) ;  /* 0x0000000000708947 */ /* 0x000fea0003800000 */
[----:B01----:R-:W-:Y:S01]  /*1c3b0*/  SHF.R.U64 R76, R90, 0x10, R91 ;  /* 0x000000105a4c7819 */ /* 0x003fe2000000125b */
        /* <DEDUP_REMOVED lines=23> */
[----:B------:R-:W-:Y:S02]  /*1c530*/  HADD2.F32 R89, -RZ, R118.H1_H1 ;  /* 0x30000076ff597230 */ /* 0x000fe40000004100 */
[----:B------:R-:W-:-:S03]  /*1c540*/  VIADD R19, R19, 0x20 ;  /* 0x0000002013137836 */ /* 0x000fc60000000000 */
[----:B------:R-:W-:-:S05]  /*1c550*/  FFMA.FTZ R78, R78, R89, R95 ;  /* 0x000000594e4e7223 */ /* 0x000fca000001005f */
[----:B------:R2:W-:Y:S02]  /*1c560*/  STG.E.128 desc[UR8][R110.64], R76 ;  /* 0x0000004c6e007986 */ /* 0x0005e4000c101d08 */
.L_x_37055:
[----:B------:R-:W-:Y:S05]  /*1c570*/  BSYNC.RECONVERGENT B1 ;  /* 0x0000000000017941 */ /* 0x000fea0003800200 */
.L_x_37054:
[----:B------:R-:W-:Y:S01]  /*1c580*/  ISETP.NE.AND P0, PT, R96, RZ, PT ;  /* 0x000000ff6000720c */ /* 0x000fe20003f05270 */
[----:B------:R-:W-:-:S12]  /*1c590*/  BSSY.RECONVERGENT B1, `(.L_x_37056) ;  /* 0x000001e000017945 */ /* 0x000fd80003800200 */
[----:B------:R-:W-:Y:S05]  /*1c5a0*/  @!P0 BRA `(.L_x_37057) ;  /* 0x0000000000708947 */ /* 0x000fea0003800000 */
[----:B012---:R-:W-:Y:S01]  /*1c5b0*/  SHF.R.U64 R76, R86, 0x10, R87 ;  /* 0x00000010564c7819 */ /* 0x007fe20000001257 */
        /* <DEDUP_REMOVED lines=27> */
.L_x_37057:
[----:B------:R-:W-:Y:S05]  /*1c770*/  BSYNC.RECONVERGENT B1 ;  /* 0x0000000000017941 */ /* 0x000fea0003800200 */
.L_x_37056:
[----:B------:R-:W-:Y:S01]  /*1c780*/  ISETP.NE.AND P0, PT, R99, RZ, PT ;  /* 0x000000ff6300720c */ /* 0x000fe20003f05270 */
[----:B------:R-:W-:-:S12]  /*1c790*/  BSSY.RECONVERGENT B1, `(.L_x_37058) ;  /* 0x000001b000017945 */ /* 0x000fd80003800200 */
[----:B------:R-:W-:Y:S05]  /*1c7a0*/  @!P0 BRA `(.L_x_37059) ;  /* 0x0000000000648947 */ /* 0x000fea0003800000 */
[----:B0123--:R-:W-:Y:S01]  /*1c7b0*/  FADD.FTZ R77, R48, -R21 ;  /* 0x80000015304d7221 */ /* 0x00ffe20000010000 */
[----:B------:R-:W-:Y:S01]  /*1c7c0*/  SHF.R.U64 R78, R84, 0x10, R85 ;  /* 0x00000010544e7819 */ /* 0x000fe20000001255 */
[----:B------:R-:W-:Y:S02]  /*1c7d0*/  HADD2.F32 R79, -RZ, R117.H0_H0 ;  /* 0x20000075ff4f7230 */ /* 0x000fe40000004100 */
[----:B------:R-:W-:Y:S01]  /*1c7e0*/  FADD.FTZ R89, R49, -R21 ;  /* 0x8000001531597221 */ /* 0x000fe20000010000 */
[C---:B------:R-:W-:Y:S01]  /*1c7f0*/  FMUL.FTZ R76, R88.reuse, R77 ;  /* 0x0000004d584c7220 */ /* 0x040fe20000410000 */
[----:B------:R-:W-:Y:S01]  /*1c800*/  HADD2.F32 R77, -RZ, R32.H0_H0 ;  /* 0x20000020ff4d7230 */ /* 0x000fe20000004100 */
[----:B------:R-:W0:Y:S01]  /*1c810*/  LDC.64 R110, c[0x0][0x428] ;  /* 0x00010a00ff6e7b82 */ /* 0x000e220000000a00 */
[----:B------:R-:W-:Y:S02]  /*1c820*/  HADD2.F32 R78, -RZ, R78.H0_H0 ;  /* 0x2000004eff4e7230 */ /* 0x000fe40000004100 */
[----:B------:R-:W-:Y:S01]  /*1c830*/  FMUL.FTZ R89, R88, R89 ;  /* 0x0000005958597220 */ /* 0x000fe20000410000 */
[----:B------:R-:W-:-:S02]  /*1c840*/  HADD2.F32 R96, -RZ, R105.H0_H0 ;  /* 0x20000069ff607230 */ /* 0x000fc40000004100 */
[----:B------:R-:W-:Y:S01]  /*1c850*/  FFMA.FTZ R76, R76, R79, R77 ;  /* 0x0000004f4c4c7223 */ /* 0x000fe2000001004d */
[----:B------:R-:W-:Y:S01]  /*1c860*/  FADD.FTZ R79, R50, -R21 ;  /* 0x80000015324f7221 */ /* 0x000fe20000010000 */
[----:B------:R-:W-:Y:S02]  /*1c870*/  HADD2.F32 R112, -RZ, R103.H0_H0 ;  /* 0x20000067ff707230 */ /* 0x000fe40000004100 */
[----:B------:R-:W-:Y:S01]  /*1c880*/  FFMA.FTZ R77, R89, R78, R96 ;  /* 0x0000004e594d7223 */ /* 0x000fe20000010060 */
[----:B------:R-:W-:Y:S01]  /*1c890*/  FMUL.FTZ R78, R88, R79 ;  /* 0x0000004f584e7220 */ /* 0x000fe20000410000 */
[----:B------:R-:W-:Y:S02]  /*1c8a0*/  HADD2.F32 R79, -RZ, R105.H1_H1 ;  /* 0x30000069ff4f7230 */ /* 0x000fe40000004100 */
[----:B------:R-:W-:Y:S02]  /*1c8b0*/  HADD2.F32 R89, -RZ, R33.H0_H0 ;  /* 0x20000021ff597230 */ /* 0x000fe40000004100 */
[----:B------:R-:W-:-:S03]  /*1c8c0*/  HADD2.F32 R96, -RZ, R103.H1_H1 ;  /* 0x30000067ff607230 */ /* 0x000fc60000004100 */
[----:B------:R-:W-:Y:S01]  /*1c8d0*/  FFMA.FTZ R78, R78, R79, R89 ;  /* 0x0000004f4e4e7223 */ /* 0x000fe20000010059 */
[----:B------:R-:W-:-:S04]  /*1c8e0*/  FADD.FTZ R79, R51, -R21 ;  /* 0x80000015334f7221 */ /* 0x000fc80000010000 */
[----:B------:R-:W-:Y:S01]  /*1c8f0*/  FMUL.FTZ R79, R88, R79 ;  /* 0x0000004f584f7220 */ /* 0x000fe20000410000 */
[----:B0-----:R-:W-:-:S04]  /*1c900*/  IMAD.WIDE.U32 R110, R19, 0x10, R110 ;  /* 0x00000010136e7825 */ /* 0x001fc800078e006e */
[----:B------:R-:W-:Y:S01]  /*1c910*/  FFMA.FTZ R79, R79, R96, R112 ;  /* 0x000000604f4f7223 */ /* 0x000fe20000010070 */
[----:B------:R-:W-:-:S04]  /*1c920*/  VIADD R19, R19, 0x20 ;  /* 0x0000002013137836 */ /* 0x000fc80000000000 */
[----:B------:R4:W-:Y:S03]  /*1c930*/  STG.E.128 desc[UR8][R110.64], R76 ;  /* 0x0000004c6e007986 */ /* 0x0009e6000c101d08 */
.L_x_37059:
[----:B------:R-:W-:Y:S05]  /*1c940*/  BSYNC.RECONVERGENT B1 ;  /* 0x0000000000017941 */ /* 0x000fea0003800200 */
.L_x_37058:
[----:B------:R-:W-:Y:S01]  /*1c950*/  ISETP.NE.AND P0, PT, R101, RZ, PT ;  /* 0x000000ff6500720c */ /* 0x000fe20003f05270 */
[----:B------:R-:W-:-:S12]  /*1c960*/  BSSY.RECONVERGENT B1, `(.L_x_37060) ;  /* 0x000001a000017945 */ /* 0x000fd80003800200 */
[----:B------:R-:W-:Y:S05]  /*1c970*/  @!P0 BRA `(.L_x_37061) ;  /* 0x0000000000608947 */ /* 0x000fea0003800000 */
[--C-:B01234-:R-:W-:Y:S01]  /*1c980*/  FADD.FTZ R77, R52, -R21.reuse ;  /* 0x80000015344d7221 */ /* 0x11ffe20000010000 */
[----:B------:R-:W-:Y:S02]  /*1c990*/  HADD2.F32 R79, -RZ, R130.H0_H0 ;  /* 0x20000082ff4f7230 */ /* 0x000fe40000004100 */
[----:B------:R-:W-:Y:S01]  /*1c9a0*/  FADD.FTZ R95, R53, -R21 ;  /* 0x80000015355f7221 */ /* 0x000fe20000010000 */
[----:B------:R-:W-:Y:S02]  /*1c9b0*/  HADD2.F32 R89, -RZ, R30.H0_H0 ;  /* 0x2000001eff597230 */ /* 0x000fe40000004100 */
[C---:B------:R-:W-:Y:S01]  /*1c9c0*/  FMUL.FTZ R76, R88.reuse, R77 ;  /* 0x0000004d584c7220 */ /* 0x040fe20000410000 */
[----:B------:R-:W0:Y:S01]  /*1c9d0*/  LDC.64 R110, c[0x0][0x428] ;  /* 0x00010a00ff6e7b82 */ /* 0x000e220000000a00 */
[----:B------:R-:W-:Y:S02]  /*1c9e0*/  HADD2.F32 R78, -RZ, R129.H0_H0 ;  /* 0x20000081ff4e7230 */ /* 0x000fe40000004100 */
[----:B------:R-:W-:Y:S01]  /*1c9f0*/  FMUL.FTZ R77, R88, R95 ;  /* 0x0000005f584d7220 */ /* 0x000fe20000410000 */
[----:B------:R-:W-:-:S02]  /*1ca00*/  HADD2.F32 R96, -RZ, R102.H1_H1 ;  /* 0x30000066ff607230 */ /* 0x000fc40000004100 */
[----:B------:R-:W-:Y:S01]  /*1ca10*/  FFMA.FTZ R76, R76, R79, R89 ;  /* 0x0000004f4c4c7223 */ /* 0x000fe20000010059 */
[----:B------:R-:W-:Y:S01]  /*1ca20*/  FADD.FTZ R79, R54, -R21 ;  /* 0x80000015364f7221 */ /* 0x000fe20000010000 */
[----:B------:R-:W-:Y:S02]  /*1ca30*/  HADD2.F32 R89, -RZ, R31.H0_H0 ;  /* 0x2000001fff597230 */ /* 0x000fe40000004100 */
[----:B------:R-:W-:Y:S01]  /*1ca40*/  FFMA.FTZ R77, R77, R78, R96 ;  /* 0x0000004e4d4d7223 */ /* 0x000fe20000010060 */
[----:B------:R-:W-:Y:S01]  /*1ca50*/  FMUL.FTZ R78, R88, R79 ;  /* 0x0000004f584e7220 */ /* 0x000fe20000410000 */
[----:B------:R-:W-:Y:S02]  /*1ca60*/  HADD2.F32 R79, -RZ, R129.H1_H1 ;  /* 0x30000081ff4f7230 */ /* 0x000fe40000004100 */
[----:B------:R-:W-:Y:S02]  /*1ca70*/  HADD2.F32 R96, -RZ, R128.H1_H1 ;  /* 0x30000080ff607230 */ /* 0x000fe40000004100 */
[----:B------:R-:W-:-:S02]  /*1ca80*/  HADD2.F32 R112, -RZ, R102.H0_H0 ;  /* 0x20000066ff707230 */ /* 0x000fc40000004100 */
[----:B------:R-:W-:Y:S01]  /*1ca90*/  FFMA.FTZ R78, R78, R79, R89 ;  /* 0x0000004f4e4e7223 */ /* 0x000fe20000010059 */
[----:B------:R-:W-:-:S04]  /*1caa0*/  FADD.FTZ R79, R55, -R21 ;  /* 0x80000015374f7221 */ /* 0x000fc80000010000 */
[----:B------:R-:W-:-:S04]  /*1cab0*/  FMUL.FTZ R79, R88, R79 ;  /* 0x0000004f584f7220 */ /* 0x000fc80000410000 */
[----:B------:R-:W-:Y:S01]  /*1cac0*/  FFMA.FTZ R79, R79, R96, R112 ;  /* 0x000000604f4f7223 */ /* 0x000fe20000010070 */
[C---:B0-----:R-:W-:Y:S01]  /*1cad0*/  IMAD.WIDE.U32 R110, R19.reuse, 0x10, R110 ;  /* 0x00000010136e7825 */ /* 0x041fe200078e006e */
[----:B------:R-:W-:-:S04]  /*1cae0*/  IADD3 R19, PT, PT, R19, 0x20, RZ ;  /* 0x0000002013137810 */ /* 0x000fc80007ffe0ff */
[----:B------:R0:W-:Y:S03]  /*1caf0*/  STG.E.128 desc[UR8][R110.64], R76 ;  /* 0x0000004c6e007986 */ /* 0x0001e6000c101d08 */
.L_x_37061:
[----:B------:R-:W-:Y:S05]  /*1cb00*/  BSYNC.RECONVERGENT B1 ;  /* 0x0000000000017941 */ /* 0x000fea0003800200 */
.L_x_37060:
        /* <DEDUP_REMOVED lines=24> */
[----:B0-----:R-:W-:-:S04]  /*1cc90*/  IMAD.WIDE.U32 R110, R19, 0x10, R110 ;  /* 0x00000010136e7825 */ /* 0x001fc800078e006e */
[----:B------:R-:W-:Y:S01]  /*1cca0*/  VIADD R19, R19, 0x20 ;  /* 0x0000002013137836 */ /* 0x000fe20000000000 */
[----:B------:R0:W-:Y:S06]  /*1ccb0*/  STG.E.128 desc[UR8][R110.64], R76 ;  /* 0x0000004c6e007986 */ /* 0x0001ec000c101d08 */
.L_x_37063:
[----:B------:R-:W-:Y:S05]  /*1ccc0*/  BSYNC.RECONVERGENT B1 ;  /* 0x0000000000017941 */ /* 0x000fea0003800200 */
.L_x_37062:
        /* <DEDUP_REMOVED lines=27> */
.L_x_37065:
[----:B------:R-:W-:Y:S05]  /*1ce80*/  BSYNC.RECONVERGENT B1 ;  /* 0x0000000000017941 */ /* 0x000fea0003800200 */
.L_x_37064:
        /* <DEDUP_REMOVED lines=27> */
.L_x_37067:
[----:B------:R-:W-:Y:S05]  /*1d040*/  BSYNC.RECONVERGENT B1 ;  /* 0x0000000000017941 */ /* 0x000fea0003800200 */
.L_x_37066:
        /* <DEDUP_REMOVED lines=27> */
.L_x_37069:
[----:B------:R-:W-:Y:S05]  /*1d200*/  BSYNC.RECONVERGENT B1 ;  /* 0x0000000000017941 */ /* 0x000fea0003800200 */
.L_x_37068:
[----:B------:R-:W-:Y:S01]  /*1d210*/  ISETP.NE.AND P0, PT, R109, RZ, PT ;  /* 0x000000ff6d00720c */ /* 0x000fe20003f05270 */
[----:B------:R-:W-:-:S12]  /*1d220*/  BSSY.RECONVERGENT B1, `(.L_x_37070) ;  /* 0x0000011000017945 */ /* 0x000fd80003800200 */
[----:B------:R-:W-:Y:S05]  /*1d230*/  @!P0 BRA `(.L_x_37071) ;  /* 0x00000000003c8947 */ /* 0x000fea0003800000 */
[----:B01234-:R-:W0:Y:S01]  /*1d240*/  LDC.64 R76, c[0x0][0x428] ;  /* 0x00010a00ff4c7b82 */ /* 0x01fe220000000a00 */
[--C-:B------:R-:W-:Y:S01]  /*1d250*/  FADD.FTZ R79, R72, -R21.reuse ;  /* 0x80000015484f7221 */ /* 0x100fe20000010000 */
[--C-:B------:R-:W-:Y:S01]  /*1d260*/  FADD.FTZ R89, R73, -R21.reuse ;  /* 0x8000001549597221 */ /* 0x100fe20000010000 */
[--C-:B------:R-:W-:Y:S01]  /*1d270*/  FADD.FTZ R95, R74, -R21.reuse ;  /* 0x800000154a5f7221 */ /* 0x100fe20000010000 */
[----:B------:R-:W-:Y:S01]  /*1d280*/  FADD.FTZ R21, R75, -R21 ;  /* 0x800000154b157221 */ /* 0x000fe20000010000 */
        /* <DEDUP_REMOVED lines=8> */
[----:B------:R-:W-:-:S05]  /*1d310*/  FFMA.FTZ R79, R21, R15, R16 ;  /* 0x0000000f154f7223 */ /* 0x000fca0000010010 */
[----:B------:R0:W-:Y:S02]  /*1d320*/  STG.E.128 desc[UR8][R88.64], R76 ;  /* 0x0000004c58007986 */ /* 0x0001e4000c101d08 */
.L_x_37071:
[----:B------:R-:W-:Y:S05]  /*1d330*/  BSYNC.RECONVERGENT B1 ;  /* 0x0000000000017941 */ /* 0x000fea0003800200 */
.L_x_37070:
[----:B01234-:R-:W0:Y:S02]  /*1d340*/  LDC.64 R76, c[0x0][0x380] ;  /* 0x0000e000ff4c7b82 */ /* 0x01fe240000000a00 */
[----:B0-----:R-:W-:-:S05]  /*1d350*/  IMAD R3, R76, 0x4, R3 ;  /* 0x000000044c037824 */ /* 0x001fca00078e0203 */
[----:B------:R-:W-:-:S13]  /*1d360*/  ISETP.GE.AND P0, PT, R3, R77, PT ;  /* 0x0000004d0300720c */ /* 0x000fda0003f06270 */
[----:B------:R-:W-:Y:S05]  /*1d370*/  @!P0 BRA `(.L_x_37072) ;  /* 0xfffffe40008c8947 */ /* 0x000fea000383ffff */
[----:B------:R-:W-:Y:S05]  /*1d380*/  BSYNC B0 ;  /* 0x0000000000007941 */ /* 0x000fea0003800000 */
.L_x_36611:
[----:B------:R-:W-:Y:S05]  /*1d390*/  EXIT ;  /* 0x000000000000794d */ /* 0x000fea0003800000 */
.L_x_37051:
        /* <DEDUP_REMOVED lines=8> */
.L_x_37074:
[----:B------:R-:W-:Y:S05]  /*1d420*/  BSYNC B1 ;  /* 0x0000000000017941 */ /* 0x000fea0003800000 */
.L_x_37073:
        /* <DEDUP_REMOVED lines=9> */
.L_x_37075:
[----:B------:R-:W-:Y:S02]  /*1d4c0*/  IMAD.MOV.U32 R131, RZ, RZ, 0x4 ;  /* 0x00000004ff837424 */ /* 0x000fe400078e00ff */
[----:B------:R-:W-:-:S04]  /*1d4d0*/  IMAD.MOV.U32 R76, RZ, RZ, R112 ;  /* 0x000000ffff4c7224 */ /* 0x000fc800078e0070 */
[----:B------:R-:W-:-:S05]  /*1d4e0*/  FADD.FTZ R78, R77, R76 ;  /* 0x0000004c4d4e7221 */ /* 0x000fca0000010000 */
[----:B------:R-:W-:-:S07]  /*1d4f0*/  MOV R116, R78 ;  /* 0x0000004e00747202 */ /* 0x000fce0000000f00 */
[----:B------:R-:W-:Y:S05]  /*1d500*/  WARPSYNC.COLLECTIVE R115, `(.L_x_37076) ;  /* 0x0000000073087348 */ /* 0x000fea0003c00000 */
[----:B------:R0:W1:Y:S02]  /*1d510*/  SHFL.BFLY P6, R112, R116, R131, R132 ;  /* 0x0c00008374707389 */ /* 0x00006400000c0084 */
[----:B01----:R-:W-:Y:S05]  /*1d520*/  ENDCOLLECTIVE ;  /* 0x000000000000791b */ /* 0x003fea0003800000 */
.L_x_37076:
[----:B------:R-:W-:Y:S01]  /*1d530*/  HFMA2 R131, -RZ, RZ, 0, 4.76837158203125e-07 ;  /* 0x00000008ff837431 */ /* 0x000fe200000001ff */
[----:B------:R-:W-:-:S05]  /*1d540*/  MOV R79, R112 ;  /* 0x00000070004f7202 */ /* 0x000fca0000000f00 */
[----:B------:R-:W-:-:S04]  /*1d550*/  FADD.FTZ R79, R78, R79 ;  /* 0x0000004f4e4f7221 */ /* 0x000fc80000010000 */
[----:B------:R-:W-:-:S07]  /*1d560*/  IMAD.MOV.U32 R116, RZ, RZ, R79 ;  /* 0x000000ffff747224 */ /* 0x000fce00078e004f */
[----:B------:R-:W-:Y:S05]  /*1d570*/  WARPSYNC.COLLECTIVE R115, `(.L_x_37077) ;  /* 0x0000000073087348 */ /* 0x000fea0003c00000 */
[----:B------:R0:W1:Y:S02]  /*1d580*/  SHFL.BFLY P6, R112, R116, R131, R132 ;  /* 0x0c00008374707389 */ /* 0x00006400000c0084 */
[----:B01----:R-:W-:Y:S05]  /*1d590*/  ENDCOLLECTIVE ;  /* 0x000000000000791b */ /* 0x003fea0003800000 */
.L_x_37077:
        /* <DEDUP_REMOVED lines=8> */
.L_x_37078:
[----:B------:R-:W-:Y:S01]  /*1d620*/  HFMA2 R131, -RZ, RZ, 0, 5.9604644775390625e-08 ;  /* 0x00000001ff837431 */ /* 0x000fe200000001ff */
[----:B------:R-:W-:Y:S02]  /*1d630*/  ISETP.NE.AND P6, PT, R95, RZ, PT ;  /* 0x000000ff5f00720c */ /* 0x000fe40003fc5270 */
        /* <DEDUP_REMOVED lines=91> */
.L_x_37079:
[----:B------:R-:W-:Y:S02]  /*1dbf0*/  IMAD.MOV.U32 R131, RZ, RZ, 0x2 ;  /* 0x00000002ff837424 */ /* 0x000fe400078e00ff */
[----:B------:R-:W-:-:S04]  /*1dc00*/  IMAD.MOV.U32 R78, RZ, RZ, R112 ;  /* 0x000000ffff4e7224 */ /* 0x000fc800078e0070 */
[----:B------:R-:W-:-:S05]  /*1dc10*/  FADD.FTZ R78, R21, R78 ;  /* 0x0000004e154e7221 */ /* 0x000fca0000010000 */
[----:B------:R-:W-:-:S07]  /*1dc20*/  MOV R116, R78 ;  /* 0x0000004e00747202 */ /* 0x000fce0000000f00 */
[----:B------:R-:W-:Y:S05]  /*1dc30*/  WARPSYNC.COLLECTIVE R115, `(.L_x_37080) ;  /* 0x0000000073087348 */ /* 0x000fea0003c00000 */
[----:B------:R0:W1:Y:S02]  /*1dc40*/  SHFL.BFLY P6, R112, R116, R131, R132 ;  /* 0x0c00008374707389 */ /* 0x00006400000c0084 */
[----:B01----:R-:W-:Y:S05]  /*1dc50*/  ENDCOLLECTIVE ;  /* 0x000000000000791b */ /* 0x003fea0003800000 */
.L_x_37080:
[----:B------:R-:W-:Y:S01]  /*1dc60*/  HFMA2 R131, -RZ, RZ, 0, 2.384185791015625e-07 ;  /* 0x00000004ff837431 */ /* 0x000fe200000001ff */
[----:B------:R-:W-:-:S05]  /*1dc70*/  MOV R77, R112 ;  /* 0x00000070004d7202 */ /* 0x000fca0000000f00 */
[----:B------:R-:W-:-:S04]  /*1dc80*/  FADD.FTZ R77, R78, R77 ;  /* 0x0000004d4e4d7221 */ /* 0x000fc80000010000 */
[----:B------:R-:W-:-:S07]  /*1dc90*/  IMAD.MOV.U32 R116, RZ, RZ, R77 ;  /* 0x000000ffff747224 */ /* 0x000fce00078e004d */
[----:B------:R-:W-:Y:S05]  /*1dca0*/  WARPSYNC.COLLECTIVE R115, `(.L_x_37081) ;  /* 0x0000000073087348 */ /* 0x000fea0003c00000 */
[----:B------:R0:W1:Y:S02]  /*1dcb0*/  SHFL.BFLY P6, R112, R116, R131, R132 ;  /* 0x0c00008374707389 */ /* 0x00006400000c0084 */
[----:B01----:R-:W-:Y:S05]  /*1dcc0*/  ENDCOLLECTIVE ;  /* 0x000000000000791b */ /* 0x003fea0003800000 */
.L_x_37081:
[----:B------:R-:W-:Y:S02]  /*1dcd0*/  IMAD.MOV.U32 R131, RZ, RZ, 0x8 ;  /* 0x00000008ff837424 */ /* 0x000fe400078e00ff */
[----:B------:R-:W-:-:S04]  /*1dce0*/  IMAD.MOV.U32 R110, RZ, RZ, R112 ;  /* 0x000000ffff6e7224 */ /* 0x000fc800078e0070 */
[----:B------:R-:W-:-:S05]  /*1dcf0*/  FADD.FTZ R110, R77, R110 ;  /* 0x0000006e4d6e7221 */ /* 0x000fca0000010000 */
[----:B------:R-:W-:-:S07]  /*1dd00*/  MOV R116, R110 ;  /* 0x0000006e00747202 */ /* 0x000fce0000000f00 */
[----:B------:R-:W-:Y:S05]  /*1dd10*/  WARPSYNC.COLLECTIVE R115, `(.L_x_37082) ;  /* 0x0000000073087348 */ /* 0x000fea0003c00000 */
[----:B------:R0:W1:Y:S02]  /*1dd20*/  SHFL.BFLY P6, R112, R116, R131, R132 ;  /* 0x0c00008374707389 */ /* 0x00006400000c0084 */
[----:B01----:R-:W-:Y:S05]  /*1dd30*/  ENDCOLLECTIVE ;  /* 0x000000000000791b */ /* 0x003fea0003800000 */
.L_x_37082:
[----:B------:R-:W-:Y:S01]  /*1dd40*/  HFMA2 R131, -RZ, RZ, 0, 9.5367431640625e-07 ;  /* 0x00000010ff837431 */ /* 0x000fe200000001ff */
[----:B------:R-:W-:-:S05]  /*1dd50*/  MOV R79, R112 ;  /* 0x00000070004f7202 */ /* 0x000fca0000000f00 */
[----:B------:R-:W-:-:S04]  /*1dd60*/  FADD.FTZ R79, R110, R79 ;  /* 0x0000004f6e4f7221 */ /* 0x000fc80000010000 */
[----:B------:R-:W-:-:S07]  /*1dd70*/  IMAD.MOV.U32 R116, RZ, RZ, R79 ;  /* 0x000000ffff747224 */ /* 0x000fce00078e004f */
[----:B------:R-:W-:Y:S05]  /*1dd80*/  WARPSYNC.COLLECTIVE R115, `(.L_x_37083) ;  /* 0x0000000073087348 */ /* 0x000fea0003c00000 */
[----:B------:R0:W1:Y:S02]  /*1dd90*/  SHFL.BFLY P6, R112, R116, R131, R132 ;  /* 0x0c00008374707389 */ /* 0x00006400000c0084 */
[----:B01----:R-:W-:Y:S05]  /*1dda0*/  ENDCOLLECTIVE ;  /* 0x000000000000791b */ /* 0x003fea0003800000 */
.L_x_37083:
[----:B------:R-:W-:Y:S05]  /*1ddb0*/  BRA `(.L_x_37084) ;  /* 0xffffffe000b87947 */ /* 0x000fea000383ffff */
.L_x_37085:
        /* <DEDUP_REMOVED lines=12> */
.L_x_45904:


//--------------------- .text._ZN10layer_norm13ln_fwd_kernelINS_13Kernel_traitsI6__halfffffjLj1280ELj1ELj4ELj1ELj16ENS_18Kernel_traits_baseILj1280ES2_ffffjLj128EEEEELb1ELb0ELb0ELb1EEEvNS_9FwdParamsE --------------------------
	.section	.text._ZN10layer_norm13ln_fwd_kernelINS_13Kernel_traitsI6__halfffffjLj1280ELj1ELj4ELj1ELj16ENS_18Kernel_traits_baseILj1280ES2_ffffjLj128EEEEELb1ELb0ELb0ELb1EEEvNS_9FwdParamsE,"ax",@progbits
	.align	128
        .global         _ZN10layer_norm13ln_fwd_kernelINS_13Kernel_traitsI6__halfffffjLj1280ELj1ELj4ELj1ELj16ENS_18Kernel_traits_baseILj1280ES2_ffffjLj128EEEEELb1ELb0ELb0ELb1EEEvNS_9FwdParamsE
        .type           _ZN10layer_norm13ln_fwd_kernelINS_13Kernel_traitsI6__halfffffjLj1280ELj1ELj4ELj1ELj16ENS_18Kernel_traits_baseILj1280ES2_ffffjLj128EEEEELb1ELb0ELb0ELb1EEEvNS_9FwdParamsE,@function
        .size           _ZN10layer_norm13ln_fwd_kernelINS_13Kernel_traitsI6__halfffffjLj1280ELj1ELj4ELj1ELj16ENS_18Kernel_traits_baseILj1280ES2_ffffjLj128EEEEELb1ELb0ELb0ELb1EEEvNS_9FwdParamsE,(.L_x_45905 - _ZN10layer_norm13ln_fwd_kernelINS_13Kernel_traitsI6__halfffffjLj1280ELj1ELj4ELj1ELj16ENS_18Kernel_traits_baseILj1280ES2_ffffjLj128EEEEELb1ELb0ELb0ELb1EEEvNS_9FwdParamsE)
        .other          _ZN10layer_norm13ln_fwd_kernelINS_13Kernel_traitsI6__halfffffjLj1280ELj1ELj4ELj1ELj16ENS_18Kernel_traits_baseILj1280ES2_ffffjLj128EEEEELb1ELb0ELb0ELb1EEEvNS_9FwdParamsE,@"STO_CUDA_ENTRY STV_DEFAULT"
_ZN10layer_norm13ln_fwd_kernelINS_13Kernel_traitsI6__halfffffjLj1280ELj1ELj4ELj1ELj16ENS_18Kernel_traits_baseILj1280ES2_ffffjLj128EEEEELb1ELb0ELb0ELb1EEEvNS_9FwdParamsE:
.text._ZN10layer_norm13ln_fwd_kernelINS_13Kernel_traitsI6__halfffffjLj1280ELj1ELj4ELj1ELj16ENS_18Kernel_traits_baseILj1280ES2_ffffjLj128EEEEELb1ELb0ELb0ELb1EEEvNS_9FwdParamsE:
[----:B------:R-:W-:Y:S01]  /*0000*/  LDC R1, c[0x0][0x37c] ;  /* 0x0000df00ff017b82 */ /* 0x000fe20000000800 */
[----:B------:R-:W0:Y:S01]  /*0010*/  LDCU.U8 UR4, c[0x0][0x464] ;  /* 0x00008c80ff0477ac */ /* 0x000e220008000000 */
[----:B------:R-:W1:Y:S01]  /*0020*/  LDCU.64 UR6, c[0x0][0x450] ;  /* 0x00008a00ff0677ac */ /* 0x000e620008000a00 */
[----:B------:R-:W2:Y:S05]  /*0030*/  LDCU.64 UR8, c[0x0][0x358] ;  /* 0x00006b00ff0877ac */ /* 0x000eaa0008000a00 */
[----:B------:R-:W3:Y:S01]  /*0040*/  LDC R64, c[0x0][0x458] ;  /* 0x00011600ff407b82 */ /* 0x000ee20000000800 */
[----:B------:R-:W4:Y:S01]  /*0050*/  LDCU.64 UR10, c[0x0][0x438] ;  /* 0x00008700ff0a77ac */ /* 0x000f220008000a00 */
[----:B0-----:R-:W-:-:S06]  /*0060*/  ISETP.NE.AND P0, PT, RZ, UR4, PT ;  /* 0x00000004ff007c0c */ /* 0x001fcc000bf05270 */
[----:B------:R-:W3:Y:S01]  /*0070*/  LDC R65, c[0x0][0x45c] ;  /* 0x00011700ff417b82 */ /* 0x000ee20000000800 */
[----:B-1----:R-:W-:Y:S02]  /*0080*/  IMAD.U32 R2, RZ, RZ, UR6 ;  /* 0x00000006ff027e24 */ /* 0x002fe4000f8e00ff */
[----:B------:R-:W-:-:S06]  /*0090*/  IMAD.U32 R3, RZ, RZ, UR7 ;  /* 0x00000007ff037e24 */ /* 0x000fcc000f8e00ff */
[----:B--2---:R-:W2:Y:S01]  /*00a0*/  @P0 LDG.E.64 R2, desc[UR8][R2.64] ;  /* 0x0000000802020981 */ /* 0x004ea2000c1e1b00 */
[----:B------:R-:W0:Y:S03]  /*00b0*/  @P0 LDC R7, c[0x0][0x460] ;  /* 0x00011800ff070b82 */ /* 0x000e260000000800 */
[----:B---3--:R-:W0:Y:S05]  /*00c0*/  @P0 LDG.E.64 R4, desc[UR8][R64.64] ;  /* 0x0000000840040981 */ /* 0x008e2a000c1e1b00 */
[----:B------:R-:W1:Y:S01]  /*00d0*/  S2UR UR5, SR_CTAID.X ;  /* 0x00000000000579c3 */ /* 0x000e620000002500 */
[----:B----4-:R-:W-:Y:S01]  /*00e0*/  UISETP.NE.U32.AND UP0, UPT, UR10, URZ, UPT ;  /* 0x000000ff0a00728c */ /* 0x010fe2000bf05070 */
[----:B------:R-:W3:Y:S03]  /*00f0*/  S2R R0, SR_TID.X ;  /* 0x0000000000007919 */ /* 0x000ee60000002100 */
[----:B------:R-:W-:-:S02]  /*0100*/  UISETP.NE.AND.EX UP0, UPT, UR11, URZ, UPT, UP0 ;  /* 0x000000ff0b00728c */ /* 0x000fc4000bf05300 */
[----:B-1----:R-:W-:Y:S01]  /*0110*/  USHF.L.U32 UR4, UR5, 0x2, URZ ;  /* 0x0000000205047899 */ /* 0x002fe200080006ff */
[----:B---3--:R-:W-:-:S05]  /*0120*/  SHF.R.U32.HI R79, RZ, 0x5, R0 ;  /* 0x00000005ff4f7819 */ /* 0x008fca0000011600 */
[----:B------:R-:W-:Y:S02]  /*0130*/  LOP3.LUT R79, R79, UR4, RZ, 0xfc, !PT ;  /* 0x000000044f4f7c12 */ /* 0x000fe4000f8efcff */
[----:B--2---:R-:W-:Y:S02]  /*0140*/  @P0 R2UR UR7, R3 ;  /* 0x00000000030702ca */ /* 0x004fe400000e0000 */
[----:B------:R-:W1:Y:S01]  /*0150*/  LDC R3, c[0x0][0x360] ;  /* 0x0000d800ff037b82 */ /* 0x000e620000000800 */
[----:B------:R-:W-:Y:S02]  /*0160*/  @P0 R2UR UR6, R2 ;  /* 0x00000000020602ca */ /* 0x000fe400000e0000 */
[----:B0-----:R-:W-:-:S08]  /*0170*/  @P0 IADD3 R64, P1, PT, R4, R7, RZ ;  /* 0x0000000704400210 */ /* 0x001fd00007f3e0ff */
[----:B------:R-:W-:Y:S02]  /*0180*/  UIADD3 UR16, UPT, UPT, UR7, -0x4498517b, URZ ;  /* 0xbb67ae8507107890 */ /* 0x000fe4000fffe0ff */
[----:B------:R-:W-:Y:S01]  /*0190*/  UIADD3 UR18, UPT, UPT, UR7, 0x76cf5d0a, URZ ;  /* 0x76cf5d0a07127890 */ /* 0x000fe2000fffe0ff */
[----:B------:R-:W-:Y:S01]  /*01a0*/  @P0 IADD3.X R65, PT, PT, RZ, R5, RZ, P1, !PT ;  /* 0x00000005ff410210 */ /* 0x000fe20000ffe4ff */
[----:B------:R-:W-:Y:S01]  /*01b0*/  UIADD3 UR15, UPT, UPT, UR6, -0x61c88647, URZ ;  /* 0x9e3779b9060f7890 */ /* 0x000fe2000fffe0ff */
[----:B------:R-:W-:Y:S01]  /*01c0*/  LOP3.LUT R5, R0, 0x1f, RZ, 0xc0, !PT ;  /* 0x0000001f00057812 */ /* 0x000fe200078ec0ff */
[----:B------:R-:W-:Y:S01]  /*01d0*/  UIADD3 UR17, UPT, UPT, UR6, 0x3c6ef372, URZ ;  /* 0x3c6ef37206117890 */ /* 0x000fe2000fffe0ff */
[--C-:B------:R-:W-:Y:S01]  /*01e0*/  SHF.R.U64 R78, R64, 0x2, R65.reuse ;  /* 0x00000002404e7819 */ /* 0x100fe20000001241 */
[----:B------:R-:W-:Y:S01]  /*01f0*/  UIADD3 UR19, UPT, UPT, UR6, -0x255992d5, URZ ;  /* 0xdaa66d2b06137890 */ /* 0x000fe2000fffe0ff */
[----:B------:R-:W-:Y:S01]  /*0200*/  SHF.R.U32.HI R77, RZ, 0x2, R65 ;  /* 0x00000002ff4d7819 */ /* 0x000fe20000011641 */
[----:B------:R-:W-:-:S02]  /*0210*/  UIADD3 UR20, UPT, UPT, UR7, 0x32370b8f, URZ ;  /* 0x32370b8f07147890 */ /* 0x000fc4000fffe0ff */
[----:B------:R-:W-:Y:S01]  /*0220*/  UIADD3 UR21, UPT, UPT, UR6, 0x78dde6e4, URZ ;  /* 0x78dde6e406157890 */ /* 0x000fe2000fffe0ff */
[----:B-1----:R-:W-:Y:S01]  /*0230*/  IMAD R80, R3, UR5, R0 ;  /* 0x0000000503507c24 */ /* 0x002fe2000f8e0200 */
        /* <DEDUP_REMOVED lines=37> */
.L_x_37086:
        /* <DEDUP_REMOVED lines=22> */
.L_x_37087:
[----:B------:R-:W1:Y:S02]  /*05f0*/  LDCU UR4, c[0x0][0x384] ;  /* 0x00007080ff0477ac */ /* 0x000e640008000800 */
[----:B-1----:R-:W-:-:S13]  /*0600*/  ISETP.GE.AND P0, PT, R79, UR4, PT ;  /* 0x000000044f007c0c */ /* 0x002fda000bf06270 */
[----:B------:R-:W-:Y:S05]  /*0610*/  @P0 EXIT ;  /* 0x000000000000094d */ /* 0x000fea0003800000 */
[----:B-----5:R-:W-:Y:S01]  /*0620*/  IMAD.MOV.U32 R87, RZ, RZ, R4 ;  /* 0x000000ffff577224 */ /* 0x020fe200078e0004 */
[----:B0-----:R-:W-:Y:S01]  /*0630*/  SHF.R.U64 R18, R4, 0x10, R5 ;  /* 0x0000001004127819 */ /* 0x001fe20000001205 */
[----:B------:R-:W-:Y:S01]  /*0640*/  IMAD.MOV.U32 R92, RZ, RZ, R10 ;  /* 0x000000ffff5c7224 */ /* 0x000fe200078e000a */
[----:B------:R-:W-:Y:S01]  /*0650*/  MOV R94, R12 ;  /* 0x0000000c005e7202 */ /* 0x000fe20000000f00 */
[----:B------:R-:W-:Y:S01]  /*0660*/  IMAD.MOV.U32 R0, RZ, RZ, R11 ;  /* 0x000000ffff007224 */ /* 0x000fe200078e000b */
[----:B------:R-:W-:Y:S01]  /*0670*/  MOV R85, R6 ;  /* 0x0000000600557202 */ /* 0x000fe20000000f00 */
[----:B------:R-:W-:Y:S01]  /*0680*/  IMAD.MOV.U32 R4, RZ, RZ, R13 ;  /* 0x000000ffff047224 */ /* 0x000fe200078e000d */
[----:B------:R-:W-:Y:S01]  /*0690*/  SHF.R.U64 R20, R6, 0x10, R7 ;  /* 0x0000001006147819 */ /* 0x000fe20000001207 */
[--C-:B------:R-:W-:Y:S01]  /*06a0*/  IMAD.MOV.U32 R86, RZ, RZ, R5.reuse ;  /* 0x000000ffff567224 */ /* 0x100fe200078e0005 */
[----:B------:R-:W-:Y:S01]  /*06b0*/  PRMT R92, R92, 0x5410, R0 ;  /* 0x000054105c5c7816 */ /* 0x000fe20000000000 */
[----:B------:R-:W-:Y:S01]  /*06c0*/  IMAD.HI.U32 R0, R80, -0x326172a9, RZ ;  /* 0xcd9e8d5750007827 */ /* 0x000fe200078e00ff */
[----:B------:R-:W-:Y:S01]  /*06d0*/  PRMT R94, R94, 0x5410, R4 ;  /* 0x000054105e5e7816 */ /* 0x000fe20000000004 */
[----:B------:R-:W0:Y:S01]  /*06e0*/  LDCU.64 UR4, c[0x0][0x3e0] ;  /* 0x00007c00ff0477ac */ /* 0x000e220008000a00 */
[----:B------:R-:W-:Y:S01]  /*06f0*/  SHF.R.U32.HI R19, RZ, 0x10, R5 ;  /* 0x00000010ff137819 */ /* 0x000fe20000011605 */
[----:B------:R-:W-:Y:S01]  /*0700*/  IMAD.HI.U32 R4, R78, -0x2daee0ad, RZ ;  /* 0xd2511f534e047827 */ /* 0x000fe200078e00ff */
[----:B------:R-:W-:-:S03]  /*0710*/  MOV R82, R9 ;  /* 0x0000000900527202 */ /* 0x000fc60000000f00 */
[----:B------:R-:W-:Y:S01]  /*0720*/  HFMA2 R73, -RZ, RZ, 0, 0 ;  /* 0x00000000ff497431 */ /* 0x000fe200000001ff */
[----:B------:R-:W-:Y:S01]  /*0730*/  MOV R5, R15 ;  /* 0x0000000f00057202 */ /* 0x000fe20000000f00 */
[--C-:B------:R-:W-:Y:S01]  /*0740*/  IMAD.MOV.U32 R84, RZ, RZ, R7.reuse ;  /* 0x000000ffff547224 */ /* 0x100fe200078e0007 */
[----:B------:R-:W-:Y:S01]  /*0750*/  SHF.R.U32.HI R7, RZ, 0x10, R7 ;  /* 0x00000010ff077819 */ /* 0x000fe20000011607 */
[----:B------:R-:W-:Y:S01]  /*0760*/  IMAD.MOV.U32 R83, RZ, RZ, R8 ;  /* 0x000000ffff537224 */ /* 0x000fe200078e0008 */
[----:B------:R-:W-:Y:S01]  /*0770*/  SHF.R.U64 R8, R8, 0x10, R9 ;  /* 0x0000001008087819 */ /* 0x000fe20000001209 */
[----:B------:R-:W-:Y:S01]  /*0780*/  IMAD.MOV.U32 R97, RZ, RZ, R14 ;  /* 0x000000ffff617224 */ /* 0x000fe200078e000e */
[----:B------:R-:W-:Y:S01]  /*0790*/  LOP3.LUT R4, R4, UR7, RZ, 0x3c, !PT ;  /* 0x0000000704047c12 */ /* 0x000fe2000f8e3cff */
[----:B------:R-:W-:Y:S01]  /*07a0*/  IMAD.MOV.U32 R99, RZ, RZ, R16 ;  /* 0x000000ffff637224 */ /* 0x000fe200078e0010 */
[----:B------:R-:W-:Y:S01]  /*07b0*/  LOP3.LUT R0, R77, UR6, R0, 0x96, !PT ;  /* 0x000000064d007c12 */ /* 0x000fe2000f8e9600 */
[----:B------:R-:W-:Y:S01]  /*07c0*/  IMAD.MOV.U32 R6, RZ, RZ, R17 ;  /* 0x000000ffff067224 */ /* 0x000fe200078e0011 */
[----:B------:R-:W-:Y:S01]  /*07d0*/  SHF.R.U32.HI R9, RZ, 0x10, R9 ;  /* 0x00000010ff097819 */ /* 0x000fe20000011609 */
[----:B------:R-:W-:Y:S01]  /*07e0*/  BSSY B0, `(.L_x_37088) ;  /* 0x0001b11000007945 */ /* 0x000fe20003800000 */
[----:B------:R-:W-:Y:S01]  /*07f0*/  PRMT R83, R83, 0x5410, R7 ;  /* 0x0000541053537816 */ /* 0x000fe20000000007 */
[----:B------:R-:W-:Y:S01]  /*0800*/  IMAD.HI.U32 R7, R0, -0x2daee0ad, RZ ;  /* 0xd2511f5300077827 */ /* 0x000fe200078e00ff */
[----:B------:R-:W-:Y:S01]  /*0810*/  PRMT R82, R8, 0x5410, R82 ;  /* 0x0000541008527816 */ /* 0x000fe20000000052 */
[----:B------:R-:W1:Y:S01]  /*0820*/  LDCU UR33, c[0x0][0x404] ;  /* 0x00008080ff2177ac */ /* 0x000e620008000800 */
[----:B------:R-:W-:Y:S01]  /*0830*/  PRMT R97, R97, 0x5410, R5 ;  /* 0x0000541061617816 */ /* 0x000fe20000000005 */
[----:B------:R-:W-:Y:S01]  /*0840*/  IMAD R8, R78, -0x2daee0ad, RZ ;  /* 0xd2511f534e087824 */ /* 0x000fe200078e02ff */
[----:B------:R-:W-:Y:S01]  /*0850*/  PRMT R99, R99, 0x5410, R6 ;  /* 0x0000541063637816 */ /* 0x000fe20000000006 */
[----:B------:R-:W-:Y:S01]  /*0860*/  IMAD R6, R80, -0x326172a9, RZ ;  /* 0xcd9e8d5750067824 */ /* 0x000fe200078e02ff */
[--C-:B------:R-:W-:Y:S01]  /*0870*/  SHF.R.U64 R93, R10, 0x10, R11.reuse ;  /* 0x000000100a5d7819 */ /* 0x100fe2000000120b */
[----:B------:R-:W-:Y:S01]  /*0880*/  IMAD.HI.U32 R5, R4, -0x326172a9, RZ ;  /* 0xcd9e8d5704057827 */ /* 0x000fe200078e00ff */
[----:B------:R-:W-:Y:S01]  /*0890*/  SHF.R.U32.HI R10, RZ, 0x10, R11 ;  /* 0x00000010ff0a7819 */ /* 0x000fe2000001160b */
[----:B------:R-:W2:Y:S01]  /*08a0*/  LDCU UR34, c[0x0][0x408] ;  /* 0x00008100ff2277ac */ /* 0x000ea20008000800 */
[----:B------:R-:W-:-:S02]  /*08b0*/  PRMT R87, R87, 0x5410, R9 ;  /* 0x0000541057577816 */ /* 0x000fc40000000009 */
[--C-:B------:R-:W-:Y:S01]  /*08c0*/  SHF.R.U64 R95, R12, 0x10, R13.reuse ;  /* 0x000000100c5f7819 */ /* 0x100fe2000000120d */
[----:B------:R-:W3:Y:S01]  /*08d0*/  LDCU UR12, c[0x0][0x388] ;  /* 0x00007100ff0c77ac */ /* 0x000ee20008000800 */
[----:B------:R-:W-:Y:S02]  /*08e0*/  SHF.R.U32.HI R11, RZ, 0x10, R13 ;  /* 0x00000010ff0b7819 */ /* 0x000fe4000001160d */
[----:B------:R-:W-:Y:S01]  /*08f0*/  MOV R9, R54 ;  /* 0x0000003600097202 */ /* 0x000fe20000000f00 */
[----:B------:R-:W4:Y:S01]  /*0900*/  LDCU.U8 UR13, c[0x0][0x410] ;  /* 0x00008200ff0d77ac */ /* 0x000f220008000000 */
[----:B------:R-:W-:Y:S01]  /*0910*/  LOP3.LUT R5, R6, UR15, R5, 0x96, !PT ;  /* 0x0000000f06057c12 */ /* 0x000fe2000f8e9605 */
[----:B------:R-:W-:Y:S01]  /*0920*/  IMAD.MOV.U32 R6, RZ, RZ, R55 ;  /* 0x000000ffff067224 */ /* 0x000fe200078e0037 */
[----:B------:R-:W-:Y:S01]  /*0930*/  LOP3.LUT R7, R8, UR16, R7, 0x96, !PT ;  /* 0x0000001008077c12 */ /* 0x000fe2000f8e9607 */
[----:B------:R-:W-:Y:S01]  /*0940*/  IMAD.MOV.U32 R8, RZ, RZ, R52 ;  /* 0x000000ffff087224 */ /* 0x000fe200078e0034 */
[----:B------:R-:W-:Y:S01]  /*0950*/  PRMT R95, R95, 0x5410, R11 ;  /* 0x000054105f5f7816 */ /* 0x000fe2000000000b */
[----:B------:R-:W-:Y:S01]  /*0960*/  IMAD R11, R0, -0x2daee0ad, RZ ;  /* 0xd2511f53000b7824 */ /* 0x000fe200078e02ff */
[----:B------:R-:W-:Y:S01]  /*0970*/  PRMT R103, R9, 0x7610, R103 ;  /* 0x0000761009677816 */ /* 0x000fe20000000067 */
[----:B------:R-:W-:Y:S01]  /*0980*/  IMAD R9, R4, -0x326172a9, RZ ;  /* 0xcd9e8d5704097824 */ /* 0x000fe200078e02ff */
[----:B------:R-:W-:Y:S01]  /*0990*/  PRMT R93, R93, 0x5410, R10 ;  /* 0x000054105d5d7816 */ /* 0x000fe2000000000a */
[----:B------:R-:W-:Y:S01]  /*09a0*/  IMAD.HI.U32 R0, R7, -0x326172a9, RZ ;  /* 0xcd9e8d5707007827 */ /* 0x000fe200078e00ff */
[----:B------:R-:W-:Y:S01]  /*09b0*/  MOV R10, R53 ;  /* 0x00000035000a7202 */ /* 0x000fe20000000f00 */
[----:B------:R-:W0:Y:S01]  /*09c0*/  LDCU UR14, c[0x0][0x448] ;  /* 0x00008900ff0e77ac */ /* 0x000e220008000800 */
[----:B------:R-:W-:Y:S01]  /*09d0*/  PRMT R103, R103, 0x5410, R6 ;  /* 0x0000541067677816 */ /* 0x000fe20000000006 */
[----:B------:R-:W-:Y:S01]  /*09e0*/  IMAD.HI.U32 R4, R5, -0x2daee0ad, RZ ;  /* 0xd2511f5305047827 */ /* 0x000fe200078e00ff */
[----:B------:R-:W-:Y:S01]  /*09f0*/  LOP3.LUT R0, R9, UR17, R0, 0x96, !PT ;  /* 0x0000001109007c12 */ /* 0x000fe2000f8e9600 */
[----:B------:R-:W0:Y:S01]  /*0a00*/  LDCU.64 UR10, c[0x0][0x3a0] ;  /* 0x00007400ff0a77ac */ /* 0x000e220008000a00 */
[----:B------:R-:W-:Y:S01]  /*0a10*/  PRMT R104, R8, 0x5410, R10 ;  /* 0x0000541008687816 */ /* 0x000fe2000000000a */
[----:B------:R-:W-:Y:S01]  /*0a20*/  IMAD R6, R7, -0x326172a9, RZ ;  /* 0xcd9e8d5707067824 */ /* 0x000fe200078e02ff */
[----:B------:R-:W-:Y:S01]  /*0a30*/  LOP3.LUT R4, R11, UR18, R4, 0x96, !PT ;  /* 0x000000120b047c12 */ /* 0x000fe2000f8e9604 */
[----:B------:R-:W-:Y:S01]  /*0a40*/  IMAD R8, R5, -0x2daee0ad, RZ ;  /* 0xd2511f5305087824 */ /* 0x000fe200078e02ff */
[----:B------:R-:W-:Y:S01]  /*0a50*/  SHF.R.U32.HI R107, RZ, 0x10, R45 ;  /* 0x00000010ff6b7819 */ /* 0x000fe2000001162d */
[----:B------:R-:W-:Y:S01]  /*0a60*/  IMAD.HI.U32 R7, R0, -0x2daee0ad, RZ ;  /* 0xd2511f5300077827 */ /* 0x000fe200078e00ff */
[----:B------:R-:W-:-:S02]  /*0a70*/  SHF.R.U32.HI R108, RZ, 0x10, R43 ;  /* 0x00000010ff6c7819 */ /* 0x000fc4000001162b */
[----:B------:R-:W-:Y:S01]  /*0a80*/  SHF.R.U32.HI R110, RZ, 0x10, R41 ;  /* 0x00000010ff6e7819 */ /* 0x000fe20000011629 */
[----:B------:R-:W-:Y:S01]  /*0a90*/  IMAD.HI.U32 R5, R4, -0x326172a9, RZ ;  /* 0xcd9e8d5704057827 */ /* 0x000fe200078e00ff */
[----:B------:R-:W-:Y:S02]  /*0aa0*/  LOP3.LUT R7, R8, UR20, R7, 0x96, !PT ;  /* 0x0000001408077c12 */ /* 0x000fe4000f8e9607 */
[----:B------:R-:W-:Y:S01]  /*0ab0*/  SHF.R.U64 R8, R40, 0x10, R41 ;  /* 0x0000001028087819 */ /* 0x000fe20000001229 */
[----:B------:R-:W-:Y:S01]  /*0ac0*/  IMAD.MOV.U32 R9, RZ, RZ, R50 ;  /* 0x000000ffff097224 */ /* 0x000fe200078e0032 */
[----:B------:R-:W-:Y:S01]  /*0ad0*/  LOP3.LUT R5, R6, UR19, R5, 0x96, !PT ;  /* 0x0000001306057c12 */ /* 0x000fe2000f8e9605 */
[----:B------:R-:W-:Y:S01]  /*0ae0*/  IMAD.MOV.U32 R10, RZ, RZ, R51 ;  /* 0x000000ffff0a7224 */ /* 0x000fe200078e0033 */
[----:B------:R-:W-:Y:S01]  /*0af0*/  SHF.R.U64 R6, R42, 0x10, R43 ;  /* 0x000000102a067819 */ /* 0x000fe2000000122b */
[----:B------:R-:W-:Y:S01]  /*0b00*/  IMAD R11, R0, -0x2daee0ad, RZ ;  /* 0xd2511f53000b7824 */ /* 0x000fe200078e02ff */
[----:B------:R-:W-:Y:S01]  /*0b10*/  PRMT R108, R108, 0x5410, R8 ;  /* 0x000054106c6c7816 */ /* 0x000fe20000000008 */
[----:B------:R-:W-:Y:S01]  /*0b20*/  IMAD.HI.U32 R0, R7, -0x326172a9, RZ ;  /* 0xcd9e8d5707007827 */ /* 0x000fe200078e00ff */
[----:B------:R-:W-:-:S02]  /*0b30*/  PRMT R106, R9, 0x5410, R10 ;  /* 0x00005410096a7816 */ /* 0x000fc4000000000a */
[----:B------:R-:W-:Y:S01]  /*0b40*/  PRMT R107, R107, 0x5410, R6 ;  /* 0x000054106b6b7816 */ /* 0x000fe20000000006 */
[----:B------:R-:W-:Y:S01]  /*0b50*/  IMAD R9, R4, -0x326172a9, RZ ;  /* 0xcd9e8d5704097824 */ /* 0x000fe200078e02ff */
[----:B------:R-:W-:Y:S01]  /*0b60*/  SHF.R.U32.HI R111, RZ, 0x10, R39 ;  /* 0x00000010ff6f7819 */ /* 0x000fe20000011627 */
[----:B------:R-:W-:Y:S01]  /*0b70*/  IMAD.HI.U32 R4, R5, -0x2daee0ad, RZ ;  /* 0xd2511f5305047827 */ /* 0x000fe200078e00ff */
[----:B------:R-:W-:Y:S02]  /*0b80*/  SHF.R.U32.HI R112, RZ, 0x10, R37 ;  /* 0x00000010ff707819 */ /* 0x000fe40000011625 */
[----:B------:R-:W-:Y:S01]  /*0b90*/  LOP3.LUT R0, R9, UR21, R0, 0x96, !PT ;  /* 0x0000001509007c12 */ /* 0x000fe2000f8e9600 */
[----:B------:R-:W-:Y:S01]  /*0ba0*/  IMAD R6, R7, -0x326172a9, RZ ;  /* 0xcd9e8d5707067824 */ /* 0x000fe200078e02ff */
[----:B------:R-:W-:Y:S01]  /*0bb0*/  LOP3.LUT R4, R11, UR22, R4, 0x96, !PT ;  /* 0x000000160b047c12 */ /* 0x000fe2000f8e9604 */
[----:B------:R-:W-:Y:S01]  /*0bc0*/  IMAD R8, R5, -0x2daee0ad, RZ ;  /* 0xd2511f5305087824 */ /* 0x000fe200078e02ff */
[----:B------:R-:W-:Y:S01]  /*0bd0*/  SHF.R.U64 R9, R38, 0x10, R39 ;  /* 0x0000001026097819 */ /* 0x000fe20000001227 */
[----:B------:R-:W-:Y:S01]  /*0be0*/  IMAD.HI.U32 R7, R0, -0x2daee0ad, RZ ;  /* 0xd2511f5300077827 */ /* 0x000fe200078e00ff */
[----:B------:R-:W-:-:S02]  /*0bf0*/  SHF.R.U32.HI R113, RZ, 0x10, R35 ;  /* 0x00000010ff717819 */ /* 0x000fc40000011623 */
[----:B------:R-:W-:Y:S01]  /*0c00*/  PRMT R110, R110, 0x5410, R9 ;  /* 0x000054106e6e7816 */ /* 0x000fe20000000009 */
[----:B------:R-:W-:Y:S01]  /*0c10*/  IMAD.HI.U32 R5, R4, -0x326172a9, RZ ;  /* 0xcd9e8d5704057827 */ /* 0x000fe200078e00ff */
[----:B------:R-:W-:Y:S02]  /*0c20*/  LOP3.LUT R7, R8, UR24, R7, 0x96, !PT ;  /* 0x0000001808077c12 */ /* 0x000fe4000f8e9607 */
[----:B------:R-:W-:Y:S01]  /*0c30*/  SHF.R.U64 R98, R14, 0x10, R15 ;  /* 0x000000100e627819 */ /* 0x000fe2000000120f */
        /* <DEDUP_REMOVED lines=13> */
[----:B------:R-:W-:Y:S01]  /*0d10*/  PRMT R112, R112, 0x5410, R9 ;  /* 0x0000541070707816 */ /* 0x000fe20000000009 */
[----:B------:R-:W-:Y:S01]  /*0d20*/  IMAD.HI.U32 R7, R0, -0x2daee0ad, RZ ;  /* 0xd2511f5300077827 */ /* 0x000fe200078e00ff */
[----:B------:R-:W-:-:S02]  /*0d30*/  SHF.R.U64 R102, R16, 0x10, R17 ;  /* 0x0000001010667819 */ /* 0x000fc40000001211 */
[----:B------:R-:W-:Y:S01]  /*0d40*/  SHF.R.U32.HI R13, RZ, 0x10, R17 ;  /* 0x00000010ff0d7819 */ /* 0x000fe20000011611 */
[----:B------:R-:W-:Y:S01]  /*0d50*/  IMAD.HI.U32 R5, R4, -0x326172a9, RZ ;  /* 0xcd9e8d5704057827 */ /* 0x000fe200078e00ff */
[----:B------:R-:W-:Y:S02]  /*0d60*/  LOP3.LUT R7, R8, UR28, R7, 0x96, !PT ;  /* 0x0000001c08077c12 */ /* 0x000fe4000f8e9607 */
[----:B------:R-:W-:Y:S01]  /*0d70*/  SHF.R.U32.HI R115, RZ, 0x10, R33 ;  /* 0x00000010ff737819 */ /* 0x000fe20000011621 */
[----:B------:R-:W-:Y:S01]  /*0d80*/  IMAD R9, R4, -0x326172a9, RZ ;  /* 0xcd9e8d5704097824 */ /* 0x000fe200078e02ff */
[----:B------:R-:W-:Y:S01]  /*0d90*/  LOP3.LUT R5, R6, UR27, R5, 0x96, !PT ;  /* 0x0000001b06057c12 */ /* 0x000fe2000f8e9605 */
[----:B------:R-:W-:Y:S01]  /*0da0*/  IMAD R11, R0, -0x2daee0ad, RZ ;  /* 0xd2511f53000b7824 */ /* 0x000fe200078e02ff */
[----:B------:R-:W-:Y:S01]  /*0db0*/  SHF.R.U64 R6, R32, 0x10, R33 ;  /* 0x0000001020067819 */ /* 0x000fe20000001221 */
[----:B------:R-:W-:Y:S01]  /*0dc0*/  IMAD.HI.U32 R4, R7, -0x326172a9, RZ ;  /* 0xcd9e8d5707047827 */ /* 0x000fe200078e00ff */
[----:B------:R-:W-:-:S02]  /*0dd0*/  SHF.R.U64 R8, R2, 0x10, R3 ;  /* 0x0000001002087819 */ /* 0x000fc40000001203 */
[----:B------:R-:W-:Y:S01]  /*0de0*/  PRMT R113, R113, 0x5410, R6 ;  /* 0x0000541071717816 */ /* 0x000fe20000000006 */
[----:B------:R-:W-:Y:S01]  /*0df0*/  IMAD.HI.U32 R0, R5, -0x2daee0ad, RZ ;  /* 0xd2511f5305007827 */ /* 0x000fe200078e00ff */
[----:B------:R-:W-:Y:S02]  /*0e00*/  LOP3.LUT R4, R9, UR29, R4, 0x96, !PT ;  /* 0x0000001d09047c12 */ /* 0x000fe4000f8e9604 */
[----:B0-----:R-:W-:Y:S01]  /*0e10*/  ISETP.NE.U32.AND P1, PT, RZ, UR4, PT ;  /* 0x00000004ff007c0c */ /* 0x001fe2000bf25070 */
        /* <DEDUP_REMOVED lines=8> */
[----:B------:R-:W-:Y:S02]  /*0ea0*/  PRMT R98, R98, 0x5410, R12 ;  /* 0x0000541062627816 */ /* 0x000fe4000000000c */
[----:B------:R-:W-:Y:S01]  /*0eb0*/  PRMT R102, R102, 0x5410, R13 ;  /* 0x0000541066667816 */ /* 0x000fe2000000000d */
[----:B------:R-:W-:Y:S01]  /*0ec0*/  IMAD R100, R4, -0x2daee0ad, RZ ;  /* 0xd2511f5304647824 */ /* 0x000fe200078e02ff */
[----:B------:R-:W-:Y:S01]  /*0ed0*/  SHF.R.U32.HI R116, RZ, 0x10, R3 ;  /* 0x00000010ff747819 */ /* 0x000fe20000011603 */
[----:B------:R-:W-:Y:S01]  /*0ee0*/  IMAD R74, R0, -0x326172a9, RZ ;  /* 0xcd9e8d57004a7824 */ /* 0x000fe200078e02ff */
[----:B------:R-:W-:Y:S02]  /*0ef0*/  PRMT R115, R115, 0x5410, R8 ;  /* 0x0000541073737816 */ /* 0x000fe40000000008 */
[----:B------:R-:W-:-:S02]  /*0f00*/  ISETP.NE.AND.EX P1, PT, RZ, UR5, PT, P1 ;  /* 0x00000005ff007c0c */ /* 0x000fc4000bf25310 */
[----:B------:R-:W-:Y:S02]  /*0f10*/  LOP3.LUT R76, R5, UR32, R76, 0x96, !PT ;  /* 0x00000020054c7c12 */ /* 0x000fe4000f8e964c */
[----:B------:R-:W-:Y:S02]  /*0f20*/  LOP3.LUT R75, R6, UR31, R75, 0x96, !PT ;  /* 0x0000001f064b7c12 */ /* 0x000fe4000f8e964b */
[----:B-1234-:R-:W-:-:S07]  /*0f30*/  LOP3.LUT R64, R64, 0x3, RZ, 0xc0, !PT ;  /* 0x0000000340407812 */ /* 0x01efce00078ec0ff */
.L_x_37509:
[----:B------:R-:W0:Y:S01]  /*0f40*/  S2R R72, SR_TID.X ;  /* 0x0000000000487919 */ /* 0x000e220000002100 */
[----:B-1----:R-:W1:Y:S01]  /*0f50*/  LDC.64 R68, c[0x0][0x390] ;  /* 0x0000e400ff447b82 */ /* 0x002e620000000a00 */
[----:B------:R-:W-:Y:S02]  /*0f60*/  IMAD R0, R79, UR12, RZ ;  /* 0x0000000c4f007c24 */ /* 0x000fe4000f8e02ff */
[----:B------:R-:W-:-:S03]  /*0f70*/  IMAD.MOV.U32 R81, RZ, RZ, 0x3f800000 ;  /* 0x3f800000ff517424 */ /* 0x000fc600078e00ff */
[----:B------:R-:W-:Y:S02]  /*0f80*/  SHF.R.S32.HI R5, RZ, 0x1f, R0 ;  /* 0x0000001fff057819 */ /* 0x000fe40000011400 */
[----:B------:R-:W2:Y:S02]  /*0f90*/  @P1 LDC.64 R8, c[0x0][0x3e0] ;  /* 0x0000f800ff081b82 */ /* 0x000ea40000000a00 */
[----:B------:R-:W-:Y:S02]  /*0fa0*/  LEA.HI R0, R5, R0, RZ, 0x2 ;  /* 0x0000000005007211 */ /* 0x000fe400078f10ff */
[----:B0-----:R-:W-:Y:S01]  /*0fb0*/  LOP3.LUT R5, R72, 0x1f, RZ, 0xc0, !PT ;  /* 0x0000001f48057812 */ /* 0x001fe200078ec0ff */
[----:B--2---:R-:W-:-:S03]  /*0fc0*/  @P1 IMAD.WIDE R8, R79, 0x4, R8 ;  /* 0x000000044f081825 */ /* 0x004fc600078e0208 */
[----:B------:R-:W-:Y:S02]  /*0fd0*/  LEA.HI.SX32 R0, R0, R5, 0x1e ;  /* 0x0000000500007211 */ /* 0x000fe400078ff2ff */
[----:B------:R0:W5:Y:S03]  /*0fe0*/  @P1 LDG.E R81, desc[UR8][R8.64] ;  /* 0x0000000808511981 */ /* 0x000166000c1e1900 */
[----:B-1----:R-:W-:-:S06]  /*0ff0*/  IMAD.WIDE.U32 R4, R0, 0x10, R68 ;  /* 0x0000001000047825 */ /* 0x002fcc00078e0044 */
[----:B------:R-:W5:Y:S01]  /*1000*/  LDG.E.128 R4, desc[UR8][R4.64] ;  /* 0x0000000804047981 */ /* 0x000f62000c1e1d00 */
[----:B------:R-:W-:-:S04]  /*1010*/  ISETP.NE.U32.AND P0, PT, RZ, UR10, PT ;  /* 0x0000000aff007c0c */ /* 0x000fc8000bf05070 */
[----:B------:R-:W-:Y:S01]  /*1020*/  ISETP.NE.AND.EX P0, PT, RZ, UR11, PT, P0 ;  /* 0x0000000bff007c0c */ /* 0x000fe2000bf05300 */
[----:B------:R-:W-:-:S12]  /*1030*/  IMAD.MOV.U32 R88, RZ, RZ, 0x2f800000 ;  /* 0x2f800000ff587424 */ /* 0x000fd800078e00ff */
[----:B0-----:R-:W-:Y:S05]  /*1040*/  @!P0 BRA `(.L_x_37089) ;  /* 0x0000001400108947 */ /* 0x001fea0003800000 */
        /* <DEDUP_REMOVED lines=14> */
.L_x_45740:
[----:B------:R-:W-:Y:S05]  /*1130*/  BRX R12 -0x1140                                        (*"BRANCH_TARGETS .L_x_45741,.L_x_45742,.L_x_45743"*) ;  /* 0xffffffec0cb07949 */ /* 0x000fea000383ffff */
.L_x_45743:
[----:B------:R-:W-:Y:S01]  /*1140*/  VIADD R12, R64, 0x1 ;  /* 0x00000001400c7836 */ /* 0x000fe20000000000 */
[----:B------:R-:W-:Y:S01]  /*1150*/  MOV R24, R100 ;  /* 0x0000006400187202 */ /* 0x000fe20000000f00 */
[----:B------:R-:W-:Y:S01]  /*1160*/  IMAD.MOV.U32 R13, RZ, RZ, R75 ;  /* 0x000000ffff0d7224 */ /* 0x000fe200078e004b */
[----:B------:R-:W-:Y:S06]  /*1170*/  BRA `(.L_x_37091) ;  /* 0x0000000000ec7947 */ /* 0x000fec0003800000 */
.L_x_45741:
[----:B------:R-:W-:Y:S01]  /*1180*/  IMAD.MOV.U32 R24, RZ, RZ, R100 ;  /* 0x000000ffff187224 */ /* 0x000fe200078e0064 */
[----:B------:R-:W-:Y:S01]  /*1190*/  MOV R12, 0x3 ;  /* 0x00000003000c7802 */ /* 0x000fe20000000f00 */
[----:B------:R-:W-:Y:S01]  /*11a0*/  IMAD.MOV.U32 R13, RZ, RZ, R76 ;  /* 0x000000ffff0d7224 */ /* 0x000fe200078e004c */
[----:B------:R-:W-:Y:S06]  /*11b0*/  BRA `(.L_x_37091) ;  /* 0x0000000000dc7947 */ /* 0x000fec0003800000 */
.L_x_45742:
        /* <DEDUP_REMOVED lines=13> */
.L_x_37093:
[----:B------:R-:W-:Y:S05]  /*1290*/  BSYNC.RECONVERGENT B2 ;  /* 0x0000000000027941 */ /* 0x000fea0003800200 */
.L_x_37092:
        /* <DEDUP_REMOVED lines=41> */
.L_x_37091:
[----:B------:R-:W-:Y:S05]  /*1530*/  BSYNC.RECONVERGENT B1 ;  /* 0x0000000000017941 */ /* 0x000fea0003800200 */
.L_x_37090:
[----:B------:R-:W-:Y:S01]  /*1540*/  I2FP.F32.U32 R13, R13 ;  /* 0x0000000d000d7245 */ /* 0x000fe20000201000 */
[----:B-----5:R-:W-:Y:S01]  /*1550*/  FMUL.FTZ R4, R4, R81 ;  /* 0x0000005104047220 */ /* 0x020fe20000410000 */
[----:B------:R-:W-:Y:S01]  /*1560*/  IMAD.U32 R89, RZ, RZ, UR34 ;  /* 0x00000022ff597e24 */ /* 0x000fe2000f8e00ff */
[----:B------:R-:W-:Y:S01]  /*1570*/  ISETP.NE.AND P3, PT, R12, 0x1, PT ;  /* 0x000000010c00780c */ /* 0x000fe20003f65270 */
[----:B------:R-:W-:Y:S01]  /*1580*/  BSSY.RECONVERGENT B1, `(.L_x_37094) ;  /* 0x000004b000017945 */ /* 0x000fe20003800200 */
[----:B------:R-:W-:Y:S01]  /*1590*/  FFMA.FTZ R13, R13, R88, 1.1641532182693481445e-10 ;  /* 0x2f0000000d0d7423 */ /* 0x000fe20000010058 */
[----:B------:R-:W-:Y:S01]  /*15a0*/  MOV R90, UR33 ;  /* 0x00000021005a7c02 */ /* 0x000fe20008000f00 */
[----:B------:R-:W-:Y:S01]  /*15b0*/  FMUL.FTZ R4, R4, R89 ;  /* 0x0000005904047220 */ /* 0x000fe20000410000 */
[----:B------:R-:W-:Y:S02]  /*15c0*/  IMAD.MOV.U32 R14, RZ, RZ, 0x2 ;  /* 0x00000002ff0e7424 */ /* 0x000fe400078e00ff */
        /* <DEDUP_REMOVED lines=14> */
.L_x_37096:
        /* <DEDUP_REMOVED lines=13> */
.L_x_37098:
[----:B------:R-:W-:Y:S05]  /*1780*/  BSYNC.RECONVERGENT B2 ;  /* 0x0000000000027941 */ /* 0x000fea0003800200 */
.L_x_37097:
        /* <DEDUP_REMOVED lines=42> */
.L_x_37095:
[----:B------:R-:W-:Y:S05]  /*1a30*/  BSYNC.RECONVERGENT B1 ;  /* 0x0000000000017941 */ /* 0x000fea0003800200 */
.L_x_37094:
[----:B------:R-:W-:Y:S01]  /*1a40*/  I2FP.F32.U32 R13, R8 ;  /* 0x00000008000d7245 */ /* 0x000fe20000201000 */
[----:B------:R-:W-:Y:S01]  /*1a50*/  FMUL.FTZ R8, R5, R81 ;  /* 0x0000005105087220 */ /* 0x000fe20000410000 */
[----:B------:R-:W-:Y:S01]  /*1a60*/  ISETP.NE.AND P4, PT, R14, 0x1, PT ;  /* 0x000000010e00780c */ /* 0x000fe20003f85270 */
[----:B------:R-:W-:Y:S02]  /*1a70*/  BSSY.RECONVERGENT B1, `(.L_x_37099) ;  /* 0x000004a000017945 */ /* 0x000fe40003800200 */
[----:B------:R-:W-:Y:S01]  /*1a80*/  FFMA.FTZ R13, R13, R88, 1.1641532182693481445e-10 ;  /* 0x2f0000000d0d7423 */ /* 0x000fe20000010058 */
[----:B------:R-:W-:-:S04]  /*1a90*/  FMUL.FTZ R8, R8, R89 ;  /* 0x0000005908087220 */ /* 0x000fc80000410000 */
        /* <DEDUP_REMOVED lines=15> */
.L_x_37101:
        /* <DEDUP_REMOVED lines=13> */
.L_x_37103:
[----:B------:R-:W-:Y:S05]  /*1c60*/  BSYNC.RECONVERGENT B2 ;  /* 0x0000000000027941 */ /* 0x000fea0003800200 */
.L_x_37102:
        /* <DEDUP_REMOVED lines=41> */
[----:B------:R-:W-:-:S07]  /*1f00*/  IMAD.MOV.U32 R8, RZ, RZ, RZ ;  /* 0x000000ffff087224 */ /* 0x000fce00078e00ff */
.L_x_37100:
[----:B------:R-:W-:Y:S05]  /*1f10*/  BSYNC.RECONVERGENT B1 ;  /* 0x0000000000017941 */ /* 0x000fea0003800200 */
.L_x_37099:
        /* <DEDUP_REMOVED lines=21> */
.L_x_37106:
        /* <DEDUP_REMOVED lines=13> */
.L_x_37108:
[----:B------:R-:W-:Y:S05]  /*2140*/  BSYNC.RECONVERGENT B2 ;  /* 0x0000000000027941 */ /* 0x000fea0003800200 */
.L_x_37107:
        /* <DEDUP_REMOVED lines=42> */
.L_x_37105:
[----:B------:R-:W-:Y:S05]  /*23f0*/  BSYNC.RECONVERGENT B1 ;  /* 0x0000000000017941 */ /* 0x000fea0003800200 */
.L_x_37104:
        /* <DEDUP_REMOVED lines=9> */
.L_x_37089:
        /* <DEDUP_REMOVED lines=16> */
.L_x_37112:
        /* <DEDUP_REMOVED lines=13> */
.L_x_37114:
[----:B------:R-:W-:Y:S05]  /*2660*/  BSYNC.RECONVERGENT B2 ;  /* 0x0000000000027941 */ /* 0x000fea0003800200 */
.L_x_37113:
        /* <DEDUP_REMOVED lines=40> */
[----:B------:R-:W-:-:S07]  /*28f0*/  IMAD.MOV.U32 R8, RZ, RZ, R100 ;  /* 0x000000ffff087224 */ /* 0x000fce00078e0064 */
.L_x_37111:
[----:B------:R-:W-:Y:S05]  /*2900*/  BSYNC.RECONVERGENT B1 ;  /* 0x0000000000017941 */ /* 0x000fea0003800200 */
.L_x_37110:
[----:B------:R-:W-:Y:S01]  /*2910*/  ISETP.NE.AND P3, PT, R10, 0x1, PT ;  /* 0x000000010a00780c */ /* 0x000fe20003f65270 */
[----:B------:R-:W-:Y:S01]  /*2920*/  IMAD.U32 R90, RZ, RZ, UR33 ;  /* 0x00000021ff5a7e24 */ /* 0x000fe2000f8e00ff */
[----:B------:R-:W-:Y:S01]  /*2930*/  I2FP.F32.U32 R9, R8 ;  /* 0x0000000800097245 */ /* 0x000fe20000201000 */
[----:B------:R-:W-:Y:S02]  /*2940*/  IMAD.U32 R89, RZ, RZ, UR34 ;  /* 0x00000022ff597e24 */ /* 0x000fe4000f8e00ff */
[----:B-----5:R-:W-:Y:S01]  /*2950*/  FMUL.FTZ R16, R4, R81 ;  /* 0x0000005104107220 */ /* 0x020fe20000410000 */
[----:B------:R-:W-:Y:S01]  /*2960*/  BSSY.RECONVERGENT B1, `(.L_x_37115) ;  /* 0x0000047000017945 */ /* 0x000fe20003800200 */
        /* <DEDUP_REMOVED lines=14> */
.L_x_37117:
        /* <DEDUP_REMOVED lines=13> */
.L_x_37119:
[----:B------:R-:W-:Y:S05]  /*2b20*/  BSYNC.RECONVERGENT B2 ;  /* 0x0000000000027941 */ /* 0x000fea0003800200 */
.L_x_37118:
        /* <DEDUP_REMOVED lines=42> */
.L_x_37116:
[----:B------:R-:W-:Y:S05]  /*2dd0*/  BSYNC.RECONVERGENT B1 ;  /* 0x0000000000017941 */ /* 0x000fea0003800200 */
.L_x_37115:
        /* <DEDUP_REMOVED lines=18> */
.L_x_37122:
        /* <DEDUP_REMOVED lines=13> */
.L_x_37124:
[----:B------:R-:W-:Y:S05]  /*2fd0*/  BSYNC.RECONVERGENT B2 ;  /* 0x0000000000027941 */ /* 0x000fea0003800200 */
.L_x_37123:
        /* <DEDUP_REMOVED lines=42> */
.L_x_37121:
[----:B------:R-:W-:Y:S05]  /*3280*/  BSYNC.RECONVERGENT B1 ;  /* 0x0000000000017941 */ /* 0x000fea0003800200 */
.L_x_37120:
[----:B------:R-:W-:Y:S01]  /*3290*/  ISETP.NE.AND P5, PT, R9, 0x1, PT ;  /* 0x000000010900780c */ /* 0x000fe20003fa5270 */
[----:B------:R-:W-:Y:S01]  /*32a0*/  FMUL.FTZ R6, R6, R81 ;  /* 0x0000005106067220 */ /* 0x000fe20000410000 */
[----:B------:R-:W-:Y:S01]  /*32b0*/  I2FP.F32.U32 R5, R4 ;  /* 0x0000000400057245 */ /* 0x000fe20000201000 */
[----:B------:R-:W-:Y:S01]  /*32c0*/  BSSY.RECONVERGENT B1, `(.L_x_37125) ;  /* 0x0000047000017945 */ /* 0x000fe20003800200 */
[----:B------:R-:W-:Y:S01]  /*32d0*/  IMAD.MOV.U32 R18, RZ, RZ, 0x2 ;  /* 0x00000002ff127424 */ /* 0x000fe200078e00ff */
[----:B------:R-:W-:Y:S01]  /*32e0*/  MOV R4, R74 ;  /* 0x0000004a00047202 */ /* 0x000fe20000000f00 */
[----:B------:R-:W-:Y:S01]  /*32f0*/  FMUL.FTZ R6, R6, R89 ;  /* 0x0000005906067220 */ /* 0x000fe20000410000 */
[----:B------:R-:W-:-:S05]  /*3300*/  FFMA.FTZ R5, R5, R88, 1.1641532182693481445e-10 ;  /* 0x2f00000005057423 */ /* 0x000fca0000010058 */
        /* <DEDUP_REMOVED lines=10> */
.L_x_37127:
        /* <DEDUP_REMOVED lines=13> */
.L_x_37129:
[----:B------:R-:W-:Y:S05]  /*3480*/  BSYNC.RECONVERGENT B2 ;  /* 0x0000000000027941 */ /* 0x000fea0003800200 */
.L_x_37128:
        /* <DEDUP_REMOVED lines=42> */
.L_x_37126:
[----:B------:R-:W-:Y:S05]  /*3730*/  BSYNC.RECONVERGENT B1 ;  /* 0x0000000000017941 */ /* 0x000fea0003800200 */
.L_x_37125:
[----:B------:R-:W-:Y:S01]  /*3740*/  I2FP.F32.U32 R5, R4 ;  /* 0x0000000400057245 */ /* 0x000fe20000201000 */
[----:B------:R-:W-:Y:S01]  /*3750*/  FMUL.FTZ R4, R7, R81 ;  /* 0x0000005107047220 */ /* 0x000fe20000410000 */
[----:B------:R-:W-:-:S03]  /*3760*/  FSEL R6, R6, RZ, P4 ;  /* 0x000000ff06067208 */ /* 0x000fc60002000000 */
[----:B------:R-:W-:Y:S01]  /*3770*/  FFMA.FTZ R5, R5, R88, 1.1641532182693481445e-10 ;  /* 0x2f00000005057423 */ /* 0x000fe20000010058 */
[----:B------:R-:W-:Y:S01]  /*3780*/  FMUL.FTZ R7, R4, R89 ;  /* 0x0000005904077220 */ /* 0x000fe20000410000 */
[----:B------:R-:W-:-:S03]  /*3790*/  FSEL R4, R16, RZ, P2 ;  /* 0x000000ff10047208 */ /* 0x000fc60001000000 */
[----:B------:R-:W-:Y:S02]  /*37a0*/  FSETP.GTU.FTZ.AND P6, PT, R5, R90, PT ;  /* 0x0000005a0500720b */ /* 0x000fe40003fdc000 */
[----:B------:R-:W-:Y:S02]  /*37b0*/  FSEL R5, R17, RZ, P3 ;  /* 0x000000ff11057208 */ /* 0x000fe40001800000 */
[----:B------:R-:W-:Y:S02]  /*37c0*/  PLOP3.LUT P5, PT, P6, PT, PT, 0x8, 0x80 ;  /* 0x000000000080781c */ /* 0x000fe400037ae170 */
[----:B------:R-:W-:-:S11]  /*37d0*/  FSEL R7, R7, RZ, !P6 ;  /* 0x000000ff07077208 */ /* 0x000fd60007000000 */
.L_x_37109:
[----:B------:R-:W0:Y:S01]  /*37e0*/  LDC.64 R122, c[0x0][0x3a8] ;  /* 0x0000ea00ff7a7b82 */ /* 0x000e220000000a00 */
[----:B------:R-:W-:Y:S02]  /*37f0*/  SEL R8, RZ, 0x1000000, !P5 ;  /* 0x01000000ff087807 */ /* 0x000fe40006800000 */
[----:B------:R-:W-:Y:S02]  /*3800*/  SEL R9, RZ, 0x10000, !P4 ;  /* 0x00010000ff097807 */ /* 0x000fe40006000000 */
[----:B------:R-:W-:Y:S02]  /*3810*/  SEL R10, RZ, 0x100, !P3 ;  /* 0x00000100ff0a7807 */ /* 0x000fe40005800000 */
[----:B------:R-:W-:Y:S01]  /*3820*/  IADD3 R91, PT, PT, R0, 0x20, RZ ;  /* 0x00000020005b7810 */ /* 0x000fe20007ffe0ff */
[----:B------:R-:W1:Y:S01]  /*3830*/  LDC.64 R120, c[0x0][0x3b0] ;  /* 0x0000ec00ff787b82 */ /* 0x000e620000000a00 */
[----:B------:R-:W-:Y:S02]  /*3840*/  IADD3 R8, PT, PT, R10, R8, R9 ;  /* 0x000000080a087210 */ /* 0x000fe40007ffe009 */
[----:B------:R-:W-:-:S05]  /*3850*/  SEL R9, RZ, 0x1, !P2 ;  /* 0x00000001ff097807 */ /* 0x000fca0005000000 */
[----:B------:R-:W-:Y:S02]  /*3860*/  IMAD.IADD R17, R8, 0x1, R9 ;  /* 0x0000000108117824 */ /* 0x000fe400078e0209 */
[----:B------:R-:W-:-:S04]  /*3870*/  IMAD.WIDE.U32 R8, R91, 0x10, R68 ;  /* 0x000000105b087825 */ /* 0x000fc800078e0044 */
[----:B0-----:R-:W-:-:S05]  /*3880*/  IMAD.WIDE.U32 R14, R0, 0x10, R122 ;  /* 0x00000010000e7825 */ /* 0x001fca00078e007a */
[----:B------:R0:W-:Y:S01]  /*3890*/  STG.E.128 desc[UR8][R14.64], R4 ;  /* 0x000000040e007986 */ /* 0x0001e2000c101d08 */
[----:B-1----:R-:W-:-:S05]  /*38a0*/  IMAD.WIDE.U32 R12, R0, 0x4, R120 ;  /* 0x00000004000c7825 */ /* 0x002fca00078e0078 */
[----:B------:R0:W-:Y:S04]  /*38b0*/  STG.E desc[UR8][R12.64], R17 ;  /* 0x000000110c007986 */ /* 0x0001e8000c101908 */
        /* <DEDUP_REMOVED lines=21> */
.L_x_37133:
        /* <DEDUP_REMOVED lines=13> */
.L_x_37135:
[----:B------:R-:W-:Y:S05]  /*3ae0*/  BSYNC.RECONVERGENT B2 ;  /* 0x0000000000027941 */ /* 0x000fea0003800200 */
.L_x_37134:
        /* <DEDUP_REMOVED lines=41> */
.L_x_37132:
[----:B------:R-:W-:Y:S05]  /*3d80*/  BSYNC.RECONVERGENT B1 ;  /* 0x0000000000017941 */ /* 0x000fea0003800200 */
.L_x_37131:
[----:B------:R-:W-:Y:S01]  /*3d90*/  I2FP.F32.U32 R17, R17 ;  /* 0x0000001100117245 */ /* 0x000fe20000201000 */
[----:B-----5:R-:W-:Y:S01]  /*3da0*/  FMUL.FTZ R8, R8, R81 ;  /* 0x0000005108087220 */ /* 0x020fe20000410000 */
        /* <DEDUP_REMOVED lines=19> */
.L_x_37138:
        /* <DEDUP_REMOVED lines=13> */
.L_x_37140:
[----:B------:R-:W-:Y:S05]  /*3fb0*/  BSYNC.RECONVERGENT B2 ;  /* 0x0000000000027941 */ /* 0x000fea0003800200 */
.L_x_37139:
        /* <DEDUP_REMOVED lines=42> */
.L_x_37137:
[----:B------:R-:W-:Y:S05]  /*4260*/  BSYNC.RECONVERGENT B1 ;  /* 0x0000000000017941 */ /* 0x000fea0003800200 */
.L_x_37136:
        /* <DEDUP_REMOVED lines=21> */
.L_x_37143:
        /* <DEDUP_REMOVED lines=13> */
.L_x_37145:
[----:B------:R-:W-:Y:S05]  /*4490*/  BSYNC.RECONVERGENT B2 ;  /* 0x0000000000027941 */ /* 0x000fea0003800200 */
.L_x_37144:
        /* <DEDUP_REMOVED lines=40> */
[----:B------:R-:W-:Y:S02]  /*4720*/  IMAD.MOV.U32 R28, RZ, RZ, R12 ;  /* 0x000000ffff1c7224 */ /* 0x000fe400078e000c */
[----:B------:R-:W-:-:S07]  /*4730*/  HFMA2 R12, -RZ, RZ, 0, 0 ;  /* 0x00000000ff0c7431 */ /* 0x000fce00000001ff */
.L_x_37142:
[----:B------:R-:W-:Y:S05]  /*4740*/  BSYNC.RECONVERGENT B1 ;  /* 0x0000000000017941 */ /* 0x000fea0003800200 */
.L_x_37141:
        /* <DEDUP_REMOVED lines=21> */
.L_x_37148:
        /* <DEDUP_REMOVED lines=13> */
.L_x_37150:
[----:B------:R-:W-:Y:S05]  /*4970*/  BSYNC.RECONVERGENT B2 ;  /* 0x0000000000027941 */ /* 0x000fea0003800200 */
.L_x_37149:
        /* <DEDUP_REMOVED lines=42> */
.L_x_37147:
[----:B------:R-:W-:Y:S05]  /*4c20*/  BSYNC.RECONVERGENT B1 ;  /* 0x0000000000017941 */ /* 0x000fea0003800200 */
.L_x_37146:
        /* <DEDUP_REMOVED lines=9> */
.L_x_37130:
        /* <DEDUP_REMOVED lines=16> */
.L_x_37154:
        /* <DEDUP_REMOVED lines=13> */
.L_x_37156:
[----:B------:R-:W-:Y:S05]  /*4e90*/  BSYNC.RECONVERGENT B2 ;  /* 0x0000000000027941 */ /* 0x000fea0003800200 */
.L_x_37155:
        /* <DEDUP_REMOVED lines=41> */
.L_x_37153:
[----:B------:R-:W-:Y:S05]  /*5130*/  BSYNC.RECONVERGENT B1 ;  /* 0x0000000000017941 */ /* 0x000fea0003800200 */
.L_x_37152:
[----:B------:R-:W-:Y:S01]  /*5140*/  ISETP.NE.AND P3, PT, R14, 0x1, PT ;  /* 0x000000010e00780c */ /* 0x000fe20003f65270 */
[----:B-----5:R-:W-:Y:S01]  /*5150*/  FMUL.FTZ R18, R8, R81 ;  /* 0x0000005108127220 */ /* 0x020fe20000410000 */
        /* <DEDUP_REMOVED lines=16> */
.L_x_37159:
        /* <DEDUP_REMOVED lines=13> */
.L_x_37161:
[----:B------:R-:W-:Y:S05]  /*5330*/  BSYNC.RECONVERGENT B2 ;  /* 0x0000000000027941 */ /* 0x000fea0003800200 */
.L_x_37160:
        /* <DEDUP_REMOVED lines=42> */
.L_x_37158:
[----:B------:R-:W-:Y:S05]  /*55e0*/  BSYNC.RECONVERGENT B1 ;  /* 0x0000000000017941 */ /* 0x000fea0003800200 */
.L_x_37157:
[----:B------:R-:W-:Y:S01]  /*55f0*/  ISETP.NE.AND P4, PT, R12, 0x1, PT ;  /* 0x000000010c00780c */ /* 0x000fe20003f85270 */
[----:B------:R-:W-:Y:S01]  /*5600*/  BSSY.RECONVERGENT B1, `(.L_x_37162) ;  /* 0x0000049000017945 */ /* 0x000fe20003800200 */
[----:B------:R-:W-:Y:S01]  /*5610*/  I2FP.F32.U32 R13, R8 ;  /* 0x00000008000d7245 */ /* 0x000fe20000201000 */
[----:B------:R-:W-:Y:S01]  /*5620*/  FMUL.FTZ R8, R9, R81 ;  /* 0x0000005109087220 */ /* 0x000fe20000410000 */
[----:B------:R-:W-:-:S03]  /*5630*/  IMAD.MOV.U32 R9, RZ, RZ, R74 ;  /* 0x000000ffff097224 */ /* 0x000fc600078e004a */
[----:B------:R-:W-:Y:S01]  /*5640*/  FFMA.FTZ R13, R13, R88, 1.1641532182693481445e-10 ;  /* 0x2f0000000d0d7423 */ /* 0x000fe20000010058 */
[----:B------:R-:W-:-:S04]  /*5650*/  FMUL.FTZ R19, R8, R89 ;  /* 0x0000005908137220 */ /* 0x000fc80000410000 */
        /* <DEDUP_REMOVED lines=11> */
.L_x_37164:
        /* <DEDUP_REMOVED lines=13> */
.L_x_37166:
[----:B------:R-:W-:Y:S05]  /*57e0*/  BSYNC.RECONVERGENT B2 ;  /* 0x0000000000027941 */ /* 0x000fea0003800200 */
.L_x_37165:
        /* <DEDUP_REMOVED lines=42> */
.L_x_37163:
[----:B------:R-:W-:Y:S05]  /*5a90*/  BSYNC.RECONVERGENT B1 ;  /* 0x0000000000017941 */ /* 0x000fea0003800200 */
.L_x_37162:
[----:B------:R-:W-:Y:S01]  /*5aa0*/  ISETP.NE.AND P5, PT, R13, 0x1, PT ;  /* 0x000000010d00780c */ /* 0x000fe20003fa5270 */
[----:B------:R-:W-:Y:S01]  /*5ab0*/  FMUL.FTZ R10, R10, R81 ;  /* 0x000000510a0a7220 */ /* 0x000fe20000410000 */
[----:B------:R-:W-:Y:S01]  /*5ac0*/  I2FP.F32.U32 R9, R9 ;  /* 0x0000000900097245 */ /* 0x000fe20000201000 */
[----:B------:R-:W-:Y:S01]  /*5ad0*/  BSSY.RECONVERGENT B1, `(.L_x_37167) ;  /* 0x0000047000017945 */ /* 0x000fe20003800200 */
[----:B------:R-:W-:Y:S02]  /*5ae0*/  IMAD.MOV.U32 R22, RZ, RZ, 0x2 ;  /* 0x00000002ff167424 */ /* 0x000fe400078e00ff */
[----:B------:R-:W-:Y:S01]  /*5af0*/  FMUL.FTZ R10, R10, R89 ;  /* 0x000000590a0a7220 */ /* 0x000fe20000410000 */
[----:B------:R-:W-:-:S05]  /*5b00*/  FFMA.FTZ R9, R9, R88, 1.1641532182693481445e-10 ;  /* 0x2f00000009097423 */ /* 0x000fca0000010058 */
        /* <DEDUP_REMOVED lines=11> */
.L_x_37169:
        /* <DEDUP_REMOVED lines=13> */
.L_x_37171:
[----:B------:R-:W-:Y:S05]  /*5c90*/  BSYNC.RECONVERGENT B2 ;  /* 0x0000000000027941 */ /* 0x000fea0003800200 */
.L_x_37170:
        /* <DEDUP_REMOVED lines=42> */
.L_x_37168:
[----:B------:R-:W-:Y:S05]  /*5f40*/  BSYNC.RECONVERGENT B1 ;  /* 0x0000000000017941 */ /* 0x000fea0003800200 */
.L_x_37167:
        /* <DEDUP_REMOVED lines=10> */
.L_x_37151:
[----:B------:R-:W-:Y:S01]  /*5ff0*/  SEL R12, RZ, 0x1000000, !P5 ;  /* 0x01000000ff0c7807 */ /* 0x000fe20006800000 */
[----:B------:R-:W-:Y:S01]  /*6000*/  VIADD R96, R0, 0x40 ;  /* 0x0000004000607836 */ /* 0x000fe20000000000 */
[----:B------:R-:W-:Y:S01]  /*6010*/  SEL R13, RZ, 0x10000, !P4 ;  /* 0x00010000ff0d7807 */ /* 0x000fe20006000000 */
[C---:B------:R-:W-:Y:S01]  /*6020*/  IMAD.WIDE.U32 R18, R91.reuse, 0x10, R122 ;  /* 0x000000105b127825 */ /* 0x040fe200078e007a */
[----:B------:R-:W-:Y:S02]  /*6030*/  SEL R14, RZ, 0x100, !P3 ;  /* 0x00000100ff0e7807 */ /* 0x000fe40005800000 */
[----:B------:R-:W-:Y:S01]  /*6040*/  SEL R15, RZ, 0x1, !P2 ;  /* 0x00000001ff0f7807 */ /* 0x000fe20005000000 */
[----:B------:R-:W-:Y:S01]  /*6050*/  IMAD.WIDE.U32 R16, R91, 0x4, R120 ;  /* 0x000000045b107825 */ /* 0x000fe200078e0078 */
[----:B------:R-:W-:Y:S01]  /*6060*/  IADD3 R12, PT, PT, R14, R12, R13 ;  /* 0x0000000c0e0c7210 */ /* 0x000fe20007ffe00d */
[----:B------:R0:W-:Y:S03]  /*6070*/  STG.E.128 desc[UR8][R18.64], R8 ;  /* 0x0000000812007986 */ /* 0x0001e6000c101d08 */
[----:B------:R-:W-:Y:S01]  /*6080*/  IADD3 R21, PT, PT, R12, R15, RZ ;  /* 0x0000000f0c157210 */ /* 0x000fe20007ffe0ff */
[----:B------:R-:W-:-:S04]  /*6090*/  IMAD.WIDE.U32 R12, R96, 0x10, R68 ;  /* 0x00000010600c7825 */ /* 0x000fc800078e0044 */
        /* <DEDUP_REMOVED lines=22> */
.L_x_37175:
        /* <DEDUP_REMOVED lines=13> */
.L_x_37177:
[----:B------:R-:W-:Y:S05]  /*62d0*/  BSYNC.RECONVERGENT B2 ;  /* 0x0000000000027941 */ /* 0x000fea0003800200 */
.L_x_37176:
        /* <DEDUP_REMOVED lines=40> */
[----:B------:R-:W-:-:S07]  /*6560*/  HFMA2 R20, -RZ, RZ, 0, 0 ;  /* 0x00000000ff147431 */ /* 0x000fce00000001ff */
.L_x_37174:
[----:B------:R-:W-:Y:S05]  /*6570*/  BSYNC.RECONVERGENT B1 ;  /* 0x0000000000017941 */ /* 0x000fea0003800200 */
.L_x_37173:
        /* <DEDUP_REMOVED lines=21> */
.L_x_37180:
        /* <DEDUP_REMOVED lines=13> */
.L_x_37182:
[----:B------:R-:W-:Y:S05]  /*67a0*/  BSYNC.RECONVERGENT B2 ;  /* 0x0000000000027941 */ /* 0x000fea0003800200 */
.L_x_37181:
        /* <DEDUP_REMOVED lines=42> */
.L_x_37179:
[----:B------:R-:W-:Y:S05]  /*6a50*/  BSYNC.RECONVERGENT B1 ;  /* 0x0000000000017941 */ /* 0x000fea0003800200 */
.L_x_37178:
        /* <DEDUP_REMOVED lines=21> */
.L_x_37185:
        /* <DEDUP_REMOVED lines=13> */
.L_x_37187:
[----:B------:R-:W-:Y:S05]  /*6c80*/  BSYNC.RECONVERGENT B2 ;  /* 0x0000000000027941 */ /* 0x000fea0003800200 */
.L_x_37186:
        /* <DEDUP_REMOVED lines=42> */
.L_x_37184:
[----:B------:R-:W-:Y:S05]  /*6f30*/  BSYNC.RECONVERGENT B1 ;  /* 0x0000000000017941 */ /* 0x000fea0003800200 */
.L_x_37183:
        /* <DEDUP_REMOVED lines=21> */
.L_x_37190:
        /* <DEDUP_REMOVED lines=13> */
.L_x_37192:
[----:B------:R-:W-:Y:S05]  /*7160*/  BSYNC.RECONVERGENT B2 ;  /* 0x0000000000027941 */ /* 0x000fea0003800200 */
.L_x_37191:
        /* <DEDUP_REMOVED lines=42> */
.L_x_37189:
[----:B------:R-:W-:Y:S05]  /*7410*/  BSYNC.RECONVERGENT B1 ;  /* 0x0000000000017941 */ /* 0x000fea0003800200 */
.L_x_37188:
        /* <DEDUP_REMOVED lines=9> */
.L_x_37172:
        /* <DEDUP_REMOVED lines=16> */
.L_x_37196:
        /* <DEDUP_REMOVED lines=13> */
.L_x_37198:
[----:B------:R-:W-:Y:S05]  /*7680*/  BSYNC.RECONVERGENT B2 ;  /* 0x0000000000027941 */ /* 0x000fea0003800200 */
.L_x_37197:
        /* <DEDUP_REMOVED lines=41> */
.L_x_37195:
[----:B------:R-:W-:Y:S05]  /*7920*/  BSYNC.RECONVERGENT B1 ;  /* 0x0000000000017941 */ /* 0x000fea0003800200 */
.L_x_37194:
[----:B------:R-:W-:Y:S01]  /*7930*/  ISETP.NE.AND P3, PT, R18, 0x1, PT ;  /* 0x000000011200780c */ /* 0x000fe20003f65270 */
[----:B-----5:R-:W-:Y:S01]  /*7940*/  FMUL.FTZ R22, R12, R81 ;  /* 0x000000510c167220 */ /* 0x020fe20000410000 */
[----:B------:R-:W-:Y:S01]  /*7950*/  I2FP.F32.U32 R17, R16 ;  /* 0x0000001000117245 */ /* 0x000fe20000201000 */
[----:B------:R-:W-:Y:S01]  /*7960*/  BSSY.RECONVERGENT B1, `(.L_x_37199) ;  /* 0x0000047000017945 */ /* 0x000fe20003800200 */
[----:B------:R-:W-:Y:S02]  /*7970*/  IMAD.MOV.U32 R16, RZ, RZ, 0x2 ;  /* 0x00000002ff107424 */ /* 0x000fe400078e00ff */
[----:B------:R-:W-:Y:S01]  /*7980*/  FMUL.FTZ R22, R22, R89 ;  /* 0x0000005916167220 */ /* 0x000fe20000410000 */
[----:B------:R-:W-:Y:S02]  /*7990*/  IMAD.MOV.U32 R12, RZ, RZ, R74 ;  /* 0x000000ffff0c7224 */ /* 0x000fe400078e004a */
[----:B------:R-:W-:-:S05]  /*79a0*/  FFMA.FTZ R17, R17, R88, 1.1641532182693481445e-10 ;  /* 0x2f00000011117423 */ /* 0x000fca0000010058 */
        /* <DEDUP_REMOVED lines=10> */
.L_x_37201:
        /* <DEDUP_REMOVED lines=13> */
.L_x_37203:
[----:B------:R-:W-:Y:S05]  /*7b20*/  BSYNC.RECONVERGENT B2 ;  /* 0x0000000000027941 */ /* 0x000fea0003800200 */
.L_x_37202:
        /* <DEDUP_REMOVED lines=42> */
.L_x_37200:
[----:B------:R-:W-:Y:S05]  /*7dd0*/  BSYNC.RECONVERGENT B1 ;  /* 0x0000000000017941 */ /* 0x000fea0003800200 */
.L_x_37199:
[----:B------:R-:W-:Y:S01]  /*7de0*/  ISETP.NE.AND P4, PT, R16, 0x1, PT ;  /* 0x000000011000780c */ /* 0x000fe20003f85270 */
[----:B------:R-:W-:Y:S01]  /*7df0*/  BSSY.RECONVERGENT B1, `(.L_x_37204) ;  /* 0x0000049000017945 */ /* 0x000fe20003800200 */
[----:B------:R-:W-:Y:S01]  /*7e00*/  I2FP.F32.U32 R17, R12 ;  /* 0x0000000c00117245 */ /* 0x000fe20000201000 */
[----:B------:R-:W-:Y:S01]  /*7e10*/  FMUL.FTZ R12, R13, R81 ;  /* 0x000000510d0c7220 */ /* 0x000fe20000410000 */
[----:B------:R-:W-:-:S03]  /*7e20*/  MOV R13, R74 ;  /* 0x0000004a000d7202 */ /* 0x000fc60000000f00 */
[----:B------:R-:W-:Y:S01]  /*7e30*/  FFMA.FTZ R17, R17, R88, 1.1641532182693481445e-10 ;  /* 0x2f00000011117423 */ /* 0x000fe20000010058 */
[----:B------:R-:W-:-:S04]  /*7e40*/  FMUL.FTZ R23, R12, R89 ;  /* 0x000000590c177220 */ /* 0x000fc80000410000 */
[----:B------:R-:W-:Y:S01]  /*7e50*/  FSETP.LE.FTZ.AND P3, PT, R17, R90, PT ;  /* 0x0000005a1100720b */ /* 0x000fe20003f73000 */
[----:B------:R-:W-:Y:S01]  /*7e60*/  IMAD.MOV.U32 R17, RZ, RZ, 0x2 ;  /* 0x00000002ff117424 */ /* 0x000fe200078e00ff */
        /* <DEDUP_REMOVED lines=9> */
.L_x_37206:
        /* <DEDUP_REMOVED lines=13> */
.L_x_37208:
[----:B------:R-:W-:Y:S05]  /*7fd0*/  BSYNC.RECONVERGENT B2 ;  /* 0x0000000000027941 */ /* 0x000fea0003800200 */
.L_x_37207:
        /* <DEDUP_REMOVED lines=42> */
.L_x_37205:
[----:B------:R-:W-:Y:S05]  /*8280*/  BSYNC.RECONVERGENT B1 ;  /* 0x0000000000017941 */ /* 0x000fea0003800200 */
.L_x_37204:
[----:B------:R-:W-:Y:S01]  /*8290*/  ISETP.NE.AND P5, PT, R17, 0x1, PT ;  /* 0x000000011100780c */ /* 0x000fe20003fa5270 */
[----:B------:R-:W-:Y:S01]  /*82a0*/  FMUL.FTZ R14, R14, R81 ;  /* 0x000000510e0e7220 */ /* 0x000fe20000410000 */
[----:B------:R-:W-:Y:S01]  /*82b0*/  I2FP.F32.U32 R13, R13 ;  /* 0x0000000d000d7245 */ /* 0x000fe20000201000 */
[----:B------:R-:W-:Y:S01]  /*82c0*/  BSSY.RECONVERGENT B1, `(.L_x_37209) ;  /* 0x0000047000017945 */ /* 0x000fe20003800200 */
[----:B------:R-:W-:Y:S02]  /*82d0*/  HFMA2 R26, -RZ, RZ, 0, 1.1920928955078125e-07 ;  /* 0x00000002ff1a7431 */ /* 0x000fe400000001ff */
        /* <DEDUP_REMOVED lines=13> */
.L_x_37211:
        /* <DEDUP_REMOVED lines=13> */
.L_x_37213:
[----:B------:R-:W-:Y:S05]  /*8480*/  BSYNC.RECONVERGENT B2 ;  /* 0x0000000000027941 */ /* 0x000fea0003800200 */
.L_x_37212:
        /* <DEDUP_REMOVED lines=42> */
.L_x_37210:
[----:B------:R-:W-:Y:S05]  /*8730*/  BSYNC.RECONVERGENT B1 ;  /* 0x0000000000017941 */ /* 0x000fea0003800200 */
.L_x_37209:
        /* <DEDUP_REMOVED lines=10> */
.L_x_37193:
[----:B------:R-:W-:Y:S01]  /*87e0*/  SEL R16, RZ, 0x1000000, !P5 ;  /* 0x01000000ff107807 */ /* 0x000fe20006800000 */
[C---:B------:R-:W-:Y:S01]  /*87f0*/  IMAD.WIDE.U32 R22, R96.reuse, 0x10, R122 ;  /* 0x0000001060167825 */ /* 0x040fe200078e007a */
[----:B------:R-:W-:Y:S02]  /*8800*/  SEL R17, RZ, 0x10000, !P4 ;  /* 0x00010000ff117807 */ /* 0x000fe40006000000 */
[----:B------:R-:W-:Y:S01]  /*8810*/  SEL R18, RZ, 0x100, !P3 ;  /* 0x00000100ff127807 */ /* 0x000fe20005800000 */
[----:B------:R-:W-:Y:S01]  /*8820*/  IMAD.WIDE.U32 R20, R96, 0x4, R120 ;  /* 0x0000000460147825 */ /* 0x000fe200078e0078 */
[----:B------:R-:W-:Y:S01]  /*8830*/  SEL R19, RZ, 0x1, !P2 ;  /* 0x00000001ff137807 */ /* 0x000fe20005000000 */
[----:B------:R0:W-:Y:S01]  /*8840*/  STG.E.128 desc[UR8][R22.64], R12 ;  /* 0x0000000c16007986 */ /* 0x0001e2000c101d08 */
[----:B------:R-:W-:Y:S02]  /*8850*/  IADD3 R16, PT, PT, R18, R16, R17 ;  /* 0x0000001012107210 */ /* 0x000fe40007ffe011 */
[----:B------:R-:W-:-:S03]  /*8860*/  IADD3 R101, PT, PT, R0, 0x60, RZ ;  /* 0x0000006000657810 */ /* 0x000fc60007ffe0ff */
[----:B------:R-:W-:Y:S02]  /*8870*/  IMAD.IADD R25, R16, 0x1, R19 ;  /* 0x0000000110197824 */ /* 0x000fe400078e0213 */
[----:B------:R-:W-:-:S03]  /*8880*/  IMAD.WIDE.U32 R16, R101, 0x10, R68 ;  /* 0x0000001065107825 */ /* 0x000fc600078e0044 */
        /* <DEDUP_REMOVED lines=22> */
.L_x_37217:
        /* <DEDUP_REMOVED lines=13> */
.L_x_37219:
[----:B------:R-:W-:Y:S05]  /*8ac0*/  BSYNC.RECONVERGENT B2 ;  /* 0x0000000000027941 */ /* 0x000fea0003800200 */
.L_x_37218:
        /* <DEDUP_REMOVED lines=41> */
.L_x_37216:
[----:B------:R-:W-:Y:S05]  /*8d60*/  BSYNC.RECONVERGENT B1 ;  /* 0x0000000000017941 */ /* 0x000fea0003800200 */
.L_x_37215:
[----:B------:R-:W-:Y:S01]  /*8d70*/  I2FP.F32.U32 R25, R25 ;  /* 0x0000001900197245 */ /* 0x000fe20000201000 */
[----:B-----5:R-:W-:Y:S01]  /*8d80*/  FMUL.FTZ R16, R16, R81 ;  /* 0x0000005110107220 */ /* 0x020fe20000410000 */
        /* <DEDUP_REMOVED lines=19> */
.L_x_37222:
        /* <DEDUP_REMOVED lines=13> */
.L_x_37224:
[----:B------:R-:W-:Y:S05]  /*8f90*/  BSYNC.RECONVERGENT B2 ;  /* 0x0000000000027941 */ /* 0x000fea0003800200 */
.L_x_37223:
        /* <DEDUP_REMOVED lines=42> */
.L_x_37221:
[----:B------:R-:W-:Y:S05]  /*9240*/  BSYNC.RECONVERGENT B1 ;  /* 0x0000000000017941 */ /* 0x000fea0003800200 */
.L_x_37220:
        /* <DEDUP_REMOVED lines=21> */
.L_x_37227:
        /* <DEDUP_REMOVED lines=13> */
.L_x_37229:
[----:B------:R-:W-:Y:S05]  /*9470*/  BSYNC.RECONVERGENT B2 ;  /* 0x0000000000027941 */ /* 0x000fea0003800200 */
.L_x_37228:
        /* <DEDUP_REMOVED lines=42> */
.L_x_37226:
[----:B------:R-:W-:Y:S05]  /*9720*/  BSYNC.RECONVERGENT B1 ;  /* 0x0000000000017941 */ /* 0x000fea0003800200 */
.L_x_37225:
        /* <DEDUP_REMOVED lines=21> */
.L_x_37232:
        /* <DEDUP_REMOVED lines=13> */
.L_x_37234:
[----:B------:R-:W-:Y:S05]  /*9950*/  BSYNC.RECONVERGENT B2 ;  /* 0x0000000000027941 */ /* 0x000fea0003800200 */
.L_x_37233:
        /* <DEDUP_REMOVED lines=42> */
.L_x_37231:
[----:B------:R-:W-:Y:S05]  /*9c00*/  BSYNC.RECONVERGENT B1 ;  /* 0x0000000000017941 */ /* 0x000fea0003800200 */
.L_x_37230:
        /* <DEDUP_REMOVED lines=9> */
.L_x_37214:
        /* <DEDUP_REMOVED lines=16> */
.L_x_37238:
        /* <DEDUP_REMOVED lines=13> */
.L_x_37240:
[----:B------:R-:W-:Y:S05]  /*9e70*/  BSYNC.RECONVERGENT B2 ;  /* 0x0000000000027941 */ /* 0x000fea0003800200 */
.L_x_37239:
        /* <DEDUP_REMOVED lines=41> */
.L_x_37237:
[----:B------:R-:W-:Y:S05]  /*a110*/  BSYNC.RECONVERGENT B1 ;  /* 0x0000000000017941 */ /* 0x000fea0003800200 */
.L_x_37236:
[----:B------:R-:W-:Y:S01]  /*a120*/  ISETP.NE.AND P3, PT, R22, 0x1, PT ;  /* 0x000000011600780c */ /* 0x000fe20003f65270 */
[----:B-----5:R-:W-:Y:S01]  /*a130*/  FMUL.FTZ R26, R16, R81 ;  /* 0x00000051101a7220 */ /* 0x020fe20000410000 */
[----:B------:R-:W-:Y:S01]  /*a140*/  I2FP.F32.U32 R21, R20 ;  /* 0x0000001400157245 */ /* 0x000fe20000201000 */
[----:B------:R-:W-:Y:S01]  /*a150*/  BSSY.RECONVERGENT B1, `(.L_x_37241) ;  /* 0x0000047000017945 */ /* 0x000fe20003800200 */
[----:B------:R-:W-:Y:S02]  /*a160*/  HFMA2 R20, -RZ, RZ, 0, 1.1920928955078125e-07 ;  /* 0x00000002ff147431 */ /* 0x000fe400000001ff */
[----:B------:R-:W-:Y:S02]  /*a170*/  IMAD.MOV.U32 R16, RZ, RZ, R74 ;  /* 0x000000ffff107224 */ /* 0x000fe400078e004a */
[----:B------:R-:W-:Y:S01]  /*a180*/  FMUL.FTZ R26, R26, R89 ;  /* 0x000000591a1a7220 */ /* 0x000fe20000410000 */
        /* <DEDUP_REMOVED lines=11> */
.L_x_37243:
        /* <DEDUP_REMOVED lines=13> */
.L_x_37245:
[----:B------:R-:W-:Y:S05]  /*a310*/  BSYNC.RECONVERGENT B2 ;  /* 0x0000000000027941 */ /* 0x000fea0003800200 */
.L_x_37244:
        /* <DEDUP_REMOVED lines=42> */
.L_x_37242:
[----:B------:R-:W-:Y:S05]  /*a5c0*/  BSYNC.RECONVERGENT B1 ;  /* 0x0000000000017941 */ /* 0x000fea0003800200 */
.L_x_37241:
        /* <DEDUP_REMOVED lines=18> */
.L_x_37248:
        /* <DEDUP_REMOVED lines=13> */
.L_x_37250:
[----:B------:R-:W-:Y:S05]  /*a7c0*/  BSYNC.RECONVERGENT B2 ;  /* 0x0000000000027941 */ /* 0x000fea0003800200 */
.L_x_37249:
        /* <DEDUP_REMOVED lines=42> */
.L_x_37247:
[----:B------:R-:W-:Y:S05]  /*aa70*/  BSYNC.RECONVERGENT B1 ;  /* 0x0000000000017941 */ /* 0x000fea0003800200 */
.L_x_37246:
        /* <DEDUP_REMOVED lines=18> */
.L_x_37253:
        /* <DEDUP_REMOVED lines=13> */
.L_x_37255:
[----:B------:R-:W-:Y:S05]  /*ac70*/  BSYNC.RECONVERGENT B2 ;  /* 0x0000000000027941 */ /* 0x000fea0003800200 */
.L_x_37254:
        /* <DEDUP_REMOVED lines=42> */
.L_x_37252:
[----:B------:R-:W-:Y:S05]  /*af20*/  BSYNC.RECONVERGENT B1 ;  /* 0x0000000000017941 */ /* 0x000fea0003800200 */
.L_x_37251:
        /* <DEDUP_REMOVED lines=10> */
.L_x_37235:
        /* <DEDUP_REMOVED lines=33> */
.L_x_37259:
        /* <DEDUP_REMOVED lines=13> */
.L_x_37261:
[----:B------:R-:W-:Y:S05]  /*b2b0*/  BSYNC.RECONVERGENT B2 ;  /* 0x0000000000027941 */ /* 0x000fea0003800200 */
.L_x_37260:
        /* <DEDUP_REMOVED lines=41> */
.L_x_37258:
[----:B------:R-:W-:Y:S05]  /*b550*/  BSYNC.RECONVERGENT B1 ;  /* 0x0000000000017941 */ /* 0x000fea0003800200 */
.L_x_37257:
        /* <DEDUP_REMOVED lines=21> */
.L_x_37264:
        /* <DEDUP_REMOVED lines=13> */
.L_x_37266:
[----:B------:R-:W-:Y:S05]  /*b780*/  BSYNC.RECONVERGENT B2 ;  /* 0x0000000000027941 */ /* 0x000fea0003800200 */
.L_x_37265:
        /* <DEDUP_REMOVED lines=42> */
.L_x_37263:
[----:B------:R-:W-:Y:S05]  /*ba30*/  BSYNC.RECONVERGENT B1 ;  /* 0x0000000000017941 */ /* 0x000fea0003800200 */
.L_x_37262:
        /* <DEDUP_REMOVED lines=21> */
.L_x_37269:
        /* <DEDUP_REMOVED lines=13> */
.L_x_37271:
[----:B------:R-:W-:Y:S05]  /*bc60*/  BSYNC.RECONVERGENT B2 ;  /* 0x0000000000027941 */ /* 0x000fea0003800200 */
.L_x_37270:
        /* <DEDUP_REMOVED lines=42> */
.L_x_37268:
[----:B------:R-:W-:Y:S05]  /*bf10*/  BSYNC.RECONVERGENT B1 ;  /* 0x0000000000017941 */ /* 0x000fea0003800200 */
.L_x_37267:
        /* <DEDUP_REMOVED lines=21> */
.L_x_37274:
        /* <DEDUP_REMOVED lines=13> */
.L_x_37276:
[----:B------:R-:W-:Y:S05]  /*c140*/  BSYNC.RECONVERGENT B2 ;  /* 0x0000000000027941 */ /* 0x000fea0003800200 */
.L_x_37275:
        /* <DEDUP_REMOVED lines=42> */
.L_x_37273:
[----:B------:R-:W-:Y:S05]  /*c3f0*/  BSYNC.RECONVERGENT B1 ;  /* 0x0000000000017941 */ /* 0x000fea0003800200 */
.L_x_37272:
        /* <DEDUP_REMOVED lines=9> */
.L_x_37256:
        /* <DEDUP_REMOVED lines=16> */
.L_x_37280:
        /* <DEDUP_REMOVED lines=13> */
.L_x_37282:
[----:B------:R-:W-:Y:S05]  /*c660*/  BSYNC.RECONVERGENT B2 ;  /* 0x0000000000027941 */ /* 0x000fea0003800200 */
.L_x_37281:
        /* <DEDUP_REMOVED lines=41> */
.L_x_37279:
[----:B------:R-:W-:Y:S05]  /*c900*/  BSYNC.RECONVERGENT B1 ;  /* 0x0000000000017941 */ /* 0x000fea0003800200 */
.L_x_37278:
        /* <DEDUP_REMOVED lines=18> */
.L_x_37285:
        /* <DEDUP_REMOVED lines=13> */
.L_x_37287:
[----:B------:R-:W-:Y:S05]  /*cb00*/  BSYNC.RECONVERGENT B2 ;  /* 0x0000000000027941 */ /* 0x000fea0003800200 */
.L_x_37286:
        /* <DEDUP_REMOVED lines=42> */
.L_x_37284:
[----:B------:R-:W-:Y:S05]  /*cdb0*/  BSYNC.RECONVERGENT B1 ;  /* 0x0000000000017941 */ /* 0x000fea0003800200 */
.L_x_37283:
        /* <DEDUP_REMOVED lines=18> */
.L_x_37290:
        /* <DEDUP_REMOVED lines=13> */
.L_x_37292:
[----:B------:R-:W-:Y:S05]  /*cfb0*/  BSYNC.RECONVERGENT B2 ;  /* 0x0000000000027941 */ /* 0x000fea0003800200 */
.L_x_37291:
        /* <DEDUP_REMOVED lines=42> */
.L_x_37289:
[----:B------:R-:W-:Y:S05]  /*d260*/  BSYNC.RECONVERGENT B1 ;  /* 0x0000000000017941 */ /* 0x000fea0003800200 */
.L_x_37288:
        /* <DEDUP_REMOVED lines=18> */
.L_x_37295:
        /* <DEDUP_REMOVED lines=13> */
.L_x_37297:
[----:B------:R-:W-:Y:S05]  /*d460*/  BSYNC.RECONVERGENT B2 ;  /* 0x0000000000027941 */ /* 0x000fea0003800200 */
.L_x_37296:
        /* <DEDUP_REMOVED lines=42> */
.L_x_37294:
[----:B------:R-:W-:Y:S05]  /*d710*/  BSYNC.RECONVERGENT B1 ;  /* 0x0000000000017941 */ /* 0x000fea0003800200 */
.L_x_37293:
        /* <DEDUP_REMOVED lines=10> */
.L_x_37277:
        /* <DEDUP_REMOVED lines=33> */
.L_x_37301:
        /* <DEDUP_REMOVED lines=13> */
.L_x_37303:
[----:B------:R-:W-:Y:S05]  /*daa0*/  BSYNC.RECONVERGENT B2 ;  /* 0x0000000000027941 */ /* 0x000fea0003800200 */
.L_x_37302:
        /* <DEDUP_REMOVED lines=41> */
.L_x_37300:
[----:B------:R-:W-:Y:S05]  /*dd40*/  BSYNC.RECONVERGENT B1 ;  /* 0x0000000000017941 */ /* 0x000fea0003800200 */
.L_x_37299:
        /* <DEDUP_REMOVED lines=21> */
.L_x_37306:
        /* <DEDUP_REMOVED lines=13> */
.L_x_37308:
[----:B------:R-:W-:Y:S05]  /*df70*/  BSYNC.RECONVERGENT B2 ;  /* 0x0000000000027941 */ /* 0x000fea0003800200 */
.L_x_37307:
        /* <DEDUP_REMOVED lines=42> */
.L_x_37305:
[----:B------:R-:W-:Y:S05]  /*e220*/  BSYNC.RECONVERGENT B1 ;  /* 0x0000000000017941 */ /* 0x000fea0003800200 */
.L_x_37304:
        /* <DEDUP_REMOVED lines=21> */
.L_x_37311:
        /* <DEDUP_REMOVED lines=13> */
.L_x_37313:
[----:B------:R-:W-:Y:S05]  /*e450*/  BSYNC.RECONVERGENT B2 ;  /* 0x0000000000027941 */ /* 0x000fea0003800200 */
.L_x_37312:
        /* <DEDUP_REMOVED lines=42> */
.L_x_37310:
[----:B------:R-:W-:Y:S05]  /*e700*/  BSYNC.RECONVERGENT B1 ;  /* 0x0000000000017941 */ /* 0x000fea0003800200 */
.L_x_37309:
        /* <DEDUP_REMOVED lines=21> */
.L_x_37316:
        /* <DEDUP_REMOVED lines=13> */
.L_x_37318:
[----:B------:R-:W-:Y:S05]  /*e930*/  BSYNC.RECONVERGENT B2 ;  /* 0x0000000000027941 */ /* 0x000fea0003800200 */
.L_x_37317:
        /* <DEDUP_REMOVED lines=42> */
.L_x_37315:
[----:B------:R-:W-:Y:S05]  /*ebe0*/  BSYNC.RECONVERGENT B1 ;  /* 0x0000000000017941 */ /* 0x000fea0003800200 */
.L_x_37314:
        /* <DEDUP_REMOVED lines=9> */
.L_x_37298:
        /* <DEDUP_REMOVED lines=16> */
.L_x_37322:
        /* <DEDUP_REMOVED lines=13> */
.L_x_37324:
[----:B------:R-:W-:Y:S05]  /*ee50*/  BSYNC.RECONVERGENT B2 ;  /* 0x0000000000027941 */ /* 0x000fea0003800200 */
.L_x_37323:
        /* <DEDUP_REMOVED lines=41> */
.L_x_37321:
[----:B------:R-:W-:Y:S05]  /*f0f0*/  BSYNC.RECONVERGENT B1 ;  /* 0x0000000000017941 */ /* 0x000fea0003800200 */
.L_x_37320:
[----:B------:R-:W-:Y:S01]  /*f100*/  ISETP.NE.AND P3, PT, R30, 0x1, PT ;  /* 0x000000011e00780c */ /* 0x000fe20003f65270 */
[----:B------:R-:W-:Y:S01]  /*f110*/  BSSY.RECONVERGENT B1, `(.L_x_37325) ;  /* 0x0000049000017945 */ /* 0x000fe20003800200 */
[----:B------:R-:W-:Y:S01]  /*f120*/  I2FP.F32.U32 R29, R28 ;  /* 0x0000001c001d7245 */ /* 0x000fe20000201000 */
[----:B-----5:R-:W-:Y:S01]  /*f130*/  FMUL.FTZ R28, R24, R81 ;  /* 0x00000051181c7220 */ /* 0x020fe20000410000 */
[----:B------:R-:W-:Y:S02]  /*f140*/  HFMA2 R31, -RZ, RZ, 0, 1.1920928955078125e-07 ;  /* 0x00000002ff1f7431 */ /* 0x000fe400000001ff */
[----:B------:R-:W-:Y:S02]  /*f150*/  IMAD.MOV.U32 R24, RZ, RZ, R74 ;  /* 0x000000ffff187224 */ /* 0x000fe400078e004a */
[----:B------:R-:W-:Y:S01]  /*f160*/  FFMA.FTZ R29, R29, R88, 1.1641532182693481445e-10 ;  /* 0x2f0000001d1d7423 */ /* 0x000fe20000010058 */
[----:B------:R-:W-:-:S04]  /*f170*/  FMUL.FTZ R59, R28, R89 ;  /* 0x000000591c3b7220 */ /* 0x000fc80000410000 */
        /* <DEDUP_REMOVED lines=10> */
.L_x_37327:
        /* <DEDUP_REMOVED lines=13> */
.L_x_37329:
[----:B------:R-:W-:Y:S05]  /*f2f0*/  BSYNC.RECONVERGENT B2 ;  /* 0x0000000000027941 */ /* 0x000fea0003800200 */
.L_x_37328:
        /* <DEDUP_REMOVED lines=42> */
.L_x_37326:
[----:B------:R-:W-:Y:S05]  /*f5a0*/  BSYNC.RECONVERGENT B1 ;  /* 0x0000000000017941 */ /* 0x000fea0003800200 */
.L_x_37325:
[----:B------:R-:W-:Y:S01]  /*f5b0*/  ISETP.NE.AND P4, PT, R31, 0x1, PT ;  /* 0x000000011f00780c */ /* 0x000fe20003f85270 */
[----:B------:R-:W-:Y:S01]  /*f5c0*/  FMUL.FTZ R58, R25, R81 ;  /* 0x00000051193a7220 */ /* 0x000fe20000410000 */
        /* <DEDUP_REMOVED lines=16> */
.L_x_37332:
        /* <DEDUP_REMOVED lines=13> */
.L_x_37334:
[----:B------:R-:W-:Y:S05]  /*f7a0*/  BSYNC.RECONVERGENT B2 ;  /* 0x0000000000027941 */ /* 0x000fea0003800200 */
.L_x_37333:
        /* <DEDUP_REMOVED lines=42> */
.L_x_37331:
[----:B------:R-:W-:Y:S05]  /*fa50*/  BSYNC.RECONVERGENT B1 ;  /* 0x0000000000017941 */ /* 0x000fea0003800200 */
.L_x_37330:
        /* <DEDUP_REMOVED lines=18> */
.L_x_37337:
        /* <DEDUP_REMOVED lines=13> */
.L_x_37339:
[----:B------:R-:W-:Y:S05]  /*fc50*/  BSYNC.RECONVERGENT B2 ;  /* 0x0000000000027941 */ /* 0x000fea0003800200 */
.L_x_37338:
        /* <DEDUP_REMOVED lines=42> */
.L_x_37336:
[----:B------:R-:W-:Y:S05]  /*ff00*/  BSYNC.RECONVERGENT B1 ;  /* 0x0000000000017941 */ /* 0x000fea0003800200 */
.L_x_37335:
        /* <DEDUP_REMOVED lines=10> */
.L_x_37319:
        /* <DEDUP_REMOVED lines=33> */
.L_x_37343:
        /* <DEDUP_REMOVED lines=13> */
.L_x_37345:
[----:B------:R-:W-:Y:S05]  /*10290*/  BSYNC.RECONVERGENT B2 ;  /* 0x0000000000027941 */ /* 0x000fea0003800200 */
.L_x_37344:
        /* <DEDUP_REMOVED lines=40> */
[----:B------:R-:W-:-:S07]  /*10520*/  LOP3.LUT R76, R60, UR32, R119, 0x96, !PT ;  /* 0x000000203c4c7c12 */ /* 0x000fce000f8e9677 */
.L_x_37342:
[----:B------:R-:W-:Y:S05]  /*10530*/  BSYNC.RECONVERGENT B1 ;  /* 0x0000000000017941 */ /* 0x000fea0003800200 */
.L_x_37341:
        /* <DEDUP_REMOVED lines=21> */
.L_x_37348:
        /* <DEDUP_REMOVED lines=13> */
.L_x_37350:
[----:B------:R-:W-:Y:S05]  /*10760*/  BSYNC.RECONVERGENT B2 ;  /* 0x0000000000027941 */ /* 0x000fea0003800200 */
.L_x_37349:
        /* <DEDUP_REMOVED lines=42> */
.L_x_37347:
[----:B------:R-:W-:Y:S05]  /*10a10*/  BSYNC.RECONVERGENT B1 ;  /* 0x0000000000017941 */ /* 0x000fea0003800200 */
.L_x_37346:
        /* <DEDUP_REMOVED lines=21> */
.L_x_37353:
        /* <DEDUP_REMOVED lines=13> */
.L_x_37355:
[----:B------:R-:W-:Y:S05]  /*10c40*/  BSYNC.RECONVERGENT B2 ;  /* 0x0000000000027941 */ /* 0x000fea0003800200 */
.L_x_37354:
        /* <DEDUP_REMOVED lines=42> */
.L_x_37352:
[----:B------:R-:W-:Y:S05]  /*10ef0*/  BSYNC.RECONVERGENT B1 ;  /* 0x0000000000017941 */ /* 0x000fea0003800200 */
.L_x_37351:
        /* <DEDUP_REMOVED lines=21> */
.L_x_37358:
        /* <DEDUP_REMOVED lines=13> */
.L_x_37360:
[----:B------:R-:W-:Y:S05]  /*11120*/  BSYNC.RECONVERGENT B2 ;  /* 0x0000000000027941 */ /* 0x000fea0003800200 */
.L_x_37359:
        /* <DEDUP_REMOVED lines=42> */
.L_x_37357:
[----:B------:R-:W-:Y:S05]  /*113d0*/  BSYNC.RECONVERGENT B1 ;  /* 0x0000000000017941 */ /* 0x000fea0003800200 */
.L_x_37356:
        /* <DEDUP_REMOVED lines=9> */
.L_x_37340:
        /* <DEDUP_REMOVED lines=16> */
.L_x_37364:
        /* <DEDUP_REMOVED lines=13> */
.L_x_37366:
[----:B------:R-:W-:Y:S05]  /*11640*/  BSYNC.RECONVERGENT B2 ;  /* 0x0000000000027941 */ /* 0x000fea0003800200 */
.L_x_37365:
        /* <DEDUP_REMOVED lines=41> */
.L_x_37363:
[----:B------:R-:W-:Y:S05]  /*118e0*/  BSYNC.RECONVERGENT B1 ;  /* 0x0000000000017941 */ /* 0x000fea0003800200 */
.L_x_37362:
        /* <DEDUP_REMOVED lines=18> */
.L_x_37369:
        /* <DEDUP_REMOVED lines=13> */
.L_x_37371:
[----:B------:R-:W-:Y:S05]  /*11ae0*/  BSYNC.RECONVERGENT B2 ;  /* 0x0000000000027941 */ /* 0x000fea0003800200 */
.L_x_37370:
        /* <DEDUP_REMOVED lines=42> */
.L_x_37368:
[----:B------:R-:W-:Y:S05]  /*11d90*/  BSYNC.RECONVERGENT B1 ;  /* 0x0000000000017941 */ /* 0x000fea0003800200 */
.L_x_37367:
        /* <DEDUP_REMOVED lines=18> */
.L_x_37374:
        /* <DEDUP_REMOVED lines=13> */
.L_x_37376:
[----:B------:R-:W-:Y:S05]  /*11f90*/  BSYNC.RECONVERGENT B2 ;  /* 0x0000000000027941 */ /* 0x000fea0003800200 */
.L_x_37375:
        /* <DEDUP_REMOVED lines=42> */
.L_x_37373:
[----:B------:R-:W-:Y:S05]  /*12240*/  BSYNC.RECONVERGENT B1 ;  /* 0x0000000000017941 */ /* 0x000fea0003800200 */
.L_x_37372:
        /* <DEDUP_REMOVED lines=18> */
.L_x_37379:
        /* <DEDUP_REMOVED lines=13> */
.L_x_37381:
[----:B------:R-:W-:Y:S05]  /*12440*/  BSYNC.RECONVERGENT B2 ;  /* 0x0000000000027941 */ /* 0x000fea0003800200 */
.L_x_37380:
        /* <DEDUP_REMOVED lines=42> */
.L_x_37378:
[----:B------:R-:W-:Y:S05]  /*126f0*/  BSYNC.RECONVERGENT B1 ;  /* 0x0000000000017941 */ /* 0x000fea0003800200 */
.L_x_37377:
        /* <DEDUP_REMOVED lines=10> */
.L_x_37361:
        /* <DEDUP_REMOVED lines=33> */
.L_x_37385:
        /* <DEDUP_REMOVED lines=13> */
.L_x_37387:
[----:B------:R-:W-:Y:S05]  /*12a80*/  BSYNC.RECONVERGENT B2 ;  /* 0x0000000000027941 */ /* 0x000fea0003800200 */
.L_x_37386:
        /* <DEDUP_REMOVED lines=42> */
.L_x_37384:
[----:B------:R-:W-:Y:S05]  /*12d30*/  BSYNC.RECONVERGENT B1 ;  /* 0x0000000000017941 */ /* 0x000fea0003800200 */
.L_x_37383:
        /* <DEDUP_REMOVED lines=21> */
.L_x_37390:
        /* <DEDUP_REMOVED lines=13> */
.L_x_37392:
[----:B------:R-:W-:Y:S05]  /*12f60*/  BSYNC.RECONVERGENT B2 ;  /* 0x0000000000027941 */ /* 0x000fea0003800200 */
.L_x_37391:
        /* <DEDUP_REMOVED lines=42> */
.L_x_37389:
[----:B------:R-:W-:Y:S05]  /*13210*/  BSYNC.RECONVERGENT B1 ;  /* 0x0000000000017941 */ /* 0x000fea0003800200 */
.L_x_37388:
        /* <DEDUP_REMOVED lines=21> */
.L_x_37395:
        /* <DEDUP_REMOVED lines=13> */
.L_x_37397:
[----:B------:R-:W-:Y:S05]  /*13440*/  BSYNC.RECONVERGENT B2 ;  /* 0x0000000000027941 */ /* 0x000fea0003800200 */
.L_x_37396:
        /* <DEDUP_REMOVED lines=42> */
.L_x_37394:
[----:B------:R-:W-:Y:S05]  /*136f0*/  BSYNC.RECONVERGENT B1 ;  /* 0x0000000000017941 */ /* 0x000fea0003800200 */
.L_x_37393:
        /* <DEDUP_REMOVED lines=21> */
.L_x_37400:
        /* <DEDUP_REMOVED lines=13> */
.L_x_37402:
[----:B------:R-:W-:Y:S05]  /*13920*/  BSYNC.RECONVERGENT B2 ;  /* 0x0000000000027941 */ /* 0x000fea0003800200 */
.L_x_37401:
        /* <DEDUP_REMOVED lines=42> */
.L_x_37399:
[----:B------:R-:W-:Y:S05]  /*13bd0*/  BSYNC.RECONVERGENT B1 ;  /* 0x0000000000017941 */ /* 0x000fea0003800200 */
.L_x_37398:
        /* <DEDUP_REMOVED lines=9> */
.L_x_37382:
        /* <DEDUP_REMOVED lines=16> */
.L_x_37406:
        /* <DEDUP_REMOVED lines=13> */
.L_x_37408:
[----:B------:R-:W-:Y:S05]  /*13e40*/  BSYNC.RECONVERGENT B2 ;  /* 0x0000000000027941 */ /* 0x000fea0003800200 */
.L_x_37407:
        /* <DEDUP_REMOVED lines=42> */
.L_x_37405:
[----:B------:R-:W-:Y:S05]  /*140f0*/  BSYNC.RECONVERGENT B1 ;  /* 0x0000000000017941 */ /* 0x000fea0003800200 */
.L_x_37404:
        /* <DEDUP_REMOVED lines=18> */
.L_x_37411:
        /* <DEDUP_REMOVED lines=13> */
.L_x_37413:
[----:B------:R-:W-:Y:S05]  /*142f0*/  BSYNC.RECONVERGENT B2 ;  /* 0x0000000000027941 */ /* 0x000fea0003800200 */
.L_x_37412:
        /* <DEDUP_REMOVED lines=42> */
.L_x_37410:
[----:B------:R-:W-:Y:S05]  /*145a0*/  BSYNC.RECONVERGENT B1 ;  /* 0x0000000000017941 */ /* 0x000fea0003800200 */
.L_x_37409:
        /* <DEDUP_REMOVED lines=18> */
.L_x_37416:
        /* <DEDUP_REMOVED lines=13> */
.L_x_37418:
[----:B------:R-:W-:Y:S05]  /*147a0*/  BSYNC.RECONVERGENT B2 ;  /* 0x0000000000027941 */ /* 0x000fea0003800200 */
.L_x_37417:
        /* <DEDUP_REMOVED lines=42> */
.L_x_37415:
[----:B------:R-:W-:Y:S05]  /*14a50*/  BSYNC.RECONVERGENT B1 ;  /* 0x0000000000017941 */ /* 0x000fea0003800200 */
.L_x_37414:
        /* <DEDUP_REMOVED lines=18> */
.L_x_37421:
        /* <DEDUP_REMOVED lines=13> */
.L_x_37423:
[----:B------:R-:W-:Y:S05]  /*14c50*/  BSYNC.RECONVERGENT B2 ;  /* 0x0000000000027941 */ /* 0x000fea0003800200 */
.L_x_37422:
        /* <DEDUP_REMOVED lines=42> */
.L_x_37420:
[----:B------:R-:W-:Y:S05]  /*14f00*/  BSYNC.RECONVERGENT B1 ;  /* 0x0000000000017941 */ /* 0x000fea0003800200 */
.L_x_37419:
        /* <DEDUP_REMOVED lines=10> */
.L_x_37403:
        /* <DEDUP_REMOVED lines=33> */
.L_x_37427:
        /* <DEDUP_REMOVED lines=13> */
.L_x_37429:
[----:B------:R-:W-:Y:S05]  /*15290*/  BSYNC.RECONVERGENT B2 ;  /* 0x0000000000027941 */ /* 0x000fea0003800200 */
.L_x_37428:
        /* <DEDUP_REMOVED lines=40> */
[----:B------:R-:W-:-:S07]  /*15520*/  LOP3.LUT R76, R70, UR32, R129, 0x96, !PT ;  /* 0x00000020464c7c12 */ /* 0x000fce000f8e9681 */
.L_x_37426:
[----:B------:R-:W-:Y:S05]  /*15530*/  BSYNC.RECONVERGENT B1 ;  /* 0x0000000000017941 */ /* 0x000fea0003800200 */
.L_x_37425:
        /* <DEDUP_REMOVED lines=21> */
.L_x_37432:
        /* <DEDUP_REMOVED lines=13> */
.L_x_37434:
[----:B------:R-:W-:Y:S05]  /*15760*/  BSYNC.RECONVERGENT B2 ;  /* 0x0000000000027941 */ /* 0x000fea0003800200 */
.L_x_37433:
        /* <DEDUP_REMOVED lines=42> */
.L_x_37431:
[----:B------:R-:W-:Y:S05]  /*15a10*/  BSYNC.RECONVERGENT B1 ;  /* 0x0000000000017941 */ /* 0x000fea0003800200 */
.L_x_37430:
        /* <DEDUP_REMOVED lines=21> */
.L_x_37437:
        /* <DEDUP_REMOVED lines=13> */
.L_x_37439:
[----:B------:R-:W-:Y:S05]  /*15c40*/  BSYNC.RECONVERGENT B2 ;  /* 0x0000000000027941 */ /* 0x000fea0003800200 */
.L_x_37438:
        /* <DEDUP_REMOVED lines=42> */
.L_x_37436:
[----:B------:R-:W-:Y:S05]  /*15ef0*/  BSYNC.RECONVERGENT B1 ;  /* 0x0000000000017941 */ /* 0x000fea0003800200 */
.L_x_37435:
        /* <DEDUP_REMOVED lines=21> */
.L_x_37442:
        /* <DEDUP_REMOVED lines=13> */
.L_x_37444:
[----:B------:R-:W-:Y:S05]  /*16120*/  BSYNC.RECONVERGENT B2 ;  /* 0x0000000000027941 */ /* 0x000fea0003800200 */
.L_x_37443:
        /* <DEDUP_REMOVED lines=42> */
.L_x_37441:
[----:B------:R-:W-:Y:S05]  /*163d0*/  BSYNC.RECONVERGENT B1 ;  /* 0x0000000000017941 */ /* 0x000fea0003800200 */
.L_x_37440:
        /* <DEDUP_REMOVED lines=9> */
.L_x_37424:
        /* <DEDUP_REMOVED lines=16> */
.L_x_37448:
        /* <DEDUP_REMOVED lines=13> */
.L_x_37450:
[----:B------:R-:W-:Y:S05]  /*16640*/  BSYNC.RECONVERGENT B2 ;  /* 0x0000000000027941 */ /* 0x000fea0003800200 */
.L_x_37449:
        /* <DEDUP_REMOVED lines=41> */
.L_x_37447:
[----:B------:R-:W-:Y:S05]  /*168e0*/  BSYNC.RECONVERGENT B1 ;  /* 0x0000000000017941 */ /* 0x000fea0003800200 */
.L_x_37446:
        /* <DEDUP_REMOVED lines=18> */
.L_x_37453:
        /* <DEDUP_REMOVED lines=13> */
.L_x_37455:
[----:B------:R-:W-:Y:S05]  /*16ae0*/  BSYNC.RECONVERGENT B2 ;  /* 0x0000000000027941 */ /* 0x000fea0003800200 */
.L_x_37454:
        /* <DEDUP_REMOVED lines=42> */
.L_x_37452:
[----:B------:R-:W-:Y:S05]  /*16d90*/  BSYNC.RECONVERGENT B1 ;  /* 0x0000000000017941 */ /* 0x000fea0003800200 */
.L_x_37451:
        /* <DEDUP_REMOVED lines=18> */
.L_x_37458:
        /* <DEDUP_REMOVED lines=13> */
.L_x_37460:
[----:B------:R-:W-:Y:S05]  /*16f90*/  BSYNC.RECONVERGENT B2 ;  /* 0x0000000000027941 */ /* 0x000fea0003800200 */
.L_x_37459:
        /* <DEDUP_REMOVED lines=42> */
.L_x_37457:
[----:B------:R-:W-:Y:S05]  /*17240*/  BSYNC.RECONVERGENT B1 ;  /* 0x0000000000017941 */ /* 0x000fea0003800200 */
.L_x_37456:
        /* <DEDUP_REMOVED lines=18> */
.L_x_37463:
        /* <DEDUP_REMOVED lines=13> */
.L_x_37465:
[----:B------:R-:W-:Y:S05]  /*17440*/  BSYNC.RECONVERGENT B2 ;  /* 0x0000000000027941 */ /* 0x000fea0003800200 */
.L_x_37464:
        /* <DEDUP_REMOVED lines=42> */
.L_x_37462:
[----:B------:R-:W-:Y:S05]  /*176f0*/  BSYNC.RECONVERGENT B1 ;  /* 0x0000000000017941 */ /* 0x000fea0003800200 */
.L_x_37461:
        /* <DEDUP_REMOVED lines=10> */
.L_x_37445:
        /* <DEDUP_REMOVED lines=14> */
[----:B------:R-:W1:Y:S02]  /*17880*/  LDC.64 R68, c[0x0][0x3a0] ;  /* 0x0000e800ff447b82 */ /* 0x000e640000000a00 */
[----:B-1----:R-:W-:-:S06]  /*17890*/  IMAD.WIDE.U32 R68, R119, 0x10, R68 ;  /* 0x0000001077447825 */ /* 0x002fcc00078e0044 */
[----:B0-----:R-:W5:Y:S01]  /*178a0*/  LDG.E.128 R68, desc[UR8][R68.64] ;  /* 0x0000000844447981 */ /* 0x001f62000c1e1d00 */
        /* <DEDUP_REMOVED lines=16> */
.L_x_37469:
        /* <DEDUP_REMOVED lines=13> */
.L_x_37471:
[----:B------:R-:W-:Y:S05]  /*17a80*/  BSYNC.RECONVERGENT B2 ;  /* 0x0000000000027941 */ /* 0x000fea0003800200 */
.L_x_37470:
        /* <DEDUP_REMOVED lines=41> */
[----:B------:R-:W-:-:S07]  /*17d20*/  IMAD.MOV.U32 R125, RZ, RZ, R128 ;  /* 0x000000ffff7d7224 */ /* 0x000fce00078e0080 */
.L_x_37468:
[----:B------:R-:W-:Y:S05]  /*17d30*/  BSYNC.RECONVERGENT B1 ;  /* 0x0000000000017941 */ /* 0x000fea0003800200 */
.L_x_37467:
        /* <DEDUP_REMOVED lines=21> */
.L_x_37474:
        /* <DEDUP_REMOVED lines=13> */
.L_x_37476:
[----:B------:R-:W-:Y:S05]  /*17f60*/  BSYNC.RECONVERGENT B2 ;  /* 0x0000000000027941 */ /* 0x000fea0003800200 */
.L_x_37475:
        /* <DEDUP_REMOVED lines=42> */
.L_x_37473:
[----:B------:R-:W-:Y:S05]  /*18210*/  BSYNC.RECONVERGENT B1 ;  /* 0x0000000000017941 */ /* 0x000fea0003800200 */
.L_x_37472:
[----:B------:R-:W-:Y:S01]  /*18220*/  I2FP.F32.U32 R125, R64 ;  /* 0x00000040007d7245 */ /* 0x000fe20000201000 */
[----:B------:R-:W-:Y:S01]  /*18230*/  FMUL.FTZ R64, R65, R81 ;  /* 0x0000005141407220 */ /* 0x000fe20000410000 */
[----:B------:R-:W-:Y:S01]  /*18240*/  ISETP.NE.AND P3, PT, R126, 0x1, PT ;  /* 0x000000017e00780c */ /* 0x000fe20003f65270 */
[----:B------:R-:W-:Y:S01]  /*18250*/  BSSY.RECONVERGENT B1, `(.L_x_37477) ;  /* 0x000004a000017945 */ /* 0x000fe20003800200 */
[----:B------:R-:W-:Y:S02]  /*18260*/  IMAD.MOV.U32 R124, RZ, RZ, 0x2 ;  /* 0x00000002ff7c7424 */ /* 0x000fe400078e00ff */
[----:B------:R-:W-:Y:S01]  /*18270*/  FFMA.FTZ R125, R125, R88, 1.1641532182693481445e-10 ;  /* 0x2f0000007d7d7423 */ /* 0x000fe20000010058 */
[----:B------:R-:W-:Y:S01]  /*18280*/  FMUL.FTZ R64, R64, R89 ;  /* 0x0000005940407220 */ /* 0x000fe20000410000 */
[----:B------:R-:W-:-:S03]  /*18290*/  MOV R65, R74 ;  /* 0x0000004a00417202 */ /* 0x000fc60000000f00 */
        /* <DEDUP_REMOVED lines=13> */
.L_x_37479:
        /* <DEDUP_REMOVED lines=13> */
.L_x_37481:
[----:B------:R-:W-:Y:S05]  /*18440*/  BSYNC.RECONVERGENT B2 ;  /* 0x0000000000027941 */ /* 0x000fea0003800200 */
.L_x_37480:
        /* <DEDUP_REMOVED lines=42> */
.L_x_37478:
[----:B------:R-:W-:Y:S05]  /*186f0*/  BSYNC.RECONVERGENT B1 ;  /* 0x0000000000017941 */ /* 0x000fea0003800200 */
.L_x_37477:
        /* <DEDUP_REMOVED lines=21> */
.L_x_37484:
        /* <DEDUP_REMOVED lines=13> */
.L_x_37486:
[----:B------:R-:W-:Y:S05]  /*18920*/  BSYNC.RECONVERGENT B2 ;  /* 0x0000000000027941 */ /* 0x000fea0003800200 */
.L_x_37485:
        /* <DEDUP_REMOVED lines=42> */
.L_x_37483:
[----:B------:R-:W-:Y:S05]  /*18bd0*/  BSYNC.RECONVERGENT B1 ;  /* 0x0000000000017941 */ /* 0x000fea0003800200 */
.L_x_37482:
        /* <DEDUP_REMOVED lines=9> */
.L_x_37466:
        /* <DEDUP_REMOVED lines=16> */
.L_x_37490:
        /* <DEDUP_REMOVED lines=13> */
.L_x_37492:
[----:B------:R-:W-:Y:S05]  /*18e40*/  BSYNC.RECONVERGENT B2 ;  /* 0x0000000000027941 */ /* 0x000fea0003800200 */
.L_x_37491:
        /* <DEDUP_REMOVED lines=42> */
.L_x_37489:
[----:B------:R-:W-:Y:S05]  /*190f0*/  BSYNC.RECONVERGENT B1 ;  /* 0x0000000000017941 */ /* 0x000fea0003800200 */
.L_x_37488:
        /* <DEDUP_REMOVED lines=18> */
.L_x_37495:
        /* <DEDUP_REMOVED lines=13> */
.L_x_37497:
[----:B------:R-:W-:Y:S05]  /*192f0*/  BSYNC.RECONVERGENT B2 ;  /* 0x0000000000027941 */ /* 0x000fea0003800200 */
.L_x_37496:
        /* <DEDUP_REMOVED lines=42> */
.L_x_37494:
[----:B------:R-:W-:Y:S05]  /*195a0*/  BSYNC.RECONVERGENT B1 ;  /* 0x0000000000017941 */ /* 0x000fea0003800200 */
.L_x_37493:
        /* <DEDUP_REMOVED lines=18> */
.L_x_37500:
        /* <DEDUP_REMOVED lines=13> */
.L_x_37502:
[----:B------:R-:W-:Y:S05]  /*197a0*/  BSYNC.RECONVERGENT B2 ;  /* 0x0000000000027941 */ /* 0x000fea0003800200 */
.L_x_37501:
        /* <DEDUP_REMOVED lines=42> */
.L_x_37499:
[----:B------:R-:W-:Y:S05]  /*19a50*/  BSYNC.RECONVERGENT B1 ;  /* 0x0000000000017941 */ /* 0x000fea0003800200 */
.L_x_37498:
        /* <DEDUP_REMOVED lines=18> */
.L_x_37505:
        /* <DEDUP_REMOVED lines=13> */
.L_x_37507:
[----:B------:R-:W-:Y:S05]  /*19c50*/  BSYNC.RECONVERGENT B2 ;  /* 0x0000000000027941 */ /* 0x000fea0003800200 */
.L_x_37506:
        /* <DEDUP_REMOVED lines=42> */
.L_x_37504:
[----:B------:R-:W-:Y:S05]  /*19f00*/  BSYNC.RECONVERGENT B1 ;  /* 0x0000000000017941 */ /* 0x000fea0003800200 */
.L_x_37503:
        /* <DEDUP_REMOVED lines=10> */
.L_x_37487:
[----:B------:R-:W-:Y:S01]  /*19fb0*/  FADD.FTZ R66, RZ, R4 ;  /* 0x00000004ff427221 */ /* 0x000fe20000010000 */
[----:B------:R-:W-:Y:S01]  /*19fc0*/  SEL R67, RZ, 0x100, !P2 ;  /* 0x00000100ff437807 */ /* 0x000fe20005000000 */
[----:B------:R-:W-:Y:S01]  /*19fd0*/  IMAD.WIDE.U32 R122, R119, 0x10, R122 ;  /* 0x00000010777a7825 */ /* 0x000fe200078e007a */
[----:B------:R-:W-:-:S03]  /*19fe0*/  UMOV UR4, 0xffffffff ;  /* 0xffffffff00047882 */ /* 0x000fc60000000000 */
[----:B------:R-:W-:Y:S01]  /*19ff0*/  FADD.FTZ R65, R66, R5 ;  /* 0x0000000542417221 */ /* 0x000fe20000010000 */
[----:B------:R-:W-:Y:S01]  /*1a000*/  IMAD.WIDE.U32 R120, R119, 0x4, R120 ;  /* 0x0000000477787825 */ /* 0x000fe200078e0078 */
        /* <DEDUP_REMOVED lines=31> */
[----:B------:R-:W-:-:S03]  /*1a200*/  SEL R65, RZ, 0x1000000, !P4 ;  /* 0x01000000ff417807 */ /* 0x000fc60006000000 */
[----:B------:R-:W-:Y:S01]  /*1a210*/  FADD.FTZ R81, R88, R59 ;  /* 0x0000003b58517221 */ /* 0x000fe20000010000 */
[----:B------:R-:W-:Y:S02]  /*1a220*/  SEL R88, RZ, 0x1, !P0 ;  /* 0x00000001ff587807 */ /* 0x000fe40004000000 */
[----:B------:R-:W-:Y:S01]  /*1a230*/  IADD3 R65, PT, PT, R67, R65, R66 ;  /* 0x0000004143417210 */ /* 0x000fe20007ffe042 */
[----:B------:R-:W-:Y:S01]  /*1a240*/  FADD.FTZ R90, R81, R60 ;  /* 0x0000003c515a7221 */ /* 0x000fe20000010000 */
[----:B------:R-:W-:Y:S02]  /*1a250*/  LOP3.LUT P0, RZ, R72, 0x1f, RZ, 0xc0, !PT ;  /* 0x0000001f48ff7812 */ /* 0x000fe4000780c0ff */
[----:B------:R-:W-:Y:S01]  /*1a260*/  IADD3 R65, PT, PT, R65, R88, RZ ;  /* 0x0000005841417210 */ /* 0x000fe20007ffe0ff */
[----:B------:R-:W-:-:S04]  /*1a270*/  FADD.FTZ R67, R90, R61 ;  /* 0x0000003d5a437221 */ /* 0x000fc80000010000 */
[----:B------:R-:W-:Y:S01]  /*1a280*/  FADD.FTZ R66, R67, R62 ;  /* 0x0000003e43427221 */ /* 0x000fe20000010000 */
[----:B------:R0:W-:Y:S03]  /*1a290*/  STG.E desc[UR8][R120.64], R65 ;  /* 0x0000004178007986 */ /* 0x0001e6000c101908 */
        /* <DEDUP_REMOVED lines=107> */
.L_x_37521:
[C---:B------:R-:W-:Y:S01]  /*1a950*/  FMUL.FTZ R66, R65.reuse, R65 ;  /* 0x0000004141427220 */ /* 0x040fe20000410000 */
[----:B------:R-:W2:Y:S01]  /*1a960*/  LDC.64 R126, c[0x0][0x428] ;  /* 0x00010a00ff7e7b82 */ /* 0x000ea20000000a00 */
[----:B------:R-:W-:Y:S01]  /*1a970*/  ISETP.NE.AND P2, PT, RZ, UR13, PT ;  /* 0x0000000dff007c0c */ /* 0x000fe2000bf45270 */
[----:B01----:R-:W-:Y:S01]  /*1a980*/  FADD.FTZ R88, R88, R121 ;  /* 0x0000007958587221 */ /* 0x003fe20000010000 */
[----:B------:R-:W-:Y:S02]  /*1a990*/  SHF.R.U64 R146, R44, 0x10, R45 ;  /* 0x000000102c927819 */ /* 0x000fe4000000122d */
[----:B------:R-:W-:Y:S01]  /*1a9a0*/  FSEL R72, R66, RZ, P2 ;  /* 0x000000ff42487208 */ /* 0x000fe20001000000 */
[----:B------:R-:W-:Y:S01]  /*1a9b0*/  FFMA.FTZ R67, R88, R67, UR14 ;  /* 0x0000000e58437e23 */ /* 0x000fe20008010043 */
[----:B------:R-:W-:Y:S01]  /*1a9c0*/  FSEL R66, R65, RZ, !P2 ;  /* 0x000000ff41427208 */ /* 0x000fe20005000000 */
[----:B------:R-:W0:Y:S01]  /*1a9d0*/  @!P0 LDC.64 R124, c[0x0][0x3c0] ;  /* 0x0000f000ff7c8b82 */ /* 0x000e220000000a00 */
[----:B------:R-:W-:-:S02]  /*1a9e0*/  HADD2.F32 R146, -RZ, R146.H0_H0 ;  /* 0x20000092ff927230 */ /* 0x000fc40000004100 */
[----:B------:R-:W-:Y:S01]  /*1a9f0*/  FADD.FTZ R67, R67, R72 ;  /* 0x0000004843437221 */ /* 0x000fe20000010000 */
[C---:B------:R-:W-:Y:S01]  /*1aa00*/  FADD.FTZ R72, -R66.reuse, R31 ;  /* 0x0000001f42487221 */ /* 0x040fe20000010100 */
[C---:B------:R-:W-:Y:S02]  /*1aa10*/  FADD.FTZ R5, -R66.reuse, R5 ;  /* 0x0000000542057221 */ /* 0x040fe40000010100 */
[----:B------:R-:W1:Y:S01]  /*1aa20*/  MUFU.RSQ R31, R67 ;  /* 0x00000043001f7308 */ /* 0x000e620000001400 */
        /* <DEDUP_REMOVED lines=8> */
[----:B------:R-:W-:Y:S01]  /*1aab0*/  FADD.FTZ R12, -R66, R12 ;  /* 0x0000000c420c7221 */ /* 0x000fe20000010100 */
[----:B--2---:R-:W-:Y:S01]  /*1aac0*/  IMAD.WIDE.U32 R136, R0, 0x10, R126 ;  /* 0x0000001000887825 */ /* 0x004fe200078e007e */
[----:B------:R-:W-:-:S03]  /*1aad0*/  SHF.R.U64 R0, R54, 0x10, R55 ;  /* 0x0000001036007819 */ /* 0x000fc60000001237 */
[C---:B------:R-:W-:Y:S01]  /*1aae0*/  FADD.FTZ R13, -R66.reuse, R13 ;  /* 0x0000000d420d7221 */ /* 0x040fe20000010100 */
[----:B------:R-:W-:Y:S01]  /*1aaf0*/  FADD.FTZ R14, -R66, R14 ;  /* 0x0000000e420e7221 */ /* 0x000fe20000010100 */
[----:B------:R-:W-:Y:S01]  /*1ab00*/  IMAD.WIDE.U32 R140, R96, 0x10, R126 ;  /* 0x00000010608c7825 */ /* 0x000fe200078e007e */
[----:B------:R-:W-:-:S03]  /*1ab10*/  SHF.R.U64 R96, R48, 0x10, R49 ;  /* 0x0000001030607819 */ /* 0x000fc60000001231 */
[----:B------:R-:W-:Y:S01]  /*1ab20*/  FADD.FTZ R15, -R66, R15 ;  /* 0x0000000f420f7221 */ /* 0x000fe20000010100 */
[----:B-1----:R-:W-:Y:S01]  /*1ab30*/  FMUL.FTZ R5, R31, R5 ;  /* 0x000000051f057220 */ /* 0x002fe20000410000 */
[----:B0-----:R-:W-:-:S04]  /*1ab40*/  @!P0 IMAD.WIDE R130, R79, 0x4, R124 ;  /* 0x000000044f828825 */ /* 0x001fc800078e027c */
[C---:B------:R-:W-:Y:S01]  /*1ab50*/  FADD.FTZ R16, -R66.reuse, R16 ;  /* 0x0000001042107221 */ /* 0x040fe20000010100 */
[C---:B------:R-:W-:Y:S01]  /*1ab60*/  FADD.FTZ R17, -R66.reuse, R17 ;  /* 0x0000001142117221 */ /* 0x040fe20000010100 */
[C---:B------:R-:W-:Y:S01]  /*1ab70*/  FADD.FTZ R18, -R66.reuse, R18 ;  /* 0x0000001242127221 */ /* 0x040fe20000010100 */
[----:B------:R-:W-:Y:S01]  /*1ab80*/  HADD2.F32 R0, -RZ, R0.H0_H0 ;  /* 0x20000000ff007230 */ /* 0x000fe20000004100 */
[----:B------:R0:W-:Y:S01]  /*1ab90*/  @!P0 STG.E desc[UR8][R130.64], R65 ;  /* 0x0000004182008986 */ /* 0x0001e2000c101908 */
[----:B------:R-:W-:Y:S02]  /*1aba0*/  HADD2.F32 R96, -RZ, R96.H0_H0 ;  /* 0x20000060ff607230 */ /* 0x000fe40000004100 */
[----:B------:R-:W-:Y:S01]  /*1abb0*/  FADD.FTZ R19, -R66, R19 ;  /* 0x0000001342137221 */ /* 0x000fe20000010100 */
[----:B------:R-:W-:Y:S01]  /*1abc0*/  IMAD.WIDE.U32 R134, R118, 0x10, R126 ;  /* 0x0000001076867825 */ /* 0x000fe200078e007e */
[----:B------:R-:W-:-:S03]  /*1abd0*/  SHF.R.U32.HI R118, RZ, 0x10, R49 ;  /* 0x00000010ff767819 */ /* 0x000fc60000011631 */
[----:B------:R-:W-:Y:S01]  /*1abe0*/  FADD.FTZ R20, -R66, R20 ;  /* 0x0000001442147221 */ /* 0x000fe20000010100 */
[----:B------:R-:W-:Y:S01]  /*1abf0*/  FFMA.FTZ R5, R5, R0, R96 ;  /* 0x0000000005057223 */ /* 0x000fe20000010060 */
[----:B------:R-:W-:Y:S01]  /*1ac00*/  SHF.R.U64 R0, R52, 0x10, R53 ;  /* 0x0000001034007819 */ /* 0x000fe20000001235 */
[----:B------:R-:W-:Y:S01]  /*1ac10*/  FADD.FTZ R21, -R66, R21 ;  /* 0x0000001542157221 */ /* 0x000fe20000010100 */
[----:B------:R-:W-:Y:S01]  /*1ac20*/  SHF.R.U64 R96, R46, 0x10, R47 ;  /* 0x000000102e607819 */ /* 0x000fe2000000122f */
[C---:B------:R-:W-:Y:S01]  /*1ac30*/  FADD.FTZ R22, -R66.reuse, R22 ;  /* 0x0000001642167221 */ /* 0x040fe20000010100 */
[----:B------:R-:W-:Y:S01]  /*1ac40*/  FADD.FTZ R23, -R66, R23 ;  /* 0x0000001742177221 */ /* 0x000fe20000010100 */
[----:B0-----:R-:W-:Y:S01]  /*1ac50*/  IMAD.WIDE.U32 R130, R114, 0x10, R126 ;  /* 0x0000001072827825 */ /* 0x001fe200078e007e */
[----:B------:R-:W-:-:S03]  /*1ac60*/  SHF.R.U32.HI R114, RZ, 0x10, R55 ;  /* 0x00000010ff727819 */ /* 0x000fc60000011637 */
        /* <DEDUP_REMOVED lines=18> */
[----:B---3--:R-:W-:-:S04]  /*1ad90*/  @!P0 IMAD.WIDE R128, R79, 0x4, R128 ;  /* 0x000000044f808825 */ /* 0x008fc800078e0280 */
[----:B------:R-:W-:Y:S01]  /*1ada0*/  FADD.FTZ R66, -R66, R71 ;  /* 0x0000004742427221 */ /* 0x000fe20000010100 */
[C---:B------:R-:W-:Y:S01]  /*1adb0*/  FMUL.FTZ R7, R31.reuse, R7 ;  /* 0x000000071f077220 */ /* 0x040fe20000410000 */
        /* <DEDUP_REMOVED lines=43> */
[----:B------:R-:W-:-:S02]  /*1b070*/  HADD2.F32 R59, -RZ, R48.H0_H0 ;  /* 0x20000030ff3b7230 */ /* 0x000fc40000004100 */
[----:B------:R-:W-:Y:S01]  /*1b080*/  FFMA.FTZ R7, R7, R114, R118 ;  /* 0x0000007207077223 */ /* 0x000fe20000010076 */
[----:B------:R-:W-:Y:S01]  /*1b090*/  HADD2.F32 R61, -RZ, R103.H1_H1 ;  /* 0x30000067ff3d7230 */ /* 0x000fe20000004100 */
[----:B------:R-:W-:Y:S01]  /*1b0a0*/  SHF.R.U32.HI R114, RZ, 0x10, R53 ;  /* 0x00000010ff727819 */ /* 0x000fe20000011635 */
[----:B------:R-:W-:Y:S01]  /*1b0b0*/  HADD2.F32 R63, -RZ, R49.H0_H0 ;  /* 0x20000031ff3f7230 */ /* 0x000fe20000004100 */
[----:B------:R-:W-:Y:S01]  /*1b0c0*/  SHF.R.U32.HI R118, RZ, 0x10, R47 ;  /* 0x00000010ff767819 */ /* 0x000fe2000001162f */
[----:B------:R-:W-:Y:S01]  /*1b0d0*/  FFMA.FTZ R9, R9, R0, R96 ;  /* 0x0000000009097223 */ /* 0x000fe20000010060 */
[----:B------:R-:W-:Y:S01]  /*1b0e0*/  SHF.R.U32.HI R0, RZ, 0x10, R51 ;  /* 0x00000010ff007819 */ /* 0x000fe20000011633 */
[----:B------:R-:W-:Y:S02]  /*1b0f0*/  HADD2.F32 R114, -RZ, R114.H0_H0 ;  /* 0x20000072ff727230 */ /* 0x000fe40000004100 */
[----:B------:R-:W-:Y:S01]  /*1b100*/  FFMA.FTZ R6, R6, R61, R63 ;  /* 0x0000003d06067223 */ /* 0x000fe2000001003f */
[----:B------:R-:W-:Y:S01]  /*1b110*/  HADD2.F32 R61, -RZ, R106.H0_H0 ;  /* 0x2000006aff3d7230 */ /* 0x000fe20000004100 */
[----:B0-----:R-:W-:Y:S01]  /*1b120*/  SHF.R.U64 R128, R50, 0x10, R51 ;  /* 0x0000001032807819 */ /* 0x001fe20000001233 */
[----:B------:R-:W-:-:S02]  /*1b130*/  HADD2.F32 R31, -RZ, R103.H0_H0 ;  /* 0x20000067ff1f7230 */ /* 0x000fc40000004100 */
[----:B------:R-:W-:Y:S02]  /*1b140*/  HADD2.F32 R63, -RZ, R44.H0_H0 ;  /* 0x2000002cff3f7230 */ /* 0x000fe40000004100 */
[----:B------:R-:W-:Y:S02]  /*1b150*/  HADD2.F32 R118, -RZ, R118.H0_H0 ;  /* 0x20000076ff767230 */ /* 0x000fe40000004100 */
[----:B------:R-:W-:Y:S01]  /*1b160*/  FFMA.FTZ R4, R4, R31, R59 ;  /* 0x0000001f04047223 */ /* 0x000fe2000001003b */
[----:B------:R-:W-:Y:S02]  /*1b170*/  HADD2.F32 R31, -RZ, R104.H1_H1 ;  /* 0x30000068ff1f7230 */ /* 0x000fe40000004100 */
[----:B------:R-:W-:Y:S01]  /*1b180*/  FFMA.FTZ R12, R12, R61, R63 ;  /* 0x0000003d0c0c7223 */ /* 0x000fe2000001003f */
[----:B------:R-:W-:Y:S02]  /*1b190*/  HADD2.F32 R59, -RZ, R47.H0_H0 ;  /* 0x2000002fff3b7230 */ /* 0x000fe40000004100 */
[----:B------:R-:W-:Y:S01]  /*1b1a0*/  FFMA.FTZ R11, R11, R114, R118 ;  /* 0x000000720b0b7223 */ /* 0x000fe20000010076 */
[----:B------:R-:W-:Y:S01]  /*1b1b0*/  HADD2.F32 R128, -RZ, R128.H0_H0 ;  /* 0x20000080ff807230 */ /* 0x000fe20000004100 */
[----:B------:R-:W-:Y:S01]  /*1b1c0*/  STG.E.128 desc[UR8][R136.64], R4 ;  /* 0x0000000488007986 */ /* 0x000fe2000c101d08 */
[----:B------:R-:W-:-:S02]  /*1b1d0*/  HADD2.F32 R96, -RZ, R107.H0_H0 ;  /* 0x2000006bff607230 */ /* 0x000fc40000004100 */
[----:B------:R-:W-:Y:S01]  /*1b1e0*/  FFMA.FTZ R10, R10, R31, R59 ;  /* 0x0000001f0a0a7223 */ /* 0x000fe2000001003b */
[----:B------:R-:W-:Y:S02]  /*1b1f0*/  HADD2.F32 R0, -RZ, R0.H0_H0 ;  /* 0x20000000ff007230 */ /* 0x000fe40000004100 */
[----:B------:R-:W-:Y:S01]  /*1b200*/  FFMA.FTZ R13, R13, R128, R146 ;  /* 0x000000800d0d7223 */ /* 0x000fe20000010092 */
[----:B------:R-:W-:Y:S02]  /*1b210*/  HADD2.F32 R65, -RZ, R104.H0_H0 ;  /* 0x20000068ff417230 */ /* 0x000fe40000004100 */
[----:B------:R-:W-:Y:S02]  /*1b220*/  HADD2.F32 R69, -RZ, R46.H0_H0 ;  /* 0x2000002eff457230 */ /* 0x000fe40000004100 */
[----:B------:R-:W-:Y:S01]  /*1b230*/  FFMA.FTZ R15, R15, R0, R96 ;  /* 0x000000000f0f7223 */ /* 0x000fe20000010060 */
[----:B------:R-:W-:Y:S02]  /*1b240*/  HADD2.F32 R31, -RZ, R106.H1_H1 ;  /* 0x3000006aff1f7230 */ /* 0x000fe40000004100 */
[----:B------:R-:W-:-:S02]  /*1b250*/  HADD2.F32 R59, -RZ, R45.H0_H0 ;  /* 0x2000002dff3b7230 */ /* 0x000fc40000004100 */
[----:B------:R-:W-:Y:S01]  /*1b260*/  FFMA.FTZ R8, R8, R65, R69 ;  /* 0x0000004108087223 */ /* 0x000fe20000010045 */
[----:B------:R-:W-:Y:S02]  /*1b270*/  HADD2.F32 R61, -RZ, R87.H0_H0 ;  /* 0x20000057ff3d7230 */ /* 0x000fe40000004100 */
[----:B------:R-:W-:Y:S02]  /*1b280*/  HADD2.F32 R63, -RZ, R42.H0_H0 ;  /* 0x2000002aff3f7230 */ /* 0x000fe40000004100 */
[----:B------:R-:W-:Y:S01]  /*1b290*/  FFMA.FTZ R14, R14, R31, R59 ;  /* 0x0000001f0e0e7223 */ /* 0x000fe2000001003b */
[----:B------:R-:W-:Y:S02]  /*1b2a0*/  HADD2.F32 R114, -RZ, R86.H0_H0 ;  /* 0x20000056ff727230 */ /* 0x000fe40000004100 */
[----:B------:R-:W-:Y:S02]  /*1b2b0*/  HADD2.F32 R118, -RZ, R107.H1_H1 ;  /* 0x3000006bff767230 */ /* 0x000fe40000004100 */
[----:B------:R-:W-:Y:S01]  /*1b2c0*/  FFMA.FTZ R16, R16, R61, R63 ;  /* 0x0000003d10107223 */ /* 0x000fe2000001003f */
[----:B------:R-:W-:-:S04]  /*1b2d0*/  IMAD.WIDE.U32 R138, R91, 0x10, R126 ;  /* 0x000000105b8a7825 */ /* 0x000fc800078e007e */
[----:B------:R-:W-:Y:S01]  /*1b2e0*/  FFMA.FTZ R17, R17, R114, R118 ;  /* 0x0000007211117223 */ /* 0x000fe20000010076 */
[----:B------:R-:W-:Y:S01]  /*1b2f0*/  HADD2.F32 R0, -RZ, R85.H1_H1 ;  /* 0x30000055ff007230 */ /* 0x000fe20000004100 */
[----:B------:R0:W-:Y:S01]  /*1b300*/  STG.E.128 desc[UR8][R138.64], R8 ;  /* 0x000000088a007986 */ /* 0x0001e2000c101d08 */
[----:B------:R-:W-:Y:S02]  /*1b310*/  HADD2.F32 R96, -RZ, R108.H0_H0 ;  /* 0x2000006cff607230 */ /* 0x000fe40000004100 */
[----:B------:R-:W-:Y:S01]  /*1b320*/  HADD2.F32 R128, -RZ, R83.H1_H1 ;  /* 0x30000053ff807230 */ /* 0x000fe20000004100 */
[----:B------:R1:W-:Y:S01]  /*1b330*/  STG.E.128 desc[UR8][R140.64], R12 ;  /* 0x0000000c8c007986 */ /* 0x0003e2000c101d08 */
[----:B------:R-:W-:Y:S02]  /*1b340*/  HADD2.F32 R146, -RZ, R110.H0_H0 ;  /* 0x2000006eff927230 */ /* 0x000fe40000004100 */
[----:B------:R-:W-:Y:S01]  /*1b350*/  FFMA.FTZ R19, R19, R0, R96 ;  /* 0x0000000013137223 */ /* 0x000fe20000010060 */
[----:B------:R-:W-:-:S02]  /*1b360*/  HADD2.F32 R65, -RZ, R86.H1_H1 ;  /* 0x30000056ff417230 */ /* 0x000fc40000004100 */
[----:B------:R-:W-:Y:S02]  /*1b370*/  HADD2.F32 R69, -RZ, R43.H0_H0 ;  /* 0x2000002bff457230 */ /* 0x000fe40000004100 */
[----:B------:R-:W-:Y:S01]  /*1b380*/  FFMA.FTZ R23, R23, R128, R146 ;  /* 0x0000008017177223 */ /* 0x000fe20000010092 */
[----:B------:R-:W-:Y:S02]  /*1b390*/  HADD2.F32 R31, -RZ, R85.H0_H0 ;  /* 0x20000055ff1f7230 */ /* 0x000fe40000004100 */
[----:B------:R-:W-:Y:S02]  /*1b3a0*/  HADD2.F32 R59, -RZ, R40.H0_H0 ;  /* 0x20000028ff3b7230 */ /* 0x000fe40000004100 */
[----:B------:R-:W-:Y:S01]  /*1b3b0*/  FFMA.FTZ R18, R18, R65, R69 ;  /* 0x0000004112127223 */ /* 0x000fe20000010045 */
[----:B------:R-:W-:Y:S02]  /*1b3c0*/  HADD2.F32 R114, -RZ, R84.H0_H0 ;  /* 0x20000054ff727230 */ /* 0x000fe40000004100 */
[----:B------:R-:W-:-:S02]  /*1b3d0*/  HADD2.F32 R118, -RZ, R108.H1_H1 ;  /* 0x3000006cff767230 */ /* 0x000fc40000004100 */
[----:B------:R-:W-:Y:S01]  /*1b3e0*/  FFMA.FTZ R20, R20, R31, R59 ;  /* 0x0000001f14147223 */ /* 0x000fe2000001003b */
[----:B------:R-:W-:Y:S02]  /*1b3f0*/  HADD2.F32 R61, -RZ, R84.H1_H1 ;  /* 0x30000054ff3d7230 */ /* 0x000fe40000004100 */
[----:B------:R-:W-:Y:S02]  /*1b400*/  HADD2.F32 R63, -RZ, R41.H0_H0 ;  /* 0x20000029ff3f7230 */ /* 0x000fe40000004100 */
[----:B------:R-:W-:Y:S01]  /*1b410*/  FFMA.FTZ R21, R21, R114, R118 ;  /* 0x0000007215157223 */ /* 0x000fe20000010076 */
[----:B------:R-:W-:Y:S02]  /*1b420*/  HADD2.F32 R0, -RZ, R82.H0_H0 ;  /* 0x20000052ff007230 */ /* 0x000fe40000004100 */
[----:B------:R-:W-:Y:S02]  /*1b430*/  HADD2.F32 R96, -RZ, R110.H1_H1 ;  /* 0x3000006eff607230 */ /* 0x000fe40000004100 */
[----:B------:R-:W-:Y:S01]  /*1b440*/  FFMA.FTZ R22, R22, R61, R63 ;  /* 0x0000003d16167223 */ /* 0x000fe2000001003f */
[----:B------:R-:W-:-:S02]  /*1b450*/  HADD2.F32 R128, -RZ, R87.H1_H1 ;  /* 0x30000057ff807230 */ /* 0x000fc40000004100 */
[----:B0-----:R-:W-:Y:S02]  /*1b460*/  HADD2.F32 R8, -RZ, R111.H0_H0 ;  /* 0x2000006fff087230 */ /* 0x001fe40000004100 */
[----:B------:R-:W-:Y:S01]  /*1b470*/  FFMA.FTZ R5, R25, R0, R96 ;  /* 0x0000000019057223 */ /* 0x000fe20000010060 */
[----:B------:R-:W-:-:S04]  /*1b480*/  IMAD.WIDE.U32 R142, R101, 0x10, R126 ;  /* 0x00000010658e7825 */ /* 0x000fc800078e007e */
[----:B------:R-:W-:Y:S01]  /*1b490*/  FFMA.FTZ R7, R27, R128, R8 ;  /* 0x000000801b077223 */ /* 0x000fe20000010008 */
[----:B------:R-:W-:Y:S01]  /*1b4a0*/  HADD2.F32 R9, -RZ, R92.H0_H0 ;  /* 0x2000005cff097230 */ /* 0x000fe20000004100 */
[----:B------:R0:W-:Y:S01]  /*1b4b0*/  STG.E.128 desc[UR8][R142.64], R16 ;  /* 0x000000108e007986 */ /* 0x0001e2000c101d08 */
[----:B------:R-:W-:Y:S02]  /*1b4c0*/  HADD2.F32 R11, -RZ, R36.H0_H0 ;  /* 0x20000024ff0b7230 */ /* 0x000fe40000004100 */
[----:B------:R-:W-:-:S04]  /*1b4d0*/  IMAD.WIDE.U32 R144, R105, 0x10, R126 ;  /* 0x0000001069907825 */ /* 0x000fc800078e007e */
[----:B------:R-:W-:Y:S01]  /*1b4e0*/  FFMA.FTZ R8, R28, R9, R11 ;  /* 0x000000091c087223 */ /* 0x000fe2000001000b */
[----:B------:R-:W-:Y:S01]  /*1b4f0*/  HADD2.F32 R0, -RZ, R93.H0_H0 ;  /* 0x2000005dff007230 */ /* 0x000fe20000004100 */
[----:B------:R2:W-:Y:S01]  /*1b500*/  STG.E.128 desc[UR8][R144.64], R20 ;  /* 0x0000001490007986 */ /* 0x0005e2000c101d08 */
[----:B------:R-:W-:Y:S02]  /*1b510*/  HADD2.F32 R10, -RZ, R111.H1_H1 ;  /* 0x3000006fff0a7230 */ /* 0x000fe40000004100 */
[----:B------:R-:W-:Y:S02]  /*1b520*/  HADD2.F32 R11, -RZ, R92.H1_H1 ;  /* 0x3000005cff0b7230 */ /* 0x000fe40000004100 */
[----:B-1----:R-:W-:Y:S02]  /*1b530*/  HADD2.F32 R13, -RZ, R37.H0_H0 ;  /* 0x20000025ff0d7230 */ /* 0x002fe40000004100 */
[----:B------:R-:W-:Y:S01]  /*1b540*/  FFMA.FTZ R9, R29, R0, R10 ;  /* 0x000000001d097223 */ /* 0x000fe2000001000a */
[----:B------:R-:W-:-:S02]  /*1b550*/  HADD2.F32 R25, -RZ, R112.H1_H1 ;  /* 0x30000070ff197230 */ /* 0x000fc40000004100 */
[----:B------:R-:W-:Y:S02]  /*1b560*/  HADD2.F32 R31, -RZ, R83.H0_H0 ;  /* 0x20000053ff1f7230 */ /* 0x000fe40000004100 */
[----:B------:R-:W-:Y:S01]  /*1b570*/  FFMA.FTZ R10, R30, R11, R13 ;  /* 0x0000000b1e0a7223 */ /* 0x000fe2000001000d */
[----:B------:R-:W-:Y:S02]  /*1b580*/  HADD2.F32 R59, -RZ, R38.H0_H0 ;  /* 0x20000026ff3b7230 */ /* 0x000fe40000004100 */
[----:B------:R-:W-:Y:S02]  /*1b590*/  HADD2.F32 R15, -RZ, R93.H1_H1 ;  /* 0x3000005dff0f7230 */ /* 0x000fe40000004100 */
[----:B0-----:R-:W-:Y:S02]  /*1b5a0*/  HADD2.F32 R17, -RZ, R112.H0_H0 ;  /* 0x20000070ff117230 */ /* 0x001fe40000004100 */
[----:B------:R-:W-:Y:S01]  /*1b5b0*/  FFMA.FTZ R4, R24, R31, R59 ;  /* 0x0000001f18047223 */ /* 0x000fe2000001003b */
[----:B------:R-:W-:-:S02]  /*1b5c0*/  HADD2.F32 R19, -RZ, R94.H0_H0 ;  /* 0x2000005eff137230 */ /* 0x000fc40000004100 */
[----:B--2---:R-:W-:Y:S02]  /*1b5d0*/  HADD2.F32 R23, -RZ, R95.H0_H0 ;  /* 0x2000005fff177230 */ /* 0x004fe40000004100 */
[----:B------:R-:W-:Y:S01]  /*1b5e0*/  FFMA.FTZ R11, R72, R15, R17 ;  /* 0x0000000f480b7223 */ /* 0x000fe20000010011 */
[----:B------:R-:W-:Y:S02]  /*1b5f0*/  HADD2.F32 R21, -RZ, R34.H0_H0 ;  /* 0x20000022ff157230 */ /* 0x000fe40000004100 */
[----:B------:R-:W-:Y:S02]  /*1b600*/  HADD2.F32 R114, -RZ, R82.H1_H1 ;  /* 0x30000052ff727230 */ /* 0x000fe40000004100 */
[----:B------:R-:W-:Y:S01]  /*1b610*/  FFMA.FTZ R13, R88, R23, R25 ;  /* 0x00000017580d7223 */ /* 0x000fe20000010019 */
[----:B------:R-:W-:Y:S02]  /*1b620*/  HADD2.F32 R23, -RZ, R97.H0_H0 ;  /* 0x20000061ff177230 */ /* 0x000fe40000004100 */
[----:B------:R-:W-:Y:S01]  /*1b630*/  FFMA.FTZ R12, R56, R19, R21 ;  /* 0x00000013380c7223 */ /* 0x000fe20000010015 */
[----:B------:R-:W-:-:S02]  /*1b640*/  HADD2.F32 R25, -RZ, R32.H0_H0 ;  /* 0x20000020ff197230 */ /* 0x000fc40000004100 */
[----:B------:R-:W-:Y:S02]  /*1b650*/  HADD2.F32 R118, -RZ, R39.H0_H0 ;  /* 0x20000027ff767230 */ /* 0x000fe40000004100 */
[----:B------:R-:W-:Y:S02]  /*1b660*/  HADD2.F32 R15, -RZ, R94.H1_H1 ;  /* 0x3000005eff0f7230 */ /* 0x000fe40000004100 */
[----:B------:R-:W-:Y:S01]  /*1b670*/  FFMA.FTZ R16, R60, R23, R25 ;  /* 0x000000173c107223 */ /* 0x000fe20000010019 */
[----:B------:R-:W-:Y:S01]  /*1b680*/  HADD2.F32 R17, -RZ, R35.H0_H0 ;  /* 0x20000023ff117230 */ /* 0x000fe20000004100 */
[----:B------:R-:W0:Y:S01]  /*1b690*/  LDC.64 R24, c[0x0][0x380] ;  /* 0x0000e000ff187b82 */ /* 0x000e220000000a00 */
[----:B------:R-:W-:Y:S01]  /*1b6a0*/  FFMA.FTZ R6, R57, R114, R118 ;  /* 0x0000007239067223 */ /* 0x000fe20000010076 */
[----:B------:R-:W-:Y:S02]  /*1b6b0*/  HADD2.F32 R19, -RZ, R95.H1_H1 ;  /* 0x3000005fff137230 */ /* 0x000fe40000004100 */
[----:B------:R-:W-:-:S02]  /*1b6c0*/  HADD2.F32 R21, -RZ, R113.H0_H0 ;  /* 0x20000071ff157230 */ /* 0x000fc40000004100 */
[----:B------:R-:W-:Y:S01]  /*1b6d0*/  FFMA.FTZ R14, R58, R15, R17 ;  /* 0x0000000f3a0e7223 */ /* 0x000fe20000010011 */
[--C-:B------:R-:W-:Y:S02]  /*1b6e0*/  HADD2.F32 R27, -RZ, R98.reuse.H0_H0 ;  /* 0x20000062ff1b7230 */ /* 0x100fe40000004100 */
[----:B------:R-:W-:Y:S02]  /*1b6f0*/  HADD2.F32 R29, -RZ, R113.H1_H1 ;  /* 0x30000071ff1d7230 */ /* 0x000fe40000004100 */
[----:B------:R-:W-:Y:S01]  /*1b700*/  FFMA.FTZ R15, R90, R19, R21 ;  /* 0x000000135a0f7223 */ /* 0x000fe20000010015 */
[----:B------:R-:W-:Y:S02]  /*1b710*/  HADD2.F32 R31, -RZ, R97.H1_H1 ;  /* 0x30000061ff1f7230 */ /* 0x000fe40000004100 */
        /* <DEDUP_REMOVED lines=21> */
[----:B------:R-:W-:Y:S01]  /*1b870*/  IMAD.WIDE.U32 R126, R119, 0x10, R126 ;  /* 0x00000010777e7825 */ /* 0x000fe200078e007e */
[----:B------:R1:W-:Y:S03]  /*1b880*/  STG.E.128 desc[UR8][R130.64], R8 ;  /* 0x0000000882007986 */ /* 0x0003e6000c101d08 */
[----:B0-----:R-:W-:Y:S01]  /*1b890*/  IMAD R79, R24, 0x4, R79 ;  /* 0x00000004184f7824 */ /* 0x001fe200078e024f */
[----:B------:R1:W-:Y:S04]  /*1b8a0*/  STG.E.128 desc[UR8][R132.64], R12 ;  /* 0x0000000c84007986 */ /* 0x0003e8000c101d08 */
[----:B------:R1:W-:Y:S01]  /*1b8b0*/  STG.E.128 desc[UR8][R134.64], R16 ;  /* 0x0000001086007986 */ /* 0x0003e2000c101d08 */
[----:B------:R-:W-:-:S03]  /*1b8c0*/  ISETP.GE.AND P0, PT, R79, R25, PT ;  /* 0x000000194f00720c */ /* 0x000fc60003f06270 */
[----:B------:R1:W-:Y:S10]  /*1b8d0*/  STG.E.128 desc[UR8][R126.64], R20 ;  /* 0x000000147e007986 */ /* 0x0003f4000c101d08 */
[----:B------:R-:W-:Y:S05]  /*1b8e0*/  @!P0 BRA `(.L_x_37509) ;  /* 0xfffffe5400948947 */ /* 0x000fea000383ffff */
[----:B------:R-:W-:Y:S05]  /*1b8f0*/  BSYNC B0 ;  /* 0x0000000000007941 */ /* 0x000fea0003800000 */
.L_x_37088:
[----:B------:R-:W-:Y:S05]  /*1b900*/  EXIT ;  /* 0x000000000000794d */ /* 0x000fea0003800000 */
.L_x_37508:
        /* <DEDUP_REMOVED lines=8> */
.L_x_37511:
[----:B------:R-:W-:Y:S05]  /*1b990*/  BSYNC B1 ;  /* 0x0000000000017941 */ /* 0x000fea0003800000 */
.L_x_37510:
        /* <DEDUP_REMOVED lines=10> */
.L_x_37512:
[----:B------:R-:W-:Y:S02]  /*1ba40*/  IMAD.MOV.U32 R122, RZ, RZ, 0x4 ;  /* 0x00000004ff7a7424 */ /* 0x000fe400078e00ff */
[----:B------:R-:W-:-:S04]  /*1ba50*/  IMAD.MOV.U32 R65, RZ, RZ, R90 ;  /* 0x000000ffff417224 */ /* 0x000fc800078e005a */
[----:B------:R-:W-:-:S05]  /*1ba60*/  FADD.FTZ R81, R72, R65 ;  /* 0x0000004148517221 */ /* 0x000fca0000010000 */
[----:B------:R-:W-:-:S07]  /*1ba70*/  MOV R123, R81 ;  /* 0x00000051007b7202 */ /* 0x000fce0000000f00 */
[----:B------:R-:W-:Y:S05]  /*1ba80*/  WARPSYNC.COLLECTIVE R120, `(.L_x_37513) ;  /* 0x0000000078087348 */ /* 0x000fea0003c00000 */
[----:B------:R0:W1:Y:S02]  /*1ba90*/  SHFL.BFLY P2, R90, R123, R122, R125 ;  /* 0x0c00007a7b5a7389 */ /* 0x000064000004007d */
[----:B01----:R-:W-:Y:S05]  /*1baa0*/  ENDCOLLECTIVE ;  /* 0x000000000000791b */ /* 0x003fea0003800000 */
.L_x_37513:
[----:B------:R-:W-:Y:S01]  /*1bab0*/  HFMA2 R122, -RZ, RZ, 0, 4.76837158203125e-07 ;  /* 0x00000008ff7a7431 */ /* 0x000fe200000001ff */
[----:B------:R-:W-:-:S05]  /*1bac0*/  MOV R88, R90 ;  /* 0x0000005a00587202 */ /* 0x000fca0000000f00 */
[----:B------:R-:W-:-:S04]  /*1bad0*/  FADD.FTZ R88, R81, R88 ;  /* 0x0000005851587221 */ /* 0x000fc80000010000 */
[----:B------:R-:W-:-:S07]  /*1bae0*/  IMAD.MOV.U32 R123, RZ, RZ, R88 ;  /* 0x000000ffff7b7224 */ /* 0x000fce00078e0058 */
[----:B------:R-:W-:Y:S05]  /*1baf0*/  WARPSYNC.COLLECTIVE R120, `(.L_x_37514) ;  /* 0x0000000078087348 */ /* 0x000fea0003c00000 */
[----:B------:R0:W1:Y:S02]  /*1bb00*/  SHFL.BFLY P2, R90, R123, R122, R125 ;  /* 0x0c00007a7b5a7389 */ /* 0x000064000004007d */
[----:B01----:R-:W-:Y:S05]  /*1bb10*/  ENDCOLLECTIVE ;  /* 0x000000000000791b */ /* 0x003fea0003800000 */
.L_x_37514:
[----:B------:R-:W-:Y:S02]  /*1bb20*/  IMAD.MOV.U32 R122, RZ, RZ, 0x10 ;  /* 0x00000010ff7a7424 */ /* 0x000fe400078e00ff */
[----:B------:R-:W-:-:S04]  /*1bb30*/  IMAD.MOV.U32 R65, RZ, RZ, R90 ;  /* 0x000000ffff417224 */ /* 0x000fc800078e005a */
[----:B------:R-:W-:-:S05]  /*1bb40*/  FADD.FTZ R89, R88, R65 ;  /* 0x0000004158597221 */ /* 0x000fca0000010000 */
[----:B------:R-:W-:-:S07]  /*1bb50*/  MOV R123, R89 ;  /* 0x00000059007b7202 */ /* 0x000fce0000000f00 */
[----:B------:R-:W-:Y:S05]  /*1bb60*/  WARPSYNC.COLLECTIVE R120, `(.L_x_37515) ;  /* 0x0000000078087348 */ /* 0x000fea0003c00000 */
[----:B------:R0:W1:Y:S02]  /*1bb70*/  SHFL.BFLY P2, R90, R123, R122, R125 ;  /* 0x0c00007a7b5a7389 */ /* 0x000064000004007d */
[----:B01----:R-:W-:Y:S05]  /*1bb80*/  ENDCOLLECTIVE ;  /* 0x000000000000791b */ /* 0x003fea0003800000 */
.L_x_37515:
[----:B------:R-:W-:Y:S02]  /*1bb90*/  IMAD.MOV.U32 R122, RZ, RZ, 0x1 ;  /* 0x00000001ff7a7424 */ /* 0x000fe400078e00ff */
        /* <DEDUP_REMOVED lines=86> */
.L_x_37516:
[----:B------:R-:W-:Y:S01]  /*1c100*/  HFMA2 R122, -RZ, RZ, 0, 1.1920928955078125e-07 ;  /* 0x00000002ff7a7431 */ /* 0x000fe200000001ff */
[----:B------:R-:W-:-:S05]  /*1c110*/  MOV R81, R90 ;  /* 0x0000005a00517202 */ /* 0x000fca0000000f00 */
[----:B------:R-:W-:-:S04]  /*1c120*/  FADD.FTZ R81, R66, R81 ;  /* 0x0000005142517221 */ /* 0x000fc80000010000 */
[----:B------:R-:W-:-:S07]  /*1c130*/  IMAD.MOV.U32 R123, RZ, RZ, R81 ;  /* 0x000000ffff7b7224 */ /* 0x000fce00078e0051 */
[----:B------:R-:W-:Y:S05]  /*1c140*/  WARPSYNC.COLLECTIVE R120, `(.L_x_37517) ;  /* 0x0000000078087348 */ /* 0x000fea0003c00000 */
[----:B------:R0:W1:Y:S02]  /*1c150*/  SHFL.BFLY P2, R90, R123, R122, R125 ;  /* 0x0c00007a7b5a7389 */ /* 0x000064000004007d */
[----:B01----:R-:W-:Y:S05]  /*1c160*/  ENDCOLLECTIVE ;  /* 0x000000000000791b */ /* 0x003fea0003800000 */
.L_x_37517:
[----:B------:R-:W-:Y:S02]  /*1c170*/  IMAD.MOV.U32 R122, RZ, RZ, 0x4 ;  /* 0x00000004ff7a7424 */ /* 0x000fe400078e00ff */
[----:B------:R-:W-:-:S04]  /*1c180*/  IMAD.MOV.U32 R72, RZ, RZ, R90 ;  /* 0x000000ffff487224 */ /* 0x000fc800078e005a */
[----:B------:R-:W-:-:S05]  /*1c190*/  FADD.FTZ R72, R81, R72 ;  /* 0x0000004851487221 */ /* 0x000fca0000010000 */
[----:B------:R-:W-:-:S07]  /*1c1a0*/  MOV R123, R72 ;  /* 0x00000048007b7202 */ /* 0x000fce0000000f00 */
[----:B------:R-:W-:Y:S05]  /*1c1b0*/  WARPSYNC.COLLECTIVE R120, `(.L_x_37518) ;  /* 0x0000000078087348 */ /* 0x000fea0003c00000 */
[----:B------:R0:W1:Y:S02]  /*1c1c0*/  SHFL.BFLY P2, R90, R123, R122, R125 ;  /* 0x0c00007a7b5a7389 */ /* 0x000064000004007d */
[----:B01----:R-:W-:Y:S05]  /*1c1d0*/  ENDCOLLECTIVE ;  /* 0x000000000000791b */ /* 0x003fea0003800000 */
.L_x_37518:
[----:B------:R-:W-:Y:S01]  /*1c1e0*/  HFMA2 R122, -RZ, RZ, 0, 4.76837158203125e-07 ;  /* 0x00000008ff7a7431 */ /* 0x000fe200000001ff */
[----:B------:R-:W-:-:S05]  /*1c1f0*/  MOV R89, R90 ;  /* 0x0000005a00597202 */ /* 0x000fca0000000f00 */
[----:B------:R-:W-:-:S04]  /*1c200*/  FADD.FTZ R89, R72, R89 ;  /* 0x0000005948597221 */ /* 0x000fc80000010000 */
[----:B------:R-:W-:-:S07]  /*1c210*/  IMAD.MOV.U32 R123, RZ, RZ, R89 ;  /* 0x000000ffff7b7224 */ /* 0x000fce00078e0059 */
[----:B------:R-:W-:Y:S05]  /*1c220*/  WARPSYNC.COLLECTIVE R120, `(.L_x_37519) ;  /* 0x0000000078087348 */ /* 0x000fea0003c00000 */
[----:B------:R0:W1:Y:S02]  /*1c230*/  SHFL.BFLY P2, R90, R123, R122, R125 ;  /* 0x0c00007a7b5a7389 */ /* 0x000064000004007d */
[----:B01----:R-:W-:Y:S05]  /*1c240*/  ENDCOLLECTIVE ;  /* 0x000000000000791b */ /* 0x003fea0003800000 */
.L_x_37519:
[----:B------:R-:W-:Y:S02]  /*1c250*/  IMAD.MOV.U32 R122, RZ, RZ, 0x10 ;  /* 0x00000010ff7a7424 */ /* 0x000fe400078e00ff */
[----:B------:R-:W-:-:S04]  /*1c260*/  IMAD.MOV.U32 R88, RZ, RZ, R90 ;  /* 0x000000ffff587224 */ /* 0x000fc800078e005a */
[----:B------:R-:W-:-:S05]  /*1c270*/  FADD.FTZ R88, R89, R88 ;  /* 0x0000005859587221 */ /* 0x000fca0000010000 */
[----:B------:R-:W-:-:S07]  /*1c280*/  MOV R123, R88 ;  /* 0x00000058007b7202 */ /* 0x000fce0000000f00 */
[----:B------:R-:W-:Y:S05]  /*1c290*/  WARPSYNC.COLLECTIVE R120, `(.L_x_37520) ;  /* 0x0000000078087348 */ /* 0x000fea0003c00000 */
[----:B------:R0:W1:Y:S02]  /*1c2a0*/  SHFL.BFLY P2, R90, R123, R122, R125 ;  /* 0x0c00007a7b5a7389 */ /* 0x000064000004007d */
[----:B01----:R-:W-:Y:S05]  /*1c2b0*/  ENDCOLLECTIVE ;  /* 0x000000000000791b */ /* 0x003fea0003800000 */
.L_x_37520:
[----:B------:R-:W-:Y:S01]  /*1c2c0*/  MOV R121, R90 ;  /* 0x0000005a00797202 */ /* 0x000fe20000000f00 */
[----:B------:R-:W-:Y:S06]  /*1c2d0*/  BRA `(.L_x_37521) ;  /* 0xffffffe4009c7947 */ /* 0x000fec000383ffff */
.L_x_37522:
        /* <DEDUP_REMOVED lines=10> */
.L_x_45905:


//--------------------- .text._ZN10layer_norm13ln_fwd_kernelINS_13Kernel_traitsI6__halfffffjLj1280ELj1ELj4ELj1ELj16ENS_18Kernel_traits_baseILj1280ES2_ffffjLj128EEEEELb1ELb0ELb1ELb0EEEvNS_9FwdParamsE --------------------------
	.section	.text._ZN10layer_norm13ln_fwd_kernelINS_13Kernel_traitsI6__halfffffjLj1280ELj1ELj4ELj1ELj16ENS_18Kernel_traits_baseILj1280ES2_ffffjLj128EEEEELb1ELb0ELb1ELb0EEEvNS_9FwdParamsE,"ax",@progbits
	.align	128
        .global         _ZN10layer_norm13ln_fwd_kernelINS_13Kernel_traitsI6__halfffffjLj1280ELj1ELj4ELj1ELj16ENS_18Kernel_traits_baseILj1280ES2_ffffjLj128EEEEELb1ELb0ELb1ELb0EEEvNS_9FwdParamsE
        .type           _ZN10layer_norm13ln_fwd_kernelINS_13Kernel_traitsI6__halfffffjLj1280ELj1ELj4ELj1ELj16ENS_18Kernel_traits_baseILj1280ES2_ffffjLj128EEEEELb1ELb0ELb1ELb0EEEvNS_9FwdParamsE,@function
        .size           _ZN10layer_norm13ln_fwd_kernelINS_13Kernel_traitsI6__halfffffjLj1280ELj1ELj4ELj1ELj16ENS_18Kernel_traits_baseILj1280ES2_ffffjLj128EEEEELb1ELb0ELb1ELb0EEEvNS_9FwdParamsE,(.L_x_45906 - _ZN10layer_norm13ln_fwd_kernelINS_13Kernel_traitsI6__halfffffjLj1280ELj1ELj4ELj1ELj16ENS_18Kernel_traits_baseILj1280ES2_ffffjLj128EEEEELb1ELb0ELb1ELb0EEEvNS_9FwdParamsE)
        .other          _ZN10layer_norm13ln_fwd_kernelINS_13Kernel_traitsI6__halfffffjLj1280ELj1ELj4ELj1ELj16ENS_18Kernel_traits_baseILj1280ES2_ffffjLj128EEEEELb1ELb0ELb1ELb0EEEvNS_9FwdParamsE,@"STO_CUDA_ENTRY STV_DEFAULT"
_ZN10layer_norm13ln_fwd_kernelINS_13Kernel_traitsI6__halfffffjLj1280ELj1ELj4ELj1ELj16ENS_18Kernel_traits_baseILj1280ES2_ffffjLj128EEEEELb1ELb0ELb1ELb0EEEvNS_9FwdParamsE:
.text._ZN10layer_norm13ln_fwd_kernelINS_13Kernel_traitsI6__halfffffjLj1280ELj1ELj4ELj1ELj16ENS_18Kernel_traits_baseILj1280ES2_ffffjLj128EEEEELb1ELb0ELb1ELb0EEEvNS_9FwdParamsE:
        /* <DEDUP_REMOVED lines=22> */
[----:B-1----:R-:W-:Y:S02]  /*0160*/  IMAD.MOV.U32 R11, RZ, RZ, R90 ;  /* 0x000000ffff0b7224 */ /* 0x002fe400078e005a */
[----:B------:R-:W1:Y:S01]  /*0170*/  LDC R7, c[0x0][0x360] ;  /* 0x0000d800ff077b82 */ /* 0x000e620000000800 */
[----:B---3--:R-:W-:Y:S01]  /*0180*/  USHF.L.U32 UR8, UR9, 0x2, URZ ;  /* 0x0000000209087899 */ /* 0x008fe200080006ff */
[----:B--2---:R-:W-:Y:S02]  /*0190*/  @P0 R2UR UR4, R2 ;  /* 0x00000000020402ca */ /* 0x004fe400000e0000 */
[----:B------:R-:W-:Y:S02]  /*01a0*/  @P0 R2UR UR5, R3 ;  /* 0x00000000030502ca */ /* 0x000fe400000e0000 */
[----:B0-----:R-:W-:Y:S02]  /*01b0*/  @P0 IADD3 R10, P1, PT, R4, R13, RZ ;  /* 0x0000000d040a0210 */ /* 0x001fe40007f3e0ff */
[----:B------:R-:W-:Y:S01]  /*01c0*/  LEA.HI R2, R0, R15, RZ, 0x2 ;  /* 0x0000000f00027211 */ /* 0x000fe200078f10ff */
[--C-:B-1----:R-:W-:Y:S01]  /*01d0*/  IMAD R0, R7, UR9, R6.reuse ;  /* 0x0000000907007c24 */ /* 0x102fe2000f8e0206 */
[----:B------:R-:W-:Y:S01]  /*01e0*/  SHF.R.U32.HI R3, RZ, 0x5, R6 ;  /* 0x00000005ff037819 */ /* 0x000fe20000011606 */
[----:B------:R-:W-:Y:S01]  /*01f0*/  @P0 IMAD.X R9, RZ, RZ, R5, P1 ;  /* 0x000000ffff090224 */ /* 0x000fe200008e0605 */
[----:B------:R-:W-:-:S02]  /*0200*/  LOP3.LUT R7, R11, 0x1f, RZ, 0x3c, !PT ;  /* 0x0000001f0b077812 */ /* 0x000fc400078e3cff */
[----:B------:R-:W-:Y:S01]  /*0210*/  LOP3.LUT R3, R3, UR8, RZ, 0xfc, !PT ;  /* 0x0000000803037c12 */ /* 0x000fe2000f8efcff */
[----:B------:R-:W-:Y:S01]  /*0220*/  UIADD3 UR12, UPT, UPT, UR4, -0x61c88647, URZ ;  /* 0x9e3779b9040c7890 */ /* 0x000fe2000fffe0ff */
[----:B------:R-:W-:Y:S01]  /*0230*/  LEA.HI.SX32 R2, R2, R7, 0x1e ;  /* 0x0000000702027211 */ /* 0x000fe200078ff2ff */
        /* <DEDUP_REMOVED lines=44> */
[----:B------:R-:W-:Y:S02]  /*0500*/  @P6 IADD3 R11, PT, PT, R11, 0x20, RZ ;  /* 0x000000200b0b6810 */ /* 0x000fe40007ffe0ff */
[----:B------:R-:W-:-:S04]  /*0510*/  ISETP.GE.U32.AND P6, PT, R2, 0x100, PT ;  /* 0x000001000200780c */ /* 0x000fc80003fc6070 */
[----:B------:R-:W3:Y:S08]  /*0520*/  @P2 LDC.64 R50, c[0x0][0x3d0] ;  /* 0x0000f400ff322b82 */ /* 0x000ef00000000a00 */
[----:B------:R-:W3:Y:S01]  /*0530*/  @P2 LDC.64 R52, c[0x0][0x438] ;  /* 0x00010e00ff342b82 */ /* 0x000ee20000000a00 */
[----:B------:R-:W-:-:S07]  /*0540*/  ISETP.GE.U32.AND P5, PT, R2, 0x120, PT ;  /* 0x000001200200780c */ /* 0x000fce0003fa6070 */
[----:B0-----:R-:W0:Y:S08]  /*0550*/  @P3 LDC.64 R8, c[0x0][0x3d0] ;  /* 0x0000f400ff083b82 */ /* 0x001e300000000a00 */
[----:B------:R-:W0:Y:S01]  /*0560*/  @P3 LDC.64 R54, c[0x0][0x438] ;  /* 0x00010e00ff363b82 */ /* 0x000e220000000a00 */
[----:B----4-:R-:W-:-:S04]  /*0570*/  @P0 IMAD.WIDE.U32 R42, R11, 0x8, R42 ;  /* 0x000000080b2a0825 */ /* 0x010fc800078e002a */
[C---:B-1----:R-:W-:Y:S01]  /*0580*/  @P0 IMAD.WIDE.U32 R44, R11.reuse, 0x8, R44 ;  /* 0x000000080b2c0825 */ /* 0x042fe200078e002c */
[----:B------:R1:W5:Y:S02]  /*0590*/  @P0 LDG.E.64 R14, desc[UR6][R42.64] ;  /* 0x000000062a0e0981 */ /* 0x000364000c1e1b00 */
[----:B--2---:R-:W2:Y:S01]  /*05a0*/  @P4 LDC.64 R20, c[0x0][0x3d0] ;  /* 0x0000f400ff144b82 */ /* 0x004ea20000000a00 */
[----:B------:R-:W-:Y:S01]  /*05b0*/  @P0 VIADD R11, R11, 0x20 ;  /* 0x000000200b0b0836 */ /* 0x000fe20000000000 */
[----:B------:R1:W5:Y:S06]  /*05c0*/  @P0 LD.E.64 R34, desc[UR6][R44.64] ;  /* 0x000000062c220980 */ /* 0x00036c000c101b00 */
[----:B------:R-:W4:Y:S01]  /*05d0*/  @P4 LDC.64 R18, c[0x0][0x438] ;  /* 0x00010e00ff124b82 */ /* 0x000f220000000a00 */
[----:B------:R-:W-:-:S04]  /*05e0*/  @P1 IMAD.WIDE.U32 R46, R11, 0x8, R46 ;  /* 0x000000080b2e1825 */ /* 0x000fc800078e002e */
[C---:B---3--:R-:W-:Y:S01]  /*05f0*/  @P1 IMAD.WIDE.U32 R48, R11.reuse, 0x8, R48 ;  /* 0x000000080b301825 */ /* 0x048fe200078e0030 */
[----:B------:R1:W5:Y:S02]  /*0600*/  @P1 LDG.E.64 R100, desc[UR6][R46.64] ;  /* 0x000000062e641981 */ /* 0x000364000c1e1b00 */
[----:B------:R-:W3:Y:S01]  /*0610*/  @P6 LDC.64 R40, c[0x0][0x3d0] ;  /* 0x0000f400ff286b82 */ /* 0x000ee20000000a00 */
[----:B------:R-:W-:Y:S01]  /*0620*/  @P1 VIADD R11, R11, 0x20 ;  /* 0x000000200b0b1836 */ /* 0x000fe20000000000 */
[----:B------:R1:W5:Y:S06]  /*0630*/  @P1 LD.E.64 R32, desc[UR6][R48.64] ;  /* 0x0000000630201980 */ /* 0x00036c000c101b00 */
[----:B------:R-:W1:Y:S01]  /*0640*/  @P6 LDC.64 R56, c[0x0][0x438] ;  /* 0x00010e00ff386b82 */ /* 0x000e620000000a00 */
[----:B------:R-:W-:-:S04]  /*0650*/  @P2 IMAD.WIDE.U32 R50, R11, 0x8, R50 ;  /* 0x000000080b322825 */ /* 0x000fc800078e0032 */
[----:B------:R-:W-:-:S03]  /*0660*/  @P2 IMAD.WIDE.U32 R52, R11, 0x8, R52 ;  /* 0x000000080b342825 */ /* 0x000fc600078e0034 */
[----:B------:R-:W1:Y:S01]  /*0670*/  @P5 LDC.64 R58, c[0x0][0x3d0] ;  /* 0x0000f400ff3a5b82 */ /* 0x000e620000000a00 */
[----:B------:R-:W-:Y:S01]  /*0680*/  @P2 IADD3 R11, PT, PT, R11, 0x20, RZ ;  /* 0x000000200b0b2810 */ /* 0x000fe20007ffe0ff */
[----:B------:R1:W5:Y:S06]  /*0690*/  @P2 LDG.E.64 R98, desc[UR6][R50.64] ;  /* 0x0000000632622981 */ /* 0x00036c000c1e1b00 */
[----:B------:R-:W1:Y:S01]  /*06a0*/  @P5 LDC.64 R60, c[0x0][0x438] ;  /* 0x00010e00ff3c5b82 */ /* 0x000e620000000a00 */
[C---:B0-----:R-:W-:Y:S01]  /*06b0*/  @P3 IMAD.WIDE.U32 R8, R11.reuse, 0x8, R8 ;  /* 0x000000080b083825 */ /* 0x041fe200078e0008 */
[----:B------:R0:W5:Y:S03]  /*06c0*/  @P2 LD.E.64 R30, desc[UR6][R52.64] ;  /* 0x00000006341e2980 */ /* 0x000166000c101b00 */
[C---:B------:R-:W-:Y:S01]  /*06d0*/  @P3 IMAD.WIDE.U32 R54, R11.reuse, 0x8, R54 ;  /* 0x000000080b363825 */ /* 0x040fe200078e0036 */
[----:B------:R0:W5:Y:S03]  /*06e0*/  @P3 LDG.E.64 R96, desc[UR6][R8.64] ;  /* 0x0000000608603981 */ /* 0x000166000c1e1b00 */
[----:B------:R-:W-:Y:S01]  /*06f0*/  @P3 VIADD R11, R11, 0x20 ;  /* 0x000000200b0b3836 */ /* 0x000fe20000000000 */
[----:B------:R0:W5:Y:S03]  /*0700*/  @P3 LD.E.64 R28, desc[UR6][R54.64] ;  /* 0x00000006361c3980 */ /* 0x000166000c101b00 */
[----:B--2---:R-:W-:-:S04]  /*0710*/  @P4 IMAD.WIDE.U32 R20, R11, 0x8, R20 ;  /* 0x000000080b144825 */ /* 0x004fc800078e0014 */
[C---:B----4-:R-:W-:Y:S01]  /*0720*/  @P4 IMAD.WIDE.U32 R18, R11.reuse, 0x8, R18 ;  /* 0x000000080b124825 */ /* 0x050fe200078e0012 */
[----:B------:R0:W5:Y:S03]  /*0730*/  @P4 LDG.E.64 R94, desc[UR6][R20.64] ;  /* 0x00000006145e4981 */ /* 0x000166000c1e1b00 */
[----:B------:R-:W-:Y:S01]  /*0740*/  @P4 VIADD R11, R11, 0x20 ;  /* 0x000000200b0b4836 */ /* 0x000fe20000000000 */
[----:B------:R0:W5:Y:S03]  /*0750*/  @P4 LD.E.64 R26, desc[UR6][R18.64] ;  /* 0x00000006121a4980 */ /* 0x000166000c101b00 */
[----:B---3--:R-:W-:-:S04]  /*0760*/  @P6 IMAD.WIDE.U32 R40, R11, 0x8, R40 ;  /* 0x000000080b286825 */ /* 0x008fc800078e0028 */
[C---:B-1----:R-:W-:Y:S01]  /*0770*/  @P6 IMAD.WIDE.U32 R56, R11.reuse, 0x8, R56 ;  /* 0x000000080b386825 */ /* 0x042fe200078e0038 */
[----:B------:R-:W-:Y:S01]  /*0780*/  @P6 IADD3 R11, PT, PT, R11, 0x20, RZ ;  /* 0x000000200b0b6810 */ /* 0x000fe20007ffe0ff */
[----:B------:R0:W5:Y:S04]  /*0790*/  @P6 LDG.E.64 R92, desc[UR6][R40.64] ;  /* 0x00000006285c6981 */ /* 0x000168000c1e1b00 */
[C---:B------:R-:W-:Y:S01]  /*07a0*/  @P5 IMAD.WIDE.U32 R58, R11.reuse, 0x8, R58 ;  /* 0x000000080b3a5825 */ /* 0x040fe200078e003a */
[----:B------:R0:W5:Y:S03]  /*07b0*/  @P6 LD.E.64 R24, desc[UR6][R56.64] ;  /* 0x0000000638186980 */ /* 0x000166000c101b00 */
[C---:B------:R-:W-:Y:S01]  /*07c0*/  @P5 IMAD.WIDE.U32 R60, R11.reuse, 0x8, R60 ;  /* 0x000000080b3c5825 */ /* 0x040fe200078e003c */
[----:B------:R0:W5:Y:S04]  /*07d0*/  @P5 LDG.E.64 R16, desc[UR6][R58.64] ;  /* 0x000000063a105981 */ /* 0x000168000c1e1b00 */
[----:B------:R0:W5:Y:S01]  /*07e0*/  @P5 LD.E.64 R22, desc[UR6][R60.64] ;  /* 0x000000063c165980 */ /* 0x000162000c101b00 */
[----:B------:R-:W-:Y:S01]  /*07f0*/  ISETP.GE.U32.AND P0, PT, R2, 0x140, PT ;  /* 0x000001400200780c */ /* 0x000fe20003f06070 */
[----:B------:R-:W-:-:S12]  /*0800*/  @P5 VIADD R11, R11, 0x20 ;  /* 0x000000200b0b5836 */ /* 0x000fd80000000000 */
        /* <DEDUP_REMOVED lines=8> */
.L_x_37524:
        /* <DEDUP_REMOVED lines=17> */
[----:B-1----:R-:W-:Y:S01]  /*09a0*/  @P6 IMAD.WIDE.U32 R40, R11, 0x8, R40 ;  /* 0x000000080b286825 */ /* 0x002fe200078e0028 */
[----:B------:R-:W-:-:S03]  /*09b0*/  @P6 CS2R R36, SRZ ;  /* 0x0000000000246805 */ /* 0x000fc6000001ff00 */
[----:B------:R-:W-:Y:S01]  /*09c0*/  @P6 VIADD R11, R11, 0x20 ;  /* 0x000000200b0b6836 */ /* 0x000fe20000000000 */
[----:B------:R-:W5:Y:S02]  /*09d0*/  @P6 LDG.E.64 R12, desc[UR6][R40.64] ;  /* 0x00000006280c6981 */ /* 0x000f64000c1e1b00 */
[----:B------:R-:W1:Y:S01]  /*09e0*/  @P3 LDC.64 R48, c[0x0][0x3d0] ;  /* 0x0000f400ff303b82 */ /* 0x000e620000000a00 */
[C---:B--2---:R-:W-:Y:S01]  /*09f0*/  @P5 IMAD.WIDE.U32 R42, R11.reuse, 0x8, R42 ;  /* 0x000000080b2a5825 */ /* 0x044fe200078e002a */
[C---:B------:R-:W-:Y:S02]  /*0a00*/  ISETP.GE.U32.AND P6, PT, R2.reuse, 0x120, PT ;  /* 0x000001200200780c */ /* 0x040fe40003fc6070 */
[----:B------:R-:W-:Y:S02]  /*0a10*/  @P5 CS2R R34, SRZ ;  /* 0x0000000000225805 */ /* 0x000fe4000001ff00 */
[----:B------:R-:W-:Y:S01]  /*0a20*/  @P5 IADD3 R11, PT, PT, R11, 0x20, RZ ;  /* 0x000000200b0b5810 */ /* 0x000fe20007ffe0ff */
[----:B------:R2:W5:Y:S01]  /*0a30*/  @P5 LDG.E.64 R14, desc[UR6][R42.64] ;  /* 0x000000062a0e5981 */ /* 0x000562000c1e1b00 */
[----:B0-----:R-:W0:Y:S01]  /*0a40*/  @P2 LDC.64 R18, c[0x0][0x3d0] ;  /* 0x0000f400ff122b82 */ /* 0x001e220000000a00 */
[----:B------:R-:W-:-:S02]  /*0a50*/  ISETP.GE.U32.AND P5, PT, R2, 0x140, PT ;  /* 0x000001400200780c */ /* 0x000fc40003fa6070 */
[----:B---3--:R-:W-:-:S05]  /*0a60*/  @P0 IMAD.WIDE.U32 R44, R11, 0x8, R44 ;  /* 0x000000080b2c0825 */ /* 0x008fca00078e002c */
[----:B------:R-:W3:Y:S01]  /*0a70*/  @P1 LDC.64 R50, c[0x0][0x3d0] ;  /* 0x0000f400ff321b82 */ /* 0x000ee20000000a00 */
[----:B------:R-:W-:Y:S01]  /*0a80*/  @P0 VIADD R11, R11, 0x20 ;  /* 0x000000200b0b0836 */ /* 0x000fe20000000000 */
[----:B------:R0:W5:Y:S03]  /*0a90*/  @P0 LDG.E.64 R100, desc[UR6][R44.64] ;  /* 0x000000062c640981 */ /* 0x000166000c1e1b00 */
[----:B----4-:R-:W-:-:S03]  /*0aa0*/  @P4 IMAD.WIDE.U32 R46, R11, 0x8, R46 ;  /* 0x000000080b2e4825 */ /* 0x010fc600078e002e */
[----:B------:R-:W4:Y:S01]  /*0ab0*/  @P6 LDC.64 R52, c[0x0][0x3d0] ;  /* 0x0000f400ff346b82 */ /* 0x000f220000000a00 */
[----:B------:R-:W-:Y:S01]  /*0ac0*/  @P4 VIADD R11, R11, 0x20 ;  /* 0x000000200b0b4836 */ /* 0x000fe20000000000 */
[----:B------:R0:W5:Y:S03]  /*0ad0*/  @P4 LDG.E.64 R98, desc[UR6][R46.64] ;  /* 0x000000062e624981 */ /* 0x000166000c1e1b00 */
[----:B-1----:R-:W-:-:S03]  /*0ae0*/  @P3 IMAD.WIDE.U32 R48, R11, 0x8, R48 ;  /* 0x000000080b303825 */ /* 0x002fc600078e0030 */
[----:B--2---:R-:W1:Y:S01]  /*0af0*/  @P5 LDC.64 R42, c[0x0][0x3d0] ;  /* 0x0000f400ff2a5b82 */ /* 0x004e620000000a00 */
[----:B------:R-:W-:Y:S01]  /*0b00*/  @P3 IADD3 R11, PT, PT, R11, 0x20, RZ ;  /* 0x000000200b0b3810 */ /* 0x000fe20007ffe0ff */
[----:B------:R2:W5:Y:S04]  /*0b10*/  @P3 LDG.E.64 R96, desc[UR6][R48.64] ;  /* 0x0000000630603981 */ /* 0x000568000c1e1b00 */
[----:B0-----:R-:W-:-:S04]  /*0b20*/  @P2 IMAD.WIDE.U32 R40, R11, 0x8, R18 ;  /* 0x000000080b282825 */ /* 0x001fc800078e0012 */
[----:B------:R-:W-:Y:S01]  /*0b30*/  @P2 VIADD R11, R11, 0x20 ;  /* 0x000000200b0b2836 */ /* 0x000fe20000000000 */
[----:B------:R2:W5:Y:S03]  /*0b40*/  @P2 LDG.E.64 R94, desc[UR6][R40.64] ;  /* 0x00000006285e2981 */ /* 0x000566000c1e1b00 */
[----:B---3--:R-:W-:-:S04]  /*0b50*/  @P1 IMAD.WIDE.U32 R50, R11, 0x8, R50 ;  /* 0x000000080b321825 */ /* 0x008fc800078e0032 */
[----:B------:R-:W-:Y:S01]  /*0b60*/  @P1 VIADD R11, R11, 0x20 ;  /* 0x000000200b0b1836 */ /* 0x000fe20000000000 */
[----:B------:R2:W5:Y:S03]  /*0b70*/  @P1 LDG.E.64 R92, desc[UR6][R50.64] ;  /* 0x00000006325c1981 */ /* 0x000566000c1e1b00 */
[C---:B----4-:R-:W-:Y:S01]  /*0b80*/  @P6 IMAD.WIDE.U32 R52, R11.reuse, 0x8, R52 ;  /* 0x000000080b346825 */ /* 0x050fe200078e0034 */
[----:B------:R-:W-:-:S04]  /*0b90*/  @P6 IADD3 R11, PT, PT, R11, 0x20, RZ ;  /* 0x000000200b0b6810 */ /* 0x000fc80007ffe0ff */
[----:B------:R2:W5:Y:S01]  /*0ba0*/  @P6 LDG.E.64 R16, desc[UR6][R52.64] ;  /* 0x0000000634106981 */ /* 0x000562000c1e1b00 */
        /* <DEDUP_REMOVED lines=9> */
.L_x_37525:
[----:B------:R-:W-:Y:S05]  /*0c40*/  BSYNC.RECONVERGENT B0 ;  /* 0x0000000000007941 */ /* 0x000fea0003800200 */
.L_x_37523:
[----:B------:R-:W0:Y:S02]  /*0c50*/  LDCU UR8, c[0x0][0x384] ;  /* 0x00007080ff0877ac */ /* 0x000e240008000800 */
[----:B0-----:R-:W-:-:S13]  /*0c60*/  ISETP.GE.AND P0, PT, R3, UR8, PT ;  /* 0x0000000803007c0c */ /* 0x001fda000bf06270 */
[----:B------:R-:W-:Y:S05]  /*0c70*/  @P0 EXIT ;  /* 0x000000000000094d */ /* 0x000fea0003800000 */
[----:B-----5:R-:W-:Y:S01]  /*0c80*/  IMAD.MOV.U32 R19, RZ, RZ, R6 ;  /* 0x000000ffff137224 */ /* 0x020fe200078e0006 */
[----:B------:R-:W-:Y:S01]  /*0c90*/  SHF.R.U64 R88, R6, 0x10, R7 ;  /* 0x0000001006587819 */ /* 0x000fe20000001207 */
[----:B------:R-:W-:Y:S01]  /*0ca0*/  IMAD.MOV.U32 R6, RZ, RZ, R13 ;  /* 0x000000ffff067224 */ /* 0x000fe200078e000d */
[----:B------:R-:W-:Y:S01]  /*0cb0*/  MOV R91, R12 ;  /* 0x0000000c005b7202 */ /* 0x000fe20000000f00 */
[--C-:B------:R-:W-:Y:S01]  /*0cc0*/  IMAD.MOV.U32 R11, RZ, RZ, R7.reuse ;  /* 0x000000ffff0b7224 */ /* 0x100fe200078e0007 */
[----:B------:R-:W-:Y:S01]  /*0cd0*/  SHF.R.U32.HI R89, RZ, 0x10, R7 ;  /* 0x00000010ff597819 */ /* 0x000fe20000011607 */
[----:B------:R-:W-:Y:S01]  /*0ce0*/  IMAD.HI.U32 R7, R4, -0x2daee0ad, RZ ;  /* 0xd2511f5304077827 */ /* 0x000fe200078e00ff */
[----:B------:R-:W-:Y:S01]  /*0cf0*/  PRMT R91, R91, 0x5410, R6 ;  /* 0x000054105b5b7816 */ /* 0x000fe20000000006 */
[----:B------:R-:W-:Y:S01]  /*0d00*/  BSSY B0, `(.L_x_37526) ;  /* 0x00020c6000007945 */ /* 0x000fe20003800000 */
[--C-:B------:R-:W-:Y:S01]  /*0d10*/  SHF.R.U64 R102, R12, 0x10, R13.reuse ;  /* 0x000000100c667819 */ /* 0x100fe2000000120d */
[----:B------:R-:W-:Y:S01]  /*0d20*/  IMAD.HI.U32 R6, R0, -0x326172a9, RZ ;  /* 0xcd9e8d5700067827 */ /* 0x000fe200078e00ff */
[----:B------:R-:W-:-:S02]  /*0d30*/  SHF.R.U32.HI R18, RZ, 0x10, R13 ;  /* 0x00000010ff127819 */ /* 0x000fc4000001160d */
[----:B------:R-:W-:Y:S01]  /*0d40*/  MOV R13, R15 ;  /* 0x0000000f000d7202 */ /* 0x000fe20000000f00 */
[----:B------:R-:W-:Y:S01]  /*0d50*/  IMAD.MOV.U32 R103, RZ, RZ, R14 ;  /* 0x000000ffff677224 */ /* 0x000fe200078e000e */
[----:B------:R-:W-:Y:S01]  /*0d60*/  LOP3.LUT R6, R5, UR4, R6, 0x96, !PT ;  /* 0x0000000405067c12 */ /* 0x000fe2000f8e9606 */
[----:B------:R-:W-:Y:S01]  /*0d70*/  IMAD.MOV.U32 R119, RZ, RZ, R16 ;  /* 0x000000ffff777224 */ /* 0x000fe200078e0010 */
[----:B------:R-:W-:Y:S01]  /*0d80*/  LOP3.LUT R7, R7, UR5, RZ, 0x3c, !PT ;  /* 0x0000000507077c12 */ /* 0x000fe2000f8e3cff */
[----:B------:R-:W-:Y:S01]  /*0d90*/  IMAD.MOV.U32 R40, RZ, RZ, R17 ;  /* 0x000000ffff287224 */ /* 0x000fe200078e0011 */
[--C-:B------:R-:W-:Y:S02]  /*0da0*/  SHF.R.U64 R118, R14, 0x10, R15.reuse ;  /* 0x000000100e767819 */ /* 0x100fe4000000120f */
[----:B------:R-:W-:Y:S01]  /*0db0*/  SHF.R.U32.HI R41, RZ, 0x10, R15 ;  /* 0x00000010ff297819 */ /* 0x000fe2000001160f */
[----:B------:R-:W-:Y:S01]  /*0dc0*/  IMAD.MOV.U32 R15, RZ, RZ, R21 ;  /* 0x000000ffff0f7224 */ /* 0x000fe200078e0015 */
[----:B------:R-:W-:-:S02]  /*0dd0*/  SHF.R.U64 R120, R16, 0x10, R17 ;  /* 0x0000001010787819 */ /* 0x000fc40000001211 */
[----:B------:R-:W-:Y:S02]  /*0de0*/  MOV R12, R20 ;  /* 0x00000014000c7202 */ /* 0x000fe40000000f00 */
[--C-:B------:R-:W-:Y:S01]  /*0df0*/  SHF.R.U64 R14, R20, 0x10, R21.reuse ;  /* 0x00000010140e7819 */ /* 0x100fe20000001215 */
[----:B------:R-:W-:Y:S01]  /*0e00*/  IMAD R20, R4, -0x2daee0ad, RZ ;  /* 0xd2511f5304147824 */ /* 0x000fe200078e02ff */
[----:B------:R-:W-:Y:S02]  /*0e10*/  SHF.R.U32.HI R16, RZ, 0x10, R21 ;  /* 0x00000010ff107819 */ /* 0x000fe40000011615 */
[----:B------:R-:W-:Y:S01]  /*0e20*/  PRMT R103, R103, 0x5410, R13 ;  /* 0x0000541067677816 */ /* 0x000fe2000000000d */
[----:B------:R-:W-:Y:S01]  /*0e30*/  IMAD.HI.U32 R13, R6, -0x2daee0ad, RZ ;  /* 0xd2511f53060d7827 */ /* 0x000fe200078e00ff */
[----:B------:R-:W-:Y:S02]  /*0e40*/  PRMT R21, R21, 0x5410, R11 ;  /* 0x0000541015157816 */ /* 0x000fe4000000000b */
[----:B------:R-:W-:Y:S01]  /*0e50*/  PRMT R102, R102, 0x5410, R18 ;  /* 0x0000541066667816 */ /* 0x000fe20000000012 */
[----:B------:R-:W-:Y:S01]  /*0e60*/  IMAD R18, R0, -0x326172a9, RZ ;  /* 0xcd9e8d5700127824 */ /* 0x000fe200078e02ff */
[----:B------:R-:W-:Y:S01]  /*0e70*/  LOP3.LUT R13, R20, UR13, R13, 0x96, !PT ;  /* 0x0000000d140d7c12 */ /* 0x000fe2000f8e960d */
[----:B------:R-:W-:Y:S01]  /*0e80*/  IMAD.HI.U32 R11, R7, -0x326172a9, RZ ;  /* 0xcd9e8d57070b7827 */ /* 0x000fe200078e00ff */
[----:B------:R-:W-:-:S02]  /*0e90*/  SHF.R.U32.HI R42, RZ, 0x10, R17 ;  /* 0x00000010ff2a7819 */ /* 0x000fc40000011611 */
[----:B------:R-:W-:Y:S01]  /*0ea0*/  PRMT R119, R119, 0x5410, R40 ;  /* 0x0000541077777816 */ /* 0x000fe20000000028 */
[----:B------:R-:W-:Y:S01]  /*0eb0*/  IMAD R7, R7, -0x326172a9, RZ ;  /* 0xcd9e8d5707077824 */ /* 0x000fe200078e02ff */
[----:B------:R-:W-:Y:S01]  /*0ec0*/  LOP3.LUT R11, R18, UR12, R11, 0x96, !PT ;  /* 0x0000000c120b7c12 */ /* 0x000fe2000f8e960b */
[----:B------:R-:W-:Y:S01]  /*0ed0*/  IMAD R18, R6, -0x2daee0ad, RZ ;  /* 0xd2511f5306127824 */ /* 0x000fe200078e02ff */
[----:B------:R-:W-:Y:S01]  /*0ee0*/  MOV R40, R101 ;  /* 0x0000006500287202 */ /* 0x000fe20000000f00 */
[----:B------:R-:W-:Y:S01]  /*0ef0*/  IMAD.HI.U32 R6, R13, -0x326172a9, RZ ;  /* 0xcd9e8d570d067827 */ /* 0x000fe200078e00ff */
[----:B------:R-:W-:Y:S02]  /*0f00*/  PRMT R118, R118, 0x5410, R41 ;  /* 0x0000541076767816 */ /* 0x000fe40000000029 */
[----:B------:R-:W-:Y:S01]  /*0f10*/  PRMT R120, R120, 0x5410, R42 ;  /* 0x0000541078787816 */ /* 0x000fe2000000002a */
[----:B------:R-:W-:Y:S01]  /*0f20*/  IMAD.HI.U32 R17, R11, -0x2daee0ad, RZ ;  /* 0xd2511f530b117827 */ /* 0x000fe200078e00ff */
[----:B------:R-:W-:Y:S01]  /*0f30*/  LOP3.LUT R6, R7, UR10, R6, 0x96, !PT ;  /* 0x0000000a07067c12 */ /* 0x000fe2000f8e9606 */
[----:B------:R-:W0:Y:S01]  /*0f40*/  LDCU.64 UR10, c[0x0][0x3a0] ;  /* 0x00007400ff0a77ac */ /* 0x000e220008000a00 */
[----:B------:R-:W-:Y:S01]  /*0f50*/  SHF.R.U64 R126, R38, 0x10, R39 ;  /* 0x00000010267e7819 */ /* 0x000fe20000001227 */
[----:B------:R-:W-:Y:S01]  /*0f60*/  IMAD.MOV.U32 R20, RZ, RZ, R100 ;  /* 0x000000ffff147224 */ /* 0x000fe200078e0064 */
[----:B------:R-:W-:Y:S01]  /*0f70*/  LOP3.LUT R17, R18, UR14, R17, 0x96, !PT ;  /* 0x0000000e12117c12 */ /* 0x000fe2000f8e9611 */
[----:B------:R-:W-:Y:S01]  /*0f80*/  IMAD R18, R13, -0x326172a9, RZ ;  /* 0xcd9e8d570d127824 */ /* 0x000fe200078e02ff */
[----:B------:R-:W-:Y:S01]  /*0f90*/  SHF.R.U64 R127, R36, 0x10, R37 ;  /* 0x00000010247f7819 */ /* 0x000fe20000001225 */
[----:B------:R-:W-:Y:S01]  /*0fa0*/  IMAD.MOV.U32 R41, RZ, RZ, R98 ;  /* 0x000000ffff297224 */ /* 0x000fe200078e0062 */
[----:B------:R-:W-:Y:S01]  /*0fb0*/  PRMT R121, R20, 0x7610, R121 ;  /* 0x0000761014797816 */ /* 0x000fe20000000079 */
[----:B------:R-:W-:Y:S01]  /*0fc0*/  IMAD R20, R11, -0x2daee0ad, RZ ;  /* 0xd2511f530b147824 */ /* 0x000fe200078e02ff */
[----:B------:R-:W-:Y:S01]  /*0fd0*/  SHF.R.U32.HI R129, RZ, 0x10, R93 ;  /* 0x00000010ff817819 */ /* 0x000fe2000001165d */
[----:B------:R-:W-:Y:S01]  /*0fe0*/  IMAD.HI.U32 R11, R6, -0x2daee0ad, RZ ;  /* 0xd2511f53060b7827 */ /* 0x000fe200078e00ff */
[----:B------:R-:W-:-:S02]  /*0ff0*/  PRMT R121, R121, 0x5410, R40 ;  /* 0x0000541079797816 */ /* 0x000fc40000000028 */
[----:B------:R-:W-:Y:S01]  /*1000*/  SHF.R.U64 R128, R34, 0x10, R35 ;  /* 0x0000001022807819 */ /* 0x000fe20000001223 */
[C---:B------:R-:W-:Y:S01]  /*1010*/  IMAD.HI.U32 R7, R17.reuse, -0x326172a9, RZ ;  /* 0xcd9e8d5711077827 */ /* 0x040fe200078e00ff */
[----:B------:R-:W-:Y:S02]  /*1020*/  LOP3.LUT R11, R20, UR16, R11, 0x96, !PT ;  /* 0x00000010140b7c12 */ /* 0x000fe4000f8e960b */
[----:B------:R-:W-:Y:S01]  /*1030*/  MOV R20, R96 ;  /* 0x0000006000147202 */ /* 0x000fe20000000f00 */
[----:B------:R-:W-:Y:S01]  /*1040*/  IMAD R17, R17, -0x326172a9, RZ ;  /* 0xcd9e8d5711117824 */ /* 0x000fe200078e02ff */
[----:B------:R-:W-:Y:S01]  /*1050*/  LOP3.LUT R7, R18, UR15, R7, 0x96, !PT ;  /* 0x0000000f12077c12 */ /* 0x000fe2000f8e9607 */
[----:B------:R-:W-:Y:S01]  /*1060*/  IMAD R18, R6, -0x2daee0ad, RZ ;  /* 0xd2511f5306127824 */ /* 0x000fe200078e02ff */
[----:B------:R-:W-:Y:S01]  /*1070*/  SHF.R.U64 R130, R22, 0x10, R23 ;  /* 0x0000001016827819 */ /* 0x000fe20000001217 */
[----:B------:R-:W-:Y:S01]  /*1080*/  IMAD.HI.U32 R6, R11, -0x326172a9, RZ ;  /* 0xcd9e8d570b067827 */ /* 0x000fe200078e00ff */
[----:B------:R-:W-:-:S02]  /*1090*/  PRMT R19, R19, 0x5410, R19 ;  /* 0x0000541013137816 */ /* 0x000fc40000000013 */
[----:B------:R-:W-:Y:S01]  /*10a0*/  PRMT R88, R88, 0x5410, R88 ;  /* 0x0000541058587816 */ /* 0x000fe20000000058 */
[----:B------:R-:W-:Y:S01]  /*10b0*/  IMAD.HI.U32 R13, R7, -0x2daee0ad, RZ ;  /* 0xd2511f53070d7827 */ /* 0x000fe200078e00ff */
[----:B------:R-:W-:Y:S02]  /*10c0*/  LOP3.LUT R6, R17, UR17, R6, 0x96, !PT ;  /* 0x0000001111067c12 */ /* 0x000fe4000f8e9606 */
[----:B------:R-:W-:Y:S01]  /*10d0*/  MOV R17, R95 ;  /* 0x0000005f00117202 */ /* 0x000fe20000000f00 */
        /* <DEDUP_REMOVED lines=9> */
[----:B------:R-:W-:-:S03]  /*1170*/  LOP3.LUT R10, R10, 0x3, RZ, 0xc0, !PT ;  /* 0x000000030a0a7812 */ /* 0x000fc600078ec0ff */
[----:B------:R-:W-:Y:S01]  /*1180*/  IMAD.MOV.U32 R41, RZ, RZ, R94 ;  /* 0x000000ffff297224 */ /* 0x000fe200078e005e */
[----:B------:R-:W-:Y:S01]  /*1190*/  LOP3.LUT R11, R20, UR25, R11, 0x96, !PT ;  /* 0x00000019140b7c12 */ /* 0x000fe2000f8e960b */
[----:B------:R-:W-:Y:S01]  /*11a0*/  IMAD.HI.U32 R7, R13, -0x326172a9, RZ ;  /* 0xcd9e8d570d077827 */ /* 0x000fe200078e00ff */
[----:B------:R-:W-:Y:S01]  /*11b0*/  SHF.R.U32.HI R20, RZ, 0x10, R39 ;  /* 0x00000010ff147819 */ /* 0x000fe20000011627 */
[----:B------:R-:W1:Y:S01]  /*11c0*/  LDCU UR25, c[0x0][0x404] ;  /* 0x00008080ff1977ac */ /* 0x000e620008000800 */
        /* <DEDUP_REMOVED lines=8> */
[----:B------:R-:W-:Y:S02]  /*1250*/  LOP3.LUT R6, R13, UR20, R6, 0x96, !PT ;  /* 0x000000140d067c12 */ /* 0x000fe4000f8e9606 */
[----:B------:R-:W-:Y:S01]  /*1260*/  SHF.R.U32.HI R13, RZ, 0x10, R37 ;  /* 0x00000010ff0d7819 */ /* 0x000fe20000011625 */
[----:B------:R-:W-:Y:S01]  /*1270*/  IMAD R20, R7, -0x2daee0ad, RZ ;  /* 0xd2511f5307147824 */ /* 0x000fe200078e02ff */
[----:B------:R-:W-:Y:S01]  /*1280*/  LOP3.LUT R17, R18, UR21, R17, 0x96, !PT ;  /* 0x0000001512117c12 */ /* 0x000fe2000f8e9611 */
[----:B------:R-:W-:Y:S01]  /*1290*/  IMAD R18, R11, -0x326172a9, RZ ;  /* 0xcd9e8d570b127824 */ /* 0x000fe200078e02ff */
[----:B------:R-:W-:Y:S01]  /*12a0*/  PRMT R127, R127, 0x5410, R13 ;  /* 0x000054107f7f7816 */ /* 0x000fe2000000000d */
[----:B------:R-:W-:-:S04]  /*12b0*/  IMAD.HI.U32 R11, R6, -0x2daee0ad, RZ ;  /* 0xd2511f53060b7827 */ /* 0x000fc800078e00ff */
[----:B------:R-:W-:Y:S01]  /*12c0*/  IMAD.HI.U32 R7, R17, -0x326172a9, RZ ;  /* 0xcd9e8d5711077827 */ /* 0x000fe200078e00ff */
[----:B------:R-:W-:-:S03]  /*12d0*/  LOP3.LUT R11, R20, UR22, R11, 0x96, !PT ;  /* 0x00000016140b7c12 */ /* 0x000fc6000f8e960b */
[----:B------:R-:W-:Y:S01]  /*12e0*/  IMAD.MOV.U32 R40, RZ, RZ, R92 ;  /* 0x000000ffff287224 */ /* 0x000fe200078e005c */
[----:B------:R-:W-:Y:S01]  /*12f0*/  LOP3.LUT R7, R18, UR26, R7, 0x96, !PT ;  /* 0x0000001a12077c12 */ /* 0x000fe2000f8e9607 */
[----:B------:R-:W-:Y:S01]  /*1300*/  IMAD.MOV.U32 R41, RZ, RZ, R93 ;  /* 0x000000ffff297224 */ /* 0x000fe200078e005d */
[----:B------:R-:W-:Y:S01]  /*1310*/  SHF.R.U32.HI R18, RZ, 0x10, R25 ;  /* 0x00000010ff127819 */ /* 0x000fe20000011619 */
[----:B------:R-:W-:Y:S01]  /*1320*/  IMAD R20, R6, -0x2daee0ad, RZ ;  /* 0xd2511f5306147824 */ /* 0x000fe200078e02ff */
[----:B------:R-:W2:Y:S01]  /*1330*/  LDCU.U8 UR26, c[0x0][0x410] ;  /* 0x00008200ff1a77ac */ /* 0x000ea20008000000 */
[----:B------:R-:W-:Y:S01]  /*1340*/  IMAD R17, R17, -0x326172a9, RZ ;  /* 0xcd9e8d5711117824 */ /* 0x000fe200078e02ff */
[----:B------:R-:W-:Y:S01]  /*1350*/  PRMT R125, R40, 0x5410, R41 ;  /* 0x00005410287d7816 */ /* 0x000fe20000000029 */
[----:B------:R-:W-:Y:S01]  /*1360*/  IMAD.HI.U32 R6, R11, -0x326172a9, RZ ;  /* 0xcd9e8d570b067827 */ /* 0x000fe200078e00ff */
[----:B------:R-:W-:Y:S02]  /*1370*/  PRMT R129, R129, 0x5410, R18 ;  /* 0x0000541081817816 */ /* 0x000fe40000000012 */
[----:B------:R-:W-:Y:S01]  /*1380*/  SHF.R.U32.HI R40, RZ, 0x10, R35 ;  /* 0x00000010ff287819 */ /* 0x000fe20000011623 */
[----:B------:R-:W-:Y:S01]  /*1390*/  IMAD.HI.U32 R13, R7, -0x2daee0ad, RZ ;  /* 0xd2511f53070d7827 */ /* 0x000fe200078e00ff */
[----:B------:R-:W-:Y:S01]  /*13a0*/  LOP3.LUT R18, R17, UR9, R6, 0x96, !PT ;  /* 0x0000000911127c12 */ /* 0x000fe2000f8e9606 */
[----:B------:R-:W3:Y:S01]  /*13b0*/  LDCU.64 UR8, c[0x0][0x408] ;  /* 0x00008100ff0877ac */ /* 0x000ee20008000a00 */
[----:B------:R-:W-:Y:S01]  /*13c0*/  PRMT R128, R128, 0x5410, R40 ;  /* 0x0000541080807816 */ /* 0x000fe20000000028 */
[----:B------:R-:W-:Y:S01]  /*13d0*/  IMAD R40, R11, -0x326172a9, RZ ;  /* 0xcd9e8d570b287824 */ /* 0x000fe200078e02ff */
[----:B------:R-:W-:Y:S01]  /*13e0*/  LOP3.LUT R20, R20, UR27, R13, 0x96, !PT ;  /* 0x0000001b14147c12 */ /* 0x000fe2000f8e960d */
[----:B------:R-:W-:Y:S01]  /*13f0*/  IMAD R7, R7, -0x2daee0ad, RZ ;  /* 0xd2511f5307077824 */ /* 0x000fe200078e02ff */
[----:B------:R-:W-:Y:S01]  /*1400*/  SHF.R.U32.HI R13, RZ, 0x10, R23 ;  /* 0x00000010ff0d7819 */ /* 0x000fe20000011617 */
[----:B------:R-:W-:Y:S01]  /*1410*/  IMAD.HI.U32 R6, R18, -0x2daee0ad, RZ ;  /* 0xd2511f5312067827 */ /* 0x000fe200078e00ff */
[----:B------:R-:W-:Y:S01]  /*1420*/  SHF.R.U64 R17, R8, 0x10, R9 ;  /* 0x0000001008117819 */ /* 0x000fe20000001209 */
[----:B------:R-:W4:Y:S01]  /*1430*/  LDCU UR27, c[0x0][0x448] ;  /* 0x00008900ff1b77ac */ /* 0x000f220008000800 */
[----:B------:R-:W-:Y:S01]  /*1440*/  PRMT R130, R130, 0x5410, R13 ;  /* 0x0000541082827816 */ /* 0x000fe2000000000d */
[----:B------:R-:W-:Y:S01]  /*1450*/  IMAD.HI.U32 R11, R20, -0x326172a9, RZ ;  /* 0xcd9e8d57140b7827 */ /* 0x000fe200078e00ff */
[----:B------:R-:W-:-:S03]  /*1460*/  LOP3.LUT R6, R7, UR24, R6, 0x96, !PT ;  /* 0x0000001807067c12 */ /* 0x000fc6000f8e9606 */
[----:B------:R-:W-:Y:S01]  /*1470*/  HADD2.F32 R13, -RZ, R12.H0_H0 ;  /* 0x2000000cff0d7230 */ /* 0x000fe20000004100 */
[----:B------:R-:W-:Y:S01]  /*1480*/  LOP3.LUT R7, R40, UR23, R11, 0x96, !PT ;  /* 0x0000001728077c12 */ /* 0x000fe2000f8e960b */
[----:B------:R-:W-:Y:S01]  /*1490*/  HFMA2 R11, -RZ, RZ, 0, 0 ;  /* 0x00000000ff0b7431 */ /* 0x000fe200000001ff */
[----:B------:R-:W-:Y:S01]  /*14a0*/  SHF.R.U32.HI R40, RZ, 0x10, R9 ;  /* 0x00000010ff287819 */ /* 0x000fe20000011609 */
[----:B------:R-:W-:Y:S02]  /*14b0*/  HADD2.F32 R12, -RZ, R15.H0_H0 ;  /* 0x2000000fff0c7230 */ /* 0x000fe40000004100 */
[----:B------:R-:W-:Y:S02]  /*14c0*/  HADD2.F32 R15, -RZ, R16.H0_H0 ;  /* 0x20000010ff0f7230 */ /* 0x000fe40000004100 */
[----:B------:R-:W-:Y:S02]  /*14d0*/  HADD2.F32 R8, -RZ, R8.H0_H0 ;  /* 0x20000008ff087230 */ /* 0x000fe40000004100 */
[----:B------:R-:W-:-:S02]  /*14e0*/  HADD2.F32 R9, -RZ, R9.H0_H0 ;  /* 0x20000009ff097230 */ /* 0x000fc40000004100 */
[----:B------:R-:W-:Y:S02]  /*14f0*/  HADD2.F32 R14, -RZ, R14.H0_H0 ;  /* 0x2000000eff0e7230 */ /* 0x000fe40000004100 */
[----:B------:R-:W-:Y:S02]  /*1500*/  HADD2.F32 R17, -RZ, R17.H0_H0 ;  /* 0x20000011ff117230 */ /* 0x000fe40000004100 */
[----:B------:R-:W-:Y:S02]  /*1510*/  HADD2.F32 R16, -RZ, R40.H0_H0 ;  /* 0x20000028ff107230 */ /* 0x000fe40000004100 */
[----:B------:R-:W-:Y:S02]  /*1520*/  IMAD R18, R18, -0x2daee0ad, RZ ;  /* 0xd2511f5312127824 */ /* 0x000fe400078e02ff */
[----:B01234-:R-:W-:-:S07]  /*1530*/  IMAD R20, R20, -0x326172a9, RZ ;  /* 0xcd9e8d5714147824 */ /* 0x01ffce00078e02ff */
.L_x_38156:
        /* <DEDUP_REMOVED lines=8> */
[----:B-1----:R-:W-:Y:S01]  /*15c0*/  IMAD R104, R3, R86, RZ ;  /* 0x0000005603687224 */ /* 0x002fe200078e02ff */
[----:B------:R-:W-:Y:S01]  /*15d0*/  BSSY.RECONVERGENT B1, `(.L_x_37527) ;  /* 0x000030e000017945 */ /* 0x000fe20003800200 */
[----:B------:R-:W-:Y:S01]  /*15e0*/  IMAD.MOV.U32 R113, RZ, RZ, RZ ;  /* 0x000000ffff717224 */ /* 0x000fe200078e00ff */
[----:B--2---:R-:W-:-:S13]  /*15f0*/  ISETP.GE.AND P0, PT, R114, 0x1, PT ;  /* 0x000000017200780c */ /* 0x004fda0003f06270 */
[----:B------:R-:W-:-:S04]  /*1600*/  @P0 VIADD R105, R114, 0xffffffff ;  /* 0xffffffff72690836 */ /* 0x000fc80000000000 */
[----:B------:R-:W-:Y:S01]  /*1610*/  @P0 IMAD R106, R105, R86, RZ ;  /* 0x00000056696a0224 */ /* 0x000fe200078e02ff */
[----:B------:R-:W-:-:S04]  /*1620*/  SHF.R.S32.HI R105, RZ, 0x1f, R104 ;  /* 0x0000001fff697819 */ /* 0x000fc80000011468 */
[----:B------:R-:W-:Y:S02]  /*1630*/  @P0 SHF.R.S32.HI R107, RZ, 0x1f, R106 ;  /* 0x0000001fff6b0819 */ /* 0x000fe4000001146a */
[----:B------:R-:W-:Y:S02]  /*1640*/  LEA.HI R105, R105, R104, RZ, 0x2 ;  /* 0x0000006869697211 */ /* 0x000fe400078f10ff */
        /* <DEDUP_REMOVED lines=9> */
.L_x_37530:
[----:B------:R-:W-:Y:S05]  /*16e0*/  BSYNC.RECONVERGENT B2 ;  /* 0x0000000000027941 */ /* 0x000fea0003800200 */
.L_x_37529:
[----:B------:R-:W-:Y:S01]  /*16f0*/  UISETP.NE.U32.AND UP0, UPT, UR10, URZ, UPT ;  /* 0x000000ff0a00728c */ /* 0x000fe2000bf05070 */
[----:B------:R-:W-:Y:S03]  /*1700*/  BSSY.RECONVERGENT B2, `(.L_x_37531) ;  /* 0x00002e6000027945 */ /* 0x000fe60003800200 */
[----:B------:R-:W-:-:S09]  /*1710*/  UISETP.NE.AND.EX UP0, UPT, UR11, URZ, UPT, UP0 ;  /* 0x000000ff0b00728c */ /* 0x000fd2000bf05300 */
[----:B------:R-:W-:Y:S05]  /*1720*/  BRA.U !UP0, `(.L_x_37532) ;  /* 0x0000001508e87547 */ /* 0x000fea000b800000 */
[----:B------:R-:W0:Y:S02]  /*1730*/  LDC.64 R44, c[0x0][0x3a0] ;  /* 0x0000e800ff2c7b82 */ /* 0x000e240000000a00 */
[----:B0-----:R-:W-:-:S06]  /*1740*/  IMAD.WIDE.U32 R46, R115, 0x10, R44 ;  /* 0x00000010732e7825 */ /* 0x001fcc00078e002c */
[----:B------:R-:W5:Y:S01]  /*1750*/  LDG.E.128 R44, desc[UR6][R46.64] ;  /* 0x000000062e2c7981 */ /* 0x000f62000c1e1d00 */
[----:B------:R-:W-:Y:S01]  /*1760*/  ISETP.GT.AND P1, PT, R114, RZ, PT ;  /* 0x000000ff7200720c */ /* 0x000fe20003f24270 */
[----:B------:R-:W-:-:S12]  /*1770*/  BSSY.RECONVERGENT B3, `(.L_x_37533) ;  /* 0x000005c000037945 */ /* 0x000fd80003800200 */
        /* <DEDUP_REMOVED lines=19> */
.L_x_37537:
        /* <DEDUP_REMOVED lines=13> */
.L_x_37539:
[----:B------:R-:W-:Y:S05]  /*1980*/  BSYNC.RECONVERGENT B5 ;  /* 0x0000000000057941 */ /* 0x000fea0003800200 */
.L_x_37538:
[----:B------:R-:W-:Y:S01]  /*1990*/  LOP3.LUT R84, R11, UR5, R7, 0x96, !PT ;  /* 0x000000050b547c12 */ /* 0x000fe2000f8e9607 */
[----:B------:R-:W-:Y:S01]  /*19a0*/  IMAD.WIDE.U32 R104, R0, -0x326172a9, RZ ;  /* 0xcd9e8d5700687825 */ /* 0x000fe200078e00ff */
[----:B------:R-:W-:-:S03]  /*19b0*/  UIADD3 UR28, UPT, UPT, UR4, 0x3c6ef372, URZ ;  /* 0x3c6ef372041c7890 */ /* 0x000fc6000fffe0ff */
        /* <DEDUP_REMOVED lines=9> */
[----:B------:R-:W-:-:S04]  /*1a50*/  UIADD3 UR28, UPT, UPT, UR5, -0x56f99767, URZ ;  /* 0xa9066899051c7890 */ /* 0x000fc8000fffe0ff */
[----:B------:R-:W-:-:S05]  /*1a60*/  IMAD.WIDE.U32 R84, R84, -0x2daee0ad, RZ ;  /* 0xd2511f5354547825 */ /* 0x000fca00078e00ff */
[----:B------:R-:W-:Y:S01]  /*1a70*/  LOP3.LUT R85, R6, UR16, R85, 0x96, !PT ;  /* 0x0000001006557c12 */ /* 0x000fe2000f8e9655 */
[----:B------:R-:W-:-:S05]  /*1a80*/  IMAD.WIDE.U32 R6, R7, -0x326172a9, RZ ;  /* 0xcd9e8d5707067825 */ /* 0x000fca00078e00ff */
[----:B------:R-:W-:-:S05]  /*1a90*/  LOP3.LUT R104, R104, UR15, R7, 0x96, !PT ;  /* 0x0000000f68687c12 */ /* 0x000fca000f8e9607 */
[----:B------:R-:W-:-:S05]  /*1aa0*/  IMAD.WIDE.U32 R104, R104, -0x2daee0ad, RZ ;  /* 0xd2511f5368687825 */ /* 0x000fca00078e00ff */
[----:B------:R-:W-:Y:S01]  /*1ab0*/  LOP3.LUT R105, R84, UR18, R105, 0x96, !PT ;  /* 0x0000001254697c12 */ /* 0x000fe2000f8e9669 */
[----:B------:R-:W-:-:S05]  /*1ac0*/  IMAD.WIDE.U32 R84, R85, -0x326172a9, RZ ;  /* 0xcd9e8d5755547825 */ /* 0x000fca00078e00ff */
[----:B------:R-:W-:-:S05]  /*1ad0*/  LOP3.LUT R6, R6, UR17, R85, 0x96, !PT ;  /* 0x0000001106067c12 */ /* 0x000fca000f8e9655 */
[----:B------:R-:W-:-:S05]  /*1ae0*/  IMAD.WIDE.U32 R6, R6, -0x2daee0ad, RZ ;  /* 0xd2511f5306067825 */ /* 0x000fca00078e00ff */
[----:B------:R-:W-:Y:S01]  /*1af0*/  LOP3.LUT R7, R104, UR28, R7, 0x96, !PT ;  /* 0x0000001c68077c12 */ /* 0x000fe2000f8e9607 */
[----:B------:R-:W-:Y:S01]  /*1b00*/  IMAD.WIDE.U32 R104, R105, -0x326172a9, RZ ;  /* 0xcd9e8d5769687825 */ /* 0x000fe200078e00ff */
[----:B------:R-:W-:-:S04]  /*1b10*/  UIADD3 UR28, UPT, UPT, UR4, 0x5384540f, URZ ;  /* 0x5384540f041c7890 */ /* 0x000fc8000fffe0ff */
[----:B------:R-:W-:-:S05]  /*1b20*/  LOP3.LUT R84, R84, UR19, R105, 0x96, !PT ;  /* 0x0000001354547c12 */ /* 0x000fca000f8e9669 */
[----:B------:R-:W-:-:S05]  /*1b30*/  IMAD.WIDE.U32 R84, R84, -0x2daee0ad, RZ ;  /* 0xd2511f5354547825 */ /* 0x000fca00078e00ff */
[----:B------:R-:W-:Y:S01]  /*1b40*/  LOP3.LUT R85, R6, UR21, R85, 0x96, !PT ;  /* 0x0000001506557c12 */ /* 0x000fe2000f8e9655 */
[----:B------:R-:W-:-:S05]  /*1b50*/  IMAD.WIDE.U32 R6, R7, -0x326172a9, RZ ;  /* 0xcd9e8d5707067825 */ /* 0x000fca00078e00ff */
[----:B------:R-:W-:-:S05]  /*1b60*/  LOP3.LUT R104, R104, UR20, R7, 0x96, !PT ;  /* 0x0000001468687c12 */ /* 0x000fca000f8e9607 */
[----:B------:R-:W-:-:S05]  /*1b70*/  IMAD.WIDE.U32 R104, R104, -0x2daee0ad, RZ ;  /* 0xd2511f5368687825 */ /* 0x000fca00078e00ff */
[----:B------:R-:W-:Y:S01]  /*1b80*/  LOP3.LUT R105, R84, UR22, R105, 0x96, !PT ;  /* 0x0000001654697c12 */ /* 0x000fe2000f8e9669 */
[----:B------:R-:W-:-:S05]  /*1b90*/  IMAD.WIDE.U32 R84, R85, -0x326172a9, RZ ;  /* 0xcd9e8d5755547825 */ /* 0x000fca00078e00ff */
[----:B------:R-:W-:Y:S01]  /*1ba0*/  LOP3.LUT R6, R6, UR28, R85, 0x96, !PT ;  /* 0x0000001c06067c12 */ /* 0x000fe2000f8e9655 */
[----:B------:R-:W-:-:S04]  /*1bb0*/  UIADD3 UR28, UPT, UPT, UR5, -0x24c28bd8, URZ ;  /* 0xdb3d7428051c7890 */ /* 0x000fc8000fffe0ff */
[----:B------:R-:W-:-:S05]  /*1bc0*/  IMAD.WIDE.U32 R6, R6, -0x2daee0ad, RZ ;  /* 0xd2511f5306067825 */ /* 0x000fca00078e00ff */
[----:B------:R-:W-:Y:S01]  /*1bd0*/  LOP3.LUT R85, R104, UR28, R7, 0x96, !PT ;  /* 0x0000001c68557c12 */ /* 0x000fe2000f8e9607 */
[----:B------:R-:W-:Y:S01]  /*1be0*/  UIADD3 UR28, UPT, UPT, UR4, -0xe443238, URZ ;  /* 0xf1bbcdc8041c7890 */ /* 0x000fe2000fffe0ff */
        /* <DEDUP_REMOVED lines=9> */
.L_x_37536:
[----:B------:R-:W-:Y:S05]  /*1c80*/  BSYNC.RECONVERGENT B4 ;  /* 0x0000000000047941 */ /* 0x000fea0003800200 */
.L_x_37535:
[----:B------:R-:W-:Y:S01]  /*1c90*/  I2FP.F32.U32 R10, R85 ;  /* 0x00000055000a7245 */ /* 0x000fe20000201000 */
[----:B------:R-:W-:-:S05]  /*1ca0*/  HFMA2 R85, -RZ, RZ, 0.1171875, 0 ;  /* 0x2f800000ff557431 */ /* 0x000fca00000001ff */
[----:B------:R-:W-:-:S05]  /*1cb0*/  FFMA.FTZ R10, R10, R85, 1.1641532182693481445e-10 ;  /* 0x2f0000000a0a7423 */ /* 0x000fca0000010055 */
[----:B------:R-:W-:Y:S01]  /*1cc0*/  FSETP.GTU.FTZ.AND P2, PT, R10, UR25, PT ;  /* 0x000000190a007c0b */ /* 0x000fe2000bf5c000 */
[----:B-----5:R-:W-:-:S04]  /*1cd0*/  FMUL.FTZ R10, R40, UR9 ;  /* 0x00000009280a7c20 */ /* 0x020fc80008410000 */
[----:B------:R-:W-:-:S05]  /*1ce0*/  FMUL.FTZ R10, R10, UR8 ;  /* 0x000000080a0a7c20 */ /* 0x000fca0008410000 */
[----:B------:R-:W-:Y:S02]  /*1cf0*/  FSEL R85, R10, RZ, !P2 ;  /* 0x000000ff0a557208 */ /* 0x000fe40005000000 */
[----:B------:R-:W-:-:S03]  /*1d00*/  SEL R10, RZ, 0x1, P2 ;  /* 0x00000001ff0a7807 */ /* 0x000fc60001000000 */
[----:B------:R-:W-:Y:S01]  /*1d10*/  FADD.FTZ R44, R44, R85 ;  /* 0x000000552c2c7221 */ /* 0x000fe20000010000 */
[----:B------:R-:W-:-:S07]  /*1d20*/  PRMT R19, R10, 0x7610, R19 ;  /* 0x000076100a137816 */ /* 0x000fce0000000013 */
.L_x_37534:
[----:B------:R-:W-:Y:S05]  /*1d30*/  BSYNC.RECONVERGENT B3 ;  /* 0x0000000000037941 */ /* 0x000fea0003800200 */
.L_x_37533:
        /* <DEDUP_REMOVED lines=20> */
.L_x_37544:
        /* <DEDUP_REMOVED lines=13> */
.L_x_37546:
[----:B------:R-:W-:Y:S05]  /*1f50*/  BSYNC.RECONVERGENT B5 ;  /* 0x0000000000057941 */ /* 0x000fea0003800200 */
.L_x_37545:
[----:B------:R-:W-:Y:S01]  /*1f60*/  LOP3.LUT R84, R11, UR5, R7, 0x96, !PT ;  /* 0x000000050b547c12 */ /* 0x000fe2000f8e9607 */
[----:B------:R-:W-:Y:S01]  /*1f70*/  IMAD.WIDE.U32 R104, R0, -0x326172a9, RZ ;  /* 0xcd9e8d5700687825 */ /* 0x000fe200078e00ff */
[----:B------:R-:W-:Y:S01]  /*1f80*/  UIADD3 UR28, UPT, UPT, UR4, 0x3c6ef372, URZ ;  /* 0x3c6ef372041c7890 */ /* 0x000fe2000fffe0ff */
[----:B------:R-:W-:Y:S02]  /*1f90*/  MOV R18, R108 ;  /* 0x0000006c00127202 */ /* 0x000fe40000000f00 */
        /* <DEDUP_REMOVED lines=29> */
[----:B------:R-:W-:-:S04]  /*2170*/  IMAD.WIDE.U32 R84, R85, -0x326172a9, RZ ;  /* 0xcd9e8d5755547825 */ /* 0x000fc800078e00ff */
[----:B------:R-:W-:Y:S01]  /*2180*/  IMAD.WIDE.U32 R106, R106, -0x326172a9, RZ ;  /* 0xcd9e8d576a6a7825 */ /* 0x000fe200078e00ff */
[----:B------:R-:W-:Y:S01]  /*2190*/  LOP3.LUT R6, R6, UR28, R85, 0x96, !PT ;  /* 0x0000001c06067c12 */ /* 0x000fe2000f8e9655 */
[----:B------:R-:W-:-:S04]  /*21a0*/  UIADD3 UR28, UPT, UPT, UR5, -0x24c28bd8, URZ ;  /* 0xdb3d7428051c7890 */ /* 0x000fc8000fffe0ff */
[----:B------:R-:W-:-:S05]  /*21b0*/  IMAD.WIDE.U32 R6, R6, -0x2daee0ad, RZ ;  /* 0xd2511f5306067825 */ /* 0x000fca00078e00ff */
[----:B------:R-:W-:Y:S01]  /*21c0*/  LOP3.LUT R104, R104, UR28, R7, 0x96, !PT ;  /* 0x0000001c68687c12 */ /* 0x000fe2000f8e9607 */
[----:B------:R-:W-:-:S04]  /*21d0*/  UIADD3 UR28, UPT, UPT, UR4, -0xe443238, URZ ;  /* 0xf1bbcdc8041c7890 */ /* 0x000fc8000fffe0ff */
[----:B------:R-:W-:Y:S02]  /*21e0*/  IMAD.WIDE.U32 R104, R104, -0x326172a9, RZ ;  /* 0xcd9e8d5768687825 */ /* 0x000fe400078e00ff */
[----:B------:R-:W-:Y:S02]  /*21f0*/  LOP3.LUT R84, R84, UR28, R107, 0x96, !PT ;  /* 0x0000001c54547c12 */ /* 0x000fe4000f8e966b */
[----:B------:R-:W-:Y:S01]  /*2200*/  IMAD.MOV.U32 R20, RZ, RZ, R104 ;  /* 0x000000ffff147224 */ /* 0x000fe200078e0068 */
[----:B------:R-:W-:Y:S02]  /*2210*/  LOP3.LUT R7, R106, UR23, R105, 0x96, !PT ;  /* 0x000000176a077c12 */ /* 0x000fe4000f8e9669 */
[----:B------:R-:W-:-:S04]  /*2220*/  IMAD.WIDE.U32 R84, R84, -0x2daee0ad, RZ ;  /* 0xd2511f5354547825 */ /* 0x000fc800078e00ff */
[----:B------:R-:W-:Y:S01]  /*2230*/  IMAD.MOV.U32 R10, RZ, RZ, R84 ;  /* 0x000000ffff0a7224 */ /* 0x000fe200078e0054 */
[----:B------:R-:W-:Y:S01]  /*2240*/  LOP3.LUT R6, R6, UR24, R85, 0x96, !PT ;  /* 0x0000001806067c12 */ /* 0x000fe2000f8e9655 */
[----:B------:R-:W-:-:S07]  /*2250*/  IMAD.MOV.U32 R85, RZ, RZ, RZ ;  /* 0x000000ffff557224 */ /* 0x000fce00078e00ff */
.L_x_37543:
[----:B------:R-:W-:Y:S05]  /*2260*/  BSYNC.RECONVERGENT B4 ;  /* 0x0000000000047941 */ /* 0x000fea0003800200 */
.L_x_37542:
[----:B------:R-:W-:Y:S01]  /*2270*/  I2FP.F32.U32 R18, R18 ;  /* 0x0000001200127245 */ /* 0x000fe20000201000 */
[----:B------:R-:W-:-:S04]  /*2280*/  IMAD.MOV.U32 R105, RZ, RZ, 0x2f800000 ;  /* 0x2f800000ff697424 */ /* 0x000fc800078e00ff */
[----:B------:R-:W-:-:S05]  /*2290*/  FFMA.FTZ R18, R18, R105, 1.1641532182693481445e-10 ;  /* 0x2f00000012127423 */ /* 0x000fca0000010069 */
[----:B------:R-:W-:Y:S01]  /*22a0*/  FSETP.GTU.FTZ.AND P2, PT, R18, UR25, PT ;  /* 0x0000001912007c0b */ /* 0x000fe2000bf5c000 */
[----:B-----5:R-:W-:-:S04]  /*22b0*/  FMUL.FTZ R18, R41, UR9 ;  /* 0x0000000929127c20 */ /* 0x020fc80008410000 */
[----:B------:R-:W-:-:S05]  /*22c0*/  FMUL.FTZ R18, R18, UR8 ;  /* 0x0000000812127c20 */ /* 0x000fca0008410000 */
[----:B------:R-:W-:-:S05]  /*22d0*/  FSEL R18, R18, RZ, !P2 ;  /* 0x000000ff12127208 */ /* 0x000fca0005000000 */
[----:B------:R-:W-:Y:S01]  /*22e0*/  FADD.FTZ R45, R45, R18 ;  /* 0x000000122d2d7221 */ /* 0x000fe20000010000 */
[----:B------:R-:W-:-:S04]  /*22f0*/  SEL R18, RZ, 0x1, P2 ;  /* 0x00000001ff127807 */ /* 0x000fc80001000000 */
[----:B------:R-:W-:-:S07]  /*2300*/  PRMT R21, R18, 0x7610, R21 ;  /* 0x0000761012157816 */ /* 0x000fce0000000015 */
.L_x_37541:
[----:B------:R-:W-:Y:S05]  /*2310*/  BSYNC.RECONVERGENT B3 ;  /* 0x0000000000037941 */ /* 0x000fea0003800200 */
.L_x_37540:
        /* <DEDUP_REMOVED lines=20> */
.L_x_37551:
        /* <DEDUP_REMOVED lines=13> */
.L_x_37553:
[----:B------:R-:W-:Y:S05]  /*2530*/  BSYNC.RECONVERGENT B5 ;  /* 0x0000000000057941 */ /* 0x000fea0003800200 */
.L_x_37552:
        /* <DEDUP_REMOVED lines=41> */
[----:B------:R-:W-:Y:S01]  /*27d0*/  MOV R20, R104 ;  /* 0x0000006800147202 */ /* 0x000fe20000000f00 */
[----:B------:R-:W-:Y:S01]  /*27e0*/  IMAD.MOV.U32 R104, RZ, RZ, R10 ;  /* 0x000000ffff687224 */ /* 0x000fe200078e000a */
[----:B------:R-:W-:Y:S01]  /*27f0*/  LOP3.LUT R7, R106, UR23, R105, 0x96, !PT ;  /* 0x000000176a077c12 */ /* 0x000fe2000f8e9669 */
[----:B------:R-:W-:-:S04]  /*2800*/  IMAD.WIDE.U32 R84, R84, -0x2daee0ad, RZ ;  /* 0xd2511f5354547825 */ /* 0x000fc800078e00ff */
[----:B------:R-:W-:Y:S02]  /*2810*/  IMAD.MOV.U32 R18, RZ, RZ, R84 ;  /* 0x000000ffff127224 */ /* 0x000fe400078e0054 */
[----:B------:R-:W-:Y:S01]  /*2820*/  HFMA2 R84, -RZ, RZ, 0, 0 ;  /* 0x00000000ff547431 */ /* 0x000fe200000001ff */
[----:B------:R-:W-:-:S07]  /*2830*/  LOP3.LUT R6, R6, UR24, R85, 0x96, !PT ;  /* 0x0000001806067c12 */ /* 0x000fce000f8e9655 */
.L_x_37550:
[----:B------:R-:W-:Y:S05]  /*2840*/  BSYNC.RECONVERGENT B4 ;  /* 0x0000000000047941 */ /* 0x000fea0003800200 */
.L_x_37549:
[----:B------:R-:W-:Y:S01]  /*2850*/  I2FP.F32.U32 R10, R104 ;  /* 0x00000068000a7245 */ /* 0x000fe20000201000 */
[----:B------:R-:W-:-:S04]  /*2860*/  IMAD.MOV.U32 R85, RZ, RZ, 0x2f800000 ;  /* 0x2f800000ff557424 */ /* 0x000fc800078e00ff */
        /* <DEDUP_REMOVED lines=8> */
.L_x_37548:
[----:B------:R-:W-:Y:S05]  /*28f0*/  BSYNC.RECONVERGENT B3 ;  /* 0x0000000000037941 */ /* 0x000fea0003800200 */
.L_x_37547:
        /* <DEDUP_REMOVED lines=19> */
.L_x_37557:
        /* <DEDUP_REMOVED lines=13> */
.L_x_37559:
[----:B------:R-:W-:Y:S05]  /*2b00*/  BSYNC.RECONVERGENT B4 ;  /* 0x0000000000047941 */ /* 0x000fea0003800200 */
.L_x_37558:
[----:B------:R-:W-:Y:S01]  /*2b10*/  LOP3.LUT R84, R11, UR5, R7, 0x96, !PT ;  /* 0x000000050b547c12 */ /* 0x000fe2000f8e9607 */
[----:B------:R-:W-:Y:S01]  /*2b20*/  IMAD.WIDE.U32 R104, R0, -0x326172a9, RZ ;  /* 0xcd9e8d5700687825 */ /* 0x000fe200078e00ff */
[----:B------:R-:W-:-:S03]  /*2b30*/  UIADD3 UR28, UPT, UPT, UR4, 0x3c6ef372, URZ ;  /* 0x3c6ef372041c7890 */ /* 0x000fc6000fffe0ff */
        /* <DEDUP_REMOVED lines=41> */
[----:B------:R-:W-:-:S05]  /*2dd0*/  IMAD.WIDE.U32 R84, R84, -0x2daee0ad, RZ ;  /* 0xd2511f5354547825 */ /* 0x000fca00078e00ff */
[----:B------:R-:W-:Y:S01]  /*2de0*/  LOP3.LUT R6, R6, UR24, R85, 0x96, !PT ;  /* 0x0000001806067c12 */ /* 0x000fe2000f8e9655 */
[----:B------:R-:W-:Y:S01]  /*2df0*/  IMAD.MOV.U32 R85, RZ, RZ, R18 ;  /* 0x000000ffff557224 */ /* 0x000fe200078e0012 */
[----:B------:R-:W-:-:S07]  /*2e00*/  MOV R106, R84 ;  /* 0x00000054006a7202 */ /* 0x000fce0000000f00 */
.L_x_37556:
[----:B------:R-:W-:Y:S05]  /*2e10*/  BSYNC.RECONVERGENT B3 ;  /* 0x0000000000037941 */ /* 0x000fea0003800200 */
.L_x_37555:
[----:B------:R-:W-:Y:S01]  /*2e20*/  I2FP.F32.U32 R18, R85 ;  /* 0x0000005500127245 */ /* 0x000fe20000201000 */
[----:B------:R-:W-:-:S05]  /*2e30*/  HFMA2 R85, -RZ, RZ, 0.1171875, 0 ;  /* 0x2f800000ff557431 */ /* 0x000fca00000001ff */
[----:B------:R-:W-:-:S05]  /*2e40*/  FFMA.FTZ R18, R18, R85, 1.1641532182693481445e-10 ;  /* 0x2f00000012127423 */ /* 0x000fca0000010055 */
[----:B------:R-:W-:Y:S01]  /*2e50*/  FSETP.GTU.FTZ.AND P1, PT, R18, UR25, PT ;  /* 0x0000001912007c0b */ /* 0x000fe2000bf3c000 */
[----:B-----5:R-:W-:-:S04]  /*2e60*/  FMUL.FTZ R18, R43, UR9 ;  /* 0x000000092b127c20 */ /* 0x020fc80008410000 */
[----:B------:R-:W-:-:S05]  /*2e70*/  FMUL.FTZ R18, R18, UR8 ;  /* 0x0000000812127c20 */ /* 0x000fca0008410000 */
[----:B------:R-:W-:-:S05]  /*2e80*/  FSEL R18, R18, RZ, !P1 ;  /* 0x000000ff12127208 */ /* 0x000fca0004800000 */
[----:B------:R-:W-:Y:S01]  /*2e90*/  FADD.FTZ R47, R47, R18 ;  /* 0x000000122f2f7221 */ /* 0x000fe20000010000 */
[----:B------:R-:W-:-:S04]  /*2ea0*/  SEL R18, RZ, 0x1, P1 ;  /* 0x00000001ff127807 */ /* 0x000fc80000800000 */
[----:B------:R-:W-:Y:S01]  /*2eb0*/  PRMT R89, R18, 0x7610, R89 ;  /* 0x0000761012597816 */ /* 0x000fe20000000059 */
[----:B------:R-:W-:Y:S06]  /*2ec0*/  BRA `(.L_x_37554) ;  /* 0x0000001400a47947 */ /* 0x000fec0003800000 */
.L_x_37532:
        /* <DEDUP_REMOVED lines=21> */
.L_x_37564:
        /* <DEDUP_REMOVED lines=13> */
.L_x_37566:
[----:B------:R-:W-:Y:S05]  /*30f0*/  BSYNC.RECONVERGENT B5 ;  /* 0x0000000000057941 */ /* 0x000fea0003800200 */
.L_x_37565:
        /* <DEDUP_REMOVED lines=47> */
.L_x_37563:
[----:B------:R-:W-:Y:S05]  /*33f0*/  BSYNC.RECONVERGENT B4 ;  /* 0x0000000000047941 */ /* 0x000fea0003800200 */
.L_x_37562:
[----:B------:R-:W-:Y:S01]  /*3400*/  I2FP.F32.U32 R10, R44 ;  /* 0x0000002c000a7245 */ /* 0x000fe20000201000 */
[----:B------:R-:W-:-:S04]  /*3410*/  IMAD.MOV.U32 R45, RZ, RZ, 0x2f800000 ;  /* 0x2f800000ff2d7424 */ /* 0x000fc800078e00ff */
[----:B------:R-:W-:-:S05]  /*3420*/  FFMA.FTZ R10, R10, R45, 1.1641532182693481445e-10 ;  /* 0x2f0000000a0a7423 */ /* 0x000fca000001002d */
[----:B------:R-:W-:Y:S01]  /*3430*/  FSETP.GTU.FTZ.AND P1, PT, R10, UR25, PT ;  /* 0x000000190a007c0b */ /* 0x000fe2000bf3c000 */
[----:B-----5:R-:W-:-:S04]  /*3440*/  FMUL.FTZ R10, R40, UR9 ;  /* 0x00000009280a7c20 */ /* 0x020fc80008410000 */
[----:B------:R-:W-:Y:S01]  /*3450*/  FMUL.FTZ R44, R10, UR8 ;  /* 0x000000080a2c7c20 */ /* 0x000fe20008410000 */
[----:B------:R-:W-:-:S04]  /*3460*/  SEL R10, RZ, 0x1, P1 ;  /* 0x00000001ff0a7807 */ /* 0x000fc80000800000 */
[----:B------:R-:W-:Y:S02]  /*3470*/  FSEL R44, R44, RZ, !P1 ;  /* 0x000000ff2c2c7208 */ /* 0x000fe40004800000 */
[----:B------:R-:W-:-:S07]  /*3480*/  PRMT R19, R10, 0x7610, R19 ;  /* 0x000076100a137816 */ /* 0x000fce0000000013 */
.L_x_37561:
[----:B------:R-:W-:Y:S05]  /*3490*/  BSYNC.RECONVERGENT B3 ;  /* 0x0000000000037941 */ /* 0x000fea0003800200 */
.L_x_37560:
        /* <DEDUP_REMOVED lines=17> */
.L_x_37571:
        /* <DEDUP_REMOVED lines=13> */
.L_x_37573:
[----:B------:R-:W-:Y:S05]  /*3680*/  BSYNC.RECONVERGENT B5 ;  /* 0x0000000000057941 */ /* 0x000fea0003800200 */
.L_x_37572:
[----:B------:R-:W-:Y:S01]  /*3690*/  LOP3.LUT R46, R11, UR5, R7, 0x96, !PT ;  /* 0x000000050b2e7c12 */ /* 0x000fe2000f8e9607 */
[----:B------:R-:W-:Y:S01]  /*36a0*/  IMAD.WIDE.U32 R84, R0, -0x326172a9, RZ ;  /* 0xcd9e8d5700547825 */ /* 0x000fe200078e00ff */
[----:B------:R-:W-:-:S03]  /*36b0*/  UIADD3 UR28, UPT, UPT, UR4, 0x3c6ef372, URZ ;  /* 0x3c6ef372041c7890 */ /* 0x000fc6000fffe0ff */
        /* <DEDUP_REMOVED lines=38> */
[----:B------:R-:W-:-:S05]  /*3920*/  IMAD.WIDE.U32 R46, R47, -0x326172a9, RZ ;  /* 0xcd9e8d572f2e7825 */ /* 0x000fca00078e00ff */
[----:B------:R-:W-:Y:S02]  /*3930*/  LOP3.LUT R7, R84, UR23, R47, 0x96, !PT ;  /* 0x0000001754077c12 */ /* 0x000fe4000f8e962f */
[----:B------:R-:W-:Y:S01]  /*3940*/  MOV R20, R46 ;  /* 0x0000002e00147202 */ /* 0x000fe20000000f00 */
[----:B------:R-:W-:-:S04]  /*3950*/  IMAD.WIDE.U32 R46, R10, -0x2daee0ad, RZ ;  /* 0xd2511f530a2e7825 */ /* 0x000fc800078e00ff */
[----:B------:R-:W-:Y:S02]  /*3960*/  HFMA2 R10, -RZ, RZ, 0, 0 ;  /* 0x00000000ff0a7431 */ /* 0x000fe400000001ff */
[----:B------:R-:W-:Y:S01]  /*3970*/  IMAD.MOV.U32 R106, RZ, RZ, R46 ;  /* 0x000000ffff6a7224 */ /* 0x000fe200078e002e */
[----:B------:R-:W-:-:S07]  /*3980*/  LOP3.LUT R6, R6, UR24, R47, 0x96, !PT ;  /* 0x0000001806067c12 */ /* 0x000fce000f8e962f */
.L_x_37570:
[----:B------:R-:W-:Y:S05]  /*3990*/  BSYNC.RECONVERGENT B4 ;  /* 0x0000000000047941 */ /* 0x000fea0003800200 */
.L_x_37569:
        /* <DEDUP_REMOVED lines=9> */
.L_x_37568:
[----:B------:R-:W-:Y:S05]  /*3a30*/  BSYNC.RECONVERGENT B3 ;  /* 0x0000000000037941 */ /* 0x000fea0003800200 */
.L_x_37567:
        /* <DEDUP_REMOVED lines=17> */
.L_x_37578:
        /* <DEDUP_REMOVED lines=13> */
.L_x_37580:
[----:B------:R-:W-:Y:S05]  /*3c20*/  BSYNC.RECONVERGENT B5 ;  /* 0x0000000000057941 */ /* 0x000fea0003800200 */
.L_x_37579:
        /* <DEDUP_REMOVED lines=48> */
.L_x_37577:
[----:B------:R-:W-:Y:S05]  /*3f30*/  BSYNC.RECONVERGENT B4 ;  /* 0x0000000000047941 */ /* 0x000fea0003800200 */
.L_x_37576:
[----:B------:R-:W-:Y:S01]  /*3f40*/  I2FP.F32.U32 R10, R47 ;  /* 0x0000002f000a7245 */ /* 0x000fe20000201000 */
[----:B------:R-:W-:-:S05]  /*3f50*/  HFMA2 R47, -RZ, RZ, 0.1171875, 0 ;  /* 0x2f800000ff2f7431 */ /* 0x000fca00000001ff */
[----:B------:R-:W-:-:S05]  /*3f60*/  FFMA.FTZ R10, R10, R47, 1.1641532182693481445e-10 ;  /* 0x2f0000000a0a7423 */ /* 0x000fca000001002f */
[----:B------:R-:W-:Y:S01]  /*3f70*/  FSETP.GTU.FTZ.AND P1, PT, R10, UR25, PT ;  /* 0x000000190a007c0b */ /* 0x000fe2000bf3c000 */
[----:B-----5:R-:W-:-:S04]  /*3f80*/  FMUL.FTZ R10, R42, UR9 ;  /* 0x000000092a0a7c20 */ /* 0x020fc80008410000 */
[----:B------:R-:W-:Y:S01]  /*3f90*/  FMUL.FTZ R46, R10, UR8 ;  /* 0x000000080a2e7c20 */ /* 0x000fe20008410000 */
[----:B------:R-:W-:-:S04]  /*3fa0*/  SEL R10, RZ, 0x1, P1 ;  /* 0x00000001ff0a7807 */ /* 0x000fc80000800000 */
[----:B------:R-:W-:Y:S02]  /*3fb0*/  FSEL R46, R46, RZ, !P1 ;  /* 0x000000ff2e2e7208 */ /* 0x000fe40004800000 */
[----:B------:R-:W-:-:S07]  /*3fc0*/  PRMT R88, R10, 0x7610, R88 ;  /* 0x000076100a587816 */ /* 0x000fce0000000058 */
.L_x_37575:
[----:B------:R-:W-:Y:S05]  /*3fd0*/  BSYNC.RECONVERGENT B3 ;  /* 0x0000000000037941 */ /* 0x000fea0003800200 */
.L_x_37574:
        /* <DEDUP_REMOVED lines=16> */
.L_x_37583:
        /* <DEDUP_REMOVED lines=13> */
.L_x_37585:
[----:B------:R-:W-:Y:S05]  /*41b0*/  BSYNC.RECONVERGENT B4 ;  /* 0x0000000000047941 */ /* 0x000fea0003800200 */
.L_x_37584:
        /* <DEDUP_REMOVED lines=47> */
[----:B------:R-:W-:-:S07]  /*44b0*/  MOV R106, R84 ;  /* 0x00000054006a7202 */ /* 0x000fce0000000f00 */
.L_x_37582:
[----:B------:R-:W-:Y:S05]  /*44c0*/  BSYNC.RECONVERGENT B3 ;  /* 0x0000000000037941 */ /* 0x000fea0003800200 */
.L_x_37581:
        /* <DEDUP_REMOVED lines=9> */
.L_x_37554:
[----:B------:R-:W-:Y:S05]  /*4560*/  BSYNC.RECONVERGENT B2 ;  /* 0x0000000000027941 */ /* 0x000fea0003800200 */
.L_x_37531:
[----:B------:R-:W0:Y:S01]  /*4570*/  LDC.64 R84, c[0x0][0x3a8] ;  /* 0x0000ea00ff547b82 */ /* 0x000e220000000a00 */
[----:B------:R-:W-:Y:S01]  /*4580*/  BSSY.RECONVERGENT B2, `(.L_x_37586) ;  /* 0x0000010000027945 */ /* 0x000fe20003800200 */
[----:B------:R-:W-:Y:S01]  /*4590*/  MOV R18, R106 ;  /* 0x0000006a00127202 */ /* 0x000fe20000000f00 */
[----:B0-----:R-:W-:-:S05]  /*45a0*/  IMAD.WIDE.U32 R84, R115, 0x10, R84 ;  /* 0x0000001073547825 */ /* 0x001fca00078e0054 */
[----:B-----5:R0:W-:Y:S01]  /*45b0*/  STG.E.128 desc[UR6][R84.64], R44 ;  /* 0x0000002c54007986 */ /* 0x0201e2000c101d06 */
[----:B------:R-:W-:Y:S05]  /*45c0*/  @!P0 BRA `(.L_x_37587) ;  /* 0x00000000002c8947 */ /* 0x000fea0003800000 */
[----:B0-----:R-:W-:-:S05]  /*45d0*/  IMAD.U32 R84, R88, 0x10000, RZ ;  /* 0x0001000058547824 */ /* 0x001fca00078e00ff */
[----:B------:R-:W-:Y:S02]  /*45e0*/  LOP3.LUT R85, R84, 0xff0000, RZ, 0xc0, !PT ;  /* 0x00ff000054557812 */ /* 0x000fe400078ec0ff */
[----:B------:R-:W-:-:S05]  /*45f0*/  LOP3.LUT R84, R89, 0xffff, RZ, 0xc0, !PT ;  /* 0x0000ffff59547812 */ /* 0x000fca00078ec0ff */
[----:B------:R-:W-:Y:S01]  /*4600*/  IMAD R84, R84, 0x1000000, R85 ;  /* 0x0100000054547824 */ /* 0x000fe200078e0255 */
[----:B------:R-:W-:-:S04]  /*4610*/  LOP3.LUT R85, R21, 0xff, RZ, 0xc0, !PT ;  /* 0x000000ff15557812 */ /* 0x000fc800078ec0ff */
[----:B------:R-:W-:Y:S02]  /*4620*/  LEA R84, R85, R84, 0x8 ;  /* 0x0000005455547211 */ /* 0x000fe400078e40ff */
[----:B------:R-:W-:-:S05]  /*4630*/  LOP3.LUT R85, R19, 0xff, RZ, 0xc0, !PT ;  /* 0x000000ff13557812 */ /* 0x000fca00078ec0ff */
[----:B------:R-:W-:Y:S02]  /*4640*/  IMAD.IADD R105, R84, 0x1, R85 ;  /* 0x0000000154697824 */ /* 0x000fe400078e0255 */
[----:B------:R-:W0:Y:S02]  /*4650*/  LDC.64 R84, c[0x0][0x3b0] ;  /* 0x0000ec00ff547b82 */ /* 0x000e240000000a00 */
[----:B0-----:R-:W-:-:S05]  /*4660*/  IMAD.WIDE.U32 R84, R113, 0x4, R84 ;  /* 0x0000000471547825 */ /* 0x001fca00078e0054 */
[----:B------:R1:W-:Y:S02]  /*4670*/  STG.E desc[UR6][R84.64], R105 ;  /* 0x0000006954007986 */ /* 0x0003e4000c101906 */
.L_x_37587:
[----:B------:R-:W-:Y:S05]  /*4680*/  BSYNC.RECONVERGENT B2 ;  /* 0x0000000000027941 */ /* 0x000fea0003800200 */
.L_x_37586:
[----:B------:R-:W-:Y:S01]  /*4690*/  VIADD R115, R115, 0x20 ;  /* 0x0000002073737836 */ /* 0x000fe20000000000 */
[----:B------:R-:W-:-:S07]  /*46a0*/  IADD3 R113, PT, PT, R113, 0x20, RZ ;  /* 0x0000002071717810 */ /* 0x000fce0007ffe0ff */
.L_x_37528:
[----:B------:R-:W-:Y:S05]  /*46b0*/  BSYNC.RECONVERGENT B1 ;  /* 0x0000000000017941 */ /* 0x000fea0003800200 */
.L_x_37527:
        /* <DEDUP_REMOVED lines=9> */
.L_x_37591:
[----:B------:R-:W-:Y:S05]  /*4750*/  BSYNC.RECONVERGENT B2 ;  /* 0x0000000000027941 */ /* 0x000fea0003800200 */
.L_x_37590:
[----:B------:R-:W-:Y:S01]  /*4760*/  UISETP.NE.U32.AND UP0, UPT, UR10, URZ, UPT ;  /* 0x000000ff0a00728c */ /* 0x000fe2000bf05070 */
[----:B------:R-:W-:Y:S03]  /*4770*/  BSSY.RECONVERGENT B2, `(.L_x_37592) ;  /* 0x00002e6000027945 */ /* 0x000fe60003800200 */
[----:B------:R-:W-:-:S09]  /*4780*/  UISETP.NE.AND.EX UP0, UPT, UR11, URZ, UPT, UP0 ;  /* 0x000000ff0b00728c */ /* 0x000fd2000bf05300 */
[----:B------:R-:W-:Y:S05]  /*4790*/  BRA.U !UP0, `(.L_x_37593) ;  /* 0x0000001508e87547 */ /* 0x000fea000b800000 */
[----:B------:R-:W2:Y:S02]  /*47a0*/  LDC.64 R50, c[0x0][0x3a0] ;  /* 0x0000e800ff327b82 */ /* 0x000ea40000000a00 */
[----:B--2---:R-:W-:-:S06]  /*47b0*/  IMAD.WIDE.U32 R50, R115, 0x10, R50 ;  /* 0x0000001073327825 */ /* 0x004fcc00078e0032 */
[----:B------:R-:W5:Y:S01]  /*47c0*/  LDG.E.128 R48, desc[UR6][R50.64] ;  /* 0x0000000632307981 */ /* 0x000f62000c1e1d00 */
[----:B------:R-:W-:Y:S01]  /*47d0*/  ISETP.GT.AND P1, PT, R114, RZ, PT ;  /* 0x000000ff7200720c */ /* 0x000fe20003f24270 */
[----:B------:R-:W-:-:S12]  /*47e0*/  BSSY.RECONVERGENT B3, `(.L_x_37594) ;  /* 0x000005c000037945 */ /* 0x000fd80003800200 */
[----:B01----:R-:W-:Y:S02]  /*47f0*/  @!P1 IMAD.MOV.U32 R84, RZ, RZ, R10 ;  /* 0x000000ffff549224 */ /* 0x003fe400078e000a */
        /* <DEDUP_REMOVED lines=18> */
.L_x_37598:
        /* <DEDUP_REMOVED lines=13> */
.L_x_37600:
[----:B------:R-:W-:Y:S05]  /*49f0*/  BSYNC.RECONVERGENT B5 ;  /* 0x0000000000057941 */ /* 0x000fea0003800200 */
.L_x_37599:
        /* <DEDUP_REMOVED lines=47> */
.L_x_37597:
[----:B------:R-:W-:Y:S05]  /*4cf0*/  BSYNC.RECONVERGENT B4 ;  /* 0x0000000000047941 */ /* 0x000fea0003800200 */
.L_x_37596:
        /* <DEDUP_REMOVED lines=10> */
.L_x_37595:
[----:B------:R-:W-:Y:S05]  /*4da0*/  BSYNC.RECONVERGENT B3 ;  /* 0x0000000000037941 */ /* 0x000fea0003800200 */
.L_x_37594:
        /* <DEDUP_REMOVED lines=20> */
.L_x_37605:
        /* <DEDUP_REMOVED lines=13> */
.L_x_37607:
[----:B------:R-:W-:Y:S05]  /*4fc0*/  BSYNC.RECONVERGENT B5 ;  /* 0x0000000000057941 */ /* 0x000fea0003800200 */
.L_x_37606:
        /* <DEDUP_REMOVED lines=46> */
[----:B------:R-:W-:Y:S01]  /*52b0*/  IMAD.MOV.U32 R85, RZ, RZ, RZ ;  /* 0x000000ffff557224 */ /* 0x000fe200078e00ff */
[----:B------:R-:W-:-:S07]  /*52c0*/  MOV R10, R84 ;  /* 0x00000054000a7202 */ /* 0x000fce0000000f00 */
.L_x_37604:
[----:B------:R-:W-:Y:S05]  /*52d0*/  BSYNC.RECONVERGENT B4 ;  /* 0x0000000000047941 */ /* 0x000fea0003800200 */
.L_x_37603:
[----:B------:R-:W-:Y:S01]  /*52e0*/  HFMA2 R105, -RZ, RZ, 0.1171875, 0 ;  /* 0x2f800000ff697431 */ /* 0x000fe200000001ff */
[----:B------:R-:W-:-:S05]  /*52f0*/  I2FP.F32.U32 R18, R18 ;  /* 0x0000001200127245 */ /* 0x000fca0000201000 */
        /* <DEDUP_REMOVED lines=8> */
.L_x_37602:
[----:B------:R-:W-:Y:S05]  /*5380*/  BSYNC.RECONVERGENT B3 ;  /* 0x0000000000037941 */ /* 0x000fea0003800200 */
.L_x_37601:
        /* <DEDUP_REMOVED lines=20> */
.L_x_37612:
        /* <DEDUP_REMOVED lines=13> */
.L_x_37614:
[----:B------:R-:W-:Y:S05]  /*55a0*/  BSYNC.RECONVERGENT B5 ;  /* 0x0000000000057941 */ /* 0x000fea0003800200 */
.L_x_37613:
        /* <DEDUP_REMOVED lines=48> */
.L_x_37611:
[----:B------:R-:W-:Y:S05]  /*58b0*/  BSYNC.RECONVERGENT B4 ;  /* 0x0000000000047941 */ /* 0x000fea0003800200 */
.L_x_37610:
        /* <DEDUP_REMOVED lines=10> */
.L_x_37609:
[----:B------:R-:W-:Y:S05]  /*5960*/  BSYNC.RECONVERGENT B3 ;  /* 0x0000000000037941 */ /* 0x000fea0003800200 */
.L_x_37608:
        /* <DEDUP_REMOVED lines=19> */
.L_x_37618:
        /* <DEDUP_REMOVED lines=13> */
.L_x_37620:
[----:B------:R-:W-:Y:S05]  /*5b70*/  BSYNC.RECONVERGENT B4 ;  /* 0x0000000000047941 */ /* 0x000fea0003800200 */
.L_x_37619:
[----:B------:R-:W-:Y:S01]  /*5b80*/  LOP3.LUT R84, R11, UR5, R7, 0x96, !PT ;  /* 0x000000050b547c12 */ /* 0x000fe2000f8e9607 */
[----:B------:R-:W-:Y:S01]  /*5b90*/  IMAD.WIDE.U32 R106, R0, -0x326172a9, RZ ;  /* 0xcd9e8d57006a7825 */ /* 0x000fe200078e00ff */
[----:B------:R-:W-:-:S03]  /*5ba0*/  UIADD3 UR28, UPT, UPT, UR4, 0x3c6ef372, URZ ;  /* 0x3c6ef372041c7890 */ /* 0x000fc6000fffe0ff */
        /* <DEDUP_REMOVED lines=38> */
[----:B------:R-:W-:-:S03]  /*5e10*/  LOP3.LUT R84, R84, UR28, R109, 0x96, !PT ;  /* 0x0000001c54547c12 */ /* 0x000fc6000f8e966d */
[----:B------:R-:W-:Y:S02]  /*5e20*/  LOP3.LUT R7, R108, UR23, R107, 0x96, !PT ;  /* 0x000000176c077c12 */ /* 0x000fe4000f8e966b */
[----:B------:R-:W-:Y:S01]  /*5e30*/  IMAD.WIDE.U32 R84, R84, -0x2daee0ad, RZ ;  /* 0xd2511f5354547825 */ /* 0x000fe200078e00ff */
[----:B------:R-:W-:-:S03]  /*5e40*/  MOV R20, R106 ;  /* 0x0000006a00147202 */ /* 0x000fc60000000f00 */
[----:B------:R-:W-:Y:S01]  /*5e50*/  IMAD.MOV.U32 R108, RZ, RZ, R84 ;  /* 0x000000ffff6c7224 */ /* 0x000fe200078e0054 */
[----:B------:R-:W-:Y:S01]  /*5e60*/  LOP3.LUT R6, R6, UR24, R85, 0x96, !PT ;  /* 0x0000001806067c12 */ /* 0x000fe2000f8e9655 */
[----:B------:R-:W-:-:S07]  /*5e70*/  IMAD.MOV.U32 R85, RZ, RZ, R18 ;  /* 0x000000ffff557224 */ /* 0x000fce00078e0012 */
.L_x_37617:
[----:B------:R-:W-:Y:S05]  /*5e80*/  BSYNC.RECONVERGENT B3 ;  /* 0x0000000000037941 */ /* 0x000fea0003800200 */
.L_x_37616:
        /* <DEDUP_REMOVED lines=11> */
.L_x_37593:
        /* <DEDUP_REMOVED lines=21> */
.L_x_37625:
        /* <DEDUP_REMOVED lines=13> */
.L_x_37627:
[----:B------:R-:W-:Y:S05]  /*6160*/  BSYNC.RECONVERGENT B5 ;  /* 0x0000000000057941 */ /* 0x000fea0003800200 */
.L_x_37626:
        /* <DEDUP_REMOVED lines=47> */
.L_x_37624:
[----:B------:R-:W-:Y:S05]  /*6460*/  BSYNC.RECONVERGENT B4 ;  /* 0x0000000000047941 */ /* 0x000fea0003800200 */
.L_x_37623:
[----:B------:R-:W-:Y:S01]  /*6470*/  HFMA2 R49, -RZ, RZ, 0.1171875, 0 ;  /* 0x2f800000ff317431 */ /* 0x000fe200000001ff */
[----:B------:R-:W-:-:S05]  /*6480*/  I2FP.F32.U32 R10, R48 ;  /* 0x00000030000a7245 */ /* 0x000fca0000201000 */
[----:B------:R-:W-:-:S05]  /*6490*/  FFMA.FTZ R10, R10, R49, 1.1641532182693481445e-10 ;  /* 0x2f0000000a0a7423 */ /* 0x000fca0000010031 */
[----:B------:R-:W-:Y:S01]  /*64a0*/  FSETP.GTU.FTZ.AND P1, PT, R10, UR25, PT ;  /* 0x000000190a007c0b */ /* 0x000fe2000bf3c000 */
[----:B-----5:R-:W-:-:S04]  /*64b0*/  FMUL.FTZ R10, R40, UR9 ;  /* 0x00000009280a7c20 */ /* 0x020fc80008410000 */
[----:B------:R-:W-:Y:S01]  /*64c0*/  FMUL.FTZ R48, R10, UR8 ;  /* 0x000000080a307c20 */ /* 0x000fe20008410000 */
[----:B------:R-:W-:-:S04]  /*64d0*/  SEL R10, RZ, 0x1, P1 ;  /* 0x00000001ff0a7807 */ /* 0x000fc80000800000 */
[----:B------:R-:W-:Y:S02]  /*64e0*/  FSEL R48, R48, RZ, !P1 ;  /* 0x000000ff30307208 */ /* 0x000fe40004800000 */
[----:B------:R-:W-:-:S07]  /*64f0*/  PRMT R19, R10, 0x7610, R19 ;  /* 0x000076100a137816 */ /* 0x000fce0000000013 */
.L_x_37622:
[----:B------:R-:W-:Y:S05]  /*6500*/  BSYNC.RECONVERGENT B3 ;  /* 0x0000000000037941 */ /* 0x000fea0003800200 */
.L_x_37621:
        /* <DEDUP_REMOVED lines=17> */
.L_x_37632:
        /* <DEDUP_REMOVED lines=13> */
.L_x_37634:
[----:B------:R-:W-:Y:S05]  /*66f0*/  BSYNC.RECONVERGENT B5 ;  /* 0x0000000000057941 */ /* 0x000fea0003800200 */
.L_x_37633:
[----:B------:R-:W-:Y:S01]  /*6700*/  LOP3.LUT R50, R11, UR5, R7, 0x96, !PT ;  /* 0x000000050b327c12 */ /* 0x000fe2000f8e9607 */
[----:B01----:R-:W-:Y:S01]  /*6710*/  IMAD.WIDE.U32 R84, R0, -0x326172a9, RZ ;  /* 0xcd9e8d5700547825 */ /* 0x003fe200078e00ff */
        /* <DEDUP_REMOVED lines=46> */
.L_x_37631:
[----:B------:R-:W-:Y:S05]  /*6a00*/  BSYNC.RECONVERGENT B4 ;  /* 0x0000000000047941 */ /* 0x000fea0003800200 */
.L_x_37630:
        /* <DEDUP_REMOVED lines=9> */
.L_x_37629:
[----:B------:R-:W-:Y:S05]  /*6aa0*/  BSYNC.RECONVERGENT B3 ;  /* 0x0000000000037941 */ /* 0x000fea0003800200 */
.L_x_37628:
        /* <DEDUP_REMOVED lines=17> */
.L_x_37639:
        /* <DEDUP_REMOVED lines=13> */
.L_x_37641:
[----:B------:R-:W-:Y:S05]  /*6c90*/  BSYNC.RECONVERGENT B5 ;  /* 0x0000000000057941 */ /* 0x000fea0003800200 */
.L_x_37640:
[----:B------:R-:W-:Y:S01]  /*6ca0*/  LOP3.LUT R50, R11, UR5, R7, 0x96, !PT ;  /* 0x000000050b327c12 */ /* 0x000fe2000f8e9607 */
[----:B01----:R-:W-:Y:S01]  /*6cb0*/  IMAD.WIDE.U32 R84, R0, -0x326172a9, RZ ;  /* 0xcd9e8d5700547825 */ /* 0x003fe200078e00ff */
        /* <DEDUP_REMOVED lines=42> */
[----:B------:R-:W-:-:S05]  /*6f60*/  IMAD.WIDE.U32 R50, R10, -0x2daee0ad, RZ ;  /* 0xd2511f530a327825 */ /* 0x000fca00078e00ff */
[----:B------:R-:W-:Y:S01]  /*6f70*/  LOP3.LUT R6, R6, UR24, R51, 0x96, !PT ;  /* 0x0000001806067c12 */ /* 0x000fe2000f8e9633 */
[----:B------:R-:W-:Y:S02]  /*6f80*/  IMAD.MOV.U32 R51, RZ, RZ, R108 ;  /* 0x000000ffff337224 */ /* 0x000fe400078e006c */
[----:B------:R-:W-:-:S07]  /*6f90*/  IMAD.MOV.U32 R108, RZ, RZ, R50 ;  /* 0x000000ffff6c7224 */ /* 0x000fce00078e0032 */
.L_x_37638:
[----:B------:R-:W-:Y:S05]  /*6fa0*/  BSYNC.RECONVERGENT B4 ;  /* 0x0000000000047941 */ /* 0x000fea0003800200 */
.L_x_37637:
        /* <DEDUP_REMOVED lines=9> */
.L_x_37636:
[----:B------:R-:W-:Y:S05]  /*7040*/  BSYNC.RECONVERGENT B3 ;  /* 0x0000000000037941 */ /* 0x000fea0003800200 */
.L_x_37635:
        /* <DEDUP_REMOVED lines=16> */
.L_x_37644:
        /* <DEDUP_REMOVED lines=13> */
.L_x_37646:
[----:B------:R-:W-:Y:S05]  /*7220*/  BSYNC.RECONVERGENT B4 ;  /* 0x0000000000047941 */ /* 0x000fea0003800200 */
.L_x_37645:
[----:B01----:R-:W-:Y:S01]  /*7230*/  LOP3.LUT R84, R11, UR5, R7, 0x96, !PT ;  /* 0x000000050b547c12 */ /* 0x003fe2000f8e9607 */
        /* <DEDUP_REMOVED lines=47> */
.L_x_37643:
[----:B------:R-:W-:Y:S05]  /*7530*/  BSYNC.RECONVERGENT B3 ;  /* 0x0000000000037941 */ /* 0x000fea0003800200 */
.L_x_37642:
        /* <DEDUP_REMOVED lines=9> */
.L_x_37615:
[----:B------:R-:W-:Y:S05]  /*75d0*/  BSYNC.RECONVERGENT B2 ;  /* 0x0000000000027941 */ /* 0x000fea0003800200 */
.L_x_37592:
[----:B01----:R-:W0:Y:S01]  /*75e0*/  LDC.64 R84, c[0x0][0x3a8] ;  /* 0x0000ea00ff547b82 */ /* 0x003e220000000a00 */
[----:B------:R-:W-:Y:S01]  /*75f0*/  BSSY.RECONVERGENT B2, `(.L_x_37647) ;  /* 0x0000010000027945 */ /* 0x000fe20003800200 */
[----:B------:R-:W-:Y:S02]  /*7600*/  IMAD.MOV.U32 R18, RZ, RZ, R108 ;  /* 0x000000ffff127224 */ /* 0x000fe400078e006c */
[----:B0-----:R-:W-:-:S05]  /*7610*/  IMAD.WIDE.U32 R84, R115, 0x10, R84 ;  /* 0x0000001073547825 */ /* 0x001fca00078e0054 */
[----:B-----5:R0:W-:Y:S01]  /*7620*/  STG.E.128 desc[UR6][R84.64], R48 ;  /* 0x0000003054007986 */ /* 0x0201e2000c101d06 */
[----:B------:R-:W-:Y:S05]  /*7630*/  @!P0 BRA `(.L_x_37648) ;  /* 0x00000000002c8947 */ /* 0x000fea0003800000 */
[----:B0-----:R-:W-:-:S05]  /*7640*/  IMAD.U32 R84, R88, 0x10000, RZ ;  /* 0x0001000058547824 */ /* 0x001fca00078e00ff */
[----:B------:R-:W-:Y:S02]  /*7650*/  LOP3.LUT R85, R84, 0xff0000, RZ, 0xc0, !PT ;  /* 0x00ff000054557812 */ /* 0x000fe400078ec0ff */
[----:B------:R-:W-:-:S04]  /*7660*/  LOP3.LUT R84, R89, 0xffff, RZ, 0xc0, !PT ;  /* 0x0000ffff59547812 */ /* 0x000fc800078ec0ff */
[----:B------:R-:W-:Y:S02]  /*7670*/  LEA R84, R84, R85, 0x18 ;  /* 0x0000005554547211 */ /* 0x000fe400078ec0ff */
[----:B------:R-:W-:-:S05]  /*7680*/  LOP3.LUT R85, R21, 0xff, RZ, 0xc0, !PT ;  /* 0x000000ff15557812 */ /* 0x000fca00078ec0ff */
[----:B------:R-:W-:Y:S01]  /*7690*/  IMAD R84, R85, 0x100, R84 ;  /* 0x0000010055547824 */ /* 0x000fe200078e0254 */
[----:B------:R-:W-:-:S05]  /*76a0*/  LOP3.LUT R85, R19, 0xff, RZ, 0xc0, !PT ;  /* 0x000000ff13557812 */ /* 0x000fca00078ec0ff */
[----:B------:R-:W-:Y:S02]  /*76b0*/  IMAD.IADD R105, R84, 0x1, R85 ;  /* 0x0000000154697824 */ /* 0x000fe400078e0255 */
[----:B------:R-:W0:Y:S02]  /*76c0*/  LDC.64 R84, c[0x0][0x3b0] ;  /* 0x0000ec00ff547b82 */ /* 0x000e240000000a00 */
[----:B0-----:R-:W-:-:S05]  /*76d0*/  IMAD.WIDE.U32 R84, R113, 0x4, R84 ;  /* 0x0000000471547825 */ /* 0x001fca00078e0054 */
[----:B------:R1:W-:Y:S02]  /*76e0*/  STG.E desc[UR6][R84.64], R105 ;  /* 0x0000006954007986 */ /* 0x0003e4000c101906 */
.L_x_37648:
[----:B------:R-:W-:Y:S05]  /*76f0*/  BSYNC.RECONVERGENT B2 ;  /* 0x0000000000027941 */ /* 0x000fea0003800200 */
.L_x_37647:
[----:B------:R-:W-:Y:S01]  /*7700*/  IADD3 R115, PT, PT, R115, 0x20, RZ ;  /* 0x0000002073737810 */ /* 0x000fe20007ffe0ff */
[----:B------:R-:W-:-:S07]  /*7710*/  VIADD R113, R113, 0x20 ;  /* 0x0000002071717836 */ /* 0x000fce0000000000 */
.L_x_37589:
[----:B------:R-:W-:Y:S05]  /*7720*/  BSYNC.RECONVERGENT B1 ;  /* 0x0000000000017941 */ /* 0x000fea0003800200 */
.L_x_37588:
[----:B------:R-:W-:Y:S01]  /*7730*/  ISETP.GE.U32.AND P1, PT, R2, 0x60, PT ;  /* 0x000000600200780c */ /* 0x000fe20003f26070 */
[----:B------:R-:W-:Y:S03]  /*7740*/  BSSY.RECONVERGENT B1, `(.L_x_37649) ;  /* 0x0000305000017945 */ /* 0x000fe60003800200 */
[----:B-1----:R-:W-:-:S09]  /*7750*/  P2R R105, PR, RZ, 0x2 ;  /* 0x00000002ff697803 */ /* 0x002fd20000000000 */
[----:B------:R-:W-:Y:S05]  /*7760*/  @!P1 BRA `(.L_x_37650) ;  /* 0x0000003000089947 */ /* 0x000fea0003800000 */
[----:B------:R-:W-:Y:S04]  /*7770*/  BSSY.RECONVERGENT B2, `(.L_x_37651) ;  /* 0x0000005000027945 */ /* 0x000fe80003800200 */
[----:B------:R-:W-:Y:S05]  /*7780*/  @!P0 BRA `(.L_x_37652) ;  /* 0x00000000000c8947 */ /* 0x000fea0003800000 */
[----:B------:R-:W1:Y:S02]  /*7790*/  LDC.64 R40, c[0x0][0x390] ;  /* 0x0000e400ff287b82 */ /* 0x000e640000000a00 */
[----:B-1----:R-:W-:-:S06]  /*77a0*/  IMAD.WIDE.U32 R40, R113, 0x10, R40 ;  /* 0x0000001071287825 */ /* 0x002fcc00078e0028 */
[----:B------:R-:W5:Y:S02]  /*77b0*/  LDG.E.128 R40, desc[UR6][R40.64] ;  /* 0x0000000628287981 */ /* 0x000f64000c1e1d00 */
.L_x_37652:
[----:B------:R-:W-:Y:S05]  /*77c0*/  BSYNC.RECONVERGENT B2 ;  /* 0x0000000000027941 */ /* 0x000fea0003800200 */
.L_x_37651:
[----:B------:R-:W-:Y:S01]  /*77d0*/  UISETP.NE.U32.AND UP0, UPT, UR10, URZ, UPT ;  /* 0x000000ff0a00728c */ /* 0x000fe2000bf05070 */
[----:B------:R-:W-:Y:S03]  /*77e0*/  BSSY.RECONVERGENT B2, `(.L_x_37653) ;  /* 0x00002e6000027945 */ /* 0x000fe60003800200 */
[----:B------:R-:W-:-:S09]  /*77f0*/  UISETP.NE.AND.EX UP0, UPT, UR11, URZ, UPT, UP0 ;  /* 0x000000ff0b00728c */ /* 0x000fd2000bf05300 */
[----:B------:R-:W-:Y:S05]  /*7800*/  BRA.U !UP0, `(.L_x_37654) ;  /* 0x0000001508e87547 */ /* 0x000fea000b800000 */
[----:B------:R-:W1:Y:S02]  /*7810*/  LDC.64 R54, c[0x0][0x3a0] ;  /* 0x0000e800ff367b82 */ /* 0x000e640000000a00 */
[----:B-1----:R-:W-:-:S06]  /*7820*/  IMAD.WIDE.U32 R54, R115, 0x10, R54 ;  /* 0x0000001073367825 */ /* 0x002fcc00078e0036 */
[----:B------:R-:W5:Y:S01]  /*7830*/  LDG.E.128 R52, desc[UR6][R54.64] ;  /* 0x0000000636347981 */ /* 0x000f62000c1e1d00 */
[----:B------:R-:W-:Y:S01]  /*7840*/  ISETP.GT.AND P1, PT, R114, RZ, PT ;  /* 0x000000ff7200720c */ /* 0x000fe20003f24270 */
[----:B------:R-:W-:-:S12]  /*7850*/  BSSY.RECONVERGENT B3, `(.L_x_37655) ;  /* 0x000005c000037945 */ /* 0x000fd80003800200 */
        /* <DEDUP_REMOVED lines=19> */
.L_x_37659:
        /* <DEDUP_REMOVED lines=13> */
.L_x_37661:
[----:B------:R-:W-:Y:S05]  /*7a60*/  BSYNC.RECONVERGENT B5 ;  /* 0x0000000000057941 */ /* 0x000fea0003800200 */
.L_x_37660:
        /* <DEDUP_REMOVED lines=47> */
.L_x_37658:
[----:B------:R-:W-:Y:S05]  /*7d60*/  BSYNC.RECONVERGENT B4 ;  /* 0x0000000000047941 */ /* 0x000fea0003800200 */
.L_x_37657:
        /* <DEDUP_REMOVED lines=10> */
.L_x_37656:
[----:B------:R-:W-:Y:S05]  /*7e10*/  BSYNC.RECONVERGENT B3 ;  /* 0x0000000000037941 */ /* 0x000fea0003800200 */
.L_x_37655:
        /* <DEDUP_REMOVED lines=20> */
.L_x_37666:
        /* <DEDUP_REMOVED lines=13> */
.L_x_37668:
[----:B------:R-:W-:Y:S05]  /*8030*/  BSYNC.RECONVERGENT B5 ;  /* 0x0000000000057941 */ /* 0x000fea0003800200 */
.L_x_37667:
        /* <DEDUP_REMOVED lines=47> */
[----:B------:R-:W-:-:S07]  /*8330*/  HFMA2 R85, -RZ, RZ, 0, 0 ;  /* 0x00000000ff557431 */ /* 0x000fce00000001ff */
.L_x_37665:
[----:B------:R-:W-:Y:S05]  /*8340*/  BSYNC.RECONVERGENT B4 ;  /* 0x0000000000047941 */ /* 0x000fea0003800200 */
.L_x_37664:
        /* <DEDUP_REMOVED lines=10> */
.L_x_37663:
[----:B------:R-:W-:Y:S05]  /*83f0*/  BSYNC.RECONVERGENT B3 ;  /* 0x0000000000037941 */ /* 0x000fea0003800200 */
.L_x_37662:
        /* <DEDUP_REMOVED lines=20> */
.L_x_37673:
        /* <DEDUP_REMOVED lines=13> */
.L_x_37675:
[----:B------:R-:W-:Y:S05]  /*8610*/  BSYNC.RECONVERGENT B5 ;  /* 0x0000000000057941 */ /* 0x000fea0003800200 */
.L_x_37674:
        /* <DEDUP_REMOVED lines=42> */
[----:B------:R-:W-:Y:S01]  /*88c0*/  LOP3.LUT R7, R108, UR23, R107, 0x96, !PT ;  /* 0x000000176c077c12 */ /* 0x000fe2000f8e966b */
[----:B------:R-:W-:Y:S02]  /*88d0*/  IMAD.MOV.U32 R106, RZ, RZ, R10 ;  /* 0x000000ffff6a7224 */ /* 0x000fe400078e000a */
[----:B------:R-:W-:-:S03]  /*88e0*/  IMAD.WIDE.U32 R84, R84, -0x2daee0ad, RZ ;  /* 0xd2511f5354547825 */ /* 0x000fc600078e00ff */
[----:B------:R-:W-:Y:S01]  /*88f0*/  MOV R18, R84 ;  /* 0x0000005400127202 */ /* 0x000fe20000000f00 */
[----:B------:R-:W-:Y:S01]  /*8900*/  IMAD.MOV.U32 R84, RZ, RZ, RZ ;  /* 0x000000ffff547224 */ /* 0x000fe200078e00ff */
[----:B------:R-:W-:-:S07]  /*8910*/  LOP3.LUT R6, R6, UR24, R85, 0x96, !PT ;  /* 0x0000001806067c12 */ /* 0x000fce000f8e9655 */
.L_x_37672:
[----:B------:R-:W-:Y:S05]  /*8920*/  BSYNC.RECONVERGENT B4 ;  /* 0x0000000000047941 */ /* 0x000fea0003800200 */
.L_x_37671:
[----:B------:R-:W-:Y:S01]  /*8930*/  HFMA2 R85, -RZ, RZ, 0.1171875, 0 ;  /* 0x2f800000ff557431 */ /* 0x000fe200000001ff */
[----:B------:R-:W-:-:S05]  /*8940*/  I2FP.F32.U32 R10, R106 ;  /* 0x0000006a000a7245 */ /* 0x000fca0000201000 */
        /* <DEDUP_REMOVED lines=8> */
.L_x_37670:
[----:B------:R-:W-:Y:S05]  /*89d0*/  BSYNC.RECONVERGENT B3 ;  /* 0x0000000000037941 */ /* 0x000fea0003800200 */
.L_x_37669:
        /* <DEDUP_REMOVED lines=19> */
.L_x_37679:
        /* <DEDUP_REMOVED lines=13> */
.L_x_37681:
[----:B------:R-:W-:Y:S05]  /*8be0*/  BSYNC.RECONVERGENT B4 ;  /* 0x0000000000047941 */ /* 0x000fea0003800200 */
.L_x_37680:
        /* <DEDUP_REMOVED lines=46> */
[----:B------:R-:W-:Y:S02]  /*8ed0*/  LOP3.LUT R6, R6, UR24, R85, 0x96, !PT ;  /* 0x0000001806067c12 */ /* 0x000fe4000f8e9655 */
[----:B------:R-:W-:-:S07]  /*8ee0*/  MOV R85, R18 ;  /* 0x0000001200557202 */ /* 0x000fce0000000f00 */
.L_x_37678:
[----:B------:R-:W-:Y:S05]  /*8ef0*/  BSYNC.RECONVERGENT B3 ;  /* 0x0000000000037941 */ /* 0x000fea0003800200 */
.L_x_37677:
        /* <DEDUP_REMOVED lines=11> */
.L_x_37654:
        /* <DEDUP_REMOVED lines=21> */
.L_x_37686:
        /* <DEDUP_REMOVED lines=13> */
.L_x_37688:
[----:B------:R-:W-:Y:S05]  /*91d0*/  BSYNC.RECONVERGENT B5 ;  /* 0x0000000000057941 */ /* 0x000fea0003800200 */
.L_x_37687:
        /* <DEDUP_REMOVED lines=47> */
.L_x_37685:
[----:B------:R-:W-:Y:S05]  /*94d0*/  BSYNC.RECONVERGENT B4 ;  /* 0x0000000000047941 */ /* 0x000fea0003800200 */
.L_x_37684:
        /* <DEDUP_REMOVED lines=9> */
.L_x_37683:
[----:B------:R-:W-:Y:S05]  /*9570*/  BSYNC.RECONVERGENT B3 ;  /* 0x0000000000037941 */ /* 0x000fea0003800200 */
.L_x_37682:
        /* <DEDUP_REMOVED lines=17> */
.L_x_37693:
        /* <DEDUP_REMOVED lines=13> */
.L_x_37695:
[----:B------:R-:W-:Y:S05]  /*9760*/  BSYNC.RECONVERGENT B5 ;  /* 0x0000000000057941 */ /* 0x000fea0003800200 */
.L_x_37694:
[----:B------:R-:W-:Y:S01]  /*9770*/  LOP3.LUT R54, R11, UR5, R7, 0x96, !PT ;  /* 0x000000050b367c12 */ /* 0x000fe2000f8e9607 */
[----:B0-----:R-:W-:Y:S01]  /*9780*/  IMAD.WIDE.U32 R84, R0, -0x326172a9, RZ ;  /* 0xcd9e8d5700547825 */ /* 0x001fe200078e00ff */
        /* <DEDUP_REMOVED lines=46> */
.L_x_37692:
[----:B------:R-:W-:Y:S05]  /*9a70*/  BSYNC.RECONVERGENT B4 ;  /* 0x0000000000047941 */ /* 0x000fea0003800200 */
.L_x_37691:
        /* <DEDUP_REMOVED lines=9> */
.L_x_37690:
[----:B------:R-:W-:Y:S05]  /*9b10*/  BSYNC.RECONVERGENT B3 ;  /* 0x0000000000037941 */ /* 0x000fea0003800200 */
.L_x_37689:
        /* <DEDUP_REMOVED lines=17> */
.L_x_37700:
        /* <DEDUP_REMOVED lines=13> */
.L_x_37702:
[----:B------:R-:W-:Y:S05]  /*9d00*/  BSYNC.RECONVERGENT B5 ;  /* 0x0000000000057941 */ /* 0x000fea0003800200 */
.L_x_37701:
[----:B------:R-:W-:Y:S01]  /*9d10*/  LOP3.LUT R54, R11, UR5, R7, 0x96, !PT ;  /* 0x000000050b367c12 */ /* 0x000fe2000f8e9607 */
[----:B0-----:R-:W-:Y:S01]  /*9d20*/  IMAD.WIDE.U32 R84, R0, -0x326172a9, RZ ;  /* 0xcd9e8d5700547825 */ /* 0x001fe200078e00ff */
        /* <DEDUP_REMOVED lines=43> */
[----:B------:R-:W-:Y:S01]  /*9fe0*/  LOP3.LUT R6, R6, UR24, R55, 0x96, !PT ;  /* 0x0000001806067c12 */ /* 0x000fe2000f8e9637 */
[----:B------:R-:W-:Y:S01]  /*9ff0*/  IMAD.MOV.U32 R55, RZ, RZ, R108 ;  /* 0x000000ffff377224 */ /* 0x000fe200078e006c */
[----:B------:R-:W-:-:S07]  /*a000*/  MOV R108, R54 ;  /* 0x00000036006c7202 */ /* 0x000fce0000000f00 */
.L_x_37699:
[----:B------:R-:W-:Y:S05]  /*a010*/  BSYNC.RECONVERGENT B4 ;  /* 0x0000000000047941 */ /* 0x000fea0003800200 */
.L_x_37698:
        /* <DEDUP_REMOVED lines=9> */
.L_x_37697:
[----:B------:R-:W-:Y:S05]  /*a0b0*/  BSYNC.RECONVERGENT B3 ;  /* 0x0000000000037941 */ /* 0x000fea0003800200 */
.L_x_37696:
        /* <DEDUP_REMOVED lines=16> */
.L_x_37705:
        /* <DEDUP_REMOVED lines=13> */
.L_x_37707:
[----:B------:R-:W-:Y:S05]  /*a290*/  BSYNC.RECONVERGENT B4 ;  /* 0x0000000000047941 */ /* 0x000fea0003800200 */
.L_x_37706:
[----:B0-----:R-:W-:Y:S01]  /*a2a0*/  LOP3.LUT R84, R11, UR5, R7, 0x96, !PT ;  /* 0x000000050b547c12 */ /* 0x001fe2000f8e9607 */
        /* <DEDUP_REMOVED lines=47> */
.L_x_37704:
[----:B------:R-:W-:Y:S05]  /*a5a0*/  BSYNC.RECONVERGENT B3 ;  /* 0x0000000000037941 */ /* 0x000fea0003800200 */
.L_x_37703:
        /* <DEDUP_REMOVED lines=9> */
.L_x_37676:
[----:B------:R-:W-:Y:S05]  /*a640*/  BSYNC.RECONVERGENT B2 ;  /* 0x0000000000027941 */ /* 0x000fea0003800200 */
.L_x_37653:
[----:B0-----:R-:W0:Y:S01]  /*a650*/  LDC.64 R84, c[0x0][0x3a8] ;  /* 0x0000ea00ff547b82 */ /* 0x001e220000000a00 */
[----:B------:R-:W-:Y:S01]  /*a660*/  BSSY.RECONVERGENT B2, `(.L_x_37708) ;  /* 0x0000010000027945 */ /* 0x000fe20003800200 */
[----:B------:R-:W-:Y:S02]  /*a670*/  IMAD.MOV.U32 R18, RZ, RZ, R108 ;  /* 0x000000ffff127224 */ /* 0x000fe400078e006c */
[----:B0-----:R-:W-:-:S05]  /*a680*/  IMAD.WIDE.U32 R84, R115, 0x10, R84 ;  /* 0x0000001073547825 */ /* 0x001fca00078e0054 */
[----:B-----5:R0:W-:Y:S01]  /*a690*/  STG.E.128 desc[UR6][R84.64], R52 ;  /* 0x0000003454007986 */ /* 0x0201e2000c101d06 */
[----:B------:R-:W-:Y:S05]  /*a6a0*/  @!P0 BRA `(.L_x_37709) ;  /* 0x00000000002c8947 */ /* 0x000fea0003800000 */
[----:B0-----:R-:W-:-:S04]  /*a6b0*/  SHF.L.U32 R84, R88, 0x10, RZ ;  /* 0x0000001058547819 */ /* 0x001fc800000006ff */
[----:B------:R-:W-:Y:S02]  /*a6c0*/  LOP3.LUT R85, R84, 0xff0000, RZ, 0xc0, !PT ;  /* 0x00ff000054557812 */ /* 0x000fe400078ec0ff */
[----:B------:R-:W-:-:S05]  /*a6d0*/  LOP3.LUT R84, R89, 0xffff, RZ, 0xc0, !PT ;  /* 0x0000ffff59547812 */ /* 0x000fca00078ec0ff */
[----:B------:R-:W-:Y:S01]  /*a6e0*/  IMAD R84, R84, 0x1000000, R85 ;  /* 0x0100000054547824 */ /* 0x000fe200078e0255 */
[----:B------:R-:W-:-:S05]  /*a6f0*/  LOP3.LUT R85, R21, 0xff, RZ, 0xc0, !PT ;  /* 0x000000ff15557812 */ /* 0x000fca00078ec0ff */
[----:B------:R-:W-:Y:S01]  /*a700*/  IMAD R84, R85, 0x100, R84 ;  /* 0x0000010055547824 */ /* 0x000fe200078e0254 */
[----:B------:R-:W-:-:S04]  /*a710*/  LOP3.LUT R85, R19, 0xff, RZ, 0xc0, !PT ;  /* 0x000000ff13557812 */ /* 0x000fc800078ec0ff */
[----:B------:R-:W-:Y:S02]  /*a720*/  IADD3 R107, PT, PT, R84, R85, RZ ;  /* 0x00000055546b7210 */ /* 0x000fe40007ffe0ff */
[----:B------:R-:W0:Y:S02]  /*a730*/  LDC.64 R84, c[0x0][0x3b0] ;  /* 0x0000ec00ff547b82 */ /* 0x000e240000000a00 */
[----:B0-----:R-:W-:-:S05]  /*a740*/  IMAD.WIDE.U32 R84, R113, 0x4, R84 ;  /* 0x0000000471547825 */ /* 0x001fca00078e0054 */
[----:B------:R1:W-:Y:S02]  /*a750*/  STG.E desc[UR6][R84.64], R107 ;  /* 0x0000006b54007986 */ /* 0x0003e4000c101906 */
.L_x_37709:
[----:B------:R-:W-:Y:S05]  /*a760*/  BSYNC.RECONVERGENT B2 ;  /* 0x0000000000027941 */ /* 0x000fea0003800200 */
.L_x_37708:
[----:B------:R-:W-:Y:S02]  /*a770*/  VIADD R115, R115, 0x20 ;  /* 0x0000002073737836 */ /* 0x000fe40000000000 */
[----:B------:R-:W-:-:S07]  /*a780*/  VIADD R113, R113, 0x20 ;  /* 0x0000002071717836 */ /* 0x000fce0000000000 */
.L_x_37650:
[----:B------:R-:W-:Y:S05]  /*a790*/  BSYNC.RECONVERGENT B1 ;  /* 0x0000000000017941 */ /* 0x000fea0003800200 */
.L_x_37649:
        /* <DEDUP_REMOVED lines=9> */
.L_x_37713:
[----:B------:R-:W-:Y:S05]  /*a830*/  BSYNC.RECONVERGENT B2 ;  /* 0x0000000000027941 */ /* 0x000fea0003800200 */
.L_x_37712:
        /* <DEDUP_REMOVED lines=28> */
.L_x_37720:
        /* <DEDUP_REMOVED lines=13> */
.L_x_37722:
[----:B------:R-:W-:Y:S05]  /*aad0*/  BSYNC.RECONVERGENT B5 ;  /* 0x0000000000057941 */ /* 0x000fea0003800200 */
.L_x_37721:
        /* <DEDUP_REMOVED lines=44> */
[----:B------:R-:W-:Y:S02]  /*ada0*/  IMAD.MOV.U32 R112, RZ, RZ, R84 ;  /* 0x000000ffff707224 */ /* 0x000fe400078e0054 */
[----:B------:R-:W-:Y:S01]  /*adb0*/  HFMA2 R84, -RZ, RZ, 0, 0 ;  /* 0x00000000ff547431 */ /* 0x000fe200000001ff */
[----:B------:R-:W-:Y:S01]  /*adc0*/  LOP3.LUT R6, R6, UR24, R85, 0x96, !PT ;  /* 0x0000001806067c12 */ /* 0x000fe2000f8e9655 */
[----:B------:R-:W-:-:S07]  /*add0*/  IMAD.MOV.U32 R85, RZ, RZ, R18 ;  /* 0x000000ffff557224 */ /* 0x000fce00078e0012 */
.L_x_37719:
[----:B------:R-:W-:Y:S05]  /*ade0*/  BSYNC.RECONVERGENT B4 ;  /* 0x0000000000047941 */ /* 0x000fea0003800200 */
.L_x_37718:
        /* <DEDUP_REMOVED lines=10> */
.L_x_37717:
[----:B------:R-:W-:Y:S05]  /*ae90*/  BSYNC.RECONVERGENT B3 ;  /* 0x0000000000037941 */ /* 0x000fea0003800200 */
.L_x_37716:
        /* <DEDUP_REMOVED lines=20> */
.L_x_37727:
        /* <DEDUP_REMOVED lines=13> */
.L_x_37729:
[----:B------:R-:W-:Y:S05]  /*b0b0*/  BSYNC.RECONVERGENT B5 ;  /* 0x0000000000057941 */ /* 0x000fea0003800200 */
.L_x_37728:
        /* <DEDUP_REMOVED lines=48> */
.L_x_37726:
[----:B------:R-:W-:Y:S05]  /*b3c0*/  BSYNC.RECONVERGENT B4 ;  /* 0x0000000000047941 */ /* 0x000fea0003800200 */
.L_x_37725:
        /* <DEDUP_REMOVED lines=10> */
.L_x_37724:
[----:B------:R-:W-:Y:S05]  /*b470*/  BSYNC.RECONVERGENT B3 ;  /* 0x0000000000037941 */ /* 0x000fea0003800200 */
.L_x_37723:
        /* <DEDUP_REMOVED lines=20> */
.L_x_37734:
        /* <DEDUP_REMOVED lines=13> */
.L_x_37736:
[----:B------:R-:W-:Y:S05]  /*b690*/  BSYNC.RECONVERGENT B5 ;  /* 0x0000000000057941 */ /* 0x000fea0003800200 */
.L_x_37735:
        /* <DEDUP_REMOVED lines=48> */
.L_x_37733:
[----:B------:R-:W-:Y:S05]  /*b9a0*/  BSYNC.RECONVERGENT B4 ;  /* 0x0000000000047941 */ /* 0x000fea0003800200 */
.L_x_37732:
        /* <DEDUP_REMOVED lines=10> */
.L_x_37731:
[----:B------:R-:W-:Y:S05]  /*ba50*/  BSYNC.RECONVERGENT B3 ;  /* 0x0000000000037941 */ /* 0x000fea0003800200 */
.L_x_37730:
        /* <DEDUP_REMOVED lines=19> */
.L_x_37740:
        /* <DEDUP_REMOVED lines=13> */
.L_x_37742:
[----:B------:R-:W-:Y:S05]  /*bc60*/  BSYNC.RECONVERGENT B4 ;  /* 0x0000000000047941 */ /* 0x000fea0003800200 */
.L_x_37741:
        /* <DEDUP_REMOVED lines=48> */
.L_x_37739:
[----:B------:R-:W-:Y:S05]  /*bf70*/  BSYNC.RECONVERGENT B3 ;  /* 0x0000000000037941 */ /* 0x000fea0003800200 */
.L_x_37738:
        /* <DEDUP_REMOVED lines=11> */
.L_x_37715:
        /* <DEDUP_REMOVED lines=21> */
.L_x_37747:
        /* <DEDUP_REMOVED lines=13> */
.L_x_37749:
[----:B------:R-:W-:Y:S05]  /*c250*/  BSYNC.RECONVERGENT B5 ;  /* 0x0000000000057941 */ /* 0x000fea0003800200 */
.L_x_37748:
        /* <DEDUP_REMOVED lines=47> */
.L_x_37746:
[----:B------:R-:W-:Y:S05]  /*c550*/  BSYNC.RECONVERGENT B4 ;  /* 0x0000000000047941 */ /* 0x000fea0003800200 */
.L_x_37745:
        /* <DEDUP_REMOVED lines=9> */
.L_x_37744:
[----:B------:R-:W-:Y:S05]  /*c5f0*/  BSYNC.RECONVERGENT B3 ;  /* 0x0000000000037941 */ /* 0x000fea0003800200 */
.L_x_37743:
        /* <DEDUP_REMOVED lines=17> */
.L_x_37754:
        /* <DEDUP_REMOVED lines=13> */
.L_x_37756:
[----:B------:R-:W-:Y:S05]  /*c7e0*/  BSYNC.RECONVERGENT B5 ;  /* 0x0000000000057941 */ /* 0x000fea0003800200 */
.L_x_37755:
        /* <DEDUP_REMOVED lines=48> */
.L_x_37753:
[----:B------:R-:W-:Y:S05]  /*caf0*/  BSYNC.RECONVERGENT B4 ;  /* 0x0000000000047941 */ /* 0x000fea0003800200 */
.L_x_37752:
        /* <DEDUP_REMOVED lines=9> */
.L_x_37751:
[----:B------:R-:W-:Y:S05]  /*cb90*/  BSYNC.RECONVERGENT B3 ;  /* 0x0000000000037941 */ /* 0x000fea0003800200 */
.L_x_37750:
        /* <DEDUP_REMOVED lines=17> */
.L_x_37761:
        /* <DEDUP_REMOVED lines=13> */
.L_x_37763:
[----:B------:R-:W-:Y:S05]  /*cd80*/  BSYNC.RECONVERGENT B5 ;  /* 0x0000000000057941 */ /* 0x000fea0003800200 */
.L_x_37762:
        /* <DEDUP_REMOVED lines=48> */
.L_x_37760:
[----:B------:R-:W-:Y:S05]  /*d090*/  BSYNC.RECONVERGENT B4 ;  /* 0x0000000000047941 */ /* 0x000fea0003800200 */
.L_x_37759:
        /* <DEDUP_REMOVED lines=9> */
.L_x_37758:
[----:B------:R-:W-:Y:S05]  /*d130*/  BSYNC.RECONVERGENT B3 ;  /* 0x0000000000037941 */ /* 0x000fea0003800200 */
.L_x_37757:
        /* <DEDUP_REMOVED lines=16> */
.L_x_37766:
        /* <DEDUP_REMOVED lines=13> */
.L_x_37768:
[----:B------:R-:W-:Y:S05]  /*d310*/  BSYNC.RECONVERGENT B4 ;  /* 0x0000000000047941 */ /* 0x000fea0003800200 */
.L_x_37767:
        /* <DEDUP_REMOVED lines=48> */
.L_x_37765:
[----:B------:R-:W-:Y:S05]  /*d620*/  BSYNC.RECONVERGENT B3 ;  /* 0x0000000000037941 */ /* 0x000fea0003800200 */
.L_x_37764:
        /* <DEDUP_REMOVED lines=9> */
.L_x_37737:
[----:B------:R-:W-:Y:S05]  /*d6c0*/  BSYNC.RECONVERGENT B2 ;  /* 0x0000000000027941 */ /* 0x000fea0003800200 */
.L_x_37714:
        /* <DEDUP_REMOVED lines=17> */
.L_x_37770:
[----:B------:R-:W-:Y:S05]  /*d7e0*/  BSYNC.RECONVERGENT B2 ;  /* 0x0000000000027941 */ /* 0x000fea0003800200 */
.L_x_37769:
[----:B------:R-:W-:Y:S01]  /*d7f0*/  IADD3 R115, PT, PT, R115, 0x20, RZ ;  /* 0x0000002073737810 */ /* 0x000fe20007ffe0ff */
[----:B------:R-:W-:-:S07]  /*d800*/  VIADD R113, R113, 0x20 ;  /* 0x0000002071717836 */ /* 0x000fce0000000000 */
.L_x_37711:
[----:B------:R-:W-:Y:S05]  /*d810*/  BSYNC.RECONVERGENT B1 ;  /* 0x0000000000017941 */ /* 0x000fea0003800200 */
.L_x_37710:
        /* <DEDUP_REMOVED lines=9> */
.L_x_37774:
[----:B------:R-:W-:Y:S05]  /*d8b0*/  BSYNC.RECONVERGENT B2 ;  /* 0x0000000000027941 */ /* 0x000fea0003800200 */
.L_x_37773:
        /* <DEDUP_REMOVED lines=28> */
.L_x_37781:
        /* <DEDUP_REMOVED lines=13> */
.L_x_37783:
[----:B------:R-:W-:Y:S05]  /*db50*/  BSYNC.RECONVERGENT B5 ;  /* 0x0000000000057941 */ /* 0x000fea0003800200 */
.L_x_37782:
        /* <DEDUP_REMOVED lines=46> */
[----:B------:R-:W-:Y:S01]  /*de40*/  MOV R112, R84 ;  /* 0x0000005400707202 */ /* 0x000fe20000000f00 */
[----:B------:R-:W-:-:S07]  /*de50*/  IMAD.MOV.U32 R84, RZ, RZ, RZ ;  /* 0x000000ffff547224 */ /* 0x000fce00078e00ff */
.L_x_37780:
[----:B------:R-:W-:Y:S05]  /*de60*/  BSYNC.RECONVERGENT B4 ;  /* 0x0000000000047941 */ /* 0x000fea0003800200 */
.L_x_37779:
[----:B------:R-:W-:Y:S01]  /*de70*/  I2FP.F32.U32 R10, R85 ;  /* 0x00000055000a7245 */ /* 0x000fe20000201000 */
[----:B------:R-:W-:Y:S02]  /*de80*/  HFMA2 R85, -RZ, RZ, 0.1171875, 0 ;  /* 0x2f800000ff557431 */ /* 0x000fe400000001ff */
[----:B-----5:R-:W-:-:S04]  /*de90*/  FMUL.FTZ R18, R40, UR9 ;  /* 0x0000000928127c20 */ /* 0x020fc80008410000 */
[----:B------:R-:W-:Y:S01]  /*dea0*/  FMUL.FTZ R18, R18, UR8 ;  /* 0x0000000812127c20 */ /* 0x000fe20008410000 */
[----:B------:R-:W-:-:S05]  /*deb0*/  FFMA.FTZ R10, R10, R85, 1.1641532182693481445e-10 ;  /* 0x2f0000000a0a7423 */ /* 0x000fca0000010055 */
[----:B------:R-:W-:-:S04]  /*dec0*/  FSETP.GTU.FTZ.AND P2, PT, R10, UR25, PT ;  /* 0x000000190a007c0b */ /* 0x000fc8000bf5c000 */
[----:B------:R-:W-:Y:S02]  /*ded0*/  FSEL R85, R18, RZ, !P2 ;  /* 0x000000ff12557208 */ /* 0x000fe40005000000 */
[----:B------:R-:W-:-:S03]  /*dee0*/  SEL R10, RZ, 0x1, P2 ;  /* 0x00000001ff0a7807 */ /* 0x000fc60001000000 */
[----:B------:R-:W-:Y:S01]  /*def0*/  FADD.FTZ R60, R60, R85 ;  /* 0x000000553c3c7221 */ /* 0x000fe20000010000 */
[----:B------:R-:W-:-:S07]  /*df00*/  PRMT R19, R10, 0x7610, R19 ;  /* 0x000076100a137816 */ /* 0x000fce0000000013 */
.L_x_37778:
[----:B------:R-:W-:Y:S05]  /*df10*/  BSYNC.RECONVERGENT B3 ;  /* 0x0000000000037941 */ /* 0x000fea0003800200 */
.L_x_37777:
        /* <DEDUP_REMOVED lines=20> */
.L_x_37788:
        /* <DEDUP_REMOVED lines=13> */
.L_x_37790:
[----:B------:R-:W-:Y:S05]  /*e130*/  BSYNC.RECONVERGENT B5 ;  /* 0x0000000000057941 */ /* 0x000fea0003800200 */
.L_x_37789:
        /* <DEDUP_REMOVED lines=48> */
.L_x_37787:
[----:B------:R-:W-:Y:S05]  /*e440*/  BSYNC.RECONVERGENT B4 ;  /* 0x0000000000047941 */ /* 0x000fea0003800200 */
.L_x_37786:
[----:B------:R-:W-:Y:S01]  /*e450*/  I2FP.F32.U32 R18, R18 ;  /* 0x0000001200127245 */ /* 0x000fe20000201000 */
[----:B------:R-:W-:Y:S02]  /*e460*/  IMAD.MOV.U32 R109, RZ, RZ, 0x2f800000 ;  /* 0x2f800000ff6d7424 */ /* 0x000fe400078e00ff */
[----:B-----5:R-:W-:Y:S02]  /*e470*/  FMUL.FTZ R84, R41, UR9 ;  /* 0x0000000929547c20 */ /* 0x020fe40008410000 */
[----:B------:R-:W-:Y:S02]  /*e480*/  FFMA.FTZ R18, R18, R109, 1.1641532182693481445e-10 ;  /* 0x2f00000012127423 */ /* 0x000fe4000001006d */
[----:B------:R-:W-:-:S03]  /*e490*/  FMUL.FTZ R84, R84, UR8 ;  /* 0x0000000854547c20 */ /* 0x000fc60008410000 */
[----:B------:R-:W-:-:S04]  /*e4a0*/  FSETP.GTU.FTZ.AND P2, PT, R18, UR25, PT ;  /* 0x0000001912007c0b */ /* 0x000fc8000bf5c000 */
[----:B------:R-:W-:Y:S02]  /*e4b0*/  FSEL R84, R84, RZ, !P2 ;  /* 0x000000ff54547208 */ /* 0x000fe40005000000 */
[----:B------:R-:W-:-:S03]  /*e4c0*/  SEL R18, RZ, 0x1, P2 ;  /* 0x00000001ff127807 */ /* 0x000fc60001000000 */
[----:B------:R-:W-:Y:S01]  /*e4d0*/  FADD.FTZ R61, R61, R84 ;  /* 0x000000543d3d7221 */ /* 0x000fe20000010000 */
[----:B------:R-:W-:-:S07]  /*e4e0*/  PRMT R21, R18, 0x7610, R21 ;  /* 0x0000761012157816 */ /* 0x000fce0000000015 */
.L_x_37785:
[----:B------:R-:W-:Y:S05]  /*e4f0*/  BSYNC.RECONVERGENT B3 ;  /* 0x0000000000037941 */ /* 0x000fea0003800200 */
.L_x_37784:
        /* <DEDUP_REMOVED lines=20> */
.L_x_37795:
        /* <DEDUP_REMOVED lines=13> */
.L_x_37797:
[----:B------:R-:W-:Y:S05]  /*e710*/  BSYNC.RECONVERGENT B5 ;  /* 0x0000000000057941 */ /* 0x000fea0003800200 */
.L_x_37796:
        /* <DEDUP_REMOVED lines=48> */
.L_x_37794:
[----:B------:R-:W-:Y:S05]  /*ea20*/  BSYNC.RECONVERGENT B4 ;  /* 0x0000000000047941 */ /* 0x000fea0003800200 */
.L_x_37793:
[----:B------:R-:W-:Y:S01]  /*ea30*/  I2FP.F32.U32 R10, R108 ;  /* 0x0000006c000a7245 */ /* 0x000fe20000201000 */
[----:B------:R-:W-:-:S04]  /*ea40*/  IMAD.MOV.U32 R85, RZ, RZ, 0x2f800000 ;  /* 0x2f800000ff557424 */ /* 0x000fc800078e00ff */
[----:B------:R-:W-:Y:S01]  /*ea50*/  FFMA.FTZ R10, R10, R85, 1.1641532182693481445e-10 ;  /* 0x2f0000000a0a7423 */ /* 0x000fe20000010055 */
[----:B-----5:R-:W-:-:S04]  /*ea60*/  FMUL.FTZ R85, R42, UR9 ;  /* 0x000000092a557c20 */ /* 0x020fc80008410000 */
[----:B------:R-:W-:Y:S01]  /*ea70*/  FMUL.FTZ R85, R85, UR8 ;  /* 0x0000000855557c20 */ /* 0x000fe20008410000 */
[----:B------:R-:W-:-:S04]  /*ea80*/  FSETP.GTU.FTZ.AND P2, PT, R10, UR25, PT ;  /* 0x000000190a007c0b */ /* 0x000fc8000bf5c000 */
[----:B------:R-:W-:Y:S02]  /*ea90*/  FSEL R85, R85, RZ, !P2 ;  /* 0x000000ff55557208 */ /* 0x000fe40005000000 */
[----:B------:R-:W-:-:S03]  /*eaa0*/  SEL R10, RZ, 0x1, P2 ;  /* 0x00000001ff0a7807 */ /* 0x000fc60001000000 */
[----:B------:R-:W-:Y:S01]  /*eab0*/  FADD.FTZ R62, R62, R85 ;  /* 0x000000553e3e7221 */ /* 0x000fe20000010000 */
[----:B------:R-:W-:-:S07]  /*eac0*/  PRMT R88, R10, 0x7610, R88 ;  /* 0x000076100a587816 */ /* 0x000fce0000000058 */
.L_x_37792:
[----:B------:R-:W-:Y:S05]  /*ead0*/  BSYNC.RECONVERGENT B3 ;  /* 0x0000000000037941 */ /* 0x000fea0003800200 */
.L_x_37791:
        /* <DEDUP_REMOVED lines=19> */
.L_x_37801:
        /* <DEDUP_REMOVED lines=13> */
.L_x_37803:
[----:B------:R-:W-:Y:S05]  /*ece0*/  BSYNC.RECONVERGENT B4 ;  /* 0x0000000000047941 */ /* 0x000fea0003800200 */
.L_x_37802:
        /* <DEDUP_REMOVED lines=48> */
.L_x_37800:
[----:B------:R-:W-:Y:S05]  /*eff0*/  BSYNC.RECONVERGENT B3 ;  /* 0x0000000000037941 */ /* 0x000fea0003800200 */
.L_x_37799:
        /* <DEDUP_REMOVED lines=11> */
.L_x_37776:
        /* <DEDUP_REMOVED lines=21> */
.L_x_37808:
        /* <DEDUP_REMOVED lines=13> */
.L_x_37810:
[----:B------:R-:W-:Y:S05]  /*f2d0*/  BSYNC.RECONVERGENT B5 ;  /* 0x0000000000057941 */ /* 0x000fea0003800200 */
.L_x_37809:
        /* <DEDUP_REMOVED lines=47> */
.L_x_37807:
[----:B------:R-:W-:Y:S05]  /*f5d0*/  BSYNC.RECONVERGENT B4 ;  /* 0x0000000000047941 */ /* 0x000fea0003800200 */
.L_x_37806:
[----:B------:R-:W-:Y:S01]  /*f5e0*/  I2FP.F32.U32 R10, R60 ;  /* 0x0000003c000a7245 */ /* 0x000fe20000201000 */
[----:B------:R-:W-:-:S04]  /*f5f0*/  IMAD.MOV.U32 R61, RZ, RZ, 0x2f800000 ;  /* 0x2f800000ff3d7424 */ /* 0x000fc800078e00ff */
[----:B------:R-:W-:-:S05]  /*f600*/  FFMA.FTZ R10, R10, R61, 1.1641532182693481445e-10 ;  /* 0x2f0000000a0a7423 */ /* 0x000fca000001003d */
[----:B------:R-:W-:Y:S01]  /*f610*/  FSETP.GTU.FTZ.AND P1, PT, R10, UR25, PT ;  /* 0x000000190a007c0b */ /* 0x000fe2000bf3c000 */
[----:B-----5:R-:W-:-:S04]  /*f620*/  FMUL.FTZ R10, R40, UR9 ;  /* 0x00000009280a7c20 */ /* 0x020fc80008410000 */
[----:B------:R-:W-:-:S05]  /*f630*/  FMUL.FTZ R10, R10, UR8 ;  /* 0x000000080a0a7c20 */ /* 0x000fca0008410000 */
[----:B------:R-:W-:Y:S02]  /*f640*/  FSEL R60, R10, RZ, !P1 ;  /* 0x000000ff0a3c7208 */ /* 0x000fe40004800000 */
[----:B------:R-:W-:-:S04]  /*f650*/  SEL R10, RZ, 0x1, P1 ;  /* 0x00000001ff0a7807 */ /* 0x000fc80000800000 */
[----:B------:R-:W-:-:S07]  /*f660*/  PRMT R19, R10, 0x7610, R19 ;  /* 0x000076100a137816 */ /* 0x000fce0000000013 */
.L_x_37805:
[----:B------:R-:W-:Y:S05]  /*f670*/  BSYNC.RECONVERGENT B3 ;  /* 0x0000000000037941 */ /* 0x000fea0003800200 */
.L_x_37804:
        /* <DEDUP_REMOVED lines=17> */
.L_x_37815:
        /* <DEDUP_REMOVED lines=13> */
.L_x_37817:
[----:B------:R-:W-:Y:S05]  /*f860*/  BSYNC.RECONVERGENT B5 ;  /* 0x0000000000057941 */ /* 0x000fea0003800200 */
.L_x_37816:
[----:B------:R-:W-:Y:S01]  /*f870*/  LOP3.LUT R62, R11, UR5, R7, 0x96, !PT ;  /* 0x000000050b3e7c12 */ /* 0x000fe2000f8e9607 */
[----:B0-----:R-:W-:Y:S01]  /*f880*/  IMAD.WIDE.U32 R84, R0, -0x326172a9, RZ ;  /* 0xcd9e8d5700547825 */ /* 0x001fe200078e00ff */
        /* <DEDUP_REMOVED lines=43> */
[----:B------:R-:W-:Y:S01]  /*fb40*/  IMAD.MOV.U32 R10, RZ, RZ, RZ ;  /* 0x000000ffff0a7224 */ /* 0x000fe200078e00ff */
[----:B------:R-:W-:Y:S02]  /*fb50*/  LOP3.LUT R6, R6, UR24, R63, 0x96, !PT ;  /* 0x0000001806067c12 */ /* 0x000fe4000f8e963f */
[----:B------:R-:W-:-:S07]  /*fb60*/  MOV R110, R62 ;  /* 0x0000003e006e7202 */ /* 0x000fce0000000f00 */
.L_x_37814:
[----:B------:R-:W-:Y:S05]  /*fb70*/  BSYNC.RECONVERGENT B4 ;  /* 0x0000000000047941 */ /* 0x000fea0003800200 */
.L_x_37813:
[----:B------:R-:W-:Y:S01]  /*fb80*/  HFMA2 R61, -RZ, RZ, 0.1171875, 0 ;  /* 0x2f800000ff3d7431 */ /* 0x000fe200000001ff */
[----:B------:R-:W-:-:S05]  /*fb90*/  I2FP.F32.U32 R18, R18 ;  /* 0x0000001200127245 */ /* 0x000fca0000201000 */
[----:B------:R-:W-:-:S05]  /*fba0*/  FFMA.FTZ R18, R18, R61, 1.1641532182693481445e-10 ;  /* 0x2f00000012127423 */ /* 0x000fca000001003d */
[----:B------:R-:W-:Y:S01]  /*fbb0*/  FSETP.GTU.FTZ.AND P1, PT, R18, UR25, PT ;  /* 0x0000001912007c0b */ /* 0x000fe2000bf3c000 */
[----:B-----5:R-:W-:-:S04]  /*fbc0*/  FMUL.FTZ R18, R41, UR9 ;  /* 0x0000000929127c20 */ /* 0x020fc80008410000 */
[----:B------:R-:W-:-:S05]  /*fbd0*/  FMUL.FTZ R18, R18, UR8 ;  /* 0x0000000812127c20 */ /* 0x000fca0008410000 */
[----:B------:R-:W-:Y:S02]  /*fbe0*/  FSEL R61, R18, RZ, !P1 ;  /* 0x000000ff123d7208 */ /* 0x000fe40004800000 */
[----:B------:R-:W-:-:S04]  /*fbf0*/  SEL R18, RZ, 0x1, P1 ;  /* 0x00000001ff127807 */ /* 0x000fc80000800000 */
[----:B------:R-:W-:-:S07]  /*fc00*/  PRMT R21, R18, 0x7610, R21 ;  /* 0x0000761012157816 */ /* 0x000fce0000000015 */
.L_x_37812:
[----:B------:R-:W-:Y:S05]  /*fc10*/  BSYNC.RECONVERGENT B3 ;  /* 0x0000000000037941 */ /* 0x000fea0003800200 */
.L_x_37811:
        /* <DEDUP_REMOVED lines=17> */
.L_x_37822:
        /* <DEDUP_REMOVED lines=13> */
.L_x_37824:
[----:B------:R-:W-:Y:S05]  /*fe00*/  BSYNC.RECONVERGENT B5 ;  /* 0x0000000000057941 */ /* 0x000fea0003800200 */
.L_x_37823:
        /* <DEDUP_REMOVED lines=48> */
.L_x_37821:
[----:B------:R-:W-:Y:S05]  /*10110*/  BSYNC.RECONVERGENT B4 ;  /* 0x0000000000047941 */ /* 0x000fea0003800200 */
.L_x_37820:
[----:B------:R-:W-:Y:S01]  /*10120*/  I2FP.F32.U32 R10, R63 ;  /* 0x0000003f000a7245 */ /* 0x000fe20000201000 */
[----:B------:R-:W-:-:S05]  /*10130*/  HFMA2 R63, -RZ, RZ, 0.1171875, 0 ;  /* 0x2f800000ff3f7431 */ /* 0x000fca00000001ff */
[----:B------:R-:W-:-:S05]  /*10140*/  FFMA.FTZ R10, R10, R63, 1.1641532182693481445e-10 ;  /* 0x2f0000000a0a7423 */ /* 0x000fca000001003f */
[----:B------:R-:W-:Y:S01]  /*10150*/  FSETP.GTU.FTZ.AND P1, PT, R10, UR25, PT ;  /* 0x000000190a007c0b */ /* 0x000fe2000bf3c000 */
[----:B-----5:R-:W-:-:S04]  /*10160*/  FMUL.FTZ R10, R42, UR9 ;  /* 0x000000092a0a7c20 */ /* 0x020fc80008410000 */
[----:B------:R-:W-:-:S05]  /*10170*/  FMUL.FTZ R10, R10, UR8 ;  /* 0x000000080a0a7c20 */ /* 0x000fca0008410000 */
[----:B------:R-:W-:Y:S02]  /*10180*/  FSEL R62, R10, RZ, !P1 ;  /* 0x000000ff0a3e7208 */ /* 0x000fe40004800000 */
[----:B------:R-:W-:-:S04]  /*10190*/  SEL R10, RZ, 0x1, P1 ;  /* 0x00000001ff0a7807 */ /* 0x000fc80000800000 */
[----:B------:R-:W-:-:S07]  /*101a0*/  PRMT R88, R10, 0x7610, R88 ;  /* 0x000076100a587816 */ /* 0x000fce0000000058 */
.L_x_37819:
[----:B------:R-:W-:Y:S05]  /*101b0*/  BSYNC.RECONVERGENT B3 ;  /* 0x0000000000037941 */ /* 0x000fea0003800200 */
.L_x_37818:
        /* <DEDUP_REMOVED lines=16> */
.L_x_37827:
        /* <DEDUP_REMOVED lines=13> */
.L_x_37829:
[----:B------:R-:W-:Y:S05]  /*10390*/  BSYNC.RECONVERGENT B4 ;  /* 0x0000000000047941 */ /* 0x000fea0003800200 */
.L_x_37828:
        /* <DEDUP_REMOVED lines=48> */
.L_x_37826:
[----:B------:R-:W-:Y:S05]  /*106a0*/  BSYNC.RECONVERGENT B3 ;  /* 0x0000000000037941 */ /* 0x000fea0003800200 */
.L_x_37825:
        /* <DEDUP_REMOVED lines=9> */
.L_x_37798:
[----:B------:R-:W-:Y:S05]  /*10740*/  BSYNC.RECONVERGENT B2 ;  /* 0x0000000000027941 */ /* 0x000fea0003800200 */
.L_x_37775:
        /* <DEDUP_REMOVED lines=17> */
.L_x_37831:
[----:B------:R-:W-:Y:S05]  /*10860*/  BSYNC.RECONVERGENT B2 ;  /* 0x0000000000027941 */ /* 0x000fea0003800200 */
.L_x_37830:
[----:B------:R-:W-:Y:S01]  /*10870*/  IADD3 R115, PT, PT, R115, 0x20, RZ ;  /* 0x0000002073737810 */ /* 0x000fe20007ffe0ff */
[----:B------:R-:W-:-:S07]  /*10880*/  VIADD R113, R113, 0x20 ;  /* 0x0000002071717836 */ /* 0x000fce0000000000 */
.L_x_37772:
[----:B------:R-:W-:Y:S05]  /*10890*/  BSYNC.RECONVERGENT B1 ;  /* 0x0000000000017941 */ /* 0x000fea0003800200 */
.L_x_37771:
        /* <DEDUP_REMOVED lines=9> */
.L_x_37835:
[----:B------:R-:W-:Y:S05]  /*10930*/  BSYNC.RECONVERGENT B2 ;  /* 0x0000000000027941 */ /* 0x000fea0003800200 */
.L_x_37834:
        /* <DEDUP_REMOVED lines=28> */
.L_x_37842:
        /* <DEDUP_REMOVED lines=13> */
.L_x_37844:
[----:B------:R-:W-:Y:S05]  /*10bd0*/  BSYNC.RECONVERGENT B5 ;  /* 0x0000000000057941 */ /* 0x000fea0003800200 */
.L_x_37843:
        /* <DEDUP_REMOVED lines=46> */
[----:B------:R-:W-:Y:S01]  /*10ec0*/  IMAD.MOV.U32 R84, RZ, RZ, RZ ;  /* 0x000000ffff547224 */ /* 0x000fe200078e00ff */
[----:B------:R-:W-:-:S07]  /*10ed0*/  MOV R85, R18 ;  /* 0x0000001200557202 */ /* 0x000fce0000000f00 */
.L_x_37841:
[----:B------:R-:W-:Y:S05]  /*10ee0*/  BSYNC.RECONVERGENT B4 ;  /* 0x0000000000047941 */ /* 0x000fea0003800200 */
.L_x_37840:
        /* <DEDUP_REMOVED lines=10> */
.L_x_37839:
[----:B------:R-:W-:Y:S05]  /*10f90*/  BSYNC.RECONVERGENT B3 ;  /* 0x0000000000037941 */ /* 0x000fea0003800200 */
.L_x_37838:
        /* <DEDUP_REMOVED lines=20> */
.L_x_37849:
        /* <DEDUP_REMOVED lines=13> */
.L_x_37851:
[----:B------:R-:W-:Y:S05]  /*111b0*/  BSYNC.RECONVERGENT B5 ;  /* 0x0000000000057941 */ /* 0x000fea0003800200 */
.L_x_37850:
        /* <DEDUP_REMOVED lines=46> */
[----:B------:R-:W-:Y:S01]  /*114a0*/  HFMA2 R85, -RZ, RZ, 0, 0 ;  /* 0x00000000ff557431 */ /* 0x000fe200000001ff */
[----:B------:R-:W-:-:S07]  /*114b0*/  MOV R10, R84 ;  /* 0x00000054000a7202 */ /* 0x000fce0000000f00 */
.L_x_37848:
[----:B------:R-:W-:Y:S05]  /*114c0*/  BSYNC.RECONVERGENT B4 ;  /* 0x0000000000047941 */ /* 0x000fea0003800200 */
.L_x_37847:
        /* <DEDUP_REMOVED lines=10> */
.L_x_37846:
[----:B------:R-:W-:Y:S05]  /*11570*/  BSYNC.RECONVERGENT B3 ;  /* 0x0000000000037941 */ /* 0x000fea0003800200 */
.L_x_37845:
        /* <DEDUP_REMOVED lines=20> */
.L_x_37856:
        /* <DEDUP_REMOVED lines=13> */
.L_x_37858:
[----:B------:R-:W-:Y:S05]  /*11790*/  BSYNC.RECONVERGENT B5 ;  /* 0x0000000000057941 */ /* 0x000fea0003800200 */
.L_x_37857:
        /* <DEDUP_REMOVED lines=47> */
[----:B------:R-:W-:-:S07]  /*11a90*/  IMAD.MOV.U32 R84, RZ, RZ, RZ ;  /* 0x000000ffff547224 */ /* 0x000fce00078e00ff */
.L_x_37855:
[----:B------:R-:W-:Y:S05]  /*11aa0*/  BSYNC.RECONVERGENT B4 ;  /* 0x0000000000047941 */ /* 0x000fea0003800200 */
.L_x_37854:
[----:B------:R-:W-:Y:S01]  /*11ab0*/  HFMA2 R85, -RZ, RZ, 0.1171875, 0 ;  /* 0x2f800000ff557431 */ /* 0x000fe200000001ff */
[----:B------:R-:W-:-:S05]  /*11ac0*/  I2FP.F32.U32 R10, R109 ;  /* 0x0000006d000a7245 */ /* 0x000fca0000201000 */
        /* <DEDUP_REMOVED lines=8> */
.L_x_37853:
[----:B------:R-:W-:Y:S05]  /*11b50*/  BSYNC.RECONVERGENT B3 ;  /* 0x0000000000037941 */ /* 0x000fea0003800200 */
.L_x_37852:
        /* <DEDUP_REMOVED lines=19> */
.L_x_37862:
        /* <DEDUP_REMOVED lines=13> */
.L_x_37864:
[----:B------:R-:W-:Y:S05]  /*11d60*/  BSYNC.RECONVERGENT B4 ;  /* 0x0000000000047941 */ /* 0x000fea0003800200 */
.L_x_37863:
        /* <DEDUP_REMOVED lines=48> */
.L_x_37861:
[----:B------:R-:W-:Y:S05]  /*12070*/  BSYNC.RECONVERGENT B3 ;  /* 0x0000000000037941 */ /* 0x000fea0003800200 */
.L_x_37860:
        /* <DEDUP_REMOVED lines=9> */
[----:B------:R-:W-:Y:S01]  /*12110*/  PRMT R89, R18, 0x7610, R89 ;  /* 0x0000761012597816 */ /* 0x000fe20000000059 */
[----:B------:R-:W-:Y:S06]  /*12120*/  BRA `(.L_x_37859) ;  /* 0x0000001400a87947 */ /* 0x000fec0003800000 */
.L_x_37837:
        /* <DEDUP_REMOVED lines=21> */
.L_x_37869:
        /* <DEDUP_REMOVED lines=13> */
.L_x_37871:
[----:B------:R-:W-:Y:S05]  /*12350*/  BSYNC.RECONVERGENT B5 ;  /* 0x0000000000057941 */ /* 0x000fea0003800200 */
.L_x_37870:
        /* <DEDUP_REMOVED lines=48> */
.L_x_37868:
[----:B------:R-:W-:Y:S05]  /*12660*/  BSYNC.RECONVERGENT B4 ;  /* 0x0000000000047941 */ /* 0x000fea0003800200 */
.L_x_37867:
[----:B------:R-:W-:Y:S01]  /*12670*/  I2FP.F32.U32 R10, R64 ;  /* 0x00000040000a7245 */ /* 0x000fe20000201000 */
[----:B------:R-:W-:Y:S02]  /*12680*/  IMAD.MOV.U32 R65, RZ, RZ, 0x2f800000 ;  /* 0x2f800000ff417424 */ /* 0x000fe400078e00ff */
[----:B-----5:R-:W-:Y:S02]  /*12690*/  FMUL.FTZ R18, R40, UR9 ;  /* 0x0000000928127c20 */ /* 0x020fe40008410000 */
[----:B------:R-:W-:Y:S02]  /*126a0*/  FFMA.FTZ R10, R10, R65, 1.1641532182693481445e-10 ;  /* 0x2f0000000a0a7423 */ /* 0x000fe40000010041 */
[----:B------:R-:W-:-:S03]  /*126b0*/  FMUL.FTZ R18, R18, UR8 ;  /* 0x0000000812127c20 */ /* 0x000fc60008410000 */
[----:B------:R-:W-:-:S04]  /*126c0*/  FSETP.GTU.FTZ.AND P1, PT, R10, UR25, PT ;  /* 0x000000190a007c0b */ /* 0x000fc8000bf3c000 */
[----:B------:R-:W-:Y:S02]  /*126d0*/  SEL R10, RZ, 0x1, P1 ;  /* 0x00000001ff0a7807 */ /* 0x000fe40000800000 */
[----:B------:R-:W-:Y:S02]  /*126e0*/  FSEL R64, R18, RZ, !P1 ;  /* 0x000000ff12407208 */ /* 0x000fe40004800000 */
[----:B------:R-:W-:-:S07]  /*126f0*/  PRMT R19, R10, 0x7610, R19 ;  /* 0x000076100a137816 */ /* 0x000fce0000000013 */
.L_x_37866:
[----:B------:R-:W-:Y:S05]  /*12700*/  BSYNC.RECONVERGENT B3 ;  /* 0x0000000000037941 */ /* 0x000fea0003800200 */
.L_x_37865:
        /* <DEDUP_REMOVED lines=17> */
.L_x_37876:
        /* <DEDUP_REMOVED lines=13> */
.L_x_37878:
[----:B------:R-:W-:Y:S05]  /*128f0*/  BSYNC.RECONVERGENT B5 ;  /* 0x0000000000057941 */ /* 0x000fea0003800200 */
.L_x_37877:
[----:B------:R-:W-:Y:S01]  /*12900*/  LOP3.LUT R66, R11, UR5, R7, 0x96, !PT ;  /* 0x000000050b427c12 */ /* 0x000fe2000f8e9607 */
[----:B01----:R-:W-:Y:S01]  /*12910*/  IMAD.WIDE.U32 R84, R0, -0x326172a9, RZ ;  /* 0xcd9e8d5700547825 */ /* 0x003fe200078e00ff */
        /* <DEDUP_REMOVED lines=43> */
[----:B------:R-:W-:Y:S02]  /*12bd0*/  HFMA2 R10, -RZ, RZ, 0, 0 ;  /* 0x00000000ff0a7431 */ /* 0x000fe400000001ff */
[----:B------:R-:W-:Y:S01]  /*12be0*/  IMAD.MOV.U32 R112, RZ, RZ, R66 ;  /* 0x000000ffff707224 */ /* 0x000fe200078e0042 */
[----:B------:R-:W-:-:S07]  /*12bf0*/  LOP3.LUT R6, R6, UR24, R67, 0x96, !PT ;  /* 0x0000001806067c12 */ /* 0x000fce000f8e9643 */
.L_x_37875:
[----:B------:R-:W-:Y:S05]  /*12c00*/  BSYNC.RECONVERGENT B4 ;  /* 0x0000000000047941 */ /* 0x000fea0003800200 */
.L_x_37874:
[----:B------:R-:W-:Y:S01]  /*12c10*/  I2FP.F32.U32 R18, R18 ;  /* 0x0000001200127245 */ /* 0x000fe20000201000 */
[----:B------:R-:W-:-:S04]  /*12c20*/  IMAD.MOV.U32 R65, RZ, RZ, 0x2f800000 ;  /* 0x2f800000ff417424 */ /* 0x000fc800078e00ff */
[----:B------:R-:W-:Y:S01]  /*12c30*/  FFMA.FTZ R18, R18, R65, 1.1641532182693481445e-10 ;  /* 0x2f00000012127423 */ /* 0x000fe20000010041 */
[----:B-----5:R-:W-:-:S04]  /*12c40*/  FMUL.FTZ R65, R41, UR9 ;  /* 0x0000000929417c20 */ /* 0x020fc80008410000 */
[----:B------:R-:W-:Y:S01]  /*12c50*/  FSETP.GTU.FTZ.AND P1, PT, R18, UR25, PT ;  /* 0x0000001912007c0b */ /* 0x000fe2000bf3c000 */
[----:B------:R-:W-:-:S03]  /*12c60*/  FMUL.FTZ R65, R65, UR8 ;  /* 0x0000000841417c20 */ /* 0x000fc60008410000 */
[----:B------:R-:W-:Y:S02]  /*12c70*/  SEL R18, RZ, 0x1, P1 ;  /* 0x00000001ff127807 */ /* 0x000fe40000800000 */
[----:B------:R-:W-:Y:S02]  /*12c80*/  FSEL R65, R65, RZ, !P1 ;  /* 0x000000ff41417208 */ /* 0x000fe40004800000 */
[----:B------:R-:W-:-:S07]  /*12c90*/  PRMT R21, R18, 0x7610, R21 ;  /* 0x0000761012157816 */ /* 0x000fce0000000015 */
.L_x_37873:
[----:B------:R-:W-:Y:S05]  /*12ca0*/  BSYNC.RECONVERGENT B3 ;  /* 0x0000000000037941 */ /* 0x000fea0003800200 */
.L_x_37872:
        /* <DEDUP_REMOVED lines=17> */
.L_x_37883:
        /* <DEDUP_REMOVED lines=13> */
.L_x_37885:
[----:B------:R-:W-:Y:S05]  /*12e90*/  BSYNC.RECONVERGENT B5 ;  /* 0x0000000000057941 */ /* 0x000fea0003800200 */
.L_x_37884:
        /* <DEDUP_REMOVED lines=48> */
.L_x_37882:
[----:B------:R-:W-:Y:S05]  /*131a0*/  BSYNC.RECONVERGENT B4 ;  /* 0x0000000000047941 */ /* 0x000fea0003800200 */
.L_x_37881:
        /* <DEDUP_REMOVED lines=9> */
.L_x_37880:
[----:B------:R-:W-:Y:S05]  /*13240*/  BSYNC.RECONVERGENT B3 ;  /* 0x0000000000037941 */ /* 0x000fea0003800200 */
.L_x_37879:
        /* <DEDUP_REMOVED lines=16> */
.L_x_37888:
        /* <DEDUP_REMOVED lines=13> */
.L_x_37890:
[----:B------:R-:W-:Y:S05]  /*13420*/  BSYNC.RECONVERGENT B4 ;  /* 0x0000000000047941 */ /* 0x000fea0003800200 */
.L_x_37889:
        /* <DEDUP_REMOVED lines=48> */
.L_x_37887:
[----:B------:R-:W-:Y:S05]  /*13730*/  BSYNC.RECONVERGENT B3 ;  /* 0x0000000000037941 */ /* 0x000fea0003800200 */
.L_x_37886:
        /* <DEDUP_REMOVED lines=9> */
.L_x_37859:
[----:B------:R-:W-:Y:S05]  /*137d0*/  BSYNC.RECONVERGENT B2 ;  /* 0x0000000000027941 */ /* 0x000fea0003800200 */
.L_x_37836:
[----:B01----:R-:W0:Y:S01]  /*137e0*/  LDC.64 R84, c[0x0][0x3a8] ;  /* 0x0000ea00ff547b82 */ /* 0x003e220000000a00 */
[----:B------:R-:W-:Y:S01]  /*137f0*/  BSSY.RECONVERGENT B2, `(.L_x_37891) ;  /* 0x0000010000027945 */ /* 0x000fe20003800200 */
[----:B------:R-:W-:Y:S01]  /*13800*/  MOV R18, R112 ;  /* 0x0000007000127202 */ /* 0x000fe20000000f00 */
        /* <DEDUP_REMOVED lines=9> */
[----:B------:R-:W-:-:S04]  /*138a0*/  LOP3.LUT R85, R19, 0xff, RZ, 0xc0, !PT ;  /* 0x000000ff13557812 */ /* 0x000fc800078ec0ff */
[----:B------:R-:W-:Y:S02]  /*138b0*/  IADD3 R109, PT, PT, R84, R85, RZ ;  /* 0x00000055546d7210 */ /* 0x000fe40007ffe0ff */
[----:B------:R-:W0:Y:S02]  /*138c0*/  LDC.64 R84, c[0x0][0x3b0] ;  /* 0x0000ec00ff547b82 */ /* 0x000e240000000a00 */
[----:B0-----:R-:W-:-:S05]  /*138d0*/  IMAD.WIDE.U32 R84, R113, 0x4, R84 ;  /* 0x0000000471547825 */ /* 0x001fca00078e0054 */
[----:B------:R1:W-:Y:S02]  /*138e0*/  STG.E desc[UR6][R84.64], R109 ;  /* 0x0000006d54007986 */ /* 0x0003e4000c101906 */
.L_x_37892:
[----:B------:R-:W-:Y:S05]  /*138f0*/  BSYNC.RECONVERGENT B2 ;  /* 0x0000000000027941 */ /* 0x000fea0003800200 */
.L_x_37891:
[----:B------:R-:W-:Y:S01]  /*13900*/  VIADD R115, R115, 0x20 ;  /* 0x0000002073737836 */ /* 0x000fe20000000000 */
[----:B------:R-:W-:-:S07]  /*13910*/  IADD3 R113, PT, PT, R113, 0x20, RZ ;  /* 0x0000002071717810 */ /* 0x000fce0007ffe0ff */
.L_x_37833:
[----:B------:R-:W-:Y:S05]  /*13920*/  BSYNC.RECONVERGENT B1 ;  /* 0x0000000000017941 */ /* 0x000fea0003800200 */
.L_x_37832:
        /* <DEDUP_REMOVED lines=9> */
.L_x_37896:
[----:B------:R-:W-:Y:S05]  /*139c0*/  BSYNC.RECONVERGENT B2 ;  /* 0x0000000000027941 */ /* 0x000fea0003800200 */
.L_x_37895:
        /* <DEDUP_REMOVED lines=28> */
.L_x_37903:
        /* <DEDUP_REMOVED lines=13> */
.L_x_37905:
[----:B------:R-:W-:Y:S05]  /*13c60*/  BSYNC.RECONVERGENT B5 ;  /* 0x0000000000057941 */ /* 0x000fea0003800200 */
.L_x_37904:
        /* <DEDUP_REMOVED lines=43> */
[----:B------:R-:W-:-:S03]  /*13f20*/  IMAD.WIDE.U32 R84, R84, -0x2daee0ad, RZ ;  /* 0xd2511f5354547825 */ /* 0x000fc600078e00ff */
[----:B------:R-:W-:Y:S01]  /*13f30*/  MOV R112, R84 ;  /* 0x0000005400707202 */ /* 0x000fe20000000f00 */
[----:B------:R-:W-:Y:S01]  /*13f40*/  HFMA2 R84, -RZ, RZ, 0, 0 ;  /* 0x00000000ff547431 */ /* 0x000fe200000001ff */
[----:B------:R-:W-:Y:S01]  /*13f50*/  LOP3.LUT R6, R6, UR24, R85, 0x96, !PT ;  /* 0x0000001806067c12 */ /* 0x000fe2000f8e9655 */
[----:B------:R-:W-:-:S07]  /*13f60*/  IMAD.MOV.U32 R85, RZ, RZ, R18 ;  /* 0x000000ffff557224 */ /* 0x000fce00078e0012 */
.L_x_37902:
[----:B------:R-:W-:Y:S05]  /*13f70*/  BSYNC.RECONVERGENT B4 ;  /* 0x0000000000047941 */ /* 0x000fea0003800200 */
.L_x_37901:
        /* <DEDUP_REMOVED lines=10> */
.L_x_37900:
[----:B------:R-:W-:Y:S05]  /*14020*/  BSYNC.RECONVERGENT B3 ;  /* 0x0000000000037941 */ /* 0x000fea0003800200 */
.L_x_37899:
        /* <DEDUP_REMOVED lines=20> */
.L_x_37910:
        /* <DEDUP_REMOVED lines=13> */
.L_x_37912:
[----:B------:R-:W-:Y:S05]  /*14240*/  BSYNC.RECONVERGENT B5 ;  /* 0x0000000000057941 */ /* 0x000fea0003800200 */
.L_x_37911:
        /* <DEDUP_REMOVED lines=48> */
.L_x_37909:
[----:B------:R-:W-:Y:S05]  /*14550*/  BSYNC.RECONVERGENT B4 ;  /* 0x0000000000047941 */ /* 0x000fea0003800200 */
.L_x_37908:
[----:B------:R-:W-:Y:S01]  /*14560*/  HFMA2 R111, -RZ, RZ, 0.1171875, 0 ;  /* 0x2f800000ff6f7431 */ /* 0x000fe200000001ff */
[----:B------:R-:W-:Y:S01]  /*14570*/  I2FP.F32.U32 R18, R18 ;  /* 0x0000001200127245 */ /* 0x000fe20000201000 */
        /* <DEDUP_REMOVED lines=8> */
.L_x_37907:
[----:B------:R-:W-:Y:S05]  /*14600*/  BSYNC.RECONVERGENT B3 ;  /* 0x0000000000037941 */ /* 0x000fea0003800200 */
.L_x_37906:
        /* <DEDUP_REMOVED lines=20> */
.L_x_37917:
        /* <DEDUP_REMOVED lines=13> */
.L_x_37919:
[----:B------:R-:W-:Y:S05]  /*14820*/  BSYNC.RECONVERGENT B5 ;  /* 0x0000000000057941 */ /* 0x000fea0003800200 */
.L_x_37918:
        /* <DEDUP_REMOVED lines=46> */
[----:B------:R-:W-:Y:S01]  /*14b10*/  HFMA2 R84, -RZ, RZ, 0, 0 ;  /* 0x00000000ff547431 */ /* 0x000fe200000001ff */
[----:B------:R-:W-:-:S07]  /*14b20*/  LOP3.LUT R6, R6, UR24, R85, 0x96, !PT ;  /* 0x0000001806067c12 */ /* 0x000fce000f8e9655 */
.L_x_37916:
[----:B------:R-:W-:Y:S05]  /*14b30*/  BSYNC.RECONVERGENT B4 ;  /* 0x0000000000047941 */ /* 0x000fea0003800200 */
.L_x_37915:
        /* <DEDUP_REMOVED lines=10> */
.L_x_37914:
[----:B------:R-:W-:Y:S05]  /*14be0*/  BSYNC.RECONVERGENT B3 ;  /* 0x0000000000037941 */ /* 0x000fea0003800200 */
.L_x_37913:
        /* <DEDUP_REMOVED lines=19> */
.L_x_37923:
        /* <DEDUP_REMOVED lines=13> */
.L_x_37925:
[----:B------:R-:W-:Y:S05]  /*14df0*/  BSYNC.RECONVERGENT B4 ;  /* 0x0000000000047941 */ /* 0x000fea0003800200 */
.L_x_37924:
        /* <DEDUP_REMOVED lines=46> */
[----:B------:R-:W-:Y:S02]  /*150e0*/  LOP3.LUT R6, R6, UR24, R85, 0x96, !PT ;  /* 0x0000001806067c12 */ /* 0x000fe4000f8e9655 */
[----:B------:R-:W-:-:S07]  /*150f0*/  MOV R85, R18 ;  /* 0x0000001200557202 */ /* 0x000fce0000000f00 */
.L_x_37922:
[----:B------:R-:W-:Y:S05]  /*15100*/  BSYNC.RECONVERGENT B3 ;  /* 0x0000000000037941 */ /* 0x000fea0003800200 */
.L_x_37921:
        /* <DEDUP_REMOVED lines=9> */
[----:B------:R-:W-:Y:S01]  /*151a0*/  PRMT R89, R18, 0x7610, R89 ;  /* 0x0000761012597816 */ /* 0x000fe20000000059 */
[----:B------:R-:W-:Y:S06]  /*151b0*/  BRA `(.L_x_37920) ;  /* 0x0000001400a87947 */ /* 0x000fec0003800000 */
.L_x_37898:
        /* <DEDUP_REMOVED lines=21> */
.L_x_37930:
        /* <DEDUP_REMOVED lines=13> */
.L_x_37932:
[----:B------:R-:W-:Y:S05]  /*153e0*/  BSYNC.RECONVERGENT B5 ;  /* 0x0000000000057941 */ /* 0x000fea0003800200 */
.L_x_37931:
        /* <DEDUP_REMOVED lines=48> */
.L_x_37929:
[----:B------:R-:W-:Y:S05]  /*156f0*/  BSYNC.RECONVERGENT B4 ;  /* 0x0000000000047941 */ /* 0x000fea0003800200 */
.L_x_37928:
[----:B------:R-:W-:Y:S01]  /*15700*/  HFMA2 R69, -RZ, RZ, 0.1171875, 0 ;  /* 0x2f800000ff457431 */ /* 0x000fe200000001ff */
[----:B------:R-:W-:Y:S01]  /*15710*/  I2FP.F32.U32 R10, R68 ;  /* 0x00000044000a7245 */ /* 0x000fe20000201000 */
[----:B-----5:R-:W-:-:S04]  /*15720*/  FMUL.FTZ R18, R40, UR9 ;  /* 0x0000000928127c20 */ /* 0x020fc80008410000 */
[----:B------:R-:W-:Y:S01]  /*15730*/  FMUL.FTZ R18, R18, UR8 ;  /* 0x0000000812127c20 */ /* 0x000fe20008410000 */
[----:B------:R-:W-:-:S05]  /*15740*/  FFMA.FTZ R10, R10, R69, 1.1641532182693481445e-10 ;  /* 0x2f0000000a0a7423 */ /* 0x000fca0000010045 */
[----:B------:R-:W-:-:S04]  /*15750*/  FSETP.GTU.FTZ.AND P1, PT, R10, UR25, PT ;  /* 0x000000190a007c0b */ /* 0x000fc8000bf3c000 */
[----:B------:R-:W-:Y:S02]  /*15760*/  SEL R10, RZ, 0x1, P1 ;  /* 0x00000001ff0a7807 */ /* 0x000fe40000800000 */
[----:B------:R-:W-:Y:S02]  /*15770*/  FSEL R68, R18, RZ, !P1 ;  /* 0x000000ff12447208 */ /* 0x000fe40004800000 */
[----:B------:R-:W-:-:S07]  /*15780*/  PRMT R19, R10, 0x7610, R19 ;  /* 0x000076100a137816 */ /* 0x000fce0000000013 */
.L_x_37927:
[----:B------:R-:W-:Y:S05]  /*15790*/  BSYNC.RECONVERGENT B3 ;  /* 0x0000000000037941 */ /* 0x000fea0003800200 */
.L_x_37926:
        /* <DEDUP_REMOVED lines=17> */
.L_x_37937:
        /* <DEDUP_REMOVED lines=13> */
.L_x_37939:
[----:B------:R-:W-:Y:S05]  /*15980*/  BSYNC.RECONVERGENT B5 ;  /* 0x0000000000057941 */ /* 0x000fea0003800200 */
.L_x_37938:
        /* <DEDUP_REMOVED lines=48> */
.L_x_37936:
[----:B------:R-:W-:Y:S05]  /*15c90*/  BSYNC.RECONVERGENT B4 ;  /* 0x0000000000047941 */ /* 0x000fea0003800200 */
.L_x_37935:
[----:B------:R-:W-:Y:S01]  /*15ca0*/  HFMA2 R69, -RZ, RZ, 0.1171875, 0 ;  /* 0x2f800000ff457431 */ /* 0x000fe200000001ff */
[----:B------:R-:W-:-:S05]  /*15cb0*/  I2FP.F32.U32 R18, R18 ;  /* 0x0000001200127245 */ /* 0x000fca0000201000 */
[----:B------:R-:W-:Y:S01]  /*15cc0*/  FFMA.FTZ R18, R18, R69, 1.1641532182693481445e-10 ;  /* 0x2f00000012127423 */ /* 0x000fe20000010045 */
[----:B-----5:R-:W-:-:S04]  /*15cd0*/  FMUL.FTZ R69, R41, UR9 ;  /* 0x0000000929457c20 */ /* 0x020fc80008410000 */
[----:B------:R-:W-:Y:S01]  /*15ce0*/  FSETP.GTU.FTZ.AND P1, PT, R18, UR25, PT ;  /* 0x0000001912007c0b */ /* 0x000fe2000bf3c000 */
[----:B------:R-:W-:-:S03]  /*15cf0*/  FMUL.FTZ R69, R69, UR8 ;  /* 0x0000000845457c20 */ /* 0x000fc60008410000 */
[----:B------:R-:W-:Y:S02]  /*15d00*/  SEL R18, RZ, 0x1, P1 ;  /* 0x00000001ff127807 */ /* 0x000fe40000800000 */
[----:B------:R-:W-:Y:S02]  /*15d10*/  FSEL R69, R69, RZ, !P1 ;  /* 0x000000ff45457208 */ /* 0x000fe40004800000 */
[----:B------:R-:W-:-:S07]  /*15d20*/  PRMT R21, R18, 0x7610, R21 ;  /* 0x0000761012157816 */ /* 0x000fce0000000015 */
.L_x_37934:
[----:B------:R-:W-:Y:S05]  /*15d30*/  BSYNC.RECONVERGENT B3 ;  /* 0x0000000000037941 */ /* 0x000fea0003800200 */
.L_x_37933:
        /* <DEDUP_REMOVED lines=17> */
.L_x_37944:
        /* <DEDUP_REMOVED lines=13> */
.L_x_37946:
[----:B------:R-:W-:Y:S05]  /*15f20*/  BSYNC.RECONVERGENT B5 ;  /* 0x0000000000057941 */ /* 0x000fea0003800200 */
.L_x_37945:
        /* <DEDUP_REMOVED lines=48> */
.L_x_37943:
[----:B------:R-:W-:Y:S05]  /*16230*/  BSYNC.RECONVERGENT B4 ;  /* 0x0000000000047941 */ /* 0x000fea0003800200 */
.L_x_37942:
[----:B------:R-:W-:Y:S01]  /*16240*/  I2FP.F32.U32 R10, R71 ;  /* 0x00000047000a7245 */ /* 0x000fe20000201000 */
[----:B------:R-:W-:Y:S02]  /*16250*/  HFMA2 R71, -RZ, RZ, 0.1171875, 0 ;  /* 0x2f800000ff477431 */ /* 0x000fe400000001ff */
[----:B-----5:R-:W-:-:S04]  /*16260*/  FMUL.FTZ R70, R42, UR9 ;  /* 0x000000092a467c20 */ /* 0x020fc80008410000 */
[----:B------:R-:W-:Y:S01]  /*16270*/  FMUL.FTZ R70, R70, UR8 ;  /* 0x0000000846467c20 */ /* 0x000fe20008410000 */
[----:B------:R-:W-:-:S05]  /*16280*/  FFMA.FTZ R10, R10, R71, 1.1641532182693481445e-10 ;  /* 0x2f0000000a0a7423 */ /* 0x000fca0000010047 */
[----:B------:R-:W-:-:S04]  /*16290*/  FSETP.GTU.FTZ.AND P1, PT, R10, UR25, PT ;  /* 0x000000190a007c0b */ /* 0x000fc8000bf3c000 */
[----:B------:R-:W-:Y:S02]  /*162a0*/  SEL R10, RZ, 0x1, P1 ;  /* 0x00000001ff0a7807 */ /* 0x000fe40000800000 */
[----:B------:R-:W-:Y:S02]  /*162b0*/  FSEL R70, R70, RZ, !P1 ;  /* 0x000000ff46467208 */ /* 0x000fe40004800000 */
[----:B------:R-:W-:-:S07]  /*162c0*/  PRMT R88, R10, 0x7610, R88 ;  /* 0x000076100a587816 */ /* 0x000fce0000000058 */
.L_x_37941:
[----:B------:R-:W-:Y:S05]  /*162d0*/  BSYNC.RECONVERGENT B3 ;  /* 0x0000000000037941 */ /* 0x000fea0003800200 */
.L_x_37940:
        /* <DEDUP_REMOVED lines=16> */
.L_x_37949:
        /* <DEDUP_REMOVED lines=13> */
.L_x_37951:
[----:B------:R-:W-:Y:S05]  /*164b0*/  BSYNC.RECONVERGENT B4 ;  /* 0x0000000000047941 */ /* 0x000fea0003800200 */
.L_x_37950:
        /* <DEDUP_REMOVED lines=48> */
.L_x_37948:
[----:B------:R-:W-:Y:S05]  /*167c0*/  BSYNC.RECONVERGENT B3 ;  /* 0x0000000000037941 */ /* 0x000fea0003800200 */
.L_x_37947:
[----:B------:R-:W-:Y:S01]  /*167d0*/  I2FP.F32.U32 R18, R71 ;  /* 0x0000004700127245 */ /* 0x000fe20000201000 */
[----:B------:R-:W-:-:S05]  /*167e0*/  HFMA2 R71, -RZ, RZ, 0.1171875, 0 ;  /* 0x2f800000ff477431 */ /* 0x000fca00000001ff */
[----:B------:R-:W-:Y:S01]  /*167f0*/  FFMA.FTZ R18, R18, R71, 1.1641532182693481445e-10 ;  /* 0x2f00000012127423 */ /* 0x000fe20000010047 */
[----:B-----5:R-:W-:-:S04]  /*16800*/  FMUL.FTZ R71, R43, UR9 ;  /* 0x000000092b477c20 */ /* 0x020fc80008410000 */
[----:B------:R-:W-:Y:S01]  /*16810*/  FSETP.GTU.FTZ.AND P1, PT, R18, UR25, PT ;  /* 0x0000001912007c0b */ /* 0x000fe2000bf3c000 */
[----:B------:R-:W-:-:S03]  /*16820*/  FMUL.FTZ R71, R71, UR8 ;  /* 0x0000000847477c20 */ /* 0x000fc60008410000 */
[----:B------:R-:W-:Y:S02]  /*16830*/  SEL R18, RZ, 0x1, P1 ;  /* 0x00000001ff127807 */ /* 0x000fe40000800000 */
[----:B------:R-:W-:Y:S02]  /*16840*/  FSEL R71, R71, RZ, !P1 ;  /* 0x000000ff47477208 */ /* 0x000fe40004800000 */
[----:B------:R-:W-:-:S07]  /*16850*/  PRMT R89, R18, 0x7610, R89 ;  /* 0x0000761012597816 */ /* 0x000fce0000000059 */
.L_x_37920:
[----:B------:R-:W-:Y:S05]  /*16860*/  BSYNC.RECONVERGENT B2 ;  /* 0x0000000000027941 */ /* 0x000fea0003800200 */
.L_x_37897:
        /* <DEDUP_REMOVED lines=17> */
.L_x_37953:
[----:B------:R-:W-:Y:S05]  /*16980*/  BSYNC.RECONVERGENT B2 ;  /* 0x0000000000027941 */ /* 0x000fea0003800200 */
.L_x_37952:
[----:B------:R-:W-:Y:S01]  /*16990*/  IADD3 R115, PT, PT, R115, 0x20, RZ ;  /* 0x0000002073737810 */ /* 0x000fe20007ffe0ff */
[----:B------:R-:W-:-:S07]  /*169a0*/  VIADD R113, R113, 0x20 ;  /* 0x0000002071717836 */ /* 0x000fce0000000000 */
.L_x_37894:
[----:B------:R-:W-:Y:S05]  /*169b0*/  BSYNC.RECONVERGENT B1 ;  /* 0x0000000000017941 */ /* 0x000fea0003800200 */
.L_x_37893:
        /* <DEDUP_REMOVED lines=9> */
.L_x_37957:
[----:B------:R-:W-:Y:S05]  /*16a50*/  BSYNC.RECONVERGENT B2 ;  /* 0x0000000000027941 */ /* 0x000fea0003800200 */
.L_x_37956:
        /* <DEDUP_REMOVED lines=28> */
.L_x_37964:
        /* <DEDUP_REMOVED lines=13> */
.L_x_37966:
[----:B------:R-:W-:Y:S05]  /*16cf0*/  BSYNC.RECONVERGENT B5 ;  /* 0x0000000000057941 */ /* 0x000fea0003800200 */
.L_x_37965:
        /* <DEDUP_REMOVED lines=48> */
.L_x_37963:
[----:B------:R-:W-:Y:S05]  /*17000*/  BSYNC.RECONVERGENT B4 ;  /* 0x0000000000047941 */ /* 0x000fea0003800200 */
.L_x_37962:
        /* <DEDUP_REMOVED lines=10> */
.L_x_37961:
[----:B------:R-:W-:Y:S05]  /*170b0*/  BSYNC.RECONVERGENT B3 ;  /* 0x0000000000037941 */ /* 0x000fea0003800200 */
.L_x_37960:
        /* <DEDUP_REMOVED lines=20> */
.L_x_37971:
        /* <DEDUP_REMOVED lines=13> */
.L_x_37973:
[----:B------:R-:W-:Y:S05]  /*172d0*/  BSYNC.RECONVERGENT B5 ;  /* 0x0000000000057941 */ /* 0x000fea0003800200 */
.L_x_37972:
        /* <DEDUP_REMOVED lines=48> */
.L_x_37970:
[----:B------:R-:W-:Y:S05]  /*175e0*/  BSYNC.RECONVERGENT B4 ;  /* 0x0000000000047941 */ /* 0x000fea0003800200 */
.L_x_37969:
        /* <DEDUP_REMOVED lines=10> */
.L_x_37968:
[----:B------:R-:W-:Y:S05]  /*17690*/  BSYNC.RECONVERGENT B3 ;  /* 0x0000000000037941 */ /* 0x000fea0003800200 */
.L_x_37967:
        /* <DEDUP_REMOVED lines=20> */
.L_x_37978:
        /* <DEDUP_REMOVED lines=13> */
.L_x_37980:
[----:B------:R-:W-:Y:S05]  /*178b0*/  BSYNC.RECONVERGENT B5 ;  /* 0x0000000000057941 */ /* 0x000fea0003800200 */
.L_x_37979:
        /* <DEDUP_REMOVED lines=48> */
.L_x_37977:
[----:B------:R-:W-:Y:S05]  /*17bc0*/  BSYNC.RECONVERGENT B4 ;  /* 0x0000000000047941 */ /* 0x000fea0003800200 */
.L_x_37976:
        /* <DEDUP_REMOVED lines=10> */
.L_x_37975:
[----:B------:R-:W-:Y:S05]  /*17c70*/  BSYNC.RECONVERGENT B3 ;  /* 0x0000000000037941 */ /* 0x000fea0003800200 */
.L_x_37974:
        /* <DEDUP_REMOVED lines=19> */
.L_x_37984:
        /* <DEDUP_REMOVED lines=13> */
.L_x_37986:
[----:B------:R-:W-:Y:S05]  /*17e80*/  BSYNC.RECONVERGENT B4 ;  /* 0x0000000000047941 */ /* 0x000fea0003800200 */
.L_x_37985:
        /* <DEDUP_REMOVED lines=48> */
.L_x_37983:
[----:B------:R-:W-:Y:S05]  /*18190*/  BSYNC.RECONVERGENT B3 ;  /* 0x0000000000037941 */ /* 0x000fea0003800200 */
.L_x_37982:
        /* <DEDUP_REMOVED lines=11> */
.L_x_37959:
        /* <DEDUP_REMOVED lines=21> */
.L_x_37991:
        /* <DEDUP_REMOVED lines=13> */
.L_x_37993:
[----:B------:R-:W-:Y:S05]  /*18470*/  BSYNC.RECONVERGENT B5 ;  /* 0x0000000000057941 */ /* 0x000fea0003800200 */
.L_x_37992:
        /* <DEDUP_REMOVED lines=48> */
.L_x_37990:
[----:B------:R-:W-:Y:S05]  /*18780*/  BSYNC.RECONVERGENT B4 ;  /* 0x0000000000047941 */ /* 0x000fea0003800200 */
.L_x_37989:
        /* <DEDUP_REMOVED lines=9> */
.L_x_37988:
[----:B------:R-:W-:Y:S05]  /*18820*/  BSYNC.RECONVERGENT B3 ;  /* 0x0000000000037941 */ /* 0x000fea0003800200 */
.L_x_37987:
        /* <DEDUP_REMOVED lines=17> */
.L_x_37998:
        /* <DEDUP_REMOVED lines=13> */
.L_x_38000:
[----:B------:R-:W-:Y:S05]  /*18a10*/  BSYNC.RECONVERGENT B5 ;  /* 0x0000000000057941 */ /* 0x000fea0003800200 */
.L_x_37999:
        /* <DEDUP_REMOVED lines=48> */
.L_x_37997:
[----:B------:R-:W-:Y:S05]  /*18d20*/  BSYNC.RECONVERGENT B4 ;  /* 0x0000000000047941 */ /* 0x000fea0003800200 */
.L_x_37996:
        /* <DEDUP_REMOVED lines=9> */
.L_x_37995:
[----:B------:R-:W-:Y:S05]  /*18dc0*/  BSYNC.RECONVERGENT B3 ;  /* 0x0000000000037941 */ /* 0x000fea0003800200 */
.L_x_37994:
        /* <DEDUP_REMOVED lines=17> */
.L_x_38005:
        /* <DEDUP_REMOVED lines=13> */
.L_x_38007:
[----:B------:R-:W-:Y:S05]  /*18fb0*/  BSYNC.RECONVERGENT B5 ;  /* 0x0000000000057941 */ /* 0x000fea0003800200 */
.L_x_38006:
        /* <DEDUP_REMOVED lines=48> */
.L_x_38004:
[----:B------:R-:W-:Y:S05]  /*192c0*/  BSYNC.RECONVERGENT B4 ;  /* 0x0000000000047941 */ /* 0x000fea0003800200 */
.L_x_38003:
        /* <DEDUP_REMOVED lines=9> */
.L_x_38002:
[----:B------:R-:W-:Y:S05]  /*19360*/  BSYNC.RECONVERGENT B3 ;  /* 0x0000000000037941 */ /* 0x000fea0003800200 */
.L_x_38001:
        /* <DEDUP_REMOVED lines=16> */
.L_x_38010:
        /* <DEDUP_REMOVED lines=13> */
.L_x_38012:
[----:B------:R-:W-:Y:S05]  /*19540*/  BSYNC.RECONVERGENT B4 ;  /* 0x0000000000047941 */ /* 0x000fea0003800200 */
.L_x_38011:
        /* <DEDUP_REMOVED lines=48> */
.L_x_38009:
[----:B------:R-:W-:Y:S05]  /*19850*/  BSYNC.RECONVERGENT B3 ;  /* 0x0000000000037941 */ /* 0x000fea0003800200 */
.L_x_38008:
        /* <DEDUP_REMOVED lines=9> */
.L_x_37981:
[----:B------:R-:W-:Y:S05]  /*198f0*/  BSYNC.RECONVERGENT B2 ;  /* 0x0000000000027941 */ /* 0x000fea0003800200 */
.L_x_37958:
        /* <DEDUP_REMOVED lines=17> */
.L_x_38014:
[----:B------:R-:W-:Y:S05]  /*19a10*/  BSYNC.RECONVERGENT B2 ;  /* 0x0000000000027941 */ /* 0x000fea0003800200 */
.L_x_38013:
[----:B------:R-:W-:Y:S01]  /*19a20*/  VIADD R115, R115, 0x20 ;  /* 0x0000002073737836 */ /* 0x000fe20000000000 */
[----:B------:R-:W-:-:S07]  /*19a30*/  IADD3 R113, PT, PT, R113, 0x20, RZ ;  /* 0x0000002071717810 */ /* 0x000fce0007ffe0ff */
.L_x_37955:
[----:B------:R-:W-:Y:S05]  /*19a40*/  BSYNC.RECONVERGENT B1 ;  /* 0x0000000000017941 */ /* 0x000fea0003800200 */
.L_x_37954:
        /* <DEDUP_REMOVED lines=9> */
.L_x_38018:
[----:B------:R-:W-:Y:S05]  /*19ae0*/  BSYNC.RECONVERGENT B2 ;  /* 0x0000000000027941 */ /* 0x000fea0003800200 */
.L_x_38017:
        /* <DEDUP_REMOVED lines=28> */
.L_x_38025:
        /* <DEDUP_REMOVED lines=13> */
.L_x_38027:
[----:B------:R-:W-:Y:S05]  /*19d80*/  BSYNC.RECONVERGENT B5 ;  /* 0x0000000000057941 */ /* 0x000fea0003800200 */
.L_x_38026:
        /* <DEDUP_REMOVED lines=48> */
.L_x_38024:
[----:B------:R-:W-:Y:S05]  /*1a090*/  BSYNC.RECONVERGENT B4 ;  /* 0x0000000000047941 */ /* 0x000fea0003800200 */
.L_x_38023:
        /* <DEDUP_REMOVED lines=10> */
.L_x_38022:
[----:B------:R-:W-:Y:S05]  /*1a140*/  BSYNC.RECONVERGENT B3 ;  /* 0x0000000000037941 */ /* 0x000fea0003800200 */
.L_x_38021:
        /* <DEDUP_REMOVED lines=20> */
.L_x_38032:
        /* <DEDUP_REMOVED lines=13> */
.L_x_38034:
[----:B------:R-:W-:Y:S05]  /*1a360*/  BSYNC.RECONVERGENT B5 ;  /* 0x0000000000057941 */ /* 0x000fea0003800200 */
.L_x_38033:
        /* <DEDUP_REMOVED lines=48> */
.L_x_38031:
[----:B------:R-:W-:Y:S05]  /*1a670*/  BSYNC.RECONVERGENT B4 ;  /* 0x0000000000047941 */ /* 0x000fea0003800200 */
.L_x_38030:
        /* <DEDUP_REMOVED lines=10> */
.L_x_38029:
[----:B------:R-:W-:Y:S05]  /*1a720*/  BSYNC.RECONVERGENT B3 ;  /* 0x0000000000037941 */ /* 0x000fea0003800200 */
.L_x_38028:
        /* <DEDUP_REMOVED lines=20> */
.L_x_38039:
        /* <DEDUP_REMOVED lines=13> */
.L_x_38041:
[----:B------:R-:W-:Y:S05]  /*1a940*/  BSYNC.RECONVERGENT B5 ;  /* 0x0000000000057941 */ /* 0x000fea0003800200 */
.L_x_38040:
        /* <DEDUP_REMOVED lines=47> */
[----:B------:R-:W-:-:S07]  /*1ac40*/  LOP3.LUT R6, R6, UR24, R85, 0x96, !PT ;  /* 0x0000001806067c12 */ /* 0x000fce000f8e9655 */
.L_x_38038:
[----:B------:R-:W-:Y:S05]  /*1ac50*/  BSYNC.RECONVERGENT B4 ;  /* 0x0000000000047941 */ /* 0x000fea0003800200 */
.L_x_38037:
        /* <DEDUP_REMOVED lines=10> */
.L_x_38036:
[----:B------:R-:W-:Y:S05]  /*1ad00*/  BSYNC.RECONVERGENT B3 ;  /* 0x0000000000037941 */ /* 0x000fea0003800200 */
.L_x_38035:
        /* <DEDUP_REMOVED lines=19> */
.L_x_38045:
        /* <DEDUP_REMOVED lines=13> */
.L_x_38047:
[----:B------:R-:W-:Y:S05]  /*1af10*/  BSYNC.RECONVERGENT B4 ;  /* 0x0000000000047941 */ /* 0x000fea0003800200 */
.L_x_38046:
        /* <DEDUP_REMOVED lines=48> */
.L_x_38044:
[----:B------:R-:W-:Y:S05]  /*1b220*/  BSYNC.RECONVERGENT B3 ;  /* 0x0000000000037941 */ /* 0x000fea0003800200 */
.L_x_38043:
        /* <DEDUP_REMOVED lines=11> */
.L_x_38020:
        /* <DEDUP_REMOVED lines=21> */
.L_x_38052:
        /* <DEDUP_REMOVED lines=13> */
.L_x_38054:
[----:B------:R-:W-:Y:S05]  /*1b500*/  BSYNC.RECONVERGENT B5 ;  /* 0x0000000000057941 */ /* 0x000fea0003800200 */
.L_x_38053:
        /* <DEDUP_REMOVED lines=48> */
.L_x_38051:
[----:B------:R-:W-:Y:S05]  /*1b810*/  BSYNC.RECONVERGENT B4 ;  /* 0x0000000000047941 */ /* 0x000fea0003800200 */
.L_x_38050:
        /* <DEDUP_REMOVED lines=9> */
.L_x_38049:
[----:B------:R-:W-:Y:S05]  /*1b8b0*/  BSYNC.RECONVERGENT B3 ;  /* 0x0000000000037941 */ /* 0x000fea0003800200 */
.L_x_38048:
        /* <DEDUP_REMOVED lines=17> */
.L_x_38059:
        /* <DEDUP_REMOVED lines=13> */
.L_x_38061:
[----:B------:R-:W-:Y:S05]  /*1baa0*/  BSYNC.RECONVERGENT B5 ;  /* 0x0000000000057941 */ /* 0x000fea0003800200 */
.L_x_38060:
        /* <DEDUP_REMOVED lines=48> */
.L_x_38058:
[----:B------:R-:W-:Y:S05]  /*1bdb0*/  BSYNC.RECONVERGENT B4 ;  /* 0x0000000000047941 */ /* 0x000fea0003800200 */
.L_x_38057:
        /* <DEDUP_REMOVED lines=9> */
.L_x_38056:
[----:B------:R-:W-:Y:S05]  /*1be50*/  BSYNC.RECONVERGENT B3 ;  /* 0x0000000000037941 */ /* 0x000fea0003800200 */
.L_x_38055:
        /* <DEDUP_REMOVED lines=17> */
.L_x_38066:
        /* <DEDUP_REMOVED lines=13> */
.L_x_38068:
[----:B------:R-:W-:Y:S05]  /*1c040*/  BSYNC.RECONVERGENT B5 ;  /* 0x0000000000057941 */ /* 0x000fea0003800200 */
.L_x_38067:
        /* <DEDUP_REMOVED lines=48> */
.L_x_38065:
[----:B------:R-:W-:Y:S05]  /*1c350*/  BSYNC.RECONVERGENT B4 ;  /* 0x0000000000047941 */ /* 0x000fea0003800200 */
.L_x_38064:
        /* <DEDUP_REMOVED lines=9> */
.L_x_38063:
[----:B------:R-:W-:Y:S05]  /*1c3f0*/  BSYNC.RECONVERGENT B3 ;  /* 0x0000000000037941 */ /* 0x000fea0003800200 */
.L_x_38062:
        /* <DEDUP_REMOVED lines=16> */
.L_x_38071:
        /* <DEDUP_REMOVED lines=13> */
.L_x_38073:
[----:B------:R-:W-:Y:S05]  /*1c5d0*/  BSYNC.RECONVERGENT B4 ;  /* 0x0000000000047941 */ /* 0x000fea0003800200 */
.L_x_38072:
        /* <DEDUP_REMOVED lines=48> */
.L_x_38070:
[----:B------:R-:W-:Y:S05]  /*1c8e0*/  BSYNC.RECONVERGENT B3 ;  /* 0x0000000000037941 */ /* 0x000fea0003800200 */
.L_x_38069:
        /* <DEDUP_REMOVED lines=9> */
.L_x_38042:
[----:B------:R-:W-:Y:S05]  /*1c980*/  BSYNC.RECONVERGENT B2 ;  /* 0x0000000000027941 */ /* 0x000fea0003800200 */
.L_x_38019:
        /* <DEDUP_REMOVED lines=17> */
.L_x_38075:
[----:B------:R-:W-:Y:S05]  /*1caa0*/  BSYNC.RECONVERGENT B2 ;  /* 0x0000000000027941 */ /* 0x000fea0003800200 */
.L_x_38074:
[----:B------:R-:W-:Y:S01]  /*1cab0*/  IADD3 R115, PT, PT, R115, 0x20, RZ ;  /* 0x0000002073737810 */ /* 0x000fe20007ffe0ff */
[----:B------:R-:W-:-:S07]  /*1cac0*/  VIADD R113, R113, 0x20 ;  /* 0x0000002071717836 */ /* 0x000fce0000000000 */
.L_x_38016:
[----:B------:R-:W-:Y:S05]  /*1cad0*/  BSYNC.RECONVERGENT B1 ;  /* 0x0000000000017941 */ /* 0x000fea0003800200 */
.L_x_38015:
        /* <DEDUP_REMOVED lines=9> */
.L_x_38079:
[----:B------:R-:W-:Y:S05]  /*1cb70*/  BSYNC.RECONVERGENT B2 ;  /* 0x0000000000027941 */ /* 0x000fea0003800200 */
.L_x_38078:
        /* <DEDUP_REMOVED lines=28> */
.L_x_38086:
        /* <DEDUP_REMOVED lines=13> */
.L_x_38088:
[----:B------:R-:W-:Y:S05]  /*1ce10*/  BSYNC.RECONVERGENT B5 ;  /* 0x0000000000057941 */ /* 0x000fea0003800200 */
.L_x_38087:
        /* <DEDUP_REMOVED lines=46> */
[----:B------:R-:W-:Y:S01]  /*1d100*/  IMAD.MOV.U32 R84, RZ, RZ, RZ ;  /* 0x000000ffff547224 */ /* 0x000fe200078e00ff */
[----:B------:R-:W-:-:S07]  /*1d110*/  MOV R85, R18 ;  /* 0x0000001200557202 */ /* 0x000fce0000000f00 */
.L_x_38085:
[----:B------:R-:W-:Y:S05]  /*1d120*/  BSYNC.RECONVERGENT B4 ;  /* 0x0000000000047941 */ /* 0x000fea0003800200 */
.L_x_38084:
        /* <DEDUP_REMOVED lines=10> */
.L_x_38083:
[----:B------:R-:W-:Y:S05]  /*1d1d0*/  BSYNC.RECONVERGENT B3 ;  /* 0x0000000000037941 */ /* 0x000fea0003800200 */
.L_x_38082:
        /* <DEDUP_REMOVED lines=20> */
.L_x_38093:
        /* <DEDUP_REMOVED lines=13> */
.L_x_38095:
[----:B------:R-:W-:Y:S05]  /*1d3f0*/  BSYNC.RECONVERGENT B5 ;  /* 0x0000000000057941 */ /* 0x000fea0003800200 */
.L_x_38094:
        /* <DEDUP_REMOVED lines=48> */
.L_x_38092:
[----:B------:R-:W-:Y:S05]  /*1d700*/  BSYNC.RECONVERGENT B4 ;  /* 0x0000000000047941 */ /* 0x000fea0003800200 */
.L_x_38091:
        /* <DEDUP_REMOVED lines=10> */
.L_x_38090:
[----:B------:R-:W-:Y:S05]  /*1d7b0*/  BSYNC.RECONVERGENT B3 ;  /* 0x0000000000037941 */ /* 0x000fea0003800200 */
.L_x_38089:
        /* <DEDUP_REMOVED lines=20> */
.L_x_38100:
        /* <DEDUP_REMOVED lines=13> */
.L_x_38102:
[----:B------:R-:W-:Y:S05]  /*1d9d0*/  BSYNC.RECONVERGENT B5 ;  /* 0x0000000000057941 */ /* 0x000fea0003800200 */
.L_x_38101:
        /* <DEDUP_REMOVED lines=48> */
.L_x_38099:
[----:B------:R-:W-:Y:S05]  /*1dce0*/  BSYNC.RECONVERGENT B4 ;  /* 0x0000000000047941 */ /* 0x000fea0003800200 */
.L_x_38098:
        /* <DEDUP_REMOVED lines=10> */
.L_x_38097:
[----:B------:R-:W-:Y:S05]  /*1dd90*/  BSYNC.RECONVERGENT B3 ;  /* 0x0000000000037941 */ /* 0x000fea0003800200 */
.L_x_38096:
        /* <DEDUP_REMOVED lines=19> */
.L_x_38106:
        /* <DEDUP_REMOVED lines=13> */
.L_x_38108:
[----:B------:R-:W-:Y:S05]  /*1dfa0*/  BSYNC.RECONVERGENT B4 ;  /* 0x0000000000047941 */ /* 0x000fea0003800200 */
.L_x_38107:
        /* <DEDUP_REMOVED lines=45> */
[----:B------:R-:W-:Y:S01]  /*1e280*/  LOP3.LUT R6, R6, UR24, R85, 0x96, !PT ;  /* 0x0000001806067c12 */ /* 0x000fe2000f8e9655 */
[----:B------:R-:W-:Y:S01]  /*1e290*/  IMAD.MOV.U32 R85, RZ, RZ, R114 ;  /* 0x000000ffff557224 */ /* 0x000fe200078e0072 */
[----:B------:R-:W-:-:S07]  /*1e2a0*/  MOV R18, R84 ;  /* 0x0000005400127202 */ /* 0x000fce0000000f00 */
.L_x_38105:
[----:B------:R-:W-:Y:S05]  /*1e2b0*/  BSYNC.RECONVERGENT B3 ;  /* 0x0000000000037941 */ /* 0x000fea0003800200 */
.L_x_38104:
        /* <DEDUP_REMOVED lines=9> */
[----:B------:R-:W-:Y:S01]  /*1e350*/  PRMT R89, R84, 0x7610, R89 ;  /* 0x0000761054597816 */ /* 0x000fe20000000059 */
[----:B------:R-:W-:Y:S06]  /*1e360*/  BRA `(.L_x_38103) ;  /* 0x0000001400b87947 */ /* 0x000fec0003800000 */
.L_x_38081:
        /* <DEDUP_REMOVED lines=21> */
.L_x_38113:
        /* <DEDUP_REMOVED lines=13> */
.L_x_38115:
[----:B------:R-:W-:Y:S05]  /*1e590*/  BSYNC.RECONVERGENT B5 ;  /* 0x0000000000057941 */ /* 0x000fea0003800200 */
.L_x_38114:
        /* <DEDUP_REMOVED lines=48> */
.L_x_38112:
[----:B------:R-:W-:Y:S05]  /*1e8a0*/  BSYNC.RECONVERGENT B4 ;  /* 0x0000000000047941 */ /* 0x000fea0003800200 */
.L_x_38111:
        /* <DEDUP_REMOVED lines=9> */
.L_x_38110:
[----:B------:R-:W-:Y:S05]  /*1e940*/  BSYNC.RECONVERGENT B3 ;  /* 0x0000000000037941 */ /* 0x000fea0003800200 */
.L_x_38109:
        /* <DEDUP_REMOVED lines=17> */
.L_x_38120:
        /* <DEDUP_REMOVED lines=13> */
.L_x_38122:
[----:B------:R-:W-:Y:S05]  /*1eb30*/  BSYNC.RECONVERGENT B5 ;  /* 0x0000000000057941 */ /* 0x000fea0003800200 */
.L_x_38121:
        /* <DEDUP_REMOVED lines=48> */
.L_x_38119:
[----:B------:R-:W-:Y:S05]  /*1ee40*/  BSYNC.RECONVERGENT B4 ;  /* 0x0000000000047941 */ /* 0x000fea0003800200 */
.L_x_38118:
        /* <DEDUP_REMOVED lines=9> */
.L_x_38117:
[----:B------:R-:W-:Y:S05]  /*1eee0*/  BSYNC.RECONVERGENT B3 ;  /* 0x0000000000037941 */ /* 0x000fea0003800200 */
.L_x_38116:
        /* <DEDUP_REMOVED lines=17> */
.L_x_38127:
        /* <DEDUP_REMOVED lines=13> */
.L_x_38129:
[----:B------:R-:W-:Y:S05]  /*1f0d0*/  BSYNC.RECONVERGENT B5 ;  /* 0x0000000000057941 */ /* 0x000fea0003800200 */
.L_x_38128:
        /* <DEDUP_REMOVED lines=48> */
.L_x_38126:
[----:B------:R-:W-:Y:S05]  /*1f3e0*/  BSYNC.RECONVERGENT B4 ;  /* 0x0000000000047941 */ /* 0x000fea0003800200 */
.L_x_38125:
        /* <DEDUP_REMOVED lines=9> */
.L_x_38124:
[----:B------:R-:W-:Y:S05]  /*1f480*/  BSYNC.RECONVERGENT B3 ;  /* 0x0000000000037941 */ /* 0x000fea0003800200 */
.L_x_38123:
        /* <DEDUP_REMOVED lines=20> */
.L_x_38132:
        /* <DEDUP_REMOVED lines=13> */
.L_x_38134:
[----:B------:R-:W-:Y:S05]  /*1f6a0*/  BSYNC.RECONVERGENT B4 ;  /* 0x0000000000047941 */ /* 0x000fea0003800200 */
.L_x_38133:
        /* <DEDUP_REMOVED lines=47> */
[----:B------:R-:W-:-:S07]  /*1f9a0*/  MOV R18, R84 ;  /* 0x0000005400127202 */ /* 0x000fce0000000f00 */
.L_x_38131:
[----:B------:R-:W-:Y:S05]  /*1f9b0*/  BSYNC.RECONVERGENT B3 ;  /* 0x0000000000037941 */ /* 0x000fea0003800200 */
.L_x_38130:
        /* <DEDUP_REMOVED lines=9> */
.L_x_38103:
[----:B------:R-:W-:Y:S05]  /*1fa50*/  BSYNC.RECONVERGENT B2 ;  /* 0x0000000000027941 */ /* 0x000fea0003800200 */
.L_x_38080:
[----:B------:R-:W0:Y:S02]  /*1fa60*/  LDC.64 R84, c[0x0][0x3a8] ;  /* 0x0000ea00ff547b82 */ /* 0x000e240000000a00 */
[----:B0-----:R-:W-:-:S05]  /*1fa70*/  IMAD.WIDE.U32 R84, R115, 0x10, R84 ;  /* 0x0000001073547825 */ /* 0x001fca00078e0054 */
[----:B-----5:R2:W-:Y:S01]  /*1fa80*/  STG.E.128 desc[UR6][R84.64], R80 ;  /* 0x0000005054007986 */ /* 0x0205e2000c101d06 */
[----:B------:R-:W-:Y:S05]  /*1fa90*/  @!P0 BRA `(.L_x_38077) ;  /* 0x00000000002c8947 */ /* 0x000fea0003800000 */
[----:B--2---:R-:W0:Y:S02]  /*1faa0*/  LDC.64 R84, c[0x0][0x3b0] ;  /* 0x0000ec00ff547b82 */ /* 0x004e240000000a00 */
[----:B0-----:R-:W-:Y:S01]  /*1fab0*/  IMAD.WIDE.U32 R84, R113, 0x4, R84 ;  /* 0x0000000471547825 */ /* 0x001fe200078e0054 */
[----:B------:R-:W-:-:S04]  /*1fac0*/  SHF.L.U32 R113, R88, 0x10, RZ ;  /* 0x0000001058717819 */ /* 0x000fc800000006ff */
[----:B------:R-:W-:Y:S02]  /*1fad0*/  LOP3.LUT R114, R113, 0xff0000, RZ, 0xc0, !PT ;  /* 0x00ff000071727812 */ /* 0x000fe400078ec0ff */
[----:B------:R-:W-:-:S05]  /*1fae0*/  LOP3.LUT R113, R89, 0xffff, RZ, 0xc0, !PT ;  /* 0x0000ffff59717812 */ /* 0x000fca00078ec0ff */
[----:B------:R-:W-:Y:S01]  /*1faf0*/  IMAD R113, R113, 0x1000000, R114 ;  /* 0x0100000071717824 */ /* 0x000fe200078e0272 */
[----:B------:R-:W-:-:S04]  /*1fb00*/  LOP3.LUT R114, R21, 0xff, RZ, 0xc0, !PT ;  /* 0x000000ff15727812 */ /* 0x000fc800078ec0ff */
[----:B------:R-:W-:Y:S02]  /*1fb10*/  LEA R113, R114, R113, 0x8 ;  /* 0x0000007172717211 */ /* 0x000fe400078e40ff */
[----:B------:R-:W-:-:S05]  /*1fb20*/  LOP3.LUT R114, R19, 0xff, RZ, 0xc0, !PT ;  /* 0x000000ff13727812 */ /* 0x000fca00078ec0ff */
[----:B------:R-:W-:-:S05]  /*1fb30*/  IMAD.IADD R113, R113, 0x1, R114 ;  /* 0x0000000171717824 */ /* 0x000fca00078e0272 */
[----:B------:R3:W-:Y:S02]  /*1fb40*/  STG.E desc[UR6][R84.64], R113 ;  /* 0x0000007154007986 */ /* 0x0007e4000c101906 */
.L_x_38077:
[----:B------:R-:W-:Y:S05]  /*1fb50*/  BSYNC.RECONVERGENT B1 ;  /* 0x0000000000017941 */ /* 0x000fea0003800200 */
.L_x_38076:
        /* <DEDUP_REMOVED lines=56> */
[----:B0-----:R-:W-:-:S04]  /*1fee0*/  LOP3.LUT P6, RZ, R117, 0x1f, RZ, 0xc0, !PT ;  /* 0x0000001f75ff7812 */ /* 0x001fc800078cc0ff */
        /* <DEDUP_REMOVED lines=108> */
.L_x_38168:
[----:B------:R-:W-:Y:S01]  /*205b0*/  LOP3.LUT P1, RZ, R117, 0x1f, RZ, 0xc0, !PT ;  /* 0x0000001f75ff7812 */ /* 0x000fe2000782c0ff */
[----:B01----:R-:W-:Y:S01]  /*205c0*/  FADD.FTZ R116, R116, R133 ;  /* 0x0000008574747221 */ /* 0x003fe20000010000 */
[----:B------:R-:W-:Y:S01]  /*205d0*/  ISETP.NE.AND P0, PT, RZ, UR26, PT ;  /* 0x0000001aff007c0c */ /* 0x000fe2000bf05270 */
[----:B------:R-:W-:Y:S02]  /*205e0*/  BSSY.RECONVERGENT B1, `(.L_x_38136) ;  /* 0x0000133000017945 */ /* 0x000fe40003800200 */
[----:B------:R-:W-:-:S08]  /*205f0*/  FFMA.FTZ R113, R116, R113, UR27 ;  /* 0x0000001b74717e23 */ /* 0x000fd00008010071 */
[----:B------:R-:W0:Y:S02]  /*20600*/  @!P1 LDC.64 R84, c[0x0][0x3c0] ;  /* 0x0000f000ff549b82 */ /* 0x000e240000000a00 */
[----:B0-----:R-:W-:-:S04]  /*20610*/  @!P1 IMAD.WIDE R114, R3, 0x4, R84 ;  /* 0x0000000403729825 */ /* 0x001fc800078e0254 */
        /* <DEDUP_REMOVED lines=20> */
[----:B------:R-:W-:Y:S02]  /*20760*/  HADD2.F32 R85, -RZ, R19.H1_H1 ;  /* 0x30000013ff557230 */ /* 0x000fe40000004100 */
[----:B------:R-:W-:Y:S01]  /*20770*/  FADD.FTZ R86, R45, -R116 ;  /* 0x800000742d567221 */ /* 0x000fe20000010000 */
[----:B------:R-:W-:Y:S02]  /*20780*/  HADD2.F32 R87, -RZ, R38.H0_H0 ;  /* 0x20000026ff577230 */ /* 0x000fe40000004100 */
[C---:B------:R-:W-:Y:S01]  /*20790*/  FMUL.FTZ R84, R113.reuse, R84 ;  /* 0x0000005471547220 */ /* 0x040fe20000410000 */
[----:B------:R-:W-:Y:S02]  /*207a0*/  HADD2.F32 R114, -RZ, R126.H0_H0 ;  /* 0x2000007eff727230 */ /* 0x000fe40000004100 */
[----:B------:R-:W-:Y:S02]  /*207b0*/  HADD2.F32 R115, -RZ, R39.H0_H0 ;  /* 0x20000027ff737230 */ /* 0x000fe40000004100 */
[----:B------:R-:W-:Y:S01]  /*207c0*/  FFMA.FTZ R84, R84, R85, R87 ;  /* 0x0000005554547223 */ /* 0x000fe20000010057 */
[----:B------:R-:W-:Y:S01]  /*207d0*/  FMUL.FTZ R85, R113, R86 ;  /* 0x0000005671557220 */ /* 0x000fe20000410000 */
[----:B------:R-:W-:-:S02]  /*207e0*/  HADD2.F32 R86, -RZ, R88.H1_H1 ;  /* 0x30000058ff567230 */ /* 0x000fc40000004100 */
[----:B------:R-:W-:Y:S02]  /*207f0*/  HADD2.F32 R87, -RZ, R21.H1_H1 ;  /* 0x30000015ff577230 */ /* 0x000fe40000004100 */
[----:B------:R-:W-:Y:S02]  /*20800*/  HADD2.F32 R132, -RZ, R126.H1_H1 ;  /* 0x3000007eff847230 */ /* 0x000fe40000004100 */
[----:B------:R-:W-:Y:S01]  /*20810*/  FFMA.FTZ R85, R85, R86, R114 ;  /* 0x0000005655557223 */ /* 0x000fe20000010072 */
[--C-:B------:R-:W-:Y:S01]  /*20820*/  FADD.FTZ R86, R46, -R116.reuse ;  /* 0x800000742e567221 */ /* 0x100fe20000010000 */
[----:B------:R-:W-:-:S03]  /*20830*/  FADD.FTZ R114, R47, -R116 ;  /* 0x800000742f727221 */ /* 0x000fc60000010000 */
[----:B------:R-:W-:-:S04]  /*20840*/  FMUL.FTZ R86, R113, R86 ;  /* 0x0000005671567220 */ /* 0x000fc80000410000 */
[----:B------:R-:W-:Y:S01]  /*20850*/  FFMA.FTZ R86, R86, R87, R115 ;  /* 0x0000005756567223 */ /* 0x000fe20000010073 */
[----:B------:R-:W-:Y:S01]  /*20860*/  FMUL.FTZ R87, R113, R114 ;  /* 0x0000007271577220 */ /* 0x000fe20000410000 */
[----:B------:R-:W-:-:S05]  /*20870*/  HADD2.F32 R114, -RZ, R89.H1_H1 ;  /* 0x30000059ff727230 */ /* 0x000fca0000004100 */
[----:B------:R-:W-:Y:S02]  /*20880*/  FFMA.FTZ R87, R87, R114, R132 ;  /* 0x0000007257577223 */ /* 0x000fe40000010084 */
[----:B------:R-:W0:Y:S02]  /*20890*/  LDC.64 R114, c[0x0][0x428] ;  /* 0x00010a00ff727b82 */ /* 0x000e240000000a00 */
[----:B0-----:R-:W-:-:S04]  /*208a0*/  IMAD.WIDE.U32 R114, R117, 0x10, R114 ;  /* 0x0000001075727825 */ /* 0x001fc800078e0072 */
[----:B------:R-:W-:Y:S01]  /*208b0*/  VIADD R117, R117, 0x20 ;  /* 0x0000002075757836 */ /* 0x000fe20000000000 */
[----:B------:R0:W-:Y:S06]  /*208c0*/  STG.E.128 desc[UR6][R114.64], R84 ;  /* 0x0000005472007986 */ /* 0x0001ec000c101d06 */
.L_x_38139:
[----:B------:R-:W-:Y:S05]  /*208d0*/  BSYNC.RECONVERGENT B2 ;  /* 0x0000000000027941 */ /* 0x000fea0003800200 */
.L_x_38138:
[----:B------:R-:W-:Y:S01]  /*208e0*/  ISETP.NE.AND P0, PT, R104, RZ, PT ;  /* 0x000000ff6800720c */ /* 0x000fe20003f05270 */
[----:B------:R-:W-:-:S12]  /*208f0*/  BSSY.RECONVERGENT B2, `(.L_x_38140) ;  /* 0x000001a000027945 */ /* 0x000fd80003800200 */
[----:B------:R-:W-:Y:S05]  /*20900*/  @!P0 BRA `(.L_x_38141) ;  /* 0x0000000000608947 */ /* 0x000fea0003800000 */
[--C-:B0-----:R-:W-:Y:S01]  /*20910*/  FADD.FTZ R84, R48, -R116.reuse ;  /* 0x8000007430547221 */ /* 0x101fe20000010000 */
[----:B------:R-:W-:Y:S02]  /*20920*/  HADD2.F32 R85, -RZ, R91.H0_H0 ;  /* 0x2000005bff557230 */ /* 0x000fe40000004100 */
[----:B------:R-:W-:Y:S01]  /*20930*/  FADD.FTZ R86, R49, -R116 ;  /* 0x8000007431567221 */ /* 0x000fe20000010000 */
[----:B------:R-:W-:Y:S02]  /*20940*/  HADD2.F32 R87, -RZ, R36.H0_H0 ;  /* 0x20000024ff577230 */ /* 0x000fe40000004100 */
[C---:B------:R-:W-:Y:S01]  /*20950*/  FMUL.FTZ R84, R113.reuse, R84 ;  /* 0x0000005471547220 */ /* 0x040fe20000410000 */
[----:B------:R-:W-:Y:S02]  /*20960*/  HADD2.F32 R104, -RZ, R127.H0_H0 ;  /* 0x2000007fff687230 */ /* 0x000fe40000004100 */
[----:B------:R-:W-:Y:S02]  /*20970*/  HADD2.F32 R115, -RZ, R37.H0_H0 ;  /* 0x20000025ff737230 */ /* 0x000fe40000004100 */
[----:B------:R-:W-:Y:S01]  /*20980*/  FFMA.FTZ R84, R84, R85, R87 ;  /* 0x0000005554547223 */ /* 0x000fe20000010057 */
[----:B------:R-:W-:Y:S01]  /*20990*/  FMUL.FTZ R85, R113, R86 ;  /* 0x0000005671557220 */ /* 0x000fe20000410000 */
[----:B------:R-:W-:-:S02]  /*209a0*/  HADD2.F32 R86, -RZ, R102.H0_H0 ;  /* 0x20000066ff567230 */ /* 0x000fc40000004100 */
        /* <DEDUP_REMOVED lines=11> */
[C---:B0-----:R-:W-:Y:S01]  /*20a60*/  IMAD.WIDE.U32 R114, R117.reuse, 0x10, R114 ;  /* 0x0000001075727825 */ /* 0x041fe200078e0072 */
[----:B------:R-:W-:-:S04]  /*20a70*/  IADD3 R117, PT, PT, R117, 0x20, RZ ;  /* 0x0000002075757810 */ /* 0x000fc80007ffe0ff */
[----:B------:R1:W-:Y:S03]  /*20a80*/  STG.E.128 desc[UR6][R114.64], R84 ;  /* 0x0000005472007986 */ /* 0x0003e6000c101d06 */
.L_x_38141:
[----:B------:R-:W-:Y:S05]  /*20a90*/  BSYNC.RECONVERGENT B2 ;  /* 0x0000000000027941 */ /* 0x000fea0003800200 */
.L_x_38140:
[----:B------:R-:W-:Y:S01]  /*20aa0*/  ISETP.NE.AND P0, PT, R105, RZ, PT ;  /* 0x000000ff6900720c */ /* 0x000fe20003f05270 */
[----:B------:R-:W-:-:S12]  /*20ab0*/  BSSY.RECONVERGENT B2, `(.L_x_38142) ;  /* 0x000001a000027945 */ /* 0x000fd80003800200 */
[----:B------:R-:W-:Y:S05]  /*20ac0*/  @!P0 BRA `(.L_x_38143) ;  /* 0x0000000000608947 */ /* 0x000fea0003800000 */
[--C-:B01----:R-:W-:Y:S01]  /*20ad0*/  FADD.FTZ R84, R52, -R116.reuse ;  /* 0x8000007434547221 */ /* 0x103fe20000010000 */
        /* <DEDUP_REMOVED lines=23> */
.L_x_38143:
[----:B------:R-:W-:Y:S05]  /*20c50*/  BSYNC.RECONVERGENT B2 ;  /* 0x0000000000027941 */ /* 0x000fea0003800200 */
.L_x_38142:
[----:B------:R-:W-:Y:S01]  /*20c60*/  ISETP.NE.AND P0, PT, R106, RZ, PT ;  /* 0x000000ff6a00720c */ /* 0x000fe20003f05270 */
[----:B------:R-:W-:-:S12]  /*20c70*/  BSSY.RECONVERGENT B2, `(.L_x_38144) ;  /* 0x000001e000027945 */ /* 0x000fd80003800200 */
[----:B------:R-:W-:Y:S05]  /*20c80*/  @!P0 BRA `(.L_x_38145) ;  /* 0x0000000000708947 */ /* 0x000fea0003800000 */
[--C-:B012---:R-:W-:Y:S01]  /*20c90*/  FADD.FTZ R84, R56, -R116.reuse ;  /* 0x8000007438547221 */ /* 0x107fe20000010000 */
[----:B------:R-:W-:Y:S01]  /*20ca0*/  HADD2.F32 R85, -RZ, R121.H0_H0 ;  /* 0x20000079ff557230 */ /* 0x000fe20000004100 */
[----:B------:R-:W-:Y:S01]  /*20cb0*/  SHF.R.U64 R104, R100, 0x10, R101 ;  /* 0x0000001064687819 */ /* 0x000fe20000001265 */
[----:B------:R-:W-:Y:S01]  /*20cc0*/  HADD2.F32 R87, -RZ, R32.H0_H0 ;  /* 0x20000020ff577230 */ /* 0x000fe20000004100 */
[--C-:B------:R-:W-:Y:S01]  /*20cd0*/  SHF.R.U64 R106, R32, 0x10, R33.reuse ;  /* 0x00000010206a7819 */ /* 0x100fe20000001221 */
[----:B------:R-:W-:Y:S01]  /*20ce0*/  FMUL.FTZ R84, R113, R84 ;  /* 0x0000005471547220 */ /* 0x000fe20000410000 */
[----:B------:R-:W-:Y:S01]  /*20cf0*/  FADD.FTZ R86, R57, -R116 ;  /* 0x8000007439567221 */ /* 0x000fe20000010000 */
[----:B------:R-:W-:Y:S01]  /*20d00*/  HADD2.F32 R104, -RZ, R104.H0_H0 ;  /* 0x20000068ff687230 */ /* 0x000fe20000004100 */
[----:B------:R-:W-:Y:S01]  /*20d10*/  SHF.R.U32.HI R114, RZ, 0x10, R33 ;  /* 0x00000010ff727819 */ /* 0x000fe20000011621 */
[----:B------:R-:W-:Y:S01]  /*20d20*/  FFMA.FTZ R84, R84, R85, R87 ;  /* 0x0000005554547223 */ /* 0x000fe20000010057 */
[----:B------:R-:W-:-:S02]  /*20d30*/  HADD2.F32 R106, -RZ, R106.H0_H0 ;  /* 0x2000006aff6a7230 */ /* 0x000fc40000004100 */
[----:B------:R-:W-:Y:S01]  /*20d40*/  FMUL.FTZ R85, R113, R86 ;  /* 0x0000005671557220 */ /* 0x000fe20000410000 */
[----:B------:R-:W-:Y:S01]  /*20d50*/  FADD.FTZ R86, R58, -R116 ;  /* 0x800000743a567221 */ /* 0x000fe20000010000 */
[----:B------:R-:W-:Y:S02]  /*20d60*/  HADD2.F32 R87, -RZ, R121.H1_H1 ;  /* 0x30000079ff577230 */ /* 0x000fe40000004100 */
[----:B------:R-:W-:Y:S01]  /*20d70*/  FFMA.FTZ R85, R85, R104, R106 ;  /* 0x0000006855557223 */ /* 0x000fe2000001006a */
[----:B------:R-:W-:Y:S02]  /*20d80*/  HADD2.F32 R105, -RZ, R33.H0_H0 ;  /* 0x20000021ff697230 */ /* 0x000fe40000004100 */
[----:B------:R-:W-:Y:S01]  /*20d90*/  FMUL.FTZ R86, R113, R86 ;  /* 0x0000005671567220 */ /* 0x000fe20000410000 */
[----:B------:R-:W-:Y:S01]  /*20da0*/  FADD.FTZ R104, R59, -R116 ;  /* 0x800000743b687221 */ /* 0x000fe20000010000 */
[----:B------:R-:W-:Y:S01]  /*20db0*/  SHF.R.U32.HI R106, RZ, 0x10, R101 ;  /* 0x00000010ff6a7819 */ /* 0x000fe20000011665 */
[----:B------:R-:W-:-:S02]  /*20dc0*/  HADD2.F32 R114, -RZ, R114.H0_H0 ;  /* 0x20000072ff727230 */ /* 0x000fc40000004100 */
[----:B------:R-:W-:Y:S01]  /*20dd0*/  FFMA.FTZ R86, R86, R87, R105 ;  /* 0x0000005756567223 */ /* 0x000fe20000010069 */
[----:B------:R-:W-:Y:S02]  /*20de0*/  FMUL.FTZ R87, R113, R104 ;  /* 0x0000006871577220 */ /* 0x000fe40000410000 */
[----:B------:R-:W0:Y:S01]  /*20df0*/  LDC.64 R104, c[0x0][0x428] ;  /* 0x00010a00ff687b82 */ /* 0x000e220000000a00 */
[----:B------:R-:W-:-:S05]  /*20e00*/  HADD2.F32 R106, -RZ, R106.H0_H0 ;  /* 0x2000006aff6a7230 */ /* 0x000fca0000004100 */
[----:B------:R-:W-:Y:S01]  /*20e10*/  FFMA.FTZ R87, R87, R106, R114 ;  /* 0x0000006a57577223 */ /* 0x000fe20000010072 */
[C---:B0-----:R-:W-:Y:S01]  /*20e20*/  IMAD.WIDE.U32 R104, R117.reuse, 0x10, R104 ;  /* 0x0000001075687825 */ /* 0x041fe200078e0068 */
[----:B------:R-:W-:-:S04]  /*20e30*/  IADD3 R117, PT, PT, R117, 0x20, RZ ;  /* 0x0000002075757810 */ /* 0x000fc80007ffe0ff */
[----:B------:R3:W-:Y:S03]  /*20e40*/  STG.E.128 desc[UR6][R104.64], R84 ;  /* 0x0000005468007986 */ /* 0x0007e6000c101d06 */
.L_x_38145:
[----:B------:R-:W-:Y:S05]  /*20e50*/  BSYNC.RECONVERGENT B2 ;  /* 0x0000000000027941 */ /* 0x000fea0003800200 */
.L_x_38144:
[----:B------:R-:W-:Y:S01]  /*20e60*/  ISETP.NE.AND P0, PT, R107, RZ, PT ;  /* 0x000000ff6b00720c */ /* 0x000fe20003f05270 */
[----:B------:R-:W-:-:S12]  /*20e70*/  BSSY.RECONVERGENT B2, `(.L_x_38146) ;  /* 0x000001e000027945 */ /* 0x000fd80003800200 */
[----:B------:R-:W-:Y:S05]  /*20e80*/  @!P0 BRA `(.L_x_38147) ;  /* 0x0000000000708947 */ /* 0x000fea0003800000 */
[--C-:B0123--:R-:W-:Y:S01]  /*20e90*/  FADD.FTZ R84, R60, -R116.reuse ;  /* 0x800000743c547221 */ /* 0x10ffe20000010000 */
        /* <DEDUP_REMOVED lines=24> */
[----:B0-----:R-:W-:-:S04]  /*21020*/  IMAD.WIDE.U32 R104, R117, 0x10, R104 ;  /* 0x0000001075687825 */ /* 0x001fc800078e0068 */
[----:B------:R-:W-:Y:S01]  /*21030*/  VIADD R117, R117, 0x20 ;  /* 0x0000002075757836 */ /* 0x000fe20000000000 */
[----:B------:R4:W-:Y:S06]  /*21040*/  STG.E.128 desc[UR6][R104.64], R84 ;  /* 0x0000005468007986 */ /* 0x0009ec000c101d06 */
.L_x_38147:
[----:B------:R-:W-:Y:S05]  /*21050*/  BSYNC.RECONVERGENT B2 ;  /* 0x0000000000027941 */ /* 0x000fea0003800200 */
.L_x_38146:
[----:B------:R-:W-:Y:S01]  /*21060*/  ISETP.NE.AND P0, PT, R108, RZ, PT ;  /* 0x000000ff6c00720c */ /* 0x000fe20003f05270 */
[----:B------:R-:W-:-:S12]  /*21070*/  BSSY.RECONVERGENT B2, `(.L_x_38148) ;  /* 0x000001e000027945 */ /* 0x000fd80003800200 */
[----:B------:R-:W-:Y:S05]  /*21080*/  @!P0 BRA `(.L_x_38149) ;  /* 0x0000000000708947 */ /* 0x000fea0003800000 */
[--C-:B01234-:R-:W-:Y:S01]  /*21090*/  FADD.FTZ R84, R64, -R116.reuse ;  /* 0x8000007440547221 */ /* 0x11ffe20000010000 */
        /* <DEDUP_REMOVED lines=27> */
.L_x_38149:
[----:B------:R-:W-:Y:S05]  /*21250*/  BSYNC.RECONVERGENT B2 ;  /* 0x0000000000027941 */ /* 0x000fea0003800200 */
.L_x_38148:
        /* <DEDUP_REMOVED lines=31> */
.L_x_38151:
[----:B------:R-:W-:Y:S05]  /*21450*/  BSYNC.RECONVERGENT B2 ;  /* 0x0000000000027941 */ /* 0x000fea0003800200 */
.L_x_38150:
[----:B------:R-:W-:Y:S01]  /*21460*/  ISETP.NE.AND P0, PT, R110, RZ, PT ;  /* 0x000000ff6e00720c */ /* 0x000fe20003f05270 */
[----:B------:R-:W-:-:S12]  /*21470*/  BSSY.RECONVERGENT B2, `(.L_x_38152) ;  /* 0x000001c000027945 */ /* 0x000fd80003800200 */
[----:B------:R-:W-:Y:S05]  /*21480*/  @!P0 BRA `(.L_x_38153) ;  /* 0x0000000000688947 */ /* 0x000fea0003800000 */
[--C-:B01234-:R-:W-:Y:S01]  /*21490*/  FADD.FTZ R84, R72, -R116.reuse ;  /* 0x8000007448547221 */ /* 0x11ffe20000010000 */
[--C-:B------:R-:W-:Y:S01]  /*214a0*/  HADD2.F32 R85, -RZ, R125.reuse.H0_H0 ;  /* 0x2000007dff557230 */ /* 0x100fe20000004100 */
[----:B------:R-:W-:Y:S01]  /*214b0*/  SHF.R.U64 R104, R92, 0x10, R93 ;  /* 0x000000105c687819 */ /* 0x000fe2000000125d */
[----:B------:R-:W-:Y:S02]  /*214c0*/  HADD2.F32 R87, -RZ, R24.H0_H0 ;  /* 0x20000018ff577230 */ /* 0x000fe40000004100 */
[----:B------:R-:W-:Y:S01]  /*214d0*/  FMUL.FTZ R84, R113, R84 ;  /* 0x0000005471547220 */ /* 0x000fe20000410000 */
[----:B------:R-:W-:Y:S01]  /*214e0*/  SHF.R.U64 R106, R24, 0x10, R25 ;  /* 0x00000010186a7819 */ /* 0x000fe20000001219 */
[----:B------:R-:W-:Y:S01]  /*214f0*/  FADD.FTZ R86, R73, -R116 ;  /* 0x8000007449567221 */ /* 0x000fe20000010000 */
[----:B------:R-:W-:Y:S02]  /*21500*/  HADD2.F32 R104, -RZ, R104.H0_H0 ;  /* 0x20000068ff687230 */ /* 0x000fe40000004100 */
[----:B------:R-:W-:Y:S01]  /*21510*/  FFMA.FTZ R84, R84, R85, R87 ;  /* 0x0000005554547223 */ /* 0x000fe20000010057 */
[----:B------:R-:W-:-:S02]  /*21520*/  HADD2.F32 R87, -RZ, R125.H1_H1 ;  /* 0x3000007dff577230 */ /* 0x000fc40000004100 */
[----:B------:R-:W-:Y:S01]  /*21530*/  FMUL.FTZ R85, R113, R86 ;  /* 0x0000005671557220 */ /* 0x000fe20000410000 */
[----:B------:R-:W-:Y:S02]  /*21540*/  HADD2.F32 R106, -RZ, R106.H0_H0 ;  /* 0x2000006aff6a7230 */ /* 0x000fe40000004100 */
[----:B------:R-:W-:Y:S01]  /*21550*/  FADD.FTZ R86, R74, -R116 ;  /* 0x800000744a567221 */ /* 0x000fe20000010000 */
[----:B------:R-:W-:Y:S02]  /*21560*/  HADD2.F32 R105, -RZ, R25.H0_H0 ;  /* 0x20000019ff697230 */ /* 0x000fe40000004100 */
[----:B------:R-:W-:Y:S01]  /*21570*/  FFMA.FTZ R85, R85, R104, R106 ;  /* 0x0000006855557223 */ /* 0x000fe2000001006a */
[----:B------:R-:W-:Y:S01]  /*21580*/  FMUL.FTZ R86, R113, R86 ;  /* 0x0000005671567220 */ /* 0x000fe20000410000 */
[----:B------:R-:W-:Y:S01]  /*21590*/  FADD.FTZ R104, R75, -R116 ;  /* 0x800000744b687221 */ /* 0x000fe20000010000 */
[--C-:B------:R-:W-:Y:S02]  /*215a0*/  HADD2.F32 R106, -RZ, R129.reuse.H1_H1 ;  /* 0x30000081ff6a7230 */ /* 0x100fe40000004100 */
[----:B------:R-:W-:Y:S01]  /*215b0*/  FFMA.FTZ R86, R86, R87, R105 ;  /* 0x0000005756567223 */ /* 0x000fe20000010069 */
[----:B------:R-:W-:Y:S01]  /*215c0*/  FMUL.FTZ R87, R113, R104 ;  /* 0x0000006871577220 */ /* 0x000fe20000410000 */
[----:B------:R-:W-:-:S05]  /*215d0*/  HADD2.F32 R104, -RZ, R129.H0_H0 ;  /* 0x20000081ff687230 */ /* 0x000fca0000004100 */
[----:B------:R-:W-:Y:S02]  /*215e0*/  FFMA.FTZ R87, R87, R104, R106 ;  /* 0x0000006857577223 */ /* 0x000fe4000001006a */
[----:B------:R-:W0:Y:S02]  /*215f0*/  LDC.64 R104, c[0x0][0x428] ;  /* 0x00010a00ff687b82 */ /* 0x000e240000000a00 */
[C---:B0-----:R-:W-:Y:S01]  /*21600*/  IMAD.WIDE.U32 R104, R117.reuse, 0x10, R104 ;  /* 0x0000001075687825 */ /* 0x041fe200078e0068 */
[----:B------:R-:W-:-:S04]  /*21610*/  IADD3 R117, PT, PT, R117, 0x20, RZ ;  /* 0x0000002075757810 */ /* 0x000fc80007ffe0ff */
[----:B------:R0:W-:Y:S03]  /*21620*/  STG.E.128 desc[UR6][R104.64], R84 ;  /* 0x0000005468007986 */ /* 0x0001e6000c101d06 */
.L_x_38153:
[----:B------:R-:W-:Y:S05]  /*21630*/  BSYNC.RECONVERGENT B2 ;  /* 0x0000000000027941 */ /* 0x000fea0003800200 */
.L_x_38152:
        /* <DEDUP_REMOVED lines=27> */
.L_x_38155:
[----:B------:R-:W-:Y:S05]  /*217f0*/  BSYNC.RECONVERGENT B2 ;  /* 0x0000000000027941 */ /* 0x000fea0003800200 */
.L_x_38154:
[----:B------:R-:W-:-:S13]  /*21800*/  ISETP.NE.AND P0, PT, R112, RZ, PT ;  /* 0x000000ff7000720c */ /* 0x000fda0003f05270 */
[----:B------:R-:W-:Y:S05]  /*21810*/  @!P0 BRA `(.L_x_38137) ;  /* 0x00000000003c8947 */ /* 0x000fea0003800000 */
[--C-:B0-234-:R-:W-:Y:S01]  /*21820*/  FADD.FTZ R104, R82, -R116.reuse ;  /* 0x8000007452687221 */ /* 0x11dfe20000010000 */
[--C-:B-1----:R-:W-:Y:S01]  /*21830*/  FADD.FTZ R84, R80, -R116.reuse ;  /* 0x8000007450547221 */ /* 0x102fe20000010000 */
[--C-:B------:R-:W-:Y:S01]  /*21840*/  FADD.FTZ R86, R81, -R116.reuse ;  /* 0x8000007451567221 */ /* 0x100fe20000010000 */
[----:B------:R-:W-:Y:S01]  /*21850*/  FADD.FTZ R116, R83, -R116 ;  /* 0x8000007453747221 */ /* 0x000fe20000010000 */
[C---:B------:R-:W-:Y:S01]  /*21860*/  FMUL.FTZ R106, R113.reuse, R104 ;  /* 0x00000068716a7220 */ /* 0x040fe20000410000 */
[C---:B------:R-:W-:Y:S01]  /*21870*/  FMUL.FTZ R85, R113.reuse, R84 ;  /* 0x0000005471557220 */ /* 0x040fe20000410000 */
[----:B------:R-:W0:Y:S01]  /*21880*/  LDC.64 R104, c[0x0][0x428] ;  /* 0x00010a00ff687b82 */ /* 0x000e220000000a00 */
[C---:B------:R-:W-:Y:S01]  /*21890*/  FMUL.FTZ R86, R113.reuse, R86 ;  /* 0x0000005671567220 */ /* 0x040fe20000410000 */
[----:B------:R-:W-:Y:S01]  /*218a0*/  FMUL.FTZ R87, R113, R116 ;  /* 0x0000007471577220 */ /* 0x000fe20000410000 */
[----:B------:R-:W-:Y:S02]  /*218b0*/  FFMA.FTZ R84, R85, R13, R8 ;  /* 0x0000000d55547223 */ /* 0x000fe40000010008 */
[----:B------:R-:W-:Y:S01]  /*218c0*/  FFMA.FTZ R85, R86, R14, R17 ;  /* 0x0000000e56557223 */ /* 0x000fe20000010011 */
[----:B------:R-:W-:Y:S01]  /*218d0*/  FFMA.FTZ R86, R106, R12, R9 ;  /* 0x0000000c6a567223 */ /* 0x000fe20000010009 */
[----:B------:R-:W-:Y:S01]  /*218e0*/  FFMA.FTZ R87, R87, R15, R16 ;  /* 0x0000000f57577223 */ /* 0x000fe20000010010 */
[----:B0-----:R-:W-:-:S05]  /*218f0*/  IMAD.WIDE.U32 R104, R117, 0x10, R104 ;  /* 0x0000001075687825 */ /* 0x001fca00078e0068 */
[----:B------:R0:W-:Y:S02]  /*21900*/  STG.E.128 desc[UR6][R104.64], R84 ;  /* 0x0000005468007986 */ /* 0x0001e4000c101d06 */
.L_x_38137:
[----:B------:R-:W-:Y:S05]  /*21910*/  BSYNC.RECONVERGENT B1 ;  /* 0x0000000000017941 */ /* 0x000fea0003800200 */
.L_x_38136:
[----:B01234-:R-:W0:Y:S02]  /*21920*/  LDC.64 R84, c[0x0][0x380] ;  /* 0x0000e000ff547b82 */ /* 0x01fe240000000a00 */
[----:B0-----:R-:W-:-:S04]  /*21930*/  LEA R3, R84, R3, 0x2 ;  /* 0x0000000354037211 */ /* 0x001fc800078e10ff */
[----:B------:R-:W-:-:S13]  /*21940*/  ISETP.GE.AND P0, PT, R3, R85, PT ;  /* 0x000000550300720c */ /* 0x000fda0003f06270 */
[----:B------:R-:W-:Y:S05]  /*21950*/  @!P0 BRA `(.L_x_38156) ;  /* 0xfffffdf800f88947 */ /* 0x000fea000383ffff */
[----:B------:R-:W-:Y:S05]  /*21960*/  BSYNC B0 ;  /* 0x0000000000007941 */ /* 0x000fea0003800000 */
.L_x_37526:
[----:B------:R-:W-:Y:S05]  /*21970*/  EXIT ;  /* 0x000000000000794d */ /* 0x000fea0003800000 */
.L_x_38135:
        /* <DEDUP_REMOVED lines=8> */
.L_x_38158:
[----:B------:R-:W-:Y:S05]  /*21a00*/  BSYNC B1 ;  /* 0x0000000000017941 */ /* 0x000fea0003800000 */
.L_x_38157:
        /* <DEDUP_REMOVED lines=9> */
.L_x_38159:
[----:B------:R-:W-:Y:S01]  /*21aa0*/  HFMA2 R138, -RZ, RZ, 0, 2.384185791015625e-07 ;  /* 0x00000004ff8a7431 */ /* 0x000fe200000001ff */
[----:B------:R-:W-:-:S05]  /*21ab0*/  MOV R113, R137 ;  /* 0x0000008900717202 */ /* 0x000fca0000000f00 */
[----:B------:R-:W-:-:S04]  /*21ac0*/  FADD.FTZ R115, R114, R113 ;  /* 0x0000007172737221 */ /* 0x000fc80000010000 */
[----:B------:R-:W-:-:S07]  /*21ad0*/  IMAD.MOV.U32 R139, RZ, RZ, R115 ;  /* 0x000000ffff8b7224 */ /* 0x000fce00078e0073 */
[----:B------:R-:W-:Y:S05]  /*21ae0*/  WARPSYNC.COLLECTIVE R136, `(.L_x_38160) ;  /* 0x0000000088087348 */ /* 0x000fea0003c00000 */
[----:B------:R0:W1:Y:S02]  /*21af0*/  SHFL.BFLY P6, R137, R139, R138, R141 ;  /* 0x0c00008a8b897389 */ /* 0x00006400000c008d */
[----:B01----:R-:W-:Y:S05]  /*21b00*/  ENDCOLLECTIVE ;  /* 0x000000000000791b */ /* 0x003fea0003800000 */
.L_x_38160:
[----:B------:R-:W-:Y:S02]  /*21b10*/  IMAD.MOV.U32 R138, RZ, RZ, 0x8 ;  /* 0x00000008ff8a7424 */ /* 0x000fe400078e00ff */
[----:B------:R-:W-:-:S04]  /*21b20*/  IMAD.MOV.U32 R84, RZ, RZ, R137 ;  /* 0x000000ffff547224 */ /* 0x000fc800078e0089 */
[----:B------:R-:W-:-:S05]  /*21b30*/  FADD.FTZ R132, R115, R84 ;  /* 0x0000005473847221 */ /* 0x000fca0000010000 */
[----:B------:R-:W-:-:S07]  /*21b40*/  MOV R139, R132 ;  /* 0x00000084008b7202 */ /* 0x000fce0000000f00 */
[----:B------:R-:W-:Y:S05]  /*21b50*/  WARPSYNC.COLLECTIVE R136, `(.L_x_38161) ;  /* 0x0000000088087348 */ /* 0x000fea0003c00000 */
[----:B------:R0:W1:Y:S02]  /*21b60*/  SHFL.BFLY P6, R137, R139, R138, R141 ;  /* 0x0c00008a8b897389 */ /* 0x00006400000c008d */
[----:B01----:R-:W-:Y:S05]  /*21b70*/  ENDCOLLECTIVE ;  /* 0x000000000000791b */ /* 0x003fea0003800000 */
.L_x_38161:
        /* <DEDUP_REMOVED lines=8> */
.L_x_38162:
[----:B------:R-:W-:Y:S01]  /*21c00*/  IMAD.MOV.U32 R138, RZ, RZ, 0x1 ;  /* 0x00000001ff8a7424 */ /* 0x000fe200078e00ff */
[----:B------:R-:W-:Y:S01]  /*21c10*/  ISETP.NE.AND P6, PT, R131, RZ, PT ;  /* 0x000000ff8300720c */ /* 0x000fe20003fc5270 */
        /* <DEDUP_REMOVED lines=91> */
.L_x_38163:
[----:B------:R-:W-:Y:S01]  /*221d0*/  HFMA2 R138, -RZ, RZ, 0, 1.1920928955078125e-07 ;  /* 0x00000002ff8a7431 */ /* 0x000fe200000001ff */
[----:B------:R-:W-:-:S05]  /*221e0*/  MOV R85, R137 ;  /* 0x0000008900557202 */ /* 0x000fca0000000f00 */
[----:B------:R-:W-:-:S04]  /*221f0*/  FADD.FTZ R85, R84, R85 ;  /* 0x0000005554557221 */ /* 0x000fc80000010000 */
[----:B------:R-:W-:-:S07]  /*22200*/  IMAD.MOV.U32 R139, RZ, RZ, R85 ;  /* 0x000000ffff8b7224 */ /* 0x000fce00078e0055 */
[----:B------:R-:W-:Y:S05]  /*22210*/  WARPSYNC.COLLECTIVE R136, `(.L_x_38164) ;  /* 0x0000000088087348 */ /* 0x000fea0003c00000 */
[----:B------:R0:W1:Y:S02]  /*22220*/  SHFL.BFLY P6, R137, R139, R138, R141 ;  /* 0x0c00008a8b897389 */ /* 0x00006400000c008d */
[----:B01----:R-:W-:Y:S05]  /*22230*/  ENDCOLLECTIVE ;  /* 0x000000000000791b */ /* 0x003fea0003800000 */
.L_x_38164:
[----:B------:R-:W-:Y:S02]  /*22240*/  IMAD.MOV.U32 R138, RZ, RZ, 0x4 ;  /* 0x00000004ff8a7424 */ /* 0x000fe400078e00ff */
[----:B------:R-:W-:-:S04]  /*22250*/  IMAD.MOV.U32 R114, RZ, RZ, R137 ;  /* 0x000000ffff727224 */ /* 0x000fc800078e0089 */
[----:B------:R-:W-:-:S05]  /*22260*/  FADD.FTZ R114, R85, R114 ;  /* 0x0000007255727221 */ /* 0x000fca0000010000 */
[----:B------:R-:W-:-:S07]  /*22270*/  MOV R139, R114 ;  /* 0x00000072008b7202 */ /* 0x000fce0000000f00 */
[----:B------:R-:W-:Y:S05]  /*22280*/  WARPSYNC.COLLECTIVE R136, `(.L_x_38165) ;  /* 0x0000000088087348 */ /* 0x000fea0003c00000 */
[----:B------:R0:W1:Y:S02]  /*22290*/  SHFL.BFLY P6, R137, R139, R138, R141 ;  /* 0x0c00008a8b897389 */ /* 0x00006400000c008d */
[----:B01----:R-:W-:Y:S05]  /*222a0*/  ENDCOLLECTIVE ;  /* 0x000000000000791b */ /* 0x003fea0003800000 */
.L_x_38165:
[----:B------:R-:W-:Y:S01]  /*222b0*/  HFMA2 R138, -RZ, RZ, 0, 4.76837158203125e-07 ;  /* 0x00000008ff8a7431 */ /* 0x000fe200000001ff */
[----:B------:R-:W-:-:S05]  /*222c0*/  MOV R115, R137 ;  /* 0x0000008900737202 */ /* 0x000fca0000000f00 */
[----:B------:R-:W-:-:S04]  /*222d0*/  FADD.FTZ R115, R114, R115 ;  /* 0x0000007372737221 */ /* 0x000fc80000010000 */
[----:B------:R-:W-:-:S07]  /*222e0*/  IMAD.MOV.U32 R139, RZ, RZ, R115 ;  /* 0x000000ffff8b7224 */ /* 0x000fce00078e0073 */
[----:B------:R-:W-:Y:S05]  /*222f0*/  WARPSYNC.COLLECTIVE R136, `(.L_x_38166) ;  /* 0x0000000088087348 */ /* 0x000fea0003c00000 */
[----:B------:R0:W1:Y:S02]  /*22300*/  SHFL.BFLY P6, R137, R139, R138, R141 ;  /* 0x0c00008a8b897389 */ /* 0x00006400000c008d */
[----:B01----:R-:W-:Y:S05]  /*22310*/  ENDCOLLECTIVE ;  /* 0x000000000000791b */ /* 0x003fea0003800000 */
.L_x_38166:
[----:B------:R-:W-:Y:S02]  /*22320*/  IMAD.MOV.U32 R138, RZ, RZ, 0x10 ;  /* 0x00000010ff8a7424 */ /* 0x000fe400078e00ff */
[----:B------:R-:W-:-:S04]  /*22330*/  IMAD.MOV.U32 R116, RZ, RZ, R137 ;  /* 0x000000ffff747224 */ /* 0x000fc800078e0089 */
[----:B------:R-:W-:-:S05]  /*22340*/  FADD.FTZ R116, R115, R116 ;  /* 0x0000007473747221 */ /* 0x000fca0000010000 */
[----:B------:R-:W-:-:S07]  /*22350*/  MOV R139, R116 ;  /* 0x00000074008b7202 */ /* 0x000fce0000000f00 */
[----:B------:R-:W-:Y:S05]  /*22360*/  WARPSYNC.COLLECTIVE R136, `(.L_x_38167) ;  /* 0x0000000088087348 */ /* 0x000fea0003c00000 */
[----:B------:R0:W1:Y:S02]  /*22370*/  SHFL.BFLY P6, R137, R139, R138, R141 ;  /* 0x0c00008a8b897389 */ /* 0x00006400000c008d */
[----:B01----:R-:W-:Y:S05]  /*22380*/  ENDCOLLECTIVE ;  /* 0x000000000000791b */ /* 0x003fea0003800000 */
.L_x_38167:
[----:B------:R-:W-:Y:S01]  /*22390*/  MOV R133, R137 ;  /* 0x0000008900857202 */ /* 0x000fe20000000f00 */
[----:B------:R-:W-:Y:S06]  /*223a0*/  BRA `(.L_x_38168) ;  /* 0xffffffe000807947 */ /* 0x000fec000383ffff */
.L_x_38169:
        /* <DEDUP_REMOVED lines=13> */
.L_x_45906:


//--------------------- .text._ZN10layer_norm13ln_fwd_kernelINS_13Kernel_traitsI6__halfffffjLj1280ELj1ELj4ELj1ELj16ENS_18Kernel_traits_baseILj1280ES2_ffffjLj128EEEEELb1ELb0ELb1ELb1EEEvNS_9FwdParamsE --------------------------
	.section	.text._ZN10layer_norm13ln_fwd_kernelINS_13Kernel_traitsI6__halfffffjLj1280ELj1ELj4ELj1ELj16ENS_18Kernel_traits_baseILj1280ES2_ffffjLj128EEEEELb1ELb0ELb1ELb1EEEvNS_9FwdParamsE,"ax",@progbits
	.align	128
        .global         _ZN10layer_norm13ln_fwd_kernelINS_13Kernel_traitsI6__halfffffjLj1280ELj1ELj4ELj1ELj16ENS_18Kernel_traits_baseILj1280ES2_ffffjLj128EEEEELb1ELb0ELb1ELb1EEEvNS_9FwdParamsE
        .type           _ZN10layer_norm13ln_fwd_kernelINS_13Kernel_traitsI6__halfffffjLj1280ELj1ELj4ELj1ELj16ENS_18Kernel_traits_baseILj1280ES2_ffffjLj128EEEEELb1ELb0ELb1ELb1EEEvNS_9FwdParamsE,@function
        .size           _ZN10layer_norm13ln_fwd_kernelINS_13Kernel_traitsI6__halfffffjLj1280ELj1ELj4ELj1ELj16ENS_18Kernel_traits_baseILj1280ES2_ffffjLj128EEEEELb1ELb0ELb1ELb1EEEvNS_9FwdParamsE,(.L_x_45907 - _ZN10layer_norm13ln_fwd_kernelINS_13Kernel_traitsI6__halfffffjLj1280ELj1ELj4ELj1ELj16ENS_18Kernel_traits_baseILj1280ES2_ffffjLj128EEEEELb1ELb0ELb1ELb1EEEvNS_9FwdParamsE)
        .other          _ZN10layer_norm13ln_fwd_kernelINS_13Kernel_traitsI6__halfffffjLj1280ELj1ELj4ELj1ELj16ENS_18Kernel_traits_baseILj1280ES2_ffffjLj128EEEEELb1ELb0ELb1ELb1EEEvNS_9FwdParamsE,@"STO_CUDA_ENTRY STV_DEFAULT"
_ZN10layer_norm13ln_fwd_kernelINS_13Kernel_traitsI6__halfffffjLj1280ELj1ELj4ELj1ELj16ENS_18Kernel_traits_baseILj1280ES2_ffffjLj128EEEEELb1ELb0ELb1ELb1EEEvNS_9FwdParamsE:
.text._ZN10layer_norm13ln_fwd_kernelINS_13Kernel_traitsI6__halfffffjLj1280ELj1ELj4ELj1ELj16ENS_18Kernel_traits_baseILj1280ES2_ffffjLj128EEEEELb1ELb0ELb1ELb1EEEvNS_9FwdParamsE:
        /* <DEDUP_REMOVED lines=27> */
[----:B------:R-:W-:Y:S02]  /*01b0*/  UIADD3 UR15, UPT, UPT, UR6, -0x61c88647, URZ ;  /* 0x9e3779b9060f7890 */ /* 0x000fe4000fffe0ff */
[----:B------:R-:W-:Y:S01]  /*01c0*/  UIADD3 UR17, UPT, UPT, UR6, 0x3c6ef372, URZ ;  /* 0x3c6ef37206117890 */ /* 0x000fe2000fffe0ff */
[--C-:B------:R-:W-:Y:S01]  /*01d0*/  SHF.R.U64 R70, R82, 0x2, R83.reuse ;  /* 0x0000000252467819 */ /* 0x100fe20000001253 */
[----:B------:R-:W-:Y:S01]  /*01e0*/  UIADD3 UR19, UPT, UPT, UR6, -0x255992d5, URZ ;  /* 0xdaa66d2b06137890 */ /* 0x000fe2000fffe0ff */
[----:B------:R-:W-:Y:S01]  /*01f0*/  SHF.R.U32.HI R71, RZ, 0x2, R83 ;  /* 0x00000002ff477819 */ /* 0x000fe20000011653 */
[----:B------:R-:W-:-:S02]  /*0200*/  UIADD3 UR20, UPT, UPT, UR7, 0x32370b8f, URZ ;  /* 0x32370b8f07147890 */ /* 0x000fc4000fffe0ff */
[----:B------:R-:W-:Y:S01]  /*0210*/  UIADD3 UR21, UPT, UPT, UR6, 0x78dde6e4, URZ ;  /* 0x78dde6e406157890 */ /* 0x000fe2000fffe0ff */
[----:B-1----:R-:W-:Y:S01]  /*0220*/  IMAD R0, R3, UR5, R68 ;  /* 0x0000000503007c24 */ /* 0x002fe2000f8e0244 */
[----:B------:R-:W-:Y:S01]  /*0230*/  LOP3.LUT R68, R68, 0x1f, RZ, 0xc0, !PT ;  /* 0x0000001f44447812 */ /* 0x000fe200078ec0ff */
        /* <DEDUP_REMOVED lines=37> */
.L_x_38170:
        /* <DEDUP_REMOVED lines=22> */
.L_x_38171:
[----:B------:R-:W1:Y:S02]  /*05f0*/  LDCU UR4, c[0x0][0x384] ;  /* 0x00007080ff0477ac */ /* 0x000e640008000800 */
[----:B-1----:R-:W-:-:S13]  /*0600*/  ISETP.GE.AND P0, PT, R69, UR4, PT ;  /* 0x0000000445007c0c */ /* 0x002fda000bf06270 */
[----:B------:R-:W-:Y:S05]  /*0610*/  @P0 EXIT ;  /* 0x000000000000094d */ /* 0x000fea0003800000 */
[----:B-----5:R-:W-:Y:S01]  /*0620*/  IMAD.MOV.U32 R75, RZ, RZ, R4 ;  /* 0x000000ffff4b7224 */ /* 0x020fe200078e0004 */
[--C-:B------:R-:W-:Y:S01]  /*0630*/  SHF.R.U64 R78, R4, 0x10, R5.reuse ;  /* 0x00000010044e7819 */ /* 0x100fe20000001205 */
[--C-:B------:R-:W-:Y:S01]  /*0640*/  IMAD.MOV.U32 R77, RZ, RZ, R5.reuse ;  /* 0x000000ffff4d7224 */ /* 0x100fe200078e0005 */
[----:B------:R-:W-:Y:S01]  /*0650*/  SHF.R.U32.HI R79, RZ, 0x10, R5 ;  /* 0x00000010ff4f7819 */ /* 0x000fe20000011605 */
[----:B------:R-:W-:Y:S01]  /*0660*/  IMAD.MOV.U32 R4, RZ, RZ, R7 ;  /* 0x000000ffff047224 */ /* 0x000fe200078e0007 */
[----:B------:R-:W-:Y:S01]  /*0670*/  MOV R84, R6 ;  /* 0x0000000600547202 */ /* 0x000fe20000000f00 */
[----:B------:R-:W-:Y:S01]  /*0680*/  IMAD.MOV.U32 R87, RZ, RZ, R8 ;  /* 0x000000ffff577224 */ /* 0x000fe200078e0008 */
[----:B------:R-:W-:Y:S01]  /*0690*/  MOV R5, R9 ;  /* 0x0000000900057202 */ /* 0x000fe20000000f00 */
[----:B------:R-:W-:Y:S01]  /*06a0*/  IMAD.MOV.U32 R89, RZ, RZ, R10 ;  /* 0x000000ffff597224 */ /* 0x000fe200078e000a */
[----:B------:R-:W-:Y:S01]  /*06b0*/  PRMT R84, R84, 0x5410, R4 ;  /* 0x0000541054547816 */ /* 0x000fe20000000004 */
[----:B------:R-:W-:Y:S01]  /*06c0*/  IMAD.HI.U32 R4, R0, -0x326172a9, RZ ;  /* 0xcd9e8d5700047827 */ /* 0x000fe200078e00ff */
[----:B------:R-:W-:-:S03]  /*06d0*/  PRMT R87, R87, 0x5410, R5 ;  /* 0x0000541057577816 */ /* 0x000fc60000000005 */
[----:B------:R-:W-:Y:S01]  /*06e0*/  HFMA2 R74, -RZ, RZ, 0, 0 ;  /* 0x00000000ff4a7431 */ /* 0x000fe200000001ff */
[--C-:B------:R-:W-:Y:S01]  /*06f0*/  SHF.R.U64 R86, R6, 0x10, R7.reuse ;  /* 0x0000001006567819 */ /* 0x100fe20000001207 */
[----:B------:R-:W-:Y:S01]  /*0700*/  IMAD.HI.U32 R5, R70, -0x2daee0ad, RZ ;  /* 0xd2511f5346057827 */ /* 0x000fe200078e00ff */
[----:B0-----:R-:W-:Y:S01]  /*0710*/  SHF.R.U32.HI R22, RZ, 0x10, R7 ;  /* 0x00000010ff167819 */ /* 0x001fe20000011607 */
[----:B------:R-:W-:Y:S01]  /*0720*/  BSSY B0, `(.L_x_38172) ;  /* 0x0001e8c000007945 */ /* 0x000fe20003800000 */
[----:B------:R-:W-:Y:S01]  /*0730*/  SHF.R.U64 R88, R8, 0x10, R9 ;  /* 0x0000001008587819 */ /* 0x000fe20000001209 */
[----:B------:R-:W-:Y:S01]  /*0740*/  IMAD.MOV.U32 R6, RZ, RZ, R11 ;  /* 0x000000ffff067224 */ /* 0x000fe200078e000b */
[----:B------:R-:W-:Y:S01]  /*0750*/  SHF.R.U32.HI R23, RZ, 0x10, R9 ;  /* 0x00000010ff177819 */ /* 0x000fe20000011609 */
[----:B------:R-:W-:Y:S01]  /*0760*/  IMAD.MOV.U32 R7, RZ, RZ, R13 ;  /* 0x000000ffff077224 */ /* 0x000fe200078e000d */
[----:B------:R-:W-:Y:S01]  /*0770*/  MOV R91, R12 ;  /* 0x0000000c005b7202 */ /* 0x000fe20000000f00 */
[----:B------:R-:W-:Y:S01]  /*0780*/  IMAD.MOV.U32 R93, RZ, RZ, R14 ;  /* 0x000000ffff5d7224 */ /* 0x000fe200078e000e */
[----:B------:R-:W-:Y:S01]  /*0790*/  MOV R8, R15 ;  /* 0x0000000f00087202 */ /* 0x000fe20000000f00 */
[----:B------:R-:W-:Y:S01]  /*07a0*/  IMAD.MOV.U32 R95, RZ, RZ, R16 ;  /* 0x000000ffff5f7224 */ /* 0x000fe200078e0010 */
[----:B------:R-:W-:Y:S01]  /*07b0*/  LOP3.LUT R4, R71, UR6, R4, 0x96, !PT ;  /* 0x0000000647047c12 */ /* 0x000fe2000f8e9604 */
[----:B------:R-:W-:Y:S01]  /*07c0*/  IMAD.MOV.U32 R9, RZ, RZ, R17 ;  /* 0x000000ffff097224 */ /* 0x000fe200078e0011 */
[----:B------:R-:W-:Y:S01]  /*07d0*/  LOP3.LUT R5, R5, UR7, RZ, 0x3c, !PT ;  /* 0x0000000705057c12 */ /* 0x000fe2000f8e3cff */
[----:B------:R-:W-:Y:S01]  /*07e0*/  IMAD.MOV.U32 R100, RZ, RZ, R20 ;  /* 0x000000ffff647224 */ /* 0x000fe200078e0014 */
[----:B------:R-:W-:Y:S01]  /*07f0*/  PRMT R89, R89, 0x5410, R6 ;  /* 0x0000541059597816 */ /* 0x000fe20000000006 */
[----:B------:R-:W0:Y:S01]  /*0800*/  LDCU UR10, c[0x0][0x404] ;  /* 0x00008080ff0a77ac */ /* 0x000e220008000800 */
[----:B------:R-:W-:Y:S01]  /*0810*/  PRMT R91, R91, 0x5410, R7 ;  /* 0x000054105b5b7816 */ /* 0x000fe20000000007 */
[----:B------:R-:W-:Y:S01]  /*0820*/  IMAD R7, R0, -0x326172a9, RZ ;  /* 0xcd9e8d5700077824 */ /* 0x000fe200078e02ff */
[----:B------:R-:W-:Y:S01]  /*0830*/  PRMT R93, R93, 0x5410, R8 ;  /* 0x000054105d5d7816 */ /* 0x000fe20000000008 */
[----:B------:R-:W-:Y:S01]  /*0840*/  IMAD.HI.U32 R8, R4, -0x2daee0ad, RZ ;  /* 0xd2511f5304087827 */ /* 0x000fe200078e00ff */
[----:B------:R-:W-:Y:S01]  /*0850*/  PRMT R95, R95, 0x5410, R9 ;  /* 0x000054105f5f7816 */ /* 0x000fe20000000009 */
[----:B------:R-:W1:Y:S01]  /*0860*/  LDCU.U8 UR11, c[0x0][0x410] ;  /* 0x00008200ff0b77ac */ /* 0x000e620008000000 */
[--C-:B------:R-:W-:Y:S01]  /*0870*/  SHF.R.U64 R90, R10, 0x10, R11.reuse ;  /* 0x000000100a5a7819 */ /* 0x100fe2000000120b */
[----:B------:R-:W-:Y:S01]  /*0880*/  IMAD R9, R70, -0x2daee0ad, RZ ;  /* 0xd2511f5346097824 */ /* 0x000fe200078e02ff */
[----:B------:R-:W-:Y:S01]  /*0890*/  MOV R97, R18 ;  /* 0x0000001200617202 */ /* 0x000fe20000000f00 */
[----:B------:R-:W-:Y:S01]  /*08a0*/  IMAD.HI.U32 R6, R5, -0x326172a9, RZ ;  /* 0xcd9e8d5705067827 */ /* 0x000fe200078e00ff */
[----:B------:R-:W-:Y:S01]  /*08b0*/  SHF.R.U32.HI R24, RZ, 0x10, R11 ;  /* 0x00000010ff187819 */ /* 0x000fe2000001160b */
[----:B------:R-:W2:Y:S01]  /*08c0*/  LDCU UR14, c[0x0][0x448] ;  /* 0x00008900ff0e77ac */ /* 0x000ea20008000800 */
[----:B------:R-:W-:Y:S01]  /*08d0*/  LOP3.LUT R8, R9, UR16, R8, 0x96, !PT ;  /* 0x0000001009087c12 */ /* 0x000fe2000f8e9608 */
[----:B------:R-:W-:Y:S01]  /*08e0*/  IMAD.MOV.U32 R10, RZ, RZ, R19 ;  /* 0x000000ffff0a7224 */ /* 0x000fe200078e0013 */
[----:B------:R-:W-:Y:S01]  /*08f0*/  LOP3.LUT R6, R7, UR15, R6, 0x96, !PT ;  /* 0x0000000f07067c12 */ /* 0x000fe2000f8e9606 */
[----:B------:R-:W-:Y:S01]  /*0900*/  IMAD R5, R5, -0x326172a9, RZ ;  /* 0xcd9e8d5705057824 */ /* 0x000fe200078e02ff */
[----:B------:R-:W-:Y:S01]  /*0910*/  MOV R11, R21 ;  /* 0x00000015000b7202 */ /* 0x000fe20000000f00 */
[----:B------:R-:W-:Y:S01]  /*0920*/  IMAD.MOV.U32 R9, RZ, RZ, R2 ;  /* 0x000000ffff097224 */ /* 0x000fe200078e0002 */
[----:B------:R-:W-:Y:S01]  /*0930*/  PRMT R97, R97, 0x5410, R10 ;  /* 0x0000541061617816 */ /* 0x000fe2000000000a */
[----:B------:R-:W-:Y:S01]  /*0940*/  IMAD R10, R4, -0x2daee0ad, RZ ;  /* 0xd2511f53040a7824 */ /* 0x000fe200078e02ff */
[----:B------:R-:W-:Y:S01]  /*0950*/  SHF.R.U64 R104, R52, 0x10, R53 ;  /* 0x0000001034687819 */ /* 0x000fe20000001235 */
[----:B------:R-:W-:Y:S01]  /*0960*/  IMAD.HI.U32 R4, R8, -0x326172a9, RZ ;  /* 0xcd9e8d5708047827 */ /* 0x000fe200078e00ff */
[----:B------:R-:W-:Y:S01]  /*0970*/  PRMT R102, R9, 0x7610, R102 ;  /* 0x0000761009667816 */ /* 0x000fe20000000066 */
[----:B------:R-:W3:Y:S01]  /*0980*/  LDCU.64 UR12, c[0x0][0x408] ;  /* 0x00008100ff0c77ac */ /* 0x000ee20008000a00 */
[----:B------:R-:W-:Y:S01]  /*0990*/  PRMT R100, R100, 0x5410, R11 ;  /* 0x0000541064647816 */ /* 0x000fe2000000000b */
[----:B------:R-:W-:Y:S01]  /*09a0*/  IMAD.HI.U32 R7, R6, -0x2daee0ad, RZ ;  /* 0xd2511f5306077827 */ /* 0x000fe200078e00ff */
[----:B------:R-:W-:Y:S01]  /*09b0*/  LOP3.LUT R4, R5, UR17, R4, 0x96, !PT ;  /* 0x0000001105047c12 */ /* 0x000fe2000f8e9604 */
[----:B------:R-:W4:Y:S01]  /*09c0*/  LDCU.64 UR4, c[0x0][0x3a0] ;  /* 0x00007400ff0477ac */ /* 0x000f220008000a00 */
[----:B------:R-:W-:Y:S01]  /*09d0*/  SHF.R.U64 R103, R50, 0x10, R51 ;  /* 0x0000001032677819 */ /* 0x000fe20000001233 */
        /* <DEDUP_REMOVED lines=10> */
[----:B------:R-:W-:Y:S01]  /*0a80*/  IMAD.MOV.U32 R10, RZ, RZ, R3 ;  /* 0x000000ffff0a7224 */ /* 0x000fe200078e0003 */
[----:B------:R-:W-:Y:S01]  /*0a90*/  LOP3.LUT R5, R8, UR19, R5, 0x96, !PT ;  /* 0x0000001308057c12 */ /* 0x000fe2000f8e9605 */
[----:B------:R-:W-:Y:S01]  /*0aa0*/  IMAD R9, R4, -0x2daee0ad, RZ ;  /* 0xd2511f5304097824 */ /* 0x000fe200078e02ff */
[----:B------:R-:W-:Y:S01]  /*0ab0*/  SHF.R.U64 R105, R54, 0x10, R55 ;  /* 0x0000001036697819 */ /* 0x000fe20000001237 */
[----:B------:R-:W-:Y:S01]  /*0ac0*/  IMAD R7, R7, -0x326172a9, RZ ;  /* 0xcd9e8d5707077824 */ /* 0x000fe200078e02ff */
[----:B------:R-:W-:Y:S01]  /*0ad0*/  PRMT R102, R102, 0x5410, R10 ;  /* 0x0000541066667816 */ /* 0x000fe2000000000a */
[----:B------:R-:W-:Y:S01]  /*0ae0*/  IMAD.HI.U32 R4, R6, -0x326172a9, RZ ;  /* 0xcd9e8d5706047827 */ /* 0x000fe200078e00ff */
[----:B------:R-:W-:-:S02]  /*0af0*/  SHF.R.U32.HI R10, RZ, 0x10, R53 ;  /* 0x00000010ff0a7819 */ /* 0x000fc40000011635 */
        /* <DEDUP_REMOVED lines=17> */
[----:B------:R-:W-:Y:S01]  /*0c10*/  PRMT R107, R107, 0x5410, R10 ;  /* 0x000054106b6b7816 */ /* 0x000fe2000000000a */
[----:B------:R-:W-:Y:S01]  /*0c20*/  IMAD.HI.U32 R4, R7, -0x326172a9, RZ ;  /* 0xcd9e8d5707047827 */ /* 0x000fe200078e00ff */
[----:B------:R-:W-:-:S02]  /*0c30*/  SHF.R.U64 R108, R60, 0x10, R61 ;  /* 0x000000103c6c7819 */ /* 0x000fc4000000123d */
[----:B------:R-:W-:Y:S01]  /*0c40*/  SHF.R.U64 R109, R62, 0x10, R63 ;  /* 0x000000103e6d7819 */ /* 0x000fe2000000123f */
        /* <DEDUP_REMOVED lines=12> */
[----:B------:R-:W-:Y:S01]  /*0d10*/  SHF.R.U64 R94, R14, 0x10, R15 ;  /* 0x000000100e5e7819 */ /* 0x000fe2000000120f */
[----:B------:R-:W-:Y:S01]  /*0d20*/  IMAD R9, R6, -0x326172a9, RZ ;  /* 0xcd9e8d5706097824 */ /* 0x000fe200078e02ff */
[----:B------:R-:W-:Y:S01]  /*0d30*/  LOP3.LUT R5, R8, UR27, R5, 0x96, !PT ;  /* 0x0000001b08057c12 */ /* 0x000fe2000f8e9605 */
[----:B------:R-:W-:Y:S01]  /*0d40*/  IMAD R11, R4, -0x2daee0ad, RZ ;  /* 0xd2511f53040b7824 */ /* 0x000fe200078e02ff */
[----:B------:R-:W-:Y:S01]  /*0d50*/  SHF.R.U32.HI R8, RZ, 0x10, R63 ;  /* 0x00000010ff087819 */ /* 0x000fe2000001163f */
[----:B------:R-:W-:Y:S01]  /*0d60*/  IMAD.HI.U32 R4, R7, -0x326172a9, RZ ;  /* 0xcd9e8d5707047827 */ /* 0x000fe200078e00ff */
[----:B------:R-:W-:-:S02]  /*0d70*/  SHF.R.U32.HI R13, RZ, 0x10, R15 ;  /* 0x00000010ff0d7819 */ /* 0x000fc4000001160f */
[----:B------:R-:W-:Y:S01]  /*0d80*/  PRMT R109, R109, 0x5410, R8 ;  /* 0x000054106d6d7816 */ /* 0x000fe20000000008 */
[----:B------:R-:W-:Y:S01]  /*0d90*/  IMAD.HI.U32 R6, R5, -0x2daee0ad, RZ ;  /* 0xd2511f5305067827 */ /* 0x000fe200078e00ff */
[----:B------:R-:W-:Y:S02]  /*0da0*/  LOP3.LUT R4, R9, UR29, R4, 0x96, !PT ;  /* 0x0000001d09047c12 */ /* 0x000fe4000f8e9604 */
[--C-:B------:R-:W-:Y:S01]  /*0db0*/  SHF.R.U64 R96, R16, 0x10, R17.reuse ;  /* 0x0000001010607819 */ /* 0x100fe20000001211 */
[----:B------:R-:W-:Y:S01]  /*0dc0*/  IMAD R8, R7, -0x326172a9, RZ ;  /* 0xcd9e8d5707087824 */ /* 0x000fe200078e02ff */
[----:B------:R-:W-:Y:S01]  /*0dd0*/  LOP3.LUT R6, R11, UR30, R6, 0x96, !PT ;  /* 0x0000001e0b067c12 */ /* 0x000fe2000f8e9606 */
[----:B------:R-:W-:Y:S01]  /*0de0*/  IMAD R5, R5, -0x2daee0ad, RZ ;  /* 0xd2511f5305057824 */ /* 0x000fe200078e02ff */
[----:B------:R-:W-:Y:S01]  /*0df0*/  SHF.R.U32.HI R14, RZ, 0x10, R17 ;  /* 0x00000010ff0e7819 */ /* 0x000fe20000011611 */
[----:B------:R-:W-:Y:S01]  /*0e00*/  IMAD.HI.U32 R72, R4, -0x2daee0ad, RZ ;  /* 0xd2511f5304487827 */ /* 0x000fe200078e00ff */
[----:B------:R-:W-:-:S02]  /*0e10*/  SHF.R.U64 R98, R18, 0x10, R19 ;  /* 0x0000001012627819 */ /* 0x000fc40000001213 */
[----:B------:R-:W-:Y:S01]  /*0e20*/  SHF.R.U32.HI R15, RZ, 0x10, R19 ;  /* 0x00000010ff0f7819 */ /* 0x000fe20000011613 */
[----:B------:R-:W-:Y:S01]  /*0e30*/  IMAD.HI.U32 R73, R6, -0x326172a9, RZ ;  /* 0xcd9e8d5706497827 */ /* 0x000fe200078e00ff */
[--C-:B------:R-:W-:Y:S02]  /*0e40*/  SHF.R.U64 R101, R20, 0x10, R21.reuse ;  /* 0x0000001014657819 */ /* 0x100fe40000001215 */
[----:B------:R-:W-:Y:S01]  /*0e50*/  SHF.R.U32.HI R16, RZ, 0x10, R21 ;  /* 0x00000010ff107819 */ /* 0x000fe20000011615 */
[----:B------:R-:W-:Y:S01]  /*0e60*/  IMAD R83, R4, -0x2daee0ad, RZ ;  /* 0xd2511f5304537824 */ /* 0x000fe200078e02ff */
[--C-:B------:R-:W-:Y:S01]  /*0e70*/  SHF.R.U64 R110, R64, 0x10, R65.reuse ;  /* 0x00000010406e7819 */ /* 0x100fe20000001241 */
[----:B------:R-:W-:Y:S01]  /*0e80*/  IMAD R76, R6, -0x326172a9, RZ ;  /* 0xcd9e8d57064c7824 */ /* 0x000fe200078e02ff */
        /* <DEDUP_REMOVED lines=17> */
[----:B------:R-:W-:Y:S02]  /*0fa0*/  LOP3.LUT R72, R5, UR32, R72, 0x96, !PT ;  /* 0x0000002005487c12 */ /* 0x000fe4000f8e9648 */
[----:B------:R-:W-:Y:S02]  /*0fb0*/  LOP3.LUT R73, R8, UR31, R73, 0x96, !PT ;  /* 0x0000001f08497c12 */ /* 0x000fe4000f8e9649 */
[----:B01234-:R-:W-:-:S07]  /*0fc0*/  LOP3.LUT R82, R82, 0x3, RZ, 0xc0, !PT ;  /* 0x0000000352527812 */ /* 0x01ffce00078ec0ff */
.L_x_38764:
[----:B------:R-:W0:Y:S08]  /*0fd0*/  LDC.64 R8, c[0x0][0x3f0] ;  /* 0x0000fc00ff087b82 */ /* 0x000e300000000a00 */
[----:B------:R-:W1:Y:S08]  /*0fe0*/  LDC R81, c[0x0][0x388] ;  /* 0x0000e200ff517b82 */ /* 0x000e700000000800 */
[----:B------:R-:W2:Y:S01]  /*0ff0*/  LDC.64 R10, c[0x0][0x3f8] ;  /* 0x0000fe00ff0a7b82 */ /* 0x000ea20000000a00 */
[----:B0-----:R-:W-:-:S05]  /*1000*/  IMAD.WIDE R12, R69, 0x4, R8 ;  /* 0x00000004450c7825 */ /* 0x001fca00078e0208 */
[----:B------:R-:W3:Y:S01]  /*1010*/  LDG.E R85, desc[UR8][R12.64] ;  /* 0x000000080c557981 */ /* 0x000ee2000c1e1900 */
[----:B------:R-:W-:Y:S02]  /*1020*/  IMAD.MOV.U32 R44, RZ, RZ, RZ ;  /* 0x000000ffff2c7224 */ /* 0x000fe400078e00ff */
        /* <DEDUP_REMOVED lines=43> */
.L_x_38179:
        /* <DEDUP_REMOVED lines=13> */
.L_x_38181:
[----:B------:R-:W-:Y:S05]  /*13b0*/  BSYNC.RECONVERGENT B4 ;  /* 0x0000000000047941 */ /* 0x000fea0003800200 */
.L_x_38180:
        /* <DEDUP_REMOVED lines=42> */
.L_x_38178:
[----:B------:R-:W-:Y:S05]  /*1660*/  BSYNC.RECONVERGENT B3 ;  /* 0x0000000000037941 */ /* 0x000fea0003800200 */
.L_x_38177:
        /* <DEDUP_REMOVED lines=10> */
.L_x_38176:
[----:B------:R-:W-:Y:S05]  /*1710*/  BSYNC.RECONVERGENT B2 ;  /* 0x0000000000027941 */ /* 0x000fea0003800200 */
.L_x_38175:
        /* <DEDUP_REMOVED lines=20> */
.L_x_38186:
        /* <DEDUP_REMOVED lines=13> */
.L_x_38188:
[----:B------:R-:W-:Y:S05]  /*1930*/  BSYNC.RECONVERGENT B4 ;  /* 0x0000000000047941 */ /* 0x000fea0003800200 */
.L_x_38187:
        /* <DEDUP_REMOVED lines=43> */
.L_x_38185:
[----:B------:R-:W-:Y:S05]  /*1bf0*/  BSYNC.RECONVERGENT B3 ;  /* 0x0000000000037941 */ /* 0x000fea0003800200 */
.L_x_38184:
        /* <DEDUP_REMOVED lines=10> */
.L_x_38183:
[----:B------:R-:W-:Y:S05]  /*1ca0*/  BSYNC.RECONVERGENT B2 ;  /* 0x0000000000027941 */ /* 0x000fea0003800200 */
.L_x_38182:
        /* <DEDUP_REMOVED lines=20> */
.L_x_38193:
        /* <DEDUP_REMOVED lines=13> */
.L_x_38195:
[----:B------:R-:W-:Y:S05]  /*1ec0*/  BSYNC.RECONVERGENT B4 ;  /* 0x0000000000047941 */ /* 0x000fea0003800200 */
.L_x_38194:
        /* <DEDUP_REMOVED lines=42> */
.L_x_38192:
[----:B------:R-:W-:Y:S05]  /*2170*/  BSYNC.RECONVERGENT B3 ;  /* 0x0000000000037941 */ /* 0x000fea0003800200 */
.L_x_38191:
        /* <DEDUP_REMOVED lines=10> */
.L_x_38190:
[----:B------:R-:W-:Y:S05]  /*2220*/  BSYNC.RECONVERGENT B2 ;  /* 0x0000000000027941 */ /* 0x000fea0003800200 */
.L_x_38189:
        /* <DEDUP_REMOVED lines=19> */
.L_x_38199:
        /* <DEDUP_REMOVED lines=13> */
.L_x_38201:
[----:B------:R-:W-:Y:S05]  /*2430*/  BSYNC.RECONVERGENT B3 ;  /* 0x0000000000037941 */ /* 0x000fea0003800200 */
.L_x_38200:
        /* <DEDUP_REMOVED lines=42> */
.L_x_38198:
[----:B------:R-:W-:Y:S05]  /*26e0*/  BSYNC.RECONVERGENT B2 ;  /* 0x0000000000027941 */ /* 0x000fea0003800200 */
.L_x_38197:
        /* <DEDUP_REMOVED lines=11> */
.L_x_38174:
        /* <DEDUP_REMOVED lines=21> */
.L_x_38206:
        /* <DEDUP_REMOVED lines=13> */
.L_x_38208:
[----:B------:R-:W-:Y:S05]  /*29c0*/  BSYNC.RECONVERGENT B4 ;  /* 0x0000000000047941 */ /* 0x000fea0003800200 */
.L_x_38207:
        /* <DEDUP_REMOVED lines=42> */
.L_x_38205:
[----:B------:R-:W-:Y:S05]  /*2c70*/  BSYNC.RECONVERGENT B3 ;  /* 0x0000000000037941 */ /* 0x000fea0003800200 */
.L_x_38204:
        /* <DEDUP_REMOVED lines=9> */
.L_x_38203:
[----:B------:R-:W-:Y:S05]  /*2d10*/  BSYNC.RECONVERGENT B2 ;  /* 0x0000000000027941 */ /* 0x000fea0003800200 */
.L_x_38202:
        /* <DEDUP_REMOVED lines=17> */
.L_x_38213:
        /* <DEDUP_REMOVED lines=13> */
.L_x_38215:
[----:B------:R-:W-:Y:S05]  /*2f00*/  BSYNC.RECONVERGENT B4 ;  /* 0x0000000000047941 */ /* 0x000fea0003800200 */
.L_x_38214:
        /* <DEDUP_REMOVED lines=43> */
.L_x_38212:
[----:B------:R-:W-:Y:S05]  /*31c0*/  BSYNC.RECONVERGENT B3 ;  /* 0x0000000000037941 */ /* 0x000fea0003800200 */
.L_x_38211:
        /* <DEDUP_REMOVED lines=9> */
.L_x_38210:
[----:B------:R-:W-:Y:S05]  /*3260*/  BSYNC.RECONVERGENT B2 ;  /* 0x0000000000027941 */ /* 0x000fea0003800200 */
.L_x_38209:
        /* <DEDUP_REMOVED lines=17> */
.L_x_38220:
        /* <DEDUP_REMOVED lines=13> */
.L_x_38222:
[----:B------:R-:W-:Y:S05]  /*3450*/  BSYNC.RECONVERGENT B4 ;  /* 0x0000000000047941 */ /* 0x000fea0003800200 */
.L_x_38221:
        /* <DEDUP_REMOVED lines=41> */
[----:B------:R-:W-:Y:S02]  /*36f0*/  IMAD.MOV.U32 R18, RZ, RZ, R8 ;  /* 0x000000ffff127224 */ /* 0x000fe400078e0008 */
[----:B------:R-:W-:-:S07]  /*3700*/  HFMA2 R8, -RZ, RZ, 0, 0 ;  /* 0x00000000ff087431 */ /* 0x000fce00000001ff */
.L_x_38219:
[----:B------:R-:W-:Y:S05]  /*3710*/  BSYNC.RECONVERGENT B3 ;  /* 0x0000000000037941 */ /* 0x000fea0003800200 */
.L_x_38218:
        /* <DEDUP_REMOVED lines=9> */
.L_x_38217:
[----:B------:R-:W-:Y:S05]  /*37b0*/  BSYNC.RECONVERGENT B2 ;  /* 0x0000000000027941 */ /* 0x000fea0003800200 */
.L_x_38216:
        /* <DEDUP_REMOVED lines=16> */
.L_x_38225:
        /* <DEDUP_REMOVED lines=13> */
.L_x_38227:
[----:B------:R-:W-:Y:S05]  /*3990*/  BSYNC.RECONVERGENT B3 ;  /* 0x0000000000037941 */ /* 0x000fea0003800200 */
.L_x_38226:
        /* <DEDUP_REMOVED lines=43> */
.L_x_38224:
[----:B------:R-:W-:Y:S05]  /*3c50*/  BSYNC.RECONVERGENT B2 ;  /* 0x0000000000027941 */ /* 0x000fea0003800200 */
.L_x_38223:
        /* <DEDUP_REMOVED lines=9> */
.L_x_38196:
[----:B------:R-:W-:Y:S05]  /*3cf0*/  BSYNC.RECONVERGENT B1 ;  /* 0x0000000000017941 */ /* 0x000fea0003800200 */
.L_x_38173:
[----:B------:R-:W0:Y:S01]  /*3d00*/  LDC.64 R116, c[0x0][0x3a8] ;  /* 0x0000ea00ff747b82 */ /* 0x000e220000000a00 */
[----:B------:R-:W-:Y:S01]  /*3d10*/  BSSY.RECONVERGENT B1, `(.L_x_38228) ;  /* 0x0000010000017945 */ /* 0x000fe20003800200 */
[----:B------:R-:W-:Y:S02]  /*3d20*/  VIADD R14, R44, 0x20 ;  /* 0x000000202c0e7836 */ /* 0x000fe40000000000 */
[----:B0-----:R-:W-:-:S05]  /*3d30*/  IMAD.WIDE.U32 R8, R45, 0x10, R116 ;  /* 0x000000102d087825 */ /* 0x001fca00078e0074 */
[----:B-----5:R0:W-:Y:S01]  /*3d40*/  STG.E.128 desc[UR8][R8.64], R24 ;  /* 0x0000001808007986 */ /* 0x0201e2000c101d08 */
[----:B------:R-:W-:Y:S05]  /*3d50*/  @!P1 BRA `(.L_x_38229) ;  /* 0x00000000002c9947 */ /* 0x000fea0003800000 */
[----:B0-----:R-:W0:Y:S01]  /*3d60*/  LDC.64 R8, c[0x0][0x3b0] ;  /* 0x0000ec00ff087b82 */ /* 0x001e220000000a00 */
[----:B------:R-:W-:Y:S01]  /*3d70*/  IMAD.U32 R11, R78, 0x10000, RZ ;  /* 0x000100004e0b7824 */ /* 0x000fe200078e00ff */
[----:B------:R-:W-:Y:S02]  /*3d80*/  LOP3.LUT R10, R79, 0xffff, RZ, 0xc0, !PT ;  /* 0x0000ffff4f0a7812 */ /* 0x000fe400078ec0ff */
[----:B------:R-:W-:Y:S02]  /*3d90*/  LOP3.LUT R13, R77, 0xff, RZ, 0xc0, !PT ;  /* 0x000000ff4d0d7812 */ /* 0x000fe400078ec0ff */
[----:B------:R-:W-:-:S04]  /*3da0*/  LOP3.LUT R11, R11, 0xff0000, RZ, 0xc0, !PT ;  /* 0x00ff00000b0b7812 */ /* 0x000fc800078ec0ff */
[----:B------:R-:W-:Y:S02]  /*3db0*/  LEA R10, R10, R11, 0x18 ;  /* 0x0000000b0a0a7211 */ /* 0x000fe400078ec0ff */
[----:B------:R-:W-:-:S03]  /*3dc0*/  LOP3.LUT R11, R75, 0xff, RZ, 0xc0, !PT ;  /* 0x000000ff4b0b7812 */ /* 0x000fc600078ec0ff */
[----:B------:R-:W-:-:S04]  /*3dd0*/  IMAD R10, R13, 0x100, R10 ;  /* 0x000001000d0a7824 */ /* 0x000fc800078e020a */
[----:B------:R-:W-:Y:S02]  /*3de0*/  IMAD.IADD R11, R10, 0x1, R11 ;  /* 0x000000010a0b7824 */ /* 0x000fe400078e020b */
[----:B0-----:R-:W-:-:S05]  /*3df0*/  IMAD.WIDE.U32 R8, R44, 0x4, R8 ;  /* 0x000000042c087825 */ /* 0x001fca00078e0008 */
[----:B------:R1:W-:Y:S02]  /*3e00*/  STG.E desc[UR8][R8.64], R11 ;  /* 0x0000000b08007986 */ /* 0x0003e4000c101908 */
.L_x_38229:
[----:B------:R-:W-:Y:S05]  /*3e10*/  BSYNC.RECONVERGENT B1 ;  /* 0x0000000000017941 */ /* 0x000fea0003800200 */
.L_x_38228:
[----:B------:R-:W-:Y:S04]  /*3e20*/  BSSY.RECONVERGENT B1, `(.L_x_38230) ;  /* 0x0000005000017945 */ /* 0x000fe80003800200 */
[----:B------:R-:W-:Y:S05]  /*3e30*/  @!P1 BRA `(.L_x_38231) ;  /* 0x00000000000c9947 */ /* 0x000fea0003800000 */
[----:B------:R-:W2:Y:S02]  /*3e40*/  LDC.64 R4, c[0x0][0x390] ;  /* 0x0000e400ff047b82 */ /* 0x000ea40000000a00 */
[----:B--2---:R-:W-:-:S06]  /*3e50*/  IMAD.WIDE.U32 R4, R14, 0x10, R4 ;  /* 0x000000100e047825 */ /* 0x004fcc00078e0004 */
[----:B------:R-:W5:Y:S02]  /*3e60*/  LDG.E.128 R4, desc[UR8][R4.64] ;  /* 0x0000000804047981 */ /* 0x000f64000c1e1d00 */
.L_x_38231:
[----:B------:R-:W-:Y:S05]  /*3e70*/  BSYNC.RECONVERGENT B1 ;  /* 0x0000000000017941 */ /* 0x000fea0003800200 */
.L_x_38230:
[----:B------:R-:W-:Y:S01]  /*3e80*/  BSSY.RECONVERGENT B1, `(.L_x_38232) ;  /* 0x00002bc000017945 */ /* 0x000fe20003800200 */
[----:B------:R-:W-:-:S03]  /*3e90*/  IADD3 R15, PT, PT, R45, 0x20, RZ ;  /* 0x000000202d0f7810 */ /* 0x000fc60007ffe0ff */
[----:B------:R-:W-:Y:S05]  /*3ea0*/  @!P0 BRA `(.L_x_38233) ;  /* 0x0000001400908947 */ /* 0x000fea0003800000 */
[----:B01----:R-:W0:Y:S02]  /*3eb0*/  LDC.64 R8, c[0x0][0x3a0] ;  /* 0x0000e800ff087b82 */ /* 0x003e240000000a00 */
[----:B0-----:R-:W-:-:S06]  /*3ec0*/  IMAD.WIDE.U32 R8, R15, 0x10, R8 ;  /* 0x000000100f087825 */ /* 0x001fcc00078e0008 */
[----:B------:R-:W5:Y:S01]  /*3ed0*/  LDG.E.128 R8, desc[UR8][R8.64] ;  /* 0x0000000808087981 */ /* 0x000f62000c1e1d00 */
[----:B------:R-:W-:Y:S01]  /*3ee0*/  ISETP.GT.AND P2, PT, R85, RZ, PT ;  /* 0x000000ff5500720c */ /* 0x000fe20003f44270 */
[----:B------:R-:W-:-:S12]  /*3ef0*/  BSSY.RECONVERGENT B2, `(.L_x_38234) ;  /* 0x0000057000027945 */ /* 0x000fd80003800200 */
        /* <DEDUP_REMOVED lines=19> */
.L_x_38238:
        /* <DEDUP_REMOVED lines=13> */
.L_x_38240:
[----:B------:R-:W-:Y:S05]  /*4100*/  BSYNC.RECONVERGENT B4 ;  /* 0x0000000000047941 */ /* 0x000fea0003800200 */
.L_x_38239:
        /* <DEDUP_REMOVED lines=42> */
.L_x_38237:
[----:B------:R-:W-:Y:S05]  /*43b0*/  BSYNC.RECONVERGENT B3 ;  /* 0x0000000000037941 */ /* 0x000fea0003800200 */
.L_x_38236:
        /* <DEDUP_REMOVED lines=10> */
.L_x_38235:
[----:B------:R-:W-:Y:S05]  /*4460*/  BSYNC.RECONVERGENT B2 ;  /* 0x0000000000027941 */ /* 0x000fea0003800200 */
.L_x_38234:
        /* <DEDUP_REMOVED lines=20> */
.L_x_38245:
        /* <DEDUP_REMOVED lines=13> */
.L_x_38247:
[----:B------:R-:W-:Y:S05]  /*4680*/  BSYNC.RECONVERGENT B4 ;  /* 0x0000000000047941 */ /* 0x000fea0003800200 */
.L_x_38246:
        /* <DEDUP_REMOVED lines=43> */
.L_x_38244:
[----:B------:R-:W-:Y:S05]  /*4940*/  BSYNC.RECONVERGENT B3 ;  /* 0x0000000000037941 */ /* 0x000fea0003800200 */
.L_x_38243:
[----:B------:R-:W-:Y:S01]  /*4950*/  I2FP.F32.U32 R13, R16 ;  /* 0x00000010000d7245 */ /* 0x000fe20000201000 */
[----:B------:R-:W-:Y:S02]  /*4960*/  HFMA2 R16, -RZ, RZ, 0.1171875, 0 ;  /* 0x2f800000ff107431 */ /* 0x000fe400000001ff */
[----:B-----5:R-:W-:-:S03]  /*4970*/  FMUL.FTZ R17, R5, UR13 ;  /* 0x0000000d05117c20 */ /* 0x020fc60008410000 */
[----:B------:R-:W-:Y:S01]  /*4980*/  FFMA.FTZ R13, R13, R16, 1.1641532182693481445e-10 ;  /* 0x2f0000000d0d7423 */ /* 0x000fe20000010010 */
[----:B------:R-:W-:-:S04]  /*4990*/  FMUL.FTZ R16, R17, UR12 ;  /* 0x0000000c11107c20 */ /* 0x000fc80008410000 */
[----:B------:R-:W-:-:S04]  /*49a0*/  FSETP.GTU.FTZ.AND P3, PT, R13, UR10, PT ;  /* 0x0000000a0d007c0b */ /* 0x000fc8000bf7c000 */
[----:B------:R-:W-:Y:S02]  /*49b0*/  FSEL R16, R16, RZ, !P3 ;  /* 0x000000ff10107208 */ /* 0x000fe40005800000 */
[----:B------:R-:W-:-:S03]  /*49c0*/  SEL R13, RZ, 0x1, P3 ;  /* 0x00000001ff0d7807 */ /* 0x000fc60001800000 */
[----:B------:R-:W-:Y:S01]  /*49d0*/  FADD.FTZ R9, R9, R16 ;  /* 0x0000001009097221 */ /* 0x000fe20000010000 */
[----:B------:R-:W-:-:S07]  /*49e0*/  PRMT R77, R13, 0x7610, R77 ;  /* 0x000076100d4d7816 */ /* 0x000fce000000004d */
.L_x_38242:
[----:B------:R-:W-:Y:S05]  /*49f0*/  BSYNC.RECONVERGENT B2 ;  /* 0x0000000000027941 */ /* 0x000fea0003800200 */
.L_x_38241:
        /* <DEDUP_REMOVED lines=20> */
.L_x_38252:
        /* <DEDUP_REMOVED lines=13> */
.L_x_38254:
[----:B------:R-:W-:Y:S05]  /*4c10*/  BSYNC.RECONVERGENT B4 ;  /* 0x0000000000047941 */ /* 0x000fea0003800200 */
.L_x_38253:
        /* <DEDUP_REMOVED lines=42> */
.L_x_38251:
[----:B------:R-:W-:Y:S05]  /*4ec0*/  BSYNC.RECONVERGENT B3 ;  /* 0x0000000000037941 */ /* 0x000fea0003800200 */
.L_x_38250:
        /* <DEDUP_REMOVED lines=10> */
.L_x_38249:
[----:B------:R-:W-:Y:S05]  /*4f70*/  BSYNC.RECONVERGENT B2 ;  /* 0x0000000000027941 */ /* 0x000fea0003800200 */
.L_x_38248:
        /* <DEDUP_REMOVED lines=19> */
.L_x_38258:
        /* <DEDUP_REMOVED lines=13> */
.L_x_38260:
[----:B------:R-:W-:Y:S05]  /*5180*/  BSYNC.RECONVERGENT B3 ;  /* 0x0000000000037941 */ /* 0x000fea0003800200 */
.L_x_38259:
        /* <DEDUP_REMOVED lines=42> */
.L_x_38257:
[----:B------:R-:W-:Y:S05]  /*5430*/  BSYNC.RECONVERGENT B2 ;  /* 0x0000000000027941 */ /* 0x000fea0003800200 */
.L_x_38256:
        /* <DEDUP_REMOVED lines=11> */
.L_x_38233:
[----:B------:R-:W-:Y:S01]  /*54f0*/  BSSY.RECONVERGENT B2, `(.L_x_38261) ;  /* 0x0000057000027945 */ /* 0x000fe20003800200 */
[----:B------:R-:W-:Y:S01]  /*5500*/  MOV R10, R12 ;  /* 0x0000000c000a7202 */ /* 0x000fe20000000f00 */
[----:B------:R-:W-:Y:S02]  /*5510*/  IMAD.MOV.U32 R16, RZ, RZ, R18 ;  /* 0x000000ffff107224 */ /* 0x000fe400078e0012 */
[----:B01----:R-:W-:Y:S01]  /*5520*/  IMAD.MOV.U32 R8, RZ, RZ, RZ ;  /* 0x000000ffff087224 */ /* 0x003fe200078e00ff */
        /* <DEDUP_REMOVED lines=17> */
.L_x_38265:
        /* <DEDUP_REMOVED lines=13> */
.L_x_38267:
[----:B------:R-:W-:Y:S05]  /*5710*/  BSYNC.RECONVERGENT B4 ;  /* 0x0000000000047941 */ /* 0x000fea0003800200 */
.L_x_38266:
        /* <DEDUP_REMOVED lines=42> */
.L_x_38264:
[----:B------:R-:W-:Y:S05]  /*59c0*/  BSYNC.RECONVERGENT B3 ;  /* 0x0000000000037941 */ /* 0x000fea0003800200 */
.L_x_38263:
        /* <DEDUP_REMOVED lines=9> */
.L_x_38262:
[----:B------:R-:W-:Y:S05]  /*5a60*/  BSYNC.RECONVERGENT B2 ;  /* 0x0000000000027941 */ /* 0x000fea0003800200 */
.L_x_38261:
        /* <DEDUP_REMOVED lines=17> */
.L_x_38272:
        /* <DEDUP_REMOVED lines=13> */
.L_x_38274:
[----:B------:R-:W-:Y:S05]  /*5c50*/  BSYNC.RECONVERGENT B4 ;  /* 0x0000000000047941 */ /* 0x000fea0003800200 */
.L_x_38273:
        /* <DEDUP_REMOVED lines=43> */
.L_x_38271:
[----:B------:R-:W-:Y:S05]  /*5f10*/  BSYNC.RECONVERGENT B3 ;  /* 0x0000000000037941 */ /* 0x000fea0003800200 */
.L_x_38270:
        /* <DEDUP_REMOVED lines=9> */
.L_x_38269:
[----:B------:R-:W-:Y:S05]  /*5fb0*/  BSYNC.RECONVERGENT B2 ;  /* 0x0000000000027941 */ /* 0x000fea0003800200 */
.L_x_38268:
        /* <DEDUP_REMOVED lines=17> */
.L_x_38279:
        /* <DEDUP_REMOVED lines=13> */
.L_x_38281:
[----:B------:R-:W-:Y:S05]  /*61a0*/  BSYNC.RECONVERGENT B4 ;  /* 0x0000000000047941 */ /* 0x000fea0003800200 */
.L_x_38280:
        /* <DEDUP_REMOVED lines=43> */
.L_x_38278:
[----:B------:R-:W-:Y:S05]  /*6460*/  BSYNC.RECONVERGENT B3 ;  /* 0x0000000000037941 */ /* 0x000fea0003800200 */
.L_x_38277:
        /* <DEDUP_REMOVED lines=9> */
.L_x_38276:
[----:B------:R-:W-:Y:S05]  /*6500*/  BSYNC.RECONVERGENT B2 ;  /* 0x0000000000027941 */ /* 0x000fea0003800200 */
.L_x_38275:
        /* <DEDUP_REMOVED lines=16> */
.L_x_38284:
        /* <DEDUP_REMOVED lines=13> */
.L_x_38286:
[----:B------:R-:W-:Y:S05]  /*66e0*/  BSYNC.RECONVERGENT B3 ;  /* 0x0000000000037941 */ /* 0x000fea0003800200 */
.L_x_38285:
        /* <DEDUP_REMOVED lines=43> */
.L_x_38283:
[----:B------:R-:W-:Y:S05]  /*69a0*/  BSYNC.RECONVERGENT B2 ;  /* 0x0000000000027941 */ /* 0x000fea0003800200 */
.L_x_38282:
        /* <DEDUP_REMOVED lines=9> */
.L_x_38255:
[----:B------:R-:W-:Y:S05]  /*6a40*/  BSYNC.RECONVERGENT B1 ;  /* 0x0000000000017941 */ /* 0x000fea0003800200 */
.L_x_38232:
[----:B------:R-:W-:Y:S01]  /*6a50*/  IMAD.WIDE.U32 R12, R15, 0x10, R116 ;  /* 0x000000100f0c7825 */ /* 0x000fe200078e0074 */
[----:B------:R-:W-:Y:S03]  /*6a60*/  BSSY.RECONVERGENT B1, `(.L_x_38287) ;  /* 0x000000f000017945 */ /* 0x000fe60003800200 */
[----:B------:R-:W-:Y:S01]  /*6a70*/  VIADD R18, R44, 0x40 ;  /* 0x000000402c127836 */ /* 0x000fe20000000000 */
[----:B-----5:R0:W-:Y:S01]  /*6a80*/  STG.E.128 desc[UR8][R12.64], R8 ;  /* 0x000000080c007986 */ /* 0x0201e2000c101d08 */
[----:B------:R-:W-:Y:S05]  /*6a90*/  @!P1 BRA `(.L_x_38288) ;  /* 0x00000000002c9947 */ /* 0x000fea0003800000 */
[----:B0-----:R-:W0:Y:S01]  /*6aa0*/  LDC.64 R12, c[0x0][0x3b0] ;  /* 0x0000ec00ff0c7b82 */ /* 0x001e220000000a00 */
[----:B------:R-:W-:Y:S02]  /*6ab0*/  SHF.L.U32 R19, R78, 0x10, RZ ;  /* 0x000000104e137819 */ /* 0x000fe400000006ff */
[----:B------:R-:W-:Y:S02]  /*6ac0*/  LOP3.LUT R15, R79, 0xffff, RZ, 0xc0, !PT ;  /* 0x0000ffff4f0f7812 */ /* 0x000fe400078ec0ff */
[----:B------:R-:W-:Y:S02]  /*6ad0*/  LOP3.LUT R20, R19, 0xff0000, RZ, 0xc0, !PT ;  /* 0x00ff000013147812 */ /* 0x000fe400078ec0ff */
[----:B------:R-:W-:-:S03]  /*6ae0*/  LOP3.LUT R22, R77, 0xff, RZ, 0xc0, !PT ;  /* 0x000000ff4d167812 */ /* 0x000fc600078ec0ff */
[----:B------:R-:W-:Y:S01]  /*6af0*/  IMAD R15, R15, 0x1000000, R20 ;  /* 0x010000000f0f7824 */ /* 0x000fe200078e0214 */
[----:B------:R-:W-:-:S03]  /*6b00*/  LOP3.LUT R20, R75, 0xff, RZ, 0xc0, !PT ;  /* 0x000000ff4b147812 */ /* 0x000fc600078ec0ff */
[----:B------:R-:W-:-:S05]  /*6b10*/  IMAD R15, R22, 0x100, R15 ;  /* 0x00000100160f7824 */ /* 0x000fca00078e020f */
[----:B------:R-:W-:Y:S01]  /*6b20*/  IADD3 R15, PT, PT, R15, R20, RZ ;  /* 0x000000140f0f7210 */ /* 0x000fe20007ffe0ff */
[----:B0-----:R-:W-:-:S05]  /*6b30*/  IMAD.WIDE.U32 R12, R14, 0x4, R12 ;  /* 0x000000040e0c7825 */ /* 0x001fca00078e000c */
[----:B------:R1:W-:Y:S02]  /*6b40*/  STG.E desc[UR8][R12.64], R15 ;  /* 0x0000000f0c007986 */ /* 0x0003e4000c101908 */
.L_x_38288:
[----:B------:R-:W-:Y:S05]  /*6b50*/  BSYNC.RECONVERGENT B1 ;  /* 0x0000000000017941 */ /* 0x000fea0003800200 */
.L_x_38287:
[----:B------:R-:W-:Y:S04]  /*6b60*/  BSSY.RECONVERGENT B1, `(.L_x_38289) ;  /* 0x0000005000017945 */ /* 0x000fe80003800200 */
[----:B------:R-:W-:Y:S05]  /*6b70*/  @!P1 BRA `(.L_x_38290) ;  /* 0x00000000000c9947 */ /* 0x000fea0003800000 */
[----:B------:R-:W2:Y:S02]  /*6b80*/  LDC.64 R4, c[0x0][0x390] ;  /* 0x0000e400ff047b82 */ /* 0x000ea40000000a00 */
[----:B--2---:R-:W-:-:S06]  /*6b90*/  IMAD.WIDE.U32 R4, R18, 0x10, R4 ;  /* 0x0000001012047825 */ /* 0x004fcc00078e0004 */
[----:B------:R-:W5:Y:S02]  /*6ba0*/  LDG.E.128 R4, desc[UR8][R4.64] ;  /* 0x0000000804047981 */ /* 0x000f64000c1e1d00 */
.L_x_38290:
[----:B------:R-:W-:Y:S05]  /*6bb0*/  BSYNC.RECONVERGENT B1 ;  /* 0x0000000000017941 */ /* 0x000fea0003800200 */
.L_x_38289:
[----:B------:R-:W-:Y:S01]  /*6bc0*/  BSSY.RECONVERGENT B1, `(.L_x_38291) ;  /* 0x00002bd000017945 */ /* 0x000fe20003800200 */
[----:B------:R-:W-:-:S03]  /*6bd0*/  VIADD R19, R45, 0x40 ;  /* 0x000000402d137836 */ /* 0x000fc60000000000 */
[----:B------:R-:W-:Y:S05]  /*6be0*/  @!P0 BRA `(.L_x_38292) ;  /* 0x0000001400908947 */ /* 0x000fea0003800000 */
[----:B01----:R-:W0:Y:S02]  /*6bf0*/  LDC.64 R12, c[0x0][0x3a0] ;  /* 0x0000e800ff0c7b82 */ /* 0x003e240000000a00 */
[----:B0-----:R-:W-:-:S06]  /*6c00*/  IMAD.WIDE.U32 R12, R19, 0x10, R12 ;  /* 0x00000010130c7825 */ /* 0x001fcc00078e000c */
[----:B------:R-:W5:Y:S01]  /*6c10*/  LDG.E.128 R12, desc[UR8][R12.64] ;  /* 0x000000080c0c7981 */ /* 0x000f62000c1e1d00 */
[----:B------:R-:W-:Y:S01]  /*6c20*/  ISETP.GT.AND P2, PT, R85, RZ, PT ;  /* 0x000000ff5500720c */ /* 0x000fe20003f44270 */
[----:B------:R-:W-:-:S12]  /*6c30*/  BSSY.RECONVERGENT B2, `(.L_x_38293) ;  /* 0x0000057000027945 */ /* 0x000fd80003800200 */
        /* <DEDUP_REMOVED lines=19> */
.L_x_38297:
        /* <DEDUP_REMOVED lines=13> */
.L_x_38299:
[----:B------:R-:W-:Y:S05]  /*6e40*/  BSYNC.RECONVERGENT B4 ;  /* 0x0000000000047941 */ /* 0x000fea0003800200 */
.L_x_38298:
        /* <DEDUP_REMOVED lines=42> */
.L_x_38296:
[----:B------:R-:W-:Y:S05]  /*70f0*/  BSYNC.RECONVERGENT B3 ;  /* 0x0000000000037941 */ /* 0x000fea0003800200 */
.L_x_38295:
        /* <DEDUP_REMOVED lines=10> */
.L_x_38294:
[----:B------:R-:W-:Y:S05]  /*71a0*/  BSYNC.RECONVERGENT B2 ;  /* 0x0000000000027941 */ /* 0x000fea0003800200 */
.L_x_38293:
        /* <DEDUP_REMOVED lines=20> */
.L_x_38304:
        /* <DEDUP_REMOVED lines=13> */
.L_x_38306:
[----:B------:R-:W-:Y:S05]  /*73c0*/  BSYNC.RECONVERGENT B4 ;  /* 0x0000000000047941 */ /* 0x000fea0003800200 */
.L_x_38305:
        /* <DEDUP_REMOVED lines=42> */
.L_x_38303:
[----:B------:R-:W-:Y:S05]  /*7670*/  BSYNC.RECONVERGENT B3 ;  /* 0x0000000000037941 */ /* 0x000fea0003800200 */
.L_x_38302:
        /* <DEDUP_REMOVED lines=10> */
.L_x_38301:
[----:B------:R-:W-:Y:S05]  /*7720*/  BSYNC.RECONVERGENT B2 ;  /* 0x0000000000027941 */ /* 0x000fea0003800200 */
.L_x_38300:
        /* <DEDUP_REMOVED lines=20> */
.L_x_38311:
        /* <DEDUP_REMOVED lines=13> */
.L_x_38313:
[----:B------:R-:W-:Y:S05]  /*7940*/  BSYNC.RECONVERGENT B4 ;  /* 0x0000000000047941 */ /* 0x000fea0003800200 */
.L_x_38312:
        /* <DEDUP_REMOVED lines=42> */
.L_x_38310:
[----:B------:R-:W-:Y:S05]  /*7bf0*/  BSYNC.RECONVERGENT B3 ;  /* 0x0000000000037941 */ /* 0x000fea0003800200 */
.L_x_38309:
        /* <DEDUP_REMOVED lines=10> */
.L_x_38308:
[----:B------:R-:W-:Y:S05]  /*7ca0*/  BSYNC.RECONVERGENT B2 ;  /* 0x0000000000027941 */ /* 0x000fea0003800200 */
.L_x_38307:
        /* <DEDUP_REMOVED lines=19> */
.L_x_38317:
        /* <DEDUP_REMOVED lines=13> */
.L_x_38319:
[----:B------:R-:W-:Y:S05]  /*7eb0*/  BSYNC.RECONVERGENT B3 ;  /* 0x0000000000037941 */ /* 0x000fea0003800200 */
.L_x_38318:
        /* <DEDUP_REMOVED lines=43> */
.L_x_38316:
[----:B------:R-:W-:Y:S05]  /*8170*/  BSYNC.RECONVERGENT B2 ;  /* 0x0000000000027941 */ /* 0x000fea0003800200 */
.L_x_38315:
        /* <DEDUP_REMOVED lines=11> */
.L_x_38292:
[----:B------:R-:W-:Y:S01]  /*8230*/  BSSY.RECONVERGENT B2, `(.L_x_38320) ;  /* 0x0000058000027945 */ /* 0x000fe20003800200 */
[----:B------:R-:W-:Y:S01]  /*8240*/  IMAD.MOV.U32 R14, RZ, RZ, R17 ;  /* 0x000000ffff0e7224 */ /* 0x000fe200078e0011 */
[----:B01----:R-:W-:Y:S01]  /*8250*/  MOV R12, RZ ;  /* 0x000000ff000c7202 */ /* 0x003fe20000000f00 */
        /* <DEDUP_REMOVED lines=18> */
.L_x_38324:
        /* <DEDUP_REMOVED lines=13> */
.L_x_38326:
[----:B------:R-:W-:Y:S05]  /*8450*/  BSYNC.RECONVERGENT B4 ;  /* 0x0000000000047941 */ /* 0x000fea0003800200 */
.L_x_38325:
        /* <DEDUP_REMOVED lines=43> */
.L_x_38323:
[----:B------:R-:W-:Y:S05]  /*8710*/  BSYNC.RECONVERGENT B3 ;  /* 0x0000000000037941 */ /* 0x000fea0003800200 */
.L_x_38322:
        /* <DEDUP_REMOVED lines=9> */
.L_x_38321:
[----:B------:R-:W-:Y:S05]  /*87b0*/  BSYNC.RECONVERGENT B2 ;  /* 0x0000000000027941 */ /* 0x000fea0003800200 */
.L_x_38320:
        /* <DEDUP_REMOVED lines=17> */
.L_x_38331:
        /* <DEDUP_REMOVED lines=13> */
.L_x_38333:
[----:B------:R-:W-:Y:S05]  /*89a0*/  BSYNC.RECONVERGENT B4 ;  /* 0x0000000000047941 */ /* 0x000fea0003800200 */
.L_x_38332:
        /* <DEDUP_REMOVED lines=43> */
.L_x_38330:
[----:B------:R-:W-:Y:S05]  /*8c60*/  BSYNC.RECONVERGENT B3 ;  /* 0x0000000000037941 */ /* 0x000fea0003800200 */
.L_x_38329:
        /* <DEDUP_REMOVED lines=9> */
.L_x_38328:
[----:B------:R-:W-:Y:S05]  /*8d00*/  BSYNC.RECONVERGENT B2 ;  /* 0x0000000000027941 */ /* 0x000fea0003800200 */
.L_x_38327:
        /* <DEDUP_REMOVED lines=17> */
.L_x_38338:
        /* <DEDUP_REMOVED lines=13> */
.L_x_38340:
[----:B------:R-:W-:Y:S05]  /*8ef0*/  BSYNC.RECONVERGENT B4 ;  /* 0x0000000000047941 */ /* 0x000fea0003800200 */
.L_x_38339:
        /* <DEDUP_REMOVED lines=43> */
.L_x_38337:
[----:B------:R-:W-:Y:S05]  /*91b0*/  BSYNC.RECONVERGENT B3 ;  /* 0x0000000000037941 */ /* 0x000fea0003800200 */
.L_x_38336:
        /* <DEDUP_REMOVED lines=9> */
.L_x_38335:
[----:B------:R-:W-:Y:S05]  /*9250*/  BSYNC.RECONVERGENT B2 ;  /* 0x0000000000027941 */ /* 0x000fea0003800200 */
.L_x_38334:
        /* <DEDUP_REMOVED lines=16> */
.L_x_38343:
        /* <DEDUP_REMOVED lines=13> */
.L_x_38345:
[----:B------:R-:W-:Y:S05]  /*9430*/  BSYNC.RECONVERGENT B3 ;  /* 0x0000000000037941 */ /* 0x000fea0003800200 */
.L_x_38344:
        /* <DEDUP_REMOVED lines=43> */
.L_x_38342:
[----:B------:R-:W-:Y:S05]  /*96f0*/  BSYNC.RECONVERGENT B2 ;  /* 0x0000000000027941 */ /* 0x000fea0003800200 */
.L_x_38341:
        /* <DEDUP_REMOVED lines=9> */
.L_x_38314:
[----:B------:R-:W-:Y:S05]  /*9790*/  BSYNC.RECONVERGENT B1 ;  /* 0x0000000000017941 */ /* 0x000fea0003800200 */
.L_x_38291:
[----:B------:R-:W-:Y:S01]  /*97a0*/  IMAD.WIDE.U32 R16, R19, 0x10, R116 ;  /* 0x0000001013107825 */ /* 0x000fe200078e0074 */
[----:B------:R-:W-:Y:S03]  /*97b0*/  BSSY.RECONVERGENT B1, `(.L_x_38346) ;  /* 0x000000f000017945 */ /* 0x000fe60003800200 */
[----:B------:R-:W-:Y:S01]  /*97c0*/  VIADD R20, R44, 0x60 ;  /* 0x000000602c147836 */ /* 0x000fe20000000000 */
[----:B-----5:R0:W-:Y:S01]  /*97d0*/  STG.E.128 desc[UR8][R16.64], R12 ;  /* 0x0000000c10007986 */ /* 0x0201e2000c101d08 */
[----:B------:R-:W-:Y:S05]  /*97e0*/  @!P1 BRA `(.L_x_38347) ;  /* 0x00000000002c9947 */ /* 0x000fea0003800000 */
[----:B0-----:R-:W0:Y:S01]  /*97f0*/  LDC.64 R16, c[0x0][0x3b0] ;  /* 0x0000ec00ff107b82 */ /* 0x001e220000000a00 */
[----:B------:R-:W-:Y:S01]  /*9800*/  IMAD.U32 R21, R78, 0x10000, RZ ;  /* 0x000100004e157824 */ /* 0x000fe200078e00ff */
[----:B------:R-:W-:-:S04]  /*9810*/  LOP3.LUT R19, R79, 0xffff, RZ, 0xc0, !PT ;  /* 0x0000ffff4f137812 */ /* 0x000fc800078ec0ff */
[----:B------:R-:W-:Y:S02]  /*9820*/  LOP3.LUT R22, R21, 0xff0000, RZ, 0xc0, !PT ;  /* 0x00ff000015167812 */ /* 0x000fe400078ec0ff */
[----:B------:R-:W-:Y:S02]  /*9830*/  LOP3.LUT R21, R77, 0xff, RZ, 0xc0, !PT ;  /* 0x000000ff4d157812 */ /* 0x000fe400078ec0ff */
[----:B------:R-:W-:Y:S02]  /*9840*/  LEA R22, R19, R22, 0x18 ;  /* 0x0000001613167211 */ /* 0x000fe400078ec0ff */
[----:B------:R-:W-:-:S03]  /*9850*/  LOP3.LUT R19, R75, 0xff, RZ, 0xc0, !PT ;  /* 0x000000ff4b137812 */ /* 0x000fc600078ec0ff */
[----:B------:R-:W-:-:S04]  /*9860*/  IMAD R22, R21, 0x100, R22 ;  /* 0x0000010015167824 */ /* 0x000fc800078e0216 */
[----:B------:R-:W-:Y:S02]  /*9870*/  IMAD.IADD R19, R22, 0x1, R19 ;  /* 0x0000000116137824 */ /* 0x000fe400078e0213 */
[----:B0-----:R-:W-:-:S05]  /*9880*/  IMAD.WIDE.U32 R16, R18, 0x4, R16 ;  /* 0x0000000412107825 */ /* 0x001fca00078e0010 */
[----:B------:R1:W-:Y:S02]  /*9890*/  STG.E desc[UR8][R16.64], R19 ;  /* 0x0000001310007986 */ /* 0x0003e4000c101908 */
.L_x_38347:
[----:B------:R-:W-:Y:S05]  /*98a0*/  BSYNC.RECONVERGENT B1 ;  /* 0x0000000000017941 */ /* 0x000fea0003800200 */
.L_x_38346:
[----:B------:R-:W-:Y:S04]  /*98b0*/  BSSY.RECONVERGENT B1, `(.L_x_38348) ;  /* 0x0000005000017945 */ /* 0x000fe80003800200 */
[----:B------:R-:W-:Y:S05]  /*98c0*/  @!P1 BRA `(.L_x_38349) ;  /* 0x00000000000c9947 */ /* 0x000fea0003800000 */
[----:B------:R-:W2:Y:S02]  /*98d0*/  LDC.64 R4, c[0x0][0x390] ;  /* 0x0000e400ff047b82 */ /* 0x000ea40000000a00 */
[----:B--2---:R-:W-:-:S06]  /*98e0*/  IMAD.WIDE.U32 R4, R20, 0x10, R4 ;  /* 0x0000001014047825 */ /* 0x004fcc00078e0004 */
[----:B------:R-:W5:Y:S02]  /*98f0*/  LDG.E.128 R4, desc[UR8][R4.64] ;  /* 0x0000000804047981 */ /* 0x000f64000c1e1d00 */
.L_x_38349:
[----:B------:R-:W-:Y:S05]  /*9900*/  BSYNC.RECONVERGENT B1 ;  /* 0x0000000000017941 */ /* 0x000fea0003800200 */
.L_x_38348:
[----:B------:R-:W-:Y:S04]  /*9910*/  BSSY.RECONVERGENT B1, `(.L_x_38350) ;  /* 0x00002bc000017945 */ /* 0x000fe80003800200 */
[----:B------:R-:W-:Y:S05]  /*9920*/  @!P0 BRA `(.L_x_38351) ;  /* 0x0000001400948947 */ /* 0x000fea0003800000 */
[----:B01----:R-:W0:Y:S01]  /*9930*/  LDC.64 R16, c[0x0][0x3a0] ;  /* 0x0000e800ff107b82 */ /* 0x003e220000000a00 */
[----:B------:R-:W-:-:S05]  /*9940*/  IADD3 R19, PT, PT, R45, 0x60, RZ ;  /* 0x000000602d137810 */ /* 0x000fca0007ffe0ff */
        /* <DEDUP_REMOVED lines=23> */
.L_x_38356:
        /* <DEDUP_REMOVED lines=13> */
.L_x_38358:
[----:B------:R-:W-:Y:S05]  /*9b90*/  BSYNC.RECONVERGENT B4 ;  /* 0x0000000000047941 */ /* 0x000fea0003800200 */
.L_x_38357:
        /* <DEDUP_REMOVED lines=43> */
.L_x_38355:
[----:B------:R-:W-:Y:S05]  /*9e50*/  BSYNC.RECONVERGENT B3 ;  /* 0x0000000000037941 */ /* 0x000fea0003800200 */
.L_x_38354:
        /* <DEDUP_REMOVED lines=10> */
.L_x_38353:
[----:B------:R-:W-:Y:S05]  /*9f00*/  BSYNC.RECONVERGENT B2 ;  /* 0x0000000000027941 */ /* 0x000fea0003800200 */
.L_x_38352:
        /* <DEDUP_REMOVED lines=20> */
.L_x_38363:
        /* <DEDUP_REMOVED lines=13> */
.L_x_38365:
[----:B------:R-:W-:Y:S05]  /*a120*/  BSYNC.RECONVERGENT B4 ;  /* 0x0000000000047941 */ /* 0x000fea0003800200 */
.L_x_38364:
        /* <DEDUP_REMOVED lines=42> */
.L_x_38362:
[----:B------:R-:W-:Y:S05]  /*a3d0*/  BSYNC.RECONVERGENT B3 ;  /* 0x0000000000037941 */ /* 0x000fea0003800200 */
.L_x_38361:
[----:B------:R-:W-:Y:S01]  /*a3e0*/  HFMA2 R22, -RZ, RZ, 0.1171875, 0 ;  /* 0x2f800000ff167431 */ /* 0x000fe200000001ff */
[----:B------:R-:W-:Y:S01]  /*a3f0*/  I2FP.F32.U32 R21, R29 ;  /* 0x0000001d00157245 */ /* 0x000fe20000201000 */
[----:B-----5:R-:W-:-:S04]  /*a400*/  FMUL.FTZ R29, R5, UR13 ;  /* 0x0000000d051d7c20 */ /* 0x020fc80008410000 */
[----:B------:R-:W-:Y:S01]  /*a410*/  FFMA.FTZ R21, R21, R22, 1.1641532182693481445e-10 ;  /* 0x2f00000015157423 */ /* 0x000fe20000010016 */
[----:B------:R-:W-:-:S04]  /*a420*/  FMUL.FTZ R22, R29, UR12 ;  /* 0x0000000c1d167c20 */ /* 0x000fc80008410000 */
[----:B------:R-:W-:-:S04]  /*a430*/  FSETP.GTU.FTZ.AND P3, PT, R21, UR10, PT ;  /* 0x0000000a15007c0b */ /* 0x000fc8000bf7c000 */
[----:B------:R-:W-:Y:S02]  /*a440*/  FSEL R22, R22, RZ, !P3 ;  /* 0x000000ff16167208 */ /* 0x000fe40005800000 */
[----:B------:R-:W-:-:S03]  /*a450*/  SEL R21, RZ, 0x1, P3 ;  /* 0x00000001ff157807 */ /* 0x000fc60001800000 */
[----:B------:R-:W-:Y:S01]  /*a460*/  FADD.FTZ R17, R17, R22 ;  /* 0x0000001611117221 */ /* 0x000fe20000010000 */
[----:B------:R-:W-:-:S07]  /*a470*/  PRMT R77, R21, 0x7610, R77 ;  /* 0x00007610154d7816 */ /* 0x000fce000000004d */
.L_x_38360:
[----:B------:R-:W-:Y:S05]  /*a480*/  BSYNC.RECONVERGENT B2 ;  /* 0x0000000000027941 */ /* 0x000fea0003800200 */
.L_x_38359:
        /* <DEDUP_REMOVED lines=20> */
.L_x_38370:
        /* <DEDUP_REMOVED lines=13> */
.L_x_38372:
[----:B------:R-:W-:Y:S05]  /*a6a0*/  BSYNC.RECONVERGENT B4 ;  /* 0x0000000000047941 */ /* 0x000fea0003800200 */
.L_x_38371:
        /* <DEDUP_REMOVED lines=42> */
.L_x_38369:
[----:B------:R-:W-:Y:S05]  /*a950*/  BSYNC.RECONVERGENT B3 ;  /* 0x0000000000037941 */ /* 0x000fea0003800200 */
.L_x_38368:
        /* <DEDUP_REMOVED lines=10> */
.L_x_38367:
[----:B------:R-:W-:Y:S05]  /*aa00*/  BSYNC.RECONVERGENT B2 ;  /* 0x0000000000027941 */ /* 0x000fea0003800200 */
.L_x_38366:
        /* <DEDUP_REMOVED lines=19> */
.L_x_38376:
        /* <DEDUP_REMOVED lines=13> */
.L_x_38378:
[----:B------:R-:W-:Y:S05]  /*ac10*/  BSYNC.RECONVERGENT B3 ;  /* 0x0000000000037941 */ /* 0x000fea0003800200 */
.L_x_38377:
        /* <DEDUP_REMOVED lines=42> */
.L_x_38375:
[----:B------:R-:W-:Y:S05]  /*aec0*/  BSYNC.RECONVERGENT B2 ;  /* 0x0000000000027941 */ /* 0x000fea0003800200 */
.L_x_38374:
        /* <DEDUP_REMOVED lines=11> */
.L_x_38351:
        /* <DEDUP_REMOVED lines=21> */
.L_x_38383:
        /* <DEDUP_REMOVED lines=13> */
.L_x_38385:
[----:B------:R-:W-:Y:S05]  /*b1a0*/  BSYNC.RECONVERGENT B4 ;  /* 0x0000000000047941 */ /* 0x000fea0003800200 */
.L_x_38384:
        /* <DEDUP_REMOVED lines=42> */
.L_x_38382:
[----:B------:R-:W-:Y:S05]  /*b450*/  BSYNC.RECONVERGENT B3 ;  /* 0x0000000000037941 */ /* 0x000fea0003800200 */
.L_x_38381:
        /* <DEDUP_REMOVED lines=9> */
.L_x_38380:
[----:B------:R-:W-:Y:S05]  /*b4f0*/  BSYNC.RECONVERGENT B2 ;  /* 0x0000000000027941 */ /* 0x000fea0003800200 */
.L_x_38379:
        /* <DEDUP_REMOVED lines=17> */
.L_x_38390:
        /* <DEDUP_REMOVED lines=13> */
.L_x_38392:
[----:B------:R-:W-:Y:S05]  /*b6e0*/  BSYNC.RECONVERGENT B4 ;  /* 0x0000000000047941 */ /* 0x000fea0003800200 */
.L_x_38391:
        /* <DEDUP_REMOVED lines=43> */
.L_x_38389:
[----:B------:R-:W-:Y:S05]  /*b9a0*/  BSYNC.RECONVERGENT B3 ;  /* 0x0000000000037941 */ /* 0x000fea0003800200 */
.L_x_38388:
        /* <DEDUP_REMOVED lines=9> */
.L_x_38387:
[----:B------:R-:W-:Y:S05]  /*ba40*/  BSYNC.RECONVERGENT B2 ;  /* 0x0000000000027941 */ /* 0x000fea0003800200 */
.L_x_38386:
        /* <DEDUP_REMOVED lines=17> */
.L_x_38397:
        /* <DEDUP_REMOVED lines=13> */
.L_x_38399:
[----:B------:R-:W-:Y:S05]  /*bc30*/  BSYNC.RECONVERGENT B4 ;  /* 0x0000000000047941 */ /* 0x000fea0003800200 */
.L_x_38398:
        /* <DEDUP_REMOVED lines=43> */
.L_x_38396:
[----:B------:R-:W-:Y:S05]  /*bef0*/  BSYNC.RECONVERGENT B3 ;  /* 0x0000000000037941 */ /* 0x000fea0003800200 */
.L_x_38395:
        /* <DEDUP_REMOVED lines=9> */
.L_x_38394:
[----:B------:R-:W-:Y:S05]  /*bf90*/  BSYNC.RECONVERGENT B2 ;  /* 0x0000000000027941 */ /* 0x000fea0003800200 */
.L_x_38393:
        /* <DEDUP_REMOVED lines=16> */
.L_x_38402:
        /* <DEDUP_REMOVED lines=13> */
.L_x_38404:
[----:B------:R-:W-:Y:S05]  /*c170*/  BSYNC.RECONVERGENT B3 ;  /* 0x0000000000037941 */ /* 0x000fea0003800200 */
.L_x_38403:
        /* <DEDUP_REMOVED lines=43> */
.L_x_38401:
[----:B------:R-:W-:Y:S05]  /*c430*/  BSYNC.RECONVERGENT B2 ;  /* 0x0000000000027941 */ /* 0x000fea0003800200 */
.L_x_38400:
[----:B------:R-:W-:Y:S01]  /*c440*/  I2FP.F32.U32 R19, R19 ;  /* 0x0000001300137245 */ /* 0x000fe20000201000 */
[----:B------:R-:W-:Y:S02]  /*c450*/  IMAD.MOV.U32 R22, RZ, RZ, 0x2f800000 ;  /* 0x2f800000ff167424 */ /* 0x000fe400078e00ff */
[----:B-----5:R-:W-:Y:S02]  /*c460*/  FMUL.FTZ R21, R7, UR13 ;  /* 0x0000000d07157c20 */ /* 0x020fe40008410000 */
[----:B------:R-:W-:-:S05]  /*c470*/  FFMA.FTZ R19, R19, R22, 1.1641532182693481445e-10 ;  /* 0x2f00000013137423 */ /* 0x000fca0000010016 */
[----:B------:R-:W-:Y:S01]  /*c480*/  FSETP.GTU.FTZ.AND P2, PT, R19, UR10, PT ;  /* 0x0000000a13007c0b */ /* 0x000fe2000bf5c000 */
[----:B------:R-:W-:-:S03]  /*c490*/  FMUL.FTZ R19, R21, UR12 ;  /* 0x0000000c15137c20 */ /* 0x000fc60008410000 */
[----:B------:R-:W-:Y:S02]  /*c4a0*/  SEL R21, RZ, 0x1, P2 ;  /* 0x00000001ff157807 */ /* 0x000fe40001000000 */
[----:B------:R-:W-:Y:S02]  /*c4b0*/  FSEL R19, R19, RZ, !P2 ;  /* 0x000000ff13137208 */ /* 0x000fe40005000000 */
[----:B------:R-:W-:-:S07]  /*c4c0*/  PRMT R79, R21, 0x7610, R79 ;  /* 0x00007610154f7816 */ /* 0x000fce000000004f */
.L_x_38373:
[----:B------:R-:W-:Y:S05]  /*c4d0*/  BSYNC.RECONVERGENT B1 ;  /* 0x0000000000017941 */ /* 0x000fea0003800200 */
.L_x_38350:
[----:B------:R-:W-:Y:S01]  /*c4e0*/  VIADD R23, R45, 0x60 ;  /* 0x000000602d177836 */ /* 0x000fe20000000000 */
[----:B------:R-:W-:Y:S03]  /*c4f0*/  BSSY.RECONVERGENT B1, `(.L_x_38405) ;  /* 0x000000f000017945 */ /* 0x000fe60003800200 */
[----:B------:R-:W-:-:S05]  /*c500*/  IMAD.WIDE.U32 R22, R23, 0x10, R116 ;  /* 0x0000001017167825 */ /* 0x000fca00078e0074 */
[----:B-----5:R0:W-:Y:S01]  /*c510*/  STG.E.128 desc[UR8][R22.64], R16 ;  /* 0x0000001016007986 */ /* 0x0201e2000c101d08 */
[----:B------:R-:W-:Y:S05]  /*c520*/  @!P1 BRA `(.L_x_38406) ;  /* 0x00000000002c9947 */ /* 0x000fea0003800000 */
[----:B------:R-:W1:Y:S01]  /*c530*/  LDC.64 R28, c[0x0][0x3b0] ;  /* 0x0000ec00ff1c7b82 */ /* 0x000e620000000a00 */
[----:B0-----:R-:W-:Y:S02]  /*c540*/  SHF.L.U32 R23, R78, 0x10, RZ ;  /* 0x000000104e177819 */ /* 0x001fe400000006ff */
[----:B------:R-:W-:Y:S02]  /*c550*/  LOP3.LUT R22, R79, 0xffff, RZ, 0xc0, !PT ;  /* 0x0000ffff4f167812 */ /* 0x000fe400078ec0ff */
[----:B------:R-:W-:Y:S02]  /*c560*/  LOP3.LUT R23, R23, 0xff0000, RZ, 0xc0, !PT ;  /* 0x00ff000017177812 */ /* 0x000fe400078ec0ff */
[----:B------:R-:W-:-:S03]  /*c570*/  LOP3.LUT R21, R77, 0xff, RZ, 0xc0, !PT ;  /* 0x000000ff4d157812 */ /* 0x000fc600078ec0ff */
[----:B------:R-:W-:Y:S01]  /*c580*/  IMAD R22, R22, 0x1000000, R23 ;  /* 0x0100000016167824 */ /* 0x000fe200078e0217 */
[----:B------:R-:W-:-:S03]  /*c590*/  LOP3.LUT R23, R75, 0xff, RZ, 0xc0, !PT ;  /* 0x000000ff4b177812 */ /* 0x000fc600078ec0ff */
[----:B------:R-:W-:-:S05]  /*c5a0*/  IMAD R21, R21, 0x100, R22 ;  /* 0x0000010015157824 */ /* 0x000fca00078e0216 */
[----:B------:R-:W-:Y:S01]  /*c5b0*/  IADD3 R21, PT, PT, R21, R23, RZ ;  /* 0x0000001715157210 */ /* 0x000fe20007ffe0ff */
[----:B-1----:R-:W-:-:S05]  /*c5c0*/  IMAD.WIDE.U32 R28, R20, 0x4, R28 ;  /* 0x00000004141c7825 */ /* 0x002fca00078e001c */
[----:B------:R1:W-:Y:S02]  /*c5d0*/  STG.E desc[UR8][R28.64], R21 ;  /* 0x000000151c007986 */ /* 0x0003e4000c101908 */
.L_x_38406:
[----:B------:R-:W-:Y:S05]  /*c5e0*/  BSYNC.RECONVERGENT B1 ;  /* 0x0000000000017941 */ /* 0x000fea0003800200 */
.L_x_38405:
[----:B------:R-:W-:Y:S04]  /*c5f0*/  BSSY.RECONVERGENT B1, `(.L_x_38407) ;  /* 0x0000006000017945 */ /* 0x000fe80003800200 */
[----:B------:R-:W-:Y:S05]  /*c600*/  @!P1 BRA `(.L_x_38408) ;  /* 0x0000000000109947 */ /* 0x000fea0003800000 */
[----:B------:R-:W2:Y:S01]  /*c610*/  LDC.64 R4, c[0x0][0x390] ;  /* 0x0000e400ff047b82 */ /* 0x000ea20000000a00 */
[----:B------:R-:W-:-:S04]  /*c620*/  VIADD R7, R44, 0x80 ;  /* 0x000000802c077836 */ /* 0x000fc80000000000 */
[----:B--2---:R-:W-:-:S06]  /*c630*/  IMAD.WIDE.U32 R4, R7, 0x10, R4 ;  /* 0x0000001007047825 */ /* 0x004fcc00078e0004 */
[----:B------:R-:W5:Y:S02]  /*c640*/  LDG.E.128 R4, desc[UR8][R4.64] ;  /* 0x0000000804047981 */ /* 0x000f64000c1e1d00 */
.L_x_38408:
[----:B------:R-:W-:Y:S05]  /*c650*/  BSYNC.RECONVERGENT B1 ;  /* 0x0000000000017941 */ /* 0x000fea0003800200 */
.L_x_38407:
[----:B------:R-:W-:Y:S04]  /*c660*/  BSSY.RECONVERGENT B1, `(.L_x_38409) ;  /* 0x00002bb000017945 */ /* 0x000fe80003800200 */
[----:B------:R-:W-:Y:S05]  /*c670*/  @!P0 BRA `(.L_x_38410) ;  /* 0x0000001400908947 */ /* 0x000fea0003800000 */
[----:B-1----:R-:W1:Y:S01]  /*c680*/  LDC.64 R20, c[0x0][0x3a0] ;  /* 0x0000e800ff147b82 */ /* 0x002e620000000a00 */
[----:B0-----:R-:W-:-:S04]  /*c690*/  VIADD R23, R45, 0x80 ;  /* 0x000000802d177836 */ /* 0x001fc80000000000 */
[----:B-1----:R-:W-:-:S06]  /*c6a0*/  IMAD.WIDE.U32 R20, R23, 0x10, R20 ;  /* 0x0000001017147825 */ /* 0x002fcc00078e0014 */
        /* <DEDUP_REMOVED lines=22> */
.L_x_38415:
        /* <DEDUP_REMOVED lines=13> */
.L_x_38417:
[----:B------:R-:W-:Y:S05]  /*c8e0*/  BSYNC.RECONVERGENT B4 ;  /* 0x0000000000047941 */ /* 0x000fea0003800200 */
.L_x_38416:
        /* <DEDUP_REMOVED lines=41> */
[----:B------:R-:W-:-:S07]  /*cb80*/  HFMA2 R29, -RZ, RZ, 0, 0 ;  /* 0x00000000ff1d7431 */ /* 0x000fce00000001ff */
.L_x_38414:
[----:B------:R-:W-:Y:S05]  /*cb90*/  BSYNC.RECONVERGENT B3 ;  /* 0x0000000000037941 */ /* 0x000fea0003800200 */
.L_x_38413:
        /* <DEDUP_REMOVED lines=10> */
.L_x_38412:
[----:B------:R-:W-:Y:S05]  /*cc40*/  BSYNC.RECONVERGENT B2 ;  /* 0x0000000000027941 */ /* 0x000fea0003800200 */
.L_x_38411:
        /* <DEDUP_REMOVED lines=20> */
.L_x_38422:
        /* <DEDUP_REMOVED lines=13> */
.L_x_38424:
[----:B------:R-:W-:Y:S05]  /*ce60*/  BSYNC.RECONVERGENT B4 ;  /* 0x0000000000047941 */ /* 0x000fea0003800200 */
.L_x_38423:
        /* <DEDUP_REMOVED lines=42> */
.L_x_38421:
[----:B------:R-:W-:Y:S05]  /*d110*/  BSYNC.RECONVERGENT B3 ;  /* 0x0000000000037941 */ /* 0x000fea0003800200 */
.L_x_38420:
        /* <DEDUP_REMOVED lines=10> */
.L_x_38419:
[----:B------:R-:W-:Y:S05]  /*d1c0*/  BSYNC.RECONVERGENT B2 ;  /* 0x0000000000027941 */ /* 0x000fea0003800200 */
.L_x_38418:
        /* <DEDUP_REMOVED lines=20> */
.L_x_38429:
        /* <DEDUP_REMOVED lines=13> */
.L_x_38431:
[----:B------:R-:W-:Y:S05]  /*d3e0*/  BSYNC.RECONVERGENT B4 ;  /* 0x0000000000047941 */ /* 0x000fea0003800200 */
.L_x_38430:
        /* <DEDUP_REMOVED lines=42> */
.L_x_38428:
[----:B------:R-:W-:Y:S05]  /*d690*/  BSYNC.RECONVERGENT B3 ;  /* 0x0000000000037941 */ /* 0x000fea0003800200 */
.L_x_38427:
        /* <DEDUP_REMOVED lines=10> */
.L_x_38426:
[----:B------:R-:W-:Y:S05]  /*d740*/  BSYNC.RECONVERGENT B2 ;  /* 0x0000000000027941 */ /* 0x000fea0003800200 */
.L_x_38425:
        /* <DEDUP_REMOVED lines=19> */
.L_x_38435:
        /* <DEDUP_REMOVED lines=13> */
.L_x_38437:
[----:B------:R-:W-:Y:S05]  /*d950*/  BSYNC.RECONVERGENT B3 ;  /* 0x0000000000037941 */ /* 0x000fea0003800200 */
.L_x_38436:
        /* <DEDUP_REMOVED lines=42> */
.L_x_38434:
[----:B------:R-:W-:Y:S05]  /*dc00*/  BSYNC.RECONVERGENT B2 ;  /* 0x0000000000027941 */ /* 0x000fea0003800200 */
.L_x_38433:
        /* <DEDUP_REMOVED lines=11> */
.L_x_38410:
        /* <DEDUP_REMOVED lines=21> */
.L_x_38442:
        /* <DEDUP_REMOVED lines=13> */
.L_x_38444:
[----:B------:R-:W-:Y:S05]  /*dee0*/  BSYNC.RECONVERGENT B4 ;  /* 0x0000000000047941 */ /* 0x000fea0003800200 */
.L_x_38443:
[----:B------:R-:W-:Y:S01]  /*def0*/  IMAD.WIDE.U32 R22, R0, -0x326172a9, RZ ;  /* 0xcd9e8d5700167825 */ /* 0x000fe200078e00ff */
[----:B------:R-:W-:-:S04]  /*df00*/  LOP3.LUT R20, R74, UR7, R33, 0x96, !PT ;  /* 0x000000074a147c12 */ /* 0x000fc8000f8e9621 */
[----:B-1----:R-:W-:Y:S01]  /*df10*/  LOP3.LUT R28, R71, UR6, R23, 0x96, !PT ;  /* 0x00000006471c7c12 */ /* 0x002fe2000f8e9617 */
        /* <DEDUP_REMOVED lines=39> */
.L_x_38441:
[----:B------:R-:W-:Y:S05]  /*e190*/  BSYNC.RECONVERGENT B3 ;  /* 0x0000000000037941 */ /* 0x000fea0003800200 */
.L_x_38440:
[----:B-1----:R-:W-:Y:S01]  /*e1a0*/  HFMA2 R21, -RZ, RZ, 0.1171875, 0 ;  /* 0x2f800000ff157431 */ /* 0x002fe200000001ff */
        /* <DEDUP_REMOVED lines=8> */
.L_x_38439:
[----:B------:R-:W-:Y:S05]  /*e230*/  BSYNC.RECONVERGENT B2 ;  /* 0x0000000000027941 */ /* 0x000fea0003800200 */
.L_x_38438:
        /* <DEDUP_REMOVED lines=17> */
.L_x_38449:
        /* <DEDUP_REMOVED lines=13> */
.L_x_38451:
[----:B------:R-:W-:Y:S05]  /*e420*/  BSYNC.RECONVERGENT B4 ;  /* 0x0000000000047941 */ /* 0x000fea0003800200 */
.L_x_38450:
        /* <DEDUP_REMOVED lines=43> */
.L_x_38448:
[----:B------:R-:W-:Y:S05]  /*e6e0*/  BSYNC.RECONVERGENT B3 ;  /* 0x0000000000037941 */ /* 0x000fea0003800200 */
.L_x_38447:
        /* <DEDUP_REMOVED lines=9> */
.L_x_38446:
[----:B------:R-:W-:Y:S05]  /*e780*/  BSYNC.RECONVERGENT B2 ;  /* 0x0000000000027941 */ /* 0x000fea0003800200 */
.L_x_38445:
        /* <DEDUP_REMOVED lines=17> */
.L_x_38456:
        /* <DEDUP_REMOVED lines=13> */
.L_x_38458:
[----:B------:R-:W-:Y:S05]  /*e970*/  BSYNC.RECONVERGENT B4 ;  /* 0x0000000000047941 */ /* 0x000fea0003800200 */
.L_x_38457:
        /* <DEDUP_REMOVED lines=43> */
.L_x_38455:
[----:B------:R-:W-:Y:S05]  /*ec30*/  BSYNC.RECONVERGENT B3 ;  /* 0x0000000000037941 */ /* 0x000fea0003800200 */
.L_x_38454:
        /* <DEDUP_REMOVED lines=9> */
.L_x_38453:
[----:B------:R-:W-:Y:S05]  /*ecd0*/  BSYNC.RECONVERGENT B2 ;  /* 0x0000000000027941 */ /* 0x000fea0003800200 */
.L_x_38452:
        /* <DEDUP_REMOVED lines=16> */
.L_x_38461:
        /* <DEDUP_REMOVED lines=13> */
.L_x_38463:
[----:B------:R-:W-:Y:S05]  /*eeb0*/  BSYNC.RECONVERGENT B3 ;  /* 0x0000000000037941 */ /* 0x000fea0003800200 */
.L_x_38462:
        /* <DEDUP_REMOVED lines=43> */
.L_x_38460:
[----:B------:R-:W-:Y:S05]  /*f170*/  BSYNC.RECONVERGENT B2 ;  /* 0x0000000000027941 */ /* 0x000fea0003800200 */
.L_x_38459:
        /* <DEDUP_REMOVED lines=9> */
.L_x_38432:
[----:B------:R-:W-:Y:S05]  /*f210*/  BSYNC.RECONVERGENT B1 ;  /* 0x0000000000017941 */ /* 0x000fea0003800200 */
.L_x_38409:
        /* <DEDUP_REMOVED lines=11> */
[----:B------:R-:W-:-:S03]  /*f2d0*/  IADD3 R30, PT, PT, R44, 0x80, RZ ;  /* 0x000000802c1e7810 */ /* 0x000fc60007ffe0ff */
[----:B------:R-:W-:Y:S01]  /*f2e0*/  IMAD R29, R29, 0x100, R28 ;  /* 0x000001001d1d7824 */ /* 0x000fe200078e021c */
[----:B------:R-:W-:-:S04]  /*f2f0*/  LOP3.LUT R28, R75, 0xff, RZ, 0xc0, !PT ;  /* 0x000000ff4b1c7812 */ /* 0x000fc800078ec0ff */
[----:B------:R-:W-:Y:S01]  /*f300*/  IADD3 R28, PT, PT, R29, R28, RZ ;  /* 0x0000001c1d1c7210 */ /* 0x000fe20007ffe0ff */
[----:B-1----:R-:W-:-:S05]  /*f310*/  IMAD.WIDE.U32 R30, R30, 0x4, R32 ;  /* 0x000000041e1e7825 */ /* 0x002fca00078e0020 */
[----:B------:R1:W-:Y:S02]  /*f320*/  STG.E desc[UR8][R30.64], R28 ;  /* 0x0000001c1e007986 */ /* 0x0003e4000c101908 */
.L_x_38465:
[----:B------:R-:W-:Y:S05]  /*f330*/  BSYNC.RECONVERGENT B1 ;  /* 0x0000000000017941 */ /* 0x000fea0003800200 */
.L_x_38464:
[----:B------:R-:W-:Y:S04]  /*f340*/  BSSY.RECONVERGENT B1, `(.L_x_38466) ;  /* 0x0000006000017945 */ /* 0x000fe80003800200 */
[----:B------:R-:W-:Y:S05]  /*f350*/  @!P1 BRA `(.L_x_38467) ;  /* 0x0000000000109947 */ /* 0x000fea0003800000 */
[----:B------:R-:W2:Y:S01]  /*f360*/  LDC.64 R4, c[0x0][0x390] ;  /* 0x0000e400ff047b82 */ /* 0x000ea20000000a00 */
[----:B------:R-:W-:-:S04]  /*f370*/  VIADD R7, R44, 0xa0 ;  /* 0x000000a02c077836 */ /* 0x000fc80000000000 */
[----:B--2---:R-:W-:-:S06]  /*f380*/  IMAD.WIDE.U32 R4, R7, 0x10, R4 ;  /* 0x0000001007047825 */ /* 0x004fcc00078e0004 */
[----:B------:R-:W5:Y:S02]  /*f390*/  LDG.E.128 R4, desc[UR8][R4.64] ;  /* 0x0000000804047981 */ /* 0x000f64000c1e1d00 */
.L_x_38467:
[----:B------:R-:W-:Y:S05]  /*f3a0*/  BSYNC.RECONVERGENT B1 ;  /* 0x0000000000017941 */ /* 0x000fea0003800200 */
.L_x_38466:
[----:B------:R-:W-:Y:S04]  /*f3b0*/  BSSY.RECONVERGENT B1, `(.L_x_38468) ;  /* 0x00002bc000017945 */ /* 0x000fe80003800200 */
[----:B------:R-:W-:Y:S05]  /*f3c0*/  @!P0 BRA `(.L_x_38469) ;  /* 0x0000001400948947 */ /* 0x000fea0003800000 */
[----:B-1----:R-:W1:Y:S01]  /*f3d0*/  LDC.64 R30, c[0x0][0x3a0] ;  /* 0x0000e800ff1e7b82 */ /* 0x002e620000000a00 */
[----:B0-----:R-:W-:-:S05]  /*f3e0*/  IADD3 R28, PT, PT, R45, 0xa0, RZ ;  /* 0x000000a02d1c7810 */ /* 0x001fca0007ffe0ff */
[----:B-1----:R-:W-:-:S06]  /*f3f0*/  IMAD.WIDE.U32 R28, R28, 0x10, R30 ;  /* 0x000000101c1c7825 */ /* 0x002fcc00078e001e */
        /* <DEDUP_REMOVED lines=22> */
.L_x_38474:
        /* <DEDUP_REMOVED lines=13> */
.L_x_38476:
[----:B------:R-:W-:Y:S05]  /*f630*/  BSYNC.RECONVERGENT B4 ;  /* 0x0000000000047941 */ /* 0x000fea0003800200 */
.L_x_38475:
        /* <DEDUP_REMOVED lines=42> */
.L_x_38473:
[----:B------:R-:W-:Y:S05]  /*f8e0*/  BSYNC.RECONVERGENT B3 ;  /* 0x0000000000037941 */ /* 0x000fea0003800200 */
.L_x_38472:
        /* <DEDUP_REMOVED lines=10> */
.L_x_38471:
[----:B------:R-:W-:Y:S05]  /*f990*/  BSYNC.RECONVERGENT B2 ;  /* 0x0000000000027941 */ /* 0x000fea0003800200 */
.L_x_38470:
        /* <DEDUP_REMOVED lines=20> */
.L_x_38481:
        /* <DEDUP_REMOVED lines=13> */
.L_x_38483:
[----:B------:R-:W-:Y:S05]  /*fbb0*/  BSYNC.RECONVERGENT B4 ;  /* 0x0000000000047941 */ /* 0x000fea0003800200 */
.L_x_38482:
        /* <DEDUP_REMOVED lines=42> */
.L_x_38480:
[----:B------:R-:W-:Y:S05]  /*fe60*/  BSYNC.RECONVERGENT B3 ;  /* 0x0000000000037941 */ /* 0x000fea0003800200 */
.L_x_38479:
        /* <DEDUP_REMOVED lines=10> */
.L_x_38478:
[----:B------:R-:W-:Y:S05]  /*ff10*/  BSYNC.RECONVERGENT B2 ;  /* 0x0000000000027941 */ /* 0x000fea0003800200 */
.L_x_38477:
        /* <DEDUP_REMOVED lines=20> */
.L_x_38488:
        /* <DEDUP_REMOVED lines=13> */
.L_x_38490:
[----:B------:R-:W-:Y:S05]  /*10130*/  BSYNC.RECONVERGENT B4 ;  /* 0x0000000000047941 */ /* 0x000fea0003800200 */
.L_x_38489:
        /* <DEDUP_REMOVED lines=42> */
.L_x_38487:
[----:B------:R-:W-:Y:S05]  /*103e0*/  BSYNC.RECONVERGENT B3 ;  /* 0x0000000000037941 */ /* 0x000fea0003800200 */
.L_x_38486:
        /* <DEDUP_REMOVED lines=10> */
.L_x_38485:
[----:B------:R-:W-:Y:S05]  /*10490*/  BSYNC.RECONVERGENT B2 ;  /* 0x0000000000027941 */ /* 0x000fea0003800200 */
.L_x_38484:
        /* <DEDUP_REMOVED lines=19> */
.L_x_38494:
        /* <DEDUP_REMOVED lines=13> */
.L_x_38496:
[----:B------:R-:W-:Y:S05]  /*106a0*/  BSYNC.RECONVERGENT B3 ;  /* 0x0000000000037941 */ /* 0x000fea0003800200 */
.L_x_38495:
        /* <DEDUP_REMOVED lines=43> */
.L_x_38493:
[----:B------:R-:W-:Y:S05]  /*10960*/  BSYNC.RECONVERGENT B2 ;  /* 0x0000000000027941 */ /* 0x000fea0003800200 */
.L_x_38492:
        /* <DEDUP_REMOVED lines=11> */
.L_x_38469:
[----:B------:R-:W-:Y:S01]  /*10a20*/  BSSY.RECONVERGENT B2, `(.L_x_38497) ;  /* 0x0000057000027945 */ /* 0x000fe20003800200 */
[----:B01----:R-:W-:Y:S01]  /*10a30*/  HFMA2 R28, -RZ, RZ, 0, 0 ;  /* 0x00000000ff1c7431 */ /* 0x003fe200000001ff */
        /* <DEDUP_REMOVED lines=19> */
.L_x_38501:
        /* <DEDUP_REMOVED lines=13> */
.L_x_38503:
[----:B------:R-:W-:Y:S05]  /*10c40*/  BSYNC.RECONVERGENT B4 ;  /* 0x0000000000047941 */ /* 0x000fea0003800200 */
.L_x_38502:
        /* <DEDUP_REMOVED lines=42> */
.L_x_38500:
[----:B------:R-:W-:Y:S05]  /*10ef0*/  BSYNC.RECONVERGENT B3 ;  /* 0x0000000000037941 */ /* 0x000fea0003800200 */
.L_x_38499:
        /* <DEDUP_REMOVED lines=9> */
.L_x_38498:
[----:B------:R-:W-:Y:S05]  /*10f90*/  BSYNC.RECONVERGENT B2 ;  /* 0x0000000000027941 */ /* 0x000fea0003800200 */
.L_x_38497:
        /* <DEDUP_REMOVED lines=17> */
.L_x_38508:
        /* <DEDUP_REMOVED lines=13> */
.L_x_38510:
[----:B------:R-:W-:Y:S05]  /*11180*/  BSYNC.RECONVERGENT B4 ;  /* 0x0000000000047941 */ /* 0x000fea0003800200 */
.L_x_38509:
        /* <DEDUP_REMOVED lines=43> */
.L_x_38507:
[----:B------:R-:W-:Y:S05]  /*11440*/  BSYNC.RECONVERGENT B3 ;  /* 0x0000000000037941 */ /* 0x000fea0003800200 */
.L_x_38506:
        /* <DEDUP_REMOVED lines=9> */
.L_x_38505:
[----:B------:R-:W-:Y:S05]  /*114e0*/  BSYNC.RECONVERGENT B2 ;  /* 0x0000000000027941 */ /* 0x000fea0003800200 */
.L_x_38504:
        /* <DEDUP_REMOVED lines=17> */
.L_x_38515:
        /* <DEDUP_REMOVED lines=13> */
.L_x_38517:
[----:B------:R-:W-:Y:S05]  /*116d0*/  BSYNC.RECONVERGENT B4 ;  /* 0x0000000000047941 */ /* 0x000fea0003800200 */
.L_x_38516:
        /* <DEDUP_REMOVED lines=40> */
[----:B------:R-:W-:Y:S01]  /*11960*/  MOV R38, R32 ;  /* 0x0000002000267202 */ /* 0x000fe20000000f00 */
[----:B------:R-:W-:Y:S01]  /*11970*/  IMAD.MOV.U32 R32, RZ, RZ, RZ ;  /* 0x000000ffff207224 */ /* 0x000fe200078e00ff */
[----:B------:R-:W-:-:S07]  /*11980*/  LOP3.LUT R72, R72, UR32, R33, 0x96, !PT ;  /* 0x0000002048487c12 */ /* 0x000fce000f8e9621 */
.L_x_38514:
[----:B------:R-:W-:Y:S05]  /*11990*/  BSYNC.RECONVERGENT B3 ;  /* 0x0000000000037941 */ /* 0x000fea0003800200 */
.L_x_38513:
        /* <DEDUP_REMOVED lines=9> */
.L_x_38512:
[----:B------:R-:W-:Y:S05]  /*11a30*/  BSYNC.RECONVERGENT B2 ;  /* 0x0000000000027941 */ /* 0x000fea0003800200 */
.L_x_38511:
        /* <DEDUP_REMOVED lines=16> */
.L_x_38520:
        /* <DEDUP_REMOVED lines=13> */
.L_x_38522:
[----:B------:R-:W-:Y:S05]  /*11c10*/  BSYNC.RECONVERGENT B3 ;  /* 0x0000000000037941 */ /* 0x000fea0003800200 */
.L_x_38521:
        /* <DEDUP_REMOVED lines=43> */
.L_x_38519:
[----:B------:R-:W-:Y:S05]  /*11ed0*/  BSYNC.RECONVERGENT B2 ;  /* 0x0000000000027941 */ /* 0x000fea0003800200 */
.L_x_38518:
        /* <DEDUP_REMOVED lines=9> */
.L_x_38491:
[----:B------:R-:W-:Y:S05]  /*11f70*/  BSYNC.RECONVERGENT B1 ;  /* 0x0000000000017941 */ /* 0x000fea0003800200 */
.L_x_38468:
        /* <DEDUP_REMOVED lines=17> */
.L_x_38524:
[----:B------:R-:W-:Y:S05]  /*12090*/  BSYNC.RECONVERGENT B1 ;  /* 0x0000000000017941 */ /* 0x000fea0003800200 */
.L_x_38523:
[----:B------:R-:W-:Y:S04]  /*120a0*/  BSSY.RECONVERGENT B1, `(.L_x_38525) ;  /* 0x0000006000017945 */ /* 0x000fe80003800200 */
[----:B------:R-:W-:Y:S05]  /*120b0*/  @!P1 BRA `(.L_x_38526) ;  /* 0x0000000000109947 */ /* 0x000fea0003800000 */
[----:B------:R-:W2:Y:S01]  /*120c0*/  LDC.64 R6, c[0x0][0x390] ;  /* 0x0000e400ff067b82 */ /* 0x000ea20000000a00 */
[----:B------:R-:W-:-:S04]  /*120d0*/  VIADD R4, R44, 0xc0 ;  /* 0x000000c02c047836 */ /* 0x000fc80000000000 */
[----:B--2---:R-:W-:-:S06]  /*120e0*/  IMAD.WIDE.U32 R4, R4, 0x10, R6 ;  /* 0x0000001004047825 */ /* 0x004fcc00078e0006 */
[----:B------:R-:W5:Y:S02]  /*120f0*/  LDG.E.128 R4, desc[UR8][R4.64] ;  /* 0x0000000804047981 */ /* 0x000f64000c1e1d00 */
.L_x_38526:
[----:B------:R-:W-:Y:S05]  /*12100*/  BSYNC.RECONVERGENT B1 ;  /* 0x0000000000017941 */ /* 0x000fea0003800200 */
.L_x_38525:
        /* <DEDUP_REMOVED lines=27> */
.L_x_38533:
        /* <DEDUP_REMOVED lines=13> */
.L_x_38535:
[----:B------:R-:W-:Y:S05]  /*12390*/  BSYNC.RECONVERGENT B4 ;  /* 0x0000000000047941 */ /* 0x000fea0003800200 */
.L_x_38534:
        /* <DEDUP_REMOVED lines=42> */
.L_x_38532:
[----:B------:R-:W-:Y:S05]  /*12640*/  BSYNC.RECONVERGENT B3 ;  /* 0x0000000000037941 */ /* 0x000fea0003800200 */
.L_x_38531:
        /* <DEDUP_REMOVED lines=10> */
.L_x_38530:
[----:B------:R-:W-:Y:S05]  /*126f0*/  BSYNC.RECONVERGENT B2 ;  /* 0x0000000000027941 */ /* 0x000fea0003800200 */
.L_x_38529:
        /* <DEDUP_REMOVED lines=20> */
.L_x_38540:
        /* <DEDUP_REMOVED lines=13> */
.L_x_38542:
[----:B------:R-:W-:Y:S05]  /*12910*/  BSYNC.RECONVERGENT B4 ;  /* 0x0000000000047941 */ /* 0x000fea0003800200 */
.L_x_38541:
        /* <DEDUP_REMOVED lines=42> */
.L_x_38539:
[----:B------:R-:W-:Y:S05]  /*12bc0*/  BSYNC.RECONVERGENT B3 ;  /* 0x0000000000037941 */ /* 0x000fea0003800200 */
.L_x_38538:
        /* <DEDUP_REMOVED lines=10> */
.L_x_38537:
[----:B------:R-:W-:Y:S05]  /*12c70*/  BSYNC.RECONVERGENT B2 ;  /* 0x0000000000027941 */ /* 0x000fea0003800200 */
.L_x_38536:
        /* <DEDUP_REMOVED lines=20> */
.L_x_38547:
        /* <DEDUP_REMOVED lines=13> */
.L_x_38549:
[----:B------:R-:W-:Y:S05]  /*12e90*/  BSYNC.RECONVERGENT B4 ;  /* 0x0000000000047941 */ /* 0x000fea0003800200 */
.L_x_38548:
        /* <DEDUP_REMOVED lines=42> */
.L_x_38546:
[----:B------:R-:W-:Y:S05]  /*13140*/  BSYNC.RECONVERGENT B3 ;  /* 0x0000000000037941 */ /* 0x000fea0003800200 */
.L_x_38545:
        /* <DEDUP_REMOVED lines=10> */
.L_x_38544:
[----:B------:R-:W-:Y:S05]  /*131f0*/  BSYNC.RECONVERGENT B2 ;  /* 0x0000000000027941 */ /* 0x000fea0003800200 */
.L_x_38543:
        /* <DEDUP_REMOVED lines=19> */
.L_x_38553:
        /* <DEDUP_REMOVED lines=13> */
.L_x_38555:
[----:B------:R-:W-:Y:S05]  /*13400*/  BSYNC.RECONVERGENT B3 ;  /* 0x0000000000037941 */ /* 0x000fea0003800200 */
.L_x_38554:
        /* <DEDUP_REMOVED lines=43> */
.L_x_38552:
[----:B------:R-:W-:Y:S05]  /*136c0*/  BSYNC.RECONVERGENT B2 ;  /* 0x0000000000027941 */ /* 0x000fea0003800200 */
.L_x_38551:
        /* <DEDUP_REMOVED lines=11> */
.L_x_38528:
        /* <DEDUP_REMOVED lines=21> */
.L_x_38560:
        /* <DEDUP_REMOVED lines=13> */
.L_x_38562:
[----:B------:R-:W-:Y:S05]  /*139a0*/  BSYNC.RECONVERGENT B4 ;  /* 0x0000000000047941 */ /* 0x000fea0003800200 */
.L_x_38561:
        /* <DEDUP_REMOVED lines=41> */
[----:B------:R-:W-:-:S07]  /*13c40*/  IMAD.MOV.U32 R34, RZ, RZ, RZ ;  /* 0x000000ffff227224 */ /* 0x000fce00078e00ff */
.L_x_38559:
[----:B------:R-:W-:Y:S05]  /*13c50*/  BSYNC.RECONVERGENT B3 ;  /* 0x0000000000037941 */ /* 0x000fea0003800200 */
.L_x_38558:
        /* <DEDUP_REMOVED lines=9> */
.L_x_38557:
[----:B------:R-:W-:Y:S05]  /*13cf0*/  BSYNC.RECONVERGENT B2 ;  /* 0x0000000000027941 */ /* 0x000fea0003800200 */
.L_x_38556:
        /* <DEDUP_REMOVED lines=17> */
.L_x_38567:
        /* <DEDUP_REMOVED lines=13> */
.L_x_38569:
[----:B------:R-:W-:Y:S05]  /*13ee0*/  BSYNC.RECONVERGENT B4 ;  /* 0x0000000000047941 */ /* 0x000fea0003800200 */
.L_x_38568:
        /* <DEDUP_REMOVED lines=43> */
.L_x_38566:
[----:B------:R-:W-:Y:S05]  /*141a0*/  BSYNC.RECONVERGENT B3 ;  /* 0x0000000000037941 */ /* 0x000fea0003800200 */
.L_x_38565:
        /* <DEDUP_REMOVED lines=9> */
.L_x_38564:
[----:B------:R-:W-:Y:S05]  /*14240*/  BSYNC.RECONVERGENT B2 ;  /* 0x0000000000027941 */ /* 0x000fea0003800200 */
.L_x_38563:
        /* <DEDUP_REMOVED lines=17> */
.L_x_38574:
        /* <DEDUP_REMOVED lines=13> */
.L_x_38576:
[----:B------:R-:W-:Y:S05]  /*14430*/  BSYNC.RECONVERGENT B4 ;  /* 0x0000000000047941 */ /* 0x000fea0003800200 */
.L_x_38575:
        /* <DEDUP_REMOVED lines=43> */
.L_x_38573:
[----:B------:R-:W-:Y:S05]  /*146f0*/  BSYNC.RECONVERGENT B3 ;  /* 0x0000000000037941 */ /* 0x000fea0003800200 */
.L_x_38572:
        /* <DEDUP_REMOVED lines=9> */
.L_x_38571:
[----:B------:R-:W-:Y:S05]  /*14790*/  BSYNC.RECONVERGENT B2 ;  /* 0x0000000000027941 */ /* 0x000fea0003800200 */
.L_x_38570:
        /* <DEDUP_REMOVED lines=16> */
.L_x_38579:
        /* <DEDUP_REMOVED lines=13> */
.L_x_38581:
[----:B------:R-:W-:Y:S05]  /*14970*/  BSYNC.RECONVERGENT B3 ;  /* 0x0000000000037941 */ /* 0x000fea0003800200 */
.L_x_38580:
        /* <DEDUP_REMOVED lines=43> */
.L_x_38578:
[----:B------:R-:W-:Y:S05]  /*14c30*/  BSYNC.RECONVERGENT B2 ;  /* 0x0000000000027941 */ /* 0x000fea0003800200 */
.L_x_38577:
        /* <DEDUP_REMOVED lines=9> */
.L_x_38550:
[----:B------:R-:W-:Y:S05]  /*14cd0*/  BSYNC.RECONVERGENT B1 ;  /* 0x0000000000017941 */ /* 0x000fea0003800200 */
.L_x_38527:
        /* <DEDUP_REMOVED lines=17> */
.L_x_38583:
[----:B------:R-:W-:Y:S05]  /*14df0*/  BSYNC.RECONVERGENT B1 ;  /* 0x0000000000017941 */ /* 0x000fea0003800200 */
.L_x_38582:
[----:B------:R-:W-:Y:S04]  /*14e00*/  BSSY.RECONVERGENT B1, `(.L_x_38584) ;  /* 0x0000006000017945 */ /* 0x000fe80003800200 */
[----:B------:R-:W-:Y:S05]  /*14e10*/  @!P1 BRA `(.L_x_38585) ;  /* 0x0000000000109947 */ /* 0x000fea0003800000 */
[----:B------:R-:W2:Y:S01]  /*14e20*/  LDC.64 R6, c[0x0][0x390] ;  /* 0x0000e400ff067b82 */ /* 0x000ea20000000a00 */
[----:B------:R-:W-:-:S04]  /*14e30*/  VIADD R4, R44, 0xe0 ;  /* 0x000000e02c047836 */ /* 0x000fc80000000000 */
[----:B--2---:R-:W-:-:S06]  /*14e40*/  IMAD.WIDE.U32 R4, R4, 0x10, R6 ;  /* 0x0000001004047825 */ /* 0x004fcc00078e0006 */
[----:B------:R-:W5:Y:S02]  /*14e50*/  LDG.E.128 R4, desc[UR8][R4.64] ;  /* 0x0000000804047981 */ /* 0x000f64000c1e1d00 */
.L_x_38585:
[----:B------:R-:W-:Y:S05]  /*14e60*/  BSYNC.RECONVERGENT B1 ;  /* 0x0000000000017941 */ /* 0x000fea0003800200 */
.L_x_38584:
        /* <DEDUP_REMOVED lines=27> */
.L_x_38592:
        /* <DEDUP_REMOVED lines=13> */
.L_x_38594:
[----:B------:R-:W-:Y:S05]  /*150f0*/  BSYNC.RECONVERGENT B4 ;  /* 0x0000000000047941 */ /* 0x000fea0003800200 */
.L_x_38593:
        /* <DEDUP_REMOVED lines=42> */
.L_x_38591:
[----:B------:R-:W-:Y:S05]  /*153a0*/  BSYNC.RECONVERGENT B3 ;  /* 0x0000000000037941 */ /* 0x000fea0003800200 */
.L_x_38590:
        /* <DEDUP_REMOVED lines=10> */
.L_x_38589:
[----:B------:R-:W-:Y:S05]  /*15450*/  BSYNC.RECONVERGENT B2 ;  /* 0x0000000000027941 */ /* 0x000fea0003800200 */
.L_x_38588:
        /* <DEDUP_REMOVED lines=20> */
.L_x_38599:
        /* <DEDUP_REMOVED lines=13> */
.L_x_38601:
[----:B------:R-:W-:Y:S05]  /*15670*/  BSYNC.RECONVERGENT B4 ;  /* 0x0000000000047941 */ /* 0x000fea0003800200 */
.L_x_38600:
        /* <DEDUP_REMOVED lines=42> */
.L_x_38598:
[----:B------:R-:W-:Y:S05]  /*15920*/  BSYNC.RECONVERGENT B3 ;  /* 0x0000000000037941 */ /* 0x000fea0003800200 */
.L_x_38597:
        /* <DEDUP_REMOVED lines=10> */
.L_x_38596:
[----:B------:R-:W-:Y:S05]  /*159d0*/  BSYNC.RECONVERGENT B2 ;  /* 0x0000000000027941 */ /* 0x000fea0003800200 */
.L_x_38595:
        /* <DEDUP_REMOVED lines=20> */
.L_x_38606:
        /* <DEDUP_REMOVED lines=13> */
.L_x_38608:
[----:B------:R-:W-:Y:S05]  /*15bf0*/  BSYNC.RECONVERGENT B4 ;  /* 0x0000000000047941 */ /* 0x000fea0003800200 */
.L_x_38607:
        /* <DEDUP_REMOVED lines=42> */
.L_x_38605:
[----:B------:R-:W-:Y:S05]  /*15ea0*/  BSYNC.RECONVERGENT B3 ;  /* 0x0000000000037941 */ /* 0x000fea0003800200 */
.L_x_38604:
        /* <DEDUP_REMOVED lines=10> */
.L_x_38603:
[----:B------:R-:W-:Y:S05]  /*15f50*/  BSYNC.RECONVERGENT B2 ;  /* 0x0000000000027941 */ /* 0x000fea0003800200 */
.L_x_38602:
        /* <DEDUP_REMOVED lines=19> */
.L_x_38612:
        /* <DEDUP_REMOVED lines=13> */
.L_x_38614:
[----:B------:R-:W-:Y:S05]  /*16160*/  BSYNC.RECONVERGENT B3 ;  /* 0x0000000000037941 */ /* 0x000fea0003800200 */
.L_x_38613:
        /* <DEDUP_REMOVED lines=43> */
.L_x_38611:
[----:B------:R-:W-:Y:S05]  /*16420*/  BSYNC.RECONVERGENT B2 ;  /* 0x0000000000027941 */ /* 0x000fea0003800200 */
.L_x_38610:
        /* <DEDUP_REMOVED lines=11> */
.L_x_38587:
        /* <DEDUP_REMOVED lines=21> */
.L_x_38619:
        /* <DEDUP_REMOVED lines=13> */
.L_x_38621:
[----:B------:R-:W-:Y:S05]  /*16700*/  BSYNC.RECONVERGENT B4 ;  /* 0x0000000000047941 */ /* 0x000fea0003800200 */
.L_x_38620:
        /* <DEDUP_REMOVED lines=40> */
[----:B------:R-:W-:Y:S01]  /*16990*/  MOV R83, R36 ;  /* 0x0000002400537202 */ /* 0x000fe20000000f00 */
[----:B------:R-:W-:Y:S01]  /*169a0*/  IMAD.MOV.U32 R36, RZ, RZ, R42 ;  /* 0x000000ffff247224 */ /* 0x000fe200078e002a */
[----:B------:R-:W-:-:S07]  /*169b0*/  LOP3.LUT R72, R72, UR32, R37, 0x96, !PT ;  /* 0x0000002048487c12 */ /* 0x000fce000f8e9625 */
.L_x_38618:
[----:B------:R-:W-:Y:S05]  /*169c0*/  BSYNC.RECONVERGENT B3 ;  /* 0x0000000000037941 */ /* 0x000fea0003800200 */
.L_x_38617:
        /* <DEDUP_REMOVED lines=9> */
.L_x_38616:
[----:B------:R-:W-:Y:S05]  /*16a60*/  BSYNC.RECONVERGENT B2 ;  /* 0x0000000000027941 */ /* 0x000fea0003800200 */
.L_x_38615:
        /* <DEDUP_REMOVED lines=17> */
.L_x_38626:
        /* <DEDUP_REMOVED lines=13> */
.L_x_38628:
[----:B------:R-:W-:Y:S05]  /*16c50*/  BSYNC.RECONVERGENT B4 ;  /* 0x0000000000047941 */ /* 0x000fea0003800200 */
.L_x_38627:
        /* <DEDUP_REMOVED lines=43> */
.L_x_38625:
[----:B------:R-:W-:Y:S05]  /*16f10*/  BSYNC.RECONVERGENT B3 ;  /* 0x0000000000037941 */ /* 0x000fea0003800200 */
.L_x_38624:
        /* <DEDUP_REMOVED lines=9> */
.L_x_38623:
[----:B------:R-:W-:Y:S05]  /*16fb0*/  BSYNC.RECONVERGENT B2 ;  /* 0x0000000000027941 */ /* 0x000fea0003800200 */
.L_x_38622:
        /* <DEDUP_REMOVED lines=17> */
.L_x_38633:
        /* <DEDUP_REMOVED lines=13> */
.L_x_38635:
[----:B------:R-:W-:Y:S05]  /*171a0*/  BSYNC.RECONVERGENT B4 ;  /* 0x0000000000047941 */ /* 0x000fea0003800200 */
.L_x_38634:
        /* <DEDUP_REMOVED lines=43> */
.L_x_38632:
[----:B------:R-:W-:Y:S05]  /*17460*/  BSYNC.RECONVERGENT B3 ;  /* 0x0000000000037941 */ /* 0x000fea0003800200 */
.L_x_38631:
        /* <DEDUP_REMOVED lines=9> */
.L_x_38630:
[----:B------:R-:W-:Y:S05]  /*17500*/  BSYNC.RECONVERGENT B2 ;  /* 0x0000000000027941 */ /* 0x000fea0003800200 */
.L_x_38629:
        /* <DEDUP_REMOVED lines=16> */
.L_x_38638:
        /* <DEDUP_REMOVED lines=13> */
.L_x_38640:
[----:B------:R-:W-:Y:S05]  /*176e0*/  BSYNC.RECONVERGENT B3 ;  /* 0x0000000000037941 */ /* 0x000fea0003800200 */
.L_x_38639:
        /* <DEDUP_REMOVED lines=43> */
.L_x_38637:
[----:B------:R-:W-:Y:S05]  /*179a0*/  BSYNC.RECONVERGENT B2 ;  /* 0x0000000000027941 */ /* 0x000fea0003800200 */
.L_x_38636:
        /* <DEDUP_REMOVED lines=9> */
.L_x_38609:
[----:B------:R-:W-:Y:S05]  /*17a40*/  BSYNC.RECONVERGENT B1 ;  /* 0x0000000000017941 */ /* 0x000fea0003800200 */
.L_x_38586:
[----:B------:R-:W-:Y:S01]  /*17a50*/  IADD3 R40, PT, PT, R45, 0xe0, RZ ;  /* 0x000000e02d287810 */ /* 0x000fe20007ffe0ff */
[----:B------:R-:W-:Y:S04]  /*17a60*/  BSSY.RECONVERGENT B1, `(.L_x_38641) ;  /* 0x0000010000017945 */ /* 0x000fe80003800200 */
[----:B------:R-:W-:-:S05]  /*17a70*/  IMAD.WIDE.U32 R40, R40, 0x10, R116 ;  /* 0x0000001028287825 */ /* 0x000fca00078e0074 */
[----:B-----5:R0:W-:Y:S01]  /*17a80*/  STG.E.128 desc[UR8][R40.64], R36 ;  /* 0x0000002428007986 */ /* 0x0201e2000c101d08 */
[----:B------:R-:W-:Y:S05]  /*17a90*/  @!P1 BRA `(.L_x_38642) ;  /* 0x0000000000309947 */ /* 0x000fea0003800000 */
[----:B------:R-:W1:Y:S01]  /*17aa0*/  LDC.64 R46, c[0x0][0x3b0] ;  /* 0x0000ec00ff2e7b82 */ /* 0x000e620000000a00 */
[----:B0-----:R-:W-:Y:S01]  /*17ab0*/  IMAD.U32 R40, R78, 0x10000, RZ ;  /* 0x000100004e287824 */ /* 0x001fe200078e00ff */
[----:B------:R-:W-:Y:S02]  /*17ac0*/  LOP3.LUT R42, R79, 0xffff, RZ, 0xc0, !PT ;  /* 0x0000ffff4f2a7812 */ /* 0x000fe400078ec0ff */
[----:B------:R-:W-:Y:S02]  /*17ad0*/  LOP3.LUT R41, R77, 0xff, RZ, 0xc0, !PT ;  /* 0x000000ff4d297812 */ /* 0x000fe400078ec0ff */
[----:B------:R-:W-:-:S04]  /*17ae0*/  LOP3.LUT R40, R40, 0xff0000, RZ, 0xc0, !PT ;  /* 0x00ff000028287812 */ /* 0x000fc800078ec0ff */
[----:B------:R-:W-:Y:S01]  /*17af0*/  LEA R40, R42, R40, 0x18 ;  /* 0x000000282a287211 */ /* 0x000fe200078ec0ff */
[----:B------:R-:W-:-:S03]  /*17b00*/  VIADD R42, R44, 0xe0 ;  /* 0x000000e02c2a7836 */ /* 0x000fc60000000000 */
[----:B------:R-:W-:Y:S02]  /*17b10*/  LEA R41, R41, R40, 0x8 ;  /* 0x0000002829297211 */ /* 0x000fe400078e40ff */
[----:B------:R-:W-:-:S05]  /*17b20*/  LOP3.LUT R40, R75, 0xff, RZ, 0xc0, !PT ;  /* 0x000000ff4b287812 */ /* 0x000fca00078ec0ff */
[----:B------:R-:W-:Y:S02]  /*17b30*/  IMAD.IADD R40, R41, 0x1, R40 ;  /* 0x0000000129287824 */ /* 0x000fe400078e0228 */
[----:B-1----:R-:W-:-:S05]  /*17b40*/  IMAD.WIDE.U32 R42, R42, 0x4, R46 ;  /* 0x000000042a2a7825 */ /* 0x002fca00078e002e */
[----:B------:R1:W-:Y:S02]  /*17b50*/  STG.E desc[UR8][R42.64], R40 ;  /* 0x000000282a007986 */ /* 0x0003e4000c101908 */
.L_x_38642:
[----:B------:R-:W-:Y:S05]  /*17b60*/  BSYNC.RECONVERGENT B1 ;  /* 0x0000000000017941 */ /* 0x000fea0003800200 */
.L_x_38641:
[----:B------:R-:W-:Y:S04]  /*17b70*/  BSSY.RECONVERGENT B1, `(.L_x_38643) ;  /* 0x0000006000017945 */ /* 0x000fe80003800200 */
[----:B------:R-:W-:Y:S05]  /*17b80*/  @!P1 BRA `(.L_x_38644) ;  /* 0x0000000000109947 */ /* 0x000fea0003800000 */
[----:B------:R-:W2:Y:S01]  /*17b90*/  LDC.64 R6, c[0x0][0x390] ;  /* 0x0000e400ff067b82 */ /* 0x000ea20000000a00 */
[----:B------:R-:W-:-:S05]  /*17ba0*/  IADD3 R4, PT, PT, R44, 0x100, RZ ;  /* 0x000001002c047810 */ /* 0x000fca0007ffe0ff */
[----:B--2---:R-:W-:-:S06]  /*17bb0*/  IMAD.WIDE.U32 R4, R4, 0x10, R6 ;  /* 0x0000001004047825 */ /* 0x004fcc00078e0006 */
[----:B------:R-:W5:Y:S02]  /*17bc0*/  LDG.E.128 R4, desc[UR8][R4.64] ;  /* 0x0000000804047981 */ /* 0x000f64000c1e1d00 */
.L_x_38644:
[----:B------:R-:W-:Y:S05]  /*17bd0*/  BSYNC.RECONVERGENT B1 ;  /* 0x0000000000017941 */ /* 0x000fea0003800200 */
.L_x_38643:
        /* <DEDUP_REMOVED lines=27> */
.L_x_38651:
        /* <DEDUP_REMOVED lines=13> */
.L_x_38653:
[----:B------:R-:W-:Y:S05]  /*17e60*/  BSYNC.RECONVERGENT B4 ;  /* 0x0000000000047941 */ /* 0x000fea0003800200 */
.L_x_38652:
        /* <DEDUP_REMOVED lines=42> */
.L_x_38650:
[----:B------:R-:W-:Y:S05]  /*18110*/  BSYNC.RECONVERGENT B3 ;  /* 0x0000000000037941 */ /* 0x000fea0003800200 */
.L_x_38649:
        /* <DEDUP_REMOVED lines=10> */
.L_x_38648:
[----:B------:R-:W-:Y:S05]  /*181c0*/  BSYNC.RECONVERGENT B2 ;  /* 0x0000000000027941 */ /* 0x000fea0003800200 */
.L_x_38647:
        /* <DEDUP_REMOVED lines=20> */
.L_x_38658:
        /* <DEDUP_REMOVED lines=13> */
.L_x_38660:
[----:B------:R-:W-:Y:S05]  /*183e0*/  BSYNC.RECONVERGENT B4 ;  /* 0x0000000000047941 */ /* 0x000fea0003800200 */
.L_x_38659:
        /* <DEDUP_REMOVED lines=43> */
.L_x_38657:
[----:B------:R-:W-:Y:S05]  /*186a0*/  BSYNC.RECONVERGENT B3 ;  /* 0x0000000000037941 */ /* 0x000fea0003800200 */
.L_x_38656:
        /* <DEDUP_REMOVED lines=10> */
.L_x_38655:
[----:B------:R-:W-:Y:S05]  /*18750*/  BSYNC.RECONVERGENT B2 ;  /* 0x0000000000027941 */ /* 0x000fea0003800200 */
.L_x_38654:
        /* <DEDUP_REMOVED lines=20> */
.L_x_38665:
        /* <DEDUP_REMOVED lines=13> */
.L_x_38667:
[----:B------:R-:W-:Y:S05]  /*18970*/  BSYNC.RECONVERGENT B4 ;  /* 0x0000000000047941 */ /* 0x000fea0003800200 */
.L_x_38666:
        /* <DEDUP_REMOVED lines=42> */
.L_x_38664:
[----:B------:R-:W-:Y:S05]  /*18c20*/  BSYNC.RECONVERGENT B3 ;  /* 0x0000000000037941 */ /* 0x000fea0003800200 */
.L_x_38663:
        /* <DEDUP_REMOVED lines=10> */
.L_x_38662:
[----:B------:R-:W-:Y:S05]  /*18cd0*/  BSYNC.RECONVERGENT B2 ;  /* 0x0000000000027941 */ /* 0x000fea0003800200 */
.L_x_38661:
        /* <DEDUP_REMOVED lines=19> */
.L_x_38671:
        /* <DEDUP_REMOVED lines=13> */
.L_x_38673:
[----:B------:R-:W-:Y:S05]  /*18ee0*/  BSYNC.RECONVERGENT B3 ;  /* 0x0000000000037941 */ /* 0x000fea0003800200 */
.L_x_38672:
        /* <DEDUP_REMOVED lines=43> */
.L_x_38670:
[----:B------:R-:W-:Y:S05]  /*191a0*/  BSYNC.RECONVERGENT B2 ;  /* 0x0000000000027941 */ /* 0x000fea0003800200 */
.L_x_38669:
        /* <DEDUP_REMOVED lines=11> */
.L_x_38646:
        /* <DEDUP_REMOVED lines=21> */
.L_x_38678:
        /* <DEDUP_REMOVED lines=13> */
.L_x_38680:
[----:B------:R-:W-:Y:S05]  /*19480*/  BSYNC.RECONVERGENT B4 ;  /* 0x0000000000047941 */ /* 0x000fea0003800200 */
.L_x_38679:
        /* <DEDUP_REMOVED lines=43> */
.L_x_38677:
[----:B------:R-:W-:Y:S05]  /*19740*/  BSYNC.RECONVERGENT B3 ;  /* 0x0000000000037941 */ /* 0x000fea0003800200 */
.L_x_38676:
        /* <DEDUP_REMOVED lines=9> */
.L_x_38675:
[----:B------:R-:W-:Y:S05]  /*197e0*/  BSYNC.RECONVERGENT B2 ;  /* 0x0000000000027941 */ /* 0x000fea0003800200 */
.L_x_38674:
        /* <DEDUP_REMOVED lines=17> */
.L_x_38685:
        /* <DEDUP_REMOVED lines=13> */
.L_x_38687:
[----:B------:R-:W-:Y:S05]  /*199d0*/  BSYNC.RECONVERGENT B4 ;  /* 0x0000000000047941 */ /* 0x000fea0003800200 */
.L_x_38686:
        /* <DEDUP_REMOVED lines=43> */
.L_x_38684:
[----:B------:R-:W-:Y:S05]  /*19c90*/  BSYNC.RECONVERGENT B3 ;  /* 0x0000000000037941 */ /* 0x000fea0003800200 */
.L_x_38683:
        /* <DEDUP_REMOVED lines=9> */
.L_x_38682:
[----:B------:R-:W-:Y:S05]  /*19d30*/  BSYNC.RECONVERGENT B2 ;  /* 0x0000000000027941 */ /* 0x000fea0003800200 */
.L_x_38681:
        /* <DEDUP_REMOVED lines=17> */
.L_x_38692:
        /* <DEDUP_REMOVED lines=13> */
.L_x_38694:
[----:B------:R-:W-:Y:S05]  /*19f20*/  BSYNC.RECONVERGENT B4 ;  /* 0x0000000000047941 */ /* 0x000fea0003800200 */
.L_x_38693:
        /* <DEDUP_REMOVED lines=43> */
.L_x_38691:
[----:B------:R-:W-:Y:S05]  /*1a1e0*/  BSYNC.RECONVERGENT B3 ;  /* 0x0000000000037941 */ /* 0x000fea0003800200 */
.L_x_38690:
        /* <DEDUP_REMOVED lines=9> */
.L_x_38689:
[----:B------:R-:W-:Y:S05]  /*1a280*/  BSYNC.RECONVERGENT B2 ;  /* 0x0000000000027941 */ /* 0x000fea0003800200 */
.L_x_38688:
        /* <DEDUP_REMOVED lines=16> */
.L_x_38697:
        /* <DEDUP_REMOVED lines=13> */
.L_x_38699:
[----:B------:R-:W-:Y:S05]  /*1a460*/  BSYNC.RECONVERGENT B3 ;  /* 0x0000000000037941 */ /* 0x000fea0003800200 */
.L_x_38698:
        /* <DEDUP_REMOVED lines=39> */
[----:B------:R-:W-:Y:S02]  /*1a6e0*/  HFMA2 R113, -RZ, RZ, 0, 0 ;  /* 0x00000000ff717431 */ /* 0x000fe400000001ff */
[----:B------:R-:W-:Y:S01]  /*1a6f0*/  IMAD.MOV.U32 R76, RZ, RZ, R112 ;  /* 0x000000ffff4c7224 */ /* 0x000fe200078e0070 */
[----:B------:R-:W-:Y:S01]  /*1a700*/  LOP3.LUT R72, R72, UR32, R47, 0x96, !PT ;  /* 0x0000002048487c12 */ /* 0x000fe2000f8e962f */
[----:B------:R-:W-:-:S07]  /*1a710*/  IMAD.MOV.U32 R82, RZ, RZ, R46 ;  /* 0x000000ffff527224 */ /* 0x000fce00078e002e */
.L_x_38696:
[----:B------:R-:W-:Y:S05]  /*1a720*/  BSYNC.RECONVERGENT B2 ;  /* 0x0000000000027941 */ /* 0x000fea0003800200 */
.L_x_38695:
        /* <DEDUP_REMOVED lines=9> */
.L_x_38668:
[----:B------:R-:W-:Y:S05]  /*1a7c0*/  BSYNC.RECONVERGENT B1 ;  /* 0x0000000000017941 */ /* 0x000fea0003800200 */
.L_x_38645:
[----:B------:R-:W-:Y:S01]  /*1a7d0*/  IADD3 R46, PT, PT, R45, 0x100, RZ ;  /* 0x000001002d2e7810 */ /* 0x000fe20007ffe0ff */
[----:B------:R-:W-:Y:S01]  /*1a7e0*/  BSSY.RECONVERGENT B1, `(.L_x_38700) ;  /* 0x0000011000017945 */ /* 0x000fe20003800200 */
[----:B------:R-:W-:-:S03]  /*1a7f0*/  VIADD R99, R44, 0x120 ;  /* 0x000001202c637836 */ /* 0x000fc60000000000 */
[----:B------:R-:W-:-:S05]  /*1a800*/  IMAD.WIDE.U32 R46, R46, 0x10, R116 ;  /* 0x000000102e2e7825 */ /* 0x000fca00078e0074 */
[----:B-----5:R0:W-:Y:S01]  /*1a810*/  STG.E.128 desc[UR8][R46.64], R40 ;  /* 0x000000282e007986 */ /* 0x0201e2000c101d08 */
[----:B------:R-:W-:Y:S05]  /*1a820*/  @!P1 BRA `(.L_x_38701) ;  /* 0x0000000000309947 */ /* 0x000fea0003800000 */
[----:B------:R-:W1:Y:S01]  /*1a830*/  LDC.64 R114, c[0x0][0x3b0] ;  /* 0x0000ec00ff727b82 */ /* 0x000e620000000a00 */
[----:B------:R-:W-:Y:S02]  /*1a840*/  IADD3 R44, PT, PT, R44, 0x100, RZ ;  /* 0x000001002c2c7810 */ /* 0x000fe40007ffe0ff */
[----:B0-----:R-:W-:-:S03]  /*1a850*/  LOP3.LUT R46, R79, 0xffff, RZ, 0xc0, !PT ;  /* 0x0000ffff4f2e7812 */ /* 0x001fc600078ec0ff */
[----:B-1----:R-:W-:-:S04]  /*1a860*/  IMAD.WIDE.U32 R114, R44, 0x4, R114 ;  /* 0x000000042c727825 */ /* 0x002fc800078e0072 */
[----:B------:R-:W-:-:S05]  /*1a870*/  IMAD.U32 R44, R78, 0x10000, RZ ;  /* 0x000100004e2c7824 */ /* 0x000fca00078e00ff */
[----:B------:R-:W-:-:S04]  /*1a880*/  LOP3.LUT R44, R44, 0xff0000, RZ, 0xc0, !PT ;  /* 0x00ff00002c2c7812 */ /* 0x000fc800078ec0ff */
[----:B------:R-:W-:Y:S02]  /*1a890*/  LEA R44, R46, R44, 0x18 ;  /* 0x0000002c2e2c7211 */ /* 0x000fe400078ec0ff */
[----:B------:R-:W-:-:S05]  /*1a8a0*/  LOP3.LUT R46, R77, 0xff, RZ, 0xc0, !PT ;  /* 0x000000ff4d2e7812 */ /* 0x000fca00078ec0ff */
[----:B------:R-:W-:Y:S01]  /*1a8b0*/  IMAD R46, R46, 0x100, R44 ;  /* 0x000001002e2e7824 */ /* 0x000fe200078e022c */
[----:B------:R-:W-:-:S04]  /*1a8c0*/  LOP3.LUT R44, R75, 0xff, RZ, 0xc0, !PT ;  /* 0x000000ff4b2c7812 */ /* 0x000fc800078ec0ff */
[----:B------:R-:W-:-:S05]  /*1a8d0*/  IADD3 R44, PT, PT, R46, R44, RZ ;  /* 0x0000002c2e2c7210 */ /* 0x000fca0007ffe0ff */
[----:B------:R1:W-:Y:S02]  /*1a8e0*/  STG.E desc[UR8][R114.64], R44 ;  /* 0x0000002c72007986 */ /* 0x0003e4000c101908 */
.L_x_38701:
[----:B------:R-:W-:Y:S05]  /*1a8f0*/  BSYNC.RECONVERGENT B1 ;  /* 0x0000000000017941 */ /* 0x000fea0003800200 */
.L_x_38700:
[----:B------:R-:W-:Y:S04]  /*1a900*/  BSSY.RECONVERGENT B1, `(.L_x_38702) ;  /* 0x0000005000017945 */ /* 0x000fe80003800200 */
[----:B------:R-:W-:Y:S05]  /*1a910*/  @!P1 BRA `(.L_x_38703) ;  /* 0x00000000000c9947 */ /* 0x000fea0003800000 */
[----:B------:R-:W2:Y:S02]  /*1a920*/  LDC.64 R4, c[0x0][0x390] ;  /* 0x0000e400ff047b82 */ /* 0x000ea40000000a00 */
[----:B--2---:R-:W-:-:S06]  /*1a930*/  IMAD.WIDE.U32 R4, R99, 0x10, R4 ;  /* 0x0000001063047825 */ /* 0x004fcc00078e0004 */
[----:B------:R-:W5:Y:S02]  /*1a940*/  LDG.E.128 R4, desc[UR8][R4.64] ;  /* 0x0000000804047981 */ /* 0x000f64000c1e1d00 */
.L_x_38703:
[----:B------:R-:W-:Y:S05]  /*1a950*/  BSYNC.RECONVERGENT B1 ;  /* 0x0000000000017941 */ /* 0x000fea0003800200 */
.L_x_38702:
[----:B------:R-:W-:Y:S01]  /*1a960*/  BSSY.RECONVERGENT B1, `(.L_x_38704) ;  /* 0x00002c0000017945 */ /* 0x000fe20003800200 */
[----:B------:R-:W-:-:S03]  /*1a970*/  VIADD R112, R45, 0x120 ;  /* 0x000001202d707836 */ /* 0x000fc60000000000 */
[----:B------:R-:W-:Y:S05]  /*1a980*/  @!P0 BRA `(.L_x_38705) ;  /* 0x00000014009c8947 */ /* 0x000fea0003800000 */
[----:B-1----:R-:W1:Y:S02]  /*1a990*/  LDC.64 R44, c[0x0][0x3a0] ;  /* 0x0000e800ff2c7b82 */ /* 0x002e640000000a00 */
[----:B-1----:R-:W-:-:S06]  /*1a9a0*/  IMAD.WIDE.U32 R44, R112, 0x10, R44 ;  /* 0x00000010702c7825 */ /* 0x002fcc00078e002c */
[----:B0-----:R-:W5:Y:S01]  /*1a9b0*/  LDG.E.128 R44, desc[UR8][R44.64] ;  /* 0x000000082c2c7981 */ /* 0x001f62000c1e1d00 */
        /* <DEDUP_REMOVED lines=21> */
.L_x_38710:
        /* <DEDUP_REMOVED lines=13> */
.L_x_38712:
[----:B------:R-:W-:Y:S05]  /*1abe0*/  BSYNC.RECONVERGENT B4 ;  /* 0x0000000000047941 */ /* 0x000fea0003800200 */
.L_x_38711:
        /* <DEDUP_REMOVED lines=42> */
[----:B------:R-:W-:-:S07]  /*1ae90*/  IMAD.MOV.U32 R114, RZ, RZ, RZ ;  /* 0x000000ffff727224 */ /* 0x000fce00078e00ff */
.L_x_38709:
[----:B------:R-:W-:Y:S05]  /*1aea0*/  BSYNC.RECONVERGENT B3 ;  /* 0x0000000000037941 */ /* 0x000fea0003800200 */
.L_x_38708:
        /* <DEDUP_REMOVED lines=10> */
.L_x_38707:
[----:B------:R-:W-:Y:S05]  /*1af50*/  BSYNC.RECONVERGENT B2 ;  /* 0x0000000000027941 */ /* 0x000fea0003800200 */
.L_x_38706:
        /* <DEDUP_REMOVED lines=20> */
.L_x_38717:
        /* <DEDUP_REMOVED lines=13> */
.L_x_38719:
[----:B------:R-:W-:Y:S05]  /*1b170*/  BSYNC.RECONVERGENT B4 ;  /* 0x0000000000047941 */ /* 0x000fea0003800200 */
.L_x_38718:
        /* <DEDUP_REMOVED lines=37> */
[----:B------:R-:W-:-:S04]  /*1b3d0*/  IMAD.WIDE.U32 R114, R73, -0x326172a9, RZ ;  /* 0xcd9e8d5749727825 */ /* 0x000fc800078e00ff */
[----:B------:R-:W-:Y:S01]  /*1b3e0*/  IMAD.MOV.U32 R76, RZ, RZ, R114 ;  /* 0x000000ffff4c7224 */ /* 0x000fe200078e0072 */
[----:B------:R-:W-:Y:S01]  /*1b3f0*/  LOP3.LUT R73, R118, UR31, R115, 0x96, !PT ;  /* 0x0000001f76497c12 */ /* 0x000fe2000f8e9673 */
[----:B------:R-:W-:-:S05]  /*1b400*/  IMAD.WIDE.U32 R114, R72, -0x2daee0ad, RZ ;  /* 0xd2511f5348727825 */ /* 0x000fca00078e00ff */
[----:B------:R-:W-:Y:S02]  /*1b410*/  LOP3.LUT R72, R82, UR32, R115, 0x96, !PT ;  /* 0x0000002052487c12 */ /* 0x000fe4000f8e9673 */
[----:B------:R-:W-:-:S07]  /*1b420*/  MOV R82, R114 ;  /* 0x0000007200527202 */ /* 0x000fce0000000f00 */
.L_x_38716:
[----:B------:R-:W-:Y:S05]  /*1b430*/  BSYNC.RECONVERGENT B3 ;  /* 0x0000000000037941 */ /* 0x000fea0003800200 */
.L_x_38715:
        /* <DEDUP_REMOVED lines=10> */
.L_x_38714:
[----:B------:R-:W-:Y:S05]  /*1b4e0*/  BSYNC.RECONVERGENT B2 ;  /* 0x0000000000027941 */ /* 0x000fea0003800200 */
.L_x_38713:
        /* <DEDUP_REMOVED lines=20> */
.L_x_38724:
        /* <DEDUP_REMOVED lines=13> */
.L_x_38726:
[----:B------:R-:W-:Y:S05]  /*1b700*/  BSYNC.RECONVERGENT B4 ;  /* 0x0000000000047941 */ /* 0x000fea0003800200 */
.L_x_38725:
        /* <DEDUP_REMOVED lines=43> */
.L_x_38723:
[----:B------:R-:W-:Y:S05]  /*1b9c0*/  BSYNC.RECONVERGENT B3 ;  /* 0x0000000000037941 */ /* 0x000fea0003800200 */
.L_x_38722:
        /* <DEDUP_REMOVED lines=10> */
.L_x_38721:
[----:B------:R-:W-:Y:S05]  /*1ba70*/  BSYNC.RECONVERGENT B2 ;  /* 0x0000000000027941 */ /* 0x000fea0003800200 */
.L_x_38720:
        /* <DEDUP_REMOVED lines=19> */
.L_x_38730:
        /* <DEDUP_REMOVED lines=13> */
.L_x_38732:
[----:B------:R-:W-:Y:S05]  /*1bc80*/  BSYNC.RECONVERGENT B3 ;  /* 0x0000000000037941 */ /* 0x000fea0003800200 */
.L_x_38731:
        /* <DEDUP_REMOVED lines=40> */
[----:B------:R-:W-:Y:S01]  /*1bf10*/  HFMA2 R82, -RZ, RZ, 0, 0 ;  /* 0x00000000ff527431 */ /* 0x000fe200000001ff */
[----:B------:R-:W-:Y:S01]  /*1bf20*/  MOV R83, R114 ;  /* 0x0000007200537202 */ /* 0x000fe20000000f00 */
[----:B------:R-:W-:-:S07]  /*1bf30*/  IMAD.MOV.U32 R114, RZ, RZ, R85 ;  /* 0x000000ffff727224 */ /* 0x000fce00078e0055 */
.L_x_38729:
[----:B------:R-:W-:Y:S05]  /*1bf40*/  BSYNC.RECONVERGENT B2 ;  /* 0x0000000000027941 */ /* 0x000fea0003800200 */
.L_x_38728:
        /* <DEDUP_REMOVED lines=11> */
.L_x_38705:
[----:B------:R-:W-:Y:S01]  /*1c000*/  BSSY.RECONVERGENT B2, `(.L_x_38733) ;  /* 0x0000058000027945 */ /* 0x000fe20003800200 */
[----:B-1----:R-:W-:Y:S01]  /*1c010*/  HFMA2 R44, -RZ, RZ, 0, 0 ;  /* 0x00000000ff2c7431 */ /* 0x002fe200000001ff */
        /* <DEDUP_REMOVED lines=19> */
.L_x_38737:
        /* <DEDUP_REMOVED lines=13> */
.L_x_38739:
[----:B------:R-:W-:Y:S05]  /*1c220*/  BSYNC.RECONVERGENT B4 ;  /* 0x0000000000047941 */ /* 0x000fea0003800200 */
.L_x_38738:
        /* <DEDUP_REMOVED lines=43> */
.L_x_38736:
[----:B------:R-:W-:Y:S05]  /*1c4e0*/  BSYNC.RECONVERGENT B3 ;  /* 0x0000000000037941 */ /* 0x000fea0003800200 */
.L_x_38735:
        /* <DEDUP_REMOVED lines=9> */
.L_x_38734:
[----:B------:R-:W-:Y:S05]  /*1c580*/  BSYNC.RECONVERGENT B2 ;  /* 0x0000000000027941 */ /* 0x000fea0003800200 */
.L_x_38733:
        /* <DEDUP_REMOVED lines=17> */
.L_x_38744:
        /* <DEDUP_REMOVED lines=13> */
.L_x_38746:
[----:B------:R-:W-:Y:S05]  /*1c770*/  BSYNC.RECONVERGENT B4 ;  /* 0x0000000000047941 */ /* 0x000fea0003800200 */
.L_x_38745:
        /* <DEDUP_REMOVED lines=43> */
.L_x_38743:
[----:B------:R-:W-:Y:S05]  /*1ca30*/  BSYNC.RECONVERGENT B3 ;  /* 0x0000000000037941 */ /* 0x000fea0003800200 */
.L_x_38742:
        /* <DEDUP_REMOVED lines=9> */
.L_x_38741:
[----:B------:R-:W-:Y:S05]  /*1cad0*/  BSYNC.RECONVERGENT B2 ;  /* 0x0000000000027941 */ /* 0x000fea0003800200 */
.L_x_38740:
        /* <DEDUP_REMOVED lines=17> */
.L_x_38751:
        /* <DEDUP_REMOVED lines=13> */
.L_x_38753:
[----:B------:R-:W-:Y:S05]  /*1ccc0*/  BSYNC.RECONVERGENT B4 ;  /* 0x0000000000047941 */ /* 0x000fea0003800200 */
.L_x_38752:
        /* <DEDUP_REMOVED lines=42> */
[----:B------:R-:W-:-:S07]  /*1cf70*/  IMAD.MOV.U32 R83, RZ, RZ, R114 ;  /* 0x000000ffff537224 */ /* 0x000fce00078e0072 */
.L_x_38750:
[----:B------:R-:W-:Y:S05]  /*1cf80*/  BSYNC.RECONVERGENT B3 ;  /* 0x0000000000037941 */ /* 0x000fea0003800200 */
.L_x_38749:
        /* <DEDUP_REMOVED lines=9> */
.L_x_38748:
[----:B------:R-:W-:Y:S05]  /*1d020*/  BSYNC.RECONVERGENT B2 ;  /* 0x0000000000027941 */ /* 0x000fea0003800200 */
.L_x_38747:
        /* <DEDUP_REMOVED lines=16> */
.L_x_38756:
        /* <DEDUP_REMOVED lines=13> */
.L_x_38758:
[----:B------:R-:W-:Y:S05]  /*1d200*/  BSYNC.RECONVERGENT B3 ;  /* 0x0000000000037941 */ /* 0x000fea0003800200 */
.L_x_38757:
        /* <DEDUP_REMOVED lines=39> */
[----:B------:R-:W-:Y:S01]  /*1d480*/  IMAD.WIDE.U32 R118, R47, -0x2daee0ad, RZ ;  /* 0xd2511f532f767825 */ /* 0x000fe200078e00ff */
[----:B------:R-:W-:-:S03]  /*1d490*/  MOV R47, R83 ;  /* 0x00000053002f7202 */ /* 0x000fc60000000f00 */
[----:B------:R-:W-:Y:S01]  /*1d4a0*/  IMAD.MOV.U32 R83, RZ, RZ, R118 ;  /* 0x000000ffff537224 */ /* 0x000fe200078e0076 */
[----:B------:R-:W-:-:S07]  /*1d4b0*/  LOP3.LUT R72, R114, UR32, R119, 0x96, !PT ;  /* 0x0000002072487c12 */ /* 0x000fce000f8e9677 */
.L_x_38755:
[----:B------:R-:W-:Y:S05]  /*1d4c0*/  BSYNC.RECONVERGENT B2 ;  /* 0x0000000000027941 */ /* 0x000fea0003800200 */
.L_x_38754:
[----:B------:R-:W-:Y:S01]  /*1d4d0*/  I2FP.F32.U32 R85, R47 ;  /* 0x0000002f00557245 */ /* 0x000fe20000201000 */
[----:B------:R-:W-:-:S04]  /*1d4e0*/  IMAD.MOV.U32 R47, RZ, RZ, 0x2f800000 ;  /* 0x2f800000ff2f7424 */ /* 0x000fc800078e00ff */
[----:B------:R-:W-:-:S05]  /*1d4f0*/  FFMA.FTZ R47, R85, R47, 1.1641532182693481445e-10 ;  /* 0x2f000000552f7423 */ /* 0x000fca000001002f */
[----:B------:R-:W-:Y:S01]  /*1d500*/  FSETP.GTU.FTZ.AND P0, PT, R47, UR10, PT ;  /* 0x0000000a2f007c0b */ /* 0x000fe2000bf1c000 */
[----:B-----5:R-:W-:-:S03]  /*1d510*/  FMUL.FTZ R47, R7, UR13 ;  /* 0x0000000d072f7c20 */ /* 0x020fc60008410000 */
[----:B------:R-:W-:Y:S01]  /*1d520*/  SEL R85, RZ, 0x1, P0 ;  /* 0x00000001ff557807 */ /* 0x000fe20000000000 */
[----:B------:R-:W-:-:S03]  /*1d530*/  FMUL.FTZ R47, R47, UR12 ;  /* 0x0000000c2f2f7c20 */ /* 0x000fc60008410000 */
[----:B------:R-:W-:Y:S02]  /*1d540*/  PRMT R79, R85, 0x7610, R79 ;  /* 0x00007610554f7816 */ /* 0x000fe4000000004f */
[----:B------:R-:W-:-:S07]  /*1d550*/  FSEL R47, R47, RZ, !P0 ;  /* 0x000000ff2f2f7208 */ /* 0x000fce0004000000 */
.L_x_38727:
[----:B------:R-:W-:Y:S05]  /*1d560*/  BSYNC.RECONVERGENT B1 ;  /* 0x0000000000017941 */ /* 0x000fea0003800200 */
.L_x_38704:
[----:B------:R-:W-:Y:S01]  /*1d570*/  FADD.FTZ R85, RZ, R24 ;  /* 0x00000018ff557221 */ /* 0x000fe20000010000 */
[----:B------:R-:W0:Y:S01]  /*1d580*/  S2R R114, SR_TID.X ;  /* 0x0000000000727919 */ /* 0x000e220000002100 */
[----:B------:R-:W-:Y:S01]  /*1d590*/  IMAD.WIDE.U32 R112, R112, 0x10, R116 ;  /* 0x0000001070707825 */ /* 0x000fe200078e0074 */
[----:B------:R-:W-:Y:S03]  /*1d5a0*/  BSSY.RECONVERGENT B1, `(.L_x_38759) ;  /* 0x0000035000017945 */ /* 0x000fe60003800200 */
[----:B------:R-:W-:Y:S01]  /*1d5b0*/  FADD.FTZ R85, R85, R25 ;  /* 0x0000001955557221 */ /* 0x000fe20000010000 */
[----:B-----5:R1:W-:Y:S03]  /*1d5c0*/  STG.E.128 desc[UR8][R112.64], R44 ;  /* 0x0000002c70007986 */ /* 0x0203e6000c101d08 */
        /* <DEDUP_REMOVED lines=39> */
[----:B------:R-:W0:Y:S01]  /*1d840*/  LDC.64 R116, c[0x0][0x3b0] ;  /* 0x0000ec00ff747b82 */ /* 0x000e220000000a00 */
[----:B------:R-:W-:Y:S01]  /*1d850*/  LOP3.LUT R112, R79, 0xffff, RZ, 0xc0, !PT ;  /* 0x0000ffff4f707812 */ /* 0x000fe200078ec0ff */
[----:B0-----:R-:W-:Y:S01]  /*1d860*/  IMAD.WIDE.U32 R116, R99, 0x4, R116 ;  /* 0x0000000463747825 */ /* 0x001fe200078e0074 */
[----:B------:R-:W-:-:S04]  /*1d870*/  SHF.L.U32 R99, R78, 0x10, RZ ;  /* 0x000000104e637819 */ /* 0x000fc800000006ff */
[----:B------:R-:W-:-:S05]  /*1d880*/  LOP3.LUT R99, R99, 0xff0000, RZ, 0xc0, !PT ;  /* 0x00ff000063637812 */ /* 0x000fca00078ec0ff */
[----:B------:R-:W-:Y:S01]  /*1d890*/  IMAD R99, R112, 0x1000000, R99 ;  /* 0x0100000070637824 */ /* 0x000fe200078e0263 */
[----:B------:R-:W-:-:S04]  /*1d8a0*/  LOP3.LUT R112, R77, 0xff, RZ, 0xc0, !PT ;  /* 0x000000ff4d707812 */ /* 0x000fc800078ec0ff */
[----:B------:R-:W-:Y:S02]  /*1d8b0*/  LEA R112, R112, R99, 0x8 ;  /* 0x0000006370707211 */ /* 0x000fe400078e40ff */
[----:B------:R-:W-:-:S05]  /*1d8c0*/  LOP3.LUT R99, R75, 0xff, RZ, 0xc0, !PT ;  /* 0x000000ff4b637812 */ /* 0x000fca00078ec0ff */
[----:B------:R-:W-:-:S05]  /*1d8d0*/  IMAD.IADD R99, R112, 0x1, R99 ;  /* 0x0000000170637824 */ /* 0x000fca00078e0263 */
[----:B------:R0:W-:Y:S02]  /*1d8e0*/  STG.E desc[UR8][R116.64], R99 ;  /* 0x0000006374007986 */ /* 0x0001e4000c101908 */
.L_x_38760:
[----:B------:R-:W-:Y:S05]  /*1d8f0*/  BSYNC.RECONVERGENT B1 ;  /* 0x0000000000017941 */ /* 0x000fea0003800200 */
.L_x_38759:
[----:B------:R-:W-:Y:S01]  /*1d900*/  UMOV UR33, 0xffffffff ;  /* 0xffffffff00217882 */ /* 0x000fe20000000000 */
[----:B0-----:R-:W-:Y:S02]  /*1d910*/  FADD.FTZ R99, R85, R47 ;  /* 0x0000002f55637221 */ /* 0x001fe40000010000 */
        /* <DEDUP_REMOVED lines=102> */
.L_x_38776:
[----:B-1----:R-:W-:Y:S01]  /*1df80*/  FADD.FTZ R85, R116, R85 ;  /* 0x0000005574557221 */ /* 0x002fe20000010000 */
[----:B------:R-:W-:Y:S01]  /*1df90*/  ISETP.NE.AND P1, PT, RZ, UR11, PT ;  /* 0x0000000bff007c0c */ /* 0x000fe2000bf25270 */
[----:B------:R-:W1:Y:S01]  /*1dfa0*/  @!P0 LDC.64 R112, c[0x0][0x3c0] ;  /* 0x0000f000ff708b82 */ /* 0x000e620000000a00 */
[----:B------:R-:W-:Y:S01]  /*1dfb0*/  BSSY.RECONVERGENT B1, `(.L_x_38762) ;  /* 0x00000fe000017945 */ /* 0x000fe20003800200 */
[----:B------:R-:W-:Y:S01]  /*1dfc0*/  FFMA.FTZ R115, R85, R115, UR14 ;  /* 0x0000000e55737e23 */ /* 0x000fe20008010073 */
[----:B------:R-:W-:-:S05]  /*1dfd0*/  FMUL.FTZ R85, R99, R99 ;  /* 0x0000006363557220 */ /* 0x000fca0000410000 */
[----:B0-----:R-:W0:Y:S01]  /*1dfe0*/  @!P0 LDC.64 R116, c[0x0][0x3c8] ;  /* 0x0000f200ff748b82 */ /* 0x001e220000000a00 */
[----:B------:R-:W-:-:S05]  /*1dff0*/  FSEL R85, R85, RZ, P1 ;  /* 0x000000ff55557208 */ /* 0x000fca0000800000 */
        /* <DEDUP_REMOVED lines=9> */
[----:B------:R-:W-:Y:S02]  /*1e090*/  SHF.R.U64 R112, R2, 0x10, R3 ;  /* 0x0000001002707819 */ /* 0x000fe40000001203 */
[----:B------:R-:W-:Y:S01]  /*1e0a0*/  SHF.R.U64 R68, R48, 0x10, R49 ;  /* 0x0000001030447819 */ /* 0x000fe20000001231 */
[C---:B------:R-:W-:Y:S01]  /*1e0b0*/  FADD.FTZ R25, -R99.reuse, R25 ;  /* 0x0000001963197221 */ /* 0x040fe20000010100 */
[C---:B------:R-:W-:Y:S01]  /*1e0c0*/  FADD.FTZ R27, -R99.reuse, R27 ;  /* 0x0000001b631b7221 */ /* 0x040fe20000010100 */
[----:B------:R-:W-:Y:S02]  /*1e0d0*/  HADD2.F32 R112, -RZ, R112.H0_H0 ;  /* 0x20000070ff707230 */ /* 0x000fe40000004100 */
[----:B------:R-:W-:Y:S01]  /*1e0e0*/  FADD.FTZ R26, -R99, R26 ;  /* 0x0000001a631a7221 */ /* 0x000fe20000010100 */
[----:B------:R-:W-:-:S02]  /*1e0f0*/  HADD2.F32 R68, -RZ, R68.H0_H0 ;  /* 0x20000044ff447230 */ /* 0x000fc40000004100 */
[C---:B------:R-:W-:Y:S01]  /*1e100*/  FMUL.FTZ R25, R85.reuse, R25 ;  /* 0x0000001955197220 */ /* 0x040fe20000410000 */
[----:B------:R-:W-:Y:S01]  /*1e110*/  FMUL.FTZ R27, R85, R27 ;  /* 0x0000001b551b7220 */ /* 0x000fe20000410000 */
[C---:B------:R-:W-:Y:S01]  /*1e120*/  FADD.FTZ R8, -R99.reuse, R8 ;  /* 0x0000000863087221 */ /* 0x040fe20000010100 */
[----:B------:R-:W-:Y:S01]  /*1e130*/  FADD.FTZ R9, -R99, R9 ;  /* 0x0000000963097221 */ /* 0x000fe20000010100 */
[----:B------:R-:W-:Y:S01]  /*1e140*/  FFMA.FTZ R25, R25, R112, R68 ;  /* 0x0000007019197223 */ /* 0x000fe20000010044 */
[----:B------:R-:W-:Y:S01]  /*1e150*/  SHF.R.U32.HI R112, RZ, 0x10, R3 ;  /* 0x00000010ff707819 */ /* 0x000fe20000011603 */
[C---:B------:R-:W-:Y:S01]  /*1e160*/  FMUL.FTZ R8, R85.reuse, R8 ;  /* 0x0000000855087220 */ /* 0x040fe20000410000 */
[----:B------:R-:W-:Y:S01]  /*1e170*/  SHF.R.U32.HI R68, RZ, 0x10, R49 ;  /* 0x00000010ff447819 */ /* 0x000fe20000011631 */
[----:B------:R-:W-:Y:S01]  /*1e180*/  FMUL.FTZ R9, R85, R9 ;  /* 0x0000000955097220 */ /* 0x000fe20000410000 */
[----:B------:R-:W-:Y:S01]  /*1e190*/  FADD.FTZ R10, -R99, R10 ;  /* 0x0000000a630a7221 */ /* 0x000fe20000010100 */
[----:B------:R-:W-:-:S02]  /*1e1a0*/  HADD2.F32 R112, -RZ, R112.H0_H0 ;  /* 0x20000070ff707230 */ /* 0x000fc40000004100 */
[----:B------:R-:W-:Y:S01]  /*1e1b0*/  FADD.FTZ R11, -R99, R11 ;  /* 0x0000000b630b7221 */ /* 0x000fe20000010100 */
[----:B------:R-:W-:Y:S02]  /*1e1c0*/  HADD2.F32 R68, -RZ, R68.H0_H0 ;  /* 0x20000044ff447230 */ /* 0x000fe40000004100 */
[----:B------:R-:W-:Y:S01]  /*1e1d0*/  FMUL.FTZ R10, R85, R10 ;  /* 0x0000000a550a7220 */ /* 0x000fe20000410000 */
[----:B------:R-:W-:Y:S01]  /*1e1e0*/  FADD.FTZ R13, -R99, R13 ;  /* 0x0000000d630d7221 */ /* 0x000fe20000010100 */
[----:B------:R-:W-:Y:S01]  /*1e1f0*/  FMUL.FTZ R11, R85, R11 ;  /* 0x0000000b550b7220 */ /* 0x000fe20000410000 */
[----:B------:R-:W-:Y:S01]  /*1e200*/  FADD.FTZ R12, -R99, R12 ;  /* 0x0000000c630c7221 */ /* 0x000fe20000010100 */
[----:B------:R-:W-:Y:S01]  /*1e210*/  FFMA.FTZ R27, R27, R112, R68 ;  /* 0x000000701b1b7223 */ /* 0x000fe20000010044 */
[----:B------:R-:W-:Y:S01]  /*1e220*/  IADD3 R68, PT, PT, R80, -0x1, RZ ;  /* 0xffffffff50447810 */ /* 0x000fe20007ffe0ff */
[----:B------:R-:W0:Y:S01]  /*1e230*/  LDC.64 R112, c[0x0][0x428] ;  /* 0x00010a00ff707b82 */ /* 0x000e220000000a00 */
[----:B------:R-:W-:Y:S01]  /*1e240*/  FADD.FTZ R80, -R99, R24 ;  /* 0x0000001863507221 */ /* 0x000fe20000010100 */
[----:B------:R-:W-:-:S02]  /*1e250*/  HADD2.F32 R24, -RZ, R48.H0_H0 ;  /* 0x20000030ff187230 */ /* 0x000fc40000004100 */
[C---:B------:R-:W-:Y:S01]  /*1e260*/  FMUL.FTZ R13, R85.reuse, R13 ;  /* 0x0000000d550d7220 */ /* 0x040fe20000410000 */
[----:B------:R-:W-:Y:S02]  /*1e270*/  IMAD R81, R68, R81, RZ ;  /* 0x0000005144517224 */ /* 0x000fe400078e02ff */
[----:B------:R-:W-:Y:S01]  /*1e280*/  FMUL.FTZ R80, R85, R80 ;  /* 0x0000005055507220 */ /* 0x000fe20000410000 */
[--C-:B------:R-:W-:Y:S02]  /*1e290*/  HADD2.F32 R68, -RZ, R102.reuse.H0_H0 ;  /* 0x20000066ff447230 */ /* 0x100fe40000004100 */
[C---:B------:R-:W-:Y:S01]  /*1e2a0*/  FADD.FTZ R14, -R99.reuse, R14 ;  /* 0x0000000e630e7221 */ /* 0x040fe20000010100 */
[C---:B------:R-:W-:Y:S01]  /*1e2b0*/  FADD.FTZ R15, -R99.reuse, R15 ;  /* 0x0000000f630f7221 */ /* 0x040fe20000010100 */
[C---:B------:R-:W-:Y:S01]  /*1e2c0*/  FADD.FTZ R16, -R99.reuse, R16 ;  /* 0x0000001063107221 */ /* 0x040fe20000010100 */
[C---:B------:R-:W-:Y:S01]  /*1e2d0*/  FADD.FTZ R17, -R99.reuse, R17 ;  /* 0x0000001163117221 */ /* 0x040fe20000010100 */
[----:B------:R-:W-:Y:S01]  /*1e2e0*/  FFMA.FTZ R24, R80, R68, R24 ;  /* 0x0000004450187223 */ /* 0x000fe20000010018 */
[----:B------:R-:W-:Y:S01]  /*1e2f0*/  SHF.R.S32.HI R80, RZ, 0x1f, R81 ;  /* 0x0000001fff507819 */ /* 0x000fe20000011451 */
[----:B------:R-:W-:Y:S01]  /*1e300*/  FADD.FTZ R36, -R99, R36 ;  /* 0x0000002463247221 */ /* 0x000fe20000010100 */
[----:B------:R-:W-:Y:S01]  /*1e310*/  LOP3.LUT R68, R114, 0x1f, RZ, 0xc0, !PT ;  /* 0x0000001f72447812 */ /* 0x000fe200078ec0ff */
[----:B------:R-:W-:Y:S01]  /*1e320*/  FMUL.FTZ R114, R85, R26 ;  /* 0x0000001a55727220 */ /* 0x000fe20000410000 */
[----:B------:R-:W-:Y:S01]  /*1e330*/  LEA.HI R80, R80, R81, RZ, 0x2 ;  /* 0x0000005150507211 */ /* 0x000fe200078f10ff */
[----:B------:R-:W-:-:S02]  /*1e340*/  HADD2.F32 R81, -RZ, R102.H1_H1 ;  /* 0x30000066ff517230 */ /* 0x000fc40000004100 */
[----:B------:R-:W-:Y:S01]  /*1e350*/  FADD.FTZ R37, -R99, R37 ;  /* 0x0000002563257221 */ /* 0x000fe20000010100 */
[----:B------:R-:W-:Y:S01]  /*1e360*/  HADD2.F32 R26, -RZ, R49.H0_H0 ;  /* 0x20000031ff1a7230 */ /* 0x000fe20000004100 */
[----:B------:R-:W-:Y:S01]  /*1e370*/  LEA.HI.SX32 R80, R80, R68, 0x1e ;  /* 0x0000004450507211 */ /* 0x000fe200078ff2ff */
[C---:B------:R-:W-:Y:S01]  /*1e380*/  FMUL.FTZ R12, R85.reuse, R12 ;  /* 0x0000000c550c7220 */ /* 0x040fe20000410000 */
[C---:B------:R-:W-:Y:S01]  /*1e390*/  FMUL.FTZ R14, R85.reuse, R14 ;  /* 0x0000000e550e7220 */ /* 0x040fe20000410000 */
[----:B------:R-:W-:Y:S01]  /*1e3a0*/  FMUL.FTZ R15, R85, R15 ;  /* 0x0000000f550f7220 */ /* 0x000fe20000410000 */
[----:B------:R-:W-:Y:S01]  /*1e3b0*/  FFMA.FTZ R26, R114, R81, R26 ;  /* 0x00000051721a7223 */ /* 0x000fe2000001001a */
[----:B0-----:R-:W-:-:S04]  /*1e3c0*/  IMAD.WIDE.U32 R114, R80, 0x10, R112 ;  /* 0x0000001050727825 */ /* 0x001fc800078e0070 */
[C---:B------:R-:W-:Y:S01]  /*1e3d0*/  FMUL.FTZ R118, R85.reuse, R16 ;  /* 0x0000001055767220 */ /* 0x040fe20000410000 */
[C---:B------:R-:W-:Y:S01]  /*1e3e0*/  FMUL.FTZ R117, R85.reuse, R17 ;  /* 0x0000001155757220 */ /* 0x040fe20000410000 */
[C---:B------:R-:W-:Y:S01]  /*1e3f0*/  FMUL.FTZ R16, R85.reuse, R36 ;  /* 0x0000002455107220 */ /* 0x040fe20000410000 */
[----:B------:R-:W-:Y:S01]  /*1e400*/  FMUL.FTZ R17, R85, R37 ;  /* 0x0000002555117220 */ /* 0x000fe20000410000 */
[----:B------:R0:W-:Y:S01]  /*1e410*/  STG.E.128 desc[UR8][R114.64], R24 ;  /* 0x0000001872007986 */ /* 0x0001e2000c101d08 */
[C---:B------:R-:W-:Y:S01]  /*1e420*/  FADD.FTZ R18, -R99.reuse, R18 ;  /* 0x0000001263127221 */ /* 0x040fe20000010100 */
[C---:B------:R-:W-:Y:S01]  /*1e430*/  FADD.FTZ R22, -R99.reuse, R22 ;  /* 0x0000001663167221 */ /* 0x040fe20000010100 */
[C---:B------:R-:W-:Y:S01]  /*1e440*/  FADD.FTZ R23, -R99.reuse, R23 ;  /* 0x0000001763177221 */ /* 0x040fe20000010100 */
[----:B------:R-:W-:Y:S01]  /*1e450*/  FADD.FTZ R38, -R99, R38 ;  /* 0x0000002663267221 */ /* 0x000fe20000010100 */
[----:B------:R-:W-:Y:S01]  /*1e460*/  FMUL.FTZ R116, R85, R18 ;  /* 0x0000001255747220 */ /* 0x000fe20000410000 */
[C---:B------:R-:W-:Y:S01]  /*1e470*/  FADD.FTZ R19, -R99.reuse, R19 ;  /* 0x0000001363137221 */ /* 0x040fe20000010100 */
[----:B------:R-:W-:Y:S01]  /*1e480*/  FADD.FTZ R20, -R99, R20 ;  /* 0x0000001463147221 */ /* 0x000fe20000010100 */
[----:B------:R-:W-:Y:S01]  /*1e490*/  FMUL.FTZ R81, R85, R22 ;  /* 0x0000001655517220 */ /* 0x000fe20000410000 */
[----:B------:R-:W-:Y:S01]  /*1e4a0*/  FADD.FTZ R21, -R99, R21 ;  /* 0x0000001563157221 */ /* 0x000fe20000010100 */
[----:B------:R-:W-:Y:S01]  /*1e4b0*/  FMUL.FTZ R18, R85, R38 ;  /* 0x0000002655127220 */ /* 0x000fe20000410000 */
[----:B------:R-:W-:-:S02]  /*1e4c0*/  HADD2.F32 R38, -RZ, R88.H1_H1 ;  /* 0x30000058ff267230 */ /* 0x000fc40000004100 */
[C---:B------:R-:W-:Y:S01]  /*1e4d0*/  FADD.FTZ R28, -R99.reuse, R28 ;  /* 0x0000001c631c7221 */ /* 0x040fe20000010100 */
[C---:B------:R-:W-:Y:S01]  /*1e4e0*/  FADD.FTZ R29, -R99.reuse, R29 ;  /* 0x0000001d631d7221 */ /* 0x040fe20000010100 */
[C---:B------:R-:W-:Y:S01]  /*1e4f0*/  FADD.FTZ R30, -R99.reuse, R30 ;  /* 0x0000001e631e7221 */ /* 0x040fe20000010100 */
[C---:B------:R-:W-:Y:S01]  /*1e500*/  FADD.FTZ R31, -R99.reuse, R31 ;  /* 0x0000001f631f7221 */ /* 0x040fe20000010100 */
[C---:B------:R-:W-:Y:S01]  /*1e510*/  FADD.FTZ R32, -R99.reuse, R32 ;  /* 0x0000002063207221 */ /* 0x040fe20000010100 */
[----:B------:R-:W-:Y:S01]  /*1e520*/  FADD.FTZ R33, -R99, R33 ;  /* 0x0000002163217221 */ /* 0x000fe20000010100 */
[----:B0-----:R-:W-:Y:S02]  /*1e530*/  HADD2.F32 R25, -RZ, R75.H1_H1 ;  /* 0x3000004bff197230 */ /* 0x001fe40000004100 */
[C---:B------:R-:W-:Y:S01]  /*1e540*/  FMUL.FTZ R115, R85.reuse, R19 ;  /* 0x0000001355737220 */ /* 0x040fe20000410000 */
[----:B------:R-:W-:Y:S02]  /*1e550*/  HADD2.F32 R24, -RZ, R50.H0_H0 ;  /* 0x20000032ff187230 */ /* 0x000fe40000004100 */
[----:B------:R-:W-:Y:S01]  /*1e560*/  FMUL.FTZ R114, R85, R20 ;  /* 0x0000001455727220 */ /* 0x000fe20000410000 */
[----:B------:R-:W-:-:S02]  /*1e570*/  VIADD R26, R80, 0x20 ;  /* 0x00000020501a7836 */ /* 0x000fc40000000000 */
[C---:B------:R-:W-:Y:S01]  /*1e580*/  FADD.FTZ R34, -R99.reuse, R34 ;  /* 0x0000002263227221 */ /* 0x040fe20000010100 */
[C---:B------:R-:W-:Y:S01]  /*1e590*/  FADD.FTZ R35, -R99.reuse, R35 ;  /* 0x0000002363237221 */ /* 0x040fe20000010100 */
[----:B------:R-:W-:Y:S01]  /*1e5a0*/  FFMA.FTZ R8, R8, R25, R24 ;  /* 0x0000001908087223 */ /* 0x000fe20000010018 */
[----:B------:R-:W-:Y:S02]  /*1e5b0*/  HADD2.F32 R25, -RZ, R78.H1_H1 ;  /* 0x3000004eff197230 */ /* 0x000fe40000004100 */
[C---:B------:R-:W-:Y:S01]  /*1e5c0*/  FADD.FTZ R39, -R99.reuse, R39 ;  /* 0x0000002763277221 */ /* 0x040fe20000010100 */
[----:B------:R-:W-:Y:S02]  /*1e5d0*/  HADD2.F32 R24, -RZ, R103.H0_H0 ;  /* 0x20000067ff187230 */ /* 0x000fe40000004100 */
[----:B------:R-:W-:Y:S01]  /*1e5e0*/  FADD.FTZ R40, -R99, R40 ;  /* 0x0000002863287221 */ /* 0x000fe20000010100 */
[----:B------:R-:W-:-:S04]  /*1e5f0*/  IMAD.WIDE.U32 R26, R26, 0x10, R112 ;  /* 0x000000101a1a7825 */ /* 0x000fc800078e0070 */
[C---:B------:R-:W-:Y:S01]  /*1e600*/  FADD.FTZ R41, -R99.reuse, R41 ;  /* 0x0000002963297221 */ /* 0x040fe20000010100 */
[----:B------:R-:W-:Y:S01]  /*1e610*/  FADD.FTZ R42, -R99, R42 ;  /* 0x0000002a632a7221 */ /* 0x000fe20000010100 */
[----:B------:R-:W-:Y:S01]  /*1e620*/  FFMA.FTZ R9, R9, R25, R24 ;  /* 0x0000001909097223 */ /* 0x000fe20000010018 */
[----:B------:R-:W-:Y:S02]  /*1e630*/  HADD2.F32 R25, -RZ, R77.H1_H1 ;  /* 0x3000004dff197230 */ /* 0x000fe40000004100 */
[C---:B------:R-:W-:Y:S01]  /*1e640*/  FADD.FTZ R43, -R99.reuse, R43 ;  /* 0x0000002b632b7221 */ /* 0x040fe20000010100 */
[----:B------:R-:W-:Y:S02]  /*1e650*/  HADD2.F32 R24, -RZ, R51.H0_H0 ;  /* 0x20000033ff187230 */ /* 0x000fe40000004100 */
        /* <DEDUP_REMOVED lines=9> */
[C---:B------:R-:W-:Y:S01]  /*1e6f0*/  FMUL.FTZ R31, R85.reuse, R31 ;  /* 0x0000001f551f7220 */ /* 0x040fe20000410000 */
[C---:B------:R-:W-:Y:S01]  /*1e700*/  FMUL.FTZ R32, R85.reuse, R32 ;  /* 0x0000002055207220 */ /* 0x040fe20000410000 */
[----:B------:R-:W-:Y:S01]  /*1e710*/  FMUL.FTZ R28, R85, R28 ;  /* 0x0000001c551c7220 */ /* 0x000fe20000410000 */
[----:B------:R-:W-:Y:S01]  /*1e720*/  FFMA.FTZ R11, R11, R25, R24 ;  /* 0x000000190b0b7223 */ /* 0x000fe20000010018 */
[----:B------:R-:W-:Y:S02]  /*1e730*/  HADD2.F32 R25, -RZ, R84.H1_H1 ;  /* 0x30000054ff197230 */ /* 0x000fe40000004100 */
[----:B------:R-:W-:Y:S01]  /*1e740*/  FMUL.FTZ R29, R85, R29 ;  /* 0x0000001d551d7220 */ /* 0x000fe20000410000 */
[----:B------:R-:W-:-:S02]  /*1e750*/  HADD2.F32 R24, -RZ, R86.H1_H1 ;  /* 0x30000056ff187230 */ /* 0x000fc40000004100 */
        /* <DEDUP_REMOVED lines=8> */
[C---:B------:R-:W-:Y:S01]  /*1e7e0*/  VIADD R42, R80.reuse, 0xa0 ;  /* 0x000000a0502a7836 */ /* 0x040fe20000000000 */
[----:B------:R-:W-:Y:S01]  /*1e7f0*/  IADD3 R40, PT, PT, R80, 0xc0, RZ ;  /* 0x000000c050287810 */ /* 0x000fe20007ffe0ff */
[C---:B------:R-:W-:Y:S01]  /*1e800*/  FMUL.FTZ R44, R85.reuse, R44 ;  /* 0x0000002c552c7220 */ /* 0x040fe20000410000 */
[C---:B------:R-:W-:Y:S01]  /*1e810*/  FMUL.FTZ R45, R85.reuse, R45 ;  /* 0x0000002d552d7220 */ /* 0x040fe20000410000 */
[----:B------:R-:W-:-:S02]  /*1e820*/  FMUL.FTZ R47, R85, R47 ;  /* 0x0000002f552f7220 */ /* 0x000fc40000410000 */
[----:B------:R-:W-:-:S04]  /*1e830*/  IMAD.WIDE.U32 R40, R40, 0x10, R112 ;  /* 0x0000001028287825 */ /* 0x000fc800078e0070 */
[----:B0-----:R-:W-:Y:S02]  /*1e840*/  HADD2.F32 R26, -RZ, R86.H0_H0 ;  /* 0x20000056ff1a7230 */ /* 0x001fe40000004100 */
[----:B------:R-:W-:Y:S02]  /*1e850*/  HADD2.F32 R9, -RZ, R104.H0_H0 ;  /* 0x20000068ff097230 */ /* 0x000fe40000004100 */
[----:B------:R-:W-:Y:S02]  /*1e860*/  HADD2.F32 R27, -RZ, R84.H0_H0 ;  /* 0x20000054ff1b7230 */ /* 0x000fe40000004100 */
[----:B------:R-:W-:Y:S02]  /*1e870*/  HADD2.F32 R8, -RZ, R52.H0_H0 ;  /* 0x20000034ff087230 */ /* 0x000fe40000004100 */
[----:B------:R-:W-:Y:S01]  /*1e880*/  FFMA.FTZ R9, R13, R26, R9 ;  /* 0x0000001a0d097223 */ /* 0x000fe20000010009 */
[----:B------:R-:W-:Y:S01]  /*1e890*/  HADD2.F32 R10, -RZ, R53.H0_H0 ;  /* 0x20000035ff0a7230 */ /* 0x000fe20000004100 */
[----:B------:R-:W-:Y:S01]  /*1e8a0*/  IADD3 R26, PT, PT, R80, 0x40, RZ ;  /* 0x00000040501a7810 */ /* 0x000fe20007ffe0ff */
[----:B------:R-:W-:-:S02]  /*1e8b0*/  HADD2.F32 R11, -RZ, R104.H1_H1 ;  /* 0x30000068ff0b7230 */ /* 0x000fc40000004100 */
[----:B------:R-:W-:Y:S01]  /*1e8c0*/  FFMA.FTZ R8, R12, R27, R8 ;  /* 0x0000001b0c087223 */ /* 0x000fe20000010008 */
[----:B------:R-:W-:Y:S02]  /*1e8d0*/  HADD2.F32 R13, -RZ, R87.H1_H1 ;  /* 0x30000057ff0d7230 */ /* 0x000fe40000004100 */
[----:B------:R-:W-:Y:S01]  /*1e8e0*/  FFMA.FTZ R10, R14, R25, R10 ;  /* 0x000000190e0a7223 */ /* 0x000fe2000001000a */
[----:B------:R-:W-:-:S04]  /*1e8f0*/  IMAD.WIDE.U32 R36, R26, 0x10, R112 ;  /* 0x000000101a247825 */ /* 0x000fc800078e0070 */
[----:B------:R-:W-:Y:S01]  /*1e900*/  FFMA.FTZ R11, R15, R24, R11 ;  /* 0x000000180f0b7223 */ /* 0x000fe2000001000b */
[C---:B------:R-:W-:Y:S01]  /*1e910*/  FMUL.FTZ R27, R85.reuse, R23 ;  /* 0x00000017551b7220 */ /* 0x040fe20000410000 */
[C---:B------:R-:W-:Y:S01]  /*1e920*/  FMUL.FTZ R23, R85.reuse, R43 ;  /* 0x0000002b55177220 */ /* 0x040fe20000410000 */
[----:B------:R-:W-:Y:S02]  /*1e930*/  HADD2.F32 R25, -RZ, R87.H0_H0 ;  /* 0x20000057ff197230 */ /* 0x000fe40000004100 */
[----:B------:R-:W-:Y:S01]  /*1e940*/  FMUL.FTZ R26, R85, R46 ;  /* 0x0000002e551a7220 */ /* 0x000fe20000410000 */
[----:B------:R-:W-:Y:S01]  /*1e950*/  HADD2.F32 R24, -RZ, R54.H0_H0 ;  /* 0x20000036ff187230 */ /* 0x000fe20000004100 */
[----:B------:R0:W-:Y:S01]  /*1e960*/  STG.E.128 desc[UR8][R36.64], R8 ;  /* 0x0000000824007986 */ /* 0x0001e2000c101d08 */
[----:B------:R-:W-:Y:S02]  /*1e970*/  HADD2.F32 R15, -RZ, R88.H0_H0 ;  /* 0x20000058ff0f7230 */ /* 0x000fe40000004100 */
[----:B------:R-:W-:-:S02]  /*1e980*/  HADD2.F32 R14, -RZ, R105.H0_H0 ;  /* 0x20000069ff0e7230 */ /* 0x000fc40000004100 */
[----:B------:R-:W-:Y:S02]  /*1e990*/  HADD2.F32 R12, -RZ, R55.H0_H0 ;  /* 0x20000037ff0c7230 */ /* 0x000fe40000004100 */
[----:B------:R-:W-:-:S04]  /*1e9a0*/  IMAD.WIDE.U32 R42, R42, 0x10, R112 ;  /* 0x000000102a2a7825 */ /* 0x000fc800078e0070 */
[----:B0-----:R-:W-:Y:S01]  /*1e9b0*/  FFMA.FTZ R8, R118, R25, R24 ;  /* 0x0000001976087223 */ /* 0x001fe20000010018 */
[----:B------:R-:W-:Y:S01]  /*1e9c0*/  FFMA.FTZ R9, R117, R15, R14 ;  /* 0x0000000f75097223 */ /* 0x000fe2000001000e */
[----:B------:R-:W-:Y:S02]  /*1e9d0*/  HADD2.F32 R25, -RZ, R89.H1_H1 ;  /* 0x30000059ff197230 */ /* 0x000fe40000004100 */
[----:B------:R-:W-:Y:S01]  /*1e9e0*/  FFMA.FTZ R10, R116, R13, R12 ;  /* 0x0000000d740a7223 */ /* 0x000fe2000001000c */
[----:B------:R-:W-:Y:S02]  /*1e9f0*/  HADD2.F32 R14, -RZ, R57.H0_H0 ;  /* 0x20000039ff0e7230 */ /* 0x000fe40000004100 */
[----:B------:R-:W-:Y:S02]  /*1ea00*/  HADD2.F32 R24, -RZ, R90.H1_H1 ;  /* 0x3000005aff187230 */ /* 0x000fe40000004100 */
[----:B------:R-:W-:Y:S02]  /*1ea10*/  HADD2.F32 R15, -RZ, R106.H1_H1 ;  /* 0x3000006aff0f7230 */ /* 0x000fe40000004100 */
[----:B------:R-:W-:Y:S01]  /*1ea20*/  FFMA.FTZ R14, R81, R25, R14 ;  /* 0x00000019510e7223 */ /* 0x000fe2000001000e */
[----:B------:R-:W-:-:S02]  /*1ea30*/  HADD2.F32 R11, -RZ, R105.H1_H1 ;  /* 0x30000069ff0b7230 */ /* 0x000fc40000004100 */
[----:B------:R-:W-:Y:S02]  /*1ea40*/  HADD2.F32 R37, -RZ, R89.H0_H0 ;  /* 0x20000059ff257230 */ /* 0x000fe40000004100 */
[----:B------:R-:W-:Y:S01]  /*1ea50*/  FFMA.FTZ R15, R27, R24, R15 ;  /* 0x000000181b0f7223 */ /* 0x000fe2000001000f */
[----:B------:R-:W-:Y:S01]  /*1ea60*/  HADD2.F32 R12, -RZ, R56.H0_H0 ;  /* 0x20000038ff0c7230 */ /* 0x000fe20000004100 */
[----:B------:R-:W-:Y:S01]  /*1ea70*/  IADD3 R24, PT, PT, R80, 0x80, RZ ;  /* 0x0000008050187810 */ /* 0x000fe20007ffe0ff */
[----:B------:R-:W-:Y:S02]  /*1ea80*/  HADD2.F32 R36, -RZ, R90.H0_H0 ;  /* 0x2000005aff247230 */ /* 0x000fe40000004100 */
[----:B------:R-:W-:Y:S01]  /*1ea90*/  FFMA.FTZ R11, R115, R38, R11 ;  /* 0x00000026730b7223 */ /* 0x000fe2000001000b */
[----:B------:R-:W-:Y:S02]  /*1eaa0*/  HADD2.F32 R13, -RZ, R106.H0_H0 ;  /* 0x2000006aff0d7230 */ /* 0x000fe40000004100 */
[----:B------:R-:W-:Y:S01]  /*1eab0*/  FFMA.FTZ R12, R114, R37, R12 ;  /* 0x00000025720c7223 */ /* 0x000fe2000001000c */
[----:B------:R-:W-:-:S02]  /*1eac0*/  VIADD R25, R80, 0x60 ;  /* 0x0000006050197836 */ /* 0x000fc40000000000 */
[----:B------:R-:W-:Y:S02]  /*1ead0*/  HADD2.F32 R27, -RZ, R62.H0_H0 ;  /* 0x2000003eff1b7230 */ /* 0x000fe40000004100 */
[----:B------:R-:W-:Y:S01]  /*1eae0*/  FFMA.FTZ R13, R99, R36, R13 ;  /* 0x00000024630d7223 */ /* 0x000fe2000001000d */
[----:B------:R-:W-:Y:S01]  /*1eaf0*/  IMAD.WIDE.U32 R114, R25, 0x10, R112 ;  /* 0x0000001019727825 */ /* 0x000fe200078e0070 */
[----:B------:R-:W-:-:S03]  /*1eb00*/  IADD3 R36, PT, PT, R80, 0x100, RZ ;  /* 0x0000010050247810 */ /* 0x000fc60007ffe0ff */
[--C-:B------:R-:W-:Y:S01]  /*1eb10*/  IMAD.WIDE.U32 R24, R24, 0x10, R112.reuse ;  /* 0x0000001018187825 */ /* 0x100fe200078e0070 */
[----:B------:R0:W-:Y:S03]  /*1eb20*/  STG.E.128 desc[UR8][R114.64], R8 ;  /* 0x0000000872007986 */ /* 0x0001e6000c101d08 */
[C---:B------:R-:W-:Y:S01]  /*1eb30*/  VIADD R38, R80.reuse, 0xe0 ;  /* 0x000000e050267836 */ /* 0x040fe20000000000 */
[----:B------:R1:W-:Y:S01]  /*1eb40*/  STG.E.128 desc[UR8][R24.64], R12 ;  /* 0x0000000c18007986 */ /* 0x0003e2000c101d08 */
[----:B------:R-:W-:Y:S02]  /*1eb50*/  VIADD R80, R80, 0x120 ;  /* 0x0000012050507836 */ /* 0x000fe40000000000 */
[----:B------:R-:W-:-:S04]  /*1eb60*/  IMAD.WIDE.U32 R38, R38, 0x10, R112 ;  /* 0x0000001026267825 */ /* 0x000fc800078e0070 */
[----:B------:R-:W-:-:S04]  /*1eb70*/  IMAD.WIDE.U32 R36, R36, 0x10, R112 ;  /* 0x0000001024247825 */ /* 0x000fc800078e0070 */
[----:B------:R-:W-:-:S04]  /*1eb80*/  IMAD.WIDE.U32 R112, R80, 0x10, R112 ;  /* 0x0000001050707825 */ /* 0x000fc800078e0070 */
[----:B0-----:R-:W-:Y:S02]  /*1eb90*/  HADD2.F32 R10, -RZ, R59.H0_H0 ;  /* 0x2000003bff0a7230 */ /* 0x001fe40000004100 */
[----:B------:R-:W-:Y:S02]  /*1eba0*/  HADD2.F32 R11, -RZ, R107.H1_H1 ;  /* 0x3000006bff0b7230 */ /* 0x000fe40000004100 */
[----:B-1----:R-:W-:Y:S02]  /*1ebb0*/  HADD2.F32 R15, -RZ, R91.H1_H1 ;  /* 0x3000005bff0f7230 */ /* 0x002fe40000004100 */
[----:B------:R-:W-:Y:S02]  /*1ebc0*/  HADD2.F32 R14, -RZ, R92.H1_H1 ;  /* 0x3000005cff0e7230 */ /* 0x000fe40000004100 */
[----:B------:R-:W-:Y:S02]  /*1ebd0*/  HADD2.F32 R13, -RZ, R93.H0_H0 ;  /* 0x2000005dff0d7230 */ /* 0x000fe40000004100 */
[----:B------:R-:W-:Y:S01]  /*1ebe0*/  FFMA.FTZ R10, R30, R15, R10 ;  /* 0x0000000f1e0a7223 */ /* 0x000fe2000001000a */
        /* <DEDUP_REMOVED lines=22> */
[----:B------:R-:W-:Y:S01]  /*1ed50*/  FFMA.FTZ R16, R16, R28, R27 ;  /* 0x0000001c10107223 */ /* 0x000fe2000001001b */
[----:B------:R-:W-:Y:S02]  /*1ed60*/  HADD2.F32 R34, -RZ, R95.H1_H1 ;  /* 0x3000005fff227230 */ /* 0x000fe40000004100 */
[----:B------:R-:W-:-:S02]  /*1ed70*/  HADD2.F32 R33, -RZ, R63.H0_H0 ;  /* 0x2000003fff217230 */ /* 0x000fc40000004100 */
[----:B------:R-:W-:Y:S01]  /*1ed80*/  FFMA.FTZ R17, R17, R25, R24 ;  /* 0x0000001911117223 */ /* 0x000fe20000010018 */
[----:B------:R-:W-:Y:S01]  /*1ed90*/  HADD2.F32 R32, -RZ, R96.H1_H1 ;  /* 0x30000060ff207230 */ /* 0x000fe20000004100 */
[----:B------:R0:W-:Y:S01]  /*1eda0*/  STG.E.128 desc[UR8][R40.64], R12 ;  /* 0x0000000c28007986 */ /* 0x0001e2000c101d08 */
        /* <DEDUP_REMOVED lines=8> */
[----:B------:R-:W-:Y:S01]  /*1ee30*/  HADD2.F32 R25, -RZ, R97.H1_H1 ;  /* 0x30000061ff197230 */ /* 0x000fe20000004100 */
[----:B------:R0:W-:Y:S01]  /*1ee40*/  STG.E.128 desc[UR8][R38.64], R16 ;  /* 0x0000001026007986 */ /* 0x0001e2000c101d08 */
        /* <DEDUP_REMOVED lines=20> */
.L_x_38763:
[----:B------:R-:W-:Y:S05]  /*1ef90*/  BSYNC.RECONVERGENT B1 ;  /* 0x0000000000017941 */ /* 0x000fea0003800200 */
.L_x_38762:
[----:B0-----:R-:W0:Y:S02]  /*1efa0*/  LDC.64 R8, c[0x0][0x380] ;  /* 0x0000e000ff087b82 */ /* 0x001e240000000a00 */
[----:B0-----:R-:W-:-:S04]  /*1efb0*/  LEA R69, R8, R69, 0x2 ;  /* 0x0000004508457211 */ /* 0x001fc800078e10ff */
[----:B------:R-:W-:-:S13]  /*1efc0*/  ISETP.GE.AND P0, PT, R69, R9, PT ;  /* 0x000000094500720c */ /* 0x000fda0003f06270 */
[----:B------:R-:W-:Y:S05]  /*1efd0*/  @!P0 BRA `(.L_x_38764) ;  /* 0xfffffe1c00fc8947 */ /* 0x000fea000383ffff */
[----:B------:R-:W-:Y:S05]  /*1efe0*/  BSYNC B0 ;  /* 0x0000000000007941 */ /* 0x000fea0003800000 */
.L_x_38172:
[----:B------:R-:W-:Y:S05]  /*1eff0*/  EXIT ;  /* 0x000000000000794d */ /* 0x000fea0003800000 */
.L_x_38761:
        /* <DEDUP_REMOVED lines=8> */
.L_x_38766:
[----:B------:R-:W-:Y:S05]  /*1f080*/  BSYNC B1 ;  /* 0x0000000000017941 */ /* 0x000fea0003800000 */
.L_x_38765:
[----:B------:R-:W-:Y:S01]  /*1f090*/  FADD.FTZ R99, R99, R85 ;  /* 0x0000005563637221 */ /* 0x000fe20000010000 */
[----:B------:R-:W-:Y:S02]  /*1f0a0*/  HFMA2 R112, -RZ, RZ, 0, 1.1920928955078125e-07 ;  /* 0x00000002ff707431 */ /* 0x000fe400000001ff */
[----:B------:R-:W-:Y:S01]  /*1f0b0*/  IMAD.MOV.U32 R85, RZ, RZ, 0x1f ;  /* 0x0000001fff557424 */ /* 0x000fe200078e00ff */
[----:B------:R-:W-:Y:S01]  /*1f0c0*/  MOV R113, 0xffffffff ;  /* 0xffffffff00717802 */ /* 0x000fe20000000f00 */
[----:B------:R-:W-:Y:S01]  /*1f0d0*/  IMAD.MOV.U32 R118, RZ, RZ, R99 ;  /* 0x000000ffff767224 */ /* 0x000fe200078e0063 */
[----:B------:R-:W0:Y:S06]  /*1f0e0*/  LDC R115, c[0x0][0x400] ;  /* 0x00010000ff737b82 */ /* 0x000e2c0000000800 */
[----:B0-----:R-:W-:Y:S05]  /*1f0f0*/  WARPSYNC.COLLECTIVE R113, `(.L_x_38767) ;  /* 0x0000000071087348 */ /* 0x001fea0003c00000 */
[----:B------:R1:W2:Y:S02]  /*1f100*/  SHFL.BFLY P1, R85, R118, R112, R85 ;  /* 0x0c00007076557389 */ /* 0x0002a40000020055 */
[----:B012---:R-:W-:Y:S05]  /*1f110*/  ENDCOLLECTIVE ;  /* 0x000000000000791b */ /* 0x007fea0003800000 */
.L_x_38767:
[----:B------:R-:W-:Y:S02]  /*1f120*/  HFMA2 R112, -RZ, RZ, 0, 2.384185791015625e-07 ;  /* 0x00000004ff707431 */ /* 0x000fe400000001ff */
[----:B------:R-:W-:Y:S01]  /*1f130*/  FADD.FTZ R99, R99, R85 ;  /* 0x0000005563637221 */ /* 0x000fe20000010000 */
[----:B------:R-:W-:-:S03]  /*1f140*/  IMAD.MOV.U32 R85, RZ, RZ, 0x1f ;  /* 0x0000001fff557424 */ /* 0x000fc600078e00ff */
[----:B------:R-:W-:-:S07]  /*1f150*/  IMAD.MOV.U32 R118, RZ, RZ, R99 ;  /* 0x000000ffff767224 */ /* 0x000fce00078e0063 */
[----:B------:R-:W-:Y:S05]  /*1f160*/  WARPSYNC.COLLECTIVE R113, `(.L_x_38768) ;  /* 0x0000000071087348 */ /* 0x000fea0003c00000 */
[----:B------:R0:W1:Y:S02]  /*1f170*/  SHFL.BFLY P1, R85, R118, R112, R85 ;  /* 0x0c00007076557389 */ /* 0x0000640000020055 */
[----:B01----:R-:W-:Y:S05]  /*1f180*/  ENDCOLLECTIVE ;  /* 0x000000000000791b */ /* 0x003fea0003800000 */
.L_x_38768:
[----:B------:R-:W-:Y:S02]  /*1f190*/  IMAD.MOV.U32 R112, RZ, RZ, 0x8 ;  /* 0x00000008ff707424 */ /* 0x000fe400078e00ff */
[----:B------:R-:W-:Y:S01]  /*1f1a0*/  FADD.FTZ R99, R99, R85 ;  /* 0x0000005563637221 */ /* 0x000fe20000010000 */
[----:B------:R-:W-:-:S04]  /*1f1b0*/  HFMA2 R85, -RZ, RZ, 0, 1.847743988037109375e-06 ;  /* 0x0000001fff557431 */ /* 0x000fc800000001ff */
[----:B------:R-:W-:-:S07]  /*1f1c0*/  MOV R118, R99 ;  /* 0x0000006300767202 */ /* 0x000fce0000000f00 */
[----:B------:R-:W-:Y:S05]  /*1f1d0*/  WARPSYNC.COLLECTIVE R113, `(.L_x_38769) ;  /* 0x0000000071087348 */ /* 0x000fea0003c00000 */
[----:B------:R0:W1:Y:S02]  /*1f1e0*/  SHFL.BFLY P1, R85, R118, R112, R85 ;  /* 0x0c00007076557389 */ /* 0x0000640000020055 */
[----:B01----:R-:W-:Y:S05]  /*1f1f0*/  ENDCOLLECTIVE ;  /* 0x000000000000791b */ /* 0x003fea0003800000 */
.L_x_38769:
[----:B------:R-:W-:Y:S01]  /*1f200*/  MOV R112, 0x10 ;  /* 0x0000001000707802 */ /* 0x000fe20000000f00 */
[----:B------:R-:W-:Y:S01]  /*1f210*/  FADD.FTZ R99, R99, R85 ;  /* 0x0000005563637221 */ /* 0x000fe20000010000 */
[----:B------:R-:W-:-:S03]  /*1f220*/  IMAD.MOV.U32 R85, RZ, RZ, 0x1f ;  /* 0x0000001fff557424 */ /* 0x000fc600078e00ff */
[----:B------:R-:W-:-:S07]  /*1f230*/  IMAD.MOV.U32 R118, RZ, RZ, R99 ;  /* 0x000000ffff767224 */ /* 0x000fce00078e0063 */
[----:B------:R-:W-:Y:S05]  /*1f240*/  WARPSYNC.COLLECTIVE R113, `(.L_x_38770) ;  /* 0x0000000071087348 */ /* 0x000fea0003c00000 */
[----:B------:R0:W1:Y:S02]  /*1f250*/  SHFL.BFLY P1, R85, R118, R112, R85 ;  /* 0x0c00007076557389 */ /* 0x0000640000020055 */
[----:B01----:R-:W-:Y:S05]  /*1f260*/  ENDCOLLECTIVE ;  /* 0x000000000000791b */ /* 0x003fea0003800000 */
.L_x_38770:
        /* <DEDUP_REMOVED lines=81> */
[----:B------:R-:W-:-:S03]  /*1f780*/  IMAD.MOV.U32 R112, RZ, RZ, 0x1 ;  /* 0x00000001ff707424 */ /* 0x000fc600078e00ff */
[----:B------:R-:W-:Y:S01]  /*1f790*/  FFMA.FTZ R116, R116, R116, R85 ;  /* 0x0000007474747223 */ /* 0x000fe20000010055 */
[----:B------:R-:W-:-:S04]  /*1f7a0*/  HFMA2 R85, -RZ, RZ, 0, 1.847743988037109375e-06 ;  /* 0x0000001fff557431 */ /* 0x000fc800000001ff */
[----:B------:R-:W-:-:S07]  /*1f7b0*/  MOV R118, R116 ;  /* 0x0000007400767202 */ /* 0x000fce0000000f00 */
[----:B------:R-:W-:Y:S05]  /*1f7c0*/  WARPSYNC.COLLECTIVE R113, `(.L_x_38771) ;  /* 0x0000000071087348 */ /* 0x000fea0003c00000 */
[----:B------:R0:W1:Y:S02]  /*1f7d0*/  SHFL.BFLY P1, R85, R118, R112, R85 ;  /* 0x0c00007076557389 */ /* 0x0000640000020055 */
[----:B01----:R-:W-:Y:S05]  /*1f7e0*/  ENDCOLLECTIVE ;  /* 0x000000000000791b */ /* 0x003fea0003800000 */
.L_x_38771:
[----:B------:R-:W-:Y:S01]  /*1f7f0*/  MOV R112, 0x2 ;  /* 0x0000000200707802 */ /* 0x000fe20000000f00 */
[----:B------:R-:W-:Y:S01]  /*1f800*/  FADD.FTZ R116, R116, R85 ;  /* 0x0000005574747221 */ /* 0x000fe20000010000 */
[----:B------:R-:W-:-:S03]  /*1f810*/  IMAD.MOV.U32 R85, RZ, RZ, 0x1f ;  /* 0x0000001fff557424 */ /* 0x000fc600078e00ff */
[----:B------:R-:W-:-:S07]  /*1f820*/  IMAD.MOV.U32 R118, RZ, RZ, R116 ;  /* 0x000000ffff767224 */ /* 0x000fce00078e0074 */
[----:B------:R-:W-:Y:S05]  /*1f830*/  WARPSYNC.COLLECTIVE R113, `(.L_x_38772) ;  /* 0x0000000071087348 */ /* 0x000fea0003c00000 */
[----:B------:R0:W1:Y:S02]  /*1f840*/  SHFL.BFLY P1, R85, R118, R112, R85 ;  /* 0x0c00007076557389 */ /* 0x0000640000020055 */
[----:B01----:R-:W-:Y:S05]  /*1f850*/  ENDCOLLECTIVE ;  /* 0x000000000000791b */ /* 0x003fea0003800000 */
.L_x_38772:
[----:B------:R-:W-:Y:S02]  /*1f860*/  IMAD.MOV.U32 R112, RZ, RZ, 0x4 ;  /* 0x00000004ff707424 */ /* 0x000fe400078e00ff */
[----:B------:R-:W-:Y:S01]  /*1f870*/  FADD.FTZ R116, R116, R85 ;  /* 0x0000005574747221 */ /* 0x000fe20000010000 */
[----:B------:R-:W-:-:S04]  /*1f880*/  HFMA2 R85, -RZ, RZ, 0, 1.847743988037109375e-06 ;  /* 0x0000001fff557431 */ /* 0x000fc800000001ff */
[----:B------:R-:W-:-:S07]  /*1f890*/  MOV R118, R116 ;  /* 0x0000007400767202 */ /* 0x000fce0000000f00 */
[----:B------:R-:W-:Y:S05]  /*1f8a0*/  WARPSYNC.COLLECTIVE R113, `(.L_x_38773) ;  /* 0x0000000071087348 */ /* 0x000fea0003c00000 */
[----:B------:R0:W1:Y:S02]  /*1f8b0*/  SHFL.BFLY P1, R85, R118, R112, R85 ;  /* 0x0c00007076557389 */ /* 0x0000640000020055 */
[----:B01----:R-:W-:Y:S05]  /*1f8c0*/  ENDCOLLECTIVE ;  /* 0x000000000000791b */ /* 0x003fea0003800000 */
.L_x_38773:
[----:B------:R-:W-:Y:S01]  /*1f8d0*/  MOV R112, 0x8 ;  /* 0x0000000800707802 */ /* 0x000fe20000000f00 */
[----:B------:R-:W-:Y:S01]  /*1f8e0*/  FADD.FTZ R116, R116, R85 ;  /* 0x0000005574747221 */ /* 0x000fe20000010000 */
[----:B------:R-:W-:-:S03]  /*1f8f0*/  IMAD.MOV.U32 R85, RZ, RZ, 0x1f ;  /* 0x0000001fff557424 */ /* 0x000fc600078e00ff */
[----:B------:R-:W-:-:S07]  /*1f900*/  IMAD.MOV.U32 R118, RZ, RZ, R116 ;  /* 0x000000ffff767224 */ /* 0x000fce00078e0074 */
[----:B------:R-:W-:Y:S05]  /*1f910*/  WARPSYNC.COLLECTIVE R113, `(.L_x_38774) ;  /* 0x0000000071087348 */ /* 0x000fea0003c00000 */
[----:B------:R0:W1:Y:S02]  /*1f920*/  SHFL.BFLY P1, R85, R118, R112, R85 ;  /* 0x0c00007076557389 */ /* 0x0000640000020055 */
[----:B01----:R-:W-:Y:S05]  /*1f930*/  ENDCOLLECTIVE ;  /* 0x000000000000791b */ /* 0x003fea0003800000 */
.L_x_38774:
[----:B------:R-:W-:Y:S02]  /*1f940*/  IMAD.MOV.U32 R112, RZ, RZ, 0x10 ;  /* 0x00000010ff707424 */ /* 0x000fe400078e00ff */
[----:B------:R-:W-:Y:S01]  /*1f950*/  FADD.FTZ R116, R116, R85 ;  /* 0x0000005574747221 */ /* 0x000fe20000010000 */
[----:B------:R-:W-:-:S04]  /*1f960*/  HFMA2 R85, -RZ, RZ, 0, 1.847743988037109375e-06 ;  /* 0x0000001fff557431 */ /* 0x000fc800000001ff */
[----:B------:R-:W-:-:S07]  /*1f970*/  MOV R118, R116 ;  /* 0x0000007400767202 */ /* 0x000fce0000000f00 */
[----:B------:R-:W-:Y:S05]  /*1f980*/  WARPSYNC.COLLECTIVE R113, `(.L_x_38775) ;  /* 0x0000000071087348 */ /* 0x000fea0003c00000 */
[----:B------:R0:W1:Y:S02]  /*1f990*/  SHFL.BFLY P1, R85, R118, R112, R85 ;  /* 0x0c00007076557389 */ /* 0x0000640000020055 */
[----:B01----:R-:W-:Y:S05]  /*1f9a0*/  ENDCOLLECTIVE ;  /* 0x000000000000791b */ /* 0x003fea0003800000 */
.L_x_38775:
[----:B------:R-:W-:Y:S05]  /*1f9b0*/  BRA `(.L_x_38776) ;  /* 0xffffffe400707947 */ /* 0x000fea000383ffff */
.L_x_38777:
        /* <DEDUP_REMOVED lines=12> */
.L_x_45907:


//--------------------- .text._ZN10layer_norm13ln_fwd_kernelINS_13Kernel_traitsI6__halfffffjLj1280ELj1ELj4ELj1ELj16ENS_18Kernel_traits_baseILj1280ES2_ffffjLj128EEEEELb1ELb1ELb0ELb0EEEvNS_9FwdParamsE --------------------------
	.section	.text._ZN10layer_norm13ln_fwd_kernelINS_13Kernel_traitsI6__halfffffjLj1280ELj1ELj4ELj1ELj16ENS_18Kernel_traits_baseILj1280ES2_ffffjLj128EEEEELb1ELb1ELb0ELb0EEEvNS_9FwdParamsE,"ax",@progbits
	.align	128
        .global         _ZN10layer_norm13ln_fwd_kernelINS_13Kernel_traitsI6__halfffffjLj1280ELj1ELj4ELj1ELj16ENS_18Kernel_traits_baseILj1280ES2_ffffjLj128EEEEELb1ELb1ELb0ELb0EEEvNS_9FwdParamsE
        .type           _ZN10layer_norm13ln_fwd_kernelINS_13Kernel_traitsI6__halfffffjLj1280ELj1ELj4ELj1ELj16ENS_18Kernel_traits_baseILj1280ES2_ffffjLj128EEEEELb1ELb1ELb0ELb0EEEvNS_9FwdParamsE,@function
        .size           _ZN10layer_norm13ln_fwd_kernelINS_13Kernel_traitsI6__halfffffjLj1280ELj1ELj4ELj1ELj16ENS_18Kernel_traits_baseILj1280ES2_ffffjLj128EEEEELb1ELb1ELb0ELb0EEEvNS_9FwdParamsE,(.L_x_45908 - _ZN10layer_norm13ln_fwd_kernelINS_13Kernel_traitsI6__halfffffjLj1280ELj1ELj4ELj1ELj16ENS_18Kernel_traits_baseILj1280ES2_ffffjLj128EEEEELb1ELb1ELb0ELb0EEEvNS_9FwdParamsE)
        .other          _ZN10layer_norm13ln_fwd_kernelINS_13Kernel_traitsI6__halfffffjLj1280ELj1ELj4ELj1ELj16ENS_18Kernel_traits_baseILj1280ES2_ffffjLj128EEEEELb1ELb1ELb0ELb0EEEvNS_9FwdParamsE,@"STO_CUDA_ENTRY STV_DEFAULT"
_ZN10layer_norm13ln_fwd_kernelINS_13Kernel_traitsI6__halfffffjLj1280ELj1ELj4ELj1ELj16ENS_18Kernel_traits_baseILj1280ES2_ffffjLj128EEEEELb1ELb1ELb0ELb0EEEvNS_9FwdParamsE:
.text._ZN10layer_norm13ln_fwd_kernelINS_13Kernel_traitsI6__halfffffjLj1280ELj1ELj4ELj1ELj16ENS_18Kernel_traits_baseILj1280ES2_ffffjLj128EEEEELb1ELb1ELb0ELb0EEEvNS_9FwdParamsE:
        /* <DEDUP_REMOVED lines=42> */
[C---:B------:R-:W-:Y:S01]  /*02a0*/  ISETP.GE.U32.AND P2, PT, R73.reuse, 0xa0, PT ;  /* 0x000000a04900780c */ /* 0x040fe20003f46070 */
[----:B0-----:R-:W-:Y:S01]  /*02b0*/  @P4 IMAD.WIDE.U32 R6, R42, 0x8, R6 ;  /* 0x000000082a064825 */ /* 0x001fe200078e0006 */
[----:B------:R-:W-:-:S04]  /*02c0*/  ISETP.GE.U32.AND P3, PT, R73, 0xc0, PT ;  /* 0x000000c04900780c */ /* 0x000fc80003f66070 */
[----:B------:R0:W5:Y:S01]  /*02d0*/  @P4 LDG.E.64 R22, desc[UR6][R6.64] ;  /* 0x0000000606164981 */ /* 0x000162000c1e1b00 */
[----:B------:R-:W4:Y:S01]  /*02e0*/  @P5 LDC.64 R74, c[0x0][0x3e8] ;  /* 0x0000fa00ff4a5b82 */ /* 0x000f220000000a00 */
[----:B-1----:R-:W-:-:S05]  /*02f0*/  @P4 IMAD.WIDE.U32 R46, R42, 0x8, R46 ;  /* 0x000000082a2e4825 */ /* 0x002fca00078e002e */
[----:B------:R1:W5:Y:S02]  /*0300*/  @P4 LDG.E.64 R38, desc[UR6][R46.64] ;  /* 0x000000062e264981 */ /* 0x000364000c1e1b00 */
[----:B------:R-:W1:Y:S01]  /*0310*/  @P5 LDC.64 R70, c[0x0][0x438] ;  /* 0x00010e00ff465b82 */ /* 0x000e620000000a00 */
[C---:B--2---:R-:W-:Y:S01]  /*0320*/  @P4 IMAD.WIDE.U32 R44, R42.reuse, 0x8, R44 ;  /* 0x000000082a2c4825 */ /* 0x044fe200078e002c */
[----:B------:R-:W-:-:S04]  /*0330*/  @P4 LOP3.LUT R42, R42, 0x20, RZ, 0xfc, !PT ;  /* 0x000000202a2a4812 */ /* 0x000fc800078efcff */
[----:B------:R-:W5:Y:S02]  /*0340*/  @P4 LD.E.64 R62, desc[UR6][R44.64] ;  /* 0x000000062c3e4980 */ /* 0x000f64000c101b00 */
[----:B------:R-:W2:Y:S08]  /*0350*/  @P0 LDC.64 R76, c[0x0][0x3d0] ;  /* 0x0000f400ff4c0b82 */ /* 0x000eb00000000a00 */
[----:B------:R-:W2:Y:S08]  /*0360*/  @P0 LDC.64 R80, c[0x0][0x438] ;  /* 0x00010e00ff500b82 */ /* 0x000eb00000000a00 */
[----:B------:R-:W2:Y:S01]  /*0370*/  @P0 LDC.64 R82, c[0x0][0x3e8] ;  /* 0x0000fa00ff520b82 */ /* 0x000ea20000000a00 */
[----:B------:R-:W-:Y:S01]  /*0380*/  ISETP.GE.U32.AND P4, PT, R73, 0xe0, PT ;  /* 0x000000e04900780c */ /* 0x000fe20003f86070 */
[----:B---3--:R-:W-:-:S06]  /*0390*/  @P5 IMAD.WIDE.U32 R68, R42, 0x8, R68 ;  /* 0x000000082a445825 */ /* 0x008fcc00078e0044 */
[----:B------:R-:W3:Y:S01]  /*03a0*/  @P1 LDC.64 R84, c[0x0][0x3d0] ;  /* 0x0000f400ff541b82 */ /* 0x000ee20000000a00 */
[C---:B----4-:R-:W-:Y:S01]  /*03b0*/  @P5 IMAD.WIDE.U32 R74, R42.reuse, 0x8, R74 ;  /* 0x000000082a4a5825 */ /* 0x050fe200078e004a */
[----:B------:R-:W-:Y:S01]  /*03c0*/  ISETP.GE.U32.AND P6, PT, R73, 0x100, PT ;  /* 0x000001004900780c */ /* 0x000fe20003fc6070 */
[----:B------:R4:W5:Y:S05]  /*03d0*/  @P5 LDG.E.64 R20, desc[UR6][R68.64] ;  /* 0x0000000644145981 */ /* 0x00096a000c1e1b00 */
[----:B0-----:R-:W0:Y:S08]  /*03e0*/  @P1 LDC.64 R6, c[0x0][0x438] ;  /* 0x00010e00ff061b82 */ /* 0x001e300000000a00 */
[----:B-1----:R-:W1:Y:S01]  /*03f0*/  @P1 LDC.64 R46, c[0x0][0x3e8] ;  /* 0x0000fa00ff2e1b82 */ /* 0x002e620000000a00 */
[C---:B------:R-:W-:Y:S01]  /*0400*/  @P5 IMAD.WIDE.U32 R70, R42.reuse, 0x8, R70 ;  /* 0x000000082a465825 */ /* 0x040fe200078e0046 */
[----:B------:R2:W5:Y:S06]  /*0410*/  @P5 LDG.E.64 R40, desc[UR6][R74.64] ;  /* 0x000000064a285981 */ /* 0x00056c000c1e1b00 */
[----:B------:R-:W1:Y:S01]  /*0420*/  @P2 LDC.64 R86, c[0x0][0x3d0] ;  /* 0x0000f400ff562b82 */ /* 0x000e620000000a00 */
[----:B------:R3:W5:Y:S07]  /*0430*/  @P5 LD.E.64 R60, desc[UR6][R70.64] ;  /* 0x00000006463c5980 */ /* 0x00076e000c101b00 */
[----:B------:R-:W1:Y:S08]  /*0440*/  @P2 LDC.64 R88, c[0x0][0x438] ;  /* 0x00010e00ff582b82 */ /* 0x000e700000000a00 */
[----:B------:R-:W1:Y:S01]  /*0450*/  @P2 LDC.64 R90, c[0x0][0x3e8] ;  /* 0x0000fa00ff5a2b82 */ /* 0x000e620000000a00 */
[----:B------:R-:W-:-:S02]  /*0460*/  @P5 IADD3 R42, PT, PT, R42, 0x20, RZ ;  /* 0x000000202a2a5810 */ /* 0x000fc40007ffe0ff */
[----:B------:R-:W-:-:S05]  /*0470*/  ISETP.GE.U32.AND P5, PT, R73, 0x120, PT ;  /* 0x000001204900780c */ /* 0x000fca0003fa6070 */
[----:B------:R-:W1:Y:S08]  /*0480*/  @P3 LDC.64 R92, c[0x0][0x3d0] ;  /* 0x0000f400ff5c3b82 */ /* 0x000e700000000a00 */
[----:B----4-:R-:W4:Y:S08]  /*0490*/  @P3 LDC.64 R68, c[0x0][0x438] ;  /* 0x00010e00ff443b82 */ /* 0x010f300000000a00 */
[----:B--2---:R-:W2:Y:S01]  /*04a0*/  @P3 LDC.64 R74, c[0x0][0x3e8] ;  /* 0x0000fa00ff4a3b82 */ /* 0x004ea20000000a00 */
[----:B------:R-:W-:-:S04]  /*04b0*/  @P0 IMAD.WIDE.U32 R76, R42, 0x8, R76 ;  /* 0x000000082a4c0825 */ /* 0x000fc800078e004c */
[C---:B------:R-:W-:Y:S01]  /*04c0*/  @P0 IMAD.WIDE.U32 R80, R42.reuse, 0x8, R80 ;  /* 0x000000082a500825 */ /* 0x040fe200078e0050 */
[----:B------:R0:W5:Y:S02]  /*04d0*/  @P0 LDG.E.64 R18, desc[UR6][R76.64] ;  /* 0x000000064c120981 */ /* 0x000164000c1e1b00 */
[----:B------:R-:W2:Y:S01]  /*04e0*/  @P4 LDC.64 R44, c[0x0][0x3d0] ;  /* 0x0000f400ff2c4b82 */ /* 0x000ea20000000a00 */
[C---:B------:R-:W-:Y:S01]  /*04f0*/  @P0 IMAD.WIDE.U32 R82, R42.reuse, 0x8, R82 ;  /* 0x000000082a520825 */ /* 0x040fe200078e0052 */
[----:B------:R0:W5:Y:S06]  /*0500*/  @P0 LD.E.64 R58, desc[UR6][R80.64] ;  /* 0x00000006503a0980 */ /* 0x00016c000c101b00 */
[----:B---3--:R-:W3:Y:S01]  /*0510*/  @P4 LDC.64 R70, c[0x0][0x438] ;  /* 0x00010e00ff464b82 */ /* 0x008ee20000000a00 */
[----:B------:R-:W-:Y:S01]  /*0520*/  @P0 VIADD R42, R42, 0x20 ;  /* 0x000000202a2a0836 */ /* 0x000fe20000000000 */
[----:B------:R0:W5:Y:S06]  /*0530*/  @P0 LDG.E.64 R36, desc[UR6][R82.64] ;  /* 0x0000000652240981 */ /* 0x00016c000c1e1b00 */
[----:B------:R-:W3:Y:S01]  /*0540*/  @P4 LDC.64 R94, c[0x0][0x3e8] ;  /* 0x0000fa00ff5e4b82 */ /* 0x000ee20000000a00 */
[----:B------:R-:W-:-:S04]  /*0550*/  @P1 IMAD.WIDE.U32 R84, R42, 0x8, R84 ;  /* 0x000000082a541825 */ /* 0x000fc800078e0054 */
[C---:B0-----:R-:W-:Y:S01]  /*0560*/  @P1 IMAD.WIDE.U32 R6, R42.reuse, 0x8, R6 ;  /* 0x000000082a061825 */ /* 0x041fe200078e0006 */
[----:B------:R0:W5:Y:S02]  /*0570*/  @P1 LDG.E.64 R16, desc[UR6][R84.64] ;  /* 0x0000000654101981 */ /* 0x000164000c1e1b00 */
[----:B------:R-:W0:Y:S01]  /*0580*/  @P6 LDC.64 R96, c[0x0][0x3d0] ;  /* 0x0000f400ff606b82 */ /* 0x000e220000000a00 */
[C---:B-1----:R-:W-:Y:S01]  /*0590*/  @P1 IMAD.WIDE.U32 R46, R42.reuse, 0x8, R46 ;  /* 0x000000082a2e1825 */ /* 0x042fe200078e002e */
[----:B------:R1:W5:Y:S06]  /*05a0*/  @P1 LD.E.64 R56, desc[UR6][R6.64] ;  /* 0x0000000606381980 */ /* 0x00036c000c101b00 */
[----:B------:R-:W1:Y:S01]  /*05b0*/  @P6 LDC.64 R98, c[0x0][0x438] ;  /* 0x00010e00ff626b82 */ /* 0x000e620000000a00 */
[----:B------:R-:W-:Y:S01]  /*05c0*/  @P1 VIADD R42, R42, 0x20 ;  /* 0x000000202a2a1836 */ /* 0x000fe20000000000 */
[----:B------:R0:W5:Y:S06]  /*05d0*/  @P1 LDG.E.64 R34, desc[UR6][R46.64] ;  /* 0x000000062e221981 */ /* 0x00016c000c1e1b00 */
[----:B------:R-:W1:Y:S01]  /*05e0*/  @P6 LDC.64 R100, c[0x0][0x3e8] ;  /* 0x0000fa00ff646b82 */ /* 0x000e620000000a00 */
[----:B------:R-:W-:-:S04]  /*05f0*/  @P2 IMAD.WIDE.U32 R86, R42, 0x8, R86 ;  /* 0x000000082a562825 */ /* 0x000fc800078e0056 */
[C---:B------:R-:W-:Y:S01]  /*0600*/  @P2 IMAD.WIDE.U32 R88, R42.reuse, 0x8, R88 ;  /* 0x000000082a582825 */ /* 0x040fe200078e0058 */
[----:B------:R0:W5:Y:S02]  /*0610*/  @P2 LDG.E.64 R14, desc[UR6][R86.64] ;  /* 0x00000006560e2981 */ /* 0x000164000c1e1b00 */
[----:B------:R-:W1:Y:S01]  /*0620*/  @P5 LDC.64 R102, c[0x0][0x3d0] ;  /* 0x0000f400ff665b82 */ /* 0x000e620000000a00 */
[C---:B------:R-:W-:Y:S01]  /*0630*/  @P2 IMAD.WIDE.U32 R90, R42.reuse, 0x8, R90 ;  /* 0x000000082a5a2825 */ /* 0x040fe200078e005a */
[----:B------:R-:W-:Y:S01]  /*0640*/  @P2 IADD3 R42, PT, PT, R42, 0x20, RZ ;  /* 0x000000202a2a2810 */ /* 0x000fe20007ffe0ff */
[----:B------:R0:W5:Y:S05]  /*0650*/  @P2 LD.E.64 R54, desc[UR6][R88.64] ;  /* 0x0000000658362980 */ /* 0x00016a000c101b00 */
[----:B------:R-:W1:Y:S08]  /*0660*/  @P5 LDC.64 R106, c[0x0][0x3e8] ;  /* 0x0000fa00ff6a5b82 */ /* 0x000e700000000a00 */
[----:B------:R-:W1:Y:S01]  /*0670*/  @P5 LDC.64 R104, c[0x0][0x438] ;  /* 0x00010e00ff685b82 */ /* 0x000e620000000a00 */
[C---:B------:R-:W-:Y:S01]  /*0680*/  @P3 IMAD.WIDE.U32 R92, R42.reuse, 0x8, R92 ;  /* 0x000000082a5c3825 */ /* 0x040fe200078e005c */
[----:B------:R0:W5:Y:S03]  /*0690*/  @P2 LDG.E.64 R32, desc[UR6][R90.64] ;  /* 0x000000065a202981 */ /* 0x000166000c1e1b00 */
[C---:B----4-:R-:W-:Y:S01]  /*06a0*/  @P3 IMAD.WIDE.U32 R68, R42.reuse, 0x8, R68 ;  /* 0x000000082a443825 */ /* 0x050fe200078e0044 */
[----:B------:R4:W5:Y:S03]  /*06b0*/  @P3 LDG.E.64 R12, desc[UR6][R92.64] ;  /* 0x000000065c0c3981 */ /* 0x000966000c1e1b00 */
[C---:B--2---:R-:W-:Y:S01]  /*06c0*/  @P3 IMAD.WIDE.U32 R74, R42.reuse, 0x8, R74 ;  /* 0x000000082a4a3825 */ /* 0x044fe200078e004a */
[----:B------:R4:W5:Y:S03]  /*06d0*/  @P3 LD.E.64 R52, desc[UR6][R68.64] ;  /* 0x0000000644343980 */ /* 0x000966000c101b00 */
[----:B------:R-:W-:Y:S01]  /*06e0*/  @P3 VIADD R42, R42, 0x20 ;  /* 0x000000202a2a3836 */ /* 0x000fe20000000000 */
[----:B------:R4:W5:Y:S03]  /*06f0*/  @P3 LDG.E.64 R30, desc[UR6][R74.64] ;  /* 0x000000064a1e3981 */ /* 0x000966000c1e1b00 */
[----:B------:R-:W-:-:S04]  /*0700*/  @P4 IMAD.WIDE.U32 R44, R42, 0x8, R44 ;  /* 0x000000082a2c4825 */ /* 0x000fc800078e002c */
[C---:B---3--:R-:W-:Y:S01]  /*0710*/  @P4 IMAD.WIDE.U32 R70, R42.reuse, 0x8, R70 ;  /* 0x000000082a464825 */ /* 0x048fe200078e0046 */
[----:B------:R4:W5:Y:S03]  /*0720*/  @P4 LDG.E.64 R10, desc[UR6][R44.64] ;  /* 0x000000062c0a4981 */ /* 0x000966000c1e1b00 */
[C---:B------:R-:W-:Y:S01]  /*0730*/  @P4 IMAD.WIDE.U32 R94, R42.reuse, 0x8, R94 ;  /* 0x000000082a5e4825 */ /* 0x040fe200078e005e */
[----:B------:R4:W5:Y:S03]  /*0740*/  @P4 LD.E.64 R50, desc[UR6][R70.64] ;  /* 0x0000000646324980 */ /* 0x000966000c101b00 */
[----:B------:R-:W-:Y:S01]  /*0750*/  @P4 VIADD R42, R42, 0x20 ;  /* 0x000000202a2a4836 */ /* 0x000fe20000000000 */
[----:B------:R4:W5:Y:S03]  /*0760*/  @P4 LDG.E.64 R28, desc[UR6][R94.64] ;  /* 0x000000065e1c4981 */ /* 0x000966000c1e1b00 */
[----:B0-----:R-:W-:-:S04]  /*0770*/  @P6 IMAD.WIDE.U32 R96, R42, 0x8, R96 ;  /* 0x000000082a606825 */ /* 0x001fc800078e0060 */
[C---:B-1----:R-:W-:Y:S01]  /*0780*/  @P6 IMAD.WIDE.U32 R98, R42.reuse, 0x8, R98 ;  /* 0x000000082a626825 */ /* 0x042fe200078e0062 */
[----:B------:R4:W5:Y:S03]  /*0790*/  @P6 LDG.E.64 R8, desc[UR6][R96.64] ;  /* 0x0000000660086981 */ /* 0x000966000c1e1b00 */
[C---:B------:R-:W-:Y:S01]  /*07a0*/  @P6 IMAD.WIDE.U32 R100, R42.reuse, 0x8, R100 ;  /* 0x000000082a646825 */ /* 0x040fe200078e0064 */
[----:B------:R-:W-:Y:S01]  /*07b0*/  @P6 IADD3 R42, PT, PT, R42, 0x20, RZ ;  /* 0x000000202a2a6810 */ /* 0x000fe20007ffe0ff */
[----:B------:R4:W5:Y:S04]  /*07c0*/  @P6 LD.E.64 R48, desc[UR6][R98.64] ;  /* 0x0000000662306980 */ /* 0x000968000c101b00 */
[C---:B------:R-:W-:Y:S01]  /*07d0*/  @P5 IMAD.WIDE.U32 R102, R42.reuse, 0x8, R102 ;  /* 0x000000082a665825 */ /* 0x040fe200078e0066 */
[----:B------:R4:W5:Y:S03]  /*07e0*/  @P6 LDG.E.64 R26, desc[UR6][R100.64] ;  /* 0x00000006641a6981 */ /* 0x000966000c1e1b00 */
[C---:B------:R-:W-:Y:S01]  /*07f0*/  @P5 IMAD.WIDE.U32 R106, R42.reuse, 0x8, R106 ;  /* 0x000000082a6a5825 */ /* 0x040fe200078e006a */
[----:B------:R4:W5:Y:S03]  /*0800*/  @P5 LDG.E.64 R4, desc[UR6][R102.64] ;  /* 0x0000000666045981 */ /* 0x000966000c1e1b00 */
[C---:B------:R-:W-:Y:S01]  /*0810*/  @P5 IMAD.WIDE.U32 R104, R42.reuse, 0x8, R104 ;  /* 0x000000082a685825 */ /* 0x040fe200078e0068 */
[----:B------:R4:W5:Y:S04]  /*0820*/  @P5 LDG.E.64 R24, desc[UR6][R106.64] ;  /* 0x000000066a185981 */ /* 0x000968000c1e1b00 */
[----:B------:R4:W5:Y:S01]  /*0830*/  @P5 LD.E.64 R2, desc[UR6][R104.64] ;  /* 0x0000000668025980 */ /* 0x000962000c101b00 */
[----:B------:R-:W-:Y:S01]  /*0840*/  ISETP.GE.U32.AND P0, PT, R73, 0x140, PT ;  /* 0x000001404900780c */ /* 0x000fe20003f06070 */
[----:B------:R-:W-:-:S12]  /*0850*/  @P5 VIADD R42, R42, 0x20 ;  /* 0x000000202a2a5836 */ /* 0x000fd80000000000 */
[----:B----4-:R-:W-:Y:S05]  /*0860*/  @!P0 BRA `(.L_x_38780) ;  /* 0x00000004008c8947 */ /* 0x010fea0003800000 */
[----:B------:R-:W0:Y:S08]  /*0870*/  LDC.64 R44, c[0x0][0x3e8] ;  /* 0x0000fa00ff2c7b82 */ /* 0x000e300000000a00 */
[----:B------:R-:W1:Y:S08]  /*0880*/  LDC.64 R6, c[0x0][0x3d0] ;  /* 0x0000f400ff067b82 */ /* 0x000e700000000a00 */
[----:B------:R-:W2:Y:S01]  /*0890*/  LDC.64 R46, c[0x0][0x438] ;  /* 0x00010e00ff2e7b82 */ /* 0x000ea20000000a00 */
[----:B0-----:R-:W-:-:S06]  /*08a0*/  IMAD.WIDE.U32 R44, R42, 0x8, R44 ;  /* 0x000000082a2c7825 */ /* 0x001fcc00078e002c */
[----:B------:R-:W5:Y:S01]  /*08b0*/  LDG.E.64 R44, desc[UR6][R44.64] ;  /* 0x000000062c2c7981 */ /* 0x000f62000c1e1b00 */
[----:B-1----:R-:W-:-:S06]  /*08c0*/  IMAD.WIDE.U32 R6, R42, 0x8, R6 ;  /* 0x000000082a067825 */ /* 0x002fcc00078e0006 */
[----:B------:R-:W5:Y:S01]  /*08d0*/  LDG.E.64 R6, desc[UR6][R6.64] ;  /* 0x0000000606067981 */ /* 0x000f62000c1e1b00 */
[----:B--2---:R-:W-:-:S05]  /*08e0*/  IMAD.WIDE.U32 R42, R42, 0x8, R46 ;  /* 0x000000082a2a7825 */ /* 0x004fca00078e002e */
[----:B------:R0:W5:Y:S01]  /*08f0*/  LD.E.64 R76, desc[UR6][R42.64] ;  /* 0x000000062a4c7980 */ /* 0x000162000c101b00 */
[----:B------:R-:W-:Y:S05]  /*0900*/  BRA `(.L_x_38780) ;  /* 0x0000000400647947 */ /* 0x000fea0003800000 */
.L_x_38779:
        /* <DEDUP_REMOVED lines=13> */
[C---:B-1----:R-:W-:Y:S01]  /*09e0*/  @P1 IMAD.WIDE.U32 R68, R42.reuse, 0x8, R68 ;  /* 0x000000082a441825 */ /* 0x042fe200078e0044 */
[----:B------:R-:W-:Y:S02]  /*09f0*/  @P1 LOP3.LUT R42, R42, 0x20, RZ, 0xfc, !PT ;  /* 0x000000202a2a1812 */ /* 0x000fe400078efcff */
[----:B------:R-:W-:Y:S02]  /*0a00*/  ISETP.GE.U32.AND P2, PT, R73, 0xe0, PT ;  /* 0x000000e04900780c */ /* 0x000fe40003f46070 */
[----:B------:R-:W-:Y:S01]  /*0a10*/  @P1 CS2R R62, SRZ ;  /* 0x00000000003e1805 */ /* 0x000fe2000001ff00 */
[----:B------:R-:W5:Y:S01]  /*0a20*/  @P1 LDG.E.64 R38, desc[UR6][R68.64] ;  /* 0x0000000644261981 */ /* 0x000f62000c1e1b00 */
[----:B------:R-:W1:Y:S08]  /*0a30*/  @P5 LDC.64 R82, c[0x0][0x3e8] ;  /* 0x0000fa00ff525b82 */ /* 0x000e700000000a00 */
[----:B------:R-:W1:Y:S08]  /*0a40*/  @P0 LDC.64 R84, c[0x0][0x3d0] ;  /* 0x0000f400ff540b82 */ /* 0x000e700000000a00 */
[----:B------:R-:W1:Y:S01]  /*0a50*/  @P0 LDC.64 R86, c[0x0][0x3e8] ;  /* 0x0000fa00ff560b82 */ /* 0x000e620000000a00 */
[----:B--2---:R-:W-:-:S04]  /*0a60*/  @P6 IMAD.WIDE.U32 R70, R42, 0x8, R70 ;  /* 0x000000082a466825 */ /* 0x004fc800078e0046 */
[----:B---3--:R-:W-:-:S03]  /*0a70*/  @P6 IMAD.WIDE.U32 R74, R42, 0x8, R74 ;  /* 0x000000082a4a6825 */ /* 0x008fc600078e004a */
[----:B0-----:R-:W0:Y:S01]  /*0a80*/  @P4 LDC.64 R46, c[0x0][0x3d0] ;  /* 0x0000f400ff2e4b82 */ /* 0x001e220000000a00 */
[----:B------:R-:W-:Y:S01]  /*0a90*/  @P6 VIADD R42, R42, 0x20 ;  /* 0x000000202a2a6836 */ /* 0x000fe20000000000 */
[----:B------:R-:W-:Y:S01]  /*0aa0*/  ISETP.GE.U32.AND P1, PT, R73, 0x100, PT ;  /* 0x000001004900780c */ /* 0x000fe20003f26070 */
[----:B------:R2:W5:Y:S05]  /*0ab0*/  @P6 LDG.E.64 R20, desc[UR6][R70.64] ;  /* 0x0000000646146981 */ /* 0x00056a000c1e1b00 */
[----:B------:R-:W3:Y:S01]  /*0ac0*/  @P4 LDC.64 R88, c[0x0][0x3e8] ;  /* 0x0000fa00ff584b82 */ /* 0x000ee20000000a00 */
[----:B------:R2:W5:Y:S01]  /*0ad0*/  @P6 LDG.E.64 R40, desc[UR6][R74.64] ;  /* 0x000000064a286981 */ /* 0x000562000c1e1b00 */
[----:B----4-:R-:W-:Y:S01]  /*0ae0*/  @P5 IMAD.WIDE.U32 R80, R42, 0x8, R80 ;  /* 0x000000082a505825 */ /* 0x010fe200078e0050 */
[----:B------:R-:W-:-:S03]  /*0af0*/  @P6 CS2R R60, SRZ ;  /* 0x00000000003c6805 */ /* 0x000fc6000001ff00 */
[C---:B-1----:R-:W-:Y:S02]  /*0b00*/  @P5 IMAD.WIDE.U32 R82, R42.reuse, 0x8, R82 ;  /* 0x000000082a525825 */ /* 0x042fe400078e0052 */
[----:B--2---:R-:W1:Y:S01]  /*0b10*/  @P3 LDC.64 R70, c[0x0][0x3d0] ;  /* 0x0000f400ff463b82 */ /* 0x004e620000000a00 */
[----:B------:R-:W-:Y:S01]  /*0b20*/  ISETP.GE.U32.AND P6, PT, R73, 0x120, PT ;  /* 0x000001204900780c */ /* 0x000fe20003fc6070 */
[----:B------:R2:W5:Y:S01]  /*0b30*/  @P5 LDG.E.64 R18, desc[UR6][R80.64] ;  /* 0x0000000650125981 */ /* 0x000562000c1e1b00 */
[----:B------:R-:W-:-:S03]  /*0b40*/  @P5 IADD3 R42, PT, PT, R42, 0x20, RZ ;  /* 0x000000202a2a5810 */ /* 0x000fc60007ffe0ff */
[----:B------:R4:W5:Y:S02]  /*0b50*/  @P5 LDG.E.64 R36, desc[UR6][R82.64] ;  /* 0x0000000652245981 */ /* 0x000964000c1e1b00 */
[----:B------:R-:W1:Y:S01]  /*0b60*/  @P3 LDC.64 R74, c[0x0][0x3e8] ;  /* 0x0000fa00ff4a3b82 */ /* 0x000e620000000a00 */
[----:B------:R-:W-:Y:S02]  /*0b70*/  @P5 CS2R R58, SRZ ;  /* 0x00000000003a5805 */ /* 0x000fe4000001ff00 */
[----:B------:R-:W-:Y:S01]  /*0b80*/  ISETP.GE.U32.AND P5, PT, R73, 0x140, PT ;  /* 0x000001404900780c */ /* 0x000fe20003fa6070 */
[----:B------:R-:W-:-:S04]  /*0b90*/  @P0 IMAD.WIDE.U32 R84, R42, 0x8, R84 ;  /* 0x000000082a540825 */ /* 0x000fc800078e0054 */
[----:B--2---:R-:W2:Y:S01]  /*0ba0*/  @P2 LDC.64 R80, c[0x0][0x3d0] ;  /* 0x0000f400ff502b82 */ /* 0x004ea20000000a00 */
[C---:B------:R-:W-:Y:S01]  /*0bb0*/  @P0 IMAD.WIDE.U32 R86, R42.reuse, 0x8, R86 ;  /* 0x000000082a560825 */ /* 0x040fe200078e0056 */
[----:B------:R0:W5:Y:S06]  /*0bc0*/  @P0 LDG.E.64 R16, desc[UR6][R84.64] ;  /* 0x0000000654100981 */ /* 0x00016c000c1e1b00 */
[----:B----4-:R-:W4:Y:S01]  /*0bd0*/  @P2 LDC.64 R82, c[0x0][0x3e8] ;  /* 0x0000fa00ff522b82 */ /* 0x010f220000000a00 */
[----:B------:R-:W-:Y:S01]  /*0be0*/  @P0 VIADD R42, R42, 0x20 ;  /* 0x000000202a2a0836 */ /* 0x000fe20000000000 */
[----:B------:R1:W5:Y:S06]  /*0bf0*/  @P0 LDG.E.64 R34, desc[UR6][R86.64] ;  /* 0x0000000656220981 */ /* 0x00036c000c1e1b00 */
[----:B------:R-:W4:Y:S01]  /*0c00*/  @P1 LDC.64 R90, c[0x0][0x3d0] ;  /* 0x0000f400ff5a1b82 */ /* 0x000f220000000a00 */
[----:B0-----:R-:W-:-:S07]  /*0c10*/  @P4 IMAD.WIDE.U32 R68, R42, 0x8, R46 ;  /* 0x000000082a444825 */ /* 0x001fce00078e002e */
[----:B------:R-:W0:Y:S01]  /*0c20*/  @P1 LDC.64 R92, c[0x0][0x3e8] ;  /* 0x0000fa00ff5c1b82 */ /* 0x000e220000000a00 */
[C---:B---3--:R-:W-:Y:S01]  /*0c30*/  @P4 IMAD.WIDE.U32 R88, R42.reuse, 0x8, R88 ;  /* 0x000000082a584825 */ /* 0x048fe200078e0058 */
[----:B------:R3:W5:Y:S06]  /*0c40*/  @P4 LDG.E.64 R14, desc[UR6][R68.64] ;  /* 0x00000006440e4981 */ /* 0x00076c000c1e1b00 */
[----:B------:R-:W3:Y:S01]  /*0c50*/  @P6 LDC.64 R46, c[0x0][0x3d0] ;  /* 0x0000f400ff2e6b82 */ /* 0x000ee20000000a00 */
[----:B------:R-:W-:Y:S01]  /*0c60*/  @P4 VIADD R42, R42, 0x20 ;  /* 0x000000202a2a4836 */ /* 0x000fe20000000000 */
[----:B------:R0:W5:Y:S06]  /*0c70*/  @P4 LDG.E.64 R32, desc[UR6][R88.64] ;  /* 0x0000000658204981 */ /* 0x00016c000c1e1b00 */
[----:B------:R-:W3:Y:S01]  /*0c80*/  @P6 LDC.64 R96, c[0x0][0x3e8] ;  /* 0x0000fa00ff606b82 */ /* 0x000ee20000000a00 */
[----:B-1----:R-:W-:-:S04]  /*0c90*/  @P3 IMAD.WIDE.U32 R70, R42, 0x8, R70 ;  /* 0x000000082a463825 */ /* 0x002fc800078e0046 */
[----:B------:R-:W-:-:S03]  /*0ca0*/  @P3 IMAD.WIDE.U32 R74, R42, 0x8, R74 ;  /* 0x000000082a4a3825 */ /* 0x000fc600078e004a */
[----:B------:R-:W1:Y:S01]  /*0cb0*/  @P5 LDC.64 R100, c[0x0][0x3e8] ;  /* 0x0000fa00ff645b82 */ /* 0x000e620000000a00 */
[----:B------:R-:W-:Y:S01]  /*0cc0*/  @P3 IADD3 R42, PT, PT, R42, 0x20, RZ ;  /* 0x000000202a2a3810 */ /* 0x000fe20007ffe0ff */
[----:B------:R0:W5:Y:S06]  /*0cd0*/  @P3 LDG.E.64 R12, desc[UR6][R70.64] ;  /* 0x00000006460c3981 */ /* 0x00016c000c1e1b00 */
[----:B------:R-:W1:Y:S01]  /*0ce0*/  @P5 LDC.64 R98, c[0x0][0x3d0] ;  /* 0x0000f400ff625b82 */ /* 0x000e620000000a00 */
[C---:B--2---:R-:W-:Y:S01]  /*0cf0*/  @P2 IMAD.WIDE.U32 R80, R42.reuse, 0x8, R80 ;  /* 0x000000082a502825 */ /* 0x044fe200078e0050 */
[----:B------:R2:W5:Y:S03]  /*0d00*/  @P3 LDG.E.64 R30, desc[UR6][R74.64] ;  /* 0x000000064a1e3981 */ /* 0x000566000c1e1b00 */
[C---:B----4-:R-:W-:Y:S01]  /*0d10*/  @P2 IMAD.WIDE.U32 R82, R42.reuse, 0x8, R82 ;  /* 0x000000082a522825 */ /* 0x050fe200078e0052 */
[----:B------:R2:W5:Y:S03]  /*0d20*/  @P2 LDG.E.64 R10, desc[UR6][R80.64] ;  /* 0x00000006500a2981 */ /* 0x000566000c1e1b00 */
[----:B------:R-:W-:Y:S01]  /*0d30*/  @P2 VIADD R42, R42, 0x20 ;  /* 0x000000202a2a2836 */ /* 0x000fe20000000000 */
[----:B------:R2:W5:Y:S03]  /*0d40*/  @P2 LDG.E.64 R28, desc[UR6][R82.64] ;  /* 0x00000006521c2981 */ /* 0x000566000c1e1b00 */
[----:B------:R-:W-:-:S04]  /*0d50*/  @P1 IMAD.WIDE.U32 R90, R42, 0x8, R90 ;  /* 0x000000082a5a1825 */ /* 0x000fc800078e005a */
[C---:B0-----:R-:W-:Y:S01]  /*0d60*/  @P1 IMAD.WIDE.U32 R92, R42.reuse, 0x8, R92 ;  /* 0x000000082a5c1825 */ /* 0x041fe200078e005c */
[----:B------:R2:W5:Y:S03]  /*0d70*/  @P1 LDG.E.64 R8, desc[UR6][R90.64] ;  /* 0x000000065a081981 */ /* 0x000566000c1e1b00 */
[----:B------:R-:W-:Y:S01]  /*0d80*/  @P1 VIADD R42, R42, 0x20 ;  /* 0x000000202a2a1836 */ /* 0x000fe20000000000 */
[----:B------:R2:W5:Y:S03]  /*0d90*/  @P1 LDG.E.64 R26, desc[UR6][R92.64] ;  /* 0x000000065c1a1981 */ /* 0x000566000c1e1b00 */
[----:B---3--:R-:W-:-:S04]  /*0da0*/  @P6 IMAD.WIDE.U32 R94, R42, 0x8, R46 ;  /* 0x000000082a5e6825 */ /* 0x008fc800078e002e */
[C---:B------:R-:W-:Y:S01]  /*0db0*/  @P6 IMAD.WIDE.U32 R96, R42.reuse, 0x8, R96 ;  /* 0x000000082a606825 */ /* 0x040fe200078e0060 */
[----:B------:R-:W-:Y:S01]  /*0dc0*/  @P6 IADD3 R42, PT, PT, R42, 0x20, RZ ;  /* 0x000000202a2a6810 */ /* 0x000fe20007ffe0ff */
[----:B------:R2:W5:Y:S04]  /*0dd0*/  @P6 LDG.E.64 R4, desc[UR6][R94.64] ;  /* 0x000000065e046981 */ /* 0x000568000c1e1b00 */
[C---:B-1----:R-:W-:Y:S01]  /*0de0*/  @P5 IMAD.WIDE.U32 R46, R42.reuse, 0x8, R100 ;  /* 0x000000082a2e5825 */ /* 0x042fe200078e0064 */
[----:B------:R2:W5:Y:S03]  /*0df0*/  @P6 LDG.E.64 R24, desc[UR6][R96.64] ;  /* 0x0000000660186981 */ /* 0x000566000c1e1b00 */
[----:B------:R-:W-:Y:S01]  /*0e00*/  @P5 IMAD.WIDE.U32 R42, R42, 0x8, R98 ;  /* 0x000000082a2a5825 */ /* 0x000fe200078e0062 */
        /* <DEDUP_REMOVED lines=9> */
.L_x_38780:
[----:B------:R-:W-:Y:S05]  /*0ea0*/  BSYNC.RECONVERGENT B0 ;  /* 0x0000000000007941 */ /* 0x000fea0003800200 */
.L_x_38778:
[----:B------:R-:W1:Y:S02]  /*0eb0*/  LDCU UR4, c[0x0][0x384] ;  /* 0x00007080ff0477ac */ /* 0x000e640008000800 */
[----:B-1----:R-:W-:-:S13]  /*0ec0*/  ISETP.GE.AND P0, PT, R72, UR4, PT ;  /* 0x0000000448007c0c */ /* 0x002fda000bf06270 */
[----:B------:R-:W-:Y:S05]  /*0ed0*/  @P0 EXIT ;  /* 0x000000000000094d */ /* 0x000fea0003800000 */
[----:B-----5:R-:W-:Y:S01]  /*0ee0*/  MOV R98, R32 ;  /* 0x0000002000627202 */ /* 0x020fe20000000f00 */
[----:B------:R-:W-:Y:S01]  /*0ef0*/  IMAD.MOV.U32 R100, RZ, RZ, R30 ;  /* 0x000000ffff647224 */ /* 0x000fe200078e001e */
[----:B------:R-:W-:Y:S01]  /*0f00*/  SHF.R.U64 R99, R32, 0x10, R33 ;  /* 0x0000001020637819 */ /* 0x000fe20000001221 */
[----:B------:R-:W-:Y:S01]  /*0f10*/  IMAD.MOV.U32 R102, RZ, RZ, R28 ;  /* 0x000000ffff667224 */ /* 0x000fe200078e001c */
[----:B------:R-:W-:Y:S01]  /*0f20*/  MOV R32, R31 ;  /* 0x0000001f00207202 */ /* 0x000fe20000000f00 */
[----:B------:R-:W-:Y:S01]  /*0f30*/  IMAD.MOV.U32 R115, RZ, RZ, R24 ;  /* 0x000000ffff737224 */ /* 0x000fe200078e0018 */
[----:B------:R-:W-:Y:S01]  /*0f40*/  SHF.R.U64 R101, R30, 0x10, R31 ;  /* 0x000000101e657819 */ /* 0x000fe2000000121f */
[----:B------:R-:W-:Y:S01]  /*0f50*/  IMAD.MOV.U32 R30, RZ, RZ, R29 ;  /* 0x000000ffff1e7224 */ /* 0x000fe200078e001d */
[----:B------:R-:W-:Y:S01]  /*0f60*/  SHF.R.U32.HI R46, RZ, 0x10, R31 ;  /* 0x00000010ff2e7819 */ /* 0x000fe2000001161f */
[----:B------:R-:W-:Y:S01]  /*0f70*/  IMAD.MOV.U32 R123, RZ, RZ, R20 ;  /* 0x000000ffff7b7224 */ /* 0x000fe200078e0014 */
[----:B------:R-:W1:Y:S01]  /*0f80*/  LDC R31, c[0x0][0x360] ;  /* 0x0000d800ff1f7b82 */ /* 0x000e620000000800 */
[--C-:B------:R-:W-:Y:S01]  /*0f90*/  SHF.R.U64 R103, R28, 0x10, R29.reuse ;  /* 0x000000101c677819 */ /* 0x100fe2000000121d */
[----:B------:R-:W-:Y:S01]  /*0fa0*/  IMAD.MOV.U32 R125, RZ, RZ, R18 ;  /* 0x000000ffff7d7224 */ /* 0x000fe200078e0012 */
[----:B------:R-:W-:Y:S01]  /*0fb0*/  SHF.R.U32.HI R47, RZ, 0x10, R29 ;  /* 0x00000010ff2f7819 */ /* 0x000fe2000001161d */
[----:B------:R-:W-:Y:S01]  /*0fc0*/  IMAD.MOV.U32 R129, RZ, RZ, R14 ;  /* 0x000000ffff817224 */ /* 0x000fe200078e000e */
[----:B------:R-:W-:Y:S01]  /*0fd0*/  MOV R28, R25 ;  /* 0x00000019001c7202 */ /* 0x000fe20000000f00 */
[----:B------:R-:W-:Y:S01]  /*0fe0*/  IMAD.MOV.U32 R141, RZ, RZ, R12 ;  /* 0x000000ffff8d7224 */ /* 0x000fe200078e000c */
[----:B------:R-:W-:Y:S01]  /*0ff0*/  SHF.R.U64 R118, R24, 0x10, R25 ;  /* 0x0000001018767819 */ /* 0x000fe20000001219 */
[----:B------:R-:W-:Y:S01]  /*1000*/  IMAD.MOV.U32 R24, RZ, RZ, R23 ;  /* 0x000000ffff187224 */ /* 0x000fe200078e0017 */
[----:B------:R-:W-:Y:S01]  /*1010*/  SHF.R.U32.HI R29, RZ, 0x10, R25 ;  /* 0x00000010ff1d7819 */ /* 0x000fe20000011619 */
[----:B------:R-:W-:Y:S01]  /*1020*/  IMAD.MOV.U32 R145, RZ, RZ, R8 ;  /* 0x000000ffff917224 */ /* 0x000fe200078e0008 */
[----:B------:R-:W-:Y:S01]  /*1030*/  MOV R121, R22 ;  /* 0x0000001600797202 */ /* 0x000fe20000000f00 */
[----:B------:R-:W-:Y:S01]  /*1040*/  IMAD.MOV.U32 R147, RZ, RZ, R4 ;  /* 0x000000ffff937224 */ /* 0x000fe200078e0004 */
[--C-:B------:R-:W-:Y:S01]  /*1050*/  SHF.R.U64 R122, R22, 0x10, R23.reuse ;  /* 0x00000010167a7819 */ /* 0x100fe20000001217 */
[----:B------:R-:W-:Y:S01]  /*1060*/  IMAD.MOV.U32 R89, RZ, RZ, R38 ;  /* 0x000000ffff597224 */ /* 0x000fe200078e0026 */
[----:B------:R-:W-:Y:S01]  /*1070*/  SHF.R.U32.HI R25, RZ, 0x10, R23 ;  /* 0x00000010ff197819 */ /* 0x000fe20000011617 */
[----:B------:R-:W-:Y:S01]  /*1080*/  IMAD.MOV.U32 R96, RZ, RZ, R34 ;  /* 0x000000ffff607224 */ /* 0x000fe200078e0022 */
[----:B------:R-:W-:Y:S01]  /*1090*/  MOV R22, R21 ;  /* 0x0000001500167202 */ /* 0x000fe20000000f00 */
[----:B0-----:R-:W-:Y:S01]  /*10a0*/  IMAD.MOV.U32 R42, RZ, RZ, R39 ;  /* 0x000000ffff2a7224 */ /* 0x001fe200078e0027 */
[----:B------:R-:W-:Y:S01]  /*10b0*/  SHF.R.U64 R124, R20, 0x10, R21 ;  /* 0x00000010147c7819 */ /* 0x000fe20000001215 */
[----:B------:R-:W-:Y:S01]  /*10c0*/  IMAD.MOV.U32 R20, RZ, RZ, R19 ;  /* 0x000000ffff147224 */ /* 0x000fe200078e0013 */
[----:B------:R-:W-:Y:S01]  /*10d0*/  SHF.R.U32.HI R23, RZ, 0x10, R21 ;  /* 0x00000010ff177819 */ /* 0x000fe20000011615 */
[----:B------:R-:W-:Y:S01]  /*10e0*/  IMAD.MOV.U32 R94, RZ, RZ, R36 ;  /* 0x000000ffff5e7224 */ /* 0x000fe200078e0024 */
[----:B------:R-:W-:Y:S01]  /*10f0*/  SHF.R.U64 R126, R18, 0x10, R19 ;  /* 0x00000010127e7819 */ /* 0x000fe20000001213 */
[----:B------:R-:W-:Y:S01]  /*1100*/  IMAD.MOV.U32 R18, RZ, RZ, R17 ;  /* 0x000000ffff127224 */ /* 0x000fe200078e0011 */
[----:B------:R-:W-:Y:S01]  /*1110*/  SHF.R.U32.HI R21, RZ, 0x10, R19 ;  /* 0x00000010ff157819 */ /* 0x000fe20000011613 */
[----:B-1----:R-:W-:Y:S01]  /*1120*/  IMAD R0, R31, UR5, R0 ;  /* 0x000000051f007c24 */ /* 0x002fe2000f8e0200 */
[----:B------:R-:W-:Y:S01]  /*1130*/  MOV R127, R16 ;  /* 0x00000010007f7202 */ /* 0x000fe20000000f00 */
[----:B------:R-:W0:Y:S01]  /*1140*/  LDCU.64 UR4, c[0x0][0x3e0] ;  /* 0x00007c00ff0477ac */ /* 0x000e220008000a00 */
[--C-:B------:R-:W-:Y:S01]  /*1150*/  SHF.R.U64 R128, R16, 0x10, R17.reuse ;  /* 0x0000001010807819 */ /* 0x100fe20000001211 */
[----:B------:R-:W-:Y:S01]  /*1160*/  IMAD.MOV.U32 R119, RZ, RZ, R44 ;  /* 0x000000ffff777224 */ /* 0x000fe200078e002c */
[----:B------:R-:W-:Y:S01]  /*1170*/  SHF.R.U32.HI R19, RZ, 0x10, R17 ;  /* 0x00000010ff137819 */ /* 0x000fe20000011611 */
[----:B------:R-:W-:Y:S01]  /*1180*/  IMAD.MOV.U32 R79, RZ, RZ, RZ ;  /* 0x000000ffff4f7224 */ /* 0x000fe200078e00ff */
[----:B------:R-:W-:Y:S01]  /*1190*/  MOV R16, R15 ;  /* 0x0000000f00107202 */ /* 0x000fe20000000f00 */
[----:B------:R-:W1:Y:S01]  /*11a0*/  LDCU UR12, c[0x0][0x388] ;  /* 0x00007100ff0c77ac */ /* 0x000e620008000800 */
[----:B------:R-:W-:Y:S01]  /*11b0*/  SHF.R.U64 R139, R14, 0x10, R15 ;  /* 0x000000100e8b7819 */ /* 0x000fe2000000120f */
[----:B------:R-:W-:Y:S01]  /*11c0*/  IMAD.MOV.U32 R14, RZ, RZ, R13 ;  /* 0x000000ffff0e7224 */ /* 0x000fe200078e000d */
[----:B------:R-:W-:Y:S01]  /*11d0*/  SHF.R.U32.HI R17, RZ, 0x10, R15 ;  /* 0x00000010ff117819 */ /* 0x000fe2000001160f */
[----:B------:R-:W2:Y:S01]  /*11e0*/  LDCU.U8 UR10, c[0x0][0x410] ;  /* 0x00008200ff0a77ac */ /* 0x000ea20008000000 */
[----:B------:R-:W-:Y:S01]  /*11f0*/  SHF.R.U64 R142, R12, 0x10, R13 ;  /* 0x000000100c8e7819 */ /* 0x000fe2000000120d */
[----:B------:R-:W-:Y:S01]  /*1200*/  IMAD.MOV.U32 R12, RZ, RZ, R11 ;  /* 0x000000ffff0c7224 */ /* 0x000fe200078e000b */
[----:B------:R-:W-:Y:S01]  /*1210*/  SHF.R.U32.HI R15, RZ, 0x10, R13 ;  /* 0x00000010ff0f7819 */ /* 0x000fe2000001160d */
[----:B------:R-:W3:Y:S01]  /*1220*/  LDCU UR11, c[0x0][0x448] ;  /* 0x00008900ff0b77ac */ /* 0x000ee20008000800 */
[----:B------:R-:W-:-:S02]  /*1230*/  MOV R143, R10 ;  /* 0x0000000a008f7202 */ /* 0x000fc40000000f00 */
[--C-:B------:R-:W-:Y:S01]  /*1240*/  SHF.R.U64 R144, R10, 0x10, R11.reuse ;  /* 0x000000100a907819 */ /* 0x100fe2000000120b */
[----:B------:R-:W4:Y:S01]  /*1250*/  LDCU.64 UR8, c[0x0][0x3a0] ;  /* 0x00007400ff0877ac */ /* 0x000f220008000a00 */
[----:B------:R-:W-:Y:S02]  /*1260*/  SHF.R.U32.HI R13, RZ, 0x10, R11 ;  /* 0x00000010ff0d7819 */ /* 0x000fe4000001160b */
[----:B------:R-:W-:Y:S02]  /*1270*/  MOV R10, R9 ;  /* 0x00000009000a7202 */ /* 0x000fe40000000f00 */
[----:B------:R-:W-:Y:S01]  /*1280*/  SHF.R.U64 R146, R8, 0x10, R9 ;  /* 0x0000001008927819 */ /* 0x000fe20000001209 */
[----:B------:R-:W-:Y:S01]  /*1290*/  IMAD.MOV.U32 R8, RZ, RZ, R5 ;  /* 0x000000ffff087224 */ /* 0x000fe200078e0005 */
[----:B------:R-:W-:Y:S02]  /*12a0*/  SHF.R.U32.HI R11, RZ, 0x10, R9 ;  /* 0x00000010ff0b7819 */ /* 0x000fe40000011609 */
[----:B------:R-:W-:-:S02]  /*12b0*/  SHF.R.U64 R148, R4, 0x10, R5 ;  /* 0x0000001004947819 */ /* 0x000fc40000001205 */
[----:B------:R-:W-:Y:S01]  /*12c0*/  SHF.R.U32.HI R9, RZ, 0x10, R5 ;  /* 0x00000010ff097819 */ /* 0x000fe20000011605 */
[--C-:B------:R-:W-:Y:S01]  /*12d0*/  IMAD.MOV.U32 R5, RZ, RZ, R7.reuse ;  /* 0x000000ffff057224 */ /* 0x100fe200078e0007 */
[----:B------:R-:W-:Y:S02]  /*12e0*/  MOV R4, R6 ;  /* 0x0000000600047202 */ /* 0x000fe40000000f00 */
[--C-:B------:R-:W-:Y:S01]  /*12f0*/  SHF.R.U64 R82, R6, 0x10, R7.reuse ;  /* 0x0000001006527819 */ /* 0x100fe20000001207 */
[----:B------:R-:W-:Y:S01]  /*1300*/  IMAD.HI.U32 R6, R0, -0x326172a9, RZ ;  /* 0xcd9e8d5700067827 */ /* 0x000fe200078e00ff */
[----:B------:R-:W-:Y:S02]  /*1310*/  SHF.R.U32.HI R83, RZ, 0x10, R7 ;  /* 0x00000010ff537819 */ /* 0x000fe40000011607 */
[----:B------:R-:W-:Y:S01]  /*1320*/  PRMT R147, R147, 0x5410, R8 ;  /* 0x0000541093937816 */ /* 0x000fe20000000008 */
[----:B------:R-:W-:Y:S01]  /*1330*/  IMAD.HI.U32 R7, R66, -0x2daee0ad, RZ ;  /* 0xd2511f5342077827 */ /* 0x000fe200078e00ff */
[----:B------:R-:W-:-:S02]  /*1340*/  SHF.R.U64 R149, R62, 0x10, R63 ;  /* 0x000000103e957819 */ /* 0x000fc4000000123f */
[----:B------:R-:W-:Y:S01]  /*1350*/  SHF.R.U32.HI R8, RZ, 0x10, R63 ;  /* 0x00000010ff087819 */ /* 0x000fe2000001163f */
[----:B------:R-:W-:Y:S01]  /*1360*/  HADD2.F32 R81, -RZ, R4.H0_H0 ;  /* 0x20000004ff517230 */ /* 0x000fe20000004100 */
[----:B------:R-:W-:Y:S01]  /*1370*/  LOP3.LUT R7, R7, R65, RZ, 0x3c, !PT ;  /* 0x0000004107077212 */ /* 0x000fe200078e3cff */
[----:B------:R-:W-:Y:S01]  /*1380*/  HADD2.F32 R80, -RZ, R5.H0_H0 ;  /* 0x20000005ff507230 */ /* 0x000fe20000004100 */
[----:B------:R-:W-:Y:S01]  /*1390*/  LOP3.LUT R6, R67, R6, R64, 0x96, !PT ;  /* 0x0000000643067212 */ /* 0x000fe200078e9640 */
[----:B------:R-:W-:Y:S01]  /*13a0*/  HADD2.F32 R82, -RZ, R82.H0_H0 ;  /* 0x20000052ff527230 */ /* 0x000fe20000004100 */
[----:B------:R-:W-:Y:S01]  /*13b0*/  PRMT R143, R143, 0x5410, R12 ;  /* 0x000054108f8f7816 */ /* 0x000fe2000000000c */
        /* <DEDUP_REMOVED lines=8> */
[----:B------:R-:W-:Y:S02]  /*1440*/  PRMT R144, R144, 0x5410, R13 ;  /* 0x0000541090907816 */ /* 0x000fe4000000000d */
[----:B------:R-:W-:Y:S01]  /*1450*/  IADD3 R13, PT, PT, R65, -0x4498517b, RZ ;  /* 0xbb67ae85410d7810 */ /* 0x000fe20007ffe0ff */
[----:B------:R-:W-:Y:S01]  /*1460*/  IMAD R9, R0, -0x326172a9, RZ ;  /* 0xcd9e8d5700097824 */ /* 0x000fe200078e02ff */
[----:B------:R-:W-:Y:S01]  /*1470*/  PRMT R141, R141, 0x5410, R14 ;  /* 0x000054108d8d7816 */ /* 0x000fe2000000000e */
[----:B------:R-:W-:Y:S01]  /*1480*/  IMAD R7, R7, -0x326172a9, RZ ;  /* 0xcd9e8d5707077824 */ /* 0x000fe200078e02ff */
[----:B------:R-:W-:Y:S01]  /*1490*/  LOP3.LUT R11, R13, R12, R11, 0x96, !PT ;  /* 0x0000000c0d0b7212 */ /* 0x000fe200078e960b */
[----:B------:R-:W-:Y:S01]  /*14a0*/  IMAD R13, R6, -0x2daee0ad, RZ ;  /* 0xd2511f53060d7824 */ /* 0x000fe200078e02ff */
[----:B------:R-:W-:Y:S01]  /*14b0*/  LOP3.LUT R8, R10, R9, R8, 0x96, !PT ;  /* 0x000000090a087212 */ /* 0x000fe200078e9608 */
[----:B------:R-:W-:Y:S01]  /*14c0*/  VIADD R12, R65, 0x76cf5d0a ;  /* 0x76cf5d0a410c7836 */ /* 0x000fe20000000000 */
[--C-:B------:R-:W-:Y:S01]  /*14d0*/  SHF.R.U64 R150, R60, 0x10, R61.reuse ;  /* 0x000000103c967819 */ /* 0x100fe2000000123d */
[----:B------:R-:W-:Y:S01]  /*14e0*/  IMAD.HI.U32 R6, R11, -0x326172a9, RZ ;  /* 0xcd9e8d570b067827 */ /* 0x000fe200078e00ff */
[----:B------:R-:W-:-:S02]  /*14f0*/  SHF.R.U32.HI R14, RZ, 0x10, R61 ;  /* 0x00000010ff0e7819 */ /* 0x000fc4000001163d */
[--C-:B------:R-:W-:Y:S01]  /*1500*/  SHF.R.U64 R151, R58, 0x10, R59.reuse ;  /* 0x000000103a977819 */ /* 0x100fe2000000123b */
[----:B------:R-:W-:Y:S01]  /*1510*/  IMAD.HI.U32 R10, R8, -0x2daee0ad, RZ ;  /* 0xd2511f53080a7827 */ /* 0x000fe200078e00ff */
[----:B------:R-:W-:Y:S02]  /*1520*/  PRMT R150, R150, 0x5410, R14 ;  /* 0x0000541096967816 */ /* 0x000fe4000000000e */
[----:B------:R-:W-:Y:S01]  /*1530*/  SHF.R.U32.HI R14, RZ, 0x10, R59 ;  /* 0x00000010ff0e7819 */ /* 0x000fe2000001163b */
[----:B------:R-:W-:Y:S01]  /*1540*/  VIADD R9, R64, 0x3c6ef372 ;  /* 0x3c6ef37240097836 */ /* 0x000fe20000000000 */
[----:B------:R-:W-:Y:S01]  /*1550*/  LOP3.LUT R10, R12, R13, R10, 0x96, !PT ;  /* 0x0000000d0c0a7212 */ /* 0x000fe200078e960a */
[----:B------:R-:W-:Y:S01]  /*1560*/  IMAD R12, R8, -0x2daee0ad, RZ ;  /* 0xd2511f53080c7824 */ /* 0x000fe200078e02ff */
[----:B------:R-:W-:Y:S01]  /*1570*/  PRMT R151, R151, 0x5410, R14 ;  /* 0x0000541097977816 */ /* 0x000fe2000000000e */
[----:B------:R-:W-:Y:S01]  /*1580*/  IMAD R8, R11, -0x326172a9, RZ ;  /* 0xcd9e8d570b087824 */ /* 0x000fe200078e02ff */
[----:B------:R-:W-:Y:S01]  /*1590*/  LOP3.LUT R6, R9, R7, R6, 0x96, !PT ;  /* 0x0000000709067212 */ /* 0x000fe200078e9606 */
[----:B------:R-:W-:Y:S01]  /*15a0*/  IMAD.HI.U32 R7, R10, -0x326172a9, RZ ;  /* 0xcd9e8d570a077827 */ /* 0x000fe200078e00ff */
[----:B------:R-:W-:-:S02]  /*15b0*/  IADD3 R9, PT, PT, R64, -0x255992d5, RZ ;  /* 0xdaa66d2b40097810 */ /* 0x000fc40007ffe0ff */
[----:B------:R-:W-:Y:S01]  /*15c0*/  SHF.R.U64 R152, R56, 0x10, R57 ;  /* 0x0000001038987819 */ /* 0x000fe20000001239 */
[----:B------:R-:W-:Y:S01]  /*15d0*/  IMAD.HI.U32 R11, R6, -0x2daee0ad, RZ ;  /* 0xd2511f53060b7827 */ /* 0x000fe200078e00ff */
[----:B------:R-:W-:Y:S02]  /*15e0*/  LOP3.LUT R7, R9, R8, R7, 0x96, !PT ;  /* 0x0000000809077212 */ /* 0x000fe400078e9607 */
[----:B------:R-:W-:Y:S01]  /*15f0*/  IADD3 R8, PT, PT, R64, 0x78dde6e4, RZ ;  /* 0x78dde6e440087810 */ /* 0x000fe20007ffe0ff */
[----:B------:R-:W-:Y:S01]  /*1600*/  VIADD R13, R65, 0x32370b8f ;  /* 0x32370b8f410d7836 */ /* 0x000fe20000000000 */
[----:B------:R-:W-:Y:S01]  /*1610*/  SHF.R.U32.HI R14, RZ, 0x10, R57 ;  /* 0x00000010ff0e7819 */ /* 0x000fe20000011639 */
[----:B------:R-:W-:Y:S01]  /*1620*/  IMAD R9, R10, -0x326172a9, RZ ;  /* 0xcd9e8d570a097824 */ /* 0x000fe200078e02ff */
[----:B------:R-:W-:Y:S01]  /*1630*/  SHF.R.U64 R153, R54, 0x10, R55 ;  /* 0x0000001036997819 */ /* 0x000fe20000001237 */
[----:B------:R-:W-:Y:S01]  /*1640*/  IMAD.HI.U32 R10, R7, -0x2daee0ad, RZ ;  /* 0xd2511f53070a7827 */ /* 0x000fe200078e00ff */
[----:B------:R-:W-:-:S02]  /*1650*/  LOP3.LUT R11, R13, R12, R11, 0x96, !PT ;  /* 0x0000000c0d0b7212 */ /* 0x000fc400078e960b */
[----:B------:R-:W-:Y:S01]  /*1660*/  PRMT R152, R152, 0x5410, R14 ;  /* 0x0000541098987816 */ /* 0x000fe2000000000e */
[----:B------:R-:W-:Y:S01]  /*1670*/  IMAD R13, R6, -0x2daee0ad, RZ ;  /* 0xd2511f53060d7824 */ /* 0x000fe200078e02ff */
[----:B------:R-:W-:Y:S01]  /*1680*/  SHF.R.U32.HI R14, RZ, 0x10, R55 ;  /* 0x00000010ff0e7819 */ /* 0x000fe20000011637 */
[----:B------:R-:W-:Y:S01]  /*1690*/  VIADD R12, R65, 0xed9eba14 ;  /* 0xed9eba14410c7836 */ /* 0x000fe20000000000 */
[--C-:B------:R-:W-:Y:S01]  /*16a0*/  SHF.R.U64 R154, R52, 0x10, R53.reuse ;  /* 0x00000010349a7819 */ /* 0x100fe20000001235 */
[----:B------:R-:W-:Y:S01]  /*16b0*/  IMAD.HI.U32 R6, R11, -0x326172a9, RZ ;  /* 0xcd9e8d570b067827 */ /* 0x000fe200078e00ff */
[----:B------:R-:W-:Y:S02]  /*16c0*/  PRMT R153, R153, 0x5410, R14 ;  /* 0x0000541099997816 */ /* 0x000fe4000000000e */
[----:B------:R-:W-:Y:S01]  /*16d0*/  LOP3.LUT R10, R12, R13, R10, 0x96, !PT ;  /* 0x0000000d0c0a7212 */ /* 0x000fe200078e960a */
[----:B------:R-:W-:Y:S01]  /*16e0*/  IMAD R12, R7, -0x2daee0ad, RZ ;  /* 0xd2511f53070c7824 */ /* 0x000fe200078e02ff */
[----:B------:R-:W-:Y:S01]  /*16f0*/  LOP3.LUT R6, R8, R9, R6, 0x96, !PT ;  /* 0x0000000908067212 */ /* 0x000fe200078e9606 */
[----:B------:R-:W-:Y:S01]  /*1700*/  IMAD R8, R11, -0x326172a9, RZ ;  /* 0xcd9e8d570b087824 */ /* 0x000fe200078e02ff */
[----:B------:R-:W-:Y:S01]  /*1710*/  SHF.R.U32.HI R14, RZ, 0x10, R53 ;  /* 0x00000010ff0e7819 */ /* 0x000fe20000011635 */
[----:B------:R-:W-:Y:S01]  /*1720*/  VIADD R9, R64, 0x1715609d ;  /* 0x1715609d40097836 */ /* 0x000fe20000000000 */
[----:B------:R-:W-:Y:S01]  /*1730*/  SHF.R.U64 R155, R50, 0x10, R51 ;  /* 0x00000010329b7819 */ /* 0x000fe20000001233 */
[----:B------:R-:W-:Y:S01]  /*1740*/  IMAD.HI.U32 R7, R10, -0x326172a9, RZ ;  /* 0xcd9e8d570a077827 */ /* 0x000fe200078e00ff */
[----:B------:R-:W-:-:S02]  /*1750*/  PRMT R154, R154, 0x5410, R14 ;  /* 0x000054109a9a7816 */ /* 0x000fc4000000000e */
[----:B------:R-:W-:Y:S01]  /*1760*/  SHF.R.U32.HI R14, RZ, 0x10, R51 ;  /* 0x00000010ff0e7819 */ /* 0x000fe20000011633 */
[----:B------:R-:W-:Y:S01]  /*1770*/  IMAD.HI.U32 R11, R6, -0x2daee0ad, RZ ;  /* 0xd2511f53060b7827 */ /* 0x000fe200078e00ff */
[----:B------:R-:W-:Y:S02]  /*1780*/  LOP3.LUT R7, R9, R8, R7, 0x96, !PT ;  /* 0x0000000809077212 */ /* 0x000fe400078e9607 */
[----:B------:R-:W-:Y:S01]  /*1790*/  SHF.R.U64 R90, R38, 0x10, R39 ;  /* 0x00000010265a7819 */ /* 0x000fe20000001227 */
[----:B------:R-:W-:Y:S01]  /*17a0*/  VIADD R13, R65, 0xa9066899 ;  /* 0xa9066899410d7836 */ /* 0x000fe20000000000 */
[----:B------:R-:W-:Y:S01]  /*17b0*/  MOV R92, R40 ;  /* 0x00000028005c7202 */ /* 0x000fe20000000f00 */
[----:B------:R-:W-:Y:S01]  /*17c0*/  IMAD R9, R10, -0x326172a9, RZ ;  /* 0xcd9e8d570a097824 */ /* 0x000fe200078e02ff */
[----:B------:R-:W-:Y:S01]  /*17d0*/  SHF.R.U64 R93, R40, 0x10, R41 ;  /* 0x00000010285d7819 */ /* 0x000fe20000001229 */
[----:B------:R-:W-:Y:S01]  /*17e0*/  IMAD.HI.U32 R10, R7, -0x2daee0ad, RZ ;  /* 0xd2511f53070a7827 */ /* 0x000fe200078e00ff */
[----:B------:R-:W-:-:S02]  /*17f0*/  LOP3.LUT R11, R13, R12, R11, 0x96, !PT ;  /* 0x0000000c0d0b7212 */ /* 0x000fc400078e960b */
[----:B------:R-:W-:Y:S01]  /*1800*/  IADD3 R12, PT, PT, R65, 0x646e171e, RZ ;  /* 0x646e171e410c7810 */ /* 0x000fe20007ffe0ff */
[----:B------:R-:W-:Y:S01]  /*1810*/  IMAD R13, R6, -0x2daee0ad, RZ ;  /* 0xd2511f53060d7824 */ /* 0x000fe200078e02ff */
[----:B0-----:R-:W-:Y:S01]  /*1820*/  ISETP.NE.U32.AND P0, PT, RZ, UR4, PT ;  /* 0x00000004ff007c0c */ /* 0x001fe2000bf05070 */
[----:B------:R-:W-:Y:S01]  /*1830*/  IMAD.HI.U32 R6, R11, -0x326172a9, RZ ;  /* 0xcd9e8d570b067827 */ /* 0x000fe200078e00ff */
[----:B------:R-:W-:Y:S02]  /*1840*/  SHF.R.U32.HI R40, RZ, 0x10, R41 ;  /* 0x00000010ff287819 */ /* 0x000fe40000011629 */
[----:B------:R-:W-:Y:S01]  /*1850*/  LOP3.LUT R10, R12, R13, R10, 0x96, !PT ;  /* 0x0000000d0c0a7212 */ /* 0x000fe200078e960a */
[----:B------:R-:W-:Y:S01]  /*1860*/  VIADD R8, R64, 0xb54cda56 ;  /* 0xb54cda5640087836 */ /* 0x000fe20000000000 */
[----:B------:R-:W-:Y:S01]  /*1870*/  IADD3 R13, PT, PT, R65, 0x1fd5c5a3, RZ ;  /* 0x1fd5c5a3410d7810 */ /* 0x000fe20007ffe0ff */
[----:B------:R-:W-:Y:S01]  /*1880*/  IMAD R12, R7, -0x2daee0ad, RZ ;  /* 0xd2511f53070c7824 */ /* 0x000fe200078e02ff */
[----:B------:R-:W-:Y:S01]  /*1890*/  SHF.R.U64 R97, R34, 0x10, R35 ;  /* 0x0000001022617819 */ /* 0x000fe20000001223 */
[----:B------:R-:W-:Y:S01]  /*18a0*/  IMAD.HI.U32 R7, R10, -0x326172a9, RZ ;  /* 0xcd9e8d570a077827 */ /* 0x000fe200078e00ff */
[----:B------:R-:W-:-:S02]  /*18b0*/  LOP3.LUT R6, R8, R9, R6, 0x96, !PT ;  /* 0x0000000908067212 */ /* 0x000fc400078e9606 */
[----:B------:R-:W-:Y:S01]  /*18c0*/  SHF.R.U32.HI R43, RZ, 0x10, R39 ;  /* 0x00000010ff2b7819 */ /* 0x000fe20000011627 */
[----:B------:R-:W-:Y:S01]  /*18d0*/  IMAD R8, R11, -0x326172a9, RZ ;  /* 0xcd9e8d570b087824 */ /* 0x000fe200078e02ff */
[----:B------:R-:W-:Y:S01]  /*18e0*/  SHF.R.U64 R95, R36, 0x10, R37 ;  /* 0x00000010245f7819 */ /* 0x000fe20000001225 */
[----:B------:R-:W-:Y:S01]  /*18f0*/  VIADD R9, R64, 0x5384540f ;  /* 0x5384540f40097836 */ /* 0x000fe20000000000 */
[----:B------:R-:W-:Y:S01]  /*1900*/  MOV R104, R26 ;  /* 0x0000001a00687202 */ /* 0x000fe20000000f00 */
[----:B------:R-:W-:Y:S01]  /*1910*/  IMAD.HI.U32 R11, R6, -0x2daee0ad, RZ ;  /* 0xd2511f53060b7827 */ /* 0x000fe200078e00ff */
[----:B------:R-:W-:Y:S02]  /*1920*/  SHF.R.U64 R114, R26, 0x10, R27 ;  /* 0x000000101a727819 */ /* 0x000fe4000000121b */
[----:B------:R-:W-:Y:S01]  /*1930*/  LOP3.LUT R7, R9, R8, R7, 0x96, !PT ;  /* 0x0000000809077212 */ /* 0x000fe200078e9607 */
[----:B------:R-:W-:Y:S01]  /*1940*/  IMAD R9, R10, -0x326172a9, RZ ;  /* 0xcd9e8d570a097824 */ /* 0x000fe200078e02ff */
[----:B------:R-:W-:Y:S01]  /*1950*/  LOP3.LUT R11, R13, R12, R11, 0x96, !PT ;  /* 0x0000000c0d0b7212 */ /* 0x000fe200078e960b */
[----:B------:R-:W-:Y:S01]  /*1960*/  IMAD R13, R6, -0x2daee0ad, RZ ;  /* 0xd2511f53060d7824 */ /* 0x000fe200078e02ff */
[----:B------:R-:W-:Y:S01]  /*1970*/  MOV R39, R37 ;  /* 0x0000002500277202 */ /* 0x000fe20000000f00 */
[----:B------:R-:W-:Y:S01]  /*1980*/  VIADD R12, R65, 0xdb3d7428 ;  /* 0xdb3d7428410c7836 */ /* 0x000fe20000000000 */
[----:B------:R-:W-:Y:S01]  /*1990*/  SHF.R.U32.HI R68, RZ, 0x10, R27 ;  /* 0x00000010ff447819 */ /* 0x000fe2000001161b */
[----:B------:R-:W-:Y:S01]  /*19a0*/  IMAD.HI.U32 R10, R7, -0x2daee0ad, RZ ;  /* 0xd2511f53070a7827 */ /* 0x000fe200078e00ff */
[----:B------:R-:W-:-:S02]  /*19b0*/  PRMT R155, R155, 0x5410, R14 ;  /* 0x000054109b9b7816 */ /* 0x000fc4000000000e */
[--C-:B------:R-:W-:Y:S01]  /*19c0*/  SHF.R.U64 R85, R76, 0x10, R77.reuse ;  /* 0x000000104c557819 */ /* 0x100fe2000000124d */
[----:B------:R-:W-:Y:S01]  /*19d0*/  IMAD.HI.U32 R6, R11, -0x326172a9, RZ ;  /* 0xcd9e8d570b067827 */ /* 0x000fe200078e00ff */
[----:B------:R-:W-:Y:S02]  /*19e0*/  LOP3.LUT R10, R12, R13, R10, 0x96, !PT ;  /* 0x0000000d0c0a7212 */ /* 0x000fe400078e960a */
[----:B------:R-:W-:Y:S01]  /*19f0*/  SHF.R.U32.HI R84, RZ, 0x10, R77 ;  /* 0x00000010ff547819 */ /* 0x000fe2000001164d */
[----:B------:R-:W-:Y:S01]  /*1a00*/  VIADD R8, R64, 0xf1bbcdc8 ;  /* 0xf1bbcdc840087836 */ /* 0x000fe20000000000 */
[----:B------:R-:W-:Y:S01]  /*1a10*/  SHF.R.U32.HI R37, RZ, 0x10, R37 ;  /* 0x00000010ff257819 */ /* 0x000fe20000011625 */
[----:B------:R-:W-:Y:S01]  /*1a20*/  IMAD.MOV.U32 R38, RZ, RZ, R41 ;  /* 0x000000ffff267224 */ /* 0x000fe200078e0029 */
[--C-:B------:R-:W-:Y:S01]  /*1a30*/  SHF.R.U32.HI R41, RZ, 0x10, R33.reuse ;  /* 0x00000010ff297819 */ /* 0x100fe20000011621 */
[----:B------:R-:W-:Y:S01]  /*1a40*/  IMAD.MOV.U32 R34, RZ, RZ, R33 ;  /* 0x000000ffff227224 */ /* 0x000fe200078e0021 */
[----:B------:R-:W-:Y:S01]  /*1a50*/  LOP3.LUT R6, R8, R9, R6, 0x96, !PT ;  /* 0x0000000908067212 */ /* 0x000fe200078e9606 */
[----:B------:R-:W-:Y:S01]  /*1a60*/  IMAD R8, R7, -0x2daee0ad, RZ ;  /* 0xd2511f5307087824 */ /* 0x000fe200078e02ff */
[----:B------:R-:W-:Y:S01]  /*1a70*/  SHF.R.U64 R120, R44, 0x10, R45 ;  /* 0x000000102c787819 */ /* 0x000fe2000000122d */
[--C-:B------:R-:W-:Y:S01]  /*1a80*/  IMAD.MOV.U32 R36, RZ, RZ, R35.reuse ;  /* 0x000000ffff247224 */ /* 0x100fe200078e0023 */
[----:B------:R-:W-:Y:S01]  /*1a90*/  SHF.R.U32.HI R35, RZ, 0x10, R35 ;  /* 0x00000010ff237819 */ /* 0x000fe20000011623 */
[----:B------:R-:W-:Y:S01]  /*1aa0*/  IMAD.MOV.U32 R33, RZ, RZ, R27 ;  /* 0x000000ffff217224 */ /* 0x000fe200078e001b */
[--C-:B------:R-:W-:Y:S01]  /*1ab0*/  SHF.R.U32.HI R27, RZ, 0x10, R45.reuse ;  /* 0x00000010ff1b7819 */ /* 0x100fe2000001162d */
[----:B------:R-:W-:Y:S01]  /*1ac0*/  IMAD.MOV.U32 R26, RZ, RZ, R45 ;  /* 0x000000ffff1a7224 */ /* 0x000fe200078e002d */
[--C-:B------:R-:W-:Y:S01]  /*1ad0*/  SHF.R.U64 R156, R48, 0x10, R49.reuse ;  /* 0x00000010309c7819 */ /* 0x100fe20000001231 */
[----:B------:R-:W-:Y:S01]  /*1ae0*/  IMAD R11, R11, -0x326172a9, RZ ;  /* 0xcd9e8d570b0b7824 */ /* 0x000fe200078e02ff */
[----:B------:R-:W-:Y:S01]  /*1af0*/  SHF.R.U32.HI R14, RZ, 0x10, R49 ;  /* 0x00000010ff0e7819 */ /* 0x000fe20000011631 */
[----:B------:R-:W-:Y:S01]  /*1b00*/  IMAD.HI.U32 R74, R10, -0x326172a9, RZ ;  /* 0xcd9e8d570a4a7827 */ /* 0x000fe200078e00ff */
[----:B------:R-:W-:-:S02]  /*1b10*/  SHF.R.U64 R157, R2, 0x10, R3 ;  /* 0x00000010029d7819 */ /* 0x000fc40000001203 */
[----:B------:R-:W-:Y:S01]  /*1b20*/  IADD3 R9, PT, PT, R64, -0x700cb87f, RZ ;  /* 0x8ff3478140097810 */ /* 0x000fe20007ffe0ff */
[----:B------:R-:W-:Y:S01]  /*1b30*/  IMAD.HI.U32 R75, R6, -0x2daee0ad, RZ ;  /* 0xd2511f53064b7827 */ /* 0x000fe200078e00ff */
[----:B------:R-:W-:Y:S02]  /*1b40*/  SHF.R.U32.HI R12, RZ, 0x10, R3 ;  /* 0x00000010ff0c7819 */ /* 0x000fe40000011603 */
[----:B------:R-:W-:Y:S01]  /*1b50*/  ISETP.NE.AND.EX P0, PT, RZ, UR5, PT, P0 ;  /* 0x00000005ff007c0c */ /* 0x000fe2000bf05300 */
[----:B------:R-:W-:Y:S01]  /*1b60*/  VIADD R7, R65, 0x96a522ad ;  /* 0x96a522ad41077836 */ /* 0x000fe20000000000 */
[----:B------:R-:W-:Y:S01]  /*1b70*/  PRMT R89, R42, 0x5410, R89 ;  /* 0x000054102a597816 */ /* 0x000fe20000000059 */
[----:B------:R-:W-:Y:S01]  /*1b80*/  HADD2.F32 R76, -RZ, R76.H0_H0 ;  /* 0x2000004cff4c7230 */ /* 0x000fe20000004100 */
        /* <DEDUP_REMOVED lines=9> */
[----:B------:R-:W-:Y:S01]  /*1c20*/  IMAD R86, R10, -0x326172a9, RZ ;  /* 0xcd9e8d570a567824 */ /* 0x000fe200078e02ff */
[----:B------:R-:W-:Y:S01]  /*1c30*/  PRMT R96, R96, 0x5410, R36 ;  /* 0x0000541060607816 */ /* 0x000fe20000000024 */
[----:B------:R-:W-:Y:S01]  /*1c40*/  IMAD R87, R6, -0x2daee0ad, RZ ;  /* 0xd2511f5306577824 */ /* 0x000fe200078e02ff */
        /* <DEDUP_REMOVED lines=26> */
[----:B------:R-:W-:Y:S02]  /*1df0*/  LOP3.LUT R74, R9, R11, R74, 0x96, !PT ;  /* 0x0000000b094a7212 */ /* 0x000fe400078e964a */
[----:B------:R-:W-:Y:S02]  /*1e00*/  LOP3.LUT R75, R7, R8, R75, 0x96, !PT ;  /* 0x00000008074b7212 */ /* 0x000fe400078e964b */
[----:B------:R-:W-:Y:S02]  /*1e10*/  LOP3.LUT R78, R78, 0x3, RZ, 0xc0, !PT ;  /* 0x000000034e4e7812 */ /* 0x000fe400078ec0ff */
[----:B-1234-:R-:W-:-:S07]  /*1e20*/  P2R R88, PR, RZ, 0x1 ;  /* 0x00000001ff587803 */ /* 0x01efce0000000000 */
.L_x_39241:
[----:B------:R-:W-:Y:S01]  /*1e30*/  ISETP.NE.AND P0, PT, R88, RZ, PT ;  /* 0x000000ff5800720c */ /* 0x000fe20003f05270 */
[----:B------:R-:W-:-:S12]  /*1e40*/  HFMA2 R68, -RZ, RZ, 1.875, 0 ;  /* 0x3f800000ff447431 */ /* 0x000fd800000001ff */
[----:B------:R-:W0:Y:S02]  /*1e50*/  @P0 LDC.64 R70, c[0x0][0x3e0] ;  /* 0x0000f800ff460b82 */ /* 0x000e240000000a00 */
[----:B0-----:R-:W-:-:S05]  /*1e60*/  @P0 IMAD.WIDE R106, R72, 0x4, R70 ;  /* 0x00000004486a0825 */ /* 0x001fca00078e0246 */
        /* <DEDUP_REMOVED lines=31> */
.L_x_45744:
[----:B------:R-:W-:Y:S05]  /*2060*/  BRX R106 -0x2070                                       (*"BRANCH_TARGETS .L_x_45745,.L_x_45746,.L_x_45747"*) ;  /* 0xffffffdc6ae47949 */ /* 0x000fea000383ffff */
.L_x_45747:
[----:B------:R-:W-:Y:S01]  /*2070*/  VIADD R106, R78, 0x1 ;  /* 0x000000014e6a7836 */ /* 0x000fe20000000000 */
[----:B------:R-:W-:Y:S01]  /*2080*/  MOV R105, R74 ;  /* 0x0000004a00697202 */ /* 0x000fe20000000f00 */
[----:B------:R-:W-:Y:S01]  /*2090*/  IMAD.MOV.U32 R70, RZ, RZ, R87 ;  /* 0x000000ffff467224 */ /* 0x000fe200078e0057 */
[----:B------:R-:W-:Y:S06]  /*20a0*/  BRA `(.L_x_38785) ;  /* 0x0000000400387947 */ /* 0x000fec0003800000 */
.L_x_45745:
[----:B------:R-:W-:Y:S01]  /*20b0*/  IMAD.MOV.U32 R70, RZ, RZ, R87 ;  /* 0x000000ffff467224 */ /* 0x000fe200078e0057 */
[----:B------:R-:W-:Y:S01]  /*20c0*/  MOV R105, R75 ;  /* 0x0000004b00697202 */ /* 0x000fe20000000f00 */
[----:B------:R-:W-:Y:S01]  /*20d0*/  IMAD.MOV.U32 R106, RZ, RZ, 0x3 ;  /* 0x00000003ff6a7424 */ /* 0x000fe200078e00ff */
[----:B------:R-:W-:Y:S06]  /*20e0*/  BRA `(.L_x_38785) ;  /* 0x0000000400287947 */ /* 0x000fec0003800000 */
.L_x_45746:
        /* <DEDUP_REMOVED lines=13> */
.L_x_38787:
[----:B------:R-:W-:Y:S05]  /*21c0*/  BSYNC.RECONVERGENT B2 ;  /* 0x0000000000027941 */ /* 0x000fea0003800200 */
.L_x_38786:
[----:B------:R-:W-:Y:S01]  /*21d0*/  IMAD.WIDE.U32 R110, R0, -0x326172a9, RZ ;  /* 0xcd9e8d57006e7825 */ /* 0x000fe200078e00ff */
[----:B------:R-:W-:Y:S02]  /*21e0*/  LOP3.LUT R71, R79, R107, R65, 0x96, !PT ;  /* 0x0000006b4f477212 */ /* 0x000fe400078e9641 */
[----:B------:R-:W-:Y:S02]  /*21f0*/  MOV R105, R87 ;  /* 0x0000005700697202 */ /* 0x000fe40000000f00 */
        /* <DEDUP_REMOVED lines=54> */
[----:B------:R-:W-:-:S04]  /*2560*/  LOP3.LUT R74, R74, R110, R109, 0x96, !PT ;  /* 0x0000006e4a4a7212 */ /* 0x000fc800078e966d */
[----:B------:R-:W-:Y:S01]  /*2570*/  LOP3.LUT R75, R75, R106, R71, 0x96, !PT ;  /* 0x0000006a4b4b7212 */ /* 0x000fe200078e9647 */
[----:B------:R-:W-:-:S07]  /*2580*/  IMAD.MOV.U32 R106, RZ, RZ, RZ ;  /* 0x000000ffff6a7224 */ /* 0x000fce00078e00ff */
.L_x_38785:
[----:B------:R-:W-:Y:S05]  /*2590*/  BSYNC.RECONVERGENT B1 ;  /* 0x0000000000017941 */ /* 0x000fea0003800200 */
.L_x_38784:
[----:B------:R-:W0:Y:S01]  /*25a0*/  LDC R71, c[0x0][0x408] ;  /* 0x00010200ff477b82 */ /* 0x000e220000000800 */
[----:B------:R-:W-:Y:S01]  /*25b0*/  I2FP.F32.U32 R78, R105 ;  /* 0x00000069004e7245 */ /* 0x000fe20000201000 */
[----:B------:R-:W-:Y:S02]  /*25c0*/  IMAD.MOV.U32 R105, RZ, RZ, 0x2f800000 ;  /* 0x2f800000ff697424 */ /* 0x000fe400078e00ff */
[----:B-----5:R-:W-:Y:S01]  /*25d0*/  FMUL.FTZ R8, R8, R68 ;  /* 0x0000004408087220 */ /* 0x020fe20000410000 */
[----:B------:R-:W-:Y:S01]  /*25e0*/  ISETP.NE.AND P1, PT, R106, 0x1, PT ;  /* 0x000000016a00780c */ /* 0x000fe20003f25270 */
[----:B------:R-:W-:Y:S02]  /*25f0*/  HADD2.F32 R107, -RZ, R89.H1_H1 ;  /* 0x30000059ff6b7230 */ /* 0x000fe40000004100 */
[----:B------:R-:W-:Y:S01]  /*2600*/  FFMA.FTZ R78, R78, R105, 1.1641532182693481445e-10 ;  /* 0x2f0000004e4e7423 */ /* 0x000fe20000010069 */
[----:B------:R-:W-:Y:S01]  /*2610*/  BSSY.RECONVERGENT B1, `(.L_x_38788) ;  /* 0x000005d000017945 */ /* 0x000fe20003800200 */
[----:B------:R-:W1:Y:S01]  /*2620*/  LDC R87, c[0x0][0x404] ;  /* 0x00010100ff577b82 */ /* 0x000e620000000800 */
[----:B0-----:R-:W-:-:S02]  /*2630*/  FMUL.FTZ R8, R8, R71 ;  /* 0x0000004708087220 */ /* 0x001fc40000410000 */
[----:B-1----:R-:W-:Y:S01]  /*2640*/  FSETP.GTU.FTZ.AND P0, PT, R78, R87, PT ;  /* 0x000000574e00720b */ /* 0x002fe20003f1c000 */
[----:B------:R-:W-:-:S03]  /*2650*/  HFMA2 R78, -RZ, RZ, 0, 1.1920928955078125e-07 ;  /* 0x00000002ff4e7431 */ /* 0x000fc600000001ff */
        /* <DEDUP_REMOVED lines=13> */
.L_x_38790:
        /* <DEDUP_REMOVED lines=13> */
.L_x_38792:
[----:B------:R-:W-:Y:S05]  /*2800*/  BSYNC.RECONVERGENT B2 ;  /* 0x0000000000027941 */ /* 0x000fea0003800200 */
.L_x_38791:
[----:B------:R-:W-:Y:S01]  /*2810*/  IMAD.WIDE.U32 R112, R0, -0x326172a9, RZ ;  /* 0xcd9e8d5700707825 */ /* 0x000fe200078e00ff */
[----:B------:R-:W-:-:S03]  /*2820*/  LOP3.LUT R74, R79, R107, R65, 0x96, !PT ;  /* 0x0000006b4f4a7212 */ /* 0x000fc600078e9641 */
[----:B------:R-:W-:Y:S01]  /*2830*/  IMAD.MOV.U32 R78, RZ, RZ, RZ ;  /* 0x000000ffff4e7224 */ /* 0x000fe200078e00ff */
[----:B------:R-:W-:Y:S01]  /*2840*/  LOP3.LUT R75, R67, R113, R64, 0x96, !PT ;  /* 0x00000071434b7212 */ /* 0x000fe200078e9640 */
        /* <DEDUP_REMOVED lines=53> */
[----:B------:R-:W-:Y:S01]  /*2ba0*/  LOP3.LUT R74, R74, R112, R111, 0x96, !PT ;  /* 0x000000704a4a7212 */ /* 0x000fe200078e966f */
[----:B------:R-:W-:Y:S01]  /*2bb0*/  IMAD.MOV.U32 R86, RZ, RZ, R110 ;  /* 0x000000ffff567224 */ /* 0x000fe200078e006e */
[----:B------:R-:W-:-:S02]  /*2bc0*/  LOP3.LUT R75, R75, R106, R109, 0x96, !PT ;  /* 0x0000006a4b4b7212 */ /* 0x000fc400078e966d */
[----:B------:R-:W-:-:S07]  /*2bd0*/  MOV R70, R108 ;  /* 0x0000006c00467202 */ /* 0x000fce0000000f00 */
.L_x_38789:
[----:B------:R-:W-:Y:S05]  /*2be0*/  BSYNC.RECONVERGENT B1 ;  /* 0x0000000000017941 */ /* 0x000fea0003800200 */
.L_x_38788:
[----:B------:R-:W-:Y:S01]  /*2bf0*/  I2FP.F32.U32 R106, R107 ;  /* 0x0000006b006a7245 */ /* 0x000fe20000201000 */
[----:B------:R-:W-:Y:S01]  /*2c00*/  FMUL.FTZ R108, R9, R68 ;  /* 0x00000044096c7220 */ /* 0x000fe20000410000 */
[----:B------:R-:W-:Y:S01]  /*2c10*/  ISETP.NE.AND P2, PT, R78, 0x1, PT ;  /* 0x000000014e00780c */ /* 0x000fe20003f45270 */
[----:B------:R-:W-:Y:S01]  /*2c20*/  BSSY.RECONVERGENT B1, `(.L_x_38793) ;  /* 0x000005e000017945 */ /* 0x000fe20003800200 */
[----:B------:R-:W-:Y:S01]  /*2c30*/  MOV R107, R86 ;  /* 0x00000056006b7202 */ /* 0x000fe20000000f00 */
[----:B------:R-:W-:Y:S01]  /*2c40*/  FFMA.FTZ R106, R106, R105, 1.1641532182693481445e-10 ;  /* 0x2f0000006a6a7423 */ /* 0x000fe20000010069 */
[----:B------:R-:W-:-:S04]  /*2c50*/  FMUL.FTZ R108, R108, R71 ;  /* 0x000000476c6c7220 */ /* 0x000fc80000410000 */
        /* <DEDUP_REMOVED lines=15> */
.L_x_38795:
        /* <DEDUP_REMOVED lines=13> */
.L_x_38797:
[----:B------:R-:W-:Y:S05]  /*2e20*/  BSYNC.RECONVERGENT B2 ;  /* 0x0000000000027941 */ /* 0x000fea0003800200 */
.L_x_38796:
        /* <DEDUP_REMOVED lines=55> */
[----:B------:R-:W-:-:S03]  /*31a0*/  LOP3.LUT R75, R75, R106, R109, 0x96, !PT ;  /* 0x0000006a4b4b7212 */ /* 0x000fc600078e966d */
[----:B------:R-:W-:Y:S02]  /*31b0*/  HFMA2 R106, -RZ, RZ, 0, 0 ;  /* 0x00000000ff6a7431 */ /* 0x000fe400000001ff */
[----:B------:R-:W-:Y:S01]  /*31c0*/  VIADD R74, R64, 0x8ff34781 ;  /* 0x8ff34781404a7836 */ /* 0x000fe20000000000 */
[----:B------:R-:W-:Y:S01]  /*31d0*/  MOV R86, R110 ;  /* 0x0000006e00567202 */ /* 0x000fe20000000f00 */
[----:B------:R-:W-:-:S03]  /*31e0*/  IMAD.MOV.U32 R70, RZ, RZ, R108 ;  /* 0x000000ffff467224 */ /* 0x000fc600078e006c */
[----:B------:R-:W-:-:S07]  /*31f0*/  LOP3.LUT R74, R74, R112, R111, 0x96, !PT ;  /* 0x000000704a4a7212 */ /* 0x000fce00078e966f */
.L_x_38794:
[----:B------:R-:W-:Y:S05]  /*3200*/  BSYNC.RECONVERGENT B1 ;  /* 0x0000000000017941 */ /* 0x000fea0003800200 */
.L_x_38793:
[----:B------:R-:W-:Y:S01]  /*3210*/  I2FP.F32.U32 R78, R107 ;  /* 0x0000006b004e7245 */ /* 0x000fe20000201000 */
[----:B------:R-:W-:Y:S01]  /*3220*/  FMUL.FTZ R10, R10, R68 ;  /* 0x000000440a0a7220 */ /* 0x000fe20000410000 */
[----:B------:R-:W-:Y:S01]  /*3230*/  ISETP.NE.AND P3, PT, R106, 0x1, PT ;  /* 0x000000016a00780c */ /* 0x000fe20003f65270 */
[----:B------:R-:W-:Y:S01]  /*3240*/  HADD2.F32 R107, -RZ, R89.H0_H0 ;  /* 0x20000059ff6b7230 */ /* 0x000fe20000004100 */
[----:B------:R-:W-:Y:S01]  /*3250*/  BSSY.RECONVERGENT B1, `(.L_x_38798) ;  /* 0x000005d000017945 */ /* 0x000fe20003800200 */
[----:B------:R-:W-:Y:S01]  /*3260*/  FFMA.FTZ R78, R78, R105, 1.1641532182693481445e-10 ;  /* 0x2f0000004e4e7423 */ /* 0x000fe20000010069 */
[----:B------:R-:W-:-:S04]  /*3270*/  FMUL.FTZ R10, R10, R71 ;  /* 0x000000470a0a7220 */ /* 0x000fc80000410000 */
[----:B------:R-:W-:Y:S01]  /*3280*/  FSETP.GTU.FTZ.AND P2, PT, R78, R87, PT ;  /* 0x000000574e00720b */ /* 0x000fe20003f5c000 */
[----:B------:R-:W-:-:S03]  /*3290*/  IMAD.MOV.U32 R78, RZ, RZ, 0x2 ;  /* 0x00000002ff4e7424 */ /* 0x000fc600078e00ff */
        /* <DEDUP_REMOVED lines=13> */
.L_x_38800:
        /* <DEDUP_REMOVED lines=13> */
.L_x_38802:
[----:B------:R-:W-:Y:S05]  /*3440*/  BSYNC.RECONVERGENT B2 ;  /* 0x0000000000027941 */ /* 0x000fea0003800200 */
.L_x_38801:
[----:B------:R-:W-:Y:S01]  /*3450*/  IMAD.WIDE.U32 R112, R0, -0x326172a9, RZ ;  /* 0xcd9e8d5700707825 */ /* 0x000fe200078e00ff */
[----:B------:R-:W-:-:S03]  /*3460*/  LOP3.LUT R74, R79, R107, R65, 0x96, !PT ;  /* 0x0000006b4f4a7212 */ /* 0x000fc600078e9641 */
[----:B------:R-:W-:Y:S01]  /*3470*/  IMAD.MOV.U32 R78, RZ, RZ, RZ ;  /* 0x000000ffff4e7224 */ /* 0x000fe200078e00ff */
        /* <DEDUP_REMOVED lines=48> */
[----:B------:R-:W-:Y:S02]  /*3780*/  LOP3.LUT R74, R74, R110, R107, 0x96, !PT ;  /* 0x0000006e4a4a7212 */ /* 0x000fe400078e966b */
[----:B------:R-:W-:Y:S01]  /*3790*/  MOV R107, R70 ;  /* 0x00000046006b7202 */ /* 0x000fe20000000f00 */
[----:B------:R-:W-:-:S04]  /*37a0*/  IMAD.WIDE.U32 R108, R75, -0x2daee0ad, RZ ;  /* 0xd2511f534b6c7825 */ /* 0x000fc800078e00ff */
[----:B------:R-:W-:Y:S01]  /*37b0*/  IMAD.WIDE.U32 R110, R74, -0x326172a9, RZ ;  /* 0xcd9e8d574a6e7825 */ /* 0x000fe200078e00ff */
[----:B------:R-:W-:-:S03]  /*37c0*/  IADD3 R74, PT, PT, R64, -0x700cb87f, RZ ;  /* 0x8ff34781404a7810 */ /* 0x000fc60007ffe0ff */
[----:B------:R-:W-:Y:S01]  /*37d0*/  VIADD R75, R65, 0x96a522ad ;  /* 0x96a522ad414b7836 */ /* 0x000fe20000000000 */
[----:B------:R-:W-:Y:S01]  /*37e0*/  LOP3.LUT R74, R74, R112, R111, 0x96, !PT ;  /* 0x000000704a4a7212 */ /* 0x000fe200078e966f */
[----:B------:R-:W-:Y:S02]  /*37f0*/  IMAD.MOV.U32 R86, RZ, RZ, R110 ;  /* 0x000000ffff567224 */ /* 0x000fe400078e006e */
[----:B------:R-:W-:Y:S01]  /*3800*/  IMAD.MOV.U32 R70, RZ, RZ, R108 ;  /* 0x000000ffff467224 */ /* 0x000fe200078e006c */
[----:B------:R-:W-:-:S07]  /*3810*/  LOP3.LUT R75, R75, R106, R109, 0x96, !PT ;  /* 0x0000006a4b4b7212 */ /* 0x000fce00078e966d */
.L_x_38799:
[----:B------:R-:W-:Y:S05]  /*3820*/  BSYNC.RECONVERGENT B1 ;  /* 0x0000000000017941 */ /* 0x000fea0003800200 */
.L_x_38798:
[----:B------:R-:W-:Y:S01]  /*3830*/  I2FP.F32.U32 R106, R107 ;  /* 0x0000006b006a7245 */ /* 0x000fe20000201000 */
[----:B------:R-:W-:-:S04]  /*3840*/  FMUL.FTZ R108, R11, R68 ;  /* 0x000000440b6c7220 */ /* 0x000fc80000410000 */
[----:B------:R-:W-:Y:S01]  /*3850*/  FFMA.FTZ R106, R106, R105, 1.1641532182693481445e-10 ;  /* 0x2f0000006a6a7423 */ /* 0x000fe20000010069 */
[----:B------:R-:W-:-:S04]  /*3860*/  FMUL.FTZ R108, R108, R71 ;  /* 0x000000476c6c7220 */ /* 0x000fc80000410000 */
[----:B------:R-:W-:Y:S01]  /*3870*/  FSETP.GTU.FTZ.AND P4, PT, R106, R87, PT ;  /* 0x000000576a00720b */ /* 0x000fe20003f9c000 */
[----:B------:R-:W-:-:S03]  /*3880*/  HADD2.F32 R106, -RZ, R90.H1_H1 ;  /* 0x3000005aff6a7230 */ /* 0x000fc60000004100 */
[----:B------:R-:W-:Y:S02]  /*3890*/  FSEL R108, R108, RZ, !P4 ;  /* 0x000000ff6c6c7208 */ /* 0x000fe40006000000 */
[----:B------:R-:W-:-:S03]  /*38a0*/  PLOP3.LUT P3, PT, P4, PT, PT, 0x8, 0x80 ;  /* 0x000000000080781c */ /* 0x000fc6000276e170 */
[----:B------:R-:W-:Y:S01]  /*38b0*/  FFMA.FTZ R11, R108, R106, R7 ;  /* 0x0000006a6c0b7223 */ /* 0x000fe20000010007 */
[----:B------:R-:W-:Y:S09]  /*38c0*/  BRA `(.L_x_38803) ;  /* 0x0000001800347947 */ /* 0x000ff20003800000 */
.L_x_38783:
        /* <DEDUP_REMOVED lines=16> */
.L_x_38806:
        /* <DEDUP_REMOVED lines=13> */
.L_x_38808:
[----:B------:R-:W-:Y:S05]  /*3aa0*/  BSYNC.RECONVERGENT B2 ;  /* 0x0000000000027941 */ /* 0x000fea0003800200 */
.L_x_38807:
[----:B------:R-:W-:Y:S01]  /*3ab0*/  IMAD.WIDE.U32 R110, R0, -0x326172a9, RZ ;  /* 0xcd9e8d57006e7825 */ /* 0x000fe200078e00ff */
[----:B------:R-:W-:-:S03]  /*3ac0*/  LOP3.LUT R71, R79, R107, R65, 0x96, !PT ;  /* 0x0000006b4f477212 */ /* 0x000fc600078e9641 */
[----:B------:R-:W-:Y:S01]  /*3ad0*/  IMAD.MOV.U32 R105, RZ, RZ, R87 ;  /* 0x000000ffff697224 */ /* 0x000fe200078e0057 */
        /* <DEDUP_REMOVED lines=42> */
[----:B------:R-:W-:Y:S02]  /*3d80*/  LOP3.LUT R70, R70, R106, R109, 0x96, !PT ;  /* 0x0000006a46467212 */ /* 0x000fe400078e966d */
[----:B------:R-:W-:Y:S01]  /*3d90*/  IADD3 R75, PT, PT, R65, -0x695add53, RZ ;  /* 0x96a522ad414b7810 */ /* 0x000fe20007ffe0ff */
        /* <DEDUP_REMOVED lines=12> */
[----:B------:R-:W-:-:S07]  /*3e60*/  HFMA2 R106, -RZ, RZ, 0, 0 ;  /* 0x00000000ff6a7431 */ /* 0x000fce00000001ff */
.L_x_38805:
[----:B------:R-:W-:Y:S05]  /*3e70*/  BSYNC.RECONVERGENT B1 ;  /* 0x0000000000017941 */ /* 0x000fea0003800200 */
.L_x_38804:
        /* <DEDUP_REMOVED lines=10> */
[----:B------:R-:W-:-:S03]  /*3f20*/  HADD2.F32 R78, -RZ, R89.H1_H1 ;  /* 0x30000059ff4e7230 */ /* 0x000fc60000004100 */
[----:B------:R-:W-:Y:S02]  /*3f30*/  FSEL R107, R8, RZ, !P0 ;  /* 0x000000ff086b7208 */ /* 0x000fe40004000000 */
[----:B------:R-:W-:-:S03]  /*3f40*/  PLOP3.LUT P0, PT, P0, PT, PT, 0x8, 0x80 ;  /* 0x000000000080781c */ /* 0x000fc6000070e170 */
[----:B------:R-:W-:Y:S01]  /*3f50*/  FMUL.FTZ R8, R107, R78 ;  /* 0x0000004e6b087220 */ /* 0x000fe20000410000 */
        /* <DEDUP_REMOVED lines=11> */
.L_x_38811:
        /* <DEDUP_REMOVED lines=13> */
.L_x_38813:
[----:B------:R-:W-:Y:S05]  /*40e0*/  BSYNC.RECONVERGENT B2 ;  /* 0x0000000000027941 */ /* 0x000fea0003800200 */
.L_x_38812:
        /* <DEDUP_REMOVED lines=51> */
[----:B------:R-:W-:Y:S01]  /*4420*/  IMAD.MOV.U32 R107, RZ, RZ, R70 ;  /* 0x000000ffff6b7224 */ /* 0x000fe200078e0046 */
[----:B------:R-:W-:-:S03]  /*4430*/  LOP3.LUT R75, R75, R108, R113, 0x96, !PT ;  /* 0x0000006c4b4b7212 */ /* 0x000fc600078e9671 */
[----:B------:R-:W-:-:S04]  /*4440*/  IMAD.WIDE.U32 R110, R74, -0x326172a9, RZ ;  /* 0xcd9e8d574a6e7825 */ /* 0x000fc800078e00ff */
[----:B------:R-:W-:Y:S01]  /*4450*/  IMAD.WIDE.U32 R108, R75, -0x2daee0ad, RZ ;  /* 0xd2511f534b6c7825 */ /* 0x000fe200078e00ff */
[----:B------:R-:W-:-:S03]  /*4460*/  MOV R86, R110 ;  /* 0x0000006e00567202 */ /* 0x000fc60000000f00 */
[----:B------:R-:W-:Y:S02]  /*4470*/  VIADD R74, R64, 0x8ff34781 ;  /* 0x8ff34781404a7836 */ /* 0x000fe40000000000 */
[----:B------:R-:W-:Y:S02]  /*4480*/  VIADD R75, R65, 0x96a522ad ;  /* 0x96a522ad414b7836 */ /* 0x000fe40000000000 */
[----:B------:R-:W-:Y:S01]  /*4490*/  IMAD.MOV.U32 R70, RZ, RZ, R108 ;  /* 0x000000ffff467224 */ /* 0x000fe200078e006c */
[----:B------:R-:W-:Y:S02]  /*44a0*/  LOP3.LUT R74, R74, R112, R111, 0x96, !PT ;  /* 0x000000704a4a7212 */ /* 0x000fe400078e966f */
[----:B------:R-:W-:-:S07]  /*44b0*/  LOP3.LUT R75, R75, R106, R109, 0x96, !PT ;  /* 0x0000006a4b4b7212 */ /* 0x000fce00078e966d */
.L_x_38810:
[----:B------:R-:W-:Y:S05]  /*44c0*/  BSYNC.RECONVERGENT B1 ;  /* 0x0000000000017941 */ /* 0x000fea0003800200 */
.L_x_38809:
[----:B------:R-:W-:Y:S01]  /*44d0*/  I2FP.F32.U32 R106, R107 ;  /* 0x0000006b006a7245 */ /* 0x000fe20000201000 */
[----:B------:R-:W-:Y:S01]  /*44e0*/  FMUL.FTZ R108, R9, R68 ;  /* 0x00000044096c7220 */ /* 0x000fe20000410000 */
[----:B------:R-:W-:Y:S01]  /*44f0*/  ISETP.NE.AND P2, PT, R78, 0x1, PT ;  /* 0x000000014e00780c */ /* 0x000fe20003f45270 */
[----:B------:R-:W-:Y:S01]  /*4500*/  HADD2.F32 R9, -RZ, R90.H0_H0 ;  /* 0x2000005aff097230 */ /* 0x000fe20000004100 */
[----:B------:R-:W-:Y:S01]  /*4510*/  BSSY.RECONVERGENT B1, `(.L_x_38814) ;  /* 0x000005d000017945 */ /* 0x000fe20003800200 */
[----:B------:R-:W-:Y:S01]  /*4520*/  FFMA.FTZ R106, R106, R105, 1.1641532182693481445e-10 ;  /* 0x2f0000006a6a7423 */ /* 0x000fe20000010069 */
[----:B------:R-:W-:Y:S01]  /*4530*/  FMUL.FTZ R108, R108, R71 ;  /* 0x000000476c6c7220 */ /* 0x000fe20000410000 */
[----:B------:R-:W-:-:S03]  /*4540*/  IMAD.MOV.U32 R107, RZ, RZ, R86 ;  /* 0x000000ffff6b7224 */ /* 0x000fc600078e0056 */
        /* <DEDUP_REMOVED lines=14> */
.L_x_38816:
        /* <DEDUP_REMOVED lines=13> */
.L_x_38818:
[----:B------:R-:W-:Y:S05]  /*4700*/  BSYNC.RECONVERGENT B2 ;  /* 0x0000000000027941 */ /* 0x000fea0003800200 */
.L_x_38817:
[----:B------:R-:W-:Y:S01]  /*4710*/  IMAD.WIDE.U32 R112, R0, -0x326172a9, RZ ;  /* 0xcd9e8d5700707825 */ /* 0x000fe200078e00ff */
        /* <DEDUP_REMOVED lines=51> */
[----:B------:R-:W-:Y:S01]  /*4a50*/  MOV R107, R70 ;  /* 0x00000046006b7202 */ /* 0x000fe20000000f00 */
[----:B------:R-:W-:Y:S02]  /*4a60*/  VIADD R75, R65, 0x96a522ad ;  /* 0x96a522ad414b7836 */ /* 0x000fe40000000000 */
[----:B------:R-:W-:Y:S01]  /*4a70*/  IMAD.WIDE.U32 R110, R74, -0x326172a9, RZ ;  /* 0xcd9e8d574a6e7825 */ /* 0x000fe200078e00ff */
[----:B------:R-:W-:Y:S02]  /*4a80*/  IADD3 R74, PT, PT, R64, -0x700cb87f, RZ ;  /* 0x8ff34781404a7810 */ /* 0x000fe40007ffe0ff */
[----:B------:R-:W-:Y:S01]  /*4a90*/  LOP3.LUT R75, R75, R106, R109, 0x96, !PT ;  /* 0x0000006a4b4b7212 */ /* 0x000fe200078e966d */
[----:B------:R-:W-:Y:S01]  /*4aa0*/  IMAD.MOV.U32 R86, RZ, RZ, R110 ;  /* 0x000000ffff567224 */ /* 0x000fe200078e006e */
[----:B------:R-:W-:Y:S01]  /*4ab0*/  LOP3.LUT R74, R74, R112, R111, 0x96, !PT ;  /* 0x000000704a4a7212 */ /* 0x000fe200078e966f */
[----:B------:R-:W-:-:S02]  /*4ac0*/  IMAD.MOV.U32 R70, RZ, RZ, R108 ;  /* 0x000000ffff467224 */ /* 0x000fc400078e006c */
[----:B------:R-:W-:-:S07]  /*4ad0*/  IMAD.MOV.U32 R106, RZ, RZ, RZ ;  /* 0x000000ffff6a7224 */ /* 0x000fce00078e00ff */
.L_x_38815:
[----:B------:R-:W-:Y:S05]  /*4ae0*/  BSYNC.RECONVERGENT B1 ;  /* 0x0000000000017941 */ /* 0x000fea0003800200 */
.L_x_38814:
[----:B------:R-:W-:Y:S01]  /*4af0*/  I2FP.F32.U32 R78, R107 ;  /* 0x0000006b004e7245 */ /* 0x000fe20000201000 */
[----:B------:R-:W-:Y:S01]  /*4b00*/  FMUL.FTZ R10, R10, R68 ;  /* 0x000000440a0a7220 */ /* 0x000fe20000410000 */
[----:B------:R-:W-:Y:S01]  /*4b10*/  ISETP.NE.AND P3, PT, R106, 0x1, PT ;  /* 0x000000016a00780c */ /* 0x000fe20003f65270 */
[----:B------:R-:W-:Y:S02]  /*4b20*/  BSSY.RECONVERGENT B1, `(.L_x_38819) ;  /* 0x000005e000017945 */ /* 0x000fe40003800200 */
[----:B------:R-:W-:Y:S01]  /*4b30*/  FFMA.FTZ R78, R78, R105, 1.1641532182693481445e-10 ;  /* 0x2f0000004e4e7423 */ /* 0x000fe20000010069 */
[----:B------:R-:W-:-:S04]  /*4b40*/  FMUL.FTZ R10, R10, R71 ;  /* 0x000000470a0a7220 */ /* 0x000fc80000410000 */
[----:B------:R-:W-:Y:S01]  /*4b50*/  FSETP.GTU.FTZ.AND P2, PT, R78, R87, PT ;  /* 0x000000574e00720b */ /* 0x000fe20003f5c000 */
[----:B------:R-:W-:-:S03]  /*4b60*/  HADD2.F32 R78, -RZ, R89.H0_H0 ;  /* 0x20000059ff4e7230 */ /* 0x000fc60000004100 */
[----:B------:R-:W-:Y:S02]  /*4b70*/  FSEL R107, R10, RZ, !P2 ;  /* 0x000000ff0a6b7208 */ /* 0x000fe40005000000 */
[----:B------:R-:W-:-:S03]  /*4b80*/  PLOP3.LUT P2, PT, P2, PT, PT, 0x8, 0x80 ;  /* 0x000000000080781c */ /* 0x000fc6000174e170 */
[----:B------:R-:W-:Y:S01]  /*4b90*/  FMUL.FTZ R10, R107, R78 ;  /* 0x0000004e6b0a7220 */ /* 0x000fe20000410000 */
        /* <DEDUP_REMOVED lines=11> */
.L_x_38821:
        /* <DEDUP_REMOVED lines=13> */
.L_x_38823:
[----:B------:R-:W-:Y:S05]  /*4d20*/  BSYNC.RECONVERGENT B2 ;  /* 0x0000000000027941 */ /* 0x000fea0003800200 */
.L_x_38822:
        /* <DEDUP_REMOVED lines=61> */
.L_x_38820:
[----:B------:R-:W-:Y:S05]  /*5100*/  BSYNC.RECONVERGENT B1 ;  /* 0x0000000000017941 */ /* 0x000fea0003800200 */
.L_x_38819:
[----:B------:R-:W-:Y:S01]  /*5110*/  I2FP.F32.U32 R106, R107 ;  /* 0x0000006b006a7245 */ /* 0x000fe20000201000 */
[----:B------:R-:W-:Y:S01]  /*5120*/  FMUL.FTZ R108, R11, R68 ;  /* 0x000000440b6c7220 */ /* 0x000fe20000410000 */
[----:B------:R-:W-:-:S03]  /*5130*/  HADD2.F32 R11, -RZ, R90.H1_H1 ;  /* 0x3000005aff0b7230 */ /* 0x000fc60000004100 */
[----:B------:R-:W-:Y:S01]  /*5140*/  FFMA.FTZ R106, R106, R105, 1.1641532182693481445e-10 ;  /* 0x2f0000006a6a7423 */ /* 0x000fe20000010069 */
[----:B------:R-:W-:-:S04]  /*5150*/  FMUL.FTZ R108, R108, R71 ;  /* 0x000000476c6c7220 */ /* 0x000fc80000410000 */
[----:B------:R-:W-:-:S04]  /*5160*/  FSETP.GTU.FTZ.AND P4, PT, R106, R87, PT ;  /* 0x000000576a00720b */ /* 0x000fc80003f9c000 */
[----:B------:R-:W-:Y:S02]  /*5170*/  FSEL R108, R108, RZ, !P4 ;  /* 0x000000ff6c6c7208 */ /* 0x000fe40006000000 */
[----:B------:R-:W-:-:S03]  /*5180*/  PLOP3.LUT P3, PT, P4, PT, PT, 0x8, 0x80 ;  /* 0x000000000080781c */ /* 0x000fc6000276e170 */
[----:B------:R-:W-:-:S10]  /*5190*/  FMUL.FTZ R11, R108, R11 ;  /* 0x0000000b6c0b7220 */ /* 0x000fd40000410000 */
.L_x_38803:
[----:B------:R-:W0:Y:S01]  /*51a0*/  LDC.64 R110, c[0x0][0x3a8] ;  /* 0x0000ea00ff6e7b82 */ /* 0x000e220000000a00 */
[----:B------:R-:W-:Y:S02]  /*51b0*/  SEL R87, RZ, 0x1000000, !P3 ;  /* 0x01000000ff577807 */ /* 0x000fe40005800000 */
[----:B------:R-:W-:Y:S02]  /*51c0*/  SEL R106, RZ, 0x10000, !P2 ;  /* 0x00010000ff6a7807 */ /* 0x000fe40005000000 */
[----:B------:R-:W-:-:S03]  /*51d0*/  SEL R71, RZ, 0x100, !P1 ;  /* 0x00000100ff477807 */ /* 0x000fc60004800000 */
[----:B------:R-:W1:Y:S01]  /*51e0*/  LDC.64 R108, c[0x0][0x3b0] ;  /* 0x0000ec00ff6c7b82 */ /* 0x000e620000000a00 */
[----:B------:R-:W-:Y:S02]  /*51f0*/  IADD3 R106, PT, PT, R71, R87, R106 ;  /* 0x00000057476a7210 */ /* 0x000fe40007ffe06a */
[----:B------:R-:W-:Y:S02]  /*5200*/  SEL R71, RZ, 0x1, !P0 ;  /* 0x00000001ff477807 */ /* 0x000fe40004000000 */
[----:B------:R-:W-:Y:S01]  /*5210*/  MOV R87, R70 ;  /* 0x0000004600577202 */ /* 0x000fe20000000f00 */
[C---:B------:R-:W-:Y:S02]  /*5220*/  VIADD R70, R91.reuse, 0x20 ;  /* 0x000000205b467836 */ /* 0x040fe40000000000 */
[----:B------:R-:W-:Y:S02]  /*5230*/  IMAD.IADD R71, R106, 0x1, R71 ;  /* 0x000000016a477824 */ /* 0x000fe400078e0247 */
[----:B0-----:R-:W-:-:S05]  /*5240*/  IMAD.WIDE.U32 R110, R91, 0x10, R110 ;  /* 0x000000105b6e7825 */ /* 0x001fca00078e006e */
[----:B------:R0:W-:Y:S01]  /*5250*/  STG.E.128 desc[UR6][R110.64], R8 ;  /* 0x000000086e007986 */ /* 0x0001e2000c101d06 */
[----:B-1----:R-:W-:-:S05]  /*5260*/  IMAD.WIDE.U32 R108, R91, 0x4, R108 ;  /* 0x000000045b6c7825 */ /* 0x002fca00078e006c */
[----:B------:R0:W-:Y:S02]  /*5270*/  STG.E desc[UR6][R108.64], R71 ;  /* 0x000000476c007986 */ /* 0x0001e4000c101906 */
.L_x_38782:
[----:B------:R-:W-:Y:S05]  /*5280*/  BSYNC.RECONVERGENT B0 ;  /* 0x0000000000007941 */ /* 0x000fea0003800200 */
.L_x_38781:
        /* <DEDUP_REMOVED lines=13> */
[----:B------:R-:W-:Y:S01]  /*5360*/  ISETP.NE.AND P0, PT, R78, 0x1, PT ;  /* 0x000000014e00780c */ /* 0x000fe20003f05270 */
[----:B------:R-:W-:Y:S01]  /*5370*/  BSSY.RECONVERGENT B1, `(.L_x_38827) ;  /* 0x000005a000017945 */ /* 0x000fe20003800200 */
[----:B0-----:R-:W-:Y:S01]  /*5380*/  IMAD.MOV.U32 R108, RZ, RZ, 0x2 ;  /* 0x00000002ff6c7424 */ /* 0x001fe200078e00ff */
        /* <DEDUP_REMOVED lines=13> */
.L_x_38829:
        /* <DEDUP_REMOVED lines=13> */
.L_x_38831:
[----:B------:R-:W-:Y:S05]  /*5530*/  BSYNC.RECONVERGENT B2 ;  /* 0x0000000000027941 */ /* 0x000fea0003800200 */
.L_x_38830:
        /* <DEDUP_REMOVED lines=54> */
[----:B------:R-:W-:Y:S02]  /*58a0*/  LOP3.LUT R75, R75, R106, R109, 0x96, !PT ;  /* 0x0000006a4b4b7212 */ /* 0x000fe400078e966d */
[----:B------:R-:W-:Y:S01]  /*58b0*/  MOV R106, R108 ;  /* 0x0000006c006a7202 */ /* 0x000fe20000000f00 */
[----:B------:R-:W-:-:S04]  /*58c0*/  IMAD.WIDE.U32 R110, R74, -0x326172a9, RZ ;  /* 0xcd9e8d574a6e7825 */ /* 0x000fc800078e00ff */
[----:B------:R-:W-:Y:S02]  /*58d0*/  HFMA2 R108, -RZ, RZ, 0, 0 ;  /* 0x00000000ff6c7431 */ /* 0x000fe400000001ff */
[----:B------:R-:W-:Y:S02]  /*58e0*/  VIADD R74, R64, 0x8ff34781 ;  /* 0x8ff34781404a7836 */ /* 0x000fe40000000000 */
[----:B------:R-:W-:-:S03]  /*58f0*/  IMAD.MOV.U32 R86, RZ, RZ, R110 ;  /* 0x000000ffff567224 */ /* 0x000fc600078e006e */
[----:B------:R-:W-:-:S07]  /*5900*/  LOP3.LUT R74, R74, R112, R111, 0x96, !PT ;  /* 0x000000704a4a7212 */ /* 0x000fce00078e966f */
.L_x_38828:
[----:B------:R-:W-:Y:S05]  /*5910*/  BSYNC.RECONVERGENT B1 ;  /* 0x0000000000017941 */ /* 0x000fea0003800200 */
.L_x_38827:
[----:B------:R-:W0:Y:S01]  /*5920*/  LDC R71, c[0x0][0x408] ;  /* 0x00010200ff477b82 */ /* 0x000e220000000800 */
[----:B------:R-:W-:Y:S01]  /*5930*/  I2FP.F32.U32 R78, R107 ;  /* 0x0000006b004e7245 */ /* 0x000fe20000201000 */
[----:B------:R-:W-:Y:S02]  /*5940*/  IMAD.MOV.U32 R107, RZ, RZ, 0x2f800000 ;  /* 0x2f800000ff6b7424 */ /* 0x000fe400078e00ff */
[----:B-----5:R-:W-:Y:S01]  /*5950*/  FMUL.FTZ R12, R12, R68 ;  /* 0x000000440c0c7220 */ /* 0x020fe20000410000 */
[----:B------:R-:W-:Y:S01]  /*5960*/  ISETP.NE.AND P1, PT, R108, 0x1, PT ;  /* 0x000000016c00780c */ /* 0x000fe20003f25270 */
[----:B------:R-:W-:Y:S02]  /*5970*/  HADD2.F32 R109, -RZ, R92.H0_H0 ;  /* 0x2000005cff6d7230 */ /* 0x000fe40000004100 */
        /* <DEDUP_REMOVED lines=19> */
.L_x_38834:
        /* <DEDUP_REMOVED lines=13> */
.L_x_38836:
[----:B------:R-:W-:Y:S05]  /*5b80*/  BSYNC.RECONVERGENT B2 ;  /* 0x0000000000027941 */ /* 0x000fea0003800200 */
.L_x_38835:
[----:B------:R-:W-:Y:S01]  /*5b90*/  IMAD.WIDE.U32 R116, R0, -0x326172a9, RZ ;  /* 0xcd9e8d5700747825 */ /* 0x000fe200078e00ff */
[----:B------:R-:W-:-:S03]  /*5ba0*/  LOP3.LUT R74, R79, R109, R65, 0x96, !PT ;  /* 0x0000006d4f4a7212 */ /* 0x000fc600078e9641 */
[----:B------:R-:W-:Y:S01]  /*5bb0*/  HFMA2 R78, -RZ, RZ, 0, 0 ;  /* 0x00000000ff4e7431 */ /* 0x000fe200000001ff */
        /* <DEDUP_REMOVED lines=48> */
[----:B------:R-:W-:Y:S02]  /*5ec0*/  LOP3.LUT R75, R75, R110, R117, 0x96, !PT ;  /* 0x0000006e4b4b7212 */ /* 0x000fe400078e9675 */
[----:B------:R-:W-:Y:S01]  /*5ed0*/  MOV R109, R106 ;  /* 0x0000006a006d7202 */ /* 0x000fe20000000f00 */
[----:B------:R-:W-:-:S04]  /*5ee0*/  IMAD.WIDE.U32 R112, R74, -0x326172a9, RZ ;  /* 0xcd9e8d574a707825 */ /* 0x000fc800078e00ff */
[----:B------:R-:W-:Y:S02]  /*5ef0*/  VIADD R74, R64, 0x8ff34781 ;  /* 0x8ff34781404a7836 */ /* 0x000fe40000000000 */
[----:B------:R-:W-:Y:S01]  /*5f00*/  IMAD.WIDE.U32 R110, R75, -0x2daee0ad, RZ ;  /* 0xd2511f534b6e7825 */ /* 0x000fe200078e00ff */
[----:B------:R-:W-:Y:S02]  /*5f10*/  IADD3 R75, PT, PT, R65, -0x695add53, RZ ;  /* 0x96a522ad414b7810 */ /* 0x000fe40007ffe0ff */
[----:B------:R-:W-:Y:S01]  /*5f20*/  LOP3.LUT R74, R74, R116, R113, 0x96, !PT ;  /* 0x000000744a4a7212 */ /* 0x000fe200078e9671 */
[----:B------:R-:W-:Y:S01]  /*5f30*/  IMAD.MOV.U32 R86, RZ, RZ, R112 ;  /* 0x000000ffff567224 */ /* 0x000fe200078e0070 */
[----:B------:R-:W-:Y:S01]  /*5f40*/  LOP3.LUT R75, R75, R108, R111, 0x96, !PT ;  /* 0x0000006c4b4b7212 */ /* 0x000fe200078e966f */
[----:B------:R-:W-:-:S07]  /*5f50*/  IMAD.MOV.U32 R106, RZ, RZ, R110 ;  /* 0x000000ffff6a7224 */ /* 0x000fce00078e006e */
.L_x_38833:
[----:B------:R-:W-:Y:S05]  /*5f60*/  BSYNC.RECONVERGENT B1 ;  /* 0x0000000000017941 */ /* 0x000fea0003800200 */
.L_x_38832:
        /* <DEDUP_REMOVED lines=22> */
.L_x_38839:
        /* <DEDUP_REMOVED lines=13> */
.L_x_38841:
[----:B------:R-:W-:Y:S05]  /*61a0*/  BSYNC.RECONVERGENT B2 ;  /* 0x0000000000027941 */ /* 0x000fea0003800200 */
.L_x_38840:
        /* <DEDUP_REMOVED lines=50> */
[----:B------:R-:W-:Y:S01]  /*64d0*/  IMAD.WIDE.U32 R112, R74, -0x326172a9, RZ ;  /* 0xcd9e8d574a707825 */ /* 0x000fe200078e00ff */
[----:B------:R-:W-:Y:S02]  /*64e0*/  IADD3 R74, PT, PT, R64, -0x700cb87f, RZ ;  /* 0x8ff34781404a7810 */ /* 0x000fe40007ffe0ff */
[----:B------:R-:W-:Y:S01]  /*64f0*/  LOP3.LUT R75, R75, R110, R117, 0x96, !PT ;  /* 0x0000006e4b4b7212 */ /* 0x000fe200078e9675 */
[----:B------:R-:W-:Y:S01]  /*6500*/  IMAD.MOV.U32 R109, RZ, RZ, R106 ;  /* 0x000000ffff6d7224 */ /* 0x000fe200078e006a */
[----:B------:R-:W-:Y:S02]  /*6510*/  LOP3.LUT R74, R74, R116, R113, 0x96, !PT ;  /* 0x000000744a4a7212 */ /* 0x000fe400078e9671 */
[----:B------:R-:W-:Y:S01]  /*6520*/  MOV R86, R112 ;  /* 0x0000007000567202 */ /* 0x000fe20000000f00 */
[----:B------:R-:W-:-:S04]  /*6530*/  IMAD.WIDE.U32 R110, R75, -0x2daee0ad, RZ ;  /* 0xd2511f534b6e7825 */ /* 0x000fc800078e00ff */
[----:B------:R-:W-:Y:S01]  /*6540*/  VIADD R75, R65, 0x96a522ad ;  /* 0x96a522ad414b7836 */ /* 0x000fe20000000000 */
[----:B------:R-:W-:-:S04]  /*6550*/  MOV R106, R110 ;  /* 0x0000006e006a7202 */ /* 0x000fc80000000f00 */
[----:B------:R-:W-:Y:S01]  /*6560*/  LOP3.LUT R75, R75, R108, R111, 0x96, !PT ;  /* 0x0000006c4b4b7212 */ /* 0x000fe200078e966f */
[----:B------:R-:W-:-:S07]  /*6570*/  IMAD.MOV.U32 R108, RZ, RZ, RZ ;  /* 0x000000ffff6c7224 */ /* 0x000fce00078e00ff */
.L_x_38838:
[----:B------:R-:W-:Y:S05]  /*6580*/  BSYNC.RECONVERGENT B1 ;  /* 0x0000000000017941 */ /* 0x000fea0003800200 */
.L_x_38837:
[----:B------:R-:W-:Y:S01]  /*6590*/  I2FP.F32.U32 R78, R109 ;  /* 0x0000006d004e7245 */ /* 0x000fe20000201000 */
[----:B------:R-:W-:Y:S01]  /*65a0*/  FMUL.FTZ R14, R14, R68 ;  /* 0x000000440e0e7220 */ /* 0x000fe20000410000 */
[----:B------:R-:W-:Y:S01]  /*65b0*/  ISETP.NE.AND P3, PT, R108, 0x1, PT ;  /* 0x000000016c00780c */ /* 0x000fe20003f65270 */
[----:B------:R-:W-:Y:S01]  /*65c0*/  HADD2.F32 R109, -RZ, R92.H1_H1 ;  /* 0x3000005cff6d7230 */ /* 0x000fe20000004100 */
[----:B------:R-:W-:Y:S01]  /*65d0*/  BSSY.RECONVERGENT B1, `(.L_x_38842) ;  /* 0x000005d000017945 */ /* 0x000fe20003800200 */
[----:B------:R-:W-:Y:S01]  /*65e0*/  FFMA.FTZ R78, R78, R107, 1.1641532182693481445e-10 ;  /* 0x2f0000004e4e7423 */ /* 0x000fe2000001006b */
[----:B------:R-:W-:-:S04]  /*65f0*/  FMUL.FTZ R14, R14, R71 ;  /* 0x000000470e0e7220 */ /* 0x000fc80000410000 */
[----:B------:R-:W-:Y:S01]  /*6600*/  FSETP.GTU.FTZ.AND P2, PT, R78, R87, PT ;  /* 0x000000574e00720b */ /* 0x000fe20003f5c000 */
        /* <DEDUP_REMOVED lines=14> */
.L_x_38844:
        /* <DEDUP_REMOVED lines=13> */
.L_x_38846:
[----:B------:R-:W-:Y:S05]  /*67c0*/  BSYNC.RECONVERGENT B2 ;  /* 0x0000000000027941 */ /* 0x000fea0003800200 */
.L_x_38845:
        /* <DEDUP_REMOVED lines=61> */
.L_x_38843:
[----:B------:R-:W-:Y:S05]  /*6ba0*/  BSYNC.RECONVERGENT B1 ;  /* 0x0000000000017941 */ /* 0x000fea0003800200 */
.L_x_38842:
        /* <DEDUP_REMOVED lines=10> */
.L_x_38826:
        /* <DEDUP_REMOVED lines=16> */
.L_x_38850:
        /* <DEDUP_REMOVED lines=13> */
.L_x_38852:
[----:B------:R-:W-:Y:S05]  /*6e20*/  BSYNC.RECONVERGENT B2 ;  /* 0x0000000000027941 */ /* 0x000fea0003800200 */
.L_x_38851:
        /* <DEDUP_REMOVED lines=61> */
.L_x_38849:
[----:B------:R-:W-:Y:S05]  /*7200*/  BSYNC.RECONVERGENT B1 ;  /* 0x0000000000017941 */ /* 0x000fea0003800200 */
.L_x_38848:
        /* <DEDUP_REMOVED lines=25> */
.L_x_38855:
        /* <DEDUP_REMOVED lines=13> */
.L_x_38857:
[----:B------:R-:W-:Y:S05]  /*7470*/  BSYNC.RECONVERGENT B2 ;  /* 0x0000000000027941 */ /* 0x000fea0003800200 */
.L_x_38856:
        /* <DEDUP_REMOVED lines=61> */
.L_x_38854:
[----:B------:R-:W-:Y:S05]  /*7850*/  BSYNC.RECONVERGENT B1 ;  /* 0x0000000000017941 */ /* 0x000fea0003800200 */
.L_x_38853:
[----:B------:R-:W-:Y:S01]  /*7860*/  I2FP.F32.U32 R108, R109 ;  /* 0x0000006d006c7245 */ /* 0x000fe20000201000 */
[----:B------:R-:W-:Y:S01]  /*7870*/  FMUL.FTZ R110, R13, R68 ;  /* 0x000000440d6e7220 */ /* 0x000fe20000410000 */
[----:B------:R-:W-:Y:S01]  /*7880*/  ISETP.NE.AND P2, PT, R78, 0x1, PT ;  /* 0x000000014e00780c */ /* 0x000fe20003f45270 */
[----:B------:R-:W-:Y:S01]  /*7890*/  HADD2.F32 R13, -RZ, R93.H0_H0 ;  /* 0x2000005dff0d7230 */ /* 0x000fe20000004100 */
[----:B------:R-:W-:Y:S01]  /*78a0*/  BSSY.RECONVERGENT B1, `(.L_x_38858) ;  /* 0x000005d000017945 */ /* 0x000fe20003800200 */
[----:B------:R-:W-:Y:S01]  /*78b0*/  FFMA.FTZ R108, R108, R107, 1.1641532182693481445e-10 ;  /* 0x2f0000006c6c7423 */ /* 0x000fe2000001006b */
[----:B------:R-:W-:Y:S01]  /*78c0*/  FMUL.FTZ R110, R110, R71 ;  /* 0x000000476e6e7220 */ /* 0x000fe20000410000 */
[----:B------:R-:W-:-:S03]  /*78d0*/  MOV R109, R86 ;  /* 0x00000056006d7202 */ /* 0x000fc60000000f00 */
        /* <DEDUP_REMOVED lines=14> */
.L_x_38860:
        /* <DEDUP_REMOVED lines=13> */
.L_x_38862:
[----:B------:R-:W-:Y:S05]  /*7a90*/  BSYNC.RECONVERGENT B2 ;  /* 0x0000000000027941 */ /* 0x000fea0003800200 */
.L_x_38861:
        /* <DEDUP_REMOVED lines=61> */
.L_x_38859:
[----:B------:R-:W-:Y:S05]  /*7e70*/  BSYNC.RECONVERGENT B1 ;  /* 0x0000000000017941 */ /* 0x000fea0003800200 */
.L_x_38858:
[----:B------:R-:W-:Y:S01]  /*7e80*/  I2FP.F32.U32 R78, R109 ;  /* 0x0000006d004e7245 */ /* 0x000fe20000201000 */
[----:B------:R-:W-:Y:S01]  /*7e90*/  FMUL.FTZ R14, R14, R68 ;  /* 0x000000440e0e7220 */ /* 0x000fe20000410000 */
[----:B------:R-:W-:Y:S01]  /*7ea0*/  ISETP.NE.AND P3, PT, R108, 0x1, PT ;  /* 0x000000016c00780c */ /* 0x000fe20003f65270 */
[----:B------:R-:W-:Y:S02]  /*7eb0*/  BSSY.RECONVERGENT B1, `(.L_x_38863) ;  /* 0x000005e000017945 */ /* 0x000fe40003800200 */
[----:B------:R-:W-:Y:S01]  /*7ec0*/  FFMA.FTZ R78, R78, R107, 1.1641532182693481445e-10 ;  /* 0x2f0000004e4e7423 */ /* 0x000fe2000001006b */
[----:B------:R-:W-:-:S04]  /*7ed0*/  FMUL.FTZ R14, R14, R71 ;  /* 0x000000470e0e7220 */ /* 0x000fc80000410000 */
[----:B------:R-:W-:Y:S01]  /*7ee0*/  FSETP.GTU.FTZ.AND P2, PT, R78, R87, PT ;  /* 0x000000574e00720b */ /* 0x000fe20003f5c000 */
[----:B------:R-:W-:-:S03]  /*7ef0*/  HADD2.F32 R78, -RZ, R92.H1_H1 ;  /* 0x3000005cff4e7230 */ /* 0x000fc60000004100 */
        /* <DEDUP_REMOVED lines=14> */
.L_x_38865:
        /* <DEDUP_REMOVED lines=13> */
.L_x_38867:
[----:B------:R-:W-:Y:S05]  /*80b0*/  BSYNC.RECONVERGENT B2 ;  /* 0x0000000000027941 */ /* 0x000fea0003800200 */
.L_x_38866:
        /* <DEDUP_REMOVED lines=61> */
.L_x_38864:
[----:B------:R-:W-:Y:S05]  /*8490*/  BSYNC.RECONVERGENT B1 ;  /* 0x0000000000017941 */ /* 0x000fea0003800200 */
.L_x_38863:
        /* <DEDUP_REMOVED lines=9> */
.L_x_38847:
[----:B------:R-:W0:Y:S01]  /*8530*/  LDC.64 R112, c[0x0][0x3a8] ;  /* 0x0000ea00ff707b82 */ /* 0x000e220000000a00 */
[----:B------:R-:W-:Y:S02]  /*8540*/  SEL R87, RZ, 0x1000000, !P3 ;  /* 0x01000000ff577807 */ /* 0x000fe40005800000 */
[----:B------:R-:W-:Y:S02]  /*8550*/  SEL R108, RZ, 0x10000, !P2 ;  /* 0x00010000ff6c7807 */ /* 0x000fe40005000000 */
[----:B------:R-:W-:-:S03]  /*8560*/  SEL R71, RZ, 0x100, !P1 ;  /* 0x00000100ff477807 */ /* 0x000fc60004800000 */
[----:B------:R-:W1:Y:S01]  /*8570*/  LDC.64 R110, c[0x0][0x3b0] ;  /* 0x0000ec00ff6e7b82 */ /* 0x000e620000000a00 */
[----:B------:R-:W-:Y:S02]  /*8580*/  IADD3 R108, PT, PT, R71, R87, R108 ;  /* 0x00000057476c7210 */ /* 0x000fe40007ffe06c */
[----:B------:R-:W-:Y:S02]  /*8590*/  SEL R71, RZ, 0x1, !P0 ;  /* 0x00000001ff477807 */ /* 0x000fe40004000000 */
[----:B------:R-:W-:-:S03]  /*85a0*/  MOV R87, R106 ;  /* 0x0000006a00577202 */ /* 0x000fc60000000f00 */
[----:B------:R-:W-:Y:S02]  /*85b0*/  IMAD.IADD R71, R108, 0x1, R71 ;  /* 0x000000016c477824 */ /* 0x000fe400078e0247 */
[----:B0-----:R-:W-:-:S05]  /*85c0*/  IMAD.WIDE.U32 R112, R70, 0x10, R112 ;  /* 0x0000001046707825 */ /* 0x001fca00078e0070 */
[----:B------:R2:W-:Y:S01]  /*85d0*/  STG.E.128 desc[UR6][R112.64], R12 ;  /* 0x0000000c70007986 */ /* 0x0005e2000c101d06 */
[----:B-1----:R-:W-:-:S04]  /*85e0*/  IMAD.WIDE.U32 R110, R70, 0x4, R110 ;  /* 0x00000004466e7825 */ /* 0x002fc800078e006e */
[----:B------:R-:W-:Y:S01]  /*85f0*/  VIADD R70, R70, 0x20 ;  /* 0x0000002046467836 */ /* 0x000fe20000000000 */
[----:B------:R2:W-:Y:S06]  /*8600*/  STG.E desc[UR6][R110.64], R71 ;  /* 0x000000476e007986 */ /* 0x0005ec000c101906 */
.L_x_38825:
[----:B------:R-:W-:Y:S05]  /*8610*/  BSYNC.RECONVERGENT B0 ;  /* 0x0000000000007941 */ /* 0x000fea0003800200 */
.L_x_38824:
[----:B------:R-:W-:Y:S01]  /*8620*/  ISETP.GE.U32.AND P0, PT, R73, 0x60, PT ;  /* 0x000000604900780c */ /* 0x000fe20003f06070 */
[----:B------:R-:W-:Y:S03]  /*8630*/  BSSY.RECONVERGENT B0, `(.L_x_38868) ;  /* 0x0000337000007945 */ /* 0x000fe60003800200 */
[----:B------:R-:W-:-:S09]  /*8640*/  P2R R106, PR, RZ, 0x1 ;  /* 0x00000001ff6a7803 */ /* 0x000fd20000000000 */
[----:B------:R-:W-:Y:S05]  /*8650*/  @!P0 BRA `(.L_x_38869) ;  /* 0x0000003000d08947 */ /* 0x000fea0003800000 */
[----:B------:R-:W-:Y:S01]  /*8660*/  ISETP.NE.U32.AND P0, PT, RZ, UR8, PT ;  /* 0x00000008ff007c0c */ /* 0x000fe2000bf05070 */
[----:B------:R-:W1:Y:S03]  /*8670*/  LDC.64 R16, c[0x0][0x390] ;  /* 0x0000e400ff107b82 */ /* 0x000e660000000a00 */
[----:B------:R-:W-:-:S13]  /*8680*/  ISETP.NE.AND.EX P0, PT, RZ, UR9, PT, P0 ;  /* 0x00000009ff007c0c */ /* 0x000fda000bf05300 */
[----:B0-----:R-:W0:Y:S01]  /*8690*/  @P0 LDC.64 R108, c[0x0][0x3a0] ;  /* 0x0000e800ff6c0b82 */ /* 0x001e220000000a00 */
[----:B-1----:R-:W-:-:S06]  /*86a0*/  IMAD.WIDE.U32 R16, R70, 0x10, R16 ;  /* 0x0000001046107825 */ /* 0x002fcc00078e0010 */
[----:B------:R-:W5:Y:S01]  /*86b0*/  LDG.E.128 R16, desc[UR6][R16.64] ;  /* 0x0000000610107981 */ /* 0x000f62000c1e1d00 */
[----:B0-----:R-:W-:-:S05]  /*86c0*/  @P0 IMAD.WIDE.U32 R108, R70, 0x10, R108 ;  /* 0x00000010466c0825 */ /* 0x001fca00078e006c */
        /* <DEDUP_REMOVED lines=18> */
.L_x_38873:
        /* <DEDUP_REMOVED lines=8> */
[----:B--2---:R-:W-:Y:S02]  /*8870*/  @!P0 IADD3 R71, PT, PT, R79, 0x1, RZ ;  /* 0x000000014f478810 */ /* 0x004fe40007ffe0ff */
[----:B------:R-:W-:Y:S02]  /*8880*/  @!P0 MOV R67, RZ ;  /* 0x000000ff00438202 */ /* 0x000fe40000000f00 */
[----:B------:R-:W-:-:S13]  /*8890*/  ISETP.NE.AND P1, PT, R0, RZ, !P0 ;  /* 0x000000ff0000720c */ /* 0x000fda0004725270 */
[----:B------:R-:W-:-:S04]  /*88a0*/  @P1 IMAD.MOV R71, RZ, RZ, R79 ;  /* 0x000000ffff471224 */ /* 0x000fc800078e024f */
[----:B------:R-:W-:-:S07]  /*88b0*/  @!P0 IMAD.MOV.U32 R79, RZ, RZ, R71 ;  /* 0x000000ffff4f8224 */ /* 0x000fce00078e0047 */
.L_x_38875:
[----:B------:R-:W-:Y:S05]  /*88c0*/  BSYNC.RECONVERGENT B2 ;  /* 0x0000000000027941 */ /* 0x000fea0003800200 */
.L_x_38874:
[----:B------:R-:W-:Y:S01]  /*88d0*/  IMAD.WIDE.U32 R116, R0, -0x326172a9, RZ ;  /* 0xcd9e8d5700747825 */ /* 0x000fe200078e00ff */
[----:B------:R-:W-:Y:S02]  /*88e0*/  LOP3.LUT R74, R79, R109, R65, 0x96, !PT ;  /* 0x0000006d4f4a7212 */ /* 0x000fe400078e9641 */
[----:B------:R-:W-:Y:S01]  /*88f0*/  MOV R107, R87 ;  /* 0x00000057006b7202 */ /* 0x000fe20000000f00 */
[----:B------:R-:W-:Y:S01]  /*8900*/  VIADD R75, R65, 0x96a522ad ;  /* 0x96a522ad414b7836 */ /* 0x000fe20000000000 */
[----:B--2---:R-:W-:Y:S01]  /*8910*/  LOP3.LUT R71, R67, R117, R64, 0x96, !PT ;  /* 0x0000007543477212 */ /* 0x004fe200078e9640 */
        /* <DEDUP_REMOVED lines=50> */
[----:B------:R-:W-:Y:S01]  /*8c40*/  IMAD.MOV.U32 R109, RZ, RZ, RZ ;  /* 0x000000ffff6d7224 */ /* 0x000fe200078e00ff */
[----:B------:R-:W-:Y:S02]  /*8c50*/  LOP3.LUT R74, R74, R116, R113, 0x96, !PT ;  /* 0x000000744a4a7212 */ /* 0x000fe400078e9671 */
[----:B------:R-:W-:Y:S01]  /*8c60*/  MOV R86, R112 ;  /* 0x0000007000567202 */ /* 0x000fe20000000f00 */
[----:B------:R-:W-:-:S05]  /*8c70*/  IMAD.WIDE.U32 R110, R71, -0x2daee0ad, RZ ;  /* 0xd2511f53476e7825 */ /* 0x000fca00078e00ff */
[----:B------:R-:W-:Y:S01]  /*8c80*/  LOP3.LUT R75, R75, R108, R111, 0x96, !PT ;  /* 0x0000006c4b4b7212 */ /* 0x000fe200078e966f */
[----:B------:R-:W-:-:S07]  /*8c90*/  IMAD.MOV.U32 R108, RZ, RZ, R110 ;  /* 0x000000ffff6c7224 */ /* 0x000fce00078e006e */
.L_x_38872:
[----:B------:R-:W-:Y:S05]  /*8ca0*/  BSYNC.RECONVERGENT B1 ;  /* 0x0000000000017941 */ /* 0x000fea0003800200 */
.L_x_38871:
[----:B--2---:R-:W0:Y:S01]  /*8cb0*/  LDC R71, c[0x0][0x408] ;  /* 0x00010200ff477b82 */ /* 0x004e220000000800 */
[----:B------:R-:W-:Y:S01]  /*8cc0*/  I2FP.F32.U32 R78, R107 ;  /* 0x0000006b004e7245 */ /* 0x000fe20000201000 */
[----:B------:R-:W-:Y:S01]  /*8cd0*/  HFMA2 R107, -RZ, RZ, 0.1171875, 0 ;  /* 0x2f800000ff6b7431 */ /* 0x000fe200000001ff */
[----:B------:R-:W-:Y:S01]  /*8ce0*/  ISETP.NE.AND P1, PT, R109, 0x1, PT ;  /* 0x000000016d00780c */ /* 0x000fe20003f25270 */
[----:B-----5:R-:W-:Y:S01]  /*8cf0*/  FMUL.FTZ R16, R16, R68 ;  /* 0x0000004410107220 */ /* 0x020fe20000410000 */
[----:B------:R-:W-:Y:S01]  /*8d00*/  HADD2.F32 R111, -RZ, R94.H0_H0 ;  /* 0x2000005eff6f7230 */ /* 0x000fe20000004100 */
[----:B------:R-:W-:Y:S01]  /*8d10*/  BSSY.RECONVERGENT B1, `(.L_x_38876) ;  /* 0x000005e000017945 */ /* 0x000fe20003800200 */
[----:B------:R-:W-:Y:S01]  /*8d20*/  MOV R110, R86 ;  /* 0x00000056006e7202 */ /* 0x000fe20000000f00 */
[----:B------:R-:W1:Y:S01]  /*8d30*/  LDC R87, c[0x0][0x404] ;  /* 0x00010100ff577b82 */ /* 0x000e620000000800 */
[----:B------:R-:W-:Y:S01]  /*8d40*/  FFMA.FTZ R78, R78, R107, 1.1641532182693481445e-10 ;  /* 0x2f0000004e4e7423 */ /* 0x000fe2000001006b */
[----:B0-----:R-:W-:-:S04]  /*8d50*/  FMUL.FTZ R16, R16, R71 ;  /* 0x0000004710107220 */ /* 0x001fc80000410000 */
[----:B-1----:R-:W-:Y:S01]  /*8d60*/  FSETP.GTU.FTZ.AND P0, PT, R78, R87, PT ;  /* 0x000000574e00720b */ /* 0x002fe20003f1c000 */
        /* <DEDUP_REMOVED lines=13> */
.L_x_38878:
        /* <DEDUP_REMOVED lines=13> */
.L_x_38880:
[----:B------:R-:W-:Y:S05]  /*8f10*/  BSYNC.RECONVERGENT B2 ;  /* 0x0000000000027941 */ /* 0x000fea0003800200 */
.L_x_38879:
        /* <DEDUP_REMOVED lines=61> */
.L_x_38877:
[----:B------:R-:W-:Y:S05]  /*92f0*/  BSYNC.RECONVERGENT B1 ;  /* 0x0000000000017941 */ /* 0x000fea0003800200 */
.L_x_38876:
[----:B------:R-:W-:Y:S01]  /*9300*/  I2FP.F32.U32 R110, R110 ;  /* 0x0000006e006e7245 */ /* 0x000fe20000201000 */
[----:B------:R-:W-:Y:S01]  /*9310*/  FMUL.FTZ R112, R17, R68 ;  /* 0x0000004411707220 */ /* 0x000fe20000410000 */
[----:B------:R-:W-:Y:S01]  /*9320*/  ISETP.NE.AND P2, PT, R78, 0x1, PT ;  /* 0x000000014e00780c */ /* 0x000fe20003f45270 */
[----:B------:R-:W-:Y:S01]  /*9330*/  BSSY.RECONVERGENT B1, `(.L_x_38881) ;  /* 0x000005e000017945 */ /* 0x000fe20003800200 */
[----:B------:R-:W-:Y:S02]  /*9340*/  HFMA2 R109, -RZ, RZ, 0, 1.1920928955078125e-07 ;  /* 0x00000002ff6d7431 */ /* 0x000fe400000001ff */
[----:B------:R-:W-:Y:S01]  /*9350*/  FFMA.FTZ R110, R110, R107, 1.1641532182693481445e-10 ;  /* 0x2f0000006e6e7423 */ /* 0x000fe2000001006b */
[----:B------:R-:W-:-:S04]  /*9360*/  FMUL.FTZ R112, R112, R71 ;  /* 0x0000004770707220 */ /* 0x000fc80000410000 */
        /* <DEDUP_REMOVED lines=15> */
.L_x_38883:
        /* <DEDUP_REMOVED lines=13> */
.L_x_38885:
[----:B------:R-:W-:Y:S05]  /*9530*/  BSYNC.RECONVERGENT B2 ;  /* 0x0000000000027941 */ /* 0x000fea0003800200 */
.L_x_38884:
        /* <DEDUP_REMOVED lines=61> */
.L_x_38882:
[----:B------:R-:W-:Y:S05]  /*9910*/  BSYNC.RECONVERGENT B1 ;  /* 0x0000000000017941 */ /* 0x000fea0003800200 */
.L_x_38881:
[----:B------:R-:W-:Y:S01]  /*9920*/  I2FP.F32.U32 R110, R110 ;  /* 0x0000006e006e7245 */ /* 0x000fe20000201000 */
[----:B------:R-:W-:Y:S01]  /*9930*/  FMUL.FTZ R78, R18, R68 ;  /* 0x00000044124e7220 */ /* 0x000fe20000410000 */
[----:B------:R-:W-:Y:S01]  /*9940*/  ISETP.NE.AND P3, PT, R109, 0x1, PT ;  /* 0x000000016d00780c */ /* 0x000fe20003f65270 */
[----:B------:R-:W-:Y:S01]  /*9950*/  HADD2.F32 R111, -RZ, R94.H1_H1 ;  /* 0x3000005eff6f7230 */ /* 0x000fe20000004100 */
[----:B------:R-:W-:Y:S01]  /*9960*/  BSSY.RECONVERGENT B1, `(.L_x_38886) ;  /* 0x000005d000017945 */ /* 0x000fe20003800200 */
[----:B------:R-:W-:Y:S01]  /*9970*/  FFMA.FTZ R18, R110, R107, 1.1641532182693481445e-10 ;  /* 0x2f0000006e127423 */ /* 0x000fe2000001006b */
[----:B------:R-:W-:Y:S01]  /*9980*/  FMUL.FTZ R113, R78, R71 ;  /* 0x000000474e717220 */ /* 0x000fe20000410000 */
[----:B------:R-:W-:Y:S01]  /*9990*/  IMAD.MOV.U32 R78, RZ, RZ, 0x2 ;  /* 0x00000002ff4e7424 */ /* 0x000fe200078e00ff */
[----:B------:R-:W-:Y:S02]  /*99a0*/  MOV R110, R86 ;  /* 0x00000056006e7202 */ /* 0x000fe40000000f00 */
        /* <DEDUP_REMOVED lines=13> */
.L_x_38888:
        /* <DEDUP_REMOVED lines=13> */
.L_x_38890:
[----:B------:R-:W-:Y:S05]  /*9b50*/  BSYNC.RECONVERGENT B2 ;  /* 0x0000000000027941 */ /* 0x000fea0003800200 */
.L_x_38889:
        /* <DEDUP_REMOVED lines=61> */
.L_x_38887:
[----:B------:R-:W-:Y:S05]  /*9f30*/  BSYNC.RECONVERGENT B1 ;  /* 0x0000000000017941 */ /* 0x000fea0003800200 */
.L_x_38886:
        /* <DEDUP_REMOVED lines=10> */
.L_x_38870:
        /* <DEDUP_REMOVED lines=16> */
.L_x_38894:
        /* <DEDUP_REMOVED lines=13> */
.L_x_38896:
[----:B------:R-:W-:Y:S05]  /*a1b0*/  BSYNC.RECONVERGENT B2 ;  /* 0x0000000000027941 */ /* 0x000fea0003800200 */
.L_x_38895:
        /* <DEDUP_REMOVED lines=61> */
.L_x_38893:
[----:B------:R-:W-:Y:S05]  /*a590*/  BSYNC.RECONVERGENT B1 ;  /* 0x0000000000017941 */ /* 0x000fea0003800200 */
.L_x_38892:
[----:B--2---:R-:W0:Y:S01]  /*a5a0*/  LDC R71, c[0x0][0x408] ;  /* 0x00010200ff477b82 */ /* 0x004e220000000800 */
[----:B------:R-:W-:Y:S01]  /*a5b0*/  I2FP.F32.U32 R78, R107 ;  /* 0x0000006b004e7245 */ /* 0x000fe20000201000 */
[----:B------:R-:W-:Y:S02]  /*a5c0*/  HFMA2 R107, -RZ, RZ, 0.1171875, 0 ;  /* 0x2f800000ff6b7431 */ /* 0x000fe400000001ff */
[----:B-----5:R-:W-:Y:S01]  /*a5d0*/  FMUL.FTZ R16, R16, R68 ;  /* 0x0000004410107220 */ /* 0x020fe20000410000 */
[----:B------:R-:W-:Y:S01]  /*a5e0*/  ISETP.NE.AND P1, PT, R109, 0x1, PT ;  /* 0x000000016d00780c */ /* 0x000fe20003f25270 */
[----:B------:R-:W-:Y:S01]  /*a5f0*/  BSSY.RECONVERGENT B1, `(.L_x_38897) ;  /* 0x000005f000017945 */ /* 0x000fe20003800200 */
[----:B------:R-:W-:Y:S01]  /*a600*/  MOV R110, R86 ;  /* 0x00000056006e7202 */ /* 0x000fe20000000f00 */
[----:B------:R-:W1:Y:S01]  /*a610*/  LDC R87, c[0x0][0x404] ;  /* 0x00010100ff577b82 */ /* 0x000e620000000800 */
[----:B------:R-:W-:Y:S01]  /*a620*/  FFMA.FTZ R78, R78, R107, 1.1641532182693481445e-10 ;  /* 0x2f0000004e4e7423 */ /* 0x000fe2000001006b */
[----:B0-----:R-:W-:-:S04]  /*a630*/  FMUL.FTZ R16, R16, R71 ;  /* 0x0000004710107220 */ /* 0x001fc80000410000 */
[----:B-1----:R-:W-:Y:S01]  /*a640*/  FSETP.GTU.FTZ.AND P0, PT, R78, R87, PT ;  /* 0x000000574e00720b */ /* 0x002fe20003f1c000 */
[----:B------:R-:W-:-:S03]  /*a650*/  HADD2.F32 R78, -RZ, R94.H0_H0 ;  /* 0x2000005eff4e7230 */ /* 0x000fc60000004100 */
        /* <DEDUP_REMOVED lines=13> */
.L_x_38899:
        /* <DEDUP_REMOVED lines=13> */
.L_x_38901:
[----:B------:R-:W-:Y:S05]  /*a800*/  BSYNC.RECONVERGENT B2 ;  /* 0x0000000000027941 */ /* 0x000fea0003800200 */
.L_x_38900:
        /* <DEDUP_REMOVED lines=61> */
.L_x_38898:
[----:B------:R-:W-:Y:S05]  /*abe0*/  BSYNC.RECONVERGENT B1 ;  /* 0x0000000000017941 */ /* 0x000fea0003800200 */
.L_x_38897:
[----:B------:R-:W-:Y:S01]  /*abf0*/  I2FP.F32.U32 R110, R110 ;  /* 0x0000006e006e7245 */ /* 0x000fe20000201000 */
[----:B------:R-:W-:Y:S01]  /*ac00*/  FMUL.FTZ R112, R17, R68 ;  /* 0x0000004411707220 */ /* 0x000fe20000410000 */
[----:B------:R-:W-:Y:S01]  /*ac10*/  ISETP.NE.AND P2, PT, R78, 0x1, PT ;  /* 0x000000014e00780c */ /* 0x000fe20003f45270 */
[----:B------:R-:W-:Y:S01]  /*ac20*/  HADD2.F32 R17, -RZ, R95.H0_H0 ;  /* 0x2000005fff117230 */ /* 0x000fe20000004100 */
[----:B------:R-:W-:Y:S01]  /*ac30*/  BSSY.RECONVERGENT B1, `(.L_x_38902) ;  /* 0x000005d000017945 */ /* 0x000fe20003800200 */
[----:B------:R-:W-:Y:S01]  /*ac40*/  FFMA.FTZ R110, R110, R107, 1.1641532182693481445e-10 ;  /* 0x2f0000006e6e7423 */ /* 0x000fe2000001006b */
[----:B------:R-:W-:Y:S01]  /*ac50*/  FMUL.FTZ R112, R112, R71 ;  /* 0x0000004770707220 */ /* 0x000fe20000410000 */
[----:B------:R-:W-:-:S03]  /*ac60*/  HFMA2 R109, -RZ, RZ, 0, 1.1920928955078125e-07 ;  /* 0x00000002ff6d7431 */ /* 0x000fc600000001ff */
        /* <DEDUP_REMOVED lines=14> */
.L_x_38904:
        /* <DEDUP_REMOVED lines=13> */
.L_x_38906:
[----:B------:R-:W-:Y:S05]  /*ae20*/  BSYNC.RECONVERGENT B2 ;  /* 0x0000000000027941 */ /* 0x000fea0003800200 */
.L_x_38905:
        /* <DEDUP_REMOVED lines=61> */
.L_x_38903:
[----:B------:R-:W-:Y:S05]  /*b200*/  BSYNC.RECONVERGENT B1 ;  /* 0x0000000000017941 */ /* 0x000fea0003800200 */
.L_x_38902:
[----:B------:R-:W-:Y:S01]  /*b210*/  I2FP.F32.U32 R110, R110 ;  /* 0x0000006e006e7245 */ /* 0x000fe20000201000 */
[----:B------:R-:W-:Y:S01]  /*b220*/  FMUL.FTZ R78, R18, R68 ;  /* 0x00000044124e7220 */ /* 0x000fe20000410000 */
[----:B------:R-:W-:Y:S01]  /*b230*/  ISETP.NE.AND P3, PT, R109, 0x1, PT ;  /* 0x000000016d00780c */ /* 0x000fe20003f65270 */
[----:B------:R-:W-:Y:S02]  /*b240*/  BSSY.RECONVERGENT B1, `(.L_x_38907) ;  /* 0x000005e000017945 */ /* 0x000fe40003800200 */
[----:B------:R-:W-:Y:S01]  /*b250*/  FFMA.FTZ R18, R110, R107, 1.1641532182693481445e-10 ;  /* 0x2f0000006e127423 */ /* 0x000fe2000001006b */
[----:B------:R-:W-:Y:S01]  /*b260*/  FMUL.FTZ R111, R78, R71 ;  /* 0x000000474e6f7220 */ /* 0x000fe20000410000 */
[----:B------:R-:W-:Y:S01]  /*b270*/  IMAD.MOV.U32 R78, RZ, RZ, 0x2 ;  /* 0x00000002ff4e7424 */ /* 0x000fe200078e00ff */
[----:B------:R-:W-:Y:S02]  /*b280*/  MOV R110, R86 ;  /* 0x00000056006e7202 */ /* 0x000fe40000000f00 */
        /* <DEDUP_REMOVED lines=14> */
.L_x_38909:
        /* <DEDUP_REMOVED lines=13> */
.L_x_38911:
[----:B------:R-:W-:Y:S05]  /*b440*/  BSYNC.RECONVERGENT B2 ;  /* 0x0000000000027941 */ /* 0x000fea0003800200 */
.L_x_38910:
        /* <DEDUP_REMOVED lines=61> */
.L_x_38908:
[----:B------:R-:W-:Y:S05]  /*b820*/  BSYNC.RECONVERGENT B1 ;  /* 0x0000000000017941 */ /* 0x000fea0003800200 */
.L_x_38907:
        /* <DEDUP_REMOVED lines=9> */
.L_x_38891:
[----:B------:R-:W0:Y:S01]  /*b8c0*/  LDC.64 R116, c[0x0][0x3a8] ;  /* 0x0000ea00ff747b82 */ /* 0x000e220000000a00 */
[----:B------:R-:W-:Y:S02]  /*b8d0*/  SEL R87, RZ, 0x1000000, !P3 ;  /* 0x01000000ff577807 */ /* 0x000fe40005800000 */
[----:B------:R-:W-:Y:S02]  /*b8e0*/  SEL R110, RZ, 0x10000, !P2 ;  /* 0x00010000ff6e7807 */ /* 0x000fe40005000000 */
[----:B------:R-:W-:-:S03]  /*b8f0*/  SEL R71, RZ, 0x100, !P1 ;  /* 0x00000100ff477807 */ /* 0x000fc60004800000 */
[----:B------:R-:W1:Y:S01]  /*b900*/  LDC.64 R112, c[0x0][0x3b0] ;  /* 0x0000ec00ff707b82 */ /* 0x000e620000000a00 */
[----:B------:R-:W-:Y:S01]  /*b910*/  IADD3 R110, PT, PT, R71, R87, R110 ;  /* 0x00000057476e7210 */ /* 0x000fe20007ffe06e */
[----:B------:R-:W-:Y:S01]  /*b920*/  IMAD.MOV.U32 R87, RZ, RZ, R108 ;  /* 0x000000ffff577224 */ /* 0x000fe200078e006c */
[----:B------:R-:W-:-:S04]  /*b930*/  SEL R71, RZ, 0x1, !P0 ;  /* 0x00000001ff477807 */ /* 0x000fc80004000000 */
[----:B------:R-:W-:Y:S01]  /*b940*/  IADD3 R71, PT, PT, R110, R71, RZ ;  /* 0x000000476e477210 */ /* 0x000fe20007ffe0ff */
[----:B0-----:R-:W-:-:S05]  /*b950*/  IMAD.WIDE.U32 R116, R70, 0x10, R116 ;  /* 0x0000001046747825 */ /* 0x001fca00078e0074 */
[----:B------:R3:W-:Y:S01]  /*b960*/  STG.E.128 desc[UR6][R116.64], R16 ;  /* 0x0000001074007986 */ /* 0x0007e2000c101d06 */
[C---:B-1----:R-:W-:Y:S01]  /*b970*/  IMAD.WIDE.U32 R112, R70.reuse, 0x4, R112 ;  /* 0x0000000446707825 */ /* 0x042fe200078e0070 */
[----:B------:R-:W-:-:S04]  /*b980*/  IADD3 R70, PT, PT, R70, 0x20, RZ ;  /* 0x0000002046467810 */ /* 0x000fc80007ffe0ff */
[----:B------:R3:W-:Y:S03]  /*b990*/  STG.E desc[UR6][R112.64], R71 ;  /* 0x0000004770007986 */ /* 0x0007e6000c101906 */
.L_x_38869:
[----:B------:R-:W-:Y:S05]  /*b9a0*/  BSYNC.RECONVERGENT B0 ;  /* 0x0000000000007941 */ /* 0x000fea0003800200 */
.L_x_38868:
        /* <DEDUP_REMOVED lines=15> */
[----:B--2---:R-:W-:Y:S01]  /*baa0*/  IMAD.MOV.U32 R110, RZ, RZ, 0x2 ;  /* 0x00000002ff6e7424 */ /* 0x004fe200078e00ff */
        /* <DEDUP_REMOVED lines=13> */
.L_x_38917:
        /* <DEDUP_REMOVED lines=8> */
[----:B---3--:R-:W-:Y:S02]  /*bc00*/  @!P0 VIADD R71, R79, 0x1 ;  /* 0x000000014f478836 */ /* 0x008fe40000000000 */
[----:B------:R-:W-:Y:S01]  /*bc10*/  @!P0 IMAD.MOV.U32 R67, RZ, RZ, RZ ;  /* 0x000000ffff438224 */ /* 0x000fe200078e00ff */
[----:B------:R-:W-:-:S13]  /*bc20*/  ISETP.NE.AND P1, PT, R0, RZ, !P0 ;  /* 0x000000ff0000720c */ /* 0x000fda0004725270 */
[----:B------:R-:W-:-:S04]  /*bc30*/  @P1 IADD3 R71, PT, PT, R79, RZ, RZ ;  /* 0x000000ff4f471210 */ /* 0x000fc80007ffe0ff */
[----:B------:R-:W-:-:S07]  /*bc40*/  @!P0 MOV R79, R71 ;  /* 0x00000047004f8202 */ /* 0x000fce0000000f00 */
.L_x_38919:
[----:B------:R-:W-:Y:S05]  /*bc50*/  BSYNC.RECONVERGENT B2 ;  /* 0x0000000000027941 */ /* 0x000fea0003800200 */
.L_x_38918:
[----:B---3--:R-:W-:Y:S01]  /*bc60*/  IMAD.WIDE.U32 R116, R0, -0x326172a9, RZ ;  /* 0xcd9e8d5700747825 */ /* 0x008fe200078e00ff */
        /* <DEDUP_REMOVED lines=60> */
.L_x_38916:
[----:B------:R-:W-:Y:S05]  /*c030*/  BSYNC.RECONVERGENT B1 ;  /* 0x0000000000017941 */ /* 0x000fea0003800200 */
.L_x_38915:
[----:B---3--:R-:W0:Y:S01]  /*c040*/  LDC R71, c[0x0][0x408] ;  /* 0x00010200ff477b82 */ /* 0x008e220000000800 */
        /* <DEDUP_REMOVED lines=24> */
.L_x_38922:
        /* <DEDUP_REMOVED lines=13> */
.L_x_38924:
[----:B------:R-:W-:Y:S05]  /*c2a0*/  BSYNC.RECONVERGENT B2 ;  /* 0x0000000000027941 */ /* 0x000fea0003800200 */
.L_x_38923:
        /* <DEDUP_REMOVED lines=61> */
.L_x_38921:
[----:B------:R-:W-:Y:S05]  /*c680*/  BSYNC.RECONVERGENT B1 ;  /* 0x0000000000017941 */ /* 0x000fea0003800200 */
.L_x_38920:
        /* <DEDUP_REMOVED lines=22> */
.L_x_38927:
        /* <DEDUP_REMOVED lines=13> */
.L_x_38929:
[----:B------:R-:W-:Y:S05]  /*c8c0*/  BSYNC.RECONVERGENT B2 ;  /* 0x0000000000027941 */ /* 0x000fea0003800200 */
.L_x_38928:
        /* <DEDUP_REMOVED lines=61> */
.L_x_38926:
[----:B------:R-:W-:Y:S05]  /*cca0*/  BSYNC.RECONVERGENT B1 ;  /* 0x0000000000017941 */ /* 0x000fea0003800200 */
.L_x_38925:
[----:B------:R-:W-:Y:S01]  /*ccb0*/  I2FP.F32.U32 R112, R111 ;  /* 0x0000006f00707245 */ /* 0x000fe20000201000 */
[----:B------:R-:W-:Y:S01]  /*ccc0*/  FMUL.FTZ R78, R22, R68 ;  /* 0x00000044164e7220 */ /* 0x000fe20000410000 */
[----:B------:R-:W-:Y:S01]  /*ccd0*/  ISETP.NE.AND P3, PT, R110, 0x1, PT ;  /* 0x000000016e00780c */ /* 0x000fe20003f65270 */
[----:B------:R-:W-:Y:S01]  /*cce0*/  HADD2.F32 R113, -RZ, R96.H1_H1 ;  /* 0x30000060ff717230 */ /* 0x000fe20000004100 */
[----:B------:R-:W-:Y:S01]  /*ccf0*/  BSSY.RECONVERGENT B1, `(.L_x_38930) ;  /* 0x000005d000017945 */ /* 0x000fe20003800200 */
[----:B------:R-:W-:Y:S01]  /*cd00*/  FFMA.FTZ R22, R112, R109, 1.1641532182693481445e-10 ;  /* 0x2f00000070167423 */ /* 0x000fe2000001006d */
[----:B------:R-:W-:Y:S01]  /*cd10*/  FMUL.FTZ R117, R78, R71 ;  /* 0x000000474e757220 */ /* 0x000fe20000410000 */
[----:B------:R-:W-:Y:S02]  /*cd20*/  HFMA2 R78, -RZ, RZ, 0, 1.1920928955078125e-07 ;  /* 0x00000002ff4e7431 */ /* 0x000fe400000001ff */
[----:B------:R-:W-:Y:S01]  /*cd30*/  IMAD.MOV.U32 R111, RZ, RZ, R86 ;  /* 0x000000ffff6f7224 */ /* 0x000fe200078e0056 */
        /* <DEDUP_REMOVED lines=13> */
.L_x_38932:
        /* <DEDUP_REMOVED lines=13> */
.L_x_38934:
[----:B------:R-:W-:Y:S05]  /*cee0*/  BSYNC.RECONVERGENT B2 ;  /* 0x0000000000027941 */ /* 0x000fea0003800200 */
.L_x_38933:
        /* <DEDUP_REMOVED lines=61> */
.L_x_38931:
[----:B------:R-:W-:Y:S05]  /*d2c0*/  BSYNC.RECONVERGENT B1 ;  /* 0x0000000000017941 */ /* 0x000fea0003800200 */
.L_x_38930:
        /* <DEDUP_REMOVED lines=10> */
.L_x_38914:
        /* <DEDUP_REMOVED lines=16> */
.L_x_38938:
        /* <DEDUP_REMOVED lines=13> */
.L_x_38940:
[----:B------:R-:W-:Y:S05]  /*d540*/  BSYNC.RECONVERGENT B2 ;  /* 0x0000000000027941 */ /* 0x000fea0003800200 */
.L_x_38939:
        /* <DEDUP_REMOVED lines=61> */
.L_x_38937:
[----:B------:R-:W-:Y:S05]  /*d920*/  BSYNC.RECONVERGENT B1 ;  /* 0x0000000000017941 */ /* 0x000fea0003800200 */
.L_x_38936:
[----:B---3--:R-:W0:Y:S01]  /*d930*/  LDC R71, c[0x0][0x408] ;  /* 0x00010200ff477b82 */ /* 0x008e220000000800 */
        /* <DEDUP_REMOVED lines=24> */
.L_x_38943:
        /* <DEDUP_REMOVED lines=13> */
.L_x_38945:
[----:B------:R-:W-:Y:S05]  /*db90*/  BSYNC.RECONVERGENT B2 ;  /* 0x0000000000027941 */ /* 0x000fea0003800200 */
.L_x_38944:
        /* <DEDUP_REMOVED lines=61> */
.L_x_38942:
[----:B------:R-:W-:Y:S05]  /*df70*/  BSYNC.RECONVERGENT B1 ;  /* 0x0000000000017941 */ /* 0x000fea0003800200 */
.L_x_38941:
        /* <DEDUP_REMOVED lines=22> */
.L_x_38948:
        /* <DEDUP_REMOVED lines=13> */
.L_x_38950:
[----:B------:R-:W-:Y:S05]  /*e1b0*/  BSYNC.RECONVERGENT B2 ;  /* 0x0000000000027941 */ /* 0x000fea0003800200 */
.L_x_38949:
        /* <DEDUP_REMOVED lines=61> */
.L_x_38947:
[----:B------:R-:W-:Y:S05]  /*e590*/  BSYNC.RECONVERGENT B1 ;  /* 0x0000000000017941 */ /* 0x000fea0003800200 */
.L_x_38946:
[----:B------:R-:W-:Y:S01]  /*e5a0*/  I2FP.F32.U32 R78, R111 ;  /* 0x0000006f004e7245 */ /* 0x000fe20000201000 */
[----:B------:R-:W-:Y:S01]  /*e5b0*/  FMUL.FTZ R112, R22, R68 ;  /* 0x0000004416707220 */ /* 0x000fe20000410000 */
[----:B------:R-:W-:Y:S01]  /*e5c0*/  ISETP.NE.AND P3, PT, R110, 0x1, PT ;  /* 0x000000016e00780c */ /* 0x000fe20003f65270 */
[----:B------:R-:W-:Y:S01]  /*e5d0*/  HADD2.F32 R22, -RZ, R96.H1_H1 ;  /* 0x30000060ff167230 */ /* 0x000fe20000004100 */
[----:B------:R-:W-:Y:S01]  /*e5e0*/  BSSY.RECONVERGENT B1, `(.L_x_38951) ;  /* 0x000005d000017945 */ /* 0x000fe20003800200 */
[----:B------:R-:W-:Y:S01]  /*e5f0*/  FFMA.FTZ R78, R78, R109, 1.1641532182693481445e-10 ;  /* 0x2f0000004e4e7423 */ /* 0x000fe2000001006d */
[----:B------:R-:W-:Y:S01]  /*e600*/  FMUL.FTZ R113, R112, R71 ;  /* 0x0000004770717220 */ /* 0x000fe20000410000 */
[----:B------:R-:W-:-:S03]  /*e610*/  IMAD.MOV.U32 R111, RZ, RZ, R86 ;  /* 0x000000ffff6f7224 */ /* 0x000fc600078e0056 */
        /* <DEDUP_REMOVED lines=14> */
.L_x_38953:
        /* <DEDUP_REMOVED lines=13> */
.L_x_38955:
[----:B------:R-:W-:Y:S05]  /*e7d0*/  BSYNC.RECONVERGENT B2 ;  /* 0x0000000000027941 */ /* 0x000fea0003800200 */
.L_x_38954:
        /* <DEDUP_REMOVED lines=61> */
.L_x_38952:
[----:B------:R-:W-:Y:S05]  /*ebb0*/  BSYNC.RECONVERGENT B1 ;  /* 0x0000000000017941 */ /* 0x000fea0003800200 */
.L_x_38951:
        /* <DEDUP_REMOVED lines=9> */
.L_x_38935:
        /* <DEDUP_REMOVED lines=14> */
.L_x_38913:
[----:B------:R-:W-:Y:S05]  /*ed30*/  BSYNC.RECONVERGENT B0 ;  /* 0x0000000000007941 */ /* 0x000fea0003800200 */
.L_x_38912:
[----:B------:R-:W-:Y:S01]  /*ed40*/  ISETP.GE.U32.AND P0, PT, R73, 0xa0, PT ;  /* 0x000000a04900780c */ /* 0x000fe20003f06070 */
[----:B------:R-:W-:Y:S03]  /*ed50*/  BSSY.RECONVERGENT B0, `(.L_x_38956) ;  /* 0x0000337000007945 */ /* 0x000fe60003800200 */
[----:B0-----:R-:W-:-:S09]  /*ed60*/  P2R R108, PR, RZ, 0x1 ;  /* 0x00000001ff6c7803 */ /* 0x001fd20000000000 */
[----:B------:R-:W-:Y:S05]  /*ed70*/  @!P0 BRA `(.L_x_38957) ;  /* 0x0000003000d08947 */ /* 0x000fea0003800000 */
[----:B------:R-:W-:Y:S01]  /*ed80*/  ISETP.NE.U32.AND P0, PT, RZ, UR8, PT ;  /* 0x00000008ff007c0c */ /* 0x000fe2000bf05070 */
[----:B------:R-:W0:Y:S03]  /*ed90*/  LDC.64 R24, c[0x0][0x390] ;  /* 0x0000e400ff187b82 */ /* 0x000e260000000a00 */
[----:B------:R-:W-:-:S13]  /*eda0*/  ISETP.NE.AND.EX P0, PT, RZ, UR9, PT, P0 ;  /* 0x00000009ff007c0c */ /* 0x000fda000bf05300 */
[----:B--2---:R-:W1:Y:S01]  /*edb0*/  @P0 LDC.64 R110, c[0x0][0x3a0] ;  /* 0x0000e800ff6e0b82 */ /* 0x004e620000000a00 */
[----:B0-----:R-:W-:-:S06]  /*edc0*/  IMAD.WIDE.U32 R24, R70, 0x10, R24 ;  /* 0x0000001046187825 */ /* 0x001fcc00078e0018 */
[----:B------:R-:W5:Y:S01]  /*edd0*/  LDG.E.128 R24, desc[UR6][R24.64] ;  /* 0x0000000618187981 */ /* 0x000f62000c1e1d00 */
[----:B-1----:R-:W-:-:S05]  /*ede0*/  @P0 IMAD.WIDE.U32 R110, R70, 0x10, R110 ;  /* 0x00000010466e0825 */ /* 0x002fca00078e006e */
        /* <DEDUP_REMOVED lines=18> */
.L_x_38961:
        /* <DEDUP_REMOVED lines=8> */
[----:B---34-:R-:W-:Y:S01]  /*ef90*/  @!P0 IADD3 R71, PT, PT, R79, 0x1, RZ ;  /* 0x000000014f478810 */ /* 0x018fe20007ffe0ff */
[----:B------:R-:W-:-:S03]  /*efa0*/  @!P0 IMAD.MOV.U32 R67, RZ, RZ, RZ ;  /* 0x000000ffff438224 */ /* 0x000fc600078e00ff */
[----:B------:R-:W-:-:S13]  /*efb0*/  ISETP.NE.AND P1, PT, R0, RZ, !P0 ;  /* 0x000000ff0000720c */ /* 0x000fda0004725270 */
[----:B------:R-:W-:-:S05]  /*efc0*/  @P1 IMAD.MOV R71, RZ, RZ, R79 ;  /* 0x000000ffff471224 */ /* 0x000fca00078e024f */
[----:B------:R-:W-:-:S07]  /*efd0*/  @!P0 MOV R79, R71 ;  /* 0x00000047004f8202 */ /* 0x000fce0000000f00 */
.L_x_38963:
[----:B------:R-:W-:Y:S05]  /*efe0*/  BSYNC.RECONVERGENT B2 ;  /* 0x0000000000027941 */ /* 0x000fea0003800200 */
.L_x_38962:
[----:B------:R-:W-:Y:S01]  /*eff0*/  IMAD.WIDE.U32 R130, R0, -0x326172a9, RZ ;  /* 0xcd9e8d5700827825 */ /* 0x000fe200078e00ff */
[----:B------:R-:W-:Y:S02]  /*f000*/  LOP3.LUT R74, R79, R111, R65, 0x96, !PT ;  /* 0x0000006f4f4a7212 */ /* 0x000fe400078e9641 */
[----:B------:R-:W-:Y:S01]  /*f010*/  MOV R109, R87 ;  /* 0x00000057006d7202 */ /* 0x000fe20000000f00 */
[----:B------:R-:W-:Y:S01]  /*f020*/  VIADD R75, R65, 0x96a522ad ;  /* 0x96a522ad414b7836 */ /* 0x000fe20000000000 */
[----:B---34-:R-:W-:Y:S01]  /*f030*/  LOP3.LUT R71, R67, R131, R64, 0x96, !PT ;  /* 0x0000008343477212 */ /* 0x018fe200078e9640 */
        /* <DEDUP_REMOVED lines=56> */
.L_x_38960:
[----:B------:R-:W-:Y:S05]  /*f3c0*/  BSYNC.RECONVERGENT B1 ;  /* 0x0000000000017941 */ /* 0x000fea0003800200 */
.L_x_38959:
[----:B---34-:R-:W0:Y:S01]  /*f3d0*/  LDC R71, c[0x0][0x408] ;  /* 0x00010200ff477b82 */ /* 0x018e220000000800 */
[----:B------:R-:W-:Y:S01]  /*f3e0*/  I2FP.F32.U32 R112, R109 ;  /* 0x0000006d00707245 */ /* 0x000fe20000201000 */
[----:B------:R-:W-:Y:S02]  /*f3f0*/  HFMA2 R109, -RZ, RZ, 0.1171875, 0 ;  /* 0x2f800000ff6d7431 */ /* 0x000fe400000001ff */
[----:B-----5:R-:W-:Y:S01]  /*f400*/  FMUL.FTZ R78, R24, R68 ;  /* 0x00000044184e7220 */ /* 0x020fe20000410000 */
[----:B------:R-:W-:Y:S01]  /*f410*/  ISETP.NE.AND P1, PT, R111, 0x1, PT ;  /* 0x000000016f00780c */ /* 0x000fe20003f25270 */
[----:B------:R-:W-:Y:S01]  /*f420*/  HADD2.F32 R113, -RZ, R98.H0_H0 ;  /* 0x20000062ff717230 */ /* 0x000fe20000004100 */
[----:B------:R-:W-:Y:S01]  /*f430*/  BSSY.RECONVERGENT B1, `(.L_x_38964) ;  /* 0x000005e000017945 */ /* 0x000fe20003800200 */
[----:B------:R-:W1:Y:S01]  /*f440*/  LDC R87, c[0x0][0x404] ;  /* 0x00010100ff577b82 */ /* 0x000e620000000800 */
[----:B------:R-:W-:Y:S01]  /*f450*/  FFMA.FTZ R24, R112, R109, 1.1641532182693481445e-10 ;  /* 0x2f00000070187423 */ /* 0x000fe2000001006d */
[----:B------:R-:W-:Y:S01]  /*f460*/  MOV R112, R86 ;  /* 0x0000005600707202 */ /* 0x000fe20000000f00 */
[----:B0-----:R-:W-:Y:S01]  /*f470*/  FMUL.FTZ R117, R78, R71 ;  /* 0x000000474e757220 */ /* 0x001fe20000410000 */
[----:B------:R-:W-:-:S02]  /*f480*/  IMAD.MOV.U32 R78, RZ, RZ, 0x2 ;  /* 0x00000002ff4e7424 */ /* 0x000fc400078e00ff */
[----:B-1----:R-:W-:-:S04]  /*f490*/  FSETP.GTU.FTZ.AND P0, PT, R24, R87, PT ;  /* 0x000000571800720b */ /* 0x002fc80003f1c000 */
        /* <DEDUP_REMOVED lines=12> */
.L_x_38966:
        /* <DEDUP_REMOVED lines=13> */
.L_x_38968:
[----:B------:R-:W-:Y:S05]  /*f630*/  BSYNC.RECONVERGENT B2 ;  /* 0x0000000000027941 */ /* 0x000fea0003800200 */
.L_x_38967:
        /* <DEDUP_REMOVED lines=61> */
.L_x_38965:
[----:B------:R-:W-:Y:S05]  /*fa10*/  BSYNC.RECONVERGENT B1 ;  /* 0x0000000000017941 */ /* 0x000fea0003800200 */
.L_x_38964:
        /* <DEDUP_REMOVED lines=22> */
.L_x_38971:
        /* <DEDUP_REMOVED lines=13> */
.L_x_38973:
[----:B------:R-:W-:Y:S05]  /*fc50*/  BSYNC.RECONVERGENT B2 ;  /* 0x0000000000027941 */ /* 0x000fea0003800200 */
.L_x_38972:
        /* <DEDUP_REMOVED lines=61> */
.L_x_38970:
[----:B------:R-:W-:Y:S05]  /*10030*/  BSYNC.RECONVERGENT B1 ;  /* 0x0000000000017941 */ /* 0x000fea0003800200 */
.L_x_38969:
        /* <DEDUP_REMOVED lines=22> */
.L_x_38976:
        /* <DEDUP_REMOVED lines=13> */
.L_x_38978:
[----:B------:R-:W-:Y:S05]  /*10270*/  BSYNC.RECONVERGENT B2 ;  /* 0x0000000000027941 */ /* 0x000fea0003800200 */
.L_x_38977:
        /* <DEDUP_REMOVED lines=61> */
.L_x_38975:
[----:B------:R-:W-:Y:S05]  /*10650*/  BSYNC.RECONVERGENT B1 ;  /* 0x0000000000017941 */ /* 0x000fea0003800200 */
.L_x_38974:
        /* <DEDUP_REMOVED lines=10> */
.L_x_38958:
        /* <DEDUP_REMOVED lines=16> */
.L_x_38982:
        /* <DEDUP_REMOVED lines=13> */
.L_x_38984:
[----:B------:R-:W-:Y:S05]  /*108d0*/  BSYNC.RECONVERGENT B2 ;  /* 0x0000000000027941 */ /* 0x000fea0003800200 */
.L_x_38983:
        /* <DEDUP_REMOVED lines=61> */
.L_x_38981:
[----:B------:R-:W-:Y:S05]  /*10cb0*/  BSYNC.RECONVERGENT B1 ;  /* 0x0000000000017941 */ /* 0x000fea0003800200 */
.L_x_38980:
[----:B---34-:R-:W0:Y:S01]  /*10cc0*/  LDC R71, c[0x0][0x408] ;  /* 0x00010200ff477b82 */ /* 0x018e220000000800 */
[----:B------:R-:W-:Y:S01]  /*10cd0*/  I2FP.F32.U32 R112, R109 ;  /* 0x0000006d00707245 */ /* 0x000fe20000201000 */
[----:B------:R-:W-:Y:S02]  /*10ce0*/  HFMA2 R109, -RZ, RZ, 0.1171875, 0 ;  /* 0x2f800000ff6d7431 */ /* 0x000fe400000001ff */
[----:B-----5:R-:W-:Y:S01]  /*10cf0*/  FMUL.FTZ R78, R24, R68 ;  /* 0x00000044184e7220 */ /* 0x020fe20000410000 */
[----:B------:R-:W-:Y:S01]  /*10d00*/  ISETP.NE.AND P1, PT, R111, 0x1, PT ;  /* 0x000000016f00780c */ /* 0x000fe20003f25270 */
[----:B------:R-:W-:Y:S02]  /*10d10*/  BSSY.RECONVERGENT B1, `(.L_x_38985) ;  /* 0x000005f000017945 */ /* 0x000fe40003800200 */
[----:B------:R-:W1:Y:S01]  /*10d20*/  LDC R87, c[0x0][0x404] ;  /* 0x00010100ff577b82 */ /* 0x000e620000000800 */
[----:B------:R-:W-:Y:S01]  /*10d30*/  FFMA.FTZ R24, R112, R109, 1.1641532182693481445e-10 ;  /* 0x2f00000070187423 */ /* 0x000fe2000001006d */
[----:B------:R-:W-:Y:S01]  /*10d40*/  MOV R112, R86 ;  /* 0x0000005600707202 */ /* 0x000fe20000000f00 */
[----:B0-----:R-:W-:Y:S01]  /*10d50*/  FMUL.FTZ R113, R78, R71 ;  /* 0x000000474e717220 */ /* 0x001fe20000410000 */
[----:B------:R-:W-:-:S02]  /*10d60*/  IMAD.MOV.U32 R78, RZ, RZ, 0x2 ;  /* 0x00000002ff4e7424 */ /* 0x000fc400078e00ff */
[----:B-1----:R-:W-:Y:S01]  /*10d70*/  FSETP.GTU.FTZ.AND P0, PT, R24, R87, PT ;  /* 0x000000571800720b */ /* 0x002fe20003f1c000 */
        /* <DEDUP_REMOVED lines=13> */
.L_x_38987:
        /* <DEDUP_REMOVED lines=13> */
.L_x_38989:
[----:B------:R-:W-:Y:S05]  /*10f20*/  BSYNC.RECONVERGENT B2 ;  /* 0x0000000000027941 */ /* 0x000fea0003800200 */
.L_x_38988:
        /* <DEDUP_REMOVED lines=61> */
.L_x_38986:
[----:B------:R-:W-:Y:S05]  /*11300*/  BSYNC.RECONVERGENT B1 ;  /* 0x0000000000017941 */ /* 0x000fea0003800200 */
.L_x_38985:
        /* <DEDUP_REMOVED lines=22> */
.L_x_38992:
        /* <DEDUP_REMOVED lines=13> */
.L_x_38994:
[----:B------:R-:W-:Y:S05]  /*11540*/  BSYNC.RECONVERGENT B2 ;  /* 0x0000000000027941 */ /* 0x000fea0003800200 */
.L_x_38993:
        /* <DEDUP_REMOVED lines=61> */
.L_x_38991:
[----:B------:R-:W-:Y:S05]  /*11920*/  BSYNC.RECONVERGENT B1 ;  /* 0x0000000000017941 */ /* 0x000fea0003800200 */
.L_x_38990:
[----:B------:R-:W-:Y:S01]  /*11930*/  I2FP.F32.U32 R78, R112 ;  /* 0x00000070004e7245 */ /* 0x000fe20000201000 */
[----:B------:R-:W-:Y:S01]  /*11940*/  FMUL.FTZ R112, R26, R68 ;  /* 0x000000441a707220 */ /* 0x000fe20000410000 */
[----:B------:R-:W-:Y:S01]  /*11950*/  ISETP.NE.AND P3, PT, R111, 0x1, PT ;  /* 0x000000016f00780c */ /* 0x000fe20003f65270 */
[----:B------:R-:W-:Y:S01]  /*11960*/  HADD2.F32 R26, -RZ, R98.H1_H1 ;  /* 0x30000062ff1a7230 */ /* 0x000fe20000004100 */
        /* <DEDUP_REMOVED lines=18> */
.L_x_38997:
        /* <DEDUP_REMOVED lines=13> */
.L_x_38999:
[----:B------:R-:W-:Y:S05]  /*11b60*/  BSYNC.RECONVERGENT B2 ;  /* 0x0000000000027941 */ /* 0x000fea0003800200 */
.L_x_38998:
        /* <DEDUP_REMOVED lines=61> */
.L_x_38996:
[----:B------:R-:W-:Y:S05]  /*11f40*/  BSYNC.RECONVERGENT B1 ;  /* 0x0000000000017941 */ /* 0x000fea0003800200 */
.L_x_38995:
        /* <DEDUP_REMOVED lines=9> */
.L_x_38979:
        /* <DEDUP_REMOVED lines=14> */
.L_x_38957:
[----:B------:R-:W-:Y:S05]  /*120c0*/  BSYNC.RECONVERGENT B0 ;  /* 0x0000000000007941 */ /* 0x000fea0003800200 */
.L_x_38956:
[----:B------:R-:W-:Y:S01]  /*120d0*/  ISETP.GE.U32.AND P0, PT, R73, 0xc0, PT ;  /* 0x000000c04900780c */ /* 0x000fe20003f06070 */
[----:B------:R-:W-:Y:S03]  /*120e0*/  BSSY.RECONVERGENT B0, `(.L_x_39000) ;  /* 0x0000337000007945 */ /* 0x000fe60003800200 */
[----:B------:R-:W-:-:S09]  /*120f0*/  P2R R109, PR, RZ, 0x1 ;  /* 0x00000001ff6d7803 */ /* 0x000fd20000000000 */
[----:B------:R-:W-:Y:S05]  /*12100*/  @!P0 BRA `(.L_x_39001) ;  /* 0x0000003000d08947 */ /* 0x000fea0003800000 */
[----:B------:R-:W-:Y:S01]  /*12110*/  ISETP.NE.U32.AND P0, PT, RZ, UR8, PT ;  /* 0x00000008ff007c0c */ /* 0x000fe2000bf05070 */
[----:B------:R-:W1:Y:S03]  /*12120*/  LDC.64 R28, c[0x0][0x390] ;  /* 0x0000e400ff1c7b82 */ /* 0x000e660000000a00 */
[----:B------:R-:W-:-:S13]  /*12130*/  ISETP.NE.AND.EX P0, PT, RZ, UR9, PT, P0 ;  /* 0x00000009ff007c0c */ /* 0x000fda000bf05300 */
[----:B--2---:R-:W2:Y:S01]  /*12140*/  @P0 LDC.64 R110, c[0x0][0x3a0] ;  /* 0x0000e800ff6e0b82 */ /* 0x004ea20000000a00 */
[----:B-1----:R-:W-:-:S06]  /*12150*/  IMAD.WIDE.U32 R28, R70, 0x10, R28 ;  /* 0x00000010461c7825 */ /* 0x002fcc00078e001c */
[----:B------:R-:W5:Y:S01]  /*12160*/  LDG.E.128 R28, desc[UR6][R28.64] ;  /* 0x000000061c1c7981 */ /* 0x000f62000c1e1d00 */
[----:B--2---:R-:W-:-:S05]  /*12170*/  @P0 IMAD.WIDE.U32 R110, R70, 0x10, R110 ;  /* 0x00000010466e0825 */ /* 0x004fca00078e006e */
[----:B------:R1:W5:Y:S01]  /*12180*/  @P0 LDG.E.128 R4, desc[UR6][R110.64] ;  /* 0x000000066e040981 */ /* 0x000362000c1e1d00 */
[----:B------:R-:W-:Y:S05]  /*12190*/  @!P0 BRA `(.L_x_39002) ;  /* 0x00000018003c8947 */ /* 0x000fea0003800000 */
[----:B------:R-:W-:Y:S01]  /*121a0*/  ISETP.NE.AND P0, PT, R78, 0x1, PT ;  /* 0x000000014e00780c */ /* 0x000fe20003f05270 */
[----:B------:R-:W-:Y:S01]  /*121b0*/  BSSY.RECONVERGENT B1, `(.L_x_39003) ;  /* 0x000005a000017945 */ /* 0x000fe20003800200 */
[----:B---34-:R-:W-:Y:S01]  /*121c0*/  IMAD.MOV.U32 R112, RZ, RZ, 0x2 ;  /* 0x00000002ff707424 */ /* 0x018fe200078e00ff */
        /* <DEDUP_REMOVED lines=13> */
.L_x_39005:
        /* <DEDUP_REMOVED lines=8> */
[----:B0-----:R-:W-:Y:S02]  /*12320*/  @!P0 VIADD R71, R79, 0x1 ;  /* 0x000000014f478836 */ /* 0x001fe40000000000 */
[----:B------:R-:W-:Y:S01]  /*12330*/  @!P0 IMAD.MOV.U32 R67, RZ, RZ, RZ ;  /* 0x000000ffff438224 */ /* 0x000fe200078e00ff */
[----:B------:R-:W-:-:S13]  /*12340*/  ISETP.NE.AND P1, PT, R0, RZ, !P0 ;  /* 0x000000ff0000720c */ /* 0x000fda0004725270 */
[----:B------:R-:W-:-:S04]  /*12350*/  @P1 IADD3 R71, PT, PT, R79, RZ, RZ ;  /* 0x000000ff4f471210 */ /* 0x000fc80007ffe0ff */
[----:B------:R-:W-:-:S07]  /*12360*/  @!P0 MOV R79, R71 ;  /* 0x00000047004f8202 */ /* 0x000fce0000000f00 */
.L_x_39007:
[----:B------:R-:W-:Y:S05]  /*12370*/  BSYNC.RECONVERGENT B2 ;  /* 0x0000000000027941 */ /* 0x000fea0003800200 */
.L_x_39006:
[----:B0-----:R-:W-:Y:S01]  /*12380*/  IMAD.WIDE.U32 R130, R0, -0x326172a9, RZ ;  /* 0xcd9e8d5700827825 */ /* 0x001fe200078e00ff */
        /* <DEDUP_REMOVED lines=60> */
.L_x_39004:
[----:B------:R-:W-:Y:S05]  /*12750*/  BSYNC.RECONVERGENT B1 ;  /* 0x0000000000017941 */ /* 0x000fea0003800200 */
.L_x_39003:
[----:B0-----:R-:W0:Y:S01]  /*12760*/  LDC R71, c[0x0][0x408] ;  /* 0x00010200ff477b82 */ /* 0x001e220000000800 */
        /* <DEDUP_REMOVED lines=8> */
[----:B------:R-:W-:-:S02]  /*127f0*/  IMAD.MOV.U32 R113, RZ, RZ, R86 ;  /* 0x000000ffff717224 */ /* 0x000fc400078e0056 */
[----:B0-----:R-:W-:Y:S01]  /*12800*/  FMUL.FTZ R131, R78, R71 ;  /* 0x000000474e837220 */ /* 0x001fe20000410000 */
[----:B------:R-:W-:Y:S02]  /*12810*/  MOV R78, 0x2 ;  /* 0x00000002004e7802 */ /* 0x000fe40000000f00 */
        /* <DEDUP_REMOVED lines=13> */
.L_x_39010:
        /* <DEDUP_REMOVED lines=13> */
.L_x_39012:
[----:B------:R-:W-:Y:S05]  /*129c0*/  BSYNC.RECONVERGENT B2 ;  /* 0x0000000000027941 */ /* 0x000fea0003800200 */
.L_x_39011:
        /* <DEDUP_REMOVED lines=61> */
.L_x_39009:
[----:B------:R-:W-:Y:S05]  /*12da0*/  BSYNC.RECONVERGENT B1 ;  /* 0x0000000000017941 */ /* 0x000fea0003800200 */
.L_x_39008:
        /* <DEDUP_REMOVED lines=22> */
.L_x_39015:
        /* <DEDUP_REMOVED lines=13> */
.L_x_39017:
[----:B------:R-:W-:Y:S05]  /*12fe0*/  BSYNC.RECONVERGENT B2 ;  /* 0x0000000000027941 */ /* 0x000fea0003800200 */
.L_x_39016:
        /* <DEDUP_REMOVED lines=61> */
.L_x_39014:
[----:B------:R-:W-:Y:S05]  /*133c0*/  BSYNC.RECONVERGENT B1 ;  /* 0x0000000000017941 */ /* 0x000fea0003800200 */
.L_x_39013:
        /* <DEDUP_REMOVED lines=22> */
.L_x_39020:
        /* <DEDUP_REMOVED lines=13> */
.L_x_39022:
[----:B------:R-:W-:Y:S05]  /*13600*/  BSYNC.RECONVERGENT B2 ;  /* 0x0000000000027941 */ /* 0x000fea0003800200 */
.L_x_39021:
        /* <DEDUP_REMOVED lines=61> */
.L_x_39019:
[----:B------:R-:W-:Y:S05]  /*139e0*/  BSYNC.RECONVERGENT B1 ;  /* 0x0000000000017941 */ /* 0x000fea0003800200 */
.L_x_39018:
        /* <DEDUP_REMOVED lines=10> */
.L_x_39002:
        /* <DEDUP_REMOVED lines=16> */
.L_x_39026:
        /* <DEDUP_REMOVED lines=13> */
.L_x_39028:
[----:B------:R-:W-:Y:S05]  /*13c60*/  BSYNC.RECONVERGENT B2 ;  /* 0x0000000000027941 */ /* 0x000fea0003800200 */
.L_x_39027:
        /* <DEDUP_REMOVED lines=61> */
.L_x_39025:
[----:B------:R-:W-:Y:S05]  /*14040*/  BSYNC.RECONVERGENT B1 ;  /* 0x0000000000017941 */ /* 0x000fea0003800200 */
.L_x_39024:
[----:B0-----:R-:W0:Y:S01]  /*14050*/  LDC R71, c[0x0][0x408] ;  /* 0x00010200ff477b82 */ /* 0x001e220000000800 */
[----:B------:R-:W-:Y:S01]  /*14060*/  I2FP.F32.U32 R78, R111 ;  /* 0x0000006f004e7245 */ /* 0x000fe20000201000 */
[----:B------:R-:W-:Y:S01]  /*14070*/  IMAD.MOV.U32 R111, RZ, RZ, 0x2f800000 ;  /* 0x2f800000ff6f7424 */ /* 0x000fe200078e00ff */
[----:B------:R-:W-:Y:S01]  /*14080*/  ISETP.NE.AND P1, PT, R112, 0x1, PT ;  /* 0x000000017000780c */ /* 0x000fe20003f25270 */
[----:B-----5:R-:W-:Y:S01]  /*14090*/  FMUL.FTZ R116, R28, R68 ;  /* 0x000000441c747220 */ /* 0x020fe20000410000 */
[----:B------:R-:W-:Y:S02]  /*140a0*/  HADD2.F32 R28, -RZ, R100.H0_H0 ;  /* 0x20000064ff1c7230 */ /* 0x000fe40000004100 */
[----:B------:R-:W-:Y:S01]  /*140b0*/  FFMA.FTZ R78, R78, R111, 1.1641532182693481445e-10 ;  /* 0x2f0000004e4e7423 */ /* 0x000fe2000001006f */
[----:B------:R-:W-:Y:S01]  /*140c0*/  BSSY.RECONVERGENT B1, `(.L_x_39029) ;  /* 0x000005d000017945 */ /* 0x000fe20003800200 */
[----:B------:R-:W1:Y:S01]  /*140d0*/  LDC R87, c[0x0][0x404] ;  /* 0x00010100ff577b82 */ /* 0x000e620000000800 */
[----:B------:R-:W-:-:S02]  /*140e0*/  IMAD.MOV.U32 R113, RZ, RZ, R86 ;  /* 0x000000ffff717224 */ /* 0x000fc400078e0056 */
[----:B0-----:R-:W-:Y:S01]  /*140f0*/  FMUL.FTZ R117, R116, R71 ;  /* 0x0000004774757220 */ /* 0x001fe20000410000 */
[----:B-1----:R-:W-:Y:S02]  /*14100*/  FSETP.GTU.FTZ.AND P0, PT, R78, R87, PT ;  /* 0x000000574e00720b */ /* 0x002fe40003f1c000 */
[----:B------:R-:W-:Y:S02]  /*14110*/  MOV R78, 0x2 ;  /* 0x00000002004e7802 */ /* 0x000fe40000000f00 */
        /* <DEDUP_REMOVED lines=12> */
.L_x_39031:
        /* <DEDUP_REMOVED lines=13> */
.L_x_39033:
[----:B------:R-:W-:Y:S05]  /*142b0*/  BSYNC.RECONVERGENT B2 ;  /* 0x0000000000027941 */ /* 0x000fea0003800200 */
.L_x_39032:
        /* <DEDUP_REMOVED lines=61> */
.L_x_39030:
[----:B------:R-:W-:Y:S05]  /*14690*/  BSYNC.RECONVERGENT B1 ;  /* 0x0000000000017941 */ /* 0x000fea0003800200 */
.L_x_39029:
        /* <DEDUP_REMOVED lines=22> */
.L_x_39036:
        /* <DEDUP_REMOVED lines=13> */
.L_x_39038:
[----:B------:R-:W-:Y:S05]  /*148d0*/  BSYNC.RECONVERGENT B2 ;  /* 0x0000000000027941 */ /* 0x000fea0003800200 */
.L_x_39037:
        /* <DEDUP_REMOVED lines=61> */
.L_x_39035:
[----:B------:R-:W-:Y:S05]  /*14cb0*/  BSYNC.RECONVERGENT B1 ;  /* 0x0000000000017941 */ /* 0x000fea0003800200 */
.L_x_39034:
        /* <DEDUP_REMOVED lines=22> */
.L_x_39041:
        /* <DEDUP_REMOVED lines=13> */
.L_x_39043:
[----:B------:R-:W-:Y:S05]  /*14ef0*/  BSYNC.RECONVERGENT B2 ;  /* 0x0000000000027941 */ /* 0x000fea0003800200 */
.L_x_39042:
        /* <DEDUP_REMOVED lines=61> */
.L_x_39040:
[----:B------:R-:W-:Y:S05]  /*152d0*/  BSYNC.RECONVERGENT B1 ;  /* 0x0000000000017941 */ /* 0x000fea0003800200 */
.L_x_39039:
        /* <DEDUP_REMOVED lines=9> */
.L_x_39023:
[----:B------:R-:W0:Y:S01]  /*15370*/  LDC.64 R130, c[0x0][0x3a8] ;  /* 0x0000ea00ff827b82 */ /* 0x000e220000000a00 */
[----:B------:R-:W-:Y:S02]  /*15380*/  SEL R111, RZ, 0x1000000, !P3 ;  /* 0x01000000ff6f7807 */ /* 0x000fe40005800000 */
[----:B------:R-:W-:Y:S02]  /*15390*/  SEL R112, RZ, 0x10000, !P2 ;  /* 0x00010000ff707807 */ /* 0x000fe40005000000 */
[----:B------:R-:W-:Y:S02]  /*153a0*/  SEL R87, RZ, 0x100, !P1 ;  /* 0x00000100ff577807 */ /* 0x000fe40004800000 */
[----:B------:R-:W-:Y:S01]  /*153b0*/  SEL R71, RZ, 0x1, !P0 ;  /* 0x00000001ff477807 */ /* 0x000fe20004000000 */
[----:B------:R-:W1:Y:S01]  /*153c0*/  LDC.64 R116, c[0x0][0x3b0] ;  /* 0x0000ec00ff747b82 */ /* 0x000e620000000a00 */
[----:B------:R-:W-:Y:S02]  /*153d0*/  IADD3 R112, PT, PT, R87, R111, R112 ;  /* 0x0000006f57707210 */ /* 0x000fe40007ffe070 */
[----:B------:R-:W-:-:S03]  /*153e0*/  MOV R87, R110 ;  /* 0x0000006e00577202 */ /* 0x000fc60000000f00 */
[----:B------:R-:W-:Y:S02]  /*153f0*/  IMAD.IADD R71, R112, 0x1, R71 ;  /* 0x0000000170477824 */ /* 0x000fe400078e0247 */
[----:B0-----:R-:W-:-:S05]  /*15400*/  IMAD.WIDE.U32 R130, R70, 0x10, R130 ;  /* 0x0000001046827825 */ /* 0x001fca00078e0082 */
[----:B------:R0:W-:Y:S01]  /*15410*/  STG.E.128 desc[UR6][R130.64], R28 ;  /* 0x0000001c82007986 */ /* 0x0001e2000c101d06 */
[----:B-1----:R-:W-:-:S04]  /*15420*/  IMAD.WIDE.U32 R116, R70, 0x4, R116 ;  /* 0x0000000446747825 */ /* 0x002fc800078e0074 */
[----:B------:R-:W-:Y:S01]  /*15430*/  VIADD R70, R70, 0x20 ;  /* 0x0000002046467836 */ /* 0x000fe20000000000 */
[----:B------:R0:W-:Y:S06]  /*15440*/  STG.E desc[UR6][R116.64], R71 ;  /* 0x0000004774007986 */ /* 0x0001ec000c101906 */
.L_x_39001:
[----:B------:R-:W-:Y:S05]  /*15450*/  BSYNC.RECONVERGENT B0 ;  /* 0x0000000000007941 */ /* 0x000fea0003800200 */
.L_x_39000:
[----:B------:R-:W-:Y:S01]  /*15460*/  ISETP.GE.U32.AND P0, PT, R73, 0xe0, PT ;  /* 0x000000e04900780c */ /* 0x000fe20003f06070 */
[----:B------:R-:W-:Y:S03]  /*15470*/  BSSY.RECONVERGENT B0, `(.L_x_39044) ;  /* 0x0000337000007945 */ /* 0x000fe60003800200 */
[----:B--2---:R-:W-:-:S09]  /*15480*/  P2R R110, PR, RZ, 0x1 ;  /* 0x00000001ff6e7803 */ /* 0x004fd20000000000 */
[----:B------:R-:W-:Y:S05]  /*15490*/  @!P0 BRA `(.L_x_39045) ;  /* 0x0000003000d08947 */ /* 0x000fea0003800000 */
[----:B------:R-:W-:Y:S01]  /*154a0*/  ISETP.NE.U32.AND P0, PT, RZ, UR8, PT ;  /* 0x00000008ff007c0c */ /* 0x000fe2000bf05070 */
[----:B------:R-:W1:Y:S03]  /*154b0*/  LDC.64 R32, c[0x0][0x390] ;  /* 0x0000e400ff207b82 */ /* 0x000e660000000a00 */
[----:B------:R-:W-:-:S13]  /*154c0*/  ISETP.NE.AND.EX P0, PT, RZ, UR9, PT, P0 ;  /* 0x00000009ff007c0c */ /* 0x000fda000bf05300 */
[----:B---34-:R-:W2:Y:S01]  /*154d0*/  @P0 LDC.64 R112, c[0x0][0x3a0] ;  /* 0x0000e800ff700b82 */ /* 0x018ea20000000a00 */
[----:B-1----:R-:W-:-:S06]  /*154e0*/  IMAD.WIDE.U32 R32, R70, 0x10, R32 ;  /* 0x0000001046207825 */ /* 0x002fcc00078e0020 */
[----:B------:R-:W5:Y:S01]  /*154f0*/  LDG.E.128 R32, desc[UR6][R32.64] ;  /* 0x0000000620207981 */ /* 0x000f62000c1e1d00 */
[----:B--2---:R-:W-:-:S05]  /*15500*/  @P0 IMAD.WIDE.U32 R112, R70, 0x10, R112 ;  /* 0x0000001046700825 */ /* 0x004fca00078e0070 */
        /* <DEDUP_REMOVED lines=18> */
.L_x_39049:
        /* <DEDUP_REMOVED lines=8> */
[----:B0-----:R-:W-:Y:S02]  /*156b0*/  @!P0 IADD3 R71, PT, PT, R79, 0x1, RZ ;  /* 0x000000014f478810 */ /* 0x001fe40007ffe0ff */
[----:B------:R-:W-:Y:S02]  /*156c0*/  @!P0 MOV R67, RZ ;  /* 0x000000ff00438202 */ /* 0x000fe40000000f00 */
[----:B------:R-:W-:-:S13]  /*156d0*/  ISETP.NE.AND P1, PT, R0, RZ, !P0 ;  /* 0x000000ff0000720c */ /* 0x000fda0004725270 */
[----:B------:R-:W-:-:S04]  /*156e0*/  @P1 IMAD.MOV R71, RZ, RZ, R79 ;  /* 0x000000ffff471224 */ /* 0x000fc800078e024f */
[----:B------:R-:W-:-:S07]  /*156f0*/  @!P0 IMAD.MOV.U32 R79, RZ, RZ, R71 ;  /* 0x000000ffff4f8224 */ /* 0x000fce00078e0047 */
.L_x_39051:
[----:B------:R-:W-:Y:S05]  /*15700*/  BSYNC.RECONVERGENT B2 ;  /* 0x0000000000027941 */ /* 0x000fea0003800200 */
.L_x_39050:
[----:B------:R-:W-:Y:S01]  /*15710*/  IMAD.WIDE.U32 R132, R0, -0x326172a9, RZ ;  /* 0xcd9e8d5700847825 */ /* 0x000fe200078e00ff */
[----:B------:R-:W-:Y:S02]  /*15720*/  LOP3.LUT R74, R79, R113, R65, 0x96, !PT ;  /* 0x000000714f4a7212 */ /* 0x000fe400078e9641 */
[----:B------:R-:W-:Y:S01]  /*15730*/  MOV R111, R87 ;  /* 0x00000057006f7202 */ /* 0x000fe20000000f00 */
[----:B------:R-:W-:Y:S01]  /*15740*/  VIADD R75, R65, 0x96a522ad ;  /* 0x96a522ad414b7836 */ /* 0x000fe20000000000 */
[----:B0-----:R-:W-:Y:S01]  /*15750*/  LOP3.LUT R71, R67, R133, R64, 0x96, !PT ;  /* 0x0000008543477212 */ /* 0x001fe200078e9640 */
        /* <DEDUP_REMOVED lines=56> */
.L_x_39048:
[----:B------:R-:W-:Y:S05]  /*15ae0*/  BSYNC.RECONVERGENT B1 ;  /* 0x0000000000017941 */ /* 0x000fea0003800200 */
.L_x_39047:
[----:B0-----:R-:W0:Y:S01]  /*15af0*/  LDC R71, c[0x0][0x408] ;  /* 0x00010200ff477b82 */ /* 0x001e220000000800 */
        /* <DEDUP_REMOVED lines=24> */
.L_x_39054:
        /* <DEDUP_REMOVED lines=13> */
.L_x_39056:
[----:B------:R-:W-:Y:S05]  /*15d50*/  BSYNC.RECONVERGENT B2 ;  /* 0x0000000000027941 */ /* 0x000fea0003800200 */
.L_x_39055:
        /* <DEDUP_REMOVED lines=61> */
.L_x_39053:
[----:B------:R-:W-:Y:S05]  /*16130*/  BSYNC.RECONVERGENT B1 ;  /* 0x0000000000017941 */ /* 0x000fea0003800200 */
.L_x_39052:
        /* <DEDUP_REMOVED lines=22> */
.L_x_39059:
        /* <DEDUP_REMOVED lines=13> */
.L_x_39061:
[----:B------:R-:W-:Y:S05]  /*16370*/  BSYNC.RECONVERGENT B2 ;  /* 0x0000000000027941 */ /* 0x000fea0003800200 */
.L_x_39060:
        /* <DEDUP_REMOVED lines=61> */
.L_x_39058:
[----:B------:R-:W-:Y:S05]  /*16750*/  BSYNC.RECONVERGENT B1 ;  /* 0x0000000000017941 */ /* 0x000fea0003800200 */
.L_x_39057:
        /* <DEDUP_REMOVED lines=22> */
.L_x_39064:
        /* <DEDUP_REMOVED lines=13> */
.L_x_39066:
[----:B------:R-:W-:Y:S05]  /*16990*/  BSYNC.RECONVERGENT B2 ;  /* 0x0000000000027941 */ /* 0x000fea0003800200 */
.L_x_39065:
        /* <DEDUP_REMOVED lines=61> */
.L_x_39063:
[----:B------:R-:W-:Y:S05]  /*16d70*/  BSYNC.RECONVERGENT B1 ;  /* 0x0000000000017941 */ /* 0x000fea0003800200 */
.L_x_39062:
        /* <DEDUP_REMOVED lines=10> */
.L_x_39046:
        /* <DEDUP_REMOVED lines=16> */
.L_x_39070:
        /* <DEDUP_REMOVED lines=13> */
.L_x_39072:
[----:B------:R-:W-:Y:S05]  /*16ff0*/  BSYNC.RECONVERGENT B2 ;  /* 0x0000000000027941 */ /* 0x000fea0003800200 */
.L_x_39071:
        /* <DEDUP_REMOVED lines=61> */
.L_x_39069:
[----:B------:R-:W-:Y:S05]  /*173d0*/  BSYNC.RECONVERGENT B1 ;  /* 0x0000000000017941 */ /* 0x000fea0003800200 */
.L_x_39068:
[----:B0-----:R-:W0:Y:S01]  /*173e0*/  LDC R71, c[0x0][0x408] ;  /* 0x00010200ff477b82 */ /* 0x001e220000000800 */
[----:B------:R-:W-:Y:S01]  /*173f0*/  I2FP.F32.U32 R78, R111 ;  /* 0x0000006f004e7245 */ /* 0x000fe20000201000 */
[----:B------:R-:W-:Y:S01]  /*17400*/  HFMA2 R111, -RZ, RZ, 0.1171875, 0 ;  /* 0x2f800000ff6f7431 */ /* 0x000fe200000001ff */
[----:B------:R-:W-:Y:S01]  /*17410*/  ISETP.NE.AND P1, PT, R113, 0x1, PT ;  /* 0x000000017100780c */ /* 0x000fe20003f25270 */
[----:B-----5:R-:W-:Y:S01]  /*17420*/  FMUL.FTZ R116, R32, R68 ;  /* 0x0000004420747220 */ /* 0x020fe20000410000 */
[----:B------:R-:W-:Y:S01]  /*17430*/  HADD2.F32 R32, -RZ, R102.H0_H0 ;  /* 0x20000066ff207230 */ /* 0x000fe20000004100 */
[----:B------:R-:W-:Y:S02]  /*17440*/  BSSY.RECONVERGENT B1, `(.L_x_39073) ;  /* 0x000005e000017945 */ /* 0x000fe40003800200 */
[----:B------:R-:W1:Y:S01]  /*17450*/  LDC R87, c[0x0][0x404] ;  /* 0x00010100ff577b82 */ /* 0x000e620000000800 */
[----:B------:R-:W-:Y:S01]  /*17460*/  FFMA.FTZ R78, R78, R111, 1.1641532182693481445e-10 ;  /* 0x2f0000004e4e7423 */ /* 0x000fe2000001006f */
[----:B0-----:R-:W-:Y:S01]  /*17470*/  FMUL.FTZ R117, R116, R71 ;  /* 0x0000004774757220 */ /* 0x001fe20000410000 */
[----:B------:R-:W-:-:S03]  /*17480*/  MOV R116, R86 ;  /* 0x0000005600747202 */ /* 0x000fc60000000f00 */
[----:B-1----:R-:W-:Y:S01]  /*17490*/  FSETP.GTU.FTZ.AND P0, PT, R78, R87, PT ;  /* 0x000000574e00720b */ /* 0x002fe20003f1c000 */
        /* <DEDUP_REMOVED lines=13> */
.L_x_39075:
        /* <DEDUP_REMOVED lines=13> */
.L_x_39077:
[----:B------:R-:W-:Y:S05]  /*17640*/  BSYNC.RECONVERGENT B2 ;  /* 0x0000000000027941 */ /* 0x000fea0003800200 */
.L_x_39076:
        /* <DEDUP_REMOVED lines=61> */
.L_x_39074:
[----:B------:R-:W-:Y:S05]  /*17a20*/  BSYNC.RECONVERGENT B1 ;  /* 0x0000000000017941 */ /* 0x000fea0003800200 */
.L_x_39073:
        /* <DEDUP_REMOVED lines=22> */
.L_x_39080:
        /* <DEDUP_REMOVED lines=13> */
.L_x_39082:
[----:B------:R-:W-:Y:S05]  /*17c60*/  BSYNC.RECONVERGENT B2 ;  /* 0x0000000000027941 */ /* 0x000fea0003800200 */
.L_x_39081:
        /* <DEDUP_REMOVED lines=61> */
.L_x_39079:
[----:B------:R-:W-:Y:S05]  /*18040*/  BSYNC.RECONVERGENT B1 ;  /* 0x0000000000017941 */ /* 0x000fea0003800200 */
.L_x_39078:
        /* <DEDUP_REMOVED lines=22> */
.L_x_39085:
        /* <DEDUP_REMOVED lines=13> */
.L_x_39087:
[----:B------:R-:W-:Y:S05]  /*18280*/  BSYNC.RECONVERGENT B2 ;  /* 0x0000000000027941 */ /* 0x000fea0003800200 */
.L_x_39086:
        /* <DEDUP_REMOVED lines=61> */
.L_x_39084:
[----:B------:R-:W-:Y:S05]  /*18660*/  BSYNC.RECONVERGENT B1 ;  /* 0x0000000000017941 */ /* 0x000fea0003800200 */
.L_x_39083:
        /* <DEDUP_REMOVED lines=9> */
.L_x_39067:
[----:B------:R-:W0:Y:S01]  /*18700*/  LDC.64 R132, c[0x0][0x3a8] ;  /* 0x0000ea00ff847b82 */ /* 0x000e220000000a00 */
[----:B------:R-:W-:Y:S02]  /*18710*/  SEL R111, RZ, 0x1000000, !P3 ;  /* 0x01000000ff6f7807 */ /* 0x000fe40005800000 */
[----:B------:R-:W-:Y:S02]  /*18720*/  SEL R116, RZ, 0x10000, !P2 ;  /* 0x00010000ff747807 */ /* 0x000fe40005000000 */
[----:B------:R-:W-:Y:S02]  /*18730*/  SEL R87, RZ, 0x100, !P1 ;  /* 0x00000100ff577807 */ /* 0x000fe40004800000 */
[----:B------:R-:W-:Y:S01]  /*18740*/  SEL R71, RZ, 0x1, !P0 ;  /* 0x00000001ff477807 */ /* 0x000fe20004000000 */
[----:B------:R-:W1:Y:S01]  /*18750*/  LDC.64 R130, c[0x0][0x3b0] ;  /* 0x0000ec00ff827b82 */ /* 0x000e620000000a00 */
[----:B------:R-:W-:Y:S01]  /*18760*/  IADD3 R116, PT, PT, R87, R111, R116 ;  /* 0x0000006f57747210 */ /* 0x000fe20007ffe074 */
[----:B------:R-:W-:-:S03]  /*18770*/  IMAD.MOV.U32 R87, RZ, RZ, R112 ;  /* 0x000000ffff577224 */ /* 0x000fc600078e0070 */
[----:B------:R-:W-:Y:S01]  /*18780*/  IADD3 R71, PT, PT, R116, R71, RZ ;  /* 0x0000004774477210 */ /* 0x000fe20007ffe0ff */
[----:B0-----:R-:W-:-:S05]  /*18790*/  IMAD.WIDE.U32 R132, R70, 0x10, R132 ;  /* 0x0000001046847825 */ /* 0x001fca00078e0084 */
[----:B------:R2:W-:Y:S01]  /*187a0*/  STG.E.128 desc[UR6][R132.64], R32 ;  /* 0x0000002084007986 */ /* 0x0005e2000c101d06 */
[C---:B-1----:R-:W-:Y:S01]  /*187b0*/  IMAD.WIDE.U32 R130, R70.reuse, 0x4, R130 ;  /* 0x0000000446827825 */ /* 0x042fe200078e0082 */
[----:B------:R-:W-:-:S04]  /*187c0*/  IADD3 R70, PT, PT, R70, 0x20, RZ ;  /* 0x0000002046467810 */ /* 0x000fc80007ffe0ff */
[----:B------:R2:W-:Y:S03]  /*187d0*/  STG.E desc[UR6][R130.64], R71 ;  /* 0x0000004782007986 */ /* 0x0005e6000c101906 */
.L_x_39045:
[----:B------:R-:W-:Y:S05]  /*187e0*/  BSYNC.RECONVERGENT B0 ;  /* 0x0000000000007941 */ /* 0x000fea0003800200 */
.L_x_39044:
[----:B------:R-:W-:Y:S01]  /*187f0*/  ISETP.GE.U32.AND P0, PT, R73, 0x100, PT ;  /* 0x000001004900780c */ /* 0x000fe20003f06070 */
[----:B------:R-:W-:Y:S03]  /*18800*/  BSSY.RECONVERGENT B0, `(.L_x_39088) ;  /* 0x0000337000007945 */ /* 0x000fe60003800200 */
[----:B------:R-:W-:-:S09]  /*18810*/  P2R R111, PR, RZ, 0x1 ;  /* 0x00000001ff6f7803 */ /* 0x000fd20000000000 */
[----:B------:R-:W-:Y:S05]  /*18820*/  @!P0 BRA `(.L_x_39089) ;  /* 0x0000003000d08947 */ /* 0x000fea0003800000 */
[----:B------:R-:W-:Y:S01]  /*18830*/  ISETP.NE.U32.AND P0, PT, RZ, UR8, PT ;  /* 0x00000008ff007c0c */ /* 0x000fe2000bf05070 */
[----:B------:R-:W1:Y:S03]  /*18840*/  LDC.64 R36, c[0x0][0x390] ;  /* 0x0000e400ff247b82 */ /* 0x000e660000000a00 */
[----:B------:R-:W-:-:S13]  /*18850*/  ISETP.NE.AND.EX P0, PT, RZ, UR9, PT, P0 ;  /* 0x00000009ff007c0c */ /* 0x000fda000bf05300 */
[----:B---34-:R-:W3:Y:S01]  /*18860*/  @P0 LDC.64 R112, c[0x0][0x3a0] ;  /* 0x0000e800ff700b82 */ /* 0x018ee20000000a00 */
[----:B-1----:R-:W-:-:S06]  /*18870*/  IMAD.WIDE.U32 R36, R70, 0x10, R36 ;  /* 0x0000001046247825 */ /* 0x002fcc00078e0024 */
[----:B------:R-:W5:Y:S01]  /*18880*/  LDG.E.128 R36, desc[UR6][R36.64] ;  /* 0x0000000624247981 */ /* 0x000f62000c1e1d00 */
[----:B---3--:R-:W-:-:S05]  /*18890*/  @P0 IMAD.WIDE.U32 R112, R70, 0x10, R112 ;  /* 0x0000001046700825 */ /* 0x008fca00078e0070 */
        /* <DEDUP_REMOVED lines=18> */
.L_x_39093:
        /* <DEDUP_REMOVED lines=8> */
[----:B--2---:R-:W-:Y:S02]  /*18a40*/  @!P0 VIADD R71, R79, 0x1 ;  /* 0x000000014f478836 */ /* 0x004fe40000000000 */
[----:B------:R-:W-:Y:S01]  /*18a50*/  @!P0 IMAD.MOV.U32 R67, RZ, RZ, RZ ;  /* 0x000000ffff438224 */ /* 0x000fe200078e00ff */
[----:B------:R-:W-:-:S13]  /*18a60*/  ISETP.NE.AND P1, PT, R0, RZ, !P0 ;  /* 0x000000ff0000720c */ /* 0x000fda0004725270 */
[----:B------:R-:W-:-:S04]  /*18a70*/  @P1 IADD3 R71, PT, PT, R79, RZ, RZ ;  /* 0x000000ff4f471210 */ /* 0x000fc80007ffe0ff */
[----:B------:R-:W-:-:S07]  /*18a80*/  @!P0 MOV R79, R71 ;  /* 0x00000047004f8202 */ /* 0x000fce0000000f00 */
.L_x_39095:
[----:B------:R-:W-:Y:S05]  /*18a90*/  BSYNC.RECONVERGENT B2 ;  /* 0x0000000000027941 */ /* 0x000fea0003800200 */
.L_x_39094:
[----:B--2---:R-:W-:Y:S01]  /*18aa0*/  IMAD.WIDE.U32 R132, R0, -0x326172a9, RZ ;  /* 0xcd9e8d5700847825 */ /* 0x004fe200078e00ff */
        /* <DEDUP_REMOVED lines=60> */
.L_x_39092:
[----:B------:R-:W-:Y:S05]  /*18e70*/  BSYNC.RECONVERGENT B1 ;  /* 0x0000000000017941 */ /* 0x000fea0003800200 */
.L_x_39091:
[----:B--2---:R-:W0:Y:S01]  /*18e80*/  LDC R71, c[0x0][0x408] ;  /* 0x00010200ff477b82 */ /* 0x004e220000000800 */
        /* <DEDUP_REMOVED lines=24> */
.L_x_39098:
        /* <DEDUP_REMOVED lines=13> */
.L_x_39100:
[----:B------:R-:W-:Y:S05]  /*190e0*/  BSYNC.RECONVERGENT B2 ;  /* 0x0000000000027941 */ /* 0x000fea0003800200 */
.L_x_39099:
        /* <DEDUP_REMOVED lines=61> */
.L_x_39097:
[----:B------:R-:W-:Y:S05]  /*194c0*/  BSYNC.RECONVERGENT B1 ;  /* 0x0000000000017941 */ /* 0x000fea0003800200 */
.L_x_39096:
        /* <DEDUP_REMOVED lines=22> */
.L_x_39103:
        /* <DEDUP_REMOVED lines=13> */
.L_x_39105:
[----:B------:R-:W-:Y:S05]  /*19700*/  BSYNC.RECONVERGENT B2 ;  /* 0x0000000000027941 */ /* 0x000fea0003800200 */
.L_x_39104:
        /* <DEDUP_REMOVED lines=61> */
.L_x_39102:
[----:B------:R-:W-:Y:S05]  /*19ae0*/  BSYNC.RECONVERGENT B1 ;  /* 0x0000000000017941 */ /* 0x000fea0003800200 */
.L_x_39101:
        /* <DEDUP_REMOVED lines=22> */
.L_x_39108:
        /* <DEDUP_REMOVED lines=13> */
.L_x_39110:
[----:B------:R-:W-:Y:S05]  /*19d20*/  BSYNC.RECONVERGENT B2 ;  /* 0x0000000000027941 */ /* 0x000fea0003800200 */
.L_x_39109:
        /* <DEDUP_REMOVED lines=61> */
.L_x_39107:
[----:B------:R-:W-:Y:S05]  /*1a100*/  BSYNC.RECONVERGENT B1 ;  /* 0x0000000000017941 */ /* 0x000fea0003800200 */
.L_x_39106:
        /* <DEDUP_REMOVED lines=10> */
.L_x_39090:
        /* <DEDUP_REMOVED lines=16> */
.L_x_39114:
        /* <DEDUP_REMOVED lines=13> */
.L_x_39116:
[----:B------:R-:W-:Y:S05]  /*1a380*/  BSYNC.RECONVERGENT B2 ;  /* 0x0000000000027941 */ /* 0x000fea0003800200 */
.L_x_39115:
        /* <DEDUP_REMOVED lines=61> */
.L_x_39113:
[----:B------:R-:W-:Y:S05]  /*1a760*/  BSYNC.RECONVERGENT B1 ;  /* 0x0000000000017941 */ /* 0x000fea0003800200 */
.L_x_39112:
[----:B--2---:R-:W0:Y:S01]  /*1a770*/  LDC R71, c[0x0][0x408] ;  /* 0x00010200ff477b82 */ /* 0x004e220000000800 */
        /* <DEDUP_REMOVED lines=24> */
.L_x_39119:
        /* <DEDUP_REMOVED lines=13> */
.L_x_39121:
[----:B------:R-:W-:Y:S05]  /*1a9d0*/  BSYNC.RECONVERGENT B2 ;  /* 0x0000000000027941 */ /* 0x000fea0003800200 */
.L_x_39120:
        /* <DEDUP_REMOVED lines=61> */
.L_x_39118:
[----:B------:R-:W-:Y:S05]  /*1adb0*/  BSYNC.RECONVERGENT B1 ;  /* 0x0000000000017941 */ /* 0x000fea0003800200 */
.L_x_39117:
        /* <DEDUP_REMOVED lines=22> */
.L_x_39124:
        /* <DEDUP_REMOVED lines=13> */
.L_x_39126:
[----:B------:R-:W-:Y:S05]  /*1aff0*/  BSYNC.RECONVERGENT B2 ;  /* 0x0000000000027941 */ /* 0x000fea0003800200 */
.L_x_39125:
        /* <DEDUP_REMOVED lines=61> */
.L_x_39123:
[----:B------:R-:W-:Y:S05]  /*1b3d0*/  BSYNC.RECONVERGENT B1 ;  /* 0x0000000000017941 */ /* 0x000fea0003800200 */
.L_x_39122:
        /* <DEDUP_REMOVED lines=22> */
.L_x_39129:
        /* <DEDUP_REMOVED lines=13> */
.L_x_39131:
[----:B------:R-:W-:Y:S05]  /*1b610*/  BSYNC.RECONVERGENT B2 ;  /* 0x0000000000027941 */ /* 0x000fea0003800200 */
.L_x_39130:
        /* <DEDUP_REMOVED lines=61> */
.L_x_39128:
[----:B------:R-:W-:Y:S05]  /*1b9f0*/  BSYNC.RECONVERGENT B1 ;  /* 0x0000000000017941 */ /* 0x000fea0003800200 */
.L_x_39127:
        /* <DEDUP_REMOVED lines=9> */
.L_x_39111:
        /* <DEDUP_REMOVED lines=14> */
.L_x_39089:
[----:B------:R-:W-:Y:S05]  /*1bb70*/  BSYNC.RECONVERGENT B0 ;  /* 0x0000000000007941 */ /* 0x000fea0003800200 */
.L_x_39088:
[----:B------:R-:W-:Y:S01]  /*1bb80*/  ISETP.GE.U32.AND P0, PT, R73, 0x120, PT ;  /* 0x000001204900780c */ /* 0x000fe20003f06070 */
[----:B------:R-:W-:Y:S03]  /*1bb90*/  BSSY.RECONVERGENT B0, `(.L_x_39132) ;  /* 0x0000337000007945 */ /* 0x000fe60003800200 */
[----:B---34-:R-:W-:-:S09]  /*1bba0*/  P2R R112, PR, RZ, 0x1 ;  /* 0x00000001ff707803 */ /* 0x018fd20000000000 */
        /* <DEDUP_REMOVED lines=26> */
.L_x_39137:
        /* <DEDUP_REMOVED lines=13> */
.L_x_39139:
[----:B------:R-:W-:Y:S05]  /*1be20*/  BSYNC.RECONVERGENT B2 ;  /* 0x0000000000027941 */ /* 0x000fea0003800200 */
.L_x_39138:
        /* <DEDUP_REMOVED lines=61> */
.L_x_39136:
[----:B------:R-:W-:Y:S05]  /*1c200*/  BSYNC.RECONVERGENT B1 ;  /* 0x0000000000017941 */ /* 0x000fea0003800200 */
.L_x_39135:
[----:B--2---:R-:W0:Y:S01]  /*1c210*/  LDC R71, c[0x0][0x408] ;  /* 0x00010200ff477b82 */ /* 0x004e220000000800 */
        /* <DEDUP_REMOVED lines=24> */
.L_x_39142:
        /* <DEDUP_REMOVED lines=13> */
.L_x_39144:
[----:B------:R-:W-:Y:S05]  /*1c470*/  BSYNC.RECONVERGENT B2 ;  /* 0x0000000000027941 */ /* 0x000fea0003800200 */
.L_x_39143:
        /* <DEDUP_REMOVED lines=61> */
.L_x_39141:
[----:B------:R-:W-:Y:S05]  /*1c850*/  BSYNC.RECONVERGENT B1 ;  /* 0x0000000000017941 */ /* 0x000fea0003800200 */
.L_x_39140:
        /* <DEDUP_REMOVED lines=22> */
.L_x_39147:
        /* <DEDUP_REMOVED lines=13> */
.L_x_39149:
[----:B------:R-:W-:Y:S05]  /*1ca90*/  BSYNC.RECONVERGENT B2 ;  /* 0x0000000000027941 */ /* 0x000fea0003800200 */
.L_x_39148:
        /* <DEDUP_REMOVED lines=61> */
.L_x_39146:
[----:B------:R-:W-:Y:S05]  /*1ce70*/  BSYNC.RECONVERGENT B1 ;  /* 0x0000000000017941 */ /* 0x000fea0003800200 */
.L_x_39145:
        /* <DEDUP_REMOVED lines=22> */
.L_x_39152:
        /* <DEDUP_REMOVED lines=13> */
.L_x_39154:
[----:B------:R-:W-:Y:S05]  /*1d0b0*/  BSYNC.RECONVERGENT B2 ;  /* 0x0000000000027941 */ /* 0x000fea0003800200 */
.L_x_39153:
        /* <DEDUP_REMOVED lines=61> */
.L_x_39151:
[----:B------:R-:W-:Y:S05]  /*1d490*/  BSYNC.RECONVERGENT B1 ;  /* 0x0000000000017941 */ /* 0x000fea0003800200 */
.L_x_39150:
        /* <DEDUP_REMOVED lines=10> */
.L_x_39134:
        /* <DEDUP_REMOVED lines=16> */
.L_x_39158:
        /* <DEDUP_REMOVED lines=13> */
.L_x_39160:
[----:B------:R-:W-:Y:S05]  /*1d710*/  BSYNC.RECONVERGENT B2 ;  /* 0x0000000000027941 */ /* 0x000fea0003800200 */
.L_x_39159:
        /* <DEDUP_REMOVED lines=61> */
.L_x_39157:
[----:B------:R-:W-:Y:S05]  /*1daf0*/  BSYNC.RECONVERGENT B1 ;  /* 0x0000000000017941 */ /* 0x000fea0003800200 */
.L_x_39156:
[----:B--2---:R-:W0:Y:S01]  /*1db00*/  LDC R71, c[0x0][0x408] ;  /* 0x00010200ff477b82 */ /* 0x004e220000000800 */
        /* <DEDUP_REMOVED lines=24> */
.L_x_39163:
        /* <DEDUP_REMOVED lines=13> */
.L_x_39165:
[----:B------:R-:W-:Y:S05]  /*1dd60*/  BSYNC.RECONVERGENT B2 ;  /* 0x0000000000027941 */ /* 0x000fea0003800200 */
.L_x_39164:
        /* <DEDUP_REMOVED lines=61> */
.L_x_39162:
[----:B------:R-:W-:Y:S05]  /*1e140*/  BSYNC.RECONVERGENT B1 ;  /* 0x0000000000017941 */ /* 0x000fea0003800200 */
.L_x_39161:
        /* <DEDUP_REMOVED lines=22> */
.L_x_39168:
        /* <DEDUP_REMOVED lines=13> */
.L_x_39170:
[----:B------:R-:W-:Y:S05]  /*1e380*/  BSYNC.RECONVERGENT B2 ;  /* 0x0000000000027941 */ /* 0x000fea0003800200 */
.L_x_39169:
        /* <DEDUP_REMOVED lines=61> */
.L_x_39167:
[----:B------:R-:W-:Y:S05]  /*1e760*/  BSYNC.RECONVERGENT B1 ;  /* 0x0000000000017941 */ /* 0x000fea0003800200 */
.L_x_39166:
        /* <DEDUP_REMOVED lines=22> */
.L_x_39173:
        /* <DEDUP_REMOVED lines=13> */
.L_x_39175:
[----:B------:R-:W-:Y:S05]  /*1e9a0*/  BSYNC.RECONVERGENT B2 ;  /* 0x0000000000027941 */ /* 0x000fea0003800200 */
.L_x_39174:
        /* <DEDUP_REMOVED lines=61> */
.L_x_39172:
[----:B------:R-:W-:Y:S05]  /*1ed80*/  BSYNC.RECONVERGENT B1 ;  /* 0x0000000000017941 */ /* 0x000fea0003800200 */
.L_x_39171:
        /* <DEDUP_REMOVED lines=9> */
.L_x_39155:
        /* <DEDUP_REMOVED lines=14> */
.L_x_39133:
[----:B------:R-:W-:Y:S05]  /*1ef00*/  BSYNC.RECONVERGENT B0 ;  /* 0x0000000000007941 */ /* 0x000fea0003800200 */
.L_x_39132:
        /* <DEDUP_REMOVED lines=29> */
.L_x_39181:
        /* <DEDUP_REMOVED lines=13> */
.L_x_39183:
[----:B------:R-:W-:Y:S05]  /*1f1b0*/  BSYNC.RECONVERGENT B2 ;  /* 0x0000000000027941 */ /* 0x000fea0003800200 */
.L_x_39182:
        /* <DEDUP_REMOVED lines=61> */
.L_x_39180:
[----:B------:R-:W-:Y:S05]  /*1f590*/  BSYNC.RECONVERGENT B1 ;  /* 0x0000000000017941 */ /* 0x000fea0003800200 */
.L_x_39179:
        /* <DEDUP_REMOVED lines=25> */
.L_x_39186:
        /* <DEDUP_REMOVED lines=13> */
.L_x_39188:
[----:B------:R-:W-:Y:S05]  /*1f800*/  BSYNC.RECONVERGENT B2 ;  /* 0x0000000000027941 */ /* 0x000fea0003800200 */
.L_x_39187:
        /* <DEDUP_REMOVED lines=61> */
.L_x_39185:
[----:B------:R-:W-:Y:S05]  /*1fbe0*/  BSYNC.RECONVERGENT B1 ;  /* 0x0000000000017941 */ /* 0x000fea0003800200 */
.L_x_39184:
        /* <DEDUP_REMOVED lines=22> */
.L_x_39191:
        /* <DEDUP_REMOVED lines=13> */
.L_x_39193:
[----:B------:R-:W-:Y:S05]  /*1fe20*/  BSYNC.RECONVERGENT B2 ;  /* 0x0000000000027941 */ /* 0x000fea0003800200 */
.L_x_39192:
        /* <DEDUP_REMOVED lines=61> */
.L_x_39190:
[----:B------:R-:W-:Y:S05]  /*20200*/  BSYNC.RECONVERGENT B1 ;  /* 0x0000000000017941 */ /* 0x000fea0003800200 */
.L_x_39189:
        /* <DEDUP_REMOVED lines=22> */
.L_x_39196:
        /* <DEDUP_REMOVED lines=13> */
.L_x_39198:
[----:B------:R-:W-:Y:S05]  /*20440*/  BSYNC.RECONVERGENT B2 ;  /* 0x0000000000027941 */ /* 0x000fea0003800200 */
.L_x_39197:
        /* <DEDUP_REMOVED lines=61> */
.L_x_39195:
[----:B------:R-:W-:Y:S05]  /*20820*/  BSYNC.RECONVERGENT B1 ;  /* 0x0000000000017941 */ /* 0x000fea0003800200 */
.L_x_39194:
[----:B------:R-:W-:Y:S01]  /*20830*/  I2FP.F32.U32 R130, R131 ;  /* 0x0000008300827245 */ /* 0x000fe20000201000 */
[----:B------:R-:W-:-:S04]  /*20840*/  FMUL.FTZ R68, R47, R68 ;  /* 0x000000442f447220 */ /* 0x000fc80000410000 */
[----:B------:R-:W-:Y:S01]  /*20850*/  FFMA.FTZ R130, R130, R117, 1.1641532182693481445e-10 ;  /* 0x2f00000082827423 */ /* 0x000fe20000010075 */
[----:B------:R-:W-:-:S04]  /*20860*/  FMUL.FTZ R68, R68, R71 ;  /* 0x0000004744447220 */ /* 0x000fc80000410000 */
[----:B------:R-:W-:-:S04]  /*20870*/  FSETP.GTU.FTZ.AND P3, PT, R130, R87, PT ;  /* 0x000000578200720b */ /* 0x000fc80003f7c000 */
[----:B------:R-:W-:Y:S01]  /*20880*/  FSEL R130, R68, RZ, !P3 ;  /* 0x000000ff44827208 */ /* 0x000fe20005800000 */
[----:B------:R-:W-:Y:S01]  /*20890*/  HADD2.F32 R68, -RZ, R120.H1_H1 ;  /* 0x30000078ff447230 */ /* 0x000fe20000004100 */
[----:B------:R-:W-:-:S04]  /*208a0*/  PLOP3.LUT P3, PT, P3, PT, PT, 0x8, 0x80 ;  /* 0x000000000080781c */ /* 0x000fc80001f6e170 */
[----:B------:R-:W-:Y:S01]  /*208b0*/  FFMA.FTZ R47, R130, R68, R7 ;  /* 0x00000044822f7223 */ /* 0x000fe20000010007 */
[----:B------:R-:W-:Y:S08]  /*208c0*/  BRA `(.L_x_39199) ;  /* 0x0000001800387947 */ /* 0x000ff00003800000 */
.L_x_39178:
        /* <DEDUP_REMOVED lines=16> */
.L_x_39202:
        /* <DEDUP_REMOVED lines=13> */
.L_x_39204:
[----:B------:R-:W-:Y:S05]  /*20aa0*/  BSYNC.RECONVERGENT B2 ;  /* 0x0000000000027941 */ /* 0x000fea0003800200 */
.L_x_39203:
        /* <DEDUP_REMOVED lines=61> */
.L_x_39201:
[----:B------:R-:W-:Y:S05]  /*20e80*/  BSYNC.RECONVERGENT B1 ;  /* 0x0000000000017941 */ /* 0x000fea0003800200 */
.L_x_39200:
[----:B---3--:R-:W0:Y:S01]  /*20e90*/  LDC R71, c[0x0][0x408] ;  /* 0x00010200ff477b82 */ /* 0x008e220000000800 */
        /* <DEDUP_REMOVED lines=24> */
.L_x_39207:
        /* <DEDUP_REMOVED lines=13> */
.L_x_39209:
[----:B------:R-:W-:Y:S05]  /*210f0*/  BSYNC.RECONVERGENT B2 ;  /* 0x0000000000027941 */ /* 0x000fea0003800200 */
.L_x_39208:
        /* <DEDUP_REMOVED lines=61> */
.L_x_39206:
[----:B------:R-:W-:Y:S05]  /*214d0*/  BSYNC.RECONVERGENT B1 ;  /* 0x0000000000017941 */ /* 0x000fea0003800200 */
.L_x_39205:
        /* <DEDUP_REMOVED lines=22> */
.L_x_39212:
        /* <DEDUP_REMOVED lines=13> */
.L_x_39214:
[----:B------:R-:W-:Y:S05]  /*21710*/  BSYNC.RECONVERGENT B2 ;  /* 0x0000000000027941 */ /* 0x000fea0003800200 */
.L_x_39213:
        /* <DEDUP_REMOVED lines=61> */
.L_x_39211:
[----:B------:R-:W-:Y:S05]  /*21af0*/  BSYNC.RECONVERGENT B1 ;  /* 0x0000000000017941 */ /* 0x000fea0003800200 */
.L_x_39210:
        /* <DEDUP_REMOVED lines=22> */
.L_x_39217:
        /* <DEDUP_REMOVED lines=13> */
.L_x_39219:
[----:B------:R-:W-:Y:S05]  /*21d30*/  BSYNC.RECONVERGENT B2 ;  /* 0x0000000000027941 */ /* 0x000fea0003800200 */
.L_x_39218:
        /* <DEDUP_REMOVED lines=61> */
.L_x_39216:
[----:B------:R-:W-:Y:S05]  /*22110*/  BSYNC.RECONVERGENT B1 ;  /* 0x0000000000017941 */ /* 0x000fea0003800200 */
.L_x_39215:
        /* <DEDUP_REMOVED lines=9> */
.L_x_39199:
        /* <DEDUP_REMOVED lines=11> */
[----:B-1----:R-:W-:-:S05]  /*22260*/  IMAD.WIDE.U32 R132, R70, 0x4, R132 ;  /* 0x0000000446847825 */ /* 0x002fca00078e0084 */
[----:B------:R4:W-:Y:S02]  /*22270*/  STG.E desc[UR6][R132.64], R68 ;  /* 0x0000004484007986 */ /* 0x0009e4000c101906 */
.L_x_39177:
[----:B------:R-:W-:Y:S05]  /*22280*/  BSYNC.RECONVERGENT B0 ;  /* 0x0000000000007941 */ /* 0x000fea0003800200 */
.L_x_39176:
[----:B----45:R-:W-:Y:S01]  /*22290*/  FADD.FTZ R68, RZ, R8 ;  /* 0x00000008ff447221 */ /* 0x030fe20000010000 */
[C---:B------:R-:W-:Y:S01]  /*222a0*/  ISETP.GT.U32.AND P4, PT, R73.reuse, 0x3f, PT ;  /* 0x0000003f4900780c */ /* 0x040fe20003f84070 */
[----:B------:R-:W-:Y:S01]  /*222b0*/  UMOV UR4, 0xffffffff ;  /* 0xffffffff00047882 */ /* 0x000fe20000000000 */
[----:B------:R-:W-:Y:S01]  /*222c0*/  ISETP.GT.U32.AND P3, PT, R73, 0x5f, PT ;  /* 0x0000005f4900780c */ /* 0x000fe20003f64070 */
[----:B0-23--:R-:W-:Y:S01]  /*222d0*/  FADD.FTZ R71, R9, R68 ;  /* 0x0000004409477221 */ /* 0x00dfe20000010000 */
[C---:B------:R-:W-:Y:S02]  /*222e0*/  ISETP.GT.U32.AND P2, PT, R73.reuse, 0x7f, PT ;  /* 0x0000007f4900780c */ /* 0x040fe40003f44070 */
[C---:B------:R-:W-:Y:S01]  /*222f0*/  ISETP.GT.U32.AND P1, PT, R73.reuse, 0x9f, PT ;  /* 0x0000009f4900780c */ /* 0x040fe20003f24070 */
        /* <DEDUP_REMOVED lines=44> */
[----:B------:R-:W-:Y:S01]  /*225c0*/  FADD.FTZ R71, R45, R68 ;  /* 0x000000442d477221 */ /* 0x000fe20000010000 */
[----:B------:R-:W-:-:S03]  /*225d0*/  P2R R68, PR, RZ, 0x40 ;  /* 0x00000040ff447803 */ /* 0x000fc60000000000 */
[----:B------:R-:W-:-:S04]  /*225e0*/  FADD.FTZ R70, R46, R71 ;  /* 0x000000472e467221 */ /* 0x000fc80000010000 */
[----:B------:R-:W-:Y:S01]  /*225f0*/  @P6 FADD.FTZ R117, R47, R70 ;  /* 0x000000462f756221 */ /* 0x000fe20000010000 */
[----:B------:R-:W-:-:S04]  /*22600*/  LOP3.LUT P6, RZ, R69, 0x1f, RZ, 0xc0, !PT ;  /* 0x0000001f45ff7812 */ /* 0x000fc800078cc0ff */
        /* <DEDUP_REMOVED lines=23> */
[----:B------:R-:W-:-:S04]  /*22780*/  FFMA.FTZ R116, R116, R116, R117 ;  /* 0x0000007474747223 */ /* 0x000fc80000010075 */
[----:B------:R-:W-:Y:S01]  /*22790*/  FFMA.FTZ R116, R71, R71, R116 ;  /* 0x0000004747747223 */ /* 0x000fe20000010074 */
[----:B------:R-:W-:-:S04]  /*227a0*/  FADD.FTZ R71, R15, -R68 ;  /* 0x800000440f477221 */ /* 0x000fc80000010000 */
[----:B------:R-:W-:Y:S01]  /*227b0*/  FSEL R117, R116, RZ, P5 ;  /* 0x000000ff74757208 */ /* 0x000fe20002800000 */
[----:B------:R-:W-:-:S04]  /*227c0*/  FADD.FTZ R116, R14, -R68 ;  /* 0x800000440e747221 */ /* 0x000fc80000010000 */
[----:B------:R-:W-:-:S04]  /*227d0*/  FFMA.FTZ R130, R130, R130, R117 ;  /* 0x0000008282827223 */ /* 0x000fc80000010075 */
[----:B------:R-:W-:Y:S01]  /*227e0*/  FFMA.FTZ R135, R135, R135, R130 ;  /* 0x0000008787877223 */ /* 0x000fe20000010082 */
[----:B------:R-:W-:-:S03]  /*227f0*/  FADD.FTZ R130, R16, -R68 ;  /* 0x8000004410827221 */ /* 0x000fc60000010000 */
[----:B------:R-:W-:-:S04]  /*22800*/  FFMA.FTZ R116, R116, R116, R135 ;  /* 0x0000007474747223 */ /* 0x000fc80000010087 */
[----:B------:R-:W-:Y:S01]  /*22810*/  @P4 FFMA.FTZ R117, R71, R71, R116 ;  /* 0x0000004747754223 */ /* 0x000fe20000010074 */
[----:B------:R-:W-:Y:S01]  /*22820*/  ISETP.NE.AND P4, PT, R133, RZ, PT ;  /* 0x000000ff8500720c */ /* 0x000fe20003f85270 */
[--C-:B------:R-:W-:Y:S01]  /*22830*/  FADD.FTZ R133, R17, -R68.reuse ;  /* 0x8000004411857221 */ /* 0x100fe20000010000 */
[--C-:B------:R-:W-:Y:S01]  /*22840*/  FADD.FTZ R116, R18, -R68.reuse ;  /* 0x8000004412747221 */ /* 0x100fe20000010000 */
        /* <DEDUP_REMOVED lines=72> */
.L_x_39253:
[----:B------:R-:W-:Y:S01]  /*22cd0*/  LOP3.LUT P1, RZ, R69, 0x1f, RZ, 0xc0, !PT ;  /* 0x0000001f45ff7812 */ /* 0x000fe2000782c0ff */
[C---:B------:R-:W-:Y:S01]  /*22ce0*/  FMUL.FTZ R71, R68.reuse, R68 ;  /* 0x0000004444477220 */ /* 0x040fe20000410000 */
        /* <DEDUP_REMOVED lines=15> */
[----:B------:R-:W0:Y:S01]  /*22de0*/  LDC.64 R158, c[0x0][0x428] ;  /* 0x00010a00ff9e7b82 */ /* 0x000e220000000a00 */
[--C-:B------:R-:W-:Y:S01]  /*22df0*/  FADD.FTZ R140, R8, -R116.reuse ;  /* 0x80000074088c7221 */ /* 0x100fe20000010000 */
[--C-:B------:R-:W-:Y:S01]  /*22e00*/  FADD.FTZ R136, R9, -R116.reuse ;  /* 0x8000007409887221 */ /* 0x100fe20000010000 */
[--C-:B-1----:R-:W-:Y:S01]  /*22e10*/  FADD.FTZ R132, R10, -R116.reuse ;  /* 0x800000740a847221 */ /* 0x102fe20000010000 */
        /* <DEDUP_REMOVED lines=17> */
[----:B0-----:R-:W-:-:S04]  /*22f30*/  IMAD.WIDE.U32 R158, R91, 0x10, R158 ;  /* 0x000000105b9e7825 */ /* 0x001fc800078e009e */
[----:B------:R-:W-:Y:S01]  /*22f40*/  VIADD R91, R91, 0x20 ;  /* 0x000000205b5b7836 */ /* 0x000fe20000000000 */
[----:B------:R0:W-:Y:S06]  /*22f50*/  STG.E.128 desc[UR6][R158.64], R68 ;  /* 0x000000449e007986 */ /* 0x0001ec000c101d06 */
.L_x_39222:
[----:B------:R-:W-:Y:S05]  /*22f60*/  BSYNC.RECONVERGENT B0 ;  /* 0x0000000000007941 */ /* 0x000fea0003800200 */
.L_x_39221:
[----:B------:R-:W-:Y:S01]  /*22f70*/  ISETP.NE.AND P0, PT, R105, RZ, PT ;  /* 0x000000ff6900720c */ /* 0x000fe20003f05270 */
[----:B------:R-:W-:-:S12]  /*22f80*/  BSSY.RECONVERGENT B0, `(.L_x_39223) ;  /* 0x000001a000007945 */ /* 0x000fd80003800200 */
[----:B------:R-:W-:Y:S05]  /*22f90*/  @!P0 BRA `(.L_x_39224) ;  /* 0x0000000000608947 */ /* 0x000fea0003800000 */
[----:B0-----:R-:W0:Y:S01]  /*22fa0*/  LDC.64 R158, c[0x0][0x428] ;  /* 0x00010a00ff9e7b82 */ /* 0x001e220000000a00 */
        /* <DEDUP_REMOVED lines=23> */
.L_x_39224:
[----:B------:R-:W-:Y:S05]  /*23120*/  BSYNC.RECONVERGENT B0 ;  /* 0x0000000000007941 */ /* 0x000fea0003800200 */
.L_x_39223:
[----:B------:R-:W-:Y:S01]  /*23130*/  ISETP.NE.AND P0, PT, R106, RZ, PT ;  /* 0x000000ff6a00720c */ /* 0x000fe20003f05270 */
[----:B------:R-:W-:-:S12]  /*23140*/  BSSY.RECONVERGENT B0, `(.L_x_39225) ;  /* 0x000001a000007945 */ /* 0x000fd80003800200 */
[----:B------:R-:W-:Y:S05]  /*23150*/  @!P0 BRA `(.L_x_39226) ;  /* 0x0000000000608947 */ /* 0x000fea0003800000 */
[----:B0-2---:R-:W0:Y:S01]  /*23160*/  LDC.64 R158, c[0x0][0x428] ;  /* 0x00010a00ff9e7b82 */ /* 0x005e220000000a00 */
        /* <DEDUP_REMOVED lines=23> */
.L_x_39226:
[----:B------:R-:W-:Y:S05]  /*232e0*/  BSYNC.RECONVERGENT B0 ;  /* 0x0000000000007941 */ /* 0x000fea0003800200 */
.L_x_39225:
[----:B------:R-:W-:Y:S01]  /*232f0*/  ISETP.NE.AND P0, PT, R107, RZ, PT ;  /* 0x000000ff6b00720c */ /* 0x000fe20003f05270 */
[----:B------:R-:W-:-:S12]  /*23300*/  BSSY.RECONVERGENT B0, `(.L_x_39227) ;  /* 0x000001a000007945 */ /* 0x000fd80003800200 */
[----:B------:R-:W-:Y:S05]  /*23310*/  @!P0 BRA `(.L_x_39228) ;  /* 0x0000000000608947 */ /* 0x000fea0003800000 */
[----:B0-23--:R-:W0:Y:S01]  /*23320*/  LDC.64 R158, c[0x0][0x428] ;  /* 0x00010a00ff9e7b82 */ /* 0x00de220000000a00 */
        /* <DEDUP_REMOVED lines=23> */
.L_x_39228:
[----:B------:R-:W-:Y:S05]  /*234a0*/  BSYNC.RECONVERGENT B0 ;  /* 0x0000000000007941 */ /* 0x000fea0003800200 */
.L_x_39227:
[----:B------:R-:W-:Y:S01]  /*234b0*/  ISETP.NE.AND P0, PT, R108, RZ, PT ;  /* 0x000000ff6c00720c */ /* 0x000fe20003f05270 */
[----:B------:R-:W-:-:S12]  /*234c0*/  BSSY.RECONVERGENT B0, `(.L_x_39229) ;  /* 0x000001a000007945 */ /* 0x000fd80003800200 */
[----:B------:R-:W-:Y:S05]  /*234d0*/  @!P0 BRA `(.L_x_39230) ;  /* 0x0000000000608947 */ /* 0x000fea0003800000 */
[----:B0-234-:R-:W0:Y:S01]  /*234e0*/  LDC.64 R158, c[0x0][0x428] ;  /* 0x00010a00ff9e7b82 */ /* 0x01de220000000a00 */
[--C-:B------:R-:W-:Y:S01]  /*234f0*/  FADD.FTZ R136, R24, -R116.reuse ;  /* 0x8000007418887221 */ /* 0x100fe20000010000 */
[--C-:B-1----:R-:W-:Y:S01]  /*23500*/  FADD.FTZ R132, R25, -R116.reuse ;  /* 0x8000007419847221 */ /* 0x102fe20000010000 */
        /* <DEDUP_REMOVED lines=21> */
.L_x_39230:
[----:B------:R-:W-:Y:S05]  /*23660*/  BSYNC.RECONVERGENT B0 ;  /* 0x0000000000007941 */ /* 0x000fea0003800200 */
.L_x_39229:
        /* <DEDUP_REMOVED lines=27> */
.L_x_39232:
[----:B------:R-:W-:Y:S05]  /*23820*/  BSYNC.RECONVERGENT B0 ;  /* 0x0000000000007941 */ /* 0x000fea0003800200 */
.L_x_39231:
[----:B------:R-:W-:Y:S01]  /*23830*/  ISETP.NE.AND P0, PT, R110, RZ, PT ;  /* 0x000000ff6e00720c */ /* 0x000fe20003f05270 */
[----:B------:R-:W-:-:S12]  /*23840*/  BSSY.RECONVERGENT B0, `(.L_x_39233) ;  /* 0x000001a000007945 */ /* 0x000fd80003800200 */
[----:B------:R-:W-:Y:S05]  /*23850*/  @!P0 BRA `(.L_x_39234) ;  /* 0x0000000000608947 */ /* 0x000fea0003800000 */
[----:B------:R-:W5:Y:S01]  /*23860*/  LDC.64 R136, c[0x0][0x428] ;  /* 0x00010a00ff887b82 */ /* 0x000f620000000a00 */
[--C-:B------:R-:W-:Y:S01]  /*23870*/  FADD.FTZ R134, R32, -R116.reuse ;  /* 0x8000007420867221 */ /* 0x100fe20000010000 */
[--C-:B-1----:R-:W-:Y:S01]  /*23880*/  FADD.FTZ R130, R33, -R116.reuse ;  /* 0x8000007421827221 */ /* 0x102fe20000010000 */
[--C-:B------:R-:W-:Y:S01]  /*23890*/  FADD.FTZ R132, R34, -R116.reuse ;  /* 0x8000007422847221 */ /* 0x100fe20000010000 */
[----:B------:R-:W-:Y:S01]  /*238a0*/  FADD.FTZ R108, R35, -R116 ;  /* 0x80000074236c7221 */ /* 0x000fe20000010000 */
[----:B------:R-:W-:Y:S02]  /*238b0*/  HADD2.F32 R109, -RZ, R143.H0_H0 ;  /* 0x2000008fff6d7230 */ /* 0x000fe40000004100 */
[C---:B------:R-:W-:Y:S01]  /*238c0*/  FMUL.FTZ R131, R117.reuse, R134 ;  /* 0x0000008675837220 */ /* 0x040fe20000410000 */
[----:B0-234-:R-:W-:Y:S02]  /*238d0*/  HADD2.F32 R68, -RZ, R50.H0_H0 ;  /* 0x20000032ff447230 */ /* 0x01dfe40000004100 */
        /* <DEDUP_REMOVED lines=13> */
[----:B-----5:R-:W-:-:S04]  /*239b0*/  IMAD.WIDE.U32 R136, R91, 0x10, R136 ;  /* 0x000000105b887825 */ /* 0x020fc800078e0088 */
[----:B------:R-:W-:Y:S01]  /*239c0*/  VIADD R91, R91, 0x20 ;  /* 0x000000205b5b7836 */ /* 0x000fe20000000000 */
[----:B------:R0:W-:Y:S06]  /*239d0*/  STG.E.128 desc[UR6][R136.64], R68 ;  /* 0x0000004488007986 */ /* 0x0001ec000c101d06 */
.L_x_39234:
[----:B------:R-:W-:Y:S05]  /*239e0*/  BSYNC.RECONVERGENT B0 ;  /* 0x0000000000007941 */ /* 0x000fea0003800200 */
.L_x_39233:
[----:B------:R-:W-:Y:S01]  /*239f0*/  ISETP.NE.AND P0, PT, R111, RZ, PT ;  /* 0x000000ff6f00720c */ /* 0x000fe20003f05270 */
[----:B------:R-:W-:-:S12]  /*23a00*/  BSSY.RECONVERGENT B0, `(.L_x_39235) ;  /* 0x000001a000007945 */ /* 0x000fd80003800200 */
[----:B------:R-:W-:Y:S05]  /*23a10*/  @!P0 BRA `(.L_x_39236) ;  /* 0x0000000000608947 */ /* 0x000fea0003800000 */
[----:B0-----:R-:W0:Y:S01]  /*23a20*/  LDC.64 R136, c[0x0][0x428] ;  /* 0x00010a00ff887b82 */ /* 0x001e220000000a00 */
[--C-:B------:R-:W-:Y:S01]  /*23a30*/  FADD.FTZ R134, R36, -R116.reuse ;  /* 0x8000007424867221 */ /* 0x100fe20000010000 */
[--C-:B-1----:R-:W-:Y:S01]  /*23a40*/  FADD.FTZ R130, R37, -R116.reuse ;  /* 0x8000007425827221 */ /* 0x102fe20000010000 */
[--C-:B------:R-:W-:Y:S01]  /*23a50*/  FADD.FTZ R132, R38, -R116.reuse ;  /* 0x8000007426847221 */ /* 0x100fe20000010000 */
[----:B------:R-:W-:Y:S01]  /*23a60*/  FADD.FTZ R108, R39, -R116 ;  /* 0x80000074276c7221 */ /* 0x000fe20000010000 */
[----:B------:R-:W-:Y:S02]  /*23a70*/  HADD2.F32 R109, -RZ, R145.H0_H0 ;  /* 0x20000091ff6d7230 */ /* 0x000fe40000004100 */
[C---:B------:R-:W-:Y:S01]  /*23a80*/  FMUL.FTZ R111, R117.reuse, R134 ;  /* 0x00000086756f7220 */ /* 0x040fe20000410000 */
[----:B--234-:R-:W-:Y:S02]  /*23a90*/  HADD2.F32 R68, -RZ, R48.H0_H0 ;  /* 0x20000030ff447230 */ /* 0x01cfe40000004100 */
        /* <DEDUP_REMOVED lines=16> */
.L_x_39236:
[----:B------:R-:W-:Y:S05]  /*23ba0*/  BSYNC.RECONVERGENT B0 ;  /* 0x0000000000007941 */ /* 0x000fea0003800200 */
.L_x_39235:
[----:B------:R-:W-:Y:S01]  /*23bb0*/  ISETP.NE.AND P0, PT, R112, RZ, PT ;  /* 0x000000ff7000720c */ /* 0x000fe20003f05270 */
[----:B------:R-:W-:-:S12]  /*23bc0*/  BSSY.RECONVERGENT B0, `(.L_x_39237) ;  /* 0x000001a000007945 */ /* 0x000fd80003800200 */
[----:B------:R-:W-:Y:S05]  /*23bd0*/  @!P0 BRA `(.L_x_39238) ;  /* 0x0000000000608947 */ /* 0x000fea0003800000 */
[----:B------:R-:W5:Y:S01]  /*23be0*/  LDC.64 R134, c[0x0][0x428] ;  /* 0x00010a00ff867b82 */ /* 0x000f620000000a00 */
[--C-:B-1----:R-:W-:Y:S01]  /*23bf0*/  FADD.FTZ R132, R40, -R116.reuse ;  /* 0x8000007428847221 */ /* 0x102fe20000010000 */
[--C-:B------:R-:W-:Y:S01]  /*23c00*/  FADD.FTZ R112, R41, -R116.reuse ;  /* 0x8000007429707221 */ /* 0x100fe20000010000 */
        /* <DEDUP_REMOVED lines=21> */
.L_x_39238:
[----:B------:R-:W-:Y:S05]  /*23d60*/  BSYNC.RECONVERGENT B0 ;  /* 0x0000000000007941 */ /* 0x000fea0003800200 */
.L_x_39237:
[----:B------:R-:W-:Y:S01]  /*23d70*/  ISETP.NE.AND P0, PT, R113, RZ, PT ;  /* 0x000000ff7100720c */ /* 0x000fe20003f05270 */
[----:B------:R-:W-:-:S12]  /*23d80*/  BSSY.RECONVERGENT B0, `(.L_x_39239) ;  /* 0x0000011000007945 */ /* 0x000fd80003800200 */
        /* <DEDUP_REMOVED lines=16> */
.L_x_39240:
[----:B------:R-:W-:Y:S05]  /*23e90*/  BSYNC.RECONVERGENT B0 ;  /* 0x0000000000007941 */ /* 0x000fea0003800200 */
.L_x_39239:
[----:B01234-:R-:W0:Y:S02]  /*23ea0*/  LDC.64 R68, c[0x0][0x380] ;  /* 0x0000e000ff447b82 */ /* 0x01fe240000000a00 */
[----:B0-----:R-:W-:-:S04]  /*23eb0*/  LEA R72, R68, R72, 0x2 ;  /* 0x0000004844487211 */ /* 0x001fc800078e10ff */
[----:B------:R-:W-:-:S13]  /*23ec0*/  ISETP.GE.AND P0, PT, R72, R69, PT ;  /* 0x000000454800720c */ /* 0x000fda0003f06270 */
[----:B------:R-:W-:Y:S05]  /*23ed0*/  @!P0 BRA `(.L_x_39241) ;  /* 0xfffffddc00d48947 */ /* 0x000fea000383ffff */
[----:B------:R-:W-:Y:S05]  /*23ee0*/  EXIT ;  /* 0x000000000000794d */ /* 0x000fea0003800000 */
.L_x_39220:
[----:B------:R-:W-:Y:S01]  /*23ef0*/  HFMA2 R71, -RZ, RZ, 0, 1.847743988037109375e-06 ;  /* 0x0000001fff477431 */ /* 0x000fe200000001ff */
[----:B------:R-:W-:Y:S01]  /*23f00*/  BSSY B0, `(.L_x_39242) ;  /* 0x0000006000007945 */ /* 0x000fe20003800000 */
[----:B------:R-:W-:Y:S02]  /*23f10*/  IMAD.MOV.U32 R116, RZ, RZ, 0x1 ;  /* 0x00000001ff747424 */ /* 0x000fe400078e00ff */
[----:B------:R-:W-:-:S07]  /*23f20*/  IMAD.MOV.U32 R130, RZ, RZ, -0x1 ;  /* 0xffffffffff827424 */ /* 0x000fce00078e00ff */
[----:B------:R-:W-:Y:S05]  /*23f30*/  WARPSYNC.COLLECTIVE R130, `(.L_x_39243) ;  /* 0x0000000082087348 */ /* 0x000fea0003c00000 */
[----:B------:R0:W1:Y:S02]  /*23f40*/  SHFL.BFLY P6, R135, R117, R116, R71 ;  /* 0x0c00007475877389 */ /* 0x00006400000c0047 */
[----:B01----:R-:W-:Y:S05]  /*23f50*/  ENDCOLLECTIVE ;  /* 0x000000000000791b */ /* 0x003fea0003800000 */
.L_x_39243:
[----:B------:R-:W-:Y:S05]  /*23f60*/  BSYNC B0 ;  /* 0x0000000000007941 */ /* 0x000fea0003800000 */
.L_x_39242:
[----:B------:R-:W-:Y:S01]  /*23f70*/  FADD.FTZ R117, R117, R135 ;  /* 0x0000008775757221 */ /* 0x000fe20000010000 */
[----:B------:R-:W-:Y:S01]  /*23f80*/  MOV R116, 0x2 ;  /* 0x0000000200747802 */ /* 0x000fe20000000f00 */
[----:B------:R-:W-:Y:S01]  /*23f90*/  IMAD.MOV.U32 R71, RZ, RZ, 0x1f ;  /* 0x0000001fff477424 */ /* 0x000fe200078e00ff */
[----:B------:R-:W-:Y:S01]  /*23fa0*/  MOV R130, 0xffffffff ;  /* 0xffffffff00827802 */ /* 0x000fe20000000f00 */
[----:B------:R-:W0:Y:S06]  /*23fb0*/  LDC R70, c[0x0][0x400] ;  /* 0x00010000ff467b82 */ /* 0x000e2c0000000800 */
[----:B0-----:R-:W-:Y:S05]  /*23fc0*/  WARPSYNC.COLLECTIVE R130, `(.L_x_39244) ;  /* 0x0000000082087348 */ /* 0x001fea0003c00000 */
[----:B------:R1:W2:Y:S02]  /*23fd0*/  SHFL.BFLY P6, R135, R117, R116, R71 ;  /* 0x0c00007475877389 */ /* 0x0002a400000c0047 */
[----:B012---:R-:W-:Y:S05]  /*23fe0*/  ENDCOLLECTIVE ;  /* 0x000000000000791b */ /* 0x007fea0003800000 */
.L_x_39244:
[----:B------:R-:W-:Y:S02]  /*23ff0*/  HFMA2 R116, -RZ, RZ, 0, 2.384185791015625e-07 ;  /* 0x00000004ff747431 */ /* 0x000fe400000001ff */
[----:B------:R-:W-:-:S04]  /*24000*/  FADD.FTZ R137, R117, R135 ;  /* 0x0000008775897221 */ /* 0x000fc80000010000 */
[----:B------:R-:W-:-:S07]  /*24010*/  IMAD.MOV.U32 R117, RZ, RZ, R137 ;  /* 0x000000ffff757224 */ /* 0x000fce00078e0089 */
[----:B------:R-:W-:Y:S05]  /*24020*/  WARPSYNC.COLLECTIVE R130, `(.L_x_39245) ;  /* 0x0000000082087348 */ /* 0x000fea0003c00000 */
[----:B------:R0:W1:Y:S02]  /*24030*/  SHFL.BFLY P6, R135, R117, R116, R71 ;  /* 0x0c00007475877389 */ /* 0x00006400000c0047 */
[----:B01----:R-:W-:Y:S05]  /*24040*/  ENDCOLLECTIVE ;  /* 0x000000000000791b */ /* 0x003fea0003800000 */
.L_x_39245:
[----:B------:R-:W-:Y:S01]  /*24050*/  MOV R116, 0x8 ;  /* 0x0000000800747802 */ /* 0x000fe20000000f00 */
[----:B------:R-:W-:-:S04]  /*24060*/  FADD.FTZ R136, R137, R135 ;  /* 0x0000008789887221 */ /* 0x000fc80000010000 */
[----:B------:R-:W-:-:S07]  /*24070*/  IMAD.MOV.U32 R117, RZ, RZ, R136 ;  /* 0x000000ffff757224 */ /* 0x000fce00078e0088 */
[----:B------:R-:W-:Y:S05]  /*24080*/  WARPSYNC.COLLECTIVE R130, `(.L_x_39246) ;  /* 0x0000000082087348 */ /* 0x000fea0003c00000 */
[----:B------:R0:W1:Y:S02]  /*24090*/  SHFL.BFLY P6, R135, R117, R116, R71 ;  /* 0x0c00007475877389 */ /* 0x00006400000c0047 */
[----:B01----:R-:W-:Y:S05]  /*240a0*/  ENDCOLLECTIVE ;  /* 0x000000000000791b */ /* 0x003fea0003800000 */
.L_x_39246:
[----:B------:R-:W-:Y:S02]  /*240b0*/  HFMA2 R116, -RZ, RZ, 0, 9.5367431640625e-07 ;  /* 0x00000010ff747431 */ /* 0x000fe400000001ff */
[----:B------:R-:W-:-:S04]  /*240c0*/  FADD.FTZ R134, R136, R135 ;  /* 0x0000008788867221 */ /* 0x000fc80000010000 */
[----:B------:R-:W-:-:S07]  /*240d0*/  IMAD.MOV.U32 R117, RZ, RZ, R134 ;  /* 0x000000ffff757224 */ /* 0x000fce00078e0086 */
[----:B------:R-:W-:Y:S05]  /*240e0*/  WARPSYNC.COLLECTIVE R130, `(.L_x_39247) ;  /* 0x0000000082087348 */ /* 0x000fea0003c00000 */
[----:B------:R0:W1:Y:S02]  /*240f0*/  SHFL.BFLY P6, R135, R117, R116, R71 ;  /* 0x0c00007475877389 */ /* 0x00006400000c0047 */
[----:B01----:R-:W-:Y:S05]  /*24100*/  ENDCOLLECTIVE ;  /* 0x000000000000791b */ /* 0x003fea0003800000 */
.L_x_39247:
[----:B------:R-:W-:Y:S01]  /*24110*/  FADD.FTZ R135, R134, R135 ;  /* 0x0000008786877221 */ /* 0x000fe20000010000 */
[----:B------:R-:W-:-:S03]  /*24120*/  ISETP.NE.AND P6, PT, R68, RZ, PT ;  /* 0x000000ff4400720c */ /* 0x000fc60003fc5270 */
        /* <DEDUP_REMOVED lines=85> */
[----:B------:R-:W-:Y:S01]  /*24680*/  IMAD.MOV.U32 R116, RZ, RZ, 0x1 ;  /* 0x00000001ff747424 */ /* 0x000fe200078e00ff */
[----:B------:R-:W-:-:S07]  /*24690*/  MOV R71, 0x1f ;  /* 0x0000001f00477802 */ /* 0x000fce0000000f00 */
[----:B------:R-:W-:Y:S05]  /*246a0*/  WARPSYNC.COLLECTIVE R130, `(.L_x_39248) ;  /* 0x0000000082087348 */ /* 0x000fea0003c00000 */
[----:B------:R0:W1:Y:S02]  /*246b0*/  SHFL.BFLY P6, R135, R117, R116, R71 ;  /* 0x0c00007475877389 */ /* 0x00006400000c0047 */
[----:B01----:R-:W-:Y:S05]  /*246c0*/  ENDCOLLECTIVE ;  /* 0x000000000000791b */ /* 0x003fea0003800000 */
.L_x_39248:
[----:B------:R-:W-:Y:S02]  /*246d0*/  HFMA2 R116, -RZ, RZ, 0, 1.1920928955078125e-07 ;  /* 0x00000002ff747431 */ /* 0x000fe400000001ff */
[----:B------:R-:W-:-:S04]  /*246e0*/  FADD.FTZ R134, R117, R135 ;  /* 0x0000008775867221 */ /* 0x000fc80000010000 */
[----:B------:R-:W-:-:S07]  /*246f0*/  IMAD.MOV.U32 R117, RZ, RZ, R134 ;  /* 0x000000ffff757224 */ /* 0x000fce00078e0086 */
[----:B------:R-:W-:Y:S05]  /*24700*/  WARPSYNC.COLLECTIVE R130, `(.L_x_39249) ;  /* 0x0000000082087348 */ /* 0x000fea0003c00000 */
[----:B------:R0:W1:Y:S02]  /*24710*/  SHFL.BFLY P6, R135, R117, R116, R71 ;  /* 0x0c00007475877389 */ /* 0x00006400000c0047 */
[----:B01----:R-:W-:Y:S05]  /*24720*/  ENDCOLLECTIVE ;  /* 0x000000000000791b */ /* 0x003fea0003800000 */
.L_x_39249:
[----:B------:R-:W-:Y:S01]  /*24730*/  MOV R116, 0x4 ;  /* 0x0000000400747802 */ /* 0x000fe20000000f00 */
[----:B------:R-:W-:-:S04]  /*24740*/  FADD.FTZ R133, R134, R135 ;  /* 0x0000008786857221 */ /* 0x000fc80000010000 */
[----:B------:R-:W-:-:S07]  /*24750*/  IMAD.MOV.U32 R117, RZ, RZ, R133 ;  /* 0x000000ffff757224 */ /* 0x000fce00078e0085 */
[----:B------:R-:W-:Y:S05]  /*24760*/  WARPSYNC.COLLECTIVE R130, `(.L_x_39250) ;  /* 0x0000000082087348 */ /* 0x000fea0003c00000 */
[----:B------:R0:W1:Y:S02]  /*24770*/  SHFL.BFLY P6, R135, R117, R116, R71 ;  /* 0x0c00007475877389 */ /* 0x00006400000c0047 */
[----:B01----:R-:W-:Y:S05]  /*24780*/  ENDCOLLECTIVE ;  /* 0x000000000000791b */ /* 0x003fea0003800000 */
.L_x_39250:
[----:B------:R-:W-:Y:S02]  /*24790*/  HFMA2 R116, -RZ, RZ, 0, 4.76837158203125e-07 ;  /* 0x00000008ff747431 */ /* 0x000fe400000001ff */
[----:B------:R-:W-:-:S04]  /*247a0*/  FADD.FTZ R132, R133, R135 ;  /* 0x0000008785847221 */ /* 0x000fc80000010000 */
[----:B------:R-:W-:-:S07]  /*247b0*/  IMAD.MOV.U32 R117, RZ, RZ, R132 ;  /* 0x000000ffff757224 */ /* 0x000fce00078e0084 */
[----:B------:R-:W-:Y:S05]  /*247c0*/  WARPSYNC.COLLECTIVE R130, `(.L_x_39251) ;  /* 0x0000000082087348 */ /* 0x000fea0003c00000 */
[----:B------:R0:W1:Y:S02]  /*247d0*/  SHFL.BFLY P6, R135, R117, R116, R71 ;  /* 0x0c00007475877389 */ /* 0x00006400000c0047 */
[----:B01----:R-:W-:Y:S05]  /*247e0*/  ENDCOLLECTIVE ;  /* 0x000000000000791b */ /* 0x003fea0003800000 */
.L_x_39251:
[----:B------:R-:W-:Y:S01]  /*247f0*/  MOV R116, 0x10 ;  /* 0x0000001000747802 */ /* 0x000fe20000000f00 */
[----:B------:R-:W-:-:S04]  /*24800*/  FADD.FTZ R131, R132, R135 ;  /* 0x0000008784837221 */ /* 0x000fc80000010000 */
[----:B------:R-:W-:-:S07]  /*24810*/  IMAD.MOV.U32 R117, RZ, RZ, R131 ;  /* 0x000000ffff757224 */ /* 0x000fce00078e0083 */
[----:B------:R-:W-:Y:S05]  /*24820*/  WARPSYNC.COLLECTIVE R130, `(.L_x_39252) ;  /* 0x0000000082087348 */ /* 0x000fea0003c00000 */
[----:B------:R0:W1:Y:S02]  /*24830*/  SHFL.BFLY P6, R135, R117, R116, R71 ;  /* 0x0c00007475877389 */ /* 0x00006400000c0047 */
[----:B01----:R-:W-:Y:S05]  /*24840*/  ENDCOLLECTIVE ;  /* 0x000000000000791b */ /* 0x003fea0003800000 */
.L_x_39252:
[----:B------:R-:W-:Y:S05]  /*24850*/  BRA `(.L_x_39253) ;  /* 0xffffffe4001c7947 */ /* 0x000fea000383ffff */
.L_x_39254:
        /* <DEDUP_REMOVED lines=10> */
.L_x_45908:


//--------------------- .text._ZN10layer_norm13ln_fwd_kernelINS_13Kernel_traitsI6__halfffffjLj1280ELj1ELj4ELj1ELj16ENS_18Kernel_traits_baseILj1280ES2_ffffjLj128EEEEELb1ELb1ELb0ELb1EEEvNS_9FwdParamsE --------------------------
	.section	.text._ZN10layer_norm13ln_fwd_kernelINS_13Kernel_traitsI6__halfffffjLj1280ELj1ELj4ELj1ELj16ENS_18Kernel_traits_baseILj1280ES2_ffffjLj128EEEEELb1ELb1ELb0ELb1EEEvNS_9FwdParamsE,"ax",@progbits
	.align	128
        .global         _ZN10layer_norm13ln_fwd_kernelINS_13Kernel_traitsI6__halfffffjLj1280ELj1ELj4ELj1ELj16ENS_18Kernel_traits_baseILj1280ES2_ffffjLj128EEEEELb1ELb1ELb0ELb1EEEvNS_9FwdParamsE
        .type           _ZN10layer_norm13ln_fwd_kernelINS_13Kernel_traitsI6__halfffffjLj1280ELj1ELj4ELj1ELj16ENS_18Kernel_traits_baseILj1280ES2_ffffjLj128EEEEELb1ELb1ELb0ELb1EEEvNS_9FwdParamsE,@function
        .size           _ZN10layer_norm13ln_fwd_kernelINS_13Kernel_traitsI6__halfffffjLj1280ELj1ELj4ELj1ELj16ENS_18Kernel_traits_baseILj1280ES2_ffffjLj128EEEEELb1ELb1ELb0ELb1EEEvNS_9FwdParamsE,(.L_x_45909 - _ZN10layer_norm13ln_fwd_kernelINS_13Kernel_traitsI6__halfffffjLj1280ELj1ELj4ELj1ELj16ENS_18Kernel_traits_baseILj1280ES2_ffffjLj128EEEEELb1ELb1ELb0ELb1EEEvNS_9FwdParamsE)
        .other          _ZN10layer_norm13ln_fwd_kernelINS_13Kernel_traitsI6__halfffffjLj1280ELj1ELj4ELj1ELj16ENS_18Kernel_traits_baseILj1280ES2_ffffjLj128EEEEELb1ELb1ELb0ELb1EEEvNS_9FwdParamsE,@"STO_CUDA_ENTRY STV_DEFAULT"
_ZN10layer_norm13ln_fwd_kernelINS_13Kernel_traitsI6__halfffffjLj1280ELj1ELj4ELj1ELj16ENS_18Kernel_traits_baseILj1280ES2_ffffjLj128EEEEELb1ELb1ELb0ELb1EEEvNS_9FwdParamsE:
.text._ZN10layer_norm13ln_fwd_kernelINS_13Kernel_traitsI6__halfffffjLj1280ELj1ELj4ELj1ELj16ENS_18Kernel_traits_baseILj1280ES2_ffffjLj128EEEEELb1ELb1ELb0ELb1EEEvNS_9FwdParamsE:
        /* <DEDUP_REMOVED lines=65> */
.L_x_39255:
        /* <DEDUP_REMOVED lines=34> */
.L_x_39256:
[----:B------:R-:W1:Y:S02]  /*0630*/  LDCU UR4, c[0x0][0x384] ;  /* 0x00007080ff0477ac */ /* 0x000e640008000800 */
[----:B-1----:R-:W-:-:S13]  /*0640*/  ISETP.GE.AND P0, PT, R74, UR4, PT ;  /* 0x000000044a007c0c */ /* 0x002fda000bf06270 */
[----:B------:R-:W-:Y:S05]  /*0650*/  @P0 EXIT ;  /* 0x000000000000094d */ /* 0x000fea0003800000 */
[----:B-----5:R-:W-:Y:S01]  /*0660*/  IMAD.MOV.U32 R75, RZ, RZ, R52 ;  /* 0x000000ffff4b7224 */ /* 0x020fe200078e0034 */
[----:B------:R-:W-:Y:S01]  /*0670*/  SHF.R.U64 R88, R52, 0x10, R53 ;  /* 0x0000001034587819 */ /* 0x000fe20000001235 */
[----:B------:R-:W-:Y:S01]  /*0680*/  IMAD.MOV.U32 R138, RZ, RZ, R4 ;  /* 0x000000ffff8a7224 */ /* 0x000fe200078e0004 */
[----:B------:R-:W1:Y:S01]  /*0690*/  LDC R52, c[0x0][0x360] ;  /* 0x0000d800ff347b82 */ /* 0x000e620000000800 */
[----:B------:R-:W-:Y:S01]  /*06a0*/  MOV R0, R5 ;  /* 0x0000000500007202 */ /* 0x000fe20000000f00 */
[----:B------:R-:W-:Y:S01]  /*06b0*/  IMAD.MOV.U32 R132, RZ, RZ, R10 ;  /* 0x000000ffff847224 */ /* 0x000fe200078e000a */
[----:B------:R-:W-:Y:S01]  /*06c0*/  SHF.R.U64 R139, R4, 0x10, R5 ;  /* 0x00000010048b7819 */ /* 0x000fe20000001205 */
[----:B------:R-:W-:Y:S01]  /*06d0*/  IMAD.MOV.U32 R134, RZ, RZ, R8 ;  /* 0x000000ffff867224 */ /* 0x000fe200078e0008 */
[----:B------:R-:W-:Y:S01]  /*06e0*/  PRMT R138, R138, 0x5410, R0 ;  /* 0x000054108a8a7816 */ /* 0x000fe20000000000 */
[----:B0-----:R-:W-:Y:S01]  /*06f0*/  IMAD.MOV.U32 R64, RZ, RZ, R45 ;  /* 0x000000ffff407224 */ /* 0x001fe200078e002d */
[--C-:B------:R-:W-:Y:S01]  /*0700*/  SHF.R.U64 R140, R40, 0x10, R41.reuse ;  /* 0x00000010288c7819 */ /* 0x100fe20000001229 */
[----:B------:R-:W-:Y:S01]  /*0710*/  IMAD.MOV.U32 R81, RZ, RZ, R46 ;  /* 0x000000ffff517224 */ /* 0x000fe200078e002e */
[----:B------:R-:W-:Y:S01]  /*0720*/  SHF.R.U32.HI R0, RZ, 0x10, R41 ;  /* 0x00000010ff007819 */ /* 0x000fe20000011629 */
[----:B------:R-:W-:Y:S01]  /*0730*/  IMAD.MOV.U32 R66, RZ, RZ, R49 ;  /* 0x000000ffff427224 */ /* 0x000fe200078e0031 */
[----:B------:R-:W-:Y:S01]  /*0740*/  SHF.R.U32.HI R4, RZ, 0x10, R5 ;  /* 0x00000010ff047819 */ /* 0x000fe20000011605 */
[----:B------:R-:W-:Y:S01]  /*0750*/  IMAD.HI.U32 R5, R72, -0x2daee0ad, RZ ;  /* 0xd2511f5348057827 */ /* 0x000fe200078e00ff */
[----:B------:R-:W-:Y:S01]  /*0760*/  PRMT R140, R140, 0x5410, R0 ;  /* 0x000054108c8c7816 */ /* 0x000fe20000000000 */
[----:B------:R-:W0:Y:S01]  /*0770*/  LDCU UR13, c[0x0][0x404] ;  /* 0x00008080ff0d77ac */ /* 0x000e220008000800 */
[----:B------:R-:W-:Y:S01]  /*0780*/  PRMT R139, R139, 0x5410, R4 ;  /* 0x000054108b8b7816 */ /* 0x000fe20000000004 */
[----:B------:R-:W-:Y:S01]  /*0790*/  IMAD.MOV.U32 R85, RZ, RZ, R54 ;  /* 0x000000ffff557224 */ /* 0x000fe200078e0036 */
[--C-:B------:R-:W-:Y:S01]  /*07a0*/  SHF.R.U64 R141, R38, 0x10, R39.reuse ;  /* 0x00000010268d7819 */ /* 0x100fe20000001227 */
[----:B------:R-:W-:Y:S01]  /*07b0*/  IMAD.MOV.U32 R89, RZ, RZ, R58 ;  /* 0x000000ffff597224 */ /* 0x000fe200078e003a */
[----:B------:R-:W-:Y:S01]  /*07c0*/  SHF.R.U32.HI R4, RZ, 0x10, R39 ;  /* 0x00000010ff047819 */ /* 0x000fe20000011627 */
[----:B------:R-:W-:Y:S01]  /*07d0*/  IMAD.MOV.U32 R111, RZ, RZ, R16 ;  /* 0x000000ffff6f7224 */ /* 0x000fe200078e0010 */
[----:B------:R-:W-:Y:S01]  /*07e0*/  SHF.R.U64 R133, R10, 0x10, R11 ;  /* 0x000000100a857819 */ /* 0x000fe2000000120b */
[--C-:B------:R-:W-:Y:S01]  /*07f0*/  IMAD.MOV.U32 R10, RZ, RZ, R9.reuse ;  /* 0x000000ffff0a7224 */ /* 0x100fe200078e0009 */
[----:B------:R-:W-:Y:S01]  /*0800*/  SHF.R.U64 R135, R8, 0x10, R9 ;  /* 0x0000001008877819 */ /* 0x000fe20000001209 */
[----:B-1----:R-:W-:Y:S01]  /*0810*/  IMAD R71, R52, UR5, R71 ;  /* 0x0000000534477c24 */ /* 0x002fe2000f8e0247 */
[----:B------:R-:W-:Y:S01]  /*0820*/  SHF.R.U32.HI R9, RZ, 0x10, R9 ;  /* 0x00000010ff097819 */ /* 0x000fe20000011609 */
[--C-:B------:R-:W-:Y:S01]  /*0830*/  IMAD.MOV.U32 R8, RZ, RZ, R7.reuse ;  /* 0x000000ffff087224 */ /* 0x100fe200078e0007 */
[----:B------:R-:W-:Y:S01]  /*0840*/  MOV R136, R6 ;  /* 0x0000000600887202 */ /* 0x000fe20000000f00 */
[----:B------:R-:W-:Y:S01]  /*0850*/  IMAD.HI.U32 R0, R71, -0x326172a9, RZ ;  /* 0xcd9e8d5747007827 */ /* 0x000fe200078e00ff */
[--C-:B------:R-:W-:Y:S01]  /*0860*/  SHF.R.U64 R137, R6, 0x10, R7.reuse ;  /* 0x0000001006897819 */ /* 0x100fe20000001207 */
[----:B------:R-:W1:Y:S01]  /*0870*/  LDCU.64 UR4, c[0x0][0x3e0] ;  /* 0x00007c00ff0477ac */ /* 0x000e620008000a00 */
[----:B------:R-:W-:Y:S01]  /*0880*/  PRMT R141, R141, 0x5410, R4 ;  /* 0x000054108d8d7816 */ /* 0x000fe20000000004 */
[----:B------:R-:W-:Y:S01]  /*0890*/  IMAD.MOV.U32 R115, RZ, RZ, R14 ;  /* 0x000000ffff737224 */ /* 0x000fe200078e000e */
[----:B------:R-:W-:Y:S01]  /*08a0*/  LOP3.LUT R0, R73, R0, R42, 0x96, !PT ;  /* 0x0000000049007212 */ /* 0x000fe200078e962a */
[----:B------:R-:W-:Y:S01]  /*08b0*/  IMAD.MOV.U32 R79, RZ, RZ, R48 ;  /* 0x000000ffff4f7224 */ /* 0x000fe200078e0030 */
[----:B------:R-:W-:Y:S01]  /*08c0*/  SHF.R.U32.HI R6, RZ, 0x10, R7 ;  /* 0x00000010ff067819 */ /* 0x000fe20000011607 */
[----:B------:R-:W-:Y:S01]  /*08d0*/  IMAD R7, R71, -0x326172a9, RZ ;  /* 0xcd9e8d5747077824 */ /* 0x000fe200078e02ff */
[----:B------:R-:W-:Y:S01]  /*08e0*/  SHF.R.U64 R142, R36, 0x10, R37 ;  /* 0x00000010248e7819 */ /* 0x000fe20000001225 */
[----:B------:R-:W-:Y:S01]  /*08f0*/  IMAD.MOV.U32 R67, RZ, RZ, R51 ;  /* 0x000000ffff437224 */ /* 0x000fe200078e0033 */
[----:B------:R-:W-:Y:S01]  /*0900*/  SHF.R.U32.HI R4, RZ, 0x10, R37 ;  /* 0x00000010ff047819 */ /* 0x000fe20000011625 */
[----:B------:R-:W-:Y:S01]  /*0910*/  IMAD.MOV.U32 R92, RZ, RZ, R60 ;  /* 0x000000ffff5c7224 */ /* 0x000fe200078e003c */
[----:B------:R-:W-:Y:S01]  /*0920*/  LOP3.LUT R5, R5, R43, RZ, 0x3c, !PT ;  /* 0x0000002b05057212 */ /* 0x000fe200078e3cff */
[----:B------:R-:W-:Y:S01]  /*0930*/  IMAD.MOV.U32 R105, RZ, RZ, R22 ;  /* 0x000000ffff697224 */ /* 0x000fe200078e0016 */
[----:B------:R-:W-:Y:S01]  /*0940*/  PRMT R134, R134, 0x5410, R10 ;  /* 0x0000541086867816 */ /* 0x000fe2000000000a */
[----:B------:R-:W-:Y:S01]  /*0950*/  VIADD R10, R43, 0xbb67ae85 ;  /* 0xbb67ae852b0a7836 */ /* 0x000fe20000000000 */
[----:B------:R-:W-:Y:S01]  /*0960*/  PRMT R135, R135, 0x5410, R9 ;  /* 0x0000541087877816 */ /* 0x000fe20000000009 */
[----:B------:R-:W-:Y:S01]  /*0970*/  IMAD R9, R72, -0x2daee0ad, RZ ;  /* 0xd2511f5348097824 */ /* 0x000fe200078e02ff */
[----:B------:R-:W-:Y:S01]  /*0980*/  PRMT R136, R136, 0x5410, R8 ;  /* 0x0000541088887816 */ /* 0x000fe20000000008 */
[----:B------:R-:W-:Y:S01]  /*0990*/  IMAD.HI.U32 R8, R0, -0x2daee0ad, RZ ;  /* 0xd2511f5300087827 */ /* 0x000fe200078e00ff */
[----:B------:R-:W-:Y:S01]  /*09a0*/  PRMT R137, R137, 0x5410, R6 ;  /* 0x0000541089897816 */ /* 0x000fe20000000006 */
[----:B------:R-:W2:Y:S01]  /*09b0*/  LDCU UR14, c[0x0][0x408] ;  /* 0x00008100ff0e77ac */ /* 0x000ea20008000800 */
[----:B------:R-:W-:Y:S01]  /*09c0*/  PRMT R142, R142, 0x5410, R4 ;  /* 0x000054108e8e7816 */ /* 0x000fe20000000004 */
[----:B------:R-:W-:Y:S01]  /*09d0*/  VIADD R6, R42, 0x9e3779b9 ;  /* 0x9e3779b92a067836 */ /* 0x000fe20000000000 */
[----:B------:R-:W-:Y:S01]  /*09e0*/  LOP3.LUT R8, R10, R9, R8, 0x96, !PT ;  /* 0x000000090a087212 */ /* 0x000fe200078e9608 */
[----:B------:R-:W-:Y:S01]  /*09f0*/  IMAD.HI.U32 R4, R5, -0x326172a9, RZ ;  /* 0xcd9e8d5705047827 */ /* 0x000fe200078e00ff */
[----:B------:R-:W-:Y:S01]  /*0a00*/  IADD3 R9, PT, PT, R43, 0x76cf5d0a, RZ ;  /* 0x76cf5d0a2b097810 */ /* 0x000fe20007ffe0ff */
[----:B------:R-:W3:Y:S01]  /*0a10*/  LDCU UR10, c[0x0][0x388] ;  /* 0x00007100ff0a77ac */ /* 0x000ee20008000800 */
[----:B------:R-:W-:Y:S01]  /*0a20*/  MOV R130, R12 ;  /* 0x0000000c00827202 */ /* 0x000fe20000000f00 */
[----:B------:R-:W-:Y:S01]  /*0a30*/  IMAD R10, R0, -0x2daee0ad, RZ ;  /* 0xd2511f53000a7824 */ /* 0x000fe200078e02ff */
[----:B------:R-:W-:Y:S01]  /*0a40*/  LOP3.LUT R4, R6, R7, R4, 0x96, !PT ;  /* 0x0000000706047212 */ /* 0x000fe200078e9604 */
[----:B------:R-:W-:Y:S01]  /*0a50*/  IMAD R5, R5, -0x326172a9, RZ ;  /* 0xcd9e8d5705057824 */ /* 0x000fe200078e02ff */
[----:B------:R-:W-:Y:S01]  /*0a60*/  SHF.R.U64 R131, R12, 0x10, R13 ;  /* 0x000000100c837819 */ /* 0x000fe2000000120d */
[----:B------:R-:W-:Y:S01]  /*0a70*/  IMAD.HI.U32 R0, R8, -0x326172a9, RZ ;  /* 0xcd9e8d5708007827 */ /* 0x000fe200078e00ff */
[----:B------:R-:W-:Y:S01]  /*0a80*/  MOV R12, R11 ;  /* 0x0000000b000c7202 */ /* 0x000fe20000000f00 */
[----:B------:R-:W4:Y:S01]  /*0a90*/  LDCU.U8 UR11, c[0x0][0x410] ;  /* 0x00008200ff0b77ac */ /* 0x000f220008000000 */
[----:B------:R-:W-:Y:S01]  /*0aa0*/  SHF.R.U32.HI R11, RZ, 0x10, R11 ;  /* 0x00000010ff0b7819 */ /* 0x000fe2000001160b */
[----:B------:R-:W-:Y:S01]  /*0ab0*/  VIADD R6, R42, 0x3c6ef372 ;  /* 0x3c6ef3722a067836 */ /* 0x000fe20000000000 */
[----:B------:R-:W-:Y:S01]  /*0ac0*/  SHF.R.U64 R143, R34, 0x10, R35 ;  /* 0x00000010228f7819 */ /* 0x000fe20000001223 */
[----:B------:R-:W-:Y:S01]  /*0ad0*/  IMAD.HI.U32 R7, R4, -0x2daee0ad, RZ ;  /* 0xd2511f5304077827 */ /* 0x000fe200078e00ff */
[----:B------:R-:W-:Y:S01]  /*0ae0*/  PRMT R133, R133, 0x5410, R11 ;  /* 0x0000541085857816 */ /* 0x000fe2000000000b */
[----:B------:R-:W0:Y:S01]  /*0af0*/  LDCU UR12, c[0x0][0x448] ;  /* 0x00008900ff0c77ac */ /* 0x000e220008000800 */
[----:B------:R-:W-:Y:S01]  /*0b00*/  LOP3.LUT R0, R6, R5, R0, 0x96, !PT ;  /* 0x0000000506007212 */ /* 0x000fe200078e9600 */
[----:B------:R-:W-:Y:S01]  /*0b10*/  IMAD R5, R8, -0x326172a9, RZ ;  /* 0xcd9e8d5708057824 */ /* 0x000fe200078e02ff */
[----:B------:R-:W-:Y:S01]  /*0b20*/  LOP3.LUT R7, R9, R10, R7, 0x96, !PT ;  /* 0x0000000a09077212 */ /* 0x000fe200078e9607 */
[----:B------:R-:W-:Y:S01]  /*0b30*/  IMAD R9, R4, -0x2daee0ad, RZ ;  /* 0xd2511f5304097824 */ /* 0x000fe200078e02ff */
[----:B------:R-:W-:Y:S01]  /*0b40*/  IADD3 R10, PT, PT, R43, 0x32370b8f, RZ ;  /* 0x32370b8f2b0a7810 */ /* 0x000fe20007ffe0ff */
[----:B------:R-:W-:Y:S01]  /*0b50*/  IMAD.HI.U32 R8, R0, -0x2daee0ad, RZ ;  /* 0xd2511f5300087827 */ /* 0x000fe200078e00ff */
[----:B------:R-:W-:Y:S01]  /*0b60*/  SHF.R.U32.HI R11, RZ, 0x10, R35 ;  /* 0x00000010ff0b7819 */ /* 0x000fe20000011623 */
[----:B------:R-:W0:Y:S01]  /*0b70*/  LDCU.64 UR8, c[0x0][0x3a0] ;  /* 0x00007400ff0877ac */ /* 0x000e220008000a00 */
[----:B------:R-:W-:Y:S01]  /*0b80*/  SHF.R.U64 R144, R32, 0x10, R33 ;  /* 0x0000001020907819 */ /* 0x000fe20000001221 */
[----:B------:R-:W-:Y:S01]  /*0b90*/  VIADD R6, R42, 0xdaa66d2b ;  /* 0xdaa66d2b2a067836 */ /* 0x000fe20000000000 */
[----:B------:R-:W-:Y:S01]  /*0ba0*/  LOP3.LUT R8, R10, R9, R8, 0x96, !PT ;  /* 0x000000090a087212 */ /* 0x000fe200078e9608 */
[----:B------:R-:W-:Y:S01]  /*0bb0*/  IMAD.HI.U32 R4, R7, -0x326172a9, RZ ;  /* 0xcd9e8d5707047827 */ /* 0x000fe200078e00ff */
[----:B------:R-:W-:-:S02]  /*0bc0*/  PRMT R143, R143, 0x5410, R11 ;  /* 0x000054108f8f7816 */ /* 0x000fc4000000000b */
[----:B------:R-:W-:Y:S01]  /*0bd0*/  SHF.R.U32.HI R11, RZ, 0x10, R33 ;  /* 0x00000010ff0b7819 */ /* 0x000fe20000011621 */
[----:B------:R-:W-:Y:S01]  /*0be0*/  IMAD R9, R0, -0x2daee0ad, RZ ;  /* 0xd2511f5300097824 */ /* 0x000fe200078e02ff */
[----:B------:R-:W-:Y:S01]  /*0bf0*/  LOP3.LUT R4, R6, R5, R4, 0x96, !PT ;  /* 0x0000000506047212 */ /* 0x000fe200078e9604 */
[----:B------:R-:W-:Y:S01]  /*0c00*/  IMAD R7, R7, -0x326172a9, RZ ;  /* 0xcd9e8d5707077824 */ /* 0x000fe200078e02ff */
[----:B------:R-:W-:Y:S01]  /*0c10*/  PRMT R144, R144, 0x5410, R11 ;  /* 0x0000541090907816 */ /* 0x000fe2000000000b */
[----:B------:R-:W-:Y:S01]  /*0c20*/  IMAD.HI.U32 R0, R8, -0x326172a9, RZ ;  /* 0xcd9e8d5708007827 */ /* 0x000fe200078e00ff */
[--C-:B------:R-:W-:Y:S02]  /*0c30*/  SHF.R.U64 R145, R30, 0x10, R31.reuse ;  /* 0x000000101e917819 */ /* 0x100fe4000000121f */
[----:B------:R-:W-:Y:S01]  /*0c40*/  SHF.R.U32.HI R11, RZ, 0x10, R31 ;  /* 0x00000010ff0b7819 */ /* 0x000fe2000001161f */
[----:B------:R-:W-:Y:S01]  /*0c50*/  VIADD R5, R42, 0x78dde6e4 ;  /* 0x78dde6e42a057836 */ /* 0x000fe20000000000 */
[----:B------:R-:W-:Y:S01]  /*0c60*/  SHF.R.U64 R146, R28, 0x10, R29 ;  /* 0x000000101c927819 */ /* 0x000fe2000000121d */
[----:B------:R-:W-:Y:S01]  /*0c70*/  VIADD R10, R43, 0xed9eba14 ;  /* 0xed9eba142b0a7836 */ /* 0x000fe20000000000 */
[----:B------:R-:W-:Y:S01]  /*0c80*/  PRMT R145, R145, 0x5410, R11 ;  /* 0x0000541091917816 */ /* 0x000fe2000000000b */
[----:B------:R-:W-:Y:S01]  /*0c90*/  IMAD.HI.U32 R6, R4, -0x2daee0ad, RZ ;  /* 0xd2511f5304067827 */ /* 0x000fe200078e00ff */
[----:B------:R-:W-:-:S02]  /*0ca0*/  LOP3.LUT R0, R5, R7, R0, 0x96, !PT ;  /* 0x0000000705007212 */ /* 0x000fc400078e9600 */
[----:B------:R-:W-:Y:S01]  /*0cb0*/  IADD3 R7, PT, PT, R42, 0x1715609d, RZ ;  /* 0x1715609d2a077810 */ /* 0x000fe20007ffe0ff */
[----:B------:R-:W-:Y:S01]  /*0cc0*/  IMAD R5, R8, -0x326172a9, RZ ;  /* 0xcd9e8d5708057824 */ /* 0x000fe200078e02ff */
[----:B------:R-:W-:Y:S01]  /*0cd0*/  LOP3.LUT R6, R10, R9, R6, 0x96, !PT ;  /* 0x000000090a067212 */ /* 0x000fe200078e9606 */
[----:B------:R-:W-:Y:S01]  /*0ce0*/  IMAD R9, R4, -0x2daee0ad, RZ ;  /* 0xd2511f5304097824 */ /* 0x000fe200078e02ff */
[----:B------:R-:W-:Y:S01]  /*0cf0*/  SHF.R.U32.HI R11, RZ, 0x10, R29 ;  /* 0x00000010ff0b7819 */ /* 0x000fe2000001161d */
[----:B------:R-:W-:Y:S01]  /*0d00*/  IMAD.HI.U32 R8, R0, -0x2daee0ad, RZ ;  /* 0xd2511f5300087827 */ /* 0x000fe200078e00ff */
[----:B------:R-:W-:Y:S02]  /*0d10*/  SHF.R.U64 R147, R26, 0x10, R27 ;  /* 0x000000101a937819 */ /* 0x000fe4000000121b */
[----:B------:R-:W-:Y:S01]  /*0d20*/  PRMT R146, R146, 0x5410, R11 ;  /* 0x0000541092927816 */ /* 0x000fe2000000000b */
[----:B------:R-:W-:Y:S01]  /*0d30*/  VIADD R10, R43, 0xa9066899 ;  /* 0xa90668992b0a7836 */ /* 0x000fe20000000000 */
[----:B------:R-:W-:Y:S01]  /*0d40*/  SHF.R.U32.HI R11, RZ, 0x10, R27 ;  /* 0x00000010ff0b7819 */ /* 0x000fe2000001161b */
[----:B------:R-:W-:Y:S01]  /*0d50*/  IMAD.HI.U32 R4, R6, -0x326172a9, RZ ;  /* 0xcd9e8d5706047827 */ /* 0x000fe200078e00ff */
[----:B------:R-:W-:-:S02]  /*0d60*/  MOV R68, R53 ;  /* 0x0000003500447202 */ /* 0x000fc40000000f00 */
[----:B------:R-:W-:Y:S01]  /*0d70*/  LOP3.LUT R8, R10, R9, R8, 0x96, !PT ;  /* 0x000000090a087212 */ /* 0x000fe200078e9608 */
[----:B------:R-:W-:Y:S01]  /*0d80*/  IMAD R10, R0, -0x2daee0ad, RZ ;  /* 0xd2511f53000a7824 */ /* 0x000fe200078e02ff */
[----:B------:R-:W-:Y:S01]  /*0d90*/  LOP3.LUT R4, R7, R5, R4, 0x96, !PT ;  /* 0x0000000507047212 */ /* 0x000fe200078e9604 */
[----:B------:R-:W-:Y:S01]  /*0da0*/  IMAD R5, R6, -0x326172a9, RZ ;  /* 0xcd9e8d5706057824 */ /* 0x000fe200078e02ff */
[----:B------:R-:W-:Y:S01]  /*0db0*/  IADD3 R6, PT, PT, R42, -0x4ab325aa, RZ ;  /* 0xb54cda562a067810 */ /* 0x000fe20007ffe0ff */
[----:B------:R-:W-:Y:S01]  /*0dc0*/  IMAD.HI.U32 R0, R8, -0x326172a9, RZ ;  /* 0xcd9e8d5708007827 */ /* 0x000fe200078e00ff */
[--C-:B------:R-:W-:Y:S02]  /*0dd0*/  SHF.R.U64 R80, R46, 0x10, R47.reuse ;  /* 0x000000102e507819 */ /* 0x100fe4000000122f */
[----:B------:R-:W-:Y:S01]  /*0de0*/  SHF.R.U32.HI R70, RZ, 0x10, R47 ;  /* 0x00000010ff467819 */ /* 0x000fe2000001162f */
[----:B------:R-:W-:Y:S01]  /*0df0*/  VIADD R9, R43, 0x646e171e ;  /* 0x646e171e2b097836 */ /* 0x000fe20000000000 */
[----:B------:R-:W-:Y:S01]  /*0e00*/  LOP3.LUT R0, R6, R5, R0, 0x96, !PT ;  /* 0x0000000506007212 */ /* 0x000fe200078e9600 */
[----:B------:R-:W-:Y:S01]  /*0e10*/  IMAD.HI.U32 R7, R4, -0x2daee0ad, RZ ;  /* 0xd2511f5304077827 */ /* 0x000fe200078e00ff */
[----:B------:R-:W-:-:S02]  /*0e20*/  PRMT R147, R147, 0x5410, R11 ;  /* 0x0000541093937816 */ /* 0x000fc4000000000b */
[----:B------:R-:W-:Y:S01]  /*0e30*/  SHF.R.U64 R148, R24, 0x10, R25 ;  /* 0x0000001018947819 */ /* 0x000fe20000001219 */
[----:B------:R-:W-:Y:S01]  /*0e40*/  IMAD R5, R8, -0x326172a9, RZ ;  /* 0xcd9e8d5708057824 */ /* 0x000fe200078e02ff */
[----:B------:R-:W-:Y:S01]  /*0e50*/  LOP3.LUT R7, R9, R10, R7, 0x96, !PT ;  /* 0x0000000a09077212 */ /* 0x000fe200078e9607 */
[----:B------:R-:W-:Y:S01]  /*0e60*/  IMAD R9, R4, -0x2daee0ad, RZ ;  /* 0xd2511f5304097824 */ /* 0x000fe200078e02ff */
[----:B------:R-:W-:Y:S01]  /*0e70*/  SHF.R.U32.HI R11, RZ, 0x10, R25 ;  /* 0x00000010ff0b7819 */ /* 0x000fe20000011619 */
[----:B------:R-:W-:Y:S01]  /*0e80*/  IMAD.HI.U32 R8, R0, -0x2daee0ad, RZ ;  /* 0xd2511f5300087827 */ /* 0x000fe200078e00ff */
[----:B------:R-:W-:Y:S02]  /*0e90*/  MOV R83, R44 ;  /* 0x0000002c00537202 */ /* 0x000fe40000000f00 */
[--C-:B------:R-:W-:Y:S01]  /*0ea0*/  SHF.R.U64 R82, R44, 0x10, R45.reuse ;  /* 0x000000102c527819 */ /* 0x100fe2000000122d */
[----:B------:R-:W-:Y:S01]  /*0eb0*/  VIADD R10, R43, 0x1fd5c5a3 ;  /* 0x1fd5c5a32b0a7836 */ /* 0x000fe20000000000 */
[----:B------:R-:W-:Y:S01]  /*0ec0*/  SHF.R.U32.HI R69, RZ, 0x10, R45 ;  /* 0x00000010ff457819 */ /* 0x000fe2000001162d */
[----:B------:R-:W-:Y:S01]  /*0ed0*/  VIADD R6, R42, 0x5384540f ;  /* 0x5384540f2a067836 */ /* 0x000fe20000000000 */
[----:B------:R-:W-:Y:S01]  /*0ee0*/  SHF.R.U64 R78, R48, 0x10, R49 ;  /* 0x00000010304e7819 */ /* 0x000fe20000001231 */
[----:B------:R-:W-:Y:S01]  /*0ef0*/  IMAD.HI.U32 R4, R7, -0x326172a9, RZ ;  /* 0xcd9e8d5707047827 */ /* 0x000fe200078e00ff */
[----:B------:R-:W-:-:S02]  /*0f00*/  LOP3.LUT R8, R10, R9, R8, 0x96, !PT ;  /* 0x000000090a087212 */ /* 0x000fc400078e9608 */
[----:B------:R-:W-:Y:S01]  /*0f10*/  IADD3 R10, PT, PT, R43, -0x24c28bd8, RZ ;  /* 0xdb3d74282b0a7810 */ /* 0x000fe20007ffe0ff */
[----:B------:R-:W-:Y:S01]  /*0f20*/  IMAD R9, R0, -0x2daee0ad, RZ ;  /* 0xd2511f5300097824 */ /* 0x000fe200078e02ff */
[----:B------:R-:W-:Y:S01]  /*0f30*/  LOP3.LUT R4, R6, R5, R4, 0x96, !PT ;  /* 0x0000000506047212 */ /* 0x000fe200078e9604 */
[----:B------:R-:W-:Y:S01]  /*0f40*/  IMAD R7, R7, -0x326172a9, RZ ;  /* 0xcd9e8d5707077824 */ /* 0x000fe200078e02ff */
[----:B------:R-:W-:Y:S01]  /*0f50*/  SHF.R.U32.HI R76, RZ, 0x10, R49 ;  /* 0x00000010ff4c7819 */ /* 0x000fe20000011631 */
[----:B------:R-:W-:Y:S01]  /*0f60*/  IMAD.HI.U32 R0, R8, -0x326172a9, RZ ;  /* 0xcd9e8d5708007827 */ /* 0x000fe200078e00ff */
[----:B------:R-:W-:Y:S02]  /*0f70*/  SHF.R.U32.HI R90, RZ, 0x10, R53 ;  /* 0x00000010ff5a7819 */ /* 0x000fe40000011635 */
[----:B------:R-:W-:Y:S01]  /*0f80*/  PRMT R75, R68, 0x5410, R75 ;  /* 0x00005410444b7816 */ /* 0x000fe2000000004b */
[----:B------:R-:W-:Y:S01]  /*0f90*/  VIADD R5, R42, 0xf1bbcdc8 ;  /* 0xf1bbcdc82a057836 */ /* 0x000fe20000000000 */
[----:B------:R-:W-:Y:S01]  /*0fa0*/  MOV R65, R47 ;  /* 0x0000002f00417202 */ /* 0x000fe20000000f00 */
[----:B------:R-:W-:Y:S01]  /*0fb0*/  IMAD.HI.U32 R6, R4, -0x2daee0ad, RZ ;  /* 0xd2511f5304067827 */ /* 0x000fe200078e00ff */
[----:B------:R-:W-:-:S02]  /*0fc0*/  SHF.R.U64 R84, R50, 0x10, R51 ;  /* 0x0000001032547819 */ /* 0x000fc40000001233 */
[----:B------:R-:W-:Y:S01]  /*0fd0*/  LOP3.LUT R5, R5, R7, R0, 0x96, !PT ;  /* 0x0000000705057212 */ /* 0x000fe200078e9600 */
[----:B------:R-:W-:Y:S01]  /*0fe0*/  IMAD.MOV.U32 R53, RZ, RZ, R55 ;  /* 0x000000ffff357224 */ /* 0x000fe200078e0037 */
[----:B------:R-:W-:Y:S01]  /*0ff0*/  LOP3.LUT R6, R10, R9, R6, 0x96, !PT ;  /* 0x000000090a067212 */ /* 0x000fe200078e9606 */
[----:B------:R-:W-:Y:S01]  /*1000*/  IMAD.MOV.U32 R46, RZ, RZ, R20 ;  /* 0x000000ffff2e7224 */ /* 0x000fe200078e0014 */
[----:B------:R-:W-:Y:S01]  /*1010*/  SHF.R.U32.HI R86, RZ, 0x10, R51 ;  /* 0x00000010ff567819 */ /* 0x000fe20000011633 */
[----:B------:R-:W-:Y:S01]  /*1020*/  IMAD R7, R4, -0x2daee0ad, RZ ;  /* 0xd2511f5304077824 */ /* 0x000fe200078e02ff */
[--C-:B------:R-:W-:Y:S01]  /*1030*/  SHF.R.U64 R91, R54, 0x10, R55.reuse ;  /* 0x00000010365b7819 */ /* 0x100fe20000001237 */
[----:B------:R-:W-:Y:S01]  /*1040*/  IMAD.HI.U32 R68, R5, -0x2daee0ad, RZ ;  /* 0xd2511f5305447827 */ /* 0x000fe200078e00ff */
[----:B------:R-:W-:Y:S02]  /*1050*/  SHF.R.U32.HI R93, RZ, 0x10, R55 ;  /* 0x00000010ff5d7819 */ /* 0x000fe40000011637 */
[----:B------:R-:W-:Y:S01]  /*1060*/  MOV R87, R56 ;  /* 0x0000003800577202 */ /* 0x000fe20000000f00 */
        /* <DEDUP_REMOVED lines=8> */
[--C-:B------:R-:W-:Y:S01]  /*10f0*/  IMAD.MOV.U32 R20, RZ, RZ, R19.reuse ;  /* 0x000000ffff147224 */ /* 0x100fe200078e0013 */
[----:B------:R-:W-:Y:S01]  /*1100*/  SHF.R.U64 R110, R18, 0x10, R19 ;  /* 0x00000010126e7819 */ /* 0x000fe20000001213 */
[----:B------:R-:W-:Y:S01]  /*1110*/  VIADD R10, R42, 0x8ff34781 ;  /* 0x8ff347812a0a7836 */ /* 0x000fe20000000000 */
[----:B------:R-:W-:Y:S01]  /*1120*/  SHF.R.U64 R113, R16, 0x10, R17 ;  /* 0x0000001010717819 */ /* 0x000fe20000001211 */
[--C-:B------:R-:W-:Y:S01]  /*1130*/  IMAD.MOV.U32 R16, RZ, RZ, R15.reuse ;  /* 0x000000ffff107224 */ /* 0x100fe200078e000f */
[----:B------:R-:W-:Y:S01]  /*1140*/  SHF.R.U64 R129, R14, 0x10, R15 ;  /* 0x000000100e817819 */ /* 0x000fe2000000120f */
[----:B------:R-:W-:Y:S01]  /*1150*/  IMAD.MOV.U32 R14, RZ, RZ, R13 ;  /* 0x000000ffff0e7224 */ /* 0x000fe200078e000d */
[----:B------:R-:W-:Y:S01]  /*1160*/  PRMT R80, R70, 0x5410, R80 ;  /* 0x0000541046507816 */ /* 0x000fe20000000050 */
[----:B------:R-:W-:Y:S01]  /*1170*/  IMAD R9, R8, -0x326172a9, RZ ;  /* 0xcd9e8d5708097824 */ /* 0x000fe200078e02ff */
[----:B------:R-:W-:Y:S01]  /*1180*/  MOV R77, R50 ;  /* 0x00000032004d7202 */ /* 0x000fe20000000f00 */
[----:B------:R-:W-:Y:S01]  /*1190*/  IMAD.HI.U32 R70, R6, -0x326172a9, RZ ;  /* 0xcd9e8d5706467827 */ /* 0x000fe200078e00ff */
[----:B------:R-:W-:-:S02]  /*11a0*/  SHF.R.U64 R56, R56, 0x10, R57 ;  /* 0x0000001038387819 */ /* 0x000fc40000001239 */
[----:B------:R-:W-:Y:S01]  /*11b0*/  MOV R55, R59 ;  /* 0x0000003b00377202 */ /* 0x000fe20000000f00 */
[----:B------:R-:W-:Y:S01]  /*11c0*/  IMAD R98, R5, -0x2daee0ad, RZ ;  /* 0xd2511f5305627824 */ /* 0x000fe200078e02ff */
[----:B------:R-:W-:Y:S02]  /*11d0*/  SHF.R.U64 R58, R58, 0x10, R59 ;  /* 0x000000103a3a7819 */ /* 0x000fe4000000123b */
[----:B------:R-:W-:Y:S02]  /*11e0*/  SHF.R.U64 R106, R22, 0x10, R23 ;  /* 0x00000010166a7819 */ /* 0x000fe40000001217 */
[----:B------:R-:W-:Y:S02]  /*11f0*/  MOV R18, R17 ;  /* 0x0000001100127202 */ /* 0x000fe40000000f00 */
[----:B------:R-:W-:Y:S02]  /*1200*/  PRMT R148, R148, 0x5410, R11 ;  /* 0x0000541094947816 */ /* 0x000fe4000000000b */
[----:B------:R-:W-:-:S02]  /*1210*/  IADD3 R0, PT, PT, R43, -0x695add53, RZ ;  /* 0x96a522ad2b007810 */ /* 0x000fc40007ffe0ff */
[----:B------:R-:W-:Y:S02]  /*1220*/  SHF.R.U32.HI R57, RZ, 0x10, R57 ;  /* 0x00000010ff397819 */ /* 0x000fe40000011639 */
[----:B------:R-:W-:Y:S02]  /*1230*/  SHF.R.U32.HI R59, RZ, 0x10, R59 ;  /* 0x00000010ff3b7819 */ /* 0x000fe4000001163b */
[--C-:B------:R-:W-:Y:S02]  /*1240*/  SHF.R.U64 R94, R60, 0x10, R61.reuse ;  /* 0x000000103c5e7819 */ /* 0x100fe4000000123d */
[----:B------:R-:W-:Y:S02]  /*1250*/  SHF.R.U32.HI R51, RZ, 0x10, R61 ;  /* 0x00000010ff337819 */ /* 0x000fe4000001163d */
[----:B------:R-:W-:Y:S02]  /*1260*/  MOV R50, R62 ;  /* 0x0000003e00327202 */ /* 0x000fe40000000f00 */
[----:B------:R-:W-:-:S02]  /*1270*/  SHF.R.U64 R97, R62, 0x10, R63 ;  /* 0x000000103e617819 */ /* 0x000fc4000000123f */
[----:B------:R-:W-:Y:S02]  /*1280*/  SHF.R.U32.HI R48, RZ, 0x10, R63 ;  /* 0x00000010ff307819 */ /* 0x000fe4000001163f */
[----:B------:R-:W-:Y:S02]  /*1290*/  SHF.R.U32.HI R22, RZ, 0x10, R23 ;  /* 0x00000010ff167819 */ /* 0x000fe40000011617 */
[----:B------:R-:W-:Y:S02]  /*12a0*/  SHF.R.U32.HI R19, RZ, 0x10, R19 ;  /* 0x00000010ff137819 */ /* 0x000fe40000011613 */
[----:B------:R-:W-:Y:S02]  /*12b0*/  SHF.R.U32.HI R17, RZ, 0x10, R17 ;  /* 0x00000010ff117819 */ /* 0x000fe40000011611 */
[----:B------:R-:W-:Y:S02]  /*12c0*/  SHF.R.U32.HI R15, RZ, 0x10, R15 ;  /* 0x00000010ff0f7819 */ /* 0x000fe4000001160f */
[----:B------:R-:W-:-:S02]  /*12d0*/  SHF.R.U32.HI R13, RZ, 0x10, R13 ;  /* 0x00000010ff0d7819 */ /* 0x000fc4000001160d */
[--C-:B------:R-:W-:Y:S02]  /*12e0*/  SHF.R.U64 R149, R2, 0x10, R3.reuse ;  /* 0x0000001002957819 */ /* 0x100fe40000001203 */
[----:B------:R-:W-:Y:S02]  /*12f0*/  SHF.R.U32.HI R11, RZ, 0x10, R3 ;  /* 0x00000010ff0b7819 */ /* 0x000fe40000011603 */
[----:B-1----:R-:W-:Y:S02]  /*1300*/  ISETP.NE.U32.AND P1, PT, RZ, UR4, PT ;  /* 0x00000004ff007c0c */ /* 0x002fe4000bf25070 */
[----:B------:R-:W-:Y:S02]  /*1310*/  PRMT R78, R76, 0x5410, R78 ;  /* 0x000054104c4e7816 */ /* 0x000fe4000000004e */
[----:B------:R-:W-:Y:S02]  /*1320*/  PRMT R76, R86, 0x5410, R84 ;  /* 0x00005410564c7816 */ /* 0x000fe40000000054 */
[----:B------:R-:W-:Y:S01]  /*1330*/  PRMT R82, R69, 0x5410, R82 ;  /* 0x0000541045527816 */ /* 0x000fe20000000052 */
[----:B------:R-:W-:Y:S01]  /*1340*/  IMAD.MOV.U32 R69, RZ, RZ, RZ ;  /* 0x000000ffff457224 */ /* 0x000fe200078e00ff */
[----:B------:R-:W-:-:S02]  /*1350*/  PRMT R84, R88, 0x5410, R90 ;  /* 0x0000541058547816 */ /* 0x000fc4000000005a */
[----:B------:R-:W-:Y:S01]  /*1360*/  LOP3.LUT R68, R0, R7, R68, 0x96, !PT ;  /* 0x0000000700447212 */ /* 0x000fe200078e9644 */
[----:B------:R-:W-:Y:S01]  /*1370*/  IMAD R0, R6, -0x326172a9, RZ ;  /* 0xcd9e8d5706007824 */ /* 0x000fe200078e02ff */
        /* <DEDUP_REMOVED lines=28> */
[----:B------:R-:W-:-:S02]  /*1540*/  ISETP.NE.AND.EX P1, PT, RZ, UR5, PT, P1 ;  /* 0x00000005ff007c0c */ /* 0x000fc4000bf25310 */
[----:B------:R-:W-:Y:S02]  /*1550*/  LOP3.LUT R70, R10, R9, R70, 0x96, !PT ;  /* 0x000000090a467212 */ /* 0x000fe400078e9646 */
[----:B0-234-:R-:W-:-:S09]  /*1560*/  LOP3.LUT R100, R100, 0x3, RZ, 0xc0, !PT ;  /* 0x0000000364647812 */ /* 0x01dfd200078ec0ff */
.L_x_39677:
[----:B0-----:R-:W0:Y:S01]  /*1570*/  S2R R116, SR_TID.X ;  /* 0x0000000000747919 */ /* 0x001e220000002100 */
[----:B------:R-:W1:Y:S01]  /*1580*/  @P1 LDC.64 R10, c[0x0][0x3e0] ;  /* 0x0000f800ff0a1b82 */ /* 0x000e620000000a00 */
[----:B------:R-:W-:Y:S02]  /*1590*/  IMAD R8, R74, UR10, RZ ;  /* 0x0000000a4a087c24 */ /* 0x000fe4000f8e02ff */
[----:B------:R-:W-:-:S03]  /*15a0*/  IMAD.MOV.U32 R122, RZ, RZ, 0x3f800000 ;  /* 0x3f800000ff7a7424 */ /* 0x000fc600078e00ff */
[----:B------:R-:W-:Y:S02]  /*15b0*/  SHF.R.S32.HI R9, RZ, 0x1f, R8 ;  /* 0x0000001fff097819 */ /* 0x000fe40000011408 */
[----:B------:R-:W2:Y:S02]  /*15c0*/  LDC.64 R154, c[0x0][0x390] ;  /* 0x0000e400ff9a7b82 */ /* 0x000ea40000000a00 */
[----:B------:R-:W-:Y:S01]  /*15d0*/  LEA.HI R9, R9, R8, RZ, 0x2 ;  /* 0x0000000809097211 */ /* 0x000fe200078f10ff */
[----:B-1----:R-:W-:-:S05]  /*15e0*/  @P1 IMAD.WIDE R10, R74, 0x4, R10 ;  /* 0x000000044a0a1825 */ /* 0x002fca00078e020a */
[----:B------:R1:W5:Y:S01]  /*15f0*/  @P1 LDG.E R122, desc[UR6][R10.64] ;  /* 0x000000060a7a1981 */ /* 0x000362000c1e1900 */
[----:B0-----:R-:W-:-:S04]  /*1600*/  LOP3.LUT R8, R116, 0x1f, RZ, 0xc0, !PT ;  /* 0x0000001f74087812 */ /* 0x001fc800078ec0ff */
[----:B------:R-:W-:-:S05]  /*1610*/  LEA.HI.SX32 R91, R9, R8, 0x1e ;  /* 0x00000008095b7211 */ /* 0x000fca00078ff2ff */
[----:B--2---:R-:W-:-:S06]  /*1620*/  IMAD.WIDE.U32 R8, R91, 0x10, R154 ;  /* 0x000000105b087825 */ /* 0x004fcc00078e009a */
[----:B------:R-:W5:Y:S01]  /*1630*/  LDG.E.128 R8, desc[UR6][R8.64] ;  /* 0x0000000608087981 */ /* 0x000f62000c1e1d00 */
[----:B------:R-:W-:-:S04]  /*1640*/  ISETP.NE.U32.AND P0, PT, RZ, UR8, PT ;  /* 0x00000008ff007c0c */ /* 0x000fc8000bf05070 */
[----:B------:R-:W-:Y:S01]  /*1650*/  ISETP.NE.AND.EX P0, PT, RZ, UR9, PT, P0 ;  /* 0x00000009ff007c0c */ /* 0x000fe2000bf05300 */
[C---:B------:R-:W-:Y:S01]  /*1660*/  VIADD R119, R43.reuse, 0xbb67ae85 ;  /* 0xbb67ae852b777836 */ /* 0x040fe20000000000 */
[C---:B------:R-:W-:Y:S01]  /*1670*/  IADD3 R120, PT, PT, R42.reuse, -0x700cb87f, RZ ;  /* 0x8ff347812a787810 */ /* 0x040fe20007ffe0ff */
[----:B------:R-:W-:Y:S01]  /*1680*/  VIADD R118, R43, 0xa9066899 ;  /* 0xa90668992b767836 */ /* 0x000fe20000000000 */
[----:B------:R-:W-:Y:S01]  /*1690*/  IADD3 R117, PT, PT, R42, -0xe443238, RZ ;  /* 0xf1bbcdc82a757810 */ /* 0x000fe20007ffe0ff */
[----:B------:R-:W-:-:S08]  /*16a0*/  IMAD.MOV.U32 R121, RZ, RZ, 0x2f800000 ;  /* 0x2f800000ff797424 */ /* 0x000fd000078e00ff */
[----:B-1----:R-:W-:Y:S05]  /*16b0*/  @!P0 BRA `(.L_x_39257) ;  /* 0x0000001800108947 */ /* 0x002fea0003800000 */
        /* <DEDUP_REMOVED lines=14> */
.L_x_45748:
[----:B------:R-:W-:Y:S05]  /*17a0*/  BRX R12 -0x17b0                                        (*"BRANCH_TARGETS .L_x_45749,.L_x_45750,.L_x_45751"*) ;  /* 0xffffffe80c147949 */ /* 0x000fea000383ffff */
.L_x_45751:
[----:B------:R-:W-:Y:S01]  /*17b0*/  VIADD R12, R100, 0x1 ;  /* 0x00000001640c7836 */ /* 0x000fe20000000000 */
[----:B------:R-:W-:Y:S01]  /*17c0*/  MOV R13, R70 ;  /* 0x00000046000d7202 */ /* 0x000fe20000000f00 */
[----:B------:R-:W-:Y:S01]  /*17d0*/  IMAD.MOV.U32 R16, RZ, RZ, R98 ;  /* 0x000000ffff107224 */ /* 0x000fe200078e0062 */
[----:B------:R-:W-:Y:S06]  /*17e0*/  BRA `(.L_x_39259) ;  /* 0x0000000400287947 */ /* 0x000fec0003800000 */
.L_x_45749:
[----:B------:R-:W-:Y:S01]  /*17f0*/  IMAD.MOV.U32 R16, RZ, RZ, R98 ;  /* 0x000000ffff107224 */ /* 0x000fe200078e0062 */
[----:B------:R-:W-:Y:S01]  /*1800*/  MOV R13, R68 ;  /* 0x00000044000d7202 */ /* 0x000fe20000000f00 */
[----:B------:R-:W-:Y:S01]  /*1810*/  IMAD.MOV.U32 R12, RZ, RZ, 0x3 ;  /* 0x00000003ff0c7424 */ /* 0x000fe200078e00ff */
[----:B------:R-:W-:Y:S06]  /*1820*/  BRA `(.L_x_39259) ;  /* 0x0000000400187947 */ /* 0x000fec0003800000 */
.L_x_45750:
        /* <DEDUP_REMOVED lines=13> */
.L_x_39261:
[----:B------:R-:W-:Y:S05]  /*1900*/  BSYNC.RECONVERGENT B1 ;  /* 0x0000000000017941 */ /* 0x000fea0003800200 */
.L_x_39260:
        /* <DEDUP_REMOVED lines=56> */
.L_x_39259:
[----:B------:R-:W-:Y:S05]  /*1c90*/  BSYNC.RECONVERGENT B0 ;  /* 0x0000000000007941 */ /* 0x000fea0003800200 */
.L_x_39258:
[----:B------:R-:W-:Y:S01]  /*1ca0*/  I2FP.F32.U32 R14, R13 ;  /* 0x0000000d000e7245 */ /* 0x000fe20000201000 */
[----:B-----5:R-:W-:Y:S01]  /*1cb0*/  FMUL.FTZ R8, R8, R122 ;  /* 0x0000007a08087220 */ /* 0x020fe20000410000 */
[----:B------:R-:W-:Y:S01]  /*1cc0*/  IMAD.U32 R123, RZ, RZ, UR14 ;  /* 0x0000000eff7b7e24 */ /* 0x000fe2000f8e00ff */
[----:B------:R-:W-:Y:S01]  /*1cd0*/  ISETP.NE.AND P3, PT, R12, 0x1, PT ;  /* 0x000000010c00780c */ /* 0x000fe20003f65270 */
[----:B------:R-:W-:Y:S02]  /*1ce0*/  IMAD.U32 R124, RZ, RZ, UR13 ;  /* 0x0000000dff7c7e24 */ /* 0x000fe4000f8e00ff */
[----:B------:R-:W-:Y:S01]  /*1cf0*/  FFMA.FTZ R13, R14, R121, 1.1641532182693481445e-10 ;  /* 0x2f0000000e0d7423 */ /* 0x000fe20000010079 */
[----:B------:R-:W-:Y:S01]  /*1d00*/  FMUL.FTZ R8, R8, R123 ;  /* 0x0000007b08087220 */ /* 0x000fe20000410000 */
[----:B------:R-:W-:Y:S01]  /*1d10*/  HADD2.F32 R14, -RZ, R83.H1_H1 ;  /* 0x30000053ff0e7230 */ /* 0x000fe20000004100 */
[----:B------:R-:W-:Y:S01]  /*1d20*/  BSSY.RECONVERGENT B0, `(.L_x_39262) ;  /* 0x0000057000007945 */ /* 0x000fe20003800200 */
[----:B------:R-:W-:Y:S01]  /*1d30*/  HFMA2 R15, -RZ, RZ, 0, 1.1920928955078125e-07 ;  /* 0x00000002ff0f7431 */ /* 0x000fe200000001ff */
        /* <DEDUP_REMOVED lines=14> */
.L_x_39264:
        /* <DEDUP_REMOVED lines=13> */
.L_x_39266:
[----:B------:R-:W-:Y:S05]  /*1ef0*/  BSYNC.RECONVERGENT B1 ;  /* 0x0000000000017941 */ /* 0x000fea0003800200 */
.L_x_39265:
        /* <DEDUP_REMOVED lines=52> */
[----:B------:R-:W-:Y:S02]  /*2240*/  HFMA2 R15, -RZ, RZ, 0, 0 ;  /* 0x00000000ff0f7431 */ /* 0x000fe400000001ff */
[----:B------:R-:W-:Y:S01]  /*2250*/  IMAD.MOV.U32 R13, RZ, RZ, R16 ;  /* 0x000000ffff0d7224 */ /* 0x000fe200078e0010 */
[----:B------:R-:W-:Y:S01]  /*2260*/  LOP3.LUT R70, R120, R20, R19, 0x96, !PT ;  /* 0x0000001478467212 */ /* 0x000fe200078e9613 */
[----:B------:R-:W-:Y:S01]  /*2270*/  IMAD.MOV.U32 R16, RZ, RZ, R12 ;  /* 0x000000ffff107224 */ /* 0x000fe200078e000c */
[----:B------:R-:W-:-:S07]  /*2280*/  MOV R0, R18 ;  /* 0x0000001200007202 */ /* 0x000fce0000000f00 */
.L_x_39263:
[----:B------:R-:W-:Y:S05]  /*2290*/  BSYNC.RECONVERGENT B0 ;  /* 0x0000000000007941 */ /* 0x000fea0003800200 */
.L_x_39262:
[----:B------:R-:W-:Y:S01]  /*22a0*/  I2FP.F32.U32 R12, R13 ;  /* 0x0000000d000c7245 */ /* 0x000fe20000201000 */
[----:B------:R-:W-:Y:S01]  /*22b0*/  FMUL.FTZ R14, R9, R122 ;  /* 0x0000007a090e7220 */ /* 0x000fe20000410000 */
[----:B------:R-:W-:Y:S01]  /*22c0*/  ISETP.NE.AND P4, PT, R15, 0x1, PT ;  /* 0x000000010f00780c */ /* 0x000fe20003f85270 */
[----:B------:R-:W-:Y:S01]  /*22d0*/  BSSY.RECONVERGENT B0, `(.L_x_39267) ;  /* 0x000005a000007945 */ /* 0x000fe20003800200 */
[----:B------:R-:W-:Y:S02]  /*22e0*/  IMAD.MOV.U32 R13, RZ, RZ, R0 ;  /* 0x000000ffff0d7224 */ /* 0x000fe400078e0000 */
[----:B------:R-:W-:Y:S01]  /*22f0*/  FFMA.FTZ R9, R12, R121, 1.1641532182693481445e-10 ;  /* 0x2f0000000c097423 */ /* 0x000fe20000010079 */
[----:B------:R-:W-:-:S04]  /*2300*/  FMUL.FTZ R14, R14, R123 ;  /* 0x0000007b0e0e7220 */ /* 0x000fc80000410000 */
[----:B------:R-:W-:Y:S01]  /*2310*/  FSETP.GTU.FTZ.AND P3, PT, R9, R124, PT ;  /* 0x0000007c0900720b */ /* 0x000fe20003f7c000 */
[----:B------:R-:W-:-:S03]  /*2320*/  HADD2.F32 R9, -RZ, R82.H1_H1 ;  /* 0x30000052ff097230 */ /* 0x000fc60000004100 */
        /* <DEDUP_REMOVED lines=13> */
.L_x_39269:
        /* <DEDUP_REMOVED lines=13> */
.L_x_39271:
[----:B------:R-:W-:Y:S05]  /*24d0*/  BSYNC.RECONVERGENT B1 ;  /* 0x0000000000017941 */ /* 0x000fea0003800200 */
.L_x_39270:
        /* <DEDUP_REMOVED lines=57> */
.L_x_39268:
[----:B------:R-:W-:Y:S05]  /*2870*/  BSYNC.RECONVERGENT B0 ;  /* 0x0000000000007941 */ /* 0x000fea0003800200 */
.L_x_39267:
[----:B------:R-:W-:Y:S01]  /*2880*/  I2FP.F32.U32 R12, R13 ;  /* 0x0000000d000c7245 */ /* 0x000fe20000201000 */
[----:B------:R-:W-:Y:S01]  /*2890*/  FMUL.FTZ R10, R10, R122 ;  /* 0x0000007a0a0a7220 */ /* 0x000fe20000410000 */
[----:B------:R-:W-:Y:S01]  /*28a0*/  ISETP.NE.AND P5, PT, R14, 0x1, PT ;  /* 0x000000010e00780c */ /* 0x000fe20003fa5270 */
[----:B------:R-:W-:Y:S01]  /*28b0*/  BSSY.RECONVERGENT B0, `(.L_x_39272) ;  /* 0x000005a000007945 */ /* 0x000fe20003800200 */
[----:B------:R-:W-:Y:S02]  /*28c0*/  IMAD.MOV.U32 R17, RZ, RZ, 0x2 ;  /* 0x00000002ff117424 */ /* 0x000fe400078e00ff */
[----:B------:R-:W-:Y:S01]  /*28d0*/  FFMA.FTZ R13, R12, R121, 1.1641532182693481445e-10 ;  /* 0x2f0000000c0d7423 */ /* 0x000fe20000010079 */
[----:B------:R-:W-:Y:S01]  /*28e0*/  FMUL.FTZ R10, R10, R123 ;  /* 0x0000007b0a0a7220 */ /* 0x000fe20000410000 */
[----:B------:R-:W-:-:S03]  /*28f0*/  HADD2.F32 R12, -RZ, R83.H0_H0 ;  /* 0x20000053ff0c7230 */ /* 0x000fc60000004100 */
        /* <DEDUP_REMOVED lines=14> */
.L_x_39274:
        /* <DEDUP_REMOVED lines=13> */
.L_x_39276:
[----:B------:R-:W-:Y:S05]  /*2ab0*/  BSYNC.RECONVERGENT B1 ;  /* 0x0000000000017941 */ /* 0x000fea0003800200 */
.L_x_39275:
        /* <DEDUP_REMOVED lines=42> */
[----:B------:R-:W-:Y:S01]  /*2d60*/  IMAD.MOV.U32 R17, RZ, RZ, RZ ;  /* 0x000000ffff117224 */ /* 0x000fe200078e00ff */
        /* <DEDUP_REMOVED lines=14> */
.L_x_39273:
[----:B------:R-:W-:Y:S05]  /*2e50*/  BSYNC.RECONVERGENT B0 ;  /* 0x0000000000007941 */ /* 0x000fea0003800200 */
.L_x_39272:
[----:B------:R-:W-:Y:S01]  /*2e60*/  I2FP.F32.U32 R12, R13 ;  /* 0x0000000d000c7245 */ /* 0x000fe20000201000 */
[----:B------:R-:W-:-:S04]  /*2e70*/  FMUL.FTZ R14, R11, R122 ;  /* 0x0000007a0b0e7220 */ /* 0x000fc80000410000 */
[----:B------:R-:W-:Y:S01]  /*2e80*/  FFMA.FTZ R11, R12, R121, 1.1641532182693481445e-10 ;  /* 0x2f0000000c0b7423 */ /* 0x000fe20000010079 */
[----:B------:R-:W-:-:S04]  /*2e90*/  FMUL.FTZ R14, R14, R123 ;  /* 0x0000007b0e0e7220 */ /* 0x000fc80000410000 */
[----:B------:R-:W-:Y:S01]  /*2ea0*/  FSETP.GTU.FTZ.AND P6, PT, R11, R124, PT ;  /* 0x0000007c0b00720b */ /* 0x000fe20003fdc000 */
[----:B------:R-:W-:-:S03]  /*2eb0*/  HADD2.F32 R11, -RZ, R82.H0_H0 ;  /* 0x20000052ff0b7230 */ /* 0x000fc60000004100 */
[----:B------:R-:W-:Y:S02]  /*2ec0*/  FSEL R14, R14, RZ, !P6 ;  /* 0x000000ff0e0e7208 */ /* 0x000fe40007000000 */
[----:B------:R-:W-:-:S03]  /*2ed0*/  PLOP3.LUT P5, PT, P6, PT, PT, 0x8, 0x80 ;  /* 0x000000000080781c */ /* 0x000fc600037ae170 */
[----:B------:R-:W-:Y:S01]  /*2ee0*/  FFMA.FTZ R11, R14, R11, R7 ;  /* 0x0000000b0e0b7223 */ /* 0x000fe20000010007 */
[----:B------:R-:W-:Y:S09]  /*2ef0*/  BRA `(.L_x_39277) ;  /* 0x0000001400f07947 */ /* 0x000ff20003800000 */
.L_x_39257:
        /* <DEDUP_REMOVED lines=16> */
.L_x_39280:
        /* <DEDUP_REMOVED lines=13> */
.L_x_39282:
[----:B------:R-:W-:Y:S05]  /*30d0*/  BSYNC.RECONVERGENT B1 ;  /* 0x0000000000017941 */ /* 0x000fea0003800200 */
.L_x_39281:
        /* <DEDUP_REMOVED lines=55> */
[----:B------:R-:W-:-:S07]  /*3450*/  IMAD.MOV.U32 R12, RZ, RZ, R98 ;  /* 0x000000ffff0c7224 */ /* 0x000fce00078e0062 */
.L_x_39279:
[----:B------:R-:W-:Y:S05]  /*3460*/  BSYNC.RECONVERGENT B0 ;  /* 0x0000000000007941 */ /* 0x000fea0003800200 */
.L_x_39278:
[----:B------:R-:W-:Y:S01]  /*3470*/  I2FP.F32.U32 R12, R12 ;  /* 0x0000000c000c7245 */ /* 0x000fe20000201000 */
[----:B-----5:R-:W-:Y:S01]  /*3480*/  FMUL.FTZ R8, R8, R122 ;  /* 0x0000007a08087220 */ /* 0x020fe20000410000 */
[----:B------:R-:W-:Y:S01]  /*3490*/  MOV R123, UR14 ;  /* 0x0000000e007b7c02 */ /* 0x000fe20008000f00 */
[----:B------:R-:W-:Y:S01]  /*34a0*/  IMAD.U32 R124, RZ, RZ, UR13 ;  /* 0x0000000dff7c7e24 */ /* 0x000fe2000f8e00ff */
[----:B------:R-:W-:Y:S01]  /*34b0*/  ISETP.NE.AND P3, PT, R14, 0x1, PT ;  /* 0x000000010e00780c */ /* 0x000fe20003f65270 */
[----:B------:R-:W-:Y:S01]  /*34c0*/  FFMA.FTZ R13, R12, R121, 1.1641532182693481445e-10 ;  /* 0x2f0000000c0d7423 */ /* 0x000fe20000010079 */
[----:B------:R-:W-:Y:S01]  /*34d0*/  BSSY.RECONVERGENT B0, `(.L_x_39283) ;  /* 0x0000059000007945 */ /* 0x000fe20003800200 */
[----:B------:R-:W-:Y:S01]  /*34e0*/  FMUL.FTZ R8, R8, R123 ;  /* 0x0000007b08087220 */ /* 0x000fe20000410000 */
[----:B------:R-:W-:Y:S02]  /*34f0*/  IMAD.MOV.U32 R15, RZ, RZ, 0x2 ;  /* 0x00000002ff0f7424 */ /* 0x000fe400078e00ff */
        /* <DEDUP_REMOVED lines=15> */
.L_x_39285:
        /* <DEDUP_REMOVED lines=13> */
.L_x_39287:
[----:B------:R-:W-:Y:S05]  /*36c0*/  BSYNC.RECONVERGENT B1 ;  /* 0x0000000000017941 */ /* 0x000fea0003800200 */
.L_x_39286:
        /* <DEDUP_REMOVED lines=52> */
[----:B------:R-:W-:-:S04]  /*3a10*/  MOV R0, R18 ;  /* 0x0000001200007202 */ /* 0x000fc80000000f00 */
[----:B------:R-:W-:Y:S01]  /*3a20*/  LOP3.LUT R68, R15, R14, R13, 0x96, !PT ;  /* 0x0000000e0f447212 */ /* 0x000fe200078e960d */
[----:B------:R-:W-:Y:S01]  /*3a30*/  IMAD.MOV.U32 R13, RZ, RZ, R16 ;  /* 0x000000ffff0d7224 */ /* 0x000fe200078e0010 */
[----:B------:R-:W-:Y:S01]  /*3a40*/  MOV R16, R12 ;  /* 0x0000000c00107202 */ /* 0x000fe20000000f00 */
[----:B------:R-:W-:-:S07]  /*3a50*/  IMAD.MOV.U32 R15, RZ, RZ, RZ ;  /* 0x000000ffff0f7224 */ /* 0x000fce00078e00ff */
.L_x_39284:
[----:B------:R-:W-:Y:S05]  /*3a60*/  BSYNC.RECONVERGENT B0 ;  /* 0x0000000000007941 */ /* 0x000fea0003800200 */
.L_x_39283:
[----:B------:R-:W-:Y:S01]  /*3a70*/  I2FP.F32.U32 R12, R13 ;  /* 0x0000000d000c7245 */ /* 0x000fe20000201000 */
[----:B------:R-:W-:Y:S01]  /*3a80*/  FMUL.FTZ R14, R9, R122 ;  /* 0x0000007a090e7220 */ /* 0x000fe20000410000 */
[----:B------:R-:W-:Y:S01]  /*3a90*/  ISETP.NE.AND P4, PT, R15, 0x1, PT ;  /* 0x000000010f00780c */ /* 0x000fe20003f85270 */
[----:B------:R-:W-:Y:S01]  /*3aa0*/  BSSY.RECONVERGENT B0, `(.L_x_39288) ;  /* 0x000005a000007945 */ /* 0x000fe20003800200 */
[----:B------:R-:W-:Y:S02]  /*3ab0*/  IMAD.MOV.U32 R13, RZ, RZ, R0 ;  /* 0x000000ffff0d7224 */ /* 0x000fe400078e0000 */
[----:B------:R-:W-:Y:S01]  /*3ac0*/  FFMA.FTZ R9, R12, R121, 1.1641532182693481445e-10 ;  /* 0x2f0000000c097423 */ /* 0x000fe20000010079 */
[----:B------:R-:W-:Y:S01]  /*3ad0*/  FMUL.FTZ R14, R14, R123 ;  /* 0x0000007b0e0e7220 */ /* 0x000fe20000410000 */
[----:B------:R-:W-:-:S03]  /*3ae0*/  HADD2.F32 R12, -RZ, R82.H1_H1 ;  /* 0x30000052ff0c7230 */ /* 0x000fc60000004100 */
        /* <DEDUP_REMOVED lines=14> */
.L_x_39290:
        /* <DEDUP_REMOVED lines=13> */
.L_x_39292:
[----:B------:R-:W-:Y:S05]  /*3ca0*/  BSYNC.RECONVERGENT B1 ;  /* 0x0000000000017941 */ /* 0x000fea0003800200 */
.L_x_39291:
        /* <DEDUP_REMOVED lines=57> */
.L_x_39289:
[----:B------:R-:W-:Y:S05]  /*4040*/  BSYNC.RECONVERGENT B0 ;  /* 0x0000000000007941 */ /* 0x000fea0003800200 */
.L_x_39288:
[----:B------:R-:W-:Y:S01]  /*4050*/  I2FP.F32.U32 R12, R13 ;  /* 0x0000000d000c7245 */ /* 0x000fe20000201000 */
[----:B------:R-:W-:Y:S01]  /*4060*/  FMUL.FTZ R10, R10, R122 ;  /* 0x0000007a0a0a7220 */ /* 0x000fe20000410000 */
[----:B------:R-:W-:Y:S01]  /*4070*/  ISETP.NE.AND P5, PT, R14, 0x1, PT ;  /* 0x000000010e00780c */ /* 0x000fe20003fa5270 */
[----:B------:R-:W-:Y:S01]  /*4080*/  BSSY.RECONVERGENT B0, `(.L_x_39293) ;  /* 0x000005a000007945 */ /* 0x000fe20003800200 */
[----:B------:R-:W-:Y:S02]  /*4090*/  IMAD.MOV.U32 R17, RZ, RZ, 0x2 ;  /* 0x00000002ff117424 */ /* 0x000fe400078e00ff */
[----:B------:R-:W-:Y:S01]  /*40a0*/  FFMA.FTZ R13, R12, R121, 1.1641532182693481445e-10 ;  /* 0x2f0000000c0d7423 */ /* 0x000fe20000010079 */
[----:B------:R-:W-:-:S04]  /*40b0*/  FMUL.FTZ R10, R10, R123 ;  /* 0x0000007b0a0a7220 */ /* 0x000fc80000410000 */
        /* <DEDUP_REMOVED lines=15> */
.L_x_39295:
        /* <DEDUP_REMOVED lines=13> */
.L_x_39297:
[----:B------:R-:W-:Y:S05]  /*4280*/  BSYNC.RECONVERGENT B1 ;  /* 0x0000000000017941 */ /* 0x000fea0003800200 */
.L_x_39296:
        /* <DEDUP_REMOVED lines=45> */
[----:B------:R-:W-:Y:S01]  /*4560*/  IMAD.MOV.U32 R17, RZ, RZ, RZ ;  /* 0x000000ffff117224 */ /* 0x000fe200078e00ff */
        /* <DEDUP_REMOVED lines=10> */
[----:B------:R-:W-:-:S07]  /*4610*/  MOV R16, R12 ;  /* 0x0000000c00107202 */ /* 0x000fce0000000f00 */
.L_x_39294:
[----:B------:R-:W-:Y:S05]  /*4620*/  BSYNC.RECONVERGENT B0 ;  /* 0x0000000000007941 */ /* 0x000fea0003800200 */
.L_x_39293:
[----:B------:R-:W-:Y:S01]  /*4630*/  I2FP.F32.U32 R12, R13 ;  /* 0x0000000d000c7245 */ /* 0x000fe20000201000 */
[----:B------:R-:W-:-:S04]  /*4640*/  FMUL.FTZ R14, R11, R122 ;  /* 0x0000007a0b0e7220 */ /* 0x000fc80000410000 */
[----:B------:R-:W-:Y:S01]  /*4650*/  FFMA.FTZ R11, R12, R121, 1.1641532182693481445e-10 ;  /* 0x2f0000000c0b7423 */ /* 0x000fe20000010079 */
[----:B------:R-:W-:Y:S01]  /*4660*/  FMUL.FTZ R14, R14, R123 ;  /* 0x0000007b0e0e7220 */ /* 0x000fe20000410000 */
[----:B------:R-:W-:-:S03]  /*4670*/  HADD2.F32 R12, -RZ, R82.H0_H0 ;  /* 0x20000052ff0c7230 */ /* 0x000fc60000004100 */
[----:B------:R-:W-:-:S04]  /*4680*/  FSETP.GTU.FTZ.AND P6, PT, R11, R124, PT ;  /* 0x0000007c0b00720b */ /* 0x000fc80003fdc000 */
[----:B------:R-:W-:Y:S02]  /*4690*/  FSEL R11, R14, RZ, !P6 ;  /* 0x000000ff0e0b7208 */ /* 0x000fe40007000000 */
[----:B------:R-:W-:-:S03]  /*46a0*/  PLOP3.LUT P5, PT, P6, PT, PT, 0x8, 0x80 ;  /* 0x000000000080781c */ /* 0x000fc600037ae170 */
[----:B------:R-:W-:-:S10]  /*46b0*/  FMUL.FTZ R11, R11, R12 ;  /* 0x0000000c0b0b7220 */ /* 0x000fd40000410000 */
.L_x_39277:
        /* <DEDUP_REMOVED lines=8> */
[----:B------:R-:W2:Y:S01]  /*4740*/  @P0 LDC.64 R12, c[0x0][0x3a0] ;  /* 0x0000e800ff0c0b82 */ /* 0x000ea20000000a00 */
[----:B------:R-:W-:Y:S02]  /*4750*/  IMAD.IADD R20, R14, 0x1, R15 ;  /* 0x000000010e147824 */ /* 0x000fe400078e020f */
[----:B------:R-:W-:-:S04]  /*4760*/  IMAD.WIDE.U32 R14, R93, 0x10, R154 ;  /* 0x000000105d0e7825 */ /* 0x000fc800078e009a */
[----:B0-----:R-:W-:-:S05]  /*4770*/  IMAD.WIDE.U32 R22, R91, 0x10, R152 ;  /* 0x000000105b167825 */ /* 0x001fca00078e0098 */
[----:B------:R0:W-:Y:S01]  /*4780*/  STG.E.128 desc[UR6][R22.64], R8 ;  /* 0x0000000816007986 */ /* 0x0001e2000c101d06 */
[----:B-1----:R-:W-:-:S05]  /*4790*/  IMAD.WIDE.U32 R18, R91, 0x4, R150 ;  /* 0x000000045b127825 */ /* 0x002fca00078e0096 */
[----:B------:R0:W-:Y:S01]  /*47a0*/  STG.E desc[UR6][R18.64], R20 ;  /* 0x0000001412007986 */ /* 0x0001e2000c101906 */
[----:B--2---:R-:W-:-:S05]  /*47b0*/  @P0 IMAD.WIDE.U32 R12, R93, 0x10, R12 ;  /* 0x000000105d0c0825 */ /* 0x004fca00078e000c */
[----:B------:R0:W5:Y:S04]  /*47c0*/  @P0 LDG.E.128 R4, desc[UR6][R12.64] ;  /* 0x000000060c040981 */ /* 0x000168000c1e1d00 */
[----:B------:R-:W5:Y:S01]  /*47d0*/  LDG.E.128 R12, desc[UR6][R14.64] ;  /* 0x000000060e0c7981 */ /* 0x000f62000c1e1d00 */
[----:B0-----:R-:W-:Y:S05]  /*47e0*/  @!P0 BRA `(.L_x_39298) ;  /* 0x0000001400ec8947 */ /* 0x001fea0003800000 */
        /* <DEDUP_REMOVED lines=16> */
.L_x_39301:
        /* <DEDUP_REMOVED lines=13> */
.L_x_39303:
[----:B------:R-:W-:Y:S05]  /*49c0*/  BSYNC.RECONVERGENT B1 ;  /* 0x0000000000017941 */ /* 0x000fea0003800200 */
.L_x_39302:
        /* <DEDUP_REMOVED lines=31> */
[C---:B------:R-:W-:Y:S02]  /*4bc0*/  IADD3 R21, PT, PT, R43.reuse, 0x646e171e, RZ ;  /* 0x646e171e2b157810 */ /* 0x040fe40007ffe0ff */
[----:B------:R-:W-:Y:S01]  /*4bd0*/  LOP3.LUT R46, R118, R22, R45, 0x96, !PT ;  /* 0x00000016762e7212 */ /* 0x000fe200078e962d */
[----:B------:R-:W-:Y:S01]  /*4be0*/  VIADD R22, R42, 0xb54cda56 ;  /* 0xb54cda562a167836 */ /* 0x000fe20000000000 */
[----:B------:R-:W-:Y:S01]  /*4bf0*/  IADD3 R0, PT, PT, R43, -0x24c28bd8, RZ ;  /* 0xdb3d74282b007810 */ /* 0x000fe20007ffe0ff */
        /* <DEDUP_REMOVED lines=13> */
[----:B------:R-:W-:Y:S01]  /*4cd0*/  HFMA2 R19, -RZ, RZ, 0, 0 ;  /* 0x00000000ff137431 */ /* 0x000fe200000001ff */
[----:B------:R-:W-:Y:S01]  /*4ce0*/  LOP3.LUT R20, R117, R20, R45, 0x96, !PT ;  /* 0x0000001475147212 */ /* 0x000fe200078e962d */
[----:B------:R-:W-:-:S04]  /*4cf0*/  IMAD.WIDE.U32 R22, R22, -0x326172a9, RZ ;  /* 0xcd9e8d5716167825 */ /* 0x000fc800078e00ff */
[----:B------:R-:W-:Y:S01]  /*4d00*/  IMAD.WIDE.U32 R20, R20, -0x2daee0ad, RZ ;  /* 0xd2511f5314147825 */ /* 0x000fe200078e00ff */
[----:B------:R-:W-:Y:S02]  /*4d10*/  LOP3.LUT R70, R120, R44, R23, 0x96, !PT ;  /* 0x0000002c78467212 */ /* 0x000fe400078e9617 */
[----:B------:R-:W-:Y:S02]  /*4d20*/  MOV R0, R22 ;  /* 0x0000001600007202 */ /* 0x000fe40000000f00 */
[----:B------:R-:W-:Y:S01]  /*4d30*/  LOP3.LUT R68, R68, R18, R21, 0x96, !PT ;  /* 0x0000001244447212 */ /* 0x000fe200078e9615 */
[----:B------:R-:W-:-:S07]  /*4d40*/  IMAD.MOV.U32 R18, RZ, RZ, R16 ;  /* 0x000000ffff127224 */ /* 0x000fce00078e0010 */
.L_x_39300:
[----:B------:R-:W-:Y:S05]  /*4d50*/  BSYNC.RECONVERGENT B0 ;  /* 0x0000000000007941 */ /* 0x000fea0003800200 */
.L_x_39299:
[----:B------:R-:W-:Y:S01]  /*4d60*/  I2FP.F32.U32 R16, R18 ;  /* 0x0000001200107245 */ /* 0x000fe20000201000 */
[----:B-----5:R-:W-:Y:S01]  /*4d70*/  FMUL.FTZ R12, R12, R122 ;  /* 0x0000007a0c0c7220 */ /* 0x020fe20000410000 */
[----:B------:R-:W-:Y:S01]  /*4d80*/  ISETP.NE.AND P3, PT, R19, 0x1, PT ;  /* 0x000000011300780c */ /* 0x000fe20003f65270 */
[----:B------:R-:W-:Y:S01]  /*4d90*/  BSSY.RECONVERGENT B0, `(.L_x_39304) ;  /* 0x000005a000007945 */ /* 0x000fe20003800200 */
[----:B------:R-:W-:Y:S02]  /*4da0*/  IMAD.MOV.U32 R18, RZ, RZ, 0x2 ;  /* 0x00000002ff127424 */ /* 0x000fe400078e00ff */
[----:B------:R-:W-:Y:S01]  /*4db0*/  FFMA.FTZ R17, R16, R121, 1.1641532182693481445e-10 ;  /* 0x2f00000010117423 */ /* 0x000fe20000010079 */
[----:B------:R-:W-:Y:S01]  /*4dc0*/  FMUL.FTZ R12, R12, R123 ;  /* 0x0000007b0c0c7220 */ /* 0x000fe20000410000 */
[----:B------:R-:W-:-:S03]  /*4dd0*/  HADD2.F32 R16, -RZ, R81.H1_H1 ;  /* 0x30000051ff107230 */ /* 0x000fc60000004100 */
        /* <DEDUP_REMOVED lines=14> */
.L_x_39306:
        /* <DEDUP_REMOVED lines=13> */
.L_x_39308:
[----:B------:R-:W-:Y:S05]  /*4f90*/  BSYNC.RECONVERGENT B1 ;  /* 0x0000000000017941 */ /* 0x000fea0003800200 */
.L_x_39307:
        /* <DEDUP_REMOVED lines=57> */
.L_x_39305:
[----:B------:R-:W-:Y:S05]  /*5330*/  BSYNC.RECONVERGENT B0 ;  /* 0x0000000000007941 */ /* 0x000fea0003800200 */
.L_x_39304:
[----:B------:R-:W-:Y:S01]  /*5340*/  I2FP.F32.U32 R16, R17 ;  /* 0x0000001100107245 */ /* 0x000fe20000201000 */
[----:B------:R-:W-:Y:S01]  /*5350*/  FMUL.FTZ R22, R13, R122 ;  /* 0x0000007a0d167220 */ /* 0x000fe20000410000 */
[----:B------:R-:W-:Y:S01]  /*5360*/  ISETP.NE.AND P4, PT, R18, 0x1, PT ;  /* 0x000000011200780c */ /* 0x000fe20003f85270 */
[----:B------:R-:W-:Y:S01]  /*5370*/  BSSY.RECONVERGENT B0, `(.L_x_39309) ;  /* 0x000005a000007945 */ /* 0x000fe20003800200 */
[----:B------:R-:W-:Y:S02]  /*5380*/  IMAD.MOV.U32 R17, RZ, RZ, R0 ;  /* 0x000000ffff117224 */ /* 0x000fe400078e0000 */
[----:B------:R-:W-:Y:S01]  /*5390*/  FFMA.FTZ R13, R16, R121, 1.1641532182693481445e-10 ;  /* 0x2f000000100d7423 */ /* 0x000fe20000010079 */
[----:B------:R-:W-:Y:S01]  /*53a0*/  FMUL.FTZ R22, R22, R123 ;  /* 0x0000007b16167220 */ /* 0x000fe20000410000 */
[----:B------:R-:W-:-:S03]  /*53b0*/  HFMA2 R16, -RZ, RZ, 0, 1.1920928955078125e-07 ;  /* 0x00000002ff107431 */ /* 0x000fc600000001ff */
        /* <DEDUP_REMOVED lines=14> */
.L_x_39311:
        /* <DEDUP_REMOVED lines=13> */
.L_x_39313:
[----:B------:R-:W-:Y:S05]  /*5570*/  BSYNC.RECONVERGENT B1 ;  /* 0x0000000000017941 */ /* 0x000fea0003800200 */
.L_x_39312:
        /* <DEDUP_REMOVED lines=57> */
.L_x_39310:
[----:B------:R-:W-:Y:S05]  /*5910*/  BSYNC.RECONVERGENT B0 ;  /* 0x0000000000007941 */ /* 0x000fea0003800200 */
.L_x_39309:
        /* <DEDUP_REMOVED lines=22> */
.L_x_39316:
        /* <DEDUP_REMOVED lines=13> */
.L_x_39318:
[----:B------:R-:W-:Y:S05]  /*5b50*/  BSYNC.RECONVERGENT B1 ;  /* 0x0000000000017941 */ /* 0x000fea0003800200 */
.L_x_39317:
        /* <DEDUP_REMOVED lines=32> */
[----:B------:R-:W-:Y:S01]  /*5d60*/  IMAD.MOV.U32 R21, RZ, RZ, RZ ;  /* 0x000000ffff157224 */ /* 0x000fe200078e00ff */
        /* <DEDUP_REMOVED lines=24> */
.L_x_39315:
[----:B------:R-:W-:Y:S05]  /*5ef0*/  BSYNC.RECONVERGENT B0 ;  /* 0x0000000000007941 */ /* 0x000fea0003800200 */
.L_x_39314:
        /* <DEDUP_REMOVED lines=10> */
.L_x_39298:
        /* <DEDUP_REMOVED lines=16> */
.L_x_39322:
        /* <DEDUP_REMOVED lines=13> */
.L_x_39324:
[----:B------:R-:W-:Y:S05]  /*6170*/  BSYNC.RECONVERGENT B1 ;  /* 0x0000000000017941 */ /* 0x000fea0003800200 */
.L_x_39323:
        /* <DEDUP_REMOVED lines=56> */
.L_x_39321:
[----:B------:R-:W-:Y:S05]  /*6500*/  BSYNC.RECONVERGENT B0 ;  /* 0x0000000000007941 */ /* 0x000fea0003800200 */
.L_x_39320:
[----:B------:R-:W-:Y:S01]  /*6510*/  I2FP.F32.U32 R16, R18 ;  /* 0x0000001200107245 */ /* 0x000fe20000201000 */
[----:B-----5:R-:W-:Y:S01]  /*6520*/  FMUL.FTZ R12, R12, R122 ;  /* 0x0000007a0c0c7220 */ /* 0x020fe20000410000 */
[----:B------:R-:W-:Y:S01]  /*6530*/  ISETP.NE.AND P3, PT, R19, 0x1, PT ;  /* 0x000000011300780c */ /* 0x000fe20003f65270 */
[----:B------:R-:W-:Y:S01]  /*6540*/  BSSY.RECONVERGENT B0, `(.L_x_39325) ;  /* 0x000005a000007945 */ /* 0x000fe20003800200 */
[----:B------:R-:W-:Y:S02]  /*6550*/  IMAD.MOV.U32 R18, RZ, RZ, 0x2 ;  /* 0x00000002ff127424 */ /* 0x000fe400078e00ff */
[----:B------:R-:W-:Y:S01]  /*6560*/  FFMA.FTZ R17, R16, R121, 1.1641532182693481445e-10 ;  /* 0x2f00000010117423 */ /* 0x000fe20000010079 */
[----:B------:R-:W-:-:S04]  /*6570*/  FMUL.FTZ R12, R12, R123 ;  /* 0x0000007b0c0c7220 */ /* 0x000fc80000410000 */
        /* <DEDUP_REMOVED lines=15> */
.L_x_39327:
        /* <DEDUP_REMOVED lines=13> */
.L_x_39329:
[----:B------:R-:W-:Y:S05]  /*6740*/  BSYNC.RECONVERGENT B1 ;  /* 0x0000000000017941 */ /* 0x000fea0003800200 */
.L_x_39328:
        /* <DEDUP_REMOVED lines=57> */
.L_x_39326:
[----:B------:R-:W-:Y:S05]  /*6ae0*/  BSYNC.RECONVERGENT B0 ;  /* 0x0000000000007941 */ /* 0x000fea0003800200 */
.L_x_39325:
        /* <DEDUP_REMOVED lines=22> */
.L_x_39332:
        /* <DEDUP_REMOVED lines=13> */
.L_x_39334:
[----:B------:R-:W-:Y:S05]  /*6d20*/  BSYNC.RECONVERGENT B1 ;  /* 0x0000000000017941 */ /* 0x000fea0003800200 */
.L_x_39333:
        /* <DEDUP_REMOVED lines=57> */
.L_x_39331:
[----:B------:R-:W-:Y:S05]  /*70c0*/  BSYNC.RECONVERGENT B0 ;  /* 0x0000000000007941 */ /* 0x000fea0003800200 */
.L_x_39330:
        /* <DEDUP_REMOVED lines=22> */
.L_x_39337:
        /* <DEDUP_REMOVED lines=13> */
.L_x_39339:
[----:B------:R-:W-:Y:S05]  /*7300*/  BSYNC.RECONVERGENT B1 ;  /* 0x0000000000017941 */ /* 0x000fea0003800200 */
.L_x_39338:
        /* <DEDUP_REMOVED lines=57> */
.L_x_39336:
[----:B------:R-:W-:Y:S05]  /*76a0*/  BSYNC.RECONVERGENT B0 ;  /* 0x0000000000007941 */ /* 0x000fea0003800200 */
.L_x_39335:
        /* <DEDUP_REMOVED lines=9> */
.L_x_39319:
[----:B------:R-:W0:Y:S01]  /*7740*/  @P0 LDC.64 R22, c[0x0][0x3a0] ;  /* 0x0000e800ff160b82 */ /* 0x000e220000000a00 */
[----:B------:R-:W-:Y:S01]  /*7750*/  SEL R17, RZ, 0x1000000, !P5 ;  /* 0x01000000ff117807 */ /* 0x000fe20006800000 */
[----:B------:R-:W-:Y:S01]  /*7760*/  IMAD.WIDE.U32 R44, R93, 0x10, R152 ;  /* 0x000000105d2c7825 */ /* 0x000fe200078e0098 */
[----:B------:R-:W-:Y:S02]  /*7770*/  SEL R18, RZ, 0x10000, !P4 ;  /* 0x00010000ff127807 */ /* 0x000fe40006000000 */
[----:B------:R-:W-:Y:S02]  /*7780*/  SEL R19, RZ, 0x100, !P3 ;  /* 0x00000100ff137807 */ /* 0x000fe40005800000 */
[----:B------:R-:W-:Y:S01]  /*7790*/  SEL R16, RZ, 0x1, !P2 ;  /* 0x00000001ff107807 */ /* 0x000fe20005000000 */
[----:B------:R-:W-:Y:S01]  /*77a0*/  STG.E.128 desc[UR6][R44.64], R12 ;  /* 0x0000000c2c007986 */ /* 0x000fe2000c101d06 */
[----:B------:R-:W-:Y:S01]  /*77b0*/  IADD3 R17, PT, PT, R19, R17, R18 ;  /* 0x0000001113117210 */ /* 0x000fe20007ffe012 */
[----:B------:R-:W-:Y:S01]  /*77c0*/  IMAD.WIDE.U32 R18, R93, 0x4, R150 ;  /* 0x000000045d127825 */ /* 0x000fe200078e0096 */
[----:B------:R-:W-:-:S03]  /*77d0*/  IADD3 R96, PT, PT, R91, 0x40, RZ ;  /* 0x000000405b607810 */ /* 0x000fc60007ffe0ff */
[----:B------:R-:W-:Y:S02]  /*77e0*/  IMAD.IADD R16, R17, 0x1, R16 ;  /* 0x0000000111107824 */ /* 0x000fe400078e0210 */
[----:B------:R-:W-:-:S03]  /*77f0*/  IMAD.WIDE.U32 R46, R96, 0x10, R154 ;  /* 0x00000010602e7825 */ /* 0x000fc600078e009a */
[----:B------:R1:W-:Y:S01]  /*7800*/  STG.E desc[UR6][R18.64], R16 ;  /* 0x0000001012007986 */ /* 0x0003e2000c101906 */
[----:B0-----:R-:W-:-:S05]  /*7810*/  @P0 IMAD.WIDE.U32 R22, R96, 0x10, R22 ;  /* 0x0000001060160825 */ /* 0x001fca00078e0016 */
[----:B------:R0:W5:Y:S04]  /*7820*/  @P0 LDG.E.128 R4, desc[UR6][R22.64] ;  /* 0x0000000616040981 */ /* 0x000168000c1e1d00 */
[----:B-1----:R0:W5:Y:S01]  /*7830*/  LDG.E.128 R16, desc[UR6][R46.64] ;  /* 0x000000062e107981 */ /* 0x002162000c1e1d00 */
        /* <DEDUP_REMOVED lines=17> */
.L_x_39343:
        /* <DEDUP_REMOVED lines=13> */
.L_x_39345:
[----:B------:R-:W-:Y:S05]  /*7a20*/  BSYNC.RECONVERGENT B1 ;  /* 0x0000000000017941 */ /* 0x000fea0003800200 */
.L_x_39344:
        /* <DEDUP_REMOVED lines=54> */
[----:B------:R-:W-:Y:S01]  /*7d90*/  LOP3.LUT R68, R68, R22, R45, 0x96, !PT ;  /* 0x0000001644447212 */ /* 0x000fe200078e962d */
[----:B------:R-:W-:-:S07]  /*7da0*/  HFMA2 R22, -RZ, RZ, 0, 0 ;  /* 0x00000000ff167431 */ /* 0x000fce00000001ff */
.L_x_39342:
[----:B------:R-:W-:Y:S05]  /*7db0*/  BSYNC.RECONVERGENT B0 ;  /* 0x0000000000007941 */ /* 0x000fea0003800200 */
.L_x_39341:
        /* <DEDUP_REMOVED lines=22> */
.L_x_39348:
        /* <DEDUP_REMOVED lines=13> */
.L_x_39350:
[----:B------:R-:W-:Y:S05]  /*7ff0*/  BSYNC.RECONVERGENT B1 ;  /* 0x0000000000017941 */ /* 0x000fea0003800200 */
.L_x_39349:
        /* <DEDUP_REMOVED lines=57> */
.L_x_39347:
[----:B------:R-:W-:Y:S05]  /*8390*/  BSYNC.RECONVERGENT B0 ;  /* 0x0000000000007941 */ /* 0x000fea0003800200 */
.L_x_39346:
        /* <DEDUP_REMOVED lines=22> */
.L_x_39353:
        /* <DEDUP_REMOVED lines=13> */
.L_x_39355:
[----:B------:R-:W-:Y:S05]  /*85d0*/  BSYNC.RECONVERGENT B1 ;  /* 0x0000000000017941 */ /* 0x000fea0003800200 */
.L_x_39354:
        /* <DEDUP_REMOVED lines=15> */
[----:B------:R-:W-:Y:S02]  /*86d0*/  LOP3.LUT R0, R0, R22, R51, 0x96, !PT ;  /* 0x0000001600007212 */ /* 0x000fe400078e9633 */
        /* <DEDUP_REMOVED lines=41> */
.L_x_39352:
[----:B------:R-:W-:Y:S05]  /*8970*/  BSYNC.RECONVERGENT B0 ;  /* 0x0000000000007941 */ /* 0x000fea0003800200 */
.L_x_39351:
        /* <DEDUP_REMOVED lines=22> */
.L_x_39358:
        /* <DEDUP_REMOVED lines=13> */
.L_x_39360:
[----:B------:R-:W-:Y:S05]  /*8bb0*/  BSYNC.RECONVERGENT B1 ;  /* 0x0000000000017941 */ /* 0x000fea0003800200 */
.L_x_39359:
        /* <DEDUP_REMOVED lines=57> */
.L_x_39357:
[----:B------:R-:W-:Y:S05]  /*8f50*/  BSYNC.RECONVERGENT B0 ;  /* 0x0000000000007941 */ /* 0x000fea0003800200 */
.L_x_39356:
        /* <DEDUP_REMOVED lines=10> */
.L_x_39340:
        /* <DEDUP_REMOVED lines=16> */
.L_x_39364:
        /* <DEDUP_REMOVED lines=13> */
.L_x_39366:
[----:B------:R-:W-:Y:S05]  /*91d0*/  BSYNC.RECONVERGENT B1 ;  /* 0x0000000000017941 */ /* 0x000fea0003800200 */
.L_x_39365:
        /* <DEDUP_REMOVED lines=56> */
.L_x_39363:
[----:B------:R-:W-:Y:S05]  /*9560*/  BSYNC.RECONVERGENT B0 ;  /* 0x0000000000007941 */ /* 0x000fea0003800200 */
.L_x_39362:
        /* <DEDUP_REMOVED lines=22> */
.L_x_39369:
        /* <DEDUP_REMOVED lines=13> */
.L_x_39371:
[----:B------:R-:W-:Y:S05]  /*97a0*/  BSYNC.RECONVERGENT B1 ;  /* 0x0000000000017941 */ /* 0x000fea0003800200 */
.L_x_39370:
        /* <DEDUP_REMOVED lines=57> */
.L_x_39368:
[----:B------:R-:W-:Y:S05]  /*9b40*/  BSYNC.RECONVERGENT B0 ;  /* 0x0000000000007941 */ /* 0x000fea0003800200 */
.L_x_39367:
        /* <DEDUP_REMOVED lines=22> */
.L_x_39374:
        /* <DEDUP_REMOVED lines=13> */
.L_x_39376:
[----:B------:R-:W-:Y:S05]  /*9d80*/  BSYNC.RECONVERGENT B1 ;  /* 0x0000000000017941 */ /* 0x000fea0003800200 */
.L_x_39375:
        /* <DEDUP_REMOVED lines=57> */
.L_x_39373:
[----:B------:R-:W-:Y:S05]  /*a120*/  BSYNC.RECONVERGENT B0 ;  /* 0x0000000000007941 */ /* 0x000fea0003800200 */
.L_x_39372:
        /* <DEDUP_REMOVED lines=22> */
.L_x_39379:
        /* <DEDUP_REMOVED lines=13> */
.L_x_39381:
[----:B------:R-:W-:Y:S05]  /*a360*/  BSYNC.RECONVERGENT B1 ;  /* 0x0000000000017941 */ /* 0x000fea0003800200 */
.L_x_39380:
        /* <DEDUP_REMOVED lines=57> */
.L_x_39378:
[----:B------:R-:W-:Y:S05]  /*a700*/  BSYNC.RECONVERGENT B0 ;  /* 0x0000000000007941 */ /* 0x000fea0003800200 */
.L_x_39377:
        /* <DEDUP_REMOVED lines=8> */
[----:B------:R-:W-:-:S10]  /*a790*/  FMUL.FTZ R19, R20, R19 ;  /* 0x0000001314137220 */ /* 0x000fd40000410000 */
.L_x_39361:
[----:B------:R-:W0:Y:S01]  /*a7a0*/  @P0 LDC.64 R46, c[0x0][0x3a0] ;  /* 0x0000e800ff2e0b82 */ /* 0x000e220000000a00 */
[----:B------:R-:W-:Y:S01]  /*a7b0*/  SEL R23, RZ, 0x1000000, !P5 ;  /* 0x01000000ff177807 */ /* 0x000fe20006800000 */
[C---:B------:R-:W-:Y:S01]  /*a7c0*/  IMAD.WIDE.U32 R48, R96.reuse, 0x10, R152 ;  /* 0x0000001060307825 */ /* 0x040fe200078e0098 */
        /* <DEDUP_REMOVED lines=30> */
.L_x_39385:
        /* <DEDUP_REMOVED lines=13> */
.L_x_39387:
[----:B------:R-:W-:Y:S05]  /*aa80*/  BSYNC.RECONVERGENT B1 ;  /* 0x0000000000017941 */ /* 0x000fea0003800200 */
.L_x_39386:
        /* <DEDUP_REMOVED lines=48> */
[----:B------:R-:W-:Y:S01]  /*ad90*/  LOP3.LUT R0, R0, R50, R47, 0x96, !PT ;  /* 0x0000003200007212 */ /* 0x000fe200078e962f */
[----:B------:R-:W-:Y:S02]  /*ada0*/  IMAD.MOV.U32 R47, RZ, RZ, R44 ;  /* 0x000000ffff2f7224 */ /* 0x000fe400078e002c */
[----:B------:R-:W-:-:S04]  /*adb0*/  IMAD.WIDE.U32 R48, R45, -0x2daee0ad, RZ ;  /* 0xd2511f532d307825 */ /* 0x000fc800078e00ff */
[----:B------:R-:W-:Y:S01]  /*adc0*/  IMAD.WIDE.U32 R50, R0, -0x326172a9, RZ ;  /* 0xcd9e8d5700327825 */ /* 0x000fe200078e00ff */
[----:B------:R-:W-:-:S03]  /*add0*/  LOP3.LUT R68, R68, R46, R49, 0x96, !PT ;  /* 0x0000002e44447212 */ /* 0x000fc600078e9631 */
[----:B------:R-:W-:Y:S01]  /*ade0*/  HFMA2 R46, -RZ, RZ, 0, 0 ;  /* 0x00000000ff2e7431 */ /* 0x000fe200000001ff */
[----:B------:R-:W-:Y:S02]  /*adf0*/  LOP3.LUT R70, R120, R52, R51, 0x96, !PT ;  /* 0x0000003478467212 */ /* 0x000fe400078e9633 */
[----:B------:R-:W-:-:S07]  /*ae00*/  MOV R0, R50 ;  /* 0x0000003200007202 */ /* 0x000fce0000000f00 */
.L_x_39384:
[----:B------:R-:W-:Y:S05]  /*ae10*/  BSYNC.RECONVERGENT B0 ;  /* 0x0000000000007941 */ /* 0x000fea0003800200 */
.L_x_39383:
        /* <DEDUP_REMOVED lines=22> */
.L_x_39390:
        /* <DEDUP_REMOVED lines=13> */
.L_x_39392:
[----:B------:R-:W-:Y:S05]  /*b050*/  BSYNC.RECONVERGENT B1 ;  /* 0x0000000000017941 */ /* 0x000fea0003800200 */
.L_x_39391:
        /* <DEDUP_REMOVED lines=57> */
.L_x_39389:
[----:B------:R-:W-:Y:S05]  /*b3f0*/  BSYNC.RECONVERGENT B0 ;  /* 0x0000000000007941 */ /* 0x000fea0003800200 */
.L_x_39388:
        /* <DEDUP_REMOVED lines=22> */
.L_x_39395:
        /* <DEDUP_REMOVED lines=13> */
.L_x_39397:
[----:B------:R-:W-:Y:S05]  /*b630*/  BSYNC.RECONVERGENT B1 ;  /* 0x0000000000017941 */ /* 0x000fea0003800200 */
.L_x_39396:
        /* <DEDUP_REMOVED lines=50> */
[----:B------:R-:W-:Y:S02]  /*b960*/  LOP3.LUT R68, R68, R46, R45, 0x96, !PT ;  /* 0x0000002e44447212 */ /* 0x000fe400078e962d */
[----:B------:R-:W-:Y:S01]  /*b970*/  MOV R46, R48 ;  /* 0x00000030002e7202 */ /* 0x000fe20000000f00 */
[----:B------:R-:W-:-:S04]  /*b980*/  IMAD.WIDE.U32 R50, R0, -0x326172a9, RZ ;  /* 0xcd9e8d5700327825 */ /* 0x000fc800078e00ff */
[----:B------:R-:W-:Y:S02]  /*b990*/  IMAD.MOV.U32 R48, RZ, RZ, R44 ;  /* 0x000000ffff307224 */ /* 0x000fe400078e002c */
[----:B------:R-:W-:Y:S01]  /*b9a0*/  HFMA2 R44, -RZ, RZ, 0, 0 ;  /* 0x00000000ff2c7431 */ /* 0x000fe200000001ff */
[----:B------:R-:W-:Y:S01]  /*b9b0*/  LOP3.LUT R70, R120, R54, R51, 0x96, !PT ;  /* 0x0000003678467212 */ /* 0x000fe200078e9633 */
[----:B------:R-:W-:-:S07]  /*b9c0*/  IMAD.MOV.U32 R0, RZ, RZ, R50 ;  /* 0x000000ffff007224 */ /* 0x000fce00078e0032 */
.L_x_39394:
[----:B------:R-:W-:Y:S05]  /*b9d0*/  BSYNC.RECONVERGENT B0 ;  /* 0x0000000000007941 */ /* 0x000fea0003800200 */
.L_x_39393:
        /* <DEDUP_REMOVED lines=22> */
.L_x_39400:
        /* <DEDUP_REMOVED lines=13> */
.L_x_39402:
[----:B------:R-:W-:Y:S05]  /*bc10*/  BSYNC.RECONVERGENT B1 ;  /* 0x0000000000017941 */ /* 0x000fea0003800200 */
.L_x_39401:
        /* <DEDUP_REMOVED lines=55> */
[----:B------:R-:W-:Y:S02]  /*bf90*/  MOV R0, R50 ;  /* 0x0000003200007202 */ /* 0x000fe40000000f00 */
[----:B------:R-:W-:-:S07]  /*bfa0*/  MOV R48, R44 ;  /* 0x0000002c00307202 */ /* 0x000fce0000000f00 */
.L_x_39399:
[----:B------:R-:W-:Y:S05]  /*bfb0*/  BSYNC.RECONVERGENT B0 ;  /* 0x0000000000007941 */ /* 0x000fea0003800200 */
.L_x_39398:
        /* <DEDUP_REMOVED lines=10> */
.L_x_39382:
        /* <DEDUP_REMOVED lines=16> */
.L_x_39406:
        /* <DEDUP_REMOVED lines=13> */
.L_x_39408:
[----:B------:R-:W-:Y:S05]  /*c230*/  BSYNC.RECONVERGENT B1 ;  /* 0x0000000000017941 */ /* 0x000fea0003800200 */
.L_x_39407:
        /* <DEDUP_REMOVED lines=56> */
.L_x_39405:
[----:B------:R-:W-:Y:S05]  /*c5c0*/  BSYNC.RECONVERGENT B0 ;  /* 0x0000000000007941 */ /* 0x000fea0003800200 */
.L_x_39404:
        /* <DEDUP_REMOVED lines=22> */
.L_x_39411:
        /* <DEDUP_REMOVED lines=13> */
.L_x_39413:
[----:B------:R-:W-:Y:S05]  /*c800*/  BSYNC.RECONVERGENT B1 ;  /* 0x0000000000017941 */ /* 0x000fea0003800200 */
.L_x_39412:
        /* <DEDUP_REMOVED lines=57> */
.L_x_39410:
[----:B------:R-:W-:Y:S05]  /*cba0*/  BSYNC.RECONVERGENT B0 ;  /* 0x0000000000007941 */ /* 0x000fea0003800200 */
.L_x_39409:
        /* <DEDUP_REMOVED lines=22> */
.L_x_39416:
        /* <DEDUP_REMOVED lines=13> */
.L_x_39418:
[----:B------:R-:W-:Y:S05]  /*cde0*/  BSYNC.RECONVERGENT B1 ;  /* 0x0000000000017941 */ /* 0x000fea0003800200 */
.L_x_39417:
        /* <DEDUP_REMOVED lines=57> */
.L_x_39415:
[----:B------:R-:W-:Y:S05]  /*d180*/  BSYNC.RECONVERGENT B0 ;  /* 0x0000000000007941 */ /* 0x000fea0003800200 */
.L_x_39414:
        /* <DEDUP_REMOVED lines=22> */
.L_x_39421:
        /* <DEDUP_REMOVED lines=13> */
.L_x_39423:
[----:B------:R-:W-:Y:S05]  /*d3c0*/  BSYNC.RECONVERGENT B1 ;  /* 0x0000000000017941 */ /* 0x000fea0003800200 */
.L_x_39422:
        /* <DEDUP_REMOVED lines=57> */
.L_x_39420:
[----:B------:R-:W-:Y:S05]  /*d760*/  BSYNC.RECONVERGENT B0 ;  /* 0x0000000000007941 */ /* 0x000fea0003800200 */
.L_x_39419:
        /* <DEDUP_REMOVED lines=9> */
.L_x_39403:
        /* <DEDUP_REMOVED lines=33> */
.L_x_39427:
        /* <DEDUP_REMOVED lines=13> */
.L_x_39429:
[----:B------:R-:W-:Y:S05]  /*dae0*/  BSYNC.RECONVERGENT B1 ;  /* 0x0000000000017941 */ /* 0x000fea0003800200 */
.L_x_39428:
        /* <DEDUP_REMOVED lines=47> */
[----:B------:R-:W-:Y:S02]  /*dde0*/  LOP3.LUT R0, R0, R56, R51, 0x96, !PT ;  /* 0x0000003800007212 */ /* 0x000fe400078e9633 */
[----:B------:R-:W-:Y:S02]  /*ddf0*/  MOV R51, R48 ;  /* 0x0000003000337202 */ /* 0x000fe40000000f00 */
        /* <DEDUP_REMOVED lines=8> */
.L_x_39426:
[----:B------:R-:W-:Y:S05]  /*de80*/  BSYNC.RECONVERGENT B0 ;  /* 0x0000000000007941 */ /* 0x000fea0003800200 */
.L_x_39425:
[----:B------:R-:W-:Y:S01]  /*de90*/  I2FP.F32.U32 R48, R51 ;  /* 0x0000003300307245 */ /* 0x000fe20000201000 */
[----:B-----5:R-:W-:Y:S01]  /*dea0*/  FMUL.FTZ R44, R44, R122 ;  /* 0x0000007a2c2c7220 */ /* 0x020fe20000410000 */
[----:B------:R-:W-:Y:S01]  /*deb0*/  ISETP.NE.AND P3, PT, R50, 0x1, PT ;  /* 0x000000013200780c */ /* 0x000fe20003f65270 */
[----:B------:R-:W-:Y:S01]  /*dec0*/  BSSY.RECONVERGENT B0, `(.L_x_39430) ;  /* 0x000005a000007945 */ /* 0x000fe20003800200 */
[----:B------:R-:W-:Y:S02]  /*ded0*/  HFMA2 R49, -RZ, RZ, 0, 1.1920928955078125e-07 ;  /* 0x00000002ff317431 */ /* 0x000fe400000001ff */
[----:B------:R-:W-:Y:S01]  /*dee0*/  FFMA.FTZ R48, R48, R121, 1.1641532182693481445e-10 ;  /* 0x2f00000030307423 */ /* 0x000fe20000010079 */
[----:B------:R-:W-:-:S04]  /*def0*/  FMUL.FTZ R44, R44, R123 ;  /* 0x0000007b2c2c7220 */ /* 0x000fc80000410000 */
        /* <DEDUP_REMOVED lines=15> */
.L_x_39432:
        /* <DEDUP_REMOVED lines=13> */
.L_x_39434:
[----:B------:R-:W-:Y:S05]  /*e0c0*/  BSYNC.RECONVERGENT B1 ;  /* 0x0000000000017941 */ /* 0x000fea0003800200 */
.L_x_39433:
        /* <DEDUP_REMOVED lines=52> */
[----:B------:R-:W-:Y:S02]  /*e410*/  MOV R48, R52 ;  /* 0x0000003400307202 */ /* 0x000fe40000000f00 */
[----:B------:R-:W-:Y:S01]  /*e420*/  LOP3.LUT R70, R120, R58, R57, 0x96, !PT ;  /* 0x0000003a78467212 */ /* 0x000fe200078e9639 */
[----:B------:R-:W-:Y:S01]  /*e430*/  IMAD.MOV.U32 R0, RZ, RZ, R56 ;  /* 0x000000ffff007224 */ /* 0x000fe200078e0038 */
[----:B------:R-:W-:Y:S01]  /*e440*/  LOP3.LUT R68, R68, R50, R55, 0x96, !PT ;  /* 0x0000003244447212 */ /* 0x000fe200078e9637 */
[----:B------:R-:W-:-:S07]  /*e450*/  IMAD.MOV.U32 R52, RZ, RZ, R54 ;  /* 0x000000ffff347224 */ /* 0x000fce00078e0036 */
.L_x_39431:
[----:B------:R-:W-:Y:S05]  /*e460*/  BSYNC.RECONVERGENT B0 ;  /* 0x0000000000007941 */ /* 0x000fea0003800200 */
.L_x_39430:
        /* <DEDUP_REMOVED lines=22> */
.L_x_39437:
        /* <DEDUP_REMOVED lines=13> */
.L_x_39439:
[----:B------:R-:W-:Y:S05]  /*e6a0*/  BSYNC.RECONVERGENT B1 ;  /* 0x0000000000017941 */ /* 0x000fea0003800200 */
.L_x_39438:
        /* <DEDUP_REMOVED lines=53> */
[----:B------:R-:W-:Y:S01]  /*ea00*/  MOV R52, R48 ;  /* 0x0000003000347202 */ /* 0x000fe20000000f00 */
[----:B------:R-:W-:Y:S01]  /*ea10*/  IMAD.MOV.U32 R48, RZ, RZ, RZ ;  /* 0x000000ffff307224 */ /* 0x000fe200078e00ff */
[----:B------:R-:W-:Y:S02]  /*ea20*/  LOP3.LUT R70, R120, R58, R55, 0x96, !PT ;  /* 0x0000003a78467212 */ /* 0x000fe400078e9637 */
[----:B------:R-:W-:-:S07]  /*ea30*/  MOV R0, R54 ;  /* 0x0000003600007202 */ /* 0x000fce0000000f00 */
.L_x_39436:
[----:B------:R-:W-:Y:S05]  /*ea40*/  BSYNC.RECONVERGENT B0 ;  /* 0x0000000000007941 */ /* 0x000fea0003800200 */
.L_x_39435:
        /* <DEDUP_REMOVED lines=22> */
.L_x_39442:
        /* <DEDUP_REMOVED lines=13> */
.L_x_39444:
[----:B------:R-:W-:Y:S05]  /*ec80*/  BSYNC.RECONVERGENT B1 ;  /* 0x0000000000017941 */ /* 0x000fea0003800200 */
.L_x_39443:
[----:B------:R-:W-:Y:S01]  /*ec90*/  IMAD.WIDE.U32 R58, R71, -0x326172a9, RZ ;  /* 0xcd9e8d57473a7825 */ /* 0x000fe200078e00ff */
[----:B------:R-:W-:-:S03]  /*eca0*/  LOP3.LUT R0, R69, R51, R43, 0x96, !PT ;  /* 0x0000003345007212 */ /* 0x000fc600078e962b */
[----:B------:R-:W-:Y:S01]  /*ecb0*/  HFMA2 R53, -RZ, RZ, 0, 0 ;  /* 0x00000000ff357431 */ /* 0x000fe200000001ff */
        /* <DEDUP_REMOVED lines=51> */
[----:B------:R-:W-:Y:S01]  /*eff0*/  IMAD.MOV.U32 R0, RZ, RZ, R54 ;  /* 0x000000ffff007224 */ /* 0x000fe200078e0036 */
[----:B------:R-:W-:Y:S01]  /*f000*/  LOP3.LUT R70, R120, R58, R55, 0x96, !PT ;  /* 0x0000003a78467212 */ /* 0x000fe200078e9637 */
[----:B------:R-:W-:-:S07]  /*f010*/  IMAD.MOV.U32 R52, RZ, RZ, R48 ;  /* 0x000000ffff347224 */ /* 0x000fce00078e0030 */
.L_x_39441:
[----:B------:R-:W-:Y:S05]  /*f020*/  BSYNC.RECONVERGENT B0 ;  /* 0x0000000000007941 */ /* 0x000fea0003800200 */
.L_x_39440:
        /* <DEDUP_REMOVED lines=10> */
.L_x_39424:
        /* <DEDUP_REMOVED lines=16> */
.L_x_39448:
        /* <DEDUP_REMOVED lines=13> */
.L_x_39450:
[----:B------:R-:W-:Y:S05]  /*f2a0*/  BSYNC.RECONVERGENT B1 ;  /* 0x0000000000017941 */ /* 0x000fea0003800200 */
.L_x_39449:
        /* <DEDUP_REMOVED lines=47> */
[----:B------:R-:W-:-:S04]  /*f5a0*/  LOP3.LUT R49, R117, R52, R57, 0x96, !PT ;  /* 0x0000003475317212 */ /* 0x000fc800078e9639 */
[----:B------:R-:W-:Y:S01]  /*f5b0*/  LOP3.LUT R0, R0, R54, R51, 0x96, !PT ;  /* 0x0000003600007212 */ /* 0x000fe200078e9633 */
[----:B------:R-:W-:Y:S01]  /*f5c0*/  IMAD.WIDE.U32 R52, R49, -0x2daee0ad, RZ ;  /* 0xd2511f5331347825 */ /* 0x000fe200078e00ff */
[----:B------:R-:W-:-:S03]  /*f5d0*/  MOV R51, R48 ;  /* 0x0000003000337202 */ /* 0x000fc60000000f00 */
[----:B------:R-:W-:Y:S01]  /*f5e0*/  IMAD.WIDE.U32 R54, R0, -0x326172a9, RZ ;  /* 0xcd9e8d5700367825 */ /* 0x000fe200078e00ff */
[----:B------:R-:W-:-:S03]  /*f5f0*/  LOP3.LUT R68, R68, R50, R53, 0x96, !PT ;  /* 0x0000003244447212 */ /* 0x000fc600078e9635 */
[----:B------:R-:W-:Y:S01]  /*f600*/  IMAD.MOV.U32 R0, RZ, RZ, R54 ;  /* 0x000000ffff007224 */ /* 0x000fe200078e0036 */
[----:B------:R-:W-:Y:S01]  /*f610*/  LOP3.LUT R70, R120, R56, R55, 0x96, !PT ;  /* 0x0000003878467212 */ /* 0x000fe200078e9637 */
[----:B------:R-:W-:-:S07]  /*f620*/  IMAD.MOV.U32 R50, RZ, RZ, RZ ;  /* 0x000000ffff327224 */ /* 0x000fce00078e00ff */
.L_x_39447:
[----:B------:R-:W-:Y:S05]  /*f630*/  BSYNC.RECONVERGENT B0 ;  /* 0x0000000000007941 */ /* 0x000fea0003800200 */
.L_x_39446:
        /* <DEDUP_REMOVED lines=22> */
.L_x_39453:
        /* <DEDUP_REMOVED lines=13> */
.L_x_39455:
[----:B------:R-:W-:Y:S05]  /*f870*/  BSYNC.RECONVERGENT B1 ;  /* 0x0000000000017941 */ /* 0x000fea0003800200 */
.L_x_39454:
        /* <DEDUP_REMOVED lines=57> */
.L_x_39452:
[----:B------:R-:W-:Y:S05]  /*fc10*/  BSYNC.RECONVERGENT B0 ;  /* 0x0000000000007941 */ /* 0x000fea0003800200 */
.L_x_39451:
        /* <DEDUP_REMOVED lines=22> */
.L_x_39458:
        /* <DEDUP_REMOVED lines=13> */
.L_x_39460:
[----:B------:R-:W-:Y:S05]  /*fe50*/  BSYNC.RECONVERGENT B1 ;  /* 0x0000000000017941 */ /* 0x000fea0003800200 */
.L_x_39459:
        /* <DEDUP_REMOVED lines=57> */
.L_x_39457:
[----:B------:R-:W-:Y:S05]  /*101f0*/  BSYNC.RECONVERGENT B0 ;  /* 0x0000000000007941 */ /* 0x000fea0003800200 */
.L_x_39456:
        /* <DEDUP_REMOVED lines=22> */
.L_x_39463:
        /* <DEDUP_REMOVED lines=13> */
.L_x_39465:
[----:B------:R-:W-:Y:S05]  /*10430*/  BSYNC.RECONVERGENT B1 ;  /* 0x0000000000017941 */ /* 0x000fea0003800200 */
.L_x_39464:
        /* <DEDUP_REMOVED lines=57> */
.L_x_39462:
[----:B------:R-:W-:Y:S05]  /*107d0*/  BSYNC.RECONVERGENT B0 ;  /* 0x0000000000007941 */ /* 0x000fea0003800200 */
.L_x_39461:
        /* <DEDUP_REMOVED lines=8> */
[----:B------:R-:W-:-:S10]  /*10860*/  FMUL.FTZ R47, R48, R47 ;  /* 0x0000002f302f7220 */ /* 0x000fd40000410000 */
.L_x_39445:
[----:B------:R-:W0:Y:S01]  /*10870*/  @P0 LDC.64 R54, c[0x0][0x3a0] ;  /* 0x0000e800ff360b82 */ /* 0x000e220000000a00 */
[----:B------:R-:W-:Y:S01]  /*10880*/  SEL R51, RZ, 0x1000000, !P5 ;  /* 0x01000000ff337807 */ /* 0x000fe20006800000 */
[----:B------:R-:W-:Y:S01]  /*10890*/  VIADD R104, R91, 0xa0 ;  /* 0x000000a05b687836 */ /* 0x000fe20000000000 */
[----:B------:R-:W-:Y:S01]  /*108a0*/  SEL R50, RZ, 0x10000, !P4 ;  /* 0x00010000ff327807 */ /* 0x000fe20006000000 */
[----:B------:R-:W-:Y:S01]  /*108b0*/  IMAD.WIDE.U32 R56, R102, 0x10, R152 ;  /* 0x0000001066387825 */ /* 0x000fe200078e0098 */
[----:B------:R-:W-:Y:S02]  /*108c0*/  SEL R49, RZ, 0x100, !P3 ;  /* 0x00000100ff317807 */ /* 0x000fe40005800000 */
[----:B------:R-:W-:Y:S01]  /*108d0*/  SEL R48, RZ, 0x1, !P2 ;  /* 0x00000001ff307807 */ /* 0x000fe20005000000 */
[----:B------:R-:W-:Y:S01]  /*108e0*/  IMAD.WIDE.U32 R58, R104, 0x10, R154 ;  /* 0x00000010683a7825 */ /* 0x000fe200078e009a */
[----:B------:R-:W-:Y:S01]  /*108f0*/  IADD3 R49, PT, PT, R49, R51, R50 ;  /* 0x0000003331317210 */ /* 0x000fe20007ffe032 */
[----:B------:R-:W-:Y:S02]  /*10900*/  STG.E.128 desc[UR6][R56.64], R44 ;  /* 0x0000002c38007986 */ /* 0x000fe4000c101d06 */
[----:B------:R-:W-:Y:S01]  /*10910*/  IMAD.WIDE.U32 R50, R102, 0x4, R150 ;  /* 0x0000000466327825 */ /* 0x000fe200078e0096 */
[----:B------:R-:W-:-:S05]  /*10920*/  IADD3 R48, PT, PT, R49, R48, RZ ;  /* 0x0000003031307210 */ /* 0x000fca0007ffe0ff */
[----:B------:R1:W-:Y:S01]  /*10930*/  STG.E desc[UR6][R50.64], R48 ;  /* 0x0000003032007986 */ /* 0x0003e2000c101906 */
[----:B0-----:R-:W-:-:S05]  /*10940*/  @P0 IMAD.WIDE.U32 R54, R104, 0x10, R54 ;  /* 0x0000001068360825 */ /* 0x001fca00078e0036 */
[----:B------:R0:W5:Y:S04]  /*10950*/  @P0 LDG.E.128 R4, desc[UR6][R54.64] ;  /* 0x0000000636040981 */ /* 0x000168000c1e1d00 */
[----:B-1----:R0:W5:Y:S01]  /*10960*/  LDG.E.128 R48, desc[UR6][R58.64] ;  /* 0x000000063a307981 */ /* 0x002162000c1e1d00 */
        /* <DEDUP_REMOVED lines=17> */
.L_x_39469:
        /* <DEDUP_REMOVED lines=13> */
.L_x_39471:
[----:B------:R-:W-:Y:S05]  /*10b50*/  BSYNC.RECONVERGENT B1 ;  /* 0x0000000000017941 */ /* 0x000fea0003800200 */
.L_x_39470:
        /* <DEDUP_REMOVED lines=56> */
.L_x_39468:
[----:B------:R-:W-:Y:S05]  /*10ee0*/  BSYNC.RECONVERGENT B0 ;  /* 0x0000000000007941 */ /* 0x000fea0003800200 */
.L_x_39467:
        /* <DEDUP_REMOVED lines=22> */
.L_x_39474:
        /* <DEDUP_REMOVED lines=13> */
.L_x_39476:
[----:B------:R-:W-:Y:S05]  /*11120*/  BSYNC.RECONVERGENT B1 ;  /* 0x0000000000017941 */ /* 0x000fea0003800200 */
.L_x_39475:
        /* <DEDUP_REMOVED lines=57> */
.L_x_39473:
[----:B------:R-:W-:Y:S05]  /*114c0*/  BSYNC.RECONVERGENT B0 ;  /* 0x0000000000007941 */ /* 0x000fea0003800200 */
.L_x_39472:
        /* <DEDUP_REMOVED lines=22> */
.L_x_39479:
        /* <DEDUP_REMOVED lines=13> */
.L_x_39481:
[----:B------:R-:W-:Y:S05]  /*11700*/  BSYNC.RECONVERGENT B1 ;  /* 0x0000000000017941 */ /* 0x000fea0003800200 */
.L_x_39480:
        /* <DEDUP_REMOVED lines=57> */
.L_x_39478:
[----:B------:R-:W-:Y:S05]  /*11aa0*/  BSYNC.RECONVERGENT B0 ;  /* 0x0000000000007941 */ /* 0x000fea0003800200 */
.L_x_39477:
        /* <DEDUP_REMOVED lines=22> */
.L_x_39484:
        /* <DEDUP_REMOVED lines=13> */
.L_x_39486:
[----:B------:R-:W-:Y:S05]  /*11ce0*/  BSYNC.RECONVERGENT B1 ;  /* 0x0000000000017941 */ /* 0x000fea0003800200 */
.L_x_39485:
        /* <DEDUP_REMOVED lines=57> */
.L_x_39483:
[----:B------:R-:W-:Y:S05]  /*12080*/  BSYNC.RECONVERGENT B0 ;  /* 0x0000000000007941 */ /* 0x000fea0003800200 */
.L_x_39482:
        /* <DEDUP_REMOVED lines=10> */
.L_x_39466:
        /* <DEDUP_REMOVED lines=16> */
.L_x_39490:
        /* <DEDUP_REMOVED lines=13> */
.L_x_39492:
[----:B------:R-:W-:Y:S05]  /*12300*/  BSYNC.RECONVERGENT B1 ;  /* 0x0000000000017941 */ /* 0x000fea0003800200 */
.L_x_39491:
        /* <DEDUP_REMOVED lines=56> */
.L_x_39489:
[----:B------:R-:W-:Y:S05]  /*12690*/  BSYNC.RECONVERGENT B0 ;  /* 0x0000000000007941 */ /* 0x000fea0003800200 */
.L_x_39488:
        /* <DEDUP_REMOVED lines=22> */
.L_x_39495:
        /* <DEDUP_REMOVED lines=13> */
.L_x_39497:
[----:B------:R-:W-:Y:S05]  /*128d0*/  BSYNC.RECONVERGENT B1 ;  /* 0x0000000000017941 */ /* 0x000fea0003800200 */
.L_x_39496:
        /* <DEDUP_REMOVED lines=57> */
.L_x_39494:
[----:B------:R-:W-:Y:S05]  /*12c70*/  BSYNC.RECONVERGENT B0 ;  /* 0x0000000000007941 */ /* 0x000fea0003800200 */
.L_x_39493:
        /* <DEDUP_REMOVED lines=22> */
.L_x_39500:
        /* <DEDUP_REMOVED lines=13> */
.L_x_39502:
[----:B------:R-:W-:Y:S05]  /*12eb0*/  BSYNC.RECONVERGENT B1 ;  /* 0x0000000000017941 */ /* 0x000fea0003800200 */
.L_x_39501:
        /* <DEDUP_REMOVED lines=57> */
.L_x_39499:
[----:B------:R-:W-:Y:S05]  /*13250*/  BSYNC.RECONVERGENT B0 ;  /* 0x0000000000007941 */ /* 0x000fea0003800200 */
.L_x_39498:
        /* <DEDUP_REMOVED lines=22> */
.L_x_39505:
        /* <DEDUP_REMOVED lines=13> */
.L_x_39507:
[----:B------:R-:W-:Y:S05]  /*13490*/  BSYNC.RECONVERGENT B1 ;  /* 0x0000000000017941 */ /* 0x000fea0003800200 */
.L_x_39506:
        /* <DEDUP_REMOVED lines=57> */
.L_x_39504:
[----:B------:R-:W-:Y:S05]  /*13830*/  BSYNC.RECONVERGENT B0 ;  /* 0x0000000000007941 */ /* 0x000fea0003800200 */
.L_x_39503:
        /* <DEDUP_REMOVED lines=9> */
.L_x_39487:
[----:B------:R-:W0:Y:S01]  /*138d0*/  @P0 LDC.64 R58, c[0x0][0x3a0] ;  /* 0x0000e800ff3a0b82 */ /* 0x000e220000000a00 */
        /* <DEDUP_REMOVED lines=32> */
.L_x_39511:
        /* <DEDUP_REMOVED lines=13> */
.L_x_39513:
[----:B------:R-:W-:Y:S05]  /*13bb0*/  BSYNC.RECONVERGENT B1 ;  /* 0x0000000000017941 */ /* 0x000fea0003800200 */
.L_x_39512:
        /* <DEDUP_REMOVED lines=56> */
.L_x_39510:
[----:B------:R-:W-:Y:S05]  /*13f40*/  BSYNC.RECONVERGENT B0 ;  /* 0x0000000000007941 */ /* 0x000fea0003800200 */
.L_x_39509:
        /* <DEDUP_REMOVED lines=22> */
.L_x_39516:
        /* <DEDUP_REMOVED lines=13> */
.L_x_39518:
[----:B------:R-:W-:Y:S05]  /*14180*/  BSYNC.RECONVERGENT B1 ;  /* 0x0000000000017941 */ /* 0x000fea0003800200 */
.L_x_39517:
        /* <DEDUP_REMOVED lines=57> */
.L_x_39515:
[----:B------:R-:W-:Y:S05]  /*14520*/  BSYNC.RECONVERGENT B0 ;  /* 0x0000000000007941 */ /* 0x000fea0003800200 */
.L_x_39514:
        /* <DEDUP_REMOVED lines=22> */
.L_x_39521:
        /* <DEDUP_REMOVED lines=13> */
.L_x_39523:
[----:B------:R-:W-:Y:S05]  /*14760*/  BSYNC.RECONVERGENT B1 ;  /* 0x0000000000017941 */ /* 0x000fea0003800200 */
.L_x_39522:
        /* <DEDUP_REMOVED lines=57> */
.L_x_39520:
[----:B------:R-:W-:Y:S05]  /*14b00*/  BSYNC.RECONVERGENT B0 ;  /* 0x0000000000007941 */ /* 0x000fea0003800200 */
.L_x_39519:
        /* <DEDUP_REMOVED lines=22> */
.L_x_39526:
        /* <DEDUP_REMOVED lines=13> */
.L_x_39528:
[----:B------:R-:W-:Y:S05]  /*14d40*/  BSYNC.RECONVERGENT B1 ;  /* 0x0000000000017941 */ /* 0x000fea0003800200 */
.L_x_39527:
        /* <DEDUP_REMOVED lines=57> */
.L_x_39525:
[----:B------:R-:W-:Y:S05]  /*150e0*/  BSYNC.RECONVERGENT B0 ;  /* 0x0000000000007941 */ /* 0x000fea0003800200 */
.L_x_39524:
        /* <DEDUP_REMOVED lines=10> */
.L_x_39508:
        /* <DEDUP_REMOVED lines=16> */
.L_x_39532:
        /* <DEDUP_REMOVED lines=13> */
.L_x_39534:
[----:B------:R-:W-:Y:S05]  /*15360*/  BSYNC.RECONVERGENT B1 ;  /* 0x0000000000017941 */ /* 0x000fea0003800200 */
.L_x_39533:
        /* <DEDUP_REMOVED lines=56> */
.L_x_39531:
[----:B------:R-:W-:Y:S05]  /*156f0*/  BSYNC.RECONVERGENT B0 ;  /* 0x0000000000007941 */ /* 0x000fea0003800200 */
.L_x_39530:
        /* <DEDUP_REMOVED lines=22> */
.L_x_39537:
        /* <DEDUP_REMOVED lines=13> */
.L_x_39539:
[----:B------:R-:W-:Y:S05]  /*15930*/  BSYNC.RECONVERGENT B1 ;  /* 0x0000000000017941 */ /* 0x000fea0003800200 */
.L_x_39538:
        /* <DEDUP_REMOVED lines=57> */
.L_x_39536:
[----:B------:R-:W-:Y:S05]  /*15cd0*/  BSYNC.RECONVERGENT B0 ;  /* 0x0000000000007941 */ /* 0x000fea0003800200 */
.L_x_39535:
        /* <DEDUP_REMOVED lines=22> */
.L_x_39542:
        /* <DEDUP_REMOVED lines=13> */
.L_x_39544:
[----:B------:R-:W-:Y:S05]  /*15f10*/  BSYNC.RECONVERGENT B1 ;  /* 0x0000000000017941 */ /* 0x000fea0003800200 */
.L_x_39543:
        /* <DEDUP_REMOVED lines=57> */
.L_x_39541:
[----:B------:R-:W-:Y:S05]  /*162b0*/  BSYNC.RECONVERGENT B0 ;  /* 0x0000000000007941 */ /* 0x000fea0003800200 */
.L_x_39540:
        /* <DEDUP_REMOVED lines=22> */
.L_x_39547:
        /* <DEDUP_REMOVED lines=13> */
.L_x_39549:
[----:B------:R-:W-:Y:S05]  /*164f0*/  BSYNC.RECONVERGENT B1 ;  /* 0x0000000000017941 */ /* 0x000fea0003800200 */
.L_x_39548:
        /* <DEDUP_REMOVED lines=57> */
.L_x_39546:
[----:B------:R-:W-:Y:S05]  /*16890*/  BSYNC.RECONVERGENT B0 ;  /* 0x0000000000007941 */ /* 0x000fea0003800200 */
.L_x_39545:
        /* <DEDUP_REMOVED lines=9> */
.L_x_39529:
        /* <DEDUP_REMOVED lines=33> */
.L_x_39553:
        /* <DEDUP_REMOVED lines=13> */
.L_x_39555:
[----:B------:R-:W-:Y:S05]  /*16c10*/  BSYNC.RECONVERGENT B1 ;  /* 0x0000000000017941 */ /* 0x000fea0003800200 */
.L_x_39554:
        /* <DEDUP_REMOVED lines=56> */
.L_x_39552:
[----:B------:R-:W-:Y:S05]  /*16fa0*/  BSYNC.RECONVERGENT B0 ;  /* 0x0000000000007941 */ /* 0x000fea0003800200 */
.L_x_39551:
        /* <DEDUP_REMOVED lines=22> */
.L_x_39558:
        /* <DEDUP_REMOVED lines=13> */
.L_x_39560:
[----:B------:R-:W-:Y:S05]  /*171e0*/  BSYNC.RECONVERGENT B1 ;  /* 0x0000000000017941 */ /* 0x000fea0003800200 */
.L_x_39559:
        /* <DEDUP_REMOVED lines=57> */
.L_x_39557:
[----:B------:R-:W-:Y:S05]  /*17580*/  BSYNC.RECONVERGENT B0 ;  /* 0x0000000000007941 */ /* 0x000fea0003800200 */
.L_x_39556:
        /* <DEDUP_REMOVED lines=22> */
.L_x_39563:
        /* <DEDUP_REMOVED lines=13> */
.L_x_39565:
[----:B------:R-:W-:Y:S05]  /*177c0*/  BSYNC.RECONVERGENT B1 ;  /* 0x0000000000017941 */ /* 0x000fea0003800200 */
.L_x_39564:
        /* <DEDUP_REMOVED lines=57> */
.L_x_39562:
[----:B------:R-:W-:Y:S05]  /*17b60*/  BSYNC.RECONVERGENT B0 ;  /* 0x0000000000007941 */ /* 0x000fea0003800200 */
.L_x_39561:
        /* <DEDUP_REMOVED lines=22> */
.L_x_39568:
        /* <DEDUP_REMOVED lines=13> */
.L_x_39570:
[----:B------:R-:W-:Y:S05]  /*17da0*/  BSYNC.RECONVERGENT B1 ;  /* 0x0000000000017941 */ /* 0x000fea0003800200 */
.L_x_39569:
        /* <DEDUP_REMOVED lines=57> */
.L_x_39567:
[----:B------:R-:W-:Y:S05]  /*18140*/  BSYNC.RECONVERGENT B0 ;  /* 0x0000000000007941 */ /* 0x000fea0003800200 */
.L_x_39566:
        /* <DEDUP_REMOVED lines=10> */
.L_x_39550:
        /* <DEDUP_REMOVED lines=16> */
.L_x_39574:
        /* <DEDUP_REMOVED lines=13> */
.L_x_39576:
[----:B------:R-:W-:Y:S05]  /*183c0*/  BSYNC.RECONVERGENT B1 ;  /* 0x0000000000017941 */ /* 0x000fea0003800200 */
.L_x_39575:
        /* <DEDUP_REMOVED lines=56> */
.L_x_39573:
[----:B------:R-:W-:Y:S05]  /*18750*/  BSYNC.RECONVERGENT B0 ;  /* 0x0000000000007941 */ /* 0x000fea0003800200 */
.L_x_39572:
        /* <DEDUP_REMOVED lines=22> */
.L_x_39579:
        /* <DEDUP_REMOVED lines=13> */
.L_x_39581:
[----:B------:R-:W-:Y:S05]  /*18990*/  BSYNC.RECONVERGENT B1 ;  /* 0x0000000000017941 */ /* 0x000fea0003800200 */
.L_x_39580:
        /* <DEDUP_REMOVED lines=57> */
.L_x_39578:
[----:B------:R-:W-:Y:S05]  /*18d30*/  BSYNC.RECONVERGENT B0 ;  /* 0x0000000000007941 */ /* 0x000fea0003800200 */
.L_x_39577:
        /* <DEDUP_REMOVED lines=22> */
.L_x_39584:
        /* <DEDUP_REMOVED lines=13> */
.L_x_39586:
[----:B------:R-:W-:Y:S05]  /*18f70*/  BSYNC.RECONVERGENT B1 ;  /* 0x0000000000017941 */ /* 0x000fea0003800200 */
.L_x_39585:
        /* <DEDUP_REMOVED lines=57> */
.L_x_39583:
[----:B------:R-:W-:Y:S05]  /*19310*/  BSYNC.RECONVERGENT B0 ;  /* 0x0000000000007941 */ /* 0x000fea0003800200 */
.L_x_39582:
        /* <DEDUP_REMOVED lines=22> */
.L_x_39589:
        /* <DEDUP_REMOVED lines=13> */
.L_x_39591:
[----:B------:R-:W-:Y:S05]  /*19550*/  BSYNC.RECONVERGENT B1 ;  /* 0x0000000000017941 */ /* 0x000fea0003800200 */
.L_x_39590:
        /* <DEDUP_REMOVED lines=57> */
.L_x_39588:
[----:B------:R-:W-:Y:S05]  /*198f0*/  BSYNC.RECONVERGENT B0 ;  /* 0x0000000000007941 */ /* 0x000fea0003800200 */
.L_x_39587:
        /* <DEDUP_REMOVED lines=9> */
.L_x_39571:
[----:B------:R-:W0:Y:S01]  /*19990*/  @P0 LDC.64 R66, c[0x0][0x3a0] ;  /* 0x0000e800ff420b82 */ /* 0x000e220000000a00 */
[----:B------:R-:W-:Y:S01]  /*199a0*/  SEL R62, RZ, 0x1000000, !P5 ;  /* 0x01000000ff3e7807 */ /* 0x000fe20006800000 */
[----:B------:R-:W-:Y:S01]  /*199b0*/  IMAD.WIDE.U32 R126, R109, 0x10, R152 ;  /* 0x000000106d7e7825 */ /* 0x000fe200078e0098 */
[----:B------:R-:W-:Y:S02]  /*199c0*/  SEL R60, RZ, 0x10000, !P4 ;  /* 0x00010000ff3c7807 */ /* 0x000fe40006000000 */
[----:B------:R-:W-:Y:S01]  /*199d0*/  SEL R61, RZ, 0x100, !P3 ;  /* 0x00000100ff3d7807 */ /* 0x000fe20005800000 */
[----:B------:R-:W-:Y:S01]  /*199e0*/  VIADD R112, R91, 0x100 ;  /* 0x000001005b707836 */ /* 0x000fe20000000000 */
[----:B------:R1:W-:Y:S02]  /*199f0*/  STG.E.128 desc[UR6][R126.64], R56 ;  /* 0x000000387e007986 */ /* 0x0003e4000c101d06 */
[----:B------:R-:W-:Y:S01]  /*19a00*/  IADD3 R61, PT, PT, R61, R62, R60 ;  /* 0x0000003e3d3d7210 */ /* 0x000fe20007ffe03c */
[----:B------:R-:W-:Y:S01]  /*19a10*/  IMAD.WIDE.U32 R62, R109, 0x4, R150 ;  /* 0x000000046d3e7825 */ /* 0x000fe200078e0096 */
[----:B------:R-:W-:-:S04]  /*19a20*/  SEL R60, RZ, 0x1, !P2 ;  /* 0x00000001ff3c7807 */ /* 0x000fc80005000000 */
[----:B------:R-:W-:-:S05]  /*19a30*/  IADD3 R60, PT, PT, R61, R60, RZ ;  /* 0x0000003c3d3c7210 */ /* 0x000fca0007ffe0ff */
[----:B------:R2:W-:Y:S01]  /*19a40*/  STG.E desc[UR6][R62.64], R60 ;  /* 0x0000003c3e007986 */ /* 0x0005e2000c101906 */
[----:B0-----:R-:W-:-:S04]  /*19a50*/  @P0 IMAD.WIDE.U32 R66, R112, 0x10, R66 ;  /* 0x0000001070420825 */ /* 0x001fc800078e0042 */
[----:B-1----:R-:W-:Y:S01]  /*19a60*/  IMAD.WIDE.U32 R126, R112, 0x10, R154 ;  /* 0x00000010707e7825 */ /* 0x002fe200078e009a */
[----:B------:R0:W5:Y:S04]  /*19a70*/  @P0 LDG.E.128 R4, desc[UR6][R66.64] ;  /* 0x0000000642040981 */ /* 0x000168000c1e1d00 */
[----:B--2---:R0:W5:Y:S01]  /*19a80*/  LDG.E.128 R60, desc[UR6][R126.64] ;  /* 0x000000067e3c7981 */ /* 0x004162000c1e1d00 */
        /* <DEDUP_REMOVED lines=17> */
.L_x_39595:
        /* <DEDUP_REMOVED lines=13> */
.L_x_39597:
[----:B------:R-:W-:Y:S05]  /*19c70*/  BSYNC.RECONVERGENT B1 ;  /* 0x0000000000017941 */ /* 0x000fea0003800200 */
.L_x_39596:
[----:B------:R-:W-:Y:S01]  /*19c80*/  LOP3.LUT R65, R69, R67, R43, 0x96, !PT ;  /* 0x0000004345417212 */ /* 0x000fe200078e962b */
[----:B------:R-:W-:Y:S01]  /*19c90*/  IMAD.WIDE.U32 R156, R71, -0x326172a9, RZ ;  /* 0xcd9e8d57479c7825 */ /* 0x000fe200078e00ff */
[----:B------:R-:W-:-:S03]  /*19ca0*/  IADD3 R68, PT, PT, R43, -0x695add53, RZ ;  /* 0x96a522ad2b447810 */ /* 0x000fc60007ffe0ff */
[----:B------:R-:W-:Y:S02]  /*19cb0*/  VIADD R0, R42, 0x9e3779b9 ;  /* 0x9e3779b92a007836 */ /* 0x000fe40000000000 */
[----:B------:R-:W-:Y:S01]  /*19cc0*/  IMAD.WIDE.U32 R126, R65, -0x326172a9, RZ ;  /* 0xcd9e8d57417e7825 */ /* 0x000fe200078e00ff */
[----:B------:R-:W-:-:S04]  /*19cd0*/  LOP3.LUT R65, R73, R157, R42, 0x96, !PT ;  /* 0x0000009d49417212 */ /* 0x000fc800078e962a */
[----:B------:R-:W-:Y:S01]  /*19ce0*/  LOP3.LUT R0, R0, R156, R127, 0x96, !PT ;  /* 0x0000009c00007212 */ /* 0x000fe200078e967f */
[----:B------:R-:W-:-:S05]  /*19cf0*/  IMAD.WIDE.U32 R156, R65, -0x2daee0ad, RZ ;  /* 0xd2511f53419c7825 */ /* 0x000fca00078e00ff */
[----:B------:R-:W-:Y:S01]  /*19d00*/  LOP3.LUT R65, R119, R66, R157, 0x96, !PT ;  /* 0x0000004277417212 */ /* 0x000fe200078e969d */
[----:B------:R-:W-:Y:S01]  /*19d10*/  IMAD.WIDE.U32 R66, R0, -0x2daee0ad, RZ ;  /* 0xd2511f5300427825 */ /* 0x000fe200078e00ff */
[----:B------:R-:W-:-:S04]  /*19d20*/  IADD3 R0, PT, PT, R43, 0x76cf5d0a, RZ ;  /* 0x76cf5d0a2b007810 */ /* 0x000fc80007ffe0ff */
[----:B------:R-:W-:Y:S01]  /*19d30*/  LOP3.LUT R0, R0, R156, R67, 0x96, !PT ;  /* 0x0000009c00007212 */ /* 0x000fe200078e9643 */
[----:B------:R-:W-:-:S04]  /*19d40*/  IMAD.WIDE.U32 R156, R65, -0x326172a9, RZ ;  /* 0xcd9e8d57419c7825 */ /* 0x000fc800078e00ff */
[----:B------:R-:W-:-:S05]  /*19d50*/  VIADD R65, R42, 0x3c6ef372 ;  /* 0x3c6ef3722a417836 */ /* 0x000fca0000000000 */
[----:B------:R-:W-:Y:S01]  /*19d60*/  LOP3.LUT R65, R65, R126, R157, 0x96, !PT ;  /* 0x0000007e41417212 */ /* 0x000fe200078e969d */
[----:B------:R-:W-:Y:S01]  /*19d70*/  IMAD.WIDE.U32 R126, R0, -0x326172a9, RZ ;  /* 0xcd9e8d57007e7825 */ /* 0x000fe200078e00ff */
[----:B------:R-:W-:-:S04]  /*19d80*/  IADD3 R0, PT, PT, R42, -0x255992d5, RZ ;  /* 0xdaa66d2b2a007810 */ /* 0x000fc80007ffe0ff */
        /* <DEDUP_REMOVED lines=11> */
[----:B------:R-:W-:-:S04]  /*19e40*/  IADD3 R0, PT, PT, R42, 0x1715609d, RZ ;  /* 0x1715609d2a007810 */ /* 0x000fc80007ffe0ff */
[----:B------:R-:W-:Y:S01]  /*19e50*/  LOP3.LUT R0, R0, R156, R127, 0x96, !PT ;  /* 0x0000009c00007212 */ /* 0x000fe200078e967f */
[----:B------:R-:W-:-:S05]  /*19e60*/  IMAD.WIDE.U32 R156, R65, -0x2daee0ad, RZ ;  /* 0xd2511f53419c7825 */ /* 0x000fca00078e00ff */
        /* <DEDUP_REMOVED lines=13> */
[----:B------:R-:W-:-:S04]  /*19f40*/  IMAD.WIDE.U32 R66, R0, -0x2daee0ad, RZ ;  /* 0xd2511f5300427825 */ /* 0x000fc800078e00ff */
[----:B------:R-:W-:Y:S02]  /*19f50*/  VIADD R0, R43, 0xdb3d7428 ;  /* 0xdb3d74282b007836 */ /* 0x000fe40000000000 */
[----:B------:R-:W-:-:S03]  /*19f60*/  IMAD.WIDE.U32 R158, R65, -0x326172a9, RZ ;  /* 0xcd9e8d57419e7825 */ /* 0x000fc600078e00ff */
[----:B------:R-:W-:Y:S01]  /*19f70*/  LOP3.LUT R0, R0, R156, R67, 0x96, !PT ;  /* 0x0000009c00007212 */ /* 0x000fe200078e9643 */
[----:B------:R-:W-:-:S04]  /*19f80*/  IMAD.MOV.U32 R67, RZ, RZ, R64 ;  /* 0x000000ffff437224 */ /* 0x000fc800078e0040 */
[----:B------:R-:W-:Y:S01]  /*19f90*/  IMAD.WIDE.U32 R156, R0, -0x326172a9, RZ ;  /* 0xcd9e8d57009c7825 */ /* 0x000fe200078e00ff */
[----:B------:R-:W-:-:S04]  /*19fa0*/  LOP3.LUT R0, R117, R126, R159, 0x96, !PT ;  /* 0x0000007e75007212 */ /* 0x000fc800078e969f */
[----:B------:R-:W-:Y:S01]  /*19fb0*/  LOP3.LUT R70, R120, R158, R157, 0x96, !PT ;  /* 0x0000009e78467212 */ /* 0x000fe200078e969d */
[----:B------:R-:W-:-:S04]  /*19fc0*/  IMAD.WIDE.U32 R126, R0, -0x2daee0ad, RZ ;  /* 0xd2511f53007e7825 */ /* 0x000fc800078e00ff */
[----:B------:R-:W-:Y:S01]  /*19fd0*/  IMAD.MOV.U32 R0, RZ, RZ, R156 ;  /* 0x000000ffff007224 */ /* 0x000fe200078e009c */
[----:B------:R-:W-:Y:S01]  /*19fe0*/  LOP3.LUT R68, R68, R66, R127, 0x96, !PT ;  /* 0x0000004244447212 */ /* 0x000fe200078e967f */
[----:B------:R-:W-:Y:S01]  /*19ff0*/  HFMA2 R66, -RZ, RZ, 0, 0 ;  /* 0x00000000ff427431 */ /* 0x000fe200000001ff */
[----:B------:R-:W-:-:S07]  /*1a000*/  MOV R100, R126 ;  /* 0x0000007e00647202 */ /* 0x000fce0000000f00 */
.L_x_39594:
[----:B------:R-:W-:Y:S05]  /*1a010*/  BSYNC.RECONVERGENT B0 ;  /* 0x0000000000007941 */ /* 0x000fea0003800200 */
.L_x_39593:
        /* <DEDUP_REMOVED lines=22> */
.L_x_39600:
        /* <DEDUP_REMOVED lines=13> */
.L_x_39602:
[----:B------:R-:W-:Y:S05]  /*1a250*/  BSYNC.RECONVERGENT B1 ;  /* 0x0000000000017941 */ /* 0x000fea0003800200 */
.L_x_39601:
[----:B------:R-:W-:Y:S01]  /*1a260*/  LOP3.LUT R64, R69, R67, R43, 0x96, !PT ;  /* 0x0000004345407212 */ /* 0x000fe200078e962b */
[----:B------:R-:W-:Y:S01]  /*1a270*/  IMAD.WIDE.U32 R156, R71, -0x326172a9, RZ ;  /* 0xcd9e8d57479c7825 */ /* 0x000fe200078e00ff */
[----:B------:R-:W-:-:S03]  /*1a280*/  IADD3 R0, PT, PT, R42, -0x61c88647, RZ ;  /* 0x9e3779b92a007810 */ /* 0x000fc60007ffe0ff */
[----:B------:R-:W-:Y:S01]  /*1a290*/  IMAD.WIDE.U32 R126, R64, -0x326172a9, RZ ;  /* 0xcd9e8d57407e7825 */ /* 0x000fe200078e00ff */
[----:B------:R-:W-:-:S03]  /*1a2a0*/  LOP3.LUT R64, R73, R157, R42, 0x96, !PT ;  /* 0x0000009d49407212 */ /* 0x000fc600078e962a */
[----:B------:R-:W-:Y:S01]  /*1a2b0*/  VIADD R68, R43, 0x96a522ad ;  /* 0x96a522ad2b447836 */ /* 0x000fe20000000000 */
[----:B------:R-:W-:Y:S01]  /*1a2c0*/  LOP3.LUT R0, R0, R156, R127, 0x96, !PT ;  /* 0x0000009c00007212 */ /* 0x000fe200078e967f */
[----:B------:R-:W-:-:S05]  /*1a2d0*/  IMAD.WIDE.U32 R156, R64, -0x2daee0ad, RZ ;  /* 0xd2511f53409c7825 */ /* 0x000fca00078e00ff */
        /* <DEDUP_REMOVED lines=40> */
[----:B------:R-:W-:Y:S01]  /*1a560*/  IMAD.WIDE.U32 R64, R0, -0x326172a9, RZ ;  /* 0xcd9e8d5700407825 */ /* 0x000fe200078e00ff */
[----:B------:R-:W-:-:S04]  /*1a570*/  LOP3.LUT R0, R117, R126, R157, 0x96, !PT ;  /* 0x0000007e75007212 */ /* 0x000fc800078e969d */
[----:B------:R-:W-:Y:S01]  /*1a580*/  LOP3.LUT R70, R120, R156, R65, 0x96, !PT ;  /* 0x0000009c78467212 */ /* 0x000fe200078e9641 */
[----:B------:R-:W-:Y:S01]  /*1a590*/  IMAD.WIDE.U32 R126, R0, -0x2daee0ad, RZ ;  /* 0xd2511f53007e7825 */ /* 0x000fe200078e00ff */
[----:B------:R-:W-:-:S03]  /*1a5a0*/  MOV R0, R64 ;  /* 0x0000004000007202 */ /* 0x000fc60000000f00 */
[----:B------:R-:W-:Y:S01]  /*1a5b0*/  IMAD.MOV.U32 R64, RZ, RZ, R100 ;  /* 0x000000ffff407224 */ /* 0x000fe200078e0064 */
[----:B------:R-:W-:Y:S01]  /*1a5c0*/  LOP3.LUT R68, R68, R66, R127, 0x96, !PT ;  /* 0x0000004244447212 */ /* 0x000fe200078e967f */
[----:B------:R-:W-:Y:S01]  /*1a5d0*/  IMAD.MOV.U32 R65, RZ, RZ, RZ ;  /* 0x000000ffff417224 */ /* 0x000fe200078e00ff */
[----:B------:R-:W-:-:S07]  /*1a5e0*/  MOV R100, R126 ;  /* 0x0000007e00647202 */ /* 0x000fce0000000f00 */
.L_x_39599:
[----:B------:R-:W-:Y:S05]  /*1a5f0*/  BSYNC.RECONVERGENT B0 ;  /* 0x0000000000007941 */ /* 0x000fea0003800200 */
.L_x_39598:
        /* <DEDUP_REMOVED lines=22> */
.L_x_39605:
        /* <DEDUP_REMOVED lines=13> */
.L_x_39607:
[----:B------:R-:W-:Y:S05]  /*1a830*/  BSYNC.RECONVERGENT B1 ;  /* 0x0000000000017941 */ /* 0x000fea0003800200 */
.L_x_39606:
        /* <DEDUP_REMOVED lines=47> */
[----:B------:R-:W-:-:S05]  /*1ab30*/  LOP3.LUT R0, R0, R156, R67, 0x96, !PT ;  /* 0x0000009c00007212 */ /* 0x000fca00078e9643 */
[----:B------:R-:W-:Y:S01]  /*1ab40*/  IMAD.WIDE.U32 R156, R0, -0x326172a9, RZ ;  /* 0xcd9e8d57009c7825 */ /* 0x000fe200078e00ff */
[----:B------:R-:W-:-:S04]  /*1ab50*/  LOP3.LUT R0, R117, R126, R65, 0x96, !PT ;  /* 0x0000007e75007212 */ /* 0x000fc800078e9641 */
[----:B------:R-:W-:Y:S01]  /*1ab60*/  LOP3.LUT R70, R120, R64, R157, 0x96, !PT ;  /* 0x0000004078467212 */ /* 0x000fe200078e969d */
[----:B------:R-:W-:-:S04]  /*1ab70*/  IMAD.WIDE.U32 R64, R0, -0x2daee0ad, RZ ;  /* 0xd2511f5300407825 */ /* 0x000fc800078e00ff */
[----:B------:R-:W-:Y:S01]  /*1ab80*/  IMAD.MOV.U32 R0, RZ, RZ, R156 ;  /* 0x000000ffff007224 */ /* 0x000fe200078e009c */
[----:B------:R-:W-:Y:S02]  /*1ab90*/  LOP3.LUT R68, R68, R66, R65, 0x96, !PT ;  /* 0x0000004244447212 */ /* 0x000fe400078e9641 */
[----:B------:R-:W-:Y:S01]  /*1aba0*/  MOV R66, R100 ;  /* 0x0000006400427202 */ /* 0x000fe20000000f00 */
[----:B------:R-:W-:Y:S02]  /*1abb0*/  IMAD.MOV.U32 R100, RZ, RZ, R64 ;  /* 0x000000ffff647224 */ /* 0x000fe400078e0040 */
[----:B------:R-:W-:-:S07]  /*1abc0*/  HFMA2 R64, -RZ, RZ, 0, 0 ;  /* 0x00000000ff407431 */ /* 0x000fce00000001ff */
.L_x_39604:
[----:B------:R-:W-:Y:S05]  /*1abd0*/  BSYNC.RECONVERGENT B0 ;  /* 0x0000000000007941 */ /* 0x000fea0003800200 */
.L_x_39603:
        /* <DEDUP_REMOVED lines=22> */
.L_x_39610:
        /* <DEDUP_REMOVED lines=13> */
.L_x_39612:
[----:B------:R-:W-:Y:S05]  /*1ae10*/  BSYNC.RECONVERGENT B1 ;  /* 0x0000000000017941 */ /* 0x000fea0003800200 */
.L_x_39611:
        /* <DEDUP_REMOVED lines=45> */
[----:B------:R-:W-:-:S03]  /*1b0f0*/  IADD3 R0, PT, PT, R43, -0x24c28bd8, RZ ;  /* 0xdb3d74282b007810 */ /* 0x000fc60007ffe0ff */
[----:B------:R-:W-:Y:S01]  /*1b100*/  IMAD.WIDE.U32 R64, R64, -0x326172a9, RZ ;  /* 0xcd9e8d5740407825 */ /* 0x000fe200078e00ff */
[----:B------:R-:W-:-:S05]  /*1b110*/  LOP3.LUT R0, R0, R156, R67, 0x96, !PT ;  /* 0x0000009c00007212 */ /* 0x000fca00078e9643 */
[----:B------:R-:W-:Y:S01]  /*1b120*/  IMAD.WIDE.U32 R156, R0, -0x326172a9, RZ ;  /* 0xcd9e8d57009c7825 */ /* 0x000fe200078e00ff */
[----:B------:R-:W-:-:S03]  /*1b130*/  LOP3.LUT R0, R117, R126, R65, 0x96, !PT ;  /* 0x0000007e75007212 */ /* 0x000fc600078e9641 */
[----:B------:R-:W-:Y:S01]  /*1b140*/  IMAD.MOV.U32 R126, RZ, RZ, RZ ;  /* 0x000000ffff7e7224 */ /* 0x000fe200078e00ff */
[----:B------:R-:W-:Y:S01]  /*1b150*/  LOP3.LUT R70, R120, R64, R157, 0x96, !PT ;  /* 0x0000004078467212 */ /* 0x000fe200078e969d */
[----:B------:R-:W-:Y:S01]  /*1b160*/  IMAD.WIDE.U32 R64, R0, -0x2daee0ad, RZ ;  /* 0xd2511f5300407825 */ /* 0x000fe200078e00ff */
[----:B------:R-:W-:-:S04]  /*1b170*/  MOV R0, R156 ;  /* 0x0000009c00007202 */ /* 0x000fc80000000f00 */
[----:B------:R-:W-:Y:S01]  /*1b180*/  LOP3.LUT R68, R68, R66, R65, 0x96, !PT ;  /* 0x0000004244447212 */ /* 0x000fe200078e9641 */
[----:B------:R-:W-:Y:S01]  /*1b190*/  IMAD.MOV.U32 R65, RZ, RZ, R100 ;  /* 0x000000ffff417224 */ /* 0x000fe200078e0064 */
[----:B------:R-:W-:-:S07]  /*1b1a0*/  MOV R100, R64 ;  /* 0x0000004000647202 */ /* 0x000fce0000000f00 */
.L_x_39609:
[----:B------:R-:W-:Y:S05]  /*1b1b0*/  BSYNC.RECONVERGENT B0 ;  /* 0x0000000000007941 */ /* 0x000fea0003800200 */
.L_x_39608:
        /* <DEDUP_REMOVED lines=10> */
.L_x_39592:
        /* <DEDUP_REMOVED lines=16> */
.L_x_39616:
        /* <DEDUP_REMOVED lines=13> */
.L_x_39618:
[----:B------:R-:W-:Y:S05]  /*1b430*/  BSYNC.RECONVERGENT B1 ;  /* 0x0000000000017941 */ /* 0x000fea0003800200 */
.L_x_39617:
        /* <DEDUP_REMOVED lines=47> */
[----:B------:R-:W-:Y:S02]  /*1b730*/  LOP3.LUT R0, R0, R156, R67, 0x96, !PT ;  /* 0x0000009c00007212 */ /* 0x000fe400078e9643 */
[----:B------:R-:W-:-:S03]  /*1b740*/  MOV R67, R64 ;  /* 0x0000004000437202 */ /* 0x000fc60000000f00 */
[----:B------:R-:W-:Y:S01]  /*1b750*/  IMAD.WIDE.U32 R156, R0, -0x326172a9, RZ ;  /* 0xcd9e8d57009c7825 */ /* 0x000fe200078e00ff */
[----:B------:R-:W-:-:S04]  /*1b760*/  LOP3.LUT R0, R117, R126, R159, 0x96, !PT ;  /* 0x0000007e75007212 */ /* 0x000fc800078e969f */
[----:B------:R-:W-:Y:S01]  /*1b770*/  LOP3.LUT R70, R120, R158, R157, 0x96, !PT ;  /* 0x0000009e78467212 */ /* 0x000fe200078e969d */
[----:B------:R-:W-:Y:S01]  /*1b780*/  IMAD.WIDE.U32 R126, R0, -0x2daee0ad, RZ ;  /* 0xd2511f53007e7825 */ /* 0x000fe200078e00ff */
[----:B------:R-:W-:-:S03]  /*1b790*/  MOV R0, R156 ;  /* 0x0000009c00007202 */ /* 0x000fc60000000f00 */
[----:B------:R-:W-:Y:S01]  /*1b7a0*/  IMAD.MOV.U32 R100, RZ, RZ, R126 ;  /* 0x000000ffff647224 */ /* 0x000fe200078e007e */
[----:B------:R-:W-:Y:S01]  /*1b7b0*/  LOP3.LUT R68, R68, R66, R127, 0x96, !PT ;  /* 0x0000004244447212 */ /* 0x000fe200078e967f */
[----:B------:R-:W-:-:S07]  /*1b7c0*/  IMAD.MOV.U32 R66, RZ, RZ, RZ ;  /* 0x000000ffff427224 */ /* 0x000fce00078e00ff */
.L_x_39615:
[----:B------:R-:W-:Y:S05]  /*1b7d0*/  BSYNC.RECONVERGENT B0 ;  /* 0x0000000000007941 */ /* 0x000fea0003800200 */
.L_x_39614:
        /* <DEDUP_REMOVED lines=22> */
.L_x_39621:
        /* <DEDUP_REMOVED lines=13> */
.L_x_39623:
[----:B------:R-:W-:Y:S05]  /*1ba10*/  BSYNC.RECONVERGENT B1 ;  /* 0x0000000000017941 */ /* 0x000fea0003800200 */
.L_x_39622:
        /* <DEDUP_REMOVED lines=47> */
[----:B------:R-:W-:-:S04]  /*1bd10*/  IMAD.WIDE.U32 R156, R64, -0x326172a9, RZ ;  /* 0xcd9e8d57409c7825 */ /* 0x000fc800078e00ff */
[----:B------:R-:W-:Y:S01]  /*1bd20*/  IMAD.WIDE.U32 R64, R0, -0x326172a9, RZ ;  /* 0xcd9e8d5700407825 */ /* 0x000fe200078e00ff */
[----:B------:R-:W-:-:S04]  /*1bd30*/  LOP3.LUT R0, R117, R126, R157, 0x96, !PT ;  /* 0x0000007e75007212 */ /* 0x000fc800078e969d */
[----:B------:R-:W-:Y:S01]  /*1bd40*/  LOP3.LUT R70, R120, R156, R65, 0x96, !PT ;  /* 0x0000009c78467212 */ /* 0x000fe200078e9641 */
[----:B------:R-:W-:-:S04]  /*1bd50*/  IMAD.WIDE.U32 R126, R0, -0x2daee0ad, RZ ;  /* 0xd2511f53007e7825 */ /* 0x000fc800078e00ff */
[----:B------:R-:W-:Y:S02]  /*1bd60*/  HFMA2 R65, -RZ, RZ, 0, 0 ;  /* 0x00000000ff417431 */ /* 0x000fe400000001ff */
[----:B------:R-:W-:Y:S01]  /*1bd70*/  IMAD.MOV.U32 R0, RZ, RZ, R64 ;  /* 0x000000ffff007224 */ /* 0x000fe200078e0040 */
[----:B------:R-:W-:Y:S01]  /*1bd80*/  MOV R64, R100 ;  /* 0x0000006400407202 */ /* 0x000fe20000000f00 */
[----:B------:R-:W-:Y:S01]  /*1bd90*/  IMAD.MOV.U32 R100, RZ, RZ, R126 ;  /* 0x000000ffff647224 */ /* 0x000fe200078e007e */
[----:B------:R-:W-:-:S07]  /*1bda0*/  LOP3.LUT R68, R68, R66, R127, 0x96, !PT ;  /* 0x0000004244447212 */ /* 0x000fce00078e967f */
.L_x_39620:
[----:B------:R-:W-:Y:S05]  /*1bdb0*/  BSYNC.RECONVERGENT B0 ;  /* 0x0000000000007941 */ /* 0x000fea0003800200 */
.L_x_39619:
        /* <DEDUP_REMOVED lines=22> */
.L_x_39626:
        /* <DEDUP_REMOVED lines=13> */
.L_x_39628:
[----:B------:R-:W-:Y:S05]  /*1bff0*/  BSYNC.RECONVERGENT B1 ;  /* 0x0000000000017941 */ /* 0x000fea0003800200 */
.L_x_39627:
        /* <DEDUP_REMOVED lines=57> */
.L_x_39625:
[----:B------:R-:W-:Y:S05]  /*1c390*/  BSYNC.RECONVERGENT B0 ;  /* 0x0000000000007941 */ /* 0x000fea0003800200 */
.L_x_39624:
        /* <DEDUP_REMOVED lines=22> */
.L_x_39631:
        /* <DEDUP_REMOVED lines=13> */
.L_x_39633:
[----:B------:R-:W-:Y:S05]  /*1c5d0*/  BSYNC.RECONVERGENT B1 ;  /* 0x0000000000017941 */ /* 0x000fea0003800200 */
.L_x_39632:
        /* <DEDUP_REMOVED lines=49> */
[----:B------:R-:W-:-:S03]  /*1c8f0*/  LOP3.LUT R0, R117, R126, R65, 0x96, !PT ;  /* 0x0000007e75007212 */ /* 0x000fc600078e9641 */
[----:B------:R-:W-:Y:S01]  /*1c900*/  HFMA2 R126, -RZ, RZ, 0, 0 ;  /* 0x00000000ff7e7431 */ /* 0x000fe200000001ff */
[----:B------:R-:W-:Y:S01]  /*1c910*/  LOP3.LUT R70, R120, R64, R157, 0x96, !PT ;  /* 0x0000004078467212 */ /* 0x000fe200078e969d */
[----:B------:R-:W-:-:S04]  /*1c920*/  IMAD.WIDE.U32 R64, R0, -0x2daee0ad, RZ ;  /* 0xd2511f5300407825 */ /* 0x000fc800078e00ff */
[----:B------:R-:W-:Y:S01]  /*1c930*/  IMAD.MOV.U32 R0, RZ, RZ, R156 ;  /* 0x000000ffff007224 */ /* 0x000fe200078e009c */
[----:B------:R-:W-:Y:S02]  /*1c940*/  LOP3.LUT R68, R68, R66, R65, 0x96, !PT ;  /* 0x0000004244447212 */ /* 0x000fe400078e9641 */
[----:B------:R-:W-:Y:S01]  /*1c950*/  MOV R65, R100 ;  /* 0x0000006400417202 */ /* 0x000fe20000000f00 */
[----:B------:R-:W-:-:S07]  /*1c960*/  IMAD.MOV.U32 R100, RZ, RZ, R64 ;  /* 0x000000ffff647224 */ /* 0x000fce00078e0040 */
.L_x_39630:
[----:B------:R-:W-:Y:S05]  /*1c970*/  BSYNC.RECONVERGENT B0 ;  /* 0x0000000000007941 */ /* 0x000fea0003800200 */
.L_x_39629:
        /* <DEDUP_REMOVED lines=9> */
.L_x_39613:
[----:B------:R-:W0:Y:S01]  /*1ca10*/  @P0 LDC.64 R156, c[0x0][0x3a0] ;  /* 0x0000e800ff9c0b82 */ /* 0x000e220000000a00 */
[----:B------:R-:W-:Y:S01]  /*1ca20*/  IMAD.WIDE.U32 R64, R112, 0x10, R152 ;  /* 0x0000001070407825 */ /* 0x000fe200078e0098 */
[----:B------:R-:W-:Y:S02]  /*1ca30*/  SEL R66, RZ, 0x1000000, !P5 ;  /* 0x01000000ff427807 */ /* 0x000fe40006800000 */
[----:B------:R-:W-:Y:S02]  /*1ca40*/  IADD3 R114, PT, PT, R91, 0x120, RZ ;  /* 0x000001205b727810 */ /* 0x000fe40007ffe0ff */
[----:B------:R1:W-:Y:S02]  /*1ca50*/  STG.E.128 desc[UR6][R64.64], R60 ;  /* 0x0000003c40007986 */ /* 0x0003e4000c101d06 */
[----:B-1----:R-:W-:Y:S01]  /*1ca60*/  SEL R65, RZ, 0x10000, !P4 ;  /* 0x00010000ff417807 */ /* 0x002fe20006000000 */
[----:B0-----:R-:W-:Y:S01]  /*1ca70*/  @P0 IMAD.WIDE.U32 R156, R114, 0x10, R156 ;  /* 0x00000010729c0825 */ /* 0x001fe200078e009c */
[----:B------:R-:W-:-:S04]  /*1ca80*/  SEL R64, RZ, 0x100, !P3 ;  /* 0x00000100ff407807 */ /* 0x000fc80005800000 */
[----:B------:R-:W-:Y:S01]  /*1ca90*/  IADD3 R65, PT, PT, R64, R66, R65 ;  /* 0x0000004240417210 */ /* 0x000fe20007ffe041 */
[----:B------:R-:W-:Y:S01]  /*1caa0*/  IMAD.WIDE.U32 R66, R112, 0x4, R150 ;  /* 0x0000000470427825 */ /* 0x000fe200078e0096 */
[----:B------:R-:W-:-:S05]  /*1cab0*/  SEL R64, RZ, 0x1, !P2 ;  /* 0x00000001ff407807 */ /* 0x000fca0005000000 */
[----:B------:R-:W-:-:S05]  /*1cac0*/  IMAD.IADD R64, R65, 0x1, R64 ;  /* 0x0000000141407824 */ /* 0x000fca00078e0240 */
[----:B------:R0:W-:Y:S04]  /*1cad0*/  STG.E desc[UR6][R66.64], R64 ;  /* 0x0000004042007986 */ /* 0x0001e8000c101906 */
[----:B------:R1:W5:Y:S01]  /*1cae0*/  @P0 LDG.E.128 R4, desc[UR6][R156.64] ;  /* 0x000000069c040981 */ /* 0x000362000c1e1d00 */
[----:B0-----:R-:W-:-:S06]  /*1caf0*/  IMAD.WIDE.U32 R64, R114, 0x10, R154 ;  /* 0x0000001072407825 */ /* 0x001fcc00078e009a */
[----:B------:R-:W5:Y:S01]  /*1cb00*/  LDG.E.128 R64, desc[UR6][R64.64] ;  /* 0x0000000640407981 */ /* 0x000f62000c1e1d00 */
[----:B-1----:R-:W-:Y:S05]  /*1cb10*/  @!P0 BRA `(.L_x_39634) ;  /* 0x0000001400f08947 */ /* 0x002fea0003800000 */
        /* <DEDUP_REMOVED lines=16> */
.L_x_39637:
        /* <DEDUP_REMOVED lines=12> */
.L_x_39639:
[----:B------:R-:W-:Y:S05]  /*1cce0*/  BSYNC.RECONVERGENT B1 ;  /* 0x0000000000017941 */ /* 0x000fea0003800200 */
.L_x_39638:
[----:B------:R-:W-:-:S04]  /*1ccf0*/  IMAD.WIDE.U32 R126, R71, -0x326172a9, RZ ;  /* 0xcd9e8d57477e7825 */ /* 0x000fc800078e00ff */
[----:B------:R-:W-:Y:S02]  /*1cd00*/  HFMA2 R125, -RZ, RZ, 0, 0 ;  /* 0x00000000ff7d7431 */ /* 0x000fe400000001ff */
[----:B------:R-:W-:Y:S01]  /*1cd10*/  IMAD.WIDE.U32 R156, R72, -0x2daee0ad, RZ ;  /* 0xd2511f53489c7825 */ /* 0x000fe200078e00ff */
[----:B------:R-:W-:-:S05]  /*1cd20*/  LOP3.LUT R0, R73, R127, R42, 0x96, !PT ;  /* 0x0000007f49007212 */ /* 0x000fca00078e962a */
[----:B------:R-:W-:Y:S01]  /*1cd30*/  IMAD.WIDE.U32 R154, R0, -0x2daee0ad, RZ ;  /* 0xd2511f53009a7825 */ /* 0x000fe200078e00ff */
[----:B------:R-:W-:-:S04]  /*1cd40*/  LOP3.LUT R0, R69, R157, R43, 0x96, !PT ;  /* 0x0000009d45007212 */ /* 0x000fc800078e962b */
        /* <DEDUP_REMOVED lines=42> */
[----:B------:R-:W-:Y:S02]  /*1cff0*/  VIADD R0, R43, 0xdb3d7428 ;  /* 0xdb3d74282b007836 */ /* 0x000fe40000000000 */
[----:B------:R-:W-:-:S03]  /*1d000*/  IMAD.MOV.U32 R127, RZ, RZ, R100 ;  /* 0x000000ffff7f7224 */ /* 0x000fc600078e0064 */
[----:B------:R-:W-:Y:S01]  /*1d010*/  LOP3.LUT R0, R0, R154, R157, 0x96, !PT ;  /* 0x0000009a00007212 */ /* 0x000fe200078e969d */
[----:B------:R-:W-:Y:S01]  /*1d020*/  IMAD.WIDE.U32 R154, R68, -0x2daee0ad, RZ ;  /* 0xd2511f53449a7825 */ /* 0x000fe200078e00ff */
[----:B------:R-:W-:-:S04]  /*1d030*/  IADD3 R68, PT, PT, R43, -0x695add53, RZ ;  /* 0x96a522ad2b447810 */ /* 0x000fc80007ffe0ff */
[----:B------:R-:W-:Y:S01]  /*1d040*/  LOP3.LUT R68, R68, R156, R155, 0x96, !PT ;  /* 0x0000009c44447212 */ /* 0x000fe200078e969b */
[----:B------:R-:W-:Y:S01]  /*1d050*/  IMAD.WIDE.U32 R156, R0, -0x326172a9, RZ ;  /* 0xcd9e8d57009c7825 */ /* 0x000fe200078e00ff */
[----:B------:R-:W-:-:S03]  /*1d060*/  MOV R98, R154 ;  /* 0x0000009a00627202 */ /* 0x000fc60000000f00 */
[----:B------:R-:W-:Y:S01]  /*1d070*/  IMAD.MOV.U32 R0, RZ, RZ, R156 ;  /* 0x000000ffff007224 */ /* 0x000fe200078e009c */
[----:B------:R-:W-:-:S07]  /*1d080*/  LOP3.LUT R70, R120, R126, R157, 0x96, !PT ;  /* 0x0000007e78467212 */ /* 0x000fce00078e969d */
.L_x_39636:
[----:B------:R-:W-:Y:S05]  /*1d090*/  BSYNC.RECONVERGENT B0 ;  /* 0x0000000000007941 */ /* 0x000fea0003800200 */
.L_x_39635:
[----:B------:R-:W-:Y:S01]  /*1d0a0*/  I2FP.F32.U32 R100, R127 ;  /* 0x0000007f00647245 */ /* 0x000fe20000201000 */
[----:B-----5:R-:W-:Y:S01]  /*1d0b0*/  FMUL.FTZ R64, R64, R122 ;  /* 0x0000007a40407220 */ /* 0x020fe20000410000 */
[----:B------:R-:W-:Y:S01]  /*1d0c0*/  ISETP.NE.AND P2, PT, R125, 0x1, PT ;  /* 0x000000017d00780c */ /* 0x000fe20003f45270 */
[----:B------:R-:W-:Y:S01]  /*1d0d0*/  BSSY.RECONVERGENT B0, `(.L_x_39640) ;  /* 0x000005a000007945 */ /* 0x000fe20003800200 */
[----:B------:R-:W-:Y:S01]  /*1d0e0*/  MOV R126, R0 ;  /* 0x00000000007e7202 */ /* 0x000fe20000000f00 */
[----:B------:R-:W-:Y:S01]  /*1d0f0*/  FFMA.FTZ R100, R100, R121, 1.1641532182693481445e-10 ;  /* 0x2f00000064647423 */ /* 0x000fe20000010079 */
[----:B------:R-:W-:-:S04]  /*1d100*/  FMUL.FTZ R64, R64, R123 ;  /* 0x0000007b40407220 */ /* 0x000fc80000410000 */
[----:B------:R-:W-:-:S04]  /*1d110*/  FSETP.GTU.FTZ.AND P0, PT, R100, R124, PT ;  /* 0x0000007c6400720b */ /* 0x000fc80003f1c000 */
[----:B------:R-:W-:Y:S01]  /*1d120*/  FSEL R100, R64, RZ, !P0 ;  /* 0x000000ff40647208 */ /* 0x000fe20004000000 */
[----:B------:R-:W-:Y:S01]  /*1d130*/  HADD2.F32 R64, -RZ, R95.H0_H0 ;  /* 0x2000005fff407230 */ /* 0x000fe20000004100 */
[----:B------:R-:W-:-:S04]  /*1d140*/  PLOP3.LUT P0, PT, P0, PT, PT, 0x8, 0x80 ;  /* 0x000000000080781c */ /* 0x000fc8000070e170 */
[----:B------:R-:W-:Y:S01]  /*1d150*/  FFMA.FTZ R64, R100, R64, R4 ;  /* 0x0000004064407223 */ /* 0x000fe20000010004 */
[----:B------:R-:W-:Y:S01]  /*1d160*/  IMAD.MOV.U32 R100, RZ, RZ, 0x2 ;  /* 0x00000002ff647424 */ /* 0x000fe200078e00ff */
        /* <DEDUP_REMOVED lines=9> */
.L_x_39642:
[----:B------:R-:W-:Y:S01]  /*1d200*/  VIADD R72, R72, 0x1 ;  /* 0x0000000148487836 */ /* 0x000fe20000000000 */
[----:B------:R-:W-:Y:S04]  /*1d210*/  BSSY.RECONVERGENT B1, `(.L_x_39643) ;  /* 0x000000b000017945 */ /* 0x000fe80003800200 */
        /* <DEDUP_REMOVED lines=10> */
.L_x_39644:
[----:B------:R-:W-:Y:S05]  /*1d2c0*/  BSYNC.RECONVERGENT B1 ;  /* 0x0000000000017941 */ /* 0x000fea0003800200 */
.L_x_39643:
[----:B------:R-:W-:-:S04]  /*1d2d0*/  IMAD.WIDE.U32 R126, R71, -0x326172a9, RZ ;  /* 0xcd9e8d57477e7825 */ /* 0x000fc800078e00ff */
[----:B------:R-:W-:Y:S01]  /*1d2e0*/  IMAD.WIDE.U32 R156, R72, -0x2daee0ad, RZ ;  /* 0xd2511f53489c7825 */ /* 0x000fe200078e00ff */
[----:B------:R-:W-:-:S03]  /*1d2f0*/  LOP3.LUT R0, R73, R127, R42, 0x96, !PT ;  /* 0x0000007f49007212 */ /* 0x000fc600078e962a */
[----:B------:R-:W-:Y:S02]  /*1d300*/  IMAD.MOV.U32 R100, RZ, RZ, RZ ;  /* 0x000000ffff647224 */ /* 0x000fe400078e00ff */
[----:B------:R-:W-:Y:S01]  /*1d310*/  IMAD.WIDE.U32 R154, R0, -0x2daee0ad, RZ ;  /* 0xd2511f53009a7825 */ /* 0x000fe200078e00ff */
[----:B------:R-:W-:-:S04]  /*1d320*/  LOP3.LUT R0, R69, R157, R43, 0x96, !PT ;  /* 0x0000009d45007212 */ /* 0x000fc800078e962b */
        /* <DEDUP_REMOVED lines=42> */
[----:B------:R-:W-:-:S04]  /*1d5d0*/  IADD3 R0, PT, PT, R43, -0x24c28bd8, RZ ;  /* 0xdb3d74282b007810 */ /* 0x000fc80007ffe0ff */
[----:B------:R-:W-:Y:S01]  /*1d5e0*/  LOP3.LUT R0, R0, R154, R157, 0x96, !PT ;  /* 0x0000009a00007212 */ /* 0x000fe200078e969d */
[----:B------:R-:W-:-:S04]  /*1d5f0*/  IMAD.WIDE.U32 R154, R68, -0x2daee0ad, RZ ;  /* 0xd2511f53449a7825 */ /* 0x000fc800078e00ff */
[----:B------:R-:W-:-:S05]  /*1d600*/  VIADD R68, R43, 0x96a522ad ;  /* 0x96a522ad2b447836 */ /* 0x000fca0000000000 */
[----:B------:R-:W-:Y:S01]  /*1d610*/  LOP3.LUT R68, R68, R156, R155, 0x96, !PT ;  /* 0x0000009c44447212 */ /* 0x000fe200078e969b */
[----:B------:R-:W-:-:S05]  /*1d620*/  IMAD.WIDE.U32 R156, R0, -0x326172a9, RZ ;  /* 0xcd9e8d57009c7825 */ /* 0x000fca00078e00ff */
[----:B------:R-:W-:Y:S01]  /*1d630*/  LOP3.LUT R70, R120, R126, R157, 0x96, !PT ;  /* 0x0000007e78467212 */ /* 0x000fe200078e969d */
[----:B------:R-:W-:Y:S01]  /*1d640*/  IMAD.MOV.U32 R126, RZ, RZ, R98 ;  /* 0x000000ffff7e7224 */ /* 0x000fe200078e0062 */
[----:B------:R-:W-:Y:S02]  /*1d650*/  MOV R0, R156 ;  /* 0x0000009c00007202 */ /* 0x000fe40000000f00 */
[----:B------:R-:W-:-:S07]  /*1d660*/  MOV R98, R154 ;  /* 0x0000009a00627202 */ /* 0x000fce0000000f00 */
.L_x_39641:
[----:B------:R-:W-:Y:S05]  /*1d670*/  BSYNC.RECONVERGENT B0 ;  /* 0x0000000000007941 */ /* 0x000fea0003800200 */
.L_x_39640:
[----:B------:R-:W-:Y:S01]  /*1d680*/  I2FP.F32.U32 R125, R126 ;  /* 0x0000007e007d7245 */ /* 0x000fe20000201000 */
[----:B------:R-:W-:Y:S01]  /*1d690*/  FMUL.FTZ R65, R65, R122 ;  /* 0x0000007a41417220 */ /* 0x000fe20000410000 */
[----:B------:R-:W-:Y:S01]  /*1d6a0*/  ISETP.NE.AND P3, PT, R100, 0x1, PT ;  /* 0x000000016400780c */ /* 0x000fe20003f65270 */
[----:B------:R-:W-:Y:S01]  /*1d6b0*/  BSSY.RECONVERGENT B0, `(.L_x_39645) ;  /* 0x000005a000007945 */ /* 0x000fe20003800200 */
[----:B------:R-:W-:Y:S02]  /*1d6c0*/  IMAD.MOV.U32 R126, RZ, RZ, R0 ;  /* 0x000000ffff7e7224 */ /* 0x000fe400078e0000 */
[----:B------:R-:W-:Y:S01]  /*1d6d0*/  FFMA.FTZ R125, R125, R121, 1.1641532182693481445e-10 ;  /* 0x2f0000007d7d7423 */ /* 0x000fe20000010079 */
[----:B------:R-:W-:-:S04]  /*1d6e0*/  FMUL.FTZ R65, R65, R123 ;  /* 0x0000007b41417220 */ /* 0x000fc80000410000 */
[----:B------:R-:W-:-:S04]  /*1d6f0*/  FSETP.GTU.FTZ.AND P2, PT, R125, R124, PT ;  /* 0x0000007c7d00720b */ /* 0x000fc80003f5c000 */
[----:B------:R-:W-:Y:S01]  /*1d700*/  FSEL R125, R65, RZ, !P2 ;  /* 0x000000ff417d7208 */ /* 0x000fe20005000000 */
[----:B------:R-:W-:Y:S01]  /*1d710*/  HADD2.F32 R65, -RZ, R97.H0_H0 ;  /* 0x20000061ff417230 */ /* 0x000fe20000004100 */
[----:B------:R-:W-:-:S04]  /*1d720*/  PLOP3.LUT P2, PT, P2, PT, PT, 0x8, 0x80 ;  /* 0x000000000080781c */ /* 0x000fc8000174e170 */
[----:B------:R-:W-:Y:S01]  /*1d730*/  FFMA.FTZ R65, R125, R65, R5 ;  /* 0x000000417d417223 */ /* 0x000fe20000010005 */
[----:B------:R-:W-:Y:S01]  /*1d740*/  HFMA2 R125, -RZ, RZ, 0, 1.1920928955078125e-07 ;  /* 0x00000002ff7d7431 */ /* 0x000fe200000001ff */
        /* <DEDUP_REMOVED lines=9> */
.L_x_39647:
        /* <DEDUP_REMOVED lines=12> */
.L_x_39649:
[----:B------:R-:W-:Y:S05]  /*1d8a0*/  BSYNC.RECONVERGENT B1 ;  /* 0x0000000000017941 */ /* 0x000fea0003800200 */
.L_x_39648:
        /* <DEDUP_REMOVED lines=54> */
[----:B------:R-:W-:Y:S01]  /*1dc10*/  IMAD.MOV.U32 R0, RZ, RZ, R156 ;  /* 0x000000ffff007224 */ /* 0x000fe200078e009c */
[----:B------:R-:W-:Y:S02]  /*1dc20*/  LOP3.LUT R70, R120, R126, R157, 0x96, !PT ;  /* 0x0000007e78467212 */ /* 0x000fe400078e969d */
[----:B------:R-:W-:Y:S01]  /*1dc30*/  MOV R126, R98 ;  /* 0x00000062007e7202 */ /* 0x000fe20000000f00 */
[----:B------:R-:W-:-:S07]  /*1dc40*/  IMAD.MOV.U32 R98, RZ, RZ, R154 ;  /* 0x000000ffff627224 */ /* 0x000fce00078e009a */
.L_x_39646:
[----:B------:R-:W-:Y:S05]  /*1dc50*/  BSYNC.RECONVERGENT B0 ;  /* 0x0000000000007941 */ /* 0x000fea0003800200 */
.L_x_39645:
[----:B------:R-:W-:Y:S01]  /*1dc60*/  I2FP.F32.U32 R100, R126 ;  /* 0x0000007e00647245 */ /* 0x000fe20000201000 */
[----:B------:R-:W-:Y:S01]  /*1dc70*/  FMUL.FTZ R66, R66, R122 ;  /* 0x0000007a42427220 */ /* 0x000fe20000410000 */
[----:B------:R-:W-:Y:S01]  /*1dc80*/  ISETP.NE.AND P4, PT, R125, 0x1, PT ;  /* 0x000000017d00780c */ /* 0x000fe20003f85270 */
[----:B------:R-:W-:Y:S01]  /*1dc90*/  BSSY.RECONVERGENT B0, `(.L_x_39650) ;  /* 0x000005a000007945 */ /* 0x000fe20003800200 */
[----:B------:R-:W-:Y:S01]  /*1dca0*/  MOV R126, R0 ;  /* 0x00000000007e7202 */ /* 0x000fe20000000f00 */
[----:B------:R-:W-:Y:S01]  /*1dcb0*/  FFMA.FTZ R100, R100, R121, 1.1641532182693481445e-10 ;  /* 0x2f00000064647423 */ /* 0x000fe20000010079 */
[----:B------:R-:W-:-:S04]  /*1dcc0*/  FMUL.FTZ R66, R66, R123 ;  /* 0x0000007b42427220 */ /* 0x000fc80000410000 */
[----:B------:R-:W-:-:S04]  /*1dcd0*/  FSETP.GTU.FTZ.AND P3, PT, R100, R124, PT ;  /* 0x0000007c6400720b */ /* 0x000fc80003f7c000 */
[----:B------:R-:W-:Y:S01]  /*1dce0*/  FSEL R100, R66, RZ, !P3 ;  /* 0x000000ff42647208 */ /* 0x000fe20005800000 */
[----:B------:R-:W-:Y:S01]  /*1dcf0*/  HADD2.F32 R66, -RZ, R95.H1_H1 ;  /* 0x3000005fff427230 */ /* 0x000fe20000004100 */
        /* <DEDUP_REMOVED lines=12> */
.L_x_39652:
        /* <DEDUP_REMOVED lines=13> */
.L_x_39654:
[----:B------:R-:W-:Y:S05]  /*1de90*/  BSYNC.RECONVERGENT B1 ;  /* 0x0000000000017941 */ /* 0x000fea0003800200 */
.L_x_39653:
[----:B------:R-:W-:Y:S01]  /*1dea0*/  LOP3.LUT R68, R69, R155, R43, 0x96, !PT ;  /* 0x0000009b45447212 */ /* 0x000fe200078e962b */
[----:B------:R-:W-:Y:S01]  /*1deb0*/  IMAD.WIDE.U32 R156, R71, -0x326172a9, RZ ;  /* 0xcd9e8d57479c7825 */ /* 0x000fe200078e00ff */
[----:B------:R-:W-:-:S03]  /*1dec0*/  IADD3 R0, PT, PT, R42, -0x61c88647, RZ ;  /* 0x9e3779b92a007810 */ /* 0x000fc60007ffe0ff */
[----:B------:R-:W-:Y:S01]  /*1ded0*/  IMAD.WIDE.U32 R126, R68, -0x326172a9, RZ ;  /* 0xcd9e8d57447e7825 */ /* 0x000fe200078e00ff */
[----:B------:R-:W-:-:S03]  /*1dee0*/  LOP3.LUT R68, R73, R157, R42, 0x96, !PT ;  /* 0x0000009d49447212 */ /* 0x000fc600078e962a */
[----:B------:R-:W-:Y:S01]  /*1def0*/  IMAD.MOV.U32 R100, RZ, RZ, RZ ;  /* 0x000000ffff647224 */ /* 0x000fe200078e00ff */
        /* <DEDUP_REMOVED lines=25> */
[----:B------:R-:W-:Y:S01]  /*1e090*/  VIADD R68, R42, 0xb54cda56 ;  /* 0xb54cda562a447836 */ /* 0x000fe20000000000 */
[----:B------:R-:W-:Y:S01]  /*1e0a0*/  LOP3.LUT R118, R118, R154, R157, 0x96, !PT ;  /* 0x0000009a76767212 */ /* 0x000fe200078e969d */
[----:B------:R-:W-:Y:S01]  /*1e0b0*/  IMAD.WIDE.U32 R154, R0, -0x2daee0ad, RZ ;  /* 0xd2511f53009a7825 */ /* 0x000fe200078e00ff */
[----:B------:R-:W-:-:S04]  /*1e0c0*/  IADD3 R0, PT, PT, R43, 0x646e171e, RZ ;  /* 0x646e171e2b007810 */ /* 0x000fc80007ffe0ff */
[----:B------:R-:W-:Y:S01]  /*1e0d0*/  LOP3.LUT R0, R0, R156, R155, 0x96, !PT ;  /* 0x0000009c00007212 */ /* 0x000fe200078e969b */
[----:B------:R-:W-:-:S04]  /*1e0e0*/  IMAD.WIDE.U32 R156, R118, -0x326172a9, RZ ;  /* 0xcd9e8d57769c7825 */ /* 0x000fc800078e00ff */
[----:B------:R-:W-:Y:S01]  /*1e0f0*/  IMAD.WIDE.U32 R118, R0, -0x326172a9, RZ ;  /* 0xcd9e8d5700767825 */ /* 0x000fe200078e00ff */
[----:B------:R-:W-:Y:S02]  /*1e100*/  LOP3.LUT R68, R68, R126, R157, 0x96, !PT ;  /* 0x0000007e44447212 */ /* 0x000fe400078e969d */
[----:B------:R-:W-:-:S04]  /*1e110*/  IADD3 R0, PT, PT, R42, 0x5384540f, RZ ;  /* 0x5384540f2a007810 */ /* 0x000fc80007ffe0ff */
[----:B------:R-:W-:Y:S01]  /*1e120*/  LOP3.LUT R0, R0, R156, R119, 0x96, !PT ;  /* 0x0000009c00007212 */ /* 0x000fe200078e9677 */
        /* <DEDUP_REMOVED lines=16> */
.L_x_39651:
[----:B------:R-:W-:Y:S05]  /*1e230*/  BSYNC.RECONVERGENT B0 ;  /* 0x0000000000007941 */ /* 0x000fea0003800200 */
.L_x_39650:
        /* <DEDUP_REMOVED lines=10> */
.L_x_39634:
        /* <DEDUP_REMOVED lines=16> */
.L_x_39658:
        /* <DEDUP_REMOVED lines=12> */
.L_x_39660:
[----:B------:R-:W-:Y:S05]  /*1e4a0*/  BSYNC.RECONVERGENT B1 ;  /* 0x0000000000017941 */ /* 0x000fea0003800200 */
.L_x_39659:
        /* <DEDUP_REMOVED lines=48> */
[----:B------:R-:W-:Y:S02]  /*1e7b0*/  IADD3 R0, PT, PT, R43, -0x24c28bd8, RZ ;  /* 0xdb3d74282b007810 */ /* 0x000fe40007ffe0ff */
[----:B------:R-:W-:Y:S02]  /*1e7c0*/  MOV R127, R100 ;  /* 0x00000064007f7202 */ /* 0x000fe40000000f00 */
[----:B------:R-:W-:Y:S01]  /*1e7d0*/  LOP3.LUT R0, R0, R154, R157, 0x96, !PT ;  /* 0x0000009a00007212 */ /* 0x000fe200078e969d */
[----:B------:R-:W-:-:S04]  /*1e7e0*/  IMAD.WIDE.U32 R154, R68, -0x2daee0ad, RZ ;  /* 0xd2511f53449a7825 */ /* 0x000fc800078e00ff */
[----:B------:R-:W-:Y:S02]  /*1e7f0*/  VIADD R68, R43, 0x96a522ad ;  /* 0x96a522ad2b447836 */ /* 0x000fe40000000000 */
[----:B------:R-:W-:-:S03]  /*1e800*/  IMAD.MOV.U32 R98, RZ, RZ, R154 ;  /* 0x000000ffff627224 */ /* 0x000fc600078e009a */
[----:B------:R-:W-:Y:S01]  /*1e810*/  LOP3.LUT R68, R68, R156, R155, 0x96, !PT ;  /* 0x0000009c44447212 */ /* 0x000fe200078e969b */
[----:B------:R-:W-:-:S05]  /*1e820*/  IMAD.WIDE.U32 R156, R0, -0x326172a9, RZ ;  /* 0xcd9e8d57009c7825 */ /* 0x000fca00078e00ff */
[----:B------:R-:W-:Y:S02]  /*1e830*/  LOP3.LUT R70, R120, R126, R157, 0x96, !PT ;  /* 0x0000007e78467212 */ /* 0x000fe400078e969d */
[----:B------:R-:W-:-:S07]  /*1e840*/  MOV R0, R156 ;  /* 0x0000009c00007202 */ /* 0x000fce0000000f00 */
.L_x_39657:
[----:B------:R-:W-:Y:S05]  /*1e850*/  BSYNC.RECONVERGENT B0 ;  /* 0x0000000000007941 */ /* 0x000fea0003800200 */
.L_x_39656:
[----:B------:R-:W-:Y:S01]  /*1e860*/  I2FP.F32.U32 R100, R127 ;  /* 0x0000007f00647245 */ /* 0x000fe20000201000 */
[----:B-----5:R-:W-:Y:S01]  /*1e870*/  FMUL.FTZ R64, R64, R122 ;  /* 0x0000007a40407220 */ /* 0x020fe20000410000 */
        /* <DEDUP_REMOVED lines=9> */
[----:B------:R-:W-:Y:S01]  /*1e910*/  FMUL.FTZ R64, R64, R100 ;  /* 0x0000006440407220 */ /* 0x000fe20000410000 */
        /* <DEDUP_REMOVED lines=10> */
.L_x_39663:
        /* <DEDUP_REMOVED lines=12> */
.L_x_39665:
[----:B------:R-:W-:Y:S05]  /*1ea80*/  BSYNC.RECONVERGENT B1 ;  /* 0x0000000000017941 */ /* 0x000fea0003800200 */
.L_x_39664:
        /* <DEDUP_REMOVED lines=58> */
.L_x_39662:
[----:B------:R-:W-:Y:S05]  /*1ee30*/  BSYNC.RECONVERGENT B0 ;  /* 0x0000000000007941 */ /* 0x000fea0003800200 */
.L_x_39661:
        /* <DEDUP_REMOVED lines=11> */
[----:B------:R-:W-:Y:S01]  /*1eef0*/  FMUL.FTZ R65, R65, R125 ;  /* 0x0000007d41417220 */ /* 0x000fe20000410000 */
        /* <DEDUP_REMOVED lines=10> */
.L_x_39668:
        /* <DEDUP_REMOVED lines=12> */
.L_x_39670:
[----:B------:R-:W-:Y:S05]  /*1f060*/  BSYNC.RECONVERGENT B1 ;  /* 0x0000000000017941 */ /* 0x000fea0003800200 */
.L_x_39669:
        /* <DEDUP_REMOVED lines=58> */
.L_x_39667:
[----:B------:R-:W-:Y:S05]  /*1f410*/  BSYNC.RECONVERGENT B0 ;  /* 0x0000000000007941 */ /* 0x000fea0003800200 */
.L_x_39666:
        /* <DEDUP_REMOVED lines=9> */
[----:B------:R-:W-:Y:S01]  /*1f4b0*/  HADD2.F32 R66, -RZ, R95.H1_H1 ;  /* 0x3000005fff427230 */ /* 0x000fe20000004100 */
        /* <DEDUP_REMOVED lines=12> */
.L_x_39673:
        /* <DEDUP_REMOVED lines=13> */
.L_x_39675:
[----:B------:R-:W-:Y:S05]  /*1f650*/  BSYNC.RECONVERGENT B1 ;  /* 0x0000000000017941 */ /* 0x000fea0003800200 */
.L_x_39674:
[----:B------:R-:W-:Y:S01]  /*1f660*/  LOP3.LUT R68, R69, R155, R43, 0x96, !PT ;  /* 0x0000009b45447212 */ /* 0x000fe200078e962b */
[----:B------:R-:W-:-:S04]  /*1f670*/  IMAD.WIDE.U32 R156, R71, -0x326172a9, RZ ;  /* 0xcd9e8d57479c7825 */ /* 0x000fc800078e00ff */
[----:B------:R-:W-:Y:S02]  /*1f680*/  HFMA2 R100, -RZ, RZ, 0, 0 ;  /* 0x00000000ff647431 */ /* 0x000fe400000001ff */
[----:B------:R-:W-:Y:S02]  /*1f690*/  VIADD R0, R42, 0x9e3779b9 ;  /* 0x9e3779b92a007836 */ /* 0x000fe40000000000 */
[----:B------:R-:W-:Y:S01]  /*1f6a0*/  IMAD.WIDE.U32 R126, R68, -0x326172a9, RZ ;  /* 0xcd9e8d57447e7825 */ /* 0x000fe200078e00ff */
[----:B------:R-:W-:-:S04]  /*1f6b0*/  LOP3.LUT R68, R73, R157, R42, 0x96, !PT ;  /* 0x0000009d49447212 */ /* 0x000fc800078e962a */
[----:B------:R-:W-:Y:S01]  /*1f6c0*/  LOP3.LUT R0, R0, R156, R127, 0x96, !PT ;  /* 0x0000009c00007212 */ /* 0x000fe200078e967f */
[----:B------:R-:W-:-:S04]  /*1f6d0*/  IMAD.WIDE.U32 R156, R68, -0x2daee0ad, RZ ;  /* 0xd2511f53449c7825 */ /* 0x000fc800078e00ff */
[----:B------:R-:W-:Y:S01]  /*1f6e0*/  VIADD R68, R42, 0x3c6ef372 ;  /* 0x3c6ef3722a447836 */ /* 0x000fe20000000000 */
[----:B------:R-:W-:Y:S01]  /*1f6f0*/  LOP3.LUT R119, R119, R154, R157, 0x96, !PT ;  /* 0x0000009a77777212 */ /* 0x000fe200078e969d */
[----:B------:R-:W-:Y:S01]  /*1f700*/  IMAD.WIDE.U32 R154, R0, -0x2daee0ad, RZ ;  /* 0xd2511f53009a7825 */ /* 0x000fe200078e00ff */
[----:B------:R-:W-:-:S04]  /*1f710*/  IADD3 R0, PT, PT, R43, 0x76cf5d0a, RZ ;  /* 0x76cf5d0a2b007810 */ /* 0x000fc80007ffe0ff */
        /* <DEDUP_REMOVED lines=18> */
[----:B------:R-:W-:Y:S01]  /*1f840*/  IMAD.WIDE.U32 R156, R68, -0x2daee0ad, RZ ;  /* 0xd2511f53449c7825 */ /* 0x000fe200078e00ff */
[----:B------:R-:W-:-:S04]  /*1f850*/  IADD3 R68, PT, PT, R42, -0x4ab325aa, RZ ;  /* 0xb54cda562a447810 */ /* 0x000fc80007ffe0ff */
[----:B------:R-:W-:Y:S01]  /*1f860*/  LOP3.LUT R118, R118, R154, R157, 0x96, !PT ;  /* 0x0000009a76767212 */ /* 0x000fe200078e969d */
[----:B------:R-:W-:-:S04]  /*1f870*/  IMAD.WIDE.U32 R154, R0, -0x2daee0ad, RZ ;  /* 0xd2511f53009a7825 */ /* 0x000fc800078e00ff */
        /* <DEDUP_REMOVED lines=19> */
[----:B------:R-:W-:-:S05]  /*1f9b0*/  IMAD.WIDE.U32 R118, R117, -0x2daee0ad, RZ ;  /* 0xd2511f5375767825 */ /* 0x000fca00078e00ff */
[----:B------:R-:W-:Y:S02]  /*1f9c0*/  LOP3.LUT R68, R68, R126, R119, 0x96, !PT ;  /* 0x0000007e44447212 */ /* 0x000fe400078e9677 */
[----:B------:R-:W-:Y:S01]  /*1f9d0*/  MOV R126, R98 ;  /* 0x00000062007e7202 */ /* 0x000fe20000000f00 */
[----:B------:R-:W-:-:S07]  /*1f9e0*/  IMAD.MOV.U32 R98, RZ, RZ, R118 ;  /* 0x000000ffff627224 */ /* 0x000fce00078e0076 */
.L_x_39672:
[----:B------:R-:W-:Y:S05]  /*1f9f0*/  BSYNC.RECONVERGENT B0 ;  /* 0x0000000000007941 */ /* 0x000fea0003800200 */
.L_x_39671:
        /* <DEDUP_REMOVED lines=9> */
.L_x_39655:
        /* <DEDUP_REMOVED lines=9> */
[----:B------:R-:W-:Y:S01]  /*1fb20*/  IADD3 R119, PT, PT, R119, R121, R120 ;  /* 0x0000007977777210 */ /* 0x000fe20007ffe078 */
[----:B------:R0:W-:Y:S01]  /*1fb30*/  STG.E.128 desc[UR6][R152.64], R64 ;  /* 0x0000004098007986 */ /* 0x0001e2000c101d06 */
[----:B------:R-:W-:Y:S01]  /*1fb40*/  LOP3.LUT P0, RZ, R116, 0x1f, RZ, 0xc0, !PT ;  /* 0x0000001f74ff7812 */ /* 0x000fe2000780c0ff */
[----:B------:R-:W-:Y:S01]  /*1fb50*/  FADD.FTZ R117, R117, R11 ;  /* 0x0000000b75757221 */ /* 0x000fe20000010000 */
[----:B------:R-:W-:Y:S01]  /*1fb60*/  UMOV UR4, 0xffffffff ;  /* 0xffffffff00047882 */ /* 0x000fe20000000000 */
[----:B------:R-:W-:Y:S02]  /*1fb70*/  IMAD.IADD R118, R119, 0x1, R118 ;  /* 0x0000000177767824 */ /* 0x000fe400078e0276 */
[----:B------:R-:W-:-:S03]  /*1fb80*/  FADD.FTZ R117, R117, R12 ;  /* 0x0000000c75757221 */ /* 0x000fc60000010000 */
[----:B------:R0:W-:Y:S01]  /*1fb90*/  STG.E desc[UR6][R150.64], R118 ;  /* 0x0000007696007986 */ /* 0x0001e2000c101906 */
        /* <DEDUP_REMOVED lines=137> */
.L_x_39689:
[----:B01----:R-:W-:Y:S01]  /*20430*/  FADD.FTZ R121, R121, R117 ;  /* 0x0000007579797221 */ /* 0x003fe20000010000 */
[C---:B------:R-:W-:Y:S01]  /*20440*/  FMUL.FTZ R117, R116.reuse, R116 ;  /* 0x0000007474757220 */ /* 0x040fe20000410000 */
[----:B------:R-:W-:Y:S01]  /*20450*/  ISETP.NE.AND P2, PT, RZ, UR11, PT ;  /* 0x0000000bff007c0c */ /* 0x000fe2000bf45270 */
[----:B------:R-:W0:Y:S01]  /*20460*/  @!P0 LDC.64 R156, c[0x0][0x3c8] ;  /* 0x0000f200ff9c8b82 */ /* 0x000e220000000a00 */
[----:B------:R-:W-:Y:S01]  /*20470*/  FFMA.FTZ R118, R121, R120, UR12 ;  /* 0x0000000c79767e23 */ /* 0x000fe20008010078 */
[----:B------:R-:W-:Y:S01]  /*20480*/  HADD2.F32 R122, -RZ, R101.H0_H0 ;  /* 0x20000065ff7a7230 */ /* 0x000fe20000004100 */
        /* <DEDUP_REMOVED lines=26> */
[C---:B--2---:R-:W-:Y:S01]  /*20630*/  FMUL.FTZ R59, R8.reuse, R56 ;  /* 0x00000038083b7220 */ /* 0x044fe20000410000 */
[C---:B------:R-:W-:Y:S01]  /*20640*/  FMUL.FTZ R58, R8.reuse, R57 ;  /* 0x00000039083a7220 */ /* 0x040fe20000410000 */
[C---:B------:R-:W-:Y:S01]  /*20650*/  FMUL.FTZ R57, R8.reuse, R48 ;  /* 0x0000003008397220 */ /* 0x040fe20000410000 */
[C---:B------:R-:W-:Y:S01]  /*20660*/  FMUL.FTZ R56, R8.reuse, R49 ;  /* 0x0000003108387220 */ /* 0x040fe20000410000 */
[C---:B------:R-:W-:Y:S01]  /*20670*/  FMUL.FTZ R49, R8.reuse, R51 ;  /* 0x0000003308317220 */ /* 0x040fe20000410000 */
[C---:B------:R-:W-:Y:S01]  /*20680*/  FMUL.FTZ R48, R8.reuse, R52 ;  /* 0x0000003408307220 */ /* 0x040fe20000410000 */
[C---:B------:R-:W-:Y:S01]  /*20690*/  FMUL.FTZ R52, R8.reuse, R126 ;  /* 0x0000007e08347220 */ /* 0x040fe20000410000 */
[----:B------:R-:W-:Y:S01]  /*206a0*/  FMUL.FTZ R51, R8, R127 ;  /* 0x0000007f08337220 */ /* 0x000fe20000410000 */
[----:B-1----:R-:W-:Y:S01]  /*206b0*/  @!P0 IMAD.WIDE R10, R74, 0x4, R10 ;  /* 0x000000044a0a8825 */ /* 0x002fe200078e020a */
[----:B------:R-:W1:Y:S03]  /*206c0*/  LDC.64 R126, c[0x0][0x428] ;  /* 0x00010a00ff7e7b82 */ /* 0x000e660000000a00 */
        /* <DEDUP_REMOVED lines=21> */
[----:B0-----:R-:W-:-:S04]  /*20820*/  @!P0 IMAD.WIDE R156, R74, 0x4, R156 ;  /* 0x000000044a9c8825 */ /* 0x001fc800078e029c */
        /* <DEDUP_REMOVED lines=10> */
[----:B--2---:R-:W-:-:S02]  /*208d0*/  HADD2.F32 R11, -RZ, R103.H1_H1 ;  /* 0x30000067ff0b7230 */ /* 0x004fc40000004100 */
        /* <DEDUP_REMOVED lines=34> */
[----:B0-----:R-:W-:Y:S01]  /*20b00*/  FFMA.FTZ R8, R124, R122, R123 ;  /* 0x0000007a7c087223 */ /* 0x001fe2000001007b */
        /* <DEDUP_REMOVED lines=20> */
[----:B-1----:R-:W-:-:S04]  /*20c50*/  IMAD.WIDE.U32 R150, R91, 0x10, R126 ;  /* 0x000000105b967825 */ /* 0x002fc800078e007e */
[----:B------:R-:W-:Y:S01]  /*20c60*/  FFMA.FTZ R21, R21, R117, R116 ;  /* 0x0000007515157223 */ /* 0x000fe20000010074 */
[----:B------:R-:W-:Y:S01]  /*20c70*/  HADD2.F32 R121, -RZ, R110.H1_H1 ;  /* 0x3000006eff797230 */ /* 0x000fe20000004100 */
[----:B------:R-:W-:Y:S01]  /*20c80*/  STG.E.128 desc[UR6][R150.64], R8 ;  /* 0x0000000896007986 */ /* 0x000fe2000c101d06 */
[----:B------:R-:W-:Y:S02]  /*20c90*/  HADD2.F32 R120, -RZ, R142.H1_H1 ;  /* 0x3000008eff787230 */ /* 0x000fe40000004100 */
[----:B------:R-:W-:-:S04]  /*20ca0*/  IMAD.WIDE.U32 R152, R93, 0x10, R126 ;  /* 0x000000105d987825 */ /* 0x000fc800078e007e */
[----:B------:R-:W-:Y:S01]  /*20cb0*/  FFMA.FTZ R19, R19, R121, R120 ;  /* 0x0000007913137223 */ /* 0x000fe20000010078 */
[--C-:B------:R-:W-:Y:S01]  /*20cc0*/  HADD2.F32 R119, -RZ, R111.reuse.H0_H0 ;  /* 0x2000006fff777230 */ /* 0x100fe20000004100 */
[----:B------:R0:W-:Y:S01]  /*20cd0*/  STG.E.128 desc[UR6][R152.64], R12 ;  /* 0x0000000c98007986 */ /* 0x0001e2000c101d06 */
[----:B------:R-:W-:Y:S02]  /*20ce0*/  HADD2.F32 R118, -RZ, R34.H0_H0 ;  /* 0x20000022ff767230 */ /* 0x000fe40000004100 */
[----:B------:R-:W-:Y:S02]  /*20cf0*/  HADD2.F32 R125, -RZ, R111.H1_H1 ;  /* 0x3000006fff7d7230 */ /* 0x000fe40000004100 */
        /* <DEDUP_REMOVED lines=8> */
[----:B------:R-:W-:-:S04]  /*20d80*/  IMAD.WIDE.U32 R154, R96, 0x10, R126 ;  /* 0x00000010609a7825 */ /* 0x000fc800078e007e */
[----:B------:R-:W-:Y:S01]  /*20d90*/  FFMA.FTZ R46, R46, R117, R116 ;  /* 0x000000752e2e7223 */ /* 0x000fe20000010074 */
[----:B------:R-:W-:Y:S01]  /*20da0*/  IMAD.WIDE.U32 R156, R99, 0x10, R126 ;  /* 0x00000010639c7825 */ /* 0x000fe200078e007e */
[----:B------:R-:W-:Y:S03]  /*20db0*/  STG.E.128 desc[UR6][R154.64], R16 ;  /* 0x000000109a007986 */ /* 0x000fe6000c101d06 */
[----:B0-----:R-:W-:Y:S01]  /*20dc0*/  HADD2.F32 R14, -RZ, R131.H1_H1 ;  /* 0x30000083ff0e7230 */ /* 0x001fe20000004100 */
[----:B------:R0:W-:Y:S01]  /*20dd0*/  STG.E.128 desc[UR6][R156.64], R20 ;  /* 0x000000149c007986 */ /* 0x0001e2000c101d06 */
[----:B------:R-:W-:Y:S02]  /*20de0*/  HADD2.F32 R11, -RZ, R145.H1_H1 ;  /* 0x30000091ff0b7230 */ /* 0x000fe40000004100 */
[----:B------:R-:W-:Y:S02]  /*20df0*/  HADD2.F32 R13, -RZ, R132.H0_H0 ;  /* 0x20000084ff0d7230 */ /* 0x000fe40000004100 */
[----:B------:R-:W-:-:S02]  /*20e00*/  HADD2.F32 R12, -RZ, R28.H0_H0 ;  /* 0x2000001cff0c7230 */ /* 0x000fc40000004100 */
[----:B------:R-:W-:Y:S01]  /*20e10*/  FFMA.FTZ R11, R64, R14, R11 ;  /* 0x0000000e400b7223 */ /* 0x000fe2000001000b */
[----:B------:R-:W-:Y:S02]  /*20e20*/  HADD2.F32 R121, -RZ, R115.H0_H0 ;  /* 0x20000073ff797230 */ /* 0x000fe40000004100 */
[----:B------:R-:W-:Y:S02]  /*20e30*/  HADD2.F32 R120, -RZ, R32.H0_H0 ;  /* 0x20000020ff787230 */ /* 0x000fe40000004100 */
[----:B------:R-:W-:Y:S01]  /*20e40*/  FFMA.FTZ R12, R63, R13, R12 ;  /* 0x0000000d3f0c7223 */ /* 0x000fe2000001000c */
[--C-:B------:R-:W-:Y:S02]  /*20e50*/  HADD2.F32 R119, -RZ, R129.reuse.H0_H0 ;  /* 0x20000081ff777230 */ /* 0x100fe40000004100 */
[----:B------:R-:W-:Y:S02]  /*20e60*/  HADD2.F32 R118, -RZ, R144.H0_H0 ;  /* 0x20000090ff767230 */ /* 0x000fe40000004100 */
[----:B------:R-:W-:Y:S01]  /*20e70*/  FFMA.FTZ R44, R44, R121, R120 ;  /* 0x000000792c2c7223 */ /* 0x000fe20000010078 */
[----:B------:R-:W-:-:S02]  /*20e80*/  HADD2.F32 R117, -RZ, R129.H1_H1 ;  /* 0x30000081ff757230 */ /* 0x000fc40000004100 */
[----:B------:R-:W-:Y:S02]  /*20e90*/  HADD2.F32 R116, -RZ, R144.H1_H1 ;  /* 0x30000090ff747230 */ /* 0x000fe40000004100 */
[----:B------:R-:W-:Y:S01]  /*20ea0*/  FFMA.FTZ R45, R45, R119, R118 ;  /* 0x000000772d2d7223 */ /* 0x000fe20000010076 */
[----:B------:R-:W-:-:S04]  /*20eb0*/  IMAD.WIDE.U32 R158, R102, 0x10, R126 ;  /* 0x00000010669e7825 */ /* 0x000fc800078e007e */
[----:B------:R-:W-:Y:S01]  /*20ec0*/  FFMA.FTZ R47, R47, R117, R116 ;  /* 0x000000752f2f7223 */ /* 0x000fe20000010074 */
[----:B0-----:R-:W-:Y:S02]  /*20ed0*/  HADD2.F32 R22, -RZ, R133.H0_H0 ;  /* 0x20000085ff167230 */ /* 0x001fe40000004100 */
        /* <DEDUP_REMOVED lines=12> */
[----:B------:R-:W-:-:S02]  /*20fa0*/  HADD2.F32 R16, -RZ, R131.H0_H0 ;  /* 0x20000083ff107230 */ /* 0x000fc40000004100 */
[----:B------:R-:W-:Y:S02]  /*20fb0*/  HADD2.F32 R9, -RZ, R145.H0_H0 ;  /* 0x20000091ff097230 */ /* 0x000fe40000004100 */
[----:B------:R-:W-:Y:S01]  /*20fc0*/  FFMA.FTZ R8, R67, R17, R8 ;  /* 0x0000001143087223 */ /* 0x000fe20000010008 */
[----:B------:R-:W-:Y:S02]  /*20fd0*/  HADD2.F32 R15, -RZ, R130.H1_H1 ;  /* 0x30000082ff0f7230 */ /* 0x000fe40000004100 */
[----:B0-----:R-:W-:Y:S02]  /*20fe0*/  HADD2.F32 R44, -RZ, R137.H0_H0 ;  /* 0x20000089ff2c7230 */ /* 0x001fe40000004100 */
[----:B------:R-:W-:Y:S01]  /*20ff0*/  FFMA.FTZ R9, R66, R16, R9 ;  /* 0x0000001042097223 */ /* 0x000fe20000010009 */
[----:B------:R-:W-:Y:S02]  /*21000*/  HADD2.F32 R10, -RZ, R31.H0_H0 ;  /* 0x2000001fff0a7230 */ /* 0x000fe40000004100 */
[----:B------:R-:W-:-:S02]  /*21010*/  HADD2.F32 R20, -RZ, R133.H1_H1 ;  /* 0x30000085ff147230 */ /* 0x000fc40000004100 */
[----:B------:R-:W-:Y:S01]  /*21020*/  FFMA.FTZ R21, R49, R44, R21 ;  /* 0x0000002c31157223 */ /* 0x000fe20000010015 */
[----:B------:R-:W-:Y:S02]  /*21030*/  HADD2.F32 R19, -RZ, R134.H0_H0 ;  /* 0x20000086ff137230 */ /* 0x000fe40000004100 */
[----:B------:R-:W-:Y:S01]  /*21040*/  FFMA.FTZ R10, R65, R15, R10 ;  /* 0x0000000f410a7223 */ /* 0x000fe2000001000a */
[----:B------:R-:W0:Y:S01]  /*21050*/  LDC.64 R48, c[0x0][0x380] ;  /* 0x0000e000ff307b82 */ /* 0x000e220000000a00 */
[----:B------:R-:W-:Y:S02]  /*21060*/  HADD2.F32 R15, -RZ, R146.H1_H1 ;  /* 0x30000092ff0f7230 */ /* 0x000fe40000004100 */
[----:B------:R-:W-:Y:S02]  /*21070*/  HADD2.F32 R16, -RZ, R26.H0_H0 ;  /* 0x2000001aff107230 */ /* 0x000fe40000004100 */
[----:B------:R-:W-:Y:S02]  /*21080*/  HADD2.F32 R18, -RZ, R135.H0_H0 ;  /* 0x20000087ff127230 */ /* 0x000fe40000004100 */
[----:B------:R-:W-:Y:S01]  /*21090*/  FFMA.FTZ R15, R60, R20, R15 ;  /* 0x000000143c0f7223 */ /* 0x000fe2000001000f */
[----:B------:R-:W-:-:S02]  /*210a0*/  HADD2.F32 R17, -RZ, R147.H0_H0 ;  /* 0x20000093ff117230 */ /* 0x000fc40000004100 */
[----:B------:R-:W-:Y:S01]  /*210b0*/  FFMA.FTZ R16, R59, R19, R16 ;  /* 0x000000133b107223 */ /* 0x000fe20000010010 */
[----:B------:R-:W-:Y:S02]  /*210c0*/  HADD2.F32 R47, -RZ, R134.H1_H1 ;  /* 0x30000086ff2f7230 */ /* 0x000fe40000004100 */
[----:B------:R-:W-:Y:S02]  /*210d0*/  HADD2.F32 R46, -RZ, R135.H1_H1 ;  /* 0x30000087ff2e7230 */ /* 0x000fe40000004100 */
[----:B------:R-:W-:Y:S01]  /*210e0*/  FFMA.FTZ R17, R58, R18, R17 ;  /* 0x000000123a117223 */ /* 0x000fe20000010011 */
[----:B------:R-:W-:Y:S02]  /*210f0*/  HADD2.F32 R18, -RZ, R27.H0_H0 ;  /* 0x2000001bff127230 */ /* 0x000fe40000004100 */
[----:B------:R-:W-:Y:S02]  /*21100*/  HADD2.F32 R19, -RZ, R147.H1_H1 ;  /* 0x30000093ff137230 */ /* 0x000fe40000004100 */
[----:B------:R-:W-:-:S02]  /*21110*/  HADD2.F32 R45, -RZ, R136.H0_H0 ;  /* 0x20000088ff2d7230 */ /* 0x000fc40000004100 */
[----:B------:R-:W-:Y:S01]  /*21120*/  FFMA.FTZ R18, R57, R47, R18 ;  /* 0x0000002f39127223 */ /* 0x000fe20000010012 */
[----:B------:R-:W-:Y:S02]  /*21130*/  HADD2.F32 R20, -RZ, R24.H0_H0 ;  /* 0x20000018ff147230 */ /* 0x000fe40000004100 */
[----:B------:R-:W-:Y:S01]  /*21140*/  FFMA.FTZ R19, R56, R46, R19 ;  /* 0x0000002e38137223 */ /* 0x000fe20000010013 */
[----:B------:R-:W-:Y:S02]  /*21150*/  HADD2.F32 R59, -RZ, R137.H1_H1 ;  /* 0x30000089ff3b7230 */ /* 0x000fe40000004100 */
[----:B------:R-:W-:Y:S02]  /*21160*/  HADD2.F32 R23, -RZ, R148.H1_H1 ;  /* 0x30000094ff177230 */ /* 0x000fe40000004100 */
[----:B------:R-:W-:Y:S01]  /*21170*/  FFMA.FTZ R20, R55, R45, R20 ;  /* 0x0000002d37147223 */ /* 0x000fe20000010014 */
[----:B------:R-:W-:Y:S01]  /*21180*/  HADD2.F32 R58, -RZ, R138.H0_H0 ;  /* 0x2000008aff3a7230 */ /* 0x000fe20000004100 */
[----:B0-----:R-:W-:Y:S01]  /*21190*/  LEA R74, R48, R74, 0x2 ;  /* 0x0000004a304a7211 */ /* 0x001fe200078e10ff */
[----:B------:R-:W-:-:S02]  /*211a0*/  HADD2.F32 R44, -RZ, R2.H0_H0 ;  /* 0x20000002ff2c7230 */ /* 0x000fc40000004100 */
[----:B------:R-:W-:Y:S01]  /*211b0*/  FFMA.FTZ R23, R54, R59, R23 ;  /* 0x0000003b36177223 */ /* 0x000fe20000010017 */
[----:B------:R-:W-:Y:S01]  /*211c0*/  HADD2.F32 R57, -RZ, R139.H0_H0 ;  /* 0x2000008bff397230 */ /* 0x000fe20000004100 */
[----:B------:R-:W-:Y:S01]  /*211d0*/  ISETP.GE.AND P0, PT, R74, R49, PT ;  /* 0x000000314a00720c */ /* 0x000fe20003f06270 */
        /* <DEDUP_REMOVED lines=21> */
.L_x_39676:
        /* <DEDUP_REMOVED lines=8> */
.L_x_39679:
[----:B------:R-:W-:Y:S05]  /*213b0*/  BSYNC B0 ;  /* 0x0000000000007941 */ /* 0x000fea0003800000 */
.L_x_39678:
        /* <DEDUP_REMOVED lines=9> */
.L_x_39680:
[----:B------:R-:W-:Y:S02]  /*21450*/  HFMA2 R118, -RZ, RZ, 0, 2.384185791015625e-07 ;  /* 0x00000004ff767431 */ /* 0x000fe400000001ff */
[----:B------:R-:W-:Y:S01]  /*21460*/  FADD.FTZ R116, R116, R117 ;  /* 0x0000007574747221 */ /* 0x000fe20000010000 */
[----:B------:R-:W-:-:S03]  /*21470*/  IMAD.MOV.U32 R117, RZ, RZ, 0x1f ;  /* 0x0000001fff757424 */ /* 0x000fc600078e00ff */
[----:B------:R-:W-:-:S07]  /*21480*/  IMAD.MOV.U32 R122, RZ, RZ, R116 ;  /* 0x000000ffff7a7224 */ /* 0x000fce00078e0074 */
[----:B------:R-:W-:Y:S05]  /*21490*/  WARPSYNC.COLLECTIVE R119, `(.L_x_39681) ;  /* 0x0000000077087348 */ /* 0x000fea0003c00000 */
[----:B------:R0:W1:Y:S02]  /*214a0*/  SHFL.BFLY P2, R117, R122, R118, R117 ;  /* 0x0c0000767a757389 */ /* 0x0000640000040075 */
[----:B01----:R-:W-:Y:S05]  /*214b0*/  ENDCOLLECTIVE ;  /* 0x000000000000791b */ /* 0x003fea0003800000 */
.L_x_39681:
[----:B------:R-:W-:Y:S02]  /*214c0*/  IMAD.MOV.U32 R118, RZ, RZ, 0x8 ;  /* 0x00000008ff767424 */ /* 0x000fe400078e00ff */
[----:B------:R-:W-:Y:S01]  /*214d0*/  FADD.FTZ R116, R116, R117 ;  /* 0x0000007574747221 */ /* 0x000fe20000010000 */
[----:B------:R-:W-:-:S04]  /*214e0*/  HFMA2 R117, -RZ, RZ, 0, 1.847743988037109375e-06 ;  /* 0x0000001fff757431 */ /* 0x000fc800000001ff */
[----:B------:R-:W-:-:S07]  /*214f0*/  MOV R122, R116 ;  /* 0x00000074007a7202 */ /* 0x000fce0000000f00 */
[----:B------:R-:W-:Y:S05]  /*21500*/  WARPSYNC.COLLECTIVE R119, `(.L_x_39682) ;  /* 0x0000000077087348 */ /* 0x000fea0003c00000 */
[----:B------:R0:W1:Y:S02]  /*21510*/  SHFL.BFLY P2, R117, R122, R118, R117 ;  /* 0x0c0000767a757389 */ /* 0x0000640000040075 */
[----:B01----:R-:W-:Y:S05]  /*21520*/  ENDCOLLECTIVE ;  /* 0x000000000000791b */ /* 0x003fea0003800000 */
.L_x_39682:
[----:B------:R-:W-:Y:S01]  /*21530*/  MOV R118, 0x10 ;  /* 0x0000001000767802 */ /* 0x000fe20000000f00 */
[----:B------:R-:W-:Y:S01]  /*21540*/  FADD.FTZ R116, R116, R117 ;  /* 0x0000007574747221 */ /* 0x000fe20000010000 */
[----:B------:R-:W-:-:S03]  /*21550*/  IMAD.MOV.U32 R117, RZ, RZ, 0x1f ;  /* 0x0000001fff757424 */ /* 0x000fc600078e00ff */
[----:B------:R-:W-:-:S07]  /*21560*/  IMAD.MOV.U32 R122, RZ, RZ, R116 ;  /* 0x000000ffff7a7224 */ /* 0x000fce00078e0074 */
[----:B------:R-:W-:Y:S05]  /*21570*/  WARPSYNC.COLLECTIVE R119, `(.L_x_39683) ;  /* 0x0000000077087348 */ /* 0x000fea0003c00000 */
[----:B------:R0:W1:Y:S02]  /*21580*/  SHFL.BFLY P2, R117, R122, R118, R117 ;  /* 0x0c0000767a757389 */ /* 0x0000640000040075 */
[----:B01----:R-:W-:Y:S05]  /*21590*/  ENDCOLLECTIVE ;  /* 0x000000000000791b */ /* 0x003fea0003800000 */
.L_x_39683:
        /* <DEDUP_REMOVED lines=88> */
.L_x_39684:
[----:B------:R-:W-:Y:S01]  /*21b20*/  MOV R118, 0x2 ;  /* 0x0000000200767802 */ /* 0x000fe20000000f00 */
[----:B------:R-:W-:Y:S01]  /*21b30*/  FADD.FTZ R121, R121, R117 ;  /* 0x0000007579797221 */ /* 0x000fe20000010000 */
[----:B------:R-:W-:-:S03]  /*21b40*/  IMAD.MOV.U32 R117, RZ, RZ, 0x1f ;  /* 0x0000001fff757424 */ /* 0x000fc600078e00ff */
[----:B------:R-:W-:-:S07]  /*21b50*/  IMAD.MOV.U32 R122, RZ, RZ, R121 ;  /* 0x000000ffff7a7224 */ /* 0x000fce00078e0079 */
[----:B------:R-:W-:Y:S05]  /*21b60*/  WARPSYNC.COLLECTIVE R119, `(.L_x_39685) ;  /* 0x0000000077087348 */ /* 0x000fea0003c00000 */
[----:B------:R0:W1:Y:S02]  /*21b70*/  SHFL.BFLY P2, R117, R122, R118, R117 ;  /* 0x0c0000767a757389 */ /* 0x0000640000040075 */
[----:B01----:R-:W-:Y:S05]  /*21b80*/  ENDCOLLECTIVE ;  /* 0x000000000000791b */ /* 0x003fea0003800000 */
.L_x_39685:
[----:B------:R-:W-:Y:S02]  /*21b90*/  IMAD.MOV.U32 R118, RZ, RZ, 0x4 ;  /* 0x00000004ff767424 */ /* 0x000fe400078e00ff */
[----:B------:R-:W-:Y:S01]  /*21ba0*/  FADD.FTZ R121, R121, R117 ;  /* 0x0000007579797221 */ /* 0x000fe20000010000 */
[----:B------:R-:W-:-:S04]  /*21bb0*/  HFMA2 R117, -RZ, RZ, 0, 1.847743988037109375e-06 ;  /* 0x0000001fff757431 */ /* 0x000fc800000001ff */
[----:B------:R-:W-:-:S07]  /*21bc0*/  MOV R122, R121 ;  /* 0x00000079007a7202 */ /* 0x000fce0000000f00 */
[----:B------:R-:W-:Y:S05]  /*21bd0*/  WARPSYNC.COLLECTIVE R119, `(.L_x_39686) ;  /* 0x0000000077087348 */ /* 0x000fea0003c00000 */
[----:B------:R0:W1:Y:S02]  /*21be0*/  SHFL.BFLY P2, R117, R122, R118, R117 ;  /* 0x0c0000767a757389 */ /* 0x0000640000040075 */
[----:B01----:R-:W-:Y:S05]  /*21bf0*/  ENDCOLLECTIVE ;  /* 0x000000000000791b */ /* 0x003fea0003800000 */
.L_x_39686:
[----:B------:R-:W-:Y:S01]  /*21c00*/  MOV R118, 0x8 ;  /* 0x0000000800767802 */ /* 0x000fe20000000f00 */
[----:B------:R-:W-:Y:S01]  /*21c10*/  FADD.FTZ R121, R121, R117 ;  /* 0x0000007579797221 */ /* 0x000fe20000010000 */
[----:B------:R-:W-:-:S03]  /*21c20*/  IMAD.MOV.U32 R117, RZ, RZ, 0x1f ;  /* 0x0000001fff757424 */ /* 0x000fc600078e00ff */
[----:B------:R-:W-:-:S07]  /*21c30*/  IMAD.MOV.U32 R122, RZ, RZ, R121 ;  /* 0x000000ffff7a7224 */ /* 0x000fce00078e0079 */
[----:B------:R-:W-:Y:S05]  /*21c40*/  WARPSYNC.COLLECTIVE R119, `(.L_x_39687) ;  /* 0x0000000077087348 */ /* 0x000fea0003c00000 */
[----:B------:R0:W1:Y:S02]  /*21c50*/  SHFL.BFLY P2, R117, R122, R118, R117 ;  /* 0x0c0000767a757389 */ /* 0x0000640000040075 */
[----:B01----:R-:W-:Y:S05]  /*21c60*/  ENDCOLLECTIVE ;  /* 0x000000000000791b */ /* 0x003fea0003800000 */
.L_x_39687:
[----:B------:R-:W-:Y:S02]  /*21c70*/  IMAD.MOV.U32 R118, RZ, RZ, 0x10 ;  /* 0x00000010ff767424 */ /* 0x000fe400078e00ff */
[----:B------:R-:W-:Y:S01]  /*21c80*/  FADD.FTZ R121, R121, R117 ;  /* 0x0000007579797221 */ /* 0x000fe20000010000 */
[----:B------:R-:W-:-:S04]  /*21c90*/  HFMA2 R117, -RZ, RZ, 0, 1.847743988037109375e-06 ;  /* 0x0000001fff757431 */ /* 0x000fc800000001ff */
[----:B------:R-:W-:-:S07]  /*21ca0*/  MOV R122, R121 ;  /* 0x00000079007a7202 */ /* 0x000fce0000000f00 */
[----:B------:R-:W-:Y:S05]  /*21cb0*/  WARPSYNC.COLLECTIVE R119, `(.L_x_39688) ;  /* 0x0000000077087348 */ /* 0x000fea0003c00000 */
[----:B------:R0:W1:Y:S02]  /*21cc0*/  SHFL.BFLY P2, R117, R122, R118, R117 ;  /* 0x0c0000767a757389 */ /* 0x0000640000040075 */
[----:B01----:R-:W-:Y:S05]  /*21cd0*/  ENDCOLLECTIVE ;  /* 0x000000000000791b */ /* 0x003fea0003800000 */
.L_x_39688:
[----:B------:R-:W-:Y:S05]  /*21ce0*/  BRA `(.L_x_39689) ;  /* 0xffffffe400d07947 */ /* 0x000fea000383ffff */
.L_x_39690:
        /* <DEDUP_REMOVED lines=9> */
.L_x_45909:


//--------------------- .text._ZN10layer_norm13ln_fwd_kernelINS_13Kernel_traitsI6__halfffffjLj1280ELj1ELj4ELj1ELj16ENS_18Kernel_traits_baseILj1280ES2_ffffjLj128EEEEELb1ELb1ELb1ELb0EEEvNS_9FwdParamsE --------------------------
	.section	.text._ZN10layer_norm13ln_fwd_kernelINS_13Kernel_traitsI6__halfffffjLj1280ELj1ELj4ELj1ELj16ENS_18Kernel_traits_baseILj1280ES2_ffffjLj128EEEEELb1ELb1ELb1ELb0EEEvNS_9FwdParamsE,"ax",@progbits
	.align	128
        .global         _ZN10layer_norm13ln_fwd_kernelINS_13Kernel_traitsI6__halfffffjLj1280ELj1ELj4ELj1ELj16ENS_18Kernel_traits_baseILj1280ES2_ffffjLj128EEEEELb1ELb1ELb1ELb0EEEvNS_9FwdParamsE
        .type           _ZN10layer_norm13ln_fwd_kernelINS_13Kernel_traitsI6__halfffffjLj1280ELj1ELj4ELj1ELj16ENS_18Kernel_traits_baseILj1280ES2_ffffjLj128EEEEELb1ELb1ELb1ELb0EEEvNS_9FwdParamsE,@function
        .size           _ZN10layer_norm13ln_fwd_kernelINS_13Kernel_traitsI6__halfffffjLj1280ELj1ELj4ELj1ELj16ENS_18Kernel_traits_baseILj1280ES2_ffffjLj128EEEEELb1ELb1ELb1ELb0EEEvNS_9FwdParamsE,(.L_x_45910 - _ZN10layer_norm13ln_fwd_kernelINS_13Kernel_traitsI6__halfffffjLj1280ELj1ELj4ELj1ELj16ENS_18Kernel_traits_baseILj1280ES2_ffffjLj128EEEEELb1ELb1ELb1ELb0EEEvNS_9FwdParamsE)
        .other          _ZN10layer_norm13ln_fwd_kernelINS_13Kernel_traitsI6__halfffffjLj1280ELj1ELj4ELj1ELj16ENS_18Kernel_traits_baseILj1280ES2_ffffjLj128EEEEELb1ELb1ELb1ELb0EEEvNS_9FwdParamsE,@"STO_CUDA_ENTRY STV_DEFAULT"
_ZN10layer_norm13ln_fwd_kernelINS_13Kernel_traitsI6__halfffffjLj1280ELj1ELj4ELj1ELj16ENS_18Kernel_traits_baseILj1280ES2_ffffjLj128EEEEELb1ELb1ELb1ELb0EEEvNS_9FwdParamsE:
.text._ZN10layer_norm13ln_fwd_kernelINS_13Kernel_traitsI6__halfffffjLj1280ELj1ELj4ELj1ELj16ENS_18Kernel_traits_baseILj1280ES2_ffffjLj128EEEEELb1ELb1ELb1ELb0EEEvNS_9FwdParamsE:
        /* <DEDUP_REMOVED lines=25> */
[----:B------:R-:W-:Y:S01]  /*0190*/  LEA.HI R4, R4, R7, RZ, 0x2 ;  /* 0x0000000704047211 */ /* 0x000fe200078f10ff */
[----:B0-----:R-:W-:-:S06]  /*01a0*/  USHF.L.U32 UR4, UR5, 0x2, URZ ;  /* 0x0000000205047899 */ /* 0x001fcc00080006ff */
[----:B------:R-:W-:Y:S02]  /*01b0*/  LOP3.LUT R77, R77, UR4, RZ, 0xfc, !PT ;  /* 0x000000044d4d7c12 */ /* 0x000fe4000f8efcff */
[----:B-1----:R-:W-:Y:S02]  /*01c0*/  @P0 IADD3 R84, P1, PT, R2, R5, RZ ;  /* 0x0000000502540210 */ /* 0x002fe40007f3e0ff */
[----:B------:R-:W-:Y:S02]  /*01d0*/  LOP3.LUT R5, R0, 0x1f, RZ, 0x3c, !PT ;  /* 0x0000001f00057812 */ /* 0x000fe400078e3cff */
[----:B------:R-:W-:Y:S02]  /*01e0*/  @P0 IADD3.X R85, PT, PT, RZ, R3, RZ, P1, !PT ;  /* 0x00000003ff550210 */ /* 0x000fe40000ffe4ff */
[----:B------:R-:W-:Y:S02]  /*01f0*/  LEA.HI.SX32 R78, R4, R5, 0x1e ;  /* 0x00000005044e7211 */ /* 0x000fe400078ff2ff */
[----:B------:R-:W-:-:S02]  /*0200*/  SHF.R.U64 R76, R84, 0x2, R85 ;  /* 0x00000002544c7819 */ /* 0x000fc40000001255 */
        /* <DEDUP_REMOVED lines=27> */
[----:B----4-:R-:W-:Y:S01]  /*03c0*/  @P5 IMAD.WIDE.U32 R50, R0, 0x8, R50 ;  /* 0x0000000800325825 */ /* 0x010fe200078e0032 */
        /* <DEDUP_REMOVED lines=8> */
[----:B------:R-:W1:Y:S01]  /*0450*/  @P2 LDC.64 R88, c[0x0][0x438] ;  /* 0x00010e00ff582b82 */ /* 0x000e620000000a00 */
[----:B------:R-:W-:-:S07]  /*0460*/  @P5 VIADD R0, R0, 0x20 ;  /* 0x0000002000005836 */ /* 0x000fce0000000000 */
[----:B------:R-:W1:Y:S01]  /*0470*/  @P2 LDC.64 R90, c[0x0][0x3e8] ;  /* 0x0000fa00ff5a2b82 */ /* 0x000e620000000a00 */
[----:B------:R-:W-:-:S07]  /*0480*/  ISETP.GE.U32.AND P5, PT, R78, 0x120, PT ;  /* 0x000001204e00780c */ /* 0x000fce0003fa6070 */
        /* <DEDUP_REMOVED lines=18> */
[----:B------:R-:W-:Y:S01]  /*05b0*/  @P1 IADD3 R0, PT, PT, R0, 0x20, RZ ;  /* 0x0000002000001810 */ /* 0x000fe20007ffe0ff */
[----:B------:R1:W5:Y:S05]  /*05c0*/  @P1 LD.E.64 R64, desc[UR6][R6.64] ;  /* 0x0000000606401980 */ /* 0x00036a000c101b00 */
[----:B------:R-:W1:Y:S08]  /*05d0*/  @P6 LDC.64 R98, c[0x0][0x438] ;  /* 0x00010e00ff626b82 */ /* 0x000e700000000a00 */
[----:B------:R-:W1:Y:S01]  /*05e0*/  @P6 LDC.64 R100, c[0x0][0x3e8] ;  /* 0x0000fa00ff646b82 */ /* 0x000e620000000a00 */
[C---:B------:R-:W-:Y:S01]  /*05f0*/  @P2 IMAD.WIDE.U32 R86, R0.reuse, 0x8, R86 ;  /* 0x0000000800562825 */ /* 0x040fe200078e0056 */
[----:B------:R0:W5:Y:S03]  /*0600*/  @P1 LDG.E.64 R34, desc[UR6][R44.64] ;  /* 0x000000062c221981 */ /* 0x000166000c1e1b00 */
[C---:B------:R-:W-:Y:S01]  /*0610*/  @P2 IMAD.WIDE.U32 R88, R0.reuse, 0x8, R88 ;  /* 0x0000000800582825 */ /* 0x040fe200078e0058 */
[----:B------:R0:W5:Y:S02]  /*0620*/  @P2 LDG.E.64 R14, desc[UR6][R86.64] ;  /* 0x00000006560e2981 */ /* 0x000164000c1e1b00 */
[----:B------:R-:W1:Y:S01]  /*0630*/  @P5 LDC.64 R102, c[0x0][0x3d0] ;  /* 0x0000f400ff665b82 */ /* 0x000e620000000a00 */
[C---:B------:R-:W-:Y:S01]  /*0640*/  @P2 IMAD.WIDE.U32 R90, R0.reuse, 0x8, R90 ;  /* 0x00000008005a2825 */ /* 0x040fe200078e005a */
[----:B------:R0:W5:Y:S06]  /*0650*/  @P2 LD.E.64 R62, desc[UR6][R88.64] ;  /* 0x00000006583e2980 */ /* 0x00016c000c101b00 */
[----:B------:R-:W1:Y:S01]  /*0660*/  @P5 LDC.64 R106, c[0x0][0x3e8] ;  /* 0x0000fa00ff6a5b82 */ /* 0x000e620000000a00 */
[----:B------:R-:W-:Y:S01]  /*0670*/  @P2 VIADD R0, R0, 0x20 ;  /* 0x0000002000002836 */ /* 0x000fe20000000000 */
[----:B------:R0:W5:Y:S06]  /*0680*/  @P2 LDG.E.64 R36, desc[UR6][R90.64] ;  /* 0x000000065a242981 */ /* 0x00016c000c1e1b00 */
[----:B------:R-:W1:Y:S01]  /*0690*/  @P5 LDC.64 R104, c[0x0][0x438] ;  /* 0x00010e00ff685b82 */ /* 0x000e620000000a00 */
[----:B------:R-:W-:-:S04]  /*06a0*/  @P3 IMAD.WIDE.U32 R92, R0, 0x8, R92 ;  /* 0x00000008005c3825 */ /* 0x000fc800078e005c */
        /* <DEDUP_REMOVED lines=10> */
[----:B------:R-:W-:Y:S01]  /*0750*/  @P4 IADD3 R0, PT, PT, R0, 0x20, RZ ;  /* 0x0000002000004810 */ /* 0x000fe20007ffe0ff */
[----:B------:R4:W5:Y:S04]  /*0760*/  @P4 LD.E.64 R58, desc[UR6][R48.64] ;  /* 0x00000006303a4980 */ /* 0x000968000c101b00 */
[C---:B0-----:R-:W-:Y:S01]  /*0770*/  @P6 IMAD.WIDE.U32 R96, R0.reuse, 0x8, R96 ;  /* 0x0000000800606825 */ /* 0x041fe200078e0060 */
[----:B------:R4:W5:Y:S03]  /*0780*/  @P4 LDG.E.64 R40, desc[UR6][R94.64] ;  /* 0x000000065e284981 */ /* 0x000966000c1e1b00 */
[C---:B-1----:R-:W-:Y:S01]  /*0790*/  @P6 IMAD.WIDE.U32 R98, R0.reuse, 0x8, R98 ;  /* 0x0000000800626825 */ /* 0x042fe200078e0062 */
[----:B------:R4:W5:Y:S03]  /*07a0*/  @P6 LDG.E.64 R8, desc[UR6][R96.64] ;  /* 0x0000000660086981 */ /* 0x000966000c1e1b00 */
[C---:B------:R-:W-:Y:S01]  /*07b0*/  @P6 IMAD.WIDE.U32 R100, R0.reuse, 0x8, R100 ;  /* 0x0000000800646825 */ /* 0x040fe200078e0064 */
[----:B------:R4:W5:Y:S03]  /*07c0*/  @P6 LD.E.64 R56, desc[UR6][R98.64] ;  /* 0x0000000662386980 */ /* 0x000966000c101b00 */
[----:B------:R-:W-:Y:S01]  /*07d0*/  @P6 VIADD R0, R0, 0x20 ;  /* 0x0000002000006836 */ /* 0x000fe20000000000 */
[----:B------:R4:W5:Y:S03]  /*07e0*/  @P6 LDG.E.64 R26, desc[UR6][R100.64] ;  /* 0x00000006641a6981 */ /* 0x000966000c1e1b00 */
[----:B------:R-:W-:-:S04]  /*07f0*/  @P5 IMAD.WIDE.U32 R102, R0, 0x8, R102 ;  /* 0x0000000800665825 */ /* 0x000fc800078e0066 */
[C---:B------:R-:W-:Y:S01]  /*0800*/  @P5 IMAD.WIDE.U32 R106, R0.reuse, 0x8, R106 ;  /* 0x00000008006a5825 */ /* 0x040fe200078e006a */
[----:B------:R4:W5:Y:S03]  /*0810*/  @P5 LDG.E.64 R4, desc[UR6][R102.64] ;  /* 0x0000000666045981 */ /* 0x000966000c1e1b00 */
[----:B------:R-:W-:Y:S01]  /*0820*/  @P5 IMAD.WIDE.U32 R104, R0, 0x8, R104 ;  /* 0x0000000800685825 */ /* 0x000fe200078e0068 */
        /* <DEDUP_REMOVED lines=15> */
.L_x_39692:
        /* <DEDUP_REMOVED lines=17> */
[----:B------:R1:W5:Y:S02]  /*0a30*/  @P1 LDG.E.64 R22, desc[UR6][R44.64] ;  /* 0x000000062c161981 */ /* 0x000364000c1e1b00 */
        /* <DEDUP_REMOVED lines=8> */
[----:B------:R-:W-:Y:S01]  /*0ac0*/  ISETP.GE.U32.AND P1, PT, R78, 0x100, PT ;  /* 0x000001004e00780c */ /* 0x000fe20003f26070 */
[C---:B----4-:R-:W-:Y:S01]  /*0ad0*/  @P5 IMAD.WIDE.U32 R52, R0.reuse, 0x8, R52 ;  /* 0x0000000800345825 */ /* 0x050fe200078e0034 */
[----:B------:R-:W5:Y:S05]  /*0ae0*/  @P6 LDG.E.64 R20, desc[UR6][R48.64] ;  /* 0x0000000630146981 */ /* 0x000f6a000c1e1b00 */
[----:B-1----:R-:W1:Y:S01]  /*0af0*/  @P4 LDC.64 R44, c[0x0][0x3d0] ;  /* 0x0000f400ff2c4b82 */ /* 0x002e620000000a00 */
[----:B------:R-:W-:Y:S01]  /*0b00*/  @P5 IMAD.WIDE.U32 R54, R0, 0x8, R54 ;  /* 0x0000000800365825 */ /* 0x000fe200078e0036 */
[----:B------:R-:W-:-:S02]  /*0b10*/  @P6 CS2R R68, SRZ ;  /* 0x0000000000446805 */ /* 0x000fc4000001ff00 */
[----:B------:R-:W-:Y:S01]  /*0b20*/  ISETP.GE.U32.AND P6, PT, R78, 0x120, PT ;  /* 0x000001204e00780c */ /* 0x000fe20003fc6070 */
[----:B------:R4:W5:Y:S03]  /*0b30*/  @P5 LDG.E.64 R18, desc[UR6][R52.64] ;  /* 0x0000000634125981 */ /* 0x000966000c1e1b00 */
[----:B------:R-:W1:Y:S01]  /*0b40*/  @P3 LDC.64 R50, c[0x0][0x3d0] ;  /* 0x0000f400ff323b82 */ /* 0x000e620000000a00 */
[----:B------:R0:W5:Y:S01]  /*0b50*/  @P5 LDG.E.64 R32, desc[UR6][R54.64] ;  /* 0x0000000636205981 */ /* 0x000162000c1e1b00 */
[----:B------:R-:W-:-:S06]  /*0b60*/  @P5 VIADD R0, R0, 0x20 ;  /* 0x0000002000005836 */ /* 0x000fcc0000000000 */
[----:B------:R-:W1:Y:S01]  /*0b70*/  @P3 LDC.64 R88, c[0x0][0x3e8] ;  /* 0x0000fa00ff583b82 */ /* 0x000e620000000a00 */
[----:B------:R-:W-:Y:S02]  /*0b80*/  @P5 CS2R R66, SRZ ;  /* 0x0000000000425805 */ /* 0x000fe4000001ff00 */
[----:B------:R-:W-:Y:S01]  /*0b90*/  ISETP.GE.U32.AND P5, PT, R78, 0x140, PT ;  /* 0x000001404e00780c */ /* 0x000fe20003fa6070 */
[----:B--2---:R-:W-:-:S04]  /*0ba0*/  @P0 IMAD.WIDE.U32 R80, R0, 0x8, R80 ;  /* 0x0000000800500825 */ /* 0x004fc800078e0050 */
[----:B----4-:R-:W2:Y:S01]  /*0bb0*/  @P2 LDC.64 R52, c[0x0][0x3d0] ;  /* 0x0000f400ff342b82 */ /* 0x010ea20000000a00 */
[C---:B---3--:R-:W-:Y:S01]  /*0bc0*/  @P0 IMAD.WIDE.U32 R86, R0.reuse, 0x8, R86 ;  /* 0x0000000800560825 */ /* 0x048fe200078e0056 */
[----:B------:R-:W5:Y:S06]  /*0bd0*/  @P0 LDG.E.64 R16, desc[UR6][R80.64] ;  /* 0x0000000650100981 */ /* 0x000f6c000c1e1b00 */
[----:B0-----:R-:W0:Y:S01]  /*0be0*/  @P2 LDC.64 R54, c[0x0][0x3e8] ;  /* 0x0000fa00ff362b82 */ /* 0x001e220000000a00 */
[----:B------:R-:W-:Y:S01]  /*0bf0*/  @P0 VIADD R0, R0, 0x20 ;  /* 0x0000002000000836 */ /* 0x000fe20000000000 */
[----:B------:R-:W5:Y:S06]  /*0c00*/  @P0 LDG.E.64 R34, desc[UR6][R86.64] ;  /* 0x0000000656220981 */ /* 0x000f6c000c1e1b00 */
[----:B------:R-:W3:Y:S01]  /*0c10*/  @P1 LDC.64 R90, c[0x0][0x3d0] ;  /* 0x0000f400ff5a1b82 */ /* 0x000ee20000000a00 */
[----:B------:R-:W-:-:S07]  /*0c20*/  @P4 IMAD.WIDE.U32 R48, R0, 0x8, R46 ;  /* 0x0000000800304825 */ /* 0x000fce00078e002e */
[----:B------:R-:W4:Y:S01]  /*0c30*/  @P1 LDC.64 R92, c[0x0][0x3e8] ;  /* 0x0000fa00ff5c1b82 */ /* 0x000f220000000a00 */
[C---:B-1----:R-:W-:Y:S01]  /*0c40*/  @P4 IMAD.WIDE.U32 R44, R0.reuse, 0x8, R44 ;  /* 0x00000008002c4825 */ /* 0x042fe200078e002c */
[----:B------:R-:W-:Y:S01]  /*0c50*/  @P4 IADD3 R0, PT, PT, R0, 0x20, RZ ;  /* 0x0000002000004810 */ /* 0x000fe20007ffe0ff */
[----:B------:R-:W5:Y:S05]  /*0c60*/  @P4 LDG.E.64 R36, desc[UR6][R48.64] ;  /* 0x0000000630244981 */ /* 0x000f6a000c1e1b00 */
[----:B------:R-:W1:Y:S08]  /*0c70*/  @P6 LDC.64 R46, c[0x0][0x3d0] ;  /* 0x0000f400ff2e6b82 */ /* 0x000e700000000a00 */
[----:B------:R-:W1:Y:S01]  /*0c80*/  @P6 LDC.64 R96, c[0x0][0x3e8] ;  /* 0x0000fa00ff606b82 */ /* 0x000e620000000a00 */
[C---:B------:R-:W-:Y:S01]  /*0c90*/  @P3 IMAD.WIDE.U32 R50, R0.reuse, 0x8, R50 ;  /* 0x0000000800323825 */ /* 0x040fe200078e0032 */
[----:B------:R1:W5:Y:S03]  /*0ca0*/  @P4 LDG.E.64 R14, desc[UR6][R44.64] ;  /* 0x000000062c0e4981 */ /* 0x000366000c1e1b00 */
[C---:B------:R-:W-:Y:S01]  /*0cb0*/  @P3 IMAD.WIDE.U32 R88, R0.reuse, 0x8, R88 ;  /* 0x0000000800583825 */ /* 0x040fe200078e0058 */
[----:B------:R0:W5:Y:S02]  /*0cc0*/  @P3 LDG.E.64 R12, desc[UR6][R50.64] ;  /* 0x00000006320c3981 */ /* 0x000164000c1e1b00 */
[----:B------:R-:W1:Y:S01]  /*0cd0*/  @P5 LDC.64 R100, c[0x0][0x3e8] ;  /* 0x0000fa00ff645b82 */ /* 0x000e620000000a00 */
[----:B------:R-:W-:Y:S01]  /*0ce0*/  @P3 VIADD R0, R0, 0x20 ;  /* 0x0000002000003836 */ /* 0x000fe20000000000 */
[----:B------:R0:W5:Y:S06]  /*0cf0*/  @P3 LDG.E.64 R38, desc[UR6][R88.64] ;  /* 0x0000000658263981 */ /* 0x00016c000c1e1b00 */
[----:B------:R-:W1:Y:S01]  /*0d00*/  @P5 LDC.64 R98, c[0x0][0x3d0] ;  /* 0x0000f400ff625b82 */ /* 0x000e620000000a00 */
[----:B--2---:R-:W-:-:S04]  /*0d10*/  @P2 IMAD.WIDE.U32 R52, R0, 0x8, R52 ;  /* 0x0000000800342825 */ /* 0x004fc800078e0034 */
[C---:B0-----:R-:W-:Y:S01]  /*0d20*/  @P2 IMAD.WIDE.U32 R54, R0.reuse, 0x8, R54 ;  /* 0x0000000800362825 */ /* 0x041fe200078e0036 */
[----:B------:R0:W5:Y:S03]  /*0d30*/  @P2 LDG.E.64 R10, desc[UR6][R52.64] ;  /* 0x00000006340a2981 */ /* 0x000166000c1e1b00 */
[----:B------:R-:W-:Y:S01]  /*0d40*/  @P2 VIADD R0, R0, 0x20 ;  /* 0x0000002000002836 */ /* 0x000fe20000000000 */
[----:B------:R0:W5:Y:S03]  /*0d50*/  @P2 LDG.E.64 R40, desc[UR6][R54.64] ;  /* 0x0000000636282981 */ /* 0x000166000c1e1b00 */
[----:B---3--:R-:W-:-:S04]  /*0d60*/  @P1 IMAD.WIDE.U32 R90, R0, 0x8, R90 ;  /* 0x00000008005a1825 */ /* 0x008fc800078e005a */
[C---:B----4-:R-:W-:Y:S01]  /*0d70*/  @P1 IMAD.WIDE.U32 R92, R0.reuse, 0x8, R92 ;  /* 0x00000008005c1825 */ /* 0x050fe200078e005c */
[----:B------:R-:W-:Y:S01]  /*0d80*/  @P1 IADD3 R0, PT, PT, R0, 0x20, RZ ;  /* 0x0000002000001810 */ /* 0x000fe20007ffe0ff */
[----:B------:R0:W5:Y:S04]  /*0d90*/  @P1 LDG.E.64 R8, desc[UR6][R90.64] ;  /* 0x000000065a081981 */ /* 0x000168000c1e1b00 */
[C---:B-1----:R-:W-:Y:S01]  /*0da0*/  @P6 IMAD.WIDE.U32 R94, R0.reuse, 0x8, R46 ;  /* 0x00000008005e6825 */ /* 0x042fe200078e002e */
[----:B------:R0:W5:Y:S03]  /*0db0*/  @P1 LDG.E.64 R26, desc[UR6][R92.64] ;  /* 0x000000065c1a1981 */ /* 0x000166000c1e1b00 */
[C---:B------:R-:W-:Y:S01]  /*0dc0*/  @P6 IMAD.WIDE.U32 R96, R0.reuse, 0x8, R96 ;  /* 0x0000000800606825 */ /* 0x040fe200078e0060 */
[----:B------:R0:W5:Y:S03]  /*0dd0*/  @P6 LDG.E.64 R4, desc[UR6][R94.64] ;  /* 0x000000065e046981 */ /* 0x000166000c1e1b00 */
[----:B------:R-:W-:Y:S01]  /*0de0*/  @P6 VIADD R0, R0, 0x20 ;  /* 0x0000002000006836 */ /* 0x000fe20000000000 */
[----:B------:R0:W5:Y:S03]  /*0df0*/  @P6 LDG.E.64 R24, desc[UR6][R96.64] ;  /* 0x0000000660186981 */ /* 0x000166000c1e1b00 */
[----:B------:R-:W-:-:S04]  /*0e00*/  @P5 IMAD.WIDE.U32 R46, R0, 0x8, R100 ;  /* 0x00000008002e5825 */ /* 0x000fc800078e0064 */
[----:B------:R-:W-:Y:S01]  /*0e10*/  @P5 IMAD.WIDE.U32 R44, R0, 0x8, R98 ;  /* 0x00000008002c5825 */ /* 0x000fe200078e0062 */
[----:B------:R0:W5:Y:S04]  /*0e20*/  @P5 LDG.E.64 R42, desc[UR6][R46.64] ;  /* 0x000000062e2a5981 */ /* 0x000168000c1e1b00 */
[----:B------:R0:W5:Y:S01]  /*0e30*/  @P5 LDG.E.64 R6, desc[UR6][R44.64] ;  /* 0x000000062c065981 */ /* 0x000162000c1e1b00 */
[----:B------:R-:W-:Y:S02]  /*0e40*/  @P0 CS2R R64, SRZ ;  /* 0x0000000000400805 */ /* 0x000fe4000001ff00 */
[----:B------:R-:W-:Y:S02]  /*0e50*/  @P4 CS2R R62, SRZ ;  /* 0x00000000003e4805 */ /* 0x000fe4000001ff00 */
[----:B------:R-:W-:-:S02]  /*0e60*/  @P3 CS2R R60, SRZ ;  /* 0x00000000003c3805 */ /* 0x000fc4000001ff00 */
[----:B------:R-:W-:Y:S02]  /*0e70*/  @P2 CS2R R58, SRZ ;  /* 0x00000000003a2805 */ /* 0x000fe4000001ff00 */
[----:B------:R-:W-:Y:S02]  /*0e80*/  @P1 CS2R R56, SRZ ;  /* 0x0000000000381805 */ /* 0x000fe4000001ff00 */
[----:B------:R-:W-:Y:S02]  /*0e90*/  @P6 CS2R R2, SRZ ;  /* 0x0000000000026805 */ /* 0x000fe4000001ff00 */
[----:B0-----:R-:W-:-:S07]  /*0ea0*/  @P5 CS2R R82, SRZ ;  /* 0x0000000000525805 */ /* 0x001fce000001ff00 */
.L_x_39693:
[----:B------:R-:W-:Y:S05]  /*0eb0*/  BSYNC.RECONVERGENT B0 ;  /* 0x0000000000007941 */ /* 0x000fea0003800200 */
.L_x_39691:
[----:B------:R-:W0:Y:S02]  /*0ec0*/  LDCU UR4, c[0x0][0x384] ;  /* 0x00007080ff0477ac */ /* 0x000e240008000800 */
[----:B0-----:R-:W-:-:S13]  /*0ed0*/  ISETP.GE.AND P0, PT, R77, UR4, PT ;  /* 0x000000044d007c0c */ /* 0x001fda000bf06270 */
[----:B------:R-:W-:Y:S05]  /*0ee0*/  @P0 EXIT ;  /* 0x000000000000094d */ /* 0x000fea0003800000 */
[--C-:B-----5:R-:W-:Y:S01]  /*0ef0*/  IMAD.MOV.U32 R45, RZ, RZ, R31.reuse ;  /* 0x000000ffff2d7224 */ /* 0x120fe200078e001f */
[--C-:B------:R-:W-:Y:S01]  /*0f00*/  SHF.R.U64 R107, R30, 0x10, R31.reuse ;  /* 0x000000101e6b7819 */ /* 0x100fe2000000121f */
[----:B------:R-:W-:Y:S01]  /*0f10*/  IMAD.MOV.U32 R154, RZ, RZ, R4 ;  /* 0x000000ffff9a7224 */ /* 0x000fe200078e0004 */
[----:B------:R-:W-:Y:S01]  /*0f20*/  SHF.R.U32.HI R47, RZ, 0x10, R31 ;  /* 0x00000010ff2f7819 */ /* 0x000fe2000001161f */
[----:B------:R-:W-:Y:S01]  /*0f30*/  IMAD.MOV.U32 R148, RZ, RZ, R12 ;  /* 0x000000ffff947224 */ /* 0x000fe200078e000c */
[----:B------:R-:W0:Y:S01]  /*0f40*/  LDC R31, c[0x0][0x360] ;  /* 0x0000d800ff1f7b82 */ /* 0x000e220000000800 */
        /* <DEDUP_REMOVED lines=8> */
[----:B------:R-:W-:Y:S01]  /*0fd0*/  MOV R8, R5 ;  /* 0x0000000500087202 */ /* 0x000fe20000000f00 */
[--C-:B------:R-:W-:Y:S01]  /*0fe0*/  IMAD.MOV.U32 R5, RZ, RZ, R7.reuse ;  /* 0x000000ffff057224 */ /* 0x100fe200078e0007 */
[----:B------:R-:W-:Y:S01]  /*0ff0*/  SHF.R.U64 R88, R6, 0x10, R7 ;  /* 0x0000001006587819 */ /* 0x000fe20000001207 */
[----:B------:R-:W-:Y:S01]  /*1000*/  IMAD.MOV.U32 R30, RZ, RZ, R33 ;  /* 0x000000ffff1e7224 */ /* 0x000fe200078e0021 */
[----:B------:R-:W-:Y:S01]  /*1010*/  SHF.R.U32.HI R89, RZ, 0x10, R7 ;  /* 0x00000010ff597819 */ /* 0x000fe20000011607 */
[----:B------:R-:W-:Y:S01]  /*1020*/  IMAD.HI.U32 R7, R76, -0x2daee0ad, RZ ;  /* 0xd2511f534c077827 */ /* 0x000fe200078e00ff */
[----:B------:R-:W-:-:S03]  /*1030*/  PRMT R155, R155, 0x5410, R4 ;  /* 0x000054109b9b7816 */ /* 0x000fc60000000004 */
[----:B------:R-:W-:Y:S01]  /*1040*/  HFMA2 R85, -RZ, RZ, 0, 0 ;  /* 0x00000000ff557431 */ /* 0x000fe200000001ff */
[----:B------:R-:W-:Y:S01]  /*1050*/  SHF.R.U64 R149, R12, 0x10, R13 ;  /* 0x000000100c957819 */ /* 0x000fe2000000120d */
[--C-:B------:R-:W-:Y:S01]  /*1060*/  IMAD.MOV.U32 R12, RZ, RZ, R11.reuse ;  /* 0x000000ffff0c7224 */ /* 0x100fe200078e000b */
[----:B------:R-:W-:Y:S01]  /*1070*/  SHF.R.U64 R151, R10, 0x10, R11 ;  /* 0x000000100a977819 */ /* 0x000fe2000000120b */
[----:B------:R-:W-:Y:S01]  /*1080*/  IMAD.MOV.U32 R10, RZ, RZ, R9 ;  /* 0x000000ffff0a7224 */ /* 0x000fe200078e0009 */
[----:B------:R-:W-:Y:S01]  /*1090*/  SHF.R.U32.HI R11, RZ, 0x10, R11 ;  /* 0x00000010ff0b7819 */ /* 0x000fe2000001160b */
[----:B------:R-:W-:Y:S01]  /*10a0*/  IMAD.MOV.U32 R104, RZ, RZ, R34 ;  /* 0x000000ffff687224 */ /* 0x000fe200078e0022 */
[----:B------:R-:W-:Y:S01]  /*10b0*/  SHF.R.U32.HI R9, RZ, 0x10, R9 ;  /* 0x00000010ff097819 */ /* 0x000fe20000011609 */
[----:B0-----:R-:W-:Y:S01]  /*10c0*/  IMAD R74, R31, UR5, R74 ;  /* 0x000000051f4a7c24 */ /* 0x001fe2000f8e024a */
[--C-:B------:R-:W-:Y:S01]  /*10d0*/  SHF.R.U64 R156, R70, 0x10, R71.reuse ;  /* 0x00000010469c7819 */ /* 0x100fe20000001247 */
[----:B------:R-:W-:Y:S01]  /*10e0*/  IMAD.MOV.U32 R102, RZ, RZ, R36 ;  /* 0x000000ffff667224 */ /* 0x000fe200078e0024 */
[----:B------:R-:W-:Y:S01]  /*10f0*/  SHF.R.U32.HI R6, RZ, 0x10, R71 ;  /* 0x00000010ff067819 */ /* 0x000fe20000011647 */
[----:B------:R-:W-:Y:S01]  /*1100*/  IMAD.HI.U32 R4, R74, -0x326172a9, RZ ;  /* 0xcd9e8d574a047827 */ /* 0x000fe200078e00ff */
[----:B------:R-:W-:Y:S01]  /*1110*/  LOP3.LUT R7, R7, R73, RZ, 0x3c, !PT ;  /* 0x0000004907077212 */ /* 0x000fe200078e3cff */
[----:B------:R-:W0:Y:S01]  /*1120*/  LDCU UR8, c[0x0][0x404] ;  /* 0x00008080ff0877ac */ /* 0x000e220008000800 */
[----:B------:R-:W-:Y:S01]  /*1130*/  PRMT R150, R150, 0x5410, R12 ;  /* 0x0000541096967816 */ /* 0x000fe2000000000c */
[----:B------:R-:W-:Y:S01]  /*1140*/  VIADD R12, R73, 0xbb67ae85 ;  /* 0xbb67ae85490c7836 */ /* 0x000fe20000000000 */
[----:B------:R-:W-:Y:S01]  /*1150*/  LOP3.LUT R4, R75, R4, R72, 0x96, !PT ;  /* 0x000000044b047212 */ /* 0x000fe200078e9648 */
[----:B------:R-:W-:Y:S01]  /*1160*/  IMAD.MOV.U32 R93, RZ, RZ, R27 ;  /* 0x000000ffff5d7224 */ /* 0x000fe200078e001b */
        /* <DEDUP_REMOVED lines=8> */
[----:B------:R-:W-:Y:S01]  /*11f0*/  PRMT R154, R154, 0x5410, R8 ;  /* 0x000054109a9a7816 */ /* 0x000fe20000000008 */
[----:B------:R-:W2:Y:S01]  /*1200*/  LDCU UR12, c[0x0][0x448] ;  /* 0x00008900ff0c77ac */ /* 0x000ea20008000800 */
[----:B------:R-:W-:Y:S01]  /*1210*/  IADD3 R8, PT, PT, R72, -0x61c88647, RZ ;  /* 0x9e3779b948087810 */ /* 0x000fe20007ffe0ff */
[----:B------:R-:W-:Y:S01]  /*1220*/  IMAD R9, R74, -0x326172a9, RZ ;  /* 0xcd9e8d574a097824 */ /* 0x000fe200078e02ff */
[----:B------:R-:W-:Y:S01]  /*1230*/  LOP3.LUT R10, R12, R11, R10, 0x96, !PT ;  /* 0x0000000b0c0a7212 */ /* 0x000fe200078e960a */
[----:B------:R-:W-:Y:S01]  /*1240*/  IMAD R12, R4, -0x2daee0ad, RZ ;  /* 0xd2511f53040c7824 */ /* 0x000fe200078e02ff */
[----:B------:R-:W-:Y:S01]  /*1250*/  MOV R146, R14 ;  /* 0x0000000e00927202 */ /* 0x000fe20000000f00 */
[----:B------:R-:W-:Y:S01]  /*1260*/  VIADD R11, R73, 0x76cf5d0a ;  /* 0x76cf5d0a490b7836 */ /* 0x000fe20000000000 */
[----:B------:R-:W-:Y:S01]  /*1270*/  LOP3.LUT R6, R8, R9, R6, 0x96, !PT ;  /* 0x0000000908067212 */ /* 0x000fe200078e9606 */
[----:B------:R-:W-:Y:S01]  /*1280*/  IMAD R7, R7, -0x326172a9, RZ ;  /* 0xcd9e8d5707077824 */ /* 0x000fe200078e02ff */
[----:B------:R-:W-:Y:S01]  /*1290*/  IADD3 R8, PT, PT, R72, 0x3c6ef372, RZ ;  /* 0x3c6ef37248087810 */ /* 0x000fe20007ffe0ff */
[----:B------:R-:W-:Y:S01]  /*12a0*/  IMAD.HI.U32 R4, R10, -0x326172a9, RZ ;  /* 0xcd9e8d570a047827 */ /* 0x000fe200078e00ff */
[----:B------:R-:W-:Y:S01]  /*12b0*/  SHF.R.U64 R147, R14, 0x10, R15 ;  /* 0x000000100e937819 */ /* 0x000fe2000000120f */
[----:B------:R-:W3:Y:S01]  /*12c0*/  LDCU.64 UR10, c[0x0][0x408] ;  /* 0x00008100ff0a77ac */ /* 0x000ee20008000a00 */
[----:B------:R-:W-:Y:S01]  /*12d0*/  MOV R14, R13 ;  /* 0x0000000d000e7202 */ /* 0x000fe20000000f00 */
[----:B------:R-:W-:Y:S01]  /*12e0*/  IMAD.HI.U32 R9, R6, -0x2daee0ad, RZ ;  /* 0xd2511f5306097827 */ /* 0x000fe200078e00ff */
[----:B------:R-:W-:Y:S01]  /*12f0*/  LOP3.LUT R4, R8, R7, R4, 0x96, !PT ;  /* 0x0000000708047212 */ /* 0x000fe200078e9604 */
[----:B------:R-:W4:Y:S01]  /*1300*/  LDCU.64 UR4, c[0x0][0x3a0] ;  /* 0x00007400ff0477ac */ /* 0x000f220008000a00 */
[----:B------:R-:W-:Y:S01]  /*1310*/  SHF.R.U32.HI R13, RZ, 0x10, R13 ;  /* 0x00000010ff0d7819 */ /* 0x000fe2000001160d */
[----:B------:R-:W-:Y:S01]  /*1320*/  IMAD R7, R10, -0x326172a9, RZ ;  /* 0xcd9e8d570a077824 */ /* 0x000fe200078e02ff */
[----:B------:R-:W-:Y:S01]  /*1330*/  LOP3.LUT R9, R11, R12, R9, 0x96, !PT ;  /* 0x0000000c0b097212 */ /* 0x000fe200078e9609 */
[----:B------:R-:W-:Y:S01]  /*1340*/  IMAD R11, R6, -0x2daee0ad, RZ ;  /* 0xd2511f53060b7824 */ /* 0x000fe200078e02ff */
[----:B------:R-:W-:Y:S01]  /*1350*/  PRMT R149, R149, 0x5410, R13 ;  /* 0x0000541095957816 */ /* 0x000fe2000000000d */
[----:B------:R-:W-:Y:S01]  /*1360*/  VIADD R8, R72, 0xdaa66d2b ;  /* 0xdaa66d2b48087836 */ /* 0x000fe20000000000 */
[--C-:B------:R-:W-:Y:S01]  /*1370*/  SHF.R.U64 R157, R68, 0x10, R69.reuse ;  /* 0x00000010449d7819 */ /* 0x100fe20000001245 */
[----:B------:R-:W-:Y:S01]  /*1380*/  IMAD.HI.U32 R6, R9, -0x326172a9, RZ ;  /* 0xcd9e8d5709067827 */ /* 0x000fe200078e00ff */
[----:B------:R-:W-:-:S02]  /*1390*/  SHF.R.U32.HI R13, RZ, 0x10, R69 ;  /* 0x00000010ff0d7819 */ /* 0x000fc40000011645 */
[----:B------:R-:W-:Y:S01]  /*13a0*/  SHF.R.U64 R158, R66, 0x10, R67 ;  /* 0x00000010429e7819 */ /* 0x000fe20000001243 */
[----:B------:R-:W-:Y:S01]  /*13b0*/  IMAD.HI.U32 R10, R4, -0x2daee0ad, RZ ;  /* 0xd2511f53040a7827 */ /* 0x000fe200078e00ff */
[----:B------:R-:W-:Y:S02]  /*13c0*/  LOP3.LUT R6, R8, R7, R6, 0x96, !PT ;  /* 0x0000000708067212 */ /* 0x000fe400078e9606 */
[----:B------:R-:W-:Y:S01]  /*13d0*/  PRMT R157, R157, 0x5410, R13 ;  /* 0x000054109d9d7816 */ /* 0x000fe2000000000d */
[----:B------:R-:W-:Y:S01]  /*13e0*/  VIADD R12, R73, 0x32370b8f ;  /* 0x32370b8f490c7836 */ /* 0x000fe20000000000 */
[----:B------:R-:W-:Y:S01]  /*13f0*/  SHF.R.U32.HI R13, RZ, 0x10, R67 ;  /* 0x00000010ff0d7819 */ /* 0x000fe20000011643 */
[----:B------:R-:W-:Y:S01]  /*1400*/  IMAD R9, R9, -0x326172a9, RZ ;  /* 0xcd9e8d5709097824 */ /* 0x000fe200078e02ff */
[----:B------:R-:W-:Y:S01]  /*1410*/  SHF.R.U64 R159, R64, 0x10, R65 ;  /* 0x00000010409f7819 */ /* 0x000fe20000001241 */
[----:B------:R-:W-:Y:S01]  /*1420*/  IMAD.HI.U32 R8, R6, -0x2daee0ad, RZ ;  /* 0xd2511f5306087827 */ /* 0x000fe200078e00ff */
[----:B------:R-:W-:-:S02]  /*1430*/  LOP3.LUT R10, R12, R11, R10, 0x96, !PT ;  /* 0x0000000b0c0a7212 */ /* 0x000fc400078e960a */
[C---:B------:R-:W-:Y:S01]  /*1440*/  IADD3 R12, PT, PT, R73.reuse, -0x126145ec, RZ ;  /* 0xed9eba14490c7810 */ /* 0x040fe20007ffe0ff */
[----:B------:R-:W-:Y:S01]  /*1450*/  IMAD R11, R4, -0x2daee0ad, RZ ;  /* 0xd2511f53040b7824 */ /* 0x000fe200078e02ff */
[----:B------:R-:W-:Y:S01]  /*1460*/  PRMT R158, R158, 0x5410, R13 ;  /* 0x000054109e9e7816 */ /* 0x000fe2000000000d */
[----:B------:R-:W-:Y:S01]  /*1470*/  IMAD.HI.U32 R4, R10, -0x326172a9, RZ ;  /* 0xcd9e8d570a047827 */ /* 0x000fe200078e00ff */
[----:B------:R-:W-:Y:S02]  /*1480*/  SHF.R.U32.HI R13, RZ, 0x10, R65 ;  /* 0x00000010ff0d7819 */ /* 0x000fe40000011641 */
[----:B------:R-:W-:Y:S01]  /*1490*/  LOP3.LUT R8, R12, R11, R8, 0x96, !PT ;  /* 0x0000000b0c087212 */ /* 0x000fe200078e9608 */
[----:B------:R-:W-:Y:S01]  /*14a0*/  VIADD R7, R72, 0x78dde6e4 ;  /* 0x78dde6e448077836 */ /* 0x000fe20000000000 */
[----:B------:R-:W-:Y:S01]  /*14b0*/  IADD3 R12, PT, PT, R73, -0x56f99767, RZ ;  /* 0xa9066899490c7810 */ /* 0x000fe20007ffe0ff */
[----:B------:R-:W-:Y:S01]  /*14c0*/  IMAD R11, R6, -0x2daee0ad, RZ ;  /* 0xd2511f53060b7824 */ /* 0x000fe200078e02ff */
[----:B------:R-:W-:Y:S01]  /*14d0*/  PRMT R159, R159, 0x5410, R13 ;  /* 0x000054109f9f7816 */ /* 0x000fe2000000000d */
[----:B------:R-:W-:Y:S01]  /*14e0*/  IMAD.HI.U32 R6, R8, -0x326172a9, RZ ;  /* 0xcd9e8d5708067827 */ /* 0x000fe200078e00ff */
[----:B------:R-:W-:-:S02]  /*14f0*/  LOP3.LUT R4, R7, R9, R4, 0x96, !PT ;  /* 0x0000000907047212 */ /* 0x000fc400078e9604 */
[--C-:B------:R-:W-:Y:S01]  /*1500*/  SHF.R.U64 R160, R62, 0x10, R63.reuse ;  /* 0x000000103ea07819 */ /* 0x100fe2000000123f */
[----:B------:R-:W-:Y:S01]  /*1510*/  IMAD R7, R10, -0x326172a9, RZ ;  /* 0xcd9e8d570a077824 */ /* 0x000fe200078e02ff */
[----:B------:R-:W-:Y:S01]  /*1520*/  SHF.R.U32.HI R13, RZ, 0x10, R63 ;  /* 0x00000010ff0d7819 */ /* 0x000fe2000001163f */
[----:B------:R-:W-:Y:S01]  /*1530*/  VIADD R9, R72, 0x1715609d ;  /* 0x1715609d48097836 */ /* 0x000fe20000000000 */
[----:B------:R-:W-:Y:S01]  /*1540*/  SHF.R.U64 R161, R60, 0x10, R61 ;  /* 0x000000103ca17819 */ /* 0x000fe2000000123d */
        /* <DEDUP_REMOVED lines=14> */
[----:B------:R-:W-:Y:S01]  /*1630*/  MOV R44, R29 ;  /* 0x0000001d002c7202 */ /* 0x000fe20000000f00 */
[----:B------:R-:W-:Y:S01]  /*1640*/  VIADD R8, R72, 0xb54cda56 ;  /* 0xb54cda5648087836 */ /* 0x000fe20000000000 */
[--C-:B------:R-:W-:Y:S01]  /*1650*/  SHF.R.U64 R109, R28, 0x10, R29.reuse ;  /* 0x000000101c6d7819 */ /* 0x100fe2000000121d */
[----:B------:R-:W-:Y:S01]  /*1660*/  IMAD R11, R6, -0x2daee0ad, RZ ;  /* 0xd2511f53060b7824 */ /* 0x000fe200078e02ff */
[----:B------:R-:W-:Y:S01]  /*1670*/  SHF.R.U32.HI R46, RZ, 0x10, R29 ;  /* 0x00000010ff2e7819 */ /* 0x000fe2000001161d */
[----:B------:R-:W-:Y:S01]  /*1680*/  IMAD.HI.U32 R6, R9, -0x326172a9, RZ ;  /* 0xcd9e8d5709067827 */ /* 0x000fe200078e00ff */
[----:B------:R-:W-:-:S02]  /*1690*/  LOP3.LUT R4, R8, R7, R4, 0x96, !PT ;  /* 0x0000000708047212 */ /* 0x000fc400078e9604 */
[----:B------:R-:W-:Y:S01]  /*16a0*/  IADD3 R8, PT, PT, R72, 0x5384540f, RZ ;  /* 0x5384540f48087810 */ /* 0x000fe20007ffe0ff */
[----:B------:R-:W-:Y:S01]  /*16b0*/  IMAD R7, R10, -0x326172a9, RZ ;  /* 0xcd9e8d570a077824 */ /* 0x000fe200078e02ff */
[----:B------:R-:W-:Y:S01]  /*16c0*/  MOV R106, R32 ;  /* 0x00000020006a7202 */ /* 0x000fe20000000f00 */
[----:B------:R-:W-:Y:S01]  /*16d0*/  IMAD.HI.U32 R10, R4, -0x2daee0ad, RZ ;  /* 0xd2511f53040a7827 */ /* 0x000fe200078e00ff */
[--C-:B------:R-:W-:Y:S02]  /*16e0*/  SHF.R.U64 R105, R32, 0x10, R33.reuse ;  /* 0x0000001020697819 */ /* 0x100fe40000001221 */
[----:B------:R-:W-:Y:S01]  /*16f0*/  LOP3.LUT R6, R8, R7, R6, 0x96, !PT ;  /* 0x0000000708067212 */ /* 0x000fe200078e9606 */
[----:B------:R-:W-:Y:S01]  /*1700*/  VIADD R12, R73, 0x1fd5c5a3 ;  /* 0x1fd5c5a3490c7836 */ /* 0x000fe20000000000 */
[----:B------:R-:W-:Y:S01]  /*1710*/  IADD3 R7, PT, PT, R72, -0xe443238, RZ ;  /* 0xf1bbcdc848077810 */ /* 0x000fe20007ffe0ff */
[----:B------:R-:W-:Y:S01]  /*1720*/  IMAD R9, R9, -0x326172a9, RZ ;  /* 0xcd9e8d5709097824 */ /* 0x000fe200078e02ff */
[----:B------:R-:W-:Y:S01]  /*1730*/  SHF.R.U32.HI R48, RZ, 0x10, R33 ;  /* 0x00000010ff307819 */ /* 0x000fe20000011621 */
[----:B------:R-:W-:Y:S01]  /*1740*/  IMAD.HI.U32 R8, R6, -0x2daee0ad, RZ ;  /* 0xd2511f5306087827 */ /* 0x000fe200078e00ff */
[----:B------:R-:W-:-:S02]  /*1750*/  LOP3.LUT R10, R12, R11, R10, 0x96, !PT ;  /* 0x0000000b0c0a7212 */ /* 0x000fc400078e960a */
[----:B------:R-:W-:Y:S01]  /*1760*/  SHF.R.U64 R103, R34, 0x10, R35 ;  /* 0x0000001022677819 */ /* 0x000fe20000001223 */
[----:B------:R-:W-:Y:S01]  /*1770*/  IMAD R11, R4, -0x2daee0ad, RZ ;  /* 0xd2511f53040b7824 */ /* 0x000fe200078e02ff */
[----:B------:R-:W-:Y:S01]  /*1780*/  SHF.R.U64 R101, R36, 0x10, R37 ;  /* 0x0000001024657819 */ /* 0x000fe20000001225 */
[----:B------:R-:W-:Y:S01]  /*1790*/  VIADD R12, R73, 0xdb3d7428 ;  /* 0xdb3d7428490c7836 */ /* 0x000fe20000000000 */
[--C-:B------:R-:W-:Y:S01]  /*17a0*/  SHF.R.U64 R111, R26, 0x10, R27.reuse ;  /* 0x000000101a6f7819 */ /* 0x100fe2000000121b */
[----:B------:R-:W-:Y:S01]  /*17b0*/  IMAD.HI.U32 R4, R10, -0x326172a9, RZ ;  /* 0xcd9e8d570a047827 */ /* 0x000fe200078e00ff */
[----:B------:R-:W-:Y:S02]  /*17c0*/  SHF.R.U32.HI R29, RZ, 0x10, R27 ;  /* 0x00000010ff1d7819 */ /* 0x000fe4000001161b */
[----:B------:R-:W-:Y:S01]  /*17d0*/  LOP3.LUT R8, R12, R11, R8, 0x96, !PT ;  /* 0x0000000b0c087212 */ /* 0x000fe200078e9608 */
[----:B------:R-:W-:Y:S01]  /*17e0*/  IMAD.MOV.U32 R122, RZ, RZ, R22 ;  /* 0x000000ffff7a7224 */ /* 0x000fe200078e0016 */
[----:B------:R-:W-:Y:S01]  /*17f0*/  LOP3.LUT R4, R7, R9, R4, 0x96, !PT ;  /* 0x0000000907047212 */ /* 0x000fe200078e9604 */
[----:B------:R-:W-:Y:S01]  /*1800*/  IMAD.MOV.U32 R128, RZ, RZ, R18 ;  /* 0x000000ffff807224 */ /* 0x000fe200078e0012 */
[----:B------:R-:W-:Y:S01]  /*1810*/  MOV R112, R24 ;  /* 0x0000001800707202 */ /* 0x000fe20000000f00 */
[----:B------:R-:W-:Y:S01]  /*1820*/  IMAD.MOV.U32 R144, RZ, RZ, R16 ;  /* 0x000000ffff907224 */ /* 0x000fe200078e0010 */
[----:B------:R-:W-:Y:S01]  /*1830*/  SHF.R.U64 R117, R24, 0x10, R25 ;  /* 0x0000001018757819 */ /* 0x000fe20000001219 */
[----:B------:R-:W-:Y:S01]  /*1840*/  IMAD.MOV.U32 R33, RZ, RZ, R37 ;  /* 0x000000ffff217224 */ /* 0x000fe200078e0025 */
[----:B------:R-:W-:Y:S01]  /*1850*/  SHF.R.U64 R123, R22, 0x10, R23 ;  /* 0x00000010167b7819 */ /* 0x000fe20000001217 */
[----:B------:R-:W-:Y:S01]  /*1860*/  IMAD.MOV.U32 R34, RZ, RZ, R39 ;  /* 0x000000ffff227224 */ /* 0x000fe200078e0027 */
[----:B------:R-:W-:Y:S01]  /*1870*/  MOV R125, R20 ;  /* 0x00000014007d7202 */ /* 0x000fe20000000f00 */
[----:B------:R-:W-:Y:S01]  /*1880*/  IMAD.MOV.U32 R98, RZ, RZ, R40 ;  /* 0x000000ffff627224 */ /* 0x000fe200078e0028 */
[----:B------:R-:W-:Y:S01]  /*1890*/  SHF.R.U64 R127, R20, 0x10, R21 ;  /* 0x00000010147f7819 */ /* 0x000fe20000001215 */
[----:B------:R-:W-:Y:S01]  /*18a0*/  IMAD.MOV.U32 R95, RZ, RZ, R26 ;  /* 0x000000ffff5f7224 */ /* 0x000fe200078e001a */
[----:B------:R-:W-:Y:S01]  /*18b0*/  SHF.R.U64 R130, R18, 0x10, R19 ;  /* 0x0000001012827819 */ /* 0x000fe20000001213 */
[----:B------:R-:W-:Y:S01]  /*18c0*/  IMAD.MOV.U32 R27, RZ, RZ, R25 ;  /* 0x000000ffff1b7224 */ /* 0x000fe200078e0019 */
[----:B------:R-:W-:Y:S01]  /*18d0*/  SHF.R.U64 R145, R16, 0x10, R17 ;  /* 0x0000001010917819 */ /* 0x000fe20000001211 */
[----:B------:R-:W-:Y:S01]  /*18e0*/  IMAD.MOV.U32 R118, RZ, RZ, R42 ;  /* 0x000000ffff767224 */ /* 0x000fe200078e002a */
[----:B------:R-:W-:Y:S01]  /*18f0*/  MOV R32, R35 ;  /* 0x0000002300207202 */ /* 0x000fe20000000f00 */
[----:B------:R-:W-:Y:S01]  /*1900*/  IMAD.MOV.U32 R24, RZ, RZ, R23 ;  /* 0x000000ffff187224 */ /* 0x000fe200078e0017 */
[----:B------:R-:W-:Y:S01]  /*1910*/  SHF.R.U32.HI R49, RZ, 0x10, R35 ;  /* 0x00000010ff317819 */ /* 0x000fe20000011623 */
[----:B------:R-:W-:Y:S01]  /*1920*/  IMAD.MOV.U32 R22, RZ, RZ, R21 ;  /* 0x000000ffff167224 */ /* 0x000fe200078e0015 */
[----:B------:R-:W-:Y:S01]  /*1930*/  SHF.R.U32.HI R36, RZ, 0x10, R37 ;  /* 0x00000010ff247819 */ /* 0x000fe20000011625 */
[----:B------:R-:W-:Y:S01]  /*1940*/  IMAD.MOV.U32 R18, RZ, RZ, R17 ;  /* 0x000000ffff127224 */ /* 0x000fe200078e0011 */
[----:B------:R-:W-:Y:S01]  /*1950*/  SHF.R.U32.HI R28, RZ, 0x10, R25 ;  /* 0x00000010ff1c7819 */ /* 0x000fe20000011619 */
[----:B------:R-:W-:Y:S01]  /*1960*/  IMAD.MOV.U32 R16, RZ, RZ, R15 ;  /* 0x000000ffff107224 */ /* 0x000fe200078e000f */
[----:B------:R-:W-:Y:S01]  /*1970*/  MOV R20, R19 ;  /* 0x0000001300147202 */ /* 0x000fe20000000f00 */
[----:B------:R-:W-:Y:S01]  /*1980*/  VIADD R11, R72, 0x8ff34781 ;  /* 0x8ff34781480b7836 */ /* 0x000fe20000000000 */
[----:B------:R-:W-:Y:S01]  /*1990*/  PRMT R162, R162, 0x5410, R13 ;  /* 0x00005410a2a27816 */ /* 0x000fe2000000000d */
[----:B------:R-:W-:Y:S01]  /*19a0*/  IMAD R6, R6, -0x2daee0ad, RZ ;  /* 0xd2511f5306067824 */ /* 0x000fe200078e02ff */
[--C-:B------:R-:W-:Y:S01]  /*19b0*/  SHF.R.U64 R91, R82, 0x10, R83.reuse ;  /* 0x00000010525b7819 */ /* 0x100fe20000001253 */
[----:B------:R-:W-:Y:S01]  /*19c0*/  IMAD R9, R10, -0x326172a9, RZ ;  /* 0xcd9e8d570a097824 */ /* 0x000fe200078e02ff */
[----:B------:R-:W-:Y:S01]  /*19d0*/  SHF.R.U32.HI R90, RZ, 0x10, R83 ;  /* 0x00000010ff5a7819 */ /* 0x000fe20000011653 */
[----:B------:R-:W-:Y:S01]  /*19e0*/  IMAD.HI.U32 R80, R8, -0x326172a9, RZ ;  /* 0xcd9e8d5708507827 */ /* 0x000fe200078e00ff */
[----:B------:R-:W-:-:S02]  /*19f0*/  MOV R100, R38 ;  /* 0x0000002600647202 */ /* 0x000fc40000000f00 */
[--C-:B------:R-:W-:Y:S01]  /*1a00*/  SHF.R.U64 R99, R38, 0x10, R39.reuse ;  /* 0x0000001026637819 */ /* 0x100fe20000001227 */
[----:B------:R-:W-:Y:S01]  /*1a10*/  IMAD.HI.U32 R81, R4, -0x2daee0ad, RZ ;  /* 0xd2511f5304517827 */ /* 0x000fe200078e00ff */
[----:B------:R-:W-:Y:S02]  /*1a20*/  SHF.R.U32.HI R37, RZ, 0x10, R39 ;  /* 0x00000010ff257819 */ /* 0x000fe40000011627 */
[----:B------:R-:W-:Y:S01]  /*1a30*/  MOV R35, R41 ;  /* 0x0000002900237202 */ /* 0x000fe20000000f00 */
[----:B------:R-:W-:Y:S01]  /*1a40*/  VIADD R7, R73, 0x96a522ad ;  /* 0x96a522ad49077836 */ /* 0x000fe20000000000 */
[--C-:B------:R-:W-:Y:S01]  /*1a50*/  SHF.R.U64 R97, R40, 0x10, R41.reuse ;  /* 0x0000001028617819 */ /* 0x100fe20000001229 */
[----:B------:R-:W-:Y:S01]  /*1a60*/  HADD2.F32 R82, -RZ, R82.H0_H0 ;  /* 0x20000052ff527230 */ /* 0x000fe20000004100 */
[----:B------:R-:W-:Y:S01]  /*1a70*/  SHF.R.U32.HI R96, RZ, 0x10, R41 ;  /* 0x00000010ff607819 */ /* 0x000fe20000011629 */
[----:B------:R-:W-:Y:S01]  /*1a80*/  HADD2.F32 R83, -RZ, R83.H0_H0 ;  /* 0x20000053ff537230 */ /* 0x000fe20000004100 */
[----:B------:R-:W-:Y:S01]  /*1a90*/  MOV R25, R43 ;  /* 0x0000002b00197202 */ /* 0x000fe20000000f00 */
        /* <DEDUP_REMOVED lines=12> */
[----:B------:R-:W-:Y:S01]  /*1b60*/  IMAD R92, R8, -0x326172a9, RZ ;  /* 0xcd9e8d57085c7824 */ /* 0x000fe200078e02ff */
[----:B------:R-:W-:Y:S01]  /*1b70*/  SHF.R.U32.HI R15, RZ, 0x10, R15 ;  /* 0x00000010ff0f7819 */ /* 0x000fe2000001160f */
[----:B------:R-:W-:Y:S01]  /*1b80*/  IMAD R94, R4, -0x2daee0ad, RZ ;  /* 0xd2511f53045e7824 */ /* 0x000fe200078e02ff */
        /* <DEDUP_REMOVED lines=39> */
[----:B------:R-:W-:Y:S02]  /*1e00*/  LOP3.LUT R80, R11, R9, R80, 0x96, !PT ;  /* 0x000000090b507212 */ /* 0x000fe400078e9650 */
[----:B------:R-:W-:Y:S02]  /*1e10*/  LOP3.LUT R81, R7, R6, R81, 0x96, !PT ;  /* 0x0000000607517212 */ /* 0x000fe400078e9651 */
[----:B01234-:R-:W-:-:S07]  /*1e20*/  LOP3.LUT R84, R84, 0x3, RZ, 0xc0, !PT ;  /* 0x0000000354547812 */ /* 0x01ffce00078ec0ff */
.L_x_40305:
        /* <DEDUP_REMOVED lines=20> */
[----:B------:R-:W-:-:S03]  /*1f70*/  IMAD.MOV.U32 R52, RZ, RZ, RZ ;  /* 0x000000ffff347224 */ /* 0x000fc600078e00ff */
[----:B------:R-:W-:Y:S01]  /*1f80*/  @P0 LEA.HI.SX32 R52, R114, R79, 0x1e ;  /* 0x0000004f72340211 */ /* 0x000fe200078ff2ff */
[----:B0-----:R-:W-:Y:S06]  /*1f90*/  @!P5 BRA `(.L_x_39695) ;  /* 0x0000003400b8d947 */ /* 0x001fec0003800000 */
[----:B------:R-:W-:Y:S04]  /*1fa0*/  BSSY.RECONVERGENT B1, `(.L_x_39696) ;  /* 0x0000005000017945 */ /* 0x000fe80003800200 */
[----:B------:R-:W-:Y:S05]  /*1fb0*/  @!P0 BRA `(.L_x_39697) ;  /* 0x00000000000c8947 */ /* 0x000fea0003800000 */
[----:B------:R-:W0:Y:S02]  /*1fc0*/  LDC.64 R4, c[0x0][0x390] ;  /* 0x0000e400ff047b82 */ /* 0x000e240000000a00 */
[----:B0-----:R-:W-:-:S06]  /*1fd0*/  IMAD.WIDE.U32 R4, R52, 0x10, R4 ;  /* 0x0000001034047825 */ /* 0x001fcc00078e0004 */
[----:B------:R-:W5:Y:S02]  /*1fe0*/  LDG.E.128 R4, desc[UR6][R4.64] ;  /* 0x0000000604047981 */ /* 0x000f64000c1e1d00 */
.L_x_39697:
[----:B------:R-:W-:Y:S05]  /*1ff0*/  BSYNC.RECONVERGENT B1 ;  /* 0x0000000000017941 */ /* 0x000fea0003800200 */
.L_x_39696:
[----:B------:R-:W-:Y:S01]  /*2000*/  UISETP.NE.U32.AND UP0, UPT, UR4, URZ, UPT ;  /* 0x000000ff0400728c */ /* 0x000fe2000bf05070 */
[----:B------:R-:W-:Y:S03]  /*2010*/  BSSY.RECONVERGENT B1, `(.L_x_39698) ;  /* 0x0000352000017945 */ /* 0x000fe60003800200 */
        /* <DEDUP_REMOVED lines=9> */
[----:B--2---:R-:W-:Y:S01]  /*20b0*/  @!P1 IMAD.MOV.U32 R12, RZ, RZ, R8 ;  /* 0x000000ffff0c9224 */ /* 0x004fe200078e0008 */
        /* <DEDUP_REMOVED lines=17> */
.L_x_39704:
        /* <DEDUP_REMOVED lines=13> */
.L_x_39706:
[----:B------:R-:W-:Y:S05]  /*22a0*/  BSYNC.RECONVERGENT B4 ;  /* 0x0000000000047941 */ /* 0x000fea0003800200 */
.L_x_39705:
[----:B------:R-:W-:Y:S01]  /*22b0*/  IMAD.WIDE.U32 R132, R74, -0x326172a9, RZ ;  /* 0xcd9e8d574a847825 */ /* 0x000fe200078e00ff */
        /* <DEDUP_REMOVED lines=57> */
[----:B------:R-:W-:Y:S01]  /*2650*/  LOP3.LUT R80, R80, R132, R135, 0x96, !PT ;  /* 0x0000008450507212 */ /* 0x000fe200078e9687 */
[----:B------:R-:W-:-:S07]  /*2660*/  IMAD.MOV.U32 R12, RZ, RZ, R94 ;  /* 0x000000ffff0c7224 */ /* 0x000fce00078e005e */
.L_x_39703:
[----:B------:R-:W-:Y:S05]  /*2670*/  BSYNC.RECONVERGENT B3 ;  /* 0x0000000000037941 */ /* 0x000fea0003800200 */
.L_x_39702:
[----:B------:R-:W-:Y:S01]  /*2680*/  I2FP.F32.U32 R13, R12 ;  /* 0x0000000c000d7245 */ /* 0x000fe20000201000 */
[----:B------:R-:W-:Y:S02]  /*2690*/  IMAD.MOV.U32 R12, RZ, RZ, 0x2f800000 ;  /* 0x2f800000ff0c7424 */ /* 0x000fe400078e00ff */
[----:B-----5:R-:W-:Y:S01]  /*26a0*/  FMUL.FTZ R113, R4, UR11 ;  /* 0x0000000b04717c20 */ /* 0x020fe20008410000 */
[----:B------:R-:W-:Y:S02]  /*26b0*/  HADD2.F32 R15, -RZ, R110.H1_H1 ;  /* 0x3000006eff0f7230 */ /* 0x000fe40000004100 */
[----:B------:R-:W-:Y:S01]  /*26c0*/  FFMA.FTZ R12, R13, R12, 1.1641532182693481445e-10 ;  /* 0x2f0000000d0c7423 */ /* 0x000fe2000001000c */
[----:B------:R-:W-:-:S04]  /*26d0*/  FMUL.FTZ R113, R113, UR10 ;  /* 0x0000000a71717c20 */ /* 0x000fc80008410000 */
[----:B------:R-:W-:-:S04]  /*26e0*/  FSETP.GTU.FTZ.AND P2, PT, R12, UR8, PT ;  /* 0x000000080c007c0b */ /* 0x000fc8000bf5c000 */
[----:B------:R-:W-:Y:S02]  /*26f0*/  FSEL R113, R113, RZ, !P2 ;  /* 0x000000ff71717208 */ /* 0x000fe40005000000 */
[----:B------:R-:W-:-:S03]  /*2700*/  SEL R13, RZ, 0x1, P2 ;  /* 0x00000001ff0d7807 */ /* 0x000fc60001000000 */
[----:B------:R-:W-:Y:S01]  /*2710*/  FFMA.FTZ R12, R113, R15, R8 ;  /* 0x0000000f710c7223 */ /* 0x000fe20000010008 */
[----:B------:R-:W-:-:S07]  /*2720*/  PRMT R93, R13, 0x7610, R93 ;  /* 0x000076100d5d7816 */ /* 0x000fce000000005d */
.L_x_39701:
[----:B------:R-:W-:Y:S05]  /*2730*/  BSYNC.RECONVERGENT B2 ;  /* 0x0000000000027941 */ /* 0x000fea0003800200 */
.L_x_39700:
        /* <DEDUP_REMOVED lines=17> */
.L_x_39711:
        /* <DEDUP_REMOVED lines=13> */
.L_x_39713:
[----:B------:R-:W-:Y:S05]  /*2920*/  BSYNC.RECONVERGENT B4 ;  /* 0x0000000000047941 */ /* 0x000fea0003800200 */
.L_x_39712:
        /* <DEDUP_REMOVED lines=56> */
[----:B------:R-:W-:Y:S02]  /*2cb0*/  MOV R13, R114 ;  /* 0x00000072000d7202 */ /* 0x000fe40000000f00 */
[----:B------:R-:W-:Y:S01]  /*2cc0*/  LOP3.LUT R80, R80, R136, R135, 0x96, !PT ;  /* 0x0000008850507212 */ /* 0x000fe200078e9687 */
[----:B------:R-:W-:Y:S01]  /*2cd0*/  IMAD.MOV.U32 R114, RZ, RZ, R14 ;  /* 0x000000ffff727224 */ /* 0x000fe200078e000e */
[----:B------:R-:W-:Y:S01]  /*2ce0*/  LOP3.LUT R81, R81, R132, R15, 0x96, !PT ;  /* 0x0000008451517212 */ /* 0x000fe200078e960f */
[----:B------:R-:W-:-:S07]  /*2cf0*/  IMAD.MOV.U32 R15, RZ, RZ, RZ ;  /* 0x000000ffff0f7224 */ /* 0x000fce00078e00ff */
.L_x_39710:
[----:B------:R-:W-:Y:S05]  /*2d00*/  BSYNC.RECONVERGENT B3 ;  /* 0x0000000000037941 */ /* 0x000fea0003800200 */
.L_x_39709:
[----:B------:R-:W-:Y:S01]  /*2d10*/  I2FP.F32.U32 R14, R13 ;  /* 0x0000000d000e7245 */ /* 0x000fe20000201000 */
[----:B------:R-:W-:Y:S02]  /*2d20*/  HFMA2 R13, -RZ, RZ, 0.1171875, 0 ;  /* 0x2f800000ff0d7431 */ /* 0x000fe400000001ff */
[----:B-----5:R-:W-:Y:S01]  /*2d30*/  FMUL.FTZ R94, R5, UR11 ;  /* 0x0000000b055e7c20 */ /* 0x020fe20008410000 */
[----:B------:R-:W-:-:S03]  /*2d40*/  HADD2.F32 R84, -RZ, R109.H1_H1 ;  /* 0x3000006dff547230 */ /* 0x000fc60000004100 */
[----:B------:R-:W-:Y:S01]  /*2d50*/  FMUL.FTZ R94, R94, UR10 ;  /* 0x0000000a5e5e7c20 */ /* 0x000fe20008410000 */
[----:B------:R-:W-:-:S05]  /*2d60*/  FFMA.FTZ R13, R14, R13, 1.1641532182693481445e-10 ;  /* 0x2f0000000e0d7423 */ /* 0x000fca000001000d */
[----:B------:R-:W-:-:S04]  /*2d70*/  FSETP.GTU.FTZ.AND P2, PT, R13, UR8, PT ;  /* 0x000000080d007c0b */ /* 0x000fc8000bf5c000 */
[----:B------:R-:W-:Y:S02]  /*2d80*/  FSEL R94, R94, RZ, !P2 ;  /* 0x000000ff5e5e7208 */ /* 0x000fe40005000000 */
[----:B------:R-:W-:-:S03]  /*2d90*/  SEL R14, RZ, 0x1, P2 ;  /* 0x00000001ff0e7807 */ /* 0x000fc60001000000 */
[----:B------:R-:W-:Y:S01]  /*2da0*/  FFMA.FTZ R13, R94, R84, R9 ;  /* 0x000000545e0d7223 */ /* 0x000fe20000010009 */
[----:B------:R-:W-:-:S07]  /*2db0*/  PRMT R95, R14, 0x7610, R95 ;  /* 0x000076100e5f7816 */ /* 0x000fce000000005f */
.L_x_39708:
[----:B------:R-:W-:Y:S05]  /*2dc0*/  BSYNC.RECONVERGENT B2 ;  /* 0x0000000000027941 */ /* 0x000fea0003800200 */
.L_x_39707:
        /* <DEDUP_REMOVED lines=17> */
.L_x_39718:
        /* <DEDUP_REMOVED lines=13> */
.L_x_39720:
[----:B------:R-:W-:Y:S05]  /*2fb0*/  BSYNC.RECONVERGENT B4 ;  /* 0x0000000000047941 */ /* 0x000fea0003800200 */
.L_x_39719:
        /* <DEDUP_REMOVED lines=61> */
.L_x_39717:
[----:B------:R-:W-:Y:S05]  /*3390*/  BSYNC.RECONVERGENT B3 ;  /* 0x0000000000037941 */ /* 0x000fea0003800200 */
.L_x_39716:
[----:B------:R-:W-:Y:S01]  /*33a0*/  I2FP.F32.U32 R15, R14 ;  /* 0x0000000e000f7245 */ /* 0x000fe20000201000 */
[----:B------:R-:W-:Y:S02]  /*33b0*/  IMAD.MOV.U32 R14, RZ, RZ, 0x2f800000 ;  /* 0x2f800000ff0e7424 */ /* 0x000fe400078e00ff */
[----:B-----5:R-:W-:Y:S01]  /*33c0*/  FMUL.FTZ R115, R6, UR11 ;  /* 0x0000000b06737c20 */ /* 0x020fe20008410000 */
[----:B------:R-:W-:Y:S02]  /*33d0*/  HADD2.F32 R113, -RZ, R110.H0_H0 ;  /* 0x2000006eff717230 */ /* 0x000fe40000004100 */
[----:B------:R-:W-:Y:S01]  /*33e0*/  FFMA.FTZ R14, R15, R14, 1.1641532182693481445e-10 ;  /* 0x2f0000000f0e7423 */ /* 0x000fe2000001000e */
[----:B------:R-:W-:-:S04]  /*33f0*/  FMUL.FTZ R115, R115, UR10 ;  /* 0x0000000a73737c20 */ /* 0x000fc80008410000 */
[----:B------:R-:W-:-:S04]  /*3400*/  FSETP.GTU.FTZ.AND P2, PT, R14, UR8, PT ;  /* 0x000000080e007c0b */ /* 0x000fc8000bf5c000 */
[----:B------:R-:W-:Y:S02]  /*3410*/  FSEL R115, R115, RZ, !P2 ;  /* 0x000000ff73737208 */ /* 0x000fe40005000000 */
[----:B------:R-:W-:-:S03]  /*3420*/  SEL R15, RZ, 0x1, P2 ;  /* 0x00000001ff0f7807 */ /* 0x000fc60001000000 */
[----:B------:R-:W-:Y:S01]  /*3430*/  FFMA.FTZ R14, R115, R113, R10 ;  /* 0x00000071730e7223 */ /* 0x000fe2000001000a */
[----:B------:R-:W-:-:S07]  /*3440*/  PRMT R96, R15, 0x7610, R96 ;  /* 0x000076100f607816 */ /* 0x000fce0000000060 */
.L_x_39715:
[----:B------:R-:W-:Y:S05]  /*3450*/  BSYNC.RECONVERGENT B2 ;  /* 0x0000000000027941 */ /* 0x000fea0003800200 */
.L_x_39714:
        /* <DEDUP_REMOVED lines=16> */
.L_x_39724:
        /* <DEDUP_REMOVED lines=13> */
.L_x_39726:
[----:B------:R-:W-:Y:S05]  /*3630*/  BSYNC.RECONVERGENT B3 ;  /* 0x0000000000037941 */ /* 0x000fea0003800200 */
.L_x_39725:
        /* <DEDUP_REMOVED lines=59> */
[----:B------:R-:W-:Y:S01]  /*39f0*/  LOP3.LUT R81, R81, R132, R135, 0x96, !PT ;  /* 0x0000008451517212 */ /* 0x000fe200078e9687 */
[----:B------:R-:W-:-:S07]  /*3a00*/  IMAD.MOV.U32 R114, RZ, RZ, R134 ;  /* 0x000000ffff727224 */ /* 0x000fce00078e0086 */
.L_x_39723:
[----:B------:R-:W-:Y:S05]  /*3a10*/  BSYNC.RECONVERGENT B2 ;  /* 0x0000000000027941 */ /* 0x000fea0003800200 */
.L_x_39722:
        /* <DEDUP_REMOVED lines=10> */
[----:B------:R-:W-:Y:S01]  /*3ac0*/  PRMT R97, R94, 0x7610, R97 ;  /* 0x000076105e617816 */ /* 0x000fe20000000061 */
[----:B------:R-:W-:Y:S06]  /*3ad0*/  BRA `(.L_x_39721) ;  /* 0x0000001800947947 */ /* 0x000fec0003800000 */
.L_x_39699:
        /* <DEDUP_REMOVED lines=21> */
.L_x_39731:
        /* <DEDUP_REMOVED lines=13> */
.L_x_39733:
[----:B------:R-:W-:Y:S05]  /*3d00*/  BSYNC.RECONVERGENT B4 ;  /* 0x0000000000047941 */ /* 0x000fea0003800200 */
.L_x_39732:
        /* <DEDUP_REMOVED lines=43> */
[----:B------:R-:W-:Y:S01]  /*3fc0*/  LOP3.LUT R13, R13, R132, R81, 0x96, !PT ;  /* 0x000000840d0d7212 */ /* 0x000fe200078e9651 */
[----:B------:R-:W-:-:S03]  /*3fd0*/  VIADD R81, R73, 0x96a522ad ;  /* 0x96a522ad49517836 */ /* 0x000fc60000000000 */
        /* <DEDUP_REMOVED lines=15> */
.L_x_39730:
[----:B------:R-:W-:Y:S05]  /*40d0*/  BSYNC.RECONVERGENT B3 ;  /* 0x0000000000037941 */ /* 0x000fea0003800200 */
.L_x_39729:
[----:B------:R-:W-:Y:S01]  /*40e0*/  I2FP.F32.U32 R13, R12 ;  /* 0x0000000c000d7245 */ /* 0x000fe20000201000 */
[----:B------:R-:W-:Y:S02]  /*40f0*/  HFMA2 R12, -RZ, RZ, 0.1171875, 0 ;  /* 0x2f800000ff0c7431 */ /* 0x000fe400000001ff */
[----:B-----5:R-:W-:-:S04]  /*4100*/  FMUL.FTZ R15, R4, UR11 ;  /* 0x0000000b040f7c20 */ /* 0x020fc80008410000 */
[----:B------:R-:W-:Y:S01]  /*4110*/  FMUL.FTZ R15, R15, UR10 ;  /* 0x0000000a0f0f7c20 */ /* 0x000fe20008410000 */
[----:B------:R-:W-:-:S05]  /*4120*/  FFMA.FTZ R12, R13, R12, 1.1641532182693481445e-10 ;  /* 0x2f0000000d0c7423 */ /* 0x000fca000001000c */
[----:B------:R-:W-:Y:S01]  /*4130*/  FSETP.GTU.FTZ.AND P1, PT, R12, UR8, PT ;  /* 0x000000080c007c0b */ /* 0x000fe2000bf3c000 */
[----:B------:R-:W-:-:S03]  /*4140*/  HADD2.F32 R12, -RZ, R110.H1_H1 ;  /* 0x3000006eff0c7230 */ /* 0x000fc60000004100 */
[----:B------:R-:W-:Y:S02]  /*4150*/  FSEL R15, R15, RZ, !P1 ;  /* 0x000000ff0f0f7208 */ /* 0x000fe40004800000 */
[----:B------:R-:W-:-:S03]  /*4160*/  SEL R13, RZ, 0x1, P1 ;  /* 0x00000001ff0d7807 */ /* 0x000fc60000800000 */
[----:B------:R-:W-:Y:S01]  /*4170*/  FMUL.FTZ R12, R15, R12 ;  /* 0x0000000c0f0c7220 */ /* 0x000fe20000410000 */
[----:B------:R-:W-:-:S07]  /*4180*/  PRMT R93, R13, 0x7610, R93 ;  /* 0x000076100d5d7816 */ /* 0x000fce000000005d */
.L_x_39728:
[----:B------:R-:W-:Y:S05]  /*4190*/  BSYNC.RECONVERGENT B2 ;  /* 0x0000000000027941 */ /* 0x000fea0003800200 */
.L_x_39727:
        /* <DEDUP_REMOVED lines=17> */
.L_x_39738:
        /* <DEDUP_REMOVED lines=13> */
.L_x_39740:
[----:B------:R-:W-:Y:S05]  /*4380*/  BSYNC.RECONVERGENT B4 ;  /* 0x0000000000047941 */ /* 0x000fea0003800200 */
.L_x_39739:
        /* <DEDUP_REMOVED lines=45> */
[C---:B------:R-:W-:Y:S01]  /*4660*/  IADD3 R81, PT, PT, R73.reuse, -0x695add53, RZ ;  /* 0x96a522ad49517810 */ /* 0x040fe20007ffe0ff */
        /* <DEDUP_REMOVED lines=11> */
[----:B------:R-:W-:Y:S01]  /*4720*/  IMAD.MOV.U32 R13, RZ, RZ, R114 ;  /* 0x000000ffff0d7224 */ /* 0x000fe200078e0072 */
[----:B------:R-:W-:Y:S01]  /*4730*/  LOP3.LUT R81, R81, R132, R15, 0x96, !PT ;  /* 0x0000008451517212 */ /* 0x000fe200078e960f */
[----:B------:R-:W-:Y:S01]  /*4740*/  IMAD.MOV.U32 R15, RZ, RZ, RZ ;  /* 0x000000ffff0f7224 */ /* 0x000fe200078e00ff */
[----:B------:R-:W-:-:S07]  /*4750*/  MOV R114, R14 ;  /* 0x0000000e00727202 */ /* 0x000fce0000000f00 */
.L_x_39737:
[----:B------:R-:W-:Y:S05]  /*4760*/  BSYNC.RECONVERGENT B3 ;  /* 0x0000000000037941 */ /* 0x000fea0003800200 */
.L_x_39736:
[----:B------:R-:W-:Y:S01]  /*4770*/  I2FP.F32.U32 R14, R13 ;  /* 0x0000000d000e7245 */ /* 0x000fe20000201000 */
[----:B------:R-:W-:Y:S02]  /*4780*/  IMAD.MOV.U32 R13, RZ, RZ, 0x2f800000 ;  /* 0x2f800000ff0d7424 */ /* 0x000fe400078e00ff */
[----:B-----5:R-:W-:Y:S02]  /*4790*/  FMUL.FTZ R84, R5, UR11 ;  /* 0x0000000b05547c20 */ /* 0x020fe40008410000 */
[----:B------:R-:W-:Y:S02]  /*47a0*/  FFMA.FTZ R13, R14, R13, 1.1641532182693481445e-10 ;  /* 0x2f0000000e0d7423 */ /* 0x000fe4000001000d */
[----:B------:R-:W-:-:S03]  /*47b0*/  FMUL.FTZ R84, R84, UR10 ;  /* 0x0000000a54547c20 */ /* 0x000fc60008410000 */
[----:B------:R-:W-:Y:S01]  /*47c0*/  FSETP.GTU.FTZ.AND P1, PT, R13, UR8, PT ;  /* 0x000000080d007c0b */ /* 0x000fe2000bf3c000 */
[----:B------:R-:W-:-:S03]  /*47d0*/  HADD2.F32 R13, -RZ, R109.H1_H1 ;  /* 0x3000006dff0d7230 */ /* 0x000fc60000004100 */
[----:B------:R-:W-:Y:S02]  /*47e0*/  FSEL R84, R84, RZ, !P1 ;  /* 0x000000ff54547208 */ /* 0x000fe40004800000 */
[----:B------:R-:W-:-:S03]  /*47f0*/  SEL R14, RZ, 0x1, P1 ;  /* 0x00000001ff0e7807 */ /* 0x000fc60000800000 */
[----:B------:R-:W-:Y:S01]  /*4800*/  FMUL.FTZ R13, R84, R13 ;  /* 0x0000000d540d7220 */ /* 0x000fe20000410000 */
[----:B------:R-:W-:-:S07]  /*4810*/  PRMT R95, R14, 0x7610, R95 ;  /* 0x000076100e5f7816 */ /* 0x000fce000000005f */
.L_x_39735:
[----:B------:R-:W-:Y:S05]  /*4820*/  BSYNC.RECONVERGENT B2 ;  /* 0x0000000000027941 */ /* 0x000fea0003800200 */
.L_x_39734:
        /* <DEDUP_REMOVED lines=17> */
.L_x_39745:
        /* <DEDUP_REMOVED lines=13> */
.L_x_39747:
[----:B------:R-:W-:Y:S05]  /*4a10*/  BSYNC.RECONVERGENT B4 ;  /* 0x0000000000047941 */ /* 0x000fea0003800200 */
.L_x_39746:
        /* <DEDUP_REMOVED lines=61> */
.L_x_39744:
[----:B------:R-:W-:Y:S05]  /*4df0*/  BSYNC.RECONVERGENT B3 ;  /* 0x0000000000037941 */ /* 0x000fea0003800200 */
.L_x_39743:
[----:B------:R-:W-:Y:S01]  /*4e00*/  I2FP.F32.U32 R15, R14 ;  /* 0x0000000e000f7245 */ /* 0x000fe20000201000 */
[----:B------:R-:W-:Y:S02]  /*4e10*/  IMAD.MOV.U32 R14, RZ, RZ, 0x2f800000 ;  /* 0x2f800000ff0e7424 */ /* 0x000fe400078e00ff */
[----:B-----5:R-:W-:Y:S02]  /*4e20*/  FMUL.FTZ R113, R6, UR11 ;  /* 0x0000000b06717c20 */ /* 0x020fe40008410000 */
[----:B------:R-:W-:Y:S02]  /*4e30*/  FFMA.FTZ R14, R15, R14, 1.1641532182693481445e-10 ;  /* 0x2f0000000f0e7423 */ /* 0x000fe4000001000e */
[----:B------:R-:W-:-:S03]  /*4e40*/  FMUL.FTZ R113, R113, UR10 ;  /* 0x0000000a71717c20 */ /* 0x000fc60008410000 */
[----:B------:R-:W-:Y:S01]  /*4e50*/  FSETP.GTU.FTZ.AND P1, PT, R14, UR8, PT ;  /* 0x000000080e007c0b */ /* 0x000fe2000bf3c000 */
[----:B------:R-:W-:-:S03]  /*4e60*/  HADD2.F32 R14, -RZ, R110.H0_H0 ;  /* 0x2000006eff0e7230 */ /* 0x000fc60000004100 */
[----:B------:R-:W-:Y:S02]  /*4e70*/  FSEL R113, R113, RZ, !P1 ;  /* 0x000000ff71717208 */ /* 0x000fe40004800000 */
[----:B------:R-:W-:-:S03]  /*4e80*/  SEL R15, RZ, 0x1, P1 ;  /* 0x00000001ff0f7807 */ /* 0x000fc60000800000 */
[----:B------:R-:W-:Y:S01]  /*4e90*/  FMUL.FTZ R14, R113, R14 ;  /* 0x0000000e710e7220 */ /* 0x000fe20000410000 */
[----:B------:R-:W-:-:S07]  /*4ea0*/  PRMT R96, R15, 0x7610, R96 ;  /* 0x000076100f607816 */ /* 0x000fce0000000060 */
.L_x_39742:
[----:B------:R-:W-:Y:S05]  /*4eb0*/  BSYNC.RECONVERGENT B2 ;  /* 0x0000000000027941 */ /* 0x000fea0003800200 */
.L_x_39741:
        /* <DEDUP_REMOVED lines=16> */
.L_x_39750:
        /* <DEDUP_REMOVED lines=13> */
.L_x_39752:
[----:B------:R-:W-:Y:S05]  /*5090*/  BSYNC.RECONVERGENT B3 ;  /* 0x0000000000037941 */ /* 0x000fea0003800200 */
.L_x_39751:
[----:B------:R-:W-:Y:S01]  /*50a0*/  IMAD.WIDE.U32 R138, R74, -0x326172a9, RZ ;  /* 0xcd9e8d574a8a7825 */ /* 0x000fe200078e00ff */
[----:B------:R-:W-:-:S03]  /*50b0*/  LOP3.LUT R80, R85, R133, R73, 0x96, !PT ;  /* 0x0000008555507212 */ /* 0x000fc600078e9649 */
[----:B------:R-:W-:Y:S01]  /*50c0*/  VIADD R81, R73, 0x96a522ad ;  /* 0x96a522ad49517836 */ /* 0x000fe20000000000 */
        /* <DEDUP_REMOVED lines=53> */
[----:B------:R-:W-:Y:S02]  /*5420*/  MOV R15, R114 ;  /* 0x00000072000f7202 */ /* 0x000fe40000000f00 */
[----:B------:R-:W-:Y:S01]  /*5430*/  LOP3.LUT R80, R80, R138, R137, 0x96, !PT ;  /* 0x0000008a50507212 */ /* 0x000fe200078e9689 */
[----:B------:R-:W-:Y:S01]  /*5440*/  IMAD.MOV.U32 R92, RZ, RZ, R136 ;  /* 0x000000ffff5c7224 */ /* 0x000fe200078e0088 */
[----:B------:R-:W-:Y:S01]  /*5450*/  LOP3.LUT R81, R81, R132, R135, 0x96, !PT ;  /* 0x0000008451517212 */ /* 0x000fe200078e9687 */
[----:B------:R-:W-:-:S07]  /*5460*/  IMAD.MOV.U32 R114, RZ, RZ, R134 ;  /* 0x000000ffff727224 */ /* 0x000fce00078e0086 */
.L_x_39749:
[----:B------:R-:W-:Y:S05]  /*5470*/  BSYNC.RECONVERGENT B2 ;  /* 0x0000000000027941 */ /* 0x000fea0003800200 */
.L_x_39748:
[----:B------:R-:W-:Y:S01]  /*5480*/  I2FP.F32.U32 R94, R15 ;  /* 0x0000000f005e7245 */ /* 0x000fe20000201000 */
[----:B------:R-:W-:Y:S02]  /*5490*/  HFMA2 R15, -RZ, RZ, 0.1171875, 0 ;  /* 0x2f800000ff0f7431 */ /* 0x000fe400000001ff */
[----:B-----5:R-:W-:-:S04]  /*54a0*/  FMUL.FTZ R116, R7, UR11 ;  /* 0x0000000b07747c20 */ /* 0x020fc80008410000 */
[----:B------:R-:W-:Y:S01]  /*54b0*/  FMUL.FTZ R116, R116, UR10 ;  /* 0x0000000a74747c20 */ /* 0x000fe20008410000 */
[----:B------:R-:W-:-:S05]  /*54c0*/  FFMA.FTZ R15, R94, R15, 1.1641532182693481445e-10 ;  /* 0x2f0000005e0f7423 */ /* 0x000fca000001000f */
[----:B------:R-:W-:Y:S01]  /*54d0*/  FSETP.GTU.FTZ.AND P1, PT, R15, UR8, PT ;  /* 0x000000080f007c0b */ /* 0x000fe2000bf3c000 */
[----:B------:R-:W-:-:S03]  /*54e0*/  HADD2.F32 R15, -RZ, R109.H0_H0 ;  /* 0x2000006dff0f7230 */ /* 0x000fc60000004100 */
[----:B------:R-:W-:Y:S02]  /*54f0*/  FSEL R116, R116, RZ, !P1 ;  /* 0x000000ff74747208 */ /* 0x000fe40004800000 */
[----:B------:R-:W-:-:S03]  /*5500*/  SEL R94, RZ, 0x1, P1 ;  /* 0x00000001ff5e7807 */ /* 0x000fc60000800000 */
[----:B------:R-:W-:Y:S01]  /*5510*/  FMUL.FTZ R15, R116, R15 ;  /* 0x0000000f740f7220 */ /* 0x000fe20000410000 */
[----:B------:R-:W-:-:S07]  /*5520*/  PRMT R97, R94, 0x7610, R97 ;  /* 0x000076105e617816 */ /* 0x000fce0000000061 */
.L_x_39721:
[----:B------:R-:W-:Y:S05]  /*5530*/  BSYNC.RECONVERGENT B1 ;  /* 0x0000000000017941 */ /* 0x000fea0003800200 */
.L_x_39698:
[----:B------:R-:W0:Y:S01]  /*5540*/  LDC.64 R132, c[0x0][0x3a8] ;  /* 0x0000ea00ff847b82 */ /* 0x000e220000000a00 */
[----:B------:R-:W-:Y:S01]  /*5550*/  BSSY.RECONVERGENT B1, `(.L_x_39753) ;  /* 0x0000010000017945 */ /* 0x000fe20003800200 */
[----:B------:R-:W-:Y:S02]  /*5560*/  IMAD.MOV.U32 R94, RZ, RZ, R114 ;  /* 0x000000ffff5e7224 */ /* 0x000fe400078e0072 */
[----:B0-----:R-:W-:-:S05]  /*5570*/  IMAD.WIDE.U32 R132, R55, 0x10, R132 ;  /* 0x0000001037847825 */ /* 0x001fca00078e0084 */
[----:B------:R0:W-:Y:S01]  /*5580*/  STG.E.128 desc[UR6][R132.64], R12 ;  /* 0x0000000c84007986 */ /* 0x0001e2000c101d06 */
[----:B------:R-:W-:Y:S05]  /*5590*/  @!P0 BRA `(.L_x_39754) ;  /* 0x00000000002c8947 */ /* 0x000fea0003800000 */
[----:B0-----:R-:W0:Y:S01]  /*55a0*/  LDC.64 R132, c[0x0][0x3b0] ;  /* 0x0000ec00ff847b82 */ /* 0x001e220000000a00 */
[----:B------:R-:W-:Y:S01]  /*55b0*/  IMAD.U32 R115, R96, 0x10000, RZ ;  /* 0x0001000060737824 */ /* 0x000fe200078e00ff */
[----:B------:R-:W-:Y:S02]  /*55c0*/  LOP3.LUT R116, R97, 0xffff, RZ, 0xc0, !PT ;  /* 0x0000ffff61747812 */ /* 0x000fe400078ec0ff */
[----:B------:R-:W-:Y:S02]  /*55d0*/  LOP3.LUT R114, R95, 0xff, RZ, 0xc0, !PT ;  /* 0x000000ff5f727812 */ /* 0x000fe400078ec0ff */
[----:B------:R-:W-:Y:S02]  /*55e0*/  LOP3.LUT R115, R115, 0xff0000, RZ, 0xc0, !PT ;  /* 0x00ff000073737812 */ /* 0x000fe400078ec0ff */
[----:B------:R-:W-:Y:S02]  /*55f0*/  LOP3.LUT R113, R93, 0xff, RZ, 0xc0, !PT ;  /* 0x000000ff5d717812 */ /* 0x000fe400078ec0ff */
[----:B------:R-:W-:-:S05]  /*5600*/  LEA R115, R116, R115, 0x18 ;  /* 0x0000007374737211 */ /* 0x000fca00078ec0ff */
[----:B------:R-:W-:-:S04]  /*5610*/  IMAD R114, R114, 0x100, R115 ;  /* 0x0000010072727824 */ /* 0x000fc800078e0273 */
[----:B------:R-:W-:Y:S02]  /*5620*/  IMAD.IADD R113, R114, 0x1, R113 ;  /* 0x0000000172717824 */ /* 0x000fe400078e0271 */
[----:B0-----:R-:W-:-:S05]  /*5630*/  IMAD.WIDE.U32 R132, R52, 0x4, R132 ;  /* 0x0000000434847825 */ /* 0x001fca00078e0084 */
[----:B------:R1:W-:Y:S02]  /*5640*/  STG.E desc[UR6][R132.64], R113 ;  /* 0x0000007184007986 */ /* 0x0003e4000c101906 */
.L_x_39754:
[----:B------:R-:W-:Y:S05]  /*5650*/  BSYNC.RECONVERGENT B1 ;  /* 0x0000000000017941 */ /* 0x000fea0003800200 */
.L_x_39753:
[----:B------:R-:W-:Y:S01]  /*5660*/  IADD3 R55, PT, PT, R55, 0x20, RZ ;  /* 0x0000002037377810 */ /* 0x000fe20007ffe0ff */
[----:B------:R-:W-:-:S07]  /*5670*/  VIADD R52, R52, 0x20 ;  /* 0x0000002034347836 */ /* 0x000fce0000000000 */
.L_x_39695:
[----:B------:R-:W-:Y:S05]  /*5680*/  BSYNC.RECONVERGENT B0 ;  /* 0x0000000000007941 */ /* 0x000fea0003800200 */
.L_x_39694:
[----:B------:R-:W-:Y:S01]  /*5690*/  ISETP.GE.U32.AND P1, PT, R78, 0x40, PT ;  /* 0x000000404e00780c */ /* 0x000fe20003f26070 */
[----:B------:R-:W-:Y:S03]  /*56a0*/  BSSY.RECONVERGENT B1, `(.L_x_39755) ;  /* 0x000036e000017945 */ /* 0x000fe60003800200 */
[----:B01----:R-:W-:-:S09]  /*56b0*/  P2R R132, PR, RZ, 0x2 ;  /* 0x00000002ff847803 */ /* 0x003fd20000000000 */
[----:B------:R-:W-:Y:S05]  /*56c0*/  @!P1 BRA `(.L_x_39756) ;  /* 0x0000003400ac9947 */ /* 0x000fea0003800000 */
[----:B------:R-:W-:Y:S01]  /*56d0*/  ISETP.NE.U32.AND P1, PT, RZ, UR4, PT ;  /* 0x00000004ff007c0c */ /* 0x000fe2000bf25070 */
[----:B------:R-:W0:Y:S03]  /*56e0*/  @P0 LDC.64 R18, c[0x0][0x390] ;  /* 0x0000e400ff120b82 */ /* 0x000e260000000a00 */
[----:B------:R-:W-:-:S13]  /*56f0*/  ISETP.NE.AND.EX P1, PT, RZ, UR5, PT, P1 ;  /* 0x00000005ff007c0c */ /* 0x000fda000bf25310 */
[----:B------:R-:W1:Y:S01]  /*5700*/  @P1 LDC.64 R16, c[0x0][0x3a0] ;  /* 0x0000e800ff101b82 */ /* 0x000e620000000a00 */
[----:B0-----:R-:W-:-:S05]  /*5710*/  @P0 IMAD.WIDE.U32 R18, R52, 0x10, R18 ;  /* 0x0000001034120825 */ /* 0x001fca00078e0012 */
[----:B-----5:R0:W5:Y:S01]  /*5720*/  @P0 LDG.E.128 R4, desc[UR6][R18.64] ;  /* 0x0000000612040981 */ /* 0x020162000c1e1d00 */
[----:B-1----:R-:W-:-:S05]  /*5730*/  @P1 IMAD.WIDE.U32 R16, R55, 0x10, R16 ;  /* 0x0000001037101825 */ /* 0x002fca00078e0010 */
        /* <DEDUP_REMOVED lines=25> */
.L_x_39763:
        /* <DEDUP_REMOVED lines=13> */
.L_x_39765:
[----:B------:R-:W-:Y:S05]  /*59a0*/  BSYNC.RECONVERGENT B4 ;  /* 0x0000000000047941 */ /* 0x000fea0003800200 */
.L_x_39764:
        /* <DEDUP_REMOVED lines=60> */
.L_x_39762:
[----:B------:R-:W-:Y:S05]  /*5d70*/  BSYNC.RECONVERGENT B3 ;  /* 0x0000000000037941 */ /* 0x000fea0003800200 */
.L_x_39761:
[----:B------:R-:W-:Y:S01]  /*5d80*/  I2FP.F32.U32 R17, R16 ;  /* 0x0000001000117245 */ /* 0x000fe20000201000 */
[----:B------:R-:W-:Y:S02]  /*5d90*/  HFMA2 R16, -RZ, RZ, 0.1171875, 0 ;  /* 0x2f800000ff107431 */ /* 0x000fe400000001ff */
[----:B------:R-:W-:Y:S01]  /*5da0*/  FMUL.FTZ R113, R4, UR11 ;  /* 0x0000000b04717c20 */ /* 0x000fe20008410000 */
        /* <DEDUP_REMOVED lines=8> */
.L_x_39760:
[----:B------:R-:W-:Y:S05]  /*5e30*/  BSYNC.RECONVERGENT B2 ;  /* 0x0000000000027941 */ /* 0x000fea0003800200 */
.L_x_39759:
        /* <DEDUP_REMOVED lines=17> */
.L_x_39770:
        /* <DEDUP_REMOVED lines=13> */
.L_x_39772:
[----:B------:R-:W-:Y:S05]  /*6020*/  BSYNC.RECONVERGENT B4 ;  /* 0x0000000000047941 */ /* 0x000fea0003800200 */
.L_x_39771:
        /* <DEDUP_REMOVED lines=61> */
.L_x_39769:
[----:B------:R-:W-:Y:S05]  /*6400*/  BSYNC.RECONVERGENT B3 ;  /* 0x0000000000037941 */ /* 0x000fea0003800200 */
.L_x_39768:
[----:B------:R-:W-:Y:S01]  /*6410*/  I2FP.F32.U32 R18, R17 ;  /* 0x0000001100127245 */ /* 0x000fe20000201000 */
[----:B------:R-:W-:Y:S02]  /*6420*/  IMAD.MOV.U32 R17, RZ, RZ, 0x2f800000 ;  /* 0x2f800000ff117424 */ /* 0x000fe400078e00ff */
[----:B------:R-:W-:Y:S01]  /*6430*/  FMUL.FTZ R94, R5, UR11 ;  /* 0x0000000b055e7c20 */ /* 0x000fe20008410000 */
        /* <DEDUP_REMOVED lines=8> */
.L_x_39767:
[----:B------:R-:W-:Y:S05]  /*64c0*/  BSYNC.RECONVERGENT B2 ;  /* 0x0000000000027941 */ /* 0x000fea0003800200 */
.L_x_39766:
        /* <DEDUP_REMOVED lines=17> */
.L_x_39777:
        /* <DEDUP_REMOVED lines=13> */
.L_x_39779:
[----:B------:R-:W-:Y:S05]  /*66b0*/  BSYNC.RECONVERGENT B4 ;  /* 0x0000000000047941 */ /* 0x000fea0003800200 */
.L_x_39778:
        /* <DEDUP_REMOVED lines=61> */
.L_x_39776:
[----:B------:R-:W-:Y:S05]  /*6a90*/  BSYNC.RECONVERGENT B3 ;  /* 0x0000000000037941 */ /* 0x000fea0003800200 */
.L_x_39775:
[----:B------:R-:W-:Y:S01]  /*6aa0*/  I2FP.F32.U32 R19, R18 ;  /* 0x0000001200137245 */ /* 0x000fe20000201000 */
[----:B------:R-:W-:Y:S02]  /*6ab0*/  IMAD.MOV.U32 R18, RZ, RZ, 0x2f800000 ;  /* 0x2f800000ff127424 */ /* 0x000fe400078e00ff */
[----:B------:R-:W-:Y:S01]  /*6ac0*/  FMUL.FTZ R115, R6, UR11 ;  /* 0x0000000b06737c20 */ /* 0x000fe20008410000 */
        /* <DEDUP_REMOVED lines=8> */
.L_x_39774:
[----:B------:R-:W-:Y:S05]  /*6b50*/  BSYNC.RECONVERGENT B2 ;  /* 0x0000000000027941 */ /* 0x000fea0003800200 */
.L_x_39773:
        /* <DEDUP_REMOVED lines=16> */
.L_x_39783:
        /* <DEDUP_REMOVED lines=13> */
.L_x_39785:
[----:B------:R-:W-:Y:S05]  /*6d30*/  BSYNC.RECONVERGENT B3 ;  /* 0x0000000000037941 */ /* 0x000fea0003800200 */
.L_x_39784:
        /* <DEDUP_REMOVED lines=61> */
.L_x_39782:
[----:B------:R-:W-:Y:S05]  /*7110*/  BSYNC.RECONVERGENT B2 ;  /* 0x0000000000027941 */ /* 0x000fea0003800200 */
.L_x_39781:
[----:B------:R-:W-:Y:S01]  /*7120*/  I2FP.F32.U32 R94, R19 ;  /* 0x00000013005e7245 */ /* 0x000fe20000201000 */
[----:B------:R-:W-:Y:S02]  /*7130*/  HFMA2 R19, -RZ, RZ, 0.1171875, 0 ;  /* 0x2f800000ff137431 */ /* 0x000fe400000001ff */
[----:B------:R-:W-:Y:S01]  /*7140*/  FMUL.FTZ R124, R7, UR11 ;  /* 0x0000000b077c7c20 */ /* 0x000fe20008410000 */
[----:B------:R-:W-:-:S03]  /*7150*/  HADD2.F32 R116, -RZ, R107.H0_H0 ;  /* 0x2000006bff747230 */ /* 0x000fc60000004100 */
[----:B------:R-:W-:Y:S01]  /*7160*/  FMUL.FTZ R124, R124, UR10 ;  /* 0x0000000a7c7c7c20 */ /* 0x000fe20008410000 */
[----:B------:R-:W-:-:S05]  /*7170*/  FFMA.FTZ R19, R94, R19, 1.1641532182693481445e-10 ;  /* 0x2f0000005e137423 */ /* 0x000fca0000010013 */
[----:B------:R-:W-:-:S04]  /*7180*/  FSETP.GTU.FTZ.AND P1, PT, R19, UR8, PT ;  /* 0x0000000813007c0b */ /* 0x000fc8000bf3c000 */
[----:B------:R-:W-:Y:S02]  /*7190*/  FSEL R124, R124, RZ, !P1 ;  /* 0x000000ff7c7c7208 */ /* 0x000fe40004800000 */
[----:B------:R-:W-:-:S03]  /*71a0*/  SEL R94, RZ, 0x1, P1 ;  /* 0x00000001ff5e7807 */ /* 0x000fc60000800000 */
[----:B------:R-:W-:Y:S01]  /*71b0*/  FFMA.FTZ R19, R124, R116, R11 ;  /* 0x000000747c137223 */ /* 0x000fe2000001000b */
[----:B------:R-:W-:Y:S01]  /*71c0*/  PRMT R97, R94, 0x7610, R97 ;  /* 0x000076105e617816 */ /* 0x000fe20000000061 */
[----:B------:R-:W-:Y:S06]  /*71d0*/  BRA `(.L_x_39780) ;  /* 0x0000001800947947 */ /* 0x000fec0003800000 */
.L_x_39758:
[----:B------:R-:W-:Y:S01]  /*71e0*/  BSSY.RECONVERGENT B2, `(.L_x_39786) ;  /* 0x000006b000027945 */ /* 0x000fe20003800200 */
[----:B0-----:R-:W-:Y:S01]  /*71f0*/  IMAD.MOV.U32 R18, RZ, RZ, R84 ;  /* 0x000000ffff127224 */ /* 0x001fe200078e0054 */
        /* <DEDUP_REMOVED lines=19> */
.L_x_39790:
        /* <DEDUP_REMOVED lines=13> */
.L_x_39792:
[----:B------:R-:W-:Y:S05]  /*7400*/  BSYNC.RECONVERGENT B4 ;  /* 0x0000000000047941 */ /* 0x000fea0003800200 */
.L_x_39791:
        /* <DEDUP_REMOVED lines=48> */
[C---:B------:R-:W-:Y:S02]  /*7710*/  VIADD R17, R73.reuse, 0xdb3d7428 ;  /* 0xdb3d742849117836 */ /* 0x040fe40000000000 */
[----:B------:R-:W-:Y:S01]  /*7720*/  VIADD R81, R73, 0x96a522ad ;  /* 0x96a522ad49517836 */ /* 0x000fe20000000000 */
[----:B------:R-:W-:Y:S02]  /*7730*/  LOP3.LUT R16, R16, R80, R135, 0x96, !PT ;  /* 0x0000005010107212 */ /* 0x000fe400078e9687 */
[----:B------:R-:W-:Y:S02]  /*7740*/  LOP3.LUT R17, R17, R114, R19, 0x96, !PT ;  /* 0x0000007211117212 */ /* 0x000fe400078e9613 */
[----:B------:R-:W-:Y:S01]  /*7750*/  IADD3 R80, PT, PT, R72, -0x700cb87f, RZ ;  /* 0x8ff3478148507810 */ /* 0x000fe20007ffe0ff */
[----:B------:R-:W-:Y:S01]  /*7760*/  IMAD.WIDE.U32 R114, R16, -0x2daee0ad, RZ ;  /* 0xd2511f5310727825 */ /* 0x000fe200078e00ff */
[----:B------:R-:W-:-:S03]  /*7770*/  MOV R16, R94 ;  /* 0x0000005e00107202 */ /* 0x000fc60000000f00 */
[----:B------:R-:W-:Y:S01]  /*7780*/  IMAD.WIDE.U32 R136, R17, -0x326172a9, RZ ;  /* 0xcd9e8d5711887825 */ /* 0x000fe200078e00ff */
[----:B------:R-:W-:-:S03]  /*7790*/  LOP3.LUT R81, R81, R18, R115, 0x96, !PT ;  /* 0x0000001251517212 */ /* 0x000fc600078e9673 */
[----:B------:R-:W-:Y:S01]  /*77a0*/  IMAD.MOV.U32 R92, RZ, RZ, R136 ;  /* 0x000000ffff5c7224 */ /* 0x000fe200078e0088 */
[----:B------:R-:W-:Y:S01]  /*77b0*/  LOP3.LUT R80, R80, R134, R137, 0x96, !PT ;  /* 0x0000008650507212 */ /* 0x000fe200078e9689 */
[----:B------:R-:W-:-:S07]  /*77c0*/  IMAD.MOV.U32 R18, RZ, RZ, RZ ;  /* 0x000000ffff127224 */ /* 0x000fce00078e00ff */
.L_x_39789:
[----:B------:R-:W-:Y:S05]  /*77d0*/  BSYNC.RECONVERGENT B3 ;  /* 0x0000000000037941 */ /* 0x000fea0003800200 */
.L_x_39788:
        /* <DEDUP_REMOVED lines=11> */
.L_x_39787:
[----:B------:R-:W-:Y:S05]  /*7890*/  BSYNC.RECONVERGENT B2 ;  /* 0x0000000000027941 */ /* 0x000fea0003800200 */
.L_x_39786:
        /* <DEDUP_REMOVED lines=17> */
.L_x_39797:
        /* <DEDUP_REMOVED lines=13> */
.L_x_39799:
[----:B------:R-:W-:Y:S05]  /*7a80*/  BSYNC.RECONVERGENT B4 ;  /* 0x0000000000047941 */ /* 0x000fea0003800200 */
.L_x_39798:
        /* <DEDUP_REMOVED lines=61> */
.L_x_39796:
[----:B------:R-:W-:Y:S05]  /*7e60*/  BSYNC.RECONVERGENT B3 ;  /* 0x0000000000037941 */ /* 0x000fea0003800200 */
.L_x_39795:
        /* <DEDUP_REMOVED lines=11> */
.L_x_39794:
[----:B------:R-:W-:Y:S05]  /*7f20*/  BSYNC.RECONVERGENT B2 ;  /* 0x0000000000027941 */ /* 0x000fea0003800200 */
.L_x_39793:
        /* <DEDUP_REMOVED lines=17> */
.L_x_39804:
        /* <DEDUP_REMOVED lines=13> */
.L_x_39806:
[----:B------:R-:W-:Y:S05]  /*8110*/  BSYNC.RECONVERGENT B4 ;  /* 0x0000000000047941 */ /* 0x000fea0003800200 */
.L_x_39805:
        /* <DEDUP_REMOVED lines=61> */
.L_x_39803:
[----:B------:R-:W-:Y:S05]  /*84f0*/  BSYNC.RECONVERGENT B3 ;  /* 0x0000000000037941 */ /* 0x000fea0003800200 */
.L_x_39802:
        /* <DEDUP_REMOVED lines=11> */
.L_x_39801:
[----:B------:R-:W-:Y:S05]  /*85b0*/  BSYNC.RECONVERGENT B2 ;  /* 0x0000000000027941 */ /* 0x000fea0003800200 */
.L_x_39800:
        /* <DEDUP_REMOVED lines=16> */
.L_x_39809:
        /* <DEDUP_REMOVED lines=13> */
.L_x_39811:
[----:B------:R-:W-:Y:S05]  /*8790*/  BSYNC.RECONVERGENT B3 ;  /* 0x0000000000037941 */ /* 0x000fea0003800200 */
.L_x_39810:
        /* <DEDUP_REMOVED lines=58> */
[----:B------:R-:W-:Y:S01]  /*8b40*/  IMAD.MOV.U32 R19, RZ, RZ, R114 ;  /* 0x000000ffff137224 */ /* 0x000fe200078e0072 */
[----:B------:R-:W-:Y:S02]  /*8b50*/  LOP3.LUT R81, R81, R134, R137, 0x96, !PT ;  /* 0x0000008651517212 */ /* 0x000fe400078e9689 */
[----:B------:R-:W-:-:S07]  /*8b60*/  MOV R114, R136 ;  /* 0x0000008800727202 */ /* 0x000fce0000000f00 */
.L_x_39808:
[----:B------:R-:W-:Y:S05]  /*8b70*/  BSYNC.RECONVERGENT B2 ;  /* 0x0000000000027941 */ /* 0x000fea0003800200 */
.L_x_39807:
        /* <DEDUP_REMOVED lines=11> */
.L_x_39780:
[----:B------:R-:W-:Y:S05]  /*8c30*/  BSYNC.RECONVERGENT B0 ;  /* 0x0000000000007941 */ /* 0x000fea0003800200 */
.L_x_39757:
[----:B------:R-:W0:Y:S01]  /*8c40*/  LDC.64 R134, c[0x0][0x3a8] ;  /* 0x0000ea00ff867b82 */ /* 0x000e220000000a00 */
[----:B------:R-:W-:Y:S01]  /*8c50*/  BSSY.RECONVERGENT B0, `(.L_x_39812) ;  /* 0x0000010000007945 */ /* 0x000fe20003800200 */
[----:B------:R-:W-:Y:S02]  /*8c60*/  IMAD.MOV.U32 R94, RZ, RZ, R114 ;  /* 0x000000ffff5e7224 */ /* 0x000fe400078e0072 */
[----:B0-----:R-:W-:-:S05]  /*8c70*/  IMAD.WIDE.U32 R134, R55, 0x10, R134 ;  /* 0x0000001037867825 */ /* 0x001fca00078e0086 */
[----:B------:R0:W-:Y:S01]  /*8c80*/  STG.E.128 desc[UR6][R134.64], R16 ;  /* 0x0000001086007986 */ /* 0x0001e2000c101d06 */
[----:B------:R-:W-:Y:S05]  /*8c90*/  @!P0 BRA `(.L_x_39813) ;  /* 0x00000000002c8947 */ /* 0x000fea0003800000 */
[----:B0-----:R-:W0:Y:S01]  /*8ca0*/  LDC.64 R134, c[0x0][0x3b0] ;  /* 0x0000ec00ff867b82 */ /* 0x001e220000000a00 */
[----:B------:R-:W-:Y:S02]  /*8cb0*/  SHF.L.U32 R115, R96, 0x10, RZ ;  /* 0x0000001060737819 */ /* 0x000fe400000006ff */
[----:B------:R-:W-:Y:S02]  /*8cc0*/  LOP3.LUT R116, R97, 0xffff, RZ, 0xc0, !PT ;  /* 0x0000ffff61747812 */ /* 0x000fe400078ec0ff */
[----:B------:R-:W-:Y:S02]  /*8cd0*/  LOP3.LUT R115, R115, 0xff0000, RZ, 0xc0, !PT ;  /* 0x00ff000073737812 */ /* 0x000fe400078ec0ff */
[----:B------:R-:W-:Y:S02]  /*8ce0*/  LOP3.LUT R114, R95, 0xff, RZ, 0xc0, !PT ;  /* 0x000000ff5f727812 */ /* 0x000fe400078ec0ff */
[----:B------:R-:W-:Y:S01]  /*8cf0*/  LOP3.LUT R113, R93, 0xff, RZ, 0xc0, !PT ;  /* 0x000000ff5d717812 */ /* 0x000fe200078ec0ff */
[----:B------:R-:W-:-:S05]  /*8d00*/  IMAD R115, R116, 0x1000000, R115 ;  /* 0x0100000074737824 */ /* 0x000fca00078e0273 */
[----:B------:R-:W-:-:S05]  /*8d10*/  LEA R114, R114, R115, 0x8 ;  /* 0x0000007372727211 */ /* 0x000fca00078e40ff */
[----:B------:R-:W-:Y:S02]  /*8d20*/  IMAD.IADD R113, R114, 0x1, R113 ;  /* 0x0000000172717824 */ /* 0x000fe400078e0271 */
[----:B0-----:R-:W-:-:S05]  /*8d30*/  IMAD.WIDE.U32 R134, R52, 0x4, R134 ;  /* 0x0000000434867825 */ /* 0x001fca00078e0086 */
[----:B------:R1:W-:Y:S02]  /*8d40*/  STG.E desc[UR6][R134.64], R113 ;  /* 0x0000007186007986 */ /* 0x0003e4000c101906 */
.L_x_39813:
[----:B------:R-:W-:Y:S05]  /*8d50*/  BSYNC.RECONVERGENT B0 ;  /* 0x0000000000007941 */ /* 0x000fea0003800200 */
.L_x_39812:
[----:B------:R-:W-:Y:S01]  /*8d60*/  IADD3 R55, PT, PT, R55, 0x20, RZ ;  /* 0x0000002037377810 */ /* 0x000fe20007ffe0ff */
[----:B------:R-:W-:-:S07]  /*8d70*/  VIADD R52, R52, 0x20 ;  /* 0x0000002034347836 */ /* 0x000fce0000000000 */
.L_x_39756:
[----:B------:R-:W-:Y:S05]  /*8d80*/  BSYNC.RECONVERGENT B1 ;  /* 0x0000000000017941 */ /* 0x000fea0003800200 */
.L_x_39755:
        /* <DEDUP_REMOVED lines=12> */
[----:B------:R-:W-:Y:S04]  /*8e50*/  BSSY.RECONVERGENT B0, `(.L_x_39816) ;  /* 0x000034e000007945 */ /* 0x000fe80003800200 */
[----:B------:R-:W-:Y:S05]  /*8e60*/  @!P1 BRA `(.L_x_39817) ;  /* 0x00000018009c9947 */ /* 0x000fea0003800000 */
[----:B------:R-:W-:Y:S01]  /*8e70*/  ISETP.GT.AND P1, PT, R0, RZ, PT ;  /* 0x000000ff0000720c */ /* 0x000fe20003f24270 */
[----:B------:R-:W-:Y:S01]  /*8e80*/  BSSY.RECONVERGENT B2, `(.L_x_39818) ;  /* 0x000006b000027945 */ /* 0x000fe20003800200 */
[----:B--2---:R-:W-:Y:S01]  /*8e90*/  MOV R22, R84 ;  /* 0x0000005400167202 */ /* 0x004fe20000000f00 */
        /* <DEDUP_REMOVED lines=19> */
.L_x_39822:
        /* <DEDUP_REMOVED lines=13> */
.L_x_39824:
[----:B------:R-:W-:Y:S05]  /*90a0*/  BSYNC.RECONVERGENT B4 ;  /* 0x0000000000047941 */ /* 0x000fea0003800200 */
.L_x_39823:
[----:B01----:R-:W-:Y:S01]  /*90b0*/  IMAD.WIDE.U32 R134, R74, -0x326172a9, RZ ;  /* 0xcd9e8d574a867825 */ /* 0x003fe200078e00ff */
        /* <DEDUP_REMOVED lines=49> */
[----:B------:R-:W-:Y:S01]  /*93d0*/  LOP3.LUT R20, R20, R80, R135, 0x96, !PT ;  /* 0x0000005014147212 */ /* 0x000fe200078e9687 */
[----:B------:R-:W-:-:S03]  /*93e0*/  VIADD R80, R72, 0x8ff34781 ;  /* 0x8ff3478148507836 */ /* 0x000fc60000000000 */
        /* <DEDUP_REMOVED lines=8> */
.L_x_39821:
[----:B------:R-:W-:Y:S05]  /*9470*/  BSYNC.RECONVERGENT B3 ;  /* 0x0000000000037941 */ /* 0x000fea0003800200 */
.L_x_39820:
[----:B------:R-:W-:Y:S01]  /*9480*/  I2FP.F32.U32 R21, R20 ;  /* 0x0000001400157245 */ /* 0x000fe20000201000 */
[----:B------:R-:W-:Y:S02]  /*9490*/  HFMA2 R20, -RZ, RZ, 0.1171875, 0 ;  /* 0x2f800000ff147431 */ /* 0x000fe400000001ff */
[----:B-1----:R-:W-:Y:S01]  /*94a0*/  FMUL.FTZ R113, R4, UR11 ;  /* 0x0000000b04717c20 */ /* 0x002fe20008410000 */
        /* <DEDUP_REMOVED lines=8> */
.L_x_39819:
[----:B------:R-:W-:Y:S05]  /*9530*/  BSYNC.RECONVERGENT B2 ;  /* 0x0000000000027941 */ /* 0x000fea0003800200 */
.L_x_39818:
        /* <DEDUP_REMOVED lines=17> */
.L_x_39829:
        /* <DEDUP_REMOVED lines=13> */
.L_x_39831:
[----:B------:R-:W-:Y:S05]  /*9720*/  BSYNC.RECONVERGENT B4 ;  /* 0x0000000000047941 */ /* 0x000fea0003800200 */
.L_x_39830:
        /* <DEDUP_REMOVED lines=61> */
.L_x_39828:
[----:B------:R-:W-:Y:S05]  /*9b00*/  BSYNC.RECONVERGENT B3 ;  /* 0x0000000000037941 */ /* 0x000fea0003800200 */
.L_x_39827:
        /* <DEDUP_REMOVED lines=11> */
.L_x_39826:
[----:B------:R-:W-:Y:S05]  /*9bc0*/  BSYNC.RECONVERGENT B2 ;  /* 0x0000000000027941 */ /* 0x000fea0003800200 */
.L_x_39825:
        /* <DEDUP_REMOVED lines=17> */
.L_x_39836:
        /* <DEDUP_REMOVED lines=13> */
.L_x_39838:
[----:B------:R-:W-:Y:S05]  /*9db0*/  BSYNC.RECONVERGENT B4 ;  /* 0x0000000000047941 */ /* 0x000fea0003800200 */
.L_x_39837:
        /* <DEDUP_REMOVED lines=59> */
[----:B------:R-:W-:Y:S02]  /*a170*/  LOP3.LUT R81, R81, R134, R137, 0x96, !PT ;  /* 0x0000008651517212 */ /* 0x000fe400078e9689 */
[----:B------:R-:W-:-:S07]  /*a180*/  MOV R114, R136 ;  /* 0x0000008800727202 */ /* 0x000fce0000000f00 */
.L_x_39835:
[----:B------:R-:W-:Y:S05]  /*a190*/  BSYNC.RECONVERGENT B3 ;  /* 0x0000000000037941 */ /* 0x000fea0003800200 */
.L_x_39834:
[----:B------:R-:W-:Y:S01]  /*a1a0*/  I2FP.F32.U32 R23, R22 ;  /* 0x0000001600177245 */ /* 0x000fe20000201000 */
[----:B------:R-:W-:Y:S02]  /*a1b0*/  HFMA2 R22, -RZ, RZ, 0.1171875, 0 ;  /* 0x2f800000ff167431 */ /* 0x000fe400000001ff */
[----:B------:R-:W-:Y:S01]  /*a1c0*/  FMUL.FTZ R115, R6, UR11 ;  /* 0x0000000b06737c20 */ /* 0x000fe20008410000 */
[----:B-1----:R-:W-:-:S03]  /*a1d0*/  HADD2.F32 R113, -RZ, R106.H0_H0 ;  /* 0x2000006aff717230 */ /* 0x002fc60000004100 */
[----:B------:R-:W-:Y:S01]  /*a1e0*/  FMUL.FTZ R115, R115, UR10 ;  /* 0x0000000a73737c20 */ /* 0x000fe20008410000 */
[----:B------:R-:W-:-:S05]  /*a1f0*/  FFMA.FTZ R22, R23, R22, 1.1641532182693481445e-10 ;  /* 0x2f00000017167423 */ /* 0x000fca0000010016 */
[----:B------:R-:W-:-:S04]  /*a200*/  FSETP.GTU.FTZ.AND P2, PT, R22, UR8, PT ;  /* 0x0000000816007c0b */ /* 0x000fc8000bf5c000 */
[----:B------:R-:W-:Y:S02]  /*a210*/  FSEL R115, R115, RZ, !P2 ;  /* 0x000000ff73737208 */ /* 0x000fe40005000000 */
[----:B------:R-:W-:-:S03]  /*a220*/  SEL R23, RZ, 0x1, P2 ;  /* 0x00000001ff177807 */ /* 0x000fc60001000000 */
[----:B------:R-:W-:Y:S01]  /*a230*/  FFMA.FTZ R22, R115, R113, R10 ;  /* 0x0000007173167223 */ /* 0x000fe2000001000a */
[----:B------:R-:W-:-:S07]  /*a240*/  PRMT R96, R23, 0x7610, R96 ;  /* 0x0000761017607816 */ /* 0x000fce0000000060 */
.L_x_39833:
[----:B------:R-:W-:Y:S05]  /*a250*/  BSYNC.RECONVERGENT B2 ;  /* 0x0000000000027941 */ /* 0x000fea0003800200 */
.L_x_39832:
        /* <DEDUP_REMOVED lines=16> */
.L_x_39842:
        /* <DEDUP_REMOVED lines=13> */
.L_x_39844:
[----:B------:R-:W-:Y:S05]  /*a430*/  BSYNC.RECONVERGENT B3 ;  /* 0x0000000000037941 */ /* 0x000fea0003800200 */
.L_x_39843:
        /* <DEDUP_REMOVED lines=61> */
.L_x_39841:
[----:B------:R-:W-:Y:S05]  /*a810*/  BSYNC.RECONVERGENT B2 ;  /* 0x0000000000027941 */ /* 0x000fea0003800200 */
.L_x_39840:
        /* <DEDUP_REMOVED lines=12> */
.L_x_39817:
[----:B------:R-:W-:Y:S01]  /*a8e0*/  BSSY.RECONVERGENT B2, `(.L_x_39845) ;  /* 0x000006b000027945 */ /* 0x000fe20003800200 */
[----:B--2---:R-:W-:Y:S01]  /*a8f0*/  IMAD.MOV.U32 R22, RZ, RZ, R84 ;  /* 0x000000ffff167224 */ /* 0x004fe200078e0054 */
        /* <DEDUP_REMOVED lines=19> */
.L_x_39849:
        /* <DEDUP_REMOVED lines=13> */
.L_x_39851:
[----:B------:R-:W-:Y:S05]  /*ab00*/  BSYNC.RECONVERGENT B4 ;  /* 0x0000000000047941 */ /* 0x000fea0003800200 */
.L_x_39850:
[----:B01----:R-:W-:Y:S01]  /*ab10*/  IMAD.WIDE.U32 R134, R74, -0x326172a9, RZ ;  /* 0xcd9e8d574a867825 */ /* 0x003fe200078e00ff */
        /* <DEDUP_REMOVED lines=58> */
[----:B------:R-:W-:-:S07]  /*aec0*/  HFMA2 R22, -RZ, RZ, 0, 0 ;  /* 0x00000000ff167431 */ /* 0x000fce00000001ff */
.L_x_39848:
[----:B------:R-:W-:Y:S05]  /*aed0*/  BSYNC.RECONVERGENT B3 ;  /* 0x0000000000037941 */ /* 0x000fea0003800200 */
.L_x_39847:
        /* <DEDUP_REMOVED lines=11> */
.L_x_39846:
[----:B------:R-:W-:Y:S05]  /*af90*/  BSYNC.RECONVERGENT B2 ;  /* 0x0000000000027941 */ /* 0x000fea0003800200 */
.L_x_39845:
        /* <DEDUP_REMOVED lines=17> */
.L_x_39856:
        /* <DEDUP_REMOVED lines=13> */
.L_x_39858:
[----:B------:R-:W-:Y:S05]  /*b180*/  BSYNC.RECONVERGENT B4 ;  /* 0x0000000000047941 */ /* 0x000fea0003800200 */
.L_x_39857:
        /* <DEDUP_REMOVED lines=61> */
.L_x_39855:
[----:B------:R-:W-:Y:S05]  /*b560*/  BSYNC.RECONVERGENT B3 ;  /* 0x0000000000037941 */ /* 0x000fea0003800200 */
.L_x_39854:
        /* <DEDUP_REMOVED lines=11> */
.L_x_39853:
[----:B------:R-:W-:Y:S05]  /*b620*/  BSYNC.RECONVERGENT B2 ;  /* 0x0000000000027941 */ /* 0x000fea0003800200 */
.L_x_39852:
        /* <DEDUP_REMOVED lines=17> */
.L_x_39863:
        /* <DEDUP_REMOVED lines=13> */
.L_x_39865:
[----:B------:R-:W-:Y:S05]  /*b810*/  BSYNC.RECONVERGENT B4 ;  /* 0x0000000000047941 */ /* 0x000fea0003800200 */
.L_x_39864:
        /* <DEDUP_REMOVED lines=60> */
[----:B------:R-:W-:-:S07]  /*bbe0*/  IMAD.MOV.U32 R114, RZ, RZ, R136 ;  /* 0x000000ffff727224 */ /* 0x000fce00078e0088 */
.L_x_39862:
[----:B------:R-:W-:Y:S05]  /*bbf0*/  BSYNC.RECONVERGENT B3 ;  /* 0x0000000000037941 */ /* 0x000fea0003800200 */
.L_x_39861:
[----:B------:R-:W-:Y:S01]  /*bc00*/  I2FP.F32.U32 R23, R22 ;  /* 0x0000001600177245 */ /* 0x000fe20000201000 */
[----:B------:R-:W-:Y:S02]  /*bc10*/  IMAD.MOV.U32 R22, RZ, RZ, 0x2f800000 ;  /* 0x2f800000ff167424 */ /* 0x000fe400078e00ff */
[----:B-1---5:R-:W-:Y:S02]  /*bc20*/  FMUL.FTZ R113, R6, UR11 ;  /* 0x0000000b06717c20 */ /* 0x022fe40008410000 */
        /* <DEDUP_REMOVED lines=8> */
.L_x_39860:
[----:B------:R-:W-:Y:S05]  /*bcb0*/  BSYNC.RECONVERGENT B2 ;  /* 0x0000000000027941 */ /* 0x000fea0003800200 */
.L_x_39859:
        /* <DEDUP_REMOVED lines=16> */
.L_x_39868:
        /* <DEDUP_REMOVED lines=13> */
.L_x_39870:
[----:B------:R-:W-:Y:S05]  /*be90*/  BSYNC.RECONVERGENT B3 ;  /* 0x0000000000037941 */ /* 0x000fea0003800200 */
.L_x_39869:
[----:B------:R-:W-:Y:S01]  /*bea0*/  IMAD.WIDE.U32 R140, R74, -0x326172a9, RZ ;  /* 0xcd9e8d574a8c7825 */ /* 0x000fe200078e00ff */
[----:B------:R-:W-:-:S03]  /*beb0*/  LOP3.LUT R80, R85, R135, R73, 0x96, !PT ;  /* 0x0000008755507212 */ /* 0x000fc600078e9649 */
[----:B------:R-:W-:Y:S01]  /*bec0*/  HFMA2 R84, -RZ, RZ, 0, 0 ;  /* 0x00000000ff547431 */ /* 0x000fe200000001ff */
        /* <DEDUP_REMOVED lines=58> */
.L_x_39867:
[----:B------:R-:W-:Y:S05]  /*c270*/  BSYNC.RECONVERGENT B2 ;  /* 0x0000000000027941 */ /* 0x000fea0003800200 */
.L_x_39866:
        /* <DEDUP_REMOVED lines=11> */
.L_x_39839:
[----:B------:R-:W-:Y:S05]  /*c330*/  BSYNC.RECONVERGENT B0 ;  /* 0x0000000000007941 */ /* 0x000fea0003800200 */
.L_x_39816:
[----:B01----:R-:W0:Y:S01]  /*c340*/  LDC.64 R134, c[0x0][0x3a8] ;  /* 0x0000ea00ff867b82 */ /* 0x003e220000000a00 */
[----:B------:R-:W-:Y:S01]  /*c350*/  BSSY.RECONVERGENT B0, `(.L_x_39871) ;  /* 0x0000010000007945 */ /* 0x000fe20003800200 */
[----:B------:R-:W-:Y:S01]  /*c360*/  MOV R94, R114 ;  /* 0x00000072005e7202 */ /* 0x000fe20000000f00 */
        /* <DEDUP_REMOVED lines=10> */
[----:B------:R-:W-:-:S05]  /*c410*/  IMAD R114, R114, 0x100, R115 ;  /* 0x0000010072727824 */ /* 0x000fca00078e0273 */
[----:B------:R-:W-:Y:S01]  /*c420*/  IADD3 R113, PT, PT, R114, R113, RZ ;  /* 0x0000007172717210 */ /* 0x000fe20007ffe0ff */
[----:B0-----:R-:W-:-:S05]  /*c430*/  IMAD.WIDE.U32 R134, R52, 0x4, R134 ;  /* 0x0000000434867825 */ /* 0x001fca00078e0086 */
[----:B------:R1:W-:Y:S02]  /*c440*/  STG.E desc[UR6][R134.64], R113 ;  /* 0x0000007186007986 */ /* 0x0003e4000c101906 */
.L_x_39872:
[----:B------:R-:W-:Y:S05]  /*c450*/  BSYNC.RECONVERGENT B0 ;  /* 0x0000000000007941 */ /* 0x000fea0003800200 */
.L_x_39871:
[----:B------:R-:W-:Y:S01]  /*c460*/  VIADD R55, R55, 0x20 ;  /* 0x0000002037377836 */ /* 0x000fe20000000000 */
[----:B------:R-:W-:-:S07]  /*c470*/  IADD3 R52, PT, PT, R52, 0x20, RZ ;  /* 0x0000002034347810 */ /* 0x000fce0007ffe0ff */
.L_x_39815:
[----:B------:R-:W-:Y:S05]  /*c480*/  BSYNC.RECONVERGENT B1 ;  /* 0x0000000000017941 */ /* 0x000fea0003800200 */
.L_x_39814:
        /* <DEDUP_REMOVED lines=16> */
[----:B--2---:R-:W-:Y:S01]  /*c590*/  IMAD.MOV.U32 R26, RZ, RZ, R84 ;  /* 0x000000ffff1a7224 */ /* 0x004fe200078e0054 */
        /* <DEDUP_REMOVED lines=19> */
.L_x_39881:
        /* <DEDUP_REMOVED lines=13> */
.L_x_39883:
[----:B------:R-:W-:Y:S05]  /*c7a0*/  BSYNC.RECONVERGENT B4 ;  /* 0x0000000000047941 */ /* 0x000fea0003800200 */
.L_x_39882:
        /* <DEDUP_REMOVED lines=60> */
.L_x_39880:
[----:B------:R-:W-:Y:S05]  /*cb70*/  BSYNC.RECONVERGENT B3 ;  /* 0x0000000000037941 */ /* 0x000fea0003800200 */
.L_x_39879:
[----:B------:R-:W-:Y:S01]  /*cb80*/  I2FP.F32.U32 R25, R24 ;  /* 0x0000001800197245 */ /* 0x000fe20000201000 */
[----:B------:R-:W-:Y:S02]  /*cb90*/  IMAD.MOV.U32 R24, RZ, RZ, 0x2f800000 ;  /* 0x2f800000ff187424 */ /* 0x000fe400078e00ff */
[----:B-1----:R-:W-:Y:S01]  /*cba0*/  FMUL.FTZ R113, R4, UR11 ;  /* 0x0000000b04717c20 */ /* 0x002fe20008410000 */
        /* <DEDUP_REMOVED lines=8> */
.L_x_39878:
[----:B------:R-:W-:Y:S05]  /*cc30*/  BSYNC.RECONVERGENT B2 ;  /* 0x0000000000027941 */ /* 0x000fea0003800200 */
.L_x_39877:
        /* <DEDUP_REMOVED lines=17> */
.L_x_39888:
        /* <DEDUP_REMOVED lines=13> */
.L_x_39890:
[----:B------:R-:W-:Y:S05]  /*ce20*/  BSYNC.RECONVERGENT B4 ;  /* 0x0000000000047941 */ /* 0x000fea0003800200 */
.L_x_39889:
        /* <DEDUP_REMOVED lines=61> */
.L_x_39887:
[----:B------:R-:W-:Y:S05]  /*d200*/  BSYNC.RECONVERGENT B3 ;  /* 0x0000000000037941 */ /* 0x000fea0003800200 */
.L_x_39886:
        /* <DEDUP_REMOVED lines=11> */
.L_x_39885:
[----:B------:R-:W-:Y:S05]  /*d2c0*/  BSYNC.RECONVERGENT B2 ;  /* 0x0000000000027941 */ /* 0x000fea0003800200 */
.L_x_39884:
        /* <DEDUP_REMOVED lines=17> */
.L_x_39895:
        /* <DEDUP_REMOVED lines=13> */
.L_x_39897:
[----:B------:R-:W-:Y:S05]  /*d4b0*/  BSYNC.RECONVERGENT B4 ;  /* 0x0000000000047941 */ /* 0x000fea0003800200 */
.L_x_39896:
        /* <DEDUP_REMOVED lines=61> */
.L_x_39894:
[----:B------:R-:W-:Y:S05]  /*d890*/  BSYNC.RECONVERGENT B3 ;  /* 0x0000000000037941 */ /* 0x000fea0003800200 */
.L_x_39893:
[----:B------:R-:W-:Y:S01]  /*d8a0*/  I2FP.F32.U32 R27, R26 ;  /* 0x0000001a001b7245 */ /* 0x000fe20000201000 */
[----:B------:R-:W-:Y:S02]  /*d8b0*/  IMAD.MOV.U32 R26, RZ, RZ, 0x2f800000 ;  /* 0x2f800000ff1a7424 */ /* 0x000fe400078e00ff */
[----:B------:R-:W-:Y:S01]  /*d8c0*/  FMUL.FTZ R115, R6, UR11 ;  /* 0x0000000b06737c20 */ /* 0x000fe20008410000 */
[----:B-1----:R-:W-:Y:S02]  /*d8d0*/  HADD2.F32 R113, -RZ, R104.H0_H0 ;  /* 0x20000068ff717230 */ /* 0x002fe40000004100 */
[----:B------:R-:W-:Y:S01]  /*d8e0*/  FFMA.FTZ R26, R27, R26, 1.1641532182693481445e-10 ;  /* 0x2f0000001b1a7423 */ /* 0x000fe2000001001a */
[----:B------:R-:W-:-:S04]  /*d8f0*/  FMUL.FTZ R115, R115, UR10 ;  /* 0x0000000a73737c20 */ /* 0x000fc80008410000 */
[----:B------:R-:W-:-:S04]  /*d900*/  FSETP.GTU.FTZ.AND P2, PT, R26, UR8, PT ;  /* 0x000000081a007c0b */ /* 0x000fc8000bf5c000 */
[----:B------:R-:W-:Y:S02]  /*d910*/  FSEL R115, R115, RZ, !P2 ;  /* 0x000000ff73737208 */ /* 0x000fe40005000000 */
[----:B------:R-:W-:-:S03]  /*d920*/  SEL R27, RZ, 0x1, P2 ;  /* 0x00000001ff1b7807 */ /* 0x000fc60001000000 */
[----:B------:R-:W-:Y:S01]  /*d930*/  FFMA.FTZ R26, R115, R113, R10 ;  /* 0x00000071731a7223 */ /* 0x000fe2000001000a */
[----:B------:R-:W-:-:S07]  /*d940*/  PRMT R96, R27, 0x7610, R96 ;  /* 0x000076101b607816 */ /* 0x000fce0000000060 */
.L_x_39892:
[----:B------:R-:W-:Y:S05]  /*d950*/  BSYNC.RECONVERGENT B2 ;  /* 0x0000000000027941 */ /* 0x000fea0003800200 */
.L_x_39891:
        /* <DEDUP_REMOVED lines=16> */
.L_x_39901:
        /* <DEDUP_REMOVED lines=13> */
.L_x_39903:
[----:B------:R-:W-:Y:S05]  /*db30*/  BSYNC.RECONVERGENT B3 ;  /* 0x0000000000037941 */ /* 0x000fea0003800200 */
.L_x_39902:
        /* <DEDUP_REMOVED lines=61> */
.L_x_39900:
[----:B------:R-:W-:Y:S05]  /*df10*/  BSYNC.RECONVERGENT B2 ;  /* 0x0000000000027941 */ /* 0x000fea0003800200 */
.L_x_39899:
        /* <DEDUP_REMOVED lines=12> */
.L_x_39876:
        /* <DEDUP_REMOVED lines=21> */
.L_x_39908:
        /* <DEDUP_REMOVED lines=13> */
.L_x_39910:
[----:B------:R-:W-:Y:S05]  /*e200*/  BSYNC.RECONVERGENT B4 ;  /* 0x0000000000047941 */ /* 0x000fea0003800200 */
.L_x_39909:
        /* <DEDUP_REMOVED lines=60> */
.L_x_39907:
[----:B------:R-:W-:Y:S05]  /*e5d0*/  BSYNC.RECONVERGENT B3 ;  /* 0x0000000000037941 */ /* 0x000fea0003800200 */
.L_x_39906:
        /* <DEDUP_REMOVED lines=11> */
.L_x_39905:
[----:B------:R-:W-:Y:S05]  /*e690*/  BSYNC.RECONVERGENT B2 ;  /* 0x0000000000027941 */ /* 0x000fea0003800200 */
.L_x_39904:
        /* <DEDUP_REMOVED lines=17> */
.L_x_39915:
        /* <DEDUP_REMOVED lines=13> */
.L_x_39917:
[----:B------:R-:W-:Y:S05]  /*e880*/  BSYNC.RECONVERGENT B4 ;  /* 0x0000000000047941 */ /* 0x000fea0003800200 */
.L_x_39916:
        /* <DEDUP_REMOVED lines=61> */
.L_x_39914:
[----:B------:R-:W-:Y:S05]  /*ec60*/  BSYNC.RECONVERGENT B3 ;  /* 0x0000000000037941 */ /* 0x000fea0003800200 */
.L_x_39913:
        /* <DEDUP_REMOVED lines=11> */
.L_x_39912:
[----:B------:R-:W-:Y:S05]  /*ed20*/  BSYNC.RECONVERGENT B2 ;  /* 0x0000000000027941 */ /* 0x000fea0003800200 */
.L_x_39911:
        /* <DEDUP_REMOVED lines=17> */
.L_x_39922:
        /* <DEDUP_REMOVED lines=13> */
.L_x_39924:
[----:B------:R-:W-:Y:S05]  /*ef10*/  BSYNC.RECONVERGENT B4 ;  /* 0x0000000000047941 */ /* 0x000fea0003800200 */
.L_x_39923:
        /* <DEDUP_REMOVED lines=61> */
.L_x_39921:
[----:B------:R-:W-:Y:S05]  /*f2f0*/  BSYNC.RECONVERGENT B3 ;  /* 0x0000000000037941 */ /* 0x000fea0003800200 */
.L_x_39920:
[----:B------:R-:W-:Y:S01]  /*f300*/  I2FP.F32.U32 R27, R26 ;  /* 0x0000001a001b7245 */ /* 0x000fe20000201000 */
[----:B------:R-:W-:Y:S02]  /*f310*/  HFMA2 R26, -RZ, RZ, 0.1171875, 0 ;  /* 0x2f800000ff1a7431 */ /* 0x000fe400000001ff */
[----:B-1---5:R-:W-:-:S04]  /*f320*/  FMUL.FTZ R113, R6, UR11 ;  /* 0x0000000b06717c20 */ /* 0x022fc80008410000 */
        /* <DEDUP_REMOVED lines=8> */
.L_x_39919:
[----:B------:R-:W-:Y:S05]  /*f3b0*/  BSYNC.RECONVERGENT B2 ;  /* 0x0000000000027941 */ /* 0x000fea0003800200 */
.L_x_39918:
        /* <DEDUP_REMOVED lines=16> */
.L_x_39927:
        /* <DEDUP_REMOVED lines=13> */
.L_x_39929:
[----:B------:R-:W-:Y:S05]  /*f590*/  BSYNC.RECONVERGENT B3 ;  /* 0x0000000000037941 */ /* 0x000fea0003800200 */
.L_x_39928:
        /* <DEDUP_REMOVED lines=61> */
.L_x_39926:
[----:B------:R-:W-:Y:S05]  /*f970*/  BSYNC.RECONVERGENT B2 ;  /* 0x0000000000027941 */ /* 0x000fea0003800200 */
.L_x_39925:
        /* <DEDUP_REMOVED lines=11> */
.L_x_39898:
[----:B------:R-:W-:Y:S05]  /*fa30*/  BSYNC.RECONVERGENT B0 ;  /* 0x0000000000007941 */ /* 0x000fea0003800200 */
.L_x_39875:
[----:B01----:R-:W0:Y:S01]  /*fa40*/  LDC.64 R134, c[0x0][0x3a8] ;  /* 0x0000ea00ff867b82 */ /* 0x003e220000000a00 */
        /* <DEDUP_REMOVED lines=16> */
.L_x_39931:
[----:B------:R-:W-:Y:S05]  /*fb50*/  BSYNC.RECONVERGENT B0 ;  /* 0x0000000000007941 */ /* 0x000fea0003800200 */
.L_x_39930:
[----:B------:R-:W-:Y:S01]  /*fb60*/  IADD3 R55, PT, PT, R55, 0x20, RZ ;  /* 0x0000002037377810 */ /* 0x000fe20007ffe0ff */
[----:B------:R-:W-:-:S07]  /*fb70*/  VIADD R52, R52, 0x20 ;  /* 0x0000002034347836 */ /* 0x000fce0000000000 */
.L_x_39874:
[----:B------:R-:W-:Y:S05]  /*fb80*/  BSYNC.RECONVERGENT B1 ;  /* 0x0000000000017941 */ /* 0x000fea0003800200 */
.L_x_39873:
        /* <DEDUP_REMOVED lines=36> */
.L_x_39940:
        /* <DEDUP_REMOVED lines=13> */
.L_x_39942:
[----:B------:R-:W-:Y:S05]  /*fea0*/  BSYNC.RECONVERGENT B4 ;  /* 0x0000000000047941 */ /* 0x000fea0003800200 */
.L_x_39941:
        /* <DEDUP_REMOVED lines=60> */
.L_x_39939:
[----:B------:R-:W-:Y:S05]  /*10270*/  BSYNC.RECONVERGENT B3 ;  /* 0x0000000000037941 */ /* 0x000fea0003800200 */
.L_x_39938:
[----:B------:R-:W-:Y:S01]  /*10280*/  HFMA2 R29, -RZ, RZ, 0.1171875, 0 ;  /* 0x2f800000ff1d7431 */ /* 0x000fe200000001ff */
[----:B------:R-:W-:Y:S01]  /*10290*/  I2FP.F32.U32 R84, R28 ;  /* 0x0000001c00547245 */ /* 0x000fe20000201000 */
[----:B------:R-:W-:Y:S01]  /*102a0*/  FMUL.FTZ R28, R4, UR11 ;  /* 0x0000000b041c7c20 */ /* 0x000fe20008410000 */
[----:B------:R-:W-:-:S03]  /*102b0*/  HADD2.F32 R31, -RZ, R102.H1_H1 ;  /* 0x30000066ff1f7230 */ /* 0x000fc60000004100 */
[----:B------:R-:W-:Y:S01]  /*102c0*/  FMUL.FTZ R28, R28, UR10 ;  /* 0x0000000a1c1c7c20 */ /* 0x000fe20008410000 */
[----:B------:R-:W-:-:S05]  /*102d0*/  FFMA.FTZ R29, R84, R29, 1.1641532182693481445e-10 ;  /* 0x2f000000541d7423 */ /* 0x000fca000001001d */
[----:B------:R-:W-:-:S04]  /*102e0*/  FSETP.GTU.FTZ.AND P2, PT, R29, UR8, PT ;  /* 0x000000081d007c0b */ /* 0x000fc8000bf5c000 */
[----:B-1----:R-:W-:Y:S02]  /*102f0*/  FSEL R113, R28, RZ, !P2 ;  /* 0x000000ff1c717208 */ /* 0x002fe40005000000 */
[----:B------:R-:W-:-:S03]  /*10300*/  SEL R29, RZ, 0x1, P2 ;  /* 0x00000001ff1d7807 */ /* 0x000fc60001000000 */
[----:B------:R-:W-:Y:S01]  /*10310*/  FFMA.FTZ R28, R113, R31, R8 ;  /* 0x0000001f711c7223 */ /* 0x000fe20000010008 */
[----:B------:R-:W-:-:S07]  /*10320*/  PRMT R93, R29, 0x7610, R93 ;  /* 0x000076101d5d7816 */ /* 0x000fce000000005d */
.L_x_39937:
[----:B------:R-:W-:Y:S05]  /*10330*/  BSYNC.RECONVERGENT B2 ;  /* 0x0000000000027941 */ /* 0x000fea0003800200 */
.L_x_39936:
        /* <DEDUP_REMOVED lines=17> */
.L_x_39947:
        /* <DEDUP_REMOVED lines=13> */
.L_x_39949:
[----:B------:R-:W-:Y:S05]  /*10520*/  BSYNC.RECONVERGENT B4 ;  /* 0x0000000000047941 */ /* 0x000fea0003800200 */
.L_x_39948:
        /* <DEDUP_REMOVED lines=61> */
.L_x_39946:
[----:B------:R-:W-:Y:S05]  /*10900*/  BSYNC.RECONVERGENT B3 ;  /* 0x0000000000037941 */ /* 0x000fea0003800200 */
.L_x_39945:
[----:B------:R-:W-:Y:S01]  /*10910*/  HFMA2 R30, -RZ, RZ, 0.1171875, 0 ;  /* 0x2f800000ff1e7431 */ /* 0x000fe200000001ff */
[----:B-1----:R-:W-:Y:S01]  /*10920*/  I2FP.F32.U32 R113, R29 ;  /* 0x0000001d00717245 */ /* 0x002fe20000201000 */
        /* <DEDUP_REMOVED lines=9> */
.L_x_39944:
[----:B------:R-:W-:Y:S05]  /*109c0*/  BSYNC.RECONVERGENT B2 ;  /* 0x0000000000027941 */ /* 0x000fea0003800200 */
.L_x_39943:
        /* <DEDUP_REMOVED lines=17> */
.L_x_39954:
        /* <DEDUP_REMOVED lines=13> */
.L_x_39956:
[----:B------:R-:W-:Y:S05]  /*10bb0*/  BSYNC.RECONVERGENT B4 ;  /* 0x0000000000047941 */ /* 0x000fea0003800200 */
.L_x_39955:
        /* <DEDUP_REMOVED lines=61> */
.L_x_39953:
[----:B------:R-:W-:Y:S05]  /*10f90*/  BSYNC.RECONVERGENT B3 ;  /* 0x0000000000037941 */ /* 0x000fea0003800200 */
.L_x_39952:
[----:B------:R-:W-:Y:S01]  /*10fa0*/  HFMA2 R31, -RZ, RZ, 0.1171875, 0 ;  /* 0x2f800000ff1f7431 */ /* 0x000fe200000001ff */
[----:B------:R-:W-:Y:S01]  /*10fb0*/  I2FP.F32.U32 R84, R30 ;  /* 0x0000001e00547245 */ /* 0x000fe20000201000 */
        /* <DEDUP_REMOVED lines=9> */
.L_x_39951:
[----:B------:R-:W-:Y:S05]  /*11050*/  BSYNC.RECONVERGENT B2 ;  /* 0x0000000000027941 */ /* 0x000fea0003800200 */
.L_x_39950:
        /* <DEDUP_REMOVED lines=16> */
.L_x_39960:
        /* <DEDUP_REMOVED lines=13> */
.L_x_39962:
[----:B------:R-:W-:Y:S05]  /*11230*/  BSYNC.RECONVERGENT B3 ;  /* 0x0000000000037941 */ /* 0x000fea0003800200 */
.L_x_39961:
        /* <DEDUP_REMOVED lines=61> */
.L_x_39959:
[----:B------:R-:W-:Y:S05]  /*11610*/  BSYNC.RECONVERGENT B2 ;  /* 0x0000000000027941 */ /* 0x000fea0003800200 */
.L_x_39958:
        /* <DEDUP_REMOVED lines=12> */
.L_x_39935:
        /* <DEDUP_REMOVED lines=21> */
.L_x_39967:
        /* <DEDUP_REMOVED lines=13> */
.L_x_39969:
[----:B------:R-:W-:Y:S05]  /*11900*/  BSYNC.RECONVERGENT B4 ;  /* 0x0000000000047941 */ /* 0x000fea0003800200 */
.L_x_39968:
        /* <DEDUP_REMOVED lines=60> */
.L_x_39966:
[----:B------:R-:W-:Y:S05]  /*11cd0*/  BSYNC.RECONVERGENT B3 ;  /* 0x0000000000037941 */ /* 0x000fea0003800200 */
.L_x_39965:
        /* <DEDUP_REMOVED lines=11> */
.L_x_39964:
[----:B------:R-:W-:Y:S05]  /*11d90*/  BSYNC.RECONVERGENT B2 ;  /* 0x0000000000027941 */ /* 0x000fea0003800200 */
.L_x_39963:
        /* <DEDUP_REMOVED lines=17> */
.L_x_39974:
        /* <DEDUP_REMOVED lines=13> */
.L_x_39976:
[----:B------:R-:W-:Y:S05]  /*11f80*/  BSYNC.RECONVERGENT B4 ;  /* 0x0000000000047941 */ /* 0x000fea0003800200 */
.L_x_39975:
        /* <DEDUP_REMOVED lines=61> */
.L_x_39973:
[----:B------:R-:W-:Y:S05]  /*12360*/  BSYNC.RECONVERGENT B3 ;  /* 0x0000000000037941 */ /* 0x000fea0003800200 */
.L_x_39972:
        /* <DEDUP_REMOVED lines=11> */
.L_x_39971:
[----:B------:R-:W-:Y:S05]  /*12420*/  BSYNC.RECONVERGENT B2 ;  /* 0x0000000000027941 */ /* 0x000fea0003800200 */
.L_x_39970:
        /* <DEDUP_REMOVED lines=17> */
.L_x_39981:
        /* <DEDUP_REMOVED lines=13> */
.L_x_39983:
[----:B------:R-:W-:Y:S05]  /*12610*/  BSYNC.RECONVERGENT B4 ;  /* 0x0000000000047941 */ /* 0x000fea0003800200 */
.L_x_39982:
        /* <DEDUP_REMOVED lines=61> */
.L_x_39980:
[----:B------:R-:W-:Y:S05]  /*129f0*/  BSYNC.RECONVERGENT B3 ;  /* 0x0000000000037941 */ /* 0x000fea0003800200 */
.L_x_39979:
        /* <DEDUP_REMOVED lines=11> */
.L_x_39978:
[----:B------:R-:W-:Y:S05]  /*12ab0*/  BSYNC.RECONVERGENT B2 ;  /* 0x0000000000027941 */ /* 0x000fea0003800200 */
.L_x_39977:
        /* <DEDUP_REMOVED lines=16> */
.L_x_39986:
        /* <DEDUP_REMOVED lines=13> */
.L_x_39988:
[----:B------:R-:W-:Y:S05]  /*12c90*/  BSYNC.RECONVERGENT B3 ;  /* 0x0000000000037941 */ /* 0x000fea0003800200 */
.L_x_39987:
        /* <DEDUP_REMOVED lines=61> */
.L_x_39985:
[----:B------:R-:W-:Y:S05]  /*13070*/  BSYNC.RECONVERGENT B2 ;  /* 0x0000000000027941 */ /* 0x000fea0003800200 */
.L_x_39984:
        /* <DEDUP_REMOVED lines=11> */
.L_x_39957:
[----:B------:R-:W-:Y:S05]  /*13130*/  BSYNC.RECONVERGENT B0 ;  /* 0x0000000000007941 */ /* 0x000fea0003800200 */
.L_x_39934:
        /* <DEDUP_REMOVED lines=17> */
.L_x_39990:
[----:B------:R-:W-:Y:S05]  /*13250*/  BSYNC.RECONVERGENT B0 ;  /* 0x0000000000007941 */ /* 0x000fea0003800200 */
.L_x_39989:
[----:B------:R-:W-:Y:S01]  /*13260*/  VIADD R55, R55, 0x20 ;  /* 0x0000002037377836 */ /* 0x000fe20000000000 */
[----:B------:R-:W-:-:S07]  /*13270*/  IADD3 R52, PT, PT, R52, 0x20, RZ ;  /* 0x0000002034347810 */ /* 0x000fce0007ffe0ff */
.L_x_39933:
[----:B------:R-:W-:Y:S05]  /*13280*/  BSYNC.RECONVERGENT B1 ;  /* 0x0000000000017941 */ /* 0x000fea0003800200 */
.L_x_39932:
        /* <DEDUP_REMOVED lines=36> */
.L_x_39999:
        /* <DEDUP_REMOVED lines=13> */
.L_x_40001:
[----:B------:R-:W-:Y:S05]  /*135a0*/  BSYNC.RECONVERGENT B4 ;  /* 0x0000000000047941 */ /* 0x000fea0003800200 */
.L_x_40000:
        /* <DEDUP_REMOVED lines=60> */
.L_x_39998:
[----:B------:R-:W-:Y:S05]  /*13970*/  BSYNC.RECONVERGENT B3 ;  /* 0x0000000000037941 */ /* 0x000fea0003800200 */
.L_x_39997:
[----:B------:R-:W-:Y:S01]  /*13980*/  I2FP.F32.U32 R84, R32 ;  /* 0x0000002000547245 */ /* 0x000fe20000201000 */
[----:B------:R-:W-:Y:S02]  /*13990*/  IMAD.MOV.U32 R33, RZ, RZ, 0x2f800000 ;  /* 0x2f800000ff217424 */ /* 0x000fe400078e00ff */
[----:B------:R-:W-:Y:S01]  /*139a0*/  FMUL.FTZ R32, R4, UR11 ;  /* 0x0000000b04207c20 */ /* 0x000fe20008410000 */
[----:B------:R-:W-:Y:S02]  /*139b0*/  HADD2.F32 R35, -RZ, R100.H1_H1 ;  /* 0x30000064ff237230 */ /* 0x000fe40000004100 */
[----:B------:R-:W-:Y:S01]  /*139c0*/  FFMA.FTZ R33, R84, R33, 1.1641532182693481445e-10 ;  /* 0x2f00000054217423 */ /* 0x000fe20000010021 */
[----:B------:R-:W-:-:S04]  /*139d0*/  FMUL.FTZ R32, R32, UR10 ;  /* 0x0000000a20207c20 */ /* 0x000fc80008410000 */
[----:B------:R-:W-:-:S04]  /*139e0*/  FSETP.GTU.FTZ.AND P2, PT, R33, UR8, PT ;  /* 0x0000000821007c0b */ /* 0x000fc8000bf5c000 */
[----:B-1----:R-:W-:Y:S02]  /*139f0*/  FSEL R113, R32, RZ, !P2 ;  /* 0x000000ff20717208 */ /* 0x002fe40005000000 */
[----:B------:R-:W-:-:S03]  /*13a00*/  SEL R33, RZ, 0x1, P2 ;  /* 0x00000001ff217807 */ /* 0x000fc60001000000 */
[----:B------:R-:W-:Y:S01]  /*13a10*/  FFMA.FTZ R32, R113, R35, R8 ;  /* 0x0000002371207223 */ /* 0x000fe20000010008 */
[----:B------:R-:W-:-:S07]  /*13a20*/  PRMT R93, R33, 0x7610, R93 ;  /* 0x00007610215d7816 */ /* 0x000fce000000005d */
.L_x_39996:
[----:B------:R-:W-:Y:S05]  /*13a30*/  BSYNC.RECONVERGENT B2 ;  /* 0x0000000000027941 */ /* 0x000fea0003800200 */
.L_x_39995:
        /* <DEDUP_REMOVED lines=17> */
.L_x_40006:
        /* <DEDUP_REMOVED lines=13> */
.L_x_40008:
[----:B------:R-:W-:Y:S05]  /*13c20*/  BSYNC.RECONVERGENT B4 ;  /* 0x0000000000047941 */ /* 0x000fea0003800200 */
.L_x_40007:
        /* <DEDUP_REMOVED lines=61> */
.L_x_40005:
[----:B------:R-:W-:Y:S05]  /*14000*/  BSYNC.RECONVERGENT B3 ;  /* 0x0000000000037941 */ /* 0x000fea0003800200 */
.L_x_40004:
[----:B-1----:R-:W-:Y:S01]  /*14010*/  I2FP.F32.U32 R113, R33 ;  /* 0x0000002100717245 */ /* 0x002fe20000201000 */
        /* <DEDUP_REMOVED lines=10> */
.L_x_40003:
[----:B------:R-:W-:Y:S05]  /*140c0*/  BSYNC.RECONVERGENT B2 ;  /* 0x0000000000027941 */ /* 0x000fea0003800200 */
.L_x_40002:
        /* <DEDUP_REMOVED lines=17> */
.L_x_40013:
        /* <DEDUP_REMOVED lines=13> */
.L_x_40015:
[----:B------:R-:W-:Y:S05]  /*142b0*/  BSYNC.RECONVERGENT B4 ;  /* 0x0000000000047941 */ /* 0x000fea0003800200 */
.L_x_40014:
        /* <DEDUP_REMOVED lines=61> */
.L_x_40012:
[----:B------:R-:W-:Y:S05]  /*14690*/  BSYNC.RECONVERGENT B3 ;  /* 0x0000000000037941 */ /* 0x000fea0003800200 */
.L_x_40011:
        /* <DEDUP_REMOVED lines=11> */
.L_x_40010:
[----:B------:R-:W-:Y:S05]  /*14750*/  BSYNC.RECONVERGENT B2 ;  /* 0x0000000000027941 */ /* 0x000fea0003800200 */
.L_x_40009:
        /* <DEDUP_REMOVED lines=16> */
.L_x_40019:
        /* <DEDUP_REMOVED lines=13> */
.L_x_40021:
[----:B------:R-:W-:Y:S05]  /*14930*/  BSYNC.RECONVERGENT B3 ;  /* 0x0000000000037941 */ /* 0x000fea0003800200 */
.L_x_40020:
        /* <DEDUP_REMOVED lines=61> */
.L_x_40018:
[----:B------:R-:W-:Y:S05]  /*14d10*/  BSYNC.RECONVERGENT B2 ;  /* 0x0000000000027941 */ /* 0x000fea0003800200 */
.L_x_40017:
[----:B-1----:R-:W-:Y:S01]  /*14d20*/  I2FP.F32.U32 R113, R35 ;  /* 0x0000002300717245 */ /* 0x002fe20000201000 */
[----:B------:R-:W-:Y:S02]  /*14d30*/  IMAD.MOV.U32 R94, RZ, RZ, 0x2f800000 ;  /* 0x2f800000ff5e7424 */ /* 0x000fe400078e00ff */
[----:B------:R-:W-:Y:S01]  /*14d40*/  FMUL.FTZ R35, R7, UR11 ;  /* 0x0000000b07237c20 */ /* 0x000fe20008410000 */
[----:B------:R-:W-:Y:S02]  /*14d50*/  HADD2.F32 R116, -RZ, R99.H0_H0 ;  /* 0x20000063ff747230 */ /* 0x000fe40000004100 */
[----:B------:R-:W-:Y:S01]  /*14d60*/  FFMA.FTZ R94, R113, R94, 1.1641532182693481445e-10 ;  /* 0x2f000000715e7423 */ /* 0x000fe2000001005e */
[----:B------:R-:W-:-:S04]  /*14d70*/  FMUL.FTZ R35, R35, UR10 ;  /* 0x0000000a23237c20 */ /* 0x000fc80008410000 */
[----:B------:R-:W-:-:S04]  /*14d80*/  FSETP.GTU.FTZ.AND P1, PT, R94, UR8, PT ;  /* 0x000000085e007c0b */ /* 0x000fc8000bf3c000 */
[----:B0-----:R-:W-:Y:S02]  /*14d90*/  FSEL R134, R35, RZ, !P1 ;  /* 0x000000ff23867208 */ /* 0x001fe40004800000 */
[----:B------:R-:W-:-:S03]  /*14da0*/  SEL R94, RZ, 0x1, P1 ;  /* 0x00000001ff5e7807 */ /* 0x000fc60000800000 */
[----:B------:R-:W-:Y:S01]  /*14db0*/  FFMA.FTZ R35, R134, R116, R11 ;  /* 0x0000007486237223 */ /* 0x000fe2000001000b */
[----:B------:R-:W-:Y:S01]  /*14dc0*/  PRMT R97, R94, 0x7610, R97 ;  /* 0x000076105e617816 */ /* 0x000fe20000000061 */
[----:B------:R-:W-:Y:S06]  /*14dd0*/  BRA `(.L_x_40016) ;  /* 0x0000001800947947 */ /* 0x000fec0003800000 */
.L_x_39994:
        /* <DEDUP_REMOVED lines=21> */
.L_x_40026:
        /* <DEDUP_REMOVED lines=13> */
.L_x_40028:
[----:B------:R-:W-:Y:S05]  /*15000*/  BSYNC.RECONVERGENT B4 ;  /* 0x0000000000047941 */ /* 0x000fea0003800200 */
.L_x_40027:
        /* <DEDUP_REMOVED lines=60> */
.L_x_40025:
[----:B------:R-:W-:Y:S05]  /*153d0*/  BSYNC.RECONVERGENT B3 ;  /* 0x0000000000037941 */ /* 0x000fea0003800200 */
.L_x_40024:
[----:B------:R-:W-:Y:S01]  /*153e0*/  HFMA2 R33, -RZ, RZ, 0.1171875, 0 ;  /* 0x2f800000ff217431 */ /* 0x000fe200000001ff */
[----:B------:R-:W-:Y:S01]  /*153f0*/  I2FP.F32.U32 R84, R32 ;  /* 0x0000002000547245 */ /* 0x000fe20000201000 */
[----:B-----5:R-:W-:-:S04]  /*15400*/  FMUL.FTZ R32, R4, UR11 ;  /* 0x0000000b04207c20 */ /* 0x020fc80008410000 */
[----:B------:R-:W-:Y:S01]  /*15410*/  FMUL.FTZ R32, R32, UR10 ;  /* 0x0000000a20207c20 */ /* 0x000fe20008410000 */
[----:B------:R-:W-:-:S05]  /*15420*/  FFMA.FTZ R33, R84, R33, 1.1641532182693481445e-10 ;  /* 0x2f00000054217423 */ /* 0x000fca0000010021 */
[----:B------:R-:W-:-:S04]  /*15430*/  FSETP.GTU.FTZ.AND P1, PT, R33, UR8, PT ;  /* 0x0000000821007c0b */ /* 0x000fc8000bf3c000 */
[----:B------:R-:W-:Y:S01]  /*15440*/  FSEL R35, R32, RZ, !P1 ;  /* 0x000000ff20237208 */ /* 0x000fe20004800000 */
[----:B------:R-:W-:Y:S01]  /*15450*/  HADD2.F32 R32, -RZ, R100.H1_H1 ;  /* 0x30000064ff207230 */ /* 0x000fe20000004100 */
[----:B------:R-:W-:-:S04]  /*15460*/  SEL R33, RZ, 0x1, P1 ;  /* 0x00000001ff217807 */ /* 0x000fc80000800000 */
[----:B------:R-:W-:Y:S01]  /*15470*/  FMUL.FTZ R32, R32, R35 ;  /* 0x0000002320207220 */ /* 0x000fe20000410000 */
[----:B------:R-:W-:-:S07]  /*15480*/  PRMT R93, R33, 0x7610, R93 ;  /* 0x00007610215d7816 */ /* 0x000fce000000005d */
.L_x_40023:
[----:B------:R-:W-:Y:S05]  /*15490*/  BSYNC.RECONVERGENT B2 ;  /* 0x0000000000027941 */ /* 0x000fea0003800200 */
.L_x_40022:
        /* <DEDUP_REMOVED lines=17> */
.L_x_40033:
        /* <DEDUP_REMOVED lines=13> */
.L_x_40035:
[----:B------:R-:W-:Y:S05]  /*15680*/  BSYNC.RECONVERGENT B4 ;  /* 0x0000000000047941 */ /* 0x000fea0003800200 */
.L_x_40034:
        /* <DEDUP_REMOVED lines=61> */
.L_x_40032:
[----:B------:R-:W-:Y:S05]  /*15a60*/  BSYNC.RECONVERGENT B3 ;  /* 0x0000000000037941 */ /* 0x000fea0003800200 */
.L_x_40031:
[----:B------:R-:W-:Y:S01]  /*15a70*/  HFMA2 R34, -RZ, RZ, 0.1171875, 0 ;  /* 0x2f800000ff227431 */ /* 0x000fe200000001ff */
[----:B-1----:R-:W-:Y:S01]  /*15a80*/  I2FP.F32.U32 R113, R33 ;  /* 0x0000002100717245 */ /* 0x002fe20000201000 */
        /* <DEDUP_REMOVED lines=9> */
.L_x_40030:
[----:B------:R-:W-:Y:S05]  /*15b20*/  BSYNC.RECONVERGENT B2 ;  /* 0x0000000000027941 */ /* 0x000fea0003800200 */
.L_x_40029:
        /* <DEDUP_REMOVED lines=17> */
.L_x_40040:
        /* <DEDUP_REMOVED lines=13> */
.L_x_40042:
[----:B------:R-:W-:Y:S05]  /*15d10*/  BSYNC.RECONVERGENT B4 ;  /* 0x0000000000047941 */ /* 0x000fea0003800200 */
.L_x_40041:
        /* <DEDUP_REMOVED lines=61> */
.L_x_40039:
[----:B------:R-:W-:Y:S05]  /*160f0*/  BSYNC.RECONVERGENT B3 ;  /* 0x0000000000037941 */ /* 0x000fea0003800200 */
.L_x_40038:
[----:B------:R-:W-:Y:S01]  /*16100*/  HFMA2 R35, -RZ, RZ, 0.1171875, 0 ;  /* 0x2f800000ff237431 */ /* 0x000fe200000001ff */
[----:B------:R-:W-:Y:S01]  /*16110*/  I2FP.F32.U32 R84, R34 ;  /* 0x0000002200547245 */ /* 0x000fe20000201000 */
[----:B-----5:R-:W-:-:S04]  /*16120*/  FMUL.FTZ R34, R6, UR11 ;  /* 0x0000000b06227c20 */ /* 0x020fc80008410000 */
[----:B------:R-:W-:Y:S01]  /*16130*/  FMUL.FTZ R34, R34, UR10 ;  /* 0x0000000a22227c20 */ /* 0x000fe20008410000 */
[----:B------:R-:W-:-:S05]  /*16140*/  FFMA.FTZ R35, R84, R35, 1.1641532182693481445e-10 ;  /* 0x2f00000054237423 */ /* 0x000fca0000010023 */
[----:B------:R-:W-:-:S04]  /*16150*/  FSETP.GTU.FTZ.AND P1, PT, R35, UR8, PT ;  /* 0x0000000823007c0b */ /* 0x000fc8000bf3c000 */
[----:B-1----:R-:W-:Y:S01]  /*16160*/  FSEL R113, R34, RZ, !P1 ;  /* 0x000000ff22717208 */ /* 0x002fe20004800000 */
[----:B------:R-:W-:Y:S01]  /*16170*/  HADD2.F32 R34, -RZ, R100.H0_H0 ;  /* 0x20000064ff227230 */ /* 0x000fe20000004100 */
[----:B------:R-:W-:-:S04]  /*16180*/  SEL R35, RZ, 0x1, P1 ;  /* 0x00000001ff237807 */ /* 0x000fc80000800000 */
[----:B------:R-:W-:Y:S01]  /*16190*/  FMUL.FTZ R34, R34, R113 ;  /* 0x0000007122227220 */ /* 0x000fe20000410000 */
[----:B------:R-:W-:-:S07]  /*161a0*/  PRMT R96, R35, 0x7610, R96 ;  /* 0x0000761023607816 */ /* 0x000fce0000000060 */
.L_x_40037:
[----:B------:R-:W-:Y:S05]  /*161b0*/  BSYNC.RECONVERGENT B2 ;  /* 0x0000000000027941 */ /* 0x000fea0003800200 */
.L_x_40036:
        /* <DEDUP_REMOVED lines=16> */
.L_x_40045:
        /* <DEDUP_REMOVED lines=13> */
.L_x_40047:
[----:B------:R-:W-:Y:S05]  /*16390*/  BSYNC.RECONVERGENT B3 ;  /* 0x0000000000037941 */ /* 0x000fea0003800200 */
.L_x_40046:
        /* <DEDUP_REMOVED lines=61> */
.L_x_40044:
[----:B------:R-:W-:Y:S05]  /*16770*/  BSYNC.RECONVERGENT B2 ;  /* 0x0000000000027941 */ /* 0x000fea0003800200 */
.L_x_40043:
[----:B------:R-:W-:Y:S01]  /*16780*/  HFMA2 R94, -RZ, RZ, 0.1171875, 0 ;  /* 0x2f800000ff5e7431 */ /* 0x000fe200000001ff */
[----:B-1----:R-:W-:Y:S01]  /*16790*/  I2FP.F32.U32 R113, R35 ;  /* 0x0000002300717245 */ /* 0x002fe20000201000 */
[----:B-----5:R-:W-:-:S04]  /*167a0*/  FMUL.FTZ R35, R7, UR11 ;  /* 0x0000000b07237c20 */ /* 0x020fc80008410000 */
[----:B------:R-:W-:Y:S01]  /*167b0*/  FMUL.FTZ R35, R35, UR10 ;  /* 0x0000000a23237c20 */ /* 0x000fe20008410000 */
[----:B------:R-:W-:-:S05]  /*167c0*/  FFMA.FTZ R94, R113, R94, 1.1641532182693481445e-10 ;  /* 0x2f000000715e7423 */ /* 0x000fca000001005e */
[----:B------:R-:W-:-:S04]  /*167d0*/  FSETP.GTU.FTZ.AND P1, PT, R94, UR8, PT ;  /* 0x000000085e007c0b */ /* 0x000fc8000bf3c000 */
[----:B------:R-:W-:Y:S01]  /*167e0*/  FSEL R116, R35, RZ, !P1 ;  /* 0x000000ff23747208 */ /* 0x000fe20004800000 */
[----:B------:R-:W-:Y:S01]  /*167f0*/  HADD2.F32 R35, -RZ, R99.H0_H0 ;  /* 0x20000063ff237230 */ /* 0x000fe20000004100 */
[----:B------:R-:W-:-:S04]  /*16800*/  SEL R94, RZ, 0x1, P1 ;  /* 0x00000001ff5e7807 */ /* 0x000fc80000800000 */
[----:B------:R-:W-:Y:S01]  /*16810*/  FMUL.FTZ R35, R35, R116 ;  /* 0x0000007423237220 */ /* 0x000fe20000410000 */
[----:B------:R-:W-:-:S07]  /*16820*/  PRMT R97, R94, 0x7610, R97 ;  /* 0x000076105e617816 */ /* 0x000fce0000000061 */
.L_x_40016:
[----:B------:R-:W-:Y:S05]  /*16830*/  BSYNC.RECONVERGENT B0 ;  /* 0x0000000000007941 */ /* 0x000fea0003800200 */
.L_x_39993:
        /* <DEDUP_REMOVED lines=17> */
.L_x_40049:
[----:B------:R-:W-:Y:S05]  /*16950*/  BSYNC.RECONVERGENT B0 ;  /* 0x0000000000007941 */ /* 0x000fea0003800200 */
.L_x_40048:
[----:B------:R-:W-:Y:S01]  /*16960*/  IADD3 R55, PT, PT, R55, 0x20, RZ ;  /* 0x0000002037377810 */ /* 0x000fe20007ffe0ff */
[----:B------:R-:W-:-:S07]  /*16970*/  VIADD R52, R52, 0x20 ;  /* 0x0000002034347836 */ /* 0x000fce0000000000 */
.L_x_39992:
[----:B------:R-:W-:Y:S05]  /*16980*/  BSYNC.RECONVERGENT B1 ;  /* 0x0000000000017941 */ /* 0x000fea0003800200 */
.L_x_39991:
        /* <DEDUP_REMOVED lines=36> */
.L_x_40058:
        /* <DEDUP_REMOVED lines=13> */
.L_x_40060:
[----:B------:R-:W-:Y:S05]  /*16ca0*/  BSYNC.RECONVERGENT B4 ;  /* 0x0000000000047941 */ /* 0x000fea0003800200 */
.L_x_40059:
        /* <DEDUP_REMOVED lines=60> */
.L_x_40057:
[----:B------:R-:W-:Y:S05]  /*17070*/  BSYNC.RECONVERGENT B3 ;  /* 0x0000000000037941 */ /* 0x000fea0003800200 */
.L_x_40056:
        /* <DEDUP_REMOVED lines=11> */
.L_x_40055:
[----:B------:R-:W-:Y:S05]  /*17130*/  BSYNC.RECONVERGENT B2 ;  /* 0x0000000000027941 */ /* 0x000fea0003800200 */
.L_x_40054:
        /* <DEDUP_REMOVED lines=17> */
.L_x_40065:
        /* <DEDUP_REMOVED lines=13> */
.L_x_40067:
[----:B------:R-:W-:Y:S05]  /*17320*/  BSYNC.RECONVERGENT B4 ;  /* 0x0000000000047941 */ /* 0x000fea0003800200 */
.L_x_40066:
        /* <DEDUP_REMOVED lines=61> */
.L_x_40064:
[----:B------:R-:W-:Y:S05]  /*17700*/  BSYNC.RECONVERGENT B3 ;  /* 0x0000000000037941 */ /* 0x000fea0003800200 */
.L_x_40063:
        /* <DEDUP_REMOVED lines=11> */
.L_x_40062:
[----:B------:R-:W-:Y:S05]  /*177c0*/  BSYNC.RECONVERGENT B2 ;  /* 0x0000000000027941 */ /* 0x000fea0003800200 */
.L_x_40061:
        /* <DEDUP_REMOVED lines=17> */
.L_x_40072:
        /* <DEDUP_REMOVED lines=13> */
.L_x_40074:
[----:B------:R-:W-:Y:S05]  /*179b0*/  BSYNC.RECONVERGENT B4 ;  /* 0x0000000000047941 */ /* 0x000fea0003800200 */
.L_x_40073:
        /* <DEDUP_REMOVED lines=61> */
.L_x_40071:
[----:B------:R-:W-:Y:S05]  /*17d90*/  BSYNC.RECONVERGENT B3 ;  /* 0x0000000000037941 */ /* 0x000fea0003800200 */
.L_x_40070:
        /* <DEDUP_REMOVED lines=11> */
.L_x_40069:
[----:B------:R-:W-:Y:S05]  /*17e50*/  BSYNC.RECONVERGENT B2 ;  /* 0x0000000000027941 */ /* 0x000fea0003800200 */
.L_x_40068:
        /* <DEDUP_REMOVED lines=16> */
.L_x_40078:
        /* <DEDUP_REMOVED lines=13> */
.L_x_40080:
[----:B------:R-:W-:Y:S05]  /*18030*/  BSYNC.RECONVERGENT B3 ;  /* 0x0000000000037941 */ /* 0x000fea0003800200 */
.L_x_40079:
        /* <DEDUP_REMOVED lines=61> */
.L_x_40077:
[----:B------:R-:W-:Y:S05]  /*18410*/  BSYNC.RECONVERGENT B2 ;  /* 0x0000000000027941 */ /* 0x000fea0003800200 */
.L_x_40076:
[----:B------:R-:W-:Y:S01]  /*18420*/  HFMA2 R94, -RZ, RZ, 0.1171875, 0 ;  /* 0x2f800000ff5e7431 */ /* 0x000fe200000001ff */
[----:B-1----:R-:W-:Y:S01]  /*18430*/  I2FP.F32.U32 R113, R39 ;  /* 0x0000002700717245 */ /* 0x002fe20000201000 */
[----:B------:R-:W-:Y:S01]  /*18440*/  FMUL.FTZ R39, R7, UR11 ;  /* 0x0000000b07277c20 */ /* 0x000fe20008410000 */
[----:B------:R-:W-:-:S03]  /*18450*/  HADD2.F32 R116, -RZ, R96.H1_H1 ;  /* 0x30000060ff747230 */ /* 0x000fc60000004100 */
[----:B------:R-:W-:Y:S01]  /*18460*/  FMUL.FTZ R39, R39, UR10 ;  /* 0x0000000a27277c20 */ /* 0x000fe20008410000 */
[----:B------:R-:W-:-:S05]  /*18470*/  FFMA.FTZ R94, R113, R94, 1.1641532182693481445e-10 ;  /* 0x2f000000715e7423 */ /* 0x000fca000001005e */
[----:B------:R-:W-:-:S04]  /*18480*/  FSETP.GTU.FTZ.AND P1, PT, R94, UR8, PT ;  /* 0x000000085e007c0b */ /* 0x000fc8000bf3c000 */
[----:B0-----:R-:W-:Y:S02]  /*18490*/  FSEL R134, R39, RZ, !P1 ;  /* 0x000000ff27867208 */ /* 0x001fe40004800000 */
[----:B------:R-:W-:-:S03]  /*184a0*/  SEL R94, RZ, 0x1, P1 ;  /* 0x00000001ff5e7807 */ /* 0x000fc60000800000 */
[----:B------:R-:W-:Y:S01]  /*184b0*/  FFMA.FTZ R39, R134, R116, R11 ;  /* 0x0000007486277223 */ /* 0x000fe2000001000b */
[----:B------:R-:W-:Y:S01]  /*184c0*/  PRMT R97, R94, 0x7610, R97 ;  /* 0x000076105e617816 */ /* 0x000fe20000000061 */
[----:B------:R-:W-:Y:S06]  /*184d0*/  BRA `(.L_x_40075) ;  /* 0x0000001800947947 */ /* 0x000fec0003800000 */
.L_x_40053:
        /* <DEDUP_REMOVED lines=21> */
.L_x_40085:
        /* <DEDUP_REMOVED lines=13> */
.L_x_40087:
[----:B------:R-:W-:Y:S05]  /*18700*/  BSYNC.RECONVERGENT B4 ;  /* 0x0000000000047941 */ /* 0x000fea0003800200 */
.L_x_40086:
        /* <DEDUP_REMOVED lines=60> */
.L_x_40084:
[----:B------:R-:W-:Y:S05]  /*18ad0*/  BSYNC.RECONVERGENT B3 ;  /* 0x0000000000037941 */ /* 0x000fea0003800200 */
.L_x_40083:
[----:B------:R-:W-:Y:S01]  /*18ae0*/  I2FP.F32.U32 R84, R36 ;  /* 0x0000002400547245 */ /* 0x000fe20000201000 */
[----:B------:R-:W-:Y:S02]  /*18af0*/  IMAD.MOV.U32 R37, RZ, RZ, 0x2f800000 ;  /* 0x2f800000ff257424 */ /* 0x000fe400078e00ff */
[----:B-----5:R-:W-:Y:S02]  /*18b00*/  FMUL.FTZ R36, R4, UR11 ;  /* 0x0000000b04247c20 */ /* 0x020fe40008410000 */
[----:B------:R-:W-:Y:S02]  /*18b10*/  FFMA.FTZ R37, R84, R37, 1.1641532182693481445e-10 ;  /* 0x2f00000054257423 */ /* 0x000fe40000010025 */
[----:B------:R-:W-:-:S03]  /*18b20*/  FMUL.FTZ R36, R36, UR10 ;  /* 0x0000000a24247c20 */ /* 0x000fc60008410000 */
[----:B------:R-:W-:-:S04]  /*18b30*/  FSETP.GTU.FTZ.AND P1, PT, R37, UR8, PT ;  /* 0x0000000825007c0b */ /* 0x000fc8000bf3c000 */
[----:B------:R-:W-:Y:S01]  /*18b40*/  FSEL R39, R36, RZ, !P1 ;  /* 0x000000ff24277208 */ /* 0x000fe20004800000 */
[----:B------:R-:W-:Y:S01]  /*18b50*/  HADD2.F32 R36, -RZ, R98.H1_H1 ;  /* 0x30000062ff247230 */ /* 0x000fe20000004100 */
[----:B------:R-:W-:-:S04]  /*18b60*/  SEL R37, RZ, 0x1, P1 ;  /* 0x00000001ff257807 */ /* 0x000fc80000800000 */
[----:B------:R-:W-:Y:S01]  /*18b70*/  FMUL.FTZ R36, R36, R39 ;  /* 0x0000002724247220 */ /* 0x000fe20000410000 */
[----:B------:R-:W-:-:S07]  /*18b80*/  PRMT R93, R37, 0x7610, R93 ;  /* 0x00007610255d7816 */ /* 0x000fce000000005d */
.L_x_40082:
[----:B------:R-:W-:Y:S05]  /*18b90*/  BSYNC.RECONVERGENT B2 ;  /* 0x0000000000027941 */ /* 0x000fea0003800200 */
.L_x_40081:
        /* <DEDUP_REMOVED lines=17> */
.L_x_40092:
        /* <DEDUP_REMOVED lines=13> */
.L_x_40094:
[----:B------:R-:W-:Y:S05]  /*18d80*/  BSYNC.RECONVERGENT B4 ;  /* 0x0000000000047941 */ /* 0x000fea0003800200 */
.L_x_40093:
        /* <DEDUP_REMOVED lines=61> */
.L_x_40091:
[----:B------:R-:W-:Y:S05]  /*19160*/  BSYNC.RECONVERGENT B3 ;  /* 0x0000000000037941 */ /* 0x000fea0003800200 */
.L_x_40090:
[----:B-1----:R-:W-:Y:S01]  /*19170*/  I2FP.F32.U32 R113, R37 ;  /* 0x0000002500717245 */ /* 0x002fe20000201000 */
        /* <DEDUP_REMOVED lines=10> */
.L_x_40089:
[----:B------:R-:W-:Y:S05]  /*19220*/  BSYNC.RECONVERGENT B2 ;  /* 0x0000000000027941 */ /* 0x000fea0003800200 */
.L_x_40088:
        /* <DEDUP_REMOVED lines=17> */
.L_x_40099:
        /* <DEDUP_REMOVED lines=13> */
.L_x_40101:
[----:B------:R-:W-:Y:S05]  /*19410*/  BSYNC.RECONVERGENT B4 ;  /* 0x0000000000047941 */ /* 0x000fea0003800200 */
.L_x_40100:
        /* <DEDUP_REMOVED lines=61> */
.L_x_40098:
[----:B------:R-:W-:Y:S05]  /*197f0*/  BSYNC.RECONVERGENT B3 ;  /* 0x0000000000037941 */ /* 0x000fea0003800200 */
.L_x_40097:
[----:B------:R-:W-:Y:S01]  /*19800*/  I2FP.F32.U32 R84, R38 ;  /* 0x0000002600547245 */ /* 0x000fe20000201000 */
[----:B------:R-:W-:Y:S02]  /*19810*/  IMAD.MOV.U32 R39, RZ, RZ, 0x2f800000 ;  /* 0x2f800000ff277424 */ /* 0x000fe400078e00ff */
[----:B-----5:R-:W-:Y:S02]  /*19820*/  FMUL.FTZ R38, R6, UR11 ;  /* 0x0000000b06267c20 */ /* 0x020fe40008410000 */
[----:B------:R-:W-:Y:S02]  /*19830*/  FFMA.FTZ R39, R84, R39, 1.1641532182693481445e-10 ;  /* 0x2f00000054277423 */ /* 0x000fe40000010027 */
[----:B------:R-:W-:-:S03]  /*19840*/  FMUL.FTZ R38, R38, UR10 ;  /* 0x0000000a26267c20 */ /* 0x000fc60008410000 */
[----:B------:R-:W-:-:S04]  /*19850*/  FSETP.GTU.FTZ.AND P1, PT, R39, UR8, PT ;  /* 0x0000000827007c0b */ /* 0x000fc8000bf3c000 */
[----:B-1----:R-:W-:Y:S01]  /*19860*/  FSEL R113, R38, RZ, !P1 ;  /* 0x000000ff26717208 */ /* 0x002fe20004800000 */
[----:B------:R-:W-:Y:S01]  /*19870*/  HADD2.F32 R38, -RZ, R98.H0_H0 ;  /* 0x20000062ff267230 */ /* 0x000fe20000004100 */
[----:B------:R-:W-:-:S04]  /*19880*/  SEL R39, RZ, 0x1, P1 ;  /* 0x00000001ff277807 */ /* 0x000fc80000800000 */
[----:B------:R-:W-:Y:S01]  /*19890*/  FMUL.FTZ R38, R38, R113 ;  /* 0x0000007126267220 */ /* 0x000fe20000410000 */
[----:B------:R-:W-:-:S07]  /*198a0*/  PRMT R96, R39, 0x7610, R96 ;  /* 0x0000761027607816 */ /* 0x000fce0000000060 */
.L_x_40096:
[----:B------:R-:W-:Y:S05]  /*198b0*/  BSYNC.RECONVERGENT B2 ;  /* 0x0000000000027941 */ /* 0x000fea0003800200 */
.L_x_40095:
        /* <DEDUP_REMOVED lines=16> */
.L_x_40104:
        /* <DEDUP_REMOVED lines=13> */
.L_x_40106:
[----:B------:R-:W-:Y:S05]  /*19a90*/  BSYNC.RECONVERGENT B3 ;  /* 0x0000000000037941 */ /* 0x000fea0003800200 */
.L_x_40105:
        /* <DEDUP_REMOVED lines=61> */
.L_x_40103:
[----:B------:R-:W-:Y:S05]  /*19e70*/  BSYNC.RECONVERGENT B2 ;  /* 0x0000000000027941 */ /* 0x000fea0003800200 */
.L_x_40102:
        /* <DEDUP_REMOVED lines=11> */
.L_x_40075:
[----:B------:R-:W-:Y:S05]  /*19f30*/  BSYNC.RECONVERGENT B0 ;  /* 0x0000000000007941 */ /* 0x000fea0003800200 */
.L_x_40052:
        /* <DEDUP_REMOVED lines=17> */
.L_x_40108:
[----:B------:R-:W-:Y:S05]  /*1a050*/  BSYNC.RECONVERGENT B0 ;  /* 0x0000000000007941 */ /* 0x000fea0003800200 */
.L_x_40107:
[----:B------:R-:W-:Y:S01]  /*1a060*/  VIADD R55, R55, 0x20 ;  /* 0x0000002037377836 */ /* 0x000fe20000000000 */
[----:B------:R-:W-:-:S07]  /*1a070*/  IADD3 R52, PT, PT, R52, 0x20, RZ ;  /* 0x0000002034347810 */ /* 0x000fce0007ffe0ff */
.L_x_40051:
[----:B------:R-:W-:Y:S05]  /*1a080*/  BSYNC.RECONVERGENT B1 ;  /* 0x0000000000017941 */ /* 0x000fea0003800200 */
.L_x_40050:
        /* <DEDUP_REMOVED lines=36> */
.L_x_40117:
        /* <DEDUP_REMOVED lines=13> */
.L_x_40119:
[----:B------:R-:W-:Y:S05]  /*1a3a0*/  BSYNC.RECONVERGENT B4 ;  /* 0x0000000000047941 */ /* 0x000fea0003800200 */
.L_x_40118:
        /* <DEDUP_REMOVED lines=60> */
.L_x_40116:
[----:B------:R-:W-:Y:S05]  /*1a770*/  BSYNC.RECONVERGENT B3 ;  /* 0x0000000000037941 */ /* 0x000fea0003800200 */
.L_x_40115:
        /* <DEDUP_REMOVED lines=11> */
.L_x_40114:
[----:B------:R-:W-:Y:S05]  /*1a830*/  BSYNC.RECONVERGENT B2 ;  /* 0x0000000000027941 */ /* 0x000fea0003800200 */
.L_x_40113:
        /* <DEDUP_REMOVED lines=17> */
.L_x_40124:
        /* <DEDUP_REMOVED lines=13> */
.L_x_40126:
[----:B------:R-:W-:Y:S05]  /*1aa20*/  BSYNC.RECONVERGENT B4 ;  /* 0x0000000000047941 */ /* 0x000fea0003800200 */
.L_x_40125:
        /* <DEDUP_REMOVED lines=61> */
.L_x_40123:
[----:B------:R-:W-:Y:S05]  /*1ae00*/  BSYNC.RECONVERGENT B3 ;  /* 0x0000000000037941 */ /* 0x000fea0003800200 */
.L_x_40122:
[----:B-1----:R-:W-:Y:S01]  /*1ae10*/  I2FP.F32.U32 R113, R41 ;  /* 0x0000002900717245 */ /* 0x002fe20000201000 */
        /* <DEDUP_REMOVED lines=10> */
.L_x_40121:
[----:B------:R-:W-:Y:S05]  /*1aec0*/  BSYNC.RECONVERGENT B2 ;  /* 0x0000000000027941 */ /* 0x000fea0003800200 */
.L_x_40120:
        /* <DEDUP_REMOVED lines=17> */
.L_x_40131:
        /* <DEDUP_REMOVED lines=13> */
.L_x_40133:
[----:B------:R-:W-:Y:S05]  /*1b0b0*/  BSYNC.RECONVERGENT B4 ;  /* 0x0000000000047941 */ /* 0x000fea0003800200 */
.L_x_40132:
        /* <DEDUP_REMOVED lines=61> */
.L_x_40130:
[----:B------:R-:W-:Y:S05]  /*1b490*/  BSYNC.RECONVERGENT B3 ;  /* 0x0000000000037941 */ /* 0x000fea0003800200 */
.L_x_40129:
[----:B------:R-:W-:Y:S01]  /*1b4a0*/  I2FP.F32.U32 R84, R42 ;  /* 0x0000002a00547245 */ /* 0x000fe20000201000 */
[----:B------:R-:W-:Y:S02]  /*1b4b0*/  IMAD.MOV.U32 R43, RZ, RZ, 0x2f800000 ;  /* 0x2f800000ff2b7424 */ /* 0x000fe400078e00ff */
[----:B------:R-:W-:Y:S01]  /*1b4c0*/  FMUL.FTZ R42, R6, UR11 ;  /* 0x0000000b062a7c20 */ /* 0x000fe20008410000 */
[----:B-1----:R-:W-:Y:S02]  /*1b4d0*/  HADD2.F32 R113, -RZ, R93.H1_H1 ;  /* 0x3000005dff717230 */ /* 0x002fe40000004100 */
[----:B------:R-:W-:Y:S01]  /*1b4e0*/  FFMA.FTZ R43, R84, R43, 1.1641532182693481445e-10 ;  /* 0x2f000000542b7423 */ /* 0x000fe2000001002b */
[----:B------:R-:W-:-:S04]  /*1b4f0*/  FMUL.FTZ R42, R42, UR10 ;  /* 0x0000000a2a2a7c20 */ /* 0x000fc80008410000 */
[----:B------:R-:W-:-:S04]  /*1b500*/  FSETP.GTU.FTZ.AND P2, PT, R43, UR8, PT ;  /* 0x000000082b007c0b */ /* 0x000fc8000bf5c000 */
[----:B------:R-:W-:Y:S02]  /*1b510*/  FSEL R115, R42, RZ, !P2 ;  /* 0x000000ff2a737208 */ /* 0x000fe40005000000 */
[----:B------:R-:W-:-:S03]  /*1b520*/  SEL R43, RZ, 0x1, P2 ;  /* 0x00000001ff2b7807 */ /* 0x000fc60001000000 */
[----:B------:R-:W-:Y:S01]  /*1b530*/  FFMA.FTZ R42, R115, R113, R10 ;  /* 0x00000071732a7223 */ /* 0x000fe2000001000a */
[----:B------:R-:W-:-:S07]  /*1b540*/  PRMT R96, R43, 0x7610, R96 ;  /* 0x000076102b607816 */ /* 0x000fce0000000060 */
.L_x_40128:
[----:B------:R-:W-:Y:S05]  /*1b550*/  BSYNC.RECONVERGENT B2 ;  /* 0x0000000000027941 */ /* 0x000fea0003800200 */
.L_x_40127:
        /* <DEDUP_REMOVED lines=16> */
.L_x_40137:
        /* <DEDUP_REMOVED lines=13> */
.L_x_40139:
[----:B------:R-:W-:Y:S05]  /*1b730*/  BSYNC.RECONVERGENT B3 ;  /* 0x0000000000037941 */ /* 0x000fea0003800200 */
.L_x_40138:
        /* <DEDUP_REMOVED lines=61> */
.L_x_40136:
[----:B------:R-:W-:Y:S05]  /*1bb10*/  BSYNC.RECONVERGENT B2 ;  /* 0x0000000000027941 */ /* 0x000fea0003800200 */
.L_x_40135:
[----:B-1----:R-:W-:Y:S01]  /*1bb20*/  I2FP.F32.U32 R113, R43 ;  /* 0x0000002b00717245 */ /* 0x002fe20000201000 */
[----:B------:R-:W-:Y:S02]  /*1bb30*/  IMAD.MOV.U32 R94, RZ, RZ, 0x2f800000 ;  /* 0x2f800000ff5e7424 */ /* 0x000fe400078e00ff */
[----:B------:R-:W-:Y:S01]  /*1bb40*/  FMUL.FTZ R43, R7, UR11 ;  /* 0x0000000b072b7c20 */ /* 0x000fe20008410000 */
[----:B------:R-:W-:Y:S02]  /*1bb50*/  HADD2.F32 R116, -RZ, R111.H1_H1 ;  /* 0x3000006fff747230 */ /* 0x000fe40000004100 */
        /* <DEDUP_REMOVED lines=8> */
.L_x_40112:
        /* <DEDUP_REMOVED lines=21> */
.L_x_40144:
        /* <DEDUP_REMOVED lines=13> */
.L_x_40146:
[----:B------:R-:W-:Y:S05]  /*1be00*/  BSYNC.RECONVERGENT B4 ;  /* 0x0000000000047941 */ /* 0x000fea0003800200 */
.L_x_40145:
        /* <DEDUP_REMOVED lines=60> */
.L_x_40143:
[----:B------:R-:W-:Y:S05]  /*1c1d0*/  BSYNC.RECONVERGENT B3 ;  /* 0x0000000000037941 */ /* 0x000fea0003800200 */
.L_x_40142:
        /* <DEDUP_REMOVED lines=11> */
.L_x_40141:
[----:B------:R-:W-:Y:S05]  /*1c290*/  BSYNC.RECONVERGENT B2 ;  /* 0x0000000000027941 */ /* 0x000fea0003800200 */
.L_x_40140:
        /* <DEDUP_REMOVED lines=17> */
.L_x_40151:
        /* <DEDUP_REMOVED lines=13> */
.L_x_40153:
[----:B------:R-:W-:Y:S05]  /*1c480*/  BSYNC.RECONVERGENT B4 ;  /* 0x0000000000047941 */ /* 0x000fea0003800200 */
.L_x_40152:
        /* <DEDUP_REMOVED lines=61> */
.L_x_40150:
[----:B------:R-:W-:Y:S05]  /*1c860*/  BSYNC.RECONVERGENT B3 ;  /* 0x0000000000037941 */ /* 0x000fea0003800200 */
.L_x_40149:
        /* <DEDUP_REMOVED lines=11> */
.L_x_40148:
[----:B------:R-:W-:Y:S05]  /*1c920*/  BSYNC.RECONVERGENT B2 ;  /* 0x0000000000027941 */ /* 0x000fea0003800200 */
.L_x_40147:
        /* <DEDUP_REMOVED lines=17> */
.L_x_40158:
        /* <DEDUP_REMOVED lines=13> */
.L_x_40160:
[----:B------:R-:W-:Y:S05]  /*1cb10*/  BSYNC.RECONVERGENT B4 ;  /* 0x0000000000047941 */ /* 0x000fea0003800200 */
.L_x_40159:
        /* <DEDUP_REMOVED lines=61> */
.L_x_40157:
[----:B------:R-:W-:Y:S05]  /*1cef0*/  BSYNC.RECONVERGENT B3 ;  /* 0x0000000000037941 */ /* 0x000fea0003800200 */
.L_x_40156:
[----:B------:R-:W-:Y:S01]  /*1cf00*/  HFMA2 R43, -RZ, RZ, 0.1171875, 0 ;  /* 0x2f800000ff2b7431 */ /* 0x000fe200000001ff */
[----:B------:R-:W-:Y:S01]  /*1cf10*/  I2FP.F32.U32 R84, R42 ;  /* 0x0000002a00547245 */ /* 0x000fe20000201000 */
[----:B-----5:R-:W-:-:S04]  /*1cf20*/  FMUL.FTZ R42, R6, UR11 ;  /* 0x0000000b062a7c20 */ /* 0x020fc80008410000 */
[----:B------:R-:W-:Y:S01]  /*1cf30*/  FMUL.FTZ R42, R42, UR10 ;  /* 0x0000000a2a2a7c20 */ /* 0x000fe20008410000 */
[----:B------:R-:W-:-:S05]  /*1cf40*/  FFMA.FTZ R43, R84, R43, 1.1641532182693481445e-10 ;  /* 0x2f000000542b7423 */ /* 0x000fca000001002b */
[----:B------:R-:W-:-:S04]  /*1cf50*/  FSETP.GTU.FTZ.AND P1, PT, R43, UR8, PT ;  /* 0x000000082b007c0b */ /* 0x000fc8000bf3c000 */
[----:B-1----:R-:W-:Y:S01]  /*1cf60*/  FSEL R113, R42, RZ, !P1 ;  /* 0x000000ff2a717208 */ /* 0x002fe20004800000 */
[----:B------:R-:W-:Y:S01]  /*1cf70*/  HADD2.F32 R42, -RZ, R93.H1_H1 ;  /* 0x3000005dff2a7230 */ /* 0x000fe20000004100 */
[----:B------:R-:W-:-:S04]  /*1cf80*/  SEL R43, RZ, 0x1, P1 ;  /* 0x00000001ff2b7807 */ /* 0x000fc80000800000 */
[----:B------:R-:W-:Y:S01]  /*1cf90*/  FMUL.FTZ R42, R42, R113 ;  /* 0x000000712a2a7220 */ /* 0x000fe20000410000 */
[----:B------:R-:W-:-:S07]  /*1cfa0*/  PRMT R96, R43, 0x7610, R96 ;  /* 0x000076102b607816 */ /* 0x000fce0000000060 */
.L_x_40155:
[----:B------:R-:W-:Y:S05]  /*1cfb0*/  BSYNC.RECONVERGENT B2 ;  /* 0x0000000000027941 */ /* 0x000fea0003800200 */
.L_x_40154:
        /* <DEDUP_REMOVED lines=16> */
.L_x_40163:
        /* <DEDUP_REMOVED lines=13> */
.L_x_40165:
[----:B------:R-:W-:Y:S05]  /*1d190*/  BSYNC.RECONVERGENT B3 ;  /* 0x0000000000037941 */ /* 0x000fea0003800200 */
.L_x_40164:
        /* <DEDUP_REMOVED lines=61> */
.L_x_40162:
[----:B------:R-:W-:Y:S05]  /*1d570*/  BSYNC.RECONVERGENT B2 ;  /* 0x0000000000027941 */ /* 0x000fea0003800200 */
.L_x_40161:
        /* <DEDUP_REMOVED lines=11> */
.L_x_40134:
[----:B------:R-:W-:Y:S05]  /*1d630*/  BSYNC.RECONVERGENT B0 ;  /* 0x0000000000007941 */ /* 0x000fea0003800200 */
.L_x_40111:
        /* <DEDUP_REMOVED lines=17> */
.L_x_40167:
[----:B------:R-:W-:Y:S05]  /*1d750*/  BSYNC.RECONVERGENT B0 ;  /* 0x0000000000007941 */ /* 0x000fea0003800200 */
.L_x_40166:
[----:B------:R-:W-:Y:S01]  /*1d760*/  IADD3 R55, PT, PT, R55, 0x20, RZ ;  /* 0x0000002037377810 */ /* 0x000fe20007ffe0ff */
[----:B------:R-:W-:-:S07]  /*1d770*/  VIADD R52, R52, 0x20 ;  /* 0x0000002034347836 */ /* 0x000fce0000000000 */
.L_x_40110:
[----:B------:R-:W-:Y:S05]  /*1d780*/  BSYNC.RECONVERGENT B1 ;  /* 0x0000000000017941 */ /* 0x000fea0003800200 */
.L_x_40109:
        /* <DEDUP_REMOVED lines=36> */
.L_x_40176:
        /* <DEDUP_REMOVED lines=13> */
.L_x_40178:
[----:B------:R-:W-:Y:S05]  /*1daa0*/  BSYNC.RECONVERGENT B4 ;  /* 0x0000000000047941 */ /* 0x000fea0003800200 */
.L_x_40177:
        /* <DEDUP_REMOVED lines=60> */
.L_x_40175:
[----:B------:R-:W-:Y:S05]  /*1de70*/  BSYNC.RECONVERGENT B3 ;  /* 0x0000000000037941 */ /* 0x000fea0003800200 */
.L_x_40174:
[----:B------:R-:W-:Y:S01]  /*1de80*/  HFMA2 R45, -RZ, RZ, 0.1171875, 0 ;  /* 0x2f800000ff2d7431 */ /* 0x000fe200000001ff */
[----:B------:R-:W-:Y:S01]  /*1de90*/  I2FP.F32.U32 R84, R44 ;  /* 0x0000002c00547245 */ /* 0x000fe20000201000 */
[----:B------:R-:W-:Y:S01]  /*1dea0*/  FMUL.FTZ R44, R4, UR11 ;  /* 0x0000000b042c7c20 */ /* 0x000fe20008410000 */
[----:B------:R-:W-:-:S03]  /*1deb0*/  HADD2.F32 R47, -RZ, R112.H0_H0 ;  /* 0x20000070ff2f7230 */ /* 0x000fc60000004100 */
[----:B------:R-:W-:Y:S01]  /*1dec0*/  FMUL.FTZ R44, R44, UR10 ;  /* 0x0000000a2c2c7c20 */ /* 0x000fe20008410000 */
[----:B------:R-:W-:-:S05]  /*1ded0*/  FFMA.FTZ R45, R84, R45, 1.1641532182693481445e-10 ;  /* 0x2f000000542d7423 */ /* 0x000fca000001002d */
[----:B------:R-:W-:-:S04]  /*1dee0*/  FSETP.GTU.FTZ.AND P2, PT, R45, UR8, PT ;  /* 0x000000082d007c0b */ /* 0x000fc8000bf5c000 */
[----:B-1----:R-:W-:Y:S02]  /*1def0*/  FSEL R113, R44, RZ, !P2 ;  /* 0x000000ff2c717208 */ /* 0x002fe40005000000 */
[----:B------:R-:W-:-:S03]  /*1df00*/  SEL R45, RZ, 0x1, P2 ;  /* 0x00000001ff2d7807 */ /* 0x000fc60001000000 */
[----:B------:R-:W-:Y:S01]  /*1df10*/  FFMA.FTZ R44, R113, R47, R8 ;  /* 0x0000002f712c7223 */ /* 0x000fe20000010008 */
[----:B------:R-:W-:-:S07]  /*1df20*/  PRMT R93, R45, 0x7610, R93 ;  /* 0x000076102d5d7816 */ /* 0x000fce000000005d */
.L_x_40173:
[----:B------:R-:W-:Y:S05]  /*1df30*/  BSYNC.RECONVERGENT B2 ;  /* 0x0000000000027941 */ /* 0x000fea0003800200 */
.L_x_40172:
        /* <DEDUP_REMOVED lines=17> */
.L_x_40183:
        /* <DEDUP_REMOVED lines=13> */
.L_x_40185:
[----:B------:R-:W-:Y:S05]  /*1e120*/  BSYNC.RECONVERGENT B4 ;  /* 0x0000000000047941 */ /* 0x000fea0003800200 */
.L_x_40184:
        /* <DEDUP_REMOVED lines=61> */
.L_x_40182:
[----:B------:R-:W-:Y:S05]  /*1e500*/  BSYNC.RECONVERGENT B3 ;  /* 0x0000000000037941 */ /* 0x000fea0003800200 */
.L_x_40181:
[----:B------:R-:W-:Y:S01]  /*1e510*/  HFMA2 R46, -RZ, RZ, 0.1171875, 0 ;  /* 0x2f800000ff2e7431 */ /* 0x000fe200000001ff */
[----:B-1----:R-:W-:Y:S01]  /*1e520*/  I2FP.F32.U32 R113, R45 ;  /* 0x0000002d00717245 */ /* 0x002fe20000201000 */
        /* <DEDUP_REMOVED lines=8> */
[----:B------:R-:W-:-:S07]  /*1e5b0*/  PRMT R95, R46, 0x7610, R95 ;  /* 0x000076102e5f7816 */ /* 0x000fce000000005f */
.L_x_40180:
[----:B------:R-:W-:Y:S05]  /*1e5c0*/  BSYNC.RECONVERGENT B2 ;  /* 0x0000000000027941 */ /* 0x000fea0003800200 */
.L_x_40179:
        /* <DEDUP_REMOVED lines=17> */
.L_x_40190:
        /* <DEDUP_REMOVED lines=13> */
.L_x_40192:
[----:B------:R-:W-:Y:S05]  /*1e7b0*/  BSYNC.RECONVERGENT B4 ;  /* 0x0000000000047941 */ /* 0x000fea0003800200 */
.L_x_40191:
        /* <DEDUP_REMOVED lines=61> */
.L_x_40189:
[----:B------:R-:W-:Y:S05]  /*1eb90*/  BSYNC.RECONVERGENT B3 ;  /* 0x0000000000037941 */ /* 0x000fea0003800200 */
.L_x_40188:
[----:B------:R-:W-:Y:S01]  /*1eba0*/  HFMA2 R47, -RZ, RZ, 0.1171875, 0 ;  /* 0x2f800000ff2f7431 */ /* 0x000fe200000001ff */
[----:B------:R-:W-:Y:S01]  /*1ebb0*/  I2FP.F32.U32 R84, R46 ;  /* 0x0000002e00547245 */ /* 0x000fe20000201000 */
[----:B------:R-:W-:Y:S01]  /*1ebc0*/  FMUL.FTZ R46, R6, UR11 ;  /* 0x0000000b062e7c20 */ /* 0x000fe20008410000 */
[----:B-1----:R-:W-:-:S03]  /*1ebd0*/  HADD2.F32 R113, -RZ, R112.H1_H1 ;  /* 0x30000070ff717230 */ /* 0x002fc60000004100 */
[----:B------:R-:W-:Y:S01]  /*1ebe0*/  FMUL.FTZ R46, R46, UR10 ;  /* 0x0000000a2e2e7c20 */ /* 0x000fe20008410000 */
[----:B------:R-:W-:-:S05]  /*1ebf0*/  FFMA.FTZ R47, R84, R47, 1.1641532182693481445e-10 ;  /* 0x2f000000542f7423 */ /* 0x000fca000001002f */
[----:B------:R-:W-:-:S04]  /*1ec00*/  FSETP.GTU.FTZ.AND P2, PT, R47, UR8, PT ;  /* 0x000000082f007c0b */ /* 0x000fc8000bf5c000 */
[----:B------:R-:W-:Y:S02]  /*1ec10*/  FSEL R115, R46, RZ, !P2 ;  /* 0x000000ff2e737208 */ /* 0x000fe40005000000 */
[----:B------:R-:W-:-:S03]  /*1ec20*/  SEL R47, RZ, 0x1, P2 ;  /* 0x00000001ff2f7807 */ /* 0x000fc60001000000 */
[----:B------:R-:W-:Y:S01]  /*1ec30*/  FFMA.FTZ R46, R115, R113, R10 ;  /* 0x00000071732e7223 */ /* 0x000fe2000001000a */
[----:B------:R-:W-:-:S07]  /*1ec40*/  PRMT R96, R47, 0x7610, R96 ;  /* 0x000076102f607816 */ /* 0x000fce0000000060 */
.L_x_40187:
[----:B------:R-:W-:Y:S05]  /*1ec50*/  BSYNC.RECONVERGENT B2 ;  /* 0x0000000000027941 */ /* 0x000fea0003800200 */
.L_x_40186:
        /* <DEDUP_REMOVED lines=16> */
.L_x_40196:
        /* <DEDUP_REMOVED lines=13> */
.L_x_40198:
[----:B------:R-:W-:Y:S05]  /*1ee30*/  BSYNC.RECONVERGENT B3 ;  /* 0x0000000000037941 */ /* 0x000fea0003800200 */
.L_x_40197:
        /* <DEDUP_REMOVED lines=61> */
.L_x_40195:
[----:B------:R-:W-:Y:S05]  /*1f210*/  BSYNC.RECONVERGENT B2 ;  /* 0x0000000000027941 */ /* 0x000fea0003800200 */
.L_x_40194:
[----:B------:R-:W-:Y:S01]  /*1f220*/  HFMA2 R94, -RZ, RZ, 0.1171875, 0 ;  /* 0x2f800000ff5e7431 */ /* 0x000fe200000001ff */
[----:B-1----:R-:W-:Y:S01]  /*1f230*/  I2FP.F32.U32 R113, R47 ;  /* 0x0000002f00717245 */ /* 0x002fe20000201000 */
[----:B------:R-:W-:Y:S01]  /*1f240*/  FMUL.FTZ R47, R7, UR11 ;  /* 0x0000000b072f7c20 */ /* 0x000fe20008410000 */
[----:B0-----:R-:W-:-:S03]  /*1f250*/  HADD2.F32 R134, -RZ, R117.H1_H1 ;  /* 0x30000075ff867230 */ /* 0x001fc60000004100 */
        /* <DEDUP_REMOVED lines=8> */
.L_x_40171:
        /* <DEDUP_REMOVED lines=21> */
.L_x_40203:
        /* <DEDUP_REMOVED lines=13> */
.L_x_40205:
[----:B------:R-:W-:Y:S05]  /*1f500*/  BSYNC.RECONVERGENT B4 ;  /* 0x0000000000047941 */ /* 0x000fea0003800200 */
.L_x_40204:
        /* <DEDUP_REMOVED lines=60> */
.L_x_40202:
[----:B------:R-:W-:Y:S05]  /*1f8d0*/  BSYNC.RECONVERGENT B3 ;  /* 0x0000000000037941 */ /* 0x000fea0003800200 */
.L_x_40201:
[----:B------:R-:W-:Y:S01]  /*1f8e0*/  I2FP.F32.U32 R84, R44 ;  /* 0x0000002c00547245 */ /* 0x000fe20000201000 */
[----:B------:R-:W-:Y:S02]  /*1f8f0*/  IMAD.MOV.U32 R45, RZ, RZ, 0x2f800000 ;  /* 0x2f800000ff2d7424 */ /* 0x000fe400078e00ff */
[----:B-----5:R-:W-:Y:S02]  /*1f900*/  FMUL.FTZ R44, R4, UR11 ;  /* 0x0000000b042c7c20 */ /* 0x020fe40008410000 */
[----:B------:R-:W-:Y:S02]  /*1f910*/  FFMA.FTZ R45, R84, R45, 1.1641532182693481445e-10 ;  /* 0x2f000000542d7423 */ /* 0x000fe4000001002d */
[----:B------:R-:W-:-:S03]  /*1f920*/  FMUL.FTZ R44, R44, UR10 ;  /* 0x0000000a2c2c7c20 */ /* 0x000fc60008410000 */
[----:B------:R-:W-:-:S04]  /*1f930*/  FSETP.GTU.FTZ.AND P1, PT, R45, UR8, PT ;  /* 0x000000082d007c0b */ /* 0x000fc8000bf3c000 */
[----:B------:R-:W-:Y:S01]  /*1f940*/  FSEL R47, R44, RZ, !P1 ;  /* 0x000000ff2c2f7208 */ /* 0x000fe20004800000 */
[----:B------:R-:W-:Y:S01]  /*1f950*/  HADD2.F32 R44, -RZ, R112.H0_H0 ;  /* 0x20000070ff2c7230 */ /* 0x000fe20000004100 */
[----:B------:R-:W-:-:S04]  /*1f960*/  SEL R45, RZ, 0x1, P1 ;  /* 0x00000001ff2d7807 */ /* 0x000fc80000800000 */
[----:B------:R-:W-:Y:S01]  /*1f970*/  FMUL.FTZ R44, R44, R47 ;  /* 0x0000002f2c2c7220 */ /* 0x000fe20000410000 */
[----:B------:R-:W-:-:S07]  /*1f980*/  PRMT R93, R45, 0x7610, R93 ;  /* 0x000076102d5d7816 */ /* 0x000fce000000005d */
.L_x_40200:
[----:B------:R-:W-:Y:S05]  /*1f990*/  BSYNC.RECONVERGENT B2 ;  /* 0x0000000000027941 */ /* 0x000fea0003800200 */
.L_x_40199:
        /* <DEDUP_REMOVED lines=17> */
.L_x_40210:
        /* <DEDUP_REMOVED lines=13> */
.L_x_40212:
[----:B------:R-:W-:Y:S05]  /*1fb80*/  BSYNC.RECONVERGENT B4 ;  /* 0x0000000000047941 */ /* 0x000fea0003800200 */
.L_x_40211:
        /* <DEDUP_REMOVED lines=61> */
.L_x_40209:
[----:B------:R-:W-:Y:S05]  /*1ff60*/  BSYNC.RECONVERGENT B3 ;  /* 0x0000000000037941 */ /* 0x000fea0003800200 */
.L_x_40208:
[----:B-1----:R-:W-:Y:S01]  /*1ff70*/  I2FP.F32.U32 R113, R45 ;  /* 0x0000002d00717245 */ /* 0x002fe20000201000 */
        /* <DEDUP_REMOVED lines=10> */
.L_x_40207:
[----:B------:R-:W-:Y:S05]  /*20020*/  BSYNC.RECONVERGENT B2 ;  /* 0x0000000000027941 */ /* 0x000fea0003800200 */
.L_x_40206:
        /* <DEDUP_REMOVED lines=17> */
.L_x_40217:
        /* <DEDUP_REMOVED lines=13> */
.L_x_40219:
[----:B------:R-:W-:Y:S05]  /*20210*/  BSYNC.RECONVERGENT B4 ;  /* 0x0000000000047941 */ /* 0x000fea0003800200 */
.L_x_40218:
        /* <DEDUP_REMOVED lines=61> */
.L_x_40216:
[----:B------:R-:W-:Y:S05]  /*205f0*/  BSYNC.RECONVERGENT B3 ;  /* 0x0000000000037941 */ /* 0x000fea0003800200 */
.L_x_40215:
[----:B------:R-:W-:Y:S01]  /*20600*/  I2FP.F32.U32 R84, R46 ;  /* 0x0000002e00547245 */ /* 0x000fe20000201000 */
[----:B------:R-:W-:Y:S02]  /*20610*/  IMAD.MOV.U32 R47, RZ, RZ, 0x2f800000 ;  /* 0x2f800000ff2f7424 */ /* 0x000fe400078e00ff */
[----:B-----5:R-:W-:Y:S02]  /*20620*/  FMUL.FTZ R46, R6, UR11 ;  /* 0x0000000b062e7c20 */ /* 0x020fe40008410000 */
[----:B------:R-:W-:Y:S02]  /*20630*/  FFMA.FTZ R47, R84, R47, 1.1641532182693481445e-10 ;  /* 0x2f000000542f7423 */ /* 0x000fe4000001002f */
[----:B------:R-:W-:-:S03]  /*20640*/  FMUL.FTZ R46, R46, UR10 ;  /* 0x0000000a2e2e7c20 */ /* 0x000fc60008410000 */
[----:B------:R-:W-:-:S04]  /*20650*/  FSETP.GTU.FTZ.AND P1, PT, R47, UR8, PT ;  /* 0x000000082f007c0b */ /* 0x000fc8000bf3c000 */
[----:B-1----:R-:W-:Y:S01]  /*20660*/  FSEL R113, R46, RZ, !P1 ;  /* 0x000000ff2e717208 */ /* 0x002fe20004800000 */
[----:B------:R-:W-:Y:S01]  /*20670*/  HADD2.F32 R46, -RZ, R112.H1_H1 ;  /* 0x30000070ff2e7230 */ /* 0x000fe20000004100 */
[----:B------:R-:W-:-:S04]  /*20680*/  SEL R47, RZ, 0x1, P1 ;  /* 0x00000001ff2f7807 */ /* 0x000fc80000800000 */
[----:B------:R-:W-:Y:S01]  /*20690*/  FMUL.FTZ R46, R46, R113 ;  /* 0x000000712e2e7220 */ /* 0x000fe20000410000 */
[----:B------:R-:W-:-:S07]  /*206a0*/  PRMT R96, R47, 0x7610, R96 ;  /* 0x000076102f607816 */ /* 0x000fce0000000060 */
.L_x_40214:
[----:B------:R-:W-:Y:S05]  /*206b0*/  BSYNC.RECONVERGENT B2 ;  /* 0x0000000000027941 */ /* 0x000fea0003800200 */
.L_x_40213:
        /* <DEDUP_REMOVED lines=16> */
.L_x_40222:
        /* <DEDUP_REMOVED lines=13> */
.L_x_40224:
[----:B------:R-:W-:Y:S05]  /*20890*/  BSYNC.RECONVERGENT B3 ;  /* 0x0000000000037941 */ /* 0x000fea0003800200 */
.L_x_40223:
        /* <DEDUP_REMOVED lines=61> */
.L_x_40221:
[----:B------:R-:W-:Y:S05]  /*20c70*/  BSYNC.RECONVERGENT B2 ;  /* 0x0000000000027941 */ /* 0x000fea0003800200 */
.L_x_40220:
[----:B-1----:R-:W-:Y:S01]  /*20c80*/  I2FP.F32.U32 R113, R47 ;  /* 0x0000002f00717245 */ /* 0x002fe20000201000 */
[----:B------:R-:W-:Y:S02]  /*20c90*/  IMAD.MOV.U32 R94, RZ, RZ, 0x2f800000 ;  /* 0x2f800000ff5e7424 */ /* 0x000fe400078e00ff */
[----:B-----5:R-:W-:Y:S02]  /*20ca0*/  FMUL.FTZ R47, R7, UR11 ;  /* 0x0000000b072f7c20 */ /* 0x020fe40008410000 */
[----:B------:R-:W-:Y:S02]  /*20cb0*/  FFMA.FTZ R94, R113, R94, 1.1641532182693481445e-10 ;  /* 0x2f000000715e7423 */ /* 0x000fe4000001005e */
[----:B------:R-:W-:-:S03]  /*20cc0*/  FMUL.FTZ R47, R47, UR10 ;  /* 0x0000000a2f2f7c20 */ /* 0x000fc60008410000 */
[----:B------:R-:W-:-:S04]  /*20cd0*/  FSETP.GTU.FTZ.AND P1, PT, R94, UR8, PT ;  /* 0x000000085e007c0b */ /* 0x000fc8000bf3c000 */
[----:B0-----:R-:W-:Y:S01]  /*20ce0*/  FSEL R134, R47, RZ, !P1 ;  /* 0x000000ff2f867208 */ /* 0x001fe20004800000 */
[----:B------:R-:W-:Y:S01]  /*20cf0*/  HADD2.F32 R47, -RZ, R117.H1_H1 ;  /* 0x30000075ff2f7230 */ /* 0x000fe20000004100 */
[----:B------:R-:W-:-:S04]  /*20d00*/  SEL R94, RZ, 0x1, P1 ;  /* 0x00000001ff5e7807 */ /* 0x000fc80000800000 */
[----:B------:R-:W-:Y:S01]  /*20d10*/  FMUL.FTZ R47, R47, R134 ;  /* 0x000000862f2f7220 */ /* 0x000fe20000410000 */
[----:B------:R-:W-:-:S07]  /*20d20*/  PRMT R97, R94, 0x7610, R97 ;  /* 0x000076105e617816 */ /* 0x000fce0000000061 */
.L_x_40193:
[----:B------:R-:W-:Y:S05]  /*20d30*/  BSYNC.RECONVERGENT B0 ;  /* 0x0000000000007941 */ /* 0x000fea0003800200 */
.L_x_40170:
[----:B01----:R-:W0:Y:S01]  /*20d40*/  LDC.64 R134, c[0x0][0x3a8] ;  /* 0x0000ea00ff867b82 */ /* 0x003e220000000a00 */
[----:B------:R-:W-:Y:S01]  /*20d50*/  BSSY.RECONVERGENT B0, `(.L_x_40225) ;  /* 0x0000010000007945 */ /* 0x000fe20003800200 */
[----:B------:R-:W-:Y:S01]  /*20d60*/  MOV R94, R114 ;  /* 0x00000072005e7202 */ /* 0x000fe20000000f00 */
[----:B0-----:R-:W-:-:S05]  /*20d70*/  IMAD.WIDE.U32 R134, R55, 0x10, R134 ;  /* 0x0000001037867825 */ /* 0x001fca00078e0086 */
[----:B------:R0:W-:Y:S01]  /*20d80*/  STG.E.128 desc[UR6][R134.64], R44 ;  /* 0x0000002c86007986 */ /* 0x0001e2000c101d06 */
[----:B------:R-:W-:Y:S05]  /*20d90*/  @!P0 BRA `(.L_x_40226) ;  /* 0x00000000002c8947 */ /* 0x000fea0003800000 */
[----:B------:R-:W1:Y:S01]  /*20da0*/  LDC.64 R136, c[0x0][0x3b0] ;  /* 0x0000ec00ff887b82 */ /* 0x000e620000000a00 */
[----:B------:R-:W-:Y:S01]  /*20db0*/  IMAD.U32 R115, R96, 0x10000, RZ ;  /* 0x0001000060737824 */ /* 0x000fe200078e00ff */
[----:B0-----:R-:W-:Y:S02]  /*20dc0*/  LOP3.LUT R134, R97, 0xffff, RZ, 0xc0, !PT ;  /* 0x0000ffff61867812 */ /* 0x001fe400078ec0ff */
[----:B------:R-:W-:Y:S02]  /*20dd0*/  LOP3.LUT R114, R95, 0xff, RZ, 0xc0, !PT ;  /* 0x000000ff5f727812 */ /* 0x000fe400078ec0ff */
[----:B------:R-:W-:Y:S02]  /*20de0*/  LOP3.LUT R115, R115, 0xff0000, RZ, 0xc0, !PT ;  /* 0x00ff000073737812 */ /* 0x000fe400078ec0ff */
[----:B------:R-:W-:Y:S02]  /*20df0*/  LOP3.LUT R113, R93, 0xff, RZ, 0xc0, !PT ;  /* 0x000000ff5d717812 */ /* 0x000fe400078ec0ff */
[----:B------:R-:W-:-:S05]  /*20e00*/  LEA R115, R134, R115, 0x18 ;  /* 0x0000007386737211 */ /* 0x000fca00078ec0ff */
[----:B------:R-:W-:-:S05]  /*20e10*/  IMAD R114, R114, 0x100, R115 ;  /* 0x0000010072727824 */ /* 0x000fca00078e0273 */
[----:B------:R-:W-:Y:S01]  /*20e20*/  IADD3 R113, PT, PT, R114, R113, RZ ;  /* 0x0000007172717210 */ /* 0x000fe20007ffe0ff */
[----:B-1----:R-:W-:-:S05]  /*20e30*/  IMAD.WIDE.U32 R136, R52, 0x4, R136 ;  /* 0x0000000434887825 */ /* 0x002fca00078e0088 */
[----:B------:R1:W-:Y:S02]  /*20e40*/  STG.E desc[UR6][R136.64], R113 ;  /* 0x0000007188007986 */ /* 0x0003e4000c101906 */
.L_x_40226:
[----:B------:R-:W-:Y:S05]  /*20e50*/  BSYNC.RECONVERGENT B0 ;  /* 0x0000000000007941 */ /* 0x000fea0003800200 */
.L_x_40225:
[----:B------:R-:W-:Y:S01]  /*20e60*/  VIADD R55, R55, 0x20 ;  /* 0x0000002037377836 */ /* 0x000fe20000000000 */
[----:B------:R-:W-:-:S07]  /*20e70*/  IADD3 R52, PT, PT, R52, 0x20, RZ ;  /* 0x0000002034347810 */ /* 0x000fce0007ffe0ff */
.L_x_40169:
[----:B------:R-:W-:Y:S05]  /*20e80*/  BSYNC.RECONVERGENT B1 ;  /* 0x0000000000017941 */ /* 0x000fea0003800200 */
.L_x_40168:
[----:B------:R-:W-:Y:S01]  /*20e90*/  ISETP.GE.U32.AND P1, PT, R78, 0x140, PT ;  /* 0x000001404e00780c */ /* 0x000fe20003f26070 */
[----:B------:R-:W-:Y:S03]  /*20ea0*/  BSSY.RECONVERGENT B1, `(.L_x_40227) ;  /* 0x0000371000017945 */ /* 0x000fe60003800200 */
[----:B-1----:R-:W-:-:S09]  /*20eb0*/  P2R R113, PR, RZ, 0x2 ;  /* 0x00000002ff717803 */ /* 0x002fd20000000000 */
[----:B------:R-:W-:Y:S05]  /*20ec0*/  @!P1 BRA `(.L_x_40228) ;  /* 0x0000003400b89947 */ /* 0x000fea0003800000 */
[----:B------:R-:W-:Y:S01]  /*20ed0*/  ISETP.NE.U32.AND P1, PT, RZ, UR4, PT ;  /* 0x00000004ff007c0c */ /* 0x000fe2000bf25070 */
[----:B------:R-:W1:Y:S03]  /*20ee0*/  @P0 LDC.64 R50, c[0x0][0x390] ;  /* 0x0000e400ff320b82 */ /* 0x000e660000000a00 */
[----:B------:R-:W-:-:S13]  /*20ef0*/  ISETP.NE.AND.EX P1, PT, RZ, UR5, PT, P1 ;  /* 0x00000005ff007c0c */ /* 0x000fda000bf25310 */
[----:B------:R-:W2:Y:S01]  /*20f00*/  @P1 LDC.64 R48, c[0x0][0x3a0] ;  /* 0x0000e800ff301b82 */ /* 0x000ea20000000a00 */
[----:B-1----:R-:W-:-:S05]  /*20f10*/  @P0 IMAD.WIDE.U32 R50, R52, 0x10, R50 ;  /* 0x0000001034320825 */ /* 0x002fca00078e0032 */
[----:B-----5:R1:W5:Y:S01]  /*20f20*/  @P0 LDG.E.128 R4, desc[UR6][R50.64] ;  /* 0x0000000632040981 */ /* 0x020362000c1e1d00 */
[----:B--2---:R-:W-:-:S05]  /*20f30*/  @P1 IMAD.WIDE.U32 R48, R55, 0x10, R48 ;  /* 0x0000001037301825 */ /* 0x004fca00078e0030 */
[----:B------:R1:W5:Y:S01]  /*20f40*/  @P1 LDG.E.128 R8, desc[UR6][R48.64] ;  /* 0x0000000630081981 */ /* 0x000362000c1e1d00 */
[----:B------:R-:W-:Y:S04]  /*20f50*/  BSSY.RECONVERGENT B0, `(.L_x_40229) ;  /* 0x0000356000007945 */ /* 0x000fe80003800200 */
[----:B------:R-:W-:Y:S05]  /*20f60*/  @!P1 BRA `(.L_x_40230) ;  /* 0x0000001800ac9947 */ /* 0x000fea0003800000 */
[----:B------:R-:W-:Y:S01]  /*20f70*/  ISETP.GT.AND P1, PT, R0, RZ, PT ;  /* 0x000000ff0000720c */ /* 0x000fe20003f24270 */
[----:B------:R-:W-:Y:S01]  /*20f80*/  BSSY.RECONVERGENT B2, `(.L_x_40231) ;  /* 0x000006b000027945 */ /* 0x000fe20003800200 */
[----:B-1----:R-:W-:Y:S01]  /*20f90*/  IMAD.MOV.U32 R50, RZ, RZ, R84 ;  /* 0x000000ffff327224 */ /* 0x002fe200078e0054 */
        /* <DEDUP_REMOVED lines=19> */
.L_x_40235:
        /* <DEDUP_REMOVED lines=13> */
.L_x_40237:
[----:B------:R-:W-:Y:S05]  /*211a0*/  BSYNC.RECONVERGENT B4 ;  /* 0x0000000000047941 */ /* 0x000fea0003800200 */
.L_x_40236:
[----:B0-----:R-:W-:Y:S01]  /*211b0*/  IMAD.WIDE.U32 R134, R74, -0x326172a9, RZ ;  /* 0xcd9e8d574a867825 */ /* 0x001fe200078e00ff */
        /* <DEDUP_REMOVED lines=59> */
.L_x_40234:
[----:B------:R-:W-:Y:S05]  /*21570*/  BSYNC.RECONVERGENT B3 ;  /* 0x0000000000037941 */ /* 0x000fea0003800200 */
.L_x_40233:
[----:B------:R-:W-:Y:S01]  /*21580*/  I2FP.F32.U32 R49, R0 ;  /* 0x0000000000317245 */ /* 0x000fe20000201000 */
[----:B------:R-:W-:Y:S02]  /*21590*/  IMAD.MOV.U32 R48, RZ, RZ, 0x2f800000 ;  /* 0x2f800000ff307424 */ /* 0x000fe400078e00ff */
[----:B------:R-:W-:Y:S02]  /*215a0*/  FMUL.FTZ R0, R4, UR11 ;  /* 0x0000000b04007c20 */ /* 0x000fe40008410000 */
[----:B------:R-:W-:Y:S02]  /*215b0*/  FFMA.FTZ R48, R49, R48, 1.1641532182693481445e-10 ;  /* 0x2f00000031307423 */ /* 0x000fe40000010030 */
[----:B------:R-:W-:Y:S01]  /*215c0*/  FMUL.FTZ R0, R0, UR10 ;  /* 0x0000000a00007c20 */ /* 0x000fe20008410000 */
[----:B------:R-:W-:Y:S02]  /*215d0*/  HADD2.F32 R49, -RZ, R118.H0_H0 ;  /* 0x20000076ff317230 */ /* 0x000fe40000004100 */
[----:B------:R-:W-:-:S04]  /*215e0*/  FSETP.GTU.FTZ.AND P2, PT, R48, UR8, PT ;  /* 0x0000000830007c0b */ /* 0x000fc8000bf5c000 */
[----:B------:R-:W-:Y:S02]  /*215f0*/  FSEL R51, R0, RZ, !P2 ;  /* 0x000000ff00337208 */ /* 0x000fe40005000000 */
[----:B------:R-:W-:-:S03]  /*21600*/  SEL R0, RZ, 0x1, P2 ;  /* 0x00000001ff007807 */ /* 0x000fc60001000000 */
[----:B------:R-:W-:Y:S01]  /*21610*/  FFMA.FTZ R48, R51, R49, R8 ;  /* 0x0000003133307223 */ /* 0x000fe20000010008 */
[----:B------:R-:W-:-:S07]  /*21620*/  PRMT R93, R0, 0x7610, R93 ;  /* 0x00007610005d7816 */ /* 0x000fce000000005d */
.L_x_40232:
[----:B------:R-:W-:Y:S05]  /*21630*/  BSYNC.RECONVERGENT B2 ;  /* 0x0000000000027941 */ /* 0x000fea0003800200 */
.L_x_40231:
        /* <DEDUP_REMOVED lines=17> */
.L_x_40242:
        /* <DEDUP_REMOVED lines=13> */
.L_x_40244:
[----:B------:R-:W-:Y:S05]  /*21820*/  BSYNC.RECONVERGENT B4 ;  /* 0x0000000000047941 */ /* 0x000fea0003800200 */
.L_x_40243:
[----:B------:R-:W-:Y:S01]  /*21830*/  IMAD.WIDE.U32 R136, R74, -0x326172a9, RZ ;  /* 0xcd9e8d574a887825 */ /* 0x000fe200078e00ff */
[----:B------:R-:W-:-:S04]  /*21840*/  LOP3.LUT R49, R85, R51, R73, 0x96, !PT ;  /* 0x0000003355317212 */ /* 0x000fc800078e9649 */
[----:B------:R-:W-:Y:S01]  /*21850*/  LOP3.LUT R0, R75, R137, R72, 0x96, !PT ;  /* 0x000000894b007212 */ /* 0x000fe200078e9648 */
[----:B------:R-:W-:-:S04]  /*21860*/  IMAD.WIDE.U32 R80, R49, -0x326172a9, RZ ;  /* 0xcd9e8d5731507825 */ /* 0x000fc800078e00ff */
[----:B------:R-:W-:Y:S02]  /*21870*/  VIADD R49, R72, 0x9e3779b9 ;  /* 0x9e3779b948317836 */ /* 0x000fe40000000000 */
[----:B0-----:R-:W-:Y:S01]  /*21880*/  IMAD.WIDE.U32 R134, R0, -0x2daee0ad, RZ ;  /* 0xd2511f5300867825 */ /* 0x001fe200078e00ff */
        /* <DEDUP_REMOVED lines=45> */
[----:B------:R-:W-:Y:S01]  /*21b60*/  HFMA2 R51, -RZ, RZ, 0, 0 ;  /* 0x00000000ff337431 */ /* 0x000fe200000001ff */
        /* <DEDUP_REMOVED lines=9> */
.L_x_40241:
[----:B------:R-:W-:Y:S05]  /*21c00*/  BSYNC.RECONVERGENT B3 ;  /* 0x0000000000037941 */ /* 0x000fea0003800200 */
.L_x_40240:
        /* <DEDUP_REMOVED lines=11> */
.L_x_40239:
[----:B------:R-:W-:Y:S05]  /*21cc0*/  BSYNC.RECONVERGENT B2 ;  /* 0x0000000000027941 */ /* 0x000fea0003800200 */
.L_x_40238:
        /* <DEDUP_REMOVED lines=17> */
.L_x_40249:
        /* <DEDUP_REMOVED lines=13> */
.L_x_40251:
[----:B------:R-:W-:Y:S05]  /*21eb0*/  BSYNC.RECONVERGENT B4 ;  /* 0x0000000000047941 */ /* 0x000fea0003800200 */
.L_x_40250:
        /* <DEDUP_REMOVED lines=58> */
[----:B------:R-:W-:Y:S01]  /*22260*/  MOV R50, R114 ;  /* 0x0000007200327202 */ /* 0x000fe20000000f00 */
[----:B------:R-:W-:Y:S01]  /*22270*/  IMAD.MOV.U32 R114, RZ, RZ, R136 ;  /* 0x000000ffff727224 */ /* 0x000fe200078e0088 */
[----:B------:R-:W-:-:S07]  /*22280*/  LOP3.LUT R81, R81, R134, R137, 0x96, !PT ;  /* 0x0000008651517212 */ /* 0x000fce00078e9689 */
.L_x_40248:
[----:B------:R-:W-:Y:S05]  /*22290*/  BSYNC.RECONVERGENT B3 ;  /* 0x0000000000037941 */ /* 0x000fea0003800200 */
.L_x_40247:
        /* <DEDUP_REMOVED lines=11> */
.L_x_40246:
[----:B------:R-:W-:Y:S05]  /*22350*/  BSYNC.RECONVERGENT B2 ;  /* 0x0000000000027941 */ /* 0x000fea0003800200 */
.L_x_40245:
        /* <DEDUP_REMOVED lines=20> */
.L_x_40255:
        /* <DEDUP_REMOVED lines=13> */
.L_x_40257:
[----:B------:R-:W-:Y:S05]  /*22570*/  BSYNC.RECONVERGENT B3 ;  /* 0x0000000000037941 */ /* 0x000fea0003800200 */
.L_x_40256:
        /* <DEDUP_REMOVED lines=59> */
[----:B------:R-:W-:Y:S01]  /*22930*/  IMAD.MOV.U32 R51, RZ, RZ, R114 ;  /* 0x000000ffff337224 */ /* 0x000fe200078e0072 */
[----:B------:R-:W-:-:S07]  /*22940*/  MOV R94, R136 ;  /* 0x00000088005e7202 */ /* 0x000fce0000000f00 */
.L_x_40254:
[----:B------:R-:W-:Y:S05]  /*22950*/  BSYNC.RECONVERGENT B2 ;  /* 0x0000000000027941 */ /* 0x000fea0003800200 */
.L_x_40253:
[----:B------:R-:W-:Y:S01]  /*22960*/  I2FP.F32.U32 R114, R51 ;  /* 0x0000003300727245 */ /* 0x000fe20000201000 */
[----:B------:R-:W-:Y:S02]  /*22970*/  IMAD.MOV.U32 R51, RZ, RZ, 0x2f800000 ;  /* 0x2f800000ff337424 */ /* 0x000fe400078e00ff */
[----:B------:R-:W-:Y:S02]  /*22980*/  FMUL.FTZ R0, R7, UR11 ;  /* 0x0000000b07007c20 */ /* 0x000fe40008410000 */
[----:B------:R-:W-:Y:S02]  /*22990*/  FFMA.FTZ R51, R114, R51, 1.1641532182693481445e-10 ;  /* 0x2f00000072337423 */ /* 0x000fe40000010033 */
[----:B------:R-:W-:Y:S01]  /*229a0*/  FMUL.FTZ R0, R0, UR10 ;  /* 0x0000000a00007c20 */ /* 0x000fe20008410000 */
[----:B------:R-:W-:Y:S02]  /*229b0*/  HADD2.F32 R114, -RZ, R120.H1_H1 ;  /* 0x30000078ff727230 */ /* 0x000fe40000004100 */
[----:B------:R-:W-:-:S04]  /*229c0*/  FSETP.GTU.FTZ.AND P1, PT, R51, UR8, PT ;  /* 0x0000000833007c0b */ /* 0x000fc8000bf3c000 */
[----:B0-----:R-:W-:Y:S02]  /*229d0*/  FSEL R134, R0, RZ, !P1 ;  /* 0x000000ff00867208 */ /* 0x001fe40004800000 */
[----:B------:R-:W-:-:S03]  /*229e0*/  SEL R0, RZ, 0x1, P1 ;  /* 0x00000001ff007807 */ /* 0x000fc60000800000 */
[----:B------:R-:W-:Y:S01]  /*229f0*/  FFMA.FTZ R51, R134, R114, R11 ;  /* 0x0000007286337223 */ /* 0x000fe2000001000b */
[----:B------:R-:W-:Y:S01]  /*22a00*/  PRMT R97, R0, 0x7610, R97 ;  /* 0x0000761000617816 */ /* 0x000fe20000000061 */
[----:B------:R-:W-:Y:S06]  /*22a10*/  BRA `(.L_x_40252) ;  /* 0x0000001800a47947 */ /* 0x000fec0003800000 */
.L_x_40230:
        /* <DEDUP_REMOVED lines=21> */
.L_x_40262:
        /* <DEDUP_REMOVED lines=13> */
.L_x_40264:
[----:B------:R-:W-:Y:S05]  /*22c40*/  BSYNC.RECONVERGENT B4 ;  /* 0x0000000000047941 */ /* 0x000fea0003800200 */
.L_x_40263:
[----:B0-----:R-:W-:Y:S01]  /*22c50*/  IMAD.WIDE.U32 R134, R74, -0x326172a9, RZ ;  /* 0xcd9e8d574a867825 */ /* 0x001fe200078e00ff */
        /* <DEDUP_REMOVED lines=59> */
.L_x_40261:
[----:B------:R-:W-:Y:S05]  /*23010*/  BSYNC.RECONVERGENT B3 ;  /* 0x0000000000037941 */ /* 0x000fea0003800200 */
.L_x_40260:
[----:B------:R-:W-:Y:S01]  /*23020*/  HFMA2 R49, -RZ, RZ, 0.1171875, 0 ;  /* 0x2f800000ff317431 */ /* 0x000fe200000001ff */
[----:B------:R-:W-:Y:S01]  /*23030*/  I2FP.F32.U32 R50, R48 ;  /* 0x0000003000327245 */ /* 0x000fe20000201000 */
        /* <DEDUP_REMOVED lines=9> */
.L_x_40259:
[----:B------:R-:W-:Y:S05]  /*230d0*/  BSYNC.RECONVERGENT B2 ;  /* 0x0000000000027941 */ /* 0x000fea0003800200 */
.L_x_40258:
        /* <DEDUP_REMOVED lines=17> */
.L_x_40269:
        /* <DEDUP_REMOVED lines=13> */
.L_x_40271:
[----:B------:R-:W-:Y:S05]  /*232c0*/  BSYNC.RECONVERGENT B4 ;  /* 0x0000000000047941 */ /* 0x000fea0003800200 */
.L_x_40270:
[----:B------:R-:W-:Y:S01]  /*232d0*/  IMAD.WIDE.U32 R136, R74, -0x326172a9, RZ ;  /* 0xcd9e8d574a887825 */ /* 0x000fe200078e00ff */
[----:B------:R-:W-:-:S04]  /*232e0*/  LOP3.LUT R49, R85, R51, R73, 0x96, !PT ;  /* 0x0000003355317212 */ /* 0x000fc800078e9649 */
[----:B------:R-:W-:Y:S01]  /*232f0*/  LOP3.LUT R0, R75, R137, R72, 0x96, !PT ;  /* 0x000000894b007212 */ /* 0x000fe200078e9648 */
[----:B------:R-:W-:Y:S01]  /*23300*/  IMAD.WIDE.U32 R80, R49, -0x326172a9, RZ ;  /* 0xcd9e8d5731507825 */ /* 0x000fe200078e00ff */
[----:B------:R-:W-:-:S03]  /*23310*/  IADD3 R49, PT, PT, R72, -0x61c88647, RZ ;  /* 0x9e3779b948317810 */ /* 0x000fc60007ffe0ff */
[----:B0-----:R-:W-:Y:S01]  /*23320*/  IMAD.WIDE.U32 R134, R0, -0x2daee0ad, RZ ;  /* 0xd2511f5300867825 */ /* 0x001fe200078e00ff */
        /* <DEDUP_REMOVED lines=48> */
[----:B------:R-:W-:Y:S01]  /*23630*/  IADD3 R80, PT, PT, R72, -0x700cb87f, RZ ;  /* 0x8ff3478148507810 */ /* 0x000fe20007ffe0ff */
[----:B------:R-:W-:Y:S01]  /*23640*/  IMAD.MOV.U32 R51, RZ, RZ, RZ ;  /* 0x000000ffff337224 */ /* 0x000fe200078e00ff */
[----:B------:R-:W-:Y:S01]  /*23650*/  MOV R92, R138 ;  /* 0x0000008a005c7202 */ /* 0x000fe20000000f00 */
[----:B------:R-:W-:Y:S01]  /*23660*/  IMAD.WIDE.U32 R134, R0, -0x2daee0ad, RZ ;  /* 0xd2511f5300867825 */ /* 0x000fe200078e00ff */
[----:B------:R-:W-:-:S04]  /*23670*/  LOP3.LUT R80, R80, R136, R139, 0x96, !PT ;  /* 0x0000008850507212 */ /* 0x000fc800078e968b */
[----:B------:R-:W-:Y:S02]  /*23680*/  LOP3.LUT R81, R81, R50, R135, 0x96, !PT ;  /* 0x0000003251517212 */ /* 0x000fe400078e9687 */
[----:B------:R-:W-:-:S07]  /*23690*/  MOV R114, R134 ;  /* 0x0000008600727202 */ /* 0x000fce0000000f00 */
.L_x_40268:
[----:B------:R-:W-:Y:S05]  /*236a0*/  BSYNC.RECONVERGENT B3 ;  /* 0x0000000000037941 */ /* 0x000fea0003800200 */
.L_x_40267:
        /* <DEDUP_REMOVED lines=11> */
.L_x_40266:
[----:B------:R-:W-:Y:S05]  /*23760*/  BSYNC.RECONVERGENT B2 ;  /* 0x0000000000027941 */ /* 0x000fea0003800200 */
.L_x_40265:
        /* <DEDUP_REMOVED lines=17> */
.L_x_40276:
        /* <DEDUP_REMOVED lines=13> */
.L_x_40278:
[----:B------:R-:W-:Y:S05]  /*23950*/  BSYNC.RECONVERGENT B4 ;  /* 0x0000000000047941 */ /* 0x000fea0003800200 */
.L_x_40277:
        /* <DEDUP_REMOVED lines=61> */
.L_x_40275:
[----:B------:R-:W-:Y:S05]  /*23d30*/  BSYNC.RECONVERGENT B3 ;  /* 0x0000000000037941 */ /* 0x000fea0003800200 */
.L_x_40274:
        /* <DEDUP_REMOVED lines=11> */
.L_x_40273:
[----:B------:R-:W-:Y:S05]  /*23df0*/  BSYNC.RECONVERGENT B2 ;  /* 0x0000000000027941 */ /* 0x000fea0003800200 */
.L_x_40272:
        /* <DEDUP_REMOVED lines=20> */
.L_x_40281:
        /* <DEDUP_REMOVED lines=13> */
.L_x_40283:
[----:B------:R-:W-:Y:S05]  /*24010*/  BSYNC.RECONVERGENT B3 ;  /* 0x0000000000037941 */ /* 0x000fea0003800200 */
.L_x_40282:
        /* <DEDUP_REMOVED lines=52> */
[----:B------:R-:W-:Y:S01]  /*24360*/  IMAD.WIDE.U32 R140, R51, -0x326172a9, RZ ;  /* 0xcd9e8d57338c7825 */ /* 0x000fe200078e00ff */
[----:B------:R-:W-:Y:S02]  /*24370*/  MOV R51, R114 ;  /* 0x0000007200337202 */ /* 0x000fe40000000f00 */
[----:B------:R-:W-:Y:S02]  /*24380*/  LOP3.LUT R0, R0, R80, R139, 0x96, !PT ;  /* 0x0000005000007212 */ /* 0x000fe400078e968b */
[----:B------:R-:W-:Y:S02]  /*24390*/  IADD3 R80, PT, PT, R72, -0x700cb87f, RZ ;  /* 0x8ff3478148507810 */ /* 0x000fe40007ffe0ff */
[----:B------:R-:W-:Y:S01]  /*243a0*/  MOV R92, R140 ;  /* 0x0000008c005c7202 */ /* 0x000fe20000000f00 */
[----:B------:R-:W-:Y:S01]  /*243b0*/  IMAD.WIDE.U32 R136, R0, -0x2daee0ad, RZ ;  /* 0xd2511f5300887825 */ /* 0x000fe200078e00ff */
[----:B------:R-:W-:-:S03]  /*243c0*/  LOP3.LUT R80, R80, R138, R141, 0x96, !PT ;  /* 0x0000008a50507212 */ /* 0x000fc600078e968d */
[----:B------:R-:W-:Y:S01]  /*243d0*/  IMAD.MOV.U32 R94, RZ, RZ, R136 ;  /* 0x000000ffff5e7224 */ /* 0x000fe200078e0088 */
[----:B------:R-:W-:-:S07]  /*243e0*/  LOP3.LUT R81, R81, R134, R137, 0x96, !PT ;  /* 0x0000008651517212 */ /* 0x000fce00078e9689 */
.L_x_40280:
[----:B------:R-:W-:Y:S05]  /*243f0*/  BSYNC.RECONVERGENT B2 ;  /* 0x0000000000027941 */ /* 0x000fea0003800200 */
.L_x_40279:
        /* <DEDUP_REMOVED lines=11> */
.L_x_40252:
[----:B------:R-:W-:Y:S05]  /*244b0*/  BSYNC.RECONVERGENT B0 ;  /* 0x0000000000007941 */ /* 0x000fea0003800200 */
.L_x_40229:
[----:B------:R-:W1:Y:S02]  /*244c0*/  LDC.64 R114, c[0x0][0x3a8] ;  /* 0x0000ea00ff727b82 */ /* 0x000e640000000a00 */
[----:B-1----:R-:W-:-:S05]  /*244d0*/  IMAD.WIDE.U32 R114, R55, 0x10, R114 ;  /* 0x0000001037727825 */ /* 0x002fca00078e0072 */
[----:B------:R1:W-:Y:S01]  /*244e0*/  STG.E.128 desc[UR6][R114.64], R48 ;  /* 0x0000003072007986 */ /* 0x0003e2000c101d06 */
[----:B------:R-:W-:Y:S05]  /*244f0*/  @!P0 BRA `(.L_x_40228) ;  /* 0x00000000002c8947 */ /* 0x000fea0003800000 */
[----:B0-----:R-:W0:Y:S01]  /*24500*/  LDC.64 R134, c[0x0][0x3b0] ;  /* 0x0000ec00ff867b82 */ /* 0x001e220000000a00 */
[----:B-1----:R-:W-:Y:S01]  /*24510*/  IMAD.U32 R114, R96, 0x10000, RZ ;  /* 0x0001000060727824 */ /* 0x002fe200078e00ff */
        /* <DEDUP_REMOVED lines=9> */
.L_x_40228:
[----:B------:R-:W-:Y:S05]  /*245b0*/  BSYNC.RECONVERGENT B1 ;  /* 0x0000000000017941 */ /* 0x000fea0003800200 */
.L_x_40227:
[----:B--2---:R-:W-:Y:S01]  /*245c0*/  FADD.FTZ R0, RZ, R12 ;  /* 0x0000000cff007221 */ /* 0x004fe20000010000 */
[C---:B------:R-:W-:Y:S01]  /*245d0*/  ISETP.GT.U32.AND P4, PT, R78.reuse, 0x3f, PT ;  /* 0x0000003f4e00780c */ /* 0x040fe20003f84070 */
[----:B------:R-:W2:Y:S01]  /*245e0*/  S2R R52, SR_TID.X ;  /* 0x0000000000347919 */ /* 0x000ea20000002100 */
        /* <DEDUP_REMOVED lines=9> */
[----:B0-----:R-:W-:Y:S02]  /*24680*/  P2R R134, PR, RZ, 0x40 ;  /* 0x00000040ff867803 */ /* 0x001fe40000000000 */
        /* <DEDUP_REMOVED lines=33> */
[----:B-1----:R-:W-:-:S03]  /*248a0*/  P2R R115, PR, RZ, 0x40 ;  /* 0x00000040ff737803 */ /* 0x002fc60000000000 */
        /* <DEDUP_REMOVED lines=27> */
[--C-:B------:R-:W-:Y:S02]  /*24a60*/  FADD.FTZ R137, R16, -R114.reuse ;  /* 0x8000007210897221 */ /* 0x100fe40000010000 */
[----:B------:R-:W-:Y:S01]  /*24a70*/  FFMA.FTZ R136, R0, R0, RZ ;  /* 0x0000000000887223 */ /* 0x000fe200000100ff */
[----:B------:R-:W-:-:S03]  /*24a80*/  FADD.FTZ R0, R14, -R114 ;  /* 0x800000720e007221 */ /* 0x000fc60000010000 */
[----:B------:R-:W-:Y:S01]  /*24a90*/  FFMA.FTZ R135, R135, R135, R136 ;  /* 0x0000008787877223 */ /* 0x000fe20000010088 */
[----:B------:R-:W-:-:S03]  /*24aa0*/  FADD.FTZ R136, R15, -R114 ;  /* 0x800000720f887221 */ /* 0x000fc60000010000 */
[----:B------:R-:W-:Y:S01]  /*24ab0*/  FFMA.FTZ R135, R0, R0, R135 ;  /* 0x0000000000877223 */ /* 0x000fe20000010087 */
[----:B------:R-:W-:-:S03]  /*24ac0*/  FADD.FTZ R0, R18, -R114 ;  /* 0x8000007212007221 */ /* 0x000fc60000010000 */
[----:B------:R-:W-:-:S05]  /*24ad0*/  FFMA.FTZ R135, R136, R136, R135 ;  /* 0x0000008888877223 */ /* 0x000fca0000010087 */
        /* <DEDUP_REMOVED lines=9> */
[----:B------:R-:W-:Y:S01]  /*24b70*/  ISETP.NE.AND P4, PT, R115, RZ, PT ;  /* 0x000000ff7300720c */ /* 0x000fe20003f85270 */
[----:B------:R-:W-:Y:S02]  /*24b80*/  FADD.FTZ R115, R21, -R114 ;  /* 0x8000007215737221 */ /* 0x000fe40000010000 */
[----:B------:R-:W-:Y:S01]  /*24b90*/  FFMA.FTZ R136, R135, R135, R138 ;  /* 0x0000008787887223 */ /* 0x000fe2000001008a */
[----:B------:R-:W-:-:S03]  /*24ba0*/  FADD.FTZ R135, R23, -R114 ;  /* 0x8000007217877221 */ /* 0x000fc60000010000 */
[----:B------:R-:W-:-:S04]  /*24bb0*/  FFMA.FTZ R115, R115, R115, R136 ;  /* 0x0000007373737223 */ /* 0x000fc80000010088 */
[----:B------:R-:W-:Y:S01]  /*24bc0*/  FFMA.FTZ R0, R0, R0, R115 ;  /* 0x0000000000007223 */ /* 0x000fe20000010073 */
[----:B------:R-:W-:-:S03]  /*24bd0*/  FADD.FTZ R115, R25, -R114 ;  /* 0x8000007219737221 */ /* 0x000fc60000010000 */
[----:B------:R-:W-:Y:S01]  /*24be0*/  @P3 FFMA.FTZ R138, R135, R135, R0 ;  /* 0x00000087878a3223 */ /* 0x000fe20000010000 */
[----:B------:R-:W-:Y:S01]  /*24bf0*/  ISETP.NE.AND P3, PT, R133, RZ, PT ;  /* 0x000000ff8500720c */ /* 0x000fe20003f65270 */
        /* <DEDUP_REMOVED lines=65> */
.L_x_40317:
[----:B------:R-:W-:Y:S01]  /*25010*/  LOP3.LUT P1, RZ, R52, 0x1f, RZ, 0xc0, !PT ;  /* 0x0000001f34ff7812 */ /* 0x000fe2000782c0ff */
[----:B01----:R-:W-:Y:S01]  /*25020*/  FADD.FTZ R134, R134, R140 ;  /* 0x0000008c86867221 */ /* 0x003fe20000010000 */
[----:B------:R-:W-:Y:S01]  /*25030*/  FMUL.FTZ R0, R114, R114 ;  /* 0x0000007272007220 */ /* 0x000fe20000410000 */
        /* <DEDUP_REMOVED lines=33> */
[----:B------:R-:W-:Y:S02]  /*25250*/  FADD.FTZ R55, R14, -R114 ;  /* 0x800000720e377221 */ /* 0x000fe40000010000 */
[----:B------:R-:W-:Y:S01]  /*25260*/  FFMA.FTZ R53, R133, R53, R54 ;  /* 0x0000003585357223 */ /* 0x000fe20000010036 */
[----:B------:R-:W-:Y:S02]  /*25270*/  HADD2.F32 R54, -RZ, R122.H1_H1 ;  /* 0x3000007aff367230 */ /* 0x000fe40000004100 */
[----:B------:R-:W-:Y:S01]  /*25280*/  FMUL.FTZ R134, R0, R55 ;  /* 0x0000003700867220 */ /* 0x000fe20000410000 */
[----:B------:R-:W-:Y:S02]  /*25290*/  HADD2.F32 R133, -RZ, R71.H0_H0 ;  /* 0x20000047ff857230 */ /* 0x000fe40000004100 */
[----:B------:R-:W-:-:S03]  /*252a0*/  FADD.FTZ R55, R15, -R114 ;  /* 0x800000720f377221 */ /* 0x000fc60000010000 */
[----:B------:R-:W-:Y:S01]  /*252b0*/  FFMA.FTZ R54, R134, R54, R133 ;  /* 0x0000003686367223 */ /* 0x000fe20000010085 */
[----:B------:R-:W-:Y:S02]  /*252c0*/  HADD2.F32 R133, -RZ, R123.H1_H1 ;  /* 0x3000007bff857230 */ /* 0x000fe40000004100 */
[----:B------:R-:W-:Y:S01]  /*252d0*/  FMUL.FTZ R55, R0, R55 ;  /* 0x0000003700377220 */ /* 0x000fe20000410000 */
[----:B------:R-:W-:Y:S02]  /*252e0*/  HADD2.F32 R134, -RZ, R156.H1_H1 ;  /* 0x3000009cff867230 */ /* 0x000fe40000004100 */
[C---:B0-----:R-:W-:Y:S01]  /*252f0*/  IMAD.WIDE.U32 R136, R115.reuse, 0x10, R136 ;  /* 0x0000001073887825 */ /* 0x041fe200078e0088 */
[----:B------:R-:W-:-:S03]  /*25300*/  IADD3 R115, PT, PT, R115, 0x20, RZ ;  /* 0x0000002073737810 */ /* 0x000fc60007ffe0ff */
[----:B------:R-:W-:-:S05]  /*25310*/  FFMA.FTZ R55, R55, R133, R134 ;  /* 0x0000008537377223 */ /* 0x000fca0000010086 */
[----:B------:R0:W-:Y:S02]  /*25320*/  STG.E.128 desc[UR6][R136.64], R52 ;  /* 0x0000003488007986 */ /* 0x0001e4000c101d06 */
.L_x_40288:
[----:B------:R-:W-:Y:S05]  /*25330*/  BSYNC.RECONVERGENT B1 ;  /* 0x0000000000017941 */ /* 0x000fea0003800200 */
.L_x_40287:
[----:B------:R-:W-:Y:S01]  /*25340*/  ISETP.NE.AND P0, PT, R132, RZ, PT ;  /* 0x000000ff8400720c */ /* 0x000fe20003f05270 */
[----:B------:R-:W-:-:S12]  /*25350*/  BSSY.RECONVERGENT B1, `(.L_x_40289) ;  /* 0x000001a000017945 */ /* 0x000fd80003800200 */
[----:B------:R-:W-:Y:S05]  /*25360*/  @!P0 BRA `(.L_x_40290) ;  /* 0x0000000000608947 */ /* 0x000fea0003800000 */
[----:B0-----:R-:W0:Y:S01]  /*25370*/  LDC.64 R136, c[0x0][0x428] ;  /* 0x00010a00ff887b82 */ /* 0x001e220000000a00 */
[--C-:B------:R-:W-:Y:S01]  /*25380*/  FADD.FTZ R133, R16, -R114.reuse ;  /* 0x8000007210857221 */ /* 0x100fe20000010000 */
[----:B------:R-:W-:Y:S01]  /*25390*/  FADD.FTZ R135, R17, -R114 ;  /* 0x8000007211877221 */ /* 0x000fe20000010000 */
[----:B------:R-:W-:Y:S02]  /*253a0*/  HADD2.F32 R55, -RZ, R125.H0_H0 ;  /* 0x2000007dff377230 */ /* 0x000fe40000004100 */
        /* <DEDUP_REMOVED lines=8> */
[----:B------:R-:W-:Y:S01]  /*25430*/  FADD.FTZ R133, R19, -R114 ;  /* 0x8000007213857221 */ /* 0x000fe20000010000 */
[----:B------:R-:W-:Y:S01]  /*25440*/  FFMA.FTZ R53, R132, R54, R53 ;  /* 0x0000003684357223 */ /* 0x000fe20000010035 */
[----:B------:R-:W-:Y:S02]  /*25450*/  HADD2.F32 R54, -RZ, R69.H0_H0 ;  /* 0x20000045ff367230 */ /* 0x000fe40000004100 */
[C---:B------:R-:W-:Y:S01]  /*25460*/  FMUL.FTZ R135, R0.reuse, R135 ;  /* 0x0000008700877220 */ /* 0x040fe20000410000 */
[----:B------:R-:W-:Y:S02]  /*25470*/  HADD2.F32 R132, -RZ, R127.H1_H1 ;  /* 0x3000007fff847230 */ /* 0x000fe40000004100 */
[----:B------:R-:W-:Y:S01]  /*25480*/  FMUL.FTZ R134, R0, R133 ;  /* 0x0000008500867220 */ /* 0x000fe20000410000 */
[----:B------:R-:W-:Y:S01]  /*25490*/  FFMA.FTZ R54, R135, R55, R54 ;  /* 0x0000003787367223 */ /* 0x000fe20000010036 */
[----:B------:R-:W-:-:S02]  /*254a0*/  HADD2.F32 R55, -RZ, R157.H1_H1 ;  /* 0x3000009dff377230 */ /* 0x000fc40000004100 */
[----:B0-----:R-:W-:-:S04]  /*254b0*/  IMAD.WIDE.U32 R136, R115, 0x10, R136 ;  /* 0x0000001073887825 */ /* 0x001fc800078e0088 */
[----:B------:R-:W-:Y:S01]  /*254c0*/  FFMA.FTZ R55, R134, R132, R55 ;  /* 0x0000008486377223 */ /* 0x000fe20000010037 */
[----:B------:R-:W-:-:S04]  /*254d0*/  VIADD R115, R115, 0x20 ;  /* 0x0000002073737836 */ /* 0x000fc80000000000 */
[----:B------:R1:W-:Y:S03]  /*254e0*/  STG.E.128 desc[UR6][R136.64], R52 ;  /* 0x0000003488007986 */ /* 0x0003e6000c101d06 */
.L_x_40290:
[----:B------:R-:W-:Y:S05]  /*254f0*/  BSYNC.RECONVERGENT B1 ;  /* 0x0000000000017941 */ /* 0x000fea0003800200 */
.L_x_40289:
[----:B------:R-:W-:Y:S01]  /*25500*/  ISETP.NE.AND P0, PT, R131, RZ, PT ;  /* 0x000000ff8300720c */ /* 0x000fe20003f05270 */
[----:B------:R-:W-:-:S12]  /*25510*/  BSSY.RECONVERGENT B1, `(.L_x_40291) ;  /* 0x000001a000017945 */ /* 0x000fd80003800200 */
[----:B------:R-:W-:Y:S05]  /*25520*/  @!P0 BRA `(.L_x_40292) ;  /* 0x0000000000608947 */ /* 0x000fea0003800000 */
[----:B01----:R-:W0:Y:S01]  /*25530*/  LDC.64 R136, c[0x0][0x428] ;  /* 0x00010a00ff887b82 */ /* 0x003e220000000a00 */
        /* <DEDUP_REMOVED lines=19> */
[C---:B0-----:R-:W-:Y:S01]  /*25670*/  IMAD.WIDE.U32 R136, R115.reuse, 0x10, R136 ;  /* 0x0000001073887825 */ /* 0x041fe200078e0088 */
[----:B------:R-:W-:-:S03]  /*25680*/  IADD3 R115, PT, PT, R115, 0x20, RZ ;  /* 0x0000002073737810 */ /* 0x000fc60007ffe0ff */
[----:B------:R-:W-:-:S05]  /*25690*/  FFMA.FTZ R55, R134, R132, R55 ;  /* 0x0000008486377223 */ /* 0x000fca0000010037 */
[----:B------:R2:W-:Y:S02]  /*256a0*/  STG.E.128 desc[UR6][R136.64], R52 ;  /* 0x0000003488007986 */ /* 0x0005e4000c101d06 */
.L_x_40292:
[----:B------:R-:W-:Y:S05]  /*256b0*/  BSYNC.RECONVERGENT B1 ;  /* 0x0000000000017941 */ /* 0x000fea0003800200 */
.L_x_40291:
[----:B------:R-:W-:Y:S01]  /*256c0*/  ISETP.NE.AND P0, PT, R129, RZ, PT ;  /* 0x000000ff8100720c */ /* 0x000fe20003f05270 */
[----:B------:R-:W-:-:S12]  /*256d0*/  BSSY.RECONVERGENT B1, `(.L_x_40293) ;  /* 0x000001a000017945 */ /* 0x000fd80003800200 */
[----:B------:R-:W-:Y:S05]  /*256e0*/  @!P0 BRA `(.L_x_40294) ;  /* 0x0000000000608947 */ /* 0x000fea0003800000 */
[----:B012---:R-:W0:Y:S01]  /*256f0*/  LDC.64 R136, c[0x0][0x428] ;  /* 0x00010a00ff887b82 */ /* 0x007e220000000a00 */
        /* <DEDUP_REMOVED lines=23> */
.L_x_40294:
[----:B------:R-:W-:Y:S05]  /*25870*/  BSYNC.RECONVERGENT B1 ;  /* 0x0000000000017941 */ /* 0x000fea0003800200 */
.L_x_40293:
[----:B------:R-:W-:Y:S01]  /*25880*/  ISETP.NE.AND P0, PT, R126, RZ, PT ;  /* 0x000000ff7e00720c */ /* 0x000fe20003f05270 */
[----:B------:R-:W-:-:S12]  /*25890*/  BSSY.RECONVERGENT B1, `(.L_x_40295) ;  /* 0x000001a000017945 */ /* 0x000fd80003800200 */
[----:B------:R-:W-:Y:S05]  /*258a0*/  @!P0 BRA `(.L_x_40296) ;  /* 0x0000000000608947 */ /* 0x000fea0003800000 */
[----:B------:R-:W4:Y:S01]  /*258b0*/  LDC.64 R134, c[0x0][0x428] ;  /* 0x00010a00ff867b82 */ /* 0x000f220000000a00 */
[--C-:B------:R-:W-:Y:S01]  /*258c0*/  FADD.FTZ R129, R28, -R114.reuse ;  /* 0x800000721c817221 */ /* 0x100fe20000010000 */
[----:B------:R-:W-:Y:S01]  /*258d0*/  FADD.FTZ R131, R29, -R114 ;  /* 0x800000721d837221 */ /* 0x000fe20000010000 */
[----:B0123--:R-:W-:Y:S02]  /*258e0*/  HADD2.F32 R55, -RZ, R146.H0_H0 ;  /* 0x20000092ff377230 */ /* 0x00ffe40000004100 */
        /* <DEDUP_REMOVED lines=16> */
[C---:B----4-:R-:W-:Y:S01]  /*259f0*/  IMAD.WIDE.U32 R134, R115.reuse, 0x10, R134 ;  /* 0x0000001073867825 */ /* 0x050fe200078e0086 */
[----:B------:R-:W-:-:S03]  /*25a00*/  IADD3 R115, PT, PT, R115, 0x20, RZ ;  /* 0x0000002073737810 */ /* 0x000fc60007ffe0ff */
[----:B------:R-:W-:-:S05]  /*25a10*/  FFMA.FTZ R55, R132, R126, R55 ;  /* 0x0000007e84377223 */ /* 0x000fca0000010037 */
[----:B------:R4:W-:Y:S02]  /*25a20*/  STG.E.128 desc[UR6][R134.64], R52 ;  /* 0x0000003486007986 */ /* 0x0009e4000c101d06 */
.L_x_40296:
[----:B------:R-:W-:Y:S05]  /*25a30*/  BSYNC.RECONVERGENT B1 ;  /* 0x0000000000017941 */ /* 0x000fea0003800200 */
.L_x_40295:
[----:B------:R-:W-:Y:S01]  /*25a40*/  ISETP.NE.AND P0, PT, R124, RZ, PT ;  /* 0x000000ff7c00720c */ /* 0x000fe20003f05270 */
[----:B------:R-:W-:-:S12]  /*25a50*/  BSSY.RECONVERGENT B1, `(.L_x_40297) ;  /* 0x000001a000017945 */ /* 0x000fd80003800200 */
[----:B------:R-:W-:Y:S05]  /*25a60*/  @!P0 BRA `(.L_x_40298) ;  /* 0x0000000000608947 */ /* 0x000fea0003800000 */
[----:B------:R-:W5:Y:S01]  /*25a70*/  LDC.64 R132, c[0x0][0x428] ;  /* 0x00010a00ff847b82 */ /* 0x000f620000000a00 */
[--C-:B------:R-:W-:Y:S01]  /*25a80*/  FADD.FTZ R129, R32, -R114.reuse ;  /* 0x8000007220817221 */ /* 0x100fe20000010000 */
[----:B------:R-:W-:Y:S01]  /*25a90*/  FADD.FTZ R131, R33, -R114 ;  /* 0x8000007221837221 */ /* 0x000fe20000010000 */
[----:B01234-:R-:W-:Y:S02]  /*25aa0*/  HADD2.F32 R55, -RZ, R148.H0_H0 ;  /* 0x20000094ff377230 */ /* 0x01ffe40000004100 */
        /* <DEDUP_REMOVED lines=16> */
[----:B-----5:R-:W-:-:S04]  /*25bb0*/  IMAD.WIDE.U32 R132, R115, 0x10, R132 ;  /* 0x0000001073847825 */ /* 0x020fc800078e0084 */
[----:B------:R-:W-:Y:S01]  /*25bc0*/  FFMA.FTZ R55, R126, R124, R55 ;  /* 0x0000007c7e377223 */ /* 0x000fe20000010037 */
[----:B------:R-:W-:-:S04]  /*25bd0*/  VIADD R115, R115, 0x20 ;  /* 0x0000002073737836 */ /* 0x000fc80000000000 */
[----:B------:R0:W-:Y:S03]  /*25be0*/  STG.E.128 desc[UR6][R132.64], R52 ;  /* 0x0000003484007986 */ /* 0x0001e6000c101d06 */
.L_x_40298:
[----:B------:R-:W-:Y:S05]  /*25bf0*/  BSYNC.RECONVERGENT B1 ;  /* 0x0000000000017941 */ /* 0x000fea0003800200 */
.L_x_40297:
[----:B------:R-:W-:Y:S01]  /*25c00*/  ISETP.NE.AND P0, PT, R121, RZ, PT ;  /* 0x000000ff7900720c */ /* 0x000fe20003f05270 */
[----:B------:R-:W-:-:S12]  /*25c10*/  BSSY.RECONVERGENT B1, `(.L_x_40299) ;  /* 0x000001a000017945 */ /* 0x000fd80003800200 */
[----:B------:R-:W-:Y:S05]  /*25c20*/  @!P0 BRA `(.L_x_40300) ;  /* 0x0000000000608947 */ /* 0x000fea0003800000 */
[----:B0-----:R-:W0:Y:S01]  /*25c30*/  LDC.64 R132, c[0x0][0x428] ;  /* 0x00010a00ff847b82 */ /* 0x001e220000000a00 */
[--C-:B------:R-:W-:Y:S01]  /*25c40*/  FADD.FTZ R121, R36, -R114.reuse ;  /* 0x8000007224797221 */ /* 0x100fe20000010000 */
[----:B------:R-:W-:Y:S01]  /*25c50*/  FADD.FTZ R129, R37, -R114 ;  /* 0x8000007225817221 */ /* 0x000fe20000010000 */
[----:B-1234-:R-:W-:Y:S02]  /*25c60*/  HADD2.F32 R55, -RZ, R150.H0_H0 ;  /* 0x20000096ff377230 */ /* 0x01efe40000004100 */
        /* <DEDUP_REMOVED lines=20> */
.L_x_40300:
[----:B------:R-:W-:Y:S05]  /*25db0*/  BSYNC.RECONVERGENT B1 ;  /* 0x0000000000017941 */ /* 0x000fea0003800200 */
.L_x_40299:
        /* <DEDUP_REMOVED lines=27> */
.L_x_40302:
[----:B------:R-:W-:Y:S05]  /*25f70*/  BSYNC.RECONVERGENT B1 ;  /* 0x0000000000017941 */ /* 0x000fea0003800200 */
.L_x_40301:
        /* <DEDUP_REMOVED lines=27> */
.L_x_40304:
[----:B------:R-:W-:Y:S05]  /*26130*/  BSYNC.RECONVERGENT B1 ;  /* 0x0000000000017941 */ /* 0x000fea0003800200 */
.L_x_40303:
[----:B------:R-:W-:-:S13]  /*26140*/  ISETP.NE.AND P0, PT, R113, RZ, PT ;  /* 0x000000ff7100720c */ /* 0x000fda0003f05270 */
[----:B------:R-:W-:Y:S05]  /*26150*/  @!P0 BRA `(.L_x_40286) ;  /* 0x00000000003c8947 */ /* 0x000fea0003800000 */
[----:B0-----:R-:W0:Y:S01]  /*26160*/  LDC.64 R132, c[0x0][0x428] ;  /* 0x00010a00ff847b82 */ /* 0x001e220000000a00 */
[--C-:B-1234-:R-:W-:Y:S01]  /*26170*/  FADD.FTZ R53, R48, -R114.reuse ;  /* 0x8000007230357221 */ /* 0x11efe20000010000 */
        /* <DEDUP_REMOVED lines=11> */
[----:B0-----:R-:W-:-:S05]  /*26230*/  IMAD.WIDE.U32 R132, R115, 0x10, R132 ;  /* 0x0000001073847825 */ /* 0x001fca00078e0084 */
[----:B------:R0:W-:Y:S02]  /*26240*/  STG.E.128 desc[UR6][R132.64], R52 ;  /* 0x0000003484007986 */ /* 0x0001e4000c101d06 */
.L_x_40286:
[----:B------:R-:W-:Y:S05]  /*26250*/  BSYNC.RECONVERGENT B0 ;  /* 0x0000000000007941 */ /* 0x000fea0003800200 */
.L_x_40285:
[----:B01234-:R-:W0:Y:S02]  /*26260*/  LDC.64 R52, c[0x0][0x380] ;  /* 0x0000e000ff347b82 */ /* 0x01fe240000000a00 */
[----:B0-----:R-:W-:-:S05]  /*26270*/  IMAD R77, R52, 0x4, R77 ;  /* 0x00000004344d7824 */ /* 0x001fca00078e024d */
[----:B------:R-:W-:-:S13]  /*26280*/  ISETP.GE.AND P0, PT, R77, R53, PT ;  /* 0x000000354d00720c */ /* 0x000fda0003f06270 */
[----:B------:R-:W-:Y:S05]  /*26290*/  @!P0 BRA `(.L_x_40305) ;  /* 0xfffffdb800e48947 */ /* 0x000fea000383ffff */
[----:B------:R-:W-:Y:S05]  /*262a0*/  EXIT ;  /* 0x000000000000794d */ /* 0x000fea0003800000 */
.L_x_40284:
        /* <DEDUP_REMOVED lines=8> */
.L_x_40307:
[----:B------:R-:W-:Y:S05]  /*26330*/  BSYNC B0 ;  /* 0x0000000000007941 */ /* 0x000fea0003800000 */
.L_x_40306:
        /* <DEDUP_REMOVED lines=8> */
.L_x_40308:
[----:B------:R-:W-:Y:S02]  /*263c0*/  HFMA2 R137, -RZ, RZ, 0, 2.384185791015625e-07 ;  /* 0x00000004ff897431 */ /* 0x000fe400000001ff */
[----:B------:R-:W-:-:S04]  /*263d0*/  FADD.FTZ R142, R138, R140 ;  /* 0x0000008c8a8e7221 */ /* 0x000fc80000010000 */
[----:B------:R-:W-:-:S07]  /*263e0*/  IMAD.MOV.U32 R138, RZ, RZ, R142 ;  /* 0x000000ffff8a7224 */ /* 0x000fce00078e008e */
[----:B------:R-:W-:Y:S05]  /*263f0*/  WARPSYNC.COLLECTIVE R135, `(.L_x_40309) ;  /* 0x0000000087087348 */ /* 0x000fea0003c00000 */
[----:B------:R0:W1:Y:S02]  /*26400*/  SHFL.BFLY P6, R140, R138, R137, R136 ;  /* 0x0c0000898a8c7389 */ /* 0x00006400000c0088 */
[----:B01----:R-:W-:Y:S05]  /*26410*/  ENDCOLLECTIVE ;  /* 0x000000000000791b */ /* 0x003fea0003800000 */
.L_x_40309:
[----:B------:R-:W-:Y:S01]  /*26420*/  MOV R137, 0x8 ;  /* 0x0000000800897802 */ /* 0x000fe20000000f00 */
[----:B------:R-:W-:-:S04]  /*26430*/  FADD.FTZ R143, R142, R140 ;  /* 0x0000008c8e8f7221 */ /* 0x000fc80000010000 */
[----:B------:R-:W-:-:S07]  /*26440*/  IMAD.MOV.U32 R138, RZ, RZ, R143 ;  /* 0x000000ffff8a7224 */ /* 0x000fce00078e008f */
[----:B------:R-:W-:Y:S05]  /*26450*/  WARPSYNC.COLLECTIVE R135, `(.L_x_40310) ;  /* 0x0000000087087348 */ /* 0x000fea0003c00000 */
[----:B------:R0:W1:Y:S02]  /*26460*/  SHFL.BFLY P6, R140, R138, R137, R136 ;  /* 0x0c0000898a8c7389 */ /* 0x00006400000c0088 */
[----:B01----:R-:W-:Y:S05]  /*26470*/  ENDCOLLECTIVE ;  /* 0x000000000000791b */ /* 0x003fea0003800000 */
.L_x_40310:
[----:B------:R-:W-:Y:S02]  /*26480*/  HFMA2 R137, -RZ, RZ, 0, 9.5367431640625e-07 ;  /* 0x00000010ff897431 */ /* 0x000fe400000001ff */
[----:B------:R-:W-:-:S04]  /*26490*/  FADD.FTZ R139, R143, R140 ;  /* 0x0000008c8f8b7221 */ /* 0x000fc80000010000 */
[----:B------:R-:W-:-:S07]  /*264a0*/  IMAD.MOV.U32 R138, RZ, RZ, R139 ;  /* 0x000000ffff8a7224 */ /* 0x000fce00078e008b */
[----:B------:R-:W-:Y:S05]  /*264b0*/  WARPSYNC.COLLECTIVE R135, `(.L_x_40311) ;  /* 0x0000000087087348 */ /* 0x000fea0003c00000 */
[----:B------:R0:W1:Y:S02]  /*264c0*/  SHFL.BFLY P6, R140, R138, R137, R136 ;  /* 0x0c0000898a8c7389 */ /* 0x00006400000c0088 */
[----:B01----:R-:W-:Y:S05]  /*264d0*/  ENDCOLLECTIVE ;  /* 0x000000000000791b */ /* 0x003fea0003800000 */
.L_x_40311:
[----:B------:R-:W-:Y:S02]  /*264e0*/  IMAD.MOV.U32 R137, RZ, RZ, 0x1 ;  /* 0x00000001ff897424 */ /* 0x000fe400078e00ff */
        /* <DEDUP_REMOVED lines=20> */
[----:B------:R-:W-:Y:S01]  /*26630*/  ISETP.NE.AND P4, PT, R115, RZ, PT ;  /* 0x000000ff7300720c */ /* 0x000fe20003f85270 */
[----:B------:R-:W-:Y:S01]  /*26640*/  FADD.FTZ R115, R20, -R114 ;  /* 0x8000007214737221 */ /* 0x000fe20000010000 */
[----:B------:R-:W-:-:S03]  /*26650*/  MOV R135, 0xffffffff ;  /* 0xffffffff00877802 */ /* 0x000fc60000000f00 */
        /* <DEDUP_REMOVED lines=64> */
[----:B------:R-:W-:-:S07]  /*26a60*/  @P6 FFMA.FTZ R138, R0, R0, R115 ;  /* 0x00000000008a6223 */ /* 0x000fce0000010073 */
[----:B------:R-:W-:Y:S05]  /*26a70*/  WARPSYNC.COLLECTIVE R135, `(.L_x_40312) ;  /* 0x0000000087087348 */ /* 0x000fea0003c00000 */
[----:B------:R0:W1:Y:S02]  /*26a80*/  SHFL.BFLY P6, R140, R138, R137, R136 ;  /* 0x0c0000898a8c7389 */ /* 0x00006400000c0088 */
[----:B01----:R-:W-:Y:S05]  /*26a90*/  ENDCOLLECTIVE ;  /* 0x000000000000791b */ /* 0x003fea0003800000 */
.L_x_40312:
[----:B------:R-:W-:Y:S02]  /*26aa0*/  HFMA2 R137, -RZ, RZ, 0, 1.1920928955078125e-07 ;  /* 0x00000002ff897431 */ /* 0x000fe400000001ff */
[----:B------:R-:W-:-:S04]  /*26ab0*/  FADD.FTZ R0, R138, R140 ;  /* 0x0000008c8a007221 */ /* 0x000fc80000010000 */
[----:B------:R-:W-:-:S07]  /*26ac0*/  IMAD.MOV.U32 R138, RZ, RZ, R0 ;  /* 0x000000ffff8a7224 */ /* 0x000fce00078e0000 */
[----:B------:R-:W-:Y:S05]  /*26ad0*/  WARPSYNC.COLLECTIVE R135, `(.L_x_40313) ;  /* 0x0000000087087348 */ /* 0x000fea0003c00000 */
[----:B------:R0:W1:Y:S02]  /*26ae0*/  SHFL.BFLY P6, R140, R138, R137, R136 ;  /* 0x0c0000898a8c7389 */ /* 0x00006400000c0088 */
[----:B01----:R-:W-:Y:S05]  /*26af0*/  ENDCOLLECTIVE ;  /* 0x000000000000791b */ /* 0x003fea0003800000 */
.L_x_40313:
[----:B------:R-:W-:Y:S01]  /*26b00*/  MOV R137, 0x4 ;  /* 0x0000000400897802 */ /* 0x000fe20000000f00 */
[----:B------:R-:W-:-:S04]  /*26b10*/  FADD.FTZ R115, R0, R140 ;  /* 0x0000008c00737221 */ /* 0x000fc80000010000 */
[----:B------:R-:W-:-:S07]  /*26b20*/  IMAD.MOV.U32 R138, RZ, RZ, R115 ;  /* 0x000000ffff8a7224 */ /* 0x000fce00078e0073 */
[----:B------:R-:W-:Y:S05]  /*26b30*/  WARPSYNC.COLLECTIVE R135, `(.L_x_40314) ;  /* 0x0000000087087348 */ /* 0x000fea0003c00000 */
[----:B------:R0:W1:Y:S02]  /*26b40*/  SHFL.BFLY P6, R140, R138, R137, R136 ;  /* 0x0c0000898a8c7389 */ /* 0x00006400000c0088 */
[----:B01----:R-:W-:Y:S05]  /*26b50*/  ENDCOLLECTIVE ;  /* 0x000000000000791b */ /* 0x003fea0003800000 */
.L_x_40314:
[----:B------:R-:W-:Y:S02]  /*26b60*/  HFMA2 R137, -RZ, RZ, 0, 4.76837158203125e-07 ;  /* 0x00000008ff897431 */ /* 0x000fe400000001ff */
[----:B------:R-:W-:-:S04]  /*26b70*/  FADD.FTZ R133, R115, R140 ;  /* 0x0000008c73857221 */ /* 0x000fc80000010000 */
[----:B------:R-:W-:-:S07]  /*26b80*/  IMAD.MOV.U32 R138, RZ, RZ, R133 ;  /* 0x000000ffff8a7224 */ /* 0x000fce00078e0085 */
[----:B------:R-:W-:Y:S05]  /*26b90*/  WARPSYNC.COLLECTIVE R135, `(.L_x_40315) ;  /* 0x0000000087087348 */ /* 0x000fea0003c00000 */
[----:B------:R0:W1:Y:S02]  /*26ba0*/  SHFL.BFLY P6, R140, R138, R137, R136 ;  /* 0x0c0000898a8c7389 */ /* 0x00006400000c0088 */
[----:B01----:R-:W-:Y:S05]  /*26bb0*/  ENDCOLLECTIVE ;  /* 0x000000000000791b */ /* 0x003fea0003800000 */
.L_x_40315:
[----:B------:R-:W-:Y:S01]  /*26bc0*/  MOV R137, 0x10 ;  /* 0x0000001000897802 */ /* 0x000fe20000000f00 */
[----:B------:R-:W-:-:S04]  /*26bd0*/  FADD.FTZ R134, R133, R140 ;  /* 0x0000008c85867221 */ /* 0x000fc80000010000 */
[----:B------:R-:W-:-:S07]  /*26be0*/  IMAD.MOV.U32 R138, RZ, RZ, R134 ;  /* 0x000000ffff8a7224 */ /* 0x000fce00078e0086 */
[----:B------:R-:W-:Y:S05]  /*26bf0*/  WARPSYNC.COLLECTIVE R135, `(.L_x_40316) ;  /* 0x0000000087087348 */ /* 0x000fea0003c00000 */
[----:B------:R0:W1:Y:S02]  /*26c00*/  SHFL.BFLY P6, R140, R138, R137, R136 ;  /* 0x0c0000898a8c7389 */ /* 0x00006400000c0088 */
[----:B01----:R-:W-:Y:S05]  /*26c10*/  ENDCOLLECTIVE ;  /* 0x000000000000791b */ /* 0x003fea0003800000 */
.L_x_40316:
[----:B------:R-:W-:Y:S05]  /*26c20*/  BRA `(.L_x_40317) ;  /* 0xffffffe000f87947 */ /* 0x000fea000383ffff */
.L_x_40318:
        /* <DEDUP_REMOVED lines=13> */
.L_x_45910:


//--------------------- .text._ZN10layer_norm13ln_fwd_kernelINS_13Kernel_traitsI6__halfffffjLj1280ELj1ELj4ELj1ELj16ENS_18Kernel_traits_baseILj1280ES2_ffffjLj128EEEEELb1ELb1ELb1ELb1EEEvNS_9FwdParamsE --------------------------
	.section	.text._ZN10layer_norm13ln_fwd_kernelINS_13Kernel_traitsI6__halfffffjLj1280ELj1ELj4ELj1ELj16ENS_18Kernel_traits_baseILj1280ES2_ffffjLj128EEEEELb1ELb1ELb1ELb1EEEvNS_9FwdParamsE,"ax",@progbits
	.align	128
        .global         _ZN10layer_norm13ln_fwd_kernelINS_13Kernel_traitsI6__halfffffjLj1280ELj1ELj4ELj1ELj16ENS_18Kernel_traits_baseILj1280ES2_ffffjLj128EEEEELb1ELb1ELb1ELb1EEEvNS_9FwdParamsE
        .type           _ZN10layer_norm13ln_fwd_kernelINS_13Kernel_traitsI6__halfffffjLj1280ELj1ELj4ELj1ELj16ENS_18Kernel_traits_baseILj1280ES2_ffffjLj128EEEEELb1ELb1ELb1ELb1EEEvNS_9FwdParamsE,@function
        .size           _ZN10layer_norm13ln_fwd_kernelINS_13Kernel_traitsI6__halfffffjLj1280ELj1ELj4ELj1ELj16ENS_18Kernel_traits_baseILj1280ES2_ffffjLj128EEEEELb1ELb1ELb1ELb1EEEvNS_9FwdParamsE,(.L_x_45911 - _ZN10layer_norm13ln_fwd_kernelINS_13Kernel_traitsI6__halfffffjLj1280ELj1ELj4ELj1ELj16ENS_18Kernel_traits_baseILj1280ES2_ffffjLj128EEEEELb1ELb1ELb1ELb1EEEvNS_9FwdParamsE)
        .other          _ZN10layer_norm13ln_fwd_kernelINS_13Kernel_traitsI6__halfffffjLj1280ELj1ELj4ELj1ELj16ENS_18Kernel_traits_baseILj1280ES2_ffffjLj128EEEEELb1ELb1ELb1ELb1EEEvNS_9FwdParamsE,@"STO_CUDA_ENTRY STV_DEFAULT"
_ZN10layer_norm13ln_fwd_kernelINS_13Kernel_traitsI6__halfffffjLj1280ELj1ELj4ELj1ELj16ENS_18Kernel_traits_baseILj1280ES2_ffffjLj128EEEEELb1ELb1ELb1ELb1EEEvNS_9FwdParamsE:
.text._ZN10layer_norm13ln_fwd_kernelINS_13Kernel_traitsI6__halfffffjLj1280ELj1ELj4ELj1ELj16ENS_18Kernel_traits_baseILj1280ES2_ffffjLj128EEEEELb1ELb1ELb1ELb1EEEvNS_9FwdParamsE:
        /* <DEDUP_REMOVED lines=65> */
.L_x_40319:
        /* <DEDUP_REMOVED lines=34> */
.L_x_40320:
[----:B------:R-:W1:Y:S02]  /*0630*/  LDCU UR4, c[0x0][0x384] ;  /* 0x00007080ff0477ac */ /* 0x000e640008000800 */
[----:B-1----:R-:W-:-:S13]  /*0640*/  ISETP.GE.AND P0, PT, R74, UR4, PT ;  /* 0x000000044a007c0c */ /* 0x002fda000bf06270 */
[----:B------:R-:W-:Y:S05]  /*0650*/  @P0 EXIT ;  /* 0x000000000000094d */ /* 0x000fea0003800000 */
[--C-:B0----5:R-:W-:Y:S01]  /*0660*/  IMAD.MOV.U32 R46, RZ, RZ, R29.reuse ;  /* 0x000000ffff2e7224 */ /* 0x121fe200078e001d */
[----:B------:R-:W-:Y:S01]  /*0670*/  SHF.R.U64 R138, R28, 0x10, R29 ;  /* 0x000000101c8a7819 */ /* 0x000fe2000000121d */
[----:B------:R-:W-:Y:S01]  /*0680*/  IMAD.MOV.U32 R89, RZ, RZ, R9 ;  /* 0x000000ffff597224 */ /* 0x000fe200078e0009 */
[----:B------:R-:W-:Y:S01]  /*0690*/  SHF.R.U32.HI R50, RZ, 0x10, R29 ;  /* 0x00000010ff327819 */ /* 0x000fe2000001161d */
[----:B------:R-:W-:Y:S01]  /*06a0*/  IMAD.MOV.U32 R91, RZ, RZ, R7 ;  /* 0x000000ffff5b7224 */ /* 0x000fe200078e0007 */
[----:B------:R-:W0:Y:S01]  /*06b0*/  LDC R29, c[0x0][0x360] ;  /* 0x0000d800ff1d7b82 */ /* 0x000e220000000800 */
[----:B------:R-:W-:Y:S01]  /*06c0*/  MOV R83, R12 ;  /* 0x0000000c00537202 */ /* 0x000fe20000000f00 */
[----:B------:R-:W-:Y:S01]  /*06d0*/  IMAD.MOV.U32 R139, RZ, RZ, R28 ;  /* 0x000000ffff8b7224 */ /* 0x000fe200078e001c */
[----:B------:R-:W-:Y:S01]  /*06e0*/  SHF.R.U64 R85, R12, 0x10, R13 ;  /* 0x000000100c557819 */ /* 0x000fe2000000120d */
[----:B------:R-:W-:Y:S01]  /*06f0*/  IMAD.MOV.U32 R12, RZ, RZ, R10 ;  /* 0x000000ffff0c7224 */ /* 0x000fe200078e000a */
[----:B------:R-:W-:Y:S01]  /*0700*/  MOV R87, R11 ;  /* 0x0000000b00577202 */ /* 0x000fe20000000f00 */
[----:B------:R-:W-:Y:S01]  /*0710*/  IMAD.MOV.U32 R47, RZ, RZ, R31 ;  /* 0x000000ffff2f7224 */ /* 0x000fe200078e001f */
[--C-:B------:R-:W-:Y:S01]  /*0720*/  SHF.R.U64 R10, R10, 0x10, R11.reuse ;  /* 0x000000100a0a7819 */ /* 0x100fe2000000120b */
[----:B------:R-:W-:Y:S01]  /*0730*/  IMAD.MOV.U32 R135, RZ, RZ, R32 ;  /* 0x000000ffff877224 */ /* 0x000fe200078e0020 */
[----:B------:R-:W-:Y:S01]  /*0740*/  SHF.R.U32.HI R88, RZ, 0x10, R11 ;  /* 0x00000010ff587819 */ /* 0x000fe2000001160b */
[----:B------:R-:W-:Y:S01]  /*0750*/  IMAD.MOV.U32 R11, RZ, RZ, R8 ;  /* 0x000000ffff0b7224 */ /* 0x000fe200078e0008 */
[--C-:B------:R-:W-:Y:S01]  /*0760*/  SHF.R.U64 R8, R8, 0x10, R9.reuse ;  /* 0x0000001008087819 */ /* 0x100fe20000001209 */
        /* <DEDUP_REMOVED lines=12> */
[----:B0-----:R-:W-:Y:S01]  /*0830*/  IMAD R0, R29, UR5, R0 ;  /* 0x000000051d007c24 */ /* 0x001fe2000f8e0200 */
[----:B------:R-:W-:Y:S01]  /*0840*/  SHF.R.U32.HI R94, RZ, 0x10, R5 ;  /* 0x00000010ff5e7819 */ /* 0x000fe20000011605 */
[----:B------:R-:W-:Y:S01]  /*0850*/  IMAD.MOV.U32 R123, RZ, RZ, R41 ;  /* 0x000000ffff7b7224 */ /* 0x000fe200078e0029 */
[----:B------:R-:W-:Y:S01]  /*0860*/  PRMT R93, R93, 0x5410, R4 ;  /* 0x000054105d5d7816 */ /* 0x000fe20000000004 */
[----:B------:R-:W-:Y:S01]  /*0870*/  IMAD.MOV.U32 R121, RZ, RZ, R43 ;  /* 0x000000ffff797224 */ /* 0x000fe200078e002b */
[----:B------:R-:W-:Y:S01]  /*0880*/  SHF.R.U64 R5, R68, 0x10, R69 ;  /* 0x0000001044057819 */ /* 0x000fe20000001245 */
[----:B------:R-:W-:Y:S01]  /*0890*/  IMAD.MOV.U32 R117, RZ, RZ, R21 ;  /* 0x000000ffff757224 */ /* 0x000fe200078e0015 */
[----:B------:R-:W-:Y:S01]  /*08a0*/  SHF.R.U32.HI R95, RZ, 0x10, R69 ;  /* 0x00000010ff5f7819 */ /* 0x000fe20000011645 */
[----:B------:R-:W-:Y:S01]  /*08b0*/  IMAD.MOV.U32 R115, RZ, RZ, R19 ;  /* 0x000000ffff737224 */ /* 0x000fe200078e0013 */
[----:B------:R-:W-:Y:S01]  /*08c0*/  SHF.R.U64 R4, R66, 0x10, R67 ;  /* 0x0000001042047819 */ /* 0x000fe20000001243 */
[----:B------:R-:W-:Y:S01]  /*08d0*/  IMAD.MOV.U32 R111, RZ, RZ, R15 ;  /* 0x000000ffff6f7224 */ /* 0x000fe200078e000f */
[----:B------:R-:W-:Y:S01]  /*08e0*/  PRMT R94, R94, 0x5410, R5 ;  /* 0x000054105e5e7816 */ /* 0x000fe20000000005 */
[----:B------:R-:W-:Y:S01]  /*08f0*/  IMAD.HI.U32 R5, R72, -0x2daee0ad, RZ ;  /* 0xd2511f5348057827 */ /* 0x000fe200078e00ff */
[----:B------:R-:W-:Y:S01]  /*0900*/  PRMT R95, R95, 0x5410, R4 ;  /* 0x000054105f5f7816 */ /* 0x000fe20000000004 */
[----:B------:R-:W0:Y:S01]  /*0910*/  LDCU UR8, c[0x0][0x404] ;  /* 0x00008080ff0877ac */ /* 0x000e220008000800 */
[----:B------:R-:W-:Y:S01]  /*0920*/  PRMT R87, R87, 0x5410, R10 ;  /* 0x0000541057577816 */ /* 0x000fe2000000000a */
[----:B------:R-:W-:Y:S01]  /*0930*/  IMAD.HI.U32 R4, R0, -0x326172a9, RZ ;  /* 0xcd9e8d5700047827 */ /* 0x000fe200078e00ff */
[----:B------:R-:W-:Y:S01]  /*0940*/  LOP3.LUT R5, R5, R71, RZ, 0x3c, !PT ;  /* 0x0000004705057212 */ /* 0x000fe200078e3cff */
[----:B------:R-:W1:Y:S01]  /*0950*/  LDCU.U8 UR9, c[0x0][0x410] ;  /* 0x00008200ff0977ac */ /* 0x000e620008000000 */
[----:B------:R-:W-:Y:S01]  /*0960*/  PRMT R88, R88, 0x5410, R11 ;  /* 0x0000541058587816 */ /* 0x000fe2000000000b */
[----:B------:R-:W-:Y:S01]  /*0970*/  IMAD R10, R72, -0x2daee0ad, RZ ;  /* 0xd2511f53480a7824 */ /* 0x000fe200078e02ff */
[----:B------:R-:W-:Y:S01]  /*0980*/  LOP3.LUT R4, R73, R4, R70, 0x96, !PT ;  /* 0x0000000449047212 */ /* 0x000fe200078e9646 */
[----:B------:R-:W-:Y:S01]  /*0990*/  VIADD R11, R71, 0xbb67ae85 ;  /* 0xbb67ae85470b7836 */ /* 0x000fe20000000000 */
[----:B------:R-:W-:Y:S01]  /*09a0*/  PRMT R89, R89, 0x5410, R8 ;  /* 0x0000541059597816 */ /* 0x000fe20000000008 */
[----:B------:R-:W-:Y:S01]  /*09b0*/  VIADD R8, R70, 0x9e3779b9 ;  /* 0x9e3779b946087836 */ /* 0x000fe20000000000 */
[----:B------:R-:W-:Y:S01]  /*09c0*/  PRMT R90, R90, 0x5410, R9 ;  /* 0x000054105a5a7816 */ /* 0x000fe20000000009 */
[----:B------:R-:W-:Y:S01]  /*09d0*/  IMAD.HI.U32 R9, R4, -0x2daee0ad, RZ ;  /* 0xd2511f5304097827 */ /* 0x000fe200078e00ff */
[----:B------:R-:W-:Y:S01]  /*09e0*/  PRMT R91, R91, 0x5410, R6 ;  /* 0x000054105b5b7816 */ /* 0x000fe20000000006 */
[----:B------:R-:W2:Y:S01]  /*09f0*/  LDCU UR12, c[0x0][0x448] ;  /* 0x00008900ff0c77ac */ /* 0x000ea20008000800 */
[----:B------:R-:W-:Y:S01]  /*0a00*/  PRMT R92, R92, 0x5410, R7 ;  /* 0x000054105c5c7816 */ /* 0x000fe20000000007 */
[----:B------:R-:W-:Y:S01]  /*0a10*/  IMAD.HI.U32 R6, R5, -0x326172a9, RZ ;  /* 0xcd9e8d5705067827 */ /* 0x000fe200078e00ff */
[----:B------:R-:W-:Y:S01]  /*0a20*/  LOP3.LUT R9, R11, R10, R9, 0x96, !PT ;  /* 0x0000000a0b097212 */ /* 0x000fe200078e9609 */
[----:B------:R-:W3:Y:S01]  /*0a30*/  LDCU.64 UR10, c[0x0][0x408] ;  /* 0x00008100ff0a77ac */ /* 0x000ee20008000a00 */
[----:B------:R-:W-:Y:S01]  /*0a40*/  IADD3 R10, PT, PT, R71, 0x76cf5d0a, RZ ;  /* 0x76cf5d0a470a7810 */ /* 0x000fe20007ffe0ff */
[----:B------:R-:W-:Y:S01]  /*0a50*/  IMAD R7, R0, -0x326172a9, RZ ;  /* 0xcd9e8d5700077824 */ /* 0x000fe200078e02ff */
[----:B------:R-:W-:Y:S01]  /*0a60*/  SHF.R.U32.HI R86, RZ, 0x10, R13 ;  /* 0x00000010ff567819 */ /* 0x000fe2000001160d */
[----:B------:R-:W-:Y:S01]  /*0a70*/  IMAD R11, R4, -0x2daee0ad, RZ ;  /* 0xd2511f53040b7824 */ /* 0x000fe200078e02ff */
[----:B------:R-:W-:Y:S01]  /*0a80*/  SHF.R.U32.HI R96, RZ, 0x10, R67 ;  /* 0x00000010ff607819 */ /* 0x000fe20000011643 */
[----:B------:R-:W-:Y:S01]  /*0a90*/  IMAD R5, R5, -0x326172a9, RZ ;  /* 0xcd9e8d5705057824 */ /* 0x000fe200078e02ff */
[----:B------:R-:W-:Y:S01]  /*0aa0*/  LOP3.LUT R6, R8, R7, R6, 0x96, !PT ;  /* 0x0000000708067212 */ /* 0x000fe200078e9606 */
[----:B------:R-:W-:Y:S01]  /*0ab0*/  IMAD.HI.U32 R4, R9, -0x326172a9, RZ ;  /* 0xcd9e8d5709047827 */ /* 0x000fe200078e00ff */
[----:B------:R-:W-:Y:S01]  /*0ac0*/  PRMT R86, R86, 0x5410, R12 ;  /* 0x0000541056567816 */ /* 0x000fe2000000000c */
[----:B------:R-:W4:Y:S01]  /*0ad0*/  LDCU.64 UR4, c[0x0][0x3a0] ;  /* 0x00007400ff0477ac */ /* 0x000f220008000a00 */
[--C-:B------:R-:W-:Y:S01]  /*0ae0*/  SHF.R.U64 R12, R64, 0x10, R65.reuse ;  /* 0x00000010400c7819 */ /* 0x100fe20000001241 */
[----:B------:R-:W-:Y:S01]  /*0af0*/  IMAD.HI.U32 R8, R6, -0x2daee0ad, RZ ;  /* 0xd2511f5306087827 */ /* 0x000fe200078e00ff */
[----:B------:R-:W-:-:S02]  /*0b00*/  SHF.R.U32.HI R97, RZ, 0x10, R65 ;  /* 0x00000010ff617819 */ /* 0x000fc40000011641 */
[----:B------:R-:W-:Y:S01]  /*0b10*/  PRMT R96, R96, 0x5410, R12 ;  /* 0x0000541060607816 */ /* 0x000fe2000000000c */
[----:B------:R-:W-:Y:S01]  /*0b20*/  VIADD R7, R70, 0x3c6ef372 ;  /* 0x3c6ef37246077836 */ /* 0x000fe20000000000 */
[----:B------:R-:W-:Y:S01]  /*0b30*/  LOP3.LUT R8, R10, R11, R8, 0x96, !PT ;  /* 0x0000000b0a087212 */ /* 0x000fe200078e9608 */
[----:B------:R-:W-:Y:S01]  /*0b40*/  IMAD R10, R6, -0x2daee0ad, RZ ;  /* 0xd2511f53060a7824 */ /* 0x000fe200078e02ff */
[----:B------:R-:W-:Y:S01]  /*0b50*/  IADD3 R11, PT, PT, R71, 0x32370b8f, RZ ;  /* 0x32370b8f470b7810 */ /* 0x000fe20007ffe0ff */
[----:B------:R-:W-:Y:S01]  /*0b60*/  IMAD R6, R9, -0x326172a9, RZ ;  /* 0xcd9e8d5709067824 */ /* 0x000fe200078e02ff */
[----:B------:R-:W-:Y:S01]  /*0b70*/  LOP3.LUT R4, R7, R5, R4, 0x96, !PT ;  /* 0x0000000507047212 */ /* 0x000fe200078e9604 */
[----:B------:R-:W-:Y:S01]  /*0b80*/  VIADD R7, R70, 0xdaa66d2b ;  /* 0xdaa66d2b46077836 */ /* 0x000fe20000000000 */
[--C-:B------:R-:W-:Y:S01]  /*0b90*/  SHF.R.U64 R12, R62, 0x10, R63.reuse ;  /* 0x000000103e0c7819 */ /* 0x100fe2000000123f */
[----:B------:R-:W-:Y:S01]  /*0ba0*/  IMAD.HI.U32 R5, R8, -0x326172a9, RZ ;  /* 0xcd9e8d5708057827 */ /* 0x000fe200078e00ff */
[----:B------:R-:W-:-:S02]  /*0bb0*/  SHF.R.U32.HI R98, RZ, 0x10, R63 ;  /* 0x00000010ff627819 */ /* 0x000fc4000001163f */
[----:B------:R-:W-:Y:S01]  /*0bc0*/  PRMT R97, R97, 0x5410, R12 ;  /* 0x0000541061617816 */ /* 0x000fe2000000000c */
[----:B------:R-:W-:Y:S01]  /*0bd0*/  IMAD.HI.U32 R9, R4, -0x2daee0ad, RZ ;  /* 0xd2511f5304097827 */ /* 0x000fe200078e00ff */
[----:B------:R-:W-:Y:S02]  /*0be0*/  LOP3.LUT R5, R7, R6, R5, 0x96, !PT ;  /* 0x0000000607057212 */ /* 0x000fe400078e9605 */
[----:B------:R-:W-:Y:S01]  /*0bf0*/  SHF.R.U64 R12, R60, 0x10, R61 ;  /* 0x000000103c0c7819 */ /* 0x000fe2000000123d */
[----:B------:R-:W-:Y:S01]  /*0c00*/  IMAD R7, R8, -0x326172a9, RZ ;  /* 0xcd9e8d5708077824 */ /* 0x000fe200078e02ff */
[----:B------:R-:W-:Y:S01]  /*0c10*/  LOP3.LUT R9, R11, R10, R9, 0x96, !PT ;  /* 0x0000000a0b097212 */ /* 0x000fe200078e9609 */
[----:B------:R-:W-:Y:S01]  /*0c20*/  IMAD R11, R4, -0x2daee0ad, RZ ;  /* 0xd2511f53040b7824 */ /* 0x000fe200078e02ff */
[----:B------:R-:W-:Y:S01]  /*0c30*/  PRMT R98, R98, 0x5410, R12 ;  /* 0x0000541062627816 */ /* 0x000fe2000000000c */
[----:B------:R-:W-:Y:S01]  /*0c40*/  VIADD R10, R71, 0xed9eba14 ;  /* 0xed9eba14470a7836 */ /* 0x000fe20000000000 */
[----:B------:R-:W-:Y:S01]  /*0c50*/  SHF.R.U32.HI R99, RZ, 0x10, R61 ;  /* 0x00000010ff637819 */ /* 0x000fe2000001163d */
[----:B------:R-:W-:Y:S01]  /*0c60*/  IMAD.HI.U32 R8, R5, -0x2daee0ad, RZ ;  /* 0xd2511f5305087827 */ /* 0x000fe200078e00ff */
[----:B------:R-:W-:-:S02]  /*0c70*/  SHF.R.U64 R12, R58, 0x10, R59 ;  /* 0x000000103a0c7819 */ /* 0x000fc4000000123b */
[----:B------:R-:W-:Y:S01]  /*0c80*/  SHF.R.U32.HI R100, RZ, 0x10, R59 ;  /* 0x00000010ff647819 */ /* 0x000fe2000001163b */
[----:B------:R-:W-:Y:S01]  /*0c90*/  IMAD.HI.U32 R4, R9, -0x326172a9, RZ ;  /* 0xcd9e8d5709047827 */ /* 0x000fe200078e00ff */
[----:B------:R-:W-:Y:S02]  /*0ca0*/  LOP3.LUT R8, R10, R11, R8, 0x96, !PT ;  /* 0x0000000b0a087212 */ /* 0x000fe400078e9608 */
[----:B------:R-:W-:Y:S01]  /*0cb0*/  PRMT R99, R99, 0x5410, R12 ;  /* 0x0000541063637816 */ /* 0x000fe2000000000c */
[----:B------:R-:W-:Y:S01]  /*0cc0*/  VIADD R6, R70, 0x78dde6e4 ;  /* 0x78dde6e446067836 */ /* 0x000fe20000000000 */
[----:B------:R-:W-:Y:S01]  /*0cd0*/  SHF.R.U64 R12, R56, 0x10, R57 ;  /* 0x00000010380c7819 */ /* 0x000fe20000001239 */
[----:B------:R-:W-:Y:S01]  /*0ce0*/  IMAD R10, R5, -0x2daee0ad, RZ ;  /* 0xd2511f53050a7824 */ /* 0x000fe200078e02ff */
[----:B------:R-:W-:Y:S01]  /*0cf0*/  MOV R143, R24 ;  /* 0x00000018008f7202 */ /* 0x000fe20000000f00 */
[----:B------:R-:W-:Y:S01]  /*0d00*/  IMAD.HI.U32 R5, R8, -0x326172a9, RZ ;  /* 0xcd9e8d5708057827 */ /* 0x000fe200078e00ff */
[----:B------:R-:W-:-:S02]  /*0d10*/  LOP3.LUT R4, R6, R7, R4, 0x96, !PT ;  /* 0x0000000706047212 */ /* 0x000fc400078e9604 */
[----:B------:R-:W-:Y:S01]  /*0d20*/  IADD3 R7, PT, PT, R70, 0x1715609d, RZ ;  /* 0x1715609d46077810 */ /* 0x000fe20007ffe0ff */
[----:B------:R-:W-:Y:S01]  /*0d30*/  IMAD R6, R9, -0x326172a9, RZ ;  /* 0xcd9e8d5709067824 */ /* 0x000fe200078e02ff */
[----:B------:R-:W-:Y:S01]  /*0d40*/  SHF.R.U64 R142, R24, 0x10, R25 ;  /* 0x00000010188e7819 */ /* 0x000fe20000001219 */
[----:B------:R-:W-:Y:S01]  /*0d50*/  IMAD.HI.U32 R9, R4, -0x2daee0ad, RZ ;  /* 0xd2511f5304097827 */ /* 0x000fe200078e00ff */
[----:B------:R-:W-:Y:S02]  /*0d60*/  SHF.R.U64 R134, R32, 0x10, R33 ;  /* 0x0000001020867819 */ /* 0x000fe40000001221 */
[----:B------:R-:W-:Y:S01]  /*0d70*/  LOP3.LUT R5, R7, R6, R5, 0x96, !PT ;  /* 0x0000000607057212 */ /* 0x000fe200078e9605 */
[----:B------:R-:W-:Y:S01]  /*0d80*/  VIADD R11, R71, 0xa9066899 ;  /* 0xa9066899470b7836 */ /* 0x000fe20000000000 */
[----:B------:R-:W-:Y:S01]  /*0d90*/  IADD3 R6, PT, PT, R70, -0x4ab325aa, RZ ;  /* 0xb54cda5646067810 */ /* 0x000fe20007ffe0ff */
[----:B------:R-:W-:Y:S01]  /*0da0*/  IMAD R7, R8, -0x326172a9, RZ ;  /* 0xcd9e8d5708077824 */ /* 0x000fe200078e02ff */
[----:B------:R-:W-:Y:S01]  /*0db0*/  SHF.R.U32.HI R76, RZ, 0x10, R33 ;  /* 0x00000010ff4c7819 */ /* 0x000fe20000011621 */
[----:B------:R-:W-:Y:S01]  /*0dc0*/  IMAD.HI.U32 R8, R5, -0x2daee0ad, RZ ;  /* 0xd2511f5305087827 */ /* 0x000fe200078e00ff */
[----:B------:R-:W-:-:S02]  /*0dd0*/  LOP3.LUT R9, R11, R10, R9, 0x96, !PT ;  /* 0x0000000a0b097212 */ /* 0x000fc400078e9609 */
[----:B------:R-:W-:Y:S01]  /*0de0*/  PRMT R100, R100, 0x5410, R12 ;  /* 0x0000541064647816 */ /* 0x000fe2000000000c */
[----:B------:R-:W-:Y:S01]  /*0df0*/  IMAD R11, R4, -0x2daee0ad, RZ ;  /* 0xd2511f53040b7824 */ /* 0x000fe200078e02ff */
[----:B------:R-:W-:Y:S01]  /*0e00*/  SHF.R.U64 R118, R22, 0x10, R23 ;  /* 0x0000001016767819 */ /* 0x000fe20000001217 */
[----:B------:R-:W-:Y:S01]  /*0e10*/  VIADD R10, R71, 0x646e171e ;  /* 0x646e171e470a7836 */ /* 0x000fe20000000000 */
[----:B------:R-:W-:Y:S01]  /*0e20*/  SHF.R.U32.HI R101, RZ, 0x10, R57 ;  /* 0x00000010ff657819 */ /* 0x000fe20000011639 */
[----:B------:R-:W-:Y:S01]  /*0e30*/  IMAD.HI.U32 R4, R9, -0x326172a9, RZ ;  /* 0xcd9e8d5709047827 */ /* 0x000fe200078e00ff */
[----:B------:R-:W-:Y:S02]  /*0e40*/  SHF.R.U64 R12, R54, 0x10, R55 ;  /* 0x00000010360c7819 */ /* 0x000fe40000001237 */
[----:B------:R-:W-:Y:S01]  /*0e50*/  LOP3.LUT R8, R10, R11, R8, 0x96, !PT ;  /* 0x0000000b0a087212 */ /* 0x000fe200078e9608 */
[----:B------:R-:W-:Y:S01]  /*0e60*/  IMAD R10, R5, -0x2daee0ad, RZ ;  /* 0xd2511f53050a7824 */ /* 0x000fe200078e02ff */
[----:B------:R-:W-:Y:S01]  /*0e70*/  LOP3.LUT R4, R6, R7, R4, 0x96, !PT ;  /* 0x0000000706047212 */ /* 0x000fe200078e9604 */
[----:B------:R-:W-:Y:S01]  /*0e80*/  IMAD R6, R9, -0x326172a9, RZ ;  /* 0xcd9e8d5709067824 */ /* 0x000fe200078e02ff */
[----:B------:R-:W-:Y:S01]  /*0e90*/  SHF.R.U64 R116, R20, 0x10, R21 ;  /* 0x0000001014747819 */ /* 0x000fe20000001215 */
[----:B------:R-:W-:Y:S01]  /*0ea0*/  VIADD R7, R70, 0x5384540f ;  /* 0x5384540f46077836 */ /* 0x000fe20000000000 */
[----:B------:R-:W-:Y:S01]  /*0eb0*/  SHF.R.U64 R104, R14, 0x10, R15 ;  /* 0x000000100e687819 */ /* 0x000fe2000000120f */
[----:B------:R-:W-:Y:S01]  /*0ec0*/  IMAD.HI.U32 R5, R8, -0x326172a9, RZ ;  /* 0xcd9e8d5708057827 */ /* 0x000fe200078e00ff */
[----:B------:R-:W-:-:S02]  /*0ed0*/  SHF.R.U64 R114, R18, 0x10, R19 ;  /* 0x0000001012727819 */ /* 0x000fc40000001213 */
[----:B------:R-:W-:Y:S01]  /*0ee0*/  MOV R137, R30 ;  /* 0x0000001e00897202 */ /* 0x000fe20000000f00 */
[----:B------:R-:W-:Y:S01]  /*0ef0*/  IMAD.HI.U32 R9, R4, -0x2daee0ad, RZ ;  /* 0xd2511f5304097827 */ /* 0x000fe200078e00ff */
[----:B------:R-:W-:Y:S02]  /*0f00*/  LOP3.LUT R5, R7, R6, R5, 0x96, !PT ;  /* 0x0000000607057212 */ /* 0x000fe400078e9605 */
[--C-:B------:R-:W-:Y:S01]  /*0f10*/  SHF.R.U64 R136, R30, 0x10, R31.reuse ;  /* 0x000000101e887819 */ /* 0x100fe2000000121f */
[----:B------:R-:W-:Y:S01]  /*0f20*/  VIADD R11, R71, 0x1fd5c5a3 ;  /* 0x1fd5c5a3470b7836 */ /* 0x000fe20000000000 */
[----:B------:R-:W-:Y:S01]  /*0f30*/  SHF.R.U32.HI R51, RZ, 0x10, R31 ;  /* 0x00000010ff337819 */ /* 0x000fe2000001161f */
[----:B------:R-:W-:Y:S01]  /*0f40*/  IMAD R7, R8, -0x326172a9, RZ ;  /* 0xcd9e8d5708077824 */ /* 0x000fe200078e02ff */
[----:B------:R-:W-:Y:S01]  /*0f50*/  SHF.R.U64 R132, R34, 0x10, R35 ;  /* 0x0000001022847819 */ /* 0x000fe20000001223 */
[----:B------:R-:W-:Y:S01]  /*0f60*/  IMAD.HI.U32 R8, R5, -0x2daee0ad, RZ ;  /* 0xd2511f5305087827 */ /* 0x000fe200078e00ff */
[----:B------:R-:W-:-:S02]  /*0f70*/  LOP3.LUT R9, R11, R10, R9, 0x96, !PT ;  /* 0x0000000a0b097212 */ /* 0x000fc400078e9609 */
[----:B------:R-:W-:Y:S01]  /*0f80*/  IADD3 R10, PT, PT, R71, -0x24c28bd8, RZ ;  /* 0xdb3d7428470a7810 */ /* 0x000fe20007ffe0ff */
[----:B------:R-:W-:Y:S01]  /*0f90*/  IMAD R11, R4, -0x2daee0ad, RZ ;  /* 0xd2511f53040b7824 */ /* 0x000fe200078e02ff */
[----:B------:R-:W-:Y:S01]  /*0fa0*/  SHF.R.U64 R112, R16, 0x10, R17 ;  /* 0x0000001010707819 */ /* 0x000fe20000001211 */
[----:B------:R-:W-:Y:S01]  /*0fb0*/  IMAD.HI.U32 R4, R9, -0x326172a9, RZ ;  /* 0xcd9e8d5709047827 */ /* 0x000fe200078e00ff */
[----:B------:R-:W-:Y:S02]  /*0fc0*/  PRMT R134, R76, 0x5410, R134 ;  /* 0x000054104c867816 */ /* 0x000fe40000000086 */
[----:B------:R-:W-:Y:S01]  /*0fd0*/  LOP3.LUT R8, R10, R11, R8, 0x96, !PT ;  /* 0x0000000b0a087212 */ /* 0x000fe200078e9608 */
[----:B------:R-:W-:Y:S01]  /*0fe0*/  VIADD R6, R70, 0xf1bbcdc8 ;  /* 0xf1bbcdc846067836 */ /* 0x000fe20000000000 */
[----:B------:R-:W-:Y:S01]  /*0ff0*/  SHF.R.U32.HI R48, RZ, 0x10, R25 ;  /* 0x00000010ff307819 */ /* 0x000fe20000011619 */
[----:B------:R-:W-:Y:S01]  /*1000*/  IMAD.MOV.U32 R24, RZ, RZ, R22 ;  /* 0x000000ffff187224 */ /* 0x000fe200078e0016 */
[----:B------:R-:W-:Y:S01]  /*1010*/  MOV R45, R27 ;  /* 0x0000001b002d7202 */ /* 0x000fe20000000f00 */
[----:B------:R-:W-:Y:S01]  /*1020*/  IMAD.MOV.U32 R22, RZ, RZ, R20 ;  /* 0x000000ffff167224 */ /* 0x000fe200078e0014 */
[----:B------:R-:W-:Y:S01]  /*1030*/  LOP3.LUT R4, R6, R7, R4, 0x96, !PT ;  /* 0x0000000706047212 */ /* 0x000fe200078e9604 */
        /* <DEDUP_REMOVED lines=9> */
[----:B------:R-:W-:Y:S01]  /*10d0*/  SHF.R.U32.HI R34, RZ, 0x10, R35 ;  /* 0x00000010ff227819 */ /* 0x000fe20000011623 */
[----:B------:R-:W-:Y:S01]  /*10e0*/  VIADD R7, R70, 0x8ff34781 ;  /* 0x8ff3478146077836 */ /* 0x000fe20000000000 */
[----:B------:R-:W-:Y:S01]  /*10f0*/  MOV R131, R36 ;  /* 0x0000002400837202 */ /* 0x000fe20000000f00 */
[----:B------:R-:W-:Y:S01]  /*1100*/  IMAD R6, R5, -0x2daee0ad, RZ ;  /* 0xd2511f5305067824 */ /* 0x000fe200078e02ff */
[----:B------:R-:W-:Y:S01]  /*1110*/  SHF.R.U64 R130, R36, 0x10, R37 ;  /* 0x0000001024827819 */ /* 0x000fe20000001225 */
[----:B------:R-:W-:Y:S01]  /*1120*/  IMAD R9, R9, -0x326172a9, RZ ;  /* 0xcd9e8d5709097824 */ /* 0x000fe200078e02ff */
[----:B------:R-:W-:Y:S01]  /*1130*/  MOV R119, R23 ;  /* 0x0000001700777202 */ /* 0x000fe20000000f00 */
[----:B------:R-:W-:Y:S01]  /*1140*/  IMAD.HI.U32 R76, R8, -0x326172a9, RZ ;  /* 0xcd9e8d57084c7827 */ /* 0x000fe200078e00ff */
[----:B------:R-:W-:-:S02]  /*1150*/  MOV R113, R17 ;  /* 0x0000001100717202 */ /* 0x000fc40000000f00 */
[----:B------:R-:W-:Y:S01]  /*1160*/  PRMT R101, R101, 0x5410, R12 ;  /* 0x0000541065657816 */ /* 0x000fe2000000000c */
[----:B------:R-:W-:Y:S01]  /*1170*/  IMAD.HI.U32 R77, R4, -0x2daee0ad, RZ ;  /* 0xd2511f53044d7827 */ /* 0x000fe200078e00ff */
[----:B------:R-:W-:Y:S02]  /*1180*/  SHF.R.U32.HI R35, RZ, 0x10, R37 ;  /* 0x00000010ff237819 */ /* 0x000fe40000011625 */
[----:B------:R-:W-:Y:S01]  /*1190*/  MOV R33, R39 ;  /* 0x0000002700217202 */ /* 0x000fe20000000f00 */
[----:B------:R-:W-:Y:S01]  /*11a0*/  IMAD.MOV.U32 R79, RZ, RZ, RZ ;  /* 0x000000ffff4f7224 */ /* 0x000fe200078e00ff */
[--C-:B------:R-:W-:Y:S01]  /*11b0*/  SHF.R.U64 R128, R38, 0x10, R39.reuse ;  /* 0x0000001026807819 */ /* 0x100fe20000001227 */
[----:B------:R-:W-:Y:S01]  /*11c0*/  IMAD R80, R8, -0x326172a9, RZ ;  /* 0xcd9e8d5708507824 */ /* 0x000fe200078e02ff */
[----:B------:R-:W-:Y:S01]  /*11d0*/  SHF.R.U32.HI R36, RZ, 0x10, R39 ;  /* 0x00000010ff247819 */ /* 0x000fe20000011627 */
[----:B------:R-:W-:Y:S01]  /*11e0*/  IMAD R81, R4, -0x2daee0ad, RZ ;  /* 0xd2511f5304517824 */ /* 0x000fe200078e02ff */
[----:B------:R-:W-:-:S02]  /*11f0*/  SHF.R.U64 R122, R40, 0x10, R41 ;  /* 0x00000010287a7819 */ /* 0x000fc40000001229 */
[----:B------:R-:W-:Y:S02]  /*1200*/  SHF.R.U32.HI R27, RZ, 0x10, R41 ;  /* 0x00000010ff1b7819 */ /* 0x000fe40000011629 */
[----:B------:R-:W-:Y:S02]  /*1210*/  MOV R26, R42 ;  /* 0x0000002a001a7202 */ /* 0x000fe40000000f00 */
[--C-:B------:R-:W-:Y:S02]  /*1220*/  SHF.R.U64 R120, R42, 0x10, R43.reuse ;  /* 0x000000102a787819 */ /* 0x100fe4000000122b */
[----:B------:R-:W-:Y:S02]  /*1230*/  SHF.R.U32.HI R25, RZ, 0x10, R43 ;  /* 0x00000010ff197819 */ /* 0x000fe4000001162b */
[----:B------:R-:W-:Y:S02]  /*1240*/  SHF.R.U32.HI R23, RZ, 0x10, R23 ;  /* 0x00000010ff177819 */ /* 0x000fe40000011617 */
[----:B------:R-:W-:-:S02]  /*1250*/  SHF.R.U32.HI R21, RZ, 0x10, R21 ;  /* 0x00000010ff157819 */ /* 0x000fc40000011615 */
[----:B------:R-:W-:Y:S02]  /*1260*/  SHF.R.U32.HI R19, RZ, 0x10, R19 ;  /* 0x00000010ff137819 */ /* 0x000fe40000011613 */
[----:B------:R-:W-:Y:S02]  /*1270*/  SHF.R.U32.HI R17, RZ, 0x10, R17 ;  /* 0x00000010ff117819 */ /* 0x000fe40000011611 */
[----:B------:R-:W-:Y:S02]  /*1280*/  SHF.R.U32.HI R82, RZ, 0x10, R15 ;  /* 0x00000010ff527819 */ /* 0x000fe4000001160f */
[----:B------:R-:W-:Y:S02]  /*1290*/  PRMT R104, R104, 0x5410, R104 ;  /* 0x0000541068687816 */ /* 0x000fe40000000068 */
[----:B------:R-:W-:Y:S02]  /*12a0*/  SHF.R.U32.HI R102, RZ, 0x10, R55 ;  /* 0x00000010ff667819 */ /* 0x000fe40000011637 */
[----:B------:R-:W-:-:S02]  /*12b0*/  SHF.R.U64 R12, R52, 0x10, R53 ;  /* 0x00000010340c7819 */ /* 0x000fc40000001235 */
[----:B------:R-:W-:Y:S02]  /*12c0*/  SHF.R.U32.HI R103, RZ, 0x10, R53 ;  /* 0x00000010ff677819 */ /* 0x000fe40000011635 */
[--C-:B------:R-:W-:Y:S02]  /*12d0*/  SHF.R.U64 R10, R2, 0x10, R3.reuse ;  /* 0x00000010020a7819 */ /* 0x100fe40000001203 */
[----:B------:R-:W-:Y:S02]  /*12e0*/  SHF.R.U32.HI R11, RZ, 0x10, R3 ;  /* 0x00000010ff0b7819 */ /* 0x000fe40000011603 */
[----:B------:R-:W-:Y:S02]  /*12f0*/  IADD3 R5, PT, PT, R71, -0x695add53, RZ ;  /* 0x96a522ad47057810 */ /* 0x000fe40007ffe0ff */
        /* <DEDUP_REMOVED lines=35> */
[----:B------:R-:W-:Y:S02]  /*1530*/  LOP3.LUT R76, R7, R9, R76, 0x96, !PT ;  /* 0x00000009074c7212 */ /* 0x000fe400078e964c */
[----:B------:R-:W-:Y:S02]  /*1540*/  LOP3.LUT R77, R5, R6, R77, 0x96, !PT ;  /* 0x00000006054d7212 */ /* 0x000fe400078e964d */
[----:B01234-:R-:W-:-:S07]  /*1550*/  LOP3.LUT R78, R78, 0x3, RZ, 0xc0, !PT ;  /* 0x000000034e4e7812 */ /* 0x01ffce00078ec0ff */
.L_x_40894:
[----:B------:R-:W0:Y:S08]  /*1560*/  LDC.64 R12, c[0x0][0x3f0] ;  /* 0x0000fc00ff0c7b82 */ /* 0x000e300000000a00 */
[----:B------:R-:W1:Y:S08]  /*1570*/  LDC R108, c[0x0][0x388] ;  /* 0x0000e200ff6c7b82 */ /* 0x000e700000000800 */
[----:B------:R-:W2:Y:S01]  /*1580*/  LDC.64 R14, c[0x0][0x3f8] ;  /* 0x0000fe00ff0e7b82 */ /* 0x000ea20000000a00 */
[----:B0-----:R-:W-:-:S06]  /*1590*/  IMAD.WIDE R48, R74, 0x4, R12 ;  /* 0x000000044a307825 */ /* 0x001fcc00078e020c */
[----:B------:R-:W3:Y:S01]  /*15a0*/  LDG.E R48, desc[UR6][R48.64] ;  /* 0x0000000630307981 */ /* 0x000ee2000c1e1900 */
        /* <DEDUP_REMOVED lines=25> */
[----:B------:R-:W-:Y:S02]  /*1740*/  @!P2 IMAD.MOV.U32 R14, RZ, RZ, R78 ;  /* 0x000000ffff0ea224 */ /* 0x000fe400078e004e */
[----:B------:R-:W-:Y:S01]  /*1750*/  @!P2 IMAD.MOV.U32 R24, RZ, RZ, R81 ;  /* 0x000000ffff18a224 */ /* 0x000fe200078e0051 */
[----:B--2---:R-:W-:Y:S01]  /*1760*/  @!P2 MOV R12, R8 ;  /* 0x00000008000ca202 */ /* 0x004fe20000000f00 */
        /* <DEDUP_REMOVED lines=17> */
.L_x_40327:
        /* <DEDUP_REMOVED lines=13> */
.L_x_40329:
[----:B------:R-:W-:Y:S05]  /*1950*/  BSYNC.RECONVERGENT B3 ;  /* 0x0000000000037941 */ /* 0x000fea0003800200 */
.L_x_40328:
        /* <DEDUP_REMOVED lines=59> */
[----:B------:R-:W-:-:S07]  /*1d10*/  IMAD.MOV.U32 R14, RZ, RZ, RZ ;  /* 0x000000ffff0e7224 */ /* 0x000fce00078e00ff */
.L_x_40326:
[----:B------:R-:W-:Y:S05]  /*1d20*/  BSYNC.RECONVERGENT B2 ;  /* 0x0000000000027941 */ /* 0x000fea0003800200 */
.L_x_40325:
        /* <DEDUP_REMOVED lines=9> */
[----:B------:R-:W-:Y:S01]  /*1dc0*/  FFMA.FTZ R12, R15, R12, R8 ;  /* 0x0000000c0f0c7223 */ /* 0x000fe20000010008 */
[----:B------:R-:W-:-:S07]  /*1dd0*/  PRMT R82, R13, 0x7610, R82 ;  /* 0x000076100d527816 */ /* 0x000fce0000000052 */
.L_x_40324:
[----:B------:R-:W-:Y:S05]  /*1de0*/  BSYNC.RECONVERGENT B1 ;  /* 0x0000000000017941 */ /* 0x000fea0003800200 */
.L_x_40323:
        /* <DEDUP_REMOVED lines=17> */
.L_x_40334:
        /* <DEDUP_REMOVED lines=13> */
.L_x_40336:
[----:B------:R-:W-:Y:S05]  /*1fd0*/  BSYNC.RECONVERGENT B3 ;  /* 0x0000000000037941 */ /* 0x000fea0003800200 */
.L_x_40335:
        /* <DEDUP_REMOVED lines=60> */
.L_x_40333:
[----:B------:R-:W-:Y:S05]  /*23a0*/  BSYNC.RECONVERGENT B2 ;  /* 0x0000000000027941 */ /* 0x000fea0003800200 */
.L_x_40332:
[----:B------:R-:W-:Y:S01]  /*23b0*/  HFMA2 R16, -RZ, RZ, 0.1171875, 0 ;  /* 0x2f800000ff107431 */ /* 0x000fe200000001ff */
[----:B------:R-:W-:Y:S01]  /*23c0*/  I2FP.F32.U32 R13, R13 ;  /* 0x0000000d000d7245 */ /* 0x000fe20000201000 */
[----:B-----5:R-:W-:-:S04]  /*23d0*/  FMUL.FTZ R14, R5, UR11 ;  /* 0x0000000b050e7c20 */ /* 0x020fc80008410000 */
[----:B------:R-:W-:Y:S01]  /*23e0*/  FMUL.FTZ R14, R14, UR10 ;  /* 0x0000000a0e0e7c20 */ /* 0x000fe20008410000 */
[----:B------:R-:W-:-:S05]  /*23f0*/  FFMA.FTZ R13, R13, R16, 1.1641532182693481445e-10 ;  /* 0x2f0000000d0d7423 */ /* 0x000fca0000010010 */
[----:B------:R-:W-:Y:S01]  /*2400*/  FSETP.GTU.FTZ.AND P3, PT, R13, UR8, PT ;  /* 0x000000080d007c0b */ /* 0x000fe2000bf7c000 */
[----:B------:R-:W-:-:S03]  /*2410*/  HADD2.F32 R13, -RZ, R142.H1_H1 ;  /* 0x3000008eff0d7230 */ /* 0x000fc60000004100 */
[----:B------:R-:W-:Y:S02]  /*2420*/  FSEL R16, R14, RZ, !P3 ;  /* 0x000000ff0e107208 */ /* 0x000fe40005800000 */
[----:B------:R-:W-:-:S03]  /*2430*/  SEL R14, RZ, 0x1, P3 ;  /* 0x00000001ff0e7807 */ /* 0x000fc60001800000 */
[----:B------:R-:W-:Y:S01]  /*2440*/  FFMA.FTZ R13, R16, R13, R9 ;  /* 0x0000000d100d7223 */ /* 0x000fe20000010009 */
[----:B------:R-:W-:-:S07]  /*2450*/  PRMT R83, R14, 0x7610, R83 ;  /* 0x000076100e537816 */ /* 0x000fce0000000053 */
.L_x_40331:
[----:B------:R-:W-:Y:S05]  /*2460*/  BSYNC.RECONVERGENT B1 ;  /* 0x0000000000017941 */ /* 0x000fea0003800200 */
.L_x_40330:
        /* <DEDUP_REMOVED lines=17> */
.L_x_40341:
        /* <DEDUP_REMOVED lines=13> */
.L_x_40343:
[----:B------:R-:W-:Y:S05]  /*2650*/  BSYNC.RECONVERGENT B3 ;  /* 0x0000000000037941 */ /* 0x000fea0003800200 */
.L_x_40342:
        /* <DEDUP_REMOVED lines=60> */
.L_x_40340:
[----:B------:R-:W-:Y:S05]  /*2a20*/  BSYNC.RECONVERGENT B2 ;  /* 0x0000000000027941 */ /* 0x000fea0003800200 */
.L_x_40339:
        /* <DEDUP_REMOVED lines=9> */
[----:B------:R-:W-:Y:S01]  /*2ac0*/  FFMA.FTZ R14, R17, R14, R10 ;  /* 0x0000000e110e7223 */ /* 0x000fe2000001000a */
[----:B------:R-:W-:-:S07]  /*2ad0*/  PRMT R84, R15, 0x7610, R84 ;  /* 0x000076100f547816 */ /* 0x000fce0000000054 */
.L_x_40338:
[----:B------:R-:W-:Y:S05]  /*2ae0*/  BSYNC.RECONVERGENT B1 ;  /* 0x0000000000017941 */ /* 0x000fea0003800200 */
.L_x_40337:
        /* <DEDUP_REMOVED lines=16> */
.L_x_40347:
        /* <DEDUP_REMOVED lines=13> */
.L_x_40349:
[----:B------:R-:W-:Y:S05]  /*2cc0*/  BSYNC.RECONVERGENT B2 ;  /* 0x0000000000027941 */ /* 0x000fea0003800200 */
.L_x_40348:
        /* <DEDUP_REMOVED lines=58> */
[----:B------:R-:W-:Y:S02]  /*3070*/  LOP3.LUT R77, R77, R18, R17, 0x96, !PT ;  /* 0x000000124d4d7212 */ /* 0x000fe400078e9611 */
[----:B------:R-:W-:-:S07]  /*3080*/  MOV R24, R16 ;  /* 0x0000001000187202 */ /* 0x000fce0000000f00 */
.L_x_40346:
[----:B------:R-:W-:Y:S05]  /*3090*/  BSYNC.RECONVERGENT B1 ;  /* 0x0000000000017941 */ /* 0x000fea0003800200 */
.L_x_40345:
        /* <DEDUP_REMOVED lines=10> */
[----:B------:R-:W-:Y:S01]  /*3140*/  PRMT R85, R16, 0x7610, R85 ;  /* 0x0000761010557816 */ /* 0x000fe20000000055 */
[----:B------:R-:W-:Y:S06]  /*3150*/  BRA `(.L_x_40344) ;  /* 0x0000001800887947 */ /* 0x000fec0003800000 */
.L_x_40322:
        /* <DEDUP_REMOVED lines=21> */
.L_x_40354:
        /* <DEDUP_REMOVED lines=13> */
.L_x_40356:
[----:B------:R-:W-:Y:S05]  /*3380*/  BSYNC.RECONVERGENT B3 ;  /* 0x0000000000037941 */ /* 0x000fea0003800200 */
.L_x_40355:
        /* <DEDUP_REMOVED lines=60> */
.L_x_40353:
[----:B------:R-:W-:Y:S05]  /*3750*/  BSYNC.RECONVERGENT B2 ;  /* 0x0000000000027941 */ /* 0x000fea0003800200 */
.L_x_40352:
        /* <DEDUP_REMOVED lines=9> */
[----:B------:R-:W-:Y:S01]  /*37f0*/  FMUL.FTZ R12, R12, R17 ;  /* 0x000000110c0c7220 */ /* 0x000fe20000410000 */
[----:B------:R-:W-:-:S07]  /*3800*/  PRMT R82, R13, 0x7610, R82 ;  /* 0x000076100d527816 */ /* 0x000fce0000000052 */
.L_x_40351:
[----:B------:R-:W-:Y:S05]  /*3810*/  BSYNC.RECONVERGENT B1 ;  /* 0x0000000000017941 */ /* 0x000fea0003800200 */
.L_x_40350:
        /* <DEDUP_REMOVED lines=17> */
.L_x_40361:
        /* <DEDUP_REMOVED lines=13> */
.L_x_40363:
[----:B------:R-:W-:Y:S05]  /*3a00*/  BSYNC.RECONVERGENT B3 ;  /* 0x0000000000037941 */ /* 0x000fea0003800200 */
.L_x_40362:
        /* <DEDUP_REMOVED lines=58> */
[----:B------:R-:W-:Y:S01]  /*3db0*/  IMAD.MOV.U32 R15, RZ, RZ, RZ ;  /* 0x000000ffff0f7224 */ /* 0x000fe200078e00ff */
[----:B------:R-:W-:-:S07]  /*3dc0*/  MOV R24, R14 ;  /* 0x0000000e00187202 */ /* 0x000fce0000000f00 */
.L_x_40360:
[----:B------:R-:W-:Y:S05]  /*3dd0*/  BSYNC.RECONVERGENT B2 ;  /* 0x0000000000027941 */ /* 0x000fea0003800200 */
.L_x_40359:
        /* <DEDUP_REMOVED lines=11> */
.L_x_40358:
[----:B------:R-:W-:Y:S05]  /*3e90*/  BSYNC.RECONVERGENT B1 ;  /* 0x0000000000017941 */ /* 0x000fea0003800200 */
.L_x_40357:
        /* <DEDUP_REMOVED lines=17> */
.L_x_40368:
        /* <DEDUP_REMOVED lines=13> */
.L_x_40370:
[----:B------:R-:W-:Y:S05]  /*4080*/  BSYNC.RECONVERGENT B3 ;  /* 0x0000000000037941 */ /* 0x000fea0003800200 */
.L_x_40369:
        /* <DEDUP_REMOVED lines=59> */
[----:B------:R-:W-:-:S07]  /*4440*/  IMAD.MOV.U32 R16, RZ, RZ, RZ ;  /* 0x000000ffff107224 */ /* 0x000fce00078e00ff */
.L_x_40367:
[----:B------:R-:W-:Y:S05]  /*4450*/  BSYNC.RECONVERGENT B2 ;  /* 0x0000000000027941 */ /* 0x000fea0003800200 */
.L_x_40366:
[----:B------:R-:W-:Y:S01]  /*4460*/  HFMA2 R15, -RZ, RZ, 0.1171875, 0 ;  /* 0x2f800000ff0f7431 */ /* 0x000fe200000001ff */
[----:B------:R-:W-:Y:S01]  /*4470*/  I2FP.F32.U32 R14, R17 ;  /* 0x00000011000e7245 */ /* 0x000fe20000201000 */
[----:B-----5:R-:W-:Y:S01]  /*4480*/  FMUL.FTZ R17, R6, UR11 ;  /* 0x0000000b06117c20 */ /* 0x020fe20008410000 */
[----:B------:R-:W-:-:S03]  /*4490*/  HADD2.F32 R19, -RZ, R143.H0_H0 ;  /* 0x2000008fff137230 */ /* 0x000fc60000004100 */
[----:B------:R-:W-:Y:S01]  /*44a0*/  FMUL.FTZ R17, R17, UR10 ;  /* 0x0000000a11117c20 */ /* 0x000fe20008410000 */
[----:B------:R-:W-:-:S05]  /*44b0*/  FFMA.FTZ R14, R14, R15, 1.1641532182693481445e-10 ;  /* 0x2f0000000e0e7423 */ /* 0x000fca000001000f */
[----:B------:R-:W-:-:S04]  /*44c0*/  FSETP.GTU.FTZ.AND P2, PT, R14, UR8, PT ;  /* 0x000000080e007c0b */ /* 0x000fc8000bf5c000 */
[----:B------:R-:W-:Y:S02]  /*44d0*/  FSEL R14, R17, RZ, !P2 ;  /* 0x000000ff110e7208 */ /* 0x000fe40005000000 */
[----:B------:R-:W-:-:S03]  /*44e0*/  SEL R15, RZ, 0x1, P2 ;  /* 0x00000001ff0f7807 */ /* 0x000fc60001000000 */
[----:B------:R-:W-:Y:S01]  /*44f0*/  FMUL.FTZ R14, R14, R19 ;  /* 0x000000130e0e7220 */ /* 0x000fe20000410000 */
[----:B------:R-:W-:-:S07]  /*4500*/  PRMT R84, R15, 0x7610, R84 ;  /* 0x000076100f547816 */ /* 0x000fce0000000054 */
.L_x_40365:
[----:B------:R-:W-:Y:S05]  /*4510*/  BSYNC.RECONVERGENT B1 ;  /* 0x0000000000017941 */ /* 0x000fea0003800200 */
.L_x_40364:
        /* <DEDUP_REMOVED lines=16> */
.L_x_40373:
        /* <DEDUP_REMOVED lines=13> */
.L_x_40375:
[----:B------:R-:W-:Y:S05]  /*46f0*/  BSYNC.RECONVERGENT B2 ;  /* 0x0000000000027941 */ /* 0x000fea0003800200 */
.L_x_40374:
        /* <DEDUP_REMOVED lines=59> */
[----:B------:R-:W-:-:S07]  /*4ab0*/  IMAD.MOV.U32 R24, RZ, RZ, R16 ;  /* 0x000000ffff187224 */ /* 0x000fce00078e0010 */
.L_x_40372:
[----:B------:R-:W-:Y:S05]  /*4ac0*/  BSYNC.RECONVERGENT B1 ;  /* 0x0000000000017941 */ /* 0x000fea0003800200 */
.L_x_40371:
        /* <DEDUP_REMOVED lines=9> */
[----:B------:R-:W-:Y:S01]  /*4b60*/  FMUL.FTZ R15, R15, R18 ;  /* 0x000000120f0f7220 */ /* 0x000fe20000410000 */
[----:B------:R-:W-:-:S07]  /*4b70*/  PRMT R85, R16, 0x7610, R85 ;  /* 0x0000761010557816 */ /* 0x000fce0000000055 */
.L_x_40344:
[----:B------:R-:W-:Y:S05]  /*4b80*/  BSYNC.RECONVERGENT B0 ;  /* 0x0000000000007941 */ /* 0x000fea0003800200 */
.L_x_40321:
[----:B------:R-:W0:Y:S01]  /*4b90*/  LDC.64 R126, c[0x0][0x3a8] ;  /* 0x0000ea00ff7e7b82 */ /* 0x000e220000000a00 */
[----:B------:R-:W-:Y:S01]  /*4ba0*/  @P0 IADD3 R25, PT, PT, R105, 0x20, RZ ;  /* 0x0000002069190810 */ /* 0x000fe20007ffe0ff */
        /* <DEDUP_REMOVED lines=9> */
[----:B0-----:R-:W0:Y:S01]  /*4c40*/  LDC.64 R16, c[0x0][0x3b0] ;  /* 0x0000ec00ff107b82 */ /* 0x001e220000000a00 */
[----:B------:R-:W-:Y:S01]  /*4c50*/  IMAD.U32 R25, R84, 0x10000, RZ ;  /* 0x0001000054197824 */ /* 0x000fe200078e00ff */
[----:B------:R-:W-:Y:S02]  /*4c60*/  LOP3.LUT R22, R85, 0xffff, RZ, 0xc0, !PT ;  /* 0x0000ffff55167812 */ /* 0x000fe400078ec0ff */
[----:B------:R-:W-:Y:S02]  /*4c70*/  LOP3.LUT R26, R83, 0xff, RZ, 0xc0, !PT ;  /* 0x000000ff531a7812 */ /* 0x000fe400078ec0ff */
[----:B------:R-:W-:-:S05]  /*4c80*/  LOP3.LUT R25, R25, 0xff0000, RZ, 0xc0, !PT ;  /* 0x00ff000019197812 */ /* 0x000fca00078ec0ff */
[----:B------:R-:W-:Y:S01]  /*4c90*/  IMAD R27, R22, 0x1000000, R25 ;  /* 0x01000000161b7824 */ /* 0x000fe200078e0219 */
[----:B------:R-:W-:-:S04]  /*4ca0*/  LOP3.LUT R25, R82, 0xff, RZ, 0xc0, !PT ;  /* 0x000000ff52197812 */ /* 0x000fc800078ec0ff */
[----:B------:R-:W-:-:S05]  /*4cb0*/  LEA R22, R26, R27, 0x8 ;  /* 0x0000001b1a167211 */ /* 0x000fca00078e40ff */
[----:B------:R-:W-:Y:S02]  /*4cc0*/  IMAD.IADD R25, R22, 0x1, R25 ;  /* 0x0000000116197824 */ /* 0x000fe400078e0219 */
[----:B0-----:R-:W-:-:S05]  /*4cd0*/  IMAD.WIDE.U32 R16, R51, 0x4, R16 ;  /* 0x0000000433107825 */ /* 0x001fca00078e0010 */
[----:B------:R1:W-:Y:S02]  /*4ce0*/  STG.E desc[UR6][R16.64], R25 ;  /* 0x0000001910007986 */ /* 0x0003e4000c101906 */
.L_x_40377:
[----:B------:R-:W-:Y:S05]  /*4cf0*/  BSYNC.RECONVERGENT B0 ;  /* 0x0000000000007941 */ /* 0x000fea0003800200 */
.L_x_40376:
[----:B-----5:R2:W5:Y:S04]  /*4d00*/  @P1 LDG.E.128 R4, desc[UR6][R20.64] ;  /* 0x0000000614041981 */ /* 0x020568000c1e1d00 */
[----:B------:R2:W5:Y:S01]  /*4d10*/  @P0 LDG.E.128 R8, desc[UR6][R18.64] ;  /* 0x0000000612080981 */ /* 0x000562000c1e1d00 */
[----:B------:R-:W-:Y:S04]  /*4d20*/  BSSY.RECONVERGENT B0, `(.L_x_40378) ;  /* 0x0000346000007945 */ /* 0x000fe80003800200 */
[----:B------:R-:W-:Y:S05]  /*4d30*/  @!P0 BRA `(.L_x_40379) ;  /* 0x00000018008c8947 */ /* 0x000fea0003800000 */
[----:B------:R-:W-:Y:S01]  /*4d40*/  ISETP.GT.AND P2, PT, R48, RZ, PT ;  /* 0x000000ff3000720c */ /* 0x000fe20003f44270 */
[----:B------:R-:W-:Y:S01]  /*4d50*/  BSSY.RECONVERGENT B1, `(.L_x_40380) ;  /* 0x000006a000017945 */ /* 0x000fe20003800200 */
[----:B--2---:R-:W-:Y:S01]  /*4d60*/  IMAD.MOV.U32 R18, RZ, RZ, R23 ;  /* 0x000000ffff127224 */ /* 0x004fe200078e0017 */
[----:B------:R-:W-:Y:S01]  /*4d70*/  MOV R22, R24 ;  /* 0x0000001800167202 */ /* 0x000fe20000000f00 */
[----:B01---5:R-:W-:-:S09]  /*4d80*/  IMAD.MOV.U32 R16, RZ, RZ, R8 ;  /* 0x000000ffff107224 */ /* 0x023fd200078e0008 */
        /* <DEDUP_REMOVED lines=17> */
.L_x_40384:
        /* <DEDUP_REMOVED lines=13> */
.L_x_40386:
[----:B------:R-:W-:Y:S05]  /*4f70*/  BSYNC.RECONVERGENT B3 ;  /* 0x0000000000037941 */ /* 0x000fea0003800200 */
.L_x_40385:
        /* <DEDUP_REMOVED lines=59> */
.L_x_40383:
[----:B------:R-:W-:Y:S05]  /*5330*/  BSYNC.RECONVERGENT B2 ;  /* 0x0000000000027941 */ /* 0x000fea0003800200 */
.L_x_40382:
[----:B------:R-:W-:Y:S01]  /*5340*/  I2FP.F32.U32 R16, R16 ;  /* 0x0000001000107245 */ /* 0x000fe20000201000 */
[----:B------:R-:W-:Y:S02]  /*5350*/  IMAD.MOV.U32 R17, RZ, RZ, 0x2f800000 ;  /* 0x2f800000ff117424 */ /* 0x000fe400078e00ff */
[----:B------:R-:W-:Y:S02]  /*5360*/  FMUL.FTZ R19, R4, UR11 ;  /* 0x0000000b04137c20 */ /* 0x000fe40008410000 */
        /* <DEDUP_REMOVED lines=8> */
.L_x_40381:
[----:B------:R-:W-:Y:S05]  /*53f0*/  BSYNC.RECONVERGENT B1 ;  /* 0x0000000000017941 */ /* 0x000fea0003800200 */
.L_x_40380:
        /* <DEDUP_REMOVED lines=17> */
.L_x_40391:
        /* <DEDUP_REMOVED lines=13> */
.L_x_40393:
[----:B------:R-:W-:Y:S05]  /*55e0*/  BSYNC.RECONVERGENT B3 ;  /* 0x0000000000037941 */ /* 0x000fea0003800200 */
.L_x_40392:
        /* <DEDUP_REMOVED lines=60> */
.L_x_40390:
[----:B------:R-:W-:Y:S05]  /*59b0*/  BSYNC.RECONVERGENT B2 ;  /* 0x0000000000027941 */ /* 0x000fea0003800200 */
.L_x_40389:
[----:B------:R-:W-:Y:S01]  /*59c0*/  HFMA2 R18, -RZ, RZ, 0.1171875, 0 ;  /* 0x2f800000ff127431 */ /* 0x000fe200000001ff */
[----:B------:R-:W-:Y:S01]  /*59d0*/  I2FP.F32.U32 R17, R17 ;  /* 0x0000001100117245 */ /* 0x000fe20000201000 */
[----:B------:R-:W-:-:S04]  /*59e0*/  FMUL.FTZ R20, R5, UR11 ;  /* 0x0000000b05147c20 */ /* 0x000fc80008410000 */
        /* <DEDUP_REMOVED lines=8> */
.L_x_40388:
[----:B------:R-:W-:Y:S05]  /*5a70*/  BSYNC.RECONVERGENT B1 ;  /* 0x0000000000017941 */ /* 0x000fea0003800200 */
.L_x_40387:
        /* <DEDUP_REMOVED lines=17> */
.L_x_40398:
        /* <DEDUP_REMOVED lines=13> */
.L_x_40400:
[----:B------:R-:W-:Y:S05]  /*5c60*/  BSYNC.RECONVERGENT B3 ;  /* 0x0000000000037941 */ /* 0x000fea0003800200 */
.L_x_40399:
        /* <DEDUP_REMOVED lines=60> */
.L_x_40397:
[----:B------:R-:W-:Y:S05]  /*6030*/  BSYNC.RECONVERGENT B2 ;  /* 0x0000000000027941 */ /* 0x000fea0003800200 */
.L_x_40396:
[----:B------:R-:W-:Y:S01]  /*6040*/  I2FP.F32.U32 R18, R21 ;  /* 0x0000001500127245 */ /* 0x000fe20000201000 */
[----:B------:R-:W-:Y:S02]  /*6050*/  IMAD.MOV.U32 R19, RZ, RZ, 0x2f800000 ;  /* 0x2f800000ff137424 */ /* 0x000fe400078e00ff */
[----:B------:R-:W-:Y:S02]  /*6060*/  FMUL.FTZ R21, R6, UR11 ;  /* 0x0000000b06157c20 */ /* 0x000fe40008410000 */
        /* <DEDUP_REMOVED lines=8> */
.L_x_40395:
[----:B------:R-:W-:Y:S05]  /*60f0*/  BSYNC.RECONVERGENT B1 ;  /* 0x0000000000017941 */ /* 0x000fea0003800200 */
.L_x_40394:
        /* <DEDUP_REMOVED lines=16> */
.L_x_40404:
        /* <DEDUP_REMOVED lines=13> */
.L_x_40406:
[----:B------:R-:W-:Y:S05]  /*62d0*/  BSYNC.RECONVERGENT B2 ;  /* 0x0000000000027941 */ /* 0x000fea0003800200 */
.L_x_40405:
        /* <DEDUP_REMOVED lines=59> */
[----:B------:R-:W-:-:S07]  /*6690*/  LOP3.LUT R77, R77, R24, R21, 0x96, !PT ;  /* 0x000000184d4d7212 */ /* 0x000fce00078e9615 */
.L_x_40403:
[----:B------:R-:W-:Y:S05]  /*66a0*/  BSYNC.RECONVERGENT B1 ;  /* 0x0000000000017941 */ /* 0x000fea0003800200 */
.L_x_40402:
        /* <DEDUP_REMOVED lines=12> */
.L_x_40379:
[----:B------:R-:W-:Y:S01]  /*6770*/  BSSY.RECONVERGENT B1, `(.L_x_40407) ;  /* 0x000006a000017945 */ /* 0x000fe20003800200 */
[----:B01----:R-:W-:Y:S01]  /*6780*/  HFMA2 R16, -RZ, RZ, 0, 0 ;  /* 0x00000000ff107431 */ /* 0x003fe200000001ff */
[----:B--2---:R-:W-:Y:S01]  /*6790*/  MOV R18, R23 ;  /* 0x0000001700127202 */ /* 0x004fe20000000f00 */
        /* <DEDUP_REMOVED lines=18> */
.L_x_40411:
        /* <DEDUP_REMOVED lines=13> */
.L_x_40413:
[----:B------:R-:W-:Y:S05]  /*6990*/  BSYNC.RECONVERGENT B3 ;  /* 0x0000000000037941 */ /* 0x000fea0003800200 */
.L_x_40412:
        /* <DEDUP_REMOVED lines=59> */
.L_x_40410:
[----:B------:R-:W-:Y:S05]  /*6d50*/  BSYNC.RECONVERGENT B2 ;  /* 0x0000000000027941 */ /* 0x000fea0003800200 */
.L_x_40409:
        /* <DEDUP_REMOVED lines=11> */
.L_x_40408:
[----:B------:R-:W-:Y:S05]  /*6e10*/  BSYNC.RECONVERGENT B1 ;  /* 0x0000000000017941 */ /* 0x000fea0003800200 */
.L_x_40407:
        /* <DEDUP_REMOVED lines=17> */
.L_x_40418:
        /* <DEDUP_REMOVED lines=13> */
.L_x_40420:
[----:B------:R-:W-:Y:S05]  /*7000*/  BSYNC.RECONVERGENT B3 ;  /* 0x0000000000037941 */ /* 0x000fea0003800200 */
.L_x_40419:
        /* <DEDUP_REMOVED lines=60> */
.L_x_40417:
[----:B------:R-:W-:Y:S05]  /*73d0*/  BSYNC.RECONVERGENT B2 ;  /* 0x0000000000027941 */ /* 0x000fea0003800200 */
.L_x_40416:
[----:B------:R-:W-:Y:S01]  /*73e0*/  HFMA2 R18, -RZ, RZ, 0.1171875, 0 ;  /* 0x2f800000ff127431 */ /* 0x000fe200000001ff */
[----:B------:R-:W-:Y:S01]  /*73f0*/  I2FP.F32.U32 R17, R17 ;  /* 0x0000001100117245 */ /* 0x000fe20000201000 */
[----:B-----5:R-:W-:Y:S01]  /*7400*/  FMUL.FTZ R20, R5, UR11 ;  /* 0x0000000b05147c20 */ /* 0x020fe20008410000 */
[----:B------:R-:W-:-:S03]  /*7410*/  HADD2.F32 R24, -RZ, R140.H1_H1 ;  /* 0x3000008cff187230 */ /* 0x000fc60000004100 */
[----:B------:R-:W-:Y:S01]  /*7420*/  FMUL.FTZ R20, R20, UR10 ;  /* 0x0000000a14147c20 */ /* 0x000fe20008410000 */
[----:B------:R-:W-:-:S05]  /*7430*/  FFMA.FTZ R17, R17, R18, 1.1641532182693481445e-10 ;  /* 0x2f00000011117423 */ /* 0x000fca0000010012 */
[----:B------:R-:W-:-:S04]  /*7440*/  FSETP.GTU.FTZ.AND P2, PT, R17, UR8, PT ;  /* 0x0000000811007c0b */ /* 0x000fc8000bf5c000 */
[----:B------:R-:W-:Y:S02]  /*7450*/  FSEL R17, R20, RZ, !P2 ;  /* 0x000000ff14117208 */ /* 0x000fe40005000000 */
[----:B------:R-:W-:-:S03]  /*7460*/  SEL R18, RZ, 0x1, P2 ;  /* 0x00000001ff127807 */ /* 0x000fc60001000000 */
[----:B------:R-:W-:Y:S01]  /*7470*/  FMUL.FTZ R17, R24, R17 ;  /* 0x0000001118117220 */ /* 0x000fe20000410000 */
[----:B------:R-:W-:-:S07]  /*7480*/  PRMT R83, R18, 0x7610, R83 ;  /* 0x0000761012537816 */ /* 0x000fce0000000053 */
.L_x_40415:
[----:B------:R-:W-:Y:S05]  /*7490*/  BSYNC.RECONVERGENT B1 ;  /* 0x0000000000017941 */ /* 0x000fea0003800200 */
.L_x_40414:
        /* <DEDUP_REMOVED lines=17> */
.L_x_40425:
        /* <DEDUP_REMOVED lines=13> */
.L_x_40427:
[----:B------:R-:W-:Y:S05]  /*7680*/  BSYNC.RECONVERGENT B3 ;  /* 0x0000000000037941 */ /* 0x000fea0003800200 */
.L_x_40426:
        /* <DEDUP_REMOVED lines=60> */
.L_x_40424:
[----:B------:R-:W-:Y:S05]  /*7a50*/  BSYNC.RECONVERGENT B2 ;  /* 0x0000000000027941 */ /* 0x000fea0003800200 */
.L_x_40423:
        /* <DEDUP_REMOVED lines=11> */
.L_x_40422:
[----:B------:R-:W-:Y:S05]  /*7b10*/  BSYNC.RECONVERGENT B1 ;  /* 0x0000000000017941 */ /* 0x000fea0003800200 */
.L_x_40421:
        /* <DEDUP_REMOVED lines=16> */
.L_x_40430:
        /* <DEDUP_REMOVED lines=13> */
.L_x_40432:
[----:B------:R-:W-:Y:S05]  /*7cf0*/  BSYNC.RECONVERGENT B2 ;  /* 0x0000000000027941 */ /* 0x000fea0003800200 */
.L_x_40431:
        /* <DEDUP_REMOVED lines=59> */
[----:B------:R-:W-:-:S07]  /*80b0*/  MOV R22, R20 ;  /* 0x0000001400167202 */ /* 0x000fce0000000f00 */
.L_x_40429:
[----:B------:R-:W-:Y:S05]  /*80c0*/  BSYNC.RECONVERGENT B1 ;  /* 0x0000000000017941 */ /* 0x000fea0003800200 */
.L_x_40428:
        /* <DEDUP_REMOVED lines=11> */
.L_x_40401:
[----:B------:R-:W-:Y:S05]  /*8180*/  BSYNC.RECONVERGENT B0 ;  /* 0x0000000000007941 */ /* 0x000fea0003800200 */
.L_x_40378:
[----:B------:R-:W-:Y:S01]  /*8190*/  VIADD R20, R105, 0x20 ;  /* 0x0000002069147836 */ /* 0x000fe20000000000 */
        /* <DEDUP_REMOVED lines=10> */
[----:B------:R-:W0:Y:S01]  /*8240*/  LDC.64 R20, c[0x0][0x3b0] ;  /* 0x0000ec00ff147b82 */ /* 0x000e220000000a00 */
[----:B------:R-:W-:Y:S02]  /*8250*/  SHF.L.U32 R26, R84, 0x10, RZ ;  /* 0x00000010541a7819 */ /* 0x000fe400000006ff */
        /* <DEDUP_REMOVED lines=8> */
[----:B0-----:R-:W-:-:S05]  /*82e0*/  IMAD.WIDE.U32 R20, R25, 0x4, R20 ;  /* 0x0000000419147825 */ /* 0x001fca00078e0014 */
[----:B------:R0:W-:Y:S02]  /*82f0*/  STG.E desc[UR6][R20.64], R24 ;  /* 0x0000001814007986 */ /* 0x0001e4000c101906 */
.L_x_40434:
[----:B------:R-:W-:Y:S05]  /*8300*/  BSYNC.RECONVERGENT B0 ;  /* 0x0000000000007941 */ /* 0x000fea0003800200 */
.L_x_40433:
[----:B-----5:R1:W5:Y:S04]  /*8310*/  @P1 LDG.E.128 R4, desc[UR6][R30.64] ;  /* 0x000000061e041981 */ /* 0x020368000c1e1d00 */
        /* <DEDUP_REMOVED lines=25> */
.L_x_40441:
        /* <DEDUP_REMOVED lines=13> */
.L_x_40443:
[----:B------:R-:W-:Y:S05]  /*8580*/  BSYNC.RECONVERGENT B3 ;  /* 0x0000000000037941 */ /* 0x000fea0003800200 */
.L_x_40442:
        /* <DEDUP_REMOVED lines=56> */
[----:B------:R-:W-:Y:S01]  /*8910*/  MOV R27, R20 ;  /* 0x00000014001b7202 */ /* 0x000fe20000000f00 */
[----:B------:R-:W-:-:S03]  /*8920*/  IMAD.MOV.U32 R20, RZ, RZ, R22 ;  /* 0x000000ffff147224 */ /* 0x000fc600078e0016 */
[----:B------:R-:W-:Y:S01]  /*8930*/  LOP3.LUT R77, R77, R24, R21, 0x96, !PT ;  /* 0x000000184d4d7212 */ /* 0x000fe200078e9615 */
[----:B------:R-:W-:-:S07]  /*8940*/  HFMA2 R24, -RZ, RZ, 0, 0 ;  /* 0x00000000ff187431 */ /* 0x000fce00000001ff */
.L_x_40440:
[----:B------:R-:W-:Y:S05]  /*8950*/  BSYNC.RECONVERGENT B2 ;  /* 0x0000000000027941 */ /* 0x000fea0003800200 */
.L_x_40439:
        /* <DEDUP_REMOVED lines=11> */
.L_x_40438:
[----:B------:R-:W-:Y:S05]  /*8a10*/  BSYNC.RECONVERGENT B1 ;  /* 0x0000000000017941 */ /* 0x000fea0003800200 */
.L_x_40437:
        /* <DEDUP_REMOVED lines=17> */
.L_x_40448:
        /* <DEDUP_REMOVED lines=13> */
.L_x_40450:
[----:B------:R-:W-:Y:S05]  /*8c00*/  BSYNC.RECONVERGENT B3 ;  /* 0x0000000000037941 */ /* 0x000fea0003800200 */
.L_x_40449:
        /* <DEDUP_REMOVED lines=54> */
[----:B------:R-:W-:Y:S01]  /*8f70*/  LOP3.LUT R77, R77, R24, R23, 0x96, !PT ;  /* 0x000000184d4d7212 */ /* 0x000fe200078e9617 */
[----:B------:R-:W-:Y:S02]  /*8f80*/  IMAD.MOV.U32 R23, RZ, RZ, RZ ;  /* 0x000000ffff177224 */ /* 0x000fe400078e00ff */
[----:B------:R-:W-:-:S04]  /*8f90*/  IMAD.WIDE.U32 R80, R21, -0x326172a9, RZ ;  /* 0xcd9e8d5715507825 */ /* 0x000fc800078e00ff */
[----:B------:R-:W-:Y:S01]  /*8fa0*/  IMAD.MOV.U32 R21, RZ, RZ, R27 ;  /* 0x000000ffff157224 */ /* 0x000fe200078e001b */
[----:B------:R-:W-:Y:S02]  /*8fb0*/  LOP3.LUT R76, R76, R28, R81, 0x96, !PT ;  /* 0x0000001c4c4c7212 */ /* 0x000fe400078e9651 */
[----:B------:R-:W-:-:S07]  /*8fc0*/  MOV R27, R22 ;  /* 0x00000016001b7202 */ /* 0x000fce0000000f00 */
.L_x_40447:
[----:B------:R-:W-:Y:S05]  /*8fd0*/  BSYNC.RECONVERGENT B2 ;  /* 0x0000000000027941 */ /* 0x000fea0003800200 */
.L_x_40446:
        /* <DEDUP_REMOVED lines=11> */
.L_x_40445:
[----:B------:R-:W-:Y:S05]  /*9090*/  BSYNC.RECONVERGENT B1 ;  /* 0x0000000000017941 */ /* 0x000fea0003800200 */
.L_x_40444:
        /* <DEDUP_REMOVED lines=17> */
.L_x_40455:
        /* <DEDUP_REMOVED lines=13> */
.L_x_40457:
[----:B------:R-:W-:Y:S05]  /*9280*/  BSYNC.RECONVERGENT B3 ;  /* 0x0000000000037941 */ /* 0x000fea0003800200 */
.L_x_40456:
[----:B------:R-:W-:Y:S01]  /*9290*/  IMAD.WIDE.U32 R32, R0, -0x326172a9, RZ ;  /* 0xcd9e8d5700207825 */ /* 0x000fe200078e00ff */
[----:B------:R-:W-:Y:S02]  /*92a0*/  LOP3.LUT R22, R79, R25, R71, 0x96, !PT ;  /* 0x000000194f167212 */ /* 0x000fe400078e9647 */
[----:B------:R-:W-:Y:S01]  /*92b0*/  IADD3 R25, PT, PT, R70, -0x61c88647, RZ ;  /* 0x9e3779b946197810 */ /* 0x000fe20007ffe0ff */
[----:B-1----:R-:W-:Y:S01]  /*92c0*/  VIADD R28, R71, 0xbb67ae85 ;  /* 0xbb67ae85471c7836 */ /* 0x002fe20000000000 */
[----:B------:R-:W-:Y:S01]  /*92d0*/  LOP3.LUT R30, R73, R33, R70, 0x96, !PT ;  /* 0x00000021491e7212 */ /* 0x000fe200078e9646 */
[----:B------:R-:W-:Y:S01]  /*92e0*/  IMAD.WIDE.U32 R22, R22, -0x326172a9, RZ ;  /* 0xcd9e8d5716167825 */ /* 0x000fe200078e00ff */
[----:B------:R-:W-:Y:S02]  /*92f0*/  IADD3 R80, PT, PT, R71, -0x24c28bd8, RZ ;  /* 0xdb3d742847507810 */ /* 0x000fe40007ffe0ff */
[----:B------:R-:W-:Y:S01]  /*9300*/  IADD3 R76, PT, PT, R70, -0x700cb87f, RZ ;  /* 0x8ff34781464c7810 */ /* 0x000fe20007ffe0ff */
[----:B------:R-:W-:Y:S01]  /*9310*/  IMAD.WIDE.U32 R30, R30, -0x2daee0ad, RZ ;  /* 0xd2511f531e1e7825 */ /* 0x000fe200078e00ff */
[----:B------:R-:W-:-:S02]  /*9320*/  LOP3.LUT R25, R25, R32, R23, 0x96, !PT ;  /* 0x0000002019197212 */ /* 0x000fc400078e9617 */
        /* <DEDUP_REMOVED lines=42> */
[----:B------:R-:W-:Y:S01]  /*95d0*/  VIADD R77, R71, 0x96a522ad ;  /* 0x96a522ad474d7836 */ /* 0x000fe20000000000 */
[----:B------:R-:W-:Y:S01]  /*95e0*/  LOP3.LUT R22, R23, R22, R29, 0x96, !PT ;  /* 0x0000001617167212 */ /* 0x000fe200078e961d */
[----:B------:R-:W-:-:S04]  /*95f0*/  IMAD.WIDE.U32 R80, R80, -0x326172a9, RZ ;  /* 0xcd9e8d5750507825 */ /* 0x000fc800078e00ff */
[----:B------:R-:W-:Y:S01]  /*9600*/  IMAD.WIDE.U32 R22, R22, -0x2daee0ad, RZ ;  /* 0xd2511f5316167825 */ /* 0x000fe200078e00ff */
[----:B------:R-:W-:-:S03]  /*9610*/  LOP3.LUT R76, R76, R28, R81, 0x96, !PT ;  /* 0x0000001c4c4c7212 */ /* 0x000fc600078e9651 */
[----:B------:R-:W-:Y:S01]  /*9620*/  IMAD.MOV.U32 R27, RZ, RZ, R22 ;  /* 0x000000ffff1b7224 */ /* 0x000fe200078e0016 */
[----:B------:R-:W-:Y:S01]  /*9630*/  LOP3.LUT R77, R77, R24, R23, 0x96, !PT ;  /* 0x000000184d4d7212 */ /* 0x000fe200078e9617 */
[----:B------:R-:W-:-:S07]  /*9640*/  HFMA2 R24, -RZ, RZ, 0, 0 ;  /* 0x00000000ff187431 */ /* 0x000fce00000001ff */
.L_x_40454:
[----:B------:R-:W-:Y:S05]  /*9650*/  BSYNC.RECONVERGENT B2 ;  /* 0x0000000000027941 */ /* 0x000fea0003800200 */
.L_x_40453:
        /* <DEDUP_REMOVED lines=11> */
.L_x_40452:
[----:B------:R-:W-:Y:S05]  /*9710*/  BSYNC.RECONVERGENT B1 ;  /* 0x0000000000017941 */ /* 0x000fea0003800200 */
.L_x_40451:
        /* <DEDUP_REMOVED lines=16> */
.L_x_40461:
        /* <DEDUP_REMOVED lines=13> */
.L_x_40463:
[----:B------:R-:W-:Y:S05]  /*98f0*/  BSYNC.RECONVERGENT B2 ;  /* 0x0000000000027941 */ /* 0x000fea0003800200 */
.L_x_40462:
[----:B------:R-:W-:Y:S01]  /*9900*/  IMAD.WIDE.U32 R36, R0, -0x326172a9, RZ ;  /* 0xcd9e8d5700247825 */ /* 0x000fe200078e00ff */
[----:B------:R-:W-:Y:S02]  /*9910*/  LOP3.LUT R32, R79, R25, R71, 0x96, !PT ;  /* 0x000000194f207212 */ /* 0x000fe400078e9647 */
[----:B-1----:R-:W-:Y:S01]  /*9920*/  IADD3 R30, PT, PT, R71, -0x4498517b, RZ ;  /* 0xbb67ae85471e7810 */ /* 0x002fe20007ffe0ff */
        /* <DEDUP_REMOVED lines=10> */
[----:B------:R-:W-:-:S04]  /*99d0*/  IMAD.WIDE.U32 R30, R30, -0x326172a9, RZ ;  /* 0xcd9e8d571e1e7825 */ /* 0x000fc800078e00ff */
[C---:B------:R-:W-:Y:S01]  /*99e0*/  VIADD R24, R71.reuse, 0x76cf5d0a ;  /* 0x76cf5d0a47187836 */ /* 0x040fe20000000000 */
[----:B------:R-:W-:Y:S01]  /*99f0*/  LOP3.LUT R36, R36, R32, R31, 0x96, !PT ;  /* 0x0000002024247212 */ /* 0x000fe200078e961f */
        /* <DEDUP_REMOVED lines=32> */
[----:B------:R-:W-:Y:S01]  /*9c00*/  IMAD.MOV.U32 R23, RZ, RZ, R27 ;  /* 0x000000ffff177224 */ /* 0x000fe200078e001b */
        /* <DEDUP_REMOVED lines=10> */
[----:B------:R-:W-:-:S07]  /*9cb0*/  LOP3.LUT R76, R76, R30, R81, 0x96, !PT ;  /* 0x0000001e4c4c7212 */ /* 0x000fce00078e9651 */
.L_x_40460:
[----:B------:R-:W-:Y:S05]  /*9cc0*/  BSYNC.RECONVERGENT B1 ;  /* 0x0000000000017941 */ /* 0x000fea0003800200 */
.L_x_40459:
[----:B-1----:R-:W-:Y:S01]  /*9cd0*/  HFMA2 R29, -RZ, RZ, 0.1171875, 0 ;  /* 0x2f800000ff1d7431 */ /* 0x002fe200000001ff */
[----:B------:R-:W-:Y:S01]  /*9ce0*/  I2FP.F32.U32 R24, R23 ;  /* 0x0000001700187245 */ /* 0x000fe20000201000 */
        /* <DEDUP_REMOVED lines=10> */
.L_x_40436:
[----:B------:R-:W-:Y:S01]  /*9d90*/  BSSY.RECONVERGENT B1, `(.L_x_40464) ;  /* 0x000006b000017945 */ /* 0x000fe20003800200 */
[----:B0-----:R-:W-:Y:S01]  /*9da0*/  IMAD.MOV.U32 R24, RZ, RZ, R23 ;  /* 0x000000ffff187224 */ /* 0x001fe200078e0017 */
        /* <DEDUP_REMOVED lines=19> */
.L_x_40468:
        /* <DEDUP_REMOVED lines=13> */
.L_x_40470:
[----:B------:R-:W-:Y:S05]  /*9fb0*/  BSYNC.RECONVERGENT B3 ;  /* 0x0000000000037941 */ /* 0x000fea0003800200 */
.L_x_40469:
        /* <DEDUP_REMOVED lines=60> */
.L_x_40467:
[----:B------:R-:W-:Y:S05]  /*a380*/  BSYNC.RECONVERGENT B2 ;  /* 0x0000000000027941 */ /* 0x000fea0003800200 */
.L_x_40466:
        /* <DEDUP_REMOVED lines=11> */
.L_x_40465:
[----:B------:R-:W-:Y:S05]  /*a440*/  BSYNC.RECONVERGENT B1 ;  /* 0x0000000000017941 */ /* 0x000fea0003800200 */
.L_x_40464:
        /* <DEDUP_REMOVED lines=17> */
.L_x_40475:
        /* <DEDUP_REMOVED lines=13> */
.L_x_40477:
[----:B------:R-:W-:Y:S05]  /*a630*/  BSYNC.RECONVERGENT B3 ;  /* 0x0000000000037941 */ /* 0x000fea0003800200 */
.L_x_40476:
        /* <DEDUP_REMOVED lines=60> */
.L_x_40474:
[----:B------:R-:W-:Y:S05]  /*aa00*/  BSYNC.RECONVERGENT B2 ;  /* 0x0000000000027941 */ /* 0x000fea0003800200 */
.L_x_40473:
        /* <DEDUP_REMOVED lines=11> */
.L_x_40472:
[----:B------:R-:W-:Y:S05]  /*aac0*/  BSYNC.RECONVERGENT B1 ;  /* 0x0000000000017941 */ /* 0x000fea0003800200 */
.L_x_40471:
        /* <DEDUP_REMOVED lines=17> */
.L_x_40482:
        /* <DEDUP_REMOVED lines=13> */
.L_x_40484:
[----:B------:R-:W-:Y:S05]  /*acb0*/  BSYNC.RECONVERGENT B3 ;  /* 0x0000000000037941 */ /* 0x000fea0003800200 */
.L_x_40483:
        /* <DEDUP_REMOVED lines=60> */
.L_x_40481:
[----:B------:R-:W-:Y:S05]  /*b080*/  BSYNC.RECONVERGENT B2 ;  /* 0x0000000000027941 */ /* 0x000fea0003800200 */
.L_x_40480:
[----:B------:R-:W-:Y:S01]  /*b090*/  I2FP.F32.U32 R22, R25 ;  /* 0x0000001900167245 */ /* 0x000fe20000201000 */
[----:B------:R-:W-:Y:S02]  /*b0a0*/  IMAD.MOV.U32 R23, RZ, RZ, 0x2f800000 ;  /* 0x2f800000ff177424 */ /* 0x000fe400078e00ff */
[----:B-----5:R-:W-:Y:S01]  /*b0b0*/  FMUL.FTZ R25, R6, UR11 ;  /* 0x0000000b06197c20 */ /* 0x020fe20008410000 */
[----:B-1----:R-:W-:Y:S02]  /*b0c0*/  HADD2.F32 R29, -RZ, R139.H0_H0 ;  /* 0x2000008bff1d7230 */ /* 0x002fe40000004100 */
[----:B------:R-:W-:Y:S01]  /*b0d0*/  FFMA.FTZ R22, R22, R23, 1.1641532182693481445e-10 ;  /* 0x2f00000016167423 */ /* 0x000fe20000010017 */
[----:B------:R-:W-:-:S04]  /*b0e0*/  FMUL.FTZ R25, R25, UR10 ;  /* 0x0000000a19197c20 */ /* 0x000fc80008410000 */
[----:B------:R-:W-:-:S04]  /*b0f0*/  FSETP.GTU.FTZ.AND P2, PT, R22, UR8, PT ;  /* 0x0000000816007c0b */ /* 0x000fc8000bf5c000 */
[----:B------:R-:W-:Y:S02]  /*b100*/  FSEL R22, R25, RZ, !P2 ;  /* 0x000000ff19167208 */ /* 0x000fe40005000000 */
[----:B------:R-:W-:-:S03]  /*b110*/  SEL R23, RZ, 0x1, P2 ;  /* 0x00000001ff177807 */ /* 0x000fc60001000000 */
[----:B------:R-:W-:Y:S01]  /*b120*/  FMUL.FTZ R22, R29, R22 ;  /* 0x000000161d167220 */ /* 0x000fe20000410000 */
[----:B------:R-:W-:-:S07]  /*b130*/  PRMT R84, R23, 0x7610, R84 ;  /* 0x0000761017547816 */ /* 0x000fce0000000054 */
.L_x_40479:
[----:B------:R-:W-:Y:S05]  /*b140*/  BSYNC.RECONVERGENT B1 ;  /* 0x0000000000017941 */ /* 0x000fea0003800200 */
.L_x_40478:
        /* <DEDUP_REMOVED lines=16> */
.L_x_40487:
        /* <DEDUP_REMOVED lines=13> */
.L_x_40489:
[----:B------:R-:W-:Y:S05]  /*b320*/  BSYNC.RECONVERGENT B2 ;  /* 0x0000000000027941 */ /* 0x000fea0003800200 */
.L_x_40488:
        /* <DEDUP_REMOVED lines=60> */
.L_x_40486:
[----:B------:R-:W-:Y:S05]  /*b6f0*/  BSYNC.RECONVERGENT B1 ;  /* 0x0000000000017941 */ /* 0x000fea0003800200 */
.L_x_40485:
[----:B-1----:R-:W-:Y:S01]  /*b700*/  HFMA2 R29, -RZ, RZ, 0.1171875, 0 ;  /* 0x2f800000ff1d7431 */ /* 0x002fe200000001ff */
[----:B------:R-:W-:Y:S01]  /*b710*/  I2FP.F32.U32 R24, R23 ;  /* 0x0000001700187245 */ /* 0x000fe20000201000 */
[----:B-----5:R-:W-:-:S04]  /*b720*/  FMUL.FTZ R23, R7, UR11 ;  /* 0x0000000b07177c20 */ /* 0x020fc80008410000 */
[----:B------:R-:W-:Y:S01]  /*b730*/  FMUL.FTZ R26, R23, UR10 ;  /* 0x0000000a171a7c20 */ /* 0x000fe20008410000 */
[----:B------:R-:W-:Y:S02]  /*b740*/  HADD2.F32 R23, -RZ, R138.H0_H0 ;  /* 0x2000008aff177230 */ /* 0x000fe40000004100 */
[----:B------:R-:W-:-:S05]  /*b750*/  FFMA.FTZ R24, R24, R29, 1.1641532182693481445e-10 ;  /* 0x2f00000018187423 */ /* 0x000fca000001001d */
[----:B------:R-:W-:-:S04]  /*b760*/  FSETP.GTU.FTZ.AND P2, PT, R24, UR8, PT ;  /* 0x0000000818007c0b */ /* 0x000fc8000bf5c000 */
[----:B------:R-:W-:Y:S02]  /*b770*/  FSEL R26, R26, RZ, !P2 ;  /* 0x000000ff1a1a7208 */ /* 0x000fe40005000000 */
[----:B------:R-:W-:-:S03]  /*b780*/  SEL R24, RZ, 0x1, P2 ;  /* 0x00000001ff187807 */ /* 0x000fc60001000000 */
[----:B------:R-:W-:Y:S01]  /*b790*/  FMUL.FTZ R23, R23, R26 ;  /* 0x0000001a17177220 */ /* 0x000fe20000410000 */
[----:B------:R-:W-:-:S07]  /*b7a0*/  PRMT R85, R24, 0x7610, R85 ;  /* 0x0000761018557816 */ /* 0x000fce0000000055 */
.L_x_40458:
[----:B------:R-:W-:Y:S05]  /*b7b0*/  BSYNC.RECONVERGENT B0 ;  /* 0x0000000000007941 */ /* 0x000fea0003800200 */
.L_x_40435:
[----:B------:R-:W-:Y:S01]  /*b7c0*/  VIADD R24, R105, 0x40 ;  /* 0x0000004069187836 */ /* 0x000fe20000000000 */
[----:B-1----:R-:W0:Y:S01]  /*b7d0*/  @P1 LDC.64 R30, c[0x0][0x390] ;  /* 0x0000e400ff1e1b82 */ /* 0x002e220000000a00 */
        /* <DEDUP_REMOVED lines=21> */
.L_x_40491:
[----:B------:R-:W-:Y:S05]  /*b930*/  BSYNC.RECONVERGENT B0 ;  /* 0x0000000000007941 */ /* 0x000fea0003800200 */
.L_x_40490:
[----:B-----5:R1:W5:Y:S04]  /*b940*/  @P1 LDG.E.128 R4, desc[UR6][R30.64] ;  /* 0x000000061e041981 */ /* 0x020368000c1e1d00 */
[----:B------:R1:W5:Y:S01]  /*b950*/  @P0 LDG.E.128 R8, desc[UR6][R32.64] ;  /* 0x0000000620080981 */ /* 0x000362000c1e1d00 */
[----:B------:R-:W-:Y:S04]  /*b960*/  BSSY.RECONVERGENT B0, `(.L_x_40492) ;  /* 0x0000348000007945 */ /* 0x000fe80003800200 */
[----:B------:R-:W-:Y:S05]  /*b970*/  @!P0 BRA `(.L_x_40493) ;  /* 0x0000001800908947 */ /* 0x000fea0003800000 */
[----:B------:R-:W-:Y:S01]  /*b980*/  ISETP.GT.AND P2, PT, R48, RZ, PT ;  /* 0x000000ff3000720c */ /* 0x000fe20003f44270 */
[----:B------:R-:W-:Y:S01]  /*b990*/  BSSY.RECONVERGENT B1, `(.L_x_40494) ;  /* 0x000006b000017945 */ /* 0x000fe20003800200 */
[----:B------:R-:W-:Y:S01]  /*b9a0*/  IMAD.MOV.U32 R26, RZ, RZ, R25 ;  /* 0x000000ffff1a7224 */ /* 0x000fe200078e0019 */
[----:B-1----:R-:W-:Y:S01]  /*b9b0*/  MOV R31, R27 ;  /* 0x0000001b001f7202 */ /* 0x002fe20000000f00 */
[----:B0----5:R-:W-:-:S09]  /*b9c0*/  IMAD.MOV.U32 R24, RZ, RZ, R8 ;  /* 0x000000ffff187224 */ /* 0x021fd200078e0008 */
        /* <DEDUP_REMOVED lines=17> */
.L_x_40498:
        /* <DEDUP_REMOVED lines=13> */
.L_x_40500:
[----:B------:R-:W-:Y:S05]  /*bbb0*/  BSYNC.RECONVERGENT B3 ;  /* 0x0000000000037941 */ /* 0x000fea0003800200 */
.L_x_40499:
[----:B------:R-:W-:Y:S01]  /*bbc0*/  IMAD.WIDE.U32 R36, R0, -0x326172a9, RZ ;  /* 0xcd9e8d5700247825 */ /* 0x000fe200078e00ff */
[----:B------:R-:W-:-:S03]  /*bbd0*/  LOP3.LUT R32, R79, R25, R71, 0x96, !PT ;  /* 0x000000194f207212 */ /* 0x000fc600078e9647 */
[----:B------:R-:W-:Y:S01]  /*bbe0*/  HFMA2 R26, -RZ, RZ, 0, 0 ;  /* 0x00000000ff1a7431 */ /* 0x000fe200000001ff */
[----:B------:R-:W-:Y:S01]  /*bbf0*/  IADD3 R28, PT, PT, R70, -0x61c88647, RZ ;  /* 0x9e3779b9461c7810 */ /* 0x000fe20007ffe0ff */
[----:B------:R-:W-:Y:S01]  /*bc00*/  VIADD R30, R71, 0xbb67ae85 ;  /* 0xbb67ae85471e7836 */ /* 0x000fe20000000000 */
        /* <DEDUP_REMOVED lines=55> */
.L_x_40497:
[----:B------:R-:W-:Y:S05]  /*bf80*/  BSYNC.RECONVERGENT B2 ;  /* 0x0000000000027941 */ /* 0x000fea0003800200 */
.L_x_40496:
        /* <DEDUP_REMOVED lines=11> */
.L_x_40495:
[----:B------:R-:W-:Y:S05]  /*c040*/  BSYNC.RECONVERGENT B1 ;  /* 0x0000000000017941 */ /* 0x000fea0003800200 */
.L_x_40494:
        /* <DEDUP_REMOVED lines=17> */
.L_x_40505:
        /* <DEDUP_REMOVED lines=13> */
.L_x_40507:
[----:B------:R-:W-:Y:S05]  /*c230*/  BSYNC.RECONVERGENT B3 ;  /* 0x0000000000037941 */ /* 0x000fea0003800200 */
.L_x_40506:
[----:B------:R-:W-:Y:S01]  /*c240*/  IMAD.WIDE.U32 R38, R0, -0x326172a9, RZ ;  /* 0xcd9e8d5700267825 */ /* 0x000fe200078e00ff */
[----:B------:R-:W-:Y:S02]  /*c250*/  LOP3.LUT R34, R79, R29, R71, 0x96, !PT ;  /* 0x0000001d4f227212 */ /* 0x000fe400078e9647 */
[----:B------:R-:W-:Y:S01]  /*c260*/  IADD3 R32, PT, PT, R71, -0x4498517b, RZ ;  /* 0xbb67ae8547207810 */ /* 0x000fe20007ffe0ff */
[----:B------:R-:W-:Y:S01]  /*c270*/  VIADD R26, R70, 0x9e3779b9 ;  /* 0x9e3779b9461a7836 */ /* 0x000fe20000000000 */
[----:B------:R-:W-:Y:S01]  /*c280*/  LOP3.LUT R36, R73, R39, R70, 0x96, !PT ;  /* 0x0000002749247212 */ /* 0x000fe200078e9646 */
[----:B------:R-:W-:Y:S01]  /*c290*/  IMAD.WIDE.U32 R34, R34, -0x326172a9, RZ ;  /* 0xcd9e8d5722227825 */ /* 0x000fe200078e00ff */
[----:B------:R-:W-:Y:S02]  /*c2a0*/  IADD3 R25, PT, PT, R70, -0xe443238, RZ ;  /* 0xf1bbcdc846197810 */ /* 0x000fe40007ffe0ff */
[----:B------:R-:W-:Y:S01]  /*c2b0*/  IADD3 R77, PT, PT, R71, -0x695add53, RZ ;  /* 0x96a522ad474d7810 */ /* 0x000fe20007ffe0ff */
[----:B------:R-:W-:Y:S01]  /*c2c0*/  IMAD.WIDE.U32 R36, R36, -0x2daee0ad, RZ ;  /* 0xd2511f5324247825 */ /* 0x000fe200078e00ff */
[----:B------:R-:W-:-:S02]  /*c2d0*/  LOP3.LUT R26, R26, R38, R35, 0x96, !PT ;  /* 0x000000261a1a7212 */ /* 0x000fc400078e9623 */
[C---:B------:R-:W-:Y:S01]  /*c2e0*/  IADD3 R38, PT, PT, R70.reuse, 0x3c6ef372, RZ ;  /* 0x3c6ef37246267810 */ /* 0x040fe20007ffe0ff */
        /* <DEDUP_REMOVED lines=49> */
.L_x_40504:
[----:B------:R-:W-:Y:S05]  /*c600*/  BSYNC.RECONVERGENT B2 ;  /* 0x0000000000027941 */ /* 0x000fea0003800200 */
.L_x_40503:
[----:B------:R-:W-:Y:S01]  /*c610*/  I2FP.F32.U32 R26, R25 ;  /* 0x00000019001a7245 */ /* 0x000fe20000201000 */
[----:B------:R-:W-:Y:S02]  /*c620*/  HFMA2 R25, -RZ, RZ, 0.1171875, 0 ;  /* 0x2f800000ff197431 */ /* 0x000fe400000001ff */
        /* <DEDUP_REMOVED lines=9> */
.L_x_40502:
[----:B------:R-:W-:Y:S05]  /*c6c0*/  BSYNC.RECONVERGENT B1 ;  /* 0x0000000000017941 */ /* 0x000fea0003800200 */
.L_x_40501:
        /* <DEDUP_REMOVED lines=17> */
.L_x_40512:
        /* <DEDUP_REMOVED lines=13> */
.L_x_40514:
[----:B------:R-:W-:Y:S05]  /*c8b0*/  BSYNC.RECONVERGENT B3 ;  /* 0x0000000000037941 */ /* 0x000fea0003800200 */
.L_x_40513:
        /* <DEDUP_REMOVED lines=60> */
.L_x_40511:
[----:B------:R-:W-:Y:S05]  /*cc80*/  BSYNC.RECONVERGENT B2 ;  /* 0x0000000000027941 */ /* 0x000fea0003800200 */
.L_x_40510:
        /* <DEDUP_REMOVED lines=11> */
.L_x_40509:
[----:B------:R-:W-:Y:S05]  /*cd40*/  BSYNC.RECONVERGENT B1 ;  /* 0x0000000000017941 */ /* 0x000fea0003800200 */
.L_x_40508:
        /* <DEDUP_REMOVED lines=16> */
.L_x_40518:
        /* <DEDUP_REMOVED lines=13> */
.L_x_40520:
[----:B------:R-:W-:Y:S05]  /*cf20*/  BSYNC.RECONVERGENT B2 ;  /* 0x0000000000027941 */ /* 0x000fea0003800200 */
.L_x_40519:
[----:B------:R-:W-:Y:S01]  /*cf30*/  IMAD.WIDE.U32 R38, R0, -0x326172a9, RZ ;  /* 0xcd9e8d5700267825 */ /* 0x000fe200078e00ff */
[----:B------:R-:W-:Y:S02]  /*cf40*/  LOP3.LUT R34, R79, R29, R71, 0x96, !PT ;  /* 0x0000001d4f227212 */ /* 0x000fe400078e9647 */
[----:B------:R-:W-:Y:S01]  /*cf50*/  IADD3 R77, PT, PT, R71, -0x695add53, RZ ;  /* 0x96a522ad474d7810 */ /* 0x000fe20007ffe0ff */
[----:B------:R-:W-:Y:S01]  /*cf60*/  VIADD R32, R70, 0x9e3779b9 ;  /* 0x9e3779b946207836 */ /* 0x000fe20000000000 */
[----:B------:R-:W-:Y:S01]  /*cf70*/  LOP3.LUT R27, R73, R39, R70, 0x96, !PT ;  /* 0x00000027491b7212 */ /* 0x000fe200078e9646 */
        /* <DEDUP_REMOVED lines=55> */
.L_x_40517:
[----:B------:R-:W-:Y:S05]  /*d2f0*/  BSYNC.RECONVERGENT B1 ;  /* 0x0000000000017941 */ /* 0x000fea0003800200 */
.L_x_40516:
[----:B------:R-:W-:Y:S01]  /*d300*/  I2FP.F32.U32 R28, R27 ;  /* 0x0000001b001c7245 */ /* 0x000fe20000201000 */
[----:B------:R-:W-:Y:S02]  /*d310*/  HFMA2 R27, -RZ, RZ, 0.1171875, 0 ;  /* 0x2f800000ff1b7431 */ /* 0x000fe400000001ff */
[----:B------:R-:W-:-:S04]  /*d320*/  FMUL.FTZ R30, R7, UR11 ;  /* 0x0000000b071e7c20 */ /* 0x000fc80008410000 */
[----:B------:R-:W-:Y:S01]  /*d330*/  FMUL.FTZ R30, R30, UR10 ;  /* 0x0000000a1e1e7c20 */ /* 0x000fe20008410000 */
[----:B------:R-:W-:-:S05]  /*d340*/  FFMA.FTZ R27, R28, R27, 1.1641532182693481445e-10 ;  /* 0x2f0000001c1b7423 */ /* 0x000fca000001001b */
[----:B------:R-:W-:Y:S01]  /*d350*/  FSETP.GTU.FTZ.AND P2, PT, R27, UR8, PT ;  /* 0x000000081b007c0b */ /* 0x000fe2000bf5c000 */
[----:B------:R-:W-:-:S03]  /*d360*/  HADD2.F32 R27, -RZ, R136.H0_H0 ;  /* 0x20000088ff1b7230 */ /* 0x000fc60000004100 */
[----:B------:R-:W-:Y:S02]  /*d370*/  FSEL R30, R30, RZ, !P2 ;  /* 0x000000ff1e1e7208 */ /* 0x000fe40005000000 */
[----:B------:R-:W-:-:S03]  /*d380*/  SEL R28, RZ, 0x1, P2 ;  /* 0x00000001ff1c7807 */ /* 0x000fc60001000000 */
[----:B------:R-:W-:Y:S01]  /*d390*/  FFMA.FTZ R27, R30, R27, R11 ;  /* 0x0000001b1e1b7223 */ /* 0x000fe2000001000b */
[----:B------:R-:W-:Y:S01]  /*d3a0*/  PRMT R85, R28, 0x7610, R85 ;  /* 0x000076101c557816 */ /* 0x000fe20000000055 */
[----:B------:R-:W-:Y:S06]  /*d3b0*/  BRA `(.L_x_40515) ;  /* 0x0000001800887947 */ /* 0x000fec0003800000 */
.L_x_40493:
[----:B------:R-:W-:Y:S01]  /*d3c0*/  BSSY.RECONVERGENT B1, `(.L_x_40521) ;  /* 0x000006b000017945 */ /* 0x000fe20003800200 */
[----:B------:R-:W-:Y:S01]  /*d3d0*/  IMAD.MOV.U32 R26, RZ, RZ, R25 ;  /* 0x000000ffff1a7224 */ /* 0x000fe200078e0019 */
        /* <DEDUP_REMOVED lines=19> */
.L_x_40525:
        /* <DEDUP_REMOVED lines=13> */
.L_x_40527:
[----:B------:R-:W-:Y:S05]  /*d5e0*/  BSYNC.RECONVERGENT B3 ;  /* 0x0000000000037941 */ /* 0x000fea0003800200 */
.L_x_40526:
        /* <DEDUP_REMOVED lines=60> */
.L_x_40524:
[----:B------:R-:W-:Y:S05]  /*d9b0*/  BSYNC.RECONVERGENT B2 ;  /* 0x0000000000027941 */ /* 0x000fea0003800200 */
.L_x_40523:
        /* <DEDUP_REMOVED lines=11> */
.L_x_40522:
[----:B------:R-:W-:Y:S05]  /*da70*/  BSYNC.RECONVERGENT B1 ;  /* 0x0000000000017941 */ /* 0x000fea0003800200 */
.L_x_40521:
        /* <DEDUP_REMOVED lines=17> */
.L_x_40532:
        /* <DEDUP_REMOVED lines=13> */
.L_x_40534:
[----:B------:R-:W-:Y:S05]  /*dc60*/  BSYNC.RECONVERGENT B3 ;  /* 0x0000000000037941 */ /* 0x000fea0003800200 */
.L_x_40533:
        /* <DEDUP_REMOVED lines=60> */
.L_x_40531:
[----:B------:R-:W-:Y:S05]  /*e030*/  BSYNC.RECONVERGENT B2 ;  /* 0x0000000000027941 */ /* 0x000fea0003800200 */
.L_x_40530:
        /* <DEDUP_REMOVED lines=11> */
.L_x_40529:
[----:B------:R-:W-:Y:S05]  /*e0f0*/  BSYNC.RECONVERGENT B1 ;  /* 0x0000000000017941 */ /* 0x000fea0003800200 */
.L_x_40528:
        /* <DEDUP_REMOVED lines=17> */
.L_x_40539:
        /* <DEDUP_REMOVED lines=13> */
.L_x_40541:
[----:B------:R-:W-:Y:S05]  /*e2e0*/  BSYNC.RECONVERGENT B3 ;  /* 0x0000000000037941 */ /* 0x000fea0003800200 */
.L_x_40540:
        /* <DEDUP_REMOVED lines=60> */
.L_x_40538:
[----:B------:R-:W-:Y:S05]  /*e6b0*/  BSYNC.RECONVERGENT B2 ;  /* 0x0000000000027941 */ /* 0x000fea0003800200 */
.L_x_40537:
        /* <DEDUP_REMOVED lines=11> */
.L_x_40536:
[----:B------:R-:W-:Y:S05]  /*e770*/  BSYNC.RECONVERGENT B1 ;  /* 0x0000000000017941 */ /* 0x000fea0003800200 */
.L_x_40535:
        /* <DEDUP_REMOVED lines=16> */
.L_x_40544:
        /* <DEDUP_REMOVED lines=13> */
.L_x_40546:
[----:B------:R-:W-:Y:S05]  /*e950*/  BSYNC.RECONVERGENT B2 ;  /* 0x0000000000027941 */ /* 0x000fea0003800200 */
.L_x_40545:
        /* <DEDUP_REMOVED lines=60> */
.L_x_40543:
[----:B------:R-:W-:Y:S05]  /*ed20*/  BSYNC.RECONVERGENT B1 ;  /* 0x0000000000017941 */ /* 0x000fea0003800200 */
.L_x_40542:
        /* <DEDUP_REMOVED lines=11> */
.L_x_40515:
[----:B------:R-:W-:Y:S05]  /*ede0*/  BSYNC.RECONVERGENT B0 ;  /* 0x0000000000007941 */ /* 0x000fea0003800200 */
.L_x_40492:
        /* <DEDUP_REMOVED lines=23> */
.L_x_40548:
[----:B------:R-:W-:Y:S05]  /*ef60*/  BSYNC.RECONVERGENT B0 ;  /* 0x0000000000007941 */ /* 0x000fea0003800200 */
.L_x_40547:
        /* <DEDUP_REMOVED lines=26> */
.L_x_40555:
        /* <DEDUP_REMOVED lines=13> */
.L_x_40557:
[----:B------:R-:W-:Y:S05]  /*f1e0*/  BSYNC.RECONVERGENT B3 ;  /* 0x0000000000037941 */ /* 0x000fea0003800200 */
.L_x_40556:
        /* <DEDUP_REMOVED lines=11> */
[----:B------:R-:W-:Y:S02]  /*f2a0*/  VIADD R28, R71, 0xbb67ae85 ;  /* 0xbb67ae85471c7836 */ /* 0x000fe40000000000 */
[----:B------:R-:W-:-:S03]  /*f2b0*/  IMAD.WIDE.U32 R32, R32, -0x2daee0ad, RZ ;  /* 0xd2511f5320207825 */ /* 0x000fc600078e00ff */
[----:B------:R-:W-:Y:S02]  /*f2c0*/  LOP3.LUT R28, R28, R36, R39, 0x96, !PT ;  /* 0x000000241c1c7212 */ /* 0x000fe400078e9627 */
        /* <DEDUP_REMOVED lines=41> */
[----:B------:R-:W-:-:S03]  /*f560*/  LOP3.LUT R76, R76, R36, R81, 0x96, !PT ;  /* 0x000000244c4c7212 */ /* 0x000fc600078e9651 */
[----:B------:R-:W-:-:S03]  /*f570*/  IMAD.WIDE.U32 R28, R28, -0x2daee0ad, RZ ;  /* 0xd2511f531c1c7825 */ /* 0x000fc600078e00ff */
[----:B------:R-:W-:Y:S01]  /*f580*/  MOV R35, R28 ;  /* 0x0000001c00237202 */ /* 0x000fe20000000f00 */
[----:B------:R-:W-:Y:S01]  /*f590*/  IMAD.MOV.U32 R28, RZ, RZ, R31 ;  /* 0x000000ffff1c7224 */ /* 0x000fe200078e001f */
[----:B------:R-:W-:-:S07]  /*f5a0*/  LOP3.LUT R77, R77, R32, R29, 0x96, !PT ;  /* 0x000000204d4d7212 */ /* 0x000fce00078e961d */
.L_x_40554:
[----:B------:R-:W-:Y:S05]  /*f5b0*/  BSYNC.RECONVERGENT B2 ;  /* 0x0000000000027941 */ /* 0x000fea0003800200 */
.L_x_40553:
        /* <DEDUP_REMOVED lines=11> */
.L_x_40552:
[----:B------:R-:W-:Y:S05]  /*f670*/  BSYNC.RECONVERGENT B1 ;  /* 0x0000000000017941 */ /* 0x000fea0003800200 */
.L_x_40551:
        /* <DEDUP_REMOVED lines=17> */
.L_x_40562:
        /* <DEDUP_REMOVED lines=13> */
.L_x_40564:
[----:B------:R-:W-:Y:S05]  /*f860*/  BSYNC.RECONVERGENT B3 ;  /* 0x0000000000037941 */ /* 0x000fea0003800200 */
.L_x_40563:
[----:B------:R-:W-:Y:S01]  /*f870*/  IMAD.WIDE.U32 R40, R0, -0x326172a9, RZ ;  /* 0xcd9e8d5700287825 */ /* 0x000fe200078e00ff */
[----:B------:R-:W-:Y:S02]  /*f880*/  LOP3.LUT R30, R79, R33, R71, 0x96, !PT ;  /* 0x000000214f1e7212 */ /* 0x000fe400078e9647 */
[----:B------:R-:W-:Y:S01]  /*f890*/  IADD3 R77, PT, PT, R71, -0x695add53, RZ ;  /* 0x96a522ad474d7810 */ /* 0x000fe20007ffe0ff */
[----:B------:R-:W-:Y:S01]  /*f8a0*/  VIADD R76, R70, 0x8ff34781 ;  /* 0x8ff34781464c7836 */ /* 0x000fe20000000000 */
        /* <DEDUP_REMOVED lines=56> */
.L_x_40561:
[----:B------:R-:W-:Y:S05]  /*fc30*/  BSYNC.RECONVERGENT B2 ;  /* 0x0000000000027941 */ /* 0x000fea0003800200 */
.L_x_40560:
        /* <DEDUP_REMOVED lines=11> */
.L_x_40559:
[----:B------:R-:W-:Y:S05]  /*fcf0*/  BSYNC.RECONVERGENT B1 ;  /* 0x0000000000017941 */ /* 0x000fea0003800200 */
.L_x_40558:
        /* <DEDUP_REMOVED lines=17> */
.L_x_40569:
        /* <DEDUP_REMOVED lines=13> */
.L_x_40571:
[----:B------:R-:W-:Y:S05]  /*fee0*/  BSYNC.RECONVERGENT B3 ;  /* 0x0000000000037941 */ /* 0x000fea0003800200 */
.L_x_40570:
        /* <DEDUP_REMOVED lines=56> */
[----:B------:R-:W-:-:S03]  /*10270*/  MOV R30, R35 ;  /* 0x00000023001e7202 */ /* 0x000fc60000000f00 */
[----:B------:R-:W-:Y:S01]  /*10280*/  IMAD.MOV.U32 R35, RZ, RZ, R36 ;  /* 0x000000ffff237224 */ /* 0x000fe200078e0024 */
[----:B------:R-:W-:Y:S01]  /*10290*/  LOP3.LUT R77, R77, R32, R37, 0x96, !PT ;  /* 0x000000204d4d7212 */ /* 0x000fe200078e9625 */
[----:B------:R-:W-:-:S07]  /*102a0*/  HFMA2 R32, -RZ, RZ, 0, 0 ;  /* 0x00000000ff207431 */ /* 0x000fce00000001ff */
.L_x_40568:
[----:B------:R-:W-:Y:S05]  /*102b0*/  BSYNC.RECONVERGENT B2 ;  /* 0x0000000000027941 */ /* 0x000fea0003800200 */
.L_x_40567:
        /* <DEDUP_REMOVED lines=11> */
.L_x_40566:
[----:B------:R-:W-:Y:S05]  /*10370*/  BSYNC.RECONVERGENT B1 ;  /* 0x0000000000017941 */ /* 0x000fea0003800200 */
.L_x_40565:
        /* <DEDUP_REMOVED lines=16> */
.L_x_40575:
        /* <DEDUP_REMOVED lines=13> */
.L_x_40577:
[----:B------:R-:W-:Y:S05]  /*10550*/  BSYNC.RECONVERGENT B2 ;  /* 0x0000000000027941 */ /* 0x000fea0003800200 */
.L_x_40576:
        /* <DEDUP_REMOVED lines=60> */
.L_x_40574:
[----:B------:R-:W-:Y:S05]  /*10920*/  BSYNC.RECONVERGENT B1 ;  /* 0x0000000000017941 */ /* 0x000fea0003800200 */
.L_x_40573:
        /* <DEDUP_REMOVED lines=12> */
.L_x_40550:
        /* <DEDUP_REMOVED lines=21> */
.L_x_40582:
        /* <DEDUP_REMOVED lines=13> */
.L_x_40584:
[----:B------:R-:W-:Y:S05]  /*10c10*/  BSYNC.RECONVERGENT B3 ;  /* 0x0000000000037941 */ /* 0x000fea0003800200 */
.L_x_40583:
        /* <DEDUP_REMOVED lines=60> */
.L_x_40581:
[----:B------:R-:W-:Y:S05]  /*10fe0*/  BSYNC.RECONVERGENT B2 ;  /* 0x0000000000027941 */ /* 0x000fea0003800200 */
.L_x_40580:
        /* <DEDUP_REMOVED lines=11> */
.L_x_40579:
[----:B------:R-:W-:Y:S05]  /*110a0*/  BSYNC.RECONVERGENT B1 ;  /* 0x0000000000017941 */ /* 0x000fea0003800200 */
.L_x_40578:
        /* <DEDUP_REMOVED lines=17> */
.L_x_40589:
        /* <DEDUP_REMOVED lines=13> */
.L_x_40591:
[----:B------:R-:W-:Y:S05]  /*11290*/  BSYNC.RECONVERGENT B3 ;  /* 0x0000000000037941 */ /* 0x000fea0003800200 */
.L_x_40590:
        /* <DEDUP_REMOVED lines=60> */
.L_x_40588:
[----:B------:R-:W-:Y:S05]  /*11660*/  BSYNC.RECONVERGENT B2 ;  /* 0x0000000000027941 */ /* 0x000fea0003800200 */
.L_x_40587:
        /* <DEDUP_REMOVED lines=11> */
.L_x_40586:
[----:B------:R-:W-:Y:S05]  /*11720*/  BSYNC.RECONVERGENT B1 ;  /* 0x0000000000017941 */ /* 0x000fea0003800200 */
.L_x_40585:
        /* <DEDUP_REMOVED lines=17> */
.L_x_40596:
        /* <DEDUP_REMOVED lines=13> */
.L_x_40598:
[----:B------:R-:W-:Y:S05]  /*11910*/  BSYNC.RECONVERGENT B3 ;  /* 0x0000000000037941 */ /* 0x000fea0003800200 */
.L_x_40597:
        /* <DEDUP_REMOVED lines=60> */
.L_x_40595:
[----:B------:R-:W-:Y:S05]  /*11ce0*/  BSYNC.RECONVERGENT B2 ;  /* 0x0000000000027941 */ /* 0x000fea0003800200 */
.L_x_40594:
        /* <DEDUP_REMOVED lines=11> */
.L_x_40593:
[----:B------:R-:W-:Y:S05]  /*11da0*/  BSYNC.RECONVERGENT B1 ;  /* 0x0000000000017941 */ /* 0x000fea0003800200 */
.L_x_40592:
        /* <DEDUP_REMOVED lines=16> */
.L_x_40601:
        /* <DEDUP_REMOVED lines=13> */
.L_x_40603:
[----:B------:R-:W-:Y:S05]  /*11f80*/  BSYNC.RECONVERGENT B2 ;  /* 0x0000000000027941 */ /* 0x000fea0003800200 */
.L_x_40602:
        /* <DEDUP_REMOVED lines=60> */
.L_x_40600:
[----:B------:R-:W-:Y:S05]  /*12350*/  BSYNC.RECONVERGENT B1 ;  /* 0x0000000000017941 */ /* 0x000fea0003800200 */
.L_x_40599:
        /* <DEDUP_REMOVED lines=11> */
.L_x_40572:
[----:B------:R-:W-:Y:S05]  /*12410*/  BSYNC.RECONVERGENT B0 ;  /* 0x0000000000007941 */ /* 0x000fea0003800200 */
.L_x_40549:
        /* <DEDUP_REMOVED lines=23> */
.L_x_40605:
[----:B------:R-:W-:Y:S05]  /*12590*/  BSYNC.RECONVERGENT B0 ;  /* 0x0000000000007941 */ /* 0x000fea0003800200 */
.L_x_40604:
        /* <DEDUP_REMOVED lines=26> */
.L_x_40612:
        /* <DEDUP_REMOVED lines=13> */
.L_x_40614:
[----:B------:R-:W-:Y:S05]  /*12810*/  BSYNC.RECONVERGENT B3 ;  /* 0x0000000000037941 */ /* 0x000fea0003800200 */
.L_x_40613:
[----:B------:R-:W-:Y:S01]  /*12820*/  IMAD.WIDE.U32 R42, R0, -0x326172a9, RZ ;  /* 0xcd9e8d57002a7825 */ /* 0x000fe200078e00ff */
[----:B------:R-:W-:-:S03]  /*12830*/  LOP3.LUT R33, R79, R37, R71, 0x96, !PT ;  /* 0x000000254f217212 */ /* 0x000fc600078e9647 */
        /* <DEDUP_REMOVED lines=58> */
.L_x_40611:
[----:B------:R-:W-:Y:S05]  /*12be0*/  BSYNC.RECONVERGENT B2 ;  /* 0x0000000000027941 */ /* 0x000fea0003800200 */
.L_x_40610:
        /* <DEDUP_REMOVED lines=11> */
.L_x_40609:
[----:B------:R-:W-:Y:S05]  /*12ca0*/  BSYNC.RECONVERGENT B1 ;  /* 0x0000000000017941 */ /* 0x000fea0003800200 */
.L_x_40608:
        /* <DEDUP_REMOVED lines=17> */
.L_x_40619:
        /* <DEDUP_REMOVED lines=13> */
.L_x_40621:
[----:B------:R-:W-:Y:S05]  /*12e90*/  BSYNC.RECONVERGENT B3 ;  /* 0x0000000000037941 */ /* 0x000fea0003800200 */
.L_x_40620:
        /* <DEDUP_REMOVED lines=60> */
.L_x_40618:
[----:B------:R-:W-:Y:S05]  /*13260*/  BSYNC.RECONVERGENT B2 ;  /* 0x0000000000027941 */ /* 0x000fea0003800200 */
.L_x_40617:
        /* <DEDUP_REMOVED lines=11> */
.L_x_40616:
[----:B------:R-:W-:Y:S05]  /*13320*/  BSYNC.RECONVERGENT B1 ;  /* 0x0000000000017941 */ /* 0x000fea0003800200 */
.L_x_40615:
        /* <DEDUP_REMOVED lines=17> */
.L_x_40626:
        /* <DEDUP_REMOVED lines=13> */
.L_x_40628:
[----:B------:R-:W-:Y:S05]  /*13510*/  BSYNC.RECONVERGENT B3 ;  /* 0x0000000000037941 */ /* 0x000fea0003800200 */
.L_x_40627:
        /* <DEDUP_REMOVED lines=60> */
.L_x_40625:
[----:B------:R-:W-:Y:S05]  /*138e0*/  BSYNC.RECONVERGENT B2 ;  /* 0x0000000000027941 */ /* 0x000fea0003800200 */
.L_x_40624:
        /* <DEDUP_REMOVED lines=11> */
.L_x_40623:
[----:B------:R-:W-:Y:S05]  /*139a0*/  BSYNC.RECONVERGENT B1 ;  /* 0x0000000000017941 */ /* 0x000fea0003800200 */
.L_x_40622:
        /* <DEDUP_REMOVED lines=16> */
.L_x_40632:
        /* <DEDUP_REMOVED lines=13> */
.L_x_40634:
[----:B------:R-:W-:Y:S05]  /*13b80*/  BSYNC.RECONVERGENT B2 ;  /* 0x0000000000027941 */ /* 0x000fea0003800200 */
.L_x_40633:
        /* <DEDUP_REMOVED lines=60> */
.L_x_40631:
[----:B------:R-:W-:Y:S05]  /*13f50*/  BSYNC.RECONVERGENT B1 ;  /* 0x0000000000017941 */ /* 0x000fea0003800200 */
.L_x_40630:
        /* <DEDUP_REMOVED lines=12> */
.L_x_40607:
        /* <DEDUP_REMOVED lines=21> */
.L_x_40639:
        /* <DEDUP_REMOVED lines=13> */
.L_x_40641:
[----:B------:R-:W-:Y:S05]  /*14240*/  BSYNC.RECONVERGENT B3 ;  /* 0x0000000000037941 */ /* 0x000fea0003800200 */
.L_x_40640:
        /* <DEDUP_REMOVED lines=60> */
.L_x_40638:
[----:B------:R-:W-:Y:S05]  /*14610*/  BSYNC.RECONVERGENT B2 ;  /* 0x0000000000027941 */ /* 0x000fea0003800200 */
.L_x_40637:
        /* <DEDUP_REMOVED lines=11> */
.L_x_40636:
[----:B------:R-:W-:Y:S05]  /*146d0*/  BSYNC.RECONVERGENT B1 ;  /* 0x0000000000017941 */ /* 0x000fea0003800200 */
.L_x_40635:
        /* <DEDUP_REMOVED lines=17> */
.L_x_40646:
        /* <DEDUP_REMOVED lines=13> */
.L_x_40648:
[----:B------:R-:W-:Y:S05]  /*148c0*/  BSYNC.RECONVERGENT B3 ;  /* 0x0000000000037941 */ /* 0x000fea0003800200 */
.L_x_40647:
        /* <DEDUP_REMOVED lines=60> */
.L_x_40645:
[----:B------:R-:W-:Y:S05]  /*14c90*/  BSYNC.RECONVERGENT B2 ;  /* 0x0000000000027941 */ /* 0x000fea0003800200 */
.L_x_40644:
        /* <DEDUP_REMOVED lines=11> */
.L_x_40643:
[----:B------:R-:W-:Y:S05]  /*14d50*/  BSYNC.RECONVERGENT B1 ;  /* 0x0000000000017941 */ /* 0x000fea0003800200 */
.L_x_40642:
        /* <DEDUP_REMOVED lines=17> */
.L_x_40653:
        /* <DEDUP_REMOVED lines=13> */
.L_x_40655:
[----:B------:R-:W-:Y:S05]  /*14f40*/  BSYNC.RECONVERGENT B3 ;  /* 0x0000000000037941 */ /* 0x000fea0003800200 */
.L_x_40654:
        /* <DEDUP_REMOVED lines=60> */
.L_x_40652:
[----:B------:R-:W-:Y:S05]  /*15310*/  BSYNC.RECONVERGENT B2 ;  /* 0x0000000000027941 */ /* 0x000fea0003800200 */
.L_x_40651:
        /* <DEDUP_REMOVED lines=11> */
.L_x_40650:
[----:B------:R-:W-:Y:S05]  /*153d0*/  BSYNC.RECONVERGENT B1 ;  /* 0x0000000000017941 */ /* 0x000fea0003800200 */
.L_x_40649:
        /* <DEDUP_REMOVED lines=16> */
.L_x_40658:
        /* <DEDUP_REMOVED lines=13> */
.L_x_40660:
[----:B------:R-:W-:Y:S05]  /*155b0*/  BSYNC.RECONVERGENT B2 ;  /* 0x0000000000027941 */ /* 0x000fea0003800200 */
.L_x_40659:
        /* <DEDUP_REMOVED lines=60> */
.L_x_40657:
[----:B------:R-:W-:Y:S05]  /*15980*/  BSYNC.RECONVERGENT B1 ;  /* 0x0000000000017941 */ /* 0x000fea0003800200 */
.L_x_40656:
        /* <DEDUP_REMOVED lines=11> */
.L_x_40629:
[----:B------:R-:W-:Y:S05]  /*15a40*/  BSYNC.RECONVERGENT B0 ;  /* 0x0000000000007941 */ /* 0x000fea0003800200 */
.L_x_40606:
        /* <DEDUP_REMOVED lines=23> */
.L_x_40662:
[----:B------:R-:W-:Y:S05]  /*15bc0*/  BSYNC.RECONVERGENT B0 ;  /* 0x0000000000007941 */ /* 0x000fea0003800200 */
.L_x_40661:
        /* <DEDUP_REMOVED lines=26> */
.L_x_40669:
        /* <DEDUP_REMOVED lines=13> */
.L_x_40671:
[----:B------:R-:W-:Y:S05]  /*15e40*/  BSYNC.RECONVERGENT B3 ;  /* 0x0000000000037941 */ /* 0x000fea0003800200 */
.L_x_40670:
        /* <DEDUP_REMOVED lines=60> */
.L_x_40668:
[----:B------:R-:W-:Y:S05]  /*16210*/  BSYNC.RECONVERGENT B2 ;  /* 0x0000000000027941 */ /* 0x000fea0003800200 */
.L_x_40667:
        /* <DEDUP_REMOVED lines=11> */
.L_x_40666:
[----:B------:R-:W-:Y:S05]  /*162d0*/  BSYNC.RECONVERGENT B1 ;  /* 0x0000000000017941 */ /* 0x000fea0003800200 */
.L_x_40665:
        /* <DEDUP_REMOVED lines=17> */
.L_x_40676:
        /* <DEDUP_REMOVED lines=13> */
.L_x_40678:
[----:B------:R-:W-:Y:S05]  /*164c0*/  BSYNC.RECONVERGENT B3 ;  /* 0x0000000000037941 */ /* 0x000fea0003800200 */
.L_x_40677:
        /* <DEDUP_REMOVED lines=39> */
[----:B------:R-:W-:Y:S01]  /*16740*/  IADD3 R77, PT, PT, R71, -0x695add53, RZ ;  /* 0x96a522ad474d7810 */ /* 0x000fe20007ffe0ff */
        /* <DEDUP_REMOVED lines=21> */
.L_x_40675:
[----:B------:R-:W-:Y:S05]  /*168a0*/  BSYNC.RECONVERGENT B2 ;  /* 0x0000000000027941 */ /* 0x000fea0003800200 */
.L_x_40674:
        /* <DEDUP_REMOVED lines=11> */
.L_x_40673:
[----:B------:R-:W-:Y:S05]  /*16960*/  BSYNC.RECONVERGENT B1 ;  /* 0x0000000000017941 */ /* 0x000fea0003800200 */
.L_x_40672:
        /* <DEDUP_REMOVED lines=17> */
.L_x_40683:
        /* <DEDUP_REMOVED lines=13> */
.L_x_40685:
[----:B------:R-:W-:Y:S05]  /*16b50*/  BSYNC.RECONVERGENT B3 ;  /* 0x0000000000037941 */ /* 0x000fea0003800200 */
.L_x_40684:
        /* <DEDUP_REMOVED lines=53> */
[----:B------:R-:W-:Y:S01]  /*16eb0*/  LOP3.LUT R39, R39, R46, R41, 0x96, !PT ;  /* 0x0000002e27277212 */ /* 0x000fe200078e9629 */
[----:B------:R-:W-:Y:S01]  /*16ec0*/  VIADD R76, R70, 0x8ff34781 ;  /* 0x8ff34781464c7836 */ /* 0x000fe20000000000 */
[----:B------:R-:W-:Y:S01]  /*16ed0*/  LOP3.LUT R77, R77, R40, R45, 0x96, !PT ;  /* 0x000000284d4d7212 */ /* 0x000fe200078e962d */
[----:B------:R-:W-:Y:S02]  /*16ee0*/  HFMA2 R40, -RZ, RZ, 0, 0 ;  /* 0x00000000ff287431 */ /* 0x000fe400000001ff */
[----:B------:R-:W-:-:S02]  /*16ef0*/  IMAD.MOV.U32 R43, RZ, RZ, R44 ;  /* 0x000000ffff2b7224 */ /* 0x000fc400078e002c */
[----:B------:R-:W-:-:S05]  /*16f00*/  IMAD.WIDE.U32 R46, R39, -0x326172a9, RZ ;  /* 0xcd9e8d57272e7825 */ /* 0x000fca00078e00ff */
[----:B------:R-:W-:Y:S01]  /*16f10*/  LOP3.LUT R76, R76, R80, R47, 0x96, !PT ;  /* 0x000000504c4c7212 */ /* 0x000fe200078e962f */
[----:B------:R-:W-:-:S07]  /*16f20*/  IMAD.MOV.U32 R80, RZ, RZ, R46 ;  /* 0x000000ffff507224 */ /* 0x000fce00078e002e */
.L_x_40682:
[----:B------:R-:W-:Y:S05]  /*16f30*/  BSYNC.RECONVERGENT B2 ;  /* 0x0000000000027941 */ /* 0x000fea0003800200 */
.L_x_40681:
        /* <DEDUP_REMOVED lines=11> */
.L_x_40680:
[----:B------:R-:W-:Y:S05]  /*16ff0*/  BSYNC.RECONVERGENT B1 ;  /* 0x0000000000017941 */ /* 0x000fea0003800200 */
.L_x_40679:
        /* <DEDUP_REMOVED lines=16> */
.L_x_40689:
        /* <DEDUP_REMOVED lines=13> */
.L_x_40691:
[----:B------:R-:W-:Y:S05]  /*171d0*/  BSYNC.RECONVERGENT B2 ;  /* 0x0000000000027941 */ /* 0x000fea0003800200 */
.L_x_40690:
        /* <DEDUP_REMOVED lines=61> */
.L_x_40688:
[----:B------:R-:W-:Y:S05]  /*175b0*/  BSYNC.RECONVERGENT B1 ;  /* 0x0000000000017941 */ /* 0x000fea0003800200 */
.L_x_40687:
        /* <DEDUP_REMOVED lines=12> */
.L_x_40664:
        /* <DEDUP_REMOVED lines=21> */
.L_x_40696:
        /* <DEDUP_REMOVED lines=13> */
.L_x_40698:
[----:B------:R-:W-:Y:S05]  /*178a0*/  BSYNC.RECONVERGENT B3 ;  /* 0x0000000000037941 */ /* 0x000fea0003800200 */
.L_x_40697:
        /* <DEDUP_REMOVED lines=60> */
.L_x_40695:
[----:B------:R-:W-:Y:S05]  /*17c70*/  BSYNC.RECONVERGENT B2 ;  /* 0x0000000000027941 */ /* 0x000fea0003800200 */
.L_x_40694:
        /* <DEDUP_REMOVED lines=11> */
.L_x_40693:
[----:B------:R-:W-:Y:S05]  /*17d30*/  BSYNC.RECONVERGENT B1 ;  /* 0x0000000000017941 */ /* 0x000fea0003800200 */
.L_x_40692:
        /* <DEDUP_REMOVED lines=17> */
.L_x_40703:
        /* <DEDUP_REMOVED lines=13> */
.L_x_40705:
[----:B------:R-:W-:Y:S05]  /*17f20*/  BSYNC.RECONVERGENT B3 ;  /* 0x0000000000037941 */ /* 0x000fea0003800200 */
.L_x_40704:
        /* <DEDUP_REMOVED lines=43> */
[----:B------:R-:W-:Y:S01]  /*181e0*/  IADD3 R76, PT, PT, R70, -0x700cb87f, RZ ;  /* 0x8ff34781464c7810 */ /* 0x000fe20007ffe0ff */
[C---:B------:R-:W-:Y:S02]  /*181f0*/  VIADD R37, R71.reuse, 0x1fd5c5a3 ;  /* 0x1fd5c5a347257836 */ /* 0x040fe40000000000 */
        /* <DEDUP_REMOVED lines=16> */
.L_x_40702:
[----:B------:R-:W-:Y:S05]  /*18300*/  BSYNC.RECONVERGENT B2 ;  /* 0x0000000000027941 */ /* 0x000fea0003800200 */
.L_x_40701:
        /* <DEDUP_REMOVED lines=11> */
.L_x_40700:
[----:B------:R-:W-:Y:S05]  /*183c0*/  BSYNC.RECONVERGENT B1 ;  /* 0x0000000000017941 */ /* 0x000fea0003800200 */
.L_x_40699:
        /* <DEDUP_REMOVED lines=17> */
.L_x_40710:
        /* <DEDUP_REMOVED lines=13> */
.L_x_40712:
[----:B------:R-:W-:Y:S05]  /*185b0*/  BSYNC.RECONVERGENT B3 ;  /* 0x0000000000037941 */ /* 0x000fea0003800200 */
.L_x_40711:
        /* <DEDUP_REMOVED lines=59> */
[----:B------:R-:W-:Y:S01]  /*18970*/  IMAD.MOV.U32 R40, RZ, RZ, RZ ;  /* 0x000000ffff287224 */ /* 0x000fe200078e00ff */
[----:B------:R-:W-:-:S07]  /*18980*/  MOV R43, R44 ;  /* 0x0000002c002b7202 */ /* 0x000fce0000000f00 */
.L_x_40709:
[----:B------:R-:W-:Y:S05]  /*18990*/  BSYNC.RECONVERGENT B2 ;  /* 0x0000000000027941 */ /* 0x000fea0003800200 */
.L_x_40708:
        /* <DEDUP_REMOVED lines=11> */
.L_x_40707:
[----:B------:R-:W-:Y:S05]  /*18a50*/  BSYNC.RECONVERGENT B1 ;  /* 0x0000000000017941 */ /* 0x000fea0003800200 */
.L_x_40706:
        /* <DEDUP_REMOVED lines=16> */
.L_x_40715:
        /* <DEDUP_REMOVED lines=13> */
.L_x_40717:
[----:B------:R-:W-:Y:S05]  /*18c30*/  BSYNC.RECONVERGENT B2 ;  /* 0x0000000000027941 */ /* 0x000fea0003800200 */
.L_x_40716:
        /* <DEDUP_REMOVED lines=61> */
.L_x_40714:
[----:B------:R-:W-:Y:S05]  /*19010*/  BSYNC.RECONVERGENT B1 ;  /* 0x0000000000017941 */ /* 0x000fea0003800200 */
.L_x_40713:
        /* <DEDUP_REMOVED lines=11> */
.L_x_40686:
[----:B------:R-:W-:Y:S05]  /*190d0*/  BSYNC.RECONVERGENT B0 ;  /* 0x0000000000007941 */ /* 0x000fea0003800200 */
.L_x_40663:
        /* <DEDUP_REMOVED lines=23> */
.L_x_40719:
[----:B------:R-:W-:Y:S05]  /*19250*/  BSYNC.RECONVERGENT B0 ;  /* 0x0000000000007941 */ /* 0x000fea0003800200 */
.L_x_40718:
        /* <DEDUP_REMOVED lines=26> */
.L_x_40726:
        /* <DEDUP_REMOVED lines=13> */
.L_x_40728:
[----:B------:R-:W-:Y:S05]  /*194d0*/  BSYNC.RECONVERGENT B3 ;  /* 0x0000000000037941 */ /* 0x000fea0003800200 */
.L_x_40727:
        /* <DEDUP_REMOVED lines=61> */
.L_x_40725:
[----:B------:R-:W-:Y:S05]  /*198b0*/  BSYNC.RECONVERGENT B2 ;  /* 0x0000000000027941 */ /* 0x000fea0003800200 */
.L_x_40724:
        /* <DEDUP_REMOVED lines=11> */
.L_x_40723:
[----:B------:R-:W-:Y:S05]  /*19970*/  BSYNC.RECONVERGENT B1 ;  /* 0x0000000000017941 */ /* 0x000fea0003800200 */
.L_x_40722:
        /* <DEDUP_REMOVED lines=17> */
.L_x_40733:
        /* <DEDUP_REMOVED lines=13> */
.L_x_40735:
[----:B------:R-:W-:Y:S05]  /*19b60*/  BSYNC.RECONVERGENT B3 ;  /* 0x0000000000037941 */ /* 0x000fea0003800200 */
.L_x_40734:
        /* <DEDUP_REMOVED lines=55> */
[----:B------:R-:W-:Y:S02]  /*19ee0*/  MOV R41, R47 ;  /* 0x0000002f00297202 */ /* 0x000fe40000000f00 */
[----:B------:R-:W-:Y:S01]  /*19ef0*/  LOP3.LUT R76, R76, R124, R81, 0x96, !PT ;  /* 0x0000007c4c4c7212 */ /* 0x000fe200078e9651 */
[----:B------:R-:W-:Y:S01]  /*19f00*/  IMAD.MOV.U32 R47, RZ, RZ, R42 ;  /* 0x000000ffff2f7224 */ /* 0x000fe200078e002a */
[----:B------:R-:W-:Y:S01]  /*19f10*/  LOP3.LUT R77, R77, R44, R43, 0x96, !PT ;  /* 0x0000002c4d4d7212 */ /* 0x000fe200078e962b */
[----:B------:R-:W-:-:S07]  /*19f20*/  HFMA2 R43, -RZ, RZ, 0, 0 ;  /* 0x00000000ff2b7431 */ /* 0x000fce00000001ff */
.L_x_40732:
[----:B------:R-:W-:Y:S05]  /*19f30*/  BSYNC.RECONVERGENT B2 ;  /* 0x0000000000027941 */ /* 0x000fea0003800200 */
.L_x_40731:
        /* <DEDUP_REMOVED lines=11> */
.L_x_40730:
[----:B------:R-:W-:Y:S05]  /*19ff0*/  BSYNC.RECONVERGENT B1 ;  /* 0x0000000000017941 */ /* 0x000fea0003800200 */
.L_x_40729:
        /* <DEDUP_REMOVED lines=17> */
.L_x_40740:
        /* <DEDUP_REMOVED lines=13> */
.L_x_40742:
[----:B------:R-:W-:Y:S05]  /*1a1e0*/  BSYNC.RECONVERGENT B3 ;  /* 0x0000000000037941 */ /* 0x000fea0003800200 */
.L_x_40741:
        /* <DEDUP_REMOVED lines=60> */
.L_x_40739:
[----:B------:R-:W-:Y:S05]  /*1a5b0*/  BSYNC.RECONVERGENT B2 ;  /* 0x0000000000027941 */ /* 0x000fea0003800200 */
.L_x_40738:
        /* <DEDUP_REMOVED lines=10> */
[----:B------:R-:W-:-:S07]  /*1a660*/  PRMT R84, R43, 0x7610, R84 ;  /* 0x000076102b547816 */ /* 0x000fce0000000054 */
.L_x_40737:
[----:B------:R-:W-:Y:S05]  /*1a670*/  BSYNC.RECONVERGENT B1 ;  /* 0x0000000000017941 */ /* 0x000fea0003800200 */
.L_x_40736:
        /* <DEDUP_REMOVED lines=16> */
.L_x_40746:
        /* <DEDUP_REMOVED lines=13> */
.L_x_40748:
[----:B------:R-:W-:Y:S05]  /*1a850*/  BSYNC.RECONVERGENT B2 ;  /* 0x0000000000027941 */ /* 0x000fea0003800200 */
.L_x_40747:
        /* <DEDUP_REMOVED lines=44> */
[----:B------:R-:W-:Y:S01]  /*1ab20*/  IMAD.WIDE.U32 R124, R44, -0x2daee0ad, RZ ;  /* 0xd2511f532c7c7825 */ /* 0x000fe200078e00ff */
[----:B------:R-:W-:Y:S02]  /*1ab30*/  IADD3 R44, PT, PT, R71, -0x24c28bd8, RZ ;  /* 0xdb3d7428472c7810 */ /* 0x000fe40007ffe0ff */
[----:B------:R-:W-:Y:S01]  /*1ab40*/  LOP3.LUT R43, R43, R80, R145, 0x96, !PT ;  /* 0x000000502b2b7212 */ /* 0x000fe200078e9691 */
[----:B------:R-:W-:Y:S01]  /*1ab50*/  VIADD R77, R71, 0x96a522ad ;  /* 0x96a522ad474d7836 */ /* 0x000fe20000000000 */
        /* <DEDUP_REMOVED lines=13> */
.L_x_40745:
[----:B------:R-:W-:Y:S05]  /*1ac30*/  BSYNC.RECONVERGENT B1 ;  /* 0x0000000000017941 */ /* 0x000fea0003800200 */
.L_x_40744:
        /* <DEDUP_REMOVED lines=12> */
.L_x_40721:
        /* <DEDUP_REMOVED lines=21> */
.L_x_40753:
        /* <DEDUP_REMOVED lines=13> */
.L_x_40755:
[----:B------:R-:W-:Y:S05]  /*1af20*/  BSYNC.RECONVERGENT B3 ;  /* 0x0000000000037941 */ /* 0x000fea0003800200 */
.L_x_40754:
        /* <DEDUP_REMOVED lines=61> */
.L_x_40752:
[----:B------:R-:W-:Y:S05]  /*1b300*/  BSYNC.RECONVERGENT B2 ;  /* 0x0000000000027941 */ /* 0x000fea0003800200 */
.L_x_40751:
        /* <DEDUP_REMOVED lines=11> */
.L_x_40750:
[----:B------:R-:W-:Y:S05]  /*1b3c0*/  BSYNC.RECONVERGENT B1 ;  /* 0x0000000000017941 */ /* 0x000fea0003800200 */
.L_x_40749:
        /* <DEDUP_REMOVED lines=17> */
.L_x_40760:
        /* <DEDUP_REMOVED lines=13> */
.L_x_40762:
[----:B------:R-:W-:Y:S05]  /*1b5b0*/  BSYNC.RECONVERGENT B3 ;  /* 0x0000000000037941 */ /* 0x000fea0003800200 */
.L_x_40761:
        /* <DEDUP_REMOVED lines=60> */
.L_x_40759:
[----:B------:R-:W-:Y:S05]  /*1b980*/  BSYNC.RECONVERGENT B2 ;  /* 0x0000000000027941 */ /* 0x000fea0003800200 */
.L_x_40758:
        /* <DEDUP_REMOVED lines=11> */
.L_x_40757:
[----:B------:R-:W-:Y:S05]  /*1ba40*/  BSYNC.RECONVERGENT B1 ;  /* 0x0000000000017941 */ /* 0x000fea0003800200 */
.L_x_40756:
        /* <DEDUP_REMOVED lines=17> */
.L_x_40767:
        /* <DEDUP_REMOVED lines=13> */
.L_x_40769:
[----:B------:R-:W-:Y:S05]  /*1bc30*/  BSYNC.RECONVERGENT B3 ;  /* 0x0000000000037941 */ /* 0x000fea0003800200 */
.L_x_40768:
        /* <DEDUP_REMOVED lines=60> */
.L_x_40766:
[----:B------:R-:W-:Y:S05]  /*1c000*/  BSYNC.RECONVERGENT B2 ;  /* 0x0000000000027941 */ /* 0x000fea0003800200 */
.L_x_40765:
        /* <DEDUP_REMOVED lines=11> */
.L_x_40764:
[----:B------:R-:W-:Y:S05]  /*1c0c0*/  BSYNC.RECONVERGENT B1 ;  /* 0x0000000000017941 */ /* 0x000fea0003800200 */
.L_x_40763:
        /* <DEDUP_REMOVED lines=16> */
.L_x_40772:
        /* <DEDUP_REMOVED lines=13> */
.L_x_40774:
[----:B------:R-:W-:Y:S05]  /*1c2a0*/  BSYNC.RECONVERGENT B2 ;  /* 0x0000000000027941 */ /* 0x000fea0003800200 */
.L_x_40773:
        /* <DEDUP_REMOVED lines=61> */
.L_x_40771:
[----:B------:R-:W-:Y:S05]  /*1c680*/  BSYNC.RECONVERGENT B1 ;  /* 0x0000000000017941 */ /* 0x000fea0003800200 */
.L_x_40770:
        /* <DEDUP_REMOVED lines=11> */
.L_x_40743:
[----:B------:R-:W-:Y:S05]  /*1c740*/  BSYNC.RECONVERGENT B0 ;  /* 0x0000000000007941 */ /* 0x000fea0003800200 */
.L_x_40720:
        /* <DEDUP_REMOVED lines=23> */
.L_x_40776:
[----:B------:R-:W-:Y:S05]  /*1c8c0*/  BSYNC.RECONVERGENT B0 ;  /* 0x0000000000007941 */ /* 0x000fea0003800200 */
.L_x_40775:
[----:B-----5:R1:W5:Y:S04]  /*1c8d0*/  @P1 LDG.E.128 R4, desc[UR6][R124.64] ;  /* 0x000000067c041981 */ /* 0x020368000c1e1d00 */
[----:B------:R1:W5:Y:S01]  /*1c8e0*/  @P0 LDG.E.128 R8, desc[UR6][R144.64] ;  /* 0x0000000690080981 */ /* 0x000362000c1e1d00 */
[----:B------:R-:W-:Y:S04]  /*1c8f0*/  BSSY.RECONVERGENT B0, `(.L_x_40777) ;  /* 0x0000350000007945 */ /* 0x000fe80003800200 */
[----:B------:R-:W-:Y:S05]  /*1c900*/  @!P0 BRA `(.L_x_40778) ;  /* 0x0000001800a08947 */ /* 0x000fea0003800000 */
[----:B------:R-:W-:Y:S01]  /*1c910*/  ISETP.GT.AND P2, PT, R48, RZ, PT ;  /* 0x000000ff3000720c */ /* 0x000fe20003f44270 */
[----:B------:R-:W-:Y:S01]  /*1c920*/  BSSY.RECONVERGENT B1, `(.L_x_40779) ;  /* 0x000006c000017945 */ /* 0x000fe20003800200 */
[----:B------:R-:W-:Y:S01]  /*1c930*/  IMAD.MOV.U32 R46, RZ, RZ, R45 ;  /* 0x000000ffff2e7224 */ /* 0x000fe200078e002d */
[----:B------:R-:W-:Y:S01]  /*1c940*/  MOV R50, R47 ;  /* 0x0000002f00327202 */ /* 0x000fe20000000f00 */
        /* <DEDUP_REMOVED lines=18> */
.L_x_40783:
        /* <DEDUP_REMOVED lines=13> */
.L_x_40785:
[----:B------:R-:W-:Y:S05]  /*1cb40*/  BSYNC.RECONVERGENT B3 ;  /* 0x0000000000037941 */ /* 0x000fea0003800200 */
.L_x_40784:
[----:B-1----:R-:W-:Y:S01]  /*1cb50*/  IMAD.WIDE.U32 R124, R0, -0x326172a9, RZ ;  /* 0xcd9e8d57007c7825 */ /* 0x002fe200078e00ff */
        /* <DEDUP_REMOVED lines=45> */
[C---:B------:R-:W-:Y:S02]  /*1ce30*/  IADD3 R45, PT, PT, R71.reuse, -0x24c28bd8, RZ ;  /* 0xdb3d7428472d7810 */ /* 0x040fe40007ffe0ff */
        /* <DEDUP_REMOVED lines=12> */
[----:B------:R-:W-:Y:S02]  /*1cf00*/  LOP3.LUT R77, R77, R124, R45, 0x96, !PT ;  /* 0x0000007c4d4d7212 */ /* 0x000fe400078e962d */
[----:B------:R-:W-:-:S07]  /*1cf10*/  MOV R44, R47 ;  /* 0x0000002f002c7202 */ /* 0x000fce0000000f00 */
.L_x_40782:
[----:B------:R-:W-:Y:S05]  /*1cf20*/  BSYNC.RECONVERGENT B2 ;  /* 0x0000000000027941 */ /* 0x000fea0003800200 */
.L_x_40781:
        /* <DEDUP_REMOVED lines=11> */
.L_x_40780:
[----:B------:R-:W-:Y:S05]  /*1cfe0*/  BSYNC.RECONVERGENT B1 ;  /* 0x0000000000017941 */ /* 0x000fea0003800200 */
.L_x_40779:
        /* <DEDUP_REMOVED lines=17> */
.L_x_40790:
        /* <DEDUP_REMOVED lines=13> */
.L_x_40792:
[----:B------:R-:W-:Y:S05]  /*1d1d0*/  BSYNC.RECONVERGENT B3 ;  /* 0x0000000000037941 */ /* 0x000fea0003800200 */
.L_x_40791:
[----:B-1----:R-:W-:Y:S01]  /*1d1e0*/  IMAD.WIDE.U32 R124, R0, -0x326172a9, RZ ;  /* 0xcd9e8d57007c7825 */ /* 0x002fe200078e00ff */
        /* <DEDUP_REMOVED lines=60> */
.L_x_40789:
[----:B------:R-:W-:Y:S05]  /*1d5b0*/  BSYNC.RECONVERGENT B2 ;  /* 0x0000000000027941 */ /* 0x000fea0003800200 */
.L_x_40788:
        /* <DEDUP_REMOVED lines=11> */
.L_x_40787:
[----:B------:R-:W-:Y:S05]  /*1d670*/  BSYNC.RECONVERGENT B1 ;  /* 0x0000000000017941 */ /* 0x000fea0003800200 */
.L_x_40786:
        /* <DEDUP_REMOVED lines=17> */
.L_x_40797:
        /* <DEDUP_REMOVED lines=13> */
.L_x_40799:
[----:B------:R-:W-:Y:S05]  /*1d860*/  BSYNC.RECONVERGENT B3 ;  /* 0x0000000000037941 */ /* 0x000fea0003800200 */
.L_x_40798:
        /* <DEDUP_REMOVED lines=61> */
.L_x_40796:
[----:B------:R-:W-:Y:S05]  /*1dc40*/  BSYNC.RECONVERGENT B2 ;  /* 0x0000000000027941 */ /* 0x000fea0003800200 */
.L_x_40795:
        /* <DEDUP_REMOVED lines=11> */
.L_x_40794:
[----:B------:R-:W-:Y:S05]  /*1dd00*/  BSYNC.RECONVERGENT B1 ;  /* 0x0000000000017941 */ /* 0x000fea0003800200 */
.L_x_40793:
        /* <DEDUP_REMOVED lines=16> */
.L_x_40803:
        /* <DEDUP_REMOVED lines=13> */
.L_x_40805:
[----:B------:R-:W-:Y:S05]  /*1dee0*/  BSYNC.RECONVERGENT B2 ;  /* 0x0000000000027941 */ /* 0x000fea0003800200 */
.L_x_40804:
        /* <DEDUP_REMOVED lines=52> */
[----:B------:R-:W-:Y:S01]  /*1e230*/  LOP3.LUT R47, R47, R76, R81, 0x96, !PT ;  /* 0x0000004c2f2f7212 */ /* 0x000fe200078e9651 */
[----:B------:R-:W-:Y:S01]  /*1e240*/  IMAD.MOV.U32 R49, RZ, RZ, RZ ;  /* 0x000000ffff317224 */ /* 0x000fe200078e00ff */
[----:B------:R-:W-:-:S03]  /*1e250*/  IADD3 R76, PT, PT, R70, -0x700cb87f, RZ ;  /* 0x8ff34781464c7810 */ /* 0x000fc60007ffe0ff */
[----:B------:R-:W-:Y:S01]  /*1e260*/  IMAD.WIDE.U32 R144, R47, -0x2daee0ad, RZ ;  /* 0xd2511f532f907825 */ /* 0x000fe200078e00ff */
[----:B------:R-:W-:Y:S02]  /*1e270*/  LOP3.LUT R76, R76, R80, R147, 0x96, !PT ;  /* 0x000000504c4c7212 */ /* 0x000fe400078e9693 */
[----:B------:R-:W-:Y:S01]  /*1e280*/  MOV R80, R146 ;  /* 0x0000009200507202 */ /* 0x000fe20000000f00 */
[----:B------:R-:W-:Y:S01]  /*1e290*/  IMAD.MOV.U32 R47, RZ, RZ, R50 ;  /* 0x000000ffff2f7224 */ /* 0x000fe200078e0032 */
[----:B------:R-:W-:Y:S02]  /*1e2a0*/  LOP3.LUT R77, R77, R124, R145, 0x96, !PT ;  /* 0x0000007c4d4d7212 */ /* 0x000fe400078e9691 */
[----:B------:R-:W-:-:S07]  /*1e2b0*/  MOV R50, R144 ;  /* 0x0000009000327202 */ /* 0x000fce0000000f00 */
.L_x_40802:
[----:B------:R-:W-:Y:S05]  /*1e2c0*/  BSYNC.RECONVERGENT B1 ;  /* 0x0000000000017941 */ /* 0x000fea0003800200 */
.L_x_40801:
        /* <DEDUP_REMOVED lines=12> */
.L_x_40778:
[----:B------:R-:W-:Y:S01]  /*1e390*/  BSSY.RECONVERGENT B1, `(.L_x_40806) ;  /* 0x000006c000017945 */ /* 0x000fe20003800200 */
[----:B------:R-:W-:Y:S01]  /*1e3a0*/  IMAD.MOV.U32 R46, RZ, RZ, R45 ;  /* 0x000000ffff2e7224 */ /* 0x000fe200078e002d */
[----:B------:R-:W-:Y:S01]  /*1e3b0*/  MOV R50, R47 ;  /* 0x0000002f00327202 */ /* 0x000fe20000000f00 */
        /* <DEDUP_REMOVED lines=18> */
.L_x_40810:
        /* <DEDUP_REMOVED lines=13> */
.L_x_40812:
[----:B------:R-:W-:Y:S05]  /*1e5b0*/  BSYNC.RECONVERGENT B3 ;  /* 0x0000000000037941 */ /* 0x000fea0003800200 */
.L_x_40811:
        /* <DEDUP_REMOVED lines=61> */
.L_x_40809:
[----:B------:R-:W-:Y:S05]  /*1e990*/  BSYNC.RECONVERGENT B2 ;  /* 0x0000000000027941 */ /* 0x000fea0003800200 */
.L_x_40808:
        /* <DEDUP_REMOVED lines=11> */
.L_x_40807:
[----:B------:R-:W-:Y:S05]  /*1ea50*/  BSYNC.RECONVERGENT B1 ;  /* 0x0000000000017941 */ /* 0x000fea0003800200 */
.L_x_40806:
        /* <DEDUP_REMOVED lines=17> */
.L_x_40817:
        /* <DEDUP_REMOVED lines=13> */
.L_x_40819:
[----:B------:R-:W-:Y:S05]  /*1ec40*/  BSYNC.RECONVERGENT B3 ;  /* 0x0000000000037941 */ /* 0x000fea0003800200 */
.L_x_40818:
        /* <DEDUP_REMOVED lines=61> */
.L_x_40816:
[----:B------:R-:W-:Y:S05]  /*1f020*/  BSYNC.RECONVERGENT B2 ;  /* 0x0000000000027941 */ /* 0x000fea0003800200 */
.L_x_40815:
        /* <DEDUP_REMOVED lines=11> */
.L_x_40814:
[----:B------:R-:W-:Y:S05]  /*1f0e0*/  BSYNC.RECONVERGENT B1 ;  /* 0x0000000000017941 */ /* 0x000fea0003800200 */
.L_x_40813:
        /* <DEDUP_REMOVED lines=17> */
.L_x_40824:
        /* <DEDUP_REMOVED lines=13> */
.L_x_40826:
[----:B------:R-:W-:Y:S05]  /*1f2d0*/  BSYNC.RECONVERGENT B3 ;  /* 0x0000000000037941 */ /* 0x000fea0003800200 */
.L_x_40825:
        /* <DEDUP_REMOVED lines=61> */
.L_x_40823:
[----:B------:R-:W-:Y:S05]  /*1f6b0*/  BSYNC.RECONVERGENT B2 ;  /* 0x0000000000027941 */ /* 0x000fea0003800200 */
.L_x_40822:
        /* <DEDUP_REMOVED lines=11> */
.L_x_40821:
[----:B------:R-:W-:Y:S05]  /*1f770*/  BSYNC.RECONVERGENT B1 ;  /* 0x0000000000017941 */ /* 0x000fea0003800200 */
.L_x_40820:
        /* <DEDUP_REMOVED lines=16> */
.L_x_40829:
        /* <DEDUP_REMOVED lines=13> */
.L_x_40831:
[----:B------:R-:W-:Y:S05]  /*1f950*/  BSYNC.RECONVERGENT B2 ;  /* 0x0000000000027941 */ /* 0x000fea0003800200 */
.L_x_40830:
        /* <DEDUP_REMOVED lines=61> */
.L_x_40828:
[----:B------:R-:W-:Y:S05]  /*1fd30*/  BSYNC.RECONVERGENT B1 ;  /* 0x0000000000017941 */ /* 0x000fea0003800200 */
.L_x_40827:
        /* <DEDUP_REMOVED lines=11> */
.L_x_40800:
[----:B------:R-:W-:Y:S05]  /*1fdf0*/  BSYNC.RECONVERGENT B0 ;  /* 0x0000000000007941 */ /* 0x000fea0003800200 */
.L_x_40777:
[----:B------:R-:W-:Y:S01]  /*1fe00*/  VIADD R78, R105, 0x100 ;  /* 0x00000100694e7836 */ /* 0x000fe20000000000 */
[----:B------:R-:W0:Y:S01]  /*1fe10*/  @P1 LDC.64 R146, c[0x0][0x390] ;  /* 0x0000e400ff921b82 */ /* 0x000e220000000a00 */
[----:B-1----:R-:W-:Y:S01]  /*1fe20*/  IADD3 R124, PT, PT, R51, 0x120, RZ ;  /* 0x00000120337c7810 */ /* 0x002fe20007ffe0ff */
        /* <DEDUP_REMOVED lines=12> */
[----:B------:R-:W-:Y:S02]  /*1fef0*/  LOP3.LUT R78, R83, 0xff, RZ, 0xc0, !PT ;  /* 0x000000ff534e7812 */ /* 0x000fe400078ec0ff */
[----:B------:R-:W-:Y:S01]  /*1ff00*/  IADD3 R51, PT, PT, R51, 0x100, RZ ;  /* 0x0000010033337810 */ /* 0x000fe20007ffe0ff */
[----:B------:R-:W-:-:S04]  /*1ff10*/  IMAD R81, R106, 0x1000000, R81 ;  /* 0x010000006a517824 */ /* 0x000fc800078e0251 */
[----:B------:R-:W-:Y:S01]  /*1ff20*/  IMAD R81, R78, 0x100, R81 ;  /* 0x000001004e517824 */ /* 0x000fe200078e0251 */
[----:B------:R-:W-:-:S04]  /*1ff30*/  LOP3.LUT R78, R82, 0xff, RZ, 0xc0, !PT ;  /* 0x000000ff524e7812 */ /* 0x000fc800078ec0ff */
[----:B------:R-:W-:Y:S01]  /*1ff40*/  IADD3 R78, PT, PT, R81, R78, RZ ;  /* 0x0000004e514e7210 */ /* 0x000fe20007ffe0ff */
[----:B0-----:R-:W-:-:S05]  /*1ff50*/  IMAD.WIDE.U32 R148, R51, 0x4, R148 ;  /* 0x0000000433947825 */ /* 0x001fca00078e0094 */
[----:B------:R0:W-:Y:S02]  /*1ff60*/  STG.E desc[UR6][R148.64], R78 ;  /* 0x0000004e94007986 */ /* 0x0001e4000c101906 */
.L_x_40833:
[----:B------:R-:W-:Y:S05]  /*1ff70*/  BSYNC.RECONVERGENT B0 ;  /* 0x0000000000007941 */ /* 0x000fea0003800200 */
.L_x_40832:
        /* <DEDUP_REMOVED lines=26> */
.L_x_40840:
        /* <DEDUP_REMOVED lines=13> */
.L_x_40842:
[----:B------:R-:W-:Y:S05]  /*201f0*/  BSYNC.RECONVERGENT B3 ;  /* 0x0000000000037941 */ /* 0x000fea0003800200 */
.L_x_40841:
        /* <DEDUP_REMOVED lines=61> */
.L_x_40839:
[----:B------:R-:W-:Y:S05]  /*205d0*/  BSYNC.RECONVERGENT B2 ;  /* 0x0000000000027941 */ /* 0x000fea0003800200 */
.L_x_40838:
        /* <DEDUP_REMOVED lines=11> */
.L_x_40837:
[----:B------:R-:W-:Y:S05]  /*20690*/  BSYNC.RECONVERGENT B1 ;  /* 0x0000000000017941 */ /* 0x000fea0003800200 */
.L_x_40836:
        /* <DEDUP_REMOVED lines=17> */
.L_x_40847:
        /* <DEDUP_REMOVED lines=13> */
.L_x_40849:
[----:B------:R-:W-:Y:S05]  /*20880*/  BSYNC.RECONVERGENT B3 ;  /* 0x0000000000037941 */ /* 0x000fea0003800200 */
.L_x_40848:
        /* <DEDUP_REMOVED lines=61> */
.L_x_40846:
[----:B------:R-:W-:Y:S05]  /*20c60*/  BSYNC.RECONVERGENT B2 ;  /* 0x0000000000027941 */ /* 0x000fea0003800200 */
.L_x_40845:
        /* <DEDUP_REMOVED lines=11> */
.L_x_40844:
[----:B------:R-:W-:Y:S05]  /*20d20*/  BSYNC.RECONVERGENT B1 ;  /* 0x0000000000017941 */ /* 0x000fea0003800200 */
.L_x_40843:
        /* <DEDUP_REMOVED lines=17> */
.L_x_40854:
        /* <DEDUP_REMOVED lines=13> */
.L_x_40856:
[----:B------:R-:W-:Y:S05]  /*20f10*/  BSYNC.RECONVERGENT B3 ;  /* 0x0000000000037941 */ /* 0x000fea0003800200 */
.L_x_40855:
        /* <DEDUP_REMOVED lines=61> */
.L_x_40853:
[----:B------:R-:W-:Y:S05]  /*212f0*/  BSYNC.RECONVERGENT B2 ;  /* 0x0000000000027941 */ /* 0x000fea0003800200 */
.L_x_40852:
        /* <DEDUP_REMOVED lines=11> */
.L_x_40851:
[----:B------:R-:W-:Y:S05]  /*213b0*/  BSYNC.RECONVERGENT B1 ;  /* 0x0000000000017941 */ /* 0x000fea0003800200 */
.L_x_40850:
        /* <DEDUP_REMOVED lines=16> */
.L_x_40860:
        /* <DEDUP_REMOVED lines=13> */
.L_x_40862:
[----:B------:R-:W-:Y:S05]  /*21590*/  BSYNC.RECONVERGENT B2 ;  /* 0x0000000000027941 */ /* 0x000fea0003800200 */
.L_x_40861:
        /* <DEDUP_REMOVED lines=61> */
.L_x_40859:
[----:B------:R-:W-:Y:S05]  /*21970*/  BSYNC.RECONVERGENT B1 ;  /* 0x0000000000017941 */ /* 0x000fea0003800200 */
.L_x_40858:
        /* <DEDUP_REMOVED lines=12> */
.L_x_40835:
        /* <DEDUP_REMOVED lines=21> */
.L_x_40867:
        /* <DEDUP_REMOVED lines=13> */
.L_x_40869:
[----:B------:R-:W-:Y:S05]  /*21c60*/  BSYNC.RECONVERGENT B3 ;  /* 0x0000000000037941 */ /* 0x000fea0003800200 */
.L_x_40868:
        /* <DEDUP_REMOVED lines=61> */
.L_x_40866:
[----:B------:R-:W-:Y:S05]  /*22040*/  BSYNC.RECONVERGENT B2 ;  /* 0x0000000000027941 */ /* 0x000fea0003800200 */
.L_x_40865:
        /* <DEDUP_REMOVED lines=11> */
.L_x_40864:
[----:B------:R-:W-:Y:S05]  /*22100*/  BSYNC.RECONVERGENT B1 ;  /* 0x0000000000017941 */ /* 0x000fea0003800200 */
.L_x_40863:
        /* <DEDUP_REMOVED lines=17> */
.L_x_40874:
        /* <DEDUP_REMOVED lines=13> */
.L_x_40876:
[----:B------:R-:W-:Y:S05]  /*222f0*/  BSYNC.RECONVERGENT B3 ;  /* 0x0000000000037941 */ /* 0x000fea0003800200 */
.L_x_40875:
        /* <DEDUP_REMOVED lines=61> */
.L_x_40873:
[----:B------:R-:W-:Y:S05]  /*226d0*/  BSYNC.RECONVERGENT B2 ;  /* 0x0000000000027941 */ /* 0x000fea0003800200 */
.L_x_40872:
        /* <DEDUP_REMOVED lines=11> */
.L_x_40871:
[----:B------:R-:W-:Y:S05]  /*22790*/  BSYNC.RECONVERGENT B1 ;  /* 0x0000000000017941 */ /* 0x000fea0003800200 */
.L_x_40870:
        /* <DEDUP_REMOVED lines=17> */
.L_x_40881:
        /* <DEDUP_REMOVED lines=13> */
.L_x_40883:
[----:B------:R-:W-:Y:S05]  /*22980*/  BSYNC.RECONVERGENT B3 ;  /* 0x0000000000037941 */ /* 0x000fea0003800200 */
.L_x_40882:
        /* <DEDUP_REMOVED lines=61> */
.L_x_40880:
[----:B------:R-:W-:Y:S05]  /*22d60*/  BSYNC.RECONVERGENT B2 ;  /* 0x0000000000027941 */ /* 0x000fea0003800200 */
.L_x_40879:
        /* <DEDUP_REMOVED lines=11> */
.L_x_40878:
[----:B------:R-:W-:Y:S05]  /*22e20*/  BSYNC.RECONVERGENT B1 ;  /* 0x0000000000017941 */ /* 0x000fea0003800200 */
.L_x_40877:
        /* <DEDUP_REMOVED lines=16> */
.L_x_40886:
        /* <DEDUP_REMOVED lines=13> */
.L_x_40888:
[----:B------:R-:W-:Y:S05]  /*23000*/  BSYNC.RECONVERGENT B2 ;  /* 0x0000000000027941 */ /* 0x000fea0003800200 */
.L_x_40887:
        /* <DEDUP_REMOVED lines=61> */
.L_x_40885:
[----:B------:R-:W-:Y:S05]  /*233e0*/  BSYNC.RECONVERGENT B1 ;  /* 0x0000000000017941 */ /* 0x000fea0003800200 */
.L_x_40884:
        /* <DEDUP_REMOVED lines=11> */
.L_x_40857:
[----:B------:R-:W-:Y:S05]  /*234a0*/  BSYNC.RECONVERGENT B0 ;  /* 0x0000000000007941 */ /* 0x000fea0003800200 */
.L_x_40834:
        /* <DEDUP_REMOVED lines=44> */
[----:B--2---:R-:W-:Y:S06]  /*23770*/  @!P1 BRA `(.L_x_40890) ;  /* 0x00000000002c9947 */ /* 0x004fec0003800000 */
[----:B------:R-:W0:Y:S01]  /*23780*/  LDC.64 R126, c[0x0][0x3b0] ;  /* 0x0000ec00ff7e7b82 */ /* 0x000e220000000a00 */
[----:B------:R-:W-:Y:S01]  /*23790*/  IMAD.U32 R110, R84, 0x10000, RZ ;  /* 0x00010000546e7824 */ /* 0x000fe200078e00ff */
[----:B------:R-:W-:Y:S02]  /*237a0*/  LOP3.LUT R105, R85, 0xffff, RZ, 0xc0, !PT ;  /* 0x0000ffff55697812 */ /* 0x000fe400078ec0ff */
[----:B------:R-:W-:Y:S02]  /*237b0*/  LOP3.LUT R109, R83, 0xff, RZ, 0xc0, !PT ;  /* 0x000000ff536d7812 */ /* 0x000fe400078ec0ff */
[----:B------:R-:W-:-:S04]  /*237c0*/  LOP3.LUT R110, R110, 0xff0000, RZ, 0xc0, !PT ;  /* 0x00ff00006e6e7812 */ /* 0x000fc800078ec0ff */
[----:B------:R-:W-:Y:S02]  /*237d0*/  LEA R110, R105, R110, 0x18 ;  /* 0x0000006e696e7211 */ /* 0x000fe400078ec0ff */
[----:B------:R-:W-:-:S03]  /*237e0*/  LOP3.LUT R105, R82, 0xff, RZ, 0xc0, !PT ;  /* 0x000000ff52697812 */ /* 0x000fc600078ec0ff */
[----:B------:R-:W-:-:S05]  /*237f0*/  IMAD R109, R109, 0x100, R110 ;  /* 0x000001006d6d7824 */ /* 0x000fca00078e026e */
[----:B------:R-:W-:Y:S01]  /*23800*/  IADD3 R105, PT, PT, R109, R105, RZ ;  /* 0x000000696d697210 */ /* 0x000fe20007ffe0ff */
[----:B0-----:R-:W-:-:S05]  /*23810*/  IMAD.WIDE.U32 R126, R124, 0x4, R126 ;  /* 0x000000047c7e7825 */ /* 0x001fca00078e007e */
[----:B------:R0:W-:Y:S02]  /*23820*/  STG.E desc[UR6][R126.64], R105 ;  /* 0x000000697e007986 */ /* 0x0001e4000c101906 */
.L_x_40890:
[----:B------:R-:W-:Y:S05]  /*23830*/  BSYNC.RECONVERGENT B0 ;  /* 0x0000000000007941 */ /* 0x000fea0003800200 */
.L_x_40889:
[----:B------:R-:W-:Y:S01]  /*23840*/  UMOV UR13, 0xffffffff ;  /* 0xffffffff000d7882 */ /* 0x000fe20000000000 */
[----:B------:R-:W-:Y:S02]  /*23850*/  FADD.FTZ R109, R125, R51 ;  /* 0x000000337d6d7221 */ /* 0x000fe40000010000 */
[----:B------:R-:W-:Y:S05]  /*23860*/  BRA.DIV UR13, `(.L_x_40891) ;  /* 0x000000160da07947 */ /* 0x000fea000b800000 */
[----:B0-----:R-:W0:Y:S01]  /*23870*/  SHFL.BFLY PT, R105, R109, 0x1, 0x1f ;  /* 0x0c201f006d697f89 */ /* 0x001e2200000e0000 */
[----:B------:R-:W2:Y:S01]  /*23880*/  LDC R125, c[0x0][0x400] ;  /* 0x00010000ff7d7b82 */ /* 0x000ea20000000800 */
        /* <DEDUP_REMOVED lines=9> */
[----:B--2---:R-:W-:-:S04]  /*23920*/  FMUL.FTZ R109, R109, R125 ;  /* 0x0000007d6d6d7220 */ /* 0x004fc80000410000 */
        /* <DEDUP_REMOVED lines=88> */
[----:B------:R0:W2:Y:S02]  /*23eb0*/  SHFL.BFLY PT, R105, R126, 0x10, 0x1f ;  /* 0x0e001f007e697f89 */ /* 0x0000a400000e0000 */
.L_x_40906:
[----:B0-2---:R-:W-:Y:S01]  /*23ec0*/  FADD.FTZ R126, R126, R105 ;  /* 0x000000697e7e7221 */ /* 0x005fe20000010000 */
[----:B------:R-:W-:Y:S01]  /*23ed0*/  FMUL.FTZ R105, R109, R109 ;  /* 0x0000006d6d697220 */ /* 0x000fe20000410000 */
[----:B------:R-:W-:Y:S01]  /*23ee0*/  ISETP.NE.AND P1, PT, RZ, UR9, PT ;  /* 0x00000009ff007c0c */ /* 0x000fe2000bf25270 */
[----:B-1----:R-:W0:Y:S01]  /*23ef0*/  @!P0 LDC.64 R146, c[0x0][0x3c0] ;  /* 0x0000f000ff928b82 */ /* 0x002e220000000a00 */
        /* <DEDUP_REMOVED lines=13> */
[----:B------:R-:W-:Y:S01]  /*23fd0*/  FSEL R107, R109, RZ, !P1 ;  /* 0x000000ff6d6b7208 */ /* 0x000fe20004800000 */
[--C-:B------:R-:W-:Y:S02]  /*23fe0*/  HADD2.F32 R125, -RZ, R118.reuse.H1_H1 ;  /* 0x30000076ff7d7230 */ /* 0x100fe40000004100 */
[----:B------:R-:W-:Y:S02]  /*23ff0*/  IMAD R75, R75, R108, RZ ;  /* 0x0000006c4b4b7224 */ /* 0x000fe400078e02ff */
[C---:B------:R-:W-:Y:S01]  /*24000*/  FADD.FTZ R15, -R107.reuse, R15 ;  /* 0x0000000f6b0f7221 */ /* 0x040fe20000010100 */
[C---:B------:R-:W-:Y:S01]  /*24010*/  FADD.FTZ R108, -R107.reuse, R28 ;  /* 0x0000001c6b6c7221 */ /* 0x040fe20000010100 */
[----:B------:R-:W-:Y:S01]  /*24020*/  FADD.FTZ R109, -R107, R29 ;  /* 0x0000001d6b6d7221 */ /* 0x000fe20000010100 */
[----:B------:R-:W-:Y:S02]  /*24030*/  HADD2.F32 R29, -RZ, R118.H0_H0 ;  /* 0x20000076ff1d7230 */ /* 0x000fe40000004100 */
[----:B------:R-:W-:Y:S01]  /*24040*/  FMUL.FTZ R15, R105, R15 ;  /* 0x0000000f690f7220 */ /* 0x000fe20000410000 */
[----:B------:R-:W-:Y:S01]  /*24050*/  HADD2.F32 R28, -RZ, R95.H0_H0 ;  /* 0x2000005fff1c7230 */ /* 0x000fe20000004100 */
[----:B------:R-:W-:Y:S01]  /*24060*/  SHF.R.S32.HI R110, RZ, 0x1f, R75 ;  /* 0x0000001fff6e7819 */ /* 0x000fe2000001144b */
[C---:B------:R-:W-:Y:S01]  /*24070*/  FADD.FTZ R14, -R107.reuse, R14 ;  /* 0x0000000e6b0e7221 */ /* 0x040fe20000010100 */
[C---:B------:R-:W-:Y:S01]  /*24080*/  FADD.FTZ R12, -R107.reuse, R12 ;  /* 0x0000000c6b0c7221 */ /* 0x040fe20000010100 */
[----:B------:R-:W-:Y:S01]  /*24090*/  FADD.FTZ R13, -R107, R13 ;  /* 0x0000000d6b0d7221 */ /* 0x000fe20000010100 */
        /* <DEDUP_REMOVED lines=45> */
[----:B------:R-:W-:Y:S01]  /*24370*/  LOP3.LUT R75, R106, 0x1f, RZ, 0xc0, !PT ;  /* 0x0000001f6a4b7812 */ /* 0x000fe200078ec0ff */
[----:B------:R-:W-:-:S02]  /*24380*/  HADD2.F32 R127, -RZ, R68.H0_H0 ;  /* 0x20000044ff7f7230 */ /* 0x000fc40000004100 */
[----:B------:R-:W-:Y:S01]  /*24390*/  FFMA.FTZ R13, R13, R125, R124 ;  /* 0x0000007d0d0d7223 */ /* 0x000fe2000001007c */
[----:B------:R-:W-:Y:S01]  /*243a0*/  HADD2.F32 R51, -RZ, R117.H1_H1 ;  /* 0x30000075ff337230 */ /* 0x000fe20000004100 */
[----:B------:R-:W-:Y:S01]  /*243b0*/  LEA.HI.SX32 R110, R110, R75, 0x1e ;  /* 0x0000004b6e6e7211 */ /* 0x000fe200078ff2ff */
[----:B------:R-:W-:Y:S02]  /*243c0*/  HADD2.F32 R106, -RZ, R66.H0_H0 ;  /* 0x20000042ff6a7230 */ /* 0x000fe40000004100 */
[----:B------:R-:W-:Y:S01]  /*243d0*/  FFMA.FTZ R12, R12, R126, R127 ;  /* 0x0000007e0c0c7223 */ /* 0x000fe2000001007f */
        /* <DEDUP_REMOVED lines=40> */
[----:B------:R-:W-:Y:S02]  /*24660*/  HADD2.F32 R13, -RZ, R95.H1_H1 ;  /* 0x3000005fff0d7230 */ /* 0x000fe40000004100 */
        /* <DEDUP_REMOVED lines=13> */
[----:B------:R-:W-:-:S02]  /*24740*/  HADD2.F32 R20, -RZ, R62.H0_H0 ;  /* 0x2000003eff147230 */ /* 0x000fc40000004100 */
[----:B------:R-:W-:Y:S01]  /*24750*/  FFMA.FTZ R14, R18, R125, R14 ;  /* 0x0000007d120e7223 */ /* 0x000fe2000001000e */
[----:B------:R-:W-:Y:S02]  /*24760*/  HADD2.F32 R106, -RZ, R112.H1_H1 ;  /* 0x30000070ff6a7230 */ /* 0x000fe40000004100 */
[--C-:B------:R-:W-:Y:S02]  /*24770*/  HADD2.F32 R21, -RZ, R97.reuse.H1_H1 ;  /* 0x30000061ff157230 */ /* 0x100fe40000004100 */
        /* <DEDUP_REMOVED lines=10> */
[----:B------:R-:W-:Y:S01]  /*24820*/  HADD2.F32 R105, -RZ, R113.H0_H0 ;  /* 0x20000071ff697230 */ /* 0x000fe20000004100 */
[----:B------:R-:W-:Y:S01]  /*24830*/  IADD3 R124, PT, PT, R110, 0x20, RZ ;  /* 0x000000206e7c7810 */ /* 0x000fe20007ffe0ff */
[----:B------:R-:W-:-:S02]  /*24840*/  HADD2.F32 R51, -RZ, R63.H0_H0 ;  /* 0x2000003fff337230 */ /* 0x000fc40000004100 */
[----:B------:R-:W-:Y:S01]  /*24850*/  FFMA.FTZ R18, R22, R126, R18 ;  /* 0x0000007e16127223 */ /* 0x000fe20000010012 */
[--C-:B------:R-:W-:Y:S02]  /*24860*/  HADD2.F32 R125, -RZ, R111.reuse.H1_H1 ;  /* 0x3000006fff7d7230 */ /* 0x100fe40000004100 */
[----:B------:R-:W-:Y:S02]  /*24870*/  HADD2.F32 R24, -RZ, R60.H0_H0 ;  /* 0x2000003cff187230 */ /* 0x000fe40000004100 */
        /* <DEDUP_REMOVED lines=8> */
[----:B------:R-:W-:Y:S02]  /*24900*/  VIADD R109, R110, 0x40 ;  /* 0x000000406e6d7836 */ /* 0x000fe40000000000 */
[----:B------:R-:W-:-:S04]  /*24910*/  IMAD.WIDE.U32 R148, R124, 0x10, R28 ;  /* 0x000000107c947825 */ /* 0x000fc800078e001c */
[----:B------:R-:W-:Y:S01]  /*24920*/  FFMA.FTZ R26, R30, R106, R26 ;  /* 0x0000006a1e1a7223 */ /* 0x000fe2000001001a */
[--C-:B------:R-:W-:Y:S01]  /*24930*/  IMAD.WIDE.U32 R150, R109, 0x10, R28.reuse ;  /* 0x000000106d967825 */ /* 0x100fe200078e001c */
[----:B------:R0:W-:Y:S03]  /*24940*/  STG.E.128 desc[UR6][R148.64], R12 ;  /* 0x0000000c94007986 */ /* 0x0001e6000c101d06 */
[----:B------:R-:W-:Y:S01]  /*24950*/  HADD2.F32 R105, -RZ, R82.H1_H1 ;  /* 0x30000052ff697230 */ /* 0x000fe20000004100 */
[----:B------:R1:W-:Y:S01]  /*24960*/  STG.E.128 desc[UR6][R150.64], R16 ;  /* 0x0000001096007986 */ /* 0x0003e2000c101d06 */
[----:B------:R-:W-:Y:S02]  /*24970*/  HADD2.F32 R51, -RZ, R99.H0_H0 ;  /* 0x20000063ff337230 */ /* 0x000fe40000004100 */
[----:B------:R-:W-:-:S04]  /*24980*/  IMAD.WIDE.U32 R152, R108, 0x10, R28 ;  /* 0x000000106c987825 */ /* 0x000fc800078e001c */
[----:B------:R-:W-:Y:S01]  /*24990*/  FFMA.FTZ R27, R31, R105, R51 ;  /* 0x000000691f1b7223 */ /* 0x000fe20000010033 */
[C---:B------:R-:W-:Y:S01]  /*249a0*/  VIADD R106, R110.reuse, 0x80 ;  /* 0x000000806e6a7836 */ /* 0x040fe20000000000 */
[----:B------:R2:W-:Y:S01]  /*249b0*/  STG.E.128 desc[UR6][R152.64], R20 ;  /* 0x0000001498007986 */ /* 0x0005e2000c101d06 */
[C---:B------:R-:W-:Y:S01]  /*249c0*/  IADD3 R105, PT, PT, R110.reuse, 0xa0, RZ ;  /* 0x000000a06e697810 */ /* 0x040fe20007ffe0ff */
[C---:B------:R-:W-:Y:S01]  /*249d0*/  VIADD R51, R110.reuse, 0xc0 ;  /* 0x000000c06e337836 */ /* 0x040fe20000000000 */
[----:B------:R-:W-:Y:S01]  /*249e0*/  IADD3 R31, PT, PT, R110, 0xe0, RZ ;  /* 0x000000e06e1f7810 */ /* 0x000fe20007ffe0ff */
[----:B------:R-:W-:-:S04]  /*249f0*/  IMAD.WIDE.U32 R154, R106, 0x10, R28 ;  /* 0x000000106a9a7825 */ /* 0x000fc800078e001c */
[----:B0-----:R-:W-:Y:S01]  /*24a00*/  HADD2.F32 R12, -RZ, R58.H0_H0 ;  /* 0x2000003aff0c7230 */ /* 0x001fe20000004100 */
[----:B------:R0:W-:Y:S01]  /*24a10*/  STG.E.128 desc[UR6][R154.64], R24 ;  /* 0x000000189a007986 */ /* 0x0001e2000c101d06 */
[----:B-1----:R-:W-:Y:S02]  /*24a20*/  HADD2.F32 R17, -RZ, R86.H1_H1 ;  /* 0x30000056ff117230 */ /* 0x002fe40000004100 */
[----:B------:R-:W-:Y:S02]  /*24a30*/  HADD2.F32 R16, -RZ, R56.H0_H0 ;  /* 0x20000038ff107230 */ /* 0x000fe40000004100 */
[----:B------:R-:W-:Y:S02]  /*24a40*/  HADD2.F32 R13, -RZ, R99.H1_H1 ;  /* 0x30000063ff0d7230 */ /* 0x000fe40000004100 */
[----:B------:R-:W-:Y:S02]  /*24a50*/  HADD2.F32 R19, -RZ, R84.H1_H1 ;  /* 0x30000054ff137230 */ /* 0x000fe40000004100 */
[----:B------:R-:W-:Y:S01]  /*24a60*/  FFMA.FTZ R16, R36, R17, R16 ;  /* 0x0000001124107223 */ /* 0x000fe20000010010 */
[----:B--2---:R-:W-:-:S02]  /*24a70*/  HADD2.F32 R21, -RZ, R83.H1_H1 ;  /* 0x30000053ff157230 */ /* 0x004fc40000004100 */
[----:B------:R-:W-:Y:S02]  /*24a80*/  HADD2.F32 R20, -RZ, R85.H1_H1 ;  /* 0x30000055ff147230 */ /* 0x000fe40000004100 */
[----:B------:R-:W-:Y:S02]  /*24a90*/  HADD2.F32 R14, -RZ, R59.H0_H0 ;  /* 0x2000003bff0e7230 */ /* 0x000fe40000004100 */
[----:B------:R-:W-:Y:S01]  /*24aa0*/  FFMA.FTZ R12, R32, R21, R12 ;  /* 0x00000015200c7223 */ /* 0x000fe2000001000c */
[----:B------:R-:W-:Y:S02]  /*24ab0*/  HADD2.F32 R18, -RZ, R86.H0_H0 ;  /* 0x20000056ff127230 */ /* 0x000fe40000004100 */
[----:B------:R-:W-:Y:S01]  /*24ac0*/  FFMA.FTZ R13, R33, R20, R13 ;  /* 0x00000014210d7223 */ /* 0x000fe2000001000d */
[----:B------:R-:W-:Y:S02]  /*24ad0*/  HADD2.F32 R15, -RZ, R100.H0_H0 ;  /* 0x20000064ff0f7230 */ /* 0x000fe40000004100 */
[----:B------:R-:W-:Y:S01]  /*24ae0*/  FFMA.FTZ R14, R34, R19, R14 ;  /* 0x00000013220e7223 */ /* 0x000fe2000001000e */
[C---:B------:R-:W-:Y:S01]  /*24af0*/  VIADD R30, R110.reuse, 0x100 ;  /* 0x000001006e1e7836 */ /* 0x040fe20000000000 */
[----:B------:R-:W-:Y:S01]  /*24b00*/  IADD3 R110, PT, PT, R110, 0x120, RZ ;  /* 0x000001206e6e7810 */ /* 0x000fe20007ffe0ff */
[----:B0-----:R-:W-:-:S02]  /*24b10*/  HADD2.F32 R26, -RZ, R87.H1_H1 ;  /* 0x30000057ff1a7230 */ /* 0x001fc40000004100 */
[----:B------:R-:W-:Y:S01]  /*24b20*/  FFMA.FTZ R15, R35, R18, R15 ;  /* 0x00000012230f7223 */ /* 0x000fe2000001000f */
[----:B------:R-:W-:Y:S02]  /*24b30*/  HADD2.F32 R17, -RZ, R100.H1_H1 ;  /* 0x30000064ff117230 */ /* 0x000fe40000004100 */
        /* <DEDUP_REMOVED lines=20> */
[----:B------:R-:W-:Y:S02]  /*24c80*/  HADD2.F32 R27, -RZ, R91.H0_H0 ;  /* 0x2000005bff1b7230 */ /* 0x000fe40000004100 */
[----:B------:R-:W-:Y:S02]  /*24c90*/  HADD2.F32 R26, -RZ, R53.H0_H0 ;  /* 0x20000035ff1a7230 */ /* 0x000fe40000004100 */
        /* <DEDUP_REMOVED lines=12> */
[----:B------:R-:W-:Y:S01]  /*24d60*/  HADD2.F32 R36, -RZ, R92.H0_H0 ;  /* 0x2000005cff247230 */ /* 0x000fe20000004100 */
[----:B------:R0:W-:Y:S01]  /*24d70*/  STG.E.128 desc[UR6][R126.64], R20 ;  /* 0x000000147e007986 */ /* 0x0001e2000c101d06 */
        /* <DEDUP_REMOVED lines=12> */
[----:B------:R-:W-:Y:S02]  /*24e40*/  HADD2.F32 R32, -RZ, R94.H0_H0 ;  /* 0x2000005eff207230 */ /* 0x000fe40000004100 */
[----:B------:R-:W-:Y:S02]  /*24e50*/  HADD2.F32 R31, -RZ, R104.H0_H0 ;  /* 0x20000068ff1f7230 */ /* 0x000fe40000004100 */
[----:B------:R-:W-:-:S03]  /*24e60*/  FFMA.FTZ R30, R50, R33, R30 ;  /* 0x00000021321e7223 */ /* 0x000fc6000001001e */
[----:B------:R-:W-:-:S05]  /*24e70*/  FFMA.FTZ R31, R107, R32, R31 ;  /* 0x000000206b1f7223 */ /* 0x000fca000001001f */
[----:B------:R0:W-:Y:S02]  /*24e80*/  STG.E.128 desc[UR6][R146.64], R28 ;  /* 0x0000001c92007986 */ /* 0x0001e4000c101d06 */
.L_x_40893:
[----:B------:R-:W-:Y:S05]  /*24e90*/  BSYNC.RECONVERGENT B0 ;  /* 0x0000000000007941 */ /* 0x000fea0003800200 */
.L_x_40892:
[----:B0-----:R-:W0:Y:S02]  /*24ea0*/  LDC.64 R12, c[0x0][0x380] ;  /* 0x0000e000ff0c7b82 */ /* 0x001e240000000a00 */
[----:B0-----:R-:W-:-:S05]  /*24eb0*/  IMAD R74, R12, 0x4, R74 ;  /* 0x000000040c4a7824 */ /* 0x001fca00078e024a */
[----:B------:R-:W-:-:S13]  /*24ec0*/  ISETP.GE.AND P0, PT, R74, R13, PT ;  /* 0x0000000d4a00720c */ /* 0x000fda0003f06270 */
[----:B------:R-:W-:Y:S05]  /*24ed0*/  @!P0 BRA `(.L_x_40894) ;  /* 0xfffffdc400a08947 */ /* 0x000fea000383ffff */
[----:B------:R-:W-:Y:S05]  /*24ee0*/  EXIT ;  /* 0x000000000000794d */ /* 0x000fea0003800000 */
.L_x_40891:
[----:B------:R-:W-:Y:S01]  /*24ef0*/  HFMA2 R110, -RZ, RZ, 0, 1.847743988037109375e-06 ;  /* 0x0000001fff6e7431 */ /* 0x000fe200000001ff */
[----:B------:R-:W-:Y:S01]  /*24f00*/  BSSY B0, `(.L_x_40895) ;  /* 0x0000007000007945 */ /* 0x000fe20003800000 */
[----:B0-----:R-:W-:Y:S01]  /*24f10*/  MOV R127, R109 ;  /* 0x0000006d007f7202 */ /* 0x001fe20000000f00 */
[----:B------:R-:W-:Y:S02]  /*24f20*/  IMAD.MOV.U32 R105, RZ, RZ, 0x1 ;  /* 0x00000001ff697424 */ /* 0x000fe400078e00ff */
[----:B------:R-:W-:-:S07]  /*24f30*/  IMAD.MOV.U32 R124, RZ, RZ, -0x1 ;  /* 0xffffffffff7c7424 */ /* 0x000fce00078e00ff */
[----:B-1---5:R-:W-:Y:S05]  /*24f40*/  WARPSYNC.COLLECTIVE R124, `(.L_x_40896) ;  /* 0x000000007c087348 */ /* 0x022fea0003c00000 */
[----:B------:R0:W2:Y:S02]  /*24f50*/  SHFL.BFLY P1, R105, R127, R105, R110 ;  /* 0x0c0000697f697389 */ /* 0x0000a4000002006e */
[----:B012--5:R-:W-:Y:S05]  /*24f60*/  ENDCOLLECTIVE ;  /* 0x000000000000791b */ /* 0x027fea0003800000 */
.L_x_40896:
[----:B------:R-:W-:Y:S05]  /*24f70*/  BSYNC B0 ;  /* 0x0000000000007941 */ /* 0x000fea0003800000 */
.L_x_40895:
[----:B------:R-:W-:Y:S01]  /*24f80*/  FADD.FTZ R109, R109, R105 ;  /* 0x000000696d6d7221 */ /* 0x000fe20000010000 */
[----:B------:R-:W-:Y:S02]  /*24f90*/  HFMA2 R110, -RZ, RZ, 0, 1.847743988037109375e-06 ;  /* 0x0000001fff6e7431 */ /* 0x000fe400000001ff */
[----:B------:R-:W-:Y:S01]  /*24fa0*/  IMAD.MOV.U32 R105, RZ, RZ, 0x2 ;  /* 0x00000002ff697424 */ /* 0x000fe200078e00ff */
[----:B------:R-:W0:Y:S01]  /*24fb0*/  LDC R125, c[0x0][0x400] ;  /* 0x00010000ff7d7b82 */ /* 0x000e220000000800 */
[----:B------:R-:W-:Y:S01]  /*24fc0*/  IMAD.MOV.U32 R124, RZ, RZ, -0x1 ;  /* 0xffffffffff7c7424 */ /* 0x000fe200078e00ff */
[----:B------:R-:W-:-:S07]  /*24fd0*/  MOV R127, R109 ;  /* 0x0000006d007f7202 */ /* 0x000fce0000000f00 */
[----:B0-----:R-:W-:Y:S05]  /*24fe0*/  WARPSYNC.COLLECTIVE R124, `(.L_x_40897) ;  /* 0x000000007c087348 */ /* 0x001fea0003c00000 */
[----:B------:R1:W2:Y:S02]  /*24ff0*/  SHFL.BFLY P1, R105, R127, R105, R110 ;  /* 0x0c0000697f697389 */ /* 0x0002a4000002006e */
[----:B012---:R-:W-:Y:S05]  /*25000*/  ENDCOLLECTIVE ;  /* 0x000000000000791b */ /* 0x007fea0003800000 */
.L_x_40897:
[----:B------:R-:W-:Y:S01]  /*25010*/  FADD.FTZ R109, R109, R105 ;  /* 0x000000696d6d7221 */ /* 0x000fe20000010000 */
[----:B------:R-:W-:-:S04]  /*25020*/  IMAD.MOV.U32 R105, RZ, RZ, 0x4 ;  /* 0x00000004ff697424 */ /* 0x000fc800078e00ff */
[----:B------:R-:W-:-:S07]  /*25030*/  MOV R127, R109 ;  /* 0x0000006d007f7202 */ /* 0x000fce0000000f00 */
[----:B------:R-:W-:Y:S05]  /*25040*/  WARPSYNC.COLLECTIVE R124, `(.L_x_40898) ;  /* 0x000000007c087348 */ /* 0x000fea0003c00000 */
[----:B------:R0:W1:Y:S02]  /*25050*/  SHFL.BFLY P1, R105, R127, R105, R110 ;  /* 0x0c0000697f697389 */ /* 0x000064000002006e */
[----:B01----:R-:W-:Y:S05]  /*25060*/  ENDCOLLECTIVE ;  /* 0x000000000000791b */ /* 0x003fea0003800000 */
.L_x_40898:
[----:B------:R-:W-:Y:S01]  /*25070*/  FADD.FTZ R109, R109, R105 ;  /* 0x000000696d6d7221 */ /* 0x000fe20000010000 */
[----:B------:R-:W-:-:S04]  /*25080*/  IMAD.MOV.U32 R105, RZ, RZ, 0x8 ;  /* 0x00000008ff697424 */ /* 0x000fc800078e00ff */
[----:B------:R-:W-:-:S07]  /*25090*/  MOV R127, R109 ;  /* 0x0000006d007f7202 */ /* 0x000fce0000000f00 */
[----:B------:R-:W-:Y:S05]  /*250a0*/  WARPSYNC.COLLECTIVE R124, `(.L_x_40899) ;  /* 0x000000007c087348 */ /* 0x000fea0003c00000 */
[----:B------:R0:W1:Y:S02]  /*250b0*/  SHFL.BFLY P1, R105, R127, R105, R110 ;  /* 0x0c0000697f697389 */ /* 0x000064000002006e */
[----:B01----:R-:W-:Y:S05]  /*250c0*/  ENDCOLLECTIVE ;  /* 0x000000000000791b */ /* 0x003fea0003800000 */
.L_x_40899:
[----:B------:R-:W-:Y:S01]  /*250d0*/  FADD.FTZ R109, R109, R105 ;  /* 0x000000696d6d7221 */ /* 0x000fe20000010000 */
[----:B------:R-:W-:-:S04]  /*250e0*/  IMAD.MOV.U32 R105, RZ, RZ, 0x10 ;  /* 0x00000010ff697424 */ /* 0x000fc800078e00ff */
[----:B------:R-:W-:-:S07]  /*250f0*/  MOV R127, R109 ;  /* 0x0000006d007f7202 */ /* 0x000fce0000000f00 */
[----:B------:R-:W-:Y:S05]  /*25100*/  WARPSYNC.COLLECTIVE R124, `(.L_x_40900) ;  /* 0x000000007c087348 */ /* 0x000fea0003c00000 */
[----:B------:R0:W1:Y:S02]  /*25110*/  SHFL.BFLY P1, R105, R127, R105, R110 ;  /* 0x0c0000697f697389 */ /* 0x000064000002006e */
[----:B01----:R-:W-:Y:S05]  /*25120*/  ENDCOLLECTIVE ;  /* 0x000000000000791b */ /* 0x003fea0003800000 */
.L_x_40900:
        /* <DEDUP_REMOVED lines=83> */
[----:B------:R-:W-:-:S04]  /*25660*/  IMAD.MOV.U32 R105, RZ, RZ, 0x1 ;  /* 0x00000001ff697424 */ /* 0x000fc800078e00ff */
[----:B------:R-:W-:-:S07]  /*25670*/  MOV R127, R126 ;  /* 0x0000007e007f7202 */ /* 0x000fce0000000f00 */
[----:B------:R-:W-:Y:S05]  /*25680*/  WARPSYNC.COLLECTIVE R124, `(.L_x_40901) ;  /* 0x000000007c087348 */ /* 0x000fea0003c00000 */
[----:B------:R0:W1:Y:S02]  /*25690*/  SHFL.BFLY P1, R105, R127, R105, R110 ;  /* 0x0c0000697f697389 */ /* 0x000064000002006e */
[----:B01----:R-:W-:Y:S05]  /*256a0*/  ENDCOLLECTIVE ;  /* 0x000000000000791b */ /* 0x003fea0003800000 */
.L_x_40901:
[----:B------:R-:W-:Y:S01]  /*256b0*/  FADD.FTZ R126, R126, R105 ;  /* 0x000000697e7e7221 */ /* 0x000fe20000010000 */
[----:B------:R-:W-:-:S03]  /*256c0*/  MOV R105, 0x2 ;  /* 0x0000000200697802 */ /* 0x000fc60000000f00 */
[----:B------:R-:W-:-:S07]  /*256d0*/  IMAD.MOV.U32 R127, RZ, RZ, R126 ;  /* 0x000000ffff7f7224 */ /* 0x000fce00078e007e */
[----:B------:R-:W-:Y:S05]  /*256e0*/  WARPSYNC.COLLECTIVE R124, `(.L_x_40902) ;  /* 0x000000007c087348 */ /* 0x000fea0003c00000 */
[----:B------:R0:W1:Y:S02]  /*256f0*/  SHFL.BFLY P1, R105, R127, R105, R110 ;  /* 0x0c0000697f697389 */ /* 0x000064000002006e */
[----:B01----:R-:W-:Y:S05]  /*25700*/  ENDCOLLECTIVE ;  /* 0x000000000000791b */ /* 0x003fea0003800000 */
.L_x_40902:
[----:B------:R-:W-:Y:S01]  /*25710*/  FADD.FTZ R126, R126, R105 ;  /* 0x000000697e7e7221 */ /* 0x000fe20000010000 */
[----:B------:R-:W-:-:S03]  /*25720*/  HFMA2 R105, -RZ, RZ, 0, 2.384185791015625e-07 ;  /* 0x00000004ff697431 */ /* 0x000fc600000001ff */
[----:B------:R-:W-:-:S07]  /*25730*/  IMAD.MOV.U32 R127, RZ, RZ, R126 ;  /* 0x000000ffff7f7224 */ /* 0x000fce00078e007e */
[----:B------:R-:W-:Y:S05]  /*25740*/  WARPSYNC.COLLECTIVE R124, `(.L_x_40903) ;  /* 0x000000007c087348 */ /* 0x000fea0003c00000 */
[----:B------:R0:W1:Y:S02]  /*25750*/  SHFL.BFLY P1, R105, R127, R105, R110 ;  /* 0x0c0000697f697389 */ /* 0x000064000002006e */
[----:B01----:R-:W-:Y:S05]  /*25760*/  ENDCOLLECTIVE ;  /* 0x000000000000791b */ /* 0x003fea0003800000 */
.L_x_40903:
[----:B------:R-:W-:Y:S01]  /*25770*/  FADD.FTZ R126, R126, R105 ;  /* 0x000000697e7e7221 */ /* 0x000fe20000010000 */
[----:B------:R-:W-:-:S03]  /*25780*/  MOV R105, 0x8 ;  /* 0x0000000800697802 */ /* 0x000fc60000000f00 */
[----:B------:R-:W-:-:S07]  /*25790*/  IMAD.MOV.U32 R127, RZ, RZ, R126 ;  /* 0x000000ffff7f7224 */ /* 0x000fce00078e007e */
[----:B------:R-:W-:Y:S05]  /*257a0*/  WARPSYNC.COLLECTIVE R124, `(.L_x_40904) ;  /* 0x000000007c087348 */ /* 0x000fea0003c00000 */
[----:B------:R0:W1:Y:S02]  /*257b0*/  SHFL.BFLY P1, R105, R127, R105, R110 ;  /* 0x0c0000697f697389 */ /* 0x000064000002006e */
[----:B01----:R-:W-:Y:S05]  /*257c0*/  ENDCOLLECTIVE ;  /* 0x000000000000791b */ /* 0x003fea0003800000 */
.L_x_40904:
[----:B------:R-:W-:Y:S01]  /*257d0*/  FADD.FTZ R126, R126, R105 ;  /* 0x000000697e7e7221 */ /* 0x000fe20000010000 */
[----:B------:R-:W-:-:S03]  /*257e0*/  HFMA2 R105, -RZ, RZ, 0, 9.5367431640625e-07 ;  /* 0x00000010ff697431 */ /* 0x000fc600000001ff */
[----:B------:R-:W-:-:S07]  /*257f0*/  IMAD.MOV.U32 R127, RZ, RZ, R126 ;  /* 0x000000ffff7f7224 */ /* 0x000fce00078e007e */
[----:B------:R-:W-:Y:S05]  /*25800*/  WARPSYNC.COLLECTIVE R124, `(.L_x_40905) ;  /* 0x000000007c087348 */ /* 0x000fea0003c00000 */
[----:B------:R0:W1:Y:S02]  /*25810*/  SHFL.BFLY P1, R105, R127, R105, R110 ;  /* 0x0c0000697f697389 */ /* 0x000064000002006e */
[----:B01----:R-:W-:Y:S05]  /*25820*/  ENDCOLLECTIVE ;  /* 0x000000000000791b */ /* 0x003fea0003800000 */
.L_x_40905:
[----:B------:R-:W-:Y:S05]  /*25830*/  BRA `(.L_x_40906) ;  /* 0xffffffe400a07947 */ /* 0x000fea000383ffff */
.L_x_40907:
        /* <DEDUP_REMOVED lines=12> */
.L_x_45911:


//--------------------- .text._ZN10layer_norm13ln_fwd_kernelINS_13Kernel_traitsIfffffjLj1280ELj1ELj4ELj1ELj16ENS_18Kernel_traits_baseILj1280EfffffjLj128EEEEELb0ELb0ELb0ELb0EEEvNS_9FwdParamsE --------------------------
	.section	.text._ZN10layer_norm13ln_fwd_kernelINS_13Kernel_traitsIfffffjLj1280ELj1ELj4ELj1ELj16ENS_18Kernel_traits_baseILj1280EfffffjLj128EEEEELb0ELb0ELb0ELb0EEEvNS_9FwdParamsE,"ax",@progbits
	.align	128
        .global         _ZN10layer_norm13ln_fwd_kernelINS_13Kernel_traitsIfffffjLj1280ELj1ELj4ELj1ELj16ENS_18Kernel_traits_baseILj1280EfffffjLj128EEEEELb0ELb0ELb0ELb0EEEvNS_9FwdParamsE
        .type           _ZN10layer_norm13ln_fwd_kernelINS_13Kernel_traitsIfffffjLj1280ELj1ELj4ELj1ELj16ENS_18Kernel_traits_baseILj1280EfffffjLj128EEEEELb0ELb0ELb0ELb0EEEvNS_9FwdParamsE,@function
        .size           _ZN10layer_norm13ln_fwd_kernelINS_13Kernel_traitsIfffffjLj1280ELj1ELj4ELj1ELj16ENS_18Kernel_traits_baseILj1280EfffffjLj128EEEEELb0ELb0ELb0ELb0EEEvNS_9FwdParamsE,(.L_x_45912 - _ZN10layer_norm13ln_fwd_kernelINS_13Kernel_traitsIfffffjLj1280ELj1ELj4ELj1ELj16ENS_18Kernel_traits_baseILj1280EfffffjLj128EEEEELb0ELb0ELb0ELb0EEEvNS_9FwdParamsE)
        .other          _ZN10layer_norm13ln_fwd_kernelINS_13Kernel_traitsIfffffjLj1280ELj1ELj4ELj1ELj16ENS_18Kernel_traits_baseILj1280EfffffjLj128EEEEELb0ELb0ELb0ELb0EEEvNS_9FwdParamsE,@"STO_CUDA_ENTRY STV_DEFAULT"
_ZN10layer_norm13ln_fwd_kernelINS_13Kernel_traitsIfffffjLj1280ELj1ELj4ELj1ELj16ENS_18Kernel_traits_baseILj1280EfffffjLj128EEEEELb0ELb0ELb0ELb0EEEvNS_9FwdParamsE:
.text._ZN10layer_norm13ln_fwd_kernelINS_13Kernel_traitsIfffffjLj1280ELj1ELj4ELj1ELj16ENS_18Kernel_traits_baseILj1280EfffffjLj128EEEEELb0ELb0ELb0ELb0EEEvNS_9FwdParamsE:
        /* <DEDUP_REMOVED lines=39> */
[----:B---3--:R-:W-:-:S07]  /*0270*/  @P6 IMAD.WIDE.U32 R10, R0, 0x10, R10 ;  /* 0x00000010000a6825 */ /* 0x008fce00078e000a */
[----:B------:R-:W3:Y:S01]  /*0280*/  @P1 LDC.64 R18, c[0x0][0x438] ;  /* 0x00010e00ff121b82 */ /* 0x000ee20000000a00 */
[----:B------:R3:W5:Y:S01]  /*0290*/  @P6 LDG.E.128 R88, desc[UR6][R10.64] ;  /* 0x000000060a586981 */ /* 0x000762000c1e1d00 */
        /* <DEDUP_REMOVED lines=10> */
[----:B------:R4:W5:Y:S06]  /*0340*/  @P0 LDG.E.128 R84, desc[UR6][R12.64] ;  /* 0x000000060c540981 */ /* 0x00096c000c1e1d00 */
[----:B------:R-:W4:Y:S01]  /*0350*/  @P4 LDC.64 R6, c[0x0][0x3d0] ;  /* 0x0000f400ff064b82 */ /* 0x000f220000000a00 */
[C---:B--2---:R-:W-:Y:S01]  /*0360*/  @P1 IMAD.WIDE.U32 R16, R0.reuse, 0x10, R16 ;  /* 0x0000001000101825 */ /* 0x044fe200078e0010 */
[----:B------:R2:W5:Y:S06]  /*0370*/  @P0 LDG.E.128 R80, desc[UR6][R14.64] ;  /* 0x000000060e500981 */ /* 0x00056c000c1e1d00 */
[----:B------:R-:W2:Y:S01]  /*0380*/  @P4 LDC.64 R8, c[0x0][0x438] ;  /* 0x00010e00ff084b82 */ /* 0x000ea20000000a00 */
[C---:B---3--:R-:W-:Y:S01]  /*0390*/  @P1 IMAD.WIDE.U32 R18, R0.reuse, 0x10, R18 ;  /* 0x0000001000121825 */ /* 0x048fe200078e0012 */
[----:B------:R-:W-:Y:S01]  /*03a0*/  @P1 IADD3 R0, PT, PT, R0, 0x20, RZ ;  /* 0x0000002000001810 */ /* 0x000fe20007ffe0ff */
[----:B------:R3:W5:Y:S05]  /*03b0*/  @P1 LDG.E.128 R76, desc[UR6][R16.64] ;  /* 0x00000006104c1981 */ /* 0x00076a000c1e1d00 */
[----:B------:R-:W3:Y:S01]  /*03c0*/  @P6 LDC.64 R10, c[0x0][0x3d0] ;  /* 0x0000f400ff0a6b82 */ /* 0x000ee20000000a00 */
[C---:B------:R-:W-:Y:S01]  /*03d0*/  @P2 IMAD.WIDE.U32 R20, R0.reuse, 0x10, R20 ;  /* 0x0000001000142825 */ /* 0x040fe200078e0014 */
[----:B------:R0:W5:Y:S06]  /*03e0*/  @P1 LDG.E.128 R72, desc[UR6][R18.64] ;  /* 0x0000000612481981 */ /* 0x00016c000c1e1d00 */
[----:B------:R-:W3:Y:S01]  /*03f0*/  @P6 LDC.64 R26, c[0x0][0x438] ;  /* 0x00010e00ff1a6b82 */ /* 0x000ee20000000a00 */
[C---:B------:R-:W-:Y:S01]  /*0400*/  @P2 IMAD.WIDE.U32 R22, R0.reuse, 0x10, R22 ;  /* 0x0000001000162825 */ /* 0x040fe200078e0016 */
[----:B------:R-:W-:Y:S01]  /*0410*/  @P2 IADD3 R0, PT, PT, R0, 0x20, RZ ;  /* 0x0000002000002810 */ /* 0x000fe20007ffe0ff */
[----:B------:R1:W5:Y:S05]  /*0420*/  @P2 LDG.E.128 R68, desc[UR6][R20.64] ;  /* 0x0000000614442981 */ /* 0x00036a000c1e1d00 */
[----:B------:R-:W3:Y:S01]  /*0430*/  @P5 LDC.64 R28, c[0x0][0x3d0] ;  /* 0x0000f400ff1c5b82 */ /* 0x000ee20000000a00 */
[C---:B0-----:R-:W-:Y:S01]  /*0440*/  @P3 IMAD.WIDE.U32 R4, R0.reuse, 0x10, R4 ;  /* 0x0000001000043825 */ /* 0x041fe200078e0004 */
[----:B------:R0:W5:Y:S06]  /*0450*/  @P2 LDG.E.128 R64, desc[UR6][R22.64] ;  /* 0x0000000616402981 */ /* 0x00016c000c1e1d00 */
[----:B------:R-:W0:Y:S01]  /*0460*/  @P5 LDC.64 R30, c[0x0][0x438] ;  /* 0x00010e00ff1e5b82 */ /* 0x000e220000000a00 */
[C---:B-1----:R-:W-:Y:S01]  /*0470*/  @P3 IMAD.WIDE.U32 R24, R0.reuse, 0x10, R24 ;  /* 0x0000001000183825 */ /* 0x042fe200078e0018 */
[----:B------:R-:W-:Y:S01]  /*0480*/  @P3 IADD3 R0, PT, PT, R0, 0x20, RZ ;  /* 0x0000002000003810 */ /* 0x000fe20007ffe0ff */
[----:B------:R1:W5:Y:S04]  /*0490*/  @P3 LDG.E.128 R60, desc[UR6][R4.64] ;  /* 0x00000006043c3981 */ /* 0x000368000c1e1d00 */
[C---:B----4-:R-:W-:Y:S01]  /*04a0*/  @P4 IMAD.WIDE.U32 R6, R0.reuse, 0x10, R6 ;  /* 0x0000001000064825 */ /* 0x050fe200078e0006 */
[----:B------:R1:W5:Y:S03]  /*04b0*/  @P3 LDG.E.128 R56, desc[UR6][R24.64] ;  /* 0x0000000618383981 */ /* 0x000366000c1e1d00 */
[C---:B--2---:R-:W-:Y:S01]  /*04c0*/  @P4 IMAD.WIDE.U32 R8, R0.reuse, 0x10, R8 ;  /* 0x0000001000084825 */ /* 0x044fe200078e0008 */
[----:B------:R-:W-:Y:S01]  /*04d0*/  @P4 IADD3 R0, PT, PT, R0, 0x20, RZ ;  /* 0x0000002000004810 */ /* 0x000fe20007ffe0ff */
[----:B------:R1:W5:Y:S04]  /*04e0*/  @P4 LDG.E.128 R52, desc[UR6][R6.64] ;  /* 0x0000000606344981 */ /* 0x000368000c1e1d00 */
[C---:B---3--:R-:W-:Y:S01]  /*04f0*/  @P6 IMAD.WIDE.U32 R10, R0.reuse, 0x10, R10 ;  /* 0x00000010000a6825 */ /* 0x048fe200078e000a */
[----:B------:R1:W5:Y:S03]  /*0500*/  @P4 LDG.E.128 R48, desc[UR6][R8.64] ;  /* 0x0000000608304981 */ /* 0x000366000c1e1d00 */
[C---:B------:R-:W-:Y:S01]  /*0510*/  @P6 IMAD.WIDE.U32 R26, R0.reuse, 0x10, R26 ;  /* 0x00000010001a6825 */ /* 0x040fe200078e001a */
[----:B------:R-:W-:Y:S01]  /*0520*/  @P6 IADD3 R0, PT, PT, R0, 0x20, RZ ;  /* 0x0000002000006810 */ /* 0x000fe20007ffe0ff */
[----:B------:R1:W5:Y:S04]  /*0530*/  @P6 LDG.E.128 R44, desc[UR6][R10.64] ;  /* 0x000000060a2c6981 */ /* 0x000368000c1e1d00 */
[C---:B------:R-:W-:Y:S01]  /*0540*/  @P5 IMAD.WIDE.U32 R28, R0.reuse, 0x10, R28 ;  /* 0x00000010001c5825 */ /* 0x040fe200078e001c */
[----:B------:R1:W5:Y:S03]  /*0550*/  @P6 LDG.E.128 R40, desc[UR6][R26.64] ;  /* 0x000000061a286981 */ /* 0x000366000c1e1d00 */
[----:B0-----:R-:W-:Y:S01]  /*0560*/  @P5 IMAD.WIDE.U32 R30, R0, 0x10, R30 ;  /* 0x00000010001e5825 */ /* 0x001fe200078e001e */
[----:B------:R1:W5:Y:S04]  /*0570*/  @P5 LDG.E.128 R36, desc[UR6][R28.64] ;  /* 0x000000061c245981 */ /* 0x000368000c1e1d00 */
[----:B------:R1:W5:Y:S01]  /*0580*/  @P5 LDG.E.128 R32, desc[UR6][R30.64] ;  /* 0x000000061e205981 */ /* 0x000362000c1e1d00 */
[----:B------:R-:W-:-:S02]  /*0590*/  ISETP.GE.U32.AND P0, PT, R2, 0x140, PT ;  /* 0x000001400200780c */ /* 0x000fc40003f06070 */
[----:B------:R-:W-:-:S11]  /*05a0*/  @P5 IADD3 R0, PT, PT, R0, 0x20, RZ ;  /* 0x0000002000005810 */ /* 0x000fd60007ffe0ff */
[----:B-1----:R-:W-:Y:S05]  /*05b0*/  @!P0 BRA `(.L_x_40910) ;  /* 0x0000000400308947 */ /* 0x002fea0003800000 */
[----:B------:R-:W0:Y:S08]  /*05c0*/  LDC.64 R28, c[0x0][0x3d0] ;  /* 0x0000f400ff1c7b82 */ /* 0x000e300000000a00 */
[----:B------:R-:W1:Y:S01]  /*05d0*/  LDC.64 R24, c[0x0][0x438] ;  /* 0x00010e00ff187b82 */ /* 0x000e620000000a00 */
[----:B0-----:R-:W-:-:S06]  /*05e0*/  IMAD.WIDE.U32 R28, R0, 0x10, R28 ;  /* 0x00000010001c7825 */ /* 0x001fcc00078e001c */
[----:B------:R-:W5:Y:S01]  /*05f0*/  LDG.E.128 R28, desc[UR6][R28.64] ;  /* 0x000000061c1c7981 */ /* 0x000f62000c1e1d00 */
[----:B-1----:R-:W-:-:S06]  /*0600*/  IMAD.WIDE.U32 R24, R0, 0x10, R24 ;  /* 0x0000001000187825 */ /* 0x002fcc00078e0018 */
[----:B------:R-:W5:Y:S01]  /*0610*/  LDG.E.128 R24, desc[UR6][R24.64] ;  /* 0x0000000618187981 */ /* 0x000f62000c1e1d00 */
[----:B------:R-:W-:Y:S05]  /*0620*/  BRA `(.L_x_40910) ;  /* 0x0000000400147947 */ /* 0x000fea0003800000 */
.L_x_40909:
[C---:B------:R-:W-:Y:S02]  /*0630*/  ISETP.GE.U32.AND P1, PT, R2.reuse, 0x20, PT ;  /* 0x000000200200780c */ /* 0x040fe40003f26070 */
[C---:B------:R-:W-:Y:S02]  /*0640*/  ISETP.GE.U32.AND P6, PT, R2.reuse, 0x40, PT ;  /* 0x000000400200780c */ /* 0x040fe40003fc6070 */
[C---:B------:R-:W-:Y:S02]  /*0650*/  ISETP.GE.U32.AND P5, PT, R2.reuse, 0x60, PT ;  /* 0x000000600200780c */ /* 0x040fe40003fa6070 */
[C---:B------:R-:W-:Y:S02]  /*0660*/  ISETP.GE.U32.AND P0, PT, R2.reuse, 0x80, PT ;  /* 0x000000800200780c */ /* 0x040fe40003f06070 */
[C---:B------:R-:W-:Y:S02]  /*0670*/  ISETP.GE.U32.AND P4, PT, R2.reuse, 0xa0, PT ;  /* 0x000000a00200780c */ /* 0x040fe40003f86070 */
[----:B------:R-:W-:-:S02]  /*0680*/  ISETP.GE.U32.AND P3, PT, R2, 0xc0, PT ;  /* 0x000000c00200780c */ /* 0x000fc40003f66070 */
[----:B------:R-:W-:Y:S01]  /*0690*/  ISETP.GE.U32.AND P2, PT, R2, 0xe0, PT ;  /* 0x000000e00200780c */ /* 0x000fe20003f46070 */
        /* <DEDUP_REMOVED lines=8> */
[----:B-1----:R-:W-:Y:S01]  /*0720*/  @P6 IMAD.WIDE.U32 R6, R0, 0x10, R6 ;  /* 0x0000001000066825 */ /* 0x002fe200078e0006 */
[----:B------:R-:W-:Y:S02]  /*0730*/  ISETP.GE.U32.AND P1, PT, R2, 0x100, PT ;  /* 0x000001000200780c */ /* 0x000fe40003f26070 */
[----:B------:R-:W-:Y:S02]  /*0740*/  @P6 IADD3 R0, PT, PT, R0, 0x20, RZ ;  /* 0x0000002000006810 */ /* 0x000fe40007ffe0ff */
[----:B------:R1:W5:Y:S02]  /*0750*/  @P6 LDG.E.128 R92, desc[UR6][R6.64] ;  /* 0x00000006065c6981 */ /* 0x000364000c1e1d00 */
[----:B------:R-:W1:Y:S01]  /*0760*/  @P3 LDC.64 R14, c[0x0][0x3d0] ;  /* 0x0000f400ff0e3b82 */ /* 0x000e620000000a00 */
[----:B--2---:R-:W-:Y:S01]  /*0770*/  @P5 IMAD.WIDE.U32 R8, R0, 0x10, R8 ;  /* 0x0000001000085825 */ /* 0x004fe200078e0008 */
[----:B------:R-:W-:-:S02]  /*0780*/  ISETP.GE.U32.AND P6, PT, R2, 0x120, PT ;  /* 0x000001200200780c */ /* 0x000fc40003fc6070 */
[----:B------:R-:W-:Y:S02]  /*0790*/  @P5 IADD3 R0, PT, PT, R0, 0x20, RZ ;  /* 0x0000002000005810 */ /* 0x000fe40007ffe0ff */
[----:B------:R2:W5:Y:S02]  /*07a0*/  @P5 LDG.E.128 R84, desc[UR6][R8.64] ;  /* 0x0000000608545981 */ /* 0x000564000c1e1d00 */
[----:B------:R-:W2:Y:S01]  /*07b0*/  @P2 LDC.64 R16, c[0x0][0x3d0] ;  /* 0x0000f400ff102b82 */ /* 0x000ea20000000a00 */
[----:B------:R-:W-:Y:S01]  /*07c0*/  ISETP.GE.U32.AND P5, PT, R2, 0x140, PT ;  /* 0x000001400200780c */ /* 0x000fe20003fa6070 */
[C---:B---3--:R-:W-:Y:S01]  /*07d0*/  @P0 IMAD.WIDE.U32 R10, R0.reuse, 0x10, R10 ;  /* 0x00000010000a0825 */ /* 0x048fe200078e000a */
[----:B------:R-:W-:-:S04]  /*07e0*/  @P0 IADD3 R0, PT, PT, R0, 0x20, RZ ;  /* 0x0000002000000810 */ /* 0x000fc80007ffe0ff */
[----:B------:R3:W5:Y:S01]  /*07f0*/  @P0 LDG.E.128 R76, desc[UR6][R10.64] ;  /* 0x000000060a4c0981 */ /* 0x000762000c1e1d00 */
[----:B------:R-:W3:Y:S01]  /*0800*/  @P1 LDC.64 R18, c[0x0][0x3d0] ;  /* 0x0000f400ff121b82 */ /* 0x000ee20000000a00 */
[C---:B----4-:R-:W-:Y:S01]  /*0810*/  @P4 IMAD.WIDE.U32 R12, R0.reuse, 0x10, R12 ;  /* 0x00000010000c4825 */ /* 0x050fe200078e000c */
[----:B------:R-:W-:-:S04]  /*0820*/  @P4 IADD3 R0, PT, PT, R0, 0x20, RZ ;  /* 0x0000002000004810 */ /* 0x000fc80007ffe0ff */
[----:B------:R4:W5:Y:S02]  /*0830*/  @P4 LDG.E.128 R68, desc[UR6][R12.64] ;  /* 0x000000060c444981 */ /* 0x000964000c1e1d00 */
[----:B0-----:R-:W0:Y:S01]  /*0840*/  @P6 LDC.64 R4, c[0x0][0x3d0] ;  /* 0x0000f400ff046b82 */ /* 0x001e220000000a00 */
[C---:B-1----:R-:W-:Y:S01]  /*0850*/  @P3 IMAD.WIDE.U32 R14, R0.reuse, 0x10, R14 ;  /* 0x00000010000e3825 */ /* 0x042fe200078e000e */
[----:B------:R-:W-:-:S04]  /*0860*/  @P3 IADD3 R0, PT, PT, R0, 0x20, RZ ;  /* 0x0000002000003810 */ /* 0x000fc80007ffe0ff */
[----:B------:R4:W5:Y:S02]  /*0870*/  @P3 LDG.E.128 R60, desc[UR6][R14.64] ;  /* 0x000000060e3c3981 */ /* 0x000964000c1e1d00 */
[----:B------:R-:W1:Y:S01]  /*0880*/  @P5 LDC.64 R20, c[0x0][0x3d0] ;  /* 0x0000f400ff145b82 */ /* 0x000e620000000a00 */
[C---:B--2---:R-:W-:Y:S01]  /*0890*/  @P2 IMAD.WIDE.U32 R16, R0.reuse, 0x10, R16 ;  /* 0x0000001000102825 */ /* 0x044fe200078e0010 */
[----:B------:R-:W-:-:S04]  /*08a0*/  @P2 IADD3 R0, PT, PT, R0, 0x20, RZ ;  /* 0x0000002000002810 */ /* 0x000fc80007ffe0ff */
[----:B------:R4:W5:Y:S01]  /*08b0*/  @P2 LDG.E.128 R52, desc[UR6][R16.64] ;  /* 0x0000000610342981 */ /* 0x000962000c1e1d00 */
[C---:B---3--:R-:W-:Y:S01]  /*08c0*/  @P1 IMAD.WIDE.U32 R18, R0.reuse, 0x10, R18 ;  /* 0x0000001000121825 */ /* 0x048fe200078e0012 */
[----:B------:R-:W-:-:S04]  /*08d0*/  @P1 IADD3 R0, PT, PT, R0, 0x20, RZ ;  /* 0x0000002000001810 */ /* 0x000fc80007ffe0ff */
[----:B------:R4:W5:Y:S01]  /*08e0*/  @P1 LDG.E.128 R44, desc[UR6][R18.64] ;  /* 0x00000006122c1981 */ /* 0x000962000c1e1d00 */
[C---:B0-----:R-:W-:Y:S01]  /*08f0*/  @P6 IMAD.WIDE.U32 R6, R0.reuse, 0x10, R4 ;  /* 0x0000001000066825 */ /* 0x041fe200078e0004 */
[----:B------:R-:W-:-:S04]  /*0900*/  @P6 IADD3 R0, PT, PT, R0, 0x20, RZ ;  /* 0x0000002000006810 */ /* 0x000fc80007ffe0ff */
[----:B------:R4:W5:Y:S01]  /*0910*/  @P6 LDG.E.128 R36, desc[UR6][R6.64] ;  /* 0x0000000606246981 */ /* 0x000962000c1e1d00 */
[----:B-1----:R-:W-:-:S05]  /*0920*/  @P5 IMAD.WIDE.U32 R4, R0, 0x10, R20 ;  /* 0x0000001000045825 */ /* 0x002fca00078e0014 */
[----:B------:R4:W5:Y:S01]  /*0930*/  @P5 LDG.E.128 R28, desc[UR6][R4.64] ;  /* 0x00000006041c5981 */ /* 0x000962000c1e1d00 */
        /* <DEDUP_REMOVED lines=18> */
[----:B------:R-:W-:Y:S02]  /*0a60*/  @P5 CS2R R26, SRZ ;  /* 0x00000000001a5805 */ /* 0x000fe4000001ff00 */
[----:B----4-:R-:W-:-:S07]  /*0a70*/  @P5 CS2R R24, SRZ ;  /* 0x0000000000185805 */ /* 0x010fce000001ff00 */
.L_x_40910:
[----:B------:R-:W-:Y:S05]  /*0a80*/  BSYNC.RECONVERGENT B0 ;  /* 0x0000000000007941 */ /* 0x000fea0003800200 */
.L_x_40908:
[----:B------:R-:W0:Y:S02]  /*0a90*/  LDCU UR4, c[0x0][0x384] ;  /* 0x00007080ff0477ac */ /* 0x000e240008000800 */
[----:B0-----:R-:W-:-:S13]  /*0aa0*/  ISETP.GE.AND P0, PT, R3, UR4, PT ;  /* 0x0000000403007c0c */ /* 0x001fda000bf06270 */
[----:B------:R-:W-:Y:S05]  /*0ab0*/  @P0 EXIT ;  /* 0x000000000000094d */ /* 0x000fea0003800000 */
[----:B------:R-:W0:Y:S01]  /*0ac0*/  LDCU.64 UR4, c[0x0][0x3e0] ;  /* 0x00007c00ff0477ac */ /* 0x000e220008000a00 */
[----:B------:R-:W1:Y:S01]  /*0ad0*/  LDCU UR8, c[0x0][0x388] ;  /* 0x00007100ff0877ac */ /* 0x000e620008000800 */
[----:B0-----:R-:W-:Y:S01]  /*0ae0*/  UISETP.NE.U32.AND UP0, UPT, UR4, URZ, UPT ;  /* 0x000000ff0400728c */ /* 0x001fe2000bf05070 */
[----:B------:R-:W0:Y:S03]  /*0af0*/  LDCU.U8 UR4, c[0x0][0x410] ;  /* 0x00008200ff0477ac */ /* 0x000e260008000000 */
[----:B------:R-:W-:Y:S01]  /*0b00*/  UISETP.NE.AND.EX UP0, UPT, UR5, URZ, UPT, UP0 ;  /* 0x000000ff0500728c */ /* 0x000fe2000bf05300 */
[----:B------:R-:W2:Y:S05]  /*0b10*/  LDCU UR5, c[0x0][0x448] ;  /* 0x00008900ff0577ac */ /* 0x000eaa0008000800 */
[----:B-1----:R-:W-:-:S13]  /*0b20*/  PLOP3.LUT P5, PT, PT, PT, UP0, 0x80, 0x8 ;  /* 0x000000000008781c */ /* 0x002fda0003faf008 */
.L_x_40962:
[----:B------:R-:W1:Y:S01]  /*0b30*/  @P5 LDC.64 R16, c[0x0][0x3e0] ;  /* 0x0000f800ff105b82 */ /* 0x000e620000000a00 */
[----:B-----5:R-:W-:Y:S01]  /*0b40*/  HFMA2 R141, -RZ, RZ, 1.875, 0 ;  /* 0x3f800000ff8d7431 */ /* 0x020fe200000001ff */
[----:B------:R-:W3:Y:S06]  /*0b50*/  S2R R140, SR_TID.X ;  /* 0x00000000008c7919 */ /* 0x000eec0000002100 */
[----:B----4-:R-:W4:Y:S01]  /*0b60*/  LDC.64 R18, c[0x0][0x3e0] ;  /* 0x0000f800ff127b82 */ /* 0x010f220000000a00 */
[----:B-1----:R-:W-:-:S07]  /*0b70*/  @P5 IMAD.WIDE R104, R3, 0x4, R16 ;  /* 0x0000000403685825 */ /* 0x002fce00078e0210 */
[----:B------:R-:W4:Y:S01]  /*0b80*/  LDC.64 R16, c[0x0][0x3a0] ;  /* 0x0000e800ff107b82 */ /* 0x000f220000000a00 */
[----:B-----5:R1:W5:Y:S01]  /*0b90*/  @P5 LDG.E R141, desc[UR6][R104.64] ;  /* 0x00000006688d5981 */ /* 0x020362000c1e1900 */
[----:B------:R-:W-:Y:S01]  /*0ba0*/  IMAD R106, R3, UR8, RZ ;  /* 0x00000008036a7c24 */ /* 0x000fe2000f8e02ff */
[----:B------:R-:W-:Y:S01]  /*0bb0*/  ISETP.GE.U32.AND P4, PT, R2, 0x20, PT ;  /* 0x000000200200780c */ /* 0x000fe20003f86070 */
[----:B------:R-:W-:Y:S03]  /*0bc0*/  BSSY.RECONVERGENT B0, `(.L_x_40911) ;  /* 0x000002c000007945 */ /* 0x000fe60003800200 */
[----:B------:R-:W-:-:S04]  /*0bd0*/  SHF.R.S32.HI R107, RZ, 0x1f, R106 ;  /* 0x0000001fff6b7819 */ /* 0x000fc8000001146a */
[----:B------:R-:W-:Y:S02]  /*0be0*/  LEA.HI R107, R107, R106, RZ, 0x2 ;  /* 0x0000006a6b6b7211 */ /* 0x000fe400078f10ff */
[----:B---3--:R-:W-:-:S04]  /*0bf0*/  LOP3.LUT R106, R140, 0x1f, RZ, 0xc0, !PT ;  /* 0x0000001f8c6a7812 */ /* 0x008fc800078ec0ff */
[----:B------:R-:W-:-:S04]  /*0c00*/  LEA.HI.SX32 R139, R107, R106, 0x1e ;  /* 0x0000006a6b8b7211 */ /* 0x000fc800078ff2ff */
[----:B------:R-:W-:Y:S02]  /*0c10*/  MOV R142, R139 ;  /* 0x0000008b008e7202 */ /* 0x000fe40000000f00 */
[----:B----4-:R-:W-:-:S04]  /*0c20*/  LOP3.LUT P0, RZ, R16, R18, RZ, 0xfc, !PT ;  /* 0x0000001210ff7212 */ /* 0x010fc8000780fcff */
[----:B------:R-:W-:Y:S01]  /*0c30*/  LOP3.LUT P0, RZ, R17, R19, RZ, 0xfc, P0 ;  /* 0x0000001311ff7212 */ /* 0x000fe2000000fcff */
[----:B-1----:R-:W-:-:S12]  /*0c40*/  @!P4 BRA `(.L_x_40912) ;  /* 0x00000000008cc947 */ /* 0x002fd80003800000 */
[----:B------:R-:W-:Y:S01]  /*0c50*/  ISETP.NE.U32.AND P1, PT, R16, RZ, PT ;  /* 0x000000ff1000720c */ /* 0x000fe20003f25070 */
[----:B------:R-:W1:Y:S03]  /*0c60*/  LDC.64 R104, c[0x0][0x390] ;  /* 0x0000e400ff687b82 */ /* 0x000e660000000a00 */
[----:B------:R-:W-:-:S05]  /*0c70*/  ISETP.NE.AND.EX P1, PT, R17, RZ, PT, P1 ;  /* 0x000000ff1100720c */ /* 0x000fca0003f25310 */
[----:B------:R-:W3:Y:S08]  /*0c80*/  @P0 LDC.64 R142, c[0x0][0x3a8] ;  /* 0x0000ea00ff8e0b82 */ /* 0x000ef00000000a00 */
[----:B------:R-:W4:Y:S01]  /*0c90*/  @P1 LDC.64 R110, c[0x0][0x3a0] ;  /* 0x0000e800ff6e1b82 */ /* 0x000f220000000a00 */
[----:B-1----:R-:W-:-:S06]  /*0ca0*/  IMAD.WIDE.U32 R104, R139, 0x10, R104 ;  /* 0x000000108b687825 */ /* 0x002fcc00078e0068 */
[----:B------:R-:W2:Y:S01]  /*0cb0*/  LDG.E.128 R104, desc[UR6][R104.64] ;  /* 0x0000000668687981 */ /* 0x000ea2000c1e1d00 */
[----:B----4-:R-:W-:-:S06]  /*0cc0*/  @P1 IMAD.WIDE.U32 R110, R139, 0x10, R110 ;  /* 0x000000108b6e1825 */ /* 0x010fcc00078e006e */
[----:B------:R-:W2:Y:S02]  /*0cd0*/  @P1 LDG.E.128 R108, desc[UR6][R110.64] ;  /* 0x000000066e6c1981 */ /* 0x000ea4000c1e1d00 */
[-C--:B--2--5:R-:W-:Y:S01]  /*0ce0*/  @P1 FFMA.FTZ R6, R104, R141.reuse, R108 ;  /* 0x0000008d68061223 */ /* 0x0a4fe2000001006c */
[-C--:B------:R-:W-:Y:S01]  /*0cf0*/  @P1 FFMA.FTZ R15, R105, R141.reuse, R109 ;  /* 0x0000008d690f1223 */ /* 0x080fe2000001006d */
[-C--:B------:R-:W-:Y:S01]  /*0d00*/  @P1 FFMA.FTZ R119, R106, R141.reuse, R110 ;  /* 0x0000008d6a771223 */ /* 0x080fe2000001006e */
[----:B------:R-:W-:Y:S01]  /*0d10*/  @P1 FFMA.FTZ R129, R107, R141, R111 ;  /* 0x0000008d6b811223 */ /* 0x000fe2000001006f */
[----:B---3--:R-:W-:Y:S01]  /*0d20*/  @P0 IMAD.WIDE.U32 R108, R139, 0x10, R142 ;  /* 0x000000108b6c0825 */ /* 0x008fe200078e008e */
[----:B------:R-:W-:Y:S02]  /*0d30*/  @P1 MOV R20, R6 ;  /* 0x0000000600141202 */ /* 0x000fe40000000f00 */
[----:B------:R-:W-:Y:S02]  /*0d40*/  @P1 MOV R21, R15 ;  /* 0x0000000f00151202 */ /* 0x000fe40000000f00 */
[----:B------:R-:W-:-:S02]  /*0d50*/  @P1 MOV R22, R119 ;  /* 0x0000007700161202 */ /* 0x000fc40000000f00 */
[----:B------:R-:W-:Y:S01]  /*0d60*/  @P1 MOV R23, R129 ;  /* 0x0000008100171202 */ /* 0x000fe20000000f00 */
[----:B------:R-:W-:Y:S06]  /*0d70*/  @P1 BRA `(.L_x_40913) ;  /* 0x0000000000381947 */ /* 0x000fec0003800000 */
[----:B------:R-:W-:-:S04]  /*0d80*/  ISETP.NE.U32.AND P5, PT, R18, RZ, PT ;  /* 0x000000ff1200720c */ /* 0x000fc80003fa5070 */
[----:B------:R-:W-:-:S13]  /*0d90*/  ISETP.NE.AND.EX P5, PT, R19, RZ, PT, P5 ;  /* 0x000000ff1300720c */ /* 0x000fda0003fa5350 */
        /* <DEDUP_REMOVED lines=12> */
.L_x_40913:
[----:B------:R1:W-:Y:S01]  /*0e60*/  @P0 STG.E.128 desc[UR6][R108.64], R20 ;  /* 0x000000146c000986 */ /* 0x0003e2000c101d06 */
[----:B------:R-:W-:-:S07]  /*0e70*/  IADD3 R142, PT, PT, R139, 0x20, RZ ;  /* 0x000000208b8e7810 */ /* 0x000fce0007ffe0ff */
.L_x_40912:
[----:B0-2---:R-:W-:Y:S05]  /*0e80*/  BSYNC.RECONVERGENT B0 ;  /* 0x0000000000007941 */ /* 0x005fea0003800200 */
.L_x_40911:
[----:B------:R-:W-:Y:S01]  /*0e90*/  ISETP.GE.U32.AND P1, PT, R2, 0x40, PT ;  /* 0x000000400200780c */ /* 0x000fe20003f26070 */
[----:B------:R-:W-:Y:S03]  /*0ea0*/  BSSY.RECONVERGENT B0, `(.L_x_40914) ;  /* 0x0000022000007945 */ /* 0x000fe60003800200 */
[----:B------:R-:W-:-:S09]  /*0eb0*/  P2R R104, PR, RZ, 0x2 ;  /* 0x00000002ff687803 */ /* 0x000fd20000000000 */
[----:B------:R-:W-:Y:S05]  /*0ec0*/  @!P1 BRA `(.L_x_40915) ;  /* 0x00000000007c9947 */ /* 0x000fea0003800000 */
[----:B------:R-:W-:Y:S01]  /*0ed0*/  ISETP.NE.U32.AND P1, PT, R16, RZ, PT ;  /* 0x000000ff1000720c */ /* 0x000fe20003f25070 */
[----:B------:R-:W0:Y:S03]  /*0ee0*/  LDC.64 R104, c[0x0][0x390] ;  /* 0x0000e400ff687b82 */ /* 0x000e260000000a00 */
[----:B------:R-:W-:-:S05]  /*0ef0*/  ISETP.NE.AND.EX P1, PT, R17, RZ, PT, P1 ;  /* 0x000000ff1100720c */ /* 0x000fca0003f25310 */
[----:B------:R-:W2:Y:S08]  /*0f00*/  @P0 LDC.64 R144, c[0x0][0x3a8] ;  /* 0x0000ea00ff900b82 */ /* 0x000eb00000000a00 */
[----:B-1----:R-:W1:Y:S01]  /*0f10*/  @P1 LDC.64 R108, c[0x0][0x3a0] ;  /* 0x0000e800ff6c1b82 */ /* 0x002e620000000a00 */
[----:B0-----:R-:W-:-:S06]  /*0f20*/  IMAD.WIDE.U32 R104, R142, 0x10, R104 ;  /* 0x000000108e687825 */ /* 0x001fcc00078e0068 */
[----:B------:R-:W3:Y:S01]  /*0f30*/  LDG.E.128 R104, desc[UR6][R104.64] ;  /* 0x0000000668687981 */ /* 0x000ee2000c1e1d00 */
[----:B-1----:R-:W-:-:S06]  /*0f40*/  @P1 IMAD.WIDE.U32 R108, R142, 0x10, R108 ;  /* 0x000000108e6c1825 */ /* 0x002fcc00078e006c */
[----:B------:R-:W3:Y:S01]  /*0f50*/  @P1 LDG.E.128 R108, desc[UR6][R108.64] ;  /* 0x000000066c6c1981 */ /* 0x000ee2000c1e1d00 */
[----:B--2---:R-:W-:-:S04]  /*0f60*/  @P0 IMAD.WIDE.U32 R144, R142, 0x10, R144 ;  /* 0x000000108e900825 */ /* 0x004fc800078e0090 */
        /* <DEDUP_REMOVED lines=19> */
.L_x_40916:
[----:B------:R0:W-:Y:S01]  /*10a0*/  @P0 STG.E.128 desc[UR6][R144.64], R20 ;  /* 0x0000001490000986 */ /* 0x0001e2000c101d06 */
[----:B------:R-:W-:-:S07]  /*10b0*/  IADD3 R142, PT, PT, R142, 0x20, RZ ;  /* 0x000000208e8e7810 */ /* 0x000fce0007ffe0ff */
.L_x_40915:
[----:B------:R-:W-:Y:S05]  /*10c0*/  BSYNC.RECONVERGENT B0 ;  /* 0x0000000000007941 */ /* 0x000fea0003800200 */
.L_x_40914:
        /* <DEDUP_REMOVED lines=8> */
[----:B-1----:R-:W1:Y:S01]  /*1150*/  @P1 LDC.64 R108, c[0x0][0x3a0] ;  /* 0x0000e800ff6c1b82 */ /* 0x002e620000000a00 */
[----:B--2---:R-:W-:-:S06]  /*1160*/  IMAD.WIDE.U32 R104, R142, 0x10, R104 ;  /* 0x000000108e687825 */ /* 0x004fcc00078e0068 */
[----:B------:R-:W2:Y:S01]  /*1170*/  LDG.E.128 R104, desc[UR6][R104.64] ;  /* 0x0000000668687981 */ /* 0x000ea2000c1e1d00 */
[----:B-1----:R-:W-:-:S06]  /*1180*/  @P1 IMAD.WIDE.U32 R108, R142, 0x10, R108 ;  /* 0x000000108e6c1825 */ /* 0x002fcc00078e006c */
[----:B------:R-:W2:Y:S01]  /*1190*/  @P1 LDG.E.128 R108, desc[UR6][R108.64] ;  /* 0x000000066c6c1981 */ /* 0x000ea2000c1e1d00 */
[----:B0-----:R-:W-:-:S04]  /*11a0*/  @P0 IMAD.WIDE.U32 R144, R142, 0x10, R144 ;  /* 0x000000108e900825 */ /* 0x001fc800078e0090 */
        /* <DEDUP_REMOVED lines=19> */
.L_x_40919:
[----:B------:R2:W-:Y:S01]  /*12e0*/  @P0 STG.E.128 desc[UR6][R144.64], R20 ;  /* 0x0000001490000986 */ /* 0x0005e2000c101d06 */
[----:B------:R-:W-:-:S07]  /*12f0*/  IADD3 R142, PT, PT, R142, 0x20, RZ ;  /* 0x000000208e8e7810 */ /* 0x000fce0007ffe0ff */
.L_x_40918:
[----:B------:R-:W-:Y:S05]  /*1300*/  BSYNC.RECONVERGENT B0 ;  /* 0x0000000000007941 */ /* 0x000fea0003800200 */
.L_x_40917:
[----:B------:R-:W-:Y:S01]  /*1310*/  ISETP.GE.U32.AND P1, PT, R2, 0x80, PT ;  /* 0x000000800200780c */ /* 0x000fe20003f26070 */
[----:B------:R-:W-:Y:S03]  /*1320*/  BSSY.RECONVERGENT B0, `(.L_x_40920) ;  /* 0x0000022000007945 */ /* 0x000fe60003800200 */
[----:B------:R-:W-:-:S09]  /*1330*/  P2R R104, PR, RZ, 0x2 ;  /* 0x00000002ff687803 */ /* 0x000fd20000000000 */
[----:B------:R-:W-:Y:S05]  /*1340*/  @!P1 BRA `(.L_x_40921) ;  /* 0x00000000007c9947 */ /* 0x000fea0003800000 */
[----:B------:R-:W-:Y:S01]  /*1350*/  ISETP.NE.U32.AND P1, PT, R16, RZ, PT ;  /* 0x000000ff1000720c */ /* 0x000fe20003f25070 */
[----:B------:R-:W3:Y:S03]  /*1360*/  LDC.64 R104, c[0x0][0x390] ;  /* 0x0000e400ff687b82 */ /* 0x000ee60000000a00 */
[----:B------:R-:W-:-:S05]  /*1370*/  ISETP.NE.AND.EX P1, PT, R17, RZ, PT, P1 ;  /* 0x000000ff1100720c */ /* 0x000fca0003f25310 */
[----:B0-2---:R-:W0:Y:S08]  /*1380*/  @P0 LDC.64 R144, c[0x0][0x3a8] ;  /* 0x0000ea00ff900b82 */ /* 0x005e300000000a00 */
[----:B-1----:R-:W1:Y:S01]  /*1390*/  @P1 LDC.64 R108, c[0x0][0x3a0] ;  /* 0x0000e800ff6c1b82 */ /* 0x002e620000000a00 */
[----:B---3--:R-:W-:-:S06]  /*13a0*/  IMAD.WIDE.U32 R104, R142, 0x10, R104 ;  /* 0x000000108e687825 */ /* 0x008fcc00078e0068 */
        /* <DEDUP_REMOVED lines=23> */
.L_x_40922:
[----:B------:R3:W-:Y:S01]  /*1520*/  @P0 STG.E.128 desc[UR6][R144.64], R20 ;  /* 0x0000001490000986 */ /* 0x0007e2000c101d06 */
[----:B------:R-:W-:-:S07]  /*1530*/  IADD3 R142, PT, PT, R142, 0x20, RZ ;  /* 0x000000208e8e7810 */ /* 0x000fce0007ffe0ff */
.L_x_40921:
[----:B------:R-:W-:Y:S05]  /*1540*/  BSYNC.RECONVERGENT B0 ;  /* 0x0000000000007941 */ /* 0x000fea0003800200 */
.L_x_40920:
[----:B------:R-:W-:Y:S01]  /*1550*/  ISETP.GE.U32.AND P1, PT, R2, 0xa0, PT ;  /* 0x000000a00200780c */ /* 0x000fe20003f26070 */
[----:B------:R-:W-:Y:S03]  /*1560*/  BSSY.RECONVERGENT B0, `(.L_x_40923) ;  /* 0x0000022000007945 */ /* 0x000fe60003800200 */
[----:B------:R-:W-:-:S09]  /*1570*/  P2R R104, PR, RZ, 0x2 ;  /* 0x00000002ff687803 */ /* 0x000fd20000000000 */
[----:B------:R-:W-:Y:S05]  /*1580*/  @!P1 BRA `(.L_x_40924) ;  /* 0x00000000007c9947 */ /* 0x000fea0003800000 */
[----:B------:R-:W-:Y:S01]  /*1590*/  ISETP.NE.U32.AND P1, PT, R16, RZ, PT ;  /* 0x000000ff1000720c */ /* 0x000fe20003f25070 */
[----:B------:R-:W4:Y:S03]  /*15a0*/  LDC.64 R104, c[0x0][0x390] ;  /* 0x0000e400ff687b82 */ /* 0x000f260000000a00 */
[----:B------:R-:W-:-:S05]  /*15b0*/  ISETP.NE.AND.EX P1, PT, R17, RZ, PT, P1 ;  /* 0x000000ff1100720c */ /* 0x000fca0003f25310 */
[----:B0-23--:R-:W0:Y:S08]  /*15c0*/  @P0 LDC.64 R144, c[0x0][0x3a8] ;  /* 0x0000ea00ff900b82 */ /* 0x00de300000000a00 */
[----:B-1----:R-:W1:Y:S01]  /*15d0*/  @P1 LDC.64 R108, c[0x0][0x3a0] ;  /* 0x0000e800ff6c1b82 */ /* 0x002e620000000a00 */
[----:B----4-:R-:W-:-:S06]  /*15e0*/  IMAD.WIDE.U32 R104, R142, 0x10, R104 ;  /* 0x000000108e687825 */ /* 0x010fcc00078e0068 */
        /* <DEDUP_REMOVED lines=23> */
.L_x_40925:
[----:B------:R4:W-:Y:S01]  /*1760*/  @P0 STG.E.128 desc[UR6][R144.64], R20 ;  /* 0x0000001490000986 */ /* 0x0009e2000c101d06 */
[----:B------:R-:W-:-:S07]  /*1770*/  IADD3 R142, PT, PT, R142, 0x20, RZ ;  /* 0x000000208e8e7810 */ /* 0x000fce0007ffe0ff */
.L_x_40924:
[----:B------:R-:W-:Y:S05]  /*1780*/  BSYNC.RECONVERGENT B0 ;  /* 0x0000000000007941 */ /* 0x000fea0003800200 */
.L_x_40923:
[----:B------:R-:W-:Y:S01]  /*1790*/  ISETP.GE.U32.AND P1, PT, R2, 0xc0, PT ;  /* 0x000000c00200780c */ /* 0x000fe20003f26070 */
[----:B------:R-:W-:Y:S03]  /*17a0*/  BSSY.RECONVERGENT B0, `(.L_x_40926) ;  /* 0x0000022000007945 */ /* 0x000fe60003800200 */
[----:B------:R-:W-:-:S09]  /*17b0*/  P2R R104, PR, RZ, 0x2 ;  /* 0x00000002ff687803 */ /* 0x000fd20000000000 */
[----:B------:R-:W-:Y:S05]  /*17c0*/  @!P1 BRA `(.L_x_40927) ;  /* 0x00000000007c9947 */ /* 0x000fea0003800000 */
[----:B------:R-:W-:Y:S01]  /*17d0*/  ISETP.NE.U32.AND P1, PT, R16, RZ, PT ;  /* 0x000000ff1000720c */ /* 0x000fe20003f25070 */
[----:B------:R-:W1:Y:S03]  /*17e0*/  LDC.64 R104, c[0x0][0x390] ;  /* 0x0000e400ff687b82 */ /* 0x000e660000000a00 */
[----:B------:R-:W-:-:S05]  /*17f0*/  ISETP.NE.AND.EX P1, PT, R17, RZ, PT, P1 ;  /* 0x000000ff1100720c */ /* 0x000fca0003f25310 */
[----:B0-234-:R-:W0:Y:S08]  /*1800*/  @P0 LDC.64 R144, c[0x0][0x3a8] ;  /* 0x0000ea00ff900b82 */ /* 0x01de300000000a00 */
[----:B-1----:R-:W1:Y:S01]  /*1810*/  @P1 LDC.64 R108, c[0x0][0x3a0] ;  /* 0x0000e800ff6c1b82 */ /* 0x002e620000000a00 */
[----:B------:R-:W-:-:S06]  /*1820*/  IMAD.WIDE.U32 R104, R142, 0x10, R104 ;  /* 0x000000108e687825 */ /* 0x000fcc00078e0068 */
        /* <DEDUP_REMOVED lines=23> */
.L_x_40928:
[----:B------:R0:W-:Y:S01]  /*19a0*/  @P0 STG.E.128 desc[UR6][R144.64], R20 ;  /* 0x0000001490000986 */ /* 0x0001e2000c101d06 */
[----:B------:R-:W-:-:S07]  /*19b0*/  IADD3 R142, PT, PT, R142, 0x20, RZ ;  /* 0x000000208e8e7810 */ /* 0x000fce0007ffe0ff */
.L_x_40927:
[----:B------:R-:W-:Y:S05]  /*19c0*/  BSYNC.RECONVERGENT B0 ;  /* 0x0000000000007941 */ /* 0x000fea0003800200 */
.L_x_40926:
        /* <DEDUP_REMOVED lines=33> */
.L_x_40931:
[----:B------:R0:W-:Y:S01]  /*1be0*/  @P0 STG.E.128 desc[UR6][R144.64], R20 ;  /* 0x0000001490000986 */ /* 0x0001e2000c101d06 */
[----:B------:R-:W-:-:S07]  /*1bf0*/  IADD3 R142, PT, PT, R142, 0x20, RZ ;  /* 0x000000208e8e7810 */ /* 0x000fce0007ffe0ff */
.L_x_40930:
[----:B------:R-:W-:Y:S05]  /*1c00*/  BSYNC.RECONVERGENT B0 ;  /* 0x0000000000007941 */ /* 0x000fea0003800200 */
.L_x_40929:
        /* <DEDUP_REMOVED lines=33> */
.L_x_40934:
[----:B------:R0:W-:Y:S01]  /*1e20*/  @P0 STG.E.128 desc[UR6][R144.64], R20 ;  /* 0x0000001490000986 */ /* 0x0001e2000c101d06 */
[----:B------:R-:W-:-:S07]  /*1e30*/  IADD3 R142, PT, PT, R142, 0x20, RZ ;  /* 0x000000208e8e7810 */ /* 0x000fce0007ffe0ff */
.L_x_40933:
[----:B------:R-:W-:Y:S05]  /*1e40*/  BSYNC.RECONVERGENT B0 ;  /* 0x0000000000007941 */ /* 0x000fea0003800200 */
.L_x_40932:
        /* <DEDUP_REMOVED lines=33> */
.L_x_40937:
[----:B------:R0:W-:Y:S01]  /*2060*/  @P0 STG.E.128 desc[UR6][R144.64], R20 ;  /* 0x0000001490000986 */ /* 0x0001e2000c101d06 */
[----:B------:R-:W-:-:S07]  /*2070*/  IADD3 R142, PT, PT, R142, 0x20, RZ ;  /* 0x000000208e8e7810 */ /* 0x000fce0007ffe0ff */
.L_x_40936:
[----:B------:R-:W-:Y:S05]  /*2080*/  BSYNC.RECONVERGENT B0 ;  /* 0x0000000000007941 */ /* 0x000fea0003800200 */
.L_x_40935:
        /* <DEDUP_REMOVED lines=18> */
[----:B----4-:R-:W-:Y:S02]  /*21b0*/  @P1 MOV R20, R5 ;  /* 0x0000000500141202 */ /* 0x010fe40000000f00 */
        /* <DEDUP_REMOVED lines=14> */
.L_x_40940:
[----:B------:R0:W-:Y:S02]  /*22a0*/  @P0 STG.E.128 desc[UR6][R16.64], R20 ;  /* 0x0000001410000986 */ /* 0x0001e4000c101d06 */
.L_x_40939:
[----:B------:R-:W-:Y:S05]  /*22b0*/  BSYNC.RECONVERGENT B0 ;  /* 0x0000000000007941 */ /* 0x000fea0003800200 */
.L_x_40938:
[----:B0-----:R-:W-:Y:S01]  /*22c0*/  FADD.FTZ R16, RZ, R6 ;  /* 0x00000006ff107221 */ /* 0x001fe20000010000 */
        /* <DEDUP_REMOVED lines=122> */
[----:B------:R-:W-:Y:S01]  /*2a70*/  ISETP.GT.U32.AND P6, PT, R2, 0xdf, PT ;  /* 0x000000df0200780c */ /* 0x000fe20003fc4070 */
        /* <DEDUP_REMOVED lines=42> */
.L_x_40974:
        /* <DEDUP_REMOVED lines=17> */
[----:B01----:R-:W0:Y:S01]  /*2e30*/  LDC.64 R106, c[0x0][0x428] ;  /* 0x00010a00ff6a7b82 */ /* 0x003e220000000a00 */
        /* <DEDUP_REMOVED lines=12> */
[C---:B0-----:R-:W-:Y:S01]  /*2f00*/  IMAD.WIDE.U32 R106, R139.reuse, 0x10, R106 ;  /* 0x000000108b6a7825 */ /* 0x041fe200078e006a */
[----:B------:R-:W-:-:S04]  /*2f10*/  IADD3 R139, PT, PT, R139, 0x20, RZ ;  /* 0x000000208b8b7810 */ /* 0x000fc80007ffe0ff */
[----:B------:R2:W-:Y:S03]  /*2f20*/  STG.E.128 desc[UR6][R106.64], R16 ;  /* 0x000000106a007986 */ /* 0x0005e6000c101d06 */
.L_x_40943:
[----:B------:R-:W-:Y:S05]  /*2f30*/  BSYNC.RECONVERGENT B0 ;  /* 0x0000000000007941 */ /* 0x000fea0003800200 */
.L_x_40942:
[----:B------:R-:W-:Y:S01]  /*2f40*/  ISETP.GE.U32.AND P0, PT, R2, 0x40, PT ;  /* 0x000000400200780c */ /* 0x000fe20003f06070 */
[----:B------:R-:W-:-:S12]  /*2f50*/  BSSY.RECONVERGENT B0, `(.L_x_40944) ;  /* 0x0000012000007945 */ /* 0x000fd80003800200 */
[----:B------:R-:W-:Y:S05]  /*2f60*/  @!P0 BRA `(.L_x_40945) ;  /* 0x0000000000408947 */ /* 0x000fea0003800000 */
[----:B012---:R-:W0:Y:S01]  /*2f70*/  LDC.64 R106, c[0x0][0x428] ;  /* 0x00010a00ff6a7b82 */ /* 0x007e220000000a00 */
        /* <DEDUP_REMOVED lines=15> */
.L_x_40945:
[----:B------:R-:W-:Y:S05]  /*3070*/  BSYNC.RECONVERGENT B0 ;  /* 0x0000000000007941 */ /* 0x000fea0003800200 */
.L_x_40944:
[----:B------:R-:W-:Y:S01]  /*3080*/  ISETP.GE.U32.AND P0, PT, R2, 0x60, PT ;  /* 0x000000600200780c */ /* 0x000fe20003f06070 */
[----:B------:R-:W-:-:S12]  /*3090*/  BSSY.RECONVERGENT B0, `(.L_x_40946) ;  /* 0x0000012000007945 */ /* 0x000fd80003800200 */
[----:B------:R-:W-:Y:S05]  /*30a0*/  @!P0 BRA `(.L_x_40947) ;  /* 0x0000000000408947 */ /* 0x000fea0003800000 */
[----:B0123--:R-:W0:Y:S01]  /*30b0*/  LDC.64 R106, c[0x0][0x428] ;  /* 0x00010a00ff6a7b82 */ /* 0x00fe220000000a00 */
        /* <DEDUP_REMOVED lines=15> */
.L_x_40947:
[----:B------:R-:W-:Y:S05]  /*31b0*/  BSYNC.RECONVERGENT B0 ;  /* 0x0000000000007941 */ /* 0x000fea0003800200 */
.L_x_40946:
        /* <DEDUP_REMOVED lines=19> */
.L_x_40949:
[----:B------:R-:W-:Y:S05]  /*32f0*/  BSYNC.RECONVERGENT B0 ;  /* 0x0000000000007941 */ /* 0x000fea0003800200 */
.L_x_40948:
        /* <DEDUP_REMOVED lines=19> */
.L_x_40951:
[----:B------:R-:W-:Y:S05]  /*3430*/  BSYNC.RECONVERGENT B0 ;  /* 0x0000000000007941 */ /* 0x000fea0003800200 */
.L_x_40950:
        /* <DEDUP_REMOVED lines=19> */
.L_x_40953:
[----:B------:R-:W-:Y:S05]  /*3570*/  BSYNC.RECONVERGENT B0 ;  /* 0x0000000000007941 */ /* 0x000fea0003800200 */
.L_x_40952:
        /* <DEDUP_REMOVED lines=19> */
.L_x_40955:
[----:B------:R-:W-:Y:S05]  /*36b0*/  BSYNC.RECONVERGENT B0 ;  /* 0x0000000000007941 */ /* 0x000fea0003800200 */
.L_x_40954:
        /* <DEDUP_REMOVED lines=19> */
.L_x_40957:
[----:B------:R-:W-:Y:S05]  /*37f0*/  BSYNC.RECONVERGENT B0 ;  /* 0x0000000000007941 */ /* 0x000fea0003800200 */
.L_x_40956:
        /* <DEDUP_REMOVED lines=19> */
.L_x_40959:
[----:B------:R-:W-:Y:S05]  /*3930*/  BSYNC.RECONVERGENT B0 ;  /* 0x0000000000007941 */ /* 0x000fea0003800200 */
.L_x_40958:
        /* <DEDUP_REMOVED lines=18> */
.L_x_40961:
[----:B------:R-:W-:Y:S05]  /*3a60*/  BSYNC.RECONVERGENT B0 ;  /* 0x0000000000007941 */ /* 0x000fea0003800200 */
.L_x_40960:
[----:B0123--:R-:W0:Y:S02]  /*3a70*/  LDC.64 R16, c[0x0][0x380] ;  /* 0x0000e000ff107b82 */ /* 0x00fe240000000a00 */
[----:B0-----:R-:W-:-:S04]  /*3a80*/  LEA R3, R16, R3, 0x2 ;  /* 0x0000000310037211 */ /* 0x001fc800078e10ff */
[----:B------:R-:W-:-:S13]  /*3a90*/  ISETP.GE.AND P0, PT, R3, R17, PT ;  /* 0x000000110300720c */ /* 0x000fda0003f06270 */
[----:B------:R-:W-:Y:S05]  /*3aa0*/  @!P0 BRA `(.L_x_40962) ;  /* 0xffffffd000208947 */ /* 0x000fea000383ffff */
[----:B------:R-:W-:Y:S05]  /*3ab0*/  EXIT ;  /* 0x000000000000794d */ /* 0x000fea0003800000 */
.L_x_40941:
[----:B------:R-:W-:Y:S01]  /*3ac0*/  HFMA2 R110, -RZ, RZ, 0, 5.9604644775390625e-08 ;  /* 0x00000001ff6e7431 */ /* 0x000fe200000001ff */
[----:B------:R-:W-:Y:S01]  /*3ad0*/  BSSY B0, `(.L_x_40963) ;  /* 0x0000007000007945 */ /* 0x000fe20003800000 */
[----:B------:R-:W-:Y:S02]  /*3ae0*/  MOV R111, R17 ;  /* 0x00000011006f7202 */ /* 0x000fe40000000f00 */
[----:B-----5:R-:W-:Y:S02]  /*3af0*/  MOV R141, 0x1f ;  /* 0x0000001f008d7802 */ /* 0x020fe40000000f00 */
[----:B-1----:R-:W-:-:S07]  /*3b00*/  MOV R108, 0xffffffff ;  /* 0xffffffff006c7802 */ /* 0x002fce0000000f00 */
[----:B--234-:R-:W-:Y:S05]  /*3b10*/  WARPSYNC.COLLECTIVE R108, `(.L_x_40964) ;  /* 0x000000006c087348 */ /* 0x01cfea0003c00000 */
[----:B------:R0:W1:Y:S02]  /*3b20*/  SHFL.BFLY P6, R109, R111, R110, R141 ;  /* 0x0c00006e6f6d7389 */ /* 0x00006400000c008d */
[----:B01234-:R-:W-:Y:S05]  /*3b30*/  ENDCOLLECTIVE ;  /* 0x000000000000791b */ /* 0x01ffea0003800000 */
.L_x_40964:
[----:B------:R-:W-:Y:S05]  /*3b40*/  BSYNC B0 ;  /* 0x0000000000007941 */ /* 0x000fea0003800000 */
.L_x_40963:
        /* <DEDUP_REMOVED lines=10> */
.L_x_40965:
[----:B------:R-:W-:Y:S01]  /*3bf0*/  HFMA2 R110, -RZ, RZ, 0, 2.384185791015625e-07 ;  /* 0x00000004ff6e7431 */ /* 0x000fe200000001ff */
[----:B------:R-:W-:-:S05]  /*3c00*/  MOV R19, R109 ;  /* 0x0000006d00137202 */ /* 0x000fca0000000f00 */
[----:B------:R-:W-:-:S05]  /*3c10*/  FADD.FTZ R19, R18, R19 ;  /* 0x0000001312137221 */ /* 0x000fca0000010000 */
[----:B------:R-:W-:-:S07]  /*3c20*/  MOV R111, R19 ;  /* 0x00000013006f7202 */ /* 0x000fce0000000f00 */
[----:B------:R-:W-:Y:S05]  /*3c30*/  WARPSYNC.COLLECTIVE R108, `(.L_x_40966) ;  /* 0x000000006c087348 */ /* 0x000fea0003c00000 */
[----:B------:R0:W1:Y:S02]  /*3c40*/  SHFL.BFLY P6, R109, R111, R110, R141 ;  /* 0x0c00006e6f6d7389 */ /* 0x00006400000c008d */
[----:B01----:R-:W-:Y:S05]  /*3c50*/  ENDCOLLECTIVE ;  /* 0x000000000000791b */ /* 0x003fea0003800000 */
.L_x_40966:
[----:B------:R-:W-:Y:S01]  /*3c60*/  HFMA2 R110, -RZ, RZ, 0, 4.76837158203125e-07 ;  /* 0x00000008ff6e7431 */ /* 0x000fe200000001ff */
[----:B------:R-:W-:-:S05]  /*3c70*/  MOV R16, R109 ;  /* 0x0000006d00107202 */ /* 0x000fca0000000f00 */
[----:B------:R-:W-:-:S05]  /*3c80*/  FADD.FTZ R105, R19, R16 ;  /* 0x0000001013697221 */ /* 0x000fca0000010000 */
[----:B------:R-:W-:-:S07]  /*3c90*/  MOV R111, R105 ;  /* 0x00000069006f7202 */ /* 0x000fce0000000f00 */
[----:B------:R-:W-:Y:S05]  /*3ca0*/  WARPSYNC.COLLECTIVE R108, `(.L_x_40967) ;  /* 0x000000006c087348 */ /* 0x000fea0003c00000 */
[----:B------:R0:W1:Y:S02]  /*3cb0*/  SHFL.BFLY P6, R109, R111, R110, R141 ;  /* 0x0c00006e6f6d7389 */ /* 0x00006400000c008d */
[----:B01----:R-:W-:Y:S05]  /*3cc0*/  ENDCOLLECTIVE ;  /* 0x000000000000791b */ /* 0x003fea0003800000 */
.L_x_40967:
[----:B------:R-:W-:Y:S01]  /*3cd0*/  HFMA2 R110, -RZ, RZ, 0, 9.5367431640625e-07 ;  /* 0x00000010ff6e7431 */ /* 0x000fe200000001ff */
[----:B------:R-:W-:-:S05]  /*3ce0*/  MOV R16, R109 ;  /* 0x0000006d00107202 */ /* 0x000fca0000000f00 */
[----:B------:R-:W-:-:S05]  /*3cf0*/  FADD.FTZ R106, R105, R16 ;  /* 0x00000010696a7221 */ /* 0x000fca0000010000 */
[----:B------:R-:W-:-:S07]  /*3d00*/  MOV R111, R106 ;  /* 0x0000006a006f7202 */ /* 0x000fce0000000f00 */
[----:B------:R-:W-:Y:S05]  /*3d10*/  WARPSYNC.COLLECTIVE R108, `(.L_x_40968) ;  /* 0x000000006c087348 */ /* 0x000fea0003c00000 */
[----:B------:R0:W1:Y:S02]  /*3d20*/  SHFL.BFLY P6, R109, R111, R110, R141 ;  /* 0x0c00006e6f6d7389 */ /* 0x00006400000c008d */
[----:B01----:R-:W-:Y:S05]  /*3d30*/  ENDCOLLECTIVE ;  /* 0x000000000000791b */ /* 0x003fea0003800000 */
.L_x_40968:
        /* <DEDUP_REMOVED lines=94> */
.L_x_40969:
[----:B------:R-:W-:Y:S01]  /*4320*/  HFMA2 R110, -RZ, RZ, 0, 1.1920928955078125e-07 ;  /* 0x00000002ff6e7431 */ /* 0x000fe200000001ff */
[----:B------:R-:W-:-:S05]  /*4330*/  MOV R17, R109 ;  /* 0x0000006d00117202 */ /* 0x000fca0000000f00 */
[----:B------:R-:W-:-:S05]  /*4340*/  FADD.FTZ R17, R16, R17 ;  /* 0x0000001110117221 */ /* 0x000fca0000010000 */
[----:B------:R-:W-:-:S07]  /*4350*/  MOV R111, R17 ;  /* 0x00000011006f7202 */ /* 0x000fce0000000f00 */
[----:B------:R-:W-:Y:S05]  /*4360*/  WARPSYNC.COLLECTIVE R108, `(.L_x_40970) ;  /* 0x000000006c087348 */ /* 0x000fea0003c00000 */
[----:B------:R0:W1:Y:S02]  /*4370*/  SHFL.BFLY P6, R109, R111, R110, R141 ;  /* 0x0c00006e6f6d7389 */ /* 0x00006400000c008d */
[----:B01----:R-:W-:Y:S05]  /*4380*/  ENDCOLLECTIVE ;  /* 0x000000000000791b */ /* 0x003fea0003800000 */
.L_x_40970:
[----:B------:R-:W-:Y:S01]  /*4390*/  HFMA2 R110, -RZ, RZ, 0, 2.384185791015625e-07 ;  /* 0x00000004ff6e7431 */ /* 0x000fe200000001ff */
[----:B------:R-:W-:-:S05]  /*43a0*/  MOV R18, R109 ;  /* 0x0000006d00127202 */ /* 0x000fca0000000f00 */
[----:B------:R-:W-:-:S05]  /*43b0*/  FADD.FTZ R18, R17, R18 ;  /* 0x0000001211127221 */ /* 0x000fca0000010000 */
[----:B------:R-:W-:-:S07]  /*43c0*/  MOV R111, R18 ;  /* 0x00000012006f7202 */ /* 0x000fce0000000f00 */
[----:B------:R-:W-:Y:S05]  /*43d0*/  WARPSYNC.COLLECTIVE R108, `(.L_x_40971) ;  /* 0x000000006c087348 */ /* 0x000fea0003c00000 */
[----:B------:R0:W1:Y:S02]  /*43e0*/  SHFL.BFLY P6, R109, R111, R110, R141 ;  /* 0x0c00006e6f6d7389 */ /* 0x00006400000c008d */
[----:B01----:R-:W-:Y:S05]  /*43f0*/  ENDCOLLECTIVE ;  /* 0x000000000000791b */ /* 0x003fea0003800000 */
.L_x_40971:
[----:B------:R-:W-:Y:S01]  /*4400*/  HFMA2 R110, -RZ, RZ, 0, 4.76837158203125e-07 ;  /* 0x00000008ff6e7431 */ /* 0x000fe200000001ff */
[----:B------:R-:W-:-:S05]  /*4410*/  MOV R19, R109 ;  /* 0x0000006d00137202 */ /* 0x000fca0000000f00 */
[----:B------:R-:W-:-:S05]  /*4420*/  FADD.FTZ R19, R18, R19 ;  /* 0x0000001312137221 */ /* 0x000fca0000010000 */
[----:B------:R-:W-:-:S07]  /*4430*/  MOV R111, R19 ;  /* 0x00000013006f7202 */ /* 0x000fce0000000f00 */
[----:B------:R-:W-:Y:S05]  /*4440*/  WARPSYNC.COLLECTIVE R108, `(.L_x_40972) ;  /* 0x000000006c087348 */ /* 0x000fea0003c00000 */
[----:B------:R0:W1:Y:S02]  /*4450*/  SHFL.BFLY P6, R109, R111, R110, R141 ;  /* 0x0c00006e6f6d7389 */ /* 0x00006400000c008d */
[----:B01----:R-:W-:Y:S05]  /*4460*/  ENDCOLLECTIVE ;  /* 0x000000000000791b */ /* 0x003fea0003800000 */
.L_x_40972:
[----:B------:R-:W-:Y:S01]  /*4470*/  HFMA2 R110, -RZ, RZ, 0, 9.5367431640625e-07 ;  /* 0x00000010ff6e7431 */ /* 0x000fe200000001ff */
[----:B------:R-:W-:-:S05]  /*4480*/  MOV R106, R109 ;  /* 0x0000006d006a7202 */ /* 0x000fca0000000f00 */
[----:B------:R-:W-:-:S05]  /*4490*/  FADD.FTZ R106, R19, R106 ;  /* 0x0000006a136a7221 */ /* 0x000fca0000010000 */
[----:B------:R-:W-:-:S07]  /*44a0*/  MOV R111, R106 ;  /* 0x0000006a006f7202 */ /* 0x000fce0000000f00 */
[----:B------:R-:W-:Y:S05]  /*44b0*/  WARPSYNC.COLLECTIVE R108, `(.L_x_40973) ;  /* 0x000000006c087348 */ /* 0x000fea0003c00000 */
[----:B------:R0:W1:Y:S02]  /*44c0*/  SHFL.BFLY P6, R109, R111, R110, R141 ;  /* 0x0c00006e6f6d7389 */ /* 0x00006400000c008d */
[----:B01----:R-:W-:Y:S05]  /*44d0*/  ENDCOLLECTIVE ;  /* 0x000000000000791b */ /* 0x003fea0003800000 */
.L_x_40973:
[----:B------:R-:W-:Y:S05]  /*44e0*/  BRA `(.L_x_40974) ;  /* 0xffffffe8000c7947 */ /* 0x000fea000383ffff */
.L_x_40975:
        /* <DEDUP_REMOVED lines=9> */
.L_x_45912:


//--------------------- .text._ZN10layer_norm13ln_fwd_kernelINS_13Kernel_traitsIfffffjLj1280ELj1ELj4ELj1ELj16ENS_18Kernel_traits_baseILj1280EfffffjLj128EEEEELb0ELb0ELb0ELb1EEEvNS_9FwdParamsE --------------------------
	.section	.text._ZN10layer_norm13ln_fwd_kernelINS_13Kernel_traitsIfffffjLj1280ELj1ELj4ELj1ELj16ENS_18Kernel_traits_baseILj1280EfffffjLj128EEEEELb0ELb0ELb0ELb1EEEvNS_9FwdParamsE,"ax",@progbits
	.align	128
        .global         _ZN10layer_norm13ln_fwd_kernelINS_13Kernel_traitsIfffffjLj1280ELj1ELj4ELj1ELj16ENS_18Kernel_traits_baseILj1280EfffffjLj128EEEEELb0ELb0ELb0ELb1EEEvNS_9FwdParamsE
        .type           _ZN10layer_norm13ln_fwd_kernelINS_13Kernel_traitsIfffffjLj1280ELj1ELj4ELj1ELj16ENS_18Kernel_traits_baseILj1280EfffffjLj128EEEEELb0ELb0ELb0ELb1EEEvNS_9FwdParamsE,@function
        .size           _ZN10layer_norm13ln_fwd_kernelINS_13Kernel_traitsIfffffjLj1280ELj1ELj4ELj1ELj16ENS_18Kernel_traits_baseILj1280EfffffjLj128EEEEELb0ELb0ELb0ELb1EEEvNS_9FwdParamsE,(.L_x_45913 - _ZN10layer_norm13ln_fwd_kernelINS_13Kernel_traitsIfffffjLj1280ELj1ELj4ELj1ELj16ENS_18Kernel_traits_baseILj1280EfffffjLj128EEEEELb0ELb0ELb0ELb1EEEvNS_9FwdParamsE)
        .other          _ZN10layer_norm13ln_fwd_kernelINS_13Kernel_traitsIfffffjLj1280ELj1ELj4ELj1ELj16ENS_18Kernel_traits_baseILj1280EfffffjLj128EEEEELb0ELb0ELb0ELb1EEEvNS_9FwdParamsE,@"STO_CUDA_ENTRY STV_DEFAULT"
_ZN10layer_norm13ln_fwd_kernelINS_13Kernel_traitsIfffffjLj1280ELj1ELj4ELj1ELj16ENS_18Kernel_traits_baseILj1280EfffffjLj128EEEEELb0ELb0ELb0ELb1EEEvNS_9FwdParamsE:
.text._ZN10layer_norm13ln_fwd_kernelINS_13Kernel_traitsIfffffjLj1280ELj1ELj4ELj1ELj16ENS_18Kernel_traits_baseILj1280EfffffjLj128EEEEELb0ELb0ELb0ELb1EEEvNS_9FwdParamsE:
        /* <DEDUP_REMOVED lines=41> */
.L_x_40976:
        /* <DEDUP_REMOVED lines=32> */
.L_x_40977:
[----:B------:R-:W1:Y:S02]  /*0490*/  LDCU UR4, c[0x0][0x384] ;  /* 0x00007080ff0477ac */ /* 0x000e640008000800 */
[----:B-1----:R-:W-:-:S13]  /*04a0*/  ISETP.GE.AND P1, PT, R2, UR4, PT ;  /* 0x0000000402007c0c */ /* 0x002fda000bf26270 */
[----:B------:R-:W-:Y:S05]  /*04b0*/  @P1 EXIT ;  /* 0x000000000000194d */ /* 0x000fea0003800000 */
[----:B------:R-:W1:Y:S01]  /*04c0*/  LDCU.U8 UR4, c[0x0][0x410] ;  /* 0x00008200ff0477ac */ /* 0x000e620008000000 */
[----:B------:R-:W-:Y:S01]  /*04d0*/  ISETP.NE.U32.AND P1, PT, R8, RZ, PT ;  /* 0x000000ff0800720c */ /* 0x000fe20003f25070 */
[----:B------:R-:W2:Y:S03]  /*04e0*/  LDCU UR5, c[0x0][0x388] ;  /* 0x00007100ff0577ac */ /* 0x000ea60008000800 */
[----:B------:R-:W-:Y:S01]  /*04f0*/  ISETP.NE.AND.EX P1, PT, R9, RZ, PT, P1 ;  /* 0x000000ff0900720c */ /* 0x000fe20003f25310 */
[----:B------:R-:W3:Y:S01]  /*0500*/  LDCU UR8, c[0x0][0x448] ;  /* 0x00008900ff0877ac */ /* 0x000ee20008000800 */
[----:B------:R-:W4:Y:S01]  /*0510*/  LDCU.64 UR12, c[0x0][0x3e0] ;  /* 0x00007c00ff0c77ac */ /* 0x000f220008000a00 */
[----:B------:R-:W0:Y:S01]  /*0520*/  LDCU.64 UR10, c[0x0][0x3a0] ;  /* 0x00007400ff0a77ac */ /* 0x000e220008000a00 */
[----:B-1----:R-:W-:-:S13]  /*0530*/  ISETP.NE.AND P4, PT, RZ, UR4, PT ;  /* 0x00000004ff007c0c */ /* 0x002fda000bf85270 */
.L_x_40989:
[----:B0-----:R-:W-:Y:S01]  /*0540*/  ISETP.NE.U32.AND P2, PT, RZ, UR10, PT ;  /* 0x0000000aff007c0c */ /* 0x001fe2000bf45070 */
[----:B------:R-:W0:Y:S01]  /*0550*/  @P1 LDC.64 R10, c[0x0][0x3e0] ;  /* 0x0000f800ff0a1b82 */ /* 0x000e220000000a00 */
[----:B--2---:R-:W-:Y:S02]  /*0560*/  IMAD R3, R2, UR5, RZ ;  /* 0x0000000502037c24 */ /* 0x004fe4000f8e02ff */
[----:B------:R-:W-:-:S03]  /*0570*/  ISETP.NE.AND.EX P2, PT, RZ, UR11, PT, P2 ;  /* 0x0000000bff007c0c */ /* 0x000fc6000bf45320 */
[----:B------:R-:W-:Y:S02]  /*0580*/  SHF.R.S32.HI R4, RZ, 0x1f, R3 ;  /* 0x0000001fff047819 */ /* 0x000fe40000011403 */
[----:B------:R-:W1:Y:S02]  /*0590*/  LDC.64 R18, c[0x0][0x390] ;  /* 0x0000e400ff127b82 */ /* 0x000e640000000a00 */
[----:B------:R-:W-:Y:S01]  /*05a0*/  LEA.HI R3, R4, R3, RZ, 0x2 ;  /* 0x0000000304037211 */ /* 0x000fe200078f10ff */
[----:B------:R-:W-:-:S03]  /*05b0*/  HFMA2 R4, -RZ, RZ, 1.875, 0 ;  /* 0x3f800000ff047431 */ /* 0x000fc600000001ff */
[----:B------:R-:W-:Y:S02]  /*05c0*/  LEA.HI.SX32 R3, R3, R0, 0x1e ;  /* 0x0000000003037211 */ /* 0x000fe400078ff2ff */
[----:B------:R-:W2:Y:S01]  /*05d0*/  @P2 LDC.64 R14, c[0x0][0x3a0] ;  /* 0x0000e800ff0e2b82 */ /* 0x000ea20000000a00 */
[----:B0-----:R-:W-:-:S07]  /*05e0*/  @P1 IMAD.WIDE R10, R2, 0x4, R10 ;  /* 0x00000004020a1825 */ /* 0x001fce00078e020a */
[----:B------:R-:W0:Y:S01]  /*05f0*/  @P0 LDC.64 R16, c[0x0][0x3a8] ;  /* 0x0000ea00ff100b82 */ /* 0x000e220000000a00 */
[----:B------:R-:W3:Y:S01]  /*0600*/  @P1 LDG.E R4, desc[UR6][R10.64] ;  /* 0x000000060a041981 */ /* 0x000ee2000c1e1900 */
[----:B-1----:R-:W-:-:S06]  /*0610*/  IMAD.WIDE.U32 R12, R3, 0x10, R18 ;  /* 0x00000010030c7825 */ /* 0x002fcc00078e0012 */
[----:B------:R-:W1:Y:S01]  /*0620*/  @P2 LDC.64 R108, c[0x0][0x3a0] ;  /* 0x0000e800ff6c2b82 */ /* 0x000e620000000a00 */
[----:B------:R-:W3:Y:S01]  /*0630*/  LDG.E.128 R112, desc[UR6][R12.64] ;  /* 0x000000060c707981 */ /* 0x000ee2000c1e1d00 */
[----:B--2---:R-:W-:-:S05]  /*0640*/  @P2 IMAD.WIDE.U32 R14, R3, 0x10, R14 ;  /* 0x00000010030e2825 */ /* 0x004fca00078e000e */
[----:B------:R-:W3:Y:S01]  /*0650*/  @P2 LDG.E.128 R104, desc[UR6][R14.64] ;  /* 0x000000060e682981 */ /* 0x000ee2000c1e1d00 */
[C---:B------:R-:W-:Y:S01]  /*0660*/  IADD3 R5, PT, PT, R3.reuse, 0x20, RZ ;  /* 0x0000002003057810 */ /* 0x040fe20007ffe0ff */
[----:B0-----:R-:W-:-:S04]  /*0670*/  @P0 IMAD.WIDE.U32 R16, R3, 0x10, R16 ;  /* 0x0000001003100825 */ /* 0x001fc800078e0010 */
[----:B-1----:R-:W-:-:S04]  /*0680*/  @P2 IMAD.WIDE.U32 R108, R5, 0x10, R108 ;  /* 0x00000010056c2825 */ /* 0x002fc800078e006c */
[-C--:B---3--:R-:W-:Y:S01]  /*0690*/  @P2 FFMA.FTZ R6, R112, R4.reuse, R104 ;  /* 0x0000000470062223 */ /* 0x088fe20000010068 */
[-C--:B------:R-:W-:Y:S01]  /*06a0*/  @P2 FFMA.FTZ R7, R113, R4.reuse, R105 ;  /* 0x0000000471072223 */ /* 0x080fe20000010069 */
[-C--:B------:R-:W-:Y:S01]  /*06b0*/  @P2 FFMA.FTZ R8, R114, R4.reuse, R106 ;  /* 0x0000000472082223 */ /* 0x080fe2000001006a */
[----:B------:R-:W-:Y:S01]  /*06c0*/  @P2 FFMA.FTZ R9, R115, R4, R107 ;  /* 0x0000000473092223 */ /* 0x000fe2000001006b */
[----:B------:R-:W-:Y:S01]  /*06d0*/  IMAD.WIDE.U32 R104, R5, 0x10, R18 ;  /* 0x0000001005687825 */ /* 0x000fe200078e0012 */
[----:B------:R-:W-:Y:S02]  /*06e0*/  @P2 MOV R20, R6 ;  /* 0x0000000600142202 */ /* 0x000fe40000000f00 */
[----:B------:R-:W-:Y:S02]  /*06f0*/  @P2 MOV R21, R7 ;  /* 0x0000000700152202 */ /* 0x000fe40000000f00 */
[----:B------:R-:W-:Y:S02]  /*0700*/  @P2 MOV R22, R8 ;  /* 0x0000000800162202 */ /* 0x000fe40000000f00 */
[----:B------:R-:W-:Y:S01]  /*0710*/  @P2 MOV R23, R9 ;  /* 0x0000000900172202 */ /* 0x000fe20000000f00 */
[----:B------:R-:W-:Y:S06]  /*0720*/  @P2 BRA `(.L_x_40978) ;  /* 0x00000000003c2947 */ /* 0x000fec0003800000 */
[----:B----4-:R-:W-:-:S04]  /*0730*/  UISETP.NE.U32.AND UP0, UPT, UR12, URZ, UPT ;  /* 0x000000ff0c00728c */ /* 0x010fc8000bf05070 */
[----:B------:R-:W-:-:S06]  /*0740*/  UISETP.NE.AND.EX UP0, UPT, UR13, URZ, UPT, UP0 ;  /* 0x000000ff0d00728c */ /* 0x000fcc000bf05300 */
[----:B------:R-:W-:-:S13]  /*0750*/  PLOP3.LUT P1, PT, PT, PT, UP0, 0x80, 0x8 ;  /* 0x000000000008781c */ /* 0x000fda0003f2f008 */
        /* <DEDUP_REMOVED lines=12> */
.L_x_40978:
[----:B------:R0:W-:Y:S01]  /*0820*/  @P0 STG.E.128 desc[UR6][R16.64], R20 ;  /* 0x0000001410000986 */ /* 0x0001e2000c101d06 */
[----:B------:R-:W1:Y:S03]  /*0830*/  @P0 LDC.64 R114, c[0x0][0x3a8] ;  /* 0x0000ea00ff720b82 */ /* 0x000e660000000a00 */
[----:B------:R-:W2:Y:S04]  /*0840*/  LDG.E.128 R104, desc[UR6][R104.64] ;  /* 0x0000000668687981 */ /* 0x000ea8000c1e1d00 */
[----:B------:R-:W2:Y:S01]  /*0850*/  @P2 LDG.E.128 R12, desc[UR6][R108.64] ;  /* 0x000000066c0c2981 */ /* 0x000ea2000c1e1d00 */
[----:B------:R-:W3:Y:S01]  /*0860*/  @P2 LDC.64 R110, c[0x0][0x3a0] ;  /* 0x0000e800ff6e2b82 */ /* 0x000ee20000000a00 */
[----:B------:R-:W-:-:S05]  /*0870*/  IADD3 R10, PT, PT, R3, 0x40, RZ ;  /* 0x00000040030a7810 */ /* 0x000fca0007ffe0ff */
[----:B------:R-:W-:-:S04]  /*0880*/  IMAD.WIDE.U32 R116, R10, 0x10, R18 ;  /* 0x000000100a747825 */ /* 0x000fc800078e0012 */
[----:B-1----:R-:W-:-:S04]  /*0890*/  @P0 IMAD.WIDE.U32 R114, R5, 0x10, R114 ;  /* 0x0000001005720825 */ /* 0x002fc800078e0072 */
[----:B---3--:R-:W-:-:S04]  /*08a0*/  @P2 IMAD.WIDE.U32 R110, R10, 0x10, R110 ;  /* 0x000000100a6e2825 */ /* 0x008fc800078e006e */
[-C--:B--2---:R-:W-:Y:S01]  /*08b0*/  @P2 FFMA.FTZ R11, R104, R4.reuse, R12 ;  /* 0x00000004680b2223 */ /* 0x084fe2000001000c */
[-C--:B------:R-:W-:Y:S01]  /*08c0*/  @P2 FFMA.FTZ R12, R105, R4.reuse, R13 ;  /* 0x00000004690c2223 */ /* 0x080fe2000001000d */
[-C--:B------:R-:W-:Y:S01]  /*08d0*/  @P2 FFMA.FTZ R13, R106, R4.reuse, R14 ;  /* 0x000000046a0d2223 */ /* 0x080fe2000001000e */
[----:B------:R-:W-:Y:S02]  /*08e0*/  @P2 FFMA.FTZ R14, R107, R4, R15 ;  /* 0x000000046b0e2223 */ /* 0x000fe4000001000f */
[----:B0-----:R-:W-:Y:S02]  /*08f0*/  @P2 MOV R20, R11 ;  /* 0x0000000b00142202 */ /* 0x001fe40000000f00 */
[----:B------:R-:W-:Y:S02]  /*0900*/  @P2 MOV R21, R12 ;  /* 0x0000000c00152202 */ /* 0x000fe40000000f00 */
[----:B------:R-:W-:Y:S02]  /*0910*/  @P2 MOV R22, R13 ;  /* 0x0000000d00162202 */ /* 0x000fe40000000f00 */
[----:B------:R-:W-:Y:S01]  /*0920*/  @P2 MOV R23, R14 ;  /* 0x0000000e00172202 */ /* 0x000fe20000000f00 */
[----:B------:R-:W-:Y:S06]  /*0930*/  @P2 BRA `(.L_x_40979) ;  /* 0x0000000000282947 */ /* 0x000fec0003800000 */
[----:B----4-:R-:W-:Y:S01]  /*0940*/  ISETP.NE.U32.AND P3, PT, RZ, UR12, PT ;  /* 0x0000000cff007c0c */ /* 0x010fe2000bf65070 */
        /* <DEDUP_REMOVED lines=9> */
.L_x_40979:
        /* <DEDUP_REMOVED lines=8> */
[-C--:B--2---:R-:W-:Y:S01]  /*0a60*/  @P2 FFMA.FTZ R16, R104, R4.reuse, R108 ;  /* 0x0000000468102223 */ /* 0x084fe2000001006c */
[-C--:B------:R-:W-:Y:S01]  /*0a70*/  @P2 FFMA.FTZ R17, R105, R4.reuse, R109 ;  /* 0x0000000469112223 */ /* 0x080fe2000001006d */
[-C--:B------:R-:W-:Y:S01]  /*0a80*/  @P2 FFMA.FTZ R112, R106, R4.reuse, R110 ;  /* 0x000000046a702223 */ /* 0x080fe2000001006e */
[----:B------:R-:W-:Y:S01]  /*0a90*/  @P2 FFMA.FTZ R113, R107, R4, R111 ;  /* 0x000000046b712223 */ /* 0x000fe2000001006f */
[----:B---3--:R-:W-:Y:S01]  /*0aa0*/  @P2 IMAD.WIDE.U32 R108, R15, 0x10, R118 ;  /* 0x000000100f6c2825 */ /* 0x008fe200078e0076 */
        /* <DEDUP_REMOVED lines=15> */
.L_x_40980:
        /* <DEDUP_REMOVED lines=28> */
.L_x_40981:
        /* <DEDUP_REMOVED lines=28> */
.L_x_40982:
[----:B------:R0:W-:Y:S01]  /*0f20*/  @P0 STG.E.128 desc[UR6][R138.64], R20 ;  /* 0x000000148a000986 */ /* 0x0001e2000c101d06 */
[----:B------:R-:W0:Y:S03]  /*0f30*/  @P0 LDC.64 R132, c[0x0][0x3a8] ;  /* 0x0000ea00ff840b82 */ /* 0x000e260000000a00 */
[----:B------:R-:W2:Y:S04]  /*0f40*/  LDG.E.128 R104, desc[UR6][R134.64] ;  /* 0x0000000686687981 */ /* 0x000ea8000c1e1d00 */
[----:B------:R-:W2:Y:S01]  /*0f50*/  @P2 LDG.E.128 R108, desc[UR6][R136.64] ;  /* 0x00000006886c2981 */ /* 0x000ea2000c1e1d00 */
[----:B------:R-:W1:Y:S01]  /*0f60*/  @P2 LDC.64 R130, c[0x0][0x3a0] ;  /* 0x0000e800ff822b82 */ /* 0x000e620000000a00 */
[----:B------:R-:W-:Y:S01]  /*0f70*/  IADD3 R124, PT, PT, R3, 0xc0, RZ ;  /* 0x000000c0037c7810 */ /* 0x000fe20007ffe0ff */
        /* <DEDUP_REMOVED lines=22> */
.L_x_40983:
        /* <DEDUP_REMOVED lines=9> */
[-C--:B------:R-:W-:Y:S01]  /*1170*/  @P2 FFMA.FTZ R132, R106, R4.reuse, R110 ;  /* 0x000000046a842223 */ /* 0x080fe2000001006e */
[----:B------:R-:W-:Y:S01]  /*1180*/  @P2 FFMA.FTZ R133, R107, R4, R111 ;  /* 0x000000046b852223 */ /* 0x000fe2000001006f */
[C---:B------:R-:W-:Y:S01]  /*1190*/  IMAD.WIDE.U32 R110, R129.reuse, 0x10, R18 ;  /* 0x00000010816e7825 */ /* 0x040fe200078e0012 */
[----:B0-----:R-:W-:Y:S02]  /*11a0*/  @P2 MOV R20, R130 ;  /* 0x0000008200142202 */ /* 0x001fe40000000f00 */
[----:B------:R-:W-:Y:S01]  /*11b0*/  @P2 MOV R21, R131 ;  /* 0x0000008300152202 */ /* 0x000fe20000000f00 */
[----:B---3--:R-:W-:Y:S01]  /*11c0*/  @P2 IMAD.WIDE.U32 R108, R129, 0x10, R134 ;  /* 0x00000010816c2825 */ /* 0x008fe200078e0086 */
        /* <DEDUP_REMOVED lines=13> */
.L_x_40984:
        /* <DEDUP_REMOVED lines=28> */
.L_x_40985:
[----:B------:R0:W-:Y:S01]  /*1460*/  @P0 STG.E.128 desc[UR6][R142.64], R20 ;  /* 0x000000148e000986 */ /* 0x0001e2000c101d06 */
[----:B------:R-:W1:Y:S03]  /*1470*/  @P0 LDC.64 R146, c[0x0][0x3a8] ;  /* 0x0000ea00ff920b82 */ /* 0x000e660000000a00 */
[----:B------:R-:W2:Y:S05]  /*1480*/  LDG.E.128 R104, desc[UR6][R110.64] ;  /* 0x000000066e687981 */ /* 0x000eaa000c1e1d00 */
[----:B------:R-:W3:Y:S01]  /*1490*/  @P2 LDC.64 R144, c[0x0][0x3a0] ;  /* 0x0000e800ff902b82 */ /* 0x000ee20000000a00 */
[----:B------:R-:W2:Y:S01]  /*14a0*/  @P2 LDG.E.128 R108, desc[UR6][R108.64] ;  /* 0x000000066c6c2981 */ /* 0x000ea2000c1e1d00 */
[----:B------:R-:W-:-:S05]  /*14b0*/  IADD3 R139, PT, PT, R3, 0x120, RZ ;  /* 0x00000120038b7810 */ /* 0x000fca0007ffe0ff */
[----:B------:R-:W-:-:S04]  /*14c0*/  IMAD.WIDE.U32 R18, R139, 0x10, R18 ;  /* 0x000000108b127825 */ /* 0x000fc800078e0012 */
[----:B-1----:R-:W-:-:S04]  /*14d0*/  @P0 IMAD.WIDE.U32 R146, R134, 0x10, R146 ;  /* 0x0000001086920825 */ /* 0x002fc800078e0092 */
[-C--:B--2---:R-:W-:Y:S01]  /*14e0*/  @P2 FFMA.FTZ R140, R104, R4.reuse, R108 ;  /* 0x00000004688c2223 */ /* 0x084fe2000001006c */
[-C--:B------:R-:W-:Y:S01]  /*14f0*/  @P2 FFMA.FTZ R141, R105, R4.reuse, R109 ;  /* 0x00000004698d2223 */ /* 0x080fe2000001006d */
[-C--:B0-----:R-:W-:Y:S01]  /*1500*/  @P2 FFMA.FTZ R142, R106, R4.reuse, R110 ;  /* 0x000000046a8e2223 */ /* 0x081fe2000001006e */
[----:B------:R-:W-:Y:S01]  /*1510*/  @P2 FFMA.FTZ R143, R107, R4, R111 ;  /* 0x000000046b8f2223 */ /* 0x000fe2000001006f */
[----:B---3--:R-:W-:Y:S01]  /*1520*/  @P2 IMAD.WIDE.U32 R108, R139, 0x10, R144 ;  /* 0x000000108b6c2825 */ /* 0x008fe200078e0090 */
[----:B------:R-:W-:Y:S02]  /*1530*/  @P2 MOV R20, R140 ;  /* 0x0000008c00142202 */ /* 0x000fe40000000f00 */
        /* <DEDUP_REMOVED lines=14> */
.L_x_40986:
[----:B------:R0:W-:Y:S04]  /*1620*/  @P0 STG.E.128 desc[UR6][R146.64], R20 ;  /* 0x0000001492000986 */ /* 0x0001e8000c101d06 */
        /* <DEDUP_REMOVED lines=21> */
.L_x_40987:
[----:B------:R-:W-:Y:S01]  /*1780*/  FADD.FTZ R4, RZ, R6 ;  /* 0x00000006ff047221 */ /* 0x000fe20000010000 */
[----:B------:R-:W-:Y:S01]  /*1790*/  UMOV UR4, 0xffffffff ;  /* 0xffffffff00047882 */ /* 0x000fe20000000000 */
[----:B------:R-:W-:Y:S02]  /*17a0*/  ISETP.NE.AND P2, PT, R0, RZ, PT ;  /* 0x000000ff0000720c */ /* 0x000fe40003f45270 */
        /* <DEDUP_REMOVED lines=144> */
.L_x_41001:
[----:B------:R-:W-:Y:S01]  /*20b0*/  FMUL.FTZ R4, R106, R106 ;  /* 0x0000006a6a047220 */ /* 0x000fe20000410000 */
[----:B-1----:R-:W-:-:S04]  /*20c0*/  FADD.FTZ R107, R144, R107 ;  /* 0x0000006b906b7221 */ /* 0x002fc80000010000 */
[----:B------:R-:W-:Y:S01]  /*20d0*/  FSEL R105, R4, RZ, P4 ;  /* 0x000000ff04697208 */ /* 0x000fe20002000000 */
[----:B------:R-:W-:Y:S01]  /*20e0*/  FFMA.FTZ R4, R107, R18, UR8 ;  /* 0x000000086b047e23 */ /* 0x000fe20008010012 */
[----:B------:R-:W-:Y:S01]  /*20f0*/  FSEL R107, R106, RZ, !P4 ;  /* 0x000000ff6a6b7208 */ /* 0x000fe20006000000 */
[----:B------:R-:W1:Y:S02]  /*2100*/  @!P2 LDC.64 R18, c[0x0][0x3c0] ;  /* 0x0000f000ff12ab82 */ /* 0x000e640000000a00 */
[----:B------:R-:W-:Y:S02]  /*2110*/  FADD.FTZ R4, R4, R105 ;  /* 0x0000006904047221 */ /* 0x000fe40000010000 */
[C---:B------:R-:W-:Y:S01]  /*2120*/  FADD.FTZ R112, -R107.reuse, R112 ;  /* 0x000000706b707221 */ /* 0x040fe20000010100 */
[C---:B------:R-:W-:Y:S01]  /*2130*/  FADD.FTZ R113, -R107.reuse, R113 ;  /* 0x000000716b717221 */ /* 0x040fe20000010100 */
[C---:B------:R-:W-:Y:S01]  /*2140*/  FADD.FTZ R6, -R107.reuse, R6 ;  /* 0x000000066b067221 */ /* 0x040fe20000010100 */
[C---:B------:R-:W-:Y:S01]  /*2150*/  FADD.FTZ R7, -R107.reuse, R7 ;  /* 0x000000076b077221 */ /* 0x040fe20000010100 */
[----:B------:R-:W2:Y:S01]  /*2160*/  @!P2 LDC.64 R104, c[0x0][0x3c8] ;  /* 0x0000f200ff68ab82 */ /* 0x000ea20000000a00 */
[----:B------:R-:W3:Y:S01]  /*2170*/  MUFU.RSQ R4, R4 ;  /* 0x0000000400047308 */ /* 0x000ee20000001400 */
        /* <DEDUP_REMOVED lines=16> */
[C---:B---3--:R-:W-:Y:S01]  /*2280*/  FMUL.FTZ R112, R4.reuse, R112 ;  /* 0x0000007004707220 */ /* 0x048fe20000410000 */
[----:B------:R-:W-:Y:S01]  /*2290*/  FMUL.FTZ R113, R4, R113 ;  /* 0x0000007104717220 */ /* 0x000fe20000410000 */
[C---:B------:R-:W-:Y:S01]  /*22a0*/  FADD.FTZ R123, -R107.reuse, R123 ;  /* 0x0000007b6b7b7221 */ /* 0x040fe20000010100 */
[----:B------:R1:W-:Y:S01]  /*22b0*/  @!P2 STG.E desc[UR6][R18.64], R106 ;  /* 0x0000006a1200a986 */ /* 0x0003e2000c101906 */
[C---:B------:R-:W-:Y:S01]  /*22c0*/  FADD.FTZ R125, -R107.reuse, R125 ;  /* 0x0000007d6b7d7221 */ /* 0x040fe20000010100 */
[----:B------:R-:W-:Y:S01]  /*22d0*/  FADD.FTZ R126, -R107, R126 ;  /* 0x0000007e6b7e7221 */ /* 0x000fe20000010100 */
[----:B--2---:R-:W-:-:S04]  /*22e0*/  @!P2 IMAD.WIDE R104, R2, 0x4, R104 ;  /* 0x000000040268a825 */ /* 0x004fc800078e0268 */
[C---:B------:R-:W-:Y:S01]  /*22f0*/  FADD.FTZ R127, -R107.reuse, R127 ;  /* 0x0000007f6b7f7221 */ /* 0x040fe20000010100 */
[C---:B------:R-:W-:Y:S01]  /*2300*/  FADD.FTZ R128, -R107.reuse, R128 ;  /* 0x000000806b807221 */ /* 0x040fe20000010100 */
[C---:B------:R-:W-:Y:S01]  /*2310*/  FADD.FTZ R130, -R107.reuse, R130 ;  /* 0x000000826b827221 */ /* 0x040fe20000010100 */
[C---:B------:R-:W-:Y:S01]  /*2320*/  FADD.FTZ R131, -R107.reuse, R131 ;  /* 0x000000836b837221 */ /* 0x040fe20000010100 */
[----:B------:R2:W-:Y:S01]  /*2330*/  @!P2 STG.E desc[UR6][R104.64], R4 ;  /* 0x000000046800a986 */ /* 0x0005e2000c101906 */
[C---:B------:R-:W-:Y:S01]  /*2340*/  FADD.FTZ R132, -R107.reuse, R132 ;  /* 0x000000846b847221 */ /* 0x040fe20000010100 */
[C---:B------:R-:W-:Y:S01]  /*2350*/  FADD.FTZ R133, -R107.reuse, R133 ;  /* 0x000000856b857221 */ /* 0x040fe20000010100 */
[C---:B------:R-:W-:Y:S01]  /*2360*/  FADD.FTZ R135, -R107.reuse, R135 ;  /* 0x000000876b877221 */ /* 0x040fe20000010100 */
[----:B-1----:R-:W2:Y:S01]  /*2370*/  LDC.64 R18, c[0x0][0x428] ;  /* 0x00010a00ff127b82 */ /* 0x002ea20000000a00 */
        /* <DEDUP_REMOVED lines=43> */
[----:B0-----:R-:W-:-:S04]  /*2630*/  IMAD.WIDE.U32 R144, R119, 0x10, R18 ;  /* 0x0000001077907825 */ /* 0x001fc800078e0012 */
        /* <DEDUP_REMOVED lines=14> */
[----:B-----5:R-:W-:Y:S01]  /*2720*/  FFMA.FTZ R4, R6, R100, R60 ;  /* 0x0000006406047223 */ /* 0x020fe2000001003c */
[----:B------:R-:W-:-:S04]  /*2730*/  IMAD.WIDE.U32 R158, R139, 0x10, R18 ;  /* 0x000000108b9e7825 */ /* 0x000fc800078e0012 */
[----:B------:R-:W-:Y:S01]  /*2740*/  FFMA.FTZ R18, R112, R94, R54 ;  /* 0x0000005e70127223 */ /* 0x000fe20000010036 */
[----:B------:R-:W-:Y:S01]  /*2750*/  FFMA.FTZ R19, R113, R95, R55 ;  /* 0x0000005f71137223 */ /* 0x000fe20000010037 */
[----:B------:R-:W-:Y:S01]  /*2760*/  FFMA.FTZ R5, R7, R101, R61 ;  /* 0x0000006507057223 */ /* 0x000fe2000001003d */
[----:B------:R-:W0:Y:S01]  /*2770*/  LDC.64 R112, c[0x0][0x380] ;  /* 0x0000e000ff707b82 */ /* 0x000e220000000a00 */
        /* <DEDUP_REMOVED lines=12> */
[----:B------:R1:W-:Y:S01]  /*2840*/  STG.E.128 desc[UR6][R104.64], R4 ;  /* 0x0000000468007986 */ /* 0x0003e2000c101d06 */
        /* <DEDUP_REMOVED lines=8> */
[----:B------:R-:W-:Y:S01]  /*28d0*/  STG.E.128 desc[UR6][R154.64], R16 ;  /* 0x000000109a007986 */ /* 0x000fe2000c101d06 */
[----:B------:R-:W-:Y:S01]  /*28e0*/  FFMA.FTZ R143, R143, R71, R31 ;  /* 0x000000478f8f7223 */ /* 0x000fe2000001001f */
[----:B------:R-:W-:Y:S01]  /*28f0*/  FFMA.FTZ R108, R108, R64, R24 ;  /* 0x000000406c6c7223 */ /* 0x000fe20000010018 */
[----:B------:R-:W-:Y:S01]  /*2900*/  FFMA.FTZ R109, R109, R65, R25 ;  /* 0x000000416d6d7223 */ /* 0x000fe20000010019 */
[----:B------:R3:W-:Y:S01]  /*2910*/  STG.E.128 desc[UR6][R156.64], R12 ;  /* 0x0000000c9c007986 */ /* 0x0007e2000c101d06 */
[----:B------:R-:W-:Y:S01]  /*2920*/  FFMA.FTZ R110, R110, R66, R26 ;  /* 0x000000426e6e7223 */ /* 0x000fe2000001001a */
[----:B------:R-:W-:Y:S01]  /*2930*/  FFMA.FTZ R111, R107, R67, R27 ;  /* 0x000000436b6f7223 */ /* 0x000fe2000001001b */
[----:B0-----:R-:W-:Y:S01]  /*2940*/  LEA R2, R112, R2, 0x2 ;  /* 0x0000000270027211 */ /* 0x001fe200078e10ff */
[----:B------:R0:W-:Y:S01]  /*2950*/  STG.E.128 desc[UR6][R160.64], R120 ;  /* 0x00000078a0007986 */ /* 0x0001e2000c101d06 */
[----:B-1----:R-:W-:Y:S01]  /*2960*/  FFMA.FTZ R4, R125, R80, R40 ;  /* 0x000000507d047223 */ /* 0x002fe20000010028 */
[----:B------:R-:W-:Y:S01]  /*2970*/  FFMA.FTZ R5, R126, R81, R41 ;  /* 0x000000517e057223 */ /* 0x000fe20000010029 */
[----:B------:R-:W-:Y:S01]  /*2980*/  FFMA.FTZ R6, R127, R82, R42 ;  /* 0x000000527f067223 */ /* 0x000fe2000001002a */
[----:B------:R-:W-:Y:S01]  /*2990*/  FFMA.FTZ R7, R128, R83, R43 ;  /* 0x0000005380077223 */ /* 0x000fe2000001002b */
[----:B------:R-:W-:Y:S01]  /*29a0*/  ISETP.GE.AND P2, PT, R2, R113, PT ;  /* 0x000000710200720c */ /* 0x000fe20003f46270 */
[----:B--2---:R-:W-:Y:S01]  /*29b0*/  FFMA.FTZ R8, R130, R76, R36 ;  /* 0x0000004c82087223 */ /* 0x004fe20000010024 */
[----:B------:R-:W-:Y:S01]  /*29c0*/  FFMA.FTZ R9, R131, R77, R37 ;  /* 0x0000004d83097223 */ /* 0x000fe20000010025 */
[----:B------:R-:W-:Y:S01]  /*29d0*/  FFMA.FTZ R10, R132, R78, R38 ;  /* 0x0000004e840a7223 */ /* 0x000fe20000010026 */
[----:B------:R-:W-:Y:S01]  /*29e0*/  FFMA.FTZ R11, R133, R79, R39 ;  /* 0x0000004f850b7223 */ /* 0x000fe20000010027 */
[----:B------:R0:W-:Y:S01]  /*29f0*/  STG.E.128 desc[UR6][R144.64], R4 ;  /* 0x0000000490007986 */ /* 0x0001e2000c101d06 */
[----:B---3--:R-:W-:Y:S01]  /*2a00*/  FFMA.FTZ R12, R135, R72, R32 ;  /* 0x00000048870c7223 */ /* 0x008fe20000010020 */
[----:B------:R-:W-:Y:S01]  /*2a10*/  FFMA.FTZ R13, R136, R73, R33 ;  /* 0x00000049880d7223 */ /* 0x000fe20000010021 */
[----:B------:R-:W-:Y:S01]  /*2a20*/  FFMA.FTZ R14, R137, R74, R34 ;  /* 0x0000004a890e7223 */ /* 0x000fe20000010022 */
[----:B------:R-:W-:Y:S01]  /*2a30*/  FFMA.FTZ R15, R138, R75, R35 ;  /* 0x0000004b8a0f7223 */ /* 0x000fe20000010023 */
[----:B------:R0:W-:Y:S04]  /*2a40*/  STG.E.128 desc[UR6][R148.64], R8 ;  /* 0x0000000894007986 */ /* 0x0001e8000c101d06 */
[----:B------:R0:W-:Y:S04]  /*2a50*/  STG.E.128 desc[UR6][R150.64], R12 ;  /* 0x0000000c96007986 */ /* 0x0001e8000c101d06 */
[----:B------:R0:W-:Y:S04]  /*2a60*/  STG.E.128 desc[UR6][R152.64], R140 ;  /* 0x0000008c98007986 */ /* 0x0001e8000c101d06 */
[----:B------:R0:W-:Y:S01]  /*2a70*/  STG.E.128 desc[UR6][R158.64], R108 ;  /* 0x0000006c9e007986 */ /* 0x0001e2000c101d06 */
[----:B------:R-:W-:Y:S05]  /*2a80*/  @!P2 BRA `(.L_x_40989) ;  /* 0xffffffd800aca947 */ /* 0x000fea000383ffff */
[----:B----4-:R-:W-:Y:S05]  /*2a90*/  EXIT ;  /* 0x000000000000794d */ /* 0x010fea0003800000 */
.L_x_40988:
[----:B------:R-:W-:Y:S01]  /*2aa0*/  HFMA2 R147, -RZ, RZ, 0, 5.9604644775390625e-08 ;  /* 0x00000001ff937431 */ /* 0x000fe200000001ff */
[----:B------:R-:W-:Y:S01]  /*2ab0*/  BSSY B0, `(.L_x_40990) ;  /* 0x0000007000007945 */ /* 0x000fe20003800000 */
[----:B------:R-:W-:Y:S02]  /*2ac0*/  MOV R148, R4 ;  /* 0x0000000400947202 */ /* 0x000fe40000000f00 */
[----:B------:R-:W-:Y:S02]  /*2ad0*/  MOV R150, 0x1f ;  /* 0x0000001f00967802 */ /* 0x000fe40000000f00 */
[----:B------:R-:W-:-:S07]  /*2ae0*/  MOV R145, 0xffffffff ;  /* 0xffffffff00917802 */ /* 0x000fce0000000f00 */
[----:B----45:R-:W-:Y:S05]  /*2af0*/  WARPSYNC.COLLECTIVE R145, `(.L_x_40991) ;  /* 0x0000000091087348 */ /* 0x030fea0003c00000 */
[----:B------:R0:W1:Y:S02]  /*2b00*/  SHFL.BFLY P3, R146, R148, R147, R150 ;  /* 0x0c00009394927389 */ /* 0x0000640000060096 */
[----:B01--45:R-:W-:Y:S05]  /*2b10*/  ENDCOLLECTIVE ;  /* 0x000000000000791b */ /* 0x033fea0003800000 */
.L_x_40991:
[----:B------:R-:W-:Y:S05]  /*2b20*/  BSYNC B0 ;  /* 0x0000000000007941 */ /* 0x000fea0003800000 */
.L_x_40990:
        /* <DEDUP_REMOVED lines=9> */
.L_x_40992:
[----:B------:R-:W-:Y:S01]  /*2bc0*/  HFMA2 R147, -RZ, RZ, 0, 2.384185791015625e-07 ;  /* 0x00000004ff937431 */ /* 0x000fe200000001ff */
[----:B------:R-:W-:-:S05]  /*2bd0*/  MOV R18, R146 ;  /* 0x0000009200127202 */ /* 0x000fca0000000f00 */
[----:B------:R-:W-:-:S05]  /*2be0*/  FADD.FTZ R104, R19, R18 ;  /* 0x0000001213687221 */ /* 0x000fca0000010000 */
[----:B------:R-:W-:-:S07]  /*2bf0*/  MOV R148, R104 ;  /* 0x0000006800947202 */ /* 0x000fce0000000f00 */
[----:B------:R-:W-:Y:S05]  /*2c00*/  WARPSYNC.COLLECTIVE R145, `(.L_x_40993) ;  /* 0x0000000091087348 */ /* 0x000fea0003c00000 */
[----:B------:R0:W1:Y:S02]  /*2c10*/  SHFL.BFLY P3, R146, R148, R147, R150 ;  /* 0x0c00009394927389 */ /* 0x0000640000060096 */
[----:B01----:R-:W-:Y:S05]  /*2c20*/  ENDCOLLECTIVE ;  /* 0x000000000000791b */ /* 0x003fea0003800000 */
.L_x_40993:
[----:B------:R-:W-:Y:S01]  /*2c30*/  HFMA2 R147, -RZ, RZ, 0, 4.76837158203125e-07 ;  /* 0x00000008ff937431 */ /* 0x000fe200000001ff */
[----:B------:R-:W-:-:S05]  /*2c40*/  MOV R105, R146 ;  /* 0x0000009200697202 */ /* 0x000fca0000000f00 */
[----:B------:R-:W-:-:S05]  /*2c50*/  FADD.FTZ R105, R104, R105 ;  /* 0x0000006968697221 */ /* 0x000fca0000010000 */
[----:B------:R-:W-:-:S07]  /*2c60*/  MOV R148, R105 ;  /* 0x0000006900947202 */ /* 0x000fce0000000f00 */
[----:B------:R-:W-:Y:S05]  /*2c70*/  WARPSYNC.COLLECTIVE R145, `(.L_x_40994) ;  /* 0x0000000091087348 */ /* 0x000fea0003c00000 */
[----:B------:R0:W1:Y:S02]  /*2c80*/  SHFL.BFLY P3, R146, R148, R147, R150 ;  /* 0x0c00009394927389 */ /* 0x0000640000060096 */
[----:B01----:R-:W-:Y:S05]  /*2c90*/  ENDCOLLECTIVE ;  /* 0x000000000000791b */ /* 0x003fea0003800000 */
.L_x_40994:
        /* <DEDUP_REMOVED lines=8> */
.L_x_40995:
        /* <DEDUP_REMOVED lines=88> */
.L_x_40996:
[----:B------:R-:W-:Y:S01]  /*32a0*/  HFMA2 R147, -RZ, RZ, 0, 1.1920928955078125e-07 ;  /* 0x00000002ff937431 */ /* 0x000fe200000001ff */
[----:B------:R-:W-:-:S05]  /*32b0*/  MOV R19, R146 ;  /* 0x0000009200137202 */ /* 0x000fca0000000f00 */
[----:B------:R-:W-:-:S05]  /*32c0*/  FADD.FTZ R19, R4, R19 ;  /* 0x0000001304137221 */ /* 0x000fca0000010000 */
[----:B------:R-:W-:-:S07]  /*32d0*/  MOV R148, R19 ;  /* 0x0000001300947202 */ /* 0x000fce0000000f00 */
[----:B------:R-:W-:Y:S05]  /*32e0*/  WARPSYNC.COLLECTIVE R145, `(.L_x_40997) ;  /* 0x0000000091087348 */ /* 0x000fea0003c00000 */
[----:B------:R0:W1:Y:S02]  /*32f0*/  SHFL.BFLY P3, R146, R148, R147, R150 ;  /* 0x0c00009394927389 */ /* 0x0000640000060096 */
[----:B01----:R-:W-:Y:S05]  /*3300*/  ENDCOLLECTIVE ;  /* 0x000000000000791b */ /* 0x003fea0003800000 */
.L_x_40997:
[----:B------:R-:W-:Y:S01]  /*3310*/  HFMA2 R147, -RZ, RZ, 0, 2.384185791015625e-07 ;  /* 0x00000004ff937431 */ /* 0x000fe200000001ff */
[----:B------:R-:W-:-:S05]  /*3320*/  MOV R104, R146 ;  /* 0x0000009200687202 */ /* 0x000fca0000000f00 */
[----:B------:R-:W-:-:S05]  /*3330*/  FADD.FTZ R104, R19, R104 ;  /* 0x0000006813687221 */ /* 0x000fca0000010000 */
[----:B------:R-:W-:-:S07]  /*3340*/  MOV R148, R104 ;  /* 0x0000006800947202 */ /* 0x000fce0000000f00 */
[----:B------:R-:W-:Y:S05]  /*3350*/  WARPSYNC.COLLECTIVE R145, `(.L_x_40998) ;  /* 0x0000000091087348 */ /* 0x000fea0003c00000 */
[----:B------:R0:W1:Y:S02]  /*3360*/  SHFL.BFLY P3, R146, R148, R147, R150 ;  /* 0x0c00009394927389 */ /* 0x0000640000060096 */
[----:B01----:R-:W-:Y:S05]  /*3370*/  ENDCOLLECTIVE ;  /* 0x000000000000791b */ /* 0x003fea0003800000 */
.L_x_40998:
[----:B------:R-:W-:Y:S01]  /*3380*/  HFMA2 R147, -RZ, RZ, 0, 4.76837158203125e-07 ;  /* 0x00000008ff937431 */ /* 0x000fe200000001ff */
[----:B------:R-:W-:-:S05]  /*3390*/  MOV R105, R146 ;  /* 0x0000009200697202 */ /* 0x000fca0000000f00 */
[----:B------:R-:W-:-:S05]  /*33a0*/  FADD.FTZ R105, R104, R105 ;  /* 0x0000006968697221 */ /* 0x000fca0000010000 */
[----:B------:R-:W-:-:S07]  /*33b0*/  MOV R148, R105 ;  /* 0x0000006900947202 */ /* 0x000fce0000000f00 */
[----:B------:R-:W-:Y:S05]  /*33c0*/  WARPSYNC.COLLECTIVE R145, `(.L_x_40999) ;  /* 0x0000000091087348 */ /* 0x000fea0003c00000 */
[----:B------:R0:W1:Y:S02]  /*33d0*/  SHFL.BFLY P3, R146, R148, R147, R150 ;  /* 0x0c00009394927389 */ /* 0x0000640000060096 */
[----:B01----:R-:W-:Y:S05]  /*33e0*/  ENDCOLLECTIVE ;  /* 0x000000000000791b */ /* 0x003fea0003800000 */
.L_x_40999:
[----:B------:R-:W-:Y:S01]  /*33f0*/  HFMA2 R147, -RZ, RZ, 0, 9.5367431640625e-07 ;  /* 0x00000010ff937431 */ /* 0x000fe200000001ff */
[----:B------:R-:W-:-:S05]  /*3400*/  MOV R144, R146 ;  /* 0x0000009200907202 */ /* 0x000fca0000000f00 */
[----:B------:R-:W-:-:S05]  /*3410*/  FADD.FTZ R144, R105, R144 ;  /* 0x0000009069907221 */ /* 0x000fca0000010000 */
[----:B------:R-:W-:-:S07]  /*3420*/  MOV R148, R144 ;  /* 0x0000009000947202 */ /* 0x000fce0000000f00 */
[----:B------:R-:W-:Y:S05]  /*3430*/  WARPSYNC.COLLECTIVE R145, `(.L_x_41000) ;  /* 0x0000000091087348 */ /* 0x000fea0003c00000 */
[----:B------:R0:W1:Y:S02]  /*3440*/  SHFL.BFLY P3, R146, R148, R147, R150 ;  /* 0x0c00009394927389 */ /* 0x0000640000060096 */
[----:B01----:R-:W-:Y:S05]  /*3450*/  ENDCOLLECTIVE ;  /* 0x000000000000791b */ /* 0x003fea0003800000 */
.L_x_41000:
[----:B------:R-:W-:Y:S01]  /*3460*/  MOV R107, R146 ;  /* 0x00000092006b7202 */ /* 0x000fe20000000f00 */
[----:B------:R-:W-:Y:S06]  /*3470*/  BRA `(.L_x_41001) ;  /* 0xffffffec000c7947 */ /* 0x000fec000383ffff */
.L_x_41002:
        /* <DEDUP_REMOVED lines=16> */
.L_x_45913:


//--------------------- .text._ZN10layer_norm13ln_fwd_kernelINS_13Kernel_traitsIfffffjLj1280ELj1ELj4ELj1ELj16ENS_18Kernel_traits_baseILj1280EfffffjLj128EEEEELb0ELb0ELb1ELb0EEEvNS_9FwdParamsE --------------------------
	.section	.text._ZN10layer_norm13ln_fwd_kernelINS_13Kernel_traitsIfffffjLj1280ELj1ELj4ELj1ELj16ENS_18Kernel_traits_baseILj1280EfffffjLj128EEEEELb0ELb0ELb1ELb0EEEvNS_9FwdParamsE,"ax",@progbits
	.align	128
        .global         _ZN10layer_norm13ln_fwd_kernelINS_13Kernel_traitsIfffffjLj1280ELj1ELj4ELj1ELj16ENS_18Kernel_traits_baseILj1280EfffffjLj128EEEEELb0ELb0ELb1ELb0EEEvNS_9FwdParamsE
        .type           _ZN10layer_norm13ln_fwd_kernelINS_13Kernel_traitsIfffffjLj1280ELj1ELj4ELj1ELj16ENS_18Kernel_traits_baseILj1280EfffffjLj128EEEEELb0ELb0ELb1ELb0EEEvNS_9FwdParamsE,@function
        .size           _ZN10layer_norm13ln_fwd_kernelINS_13Kernel_traitsIfffffjLj1280ELj1ELj4ELj1ELj16ENS_18Kernel_traits_baseILj1280EfffffjLj128EEEEELb0ELb0ELb1ELb0EEEvNS_9FwdParamsE,(.L_x_45914 - _ZN10layer_norm13ln_fwd_kernelINS_13Kernel_traitsIfffffjLj1280ELj1ELj4ELj1ELj16ENS_18Kernel_traits_baseILj1280EfffffjLj128EEEEELb0ELb0ELb1ELb0EEEvNS_9FwdParamsE)
        .other          _ZN10layer_norm13ln_fwd_kernelINS_13Kernel_traitsIfffffjLj1280ELj1ELj4ELj1ELj16ENS_18Kernel_traits_baseILj1280EfffffjLj128EEEEELb0ELb0ELb1ELb0EEEvNS_9FwdParamsE,@"STO_CUDA_ENTRY STV_DEFAULT"
_ZN10layer_norm13ln_fwd_kernelINS_13Kernel_traitsIfffffjLj1280ELj1ELj4ELj1ELj16ENS_18Kernel_traits_baseILj1280EfffffjLj128EEEEELb0ELb0ELb1ELb0EEEvNS_9FwdParamsE:
.text._ZN10layer_norm13ln_fwd_kernelINS_13Kernel_traitsIfffffjLj1280ELj1ELj4ELj1ELj16ENS_18Kernel_traits_baseILj1280EfffffjLj128EEEEELb0ELb0ELb1ELb0EEEvNS_9FwdParamsE:
        /* <DEDUP_REMOVED lines=100> */
.L_x_41004:
        /* <DEDUP_REMOVED lines=23> */
[----:B------:R-:W5:Y:S02]  /*07b0*/  @P5 LDG.E.128 R28, desc[UR6][R10.64] ;  /* 0x000000060a1c5981 */ /* 0x000f64000c1e1d00 */
[----:B------:R-:W2:Y:S01]  /*07c0*/  @P2 LDC.64 R26, c[0x0][0x3d0] ;  /* 0x0000f400ff1a2b82 */ /* 0x000ea20000000a00 */
[----:B------:R-:W-:Y:S01]  /*07d0*/  ISETP.GE.U32.AND P5, PT, R2, 0x140, PT ;  /* 0x000001400200780c */ /* 0x000fe20003fa6070 */
[C---:B---3--:R-:W-:Y:S01]  /*07e0*/  @P0 IMAD.WIDE.U32 R16, R4.reuse, 0x10, R16 ;  /* 0x0000001004100825 */ /* 0x048fe200078e0010 */
[----:B------:R-:W-:Y:S02]  /*07f0*/  @P0 IADD3 R4, PT, PT, R4, 0x20, RZ ;  /* 0x0000002004040810 */ /* 0x000fe40007ffe0ff */
[----:B------:R-:W-:Y:S02]  /*0800*/  CS2R R82, SRZ ;  /* 0x0000000000527805 */ /* 0x000fe4000001ff00 */
[----:B------:R-:W-:-:S02]  /*0810*/  CS2R R80, SRZ ;  /* 0x0000000000507805 */ /* 0x000fc4000001ff00 */
[----:B------:R-:W-:Y:S01]  /*0820*/  CS2R R74, SRZ ;  /* 0x00000000004a7805 */ /* 0x000fe2000001ff00 */
[----:B------:R-:W5:Y:S01]  /*0830*/  @P0 LDG.E.128 R36, desc[UR6][R16.64] ;  /* 0x0000000610240981 */ /* 0x000f62000c1e1d00 */
[----:B------:R-:W3:Y:S01]  /*0840*/  @P1 LDC.64 R32, c[0x0][0x3d0] ;  /* 0x0000f400ff201b82 */ /* 0x000ee20000000a00 */
[C---:B----4-:R-:W-:Y:S01]  /*0850*/  @P4 IMAD.WIDE.U32 R18, R4.reuse, 0x10, R18 ;  /* 0x0000001004124825 */ /* 0x050fe200078e0012 */
[----:B------:R-:W-:Y:S02]  /*0860*/  @P4 IADD3 R4, PT, PT, R4, 0x20, RZ ;  /* 0x0000002004044810 */ /* 0x000fe40007ffe0ff */
[----:B------:R-:W-:Y:S02]  /*0870*/  CS2R R72, SRZ ;  /* 0x0000000000487805 */ /* 0x000fe4000001ff00 */
[----:B------:R-:W-:Y:S02]  /*0880*/  CS2R R66, SRZ ;  /* 0x0000000000427805 */ /* 0x000fe4000001ff00 */
[----:B------:R-:W-:Y:S01]  /*0890*/  CS2R R64, SRZ ;  /* 0x0000000000407805 */ /* 0x000fe2000001ff00 */
[----:B------:R-:W5:Y:S01]  /*08a0*/  @P4 LDG.E.128 R44, desc[UR6][R18.64] ;  /* 0x00000006122c4981 */ /* 0x000f62000c1e1d00 */
[----:B0-----:R-:W0:Y:S01]  /*08b0*/  @P6 LDC.64 R6, c[0x0][0x3d0] ;  /* 0x0000f400ff066b82 */ /* 0x001e220000000a00 */
[C---:B-1----:R-:W-:Y:S01]  /*08c0*/  @P3 IMAD.WIDE.U32 R24, R4.reuse, 0x10, R24 ;  /* 0x0000001004183825 */ /* 0x042fe200078e0018 */
[----:B------:R-:W-:-:S06]  /*08d0*/  @P3 IADD3 R4, PT, PT, R4, 0x20, RZ ;  /* 0x0000002004043810 */ /* 0x000fcc0007ffe0ff */
[----:B------:R-:W1:Y:S01]  /*08e0*/  @P5 LDC.64 R8, c[0x0][0x3d0] ;  /* 0x0000f400ff085b82 */ /* 0x000e620000000a00 */
[C---:B--2---:R-:W-:Y:S01]  /*08f0*/  @P2 IMAD.WIDE.U32 R26, R4.reuse, 0x10, R26 ;  /* 0x00000010041a2825 */ /* 0x044fe200078e001a */
[----:B------:R-:W-:Y:S01]  /*0900*/  @P2 IADD3 R4, PT, PT, R4, 0x20, RZ ;  /* 0x0000002004042810 */ /* 0x000fe20007ffe0ff */
[----:B------:R-:W5:Y:S01]  /*0910*/  @P3 LDG.E.128 R52, desc[UR6][R24.64] ;  /* 0x0000000618343981 */ /* 0x000f62000c1e1d00 */
[----:B------:R-:W-:Y:S02]  /*0920*/  CS2R R58, SRZ ;  /* 0x00000000003a7805 */ /* 0x000fe4000001ff00 */
[----:B------:R-:W-:Y:S02]  /*0930*/  CS2R R56, SRZ ;  /* 0x0000000000387805 */ /* 0x000fe4000001ff00 */
[----:B------:R-:W-:Y:S01]  /*0940*/  CS2R R50, SRZ ;  /* 0x0000000000327805 */ /* 0x000fe2000001ff00 */
[----:B------:R-:W5:Y:S01]  /*0950*/  @P2 LDG.E.128 R60, desc[UR6][R26.64] ;  /* 0x000000061a3c2981 */ /* 0x000f62000c1e1d00 */
[C---:B---3--:R-:W-:Y:S01]  /*0960*/  @P1 IMAD.WIDE.U32 R32, R4.reuse, 0x10, R32 ;  /* 0x0000001004201825 */ /* 0x048fe200078e0020 */
[----:B------:R-:W-:-:S02]  /*0970*/  @P1 IADD3 R4, PT, PT, R4, 0x20, RZ ;  /* 0x0000002004041810 */ /* 0x000fc40007ffe0ff */
[----:B------:R-:W-:Y:S02]  /*0980*/  CS2R R48, SRZ ;  /* 0x0000000000307805 */ /* 0x000fe4000001ff00 */
[----:B------:R-:W-:Y:S02]  /*0990*/  CS2R R42, SRZ ;  /* 0x00000000002a7805 */ /* 0x000fe4000001ff00 */
[----:B------:R-:W-:Y:S01]  /*09a0*/  CS2R R40, SRZ ;  /* 0x0000000000287805 */ /* 0x000fe2000001ff00 */
[----:B------:R2:W5:Y:S01]  /*09b0*/  @P1 LDG.E.128 R68, desc[UR6][R32.64] ;  /* 0x0000000620441981 */ /* 0x000562000c1e1d00 */
[C---:B0-----:R-:W-:Y:S01]  /*09c0*/  @P6 IMAD.WIDE.U32 R6, R4.reuse, 0x10, R6 ;  /* 0x0000001004066825 */ /* 0x041fe200078e0006 */
[----:B------:R-:W-:-:S04]  /*09d0*/  @P6 IADD3 R4, PT, PT, R4, 0x20, RZ ;  /* 0x0000002004046810 */ /* 0x000fc80007ffe0ff */
[----:B------:R0:W5:Y:S01]  /*09e0*/  @P6 LDG.E.128 R76, desc[UR6][R6.64] ;  /* 0x00000006064c6981 */ /* 0x000162000c1e1d00 */
[----:B-1----:R-:W-:-:S05]  /*09f0*/  @P5 IMAD.WIDE.U32 R4, R4, 0x10, R8 ;  /* 0x0000001004045825 */ /* 0x002fca00078e0008 */
[----:B------:R0:W5:Y:S01]  /*0a00*/  @P5 LDG.E.128 R84, desc[UR6][R4.64] ;  /* 0x0000000604545981 */ /* 0x000162000c1e1d00 */
[----:B------:R-:W-:Y:S02]  /*0a10*/  CS2R R34, SRZ ;  /* 0x0000000000227805 */ /* 0x000fe4000001ff00 */
[----:B--2---:R-:W-:Y:S02]  /*0a20*/  CS2R R32, SRZ ;  /* 0x0000000000207805 */ /* 0x004fe4000001ff00 */
[----:B------:R-:W-:Y:S02]  /*0a30*/  CS2R R26, SRZ ;  /* 0x00000000001a7805 */ /* 0x000fe4000001ff00 */
[----:B------:R-:W-:Y:S02]  /*0a40*/  CS2R R24, SRZ ;  /* 0x0000000000187805 */ /* 0x000fe4000001ff00 */
[----:B------:R-:W-:Y:S02]  /*0a50*/  CS2R R18, SRZ ;  /* 0x0000000000127805 */ /* 0x000fe4000001ff00 */
[----:B------:R-:W-:-:S02]  /*0a60*/  CS2R R16, SRZ ;  /* 0x0000000000107805 */ /* 0x000fc4000001ff00 */
[----:B------:R-:W-:Y:S02]  /*0a70*/  @P5 CS2R R90, SRZ ;  /* 0x00000000005a5805 */ /* 0x000fe4000001ff00 */
[----:B0-----:R-:W-:-:S07]  /*0a80*/  @P5 CS2R R88, SRZ ;  /* 0x0000000000585805 */ /* 0x001fce000001ff00 */
.L_x_41005:
[----:B------:R-:W-:Y:S05]  /*0a90*/  BSYNC.RECONVERGENT B0 ;  /* 0x0000000000007941 */ /* 0x000fea0003800200 */
.L_x_41003:
[----:B------:R-:W0:Y:S01]  /*0aa0*/  LDCU UR4, c[0x0][0x384] ;  /* 0x00007080ff0477ac */ /* 0x000e220008000800 */
[----:B------:R-:W1:Y:S01]  /*0ab0*/  LDCU UR5, c[0x0][0x40c] ;  /* 0x00008180ff0577ac */ /* 0x000e620008000800 */
[----:B------:R-:W2:Y:S01]  /*0ac0*/  LDCU.U8 UR10, c[0x0][0x410] ;  /* 0x00008200ff0a77ac */ /* 0x000ea20008000000 */
[----:B------:R-:W3:Y:S01]  /*0ad0*/  LDCU UR11, c[0x0][0x448] ;  /* 0x00008900ff0b77ac */ /* 0x000ee20008000800 */
[----:B------:R-:W4:Y:S01]  /*0ae0*/  LDCU.64 UR8, c[0x0][0x3a0] ;  /* 0x00007400ff0877ac */ /* 0x000f220008000a00 */
[----:B0-----:R-:W-:-:S13]  /*0af0*/  ISETP.GE.AND P0, PT, R3, UR4, PT ;  /* 0x0000000403007c0c */ /* 0x001fda000bf06270 */
[----:B-1234-:R-:W-:Y:S05]  /*0b00*/  @P0 EXIT ;  /* 0x000000000000094d */ /* 0x01efea0003800000 */
.L_x_41047:
[----:B------:R-:W0:Y:S08]  /*0b10*/  LDC.64 R8, c[0x0][0x3f0] ;  /* 0x0000fc00ff087b82 */ /* 0x000e300000000a00 */
[----:B------:R-:W1:Y:S08]  /*0b20*/  LDC R6, c[0x0][0x388] ;  /* 0x0000e200ff067b82 */ /* 0x000e700000000800 */
[----:B------:R-:W2:Y:S01]  /*0b30*/  LDC.64 R136, c[0x0][0x3f8] ;  /* 0x0000fe00ff887b82 */ /* 0x000ea20000000a00 */
[----:B0-----:R-:W-:-:S05]  /*0b40*/  IMAD.WIDE R8, R3, 0x4, R8 ;  /* 0x0000000403087825 */ /* 0x001fca00078e0208 */
[----:B------:R0:W3:Y:S01]  /*0b50*/  LDG.E R4, desc[UR6][R8.64] ;  /* 0x0000000608047981 */ /* 0x0000e2000c1e1900 */
[C---:B------:R-:W-:Y:S01]  /*0b60*/  ISETP.GE.U32.AND P5, PT, R2.reuse, 0x20, PT ;  /* 0x000000200200780c */ /* 0x040fe20003fa6070 */
[C---:B-1----:R-:W-:Y:S01]  /*0b70*/  IMAD R5, R3.reuse, R6, RZ ;  /* 0x0000000603057224 */ /* 0x042fe200078e02ff */
[C---:B------:R-:W-:Y:S02]  /*0b80*/  ISETP.GE.U32.AND P6, PT, R2.reuse, 0x40, PT ;  /* 0x000000400200780c */ /* 0x040fe40003fc6070 */
[----:B------:R-:W-:Y:S02]  /*0b90*/  ISETP.GE.U32.AND P4, PT, R2, 0x60, PT ;  /* 0x000000600200780c */ /* 0x000fe40003f86070 */
[----:B------:R-:W-:Y:S01]  /*0ba0*/  SHF.R.S32.HI R10, RZ, 0x1f, R5 ;  /* 0x0000001fff0a7819 */ /* 0x000fe20000011405 */
[----:B0-----:R-:W-:Y:S02]  /*0bb0*/  HFMA2 R9, -RZ, RZ, 0, 0 ;  /* 0x00000000ff097431 */ /* 0x001fe400000001ff */
[----:B--2---:R-:W-:Y:S01]  /*0bc0*/  IMAD.WIDE R136, R3, 0x4, R136 ;  /* 0x0000000403887825 */ /* 0x004fe200078e0288 */
[----:B------:R-:W-:Y:S01]  /*0bd0*/  LEA.HI R5, R10, R5, RZ, 0x2 ;  /* 0x000000050a057211 */ /* 0x000fe200078f10ff */
[----:B------:R-:W-:Y:S01]  /*0be0*/  BSSY.RECONVERGENT B0, `(.L_x_41006) ;  /* 0x0000029000007945 */ /* 0x000fe20003800200 */
[----:B------:R-:W-:-:S02]  /*0bf0*/  P2R R10, PR, RZ, 0x40 ;  /* 0x00000040ff0a7803 */ /* 0x000fc40000000000 */
[----:B------:R-:W-:Y:S02]  /*0c00*/  LEA.HI.SX32 R5, R5, R0, 0x1e ;  /* 0x0000000005057211 */ /* 0x000fe400078ff2ff */
[----:B---3--:R-:W-:-:S13]  /*0c10*/  ISETP.GE.AND P0, PT, R4, 0x1, PT ;  /* 0x000000010400780c */ /* 0x008fda0003f06270 */
[----:B------:R-:W0:Y:S01]  /*0c20*/  @P0 S2R R11, SR_TID.X ;  /* 0x00000000000b0919 */ /* 0x000e220000002100 */
[----:B------:R-:W-:-:S05]  /*0c30*/  @P0 IADD3 R7, PT, PT, R4, -0x1, RZ ;  /* 0xffffffff04070810 */ /* 0x000fca0007ffe0ff */
[----:B------:R-:W-:-:S05]  /*0c40*/  @P0 IMAD R7, R7, R6, RZ ;  /* 0x0000000607070224 */ /* 0x000fca00078e02ff */
[----:B------:R-:W-:Y:S02]  /*0c50*/  @P0 SHF.R.S32.HI R8, RZ, 0x1f, R7 ;  /* 0x0000001fff080819 */ /* 0x000fe40000011407 */
[----:B0-----:R-:W-:Y:S02]  /*0c60*/  @P0 LOP3.LUT R0, R11, 0x1f, RZ, 0xc0, !PT ;  /* 0x0000001f0b000812 */ /* 0x001fe400078ec0ff */
[----:B------:R-:W-:Y:S02]  /*0c70*/  @P0 LEA.HI R11, R8, R7, RZ, 0x2 ;  /* 0x00000007080b0211 */ /* 0x000fe400078f10ff */
[----:B-----5:R0:W5:Y:S01]  /*0c80*/  LDG.E R7, desc[UR6][R136.64] ;  /* 0x0000000688077981 */ /* 0x020162000c1e1900 */
[----:B------:R-:W-:Y:S02]  /*0c90*/  P2R R8, PR, RZ, 0x10 ;  /* 0x00000010ff087803 */ /* 0x000fe40000000000 */
[----:B------:R-:W-:Y:S01]  /*0ca0*/  @P0 LEA.HI.SX32 R9, R11, R0, 0x1e ;  /* 0x000000000b090211 */ /* 0x000fe200078ff2ff */
[----:B------:R-:W-:Y:S06]  /*0cb0*/  @!P5 BRA `(.L_x_41007) ;  /* 0x00000000006cd947 */ /* 0x000fec0003800000 */
[----:B------:R-:W-:Y:S01]  /*0cc0*/  ISETP.NE.U32.AND P1, PT, RZ, UR8, PT ;  /* 0x00000008ff007c0c */ /* 0x000fe2000bf25070 */
[----:B0-----:R-:W0:Y:S03]  /*0cd0*/  @P0 LDC.64 R136, c[0x0][0x390] ;  /* 0x0000e400ff880b82 */ /* 0x001e260000000a00 */
[----:B------:R-:W-:-:S05]  /*0ce0*/  ISETP.NE.AND.EX P1, PT, RZ, UR9, PT, P1 ;  /* 0x00000009ff007c0c */ /* 0x000fca000bf25310 */
[----:B------:R-:W1:Y:S08]  /*0cf0*/  LDC.64 R140, c[0x0][0x3a8] ;  /* 0x0000ea00ff8c7b82 */ /* 0x000e700000000a00 */
[----:B------:R-:W2:Y:S01]  /*0d00*/  @P1 LDC.64 R138, c[0x0][0x3a0] ;  /* 0x0000e800ff8a1b82 */ /* 0x000ea20000000a00 */
[----:B0-----:R-:W-:-:S05]  /*0d10*/  @P0 IMAD.WIDE.U32 R136, R9, 0x10, R136 ;  /* 0x0000001009880825 */ /* 0x001fca00078e0088 */
[----:B------:R-:W3:Y:S01]  /*0d20*/  @P0 LDG.E.128 R92, desc[UR6][R136.64] ;  /* 0x00000006885c0981 */ /* 0x000ee2000c1e1d00 */
[----:B--2---:R-:W-:-:S05]  /*0d30*/  @P1 IMAD.WIDE.U32 R138, R5, 0x10, R138 ;  /* 0x00000010058a1825 */ /* 0x004fca00078e008a */
[----:B------:R-:W2:Y:S01]  /*0d40*/  @P1 LDG.E.128 R132, desc[UR6][R138.64] ;  /* 0x000000068a841981 */ /* 0x000ea2000c1e1d00 */
[C---:B------:R-:W-:Y:S02]  /*0d50*/  ISETP.GT.AND P3, PT, R4.reuse, RZ, P1 ;  /* 0x000000ff0400720c */ /* 0x040fe40000f64270 */
[----:B------:R-:W-:Y:S02]  /*0d60*/  ISETP.GT.AND P2, PT, R4, RZ, PT ;  /* 0x000000ff0400720c */ /* 0x000fe40003f44270 */
[----:B------:R-:W-:Y:S01]  /*0d70*/  IADD3 R9, PT, PT, R9, 0x20, RZ ;  /* 0x0000002009097810 */ /* 0x000fe20007ffe0ff */
[----:B---3--:R-:W-:Y:S01]  /*0d80*/  @!P1 FMUL.FTZ R136, R95, UR5 ;  /* 0x000000055f889c20 */ /* 0x008fe20008410000 */
[----:B------:R-:W-:Y:S01]  /*0d90*/  @!P1 FMUL.FTZ R11, R92, UR5 ;  /* 0x000000055c0b9c20 */ /* 0x000fe20008410000 */
[----:B------:R-:W-:Y:S01]  /*0da0*/  @!P1 FMUL.FTZ R142, R93, UR5 ;  /* 0x000000055d8e9c20 */ /* 0x000fe20008410000 */
[----:B------:R-:W-:-:S05]  /*0db0*/  @!P1 FMUL.FTZ R143, R94, UR5 ;  /* 0x000000055e8f9c20 */ /* 0x000fca0008410000 */
[----:B--2---:R-:W-:Y:S01]  /*0dc0*/  @P3 FFMA.FTZ R135, R95, UR5, R135 ;  /* 0x000000055f873c23 */ /* 0x004fe20008010087 */
[----:B------:R-:W-:Y:S01]  /*0dd0*/  @P3 FFMA.FTZ R132, R92, UR5, R132 ;  /* 0x000000055c843c23 */ /* 0x000fe20008010084 */
[----:B------:R-:W-:Y:S01]  /*0de0*/  @P3 FFMA.FTZ R133, R93, UR5, R133 ;  /* 0x000000055d853c23 */ /* 0x000fe20008010085 */
[----:B------:R-:W-:Y:S01]  /*0df0*/  @P3 FFMA.FTZ R134, R94, UR5, R134 ;  /* 0x000000055e863c23 */ /* 0x000fe20008010086 */
[----:B------:R-:W-:Y:S01]  /*0e00*/  @!P1 FSEL R135, R136, RZ, P2 ;  /* 0x000000ff88879208 */ /* 0x000fe20001000000 */
[----:B-1----:R-:W-:Y:S01]  /*0e10*/  IMAD.WIDE.U32 R136, R5, 0x10, R140 ;  /* 0x0000001005887825 */ /* 0x002fe200078e008c */
[----:B------:R-:W-:Y:S02]  /*0e20*/  @!P1 FSEL R132, R11, RZ, P2 ;  /* 0x000000ff0b849208 */ /* 0x000fe40001000000 */
[----:B------:R-:W-:Y:S02]  /*0e30*/  @!P1 FSEL R133, R142, RZ, P2 ;  /* 0x000000ff8e859208 */ /* 0x000fe40001000000 */
[----:B------:R-:W-:-:S05]  /*0e40*/  @!P1 FSEL R134, R143, RZ, P2 ;  /* 0x000000ff8f869208 */ /* 0x000fca0001000000 */
[----:B------:R1:W-:Y:S01]  /*0e50*/  STG.E.128 desc[UR6][R136.64], R132 ;  /* 0x0000008488007986 */ /* 0x0003e2000c101d06 */
[----:B------:R-:W-:-:S07]  /*0e60*/  IADD3 R5, PT, PT, R5, 0x20, RZ ;  /* 0x0000002005057810 */ /* 0x000fce0007ffe0ff */
.L_x_41007:
[----:B------:R-:W-:Y:S05]  /*0e70*/  BSYNC.RECONVERGENT B0 ;  /* 0x0000000000007941 */ /* 0x000fea0003800200 */
.L_x_41006:
[----:B------:R-:W-:Y:S04]  /*0e80*/  BSSY.RECONVERGENT B0, `(.L_x_41008) ;  /* 0x000001d000007945 */ /* 0x000fe80003800200 */
[----:B------:R-:W-:Y:S05]  /*0e90*/  @!P6 BRA `(.L_x_41009) ;  /* 0x00000000006ce947 */ /* 0x000fea0003800000 */
[----:B------:R-:W-:Y:S01]  /*0ea0*/  ISETP.NE.U32.AND P1, PT, RZ, UR8, PT ;  /* 0x00000008ff007c0c */ /* 0x000fe2000bf25070 */
[----:B------:R-:W0:Y:S03]  /*0eb0*/  @P0 LDC.64 R96, c[0x0][0x390] ;  /* 0x0000e400ff600b82 */ /* 0x000e260000000a00 */
[----:B------:R-:W-:-:S05]  /*0ec0*/  ISETP.NE.AND.EX P1, PT, RZ, UR9, PT, P1 ;  /* 0x00000009ff007c0c */ /* 0x000fca000bf25310 */
[----:B------:R-:W2:Y:S08]  /*0ed0*/  LDC.64 R140, c[0x0][0x3a8] ;  /* 0x0000ea00ff8c7b82 */ /* 0x000eb00000000a00 */
[----:B------:R-:W3:Y:S01]  /*0ee0*/  @P1 LDC.64 R98, c[0x0][0x3a0] ;  /* 0x0000e800ff621b82 */ /* 0x000ee20000000a00 */
[----:B01----:R-:W-:-:S05]  /*0ef0*/  @P0 IMAD.WIDE.U32 R136, R9, 0x10, R96 ;  /* 0x0000001009880825 */ /* 0x003fca00078e0060 */
[----:B------:R-:W4:Y:S01]  /*0f00*/  @P0 LDG.E.128 R92, desc[UR6][R136.64] ;  /* 0x00000006885c0981 */ /* 0x000f22000c1e1d00 */
[----:B---3--:R-:W-:-:S05]  /*0f10*/  @P1 IMAD.WIDE.U32 R138, R5, 0x10, R98 ;  /* 0x00000010058a1825 */ /* 0x008fca00078e0062 */
[----:B------:R-:W3:Y:S01]  /*0f20*/  @P1 LDG.E.128 R96, desc[UR6][R138.64] ;  /* 0x000000068a601981 */ /* 0x000ee2000c1e1d00 */
[C---:B------:R-:W-:Y:S02]  /*0f30*/  ISETP.GT.AND P3, PT, R4.reuse, RZ, P1 ;  /* 0x000000ff0400720c */ /* 0x040fe40000f64270 */
[----:B------:R-:W-:Y:S01]  /*0f40*/  ISETP.GT.AND P2, PT, R4, RZ, PT ;  /* 0x000000ff0400720c */ /* 0x000fe20003f44270 */
[----:B--2---:R-:W-:Y:S01]  /*0f50*/  IMAD.WIDE.U32 R140, R5, 0x10, R140 ;  /* 0x00000010058c7825 */ /* 0x004fe200078e008c */
[----:B------:R-:W-:Y:S02]  /*0f60*/  IADD3 R9, PT, PT, R9, 0x20, RZ ;  /* 0x0000002009097810 */ /* 0x000fe40007ffe0ff */
[----:B------:R-:W-:Y:S01]  /*0f70*/  IADD3 R5, PT, PT, R5, 0x20, RZ ;  /* 0x0000002005057810 */ /* 0x000fe20007ffe0ff */
[----:B----4-:R-:W-:Y:S01]  /*0f80*/  @!P1 FMUL.FTZ R11, R92, UR5 ;  /* 0x000000055c0b9c20 */ /* 0x010fe20008410000 */
        /* <DEDUP_REMOVED lines=12> */
.L_x_41009:
[----:B------:R-:W-:Y:S05]  /*1050*/  BSYNC.RECONVERGENT B0 ;  /* 0x0000000000007941 */ /* 0x000fea0003800200 */
.L_x_41008:
[----:B------:R-:W-:Y:S04]  /*1060*/  BSSY.RECONVERGENT B0, `(.L_x_41010) ;  /* 0x000001d000007945 */ /* 0x000fe80003800200 */
[----:B------:R-:W-:Y:S05]  /*1070*/  @!P4 BRA `(.L_x_41011) ;  /* 0x00000000006cc947 */ /* 0x000fea0003800000 */
[----:B------:R-:W-:Y:S01]  /*1080*/  ISETP.NE.U32.AND P1, PT, RZ, UR8, PT ;  /* 0x00000008ff007c0c */ /* 0x000fe2000bf25070 */
[----:B------:R-:W0:Y:S03]  /*1090*/  @P0 LDC.64 R100, c[0x0][0x390] ;  /* 0x0000e400ff640b82 */ /* 0x000e260000000a00 */
[----:B------:R-:W-:-:S05]  /*10a0*/  ISETP.NE.AND.EX P1, PT, RZ, UR9, PT, P1 ;  /* 0x00000009ff007c0c */ /* 0x000fca000bf25310 */
[----:B--2---:R-:W2:Y:S08]  /*10b0*/  LDC.64 R140, c[0x0][0x3a8] ;  /* 0x0000ea00ff8c7b82 */ /* 0x004eb00000000a00 */
        /* <DEDUP_REMOVED lines=23> */
.L_x_41011:
[----:B------:R-:W-:Y:S05]  /*1230*/  BSYNC.RECONVERGENT B0 ;  /* 0x0000000000007941 */ /* 0x000fea0003800200 */
.L_x_41010:
[----:B------:R-:W-:Y:S01]  /*1240*/  ISETP.GE.U32.AND P1, PT, R2, 0x80, PT ;  /* 0x000000800200780c */ /* 0x000fe20003f26070 */
[----:B------:R-:W-:Y:S03]  /*1250*/  BSSY.RECONVERGENT B0, `(.L_x_41012) ;  /* 0x000001e000007945 */ /* 0x000fe60003800200 */
[----:B------:R-:W-:-:S09]  /*1260*/  P2R R11, PR, RZ, 0x2 ;  /* 0x00000002ff0b7803 */ /* 0x000fd20000000000 */
[----:B------:R-:W-:Y:S05]  /*1270*/  @!P1 BRA `(.L_x_41013) ;  /* 0x00000000006c9947 */ /* 0x000fea0003800000 */
[----:B------:R-:W-:Y:S01]  /*1280*/  ISETP.NE.U32.AND P1, PT, RZ, UR8, PT ;  /* 0x00000008ff007c0c */ /* 0x000fe2000bf25070 */
[----:B------:R-:W0:Y:S03]  /*1290*/  @P0 LDC.64 R104, c[0x0][0x390] ;  /* 0x0000e400ff680b82 */ /* 0x000e260000000a00 */
[----:B------:R-:W-:-:S05]  /*12a0*/  ISETP.NE.AND.EX P1, PT, RZ, UR9, PT, P1 ;  /* 0x00000009ff007c0c */ /* 0x000fca000bf25310 */
[----:B--23--:R-:W2:Y:S08]  /*12b0*/  LDC.64 R140, c[0x0][0x3a8] ;  /* 0x0000ea00ff8c7b82 */ /* 0x00ceb00000000a00 */
[----:B------:R-:W3:Y:S01]  /*12c0*/  @P1 LDC.64 R106, c[0x0][0x3a0] ;  /* 0x0000e800ff6a1b82 */ /* 0x000ee20000000a00 */
[----:B01----:R-:W-:-:S05]  /*12d0*/  @P0 IMAD.WIDE.U32 R136, R9, 0x10, R104 ;  /* 0x0000001009880825 */ /* 0x003fca00078e0068 */
[----:B------:R-:W4:Y:S01]  /*12e0*/  @P0 LDG.E.128 R92, desc[UR6][R136.64] ;  /* 0x00000006885c0981 */ /* 0x000f22000c1e1d00 */
[----:B---3--:R-:W-:-:S05]  /*12f0*/  @P1 IMAD.WIDE.U32 R138, R5, 0x10, R106 ;  /* 0x00000010058a1825 */ /* 0x008fca00078e006a */
[----:B------:R-:W3:Y:S01]  /*1300*/  @P1 LDG.E.128 R104, desc[UR6][R138.64] ;  /* 0x000000068a681981 */ /* 0x000ee2000c1e1d00 */
[----:B------:R-:W-:Y:S01]  /*1310*/  ISETP.GT.AND P2, PT, R4, RZ, P1 ;  /* 0x000000ff0400720c */ /* 0x000fe20000f44270 */
[----:B--2---:R-:W-:Y:S01]  /*1320*/  IMAD.WIDE.U32 R140, R5, 0x10, R140 ;  /* 0x00000010058c7825 */ /* 0x004fe200078e008c */
[----:B------:R-:W-:Y:S02]  /*1330*/  IADD3 R9, PT, PT, R9, 0x20, RZ ;  /* 0x0000002009097810 */ /* 0x000fe40007ffe0ff */
[----:B------:R-:W-:Y:S01]  /*1340*/  IADD3 R5, PT, PT, R5, 0x20, RZ ;  /* 0x0000002005057810 */ /* 0x000fe20007ffe0ff */
[----:B----4-:R-:W-:Y:S01]  /*1350*/  @!P1 FMUL.FTZ R142, R92, UR5 ;  /* 0x000000055c8e9c20 */ /* 0x010fe20008410000 */
[----:B------:R-:W-:Y:S01]  /*1360*/  @!P1 FMUL.FTZ R143, R93, UR5 ;  /* 0x000000055d8f9c20 */ /* 0x000fe20008410000 */
[----:B------:R-:W-:Y:S01]  /*1370*/  @!P1 FMUL.FTZ R136, R94, UR5 ;  /* 0x000000055e889c20 */ /* 0x000fe20008410000 */
[----:B------:R-:W-:-:S05]  /*1380*/  @!P1 FMUL.FTZ R137, R95, UR5 ;  /* 0x000000055f899c20 */ /* 0x000fca0008410000 */
[----:B---3--:R-:W-:Y:S01]  /*1390*/  @P2 FFMA.FTZ R104, R92, UR5, R104 ;  /* 0x000000055c682c23 */ /* 0x008fe20008010068 */
        /* <DEDUP_REMOVED lines=9> */
.L_x_41013:
[----:B------:R-:W-:Y:S05]  /*1430*/  BSYNC.RECONVERGENT B0 ;  /* 0x0000000000007941 */ /* 0x000fea0003800200 */
.L_x_41012:
[----:B------:R-:W-:Y:S01]  /*1440*/  ISETP.GE.U32.AND P1, PT, R2, 0xa0, PT ;  /* 0x000000a00200780c */ /* 0x000fe20003f26070 */
[----:B------:R-:W-:Y:S03]  /*1450*/  BSSY.RECONVERGENT B0, `(.L_x_41014) ;  /* 0x000001e000007945 */ /* 0x000fe60003800200 */
[----:B01----:R-:W-:-:S09]  /*1460*/  P2R R136, PR, RZ, 0x2 ;  /* 0x00000002ff887803 */ /* 0x003fd20000000000 */
[----:B------:R-:W-:Y:S05]  /*1470*/  @!P1 BRA `(.L_x_41015) ;  /* 0x00000000006c9947 */ /* 0x000fea0003800000 */
[----:B------:R-:W-:Y:S01]  /*1480*/  ISETP.NE.U32.AND P1, PT, RZ, UR8, PT ;  /* 0x00000008ff007c0c */ /* 0x000fe2000bf25070 */
[----:B------:R-:W0:Y:S03]  /*1490*/  @P0 LDC.64 R108, c[0x0][0x390] ;  /* 0x0000e400ff6c0b82 */ /* 0x000e260000000a00 */
[----:B------:R-:W-:-:S13]  /*14a0*/  ISETP.NE.AND.EX P1, PT, RZ, UR9, PT, P1 ;  /* 0x00000009ff007c0c */ /* 0x000fda000bf25310 */
[----:B------:R-:W2:Y:S01]  /*14b0*/  @P1 LDC.64 R110, c[0x0][0x3a0] ;  /* 0x0000e800ff6e1b82 */ /* 0x000ea20000000a00 */
[----:B0-----:R-:W-:-:S05]  /*14c0*/  @P0 IMAD.WIDE.U32 R138, R9, 0x10, R108 ;  /* 0x00000010098a0825 */ /* 0x001fca00078e006c */
[----:B------:R0:W2:Y:S01]  /*14d0*/  @P0 LDG.E.128 R92, desc[UR6][R138.64] ;  /* 0x000000068a5c0981 */ /* 0x0000a2000c1e1d00 */
[----:B------:R-:W-:Y:S01]  /*14e0*/  ISETP.GT.AND P2, PT, R4, RZ, P1 ;  /* 0x000000ff0400720c */ /* 0x000fe20000f44270 */
[----:B0-----:R-:W0:Y:S01]  /*14f0*/  LDC.64 R138, c[0x0][0x3a8] ;  /* 0x0000ea00ff8a7b82 */ /* 0x001e220000000a00 */
[----:B--234-:R-:W-:-:S05]  /*1500*/  @P1 IMAD.WIDE.U32 R140, R5, 0x10, R110 ;  /* 0x00000010058c1825 */ /* 0x01cfca00078e006e */
[----:B------:R-:W2:Y:S01]  /*1510*/  @P1 LDG.E.128 R108, desc[UR6][R140.64] ;  /* 0x000000068c6c1981 */ /* 0x000ea2000c1e1d00 */
[----:B0-----:R-:W-:Y:S01]  /*1520*/  IMAD.WIDE.U32 R138, R5, 0x10, R138 ;  /* 0x00000010058a7825 */ /* 0x001fe200078e008a */
[----:B------:R-:W-:Y:S02]  /*1530*/  IADD3 R9, PT, PT, R9, 0x20, RZ ;  /* 0x0000002009097810 */ /* 0x000fe40007ffe0ff */
[----:B------:R-:W-:Y:S01]  /*1540*/  IADD3 R5, PT, PT, R5, 0x20, RZ ;  /* 0x0000002005057810 */ /* 0x000fe20007ffe0ff */
[----:B------:R-:W-:Y:S01]  /*1550*/  @!P1 FMUL.FTZ R137, R92, UR5 ;  /* 0x000000055c899c20 */ /* 0x000fe20008410000 */
[----:B------:R-:W-:Y:S01]  /*1560*/  @!P1 FMUL.FTZ R142, R93, UR5 ;  /* 0x000000055d8e9c20 */ /* 0x000fe20008410000 */
[----:B------:R-:W-:Y:S01]  /*1570*/  @!P1 FMUL.FTZ R143, R94, UR5 ;  /* 0x000000055e8f9c20 */ /* 0x000fe20008410000 */
[----:B------:R-:W-:Y:S01]  /*1580*/  @!P1 FMUL.FTZ R144, R95, UR5 ;  /* 0x000000055f909c20 */ /* 0x000fe20008410000 */
        /* <DEDUP_REMOVED lines=10> */
.L_x_41015:
[----:B------:R-:W-:Y:S05]  /*1630*/  BSYNC.RECONVERGENT B0 ;  /* 0x0000000000007941 */ /* 0x000fea0003800200 */
.L_x_41014:
[----:B------:R-:W-:Y:S01]  /*1640*/  ISETP.GE.U32.AND P1, PT, R2, 0xc0, PT ;  /* 0x000000c00200780c */ /* 0x000fe20003f26070 */
[----:B------:R-:W-:Y:S03]  /*1650*/  BSSY.RECONVERGENT B0, `(.L_x_41016) ;  /* 0x000001e000007945 */ /* 0x000fe60003800200 */
[----:B------:R-:W-:-:S09]  /*1660*/  P2R R137, PR, RZ, 0x2 ;  /* 0x00000002ff897803 */ /* 0x000fd20000000000 */
        /* <DEDUP_REMOVED lines=28> */
.L_x_41017:
[----:B------:R-:W-:Y:S05]  /*1830*/  BSYNC.RECONVERGENT B0 ;  /* 0x0000000000007941 */ /* 0x000fea0003800200 */
.L_x_41016:
[----:B------:R-:W-:Y:S01]  /*1840*/  ISETP.GE.U32.AND P1, PT, R2, 0xe0, PT ;  /* 0x000000e00200780c */ /* 0x000fe20003f26070 */
[----:B------:R-:W-:Y:S03]  /*1850*/  BSSY.RECONVERGENT B0, `(.L_x_41018) ;  /* 0x000001e000007945 */ /* 0x000fe60003800200 */
[----:B01----:R-:W-:-:S09]  /*1860*/  P2R R138, PR, RZ, 0x2 ;  /* 0x00000002ff8a7803 */ /* 0x003fd20000000000 */
[----:B------:R-:W-:Y:S05]  /*1870*/  @!P1 BRA `(.L_x_41019) ;  /* 0x00000000006c9947 */ /* 0x000fea0003800000 */
[----:B------:R-:W-:Y:S01]  /*1880*/  ISETP.NE.U32.AND P1, PT, RZ, UR8, PT ;  /* 0x00000008ff007c0c */ /* 0x000fe2000bf25070 */
[----:B------:R-:W2:Y:S03]  /*1890*/  @P0 LDC.64 R116, c[0x0][0x390] ;  /* 0x0000e400ff740b82 */ /* 0x000ea60000000a00 */
[----:B------:R-:W-:-:S13]  /*18a0*/  ISETP.NE.AND.EX P1, PT, RZ, UR9, PT, P1 ;  /* 0x00000009ff007c0c */ /* 0x000fda000bf25310 */
[----:B------:R-:W0:Y:S01]  /*18b0*/  @P1 LDC.64 R118, c[0x0][0x3a0] ;  /* 0x0000e800ff761b82 */ /* 0x000e220000000a00 */
[----:B--234-:R-:W-:-:S05]  /*18c0*/  @P0 IMAD.WIDE.U32 R140, R9, 0x10, R116 ;  /* 0x00000010098c0825 */ /* 0x01cfca00078e0074 */
[----:B------:R1:W2:Y:S01]  /*18d0*/  @P0 LDG.E.128 R92, desc[UR6][R140.64] ;  /* 0x000000068c5c0981 */ /* 0x0002a2000c1e1d00 */
[----:B------:R-:W-:Y:S01]  /*18e0*/  ISETP.GT.AND P2, PT, R4, RZ, P1 ;  /* 0x000000ff0400720c */ /* 0x000fe20000f44270 */
[----:B-1----:R-:W1:Y:S01]  /*18f0*/  LDC.64 R140, c[0x0][0x3a8] ;  /* 0x0000ea00ff8c7b82 */ /* 0x002e620000000a00 */
[----:B0-----:R-:W-:-:S05]  /*1900*/  @P1 IMAD.WIDE.U32 R142, R5, 0x10, R118 ;  /* 0x00000010058e1825 */ /* 0x001fca00078e0076 */
[----:B------:R-:W3:Y:S01]  /*1910*/  @P1 LDG.E.128 R116, desc[UR6][R142.64] ;  /* 0x000000068e741981 */ /* 0x000ee2000c1e1d00 */
[----:B-1----:R-:W-:Y:S01]  /*1920*/  IMAD.WIDE.U32 R140, R5, 0x10, R140 ;  /* 0x00000010058c7825 */ /* 0x002fe200078e008c */
[----:B------:R-:W-:Y:S02]  /*1930*/  IADD3 R9, PT, PT, R9, 0x20, RZ ;  /* 0x0000002009097810 */ /* 0x000fe40007ffe0ff */
[----:B------:R-:W-:Y:S01]  /*1940*/  IADD3 R5, PT, PT, R5, 0x20, RZ ;  /* 0x0000002005057810 */ /* 0x000fe20007ffe0ff */
[----:B--2---:R-:W-:Y:S01]  /*1950*/  @!P1 FMUL.FTZ R139, R92, UR5 ;  /* 0x000000055c8b9c20 */ /* 0x004fe20008410000 */
[----:B------:R-:W-:Y:S01]  /*1960*/  @!P1 FMUL.FTZ R144, R93, UR5 ;  /* 0x000000055d909c20 */ /* 0x000fe20008410000 */
[----:B------:R-:W-:Y:S01]  /*1970*/  @!P1 FMUL.FTZ R145, R94, UR5 ;  /* 0x000000055e919c20 */ /* 0x000fe20008410000 */
[----:B------:R-:W-:Y:S01]  /*1980*/  @!P1 FMUL.FTZ R146, R95, UR5 ;  /* 0x000000055f929c20 */ /* 0x000fe20008410000 */
        /* <DEDUP_REMOVED lines=10> */
.L_x_41019:
[----:B------:R-:W-:Y:S05]  /*1a30*/  BSYNC.RECONVERGENT B0 ;  /* 0x0000000000007941 */ /* 0x000fea0003800200 */
.L_x_41018:
        /* <DEDUP_REMOVED lines=8> */
[----:B0-234-:R-:W-:-:S05]  /*1ac0*/  @P0 IMAD.WIDE.U32 R140, R9, 0x10, R120 ;  /* 0x00000010098c0825 */ /* 0x01dfca00078e0078 */
[----:B------:R0:W2:Y:S01]  /*1ad0*/  @P0 LDG.E.128 R92, desc[UR6][R140.64] ;  /* 0x000000068c5c0981 */ /* 0x0000a2000c1e1d00 */
[----:B------:R-:W-:Y:S01]  /*1ae0*/  ISETP.GT.AND P2, PT, R4, RZ, P1 ;  /* 0x000000ff0400720c */ /* 0x000fe20000f44270 */
[----:B0-----:R-:W0:Y:S01]  /*1af0*/  LDC.64 R140, c[0x0][0x3a8] ;  /* 0x0000ea00ff8c7b82 */ /* 0x001e220000000a00 */
[----:B-1----:R-:W-:-:S05]  /*1b00*/  @P1 IMAD.WIDE.U32 R142, R5, 0x10, R122 ;  /* 0x00000010058e1825 */ /* 0x002fca00078e007a */
[----:B------:R-:W3:Y:S01]  /*1b10*/  @P1 LDG.E.128 R120, desc[UR6][R142.64] ;  /* 0x000000068e781981 */ /* 0x000ee2000c1e1d00 */
[----:B0-----:R-:W-:Y:S01]  /*1b20*/  IMAD.WIDE.U32 R140, R5, 0x10, R140 ;  /* 0x00000010058c7825 */ /* 0x001fe200078e008c */
        /* <DEDUP_REMOVED lines=16> */
.L_x_41021:
[----:B------:R-:W-:Y:S05]  /*1c30*/  BSYNC.RECONVERGENT B0 ;  /* 0x0000000000007941 */ /* 0x000fea0003800200 */
.L_x_41020:
        /* <DEDUP_REMOVED lines=31> */
.L_x_41023:
[----:B------:R-:W-:Y:S05]  /*1e30*/  BSYNC.RECONVERGENT B0 ;  /* 0x0000000000007941 */ /* 0x000fea0003800200 */
.L_x_41022:
[----:B------:R-:W-:Y:S01]  /*1e40*/  ISETP.GE.U32.AND P1, PT, R2, 0x140, PT ;  /* 0x000001400200780c */ /* 0x000fe20003f26070 */
[----:B------:R-:W-:Y:S03]  /*1e50*/  BSSY.RECONVERGENT B0, `(.L_x_41024) ;  /* 0x000001c000007945 */ /* 0x000fe60003800200 */
[----:B------:R-:W-:-:S09]  /*1e60*/  P2R R141, PR, RZ, 0x2 ;  /* 0x00000002ff8d7803 */ /* 0x000fd20000000000 */
[----:B------:R-:W-:Y:S05]  /*1e70*/  @!P1 BRA `(.L_x_41025) ;  /* 0x0000000000649947 */ /* 0x000fea0003800000 */
[----:B0-----:R-:W0:Y:S02]  /*1e80*/  @P0 LDC.64 R142, c[0x0][0x390] ;  /* 0x0000e400ff8e0b82 */ /* 0x001e240000000a00 */
        /* <DEDUP_REMOVED lines=24> */
.L_x_41025:
[----:B------:R-:W-:Y:S05]  /*2010*/  BSYNC.RECONVERGENT B0 ;  /* 0x0000000000007941 */ /* 0x000fea0003800200 */
.L_x_41024:
[----:B-1----:R-:W-:Y:S01]  /*2020*/  FADD.FTZ R4, RZ, R132 ;  /* 0x00000084ff047221 */ /* 0x002fe20000010000 */
[C---:B------:R-:W-:Y:S01]  /*2030*/  ISETP.GT.U32.AND P4, PT, R2.reuse, 0x3f, PT ;  /* 0x0000003f0200780c */ /* 0x040fe20003f84070 */
[----:B0-----:R-:W0:Y:S01]  /*2040*/  S2R R143, SR_TID.X ;  /* 0x00000000008f7919 */ /* 0x001e220000002100 */
        /* <DEDUP_REMOVED lines=162> */
.L_x_41059:
        /* <DEDUP_REMOVED lines=39> */
[----:B------:R-:W-:Y:S01]  /*2ce0*/  FFMA.FTZ R7, R148, R15, R19 ;  /* 0x0000000f94077223 */ /* 0x000fe20000010013 */
[----:B------:R-:W-:-:S04]  /*2cf0*/  IADD3 R143, PT, PT, R143, 0x20, RZ ;  /* 0x000000208f8f7810 */ /* 0x000fc80007ffe0ff */
[----:B------:R0:W-:Y:S03]  /*2d00*/  STG.E.128 desc[UR6][R144.64], R4 ;  /* 0x0000000490007986 */ /* 0x0001e6000c101d06 */
.L_x_41030:
[----:B------:R-:W-:Y:S05]  /*2d10*/  BSYNC.RECONVERGENT B1 ;  /* 0x0000000000017941 */ /* 0x000fea0003800200 */
.L_x_41029:
        /* <DEDUP_REMOVED lines=8> */
[C---:B------:R-:W-:Y:S01]  /*2da0*/  FMUL.FTZ R7, R9.reuse, R6 ;  /* 0x0000000609077220 */ /* 0x040fe20000410000 */
[C---:B------:R-:W-:Y:S01]  /*2db0*/  FMUL.FTZ R10, R9.reuse, R10 ;  /* 0x0000000a090a7220 */ /* 0x040fe20000410000 */
[C---:B------:R-:W-:Y:S01]  /*2dc0*/  FMUL.FTZ R147, R9.reuse, R144 ;  /* 0x0000009009937220 */ /* 0x040fe20000410000 */
[----:B------:R-:W-:-:S03]  /*2dd0*/  FMUL.FTZ R146, R9, R146 ;  /* 0x0000009209927220 */ /* 0x000fc60000410000 */
[----:B------:R-:W-:Y:S01]  /*2de0*/  FFMA.FTZ R6, R147, R22, R26 ;  /* 0x0000001693067223 */ /* 0x000fe2000001001a */
[----:B0-----:R-:W-:-:S04]  /*2df0*/  IMAD.WIDE.U32 R144, R143, 0x10, R4 ;  /* 0x000000108f907825 */ /* 0x001fc800078e0004 */
[----:B------:R-:W-:Y:S01]  /*2e00*/  FFMA.FTZ R4, R7, R20, R24 ;  /* 0x0000001407047223 */ /* 0x000fe20000010018 */
[----:B------:R-:W-:Y:S01]  /*2e10*/  FFMA.FTZ R5, R10, R21, R25 ;  /* 0x000000150a057223 */ /* 0x000fe20000010019 */
[----:B------:R-:W-:Y:S01]  /*2e20*/  FFMA.FTZ R7, R146, R23, R27 ;  /* 0x0000001792077223 */ /* 0x000fe2000001001b */
[----:B------:R-:W-:-:S04]  /*2e30*/  IADD3 R143, PT, PT, R143, 0x20, RZ ;  /* 0x000000208f8f7810 */ /* 0x000fc80007ffe0ff */
[----:B------:R1:W-:Y:S03]  /*2e40*/  STG.E.128 desc[UR6][R144.64], R4 ;  /* 0x0000000490007986 */ /* 0x0003e6000c101d06 */
.L_x_41032:
[----:B------:R-:W-:Y:S05]  /*2e50*/  BSYNC.RECONVERGENT B1 ;  /* 0x0000000000017941 */ /* 0x000fea0003800200 */
.L_x_41031:
        /* <DEDUP_REMOVED lines=11> */
[----:B------:R-:W-:Y:S02]  /*2f10*/  FMUL.FTZ R10, R9, R144 ;  /* 0x00000090090a7220 */ /* 0x000fe40000410000 */
[----:B------:R-:W-:Y:S01]  /*2f20*/  FFMA.FTZ R6, R147, R30, R34 ;  /* 0x0000001e93067223 */ /* 0x000fe20000010022 */
[----:B0-----:R-:W-:-:S04]  /*2f30*/  IMAD.WIDE.U32 R144, R143, 0x10, R4 ;  /* 0x000000108f907825 */ /* 0x001fc800078e0004 */
[----:B------:R-:W-:Y:S01]  /*2f40*/  FFMA.FTZ R4, R7, R28, R32 ;  /* 0x0000001c07047223 */ /* 0x000fe20000010020 */
[----:B------:R-:W-:Y:S01]  /*2f50*/  FFMA.FTZ R5, R8, R29, R33 ;  /* 0x0000001d08057223 */ /* 0x000fe20000010021 */
[----:B------:R-:W-:Y:S01]  /*2f60*/  FFMA.FTZ R7, R10, R31, R35 ;  /* 0x0000001f0a077223 */ /* 0x000fe20000010023 */
[----:B------:R-:W-:-:S04]  /*2f70*/  IADD3 R143, PT, PT, R143, 0x20, RZ ;  /* 0x000000208f8f7810 */ /* 0x000fc80007ffe0ff */
[----:B------:R2:W-:Y:S03]  /*2f80*/  STG.E.128 desc[UR6][R144.64], R4 ;  /* 0x0000000490007986 */ /* 0x0005e6000c101d06 */
.L_x_41034:
[----:B------:R-:W-:Y:S05]  /*2f90*/  BSYNC.RECONVERGENT B1 ;  /* 0x0000000000017941 */ /* 0x000fea0003800200 */
.L_x_41033:
        /* <DEDUP_REMOVED lines=19> */
.L_x_41036:
[----:B------:R-:W-:Y:S05]  /*30d0*/  BSYNC.RECONVERGENT B1 ;  /* 0x0000000000017941 */ /* 0x000fea0003800200 */
.L_x_41035:
        /* <DEDUP_REMOVED lines=19> */
.L_x_41038:
[----:B------:R-:W-:Y:S05]  /*3210*/  BSYNC.RECONVERGENT B1 ;  /* 0x0000000000017941 */ /* 0x000fea0003800200 */
.L_x_41037:
        /* <DEDUP_REMOVED lines=19> */
.L_x_41040:
[----:B------:R-:W-:Y:S05]  /*3350*/  BSYNC.RECONVERGENT B1 ;  /* 0x0000000000017941 */ /* 0x000fea0003800200 */
.L_x_41039:
        /* <DEDUP_REMOVED lines=19> */
.L_x_41042:
[----:B------:R-:W-:Y:S05]  /*3490*/  BSYNC.RECONVERGENT B1 ;  /* 0x0000000000017941 */ /* 0x000fea0003800200 */
.L_x_41041:
        /* <DEDUP_REMOVED lines=19> */
.L_x_41044:
[----:B------:R-:W-:Y:S05]  /*35d0*/  BSYNC.RECONVERGENT B1 ;  /* 0x0000000000017941 */ /* 0x000fea0003800200 */
.L_x_41043:
        /* <DEDUP_REMOVED lines=19> */
.L_x_41046:
[----:B------:R-:W-:Y:S05]  /*3710*/  BSYNC.RECONVERGENT B1 ;  /* 0x0000000000017941 */ /* 0x000fea0003800200 */
.L_x_41045:
[----:B------:R-:W-:-:S13]  /*3720*/  ISETP.NE.AND P0, PT, R141, RZ, PT ;  /* 0x000000ff8d00720c */ /* 0x000fda0003f05270 */
        /* <DEDUP_REMOVED lines=16> */
.L_x_41028:
[----:B------:R-:W-:Y:S05]  /*3830*/  BSYNC.RECONVERGENT B0 ;  /* 0x0000000000007941 */ /* 0x000fea0003800200 */
.L_x_41027:
[----:B01234-:R-:W0:Y:S02]  /*3840*/  LDC.64 R4, c[0x0][0x380] ;  /* 0x0000e000ff047b82 */ /* 0x01fe240000000a00 */
[----:B0-----:R-:W-:-:S04]  /*3850*/  LEA R3, R4, R3, 0x2 ;  /* 0x0000000304037211 */ /* 0x001fc800078e10ff */
[----:B------:R-:W-:-:S13]  /*3860*/  ISETP.GE.AND P0, PT, R3, R5, PT ;  /* 0x000000050300720c */ /* 0x000fda0003f06270 */
[----:B------:R-:W-:Y:S05]  /*3870*/  @!P0 BRA `(.L_x_41047) ;  /* 0xffffffd000a48947 */ /* 0x000fea000383ffff */
[----:B------:R-:W-:Y:S05]  /*3880*/  EXIT ;  /* 0x000000000000794d */ /* 0x000fea0003800000 */
.L_x_41026:
        /* <DEDUP_REMOVED lines=8> */
.L_x_41049:
[----:B------:R-:W-:Y:S05]  /*3910*/  BSYNC B0 ;  /* 0x0000000000007941 */ /* 0x000fea0003800000 */
.L_x_41048:
        /* <DEDUP_REMOVED lines=9> */
.L_x_41050:
[----:B------:R-:W-:Y:S01]  /*39b0*/  HFMA2 R153, -RZ, RZ, 0, 2.384185791015625e-07 ;  /* 0x00000004ff997431 */ /* 0x000fe200000001ff */
[----:B------:R-:W-:-:S05]  /*39c0*/  MOV R9, R152 ;  /* 0x0000009800097202 */ /* 0x000fca0000000f00 */
[----:B------:R-:W-:-:S05]  /*39d0*/  FADD.FTZ R145, R144, R9 ;  /* 0x0000000990917221 */ /* 0x000fca0000010000 */
[----:B------:R-:W-:-:S07]  /*39e0*/  MOV R154, R145 ;  /* 0x00000091009a7202 */ /* 0x000fce0000000f00 */
[----:B------:R-:W-:Y:S05]  /*39f0*/  WARPSYNC.COLLECTIVE R151, `(.L_x_41051) ;  /* 0x0000000097087348 */ /* 0x000fea0003c00000 */
[----:B------:R0:W1:Y:S02]  /*3a00*/  SHFL.BFLY P6, R152, R154, R153, R156 ;  /* 0x0c0000999a987389 */ /* 0x00006400000c009c */
[----:B01----:R-:W-:Y:S05]  /*3a10*/  ENDCOLLECTIVE ;  /* 0x000000000000791b */ /* 0x003fea0003800000 */
.L_x_41051:
[----:B------:R-:W-:Y:S01]  /*3a20*/  HFMA2 R153, -RZ, RZ, 0, 4.76837158203125e-07 ;  /* 0x00000008ff997431 */ /* 0x000fe200000001ff */
[----:B------:R-:W-:-:S05]  /*3a30*/  MOV R4, R152 ;  /* 0x0000009800047202 */ /* 0x000fca0000000f00 */
[----:B------:R-:W-:-:S05]  /*3a40*/  FADD.FTZ R146, R145, R4 ;  /* 0x0000000491927221 */ /* 0x000fca0000010000 */
[----:B------:R-:W-:-:S07]  /*3a50*/  MOV R154, R146 ;  /* 0x00000092009a7202 */ /* 0x000fce0000000f00 */
[----:B------:R-:W-:Y:S05]  /*3a60*/  WARPSYNC.COLLECTIVE R151, `(.L_x_41052) ;  /* 0x0000000097087348 */ /* 0x000fea0003c00000 */
[----:B------:R0:W1:Y:S02]  /*3a70*/  SHFL.BFLY P6, R152, R154, R153, R156 ;  /* 0x0c0000999a987389 */ /* 0x00006400000c009c */
[----:B01----:R-:W-:Y:S05]  /*3a80*/  ENDCOLLECTIVE ;  /* 0x000000000000791b */ /* 0x003fea0003800000 */
.L_x_41052:
        /* <DEDUP_REMOVED lines=8> */
.L_x_41053:
        /* <DEDUP_REMOVED lines=93> */
.L_x_41054:
[----:B------:R-:W-:Y:S01]  /*40e0*/  HFMA2 R153, -RZ, RZ, 0, 1.1920928955078125e-07 ;  /* 0x00000002ff997431 */ /* 0x000fe200000001ff */
[----:B------:R-:W-:-:S05]  /*40f0*/  MOV R5, R152 ;  /* 0x0000009800057202 */ /* 0x000fca0000000f00 */
[----:B------:R-:W-:-:S05]  /*4100*/  FADD.FTZ R5, R4, R5 ;  /* 0x0000000504057221 */ /* 0x000fca0000010000 */
[----:B------:R-:W-:-:S07]  /*4110*/  MOV R154, R5 ;  /* 0x00000005009a7202 */ /* 0x000fce0000000f00 */
[----:B------:R-:W-:Y:S05]  /*4120*/  WARPSYNC.COLLECTIVE R151, `(.L_x_41055) ;  /* 0x0000000097087348 */ /* 0x000fea0003c00000 */
[----:B------:R0:W1:Y:S02]  /*4130*/  SHFL.BFLY P6, R152, R154, R153, R156 ;  /* 0x0c0000999a987389 */ /* 0x00006400000c009c */
[----:B01----:R-:W-:Y:S05]  /*4140*/  ENDCOLLECTIVE ;  /* 0x000000000000791b */ /* 0x003fea0003800000 */
.L_x_41055:
[----:B------:R-:W-:Y:S01]  /*4150*/  HFMA2 R153, -RZ, RZ, 0, 2.384185791015625e-07 ;  /* 0x00000004ff997431 */ /* 0x000fe200000001ff */
[----:B------:R-:W-:-:S05]  /*4160*/  MOV R144, R152 ;  /* 0x0000009800907202 */ /* 0x000fca0000000f00 */
[----:B------:R-:W-:-:S05]  /*4170*/  FADD.FTZ R144, R5, R144 ;  /* 0x0000009005907221 */ /* 0x000fca0000010000 */
[----:B------:R-:W-:-:S07]  /*4180*/  MOV R154, R144 ;  /* 0x00000090009a7202 */ /* 0x000fce0000000f00 */
[----:B------:R-:W-:Y:S05]  /*4190*/  WARPSYNC.COLLECTIVE R151, `(.L_x_41056) ;  /* 0x0000000097087348 */ /* 0x000fea0003c00000 */
[----:B------:R0:W1:Y:S02]  /*41a0*/  SHFL.BFLY P6, R152, R154, R153, R156 ;  /* 0x0c0000999a987389 */ /* 0x00006400000c009c */
[----:B01----:R-:W-:Y:S05]  /*41b0*/  ENDCOLLECTIVE ;  /* 0x000000000000791b */ /* 0x003fea0003800000 */
.L_x_41056:
[----:B------:R-:W-:Y:S01]  /*41c0*/  HFMA2 R153, -RZ, RZ, 0, 4.76837158203125e-07 ;  /* 0x00000008ff997431 */ /* 0x000fe200000001ff */
[----:B------:R-:W-:-:S05]  /*41d0*/  MOV R145, R152 ;  /* 0x0000009800917202 */ /* 0x000fca0000000f00 */
[----:B------:R-:W-:-:S05]  /*41e0*/  FADD.FTZ R145, R144, R145 ;  /* 0x0000009190917221 */ /* 0x000fca0000010000 */
[----:B------:R-:W-:-:S07]  /*41f0*/  MOV R154, R145 ;  /* 0x00000091009a7202 */ /* 0x000fce0000000f00 */
[----:B------:R-:W-:Y:S05]  /*4200*/  WARPSYNC.COLLECTIVE R151, `(.L_x_41057) ;  /* 0x0000000097087348 */ /* 0x000fea0003c00000 */
[----:B------:R0:W1:Y:S02]  /*4210*/  SHFL.BFLY P6, R152, R154, R153, R156 ;  /* 0x0c0000999a987389 */ /* 0x00006400000c009c */
[----:B01----:R-:W-:Y:S05]  /*4220*/  ENDCOLLECTIVE ;  /* 0x000000000000791b */ /* 0x003fea0003800000 */
.L_x_41057:
[----:B------:R-:W-:Y:S01]  /*4230*/  HFMA2 R153, -RZ, RZ, 0, 9.5367431640625e-07 ;  /* 0x00000010ff997431 */ /* 0x000fe200000001ff */
[----:B------:R-:W-:-:S05]  /*4240*/  MOV R146, R152 ;  /* 0x0000009800927202 */ /* 0x000fca0000000f00 */
[----:B------:R-:W-:-:S05]  /*4250*/  FADD.FTZ R146, R145, R146 ;  /* 0x0000009291927221 */ /* 0x000fca0000010000 */
[----:B------:R-:W-:-:S07]  /*4260*/  MOV R154, R146 ;  /* 0x00000092009a7202 */ /* 0x000fce0000000f00 */
[----:B------:R-:W-:Y:S05]  /*4270*/  WARPSYNC.COLLECTIVE R151, `(.L_x_41058) ;  /* 0x0000000097087348 */ /* 0x000fea0003c00000 */
[----:B------:R0:W1:Y:S02]  /*4280*/  SHFL.BFLY P6, R152, R154, R153, R156 ;  /* 0x0c0000999a987389 */ /* 0x00006400000c009c */
[----:B01----:R-:W-:Y:S05]  /*4290*/  ENDCOLLECTIVE ;  /* 0x000000000000791b */ /* 0x003fea0003800000 */
.L_x_41058:
[----:B------:R-:W-:Y:S01]  /*42a0*/  MOV R147, R152 ;  /* 0x0000009800937202 */ /* 0x000fe20000000f00 */
[----:B------:R-:W-:Y:S06]  /*42b0*/  BRA `(.L_x_41059) ;  /* 0xffffffe400ec7947 */ /* 0x000fec000383ffff */
.L_x_41060:
        /* <DEDUP_REMOVED lines=12> */
.L_x_45914:


//--------------------- .text._ZN10layer_norm13ln_fwd_kernelINS_13Kernel_traitsIfffffjLj1280ELj1ELj4ELj1ELj16ENS_18Kernel_traits_baseILj1280EfffffjLj128EEEEELb0ELb0ELb1ELb1EEEvNS_9FwdParamsE --------------------------
	.section	.text._ZN10layer_norm13ln_fwd_kernelINS_13Kernel_traitsIfffffjLj1280ELj1ELj4ELj1ELj16ENS_18Kernel_traits_baseILj1280EfffffjLj128EEEEELb0ELb0ELb1ELb1EEEvNS_9FwdParamsE,"ax",@progbits
	.align	128
        .global         _ZN10layer_norm13ln_fwd_kernelINS_13Kernel_traitsIfffffjLj1280ELj1ELj4ELj1ELj16ENS_18Kernel_traits_baseILj1280EfffffjLj128EEEEELb0ELb0ELb1ELb1EEEvNS_9FwdParamsE
        .type           _ZN10layer_norm13ln_fwd_kernelINS_13Kernel_traitsIfffffjLj1280ELj1ELj4ELj1ELj16ENS_18Kernel_traits_baseILj1280EfffffjLj128EEEEELb0ELb0ELb1ELb1EEEvNS_9FwdParamsE,@function
        .size           _ZN10layer_norm13ln_fwd_kernelINS_13Kernel_traitsIfffffjLj1280ELj1ELj4ELj1ELj16ENS_18Kernel_traits_baseILj1280EfffffjLj128EEEEELb0ELb0ELb1ELb1EEEvNS_9FwdParamsE,(.L_x_45915 - _ZN10layer_norm13ln_fwd_kernelINS_13Kernel_traitsIfffffjLj1280ELj1ELj4ELj1ELj16ENS_18Kernel_traits_baseILj1280EfffffjLj128EEEEELb0ELb0ELb1ELb1EEEvNS_9FwdParamsE)
        .other          _ZN10layer_norm13ln_fwd_kernelINS_13Kernel_traitsIfffffjLj1280ELj1ELj4ELj1ELj16ENS_18Kernel_traits_baseILj1280EfffffjLj128EEEEELb0ELb0ELb1ELb1EEEvNS_9FwdParamsE,@"STO_CUDA_ENTRY STV_DEFAULT"
_ZN10layer_norm13ln_fwd_kernelINS_13Kernel_traitsIfffffjLj1280ELj1ELj4ELj1ELj16ENS_18Kernel_traits_baseILj1280EfffffjLj128EEEEELb0ELb0ELb1ELb1EEEvNS_9FwdParamsE:
.text._ZN10layer_norm13ln_fwd_kernelINS_13Kernel_traitsIfffffjLj1280ELj1ELj4ELj1ELj16ENS_18Kernel_traits_baseILj1280EfffffjLj128EEEEELb0ELb0ELb1ELb1EEEvNS_9FwdParamsE:
        /* <DEDUP_REMOVED lines=37> */
.L_x_41061:
        /* <DEDUP_REMOVED lines=32> */
.L_x_41062:
[----:B------:R-:W1:Y:S01]  /*0450*/  LDCU UR4, c[0x0][0x384] ;  /* 0x00007080ff0477ac */ /* 0x000e620008000800 */
[----:B------:R-:W2:Y:S01]  /*0460*/  LDCU.U8 UR5, c[0x0][0x410] ;  /* 0x00008200ff0577ac */ /* 0x000ea20008000000 */
[----:B------:R-:W3:Y:S01]  /*0470*/  LDCU UR10, c[0x0][0x448] ;  /* 0x00008900ff0a77ac */ /* 0x000ee20008000800 */
[----:B------:R-:W4:Y:S01]  /*0480*/  LDCU.64 UR8, c[0x0][0x3a0] ;  /* 0x00007400ff0877ac */ /* 0x000f220008000a00 */
[----:B-1----:R-:W-:-:S13]  /*0490*/  ISETP.GE.AND P0, PT, R0, UR4, PT ;  /* 0x0000000400007c0c */ /* 0x002fda000bf06270 */
[----:B--234-:R-:W-:Y:S05]  /*04a0*/  @P0 EXIT ;  /* 0x000000000000094d */ /* 0x01cfea0003800000 */
.L_x_41066:
[----:B------:R-:W1:Y:S08]  /*04b0*/  LDC.64 R88, c[0x0][0x3f0] ;  /* 0x0000fc00ff587b82 */ /* 0x000e700000000a00 */
[----:B------:R-:W2:Y:S01]  /*04c0*/  LDC R125, c[0x0][0x388] ;  /* 0x0000e200ff7d7b82 */ /* 0x000ea20000000800 */
[----:B-1----:R-:W-:-:S05]  /*04d0*/  IMAD.WIDE R88, R0, 0x4, R88 ;  /* 0x0000000400587825 */ /* 0x002fca00078e0258 */
[----:B------:R-:W3:Y:S01]  /*04e0*/  LDG.E R97, desc[UR6][R88.64] ;  /* 0x0000000658617981 */ /* 0x000ee2000c1e1900 */
[----:B------:R-:W-:Y:S01]  /*04f0*/  ISETP.NE.U32.AND P1, PT, RZ, UR8, PT ;  /* 0x00000008ff007c0c */ /* 0x000fe2000bf25070 */
[----:B--2---:R-:W-:-:S03]  /*0500*/  IMAD R3, R0, R125, RZ ;  /* 0x0000007d00037224 */ /* 0x004fc600078e02ff */
[----:B------:R-:W-:-:S13]  /*0510*/  ISETP.NE.AND.EX P1, PT, RZ, UR9, PT, P1 ;  /* 0x00000009ff007c0c */ /* 0x000fda000bf25310 */
[----:B------:R-:W1:Y:S01]  /*0520*/  @P1 LDC.64 R92, c[0x0][0x3a0] ;  /* 0x0000e800ff5c1b82 */ /* 0x000e620000000a00 */
[----:B------:R-:W-:Y:S02]  /*0530*/  PLOP3.LUT P6, PT, PT, PT, PT, 0x8, 0x80 ;  /* 0x000000000080781c */ /* 0x000fe40003fce170 */
[----:B------:R-:W-:Y:S02]  /*0540*/  PLOP3.LUT P5, PT, PT, PT, PT, 0x8, 0x80 ;  /* 0x000000000080781c */ /* 0x000fe40003fae170 */
[----:B------:R-:W-:-:S03]  /*0550*/  PLOP3.LUT P4, PT, PT, PT, PT, 0x8, 0x80 ;  /* 0x000000000080781c */ /* 0x000fc60003f8e170 */
[----:B------:R-:W2:Y:S08]  /*0560*/  @P1 LDC.64 R98, c[0x0][0x3a0] ;  /* 0x0000e800ff621b82 */ /* 0x000eb00000000a00 */
[----:B------:R-:W4:Y:S01]  /*0570*/  @P1 LDC.64 R108, c[0x0][0x3a0] ;  /* 0x0000e800ff6c1b82 */ /* 0x000f220000000a00 */
[----:B---3--:R-:W-:-:S13]  /*0580*/  ISETP.GE.AND P3, PT, R97, 0x1, PT ;  /* 0x000000016100780c */ /* 0x008fda0003f66270 */
[----:B------:R-:W3:Y:S01]  /*0590*/  @P3 LDC.64 R94, c[0x0][0x390] ;  /* 0x0000e400ff5e3b82 */ /* 0x000ee20000000a00 */
[----:B------:R-:W-:-:S05]  /*05a0*/  @P3 IADD3 R90, PT, PT, R97, -0x1, RZ ;  /* 0xffffffff615a3810 */ /* 0x000fca0007ffe0ff */
[----:B------:R-:W-:Y:S01]  /*05b0*/  @P3 IMAD R96, R90, R125, RZ ;  /* 0x0000007d5a603224 */ /* 0x000fe200078e02ff */
[----:B------:R-:W-:Y:S01]  /*05c0*/  SHF.R.S32.HI R90, RZ, 0x1f, R3 ;  /* 0x0000001fff5a7819 */ /* 0x000fe20000011403 */
[----:B------:R-:W4:Y:S03]  /*05d0*/  @P3 LDC.64 R128, c[0x0][0x390] ;  /* 0x0000e400ff803b82 */ /* 0x000f260000000a00 */
[----:B------:R-:W-:Y:S02]  /*05e0*/  @P3 SHF.R.S32.HI R89, RZ, 0x1f, R96 ;  /* 0x0000001fff593819 */ /* 0x000fe40000011460 */
[----:B------:R-:W-:Y:S01]  /*05f0*/  LEA.HI R91, R90, R3, RZ, 0x2 ;  /* 0x000000035a5b7211 */ /* 0x000fe200078f10ff */
[----:B------:R-:W-:Y:S01]  /*0600*/  HFMA2 R90, -RZ, RZ, 0, 0 ;  /* 0x00000000ff5a7431 */ /* 0x000fe200000001ff */
[----:B------:R-:W-:Y:S01]  /*0610*/  @P3 LEA.HI R89, R89, R96, RZ, 0x2 ;  /* 0x0000006059593211 */ /* 0x000fe200078f10ff */
[----:B------:R-:W4:Y:S01]  /*0620*/  LDC R3, c[0x0][0x40c] ;  /* 0x00010300ff037b82 */ /* 0x000f220000000800 */
[----:B------:R-:W-:-:S02]  /*0630*/  LEA.HI.SX32 R91, R91, R2, 0x1e ;  /* 0x000000025b5b7211 */ /* 0x000fc400078ff2ff */
[----:B------:R-:W-:-:S03]  /*0640*/  @P3 LEA.HI.SX32 R90, R89, R2, 0x1e ;  /* 0x00000002595a3211 */ /* 0x000fc600078ff2ff */
[----:B-1----:R-:W-:Y:S01]  /*0650*/  @P1 IMAD.WIDE.U32 R92, R91, 0x10, R92 ;  /* 0x000000105b5c1825 */ /* 0x002fe200078e005c */
[----:B------:R-:W-:Y:S01]  /*0660*/  ISETP.GT.AND P2, PT, R97, RZ, PT ;  /* 0x000000ff6100720c */ /* 0x000fe20003f44270 */
[----:B------:R-:W1:Y:S02]  /*0670*/  @P3 LDC.64 R132, c[0x0][0x390] ;  /* 0x0000e400ff843b82 */ /* 0x000e640000000a00 */
[C---:B---3--:R-:W-:Y:S01]  /*0680*/  @P3 IMAD.WIDE.U32 R88, R90.reuse, 0x10, R94 ;  /* 0x000000105a583825 */ /* 0x048fe200078e005e */
[----:B------:R3:W4:Y:S04]  /*0690*/  @P1 LDG.E.128 R136, desc[UR6][R92.64] ;  /* 0x000000065c881981 */ /* 0x000728000c1e1d00 */
[----:B0-----:R0:W4:Y:S01]  /*06a0*/  @P3 LDG.E.128 R84, desc[UR6][R88.64] ;  /* 0x0000000658543981 */ /* 0x001122000c1e1d00 */
[----:B------:R-:W-:Y:S01]  /*06b0*/  @P1 PLOP3.LUT P0, PT, P2, PT, PT, 0x80, 0x8 ;  /* 0x000000000008181c */ /* 0x000fe2000170f070 */
[----:B------:R-:W1:Y:S01]  /*06c0*/  @P3 LDC.64 R96, c[0x0][0x390] ;  /* 0x0000e400ff603b82 */ /* 0x000e620000000a00 */
[----:B------:R-:W-:-:S02]  /*06d0*/  @P3 IADD3 R101, PT, PT, R90, 0x20, RZ ;  /* 0x000000205a653810 */ /* 0x000fc40007ffe0ff */
[----:B------:R-:W-:Y:S02]  /*06e0*/  @P1 PLOP3.LUT P6, PT, P0, PT, PT, 0x80, 0x8 ;  /* 0x000000000008181c */ /* 0x000fe400007cf070 */
[----:B------:R-:W-:Y:S02]  /*06f0*/  @P1 PLOP3.LUT P5, PT, P0, PT, PT, 0x80, 0x8 ;  /* 0x000000000008181c */ /* 0x000fe400007af070 */
[----:B------:R-:W-:Y:S01]  /*0700*/  @P1 PLOP3.LUT P4, PT, P0, PT, PT, 0x80, 0x8 ;  /* 0x000000000008181c */ /* 0x000fe2000078f070 */
[----:B---3--:R-:W3:Y:S01]  /*0710*/  LDC.64 R92, c[0x0][0x3f8] ;  /* 0x0000fe00ff5c7b82 */ /* 0x008ee20000000a00 */
[----:B------:R-:W-:-:S05]  /*0720*/  IADD3 R105, PT, PT, R91, 0x20, RZ ;  /* 0x000000205b697810 */ /* 0x000fca0007ffe0ff */
[----:B--2---:R-:W-:Y:S02]  /*0730*/  @P1 IMAD.WIDE.U32 R98, R105, 0x10, R98 ;  /* 0x0000001069621825 */ /* 0x004fe400078e0062 */
[----:B0-----:R-:W0:Y:S02]  /*0740*/  LDC.64 R88, c[0x0][0x3a8] ;  /* 0x0000ea00ff587b82 */ /* 0x001e240000000a00 */
[----:B-1----:R-:W-:-:S06]  /*0750*/  @P3 IMAD.WIDE.U32 R96, R101, 0x10, R96 ;  /* 0x0000001065603825 */ /* 0x002fcc00078e0060 */
[----:B------:R-:W1:Y:S01]  /*0760*/  @P3 LDC.64 R100, c[0x0][0x390] ;  /* 0x0000e400ff643b82 */ /* 0x000e620000000a00 */
[----:B---3--:R-:W-:-:S05]  /*0770*/  IMAD.WIDE R92, R0, 0x4, R92 ;  /* 0x00000004005c7825 */ /* 0x008fca00078e025c */
[----:B-----5:R-:W5:Y:S01]  /*0780*/  LDG.E R124, desc[UR6][R92.64] ;  /* 0x000000065c7c7981 */ /* 0x020f62000c1e1900 */
[CC--:B----4-:R-:W-:Y:S01]  /*0790*/  @P6 FFMA.FTZ R136, R84.reuse, R3.reuse, R136 ;  /* 0x0000000354886223 */ /* 0x0d0fe20000010088 */
[----:B------:R-:W-:Y:S01]  /*07a0*/  PLOP3.LUT P6, PT, PT, PT, PT, 0x8, 0x80 ;  /* 0x000000000080781c */ /* 0x000fe20003fce170 */
[-C--:B------:R-:W-:Y:S01]  /*07b0*/  @!P1 FMUL.FTZ R94, R84, R3.reuse ;  /* 0x00000003545e9220 */ /* 0x080fe20000410000 */
[----:B------:R-:W-:Y:S01]  /*07c0*/  @P1 PLOP3.LUT P6, PT, P0, PT, PT, 0x80, 0x8 ;  /* 0x000000000008181c */ /* 0x000fe200007cf070 */
[CC--:B------:R-:W-:Y:S01]  /*07d0*/  @!P1 FMUL.FTZ R95, R85.reuse, R3.reuse ;  /* 0x00000003555f9220 */ /* 0x0c0fe20000410000 */
[----:B------:R-:W-:Y:S01]  /*07e0*/  @!P1 PLOP3.LUT P0, PT, P2, PT, PT, 0x80, 0x8 ;  /* 0x000000000008981c */ /* 0x000fe2000170f070 */
[-C--:B------:R-:W-:Y:S01]  /*07f0*/  @P5 FFMA.FTZ R137, R85, R3.reuse, R137 ;  /* 0x0000000355895223 */ /* 0x080fe20000010089 */
[-C--:B------:R-:W-:Y:S02]  /*0800*/  @P4 FFMA.FTZ R138, R86, R3.reuse, R138 ;  /* 0x00000003568a4223 */ /* 0x080fe4000001008a */
[----:B------:R-:W-:Y:S01]  /*0810*/  @!P1 FSEL R136, R94, RZ, P0 ;  /* 0x000000ff5e889208 */ /* 0x000fe20000000000 */
[-C--:B------:R-:W-:Y:S01]  /*0820*/  @!P1 FMUL.FTZ R94, R86, R3.reuse ;  /* 0x00000003565e9220 */ /* 0x080fe20000410000 */
[----:B------:R-:W-:Y:S01]  /*0830*/  @!P1 FSEL R137, R95, RZ, P0 ;  /* 0x000000ff5f899208 */ /* 0x000fe20000000000 */
[----:B------:R-:W-:-:S03]  /*0840*/  @!P1 FMUL.FTZ R95, R87, R3 ;  /* 0x00000003575f9220 */ /* 0x000fc60000410000 */
[----:B------:R-:W-:Y:S01]  /*0850*/  @!P1 FSEL R138, R94, RZ, P0 ;  /* 0x000000ff5e8a9208 */ /* 0x000fe20000000000 */
[----:B------:R-:W-:Y:S01]  /*0860*/  @P6 FFMA.FTZ R139, R87, R3, R139 ;  /* 0x00000003578b6223 */ /* 0x000fe2000001008b */
[----:B------:R-:W-:Y:S01]  /*0870*/  @!P1 FSEL R139, R95, RZ, P0 ;  /* 0x000000ff5f8b9208 */ /* 0x000fe20000000000 */
[----:B0-----:R-:W-:-:S05]  /*0880*/  IMAD.WIDE.U32 R94, R91, 0x10, R88 ;  /* 0x000000105b5e7825 */ /* 0x001fca00078e0058 */
[----:B------:R0:W-:Y:S04]  /*0890*/  STG.E.128 desc[UR6][R94.64], R136 ;  /* 0x000000885e007986 */ /* 0x0001e8000c101d06 */
[----:B------:R2:W3:Y:S04]  /*08a0*/  @P3 LDG.E.128 R84, desc[UR6][R96.64] ;  /* 0x0000000660543981 */ /* 0x0004e8000c1e1d00 */
[----:B------:R4:W3:Y:S01]  /*08b0*/  @P1 LDG.E.128 R120, desc[UR6][R98.64] ;  /* 0x0000000662781981 */ /* 0x0008e2000c1e1d00 */
[----:B------:R-:W-:Y:S02]  /*08c0*/  PLOP3.LUT P2, PT, PT, PT, PT, 0x8, 0x80 ;  /* 0x000000000080781c */ /* 0x000fe40003f4e170 */
[----:B------:R-:W-:-:S02]  /*08d0*/  PLOP3.LUT P4, PT, PT, PT, PT, 0x8, 0x80 ;  /* 0x000000000080781c */ /* 0x000fc40003f8e170 */
[----:B------:R-:W-:Y:S01]  /*08e0*/  @P1 PLOP3.LUT P2, PT, P0, PT, PT, 0x80, 0x8 ;  /* 0x000000000008181c */ /* 0x000fe2000074f070 */
[----:B--2---:R-:W2:Y:S01]  /*08f0*/  @P1 LDC.64 R96, c[0x0][0x3a0] ;  /* 0x0000e800ff601b82 */ /* 0x004ea20000000a00 */
[----:B------:R-:W-:Y:S02]  /*0900*/  @P1 PLOP3.LUT P4, PT, P0, PT, PT, 0x80, 0x8 ;  /* 0x000000000008181c */ /* 0x000fe4000078f070 */
[----:B------:R-:W-:Y:S02]  /*0910*/  PLOP3.LUT P5, PT, PT, PT, PT, 0x8, 0x80 ;  /* 0x000000000080781c */ /* 0x000fe40003fae170 */
[----:B------:R-:W-:Y:S02]  /*0920*/  PLOP3.LUT P6, PT, PT, PT, PT, 0x8, 0x80 ;  /* 0x000000000080781c */ /* 0x000fe40003fce170 */
[----:B------:R-:W-:Y:S01]  /*0930*/  @P1 PLOP3.LUT P5, PT, P0, PT, PT, 0x80, 0x8 ;  /* 0x000000000008181c */ /* 0x000fe200007af070 */
[----:B----4-:R-:W4:Y:S01]  /*0940*/  @P3 LDC.64 R98, c[0x0][0x390] ;  /* 0x0000e400ff623b82 */ /* 0x010f220000000a00 */
[----:B------:R-:W-:-:S02]  /*0950*/  @P1 PLOP3.LUT P6, PT, P0, PT, PT, 0x80, 0x8 ;  /* 0x000000000008181c */ /* 0x000fc400007cf070 */
[----:B0-----:R-:W-:Y:S02]  /*0960*/  @P3 IADD3 R95, PT, PT, R90, 0x40, RZ ;  /* 0x000000405a5f3810 */ /* 0x001fe40007ffe0ff */
[----:B------:R-:W-:-:S03]  /*0970*/  IADD3 R103, PT, PT, R91, 0x40, RZ ;  /* 0x000000405b677810 */ /* 0x000fc60007ffe0ff */
[----:B-1----:R-:W-:Y:S02]  /*0980*/  @P3 IMAD.WIDE.U32 R94, R95, 0x10, R100 ;  /* 0x000000105f5e3825 */ /* 0x002fe400078e0064 */
[----:B------:R-:W0:Y:S02]  /*0990*/  @P1 LDC.64 R100, c[0x0][0x3a0] ;  /* 0x0000e800ff641b82 */ /* 0x000e240000000a00 */
[----:B--2---:R-:W-:-:S04]  /*09a0*/  @P1 IMAD.WIDE.U32 R96, R103, 0x10, R96 ;  /* 0x0000001067601825 */ /* 0x004fc800078e0060 */
[CC--:B---3--:R-:W-:Y:S01]  /*09b0*/  @!P1 FMUL.FTZ R92, R84.reuse, R3.reuse ;  /* 0x00000003545c9220 */ /* 0x0c8fe20000410000 */
[CC--:B------:R-:W-:Y:S01]  /*09c0*/  @!P1 FMUL.FTZ R93, R85.reuse, R3.reuse ;  /* 0x00000003555d9220 */ /* 0x0c0fe20000410000 */
[-C--:B------:R-:W-:Y:S01]  /*09d0*/  @P2 FFMA.FTZ R120, R84, R3.reuse, R120 ;  /* 0x0000000354782223 */ /* 0x080fe20000010078 */
        /* <DEDUP_REMOVED lines=9> */
[----:B------:R-:W-:-:S05]  /*0a70*/  IMAD.WIDE.U32 R92, R105, 0x10, R88 ;  /* 0x00000010695c7825 */ /* 0x000fca00078e0058 */
[----:B------:R1:W-:Y:S04]  /*0a80*/  STG.E.128 desc[UR6][R92.64], R120 ;  /* 0x000000785c007986 */ /* 0x0003e8000c101d06 */
[----:B------:R2:W1:Y:S04]  /*0a90*/  @P3 LDG.E.128 R84, desc[UR6][R94.64] ;  /* 0x000000065e543981 */ /* 0x000468000c1e1d00 */
[----:B------:R0:W3:Y:S01]  /*0aa0*/  @P1 LDG.E.128 R116, desc[UR6][R96.64] ;  /* 0x0000000660741981 */ /* 0x0000e2000c1e1d00 */
[----:B------:R-:W-:Y:S02]  /*0ab0*/  PLOP3.LUT P2, PT, PT, PT, PT, 0x8, 0x80 ;  /* 0x000000000080781c */ /* 0x000fe40003f4e170 */
[----:B------:R-:W-:-:S02]  /*0ac0*/  PLOP3.LUT P4, PT, PT, PT, PT, 0x8, 0x80 ;  /* 0x000000000080781c */ /* 0x000fc40003f8e170 */
[----:B------:R-:W-:Y:S02]  /*0ad0*/  @P1 PLOP3.LUT P2, PT, P0, PT, PT, 0x80, 0x8 ;  /* 0x000000000008181c */ /* 0x000fe4000074f070 */
[----:B------:R-:W-:Y:S02]  /*0ae0*/  @P1 PLOP3.LUT P4, PT, P0, PT, PT, 0x80, 0x8 ;  /* 0x000000000008181c */ /* 0x000fe4000078f070 */
[----:B------:R-:W-:Y:S02]  /*0af0*/  PLOP3.LUT P5, PT, PT, PT, PT, 0x8, 0x80 ;  /* 0x000000000080781c */ /* 0x000fe40003fae170 */
[----:B------:R-:W-:Y:S02]  /*0b00*/  PLOP3.LUT P6, PT, PT, PT, PT, 0x8, 0x80 ;  /* 0x000000000080781c */ /* 0x000fe40003fce170 */
[----:B------:R-:W-:Y:S02]  /*0b10*/  @P1 PLOP3.LUT P5, PT, P0, PT, PT, 0x80, 0x8 ;  /* 0x000000000008181c */ /* 0x000fe400007af070 */
[----:B------:R-:W-:-:S02]  /*0b20*/  @P1 PLOP3.LUT P6, PT, P0, PT, PT, 0x80, 0x8 ;  /* 0x000000000008181c */ /* 0x000fc400007cf070 */
[----:B--2---:R-:W-:Y:S02]  /*0b30*/  @P3 IADD3 R95, PT, PT, R90, 0x60, RZ ;  /* 0x000000605a5f3810 */ /* 0x004fe40007ffe0ff */
[----:B------:R-:W-:-:S03]  /*0b40*/  IADD3 R105, PT, PT, R91, 0x60, RZ ;  /* 0x000000605b697810 */ /* 0x000fc60007ffe0ff */
[----:B----4-:R-:W-:Y:S02]  /*0b50*/  @P3 IMAD.WIDE.U32 R94, R95, 0x10, R98 ;  /* 0x000000105f5e3825 */ /* 0x010fe400078e0062 */
[----:B------:R-:W2:Y:S02]  /*0b60*/  @P3 LDC.64 R98, c[0x0][0x390] ;  /* 0x0000e400ff623b82 */ /* 0x000ea40000000a00 */
[----:B0-----:R-:W-:-:S04]  /*0b70*/  @P1 IMAD.WIDE.U32 R96, R105, 0x10, R100 ;  /* 0x0000001069601825 */ /* 0x001fc800078e0064 */
[CC--:B-1----:R-:W-:Y:S01]  /*0b80*/  @!P1 FMUL.FTZ R92, R84.reuse, R3.reuse ;  /* 0x00000003545c9220 */ /* 0x0c2fe20000410000 */
        /* <DEDUP_REMOVED lines=13> */
[----:B------:R-:W0:Y:S04]  /*0c60*/  @P3 LDG.E.128 R84, desc[UR6][R94.64] ;  /* 0x000000065e543981 */ /* 0x000e28000c1e1d00 */
[----:B------:R1:W3:Y:S01]  /*0c70*/  @P1 LDG.E.128 R112, desc[UR6][R96.64] ;  /* 0x0000000660701981 */ /* 0x0002e2000c1e1d00 */
[----:B------:R-:W-:Y:S02]  /*0c80*/  PLOP3.LUT P2, PT, PT, PT, PT, 0x8, 0x80 ;  /* 0x000000000080781c */ /* 0x000fe40003f4e170 */
[----:B------:R-:W-:-:S02]  /*0c90*/  PLOP3.LUT P4, PT, PT, PT, PT, 0x8, 0x80 ;  /* 0x000000000080781c */ /* 0x000fc40003f8e170 */
[----:B------:R-:W-:Y:S02]  /*0ca0*/  @P1 PLOP3.LUT P2, PT, P0, PT, PT, 0x80, 0x8 ;  /* 0x000000000008181c */ /* 0x000fe4000074f070 */
[----:B------:R-:W-:Y:S02]  /*0cb0*/  @P1 PLOP3.LUT P4, PT, P0, PT, PT, 0x80, 0x8 ;  /* 0x000000000008181c */ /* 0x000fe4000078f070 */
[----:B------:R-:W-:Y:S01]  /*0cc0*/  PLOP3.LUT P5, PT, PT, PT, PT, 0x8, 0x80 ;  /* 0x000000000080781c */ /* 0x000fe20003fae170 */
[----:B-1----:R-:W1:Y:S01]  /*0cd0*/  @P3 LDC.64 R96, c[0x0][0x390] ;  /* 0x0000e400ff603b82 */ /* 0x002e620000000a00 */
[----:B------:R-:W-:Y:S02]  /*0ce0*/  PLOP3.LUT P6, PT, PT, PT, PT, 0x8, 0x80 ;  /* 0x000000000080781c */ /* 0x000fe40003fce170 */
[----:B------:R-:W-:Y:S02]  /*0cf0*/  @P1 PLOP3.LUT P5, PT, P0, PT, PT, 0x80, 0x8 ;  /* 0x000000000008181c */ /* 0x000fe400007af070 */
[----:B------:R-:W-:-:S02]  /*0d00*/  @P1 PLOP3.LUT P6, PT, P0, PT, PT, 0x80, 0x8 ;  /* 0x000000000008181c */ /* 0x000fc400007cf070 */
[----:B------:R-:W-:Y:S02]  /*0d10*/  @P3 IADD3 R95, PT, PT, R90, 0x80, RZ ;  /* 0x000000805a5f3810 */ /* 0x000fe40007ffe0ff */
[----:B------:R-:W-:-:S03]  /*0d20*/  IADD3 R101, PT, PT, R91, 0x80, RZ ;  /* 0x000000805b657810 */ /* 0x000fc60007ffe0ff */
[----:B--2---:R-:W-:-:S04]  /*0d30*/  @P3 IMAD.WIDE.U32 R94, R95, 0x10, R98 ;  /* 0x000000105f5e3825 */ /* 0x004fc800078e0062 */
[----:B------:R-:W-:-:S04]  /*0d40*/  @P1 IMAD.WIDE.U32 R108, R101, 0x10, R108 ;  /* 0x00000010656c1825 */ /* 0x000fc800078e006c */
[CC--:B0-----:R-:W-:Y:S01]  /*0d50*/  @!P1 FMUL.FTZ R92, R84.reuse, R3.reuse ;  /* 0x00000003545c9220 */ /* 0x0c1fe20000410000 */
        /* <DEDUP_REMOVED lines=15> */
[----:B------:R3:W2:Y:S04]  /*0e50*/  @P3 LDG.E.128 R84, desc[UR6][R94.64] ;  /* 0x000000065e543981 */ /* 0x0006a8000c1e1d00 */
        /* <DEDUP_REMOVED lines=8> */
[----:B---3--:R-:W-:Y:S02]  /*0ee0*/  @P3 IADD3 R95, PT, PT, R90, 0xa0, RZ ;  /* 0x000000a05a5f3810 */ /* 0x008fe40007ffe0ff */
[----:B------:R-:W-:-:S03]  /*0ef0*/  IADD3 R99, PT, PT, R91, 0xa0, RZ ;  /* 0x000000a05b637810 */ /* 0x000fc60007ffe0ff */
[----:B-1----:R-:W-:Y:S02]  /*0f00*/  @P3 IMAD.WIDE.U32 R94, R95, 0x10, R96 ;  /* 0x000000105f5e3825 */ /* 0x002fe400078e0060 */
[----:B------:R-:W1:Y:S02]  /*0f10*/  @P3 LDC.64 R96, c[0x0][0x390] ;  /* 0x0000e400ff603b82 */ /* 0x000e640000000a00 */
[----:B0-----:R-:W-:-:S04]  /*0f20*/  @P1 IMAD.WIDE.U32 R104, R99, 0x10, R104 ;  /* 0x0000001063681825 */ /* 0x001fc800078e0068 */
[CC--:B--2---:R-:W-:Y:S01]  /*0f30*/  @!P1 FMUL.FTZ R92, R84.reuse, R3.reuse ;  /* 0x00000003545c9220 */ /* 0x0c4fe20000410000 */
        /* <DEDUP_REMOVED lines=56> */
[----:B-1----:R-:W-:-:S04]  /*12c0*/  @P3 IMAD.WIDE.U32 R94, R95, 0x10, R96 ;  /* 0x000000105f5e3825 */ /* 0x002fc800078e0060 */
        /* <DEDUP_REMOVED lines=15> */
[----:B------:R-:W2:Y:S04]  /*13c0*/  @P3 LDG.E.128 R84, desc[UR6][R94.64] ;  /* 0x000000065e543981 */ /* 0x000ea8000c1e1d00 */
[----:B------:R-:W3:Y:S01]  /*13d0*/  @P1 LDG.E.128 R96, desc[UR6][R96.64] ;  /* 0x0000000660601981 */ /* 0x000ee2000c1e1d00 */
[----:B------:R-:W-:Y:S02]  /*13e0*/  PLOP3.LUT P2, PT, PT, PT, PT, 0x8, 0x80 ;  /* 0x000000000080781c */ /* 0x000fe40003f4e170 */
[----:B------:R-:W-:-:S02]  /*13f0*/  @P1 PLOP3.LUT P2, PT, P0, PT, PT, 0x80, 0x8 ;  /* 0x000000000008181c */ /* 0x000fc4000074f070 */
[----:B------:R-:W-:Y:S02]  /*1400*/  PLOP3.LUT P4, PT, PT, PT, PT, 0x8, 0x80 ;  /* 0x000000000080781c */ /* 0x000fe40003f8e170 */
[----:B------:R-:W-:Y:S01]  /*1410*/  @P1 PLOP3.LUT P4, PT, P0, PT, PT, 0x80, 0x8 ;  /* 0x000000000008181c */ /* 0x000fe2000078f070 */
[----:B0-----:R-:W0:Y:S01]  /*1420*/  @P1 LDC.64 R92, c[0x0][0x3a0] ;  /* 0x0000e800ff5c1b82 */ /* 0x001e220000000a00 */
[----:B------:R-:W-:Y:S02]  /*1430*/  PLOP3.LUT P6, PT, PT, PT, PT, 0x8, 0x80 ;  /* 0x000000000080781c */ /* 0x000fe40003fce170 */
[----:B------:R-:W-:Y:S02]  /*1440*/  PLOP3.LUT P5, PT, PT, PT, PT, 0x8, 0x80 ;  /* 0x000000000080781c */ /* 0x000fe40003fae170 */
[----:B------:R-:W-:Y:S02]  /*1450*/  @P1 PLOP3.LUT P6, PT, P0, PT, PT, 0x80, 0x8 ;  /* 0x000000000008181c */ /* 0x000fe400007cf070 */
[----:B------:R-:W-:-:S02]  /*1460*/  @P1 PLOP3.LUT P5, PT, P0, PT, PT, 0x80, 0x8 ;  /* 0x000000000008181c */ /* 0x000fc400007af070 */
[----:B------:R-:W-:-:S05]  /*1470*/  IADD3 R135, PT, PT, R91, 0x100, RZ ;  /* 0x000001005b877810 */ /* 0x000fca0007ffe0ff */
[----:B0-----:R-:W-:-:S04]  /*1480*/  @P1 IMAD.WIDE.U32 R92, R135, 0x10, R92 ;  /* 0x00000010875c1825 */ /* 0x001fc800078e005c */
[CC--:B--2---:R-:W-:Y:S01]  /*1490*/  @!P1 FMUL.FTZ R94, R84.reuse, R3.reuse ;  /* 0x00000003545e9220 */ /* 0x0c4fe20000410000 */
[-C--:B------:R-:W-:Y:S01]  /*14a0*/  @!P1 FMUL.FTZ R95, R85, R3.reuse ;  /* 0x00000003555f9220 */ /* 0x080fe20000410000 */
[-C--:B------:R-:W-:Y:S01]  /*14b0*/  @!P1 FMUL.FTZ R126, R87, R3.reuse ;  /* 0x00000003577e9220 */ /* 0x080fe20000410000 */
[-C--:B---3--:R-:W-:Y:S01]  /*14c0*/  @P2 FFMA.FTZ R96, R84, R3.reuse, R96 ;  /* 0x0000000354602223 */ /* 0x088fe20000010060 */
[-C--:B------:R-:W-:Y:S01]  /*14d0*/  @P4 FFMA.FTZ R97, R85, R3.reuse, R97 ;  /* 0x0000000355614223 */ /* 0x080fe20000010061 */
[----:B------:R-:W-:Y:S01]  /*14e0*/  @!P1 FSEL R96, R94, RZ, P0 ;  /* 0x000000ff5e609208 */ /* 0x000fe20000000000 */
[-C--:B------:R-:W-:Y:S01]  /*14f0*/  @!P1 FMUL.FTZ R94, R86, R3.reuse ;  /* 0x00000003565e9220 */ /* 0x080fe20000410000 */
[----:B------:R-:W-:Y:S02]  /*1500*/  @!P1 FSEL R97, R95, RZ, P0 ;  /* 0x000000ff5f619208 */ /* 0x000fe40000000000 */
[----:B------:R-:W-:Y:S01]  /*1510*/  @P3 IADD3 R95, PT, PT, R90, 0x100, RZ ;  /* 0x000001005a5f3810 */ /* 0x000fe20007ffe0ff */
[-C--:B------:R-:W-:Y:S01]  /*1520*/  @P6 FFMA.FTZ R99, R87, R3.reuse, R99 ;  /* 0x0000000357636223 */ /* 0x080fe20000010063 */
[----:B------:R-:W-:Y:S01]  /*1530*/  @P5 FFMA.FTZ R98, R86, R3, R98 ;  /* 0x0000000356625223 */ /* 0x000fe20000010062 */
[----:B------:R-:W-:Y:S01]  /*1540*/  @!P1 FSEL R99, R126, RZ, P0 ;  /* 0x000000ff7e639208 */ /* 0x000fe20000000000 */
[----:B------:R-:W-:Y:S01]  /*1550*/  IMAD.WIDE.U32 R126, R131, 0x10, R88 ;  /* 0x00000010837e7825 */ /* 0x000fe200078e0058 */
[----:B------:R-:W-:-:S03]  /*1560*/  @!P1 FSEL R98, R94, RZ, P0 ;  /* 0x000000ff5e629208 */ /* 0x000fc60000000000 */
[----:B------:R-:W-:Y:S02]  /*1570*/  @P3 IMAD.WIDE.U32 R128, R95, 0x10, R128 ;  /* 0x000000105f803825 */ /* 0x000fe400078e0080 */
[----:B------:R0:W-:Y:S04]  /*1580*/  STG.E.128 desc[UR6][R126.64], R96 ;  /* 0x000000607e007986 */ /* 0x0001e8000c101d06 */
[----:B------:R1:W0:Y:S04]  /*1590*/  @P3 LDG.E.128 R84, desc[UR6][R128.64] ;  /* 0x0000000680543981 */ /* 0x000228000c1e1d00 */
[----:B------:R-:W2:Y:S01]  /*15a0*/  @P1 LDG.E.128 R92, desc[UR6][R92.64] ;  /* 0x000000065c5c1981 */ /* 0x000ea2000c1e1d00 */
[----:B------:R-:W-:-:S02]  /*15b0*/  PLOP3.LUT P2, PT, PT, PT, PT, 0x8, 0x80 ;  /* 0x000000000080781c */ /* 0x000fc40003f4e170 */
[----:B------:R-:W-:Y:S01]  /*15c0*/  PLOP3.LUT P4, PT, PT, PT, PT, 0x8, 0x80 ;  /* 0x000000000080781c */ /* 0x000fe20003f8e170 */
[----:B-1----:R-:W1:Y:S01]  /*15d0*/  @P1 LDC.64 R128, c[0x0][0x3a0] ;  /* 0x0000e800ff801b82 */ /* 0x002e620000000a00 */
[----:B------:R-:W-:Y:S02]  /*15e0*/  @P1 PLOP3.LUT P2, PT, P0, PT, PT, 0x80, 0x8 ;  /* 0x000000000008181c */ /* 0x000fe4000074f070 */
[----:B------:R-:W-:Y:S02]  /*15f0*/  @P1 PLOP3.LUT P4, PT, P0, PT, PT, 0x80, 0x8 ;  /* 0x000000000008181c */ /* 0x000fe4000078f070 */
[----:B------:R-:W-:Y:S02]  /*1600*/  PLOP3.LUT P5, PT, PT, PT, PT, 0x8, 0x80 ;  /* 0x000000000080781c */ /* 0x000fe40003fae170 */
[----:B------:R-:W-:Y:S02]  /*1610*/  PLOP3.LUT P6, PT, PT, PT, PT, 0x8, 0x80 ;  /* 0x000000000080781c */ /* 0x000fe40003fce170 */
[----:B------:R-:W-:-:S02]  /*1620*/  @P1 PLOP3.LUT P5, PT, P0, PT, PT, 0x80, 0x8 ;  /* 0x000000000008181c */ /* 0x000fc400007af070 */
[----:B------:R-:W-:Y:S02]  /*1630*/  @P1 PLOP3.LUT P6, PT, P0, PT, PT, 0x80, 0x8 ;  /* 0x000000000008181c */ /* 0x000fe400007cf070 */
[----:B------:R-:W-:-:S05]  /*1640*/  @P3 IADD3 R131, PT, PT, R90, 0x120, RZ ;  /* 0x000001205a833810 */ /* 0x000fca0007ffe0ff */
[----:B------:R-:W-:-:S04]  /*1650*/  @P3 IMAD.WIDE.U32 R132, R131, 0x10, R132 ;  /* 0x0000001083843825 */ /* 0x000fc800078e0084 */
[CC--:B0-----:R-:W-:Y:S01]  /*1660*/  @!P1 FMUL.FTZ R126, R84.reuse, R3.reuse ;  /* 0x00000003547e9220 */ /* 0x0c1fe20000410000 */
[-C--:B------:R-:W-:Y:S01]  /*1670*/  @!P1 FMUL.FTZ R127, R85, R3.reuse ;  /* 0x00000003557f9220 */ /* 0x080fe20000410000 */
[-C--:B------:R-:W-:Y:S01]  /*1680*/  @!P1 FMUL.FTZ R130, R87, R3.reuse ;  /* 0x0000000357829220 */ /* 0x080fe20000410000 */
[-C--:B--2---:R-:W-:Y:S01]  /*1690*/  @P2 FFMA.FTZ R92, R84, R3.reuse, R92 ;  /* 0x00000003545c2223 */ /* 0x084fe2000001005c */
[-C--:B------:R-:W-:Y:S01]  /*16a0*/  @P4 FFMA.FTZ R93, R85, R3.reuse, R93 ;  /* 0x00000003555d4223 */ /* 0x080fe2000001005d */
[----:B------:R-:W-:Y:S01]  /*16b0*/  @!P1 FSEL R92, R126, RZ, P0 ;  /* 0x000000ff7e5c9208 */ /* 0x000fe20000000000 */
[CC--:B------:R-:W-:Y:S01]  /*16c0*/  @!P1 FMUL.FTZ R126, R86.reuse, R3.reuse ;  /* 0x00000003567e9220 */ /* 0x0c0fe20000410000 */
[----:B------:R-:W-:Y:S02]  /*16d0*/  @!P1 FSEL R93, R127, RZ, P0 ;  /* 0x000000ff7f5d9208 */ /* 0x000fe40000000000 */
[----:B------:R-:W-:Y:S01]  /*16e0*/  IADD3 R127, PT, PT, R91, 0x120, RZ ;  /* 0x000001205b7f7810 */ /* 0x000fe20007ffe0ff */
[-C--:B------:R-:W-:Y:S01]  /*16f0*/  @P5 FFMA.FTZ R94, R86, R3.reuse, R94 ;  /* 0x00000003565e5223 */ /* 0x080fe2000001005e */
[----:B------:R-:W-:Y:S01]  /*1700*/  @P6 FFMA.FTZ R95, R87, R3, R95 ;  /* 0x00000003575f6223 */ /* 0x000fe2000001005f */
[----:B------:R-:W-:Y:S01]  /*1710*/  @!P1 FSEL R94, R126, RZ, P0 ;  /* 0x000000ff7e5e9208 */ /* 0x000fe20000000000 */
[----:B------:R-:W-:Y:S01]  /*1720*/  IMAD.WIDE.U32 R90, R135, 0x10, R88 ;  /* 0x00000010875a7825 */ /* 0x000fe200078e0058 */
[----:B------:R-:W-:-:S03]  /*1730*/  @!P1 FSEL R95, R130, RZ, P0 ;  /* 0x000000ff825f9208 */ /* 0x000fc60000000000 */
[----:B-1----:R-:W-:Y:S02]  /*1740*/  @P1 IMAD.WIDE.U32 R128, R127, 0x10, R128 ;  /* 0x000000107f801825 */ /* 0x002fe400078e0080 */
[----:B------:R0:W-:Y:S04]  /*1750*/  STG.E.128 desc[UR6][R90.64], R92 ;  /* 0x0000005c5a007986 */ /* 0x0001e8000c101d06 */
[----:B------:R1:W2:Y:S04]  /*1760*/  @P3 LDG.E.128 R84, desc[UR6][R132.64] ;  /* 0x0000000684543981 */ /* 0x0002a8000c1e1d00 */
[----:B------:R-:W3:Y:S01]  /*1770*/  @P1 LDG.E.128 R128, desc[UR6][R128.64] ;  /* 0x0000000680801981 */ /* 0x000ee2000c1e1d00 */
        /* <DEDUP_REMOVED lines=26> */
[----:B------:R-:W-:Y:S02]  /*1920*/  PLOP3.LUT P5, PT, PT, PT, PT, 0x8, 0x80 ;  /* 0x000000000080781c */ /* 0x000fe40003fae170 */
[----:B------:R-:W-:Y:S01]  /*1930*/  @P1 PLOP3.LUT P5, PT, P0, PT, PT, 0x80, 0x8 ;  /* 0x000000000008181c */ /* 0x000fe200007af070 */
[----:B------:R-:W-:-:S04]  /*1940*/  FADD.FTZ R90, R91, R102 ;  /* 0x000000665b5a7221 */ /* 0x000fc80000010000 */
[----:B------:R-:W-:Y:S01]  /*1950*/  FADD.FTZ R91, R90, R103 ;  /* 0x000000675a5b7221 */ /* 0x000fe20000010000 */
[----:B------:R-:W-:-:S03]  /*1960*/  PLOP3.LUT P2, PT, PT, PT, PT, 0x8, 0x80 ;  /* 0x000000000080781c */ /* 0x000fc60003f4e170 */
[----:B------:R-:W-:Y:S01]  /*1970*/  FADD.FTZ R90, R91, R96 ;  /* 0x000000605b5a7221 */ /* 0x000fe20000010000 */
[----:B------:R-:W-:Y:S02]  /*1980*/  PLOP3.LUT P3, PT, PT, PT, PT, 0x8, 0x80 ;  /* 0x000000000080781c */ /* 0x000fe40003f6e170 */
[----:B------:R-:W-:Y:S01]  /*1990*/  PLOP3.LUT P4, PT, PT, PT, PT, 0x8, 0x80 ;  /* 0x000000000080781c */ /* 0x000fe20003f8e170 */
[----:B------:R-:W-:Y:S01]  /*19a0*/  FADD.FTZ R91, R90, R97 ;  /* 0x000000615a5b7221 */ /* 0x000fe20000010000 */
[----:B------:R-:W-:Y:S02]  /*19b0*/  @P1 PLOP3.LUT P2, PT, P0, PT, PT, 0x80, 0x8 ;  /* 0x000000000008181c */ /* 0x000fe4000074f070 */
[----:B------:R-:W-:Y:S02]  /*19c0*/  @P1 PLOP3.LUT P3, PT, P0, PT, PT, 0x80, 0x8 ;  /* 0x000000000008181c */ /* 0x000fe4000076f070 */
[----:B------:R-:W-:Y:S01]  /*19d0*/  @P1 PLOP3.LUT P4, PT, P0, PT, PT, 0x80, 0x8 ;  /* 0x000000000008181c */ /* 0x000fe2000078f070 */
[----:B------:R-:W-:Y:S01]  /*19e0*/  FADD.FTZ R90, R91, R98 ;  /* 0x000000625b5a7221 */ /* 0x000fe20000010000 */
[----:B------:R-:W0:Y:S01]  /*19f0*/  S2R R126, SR_TID.X ;  /* 0x00000000007e7919 */ /* 0x000e220000002100 */
[----:B-1----:R-:W-:Y:S01]  /*1a00*/  IMAD.WIDE.U32 R132, R127, 0x10, R88 ;  /* 0x000000107f847825 */ /* 0x002fe200078e0058 */
[----:B------:R-:W-:-:S03]  /*1a10*/  UMOV UR4, 0xffffffff ;  /* 0xffffffff00047882 */ /* 0x000fc60000000000 */
[CC--:B--2---:R-:W-:Y:S01]  /*1a20*/  @!P1 FMUL.FTZ R134, R87.reuse, R3.reuse ;  /* 0x0000000357869220 */ /* 0x0c4fe20000410000 */
[----:B---3--:R-:W-:-:S05]  /*1a30*/  @P5 FFMA.FTZ R131, R87, R3, R131 ;  /* 0x0000000357835223 */ /* 0x008fca0000010083 */
[----:B------:R-:W-:Y:S01]  /*1a40*/  @P1 MOV R91, R131 ;  /* 0x00000083005b1202 */ /* 0x000fe20000000f00 */
[----:B------:R-:W-:Y:S01]  /*1a50*/  FADD.FTZ R131, R90, R99 ;  /* 0x000000635a837221 */ /* 0x000fe20000010000 */
[----:B------:R-:W-:Y:S01]  /*1a60*/  @!P1 FSEL R91, R134, RZ, P0 ;  /* 0x000000ff865b9208 */ /* 0x000fe20000000000 */
[-C--:B------:R-:W-:Y:S01]  /*1a70*/  @P2 FFMA.FTZ R128, R84, R3.reuse, R128 ;  /* 0x0000000354802223 */ /* 0x080fe20000010080 */
[-C--:B------:R-:W-:Y:S01]  /*1a80*/  @P3 FFMA.FTZ R129, R85, R3.reuse, R129 ;  /* 0x0000000355813223 */ /* 0x080fe20000010081 */
[----:B------:R-:W-:Y:S01]  /*1a90*/  FADD.FTZ R134, R131, R92 ;  /* 0x0000005c83867221 */ /* 0x000fe20000010000 */
[-C--:B------:R-:W-:Y:S01]  /*1aa0*/  @P4 FFMA.FTZ R130, R86, R3.reuse, R130 ;  /* 0x0000000356824223 */ /* 0x080fe20000010082 */
[-C--:B------:R-:W-:Y:S01]  /*1ab0*/  @!P1 FMUL.FTZ R131, R84, R3.reuse ;  /* 0x0000000354839220 */ /* 0x080fe20000410000 */
[-C--:B------:R-:W-:Y:S01]  /*1ac0*/  @!P1 FMUL.FTZ R135, R85, R3.reuse ;  /* 0x0000000355879220 */ /* 0x080fe20000410000 */
[----:B------:R-:W-:Y:S01]  /*1ad0*/  @!P1 FMUL.FTZ R127, R86, R3 ;  /* 0x00000003567f9220 */ /* 0x000fe20000410000 */
[----:B------:R-:W-:-:S02]  /*1ae0*/  @P1 MOV R88, R128 ;  /* 0x0000008000581202 */ /* 0x000fc40000000f00 */
[----:B------:R-:W-:Y:S02]  /*1af0*/  @P1 MOV R89, R129 ;  /* 0x0000008100591202 */ /* 0x000fe40000000f00 */
[----:B------:R-:W-:Y:S01]  /*1b00*/  @P1 MOV R90, R130 ;  /* 0x00000082005a1202 */ /* 0x000fe20000000f00 */
[----:B------:R-:W-:Y:S01]  /*1b10*/  FADD.FTZ R3, R134, R93 ;  /* 0x0000005d86037221 */ /* 0x000fe20000010000 */
[----:B------:R-:W-:Y:S02]  /*1b20*/  @!P1 FSEL R88, R131, RZ, P0 ;  /* 0x000000ff83589208 */ /* 0x000fe40000000000 */
        /* <DEDUP_REMOVED lines=8> */
[----:B0-----:R-:W-:-:S03]  /*1bb0*/  LOP3.LUT P0, RZ, R126, 0x1f, RZ, 0xc0, !PT ;  /* 0x0000001f7eff7812 */ /* 0x001fc6000780c0ff */
[----:B------:R-:W-:Y:S01]  /*1bc0*/  FADD.FTZ R128, R128, R91 ;  /* 0x0000005b80807221 */ /* 0x000fe20000010000 */
[----:B-1----:R-:W-:Y:S09]  /*1bd0*/  BRA.DIV UR4, `(.L_x_41063) ;  /* 0x0000001204607947 */ /* 0x002ff2000b800000 */
        /* <DEDUP_REMOVED lines=101> */
.L_x_41078:
        /* <DEDUP_REMOVED lines=14> */
[----:B-----5:R-:W-:-:S13]  /*2310*/  ISETP.GE.AND P0, PT, R124, 0x1, PT ;  /* 0x000000017c00780c */ /* 0x020fda0003f06270 */
[----:B-1----:R-:W-:Y:S05]  /*2320*/  @!P0 BRA `(.L_x_41065) ;  /* 0x0000000800748947 */ /* 0x002fea0003800000 */
[----:B------:R-:W-:Y:S02]  /*2330*/  FSEL R132, R132, RZ, !P1 ;  /* 0x000000ff84847208 */ /* 0x000fe40004800000 */
[----:B------:R-:W-:-:S03]  /*2340*/  IADD3 R2, PT, PT, R124, -0x1, RZ ;  /* 0xffffffff7c027810 */ /* 0x000fc60007ffe0ff */
[C---:B------:R-:W-:Y:S01]  /*2350*/  FADD.FTZ R127, -R132.reuse, R137 ;  /* 0x00000089847f7221 */ /* 0x040fe20000010100 */
        /* <DEDUP_REMOVED lines=12> */
[----:B------:R-:W-:Y:S01]  /*2420*/  FADD.FTZ R123, -R132, R123 ;  /* 0x0000007b847b7221 */ /* 0x000fe20000010100 */
[----:B------:R-:W-:Y:S01]  /*2430*/  LOP3.LUT R2, R126, 0x1f, RZ, 0xc0, !PT ;  /* 0x0000001f7e027812 */ /* 0x000fe200078ec0ff */
        /* <DEDUP_REMOVED lines=74> */
[----:B0-----:R-:W-:-:S04]  /*28e0*/  IMAD.WIDE.U32 R98, R135, 0x10, R120 ;  /* 0x0000001087627825 */ /* 0x001fc800078e0078 */
[----:B------:R-:W-:Y:S01]  /*28f0*/  FMUL.FTZ R134, R134, R91 ;  /* 0x0000005b86867220 */ /* 0x000fe20000410000 */
[----:B------:R-:W-:Y:S01]  /*2900*/  FFMA.FTZ R91, R92, R11, R51 ;  /* 0x0000000b5c5b7223 */ /* 0x000fe20000010033 */
[----:B------:R-:W-:Y:S01]  /*2910*/  IADD3 R137, PT, PT, R135, 0x20, RZ ;  /* 0x0000002087897810 */ /* 0x000fe20007ffe0ff */
[----:B------:R-:W-:Y:S01]  /*2920*/  FFMA.FTZ R88, R93, R8, R48 ;  /* 0x000000085d587223 */ /* 0x000fe20000010030 */
[----:B------:R-:W-:Y:S01]  /*2930*/  FFMA.FTZ R89, R90, R9, R49 ;  /* 0x000000095a597223 */ /* 0x000fe20000010031 */
        /* <DEDUP_REMOVED lines=8> */
[----:B------:R-:W-:Y:S01]  /*29c0*/  IADD3 R143, PT, PT, R135, 0x80, RZ ;  /* 0x00000080878f7810 */ /* 0x000fe20007ffe0ff */
[----:B------:R-:W-:Y:S01]  /*29d0*/  FFMA.FTZ R104, R105, R24, R64 ;  /* 0x0000001869687223 */ /* 0x000fe20000010040 */
[----:B------:R0:W-:Y:S01]  /*29e0*/  STG.E.128 desc[UR6][R98.64], R100 ;  /* 0x0000006462007986 */ /* 0x0001e2000c101d06 */
        /* <DEDUP_REMOVED lines=11> */
[----:B------:R1:W-:Y:S01]  /*2aa0*/  STG.E.128 desc[UR6][R136.64], R88 ;  /* 0x0000005888007986 */ /* 0x0003e2000c101d06 */
[----:B------:R-:W-:-:S04]  /*2ab0*/  IMAD.WIDE.U32 R140, R141, 0x10, R120 ;  /* 0x000000108d8c7825 */ /* 0x000fc800078e0078 */
[----:B------:R-:W-:Y:S01]  /*2ac0*/  FFMA.FTZ R111, R132, R31, R71 ;  /* 0x0000001f846f7223 */ /* 0x000fe20000010047 */
[----:B------:R2:W-:Y:S01]  /*2ad0*/  STG.E.128 desc[UR6][R138.64], R92 ;  /* 0x0000005c8a007986 */ /* 0x0005e2000c101d06 */
[----:B------:R-:W-:-:S04]  /*2ae0*/  IMAD.WIDE.U32 R142, R143, 0x10, R120 ;  /* 0x000000108f8e7825 */ /* 0x000fc800078e0078 */
[----:B0-----:R-:W-:Y:S01]  /*2af0*/  FFMA.FTZ R98, R117, R18, R58 ;  /* 0x0000001275627223 */ /* 0x001fe2000001003a */
[----:B------:R-:W-:Y:S01]  /*2b00*/  FFMA.FTZ R100, R119, R20, R60 ;  /* 0x0000001477647223 */ /* 0x000fe2000001003c */
[C---:B------:R-:W-:Y:S01]  /*2b10*/  IADD3 R117, PT, PT, R135.reuse, 0xe0, RZ ;  /* 0x000000e087757810 */ /* 0x040fe20007ffe0ff */
[----:B------:R-:W-:Y:S01]  /*2b20*/  FFMA.FTZ R99, R112, R19, R59 ;  /* 0x0000001370637223 */ /* 0x000fe2000001003b */
[----:B------:R-:W-:Y:S01]  /*2b30*/  IADD3 R119, PT, PT, R135, 0x100, RZ ;  /* 0x0000010087777810 */ /* 0x000fe20007ffe0ff */
[----:B------:R-:W-:Y:S01]  /*2b40*/  FFMA.FTZ R101, R114, R21, R61 ;  /* 0x0000001572657223 */ /* 0x000fe2000001003d */
[----:B------:R-:W-:Y:S01]  /*2b50*/  FFMA.FTZ R102, R133, R22, R62 ;  /* 0x0000001685667223 */ /* 0x000fe2000001003e */
[----:B------:R-:W-:Y:S01]  /*2b60*/  FFMA.FTZ R103, R116, R23, R63 ;  /* 0x0000001774677223 */ /* 0x000fe2000001003f */
[----:B------:R-:W-:Y:S01]  /*2b70*/  IADD3 R135, PT, PT, R135, 0x120, RZ ;  /* 0x0000012087877810 */ /* 0x000fe20007ffe0ff */
[----:B------:R-:W-:Y:S01]  /*2b80*/  IMAD.WIDE.U32 R112, R113, 0x10, R120 ;  /* 0x0000001071707825 */ /* 0x000fe200078e0078 */
[----:B------:R0:W-:Y:S03]  /*2b90*/  STG.E.128 desc[UR6][R140.64], R96 ;  /* 0x000000608c007986 */ /* 0x0001e6000c101d06 */
[----:B-1----:R-:W-:Y:S01]  /*2ba0*/  FFMA.FTZ R88, R131, R32, R72 ;  /* 0x0000002083587223 */ /* 0x002fe20000010048 */
[----:B------:R-:W-:-:S04]  /*2bb0*/  IMAD.WIDE.U32 R114, R115, 0x10, R120 ;  /* 0x0000001073727825 */ /* 0x000fc800078e0078 */
[----:B------:R-:W-:Y:S01]  /*2bc0*/  FFMA.FTZ R89, R130, R33, R73 ;  /* 0x0000002182597223 */ /* 0x000fe20000010049 */
[----:B------:R-:W-:Y:S01]  /*2bd0*/  FFMA.FTZ R90, R127, R34, R74 ;  /* 0x000000227f5a7223 */ /* 0x000fe2000001004a */
[----:B------:R-:W-:Y:S01]  /*2be0*/  FFMA.FTZ R91, R126, R35, R75 ;  /* 0x000000237e5b7223 */ /* 0x000fe2000001004b */
[----:B------:R-:W-:-:S04]  /*2bf0*/  IMAD.WIDE.U32 R116, R117, 0x10, R120 ;  /* 0x0000001075747825 */ /* 0x000fc800078e0078 */
[----:B--2---:R-:W-:Y:S01]  /*2c00*/  FFMA.FTZ R92, R3, R36, R76 ;  /* 0x00000024035c7223 */ /* 0x004fe2000001004c */
[----:B------:R-:W-:Y:S01]  /*2c10*/  FFMA.FTZ R93, R122, R37, R77 ;  /* 0x000000257a5d7223 */ /* 0x000fe2000001004d */
[----:B------:R-:W-:Y:S01]  /*2c20*/  FFMA.FTZ R94, R123, R38, R78 ;  /* 0x000000267b5e7223 */ /* 0x000fe2000001004e */
[----:B------:R-:W-:-:S04]  /*2c30*/  IMAD.WIDE.U32 R118, R119, 0x10, R120 ;  /* 0x0000001077767825 */ /* 0x000fc800078e0078 */
[----:B------:R-:W-:Y:S01]  /*2c40*/  FFMA.FTZ R95, R124, R39, R79 ;  /* 0x000000277c5f7223 */ /* 0x000fe2000001004f */
[----:B------:R1:W-:Y:S01]  /*2c50*/  STG.E.128 desc[UR6][R142.64], R100 ;  /* 0x000000648e007986 */ /* 0x0003e2000c101d06 */
[----:B------:R-:W-:-:S03]  /*2c60*/  IMAD.WIDE.U32 R120, R135, 0x10, R120 ;  /* 0x0000001087787825 */ /* 0x000fc600078e0078 */
[----:B------:R1:W-:Y:S01]  /*2c70*/  STG.E.128 desc[UR6][R112.64], R104 ;  /* 0x0000006870007986 */ /* 0x0003e2000c101d06 */
[----:B0-----:R-:W-:Y:S01]  /*2c80*/  FFMA.FTZ R96, R125, R40, R80 ;  /* 0x000000287d607223 */ /* 0x001fe20000010050 */
[----:B------:R-:W-:Y:S01]  /*2c90*/  FFMA.FTZ R97, R128, R41, R81 ;  /* 0x0000002980617223 */ /* 0x000fe20000010051 */
[----:B------:R-:W-:Y:S01]  /*2ca0*/  FFMA.FTZ R98, R129, R42, R82 ;  /* 0x0000002a81627223 */ /* 0x000fe20000010052 */
[----:B------:R-:W-:Y:S01]  /*2cb0*/  FFMA.FTZ R99, R134, R43, R83 ;  /* 0x0000002b86637223 */ /* 0x000fe20000010053 */
[----:B------:R1:W-:Y:S04]  /*2cc0*/  STG.E.128 desc[UR6][R114.64], R108 ;  /* 0x0000006c72007986 */ /* 0x0003e8000c101d06 */
[----:B------:R1:W-:Y:S04]  /*2cd0*/  STG.E.128 desc[UR6][R116.64], R88 ;  /* 0x0000005874007986 */ /* 0x0003e8000c101d06 */
[----:B------:R1:W-:Y:S04]  /*2ce0*/  STG.E.128 desc[UR6][R118.64], R92 ;  /* 0x0000005c76007986 */ /* 0x0003e8000c101d06 */
[----:B------:R1:W-:Y:S02]  /*2cf0*/  STG.E.128 desc[UR6][R120.64], R96 ;  /* 0x0000006078007986 */ /* 0x0003e4000c101d06 */
.L_x_41065:
[----:B------:R-:W-:Y:S05]  /*2d00*/  BSYNC.RECONVERGENT B0 ;  /* 0x0000000000007941 */ /* 0x000fea0003800200 */
.L_x_41064:
[----:B-1----:R-:W0:Y:S02]  /*2d10*/  LDC.64 R88, c[0x0][0x380] ;  /* 0x0000e000ff587b82 */ /* 0x002e240000000a00 */
[----:B0-----:R-:W-:-:S04]  /*2d20*/  LEA R0, R88, R0, 0x2 ;  /* 0x0000000058007211 */ /* 0x001fc800078e10ff */
[----:B------:R-:W-:-:S13]  /*2d30*/  ISETP.GE.AND P0, PT, R0, R89, PT ;  /* 0x000000590000720c */ /* 0x000fda0003f06270 */
[----:B------:R-:W-:Y:S05]  /*2d40*/  @!P0 BRA `(.L_x_41066) ;  /* 0xffffffd400d88947 */ /* 0x000fea000383ffff */
[----:B------:R-:W-:Y:S05]  /*2d50*/  EXIT ;  /* 0x000000000000794d */ /* 0x000fea0003800000 */
.L_x_41063:
[----:B------:R-:W-:Y:S01]  /*2d60*/  BSSY B0, `(.L_x_41067) ;  /* 0x0000008000007945 */ /* 0x000fe20003800000 */
[----:B------:R-:W-:Y:S02]  /*2d70*/  MOV R140, R128 ;  /* 0x00000080008c7202 */ /* 0x000fe40000000f00 */
[----:B------:R-:W-:Y:S02]  /*2d80*/  MOV R141, 0x1 ;  /* 0x00000001008d7802 */ /* 0x000fe40000000f00 */
[----:B------:R-:W-:Y:S02]  /*2d90*/  MOV R142, 0x1f ;  /* 0x0000001f008e7802 */ /* 0x000fe40000000f00 */
[----:B------:R-:W-:-:S07]  /*2da0*/  MOV R135, 0xffffffff ;  /* 0xffffffff00877802 */ /* 0x000fce0000000f00 */
[----:B-----5:R-:W-:Y:S05]  /*2db0*/  WARPSYNC.COLLECTIVE R135, `(.L_x_41068) ;  /* 0x0000000087087348 */ /* 0x020fea0003c00000 */
[----:B------:R0:W1:Y:S02]  /*2dc0*/  SHFL.BFLY P1, R134, R140, R141, R142 ;  /* 0x0c00008d8c867389 */ /* 0x000064000002008e */
[----:B01---5:R-:W-:Y:S05]  /*2dd0*/  ENDCOLLECTIVE ;  /* 0x000000000000791b */ /* 0x023fea0003800000 */
.L_x_41068:
[----:B------:R-:W-:Y:S05]  /*2de0*/  BSYNC B0 ;  /* 0x0000000000007941 */ /* 0x000fea0003800000 */
.L_x_41067:
        /* <DEDUP_REMOVED lines=10> */
.L_x_41069:
[----:B------:R-:W-:Y:S01]  /*2e90*/  HFMA2 R141, -RZ, RZ, 0, 2.384185791015625e-07 ;  /* 0x00000004ff8d7431 */ /* 0x000fe200000001ff */
[----:B------:R-:W-:-:S05]  /*2ea0*/  MOV R130, R134 ;  /* 0x0000008600827202 */ /* 0x000fca0000000f00 */
[----:B------:R-:W-:-:S05]  /*2eb0*/  FADD.FTZ R130, R129, R130 ;  /* 0x0000008281827221 */ /* 0x000fca0000010000 */
[----:B------:R-:W-:-:S07]  /*2ec0*/  MOV R140, R130 ;  /* 0x00000082008c7202 */ /* 0x000fce0000000f00 */
[----:B------:R-:W-:Y:S05]  /*2ed0*/  WARPSYNC.COLLECTIVE R135, `(.L_x_41070) ;  /* 0x0000000087087348 */ /* 0x000fea0003c00000 */
[----:B------:R0:W1:Y:S02]  /*2ee0*/  SHFL.BFLY P1, R134, R140, R141, R142 ;  /* 0x0c00008d8c867389 */ /* 0x000064000002008e */
[----:B01----:R-:W-:Y:S05]  /*2ef0*/  ENDCOLLECTIVE ;  /* 0x000000000000791b */ /* 0x003fea0003800000 */
.L_x_41070:
[----:B------:R-:W-:Y:S01]  /*2f00*/  HFMA2 R141, -RZ, RZ, 0, 4.76837158203125e-07 ;  /* 0x00000008ff8d7431 */ /* 0x000fe200000001ff */
[----:B------:R-:W-:-:S05]  /*2f10*/  MOV R3, R134 ;  /* 0x0000008600037202 */ /* 0x000fca0000000f00 */
[----:B------:R-:W-:-:S05]  /*2f20*/  FADD.FTZ R131, R130, R3 ;  /* 0x0000000382837221 */ /* 0x000fca0000010000 */
[----:B------:R-:W-:-:S07]  /*2f30*/  MOV R140, R131 ;  /* 0x00000083008c7202 */ /* 0x000fce0000000f00 */
[----:B------:R-:W-:Y:S05]  /*2f40*/  WARPSYNC.COLLECTIVE R135, `(.L_x_41071) ;  /* 0x0000000087087348 */ /* 0x000fea0003c00000 */
[----:B------:R0:W1:Y:S02]  /*2f50*/  SHFL.BFLY P1, R134, R140, R141, R142 ;  /* 0x0c00008d8c867389 */ /* 0x000064000002008e */
[----:B01----:R-:W-:Y:S05]  /*2f60*/  ENDCOLLECTIVE ;  /* 0x000000000000791b */ /* 0x003fea0003800000 */
.L_x_41071:
[----:B------:R-:W-:Y:S01]  /*2f70*/  HFMA2 R141, -RZ, RZ, 0, 9.5367431640625e-07 ;  /* 0x00000010ff8d7431 */ /* 0x000fe200000001ff */
[----:B------:R-:W-:-:S05]  /*2f80*/  MOV R132, R134 ;  /* 0x0000008600847202 */ /* 0x000fca0000000f00 */
[----:B------:R-:W-:-:S05]  /*2f90*/  FADD.FTZ R133, R131, R132 ;  /* 0x0000008483857221 */ /* 0x000fca0000010000 */
[----:B------:R-:W-:-:S07]  /*2fa0*/  MOV R140, R133 ;  /* 0x00000085008c7202 */ /* 0x000fce0000000f00 */
[----:B------:R-:W-:Y:S05]  /*2fb0*/  WARPSYNC.COLLECTIVE R135, `(.L_x_41072) ;  /* 0x0000000087087348 */ /* 0x000fea0003c00000 */
[----:B------:R0:W1:Y:S02]  /*2fc0*/  SHFL.BFLY P1, R134, R140, R141, R142 ;  /* 0x0c00008d8c867389 */ /* 0x000064000002008e */
[----:B01----:R-:W-:Y:S05]  /*2fd0*/  ENDCOLLECTIVE ;  /* 0x000000000000791b */ /* 0x003fea0003800000 */
.L_x_41072:
        /* <DEDUP_REMOVED lines=88> */
.L_x_41073:
[----:B------:R-:W-:Y:S01]  /*3560*/  HFMA2 R141, -RZ, RZ, 0, 1.1920928955078125e-07 ;  /* 0x00000002ff8d7431 */ /* 0x000fe200000001ff */
[----:B------:R-:W-:-:S05]  /*3570*/  MOV R128, R134 ;  /* 0x0000008600807202 */ /* 0x000fca0000000f00 */
[----:B------:R-:W-:-:S05]  /*3580*/  FADD.FTZ R128, R3, R128 ;  /* 0x0000008003807221 */ /* 0x000fca0000010000 */
[----:B------:R-:W-:-:S07]  /*3590*/  MOV R140, R128 ;  /* 0x00000080008c7202 */ /* 0x000fce0000000f00 */
[----:B------:R-:W-:Y:S05]  /*35a0*/  WARPSYNC.COLLECTIVE R135, `(.L_x_41074) ;  /* 0x0000000087087348 */ /* 0x000fea0003c00000 */
[----:B------:R0:W1:Y:S02]  /*35b0*/  SHFL.BFLY P1, R134, R140, R141, R142 ;  /* 0x0c00008d8c867389 */ /* 0x000064000002008e */
[----:B01----:R-:W-:Y:S05]  /*35c0*/  ENDCOLLECTIVE ;  /* 0x000000000000791b */ /* 0x003fea0003800000 */
.L_x_41074:
[----:B------:R-:W-:Y:S01]  /*35d0*/  HFMA2 R141, -RZ, RZ, 0, 2.384185791015625e-07 ;  /* 0x00000004ff8d7431 */ /* 0x000fe200000001ff */
[----:B------:R-:W-:-:S05]  /*35e0*/  MOV R129, R134 ;  /* 0x0000008600817202 */ /* 0x000fca0000000f00 */
[----:B------:R-:W-:-:S05]  /*35f0*/  FADD.FTZ R129, R128, R129 ;  /* 0x0000008180817221 */ /* 0x000fca0000010000 */
[----:B------:R-:W-:-:S07]  /*3600*/  MOV R140, R129 ;  /* 0x00000081008c7202 */ /* 0x000fce0000000f00 */
[----:B------:R-:W-:Y:S05]  /*3610*/  WARPSYNC.COLLECTIVE R135, `(.L_x_41075) ;  /* 0x0000000087087348 */ /* 0x000fea0003c00000 */
[----:B------:R0:W1:Y:S02]  /*3620*/  SHFL.BFLY P1, R134, R140, R141, R142 ;  /* 0x0c00008d8c867389 */ /* 0x000064000002008e */
[----:B01----:R-:W-:Y:S05]  /*3630*/  ENDCOLLECTIVE ;  /* 0x000000000000791b */ /* 0x003fea0003800000 */
.L_x_41075:
[----:B------:R-:W-:Y:S01]  /*3640*/  HFMA2 R141, -RZ, RZ, 0, 4.76837158203125e-07 ;  /* 0x00000008ff8d7431 */ /* 0x000fe200000001ff */
[----:B------:R-:W-:-:S05]  /*3650*/  MOV R130, R134 ;  /* 0x0000008600827202 */ /* 0x000fca0000000f00 */
[----:B------:R-:W-:-:S05]  /*3660*/  FADD.FTZ R130, R129, R130 ;  /* 0x0000008281827221 */ /* 0x000fca0000010000 */
[----:B------:R-:W-:-:S07]  /*3670*/  MOV R140, R130 ;  /* 0x00000082008c7202 */ /* 0x000fce0000000f00 */
[----:B------:R-:W-:Y:S05]  /*3680*/  WARPSYNC.COLLECTIVE R135, `(.L_x_41076) ;  /* 0x0000000087087348 */ /* 0x000fea0003c00000 */
[----:B------:R0:W1:Y:S02]  /*3690*/  SHFL.BFLY P1, R134, R140, R141, R142 ;  /* 0x0c00008d8c867389 */ /* 0x000064000002008e */
[----:B01----:R-:W-:Y:S05]  /*36a0*/  ENDCOLLECTIVE ;  /* 0x000000000000791b */ /* 0x003fea0003800000 */
.L_x_41076:
[----:B------:R-:W-:Y:S01]  /*36b0*/  HFMA2 R141, -RZ, RZ, 0, 9.5367431640625e-07 ;  /* 0x00000010ff8d7431 */ /* 0x000fe200000001ff */
[----:B------:R-:W-:-:S05]  /*36c0*/  MOV R131, R134 ;  /* 0x0000008600837202 */ /* 0x000fca0000000f00 */
[----:B------:R-:W-:-:S05]  /*36d0*/  FADD.FTZ R131, R130, R131 ;  /* 0x0000008382837221 */ /* 0x000fca0000010000 */
[----:B------:R-:W-:-:S07]  /*36e0*/  MOV R140, R131 ;  /* 0x00000083008c7202 */ /* 0x000fce0000000f00 */
[----:B------:R-:W-:Y:S05]  /*36f0*/  WARPSYNC.COLLECTIVE R135, `(.L_x_41077) ;  /* 0x0000000087087348 */ /* 0x000fea0003c00000 */
[----:B------:R0:W1:Y:S02]  /*3700*/  SHFL.BFLY P1, R134, R140, R141, R142 ;  /* 0x0c00008d8c867389 */ /* 0x000064000002008e */
[----:B01----:R-:W-:Y:S05]  /*3710*/  ENDCOLLECTIVE ;  /* 0x000000000000791b */ /* 0x003fea0003800000 */
.L_x_41077:
[----:B------:R-:W-:Y:S05]  /*3720*/  BRA `(.L_x_41078) ;  /* 0xffffffe800c07947 */ /* 0x000fea000383ffff */
.L_x_41079:
        /* <DEDUP_REMOVED lines=13> */
.L_x_45915:


//--------------------- .text._ZN10layer_norm13ln_fwd_kernelINS_13Kernel_traitsIfffffjLj1280ELj1ELj4ELj1ELj16ENS_18Kernel_traits_baseILj1280EfffffjLj128EEEEELb0ELb1ELb0ELb0EEEvNS_9FwdParamsE --------------------------
	.section	.text._ZN10layer_norm13ln_fwd_kernelINS_13Kernel_traitsIfffffjLj1280ELj1ELj4ELj1ELj16ENS_18Kernel_traits_baseILj1280EfffffjLj128EEEEELb0ELb1ELb0ELb0EEEvNS_9FwdParamsE,"ax",@progbits
	.align	128
        .global         _ZN10layer_norm13ln_fwd_kernelINS_13Kernel_traitsIfffffjLj1280ELj1ELj4ELj1ELj16ENS_18Kernel_traits_baseILj1280EfffffjLj128EEEEELb0ELb1ELb0ELb0EEEvNS_9FwdParamsE
        .type           _ZN10layer_norm13ln_fwd_kernelINS_13Kernel_traitsIfffffjLj1280ELj1ELj4ELj1ELj16ENS_18Kernel_traits_baseILj1280EfffffjLj128EEEEELb0ELb1ELb0ELb0EEEvNS_9FwdParamsE,@function
        .size           _ZN10layer_norm13ln_fwd_kernelINS_13Kernel_traitsIfffffjLj1280ELj1ELj4ELj1ELj16ENS_18Kernel_traits_baseILj1280EfffffjLj128EEEEELb0ELb1ELb0ELb0EEEvNS_9FwdParamsE,(.L_x_45916 - _ZN10layer_norm13ln_fwd_kernelINS_13Kernel_traitsIfffffjLj1280ELj1ELj4ELj1ELj16ENS_18Kernel_traits_baseILj1280EfffffjLj128EEEEELb0ELb1ELb0ELb0EEEvNS_9FwdParamsE)
        .other          _ZN10layer_norm13ln_fwd_kernelINS_13Kernel_traitsIfffffjLj1280ELj1ELj4ELj1ELj16ENS_18Kernel_traits_baseILj1280EfffffjLj128EEEEELb0ELb1ELb0ELb0EEEvNS_9FwdParamsE,@"STO_CUDA_ENTRY STV_DEFAULT"
_ZN10layer_norm13ln_fwd_kernelINS_13Kernel_traitsIfffffjLj1280ELj1ELj4ELj1ELj16ENS_18Kernel_traits_baseILj1280EfffffjLj128EEEEELb0ELb1ELb0ELb0EEEvNS_9FwdParamsE:
.text._ZN10layer_norm13ln_fwd_kernelINS_13Kernel_traitsIfffffjLj1280ELj1ELj4ELj1ELj16ENS_18Kernel_traits_baseILj1280EfffffjLj128EEEEELb0ELb1ELb0ELb0EEEvNS_9FwdParamsE:
        /* <DEDUP_REMOVED lines=30> */
[----:B------:R0:W5:Y:S01]  /*01e0*/  @P3 LDG.E.128 R4, desc[UR6][R112.64] ;  /* 0x0000000670043981 */ /* 0x000162000c1e1d00 */
[----:B------:R-:W4:Y:S01]  /*01f0*/  @P5 LDC.64 R120, c[0x0][0x438] ;  /* 0x00010e00ff785b82 */ /* 0x000f220000000a00 */
[----:B-1----:R-:W-:-:S05]  /*0200*/  @P3 IMAD.WIDE.U32 R114, R0, 0x10, R114 ;  /* 0x0000001000723825 */ /* 0x002fca00078e0072 */
[----:B------:R1:W5:Y:S02]  /*0210*/  @P3 LDG.E.128 R76, desc[UR6][R114.64] ;  /* 0x00000006724c3981 */ /* 0x000364000c1e1d00 */
[----:B------:R-:W0:Y:S01]  /*0220*/  @P5 LDC.64 R122, c[0x0][0x3e8] ;  /* 0x0000fa00ff7a5b82 */ /* 0x000e220000000a00 */
[----:B--2---:R-:W-:-:S07]  /*0230*/  @P3 IMAD.WIDE.U32 R116, R0, 0x10, R116 ;  /* 0x0000001000743825 */ /* 0x004fce00078e0074 */
[----:B------:R-:W2:Y:S01]  /*0240*/  @P0 LDC.64 R124, c[0x0][0x3d0] ;  /* 0x0000f400ff7c0b82 */ /* 0x000ea20000000a00 */
[----:B------:R-:W-:Y:S01]  /*0250*/  @P3 LOP3.LUT R0, R0, 0x20, RZ, 0xfc, !PT ;  /* 0x0000002000003812 */ /* 0x000fe200078efcff */
[----:B------:R2:W5:Y:S06]  /*0260*/  @P3 LDG.E.128 R8, desc[UR6][R116.64] ;  /* 0x0000000674083981 */ /* 0x00056c000c1e1d00 */
[----:B------:R-:W2:Y:S08]  /*0270*/  @P0 LDC.64 R126, c[0x0][0x438] ;  /* 0x00010e00ff7e0b82 */ /* 0x000eb00000000a00 */
[----:B------:R-:W2:Y:S01]  /*0280*/  @P0 LDC.64 R128, c[0x0][0x3e8] ;  /* 0x0000fa00ff800b82 */ /* 0x000ea20000000a00 */
[----:B------:R-:W-:Y:S01]  /*0290*/  ISETP.GE.U32.AND P3, PT, R3, 0xe0, PT ;  /* 0x000000e00300780c */ /* 0x000fe20003f66070 */
[----:B---3--:R-:W-:-:S06]  /*02a0*/  @P5 IMAD.WIDE.U32 R118, R0, 0x10, R118 ;  /* 0x0000001000765825 */ /* 0x008fcc00078e0076 */
[----:B------:R-:W3:Y:S01]  /*02b0*/  @P1 LDC.64 R130, c[0x0][0x3d0] ;  /* 0x0000f400ff821b82 */ /* 0x000ee20000000a00 */
[C---:B----4-:R-:W-:Y:S01]  /*02c0*/  @P5 IMAD.WIDE.U32 R120, R0.reuse, 0x10, R120 ;  /* 0x0000001000785825 */ /* 0x050fe200078e0078 */
[----:B------:R4:W5:Y:S06]  /*02d0*/  @P5 LDG.E.128 R12, desc[UR6][R118.64] ;  /* 0x00000006760c5981 */ /* 0x00096c000c1e1d00 */
[----:B------:R-:W3:Y:S01]  /*02e0*/  @P1 LDC.64 R132, c[0x0][0x438] ;  /* 0x00010e00ff841b82 */ /* 0x000ee20000000a00 */
[----:B0-----:R-:W-:-:S07]  /*02f0*/  @P5 IMAD.WIDE.U32 R122, R0, 0x10, R122 ;  /* 0x00000010007a5825 */ /* 0x001fce00078e007a */
[----:B------:R-:W0:Y:S01]  /*0300*/  @P1 LDC.64 R112, c[0x0][0x3e8] ;  /* 0x0000fa00ff701b82 */ /* 0x000e220000000a00 */
[----:B------:R-:W-:Y:S01]  /*0310*/  @P5 IADD3 R0, PT, PT, R0, 0x20, RZ ;  /* 0x0000002000005810 */ /* 0x000fe20007ffe0ff */
[----:B------:R4:W5:Y:S01]  /*0320*/  @P5 LDG.E.128 R80, desc[UR6][R120.64] ;  /* 0x0000000678505981 */ /* 0x000962000c1e1d00 */
[----:B------:R-:W-:-:S05]  /*0330*/  ISETP.GE.U32.AND P6, PT, R3, 0x100, PT ;  /* 0x000001000300780c */ /* 0x000fca0003fc6070 */
[----:B-1----:R-:W1:Y:S01]  /*0340*/  @P2 LDC.64 R114, c[0x0][0x3d0] ;  /* 0x0000f400ff722b82 */ /* 0x002e620000000a00 */
[C---:B--2---:R-:W-:Y:S01]  /*0350*/  @P0 IMAD.WIDE.U32 R124, R0.reuse, 0x10, R124 ;  /* 0x00000010007c0825 */ /* 0x044fe200078e007c */
[----:B------:R2:W5:Y:S06]  /*0360*/  @P5 LDG.E.128 R16, desc[UR6][R122.64] ;  /* 0x000000067a105981 */ /* 0x00056c000c1e1d00 */
[----:B------:R-:W1:Y:S01]  /*0370*/  @P2 LDC.64 R116, c[0x0][0x438] ;  /* 0x00010e00ff742b82 */ /* 0x000e620000000a00 */
[----:B------:R0:W5:Y:S07]  /*0380*/  @P0 LDG.E.128 R20, desc[UR6][R124.64] ;  /* 0x000000067c140981 */ /* 0x00016e000c1e1d00 */
[----:B------:R-:W1:Y:S01]  /*0390*/  @P2 LDC.64 R134, c[0x0][0x3e8] ;  /* 0x0000fa00ff862b82 */ /* 0x000e620000000a00 */
[----:B------:R-:W-:Y:S01]  /*03a0*/  ISETP.GE.U32.AND P5, PT, R3, 0x120, PT ;  /* 0x000001200300780c */ /* 0x000fe20003fa6070 */
[----:B------:R-:W-:-:S06]  /*03b0*/  @P0 IMAD.WIDE.U32 R126, R0, 0x10, R126 ;  /* 0x00000010007e0825 */ /* 0x000fcc00078e007e */
[----:B----4-:R-:W4:Y:S01]  /*03c0*/  @P4 LDC.64 R118, c[0x0][0x3d0] ;  /* 0x0000f400ff764b82 */ /* 0x010f220000000a00 */
[----:B------:R-:W-:-:S07]  /*03d0*/  @P0 IMAD.WIDE.U32 R128, R0, 0x10, R128 ;  /* 0x0000001000800825 */ /* 0x000fce00078e0080 */
[----:B------:R-:W4:Y:S01]  /*03e0*/  @P4 LDC.64 R120, c[0x0][0x438] ;  /* 0x00010e00ff784b82 */ /* 0x000f220000000a00 */
[----:B------:R-:W-:Y:S01]  /*03f0*/  @P0 IADD3 R0, PT, PT, R0, 0x20, RZ ;  /* 0x0000002000000810 */ /* 0x000fe20007ffe0ff */
[----:B------:R0:W5:Y:S06]  /*0400*/  @P0 LDG.E.128 R84, desc[UR6][R126.64] ;  /* 0x000000067e540981 */ /* 0x00016c000c1e1d00 */
[----:B------:R-:W4:Y:S01]  /*0410*/  @P4 LDC.64 R136, c[0x0][0x3e8] ;  /* 0x0000fa00ff884b82 */ /* 0x000f220000000a00 */
[C---:B---3--:R-:W-:Y:S01]  /*0420*/  @P1 IMAD.WIDE.U32 R130, R0.reuse, 0x10, R130 ;  /* 0x0000001000821825 */ /* 0x048fe200078e0082 */
[----:B------:R3:W5:Y:S06]  /*0430*/  @P0 LDG.E.128 R24, desc[UR6][R128.64] ;  /* 0x0000000680180981 */ /* 0x00076c000c1e1d00 */
[----:B------:R-:W3:Y:S01]  /*0440*/  @P3 LDC.64 R138, c[0x0][0x3d0] ;  /* 0x0000f400ff8a3b82 */ /* 0x000ee20000000a00 */
[C---:B------:R-:W-:Y:S01]  /*0450*/  @P1 IMAD.WIDE.U32 R132, R0.reuse, 0x10, R132 ;  /* 0x0000001000841825 */ /* 0x040fe200078e0084 */
[----:B------:R1:W5:Y:S06]  /*0460*/  @P1 LDG.E.128 R28, desc[UR6][R130.64] ;  /* 0x00000006821c1981 */ /* 0x00036c000c1e1d00 */
[----:B--2---:R-:W2:Y:S01]  /*0470*/  @P3 LDC.64 R122, c[0x0][0x438] ;  /* 0x00010e00ff7a3b82 */ /* 0x004ea20000000a00 */
[----:B0-----:R-:W-:-:S07]  /*0480*/  @P1 IMAD.WIDE.U32 R112, R0, 0x10, R112 ;  /* 0x0000001000701825 */ /* 0x001fce00078e0070 */
[----:B------:R-:W0:Y:S01]  /*0490*/  @P3 LDC.64 R124, c[0x0][0x3e8] ;  /* 0x0000fa00ff7c3b82 */ /* 0x000e220000000a00 */
[----:B------:R-:W-:Y:S01]  /*04a0*/  @P1 IADD3 R0, PT, PT, R0, 0x20, RZ ;  /* 0x0000002000001810 */ /* 0x000fe20007ffe0ff */
[----:B------:R0:W5:Y:S06]  /*04b0*/  @P1 LDG.E.128 R88, desc[UR6][R132.64] ;  /* 0x0000000684581981 */ /* 0x00016c000c1e1d00 */
[----:B------:R-:W0:Y:S01]  /*04c0*/  @P6 LDC.64 R126, c[0x0][0x3d0] ;  /* 0x0000f400ff7e6b82 */ /* 0x000e220000000a00 */
[C---:B-1----:R-:W-:Y:S01]  /*04d0*/  @P2 IMAD.WIDE.U32 R114, R0.reuse, 0x10, R114 ;  /* 0x0000001000722825 */ /* 0x042fe200078e0072 */
[----:B------:R1:W5:Y:S06]  /*04e0*/  @P1 LDG.E.128 R32, desc[UR6][R112.64] ;  /* 0x0000000670201981 */ /* 0x00036c000c1e1d00 */
[----:B------:R-:W1:Y:S01]  /*04f0*/  @P6 LDC.64 R140, c[0x0][0x438] ;  /* 0x00010e00ff8c6b82 */ /* 0x000e620000000a00 */
[C---:B------:R-:W-:Y:S01]  /*0500*/  @P2 IMAD.WIDE.U32 R116, R0.reuse, 0x10, R116 ;  /* 0x0000001000742825 */ /* 0x040fe200078e0074 */
[----:B------:R0:W5:Y:S06]  /*0510*/  @P2 LDG.E.128 R36, desc[UR6][R114.64] ;  /* 0x0000000672242981 */ /* 0x00016c000c1e1d00 */
[----:B------:R-:W1:Y:S01]  /*0520*/  @P6 LDC.64 R142, c[0x0][0x3e8] ;  /* 0x0000fa00ff8e6b82 */ /* 0x000e620000000a00 */
[C---:B------:R-:W-:Y:S01]  /*0530*/  @P2 IMAD.WIDE.U32 R134, R0.reuse, 0x10, R134 ;  /* 0x0000001000862825 */ /* 0x040fe200078e0086 */
[----:B------:R-:W-:Y:S01]  /*0540*/  @P2 IADD3 R0, PT, PT, R0, 0x20, RZ ;  /* 0x0000002000002810 */ /* 0x000fe20007ffe0ff */
[----:B------:R0:W5:Y:S05]  /*0550*/  @P2 LDG.E.128 R92, desc[UR6][R116.64] ;  /* 0x00000006745c2981 */ /* 0x00016a000c1e1d00 */
[----:B------:R-:W1:Y:S01]  /*0560*/  @P5 LDC.64 R144, c[0x0][0x3d0] ;  /* 0x0000f400ff905b82 */ /* 0x000e620000000a00 */
[C---:B----4-:R-:W-:Y:S01]  /*0570*/  @P4 IMAD.WIDE.U32 R118, R0.reuse, 0x10, R118 ;  /* 0x0000001000764825 */ /* 0x050fe200078e0076 */
[----:B------:R4:W5:Y:S06]  /*0580*/  @P2 LDG.E.128 R40, desc[UR6][R134.64] ;  /* 0x0000000686282981 */ /* 0x00096c000c1e1d00 */
[----:B------:R-:W4:Y:S01]  /*0590*/  @P5 LDC.64 R146, c[0x0][0x438] ;  /* 0x00010e00ff925b82 */ /* 0x000f220000000a00 */
[C---:B------:R-:W-:Y:S01]  /*05a0*/  @P4 IMAD.WIDE.U32 R120, R0.reuse, 0x10, R120 ;  /* 0x0000001000784825 */ /* 0x040fe200078e0078 */
[----:B------:R0:W5:Y:S06]  /*05b0*/  @P4 LDG.E.128 R44, desc[UR6][R118.64] ;  /* 0x00000006762c4981 */ /* 0x00016c000c1e1d00 */
[----:B---3--:R-:W3:Y:S01]  /*05c0*/  @P5 LDC.64 R128, c[0x0][0x3e8] ;  /* 0x0000fa00ff805b82 */ /* 0x008ee20000000a00 */
[C---:B------:R-:W-:Y:S01]  /*05d0*/  @P4 IMAD.WIDE.U32 R136, R0.reuse, 0x10, R136 ;  /* 0x0000001000884825 */ /* 0x040fe200078e0088 */
[----:B------:R-:W-:Y:S01]  /*05e0*/  @P4 IADD3 R0, PT, PT, R0, 0x20, RZ ;  /* 0x0000002000004810 */ /* 0x000fe20007ffe0ff */
[----:B------:R0:W5:Y:S04]  /*05f0*/  @P4 LDG.E.128 R96, desc[UR6][R120.64] ;  /* 0x0000000678604981 */ /* 0x000168000c1e1d00 */
[C---:B------:R-:W-:Y:S01]  /*0600*/  @P3 IMAD.WIDE.U32 R138, R0.reuse, 0x10, R138 ;  /* 0x00000010008a3825 */ /* 0x040fe200078e008a */
[----:B------:R1:W5:Y:S03]  /*0610*/  @P4 LDG.E.128 R48, desc[UR6][R136.64] ;  /* 0x0000000688304981 */ /* 0x000366000c1e1d00 */
[C---:B--2---:R-:W-:Y:S01]  /*0620*/  @P3 IMAD.WIDE.U32 R122, R0.reuse, 0x10, R122 ;  /* 0x00000010007a3825 */ /* 0x044fe200078e007a */
[----:B------:R2:W5:Y:S03]  /*0630*/  @P3 LDG.E.128 R52, desc[UR6][R138.64] ;  /* 0x000000068a343981 */ /* 0x000566000c1e1d00 */
[C---:B0-----:R-:W-:Y:S01]  /*0640*/  @P3 IMAD.WIDE.U32 R124, R0.reuse, 0x10, R124 ;  /* 0x00000010007c3825 */ /* 0x041fe200078e007c */
[----:B------:R-:W-:Y:S01]  /*0650*/  @P3 IADD3 R0, PT, PT, R0, 0x20, RZ ;  /* 0x0000002000003810 */ /* 0x000fe20007ffe0ff */
[----:B------:R2:W5:Y:S04]  /*0660*/  @P3 LDG.E.128 R100, desc[UR6][R122.64] ;  /* 0x000000067a643981 */ /* 0x000568000c1e1d00 */
[C---:B------:R-:W-:Y:S01]  /*0670*/  @P6 IMAD.WIDE.U32 R126, R0.reuse, 0x10, R126 ;  /* 0x00000010007e6825 */ /* 0x040fe200078e007e */
[----:B------:R2:W5:Y:S03]  /*0680*/  @P3 LDG.E.128 R56, desc[UR6][R124.64] ;  /* 0x000000067c383981 */ /* 0x000566000c1e1d00 */
[C---:B-1----:R-:W-:Y:S01]  /*0690*/  @P6 IMAD.WIDE.U32 R140, R0.reuse, 0x10, R140 ;  /* 0x00000010008c6825 */ /* 0x042fe200078e008c */
[----:B------:R2:W5:Y:S03]  /*06a0*/  @P6 LDG.E.128 R60, desc[UR6][R126.64] ;  /* 0x000000067e3c6981 */ /* 0x000566000c1e1d00 */
[C---:B------:R-:W-:Y:S01]  /*06b0*/  @P6 IMAD.WIDE.U32 R142, R0.reuse, 0x10, R142 ;  /* 0x00000010008e6825 */ /* 0x040fe200078e008e */
[----:B------:R-:W-:Y:S01]  /*06c0*/  @P6 IADD3 R0, PT, PT, R0, 0x20, RZ ;  /* 0x0000002000006810 */ /* 0x000fe20007ffe0ff */
[----:B------:R2:W5:Y:S04]  /*06d0*/  @P6 LDG.E.128 R104, desc[UR6][R140.64] ;  /* 0x000000068c686981 */ /* 0x000568000c1e1d00 */
[C---:B------:R-:W-:Y:S01]  /*06e0*/  @P5 IMAD.WIDE.U32 R144, R0.reuse, 0x10, R144 ;  /* 0x0000001000905825 */ /* 0x040fe200078e0090 */
[----:B------:R2:W5:Y:S03]  /*06f0*/  @P6 LDG.E.128 R64, desc[UR6][R142.64] ;  /* 0x000000068e406981 */ /* 0x000566000c1e1d00 */
[C---:B----4-:R-:W-:Y:S01]  /*0700*/  @P5 IMAD.WIDE.U32 R146, R0.reuse, 0x10, R146 ;  /* 0x0000001000925825 */ /* 0x050fe200078e0092 */
[----:B------:R2:W5:Y:S03]  /*0710*/  @P5 LDG.E.128 R68, desc[UR6][R144.64] ;  /* 0x0000000690445981 */ /* 0x000566000c1e1d00 */
[----:B---3--:R-:W-:Y:S01]  /*0720*/  @P5 IMAD.WIDE.U32 R128, R0, 0x10, R128 ;  /* 0x0000001000805825 */ /* 0x008fe200078e0080 */
        /* <DEDUP_REMOVED lines=11> */
[----:B------:R-:W5:Y:S01]  /*07e0*/  LDG.E.128 R116, desc[UR6][R116.64] ;  /* 0x0000000674747981 */ /* 0x000f62000c1e1d00 */
[----:B--2---:R-:W-:-:S06]  /*07f0*/  IMAD.WIDE.U32 R120, R0, 0x10, R120 ;  /* 0x0000001000787825 */ /* 0x004fcc00078e0078 */
[----:B------:R-:W5:Y:S01]  /*0800*/  LDG.E.128 R120, desc[UR6][R120.64] ;  /* 0x0000000678787981 */ /* 0x000f62000c1e1d00 */
[----:B------:R-:W-:Y:S05]  /*0810*/  BRA `(.L_x_41082) ;  /* 0x00000004008c7947 */ /* 0x000fea0003800000 */
.L_x_41081:
        /* <DEDUP_REMOVED lines=17> */
[----:B------:R-:W1:Y:S08]  /*0930*/  @P1 LDC.64 R86, c[0x0][0x3e8] ;  /* 0x0000fa00ff561b82 */ /* 0x000e700000000a00 */
[----:B------:R-:W1:Y:S08]  /*0940*/  @P2 LDC.64 R88, c[0x0][0x3d0] ;  /* 0x0000f400ff582b82 */ /* 0x000e700000000a00 */
[----:B------:R-:W1:Y:S01]  /*0950*/  @P2 LDC.64 R90, c[0x0][0x3e8] ;  /* 0x0000fa00ff5a2b82 */ /* 0x000e620000000a00 */
[----:B--2---:R-:W-:Y:S01]  /*0960*/  @P0 IMAD.WIDE.U32 R80, R0, 0x10, R80 ;  /* 0x0000001000500825 */ /* 0x004fe200078e0050 */
[----:B------:R-:W-:-:S06]  /*0970*/  ISETP.GE.U32.AND P6, PT, R3, 0x100, PT ;  /* 0x000001000300780c */ /* 0x000fcc0003fc6070 */
[----:B------:R-:W2:Y:S01]  /*0980*/  @P3 LDC.64 R92, c[0x0][0x3d0] ;  /* 0x0000f400ff5c3b82 */ /* 0x000ea20000000a00 */
[----:B---3--:R-:W-:-:S07]  /*0990*/  @P0 IMAD.WIDE.U32 R82, R0, 0x10, R82 ;  /* 0x0000001000520825 */ /* 0x008fce00078e0052 */
[----:B------:R-:W3:Y:S01]  /*09a0*/  @P3 LDC.64 R94, c[0x0][0x3e8] ;  /* 0x0000fa00ff5e3b82 */ /* 0x000ee20000000a00 */
[----:B------:R-:W-:Y:S01]  /*09b0*/  @P0 IADD3 R0, PT, PT, R0, 0x20, RZ ;  /* 0x0000002000000810 */ /* 0x000fe20007ffe0ff */
[----:B------:R-:W5:Y:S04]  /*09c0*/  @P0 LDG.E.128 R12, desc[UR6][R80.64] ;  /* 0x00000006500c0981 */ /* 0x000f68000c1e1d00 */
[----:B------:R-:W5:Y:S02]  /*09d0*/  @P0 LDG.E.128 R16, desc[UR6][R82.64] ;  /* 0x0000000652100981 */ /* 0x000f64000c1e1d00 */
[----:B0-----:R-:W0:Y:S01]  /*09e0*/  @P4 LDC.64 R76, c[0x0][0x3d0] ;  /* 0x0000f400ff4c4b82 */ /* 0x001e220000000a00 */
[----:B----4-:R-:W-:Y:S01]  /*09f0*/  @P1 IMAD.WIDE.U32 R84, R0, 0x10, R84 ;  /* 0x0000001000541825 */ /* 0x010fe200078e0054 */
[----:B------:R-:W-:-:S06]  /*0a00*/  ISETP.GE.U32.AND P0, PT, R3, 0x120, PT ;  /* 0x000001200300780c */ /* 0x000fcc0003f06070 */
[----:B------:R-:W4:Y:S01]  /*0a10*/  @P4 LDC.64 R96, c[0x0][0x3e8] ;  /* 0x0000fa00ff604b82 */ /* 0x000f220000000a00 */
[C---:B-1----:R-:W-:Y:S01]  /*0a20*/  @P1 IMAD.WIDE.U32 R86, R0.reuse, 0x10, R86 ;  /* 0x0000001000561825 */ /* 0x042fe200078e0056 */
[----:B------:R-:W-:Y:S01]  /*0a30*/  @P1 IADD3 R0, PT, PT, R0, 0x20, RZ ;  /* 0x0000002000001810 */ /* 0x000fe20007ffe0ff */
[----:B------:R1:W5:Y:S04]  /*0a40*/  @P1 LDG.E.128 R20, desc[UR6][R84.64] ;  /* 0x0000000654141981 */ /* 0x000368000c1e1d00 */
[----:B------:R3:W5:Y:S01]  /*0a50*/  @P1 LDG.E.128 R24, desc[UR6][R86.64] ;  /* 0x0000000656181981 */ /* 0x000762000c1e1d00 */
[----:B------:R-:W4:Y:S01]  /*0a60*/  @P5 LDC.64 R78, c[0x0][0x3d0] ;  /* 0x0000f400ff4e5b82 */ /* 0x000f220000000a00 */
[----:B------:R-:W-:Y:S01]  /*0a70*/  @P2 IMAD.WIDE.U32 R88, R0, 0x10, R88 ;  /* 0x0000001000582825 */ /* 0x000fe200078e0058 */
[----:B------:R-:W-:-:S06]  /*0a80*/  ISETP.GE.U32.AND P1, PT, R3, 0x140, PT ;  /* 0x000001400300780c */ /* 0x000fcc0003f26070 */
[----:B------:R-:W4:Y:S01]  /*0a90*/  @P5 LDC.64 R98, c[0x0][0x3e8] ;  /* 0x0000fa00ff625b82 */ /* 0x000f220000000a00 */
[C---:B------:R-:W-:Y:S01]  /*0aa0*/  @P2 IMAD.WIDE.U32 R90, R0.reuse, 0x10, R90 ;  /* 0x00000010005a2825 */ /* 0x040fe200078e005a */
[----:B------:R-:W-:Y:S01]  /*0ab0*/  @P2 IADD3 R0, PT, PT, R0, 0x20, RZ ;  /* 0x0000002000002810 */ /* 0x000fe20007ffe0ff */
[----:B------:R-:W5:Y:S05]  /*0ac0*/  @P2 LDG.E.128 R28, desc[UR6][R88.64] ;  /* 0x00000006581c2981 */ /* 0x000f6a000c1e1d00 */
[----:B------:R-:W4:Y:S01]  /*0ad0*/  @P6 LDC.64 R100, c[0x0][0x3d0] ;  /* 0x0000f400ff646b82 */ /* 0x000f220000000a00 */
[C---:B--2---:R-:W-:Y:S01]  /*0ae0*/  @P3 IMAD.WIDE.U32 R92, R0.reuse, 0x10, R92 ;  /* 0x00000010005c3825 */ /* 0x044fe200078e005c */
[----:B------:R-:W5:Y:S06]  /*0af0*/  @P2 LDG.E.128 R32, desc[UR6][R90.64] ;  /* 0x000000065a202981 */ /* 0x000f6c000c1e1d00 */
[----:B-1----:R-:W1:Y:S01]  /*0b00*/  @P6 LDC.64 R84, c[0x0][0x3e8] ;  /* 0x0000fa00ff546b82 */ /* 0x002e620000000a00 */
[C---:B---3--:R-:W-:Y:S01]  /*0b10*/  @P3 IMAD.WIDE.U32 R94, R0.reuse, 0x10, R94 ;  /* 0x00000010005e3825 */ /* 0x048fe200078e005e */
[----:B------:R-:W-:Y:S01]  /*0b20*/  @P3 IADD3 R0, PT, PT, R0, 0x20, RZ ;  /* 0x0000002000003810 */ /* 0x000fe20007ffe0ff */
[----:B------:R-:W5:Y:S05]  /*0b30*/  @P3 LDG.E.128 R36, desc[UR6][R92.64] ;  /* 0x000000065c243981 */ /* 0x000f6a000c1e1d00 */
[----:B------:R-:W2:Y:S01]  /*0b40*/  @P0 LDC.64 R86, c[0x0][0x3d0] ;  /* 0x0000f400ff560b82 */ /* 0x000ea20000000a00 */
[C---:B0-----:R-:W-:Y:S01]  /*0b50*/  @P4 IMAD.WIDE.U32 R80, R0.reuse, 0x10, R76 ;  /* 0x0000001000504825 */ /* 0x041fe200078e004c */
[----:B------:R-:W5:Y:S06]  /*0b60*/  @P3 LDG.E.128 R40, desc[UR6][R94.64] ;  /* 0x000000065e283981 */ /* 0x000f6c000c1e1d00 */
[----:B------:R-:W0:Y:S01]  /*0b70*/  @P0 LDC.64 R102, c[0x0][0x3e8] ;  /* 0x0000fa00ff660b82 */ /* 0x000e220000000a00 */
[C---:B----4-:R-:W-:Y:S01]  /*0b80*/  @P4 IMAD.WIDE.U32 R96, R0.reuse, 0x10, R96 ;  /* 0x0000001000604825 */ /* 0x050fe200078e0060 */
[----:B------:R-:W-:Y:S01]  /*0b90*/  @P4 IADD3 R0, PT, PT, R0, 0x20, RZ ;  /* 0x0000002000004810 */ /* 0x000fe20007ffe0ff */
[----:B------:R-:W5:Y:S05]  /*0ba0*/  @P4 LDG.E.128 R44, desc[UR6][R80.64] ;  /* 0x00000006502c4981 */ /* 0x000f6a000c1e1d00 */
[----:B------:R-:W3:Y:S01]  /*0bb0*/  @P1 LDC.64 R104, c[0x0][0x3e8] ;  /* 0x0000fa00ff681b82 */ /* 0x000ee20000000a00 */
[C---:B------:R-:W-:Y:S01]  /*0bc0*/  @P5 IMAD.WIDE.U32 R82, R0.reuse, 0x10, R78 ;  /* 0x0000001000525825 */ /* 0x040fe200078e004e */
[----:B------:R-:W5:Y:S06]  /*0bd0*/  @P4 LDG.E.128 R48, desc[UR6][R96.64] ;  /* 0x0000000660304981 */ /* 0x000f6c000c1e1d00 */
[----:B------:R-:W4:Y:S01]  /*0be0*/  @P1 LDC.64 R76, c[0x0][0x3d0] ;  /* 0x0000f400ff4c1b82 */ /* 0x000f220000000a00 */
[C---:B------:R-:W-:Y:S01]  /*0bf0*/  @P5 IMAD.WIDE.U32 R98, R0.reuse, 0x10, R98 ;  /* 0x0000001000625825 */ /* 0x040fe200078e0062 */
[----:B------:R-:W-:Y:S01]  /*0c00*/  @P5 IADD3 R0, PT, PT, R0, 0x20, RZ ;  /* 0x0000002000005810 */ /* 0x000fe20007ffe0ff */
[----:B------:R-:W5:Y:S04]  /*0c10*/  @P5 LDG.E.128 R52, desc[UR6][R82.64] ;  /* 0x0000000652345981 */ /* 0x000f68000c1e1d00 */
[C---:B------:R-:W-:Y:S01]  /*0c20*/  @P6 IMAD.WIDE.U32 R100, R0.reuse, 0x10, R100 ;  /* 0x0000001000646825 */ /* 0x040fe200078e0064 */
[----:B------:R-:W5:Y:S03]  /*0c30*/  @P5 LDG.E.128 R56, desc[UR6][R98.64] ;  /* 0x0000000662385981 */ /* 0x000f66000c1e1d00 */
[C---:B-1----:R-:W-:Y:S01]  /*0c40*/  @P6 IMAD.WIDE.U32 R84, R0.reuse, 0x10, R84 ;  /* 0x0000001000546825 */ /* 0x042fe200078e0054 */
[----:B------:R-:W-:Y:S01]  /*0c50*/  @P6 IADD3 R0, PT, PT, R0, 0x20, RZ ;  /* 0x0000002000006810 */ /* 0x000fe20007ffe0ff */
[----:B------:R-:W5:Y:S04]  /*0c60*/  @P6 LDG.E.128 R60, desc[UR6][R100.64] ;  /* 0x00000006643c6981 */ /* 0x000f68000c1e1d00 */
[C---:B--2---:R-:W-:Y:S01]  /*0c70*/  @P0 IMAD.WIDE.U32 R86, R0.reuse, 0x10, R86 ;  /* 0x0000001000560825 */ /* 0x044fe200078e0056 */
[----:B------:R-:W5:Y:S03]  /*0c80*/  @P6 LDG.E.128 R64, desc[UR6][R84.64] ;  /* 0x0000000654406981 */ /* 0x000f66000c1e1d00 */
[C---:B0-----:R-:W-:Y:S01]  /*0c90*/  @P0 IMAD.WIDE.U32 R102, R0.reuse, 0x10, R102 ;  /* 0x0000001000660825 */ /* 0x041fe200078e0066 */
[----:B------:R-:W-:Y:S01]  /*0ca0*/  @P0 IADD3 R0, PT, PT, R0, 0x20, RZ ;  /* 0x0000002000000810 */ /* 0x000fe20007ffe0ff */
[----:B------:R-:W5:Y:S04]  /*0cb0*/  @P0 LDG.E.128 R68, desc[UR6][R86.64] ;  /* 0x0000000656440981 */ /* 0x000f68000c1e1d00 */
[C---:B---3--:R-:W-:Y:S01]  /*0cc0*/  @P1 IMAD.WIDE.U32 R78, R0.reuse, 0x10, R104 ;  /* 0x00000010004e1825 */ /* 0x048fe200078e0068 */
[----:B------:R0:W5:Y:S03]  /*0cd0*/  @P0 LDG.E.128 R72, desc[UR6][R102.64] ;  /* 0x0000000666480981 */ /* 0x000166000c1e1d00 */
[----:B----4-:R-:W-:Y:S01]  /*0ce0*/  @P1 IMAD.WIDE.U32 R76, R0, 0x10, R76 ;  /* 0x00000010004c1825 */ /* 0x010fe200078e004c */
[----:B------:R1:W5:Y:S01]  /*0cf0*/  @P1 LDG.E.128 R112, desc[UR6][R78.64] ;  /* 0x000000064e701981 */ /* 0x000362000c1e1d00 */
[----:B------:R-:W-:-:S02]  /*0d00*/  CS2R R110, SRZ ;  /* 0x00000000006e7805 */ /* 0x000fc4000001ff00 */
[----:B------:R-:W-:Y:S02]  /*0d10*/  CS2R R108, SRZ ;  /* 0x00000000006c7805 */ /* 0x000fe4000001ff00 */
[----:B------:R-:W-:Y:S01]  /*0d20*/  CS2R R106, SRZ ;  /* 0x00000000006a7805 */ /* 0x000fe2000001ff00 */
[----:B------:R2:W5:Y:S01]  /*0d30*/  @P1 LDG.E.128 R116, desc[UR6][R76.64] ;  /* 0x000000064c741981 */ /* 0x000562000c1e1d00 */
[----:B------:R-:W-:Y:S02]  /*0d40*/  CS2R R104, SRZ ;  /* 0x0000000000687805 */ /* 0x000fe4000001ff00 */
[----:B0-----:R-:W-:Y:S02]  /*0d50*/  CS2R R102, SRZ ;  /* 0x0000000000667805 */ /* 0x001fe4000001ff00 */
        /* <DEDUP_REMOVED lines=11> */
[----:B-1----:R-:W-:Y:S02]  /*0e10*/  CS2R R78, SRZ ;  /* 0x00000000004e7805 */ /* 0x002fe4000001ff00 */
[----:B--2---:R-:W-:Y:S02]  /*0e20*/  CS2R R76, SRZ ;  /* 0x00000000004c7805 */ /* 0x004fe4000001ff00 */
[----:B------:R-:W-:-:S02]  /*0e30*/  @P1 CS2R R122, SRZ ;  /* 0x00000000007a1805 */ /* 0x000fc4000001ff00 */
[----:B------:R-:W-:-:S07]  /*0e40*/  @P1 CS2R R120, SRZ ;  /* 0x0000000000781805 */ /* 0x000fce000001ff00 */
.L_x_41082:
[----:B------:R-:W-:Y:S05]  /*0e50*/  BSYNC.RECONVERGENT B0 ;  /* 0x0000000000007941 */ /* 0x000fea0003800200 */
.L_x_41080:
[----:B------:R-:W0:Y:S02]  /*0e60*/  LDCU UR4, c[0x0][0x384] ;  /* 0x00007080ff0477ac */ /* 0x000e240008000800 */
[----:B0-----:R-:W-:-:S13]  /*0e70*/  ISETP.GE.AND P0, PT, R168, UR4, PT ;  /* 0x00000004a8007c0c */ /* 0x001fda000bf06270 */
[----:B------:R-:W-:Y:S05]  /*0e80*/  @P0 EXIT ;  /* 0x000000000000094d */ /* 0x000fea0003800000 */
[----:B------:R-:W0:Y:S01]  /*0e90*/  LDCU.64 UR4, c[0x0][0x3e0] ;  /* 0x00007c00ff0477ac */ /* 0x000e220008000a00 */
[----:B------:R-:W-:Y:S01]  /*0ea0*/  LOP3.LUT R178, R178, 0xffffffef, RZ, 0xc0, !PT ;  /* 0xffffffefb2b27812 */ /* 0x000fe200078ec0ff */
[----:B------:R-:W1:Y:S01]  /*0eb0*/  LDCU UR12, c[0x0][0x388] ;  /* 0x00007100ff0c77ac */ /* 0x000e620008000800 */
[----:B------:R-:W2:Y:S01]  /*0ec0*/  LDCU.U8 UR10, c[0x0][0x410] ;  /* 0x00008200ff0a77ac */ /* 0x000ea20008000000 */
[----:B------:R-:W3:Y:S01]  /*0ed0*/  LDCU UR11, c[0x0][0x448] ;  /* 0x00008900ff0b77ac */ /* 0x000ee20008000800 */
[----:B------:R-:W4:Y:S01]  /*0ee0*/  LDCU.64 UR8, c[0x0][0x3a0] ;  /* 0x00007400ff0877ac */ /* 0x000f220008000a00 */
[----:B0-----:R-:W-:-:S04]  /*0ef0*/  ISETP.NE.U32.AND P0, PT, RZ, UR4, PT ;  /* 0x00000004ff007c0c */ /* 0x001fc8000bf05070 */
[----:B------:R-:W-:-:S13]  /*0f00*/  ISETP.NE.AND.EX P0, PT, RZ, UR5, PT, P0 ;  /* 0x00000005ff007c0c */ /* 0x000fda000bf05300 */
[----:B-1234-:R-:W-:-:S07]  /*0f10*/  @P0 LOP3.LUT R178, R178, 0x10, RZ, 0xfc, !PT ;  /* 0x00000010b2b20812 */ /* 0x01efce00078efcff */
.L_x_41124:
[----:B------:R-:W-:Y:S01]  /*0f20*/  LOP3.LUT P0, RZ, R178, 0x10, RZ, 0xc0, !PT ;  /* 0x00000010b2ff7812 */ /* 0x000fe2000780c0ff */
[----:B------:R-:W-:Y:S01]  /*0f30*/  IMAD R0, R168, UR12, RZ ;  /* 0x0000000ca8007c24 */ /* 0x000fe2000f8e02ff */
[C---:B------:R-:W-:Y:S02]  /*0f40*/  ISETP.GE.U32.AND P4, PT, R3.reuse, 0x40, PT ;  /* 0x000000400300780c */ /* 0x040fe40003f86070 */
[----:B------:R-:W-:Y:S02]  /*0f50*/  ISETP.GE.U32.AND P3, PT, R3, 0x60, PT ;  /* 0x000000600300780c */ /* 0x000fe40003f66070 */
[----:B------:R-:W-:Y:S02]  /*0f60*/  SHF.R.S32.HI R169, RZ, 0x1f, R0 ;  /* 0x0000001fffa97819 */ /* 0x000fe40000011400 */
[----:B------:R-:W-:Y:S02]  /*0f70*/  LOP3.LUT R178, R178, 0xfffff7ff, RZ, 0xc0, !PT ;  /* 0xfffff7ffb2b27812 */ /* 0x000fe400078ec0ff */
[----:B------:R-:W-:Y:S01]  /*0f80*/  LEA.HI R169, R169, R0, RZ, 0x2 ;  /* 0x00000000a9a97211 */ /* 0x000fe200078f10ff */
[----:B------:R-:W-:Y:S01]  /*0f90*/  HFMA2 R0, -RZ, RZ, 1.875, 0 ;  /* 0x3f800000ff007431 */ /* 0x000fe200000001ff */
[C---:B------:R-:W-:Y:S01]  /*0fa0*/  ISETP.GE.U32.AND P2, PT, R3.reuse, 0x80, PT ;  /* 0x000000800300780c */ /* 0x040fe20003f46070 */
[----:B--234-:R-:W0:Y:S01]  /*0fb0*/  @P0 LDC.64 R172, c[0x0][0x3e0] ;  /* 0x0000f800ffac0b82 */ /* 0x01ce220000000a00 */
[----:B------:R-:W-:-:S02]  /*0fc0*/  ISETP.GE.U32.AND P5, PT, R3, 0x20, PT ;  /* 0x000000200300780c */ /* 0x000fc40003fa6070 */
[----:B------:R-:W-:Y:S02]  /*0fd0*/  @P4 LOP3.LUT R178, R178, 0x800, RZ, 0xfc, !PT ;  /* 0x00000800b2b24812 */ /* 0x000fe400078efcff */
[----:B------:R-:W-:Y:S02]  /*0fe0*/  ISETP.GE.U32.AND P1, PT, R3, 0xa0, PT ;  /* 0x000000a00300780c */ /* 0x000fe40003f26070 */
[----:B------:R-:W-:Y:S01]  /*0ff0*/  LOP3.LUT R178, R178, 0xffffefff, RZ, 0xc0, !PT ;  /* 0xffffefffb2b27812 */ /* 0x000fe200078ec0ff */
[----:B------:R-:W-:Y:S01]  /*1000*/  BSSY.RECONVERGENT B0, `(.L_x_41083) ;  /* 0x0000023000007945 */ /* 0x000fe20003800200 */
[----:B------:R-:W-:Y:S02]  /*1010*/  LEA.HI.SX32 R169, R169, R2, 0x1e ;  /* 0x00000002a9a97211 */ /* 0x000fe400078ff2ff */
[----:B------:R-:W-:-:S04]  /*1020*/  @P3 LOP3.LUT R178, R178, 0x1000, RZ, 0xfc, !PT ;  /* 0x00001000b2b23812 */ /* 0x000fc800078efcff */
[----:B------:R-:W-:-:S04]  /*1030*/  LOP3.LUT R178, R178, 0xffffdfff, RZ, 0xc0, !PT ;  /* 0xffffdfffb2b27812 */ /* 0x000fc800078ec0ff */
[----:B------:R-:W-:-:S04]  /*1040*/  @P2 LOP3.LUT R178, R178, 0x2000, RZ, 0xfc, !PT ;  /* 0x00002000b2b22812 */ /* 0x000fc800078efcff */
[----:B------:R-:W-:Y:S01]  /*1050*/  LOP3.LUT R178, R178, 0xffffbfff, RZ, 0xc0, !PT ;  /* 0xffffbfffb2b27812 */ /* 0x000fe200078ec0ff */
[----:B0-----:R-:W-:Y:S01]  /*1060*/  @P0 IMAD.WIDE R172, R168, 0x4, R172 ;  /* 0x00000004a8ac0825 */ /* 0x001fe200078e02ac */
[----:B------:R-:W-:Y:S02]  /*1070*/  MOV R170, R169 ;  /* 0x000000a900aa7202 */ /* 0x000fe40000000f00 */
[----:B------:R-:W-:Y:S02]  /*1080*/  @P1 LOP3.LUT R178, R178, 0x4000, RZ, 0xfc, !PT ;  /* 0x00004000b2b21812 */ /* 0x000fe400078efcff */
[----:B-----5:R0:W5:Y:S01]  /*1090*/  @P0 LDG.E R0, desc[UR6][R172.64] ;  /* 0x00000006ac000981 */ /* 0x020162000c1e1900 */
[----:B------:R-:W-:Y:S05]  /*10a0*/  @!P5 BRA `(.L_x_41084) ;  /* 0x000000000060d947 */ /* 0x000fea0003800000 */
[----:B------:R-:W-:Y:S01]  /*10b0*/  ISETP.NE.U32.AND P0, PT, RZ, UR8, PT ;  /* 0x00000008ff007c0c */ /* 0x000fe2000bf05070 */
[----:B------:R-:W1:Y:S03]  /*10c0*/  LDC.64 R170, c[0x0][0x390] ;  /* 0x0000e400ffaa7b82 */ /* 0x000e660000000a00 */
[----:B------:R-:W-:-:S05]  /*10d0*/  ISETP.NE.AND.EX P0, PT, RZ, UR9, PT, P0 ;  /* 0x00000009ff007c0c */ /* 0x000fca000bf05300 */
[----:B------:R-:W2:Y:S08]  /*10e0*/  LDC.64 R174, c[0x0][0x3a8] ;  /* 0x0000ea00ffae7b82 */ /* 0x000eb00000000a00 */
[----:B0-----:R-:W0:Y:S01]  /*10f0*/  @P0 LDC.64 R172, c[0x0][0x3a0] ;  /* 0x0000e800ffac0b82 */ /* 0x001e220000000a00 */
[----:B-1----:R-:W-:-:S05]  /*1100*/  IMAD.WIDE.U32 R170, R169, 0x10, R170 ;  /* 0x00000010a9aa7825 */ /* 0x002fca00078e00aa */
[----:B------:R-:W3:Y:S01]  /*1110*/  LDG.E.128 R156, desc[UR6][R170.64] ;  /* 0x00000006aa9c7981 */ /* 0x000ee2000c1e1d00 */
[----:B0-----:R-:W-:-:S05]  /*1120*/  @P0 IMAD.WIDE.U32 R172, R169, 0x10, R172 ;  /* 0x00000010a9ac0825 */ /* 0x001fca00078e00ac */
[----:B------:R2:W4:Y:S02]  /*1130*/  @P0 LDG.E.128 R124, desc[UR6][R172.64] ;  /* 0x00000006ac7c0981 */ /* 0x000524000c1e1d00 */
[C---:B--2---:R-:W-:Y:S01]  /*1140*/  IMAD.WIDE.U32 R172, R169.reuse, 0x10, R174 ;  /* 0x00000010a9ac7825 */ /* 0x044fe200078e00ae */
[----:B------:R-:W-:-:S03]  /*1150*/  IADD3 R170, PT, PT, R169, 0x20, RZ ;  /* 0x00000020a9aa7810 */ /* 0x000fc60007ffe0ff */
[-C--:B---3-5:R-:W-:Y:S01]  /*1160*/  FMUL.FTZ R177, R156, R0.reuse ;  /* 0x000000009cb17220 */ /* 0x0a8fe20000410000 */
[-C--:B------:R-:W-:Y:S01]  /*1170*/  FMUL.FTZ R176, R157, R0.reuse ;  /* 0x000000009db07220 */ /* 0x080fe20000410000 */
[-C--:B------:R-:W-:Y:S01]  /*1180*/  FMUL.FTZ R179, R158, R0.reuse ;  /* 0x000000009eb37220 */ /* 0x080fe20000410000 */
[----:B------:R-:W-:Y:S01]  /*1190*/  FMUL.FTZ R180, R159, R0 ;  /* 0x000000009fb47220 */ /* 0x000fe20000410000 */
[----:B----4-:R-:W-:Y:S01]  /*11a0*/  @P0 FFMA.FTZ R156, R177, R8, R124 ;  /* 0x00000008b19c0223 */ /* 0x010fe2000001007c */
[----:B------:R-:W-:Y:S01]  /*11b0*/  @P0 FFMA.FTZ R157, R176, R9, R125 ;  /* 0x00000009b09d0223 */ /* 0x000fe2000001007d */
[----:B------:R-:W-:Y:S01]  /*11c0*/  @P0 FFMA.FTZ R158, R179, R10, R126 ;  /* 0x0000000ab39e0223 */ /* 0x000fe2000001007e */
[----:B------:R-:W-:Y:S01]  /*11d0*/  @P0 FFMA.FTZ R159, R180, R11, R127 ;  /* 0x0000000bb49f0223 */ /* 0x000fe2000001007f */
[----:B------:R-:W-:Y:S01]  /*11e0*/  @!P0 FMUL.FTZ R156, R177, R8 ;  /* 0x00000008b19c8220 */ /* 0x000fe20000410000 */
[----:B------:R-:W-:Y:S01]  /*11f0*/  @!P0 FMUL.FTZ R157, R176, R9 ;  /* 0x00000009b09d8220 */ /* 0x000fe20000410000 */
[----:B------:R-:W-:Y:S01]  /*1200*/  @!P0 FMUL.FTZ R158, R179, R10 ;  /* 0x0000000ab39e8220 */ /* 0x000fe20000410000 */
[----:B------:R-:W-:-:S05]  /*1210*/  @!P0 FMUL.FTZ R159, R180, R11 ;  /* 0x0000000bb49f8220 */ /* 0x000fca0000410000 */
[----:B------:R1:W-:Y:S02]  /*1220*/  STG.E.128 desc[UR6][R172.64], R156 ;  /* 0x0000009cac007986 */ /* 0x0003e4000c101d06 */
.L_x_41084:
[----:B------:R-:W-:Y:S05]  /*1230*/  BSYNC.RECONVERGENT B0 ;  /* 0x0000000000007941 */ /* 0x000fea0003800200 */
.L_x_41083:
[----:B------:R-:W-:Y:S04]  /*1240*/  BSSY.RECONVERGENT B0, `(.L_x_41085) ;  /* 0x000001a000007945 */ /* 0x000fe80003800200 */
[----:B------:R-:W-:Y:S05]  /*1250*/  @!P4 BRA `(.L_x_41086) ;  /* 0x000000000060c947 */ /* 0x000fea0003800000 */
[----:B------:R-:W-:Y:S01]  /*1260*/  ISETP.NE.U32.AND P0, PT, RZ, UR8, PT ;  /* 0x00000008ff007c0c */ /* 0x000fe2000bf05070 */
[----:B01----:R-:W0:Y:S03]  /*1270*/  LDC.64 R172, c[0x0][0x390] ;  /* 0x0000e400ffac7b82 */ /* 0x003e260000000a00 */
[----:B------:R-:W-:-:S05]  /*1280*/  ISETP.NE.AND.EX P0, PT, RZ, UR9, PT, P0 ;  /* 0x00000009ff007c0c */ /* 0x000fca000bf05300 */
[----:B------:R-:W1:Y:S08]  /*1290*/  LDC.64 R176, c[0x0][0x3a8] ;  /* 0x0000ea00ffb07b82 */ /* 0x000e700000000a00 */
[----:B------:R-:W2:Y:S01]  /*12a0*/  @P0 LDC.64 R174, c[0x0][0x3a0] ;  /* 0x0000e800ffae0b82 */ /* 0x000ea20000000a00 */
[----:B0-----:R-:W-:-:S05]  /*12b0*/  IMAD.WIDE.U32 R172, R170, 0x10, R172 ;  /* 0x00000010aaac7825 */ /* 0x001fca00078e00ac */
[----:B------:R1:W3:Y:S01]  /*12c0*/  LDG.E.128 R160, desc[UR6][R172.64] ;  /* 0x00000006aca07981 */ /* 0x0002e2000c1e1d00 */
[----:B--2---:R-:W-:-:S05]  /*12d0*/  @P0 IMAD.WIDE.U32 R174, R170, 0x10, R174 ;  /* 0x00000010aaae0825 */ /* 0x004fca00078e00ae */
[----:B------:R-:W2:Y:S01]  /*12e0*/  @P0 LDG.E.128 R124, desc[UR6][R174.64] ;  /* 0x00000006ae7c0981 */ /* 0x000ea2000c1e1d00 */
[C---:B-1----:R-:W-:Y:S01]  /*12f0*/  IMAD.WIDE.U32 R172, R170.reuse, 0x10, R176 ;  /* 0x00000010aaac7825 */ /* 0x042fe200078e00b0 */
[----:B------:R-:W-:-:S03]  /*1300*/  IADD3 R170, PT, PT, R170, 0x20, RZ ;  /* 0x00000020aaaa7810 */ /* 0x000fc60007ffe0ff */
[-C--:B---3-5:R-:W-:Y:S01]  /*1310*/  FMUL.FTZ R171, R160, R0.reuse ;  /* 0x00000000a0ab7220 */ /* 0x0a8fe20000410000 */
[-C--:B------:R-:W-:Y:S01]  /*1320*/  FMUL.FTZ R180, R161, R0.reuse ;  /* 0x00000000a1b47220 */ /* 0x080fe20000410000 */
[-C--:B------:R-:W-:Y:S01]  /*1330*/  FMUL.FTZ R179, R162, R0.reuse ;  /* 0x00000000a2b37220 */ /* 0x080fe20000410000 */
[----:B------:R-:W-:Y:S01]  /*1340*/  FMUL.FTZ R182, R163, R0 ;  /* 0x00000000a3b67220 */ /* 0x000fe20000410000 */
[----:B--2---:R-:W-:Y:S01]  /*1350*/  @P0 FFMA.FTZ R160, R171, R16, R124 ;  /* 0x00000010aba00223 */ /* 0x004fe2000001007c */
        /* <DEDUP_REMOVED lines=8> */
.L_x_41086:
[----:B------:R-:W-:Y:S05]  /*13e0*/  BSYNC.RECONVERGENT B0 ;  /* 0x0000000000007941 */ /* 0x000fea0003800200 */
.L_x_41085:
[----:B------:R-:W-:Y:S04]  /*13f0*/  BSSY.RECONVERGENT B0, `(.L_x_41087) ;  /* 0x000001a000007945 */ /* 0x000fe80003800200 */
[----:B------:R-:W-:Y:S05]  /*1400*/  @!P3 BRA `(.L_x_41088) ;  /* 0x000000000060b947 */ /* 0x000fea0003800000 */
[----:B------:R-:W-:Y:S01]  /*1410*/  ISETP.NE.U32.AND P0, PT, RZ, UR8, PT ;  /* 0x00000008ff007c0c */ /* 0x000fe2000bf05070 */
[----:B------:R-:W0:Y:S03]  /*1420*/  LDC.64 R128, c[0x0][0x390] ;  /* 0x0000e400ff807b82 */ /* 0x000e260000000a00 */
[----:B------:R-:W-:-:S05]  /*1430*/  ISETP.NE.AND.EX P0, PT, RZ, UR9, PT, P0 ;  /* 0x00000009ff007c0c */ /* 0x000fca000bf05300 */
[----:B------:R-:W3:Y:S08]  /*1440*/  LDC.64 R176, c[0x0][0x3a8] ;  /* 0x0000ea00ffb07b82 */ /* 0x000ef00000000a00 */
[----:B------:R-:W4:Y:S01]  /*1450*/  @P0 LDC.64 R130, c[0x0][0x3a0] ;  /* 0x0000e800ff820b82 */ /* 0x000f220000000a00 */
[----:B012---:R-:W-:-:S04]  /*1460*/  IMAD.WIDE.U32 R172, R170, 0x10, R128 ;  /* 0x00000010aaac7825 */ /* 0x007fc800078e0080 */
[C---:B----4-:R-:W-:Y:S02]  /*1470*/  @P0 IMAD.WIDE.U32 R174, R170.reuse, 0x10, R130 ;  /* 0x00000010aaae0825 */ /* 0x050fe400078e0082 */
[----:B------:R-:W2:Y:S04]  /*1480*/  LDG.E.128 R128, desc[UR6][R172.64] ;  /* 0x00000006ac807981 */ /* 0x000ea8000c1e1d00 */
[----:B------:R-:W4:Y:S01]  /*1490*/  @P0 LDG.E.128 R124, desc[UR6][R174.64] ;  /* 0x00000006ae7c0981 */ /* 0x000f22000c1e1d00 */
[C---:B---3--:R-:W-:Y:S01]  /*14a0*/  IMAD.WIDE.U32 R176, R170.reuse, 0x10, R176 ;  /* 0x00000010aab07825 */ /* 0x048fe200078e00b0 */
[----:B------:R-:W-:-:S03]  /*14b0*/  IADD3 R170, PT, PT, R170, 0x20, RZ ;  /* 0x00000020aaaa7810 */ /* 0x000fc60007ffe0ff */
[-C--:B--2--5:R-:W-:Y:S01]  /*14c0*/  FMUL.FTZ R171, R128, R0.reuse ;  /* 0x0000000080ab7220 */ /* 0x0a4fe20000410000 */
        /* <DEDUP_REMOVED lines=12> */
.L_x_41088:
[----:B------:R-:W-:Y:S05]  /*1590*/  BSYNC.RECONVERGENT B0 ;  /* 0x0000000000007941 */ /* 0x000fea0003800200 */
.L_x_41087:
[----:B------:R-:W-:Y:S04]  /*15a0*/  BSSY.RECONVERGENT B0, `(.L_x_41089) ;  /* 0x000001a000007945 */ /* 0x000fe80003800200 */
[----:B------:R-:W-:Y:S05]  /*15b0*/  @!P2 BRA `(.L_x_41090) ;  /* 0x000000000060a947 */ /* 0x000fea0003800000 */
[----:B------:R-:W-:Y:S01]  /*15c0*/  ISETP.NE.U32.AND P0, PT, RZ, UR8, PT ;  /* 0x00000008ff007c0c */ /* 0x000fe2000bf05070 */
[----:B------:R-:W0:Y:S03]  /*15d0*/  LDC.64 R132, c[0x0][0x390] ;  /* 0x0000e400ff847b82 */ /* 0x000e260000000a00 */
[----:B------:R-:W-:-:S05]  /*15e0*/  ISETP.NE.AND.EX P0, PT, RZ, UR9, PT, P0 ;  /* 0x00000009ff007c0c */ /* 0x000fca000bf05300 */
[----:B---3--:R-:W3:Y:S08]  /*15f0*/  LDC.64 R176, c[0x0][0x3a8] ;  /* 0x0000ea00ffb07b82 */ /* 0x008ef00000000a00 */
        /* <DEDUP_REMOVED lines=20> */
.L_x_41090:
[----:B------:R-:W-:Y:S05]  /*1740*/  BSYNC.RECONVERGENT B0 ;  /* 0x0000000000007941 */ /* 0x000fea0003800200 */
.L_x_41089:
[----:B------:R-:W-:Y:S04]  /*1750*/  BSSY.RECONVERGENT B0, `(.L_x_41091) ;  /* 0x000001a000007945 */ /* 0x000fe80003800200 */
[----:B------:R-:W-:Y:S05]  /*1760*/  @!P1 BRA `(.L_x_41092) ;  /* 0x0000000000609947 */ /* 0x000fea0003800000 */
[----:B------:R-:W-:Y:S01]  /*1770*/  ISETP.NE.U32.AND P0, PT, RZ, UR8, PT ;  /* 0x00000008ff007c0c */ /* 0x000fe2000bf05070 */
[----:B------:R-:W0:Y:S03]  /*1780*/  LDC.64 R136, c[0x0][0x390] ;  /* 0x0000e400ff887b82 */ /* 0x000e260000000a00 */
[----:B------:R-:W-:-:S05]  /*1790*/  ISETP.NE.AND.EX P0, PT, RZ, UR9, PT, P0 ;  /* 0x00000009ff007c0c */ /* 0x000fca000bf05300 */
[----:B---34-:R-:W3:Y:S08]  /*17a0*/  LDC.64 R176, c[0x0][0x3a8] ;  /* 0x0000ea00ffb07b82 */ /* 0x018ef00000000a00 */
        /* <DEDUP_REMOVED lines=20> */
.L_x_41092:
[----:B------:R-:W-:Y:S05]  /*18f0*/  BSYNC.RECONVERGENT B0 ;  /* 0x0000000000007941 */ /* 0x000fea0003800200 */
.L_x_41091:
[----:B------:R-:W-:Y:S01]  /*1900*/  ISETP.GE.U32.AND P0, PT, R3, 0xc0, PT ;  /* 0x000000c00300780c */ /* 0x000fe20003f06070 */
[----:B------:R-:W-:Y:S01]  /*1910*/  BSSY.RECONVERGENT B0, `(.L_x_41093) ;  /* 0x000001c000007945 */ /* 0x000fe20003800200 */
[----:B------:R-:W-:-:S11]  /*1920*/  LOP3.LUT R178, R178, 0xfffffbff, RZ, 0xc0, !PT ;  /* 0xfffffbffb2b27812 */ /* 0x000fd600078ec0ff */
[----:B------:R-:W-:Y:S01]  /*1930*/  @P0 LOP3.LUT R178, R178, 0x400, RZ, 0xfc, !PT ;  /* 0x00000400b2b20812 */ /* 0x000fe200078efcff */
[----:B------:R-:W-:Y:S06]  /*1940*/  @!P0 BRA `(.L_x_41094) ;  /* 0x0000000000608947 */ /* 0x000fec0003800000 */
[----:B------:R-:W-:Y:S01]  /*1950*/  ISETP.NE.U32.AND P0, PT, RZ, UR8, PT ;  /* 0x00000008ff007c0c */ /* 0x000fe2000bf05070 */
[----:B------:R-:W0:Y:S03]  /*1960*/  LDC.64 R140, c[0x0][0x390] ;  /* 0x0000e400ff8c7b82 */ /* 0x000e260000000a00 */
[----:B------:R-:W-:-:S13]  /*1970*/  ISETP.NE.AND.EX P0, PT, RZ, UR9, PT, P0 ;  /* 0x00000009ff007c0c */ /* 0x000fda000bf05300 */
[----:B------:R-:W3:Y:S01]  /*1980*/  @P0 LDC.64 R142, c[0x0][0x3a0] ;  /* 0x0000e800ff8e0b82 */ /* 0x000ee20000000a00 */
[----:B012---:R-:W-:-:S04]  /*1990*/  IMAD.WIDE.U32 R172, R170, 0x10, R140 ;  /* 0x00000010aaac7825 */ /* 0x007fc800078e008c */
[C---:B---3--:R-:W-:Y:S02]  /*19a0*/  @P0 IMAD.WIDE.U32 R174, R170.reuse, 0x10, R142 ;  /* 0x00000010aaae0825 */ /* 0x048fe400078e008e */
[----:B------:R0:W2:Y:S04]  /*19b0*/  LDG.E.128 R140, desc[UR6][R172.64] ;  /* 0x00000006ac8c7981 */ /* 0x0000a8000c1e1d00 */
[----:B------:R-:W3:Y:S01]  /*19c0*/  @P0 LDG.E.128 R124, desc[UR6][R174.64] ;  /* 0x00000006ae7c0981 */ /* 0x000ee2000c1e1d00 */
[----:B0-----:R-:W0:Y:S02]  /*19d0*/  LDC.64 R172, c[0x0][0x3a8] ;  /* 0x0000ea00ffac7b82 */ /* 0x001e240000000a00 */
[C---:B0-----:R-:W-:Y:S01]  /*19e0*/  IMAD.WIDE.U32 R172, R170.reuse, 0x10, R172 ;  /* 0x00000010aaac7825 */ /* 0x041fe200078e00ac */
[----:B------:R-:W-:-:S03]  /*19f0*/  IADD3 R170, PT, PT, R170, 0x20, RZ ;  /* 0x00000020aaaa7810 */ /* 0x000fc60007ffe0ff */
[-C--:B--2--5:R-:W-:Y:S01]  /*1a00*/  FMUL.FTZ R171, R140, R0.reuse ;  /* 0x000000008cab7220 */ /* 0x0a4fe20000410000 */
[-C--:B----4-:R-:W-:Y:S01]  /*1a10*/  FMUL.FTZ R176, R141, R0.reuse ;  /* 0x000000008db07220 */ /* 0x090fe20000410000 */
[-C--:B------:R-:W-:Y:S01]  /*1a20*/  FMUL.FTZ R177, R142, R0.reuse ;  /* 0x000000008eb17220 */ /* 0x080fe20000410000 */
[----:B------:R-:W-:Y:S01]  /*1a30*/  FMUL.FTZ R180, R143, R0 ;  /* 0x000000008fb47220 */ /* 0x000fe20000410000 */
[----:B---3--:R-:W-:Y:S01]  /*1a40*/  @P0 FFMA.FTZ R140, R171, R48, R124 ;  /* 0x00000030ab8c0223 */ /* 0x008fe2000001007c */
        /* <DEDUP_REMOVED lines=8> */
.L_x_41094:
[----:B------:R-:W-:Y:S05]  /*1ad0*/  BSYNC.RECONVERGENT B0 ;  /* 0x0000000000007941 */ /* 0x000fea0003800200 */
.L_x_41093:
        /* <DEDUP_REMOVED lines=29> */
.L_x_41096:
[----:B------:R-:W-:Y:S05]  /*1cb0*/  BSYNC.RECONVERGENT B0 ;  /* 0x0000000000007941 */ /* 0x000fea0003800200 */
.L_x_41095:
        /* <DEDUP_REMOVED lines=29> */
.L_x_41098:
[----:B------:R-:W-:Y:S05]  /*1e90*/  BSYNC.RECONVERGENT B0 ;  /* 0x0000000000007941 */ /* 0x000fea0003800200 */
.L_x_41097:
        /* <DEDUP_REMOVED lines=29> */
.L_x_41100:
[----:B------:R-:W-:Y:S05]  /*2070*/  BSYNC.RECONVERGENT B0 ;  /* 0x0000000000007941 */ /* 0x000fea0003800200 */
.L_x_41099:
[----:B------:R-:W-:Y:S01]  /*2080*/  ISETP.GE.U32.AND P0, PT, R3, 0x140, PT ;  /* 0x000001400300780c */ /* 0x000fe20003f06070 */
[----:B------:R-:W-:Y:S01]  /*2090*/  BSSY.RECONVERGENT B0, `(.L_x_41101) ;  /* 0x000001b000007945 */ /* 0x000fe20003800200 */
[----:B------:R-:W-:-:S11]  /*20a0*/  LOP3.LUT R178, R178, 0xffffffdf, RZ, 0xc0, !PT ;  /* 0xffffffdfb2b27812 */ /* 0x000fd600078ec0ff */
[----:B------:R-:W-:Y:S01]  /*20b0*/  @P0 LOP3.LUT R178, R178, 0x20, RZ, 0xfc, !PT ;  /* 0x00000020b2b20812 */ /* 0x000fe200078efcff */
[----:B------:R-:W-:Y:S06]  /*20c0*/  @!P0 BRA `(.L_x_41102) ;  /* 0x00000000005c8947 */ /* 0x000fec0003800000 */
[----:B------:R-:W-:Y:S01]  /*20d0*/  ISETP.NE.U32.AND P0, PT, RZ, UR8, PT ;  /* 0x00000008ff007c0c */ /* 0x000fe2000bf05070 */
[----:B012---:R-:W0:Y:S03]  /*20e0*/  LDC.64 R172, c[0x0][0x390] ;  /* 0x0000e400ffac7b82 */ /* 0x007e260000000a00 */
[----:B------:R-:W-:-:S13]  /*20f0*/  ISETP.NE.AND.EX P0, PT, RZ, UR9, PT, P0 ;  /* 0x00000009ff007c0c */ /* 0x000fda000bf05300 */
[----:B------:R-:W1:Y:S01]  /*2100*/  @P0 LDC.64 R174, c[0x0][0x3a0] ;  /* 0x0000e800ffae0b82 */ /* 0x000e620000000a00 */
[----:B0-----:R-:W-:-:S05]  /*2110*/  IMAD.WIDE.U32 R172, R170, 0x10, R172 ;  /* 0x00000010aaac7825 */ /* 0x001fca00078e00ac */
[----:B------:R0:W2:Y:S02]  /*2120*/  LDG.E.128 R164, desc[UR6][R172.64] ;  /* 0x00000006aca47981 */ /* 0x0000a4000c1e1d00 */
[----:B0-----:R-:W0:Y:S01]  /*2130*/  LDC.64 R172, c[0x0][0x3a8] ;  /* 0x0000ea00ffac7b82 */ /* 0x001e220000000a00 */
[----:B-1----:R-:W-:-:S05]  /*2140*/  @P0 IMAD.WIDE.U32 R174, R170, 0x10, R174 ;  /* 0x00000010aaae0825 */ /* 0x002fca00078e00ae */
[----:B------:R-:W3:Y:S01]  /*2150*/  @P0 LDG.E.128 R124, desc[UR6][R174.64] ;  /* 0x00000006ae7c0981 */ /* 0x000ee2000c1e1d00 */
[-C--:B--2--5:R-:W-:Y:S01]  /*2160*/  FMUL.FTZ R171, R164, R0.reuse ;  /* 0x00000000a4ab7220 */ /* 0x0a4fe20000410000 */
[-C--:B---34-:R-:W-:Y:S01]  /*2170*/  FMUL.FTZ R176, R165, R0.reuse ;  /* 0x00000000a5b07220 */ /* 0x098fe20000410000 */
[-C--:B------:R-:W-:Y:S01]  /*2180*/  FMUL.FTZ R177, R166, R0.reuse ;  /* 0x00000000a6b17220 */ /* 0x080fe20000410000 */
[----:B------:R-:W-:Y:S01]  /*2190*/  FMUL.FTZ R0, R167, R0 ;  /* 0x00000000a7007220 */ /* 0x000fe20000410000 */
[----:B------:R-:W-:Y:S01]  /*21a0*/  @P0 FFMA.FTZ R164, R171, R112, R124 ;  /* 0x00000070aba40223 */ /* 0x000fe2000001007c */
[----:B------:R-:W-:Y:S01]  /*21b0*/  @P0 FFMA.FTZ R165, R176, R113, R125 ;  /* 0x00000071b0a50223 */ /* 0x000fe2000001007d */
[----:B------:R-:W-:Y:S01]  /*21c0*/  @P0 FFMA.FTZ R166, R177, R114, R126 ;  /* 0x00000072b1a60223 */ /* 0x000fe2000001007e */
[----:B------:R-:W-:Y:S01]  /*21d0*/  @P0 FFMA.FTZ R167, R0, R115, R127 ;  /* 0x0000007300a70223 */ /* 0x000fe2000001007f */
[----:B------:R-:W-:Y:S01]  /*21e0*/  @!P0 FMUL.FTZ R164, R171, R112 ;  /* 0x00000070aba48220 */ /* 0x000fe20000410000 */
[----:B------:R-:W-:Y:S01]  /*21f0*/  @!P0 FMUL.FTZ R165, R176, R113 ;  /* 0x00000071b0a58220 */ /* 0x000fe20000410000 */
[----:B------:R-:W-:Y:S01]  /*2200*/  @!P0 FMUL.FTZ R166, R177, R114 ;  /* 0x00000072b1a68220 */ /* 0x000fe20000410000 */
[----:B------:R-:W-:Y:S01]  /*2210*/  @!P0 FMUL.FTZ R167, R0, R115 ;  /* 0x0000007300a78220 */ /* 0x000fe20000410000 */
[----:B0-----:R-:W-:-:S05]  /*2220*/  IMAD.WIDE.U32 R170, R170, 0x10, R172 ;  /* 0x00000010aaaa7825 */ /* 0x001fca00078e00ac */
[----:B------:R0:W-:Y:S02]  /*2230*/  STG.E.128 desc[UR6][R170.64], R164 ;  /* 0x000000a4aa007986 */ /* 0x0001e4000c101d06 */
.L_x_41102:
[----:B------:R-:W-:Y:S05]  /*2240*/  BSYNC.RECONVERGENT B0 ;  /* 0x0000000000007941 */ /* 0x000fea0003800200 */
.L_x_41101:
[----:B-----5:R-:W-:Y:S01]  /*2250*/  FADD.FTZ R0, RZ, R156 ;  /* 0x0000009cff007221 */ /* 0x020fe20000010000 */
[C---:B------:R-:W-:Y:S01]  /*2260*/  ISETP.GT.U32.AND P4, PT, R3.reuse, 0x3f, PT ;  /* 0x0000003f0300780c */ /* 0x040fe20003f84070 */
[----:B------:R-:W3:Y:S01]  /*2270*/  S2R R179, SR_TID.X ;  /* 0x0000000000b37919 */ /* 0x000ee20000002100 */
[----:B------:R-:W-:Y:S01]  /*2280*/  ISETP.GT.U32.AND P3, PT, R3, 0x5f, PT ;  /* 0x0000005f0300780c */ /* 0x000fe20003f64070 */
[----:B0-----:R-:W-:Y:S01]  /*2290*/  FADD.FTZ R171, R157, R0 ;  /* 0x000000009dab7221 */ /* 0x001fe20000010000 */
[C---:B------:R-:W-:Y:S01]  /*22a0*/  ISETP.GT.U32.AND P2, PT, R3.reuse, 0x7f, PT ;  /* 0x0000007f0300780c */ /* 0x040fe20003f44070 */
[----:B------:R-:W-:Y:S01]  /*22b0*/  UMOV UR4, 0xffffffff ;  /* 0xffffffff00047882 */ /* 0x000fe20000000000 */
[C---:B------:R-:W-:Y:S01]  /*22c0*/  ISETP.GT.U32.AND P1, PT, R3.reuse, 0x9f, PT ;  /* 0x0000009f0300780c */ /* 0x040fe20003f24070 */
[----:B------:R-:W-:Y:S01]  /*22d0*/  FADD.FTZ R0, R158, R171 ;  /* 0x000000ab9e007221 */ /* 0x000fe20000010000 */
[C---:B------:R-:W-:Y:S02]  /*22e0*/  ISETP.GT.U32.AND P0, PT, R3.reuse, 0xbf, PT ;  /* 0x000000bf0300780c */ /* 0x040fe40003f04070 */
[----:B------:R-:W-:Y:S01]  /*22f0*/  ISETP.GT.U32.AND P6, PT, R3, 0xdf, PT ;  /* 0x000000df0300780c */ /* 0x000fe20003fc4070 */
[----:B------:R-:W-:Y:S01]  /*2300*/  FADD.FTZ R0, R159, R0 ;  /* 0x000000009f007221 */ /* 0x000fe20000010000 */
[----:B------:R-:W-:-:S04]  /*2310*/  LOP3.LUT R178, R178, 0xfffffffe, RZ, 0xc0, !PT ;  /* 0xfffffffeb2b27812 */ /* 0x000fc800078ec0ff */
[----:B-12---:R-:W-:-:S05]  /*2320*/  FSEL R173, R0, RZ, P5 ;  /* 0x000000ff00ad7208 */ /* 0x006fca0002800000 */
[----:B------:R-:W-:Y:S02]  /*2330*/  FADD.FTZ R0, R160, R173 ;  /* 0x000000ada0007221 */ /* 0x000fe40000010000 */
[----:B------:R-:W-:Y:S02]  /*2340*/  @P6 LOP3.LUT R178, R178, 0x1, RZ, 0xfc, !PT ;  /* 0x00000001b2b26812 */ /* 0x000fe400078efcff */
[----:B------:R-:W-:Y:S02]  /*2350*/  FADD.FTZ R171, R161, R0 ;  /* 0x00000000a1ab7221 */ /* 0x000fe40000010000 */
[----:B------:R-:W-:Y:S02]  /*2360*/  LOP3.LUT R178, R178, 0xfffffffd, RZ, 0xc0, !PT ;  /* 0xfffffffdb2b27812 */ /* 0x000fe400078ec0ff */
        /* <DEDUP_REMOVED lines=23> */
[----:B------:R-:W-:-:S04]  /*24e0*/  FADD.FTZ R0, R148, R173 ;  /* 0x000000ad94007221 */ /* 0x000fc80000010000 */
[----:B------:R-:W-:-:S04]  /*24f0*/  FADD.FTZ R171, R149, R0 ;  /* 0x0000000095ab7221 */ /* 0x000fc80000010000 */
[----:B------:R-:W-:Y:S02]  /*2500*/  FADD.FTZ R0, R150, R171 ;  /* 0x000000ab96007221 */ /* 0x000fe40000010000 */
[----:B------:R-:W-:Y:S02]  /*2510*/  @P6 LOP3.LUT R178, R178, 0x2, RZ, 0xfc, !PT ;  /* 0x00000002b2b26812 */ /* 0x000fe400078efcff */
[----:B------:R-:W-:Y:S01]  /*2520*/  @P6 FADD.FTZ R173, R151, R0 ;  /* 0x0000000097ad6221 */ /* 0x000fe20000010000 */
[----:B------:R-:W-:Y:S02]  /*2530*/  ISETP.GT.U32.AND P6, PT, R3, 0x11f, PT ;  /* 0x0000011f0300780c */ /* 0x000fe40003fc4070 */
[----:B------:R-:W-:Y:S01]  /*2540*/  LOP3.LUT R178, R178, 0xfffffffb, RZ, 0xc0, !PT ;  /* 0xfffffffbb2b27812 */ /* 0x000fe200078ec0ff */
        /* <DEDUP_REMOVED lines=12> */
[----:B---3--:R-:W-:Y:S02]  /*2610*/  LOP3.LUT P6, RZ, R179, 0x1f, RZ, 0xc0, !PT ;  /* 0x0000001fb3ff7812 */ /* 0x008fe400078cc0ff */
[----:B------:R-:W-:-:S11]  /*2620*/  LOP3.LUT R178, R178, 0xfffffdff, RZ, 0xc0, !PT ;  /* 0xfffffdffb2b27812 */ /* 0x000fd600078ec0ff */
[----:B------:R-:W-:Y:S01]  /*2630*/  @P6 LOP3.LUT R178, R178, 0x200, RZ, 0xfc, !PT ;  /* 0x00000200b2b26812 */ /* 0x000fe200078efcff */
[----:B------:R-:W-:Y:S06]  /*2640*/  BRA.DIV UR4, `(.L_x_41103) ;  /* 0x0000001604107947 */ /* 0x000fec000b800000 */
[----:B------:R-:W0:Y:S01]  /*2650*/  SHFL.BFLY PT, R0, R173, 0x1, 0x1f ;  /* 0x0c201f00ad007f89 */ /* 0x000e2200000e0000 */
[----:B------:R-:W-:Y:S01]  /*2660*/  ISETP.GT.U32.AND P6, PT, R3, 0xdf, PT ;  /* 0x000000df0300780c */ /* 0x000fe20003fc4070 */
[----:B0-----:R-:W-:-:S05]  /*2670*/  FADD.FTZ R172, R173, R0 ;  /* 0x00000000adac7221 */ /* 0x001fca0000010000 */
[----:B------:R-:W0:Y:S02]  /*2680*/  SHFL.BFLY PT, R171, R172, 0x2, 0x1f ;  /* 0x0c401f00acab7f89 */ /* 0x000e2400000e0000 */
[----:B0-----:R-:W-:-:S05]  /*2690*/  FADD.FTZ R174, R172, R171 ;  /* 0x000000abacae7221 */ /* 0x001fca0000010000 */
[----:B------:R-:W0:Y:S02]  /*26a0*/  SHFL.BFLY PT, R171, R174, 0x4, 0x1f ;  /* 0x0c801f00aeab7f89 */ /* 0x000e2400000e0000 */
[----:B0-----:R-:W-:Y:S02]  /*26b0*/  FADD.FTZ R175, R174, R171 ;  /* 0x000000abaeaf7221 */ /* 0x001fe40000010000 */
[----:B------:R-:W0:Y:S03]  /*26c0*/  LDC R171, c[0x0][0x400] ;  /* 0x00010000ffab7b82 */ /* 0x000e260000000800 */
[----:B------:R-:W4:Y:S02]  /*26d0*/  SHFL.BFLY PT, R0, R175, 0x8, 0x1f ;  /* 0x0d001f00af007f89 */ /* 0x000f2400000e0000 */
[----:B----4-:R-:W-:-:S05]  /*26e0*/  FADD.FTZ R176, R175, R0 ;  /* 0x00000000afb07221 */ /* 0x010fca0000010000 */
        /* <DEDUP_REMOVED lines=96> */
.L_x_41136:
        /* <DEDUP_REMOVED lines=33> */
.L_x_41105:
[----:B------:R-:W-:Y:S05]  /*2f00*/  BSYNC.RECONVERGENT B0 ;  /* 0x0000000000007941 */ /* 0x000fea0003800200 */
.L_x_41104:
[----:B------:R-:W-:Y:S01]  /*2f10*/  ISETP.GE.U32.AND P0, PT, R3, 0x40, PT ;  /* 0x000000400300780c */ /* 0x000fe20003f06070 */
        /* <DEDUP_REMOVED lines=18> */
.L_x_41107:
[----:B------:R-:W-:Y:S05]  /*3040*/  BSYNC.RECONVERGENT B0 ;  /* 0x0000000000007941 */ /* 0x000fea0003800200 */
.L_x_41106:
        /* <DEDUP_REMOVED lines=19> */
.L_x_41109:
[----:B------:R-:W-:Y:S05]  /*3180*/  BSYNC.RECONVERGENT B0 ;  /* 0x0000000000007941 */ /* 0x000fea0003800200 */
.L_x_41108:
        /* <DEDUP_REMOVED lines=19> */
.L_x_41111:
[----:B------:R-:W-:Y:S05]  /*32c0*/  BSYNC.RECONVERGENT B0 ;  /* 0x0000000000007941 */ /* 0x000fea0003800200 */
.L_x_41110:
        /* <DEDUP_REMOVED lines=19> */
.L_x_41113:
[----:B------:R-:W-:Y:S05]  /*3400*/  BSYNC.RECONVERGENT B0 ;  /* 0x0000000000007941 */ /* 0x000fea0003800200 */
.L_x_41112:
        /* <DEDUP_REMOVED lines=19> */
.L_x_41115:
[----:B------:R-:W-:Y:S05]  /*3540*/  BSYNC.RECONVERGENT B0 ;  /* 0x0000000000007941 */ /* 0x000fea0003800200 */
.L_x_41114:
        /* <DEDUP_REMOVED lines=19> */
.L_x_41117:
[----:B------:R-:W-:Y:S05]  /*3680*/  BSYNC.RECONVERGENT B0 ;  /* 0x0000000000007941 */ /* 0x000fea0003800200 */
.L_x_41116:
        /* <DEDUP_REMOVED lines=19> */
.L_x_41119:
[----:B------:R-:W-:Y:S05]  /*37c0*/  BSYNC.RECONVERGENT B0 ;  /* 0x0000000000007941 */ /* 0x000fea0003800200 */
.L_x_41118:
        /* <DEDUP_REMOVED lines=19> */
.L_x_41121:
[----:B------:R-:W-:Y:S05]  /*3900*/  BSYNC.RECONVERGENT B0 ;  /* 0x0000000000007941 */ /* 0x000fea0003800200 */
.L_x_41120:
        /* <DEDUP_REMOVED lines=18> */
.L_x_41123:
[----:B------:R-:W-:Y:S05]  /*3a30*/  BSYNC.RECONVERGENT B0 ;  /* 0x0000000000007941 */ /* 0x000fea0003800200 */
.L_x_41122:
[----:B01----:R-:W0:Y:S02]  /*3a40*/  LDC.64 R170, c[0x0][0x380] ;  /* 0x0000e000ffaa7b82 */ /* 0x003e240000000a00 */
[----:B0-----:R-:W-:-:S04]  /*3a50*/  LEA R168, R170, R168, 0x2 ;  /* 0x000000a8aaa87211 */ /* 0x001fc800078e10ff */
[----:B------:R-:W-:-:S13]  /*3a60*/  ISETP.GE.AND P0, PT, R168, R171, PT ;  /* 0x000000aba800720c */ /* 0x000fda0003f06270 */
[----:B------:R-:W-:Y:S05]  /*3a70*/  @!P0 BRA `(.L_x_41124) ;  /* 0xffffffd400288947 */ /* 0x000fea000383ffff */
[----:B------:R-:W-:Y:S05]  /*3a80*/  EXIT ;  /* 0x000000000000794d */ /* 0x000fea0003800000 */
.L_x_41103:
[----:B------:R-:W-:Y:S01]  /*3a90*/  HFMA2 R182, -RZ, RZ, 0, 5.9604644775390625e-08 ;  /* 0x00000001ffb67431 */ /* 0x000fe200000001ff */
[----:B------:R-:W-:Y:S01]  /*3aa0*/  BSSY B0, `(.L_x_41125) ;  /* 0x0000007000007945 */ /* 0x000fe20003800000 */
[----:B------:R-:W-:Y:S02]  /*3ab0*/  MOV R181, R173 ;  /* 0x000000ad00b57202 */ /* 0x000fe40000000f00 */
[----:B------:R-:W-:Y:S02]  /*3ac0*/  MOV R183, 0x1f ;  /* 0x0000001f00b77802 */ /* 0x000fe40000000f00 */
[----:B------:R-:W-:-:S07]  /*3ad0*/  MOV R180, 0xffffffff ;  /* 0xffffffff00b47802 */ /* 0x000fce0000000f00 */
[----:B----4-:R-:W-:Y:S05]  /*3ae0*/  WARPSYNC.COLLECTIVE R180, `(.L_x_41126) ;  /* 0x00000000b4087348 */ /* 0x010fea0003c00000 */
[----:B----4-:R0:W1:Y:S02]  /*3af0*/  SHFL.BFLY P6, R177, R181, R182, R183 ;  /* 0x0c0000b6b5b17389 */ /* 0x01006400000c00b7 */
[----:B01----:R-:W-:Y:S05]  /*3b00*/  ENDCOLLECTIVE ;  /* 0x000000000000791b */ /* 0x003fea0003800000 */
.L_x_41126:
[----:B------:R-:W-:Y:S05]  /*3b10*/  BSYNC B0 ;  /* 0x0000000000007941 */ /* 0x000fea0003800000 */
.L_x_41125:
        /* <DEDUP_REMOVED lines=9> */
.L_x_41127:
[----:B------:R-:W-:Y:S01]  /*3bb0*/  HFMA2 R182, -RZ, RZ, 0, 2.384185791015625e-07 ;  /* 0x00000004ffb67431 */ /* 0x000fe200000001ff */
[----:B------:R-:W-:-:S05]  /*3bc0*/  MOV R171, R177 ;  /* 0x000000b100ab7202 */ /* 0x000fca0000000f00 */
[----:B------:R-:W-:-:S05]  /*3bd0*/  FADD.FTZ R174, R172, R171 ;  /* 0x000000abacae7221 */ /* 0x000fca0000010000 */
[----:B------:R-:W-:-:S07]  /*3be0*/  MOV R181, R174 ;  /* 0x000000ae00b57202 */ /* 0x000fce0000000f00 */
[----:B------:R-:W-:Y:S05]  /*3bf0*/  WARPSYNC.COLLECTIVE R180, `(.L_x_41128) ;  /* 0x00000000b4087348 */ /* 0x000fea0003c00000 */
[----:B------:R0:W1:Y:S02]  /*3c00*/  SHFL.BFLY P6, R177, R181, R182, R183 ;  /* 0x0c0000b6b5b17389 */ /* 0x00006400000c00b7 */
[----:B01----:R-:W-:Y:S05]  /*3c10*/  ENDCOLLECTIVE ;  /* 0x000000000000791b */ /* 0x003fea0003800000 */
.L_x_41128:
        /* <DEDUP_REMOVED lines=8> */
.L_x_41129:
[----:B------:R-:W-:Y:S01]  /*3ca0*/  HFMA2 R182, -RZ, RZ, 0, 9.5367431640625e-07 ;  /* 0x00000010ffb67431 */ /* 0x000fe200000001ff */
[----:B------:R-:W-:-:S05]  /*3cb0*/  MOV R0, R177 ;  /* 0x000000b100007202 */ /* 0x000fca0000000f00 */
[----:B------:R-:W-:-:S05]  /*3cc0*/  FADD.FTZ R176, R175, R0 ;  /* 0x00000000afb07221 */ /* 0x000fca0000010000 */
[----:B------:R-:W-:-:S07]  /*3cd0*/  MOV R181, R176 ;  /* 0x000000b000b57202 */ /* 0x000fce0000000f00 */
[----:B------:R-:W-:Y:S05]  /*3ce0*/  WARPSYNC.COLLECTIVE R180, `(.L_x_41130) ;  /* 0x00000000b4087348 */ /* 0x000fea0003c00000 */
[----:B------:R0:W1:Y:S02]  /*3cf0*/  SHFL.BFLY P6, R177, R181, R182, R183 ;  /* 0x0c0000b6b5b17389 */ /* 0x00006400000c00b7 */
[----:B01----:R-:W-:Y:S05]  /*3d00*/  ENDCOLLECTIVE ;  /* 0x000000000000791b */ /* 0x003fea0003800000 */
.L_x_41130:
[----:B------:R-:W-:Y:S02]  /*3d10*/  HFMA2 R182, -RZ, RZ, 0, 5.9604644775390625e-08 ;  /* 0x00000001ffb67431 */ /* 0x000fe400000001ff */
[----:B------:R-:W-:Y:S01]  /*3d20*/  FADD.FTZ R170, R176, R177 ;  /* 0x000000b1b0aa7221 */ /* 0x000fe20000010000 */
[----:B------:R-:W-:-:S03]  /*3d30*/  ISETP.GT.U32.AND P6, PT, R3, 0xdf, PT ;  /* 0x000000df0300780c */ /* 0x000fc60003fc4070 */
        /* <DEDUP_REMOVED lines=89> */
.L_x_41131:
[----:B------:R-:W-:Y:S01]  /*42d0*/  HFMA2 R182, -RZ, RZ, 0, 1.1920928955078125e-07 ;  /* 0x00000002ffb67431 */ /* 0x000fe200000001ff */
[----:B------:R-:W-:-:S05]  /*42e0*/  MOV R173, R177 ;  /* 0x000000b100ad7202 */ /* 0x000fca0000000f00 */
[----:B------:R-:W-:-:S05]  /*42f0*/  FADD.FTZ R173, R0, R173 ;  /* 0x000000ad00ad7221 */ /* 0x000fca0000010000 */
[----:B------:R-:W-:-:S07]  /*4300*/  MOV R181, R173 ;  /* 0x000000ad00b57202 */ /* 0x000fce0000000f00 */
[----:B------:R-:W-:Y:S05]  /*4310*/  WARPSYNC.COLLECTIVE R180, `(.L_x_41132) ;  /* 0x00000000b4087348 */ /* 0x000fea0003c00000 */
[----:B------:R0:W1:Y:S02]  /*4320*/  SHFL.BFLY P6, R177, R181, R182, R183 ;  /* 0x0c0000b6b5b17389 */ /* 0x00006400000c00b7 */
[----:B01----:R-:W-:Y:S05]  /*4330*/  ENDCOLLECTIVE ;  /* 0x000000000000791b */ /* 0x003fea0003800000 */
.L_x_41132:
[----:B------:R-:W-:Y:S01]  /*4340*/  HFMA2 R182, -RZ, RZ, 0, 2.384185791015625e-07 ;  /* 0x00000004ffb67431 */ /* 0x000fe200000001ff */
[----:B------:R-:W-:-:S05]  /*4350*/  MOV R172, R177 ;  /* 0x000000b100ac7202 */ /* 0x000fca0000000f00 */
[----:B------:R-:W-:-:S05]  /*4360*/  FADD.FTZ R172, R173, R172 ;  /* 0x000000acadac7221 */ /* 0x000fca0000010000 */
[----:B------:R-:W-:-:S07]  /*4370*/  MOV R181, R172 ;  /* 0x000000ac00b57202 */ /* 0x000fce0000000f00 */
[----:B------:R-:W-:Y:S05]  /*4380*/  WARPSYNC.COLLECTIVE R180, `(.L_x_41133) ;  /* 0x00000000b4087348 */ /* 0x000fea0003c00000 */
[----:B------:R0:W1:Y:S02]  /*4390*/  SHFL.BFLY P6, R177, R181, R182, R183 ;  /* 0x0c0000b6b5b17389 */ /* 0x00006400000c00b7 */
[----:B01----:R-:W-:Y:S05]  /*43a0*/  ENDCOLLECTIVE ;  /* 0x000000000000791b */ /* 0x003fea0003800000 */
.L_x_41133:
[----:B------:R-:W-:Y:S01]  /*43b0*/  HFMA2 R182, -RZ, RZ, 0, 4.76837158203125e-07 ;  /* 0x00000008ffb67431 */ /* 0x000fe200000001ff */
[----:B------:R-:W-:-:S05]  /*43c0*/  MOV R175, R177 ;  /* 0x000000b100af7202 */ /* 0x000fca0000000f00 */
[----:B------:R-:W-:-:S05]  /*43d0*/  FADD.FTZ R175, R172, R175 ;  /* 0x000000afacaf7221 */ /* 0x000fca0000010000 */
[----:B------:R-:W-:-:S07]  /*43e0*/  MOV R181, R175 ;  /* 0x000000af00b57202 */ /* 0x000fce0000000f00 */
[----:B------:R-:W-:Y:S05]  /*43f0*/  WARPSYNC.COLLECTIVE R180, `(.L_x_41134) ;  /* 0x00000000b4087348 */ /* 0x000fea0003c00000 */
[----:B------:R0:W1:Y:S02]  /*4400*/  SHFL.BFLY P6, R177, R181, R182, R183 ;  /* 0x0c0000b6b5b17389 */ /* 0x00006400000c00b7 */
[----:B01----:R-:W-:Y:S05]  /*4410*/  ENDCOLLECTIVE ;  /* 0x000000000000791b */ /* 0x003fea0003800000 */
.L_x_41134:
[----:B------:R-:W-:Y:S01]  /*4420*/  HFMA2 R182, -RZ, RZ, 0, 9.5367431640625e-07 ;  /* 0x00000010ffb67431 */ /* 0x000fe200000001ff */
[----:B------:R-:W-:-:S05]  /*4430*/  MOV R174, R177 ;  /* 0x000000b100ae7202 */ /* 0x000fca0000000f00 */
[----:B------:R-:W-:-:S05]  /*4440*/  FADD.FTZ R174, R175, R174 ;  /* 0x000000aeafae7221 */ /* 0x000fca0000010000 */
[----:B------:R-:W-:-:S07]  /*4450*/  MOV R181, R174 ;  /* 0x000000ae00b57202 */ /* 0x000fce0000000f00 */
[----:B------:R-:W-:Y:S05]  /*4460*/  WARPSYNC.COLLECTIVE R180, `(.L_x_41135) ;  /* 0x00000000b4087348 */ /* 0x000fea0003c00000 */
[----:B------:R0:W1:Y:S02]  /*4470*/  SHFL.BFLY P6, R177, R181, R182, R183 ;  /* 0x0c0000b6b5b17389 */ /* 0x00006400000c00b7 */
[----:B01----:R-:W-:Y:S05]  /*4480*/  ENDCOLLECTIVE ;  /* 0x000000000000791b */ /* 0x003fea0003800000 */
.L_x_41135:
[----:B------:R-:W-:Y:S05]  /*4490*/  BRA `(.L_x_41136) ;  /* 0xffffffe800147947 */ /* 0x000fea000383ffff */
.L_x_41137:
        /* <DEDUP_REMOVED lines=14> */
.L_x_45916:


//--------------------- .text._ZN10layer_norm13ln_fwd_kernelINS_13Kernel_traitsIfffffjLj1280ELj1ELj4ELj1ELj16ENS_18Kernel_traits_baseILj1280EfffffjLj128EEEEELb0ELb1ELb0ELb1EEEvNS_9FwdParamsE --------------------------
	.section	.text._ZN10layer_norm13ln_fwd_kernelINS_13Kernel_traitsIfffffjLj1280ELj1ELj4ELj1ELj16ENS_18Kernel_traits_baseILj1280EfffffjLj128EEEEELb0ELb1ELb0ELb1EEEvNS_9FwdParamsE,"ax",@progbits
	.align	128
        .global         _ZN10layer_norm13ln_fwd_kernelINS_13Kernel_traitsIfffffjLj1280ELj1ELj4ELj1ELj16ENS_18Kernel_traits_baseILj1280EfffffjLj128EEEEELb0ELb1ELb0ELb1EEEvNS_9FwdParamsE
        .type           _ZN10layer_norm13ln_fwd_kernelINS_13Kernel_traitsIfffffjLj1280ELj1ELj4ELj1ELj16ENS_18Kernel_traits_baseILj1280EfffffjLj128EEEEELb0ELb1ELb0ELb1EEEvNS_9FwdParamsE,@function
        .size           _ZN10layer_norm13ln_fwd_kernelINS_13Kernel_traitsIfffffjLj1280ELj1ELj4ELj1ELj16ENS_18Kernel_traits_baseILj1280EfffffjLj128EEEEELb0ELb1ELb0ELb1EEEvNS_9FwdParamsE,(.L_x_45917 - _ZN10layer_norm13ln_fwd_kernelINS_13Kernel_traitsIfffffjLj1280ELj1ELj4ELj1ELj16ENS_18Kernel_traits_baseILj1280EfffffjLj128EEEEELb0ELb1ELb0ELb1EEEvNS_9FwdParamsE)
        .other          _ZN10layer_norm13ln_fwd_kernelINS_13Kernel_traitsIfffffjLj1280ELj1ELj4ELj1ELj16ENS_18Kernel_traits_baseILj1280EfffffjLj128EEEEELb0ELb1ELb0ELb1EEEvNS_9FwdParamsE,@"STO_CUDA_ENTRY STV_DEFAULT"
_ZN10layer_norm13ln_fwd_kernelINS_13Kernel_traitsIfffffjLj1280ELj1ELj4ELj1ELj16ENS_18Kernel_traits_baseILj1280EfffffjLj128EEEEELb0ELb1ELb0ELb1EEEvNS_9FwdParamsE:
.text._ZN10layer_norm13ln_fwd_kernelINS_13Kernel_traitsIfffffjLj1280ELj1ELj4ELj1ELj16ENS_18Kernel_traits_baseILj1280EfffffjLj128EEEEELb0ELb1ELb0ELb1EEEvNS_9FwdParamsE:
        /* <DEDUP_REMOVED lines=49> */
.L_x_41138:
        /* <DEDUP_REMOVED lines=44> */
.L_x_41139:
        /* <DEDUP_REMOVED lines=15> */
.L_x_41142:
[----:B0---4-:R-:W0:Y:S01]  /*06c0*/  LDC.64 R124, c[0x0][0x3e0] ;  /* 0x0000f800ff7c7b82 */ /* 0x011e220000000a00 */
[----:B------:R-:W-:-:S05]  /*06d0*/  IMAD R0, R3, UR8, RZ ;  /* 0x0000000803007c24 */ /* 0x000fca000f8e02ff */
[----:B------:R-:W-:Y:S02]  /*06e0*/  SHF.R.S32.HI R127, RZ, 0x1f, R0 ;  /* 0x0000001fff7f7819 */ /* 0x000fe40000011400 */
[----:B------:R-:W2:Y:S02]  /*06f0*/  LDC.64 R164, c[0x0][0x390] ;  /* 0x0000e400ffa47b82 */ /* 0x000ea40000000a00 */
[----:B------:R-:W-:-:S04]  /*0700*/  LEA.HI R127, R127, R0, RZ, 0x2 ;  /* 0x000000007f7f7211 */ /* 0x000fc800078f10ff */
[----:B------:R-:W-:Y:S02]  /*0710*/  LEA.HI.SX32 R168, R127, R2, 0x1e ;  /* 0x000000027fa87211 */ /* 0x000fe400078ff2ff */
[----:B------:R-:W3:Y:S01]  /*0720*/  @P1 LDC.64 R128, c[0x0][0x3a0] ;  /* 0x0000e800ff801b82 */ /* 0x000ee20000000a00 */
[----:B0-----:R-:W-:-:S07]  /*0730*/  IMAD.WIDE R124, R3, 0x4, R124 ;  /* 0x00000004037c7825 */ /* 0x001fce00078e027c */
[----:B------:R-:W0:Y:S01]  /*0740*/  LDC.64 R172, c[0x0][0x3a8] ;  /* 0x0000ea00ffac7b82 */ /* 0x000e220000000a00 */
[----:B------:R0:W4:Y:S01]  /*0750*/  LDG.E R0, desc[UR6][R124.64] ;  /* 0x000000067c007981 */ /* 0x000122000c1e1900 */
[----:B--2---:R-:W-:-:S06]  /*0760*/  IMAD.WIDE.U32 R126, R168, 0x10, R164 ;  /* 0x00000010a87e7825 */ /* 0x004fcc00078e00a4 */
[----:B------:R-:W2:Y:S01]  /*0770*/  @P1 LDC.64 R130, c[0x0][0x3a0] ;  /* 0x0000e800ff821b82 */ /* 0x000ea20000000a00 */
[----:B------:R1:W4:Y:S01]  /*0780*/  LDG.E.128 R136, desc[UR6][R126.64] ;  /* 0x000000067e887981 */ /* 0x000322000c1e1d00 */
[----:B---3--:R-:W-:-:S05]  /*0790*/  @P1 IMAD.WIDE.U32 R128, R168, 0x10, R128 ;  /* 0x00000010a8801825 */ /* 0x008fca00078e0080 */
[----:B------:R2:W3:Y:S01]  /*07a0*/  @P1 LDG.E.128 R160, desc[UR6][R128.64] ;  /* 0x0000000680a01981 */ /* 0x0004e2000c1e1d00 */
[C---:B------:R-:W-:Y:S01]  /*07b0*/  IADD3 R169, PT, PT, R168.reuse, 0x20, RZ ;  /* 0x00000020a8a97810 */ /* 0x040fe20007ffe0ff */
[----:B0-----:R-:W-:-:S04]  /*07c0*/  IMAD.WIDE.U32 R124, R168, 0x10, R172 ;  /* 0x00000010a87c7825 */ /* 0x001fc800078e00ac */
[----:B-1----:R-:W-:-:S04]  /*07d0*/  IMAD.WIDE.U32 R126, R169, 0x10, R164 ;  /* 0x00000010a97e7825 */ /* 0x002fc800078e00a4 */
[----:B--2---:R-:W-:Y:S02]  /*07e0*/  @P1 IMAD.WIDE.U32 R128, R169, 0x10, R130 ;  /* 0x00000010a9801825 */ /* 0x004fe400078e0082 */
[----:B------:R-:W0:Y:S02]  /*07f0*/  @P1 LDC.64 R130, c[0x0][0x3a0] ;  /* 0x0000e800ff821b82 */ /* 0x000e240000000a00 */
[C---:B----4-:R-:W-:Y:S01]  /*0800*/  FMUL.FTZ R133, R0.reuse, R136 ;  /* 0x0000008800857220 */ /* 0x050fe20000410000 */
[C---:B------:R-:W-:Y:S01]  /*0810*/  FMUL.FTZ R132, R0.reuse, R137 ;  /* 0x0000008900847220 */ /* 0x040fe20000410000 */
[C---:B------:R-:W-:Y:S01]  /*0820*/  FMUL.FTZ R135, R0.reuse, R138 ;  /* 0x0000008a00877220 */ /* 0x040fe20000410000 */
[----:B------:R-:W-:Y:S01]  /*0830*/  FMUL.FTZ R134, R0, R139 ;  /* 0x0000008b00867220 */ /* 0x000fe20000410000 */
[----:B---3-5:R-:W-:Y:S01]  /*0840*/  @P1 FFMA.FTZ R156, R133, R40, R160 ;  /* 0x00000028859c1223 */ /* 0x028fe200000100a0 */
[----:B------:R-:W-:Y:S01]  /*0850*/  @P1 FFMA.FTZ R157, R132, R41, R161 ;  /* 0x00000029849d1223 */ /* 0x000fe200000100a1 */
[----:B------:R-:W-:Y:S01]  /*0860*/  @P1 FFMA.FTZ R158, R135, R42, R162 ;  /* 0x0000002a879e1223 */ /* 0x000fe200000100a2 */
[----:B------:R-:W-:Y:S01]  /*0870*/  @P1 FFMA.FTZ R159, R134, R43, R163 ;  /* 0x0000002b869f1223 */ /* 0x000fe200000100a3 */
[----:B------:R-:W-:Y:S01]  /*0880*/  @!P1 FMUL.FTZ R156, R133, R40 ;  /* 0x00000028859c9220 */ /* 0x000fe20000410000 */
[----:B------:R-:W-:Y:S01]  /*0890*/  @!P1 FMUL.FTZ R157, R132, R41 ;  /* 0x00000029849d9220 */ /* 0x000fe20000410000 */
[----:B------:R-:W-:Y:S01]  /*08a0*/  @!P1 FMUL.FTZ R158, R135, R42 ;  /* 0x0000002a879e9220 */ /* 0x000fe20000410000 */
[----:B------:R-:W-:-:S05]  /*08b0*/  @!P1 FMUL.FTZ R159, R134, R43 ;  /* 0x0000002b869f9220 */ /* 0x000fca0000410000 */
[----:B------:R1:W-:Y:S04]  /*08c0*/  STG.E.128 desc[UR6][R124.64], R156 ;  /* 0x0000009c7c007986 */ /* 0x0003e8000c101d06 */
[----:B------:R2:W3:Y:S04]  /*08d0*/  LDG.E.128 R136, desc[UR6][R126.64] ;  /* 0x000000067e887981 */ /* 0x0004e8000c1e1d00 */
[----:B------:R0:W4:Y:S01]  /*08e0*/  @P1 LDG.E.128 R160, desc[UR6][R128.64] ;  /* 0x0000000680a01981 */ /* 0x000122000c1e1d00 */
[----:B------:R-:W-:-:S05]  /*08f0*/  IADD3 R170, PT, PT, R168, 0x40, RZ ;  /* 0x00000040a8aa7810 */ /* 0x000fca0007ffe0ff */
[----:B--2---:R-:W-:-:S04]  /*0900*/  IMAD.WIDE.U32 R126, R170, 0x10, R164 ;  /* 0x00000010aa7e7825 */ /* 0x004fc800078e00a4 */
[----:B-1----:R-:W-:-:S04]  /*0910*/  IMAD.WIDE.U32 R124, R169, 0x10, R172 ;  /* 0x00000010a97c7825 */ /* 0x002fc800078e00ac */
[----:B0-----:R-:W-:Y:S02]  /*0920*/  @P1 IMAD.WIDE.U32 R128, R170, 0x10, R130 ;  /* 0x00000010aa801825 */ /* 0x001fe400078e0082 */
[----:B------:R-:W0:Y:S02]  /*0930*/  @P1 LDC.64 R130, c[0x0][0x3a0] ;  /* 0x0000e800ff821b82 */ /* 0x000e240000000a00 */
[C---:B---3--:R-:W-:Y:S01]  /*0940*/  FMUL.FTZ R133, R0.reuse, R136 ;  /* 0x0000008800857220 */ /* 0x048fe20000410000 */
[C---:B------:R-:W-:Y:S01]  /*0950*/  FMUL.FTZ R132, R0.reuse, R137 ;  /* 0x0000008900847220 */ /* 0x040fe20000410000 */
[C---:B------:R-:W-:Y:S01]  /*0960*/  FMUL.FTZ R135, R0.reuse, R138 ;  /* 0x0000008a00877220 */ /* 0x040fe20000410000 */
        /* <DEDUP_REMOVED lines=35> */
[----:B0-----:R-:W-:-:S04]  /*0ba0*/  @P1 IMAD.WIDE.U32 R128, R175, 0x10, R130 ;  /* 0x00000010af801825 */ /* 0x001fc800078e0082 */
        /* <DEDUP_REMOVED lines=13> */
[----:B------:R1:W2:Y:S04]  /*0c80*/  LDG.E.128 R132, desc[UR6][R126.64] ;  /* 0x000000067e847981 */ /* 0x0002a8000c1e1d00 */
[----:B------:R-:W3:Y:S01]  /*0c90*/  @P1 LDG.E.128 R160, desc[UR6][R128.64] ;  /* 0x0000000680a01981 */ /* 0x000ee2000c1e1d00 */
[----:B------:R-:W-:-:S04]  /*0ca0*/  UISETP.NE.U32.AND UP0, UPT, UR10, URZ, UPT ;  /* 0x000000ff0a00728c */ /* 0x000fc8000bf05070 */
[----:B------:R-:W-:Y:S01]  /*0cb0*/  UISETP.NE.AND.EX UP0, UPT, UR11, URZ, UPT, UP0 ;  /* 0x000000ff0b00728c */ /* 0x000fe2000bf05300 */
[----:B------:R-:W-:Y:S01]  /*0cc0*/  IADD3 R177, PT, PT, R168, 0xa0, RZ ;  /* 0x000000a0a8b17810 */ /* 0x000fe20007ffe0ff */
[----:B0-----:R-:W-:-:S04]  /*0cd0*/  IMAD.WIDE.U32 R124, R175, 0x10, R172 ;  /* 0x00000010af7c7825 */ /* 0x001fc800078e00ac */
[----:B-1----:R-:W-:-:S04]  /*0ce0*/  IMAD.WIDE.U32 R126, R177, 0x10, R164 ;  /* 0x00000010b17e7825 */ /* 0x002fc800078e00a4 */
[C---:B--2---:R-:W-:Y:S01]  /*0cf0*/  FMUL.FTZ R131, R0.reuse, R132 ;  /* 0x0000008400837220 */ /* 0x044fe20000410000 */
[C---:B------:R-:W-:Y:S01]  /*0d00*/  FMUL.FTZ R130, R0.reuse, R133 ;  /* 0x0000008500827220 */ /* 0x040fe20000410000 */
[C---:B------:R-:W-:Y:S01]  /*0d10*/  FMUL.FTZ R133, R0.reuse, R134 ;  /* 0x0000008600857220 */ /* 0x040fe20000410000 */
        /* <DEDUP_REMOVED lines=11> */
[----:B------:R1:W-:Y:S04]  /*0dd0*/  STG.E.128 desc[UR6][R124.64], R140 ;  /* 0x0000008c7c007986 */ /* 0x0003e8000c101d06 */
[----:B------:R-:W2:Y:S03]  /*0de0*/  LDG.E.128 R136, desc[UR6][R126.64] ;  /* 0x000000067e887981 */ /* 0x000ea6000c1e1d00 */
[----:B------:R-:W3:Y:S01]  /*0df0*/  @P1 LDC.64 R130, c[0x0][0x3a0] ;  /* 0x0000e800ff821b82 */ /* 0x000ee20000000a00 */
[----:B0-----:R-:W-:-:S05]  /*0e00*/  @P1 IMAD.WIDE.U32 R128, R177, 0x10, R128 ;  /* 0x00000010b1801825 */ /* 0x001fca00078e0080 */
[----:B------:R3:W4:Y:S01]  /*0e10*/  @P1 LDG.E.128 R160, desc[UR6][R128.64] ;  /* 0x0000000680a01981 */ /* 0x000722000c1e1d00 */
[----:B------:R-:W-:-:S05]  /*0e20*/  IADD3 R179, PT, PT, R168, 0xc0, RZ ;  /* 0x000000c0a8b37810 */ /* 0x000fca0007ffe0ff */
[----:B---3--:R-:W-:Y:S02]  /*0e30*/  @P1 IMAD.WIDE.U32 R128, R179, 0x10, R130 ;  /* 0x00000010b3801825 */ /* 0x008fe400078e0082 */
[----:B------:R-:W0:Y:S02]  /*0e40*/  @P1 LDC.64 R130, c[0x0][0x3a0] ;  /* 0x0000e800ff821b82 */ /* 0x000e240000000a00 */
[C---:B--2---:R-:W-:Y:S01]  /*0e50*/  @P1 FMUL.FTZ R135, R0.reuse, R138 ;  /* 0x0000008a00871220 */ /* 0x044fe20000410000 */
[C---:B------:R-:W-:Y:S01]  /*0e60*/  @P1 FMUL.FTZ R133, R0.reuse, R136 ;  /* 0x0000008800851220 */ /* 0x040fe20000410000 */
[C---:B------:R-:W-:Y:S01]  /*0e70*/  @P1 FMUL.FTZ R132, R0.reuse, R137 ;  /* 0x0000008900841220 */ /* 0x040fe20000410000 */
[C---:B-1----:R-:W-:Y:S01]  /*0e80*/  @!P1 FMUL.FTZ R125, R0.reuse, R138 ;  /* 0x0000008a007d9220 */ /* 0x042fe20000410000 */
[C---:B------:R-:W-:Y:S01]  /*0e90*/  @P1 FMUL.FTZ R124, R0.reuse, R139 ;  /* 0x0000008b007c1220 */ /* 0x040fe20000410000 */
[C---:B------:R-:W-:Y:S01]  /*0ea0*/  @!P1 FMUL.FTZ R167, R0.reuse, R136 ;  /* 0x0000008800a79220 */ /* 0x040fe20000410000 */
[C---:B------:R-:W-:Y:S01]  /*0eb0*/  @!P1 FMUL.FTZ R134, R0.reuse, R137 ;  /* 0x0000008900869220 */ /* 0x040fe20000410000 */
[----:B------:R-:W-:Y:S01]  /*0ec0*/  @!P1 FMUL.FTZ R126, R0, R139 ;  /* 0x0000008b007e9220 */ /* 0x000fe20000410000 */
[----:B----4-:R-:W-:Y:S01]  /*0ed0*/  @P1 FFMA.FTZ R138, R135, R22, R162 ;  /* 0x00000016878a1223 */ /* 0x010fe200000100a2 */
[----:B------:R-:W-:Y:S01]  /*0ee0*/  @P1 FFMA.FTZ R136, R133, R20, R160 ;  /* 0x0000001485881223 */ /* 0x000fe200000100a0 */
[----:B------:R-:W-:Y:S01]  /*0ef0*/  @P1 FFMA.FTZ R137, R132, R21, R161 ;  /* 0x0000001584891223 */ /* 0x000fe200000100a1 */
[----:B------:R-:W-:Y:S01]  /*0f00*/  @P1 FFMA.FTZ R139, R124, R23, R163 ;  /* 0x000000177c8b1223 */ /* 0x000fe200000100a3 */
[----:B------:R-:W-:Y:S01]  /*0f10*/  @!P1 FMUL.FTZ R138, R125, R22 ;  /* 0x000000167d8a9220 */ /* 0x000fe20000410000 */
[----:B------:R-:W-:Y:S01]  /*0f20*/  @!P1 FMUL.FTZ R136, R167, R20 ;  /* 0x00000014a7889220 */ /* 0x000fe20000410000 */
[----:B------:R-:W-:Y:S01]  /*0f30*/  @!P1 FMUL.FTZ R137, R134, R21 ;  /* 0x0000001586899220 */ /* 0x000fe20000410000 */
[----:B------:R-:W-:Y:S01]  /*0f40*/  @!P1 FMUL.FTZ R139, R126, R23 ;  /* 0x000000177e8b9220 */ /* 0x000fe20000410000 */
[----:B------:R-:W-:-:S04]  /*0f50*/  IMAD.WIDE.U32 R124, R177, 0x10, R172 ;  /* 0x00000010b17c7825 */ /* 0x000fc800078e00ac */
[----:B------:R-:W-:Y:S01]  /*0f60*/  IMAD.WIDE.U32 R126, R179, 0x10, R164 ;  /* 0x00000010b37e7825 */ /* 0x000fe200078e00a4 */
[----:B------:R1:W-:Y:S04]  /*0f70*/  STG.E.128 desc[UR6][R124.64], R136 ;  /* 0x000000887c007986 */ /* 0x0003e8000c101d06 */
[----:B------:R-:W2:Y:S04]  /*0f80*/  LDG.E.128 R180, desc[UR6][R126.64] ;  /* 0x000000067eb47981 */ /* 0x000ea8000c1e1d00 */
[----:B------:R-:W3:Y:S01]  /*0f90*/  @P1 LDG.E.128 R160, desc[UR6][R128.64] ;  /* 0x0000000680a01981 */ /* 0x000ee2000c1e1d00 */
[C---:B--2---:R-:W-:Y:S01]  /*0fa0*/  @P1 FMUL.FTZ R133, R0.reuse, R180 ;  /* 0x000000b400851220 */ /* 0x044fe20000410000 */
[CC--:B------:R-:W-:Y:S01]  /*0fb0*/  @P1 FMUL.FTZ R134, R0.reuse, R181.reuse ;  /* 0x000000b500861220 */ /* 0x0c0fe20000410000 */
[C---:B------:R-:W-:Y:S01]  /*0fc0*/  @P1 FMUL.FTZ R135, R0.reuse, R182 ;  /* 0x000000b600871220 */ /* 0x040fe20000410000 */
[C---:B------:R-:W-:Y:S01]  /*0fd0*/  @!P1 FMUL.FTZ R166, R0.reuse, R181 ;  /* 0x000000b500a69220 */ /* 0x040fe20000410000 */
[CC--:B-1----:R-:W-:Y:S01]  /*0fe0*/  @P1 FMUL.FTZ R124, R0.reuse, R183.reuse ;  /* 0x000000b7007c1220 */ /* 0x0c2fe20000410000 */
[C---:B------:R-:W-:Y:S01]  /*0ff0*/  @!P1 FMUL.FTZ R167, R0.reuse, R180 ;  /* 0x000000b400a79220 */ /* 0x040fe20000410000 */
[----:B---3--:R-:W-:Y:S01]  /*1000*/  @P1 FFMA.FTZ R132, R133, R16, R160 ;  /* 0x0000001085841223 */ /* 0x008fe200000100a0 */
[C---:B------:R-:W-:Y:S01]  /*1010*/  @!P1 FMUL.FTZ R185, R0.reuse, R182 ;  /* 0x000000b600b99220 */ /* 0x040fe20000410000 */
[----:B------:R-:W-:Y:S01]  /*1020*/  @!P1 FMUL.FTZ R126, R0, R183 ;  /* 0x000000b7007e9220 */ /* 0x000fe20000410000 */
[----:B------:R-:W-:Y:S01]  /*1030*/  IADD3 R181, PT, PT, R168, 0xe0, RZ ;  /* 0x000000e0a8b57810 */ /* 0x000fe20007ffe0ff */
[----:B------:R-:W-:Y:S01]  /*1040*/  @P1 FFMA.FTZ R133, R134, R17, R161 ;  /* 0x0000001186851223 */ /* 0x000fe200000100a1 */
[----:B------:R-:W-:Y:S01]  /*1050*/  @P1 FFMA.FTZ R134, R135, R18, R162 ;  /* 0x0000001287861223 */ /* 0x000fe200000100a2 */
[----:B------:R-:W-:Y:S01]  /*1060*/  @P1 FFMA.FTZ R135, R124, R19, R163 ;  /* 0x000000137c871223 */ /* 0x000fe200000100a3 */
[----:B------:R-:W-:Y:S01]  /*1070*/  @!P1 FMUL.FTZ R132, R167, R16 ;  /* 0x00000010a7849220 */ /* 0x000fe20000410000 */
[----:B------:R-:W-:Y:S01]  /*1080*/  @!P1 FMUL.FTZ R133, R166, R17 ;  /* 0x00000011a6859220 */ /* 0x000fe20000410000 */
[----:B------:R-:W-:Y:S01]  /*1090*/  @!P1 FMUL.FTZ R134, R185, R18 ;  /* 0x00000012b9869220 */ /* 0x000fe20000410000 */
[----:B------:R-:W-:Y:S01]  /*10a0*/  @!P1 FMUL.FTZ R135, R126, R19 ;  /* 0x000000137e879220 */ /* 0x000fe20000410000 */
[----:B------:R-:W-:Y:S01]  /*10b0*/  IMAD.WIDE.U32 R124, R179, 0x10, R172 ;  /* 0x00000010b37c7825 */ /* 0x000fe200078e00ac */
[----:B------:R-:W1:Y:S03]  /*10c0*/  @P1 LDC.64 R184, c[0x0][0x3a0] ;  /* 0x0000e800ffb81b82 */ /* 0x000e660000000a00 */
[C---:B------:R-:W-:Y:S01]  /*10d0*/  IMAD.WIDE.U32 R126, R181.reuse, 0x10, R164 ;  /* 0x00000010b57e7825 */ /* 0x040fe200078e00a4 */
[----:B------:R2:W-:Y:S03]  /*10e0*/  STG.E.128 desc[UR6][R124.64], R132 ;  /* 0x000000847c007986 */ /* 0x0005e6000c101d06 */
[----:B0-----:R-:W-:Y:S01]  /*10f0*/  @P1 IMAD.WIDE.U32 R130, R181, 0x10, R130 ;  /* 0x00000010b5821825 */ /* 0x001fe200078e0082 */
[----:B------:R-:W3:Y:S04]  /*1100*/  LDG.E.128 R188, desc[UR6][R126.64] ;  /* 0x000000067ebc7981 */ /* 0x000ee8000c1e1d00 */
[----:B------:R-:W4:Y:S01]  /*1110*/  @P1 LDG.E.128 R160, desc[UR6][R130.64] ;  /* 0x0000000682a01981 */ /* 0x000f22000c1e1d00 */
[CC--:B---3--:R-:W-:Y:S01]  /*1120*/  @P1 FMUL.FTZ R129, R0.reuse, R188.reuse ;  /* 0x000000bc00811220 */ /* 0x0c8fe20000410000 */
[C---:B------:R-:W-:Y:S01]  /*1130*/  @!P1 FMUL.FTZ R183, R0.reuse, R188 ;  /* 0x000000bc00b79220 */ /* 0x040fe20000410000 */
[----:B--2---:R-:W-:-:S02]  /*1140*/  @P1 FMUL.FTZ R124, R0, R191 ;  /* 0x000000bf007c1220 */ /* 0x004fc40000410000 */
[-C--:B----4-:R-:W-:Y:S01]  /*1150*/  @P1 FFMA.FTZ R128, R129, R12.reuse, R160 ;  /* 0x0000000c81801223 */ /* 0x090fe200000100a0 */
[----:B------:R-:W-:Y:S01]  /*1160*/  @!P1 FMUL.FTZ R128, R183, R12 ;  /* 0x0000000cb7809220 */ /* 0x000fe20000410000 */
[C---:B------:R-:W-:Y:S01]  /*1170*/  @P1 FMUL.FTZ R166, R0.reuse, R189 ;  /* 0x000000bd00a61220 */ /* 0x040fe20000410000 */
[CC--:B------:R-:W-:Y:S01]  /*1180*/  @P1 FMUL.FTZ R167, R0.reuse, R190.reuse ;  /* 0x000000be00a71220 */ /* 0x0c0fe20000410000 */
[----:B------:R-:W-:Y:S01]  /*1190*/  @!P1 FMUL.FTZ R126, R0, R191 ;  /* 0x000000bf007e9220 */ /* 0x000fe20000410000 */
[----:B------:R-:W-:Y:S01]  /*11a0*/  IADD3 R183, PT, PT, R168, 0x100, RZ ;  /* 0x00000100a8b77810 */ /* 0x000fe20007ffe0ff */
[C---:B------:R-:W-:Y:S01]  /*11b0*/  @!P1 FMUL.FTZ R174, R0.reuse, R189 ;  /* 0x000000bd00ae9220 */ /* 0x040fe20000410000 */
[----:B------:R-:W-:Y:S01]  /*11c0*/  @!P1 FMUL.FTZ R187, R0, R190 ;  /* 0x000000be00bb9220 */ /* 0x000fe20000410000 */
[----:B------:R-:W-:Y:S01]  /*11d0*/  @P1 FFMA.FTZ R131, R124, R15, R163 ;  /* 0x0000000f7c831223 */ /* 0x000fe200000100a3 */
[----:B------:R-:W-:Y:S01]  /*11e0*/  @P1 FFMA.FTZ R129, R166, R13, R161 ;  /* 0x0000000da6811223 */ /* 0x000fe200000100a1 */
[-C--:B------:R-:W-:Y:S01]  /*11f0*/  @P1 FFMA.FTZ R130, R167, R14.reuse, R162 ;  /* 0x0000000ea7821223 */ /* 0x080fe200000100a2 */
[----:B------:R-:W-:Y:S01]  /*1200*/  @!P1 FMUL.FTZ R131, R126, R15 ;  /* 0x0000000f7e839220 */ /* 0x000fe20000410000 */
[----:B------:R-:W-:Y:S01]  /*1210*/  @!P1 FMUL.FTZ R129, R174, R13 ;  /* 0x0000000dae819220 */ /* 0x000fe20000410000 */
[----:B------:R-:W-:Y:S01]  /*1220*/  @!P1 FMUL.FTZ R130, R187, R14 ;  /* 0x0000000ebb829220 */ /* 0x000fe20000410000 */
[----:B------:R-:W-:Y:S01]  /*1230*/  IMAD.WIDE.U32 R166, R181, 0x10, R172 ;  /* 0x00000010b5a67825 */ /* 0x000fe200078e00ac */
[----:B------:R-:W0:Y:S03]  /*1240*/  @P1 LDC.64 R188, c[0x0][0x3a0] ;  /* 0x0000e800ffbc1b82 */ /* 0x000e260000000a00 */
[C---:B------:R-:W-:Y:S01]  /*1250*/  IMAD.WIDE.U32 R126, R183.reuse, 0x10, R164 ;  /* 0x00000010b77e7825 */ /* 0x040fe200078e00a4 */
[----:B------:R2:W-:Y:S03]  /*1260*/  STG.E.128 desc[UR6][R166.64], R128 ;  /* 0x00000080a6007986 */ /* 0x0005e6000c101d06 */
[----:B-1----:R-:W-:-:S02]  /*1270*/  @P1 IMAD.WIDE.U32 R184, R183, 0x10, R184 ;  /* 0x00000010b7b81825 */ /* 0x002fc400078e00b8 */
[----:B------:R-:W3:Y:S04]  /*1280*/  LDG.E.128 R124, desc[UR6][R126.64] ;  /* 0x000000067e7c7981 */ /* 0x000ee8000c1e1d00 */
[----:B------:R1:W4:Y:S02]  /*1290*/  @P1 LDG.E.128 R160, desc[UR6][R184.64] ;  /* 0x00000006b8a01981 */ /* 0x000324000c1e1d00 */
[----:B-1----:R-:W-:-:S05]  /*12a0*/  IADD3 R185, PT, PT, R168, 0x120, RZ ;  /* 0x00000120a8b97810 */ /* 0x002fca0007ffe0ff */
[----:B------:R-:W-:-:S04]  /*12b0*/  IMAD.WIDE.U32 R164, R185, 0x10, R164 ;  /* 0x00000010b9a47825 */ /* 0x000fc800078e00a4 */
[----:B0-----:R-:W-:-:S04]  /*12c0*/  @P1 IMAD.WIDE.U32 R188, R185, 0x10, R188 ;  /* 0x00000010b9bc1825 */ /* 0x001fc800078e00bc */
[CC--:B---3--:R-:W-:Y:S01]  /*12d0*/  @P1 FMUL.FTZ R187, R0.reuse, R124.reuse ;  /* 0x0000007c00bb1220 */ /* 0x0c8fe20000410000 */
[C---:B------:R-:W-:Y:S01]  /*12e0*/  @!P1 FMUL.FTZ R193, R0.reuse, R124 ;  /* 0x0000007c00c19220 */ /* 0x040fe20000410000 */
[C---:B------:R-:W-:Y:S01]  /*12f0*/  @P1 FMUL.FTZ R191, R0.reuse, R126 ;  /* 0x0000007e00bf1220 */ /* 0x040fe20000410000 */
[C---:B------:R-:W-:Y:S01]  /*1300*/  @P1 FMUL.FTZ R174, R0.reuse, R125 ;  /* 0x0000007d00ae1220 */ /* 0x040fe20000410000 */
[----:B----4-:R-:W-:Y:S01]  /*1310*/  @P1 FFMA.FTZ R124, R187, R8, R160 ;  /* 0x00000008bb7c1223 */ /* 0x010fe200000100a0 */
[C---:B------:R-:W-:Y:S01]  /*1320*/  @!P1 FMUL.FTZ R187, R0.reuse, R126 ;  /* 0x0000007e00bb9220 */ /* 0x040fe20000410000 */
[C---:B--2---:R-:W-:Y:S01]  /*1330*/  @P1 FMUL.FTZ R166, R0.reuse, R127 ;  /* 0x0000007f00a61220 */ /* 0x044fe20000410000 */
[C---:B------:R-:W-:Y:S01]  /*1340*/  @!P1 FMUL.FTZ R176, R0.reuse, R125 ;  /* 0x0000007d00b09220 */ /* 0x040fe20000410000 */
[----:B------:R-:W-:Y:S01]  /*1350*/  @!P1 FMUL.FTZ R178, R0, R127 ;  /* 0x0000007f00b29220 */ /* 0x000fe20000410000 */
[-C--:B------:R-:W-:Y:S01]  /*1360*/  @P1 FFMA.FTZ R126, R191, R10.reuse, R162 ;  /* 0x0000000abf7e1223 */ /* 0x080fe200000100a2 */
[----:B------:R-:W-:Y:S01]  /*1370*/  @P1 FFMA.FTZ R125, R174, R9, R161 ;  /* 0x00000009ae7d1223 */ /* 0x000fe200000100a1 */
[----:B------:R-:W-:Y:S01]  /*1380*/  @P1 FFMA.FTZ R127, R166, R11, R163 ;  /* 0x0000000ba67f1223 */ /* 0x000fe200000100a3 */
[----:B------:R-:W-:Y:S01]  /*1390*/  @!P1 FMUL.FTZ R126, R187, R10 ;  /* 0x0000000abb7e9220 */ /* 0x000fe20000410000 */
[----:B------:R-:W-:Y:S01]  /*13a0*/  @!P1 FMUL.FTZ R124, R193, R8 ;  /* 0x00000008c17c9220 */ /* 0x000fe20000410000 */
[----:B------:R-:W-:Y:S01]  /*13b0*/  @!P1 FMUL.FTZ R125, R176, R9 ;  /* 0x00000009b07d9220 */ /* 0x000fe20000410000 */
[----:B------:R-:W-:Y:S01]  /*13c0*/  @!P1 FMUL.FTZ R127, R178, R11 ;  /* 0x0000000bb27f9220 */ /* 0x000fe20000410000 */
[----:B------:R-:W-:-:S05]  /*13d0*/  IMAD.WIDE.U32 R186, R183, 0x10, R172 ;  /* 0x00000010b7ba7825 */ /* 0x000fca00078e00ac */
[----:B------:R0:W-:Y:S04]  /*13e0*/  STG.E.128 desc[UR6][R186.64], R124 ;  /* 0x0000007cba007986 */ /* 0x0001e8000c101d06 */
[----:B------:R-:W2:Y:S04]  /*13f0*/  LDG.E.128 R164, desc[UR6][R164.64] ;  /* 0x00000006a4a47981 */ /* 0x000ea8000c1e1d00 */
[----:B------:R1:W3:Y:S01]  /*1400*/  @P1 LDG.E.128 R160, desc[UR6][R188.64] ;  /* 0x00000006bca01981 */ /* 0x0002e2000c1e1d00 */
[----:B------:R-:W-:-:S04]  /*1410*/  FADD.FTZ R174, RZ, R156 ;  /* 0x0000009cffae7221 */ /* 0x000fc80000010000 */
        /* <DEDUP_REMOVED lines=30> */
[----:B------:R-:W0:Y:S01]  /*1600*/  S2R R184, SR_TID.X ;  /* 0x0000000000b87919 */ /* 0x000e220000002100 */
[----:B------:R-:W-:Y:S01]  /*1610*/  IMAD.WIDE.U32 R172, R185, 0x10, R172 ;  /* 0x00000010b9ac7825 */ /* 0x000fe200078e00ac */
[----:B------:R-:W-:Y:S01]  /*1620*/  UMOV UR5, 0xffffffff ;  /* 0xffffffff00057882 */ /* 0x000fe20000000000 */
[----:B0-----:R-:W-:Y:S02]  /*1630*/  LOP3.LUT P2, RZ, R184, 0x1f, RZ, 0xc0, !PT ;  /* 0x0000001fb8ff7812 */ /* 0x001fe4000784c0ff */
[CC--:B--2---:R-:W-:Y:S01]  /*1640*/  @P1 FMUL.FTZ R176, R0.reuse, R167.reuse ;  /* 0x000000a700b01220 */ /* 0x0c4fe20000410000 */
[----:B------:R-:W-:Y:S01]  /*1650*/  @!P1 FMUL.FTZ R182, R0, R167 ;  /* 0x000000a700b69220 */ /* 0x000fe20000410000 */
[----:B------:R-:W-:Y:S01]  /*1660*/  FADD.FTZ R167, R178, R131 ;  /* 0x00000083b2a77221 */ /* 0x000fe20000010000 */
[C---:B------:R-:W-:Y:S01]  /*1670*/  @P1 FMUL.FTZ R187, R0.reuse, R164 ;  /* 0x000000a400bb1220 */ /* 0x040fe20000410000 */
[CC--:B------:R-:W-:Y:S01]  /*1680*/  @P1 FMUL.FTZ R174, R0.reuse, R165.reuse ;  /* 0x000000a500ae1220 */ /* 0x0c0fe20000410000 */
[C---:B-1----:R-:W-:Y:S01]  /*1690*/  @P1 FMUL.FTZ R189, R0.reuse, R166 ;  /* 0x000000a600bd1220 */ /* 0x042fe20000410000 */
[C---:B------:R-:W-:Y:S01]  /*16a0*/  @!P1 FMUL.FTZ R191, R0.reuse, R164 ;  /* 0x000000a400bf9220 */ /* 0x040fe20000410000 */
[C---:B------:R-:W-:Y:S01]  /*16b0*/  @!P1 FMUL.FTZ R180, R0.reuse, R165 ;  /* 0x000000a500b49220 */ /* 0x040fe20000410000 */
[----:B------:R-:W-:Y:S01]  /*16c0*/  @!P1 FMUL.FTZ R193, R0, R166 ;  /* 0x000000a600c19220 */ /* 0x000fe20000410000 */
[----:B------:R-:W-:Y:S01]  /*16d0*/  FADD.FTZ R0, R167, R124 ;  /* 0x0000007ca7007221 */ /* 0x000fe20000010000 */
        /* <DEDUP_REMOVED lines=8> */
[----:B------:R-:W-:-:S04]  /*1760*/  FADD.FTZ R187, R0, R125 ;  /* 0x0000007d00bb7221 */ /* 0x000fc80000010000 */
[----:B------:R-:W-:Y:S01]  /*1770*/  FADD.FTZ R0, R187, R126 ;  /* 0x0000007ebb007221 */ /* 0x000fe20000010000 */
[----:B------:R0:W-:Y:S03]  /*1780*/  STG.E.128 desc[UR6][R172.64], R164 ;  /* 0x000000a4ac007986 */ /* 0x0001e6000c101d06 */
        /* <DEDUP_REMOVED lines=107> */
.L_x_41156:
[----:B01----:R-:W-:Y:S01]  /*1e40*/  FADD.FTZ R186, R186, R0 ;  /* 0x00000000baba7221 */ /* 0x003fe20000010000 */
[----:B------:R-:W-:Y:S01]  /*1e50*/  FMUL.FTZ R0, R172, R172 ;  /* 0x000000acac007220 */ /* 0x000fe20000410000 */
[----:B------:R-:W-:Y:S02]  /*1e60*/  ISETP.NE.AND P0, PT, RZ, UR9, PT ;  /* 0x00000009ff007c0c */ /* 0x000fe4000bf05270 */
[----:B------:R-:W-:Y:S02]  /*1e70*/  FFMA.FTZ R173, R186, R173, UR4 ;  /* 0x00000004baad7e23 */ /* 0x000fe400080100ad */
[----:B------:R-:W-:Y:S02]  /*1e80*/  FSEL R0, R0, RZ, P0 ;  /* 0x000000ff00007208 */ /* 0x000fe40000000000 */
        /* <DEDUP_REMOVED lines=25> */
[----:B------:R-:W-:Y:S01]  /*2020*/  FADD.FTZ R155, -R174, R155 ;  /* 0x0000009bae9b7221 */ /* 0x000fe20000010100 */
[C---:B-1----:R-:W-:Y:S01]  /*2030*/  FMUL.FTZ R128, R209.reuse, R159 ;  /* 0x0000009fd1807220 */ /* 0x042fe20000410000 */
[C---:B------:R-:W-:Y:S01]  /*2040*/  FMUL.FTZ R133, R209.reuse, R152 ;  /* 0x00000098d1857220 */ /* 0x040fe20000410000 */
[----:B------:R-:W-:Y:S01]  /*2050*/  FMUL.FTZ R176, R209, R176 ;  /* 0x000000b0d1b07220 */ /* 0x000fe20000410000 */
        /* <DEDUP_REMOVED lines=15> */
[----:B------:R-:W-:Y:S01]  /*2150*/  FADD.FTZ R150, -R174, R150 ;  /* 0x00000096ae967221 */ /* 0x000fe20000010100 */
[----:B---3--:R-:W-:-:S04]  /*2160*/  IMAD.WIDE.U32 R140, R177, 0x10, R124 ;  /* 0x00000010b18c7825 */ /* 0x008fc800078e007c */
[C---:B------:R-:W-:Y:S01]  /*2170*/  FADD.FTZ R199, -R174.reuse, R130 ;  /* 0x00000082aec77221 */ /* 0x040fe20000010100 */
[C---:B------:R-:W-:Y:S01]  /*2180*/  FMUL.FTZ R129, R209.reuse, R156 ;  /* 0x0000009cd1817220 */ /* 0x040fe20000410000 */
[----:B------:R-:W-:Y:S01]  /*2190*/  FMUL.FTZ R136, R209, R151 ;  /* 0x00000097d1887220 */ /* 0x000fe20000410000 */
[C---:B------:R-:W-:Y:S01]  /*21a0*/  FADD.FTZ R186, -R174.reuse, R138 ;  /* 0x0000008aaeba7221 */ /* 0x040fe20000010100 */
[C---:B------:R-:W-:Y:S01]  /*21b0*/  FADD.FTZ R188, -R174.reuse, R139 ;  /* 0x0000008baebc7221 */ /* 0x040fe20000010100 */
[C---:B------:R-:W-:Y:S01]  /*21c0*/  FADD.FTZ R190, -R174.reuse, R132 ;  /* 0x00000084aebe7221 */ /* 0x040fe20000010100 */
[C---:B------:R-:W-:Y:S01]  /*21d0*/  FADD.FTZ R194, -R174.reuse, R135 ;  /* 0x00000087aec27221 */ /* 0x040fe20000010100 */
[----:B------:R-:W-:Y:S01]  /*21e0*/  FADD.FTZ R200, -R174, R131 ;  /* 0x00000083aec87221 */ /* 0x000fe20000010100 */
[----:B0-----:R-:W-:Y:S01]  /*21f0*/  FFMA.FTZ R127, R128, R123, R83 ;  /* 0x0000007b807f7223 */ /* 0x001fe20000010053 */
[----:B------:R-:W-:Y:S01]  /*2200*/  FFMA.FTZ R128, R133, R116, R76 ;  /* 0x0000007485807223 */ /* 0x000fe2000001004c */
[----:B------:R-:W-:Y:S01]  /*2210*/  FFMA.FTZ R133, R176, R113, R73 ;  /* 0x00000071b0857223 */ /* 0x000fe20000010049 */
[C---:B------:R-:W-:Y:S01]  /*2220*/  FMUL.FTZ R130, R209.reuse, R153 ;  /* 0x00000099d1827220 */ /* 0x040fe20000410000 */
[----:B------:R-:W0:Y:S01]  /*2230*/  LDC.64 R176, c[0x0][0x380] ;  /* 0x0000e000ffb07b82 */ /* 0x000e220000000a00 */
        /* <DEDUP_REMOVED lines=18> */
[----:B------:R-:W-:-:S04]  /*2360*/  IMAD.WIDE.U32 R142, R168, 0x10, R124 ;  /* 0x00000010a88e7825 */ /* 0x000fc800078e007c */
[C---:B------:R-:W-:Y:S01]  /*2370*/  FMUL.FTZ R137, R209.reuse, R150 ;  /* 0x00000096d1897220 */ /* 0x040fe20000410000 */
[C---:B------:R-:W-:Y:S01]  /*2380*/  FMUL.FTZ R173, R209.reuse, R173 ;  /* 0x000000add1ad7220 */ /* 0x040fe20000410000 */
[----:B------:R-:W-:Y:S01]  /*2390*/  FMUL.FTZ R180, R209, R180 ;  /* 0x000000b4d1b47220 */ /* 0x000fe20000410000 */
[----:B------:R-:W-:-:S04]  /*23a0*/  IMAD.WIDE.U32 R146, R169, 0x10, R124 ;  /* 0x00000010a9927825 */ /* 0x000fc800078e007c */
[----:B------:R-:W-:Y:S01]  /*23b0*/  FMUL.FTZ R195, R209, R134 ;  /* 0x00000086d1c37220 */ /* 0x000fe20000410000 */
        /* <DEDUP_REMOVED lines=11> */
[----:B------:R-:W-:Y:S01]  /*2470*/  FMUL.FTZ R194, R209, R194 ;  /* 0x000000c2d1c27220 */ /* 0x000fe20000410000 */
[----:B------:R-:W-:Y:S01]  /*2480*/  FFMA.FTZ R132, R173, R112, R72 ;  /* 0x00000070ad847223 */ /* 0x000fe20000010048 */
[----:B------:R-:W-:Y:S01]  /*2490*/  FFMA.FTZ R137, R138, R109, R69 ;  /* 0x0000006d8a897223 */ /* 0x000fe20000010045 */
        /* <DEDUP_REMOVED lines=35> */
[----:B0-----:R-:W-:-:S03]  /*26d0*/  LEA R3, R176, R3, 0x2 ;  /* 0x00000003b0037211 */ /* 0x001fc600078e10ff */
[----:B------:R4:W-:Y:S01]  /*26e0*/  STG.E.128 desc[UR6][R164.64], R136 ;  /* 0x00000088a4007986 */ /* 0x0009e2000c101d06 */
[----:B------:R-:W-:Y:S01]  /*26f0*/  ISETP.GE.AND P0, PT, R3, R177, PT ;  /* 0x000000b10300720c */ /* 0x000fe20003f06270 */
[----:B-1----:R-:W-:Y:S01]  /*2700*/  FFMA.FTZ R124, R197, R92, R52 ;  /* 0x0000005cc57c7223 */ /* 0x002fe20000010034 */
[----:B------:R-:W-:Y:S01]  /*2710*/  FFMA.FTZ R125, R198, R93, R53 ;  /* 0x0000005dc67d7223 */ /* 0x000fe20000010035 */
[----:B------:R-:W-:Y:S01]  /*2720*/  FFMA.FTZ R126, R199, R94, R54 ;  /* 0x0000005ec77e7223 */ /* 0x000fe20000010036 */
[----:B------:R-:W-:Y:S01]  /*2730*/  FFMA.FTZ R127, R200, R95, R55 ;  /* 0x0000005fc87f7223 */ /* 0x000fe20000010037 */
[----:B------:R4:W-:Y:S01]  /*2740*/  STG.E.128 desc[UR6][R166.64], R148 ;  /* 0x00000094a6007986 */ /* 0x0009e2000c101d06 */
        /* <DEDUP_REMOVED lines=14> */
[----:B------:R-:W-:Y:S05]  /*2830*/  EXIT ;  /* 0x000000000000794d */ /* 0x000fea0003800000 */
.L_x_41140:
        /* <DEDUP_REMOVED lines=8> */
.L_x_41144:
[----:B----4-:R-:W2:Y:S01]  /*28c0*/  @P1 LDC.64 R130, c[0x0][0x3a0] ;  /* 0x0000e800ff821b82 */ /* 0x010ea20000000a00 */
[----:B------:R-:W-:-:S05]  /*28d0*/  IMAD R0, R3, UR8, RZ ;  /* 0x0000000803007c24 */ /* 0x000fca000f8e02ff */
[----:B------:R-:W-:Y:S02]  /*28e0*/  SHF.R.S32.HI R129, RZ, 0x1f, R0 ;  /* 0x0000001fff817819 */ /* 0x000fe40000011400 */
[----:B------:R-:W3:Y:S02]  /*28f0*/  LDC.64 R152, c[0x0][0x390] ;  /* 0x0000e400ff987b82 */ /* 0x000ee40000000a00 */
[----:B------:R-:W-:-:S04]  /*2900*/  LEA.HI R129, R129, R0, RZ, 0x2 ;  /* 0x0000000081817211 */ /* 0x000fc800078f10ff */
[----:B------:R-:W-:Y:S02]  /*2910*/  LEA.HI.SX32 R168, R129, R2, 0x1e ;  /* 0x0000000281a87211 */ /* 0x000fe400078ff2ff */
[----:B------:R-:W4:Y:S03]  /*2920*/  LDC.64 R172, c[0x0][0x3a8] ;  /* 0x0000ea00ffac7b82 */ /* 0x000f260000000a00 */
[----:B--2---:R-:W-:-:S05]  /*2930*/  @P1 IMAD.WIDE.U32 R130, R168, 0x10, R130 ;  /* 0x00000010a8821825 */ /* 0x004fca00078e0082 */
[----:B------:R-:W2:Y:S01]  /*2940*/  @P1 LDC.64 R132, c[0x0][0x3a0] ;  /* 0x0000e800ff841b82 */ /* 0x000ea20000000a00 */
[----:B0-----:R0:W2:Y:S01]  /*2950*/  @P1 LDG.E.128 R124, desc[UR6][R130.64] ;  /* 0x00000006827c1981 */ /* 0x0010a2000c1e1d00 */
[----:B---3--:R-:W-:-:S06]  /*2960*/  IMAD.WIDE.U32 R128, R168, 0x10, R152 ;  /* 0x00000010a8807825 */ /* 0x008fcc00078e0098 */
[----:B------:R-:W3:Y:S01]  /*2970*/  @P1 LDC.64 R134, c[0x0][0x3a0] ;  /* 0x0000e800ff861b82 */ /* 0x000ee20000000a00 */
[----:B------:R4:W3:Y:S01]  /*2980*/  LDG.E.128 R136, desc[UR6][R128.64] ;  /* 0x0000000680887981 */ /* 0x0008e2000c1e1d00 */
[----:B------:R-:W-:-:S05]  /*2990*/  IADD3 R169, PT, PT, R168, 0x20, RZ ;  /* 0x00000020a8a97810 */ /* 0x000fca0007ffe0ff */
[----:B0-----:R-:W-:-:S04]  /*29a0*/  IMAD.WIDE.U32 R130, R169, 0x10, R152 ;  /* 0x00000010a9827825 */ /* 0x001fc800078e0098 */
[----:B----4-:R-:W-:-:S04]  /*29b0*/  IMAD.WIDE.U32 R128, R168, 0x10, R172 ;  /* 0x00000010a8807825 */ /* 0x010fc800078e00ac */
[----:B--2---:R-:W-:-:S04]  /*29c0*/  @P1 IMAD.WIDE.U32 R132, R169, 0x10, R132 ;  /* 0x00000010a9841825 */ /* 0x004fc800078e0084 */
        /* <DEDUP_REMOVED lines=9> */
[----:B------:R2:W3:Y:S04]  /*2a60*/  @P1 LDG.E.128 R124, desc[UR6][R132.64] ;  /* 0x00000006847c1981 */ /* 0x0004e8000c1e1d00 */
[----:B------:R4:W3:Y:S01]  /*2a70*/  LDG.E.128 R136, desc[UR6][R130.64] ;  /* 0x0000000682887981 */ /* 0x0008e2000c1e1d00 */
[----:B------:R-:W-:-:S05]  /*2a80*/  IADD3 R170, PT, PT, R168, 0x40, RZ ;  /* 0x00000040a8aa7810 */ /* 0x000fca0007ffe0ff */
[----:B--2---:R-:W-:Y:S02]  /*2a90*/  @P1 IMAD.WIDE.U32 R132, R170, 0x10, R134 ;  /* 0x00000010aa841825 */ /* 0x004fe400078e0086 */
[----:B------:R-:W2:Y:S02]  /*2aa0*/  @P1 LDC.64 R134, c[0x0][0x3a0] ;  /* 0x0000e800ff861b82 */ /* 0x000ea40000000a00 */
[----:B0-----:R-:W-:-:S04]  /*2ab0*/  IMAD.WIDE.U32 R128, R169, 0x10, R172 ;  /* 0x00000010a9807825 */ /* 0x001fc800078e00ac */
[----:B----4-:R-:W-:-:S04]  /*2ac0*/  IMAD.WIDE.U32 R130, R170, 0x10, R152 ;  /* 0x00000010aa827825 */ /* 0x010fc800078e0098 */
        /* <DEDUP_REMOVED lines=28> */
[----:B--2---:R-:W-:-:S04]  /*2c90*/  @P1 IMAD.WIDE.U32 R132, R175, 0x10, R134 ;  /* 0x00000010af841825 */ /* 0x004fc800078e0086 */
        /* <DEDUP_REMOVED lines=12> */
[----:B------:R-:W3:Y:S01]  /*2d60*/  LDG.E.128 R136, desc[UR6][R130.64] ;  /* 0x0000000682887981 */ /* 0x000ee2000c1e1d00 */
[----:B-1----:R-:W-:-:S04]  /*2d70*/  UISETP.NE.U32.AND UP0, UPT, UR4, URZ, UPT ;  /* 0x000000ff0400728c */ /* 0x002fc8000bf05070 */
[----:B------:R-:W-:Y:S01]  /*2d80*/  UISETP.NE.AND.EX UP0, UPT, UR5, URZ, UPT, UP0 ;  /* 0x000000ff0500728c */ /* 0x000fe2000bf05300 */
[----:B------:R-:W-:Y:S01]  /*2d90*/  IADD3 R177, PT, PT, R168, 0xa0, RZ ;  /* 0x000000a0a8b17810 */ /* 0x000fe20007ffe0ff */
[----:B--2---:R-:W-:-:S04]  /*2da0*/  IMAD.WIDE.U32 R132, R175, 0x10, R172 ;  /* 0x00000010af847825 */ /* 0x004fc800078e00ac */
[----:B------:R-:W-:-:S04]  /*2db0*/  IMAD.WIDE.U32 R134, R177, 0x10, R152 ;  /* 0x00000010b1867825 */ /* 0x000fc800078e0098 */
        /* <DEDUP_REMOVED lines=9> */
[----:B------:R-:W1:Y:S01]  /*2e50*/  @P1 LDC.64 R136, c[0x0][0x3a0] ;  /* 0x0000e800ff881b82 */ /* 0x000e620000000a00 */
[----:B------:R2:W-:Y:S04]  /*2e60*/  STG.E.128 desc[UR6][R132.64], R148 ;  /* 0x0000009484007986 */ /* 0x0005e8000c101d06 */
[----:B------:R-:W0:Y:S03]  /*2e70*/  LDG.E.128 R180, desc[UR6][R134.64] ;  /* 0x0000000686b47981 */ /* 0x000e26000c1e1d00 */
[----:B------:R-:W3:Y:S01]  /*2e80*/  @P1 LDC.64 R140, c[0x0][0x3a0] ;  /* 0x0000e800ff8c1b82 */ /* 0x000ee20000000a00 */
[----:B------:R-:W-:-:S07]  /*2e90*/  IADD3 R179, PT, PT, R168, 0xc0, RZ ;  /* 0x000000c0a8b37810 */ /* 0x000fce0007ffe0ff */
[----:B------:R-:W4:Y:S01]  /*2ea0*/  @P1 LDC.64 R154, c[0x0][0x3a0] ;  /* 0x0000e800ff9a1b82 */ /* 0x000f220000000a00 */
[----:B-1----:R-:W-:-:S07]  /*2eb0*/  @P1 IMAD.WIDE.U32 R136, R177, 0x10, R136 ;  /* 0x00000010b1881825 */ /* 0x002fce00078e0088 */
[----:B------:R-:W1:Y:S01]  /*2ec0*/  @P1 LDC.64 R188, c[0x0][0x3a0] ;  /* 0x0000e800ffbc1b82 */ /* 0x000e620000000a00 */
[----:B------:R2:W0:Y:S01]  /*2ed0*/  @P1 LDG.E.128 R124, desc[UR6][R136.64] ;  /* 0x00000006887c1981 */ /* 0x000422000c1e1d00 */
[----:B------:R-:W-:-:S06]  /*2ee0*/  IMAD.WIDE.U32 R138, R179, 0x10, R152 ;  /* 0x00000010b38a7825 */ /* 0x000fcc00078e0098 */
[----:B------:R-:W1:Y:S01]  /*2ef0*/  @P1 LDC.64 R190, c[0x0][0x3a0] ;  /* 0x0000e800ffbe1b82 */ /* 0x000e620000000a00 */
[----:B---3--:R-:W-:-:S04]  /*2f00*/  @P1 IMAD.WIDE.U32 R140, R179, 0x10, R140 ;  /* 0x00000010b38c1825 */ /* 0x008fc800078e008c */
[----:B--2---:R-:W-:-:S04]  /*2f10*/  IMAD.WIDE.U32 R136, R177, 0x10, R172 ;  /* 0x00000010b1887825 */ /* 0x004fc800078e00ac */
[----:B0-----:R-:W-:Y:S01]  /*2f20*/  @P1 FFMA.FTZ R128, R180, R20, R124 ;  /* 0x00000014b4801223 */ /* 0x001fe2000001007c */
        /* <DEDUP_REMOVED lines=10> */
[----:B------:R-:W-:Y:S01]  /*2fd0*/  IADD3 R181, PT, PT, R168, 0xe0, RZ ;  /* 0x000000e0a8b57810 */ /* 0x000fe20007ffe0ff */
[----:B--2---:R-:W-:-:S04]  /*2fe0*/  IMAD.WIDE.U32 R140, R179, 0x10, R172 ;  /* 0x00000010b38c7825 */ /* 0x004fc800078e00ac */
[----:B----4-:R-:W-:-:S04]  /*2ff0*/  @P1 IMAD.WIDE.U32 R154, R181, 0x10, R154 ;  /* 0x00000010b59a1825 */ /* 0x010fc800078e009a */
        /* <DEDUP_REMOVED lines=9> */
[----:B------:R-:W-:Y:S04]  /*3090*/  STG.E.128 desc[UR6][R140.64], R132 ;  /* 0x000000848c007986 */ /* 0x000fe8000c101d06 */
[----:B------:R2:W0:Y:S04]  /*30a0*/  @P1 LDG.E.128 R124, desc[UR6][R154.64] ;  /* 0x000000069a7c1981 */ /* 0x000428000c1e1d00 */
[----:B------:R-:W0:Y:S01]  /*30b0*/  LDG.E.128 R184, desc[UR6][R142.64] ;  /* 0x000000068eb87981 */ /* 0x000e22000c1e1d00 */
[----:B------:R-:W-:Y:S01]  /*30c0*/  IADD3 R183, PT, PT, R168, 0x100, RZ ;  /* 0x00000100a8b77810 */ /* 0x000fe20007ffe0ff */
[----:B--2---:R-:W-:-:S04]  /*30d0*/  IMAD.WIDE.U32 R154, R181, 0x10, R172 ;  /* 0x00000010b59a7825 */ /* 0x004fc800078e00ac */
[----:B-1----:R-:W-:-:S04]  /*30e0*/  @P1 IMAD.WIDE.U32 R188, R183, 0x10, R188 ;  /* 0x00000010b7bc1825 */ /* 0x002fc800078e00bc */
        /* <DEDUP_REMOVED lines=9> */
[----:B------:R0:W-:Y:S04]  /*3180*/  STG.E.128 desc[UR6][R154.64], R136 ;  /* 0x000000889a007986 */ /* 0x0001e8000c101d06 */
[----:B------:R1:W2:Y:S04]  /*3190*/  @P1 LDG.E.128 R124, desc[UR6][R188.64] ;  /* 0x00000006bc7c1981 */ /* 0x0002a8000c1e1d00 */
[----:B------:R3:W2:Y:S01]  /*31a0*/  LDG.E.128 R192, desc[UR6][R186.64] ;  /* 0x00000006bac07981 */ /* 0x0006a2000c1e1d00 */
[----:B------:R-:W-:-:S05]  /*31b0*/  IADD3 R185, PT, PT, R168, 0x120, RZ ;  /* 0x00000120a8b97810 */ /* 0x000fca0007ffe0ff */
[----:B-1----:R-:W-:-:S04]  /*31c0*/  IMAD.WIDE.U32 R188, R185, 0x10, R152 ;  /* 0x00000010b9bc7825 */ /* 0x002fc800078e0098 */
[----:B0-----:R-:W-:-:S04]  /*31d0*/  IMAD.WIDE.U32 R154, R183, 0x10, R172 ;  /* 0x00000010b79a7825 */ /* 0x001fc800078e00ac */
[----:B---3--:R-:W-:-:S04]  /*31e0*/  @P1 IMAD.WIDE.U32 R186, R185, 0x10, R190 ;  /* 0x00000010b9ba1825 */ /* 0x008fc800078e00be */
        /* <DEDUP_REMOVED lines=23> */
[----:B------:R1:W2:Y:S04]  /*3360*/  @P1 LDG.E.128 R124, desc[UR6][R186.64] ;  /* 0x00000006ba7c1981 */ /* 0x0002a8000c1e1d00 */
        /* <DEDUP_REMOVED lines=18> */
[----:B------:R-:W3:Y:S03]  /*3490*/  S2R R174, SR_TID.X ;  /* 0x0000000000ae7919 */ /* 0x000ee60000002100 */
[----:B0-----:R-:W-:Y:S01]  /*34a0*/  FADD.FTZ R155, R0, R139 ;  /* 0x0000008b009b7221 */ /* 0x001fe20000010000 */
[----:B------:R-:W-:-:S04]  /*34b0*/  IMAD.WIDE.U32 R172, R185, 0x10, R172 ;  /* 0x00000010b9ac7825 */ /* 0x000fc800078e00ac */
[----:B------:R-:W-:-:S04]  /*34c0*/  FADD.FTZ R0, R155, R140 ;  /* 0x0000008c9b007221 */ /* 0x000fc80000010000 */
[----:B-1----:R-:W-:-:S04]  /*34d0*/  FADD.FTZ R187, R0, R141 ;  /* 0x0000008d00bb7221 */ /* 0x002fc80000010000 */
[----:B------:R-:W-:-:S04]  /*34e0*/  FADD.FTZ R0, R187, R142 ;  /* 0x0000008ebb007221 */ /* 0x000fc80000010000 */
[----:B------:R-:W-:Y:S01]  /*34f0*/  FADD.FTZ R187, R0, R143 ;  /* 0x0000008f00bb7221 */ /* 0x000fe20000010000 */
[----:B------:R-:W-:Y:S01]  /*3500*/  UMOV UR11, 0xffffffff ;  /* 0xffffffff000b7882 */ /* 0x000fe20000000000 */
[----:B---3--:R-:W-:Y:S01]  /*3510*/  LOP3.LUT P2, RZ, R174, 0x1f, RZ, 0xc0, !PT ;  /* 0x0000001faeff7812 */ /* 0x008fe2000784c0ff */
        /* <DEDUP_REMOVED lines=8> */
[----:B------:R0:W-:Y:S01]  /*35a0*/  STG.E.128 desc[UR6][R172.64], R152 ;  /* 0x00000098ac007986 */ /* 0x0001e2000c101d06 */
[----:B------:R-:W-:-:S04]  /*35b0*/  FADD.FTZ R0, R187, R152 ;  /* 0x00000098bb007221 */ /* 0x000fc80000010000 */
[----:B------:R-:W-:-:S04]  /*35c0*/  FADD.FTZ R187, R0, R153 ;  /* 0x0000009900bb7221 */ /* 0x000fc80000010000 */
[----:B------:R-:W-:-:S04]  /*35d0*/  FADD.FTZ R0, R187, R154 ;  /* 0x0000009abb007221 */ /* 0x000fc80000010000 */
[----:B------:R-:W-:Y:S01]  /*35e0*/  FADD.FTZ R178, R0, R155 ;  /* 0x0000009b00b27221 */ /* 0x000fe20000010000 */
[----:B------:R-:W-:Y:S06]  /*35f0*/  BRA.DIV UR11, `(.L_x_41143) ;  /* 0x0000001a0b607947 */ /* 0x000fec000b800000 */
[----:B------:R-:W1:Y:S01]  /*3600*/  SHFL.BFLY PT, R0, R178, 0x1, 0x1f ;  /* 0x0c201f00b2007f89 */ /* 0x000e6200000e0000 */
[----:B0-----:R-:W0:Y:S01]  /*3610*/  LDC R173, c[0x0][0x400] ;  /* 0x00010000ffad7b82 */ /* 0x001e220000000800 */
        /* <DEDUP_REMOVED lines=99> */
.L_x_41168:
        /* <DEDUP_REMOVED lines=33> */
[----:B-1----:R-:W-:Y:S01]  /*3e60*/  FMUL.FTZ R176, R209, R176 ;  /* 0x000000b0d1b07220 */ /* 0x002fe20000410000 */
        /* <DEDUP_REMOVED lines=36> */
[----:B0-----:R-:W-:Y:S01]  /*40b0*/  FMUL.FTZ R172, R209, R151 ;  /* 0x00000097d1ac7220 */ /* 0x001fe20000410000 */
[----:B---3--:R-:W-:-:S04]  /*40c0*/  IMAD.WIDE.U32 R146, R168, 0x10, R128 ;  /* 0x00000010a8927825 */ /* 0x008fc800078e0080 */
[C---:B------:R-:W-:Y:S01]  /*40d0*/  FMUL.FTZ R173, R209.reuse, R173 ;  /* 0x000000add1ad7220 */ /* 0x040fe20000410000 */
[C---:B------:R-:W-:Y:S01]  /*40e0*/  FMUL.FTZ R193, R209.reuse, R132 ;  /* 0x00000084d1c17220 */ /* 0x040fe20000410000 */
[----:B------:R-:W-:Y:S01]  /*40f0*/  FMUL.FTZ R143, R209, R178 ;  /* 0x000000b2d18f7220 */ /* 0x000fe20000410000 */
[----:B------:R-:W-:Y:S01]  /*4100*/  IMAD.WIDE.U32 R150, R169, 0x10, R128 ;  /* 0x00000010a9967825 */ /* 0x000fe200078e0080 */
[----:B------:R0:W-:Y:S03]  /*4110*/  @!P2 STG.E desc[UR6][R130.64], R209 ;  /* 0x000000d18200a986 */ /* 0x0001e6000c101906 */
[----:B------:R-:W-:Y:S01]  /*4120*/  FFMA.FTZ R132, R135, R116, R76 ;  /* 0x0000007487847223 */ /* 0x000fe2000001004c */
[----:B------:R-:W-:Y:S01]  /*4130*/  FFMA.FTZ R135, R136, R119, R79 ;  /* 0x0000007788877223 */ /* 0x000fe2000001004f */
        /* <DEDUP_REMOVED lines=9> */
[----:B0-----:R-:W-:Y:S01]  /*41d0*/  FFMA.FTZ R130, R133, R122, R82 ;  /* 0x0000007a85827223 */ /* 0x001fe20000010052 */
[----:B------:R-:W-:Y:S01]  /*41e0*/  FFMA.FTZ R133, R134, R117, R77 ;  /* 0x0000007586857223 */ /* 0x000fe2000001004d */
[----:B------:R-:W-:Y:S01]  /*41f0*/  FFMA.FTZ R131, R0, R123, R83 ;  /* 0x0000007b00837223 */ /* 0x000fe20000010053 */
[----:B------:R-:W-:-:S04]  /*4200*/  IMAD.WIDE.U32 R144, R177, 0x10, R128 ;  /* 0x00000010b1907825 */ /* 0x000fc800078e0080 */
[----:B------:R-:W-:Y:S01]  /*4210*/  FFMA.FTZ R134, R137, R118, R78 ;  /* 0x0000007689867223 */ /* 0x000fe2000001004e */
[C---:B------:R-:W-:Y:S01]  /*4220*/  FMUL.FTZ R188, R209.reuse, R188 ;  /* 0x000000bcd1bc7220 */ /* 0x040fe20000410000 */
[----:B------:R-:W-:Y:S01]  /*4230*/  FMUL.FTZ R203, R209, R142 ;  /* 0x0000008ed1cb7220 */ /* 0x000fe20000410000 */
[----:B------:R-:W-:-:S04]  /*4240*/  IMAD.WIDE.U32 R148, R179, 0x10, R128 ;  /* 0x00000010b3947825 */ /* 0x000fc800078e0080 */
[----:B------:R-:W-:Y:S01]  /*4250*/  FFMA.FTZ R137, R138, R113, R73 ;  /* 0x000000718a897223 */ /* 0x000fe20000010049 */
        /* <DEDUP_REMOVED lines=8> */
[----:B------:R-:W-:Y:S01]  /*42e0*/  FFMA.FTZ R143, R152, R111, R71 ;  /* 0x0000006f988f7223 */ /* 0x000fe20000010047 */
[----:B------:R-:W-:Y:S01]  /*42f0*/  FMUL.FTZ R197, R209, R196 ;  /* 0x000000c4d1c57220 */ /* 0x000fe20000410000 */
[----:B------:R-:W-:-:S04]  /*4300*/  IMAD.WIDE.U32 R162, R185, 0x10, R128 ;  /* 0x00000010b9a27825 */ /* 0x000fc800078e0080 */
[----:B------:R-:W-:Y:S01]  /*4310*/  FFMA.FTZ R129, R176, R121, R81 ;  /* 0x00000079b0817223 */ /* 0x000fe20000010051 */
[----:B------:R-:W-:Y:S01]  /*4320*/  FFMA.FTZ R128, R173, R120, R80 ;  /* 0x00000078ad807223 */ /* 0x000fe20000010050 */
[----:B------:R-:W0:Y:S01]  /*4330*/  LDC.64 R176, c[0x0][0x380] ;  /* 0x0000e000ffb07b82 */ /* 0x000e220000000a00 */
[C---:B------:R-:W-:Y:S01]  /*4340*/  FMUL.FTZ R198, R209.reuse, R198 ;  /* 0x000000c6d1c67220 */ /* 0x040fe20000410000 */
[C---:B------:R-:W-:Y:S01]  /*4350*/  FMUL.FTZ R199, R209.reuse, R199 ;  /* 0x000000c7d1c77220 */ /* 0x040fe20000410000 */
[----:B------:R-:W-:Y:S01]  /*4360*/  FMUL.FTZ R200, R209, R200 ;  /* 0x000000c8d1c87220 */ /* 0x000fe20000410000 */
        /* <DEDUP_REMOVED lines=11> */
[----:B------:R-:W-:Y:S01]  /*4420*/  FMUL.FTZ R178, R209, R174 ;  /* 0x000000aed1b27220 */ /* 0x000fe20000410000 */
        /* <DEDUP_REMOVED lines=34> */
.L_x_41141:
[----:B------:R-:W-:Y:S01]  /*4650*/  HFMA2 R176, -RZ, RZ, 0, 5.9604644775390625e-08 ;  /* 0x00000001ffb07431 */ /* 0x000fe200000001ff */
[----:B------:R-:W-:Y:S01]  /*4660*/  BSSY B0, `(.L_x_41145) ;  /* 0x0000006000007945 */ /* 0x000fe20003800000 */
[----:B------:R-:W-:Y:S02]  /*4670*/  MOV R187, 0x1f ;  /* 0x0000001f00bb7802 */ /* 0x000fe40000000f00 */
[----:B------:R-:W-:-:S07]  /*4680*/  MOV R174, 0xffffffff ;  /* 0xffffffff00ae7802 */ /* 0x000fce0000000f00 */
[----:B------:R-:W-:Y:S05]  /*4690*/  WARPSYNC.COLLECTIVE R174, `(.L_x_41146) ;  /* 0x00000000ae087348 */ /* 0x000fea0003c00000 */
[----:B------:R0:W1:Y:S02]  /*46a0*/  SHFL.BFLY P0, R0, R178, R176, R187 ;  /* 0x0c0000b0b2007389 */ /* 0x00006400000000bb */
[----:B01----:R-:W-:Y:S05]  /*46b0*/  ENDCOLLECTIVE ;  /* 0x000000000000791b */ /* 0x003fea0003800000 */
.L_x_41146:
[----:B------:R-:W-:Y:S05]  /*46c0*/  BSYNC B0 ;  /* 0x0000000000007941 */ /* 0x000fea0003800000 */
.L_x_41145:
        /* <DEDUP_REMOVED lines=9> */
.L_x_41147:
[----:B------:R-:W-:Y:S02]  /*4760*/  HFMA2 R176, -RZ, RZ, 0, 2.384185791015625e-07 ;  /* 0x00000004ffb07431 */ /* 0x000fe400000001ff */
[----:B------:R-:W-:-:S05]  /*4770*/  FADD.FTZ R182, R180, R0 ;  /* 0x00000000b4b67221 */ /* 0x000fca0000010000 */
[----:B------:R-:W-:-:S07]  /*4780*/  MOV R178, R182 ;  /* 0x000000b600b27202 */ /* 0x000fce0000000f00 */
[----:B------:R-:W-:Y:S05]  /*4790*/  WARPSYNC.COLLECTIVE R174, `(.L_x_41148) ;  /* 0x00000000ae087348 */ /* 0x000fea0003c00000 */
[----:B------:R0:W1:Y:S02]  /*47a0*/  SHFL.BFLY P0, R0, R178, R176, R187 ;  /* 0x0c0000b0b2007389 */ /* 0x00006400000000bb */
[----:B01----:R-:W-:Y:S05]  /*47b0*/  ENDCOLLECTIVE ;  /* 0x000000000000791b */ /* 0x003fea0003800000 */
.L_x_41148:
[----:B------:R-:W-:Y:S02]  /*47c0*/  HFMA2 R176, -RZ, RZ, 0, 4.76837158203125e-07 ;  /* 0x00000008ffb07431 */ /* 0x000fe400000001ff */
[----:B------:R-:W-:-:S05]  /*47d0*/  FADD.FTZ R184, R182, R0 ;  /* 0x00000000b6b87221 */ /* 0x000fca0000010000 */
[----:B------:R-:W-:-:S07]  /*47e0*/  MOV R178, R184 ;  /* 0x000000b800b27202 */ /* 0x000fce0000000f00 */
[----:B------:R-:W-:Y:S05]  /*47f0*/  WARPSYNC.COLLECTIVE R174, `(.L_x_41149) ;  /* 0x00000000ae087348 */ /* 0x000fea0003c00000 */
[----:B------:R0:W1:Y:S02]  /*4800*/  SHFL.BFLY P0, R0, R178, R176, R187 ;  /* 0x0c0000b0b2007389 */ /* 0x00006400000000bb */
[----:B01----:R-:W-:Y:S05]  /*4810*/  ENDCOLLECTIVE ;  /* 0x000000000000791b */ /* 0x003fea0003800000 */
.L_x_41149:
[----:B------:R-:W-:Y:S02]  /*4820*/  HFMA2 R176, -RZ, RZ, 0, 9.5367431640625e-07 ;  /* 0x00000010ffb07431 */ /* 0x000fe400000001ff */
[----:B------:R-:W-:-:S05]  /*4830*/  FADD.FTZ R186, R184, R0 ;  /* 0x00000000b8ba7221 */ /* 0x000fca0000010000 */
[----:B------:R-:W-:-:S07]  /*4840*/  MOV R178, R186 ;  /* 0x000000ba00b27202 */ /* 0x000fce0000000f00 */
[----:B------:R-:W-:Y:S05]  /*4850*/  WARPSYNC.COLLECTIVE R174, `(.L_x_41150) ;  /* 0x00000000ae087348 */ /* 0x000fea0003c00000 */
[----:B------:R0:W1:Y:S02]  /*4860*/  SHFL.BFLY P0, R0, R178, R176, R187 ;  /* 0x0c0000b0b2007389 */ /* 0x00006400000000bb */
[----:B01----:R-:W-:Y:S05]  /*4870*/  ENDCOLLECTIVE ;  /* 0x000000000000791b */ /* 0x003fea0003800000 */
.L_x_41150:
        /* <DEDUP_REMOVED lines=87> */
.L_x_41151:
[----:B------:R-:W-:Y:S02]  /*4df0*/  HFMA2 R176, -RZ, RZ, 0, 1.1920928955078125e-07 ;  /* 0x00000002ffb07431 */ /* 0x000fe400000001ff */
[----:B------:R-:W-:-:S05]  /*4e00*/  FADD.FTZ R180, R178, R0 ;  /* 0x00000000b2b47221 */ /* 0x000fca0000010000 */
[----:B------:R-:W-:-:S07]  /*4e10*/  MOV R178, R180 ;  /* 0x000000b400b27202 */ /* 0x000fce0000000f00 */
[----:B------:R-:W-:Y:S05]  /*4e20*/  WARPSYNC.COLLECTIVE R174, `(.L_x_41152) ;  /* 0x00000000ae087348 */ /* 0x000fea0003c00000 */
[----:B------:R0:W1:Y:S02]  /*4e30*/  SHFL.BFLY P0, R0, R178, R176, R187 ;  /* 0x0c0000b0b2007389 */ /* 0x00006400000000bb */
[----:B01----:R-:W-:Y:S05]  /*4e40*/  ENDCOLLECTIVE ;  /* 0x000000000000791b */ /* 0x003fea0003800000 */
.L_x_41152:
[----:B------:R-:W-:Y:S02]  /*4e50*/  HFMA2 R176, -RZ, RZ, 0, 2.384185791015625e-07 ;  /* 0x00000004ffb07431 */ /* 0x000fe400000001ff */
[----:B------:R-:W-:-:S05]  /*4e60*/  FADD.FTZ R182, R180, R0 ;  /* 0x00000000b4b67221 */ /* 0x000fca0000010000 */
[----:B------:R-:W-:-:S07]  /*4e70*/  MOV R178, R182 ;  /* 0x000000b600b27202 */ /* 0x000fce0000000f00 */
[----:B------:R-:W-:Y:S05]  /*4e80*/  WARPSYNC.COLLECTIVE R174, `(.L_x_41153) ;  /* 0x00000000ae087348 */ /* 0x000fea0003c00000 */
[----:B------:R0:W1:Y:S02]  /*4e90*/  SHFL.BFLY P0, R0, R178, R176, R187 ;  /* 0x0c0000b0b2007389 */ /* 0x00006400000000bb */
[----:B01----:R-:W-:Y:S05]  /*4ea0*/  ENDCOLLECTIVE ;  /* 0x000000000000791b */ /* 0x003fea0003800000 */
.L_x_41153:
[----:B------:R-:W-:Y:S02]  /*4eb0*/  HFMA2 R176, -RZ, RZ, 0, 4.76837158203125e-07 ;  /* 0x00000008ffb07431 */ /* 0x000fe400000001ff */
[----:B------:R-:W-:-:S05]  /*4ec0*/  FADD.FTZ R184, R182, R0 ;  /* 0x00000000b6b87221 */ /* 0x000fca0000010000 */
[----:B------:R-:W-:-:S07]  /*4ed0*/  MOV R178, R184 ;  /* 0x000000b800b27202 */ /* 0x000fce0000000f00 */
[----:B------:R-:W-:Y:S05]  /*4ee0*/  WARPSYNC.COLLECTIVE R174, `(.L_x_41154) ;  /* 0x00000000ae087348 */ /* 0x000fea0003c00000 */
[----:B------:R0:W1:Y:S02]  /*4ef0*/  SHFL.BFLY P0, R0, R178, R176, R187 ;  /* 0x0c0000b0b2007389 */ /* 0x00006400000000bb */
[----:B01----:R-:W-:Y:S05]  /*4f00*/  ENDCOLLECTIVE ;  /* 0x000000000000791b */ /* 0x003fea0003800000 */
.L_x_41154:
[----:B------:R-:W-:Y:S02]  /*4f10*/  HFMA2 R176, -RZ, RZ, 0, 9.5367431640625e-07 ;  /* 0x00000010ffb07431 */ /* 0x000fe400000001ff */
[----:B------:R-:W-:-:S05]  /*4f20*/  FADD.FTZ R186, R184, R0 ;  /* 0x00000000b8ba7221 */ /* 0x000fca0000010000 */
[----:B------:R-:W-:-:S07]  /*4f30*/  MOV R178, R186 ;  /* 0x000000ba00b27202 */ /* 0x000fce0000000f00 */
[----:B------:R-:W-:Y:S05]  /*4f40*/  WARPSYNC.COLLECTIVE R174, `(.L_x_41155) ;  /* 0x00000000ae087348 */ /* 0x000fea0003c00000 */
[----:B------:R0:W1:Y:S02]  /*4f50*/  SHFL.BFLY P0, R0, R178, R176, R187 ;  /* 0x0c0000b0b2007389 */ /* 0x00006400000000bb */
[----:B01----:R-:W-:Y:S05]  /*4f60*/  ENDCOLLECTIVE ;  /* 0x000000000000791b */ /* 0x003fea0003800000 */
.L_x_41155:
[----:B------:R-:W-:Y:S05]  /*4f70*/  BRA `(.L_x_41156) ;  /* 0xffffffcc00b07947 */ /* 0x000fea000383ffff */
.L_x_41143:
[----:B------:R-:W-:Y:S01]  /*4f80*/  HFMA2 R187, -RZ, RZ, 0, 1.847743988037109375e-06 ;  /* 0x0000001fffbb7431 */ /* 0x000fe200000001ff */
[----:B------:R-:W-:Y:S01]  /*4f90*/  BSSY B0, `(.L_x_41157) ;  /* 0x0000006000007945 */ /* 0x000fe20003800000 */
[----:B------:R-:W-:Y:S02]  /*4fa0*/  MOV R176, 0x1 ;  /* 0x0000000100b07802 */ /* 0x000fe40000000f00 */
[----:B------:R-:W-:-:S07]  /*4fb0*/  MOV R174, 0xffffffff ;  /* 0xffffffff00ae7802 */ /* 0x000fce0000000f00 */
[----:B0-----:R-:W-:Y:S05]  /*4fc0*/  WARPSYNC.COLLECTIVE R174, `(.L_x_41158) ;  /* 0x00000000ae087348 */ /* 0x001fea0003c00000 */
[----:B------:R1:W2:Y:S02]  /*4fd0*/  SHFL.BFLY P0, R0, R178, R176, R187 ;  /* 0x0c0000b0b2007389 */ /* 0x0002a400000000bb */
[----:B012---:R-:W-:Y:S05]  /*4fe0*/  ENDCOLLECTIVE ;  /* 0x000000000000791b */ /* 0x007fea0003800000 */
.L_x_41158:
[----:B------:R-:W-:Y:S05]  /*4ff0*/  BSYNC B0 ;  /* 0x0000000000007941 */ /* 0x000fea0003800000 */
.L_x_41157:
        /* <DEDUP_REMOVED lines=9> */
.L_x_41159:
[----:B------:R-:W-:Y:S02]  /*5090*/  HFMA2 R176, -RZ, RZ, 0, 2.384185791015625e-07 ;  /* 0x00000004ffb07431 */ /* 0x000fe400000001ff */
[----:B------:R-:W-:-:S05]  /*50a0*/  FADD.FTZ R182, R180, R0 ;  /* 0x00000000b4b67221 */ /* 0x000fca0000010000 */
[----:B------:R-:W-:-:S07]  /*50b0*/  MOV R178, R182 ;  /* 0x000000b600b27202 */ /* 0x000fce0000000f00 */
[----:B------:R-:W-:Y:S05]  /*50c0*/  WARPSYNC.COLLECTIVE R174, `(.L_x_41160) ;  /* 0x00000000ae087348 */ /* 0x000fea0003c00000 */
[----:B------:R0:W1:Y:S02]  /*50d0*/  SHFL.BFLY P0, R0, R178, R176, R187 ;  /* 0x0c0000b0b2007389 */ /* 0x00006400000000bb */
[----:B01----:R-:W-:Y:S05]  /*50e0*/  ENDCOLLECTIVE ;  /* 0x000000000000791b */ /* 0x003fea0003800000 */
.L_x_41160:
[----:B------:R-:W-:Y:S02]  /*50f0*/  HFMA2 R176, -RZ, RZ, 0, 4.76837158203125e-07 ;  /* 0x00000008ffb07431 */ /* 0x000fe400000001ff */
[----:B------:R-:W-:-:S05]  /*5100*/  FADD.FTZ R184, R182, R0 ;  /* 0x00000000b6b87221 */ /* 0x000fca0000010000 */
[----:B------:R-:W-:-:S07]  /*5110*/  MOV R178, R184 ;  /* 0x000000b800b27202 */ /* 0x000fce0000000f00 */
[----:B------:R-:W-:Y:S05]  /*5120*/  WARPSYNC.COLLECTIVE R174, `(.L_x_41161) ;  /* 0x00000000ae087348 */ /* 0x000fea0003c00000 */
[----:B------:R0:W1:Y:S02]  /*5130*/  SHFL.BFLY P0, R0, R178, R176, R187 ;  /* 0x0c0000b0b2007389 */ /* 0x00006400000000bb */
[----:B01----:R-:W-:Y:S05]  /*5140*/  ENDCOLLECTIVE ;  /* 0x000000000000791b */ /* 0x003fea0003800000 */
.L_x_41161:
[----:B------:R-:W-:Y:S02]  /*5150*/  HFMA2 R176, -RZ, RZ, 0, 9.5367431640625e-07 ;  /* 0x00000010ffb07431 */ /* 0x000fe400000001ff */
[----:B------:R-:W-:-:S05]  /*5160*/  FADD.FTZ R186, R184, R0 ;  /* 0x00000000b8ba7221 */ /* 0x000fca0000010000 */
[----:B------:R-:W-:-:S07]  /*5170*/  MOV R178, R186 ;  /* 0x000000ba00b27202 */ /* 0x000fce0000000f00 */
[----:B------:R-:W-:Y:S05]  /*5180*/  WARPSYNC.COLLECTIVE R174, `(.L_x_41162) ;  /* 0x00000000ae087348 */ /* 0x000fea0003c00000 */
[----:B------:R0:W1:Y:S02]  /*5190*/  SHFL.BFLY P0, R0, R178, R176, R187 ;  /* 0x0c0000b0b2007389 */ /* 0x00006400000000bb */
[----:B01----:R-:W-:Y:S05]  /*51a0*/  ENDCOLLECTIVE ;  /* 0x000000000000791b */ /* 0x003fea0003800000 */
.L_x_41162:
        /* <DEDUP_REMOVED lines=87> */
.L_x_41163:
[----:B------:R-:W-:Y:S02]  /*5720*/  HFMA2 R176, -RZ, RZ, 0, 1.1920928955078125e-07 ;  /* 0x00000002ffb07431 */ /* 0x000fe400000001ff */
[----:B------:R-:W-:-:S05]  /*5730*/  FADD.FTZ R180, R178, R0 ;  /* 0x00000000b2b47221 */ /* 0x000fca0000010000 */
[----:B------:R-:W-:-:S07]  /*5740*/  MOV R178, R180 ;  /* 0x000000b400b27202 */ /* 0x000fce0000000f00 */
[----:B------:R-:W-:Y:S05]  /*5750*/  WARPSYNC.COLLECTIVE R174, `(.L_x_41164) ;  /* 0x00000000ae087348 */ /* 0x000fea0003c00000 */
[----:B------:R0:W1:Y:S02]  /*5760*/  SHFL.BFLY P0, R0, R178, R176, R187 ;  /* 0x0c0000b0b2007389 */ /* 0x00006400000000bb */
[----:B01----:R-:W-:Y:S05]  /*5770*/  ENDCOLLECTIVE ;  /* 0x000000000000791b */ /* 0x003fea0003800000 */
.L_x_41164:
[----:B------:R-:W-:Y:S02]  /*5780*/  HFMA2 R176, -RZ, RZ, 0, 2.384185791015625e-07 ;  /* 0x00000004ffb07431 */ /* 0x000fe400000001ff */
[----:B------:R-:W-:-:S05]  /*5790*/  FADD.FTZ R182, R180, R0 ;  /* 0x00000000b4b67221 */ /* 0x000fca0000010000 */
[----:B------:R-:W-:-:S07]  /*57a0*/  MOV R178, R182 ;  /* 0x000000b600b27202 */ /* 0x000fce0000000f00 */
[----:B------:R-:W-:Y:S05]  /*57b0*/  WARPSYNC.COLLECTIVE R174, `(.L_x_41165) ;  /* 0x00000000ae087348 */ /* 0x000fea0003c00000 */
[----:B------:R0:W1:Y:S02]  /*57c0*/  SHFL.BFLY P0, R0, R178, R176, R187 ;  /* 0x0c0000b0b2007389 */ /* 0x00006400000000bb */
[----:B01----:R-:W-:Y:S05]  /*57d0*/  ENDCOLLECTIVE ;  /* 0x000000000000791b */ /* 0x003fea0003800000 */
.L_x_41165:
[----:B------:R-:W-:Y:S02]  /*57e0*/  HFMA2 R176, -RZ, RZ, 0, 4.76837158203125e-07 ;  /* 0x00000008ffb07431 */ /* 0x000fe400000001ff */
[----:B------:R-:W-:-:S05]  /*57f0*/  FADD.FTZ R184, R182, R0 ;  /* 0x00000000b6b87221 */ /* 0x000fca0000010000 */
[----:B------:R-:W-:-:S07]  /*5800*/  MOV R178, R184 ;  /* 0x000000b800b27202 */ /* 0x000fce0000000f00 */
[----:B------:R-:W-:Y:S05]  /*5810*/  WARPSYNC.COLLECTIVE R174, `(.L_x_41166) ;  /* 0x00000000ae087348 */ /* 0x000fea0003c00000 */
[----:B------:R0:W1:Y:S02]  /*5820*/  SHFL.BFLY P0, R0, R178, R176, R187 ;  /* 0x0c0000b0b2007389 */ /* 0x00006400000000bb */
[----:B01----:R-:W-:Y:S05]  /*5830*/  ENDCOLLECTIVE ;  /* 0x000000000000791b */ /* 0x003fea0003800000 */
.L_x_41166:
[----:B------:R-:W-:Y:S02]  /*5840*/  HFMA2 R176, -RZ, RZ, 0, 9.5367431640625e-07 ;  /* 0x00000010ffb07431 */ /* 0x000fe400000001ff */
[----:B------:R-:W-:-:S05]  /*5850*/  FADD.FTZ R186, R184, R0 ;  /* 0x00000000b8ba7221 */ /* 0x000fca0000010000 */
[----:B------:R-:W-:-:S07]  /*5860*/  MOV R178, R186 ;  /* 0x000000ba00b27202 */ /* 0x000fce0000000f00 */
[----:B------:R-:W-:Y:S05]  /*5870*/  WARPSYNC.COLLECTIVE R174, `(.L_x_41167) ;  /* 0x00000000ae087348 */ /* 0x000fea0003c00000 */
[----:B------:R0:W1:Y:S02]  /*5880*/  SHFL.BFLY P0, R0, R178, R176, R187 ;  /* 0x0c0000b0b2007389 */ /* 0x00006400000000bb */
[----:B01----:R-:W-:Y:S05]  /*5890*/  ENDCOLLECTIVE ;  /* 0x000000000000791b */ /* 0x003fea0003800000 */
.L_x_41167:
[----:B------:R-:W-:Y:S05]  /*58a0*/  BRA `(.L_x_41168) ;  /* 0xffffffe000e87947 */ /* 0x000fea000383ffff */
.L_x_41169:
        /* <DEDUP_REMOVED lines=13> */
.L_x_45917:


//--------------------- .text._ZN10layer_norm13ln_fwd_kernelINS_13Kernel_traitsIfffffjLj1280ELj1ELj4ELj1ELj16ENS_18Kernel_traits_baseILj1280EfffffjLj128EEEEELb0ELb1ELb1ELb0EEEvNS_9FwdParamsE --------------------------
	.section	.text._ZN10layer_norm13ln_fwd_kernelINS_13Kernel_traitsIfffffjLj1280ELj1ELj4ELj1ELj16ENS_18Kernel_traits_baseILj1280EfffffjLj128EEEEELb0ELb1ELb1ELb0EEEvNS_9FwdParamsE,"ax",@progbits
	.align	128
        .global         _ZN10layer_norm13ln_fwd_kernelINS_13Kernel_traitsIfffffjLj1280ELj1ELj4ELj1ELj16ENS_18Kernel_traits_baseILj1280EfffffjLj128EEEEELb0ELb1ELb1ELb0EEEvNS_9FwdParamsE
        .type           _ZN10layer_norm13ln_fwd_kernelINS_13Kernel_traitsIfffffjLj1280ELj1ELj4ELj1ELj16ENS_18Kernel_traits_baseILj1280EfffffjLj128EEEEELb0ELb1ELb1ELb0EEEvNS_9FwdParamsE,@function
        .size           _ZN10layer_norm13ln_fwd_kernelINS_13Kernel_traitsIfffffjLj1280ELj1ELj4ELj1ELj16ENS_18Kernel_traits_baseILj1280EfffffjLj128EEEEELb0ELb1ELb1ELb0EEEvNS_9FwdParamsE,(.L_x_45918 - _ZN10layer_norm13ln_fwd_kernelINS_13Kernel_traitsIfffffjLj1280ELj1ELj4ELj1ELj16ENS_18Kernel_traits_baseILj1280EfffffjLj128EEEEELb0ELb1ELb1ELb0EEEvNS_9FwdParamsE)
        .other          _ZN10layer_norm13ln_fwd_kernelINS_13Kernel_traitsIfffffjLj1280ELj1ELj4ELj1ELj16ENS_18Kernel_traits_baseILj1280EfffffjLj128EEEEELb0ELb1ELb1ELb0EEEvNS_9FwdParamsE,@"STO_CUDA_ENTRY STV_DEFAULT"
_ZN10layer_norm13ln_fwd_kernelINS_13Kernel_traitsIfffffjLj1280ELj1ELj4ELj1ELj16ENS_18Kernel_traits_baseILj1280EfffffjLj128EEEEELb0ELb1ELb1ELb0EEEvNS_9FwdParamsE:
.text._ZN10layer_norm13ln_fwd_kernelINS_13Kernel_traitsIfffffjLj1280ELj1ELj4ELj1ELj16ENS_18Kernel_traits_baseILj1280EfffffjLj128EEEEELb0ELb1ELb1ELb0EEEvNS_9FwdParamsE:
        /* <DEDUP_REMOVED lines=130> */
.L_x_41171:
        /* <DEDUP_REMOVED lines=99> */
.L_x_41172:
[----:B------:R-:W-:Y:S05]  /*0e50*/  BSYNC.RECONVERGENT B0 ;  /* 0x0000000000007941 */ /* 0x000fea0003800200 */
.L_x_41170:
[----:B------:R-:W0:Y:S01]  /*0e60*/  LDCU UR4, c[0x0][0x384] ;  /* 0x00007080ff0477ac */ /* 0x000e220008000800 */
[----:B------:R-:W1:Y:S01]  /*0e70*/  LDCU UR11, c[0x0][0x40c] ;  /* 0x00008180ff0b77ac */ /* 0x000e620008000800 */
[----:B------:R-:W2:Y:S01]  /*0e80*/  LDCU.U8 UR5, c[0x0][0x410] ;  /* 0x00008200ff0577ac */ /* 0x000ea20008000000 */
[----:B------:R-:W3:Y:S01]  /*0e90*/  LDCU UR10, c[0x0][0x448] ;  /* 0x00008900ff0a77ac */ /* 0x000ee20008000800 */
[----:B------:R-:W4:Y:S01]  /*0ea0*/  LDCU.64 UR8, c[0x0][0x3a0] ;  /* 0x00007400ff0877ac */ /* 0x000f220008000a00 */
[----:B0-----:R-:W-:-:S13]  /*0eb0*/  ISETP.GE.AND P0, PT, R176, UR4, PT ;  /* 0x00000004b0007c0c */ /* 0x001fda000bf06270 */
[----:B-1234-:R-:W-:Y:S05]  /*0ec0*/  @P0 EXIT ;  /* 0x000000000000094d */ /* 0x01efea0003800000 */
.L_x_41246:
[----:B------:R-:W0:Y:S08]  /*0ed0*/  LDC.64 R132, c[0x0][0x3f0] ;  /* 0x0000fc00ff847b82 */ /* 0x000e300000000a00 */
[----:B-1234-:R-:W1:Y:S08]  /*0ee0*/  LDC R179, c[0x0][0x388] ;  /* 0x0000e200ffb37b82 */ /* 0x01ee700000000800 */
        /* <DEDUP_REMOVED lines=8> */
[----:B-----5:R0:W5:Y:S01]  /*0f70*/  LDG.E R177, desc[UR6][R180.64] ;  /* 0x00000006b4b17981 */ /* 0x020162000c1e1900 */
[----:B------:R-:W-:Y:S01]  /*0f80*/  BSSY.RECONVERGENT B0, `(.L_x_41173) ;  /* 0x000003f000007945 */ /* 0x000fe20003800200 */
[----:B0-----:R-:W-:Y:S01]  /*0f90*/  HFMA2 R180, -RZ, RZ, 0, 0 ;  /* 0x00000000ffb47431 */ /* 0x001fe200000001ff */
[----:B---3--:R-:W-:-:S13]  /*0fa0*/  ISETP.GE.AND P0, PT, R0, 0x1, PT ;  /* 0x000000010000780c */ /* 0x008fda0003f06270 */
[----:B------:R-:W0:Y:S01]  /*0fb0*/  @P0 S2R R183, SR_TID.X ;  /* 0x0000000000b70919 */ /* 0x000e220000002100 */
[----:B------:R-:W-:-:S05]  /*0fc0*/  @P0 IADD3 R178, PT, PT, R0, -0x1, RZ ;  /* 0xffffffff00b20810 */ /* 0x000fca0007ffe0ff */
[----:B------:R-:W-:Y:S01]  /*0fd0*/  @P0 IMAD R182, R178, R179, RZ ;  /* 0x000000b3b2b60224 */ /* 0x000fe200078e02ff */
[----:B------:R-:W-:-:S04]  /*0fe0*/  LEA.HI.SX32 R178, R175, R2, 0x1e ;  /* 0x00000002afb27211 */ /* 0x000fc800078ff2ff */
        /* <DEDUP_REMOVED lines=10> */
.L_x_41176:
[----:B------:R-:W-:Y:S05]  /*1090*/  BSYNC.RECONVERGENT B1 ;  /* 0x0000000000017941 */ /* 0x000fea0003800200 */
.L_x_41175:
        /* <DEDUP_REMOVED lines=8> */
[----:B------:R-:W0:Y:S08]  /*1120*/  @P1 LDC R135, c[0x0][0x40c] ;  /* 0x00010300ff871b82 */ /* 0x000e300000000800 */
        /* <DEDUP_REMOVED lines=13> */
[----:B------:R-:W-:-:S04]  /*1200*/  FMUL.FTZ R132, R171, UR11 ;  /* 0x0000000bab847c20 */ /* 0x000fc80008410000 */
[----:B------:R-:W-:Y:S01]  /*1210*/  FFMA.FTZ R131, R132, R63, R131 ;  /* 0x0000003f84837223 */ /* 0x000fe20000010083 */
[----:B------:R-:W-:Y:S06]  /*1220*/  BRA `(.L_x_41179) ;  /* 0x0000000000347947 */ /* 0x000fec0003800000 */
.L_x_41178:
[----:B-----5:R-:W-:Y:S01]  /*1230*/  FMUL.FTZ R131, R168, UR11 ;  /* 0x0000000ba8837c20 */ /* 0x020fe20008410000 */
[----:B------:R-:W-:Y:S01]  /*1240*/  FMUL.FTZ R132, R169, UR11 ;  /* 0x0000000ba9847c20 */ /* 0x000fe20008410000 */
[----:B------:R-:W-:Y:S01]  /*1250*/  FMUL.FTZ R133, R170, UR11 ;  /* 0x0000000baa857c20 */ /* 0x000fe20008410000 */
[----:B------:R-:W-:Y:S01]  /*1260*/  FMUL.FTZ R134, R171, UR11 ;  /* 0x0000000bab867c20 */ /* 0x000fe20008410000 */
[----:B------:R-:W-:Y:S01]  /*1270*/  FMUL.FTZ R172, R131, R60 ;  /* 0x0000003c83ac7220 */ /* 0x000fe20000410000 */
[----:B------:R-:W-:Y:S01]  /*1280*/  FMUL.FTZ R173, R132, R61 ;  /* 0x0000003d84ad7220 */ /* 0x000fe20000410000 */
[----:B------:R-:W-:Y:S01]  /*1290*/  FMUL.FTZ R174, R133, R62 ;  /* 0x0000003e85ae7220 */ /* 0x000fe20000410000 */
[----:B------:R-:W-:Y:S01]  /*12a0*/  FMUL.FTZ R131, R134, R63 ;  /* 0x0000003f86837220 */ /* 0x000fe20000410000 */
[----:B------:R-:W-:-:S04]  /*12b0*/  ISETP.GT.AND P1, PT, R0, RZ, PT ;  /* 0x000000ff0000720c */ /* 0x000fc80003f24270 */
[----:B------:R-:W-:Y:S02]  /*12c0*/  FSEL R172, R172, RZ, P1 ;  /* 0x000000ffacac7208 */ /* 0x000fe40000800000 */
[----:B------:R-:W-:Y:S02]  /*12d0*/  FSEL R173, R173, RZ, P1 ;  /* 0x000000ffadad7208 */ /* 0x000fe40000800000 */
[----:B------:R-:W-:Y:S02]  /*12e0*/  FSEL R174, R174, RZ, P1 ;  /* 0x000000ffaeae7208 */ /* 0x000fe40000800000 */
[----:B------:R-:W-:-:S07]  /*12f0*/  FSEL R131, R131, RZ, P1 ;  /* 0x000000ff83837208 */ /* 0x000fce0000800000 */
.L_x_41179:
[----:B------:R-:W-:Y:S05]  /*1300*/  BSYNC.RECONVERGENT B1 ;  /* 0x0000000000017941 */ /* 0x000fea0003800200 */
.L_x_41177:
[----:B------:R-:W0:Y:S01]  /*1310*/  LDC.64 R132, c[0x0][0x3a8] ;  /* 0x0000ea00ff847b82 */ /* 0x000e220000000a00 */
[----:B------:R-:W-:Y:S02]  /*1320*/  MOV R175, R131 ;  /* 0x0000008300af7202 */ /* 0x000fe40000000f00 */
[----:B------:R-:W-:Y:S01]  /*1330*/  IADD3 R180, PT, PT, R180, 0x20, RZ ;  /* 0x00000020b4b47810 */ /* 0x000fe20007ffe0ff */
[C---:B0-----:R-:W-:Y:S01]  /*1340*/  IMAD.WIDE.U32 R132, R178.reuse, 0x10, R132 ;  /* 0x00000010b2847825 */ /* 0x041fe200078e0084 */
[----:B------:R-:W-:-:S04]  /*1350*/  IADD3 R178, PT, PT, R178, 0x20, RZ ;  /* 0x00000020b2b27810 */ /* 0x000fc80007ffe0ff */
[----:B------:R0:W-:Y:S03]  /*1360*/  STG.E.128 desc[UR6][R132.64], R172 ;  /* 0x000000ac84007986 */ /* 0x0001e6000c101d06 */
.L_x_41174:
[----:B------:R-:W-:Y:S05]  /*1370*/  BSYNC.RECONVERGENT B0 ;  /* 0x0000000000007941 */ /* 0x000fea0003800200 */
.L_x_41173:
[----:B------:R-:W-:Y:S01]  /*1380*/  ISETP.GE.U32.AND P1, PT, R3, 0x40, PT ;  /* 0x000000400300780c */ /* 0x000fe20003f26070 */
[----:B------:R-:W-:Y:S01]  /*1390*/  BSSY.RECONVERGENT B0, `(.L_x_41180) ;  /* 0x0000036000007945 */ /* 0x000fe20003800200 */
[----:B------:R-:W-:-:S11]  /*13a0*/  LOP3.LUT R184, R184, 0xfffff7ff, RZ, 0xc0, !PT ;  /* 0xfffff7ffb8b87812 */ /* 0x000fd600078ec0ff */
[----:B------:R-:W-:Y:S01]  /*13b0*/  @P1 LOP3.LUT R184, R184, 0x800, RZ, 0xfc, !PT ;  /* 0x00000800b8b81812 */ /* 0x000fe200078efcff */
[----:B------:R-:W-:Y:S06]  /*13c0*/  @!P1 BRA `(.L_x_41181) ;  /* 0x0000000000c89947 */ /* 0x000fec0003800000 */
[----:B------:R-:W-:Y:S01]  /*13d0*/  ISETP.NE.U32.AND P1, PT, RZ, UR8, PT ;  /* 0x00000008ff007c0c */ /* 0x000fe2000bf25070 */
[----:B------:R-:W1:Y:S03]  /*13e0*/  @P0 LDC.64 R136, c[0x0][0x390] ;  /* 0x0000e400ff880b82 */ /* 0x000e660000000a00 */
[----:B------:R-:W-:-:S13]  /*13f0*/  ISETP.NE.AND.EX P1, PT, RZ, UR9, PT, P1 ;  /* 0x00000009ff007c0c */ /* 0x000fda000bf25310 */
[----:B0-----:R-:W0:Y:S01]  /*1400*/  @P1 LDC.64 R132, c[0x0][0x3a0] ;  /* 0x0000e800ff841b82 */ /* 0x001e220000000a00 */
[----:B-1----:R-:W-:-:S05]  /*1410*/  @P0 IMAD.WIDE.U32 R136, R180, 0x10, R136 ;  /* 0x00000010b4880825 */ /* 0x002fca00078e0088 */
[----:B------:R1:W5:Y:S01]  /*1420*/  @P0 LDG.E.128 R168, desc[UR6][R136.64] ;  /* 0x0000000688a80981 */ /* 0x000362000c1e1d00 */
[----:B0-----:R-:W-:-:S06]  /*1430*/  @P1 IMAD.WIDE.U32 R132, R178, 0x10, R132 ;  /* 0x00000010b2841825 */ /* 0x001fcc00078e0084 */
[----:B------:R-:W2:Y:S01]  /*1440*/  @P1 LDG.E.128 R132, desc[UR6][R132.64] ;  /* 0x0000000684841981 */ /* 0x000ea2000c1e1d00 */
[----:B------:R-:W-:Y:S01]  /*1450*/  BSSY.RECONVERGENT B1, `(.L_x_41182) ;  /* 0x0000024000017945 */ /* 0x000fe20003800200 */
[----:B--2---:R-:W-:Y:S02]  /*1460*/  @P1 MOV R130, R134 ;  /* 0x0000008600821202 */ /* 0x004fe40000000f00 */
[----:B------:R-:W-:Y:S02]  /*1470*/  @P1 MOV R129, R133 ;  /* 0x0000008500811202 */ /* 0x000fe40000000f00 */
[----:B------:R-:W-:Y:S01]  /*1480*/  @P1 MOV R128, R132 ;  /* 0x0000008400801202 */ /* 0x000fe20000000f00 */
[----:B-1----:R-:W-:Y:S06]  /*1490*/  @!P1 BRA `(.L_x_41183) ;  /* 0x0000000000489947 */ /* 0x002fec0003800000 */
[----:B------:R-:W-:Y:S02]  /*14a0*/  ISETP.GT.AND P1, PT, R0, RZ, PT ;  /* 0x000000ff0000720c */ /* 0x000fe40003f24270 */
[----:B------:R-:W-:Y:S02]  /*14b0*/  MOV R138, R130 ;  /* 0x00000082008a7202 */ /* 0x000fe40000000f00 */
[----:B------:R-:W-:Y:S02]  /*14c0*/  MOV R136, R128 ;  /* 0x0000008000887202 */ /* 0x000fe40000000f00 */
[----:B------:R-:W-:-:S07]  /*14d0*/  MOV R137, R129 ;  /* 0x0000008100897202 */ /* 0x000fce0000000f00 */
[----:B------:R-:W0:Y:S08]  /*14e0*/  @P1 LDC R139, c[0x0][0x40c] ;  /* 0x00010300ff8b1b82 */ /* 0x000e300000000800 */
[----:B------:R-:W1:Y:S08]  /*14f0*/  @P1 LDC R133, c[0x0][0x40c] ;  /* 0x00010300ff851b82 */ /* 0x000e700000000800 */
[----:B------:R-:W2:Y:S01]  /*1500*/  @P1 LDC R132, c[0x0][0x40c] ;  /* 0x00010300ff841b82 */ /* 0x000ea20000000800 */
[----:B0----5:R-:W-:-:S04]  /*1510*/  @P1 FMUL.FTZ R139, R170, R139 ;  /* 0x0000008baa8b1220 */ /* 0x021fc80000410000 */
[----:B------:R-:W-:Y:S01]  /*1520*/  @P1 FFMA.FTZ R138, R139, R74, R130 ;  /* 0x0000004a8b8a1223 */ /* 0x000fe20000010082 */
[----:B------:R-:W-:Y:S01]  /*1530*/  MOV R139, R135 ;  /* 0x00000087008b7202 */ /* 0x000fe20000000f00 */
[----:B-1----:R-:W-:-:S04]  /*1540*/  @P1 FMUL.FTZ R133, R168, R133 ;  /* 0x00000085a8851220 */ /* 0x002fc80000410000 */
[----:B------:R-:W-:Y:S01]  /*1550*/  @P1 FFMA.FTZ R136, R133, R72, R128 ;  /* 0x0000004885881223 */ /* 0x000fe20000010080 */
[----:B--2---:R-:W-:-:S04]  /*1560*/  @P1 FMUL.FTZ R132, R169, R132 ;  /* 0x00000084a9841220 */ /* 0x004fc80000410000 */
[----:B------:R-:W-:Y:S01]  /*1570*/  @P1 FFMA.FTZ R137, R132, R73, R129 ;  /* 0x0000004984891223 */ /* 0x000fe20000010081 */
[----:B------:R-:W-:Y:S06]  /*1580*/  @!P1 BRA `(.L_x_41184) ;  /* 0x0000000000409947 */ /* 0x000fec0003800000 */
[----:B------:R-:W-:-:S04]  /*1590*/  FMUL.FTZ R132, R171, UR11 ;  /* 0x0000000bab847c20 */ /* 0x000fc80008410000 */
[----:B------:R-:W-:Y:S01]  /*15a0*/  FFMA.FTZ R139, R132, R75, R135 ;  /* 0x0000004b848b7223 */ /* 0x000fe20000010087 */
[----:B------:R-:W-:Y:S06]  /*15b0*/  BRA `(.L_x_41184) ;  /* 0x0000000000347947 */ /* 0x000fec0003800000 */
.L_x_41183:
        /* <DEDUP_REMOVED lines=13> */
.L_x_41184:
[----:B------:R-:W-:Y:S05]  /*1690*/  BSYNC.RECONVERGENT B1 ;  /* 0x0000000000017941 */ /* 0x000fea0003800200 */
.L_x_41182:
[----:B------:R-:W0:Y:S01]  /*16a0*/  LDC.64 R132, c[0x0][0x3a8] ;  /* 0x0000ea00ff847b82 */ /* 0x000e220000000a00 */
[----:B------:R-:W-:Y:S01]  /*16b0*/  IADD3 R180, PT, PT, R180, 0x20, RZ ;  /* 0x00000020b4b47810 */ /* 0x000fe20007ffe0ff */
[C---:B0-----:R-:W-:Y:S01]  /*16c0*/  IMAD.WIDE.U32 R132, R178.reuse, 0x10, R132 ;  /* 0x00000010b2847825 */ /* 0x041fe200078e0084 */
[----:B------:R-:W-:-:S04]  /*16d0*/  IADD3 R178, PT, PT, R178, 0x20, RZ ;  /* 0x00000020b2b27810 */ /* 0x000fc80007ffe0ff */
[----:B------:R1:W-:Y:S03]  /*16e0*/  STG.E.128 desc[UR6][R132.64], R136 ;  /* 0x0000008884007986 */ /* 0x0003e6000c101d06 */
.L_x_41181:
[----:B------:R-:W-:Y:S05]  /*16f0*/  BSYNC.RECONVERGENT B0 ;  /* 0x0000000000007941 */ /* 0x000fea0003800200 */
.L_x_41180:
[----:B------:R-:W-:Y:S01]  /*1700*/  ISETP.GE.U32.AND P1, PT, R3, 0x60, PT ;  /* 0x000000600300780c */ /* 0x000fe20003f26070 */
[----:B------:R-:W-:Y:S01]  /*1710*/  BSSY.RECONVERGENT B0, `(.L_x_41185) ;  /* 0x0000037000007945 */ /* 0x000fe20003800200 */
[----:B------:R-:W-:-:S11]  /*1720*/  LOP3.LUT R184, R184, 0xffffefff, RZ, 0xc0, !PT ;  /* 0xffffefffb8b87812 */ /* 0x000fd600078ec0ff */
[----:B------:R-:W-:Y:S01]  /*1730*/  @P1 LOP3.LUT R184, R184, 0x1000, RZ, 0xfc, !PT ;  /* 0x00001000b8b81812 */ /* 0x000fe200078efcff */
[----:B------:R-:W-:Y:S06]  /*1740*/  @!P1 BRA `(.L_x_41186) ;  /* 0x0000000000cc9947 */ /* 0x000fec0003800000 */
[----:B------:R-:W-:Y:S01]  /*1750*/  ISETP.NE.U32.AND P1, PT, RZ, UR8, PT ;  /* 0x00000008ff007c0c */ /* 0x000fe2000bf25070 */
[----:B01----:R-:W0:Y:S03]  /*1760*/  @P0 LDC.64 R132, c[0x0][0x390] ;  /* 0x0000e400ff840b82 */ /* 0x003e260000000a00 */
[----:B------:R-:W-:-:S13]  /*1770*/  ISETP.NE.AND.EX P1, PT, RZ, UR9, PT, P1 ;  /* 0x00000009ff007c0c */ /* 0x000fda000bf25310 */
[----:B------:R-:W1:Y:S01]  /*1780*/  @P1 LDC.64 R140, c[0x0][0x3a0] ;  /* 0x0000e800ff8c1b82 */ /* 0x000e620000000a00 */
[----:B0-----:R-:W-:-:S05]  /*1790*/  @P0 IMAD.WIDE.U32 R132, R180, 0x10, R132 ;  /* 0x00000010b4840825 */ /* 0x001fca00078e0084 */
[----:B------:R0:W5:Y:S01]  /*17a0*/  @P0 LDG.E.128 R168, desc[UR6][R132.64] ;  /* 0x0000000684a80981 */ /* 0x000162000c1e1d00 */
[----:B-1----:R-:W-:-:S06]  /*17b0*/  @P1 IMAD.WIDE.U32 R140, R178, 0x10, R140 ;  /* 0x00000010b28c1825 */ /* 0x002fcc00078e008c */
[----:B------:R-:W2:Y:S01]  /*17c0*/  @P1 LDG.E.128 R140, desc[UR6][R140.64] ;  /* 0x000000068c8c1981 */ /* 0x000ea2000c1e1d00 */
[----:B------:R-:W-:Y:S01]  /*17d0*/  BSSY.RECONVERGENT B1, `(.L_x_41187) ;  /* 0x0000025000017945 */ /* 0x000fe20003800200 */
[----:B--2---:R-:W-:Y:S02]  /*17e0*/  @P1 MOV R135, R143 ;  /* 0x0000008f00871202 */ /* 0x004fe40000000f00 */
[----:B------:R-:W-:Y:S02]  /*17f0*/  @P1 MOV R130, R142 ;  /* 0x0000008e00821202 */ /* 0x000fe40000000f00 */
[----:B------:R-:W-:Y:S02]  /*1800*/  @P1 MOV R129, R141 ;  /* 0x0000008d00811202 */ /* 0x000fe40000000f00 */
[----:B------:R-:W-:Y:S01]  /*1810*/  @P1 MOV R128, R140 ;  /* 0x0000008c00801202 */ /* 0x000fe20000000f00 */
[----:B0-----:R-:W-:Y:S06]  /*1820*/  @!P1 BRA `(.L_x_41188) ;  /* 0x0000000000489947 */ /* 0x001fec0003800000 */
        /* <DEDUP_REMOVED lines=18> */
.L_x_41188:
        /* <DEDUP_REMOVED lines=13> */
.L_x_41189:
[----:B------:R-:W-:Y:S05]  /*1a20*/  BSYNC.RECONVERGENT B1 ;  /* 0x0000000000017941 */ /* 0x000fea0003800200 */
.L_x_41187:
[----:B------:R-:W0:Y:S01]  /*1a30*/  LDC.64 R132, c[0x0][0x3a8] ;  /* 0x0000ea00ff847b82 */ /* 0x000e220000000a00 */
[----:B------:R-:W-:Y:S01]  /*1a40*/  IADD3 R180, PT, PT, R180, 0x20, RZ ;  /* 0x00000020b4b47810 */ /* 0x000fe20007ffe0ff */
[C---:B0-----:R-:W-:Y:S01]  /*1a50*/  IMAD.WIDE.U32 R132, R178.reuse, 0x10, R132 ;  /* 0x00000010b2847825 */ /* 0x041fe200078e0084 */
[----:B------:R-:W-:-:S04]  /*1a60*/  IADD3 R178, PT, PT, R178, 0x20, RZ ;  /* 0x00000020b2b27810 */ /* 0x000fc80007ffe0ff */
[----:B------:R2:W-:Y:S03]  /*1a70*/  STG.E.128 desc[UR6][R132.64], R140 ;  /* 0x0000008c84007986 */ /* 0x0005e6000c101d06 */
.L_x_41186:
[----:B------:R-:W-:Y:S05]  /*1a80*/  BSYNC.RECONVERGENT B0 ;  /* 0x0000000000007941 */ /* 0x000fea0003800200 */
.L_x_41185:
[----:B------:R-:W-:Y:S01]  /*1a90*/  ISETP.GE.U32.AND P1, PT, R3, 0x80, PT ;  /* 0x000000800300780c */ /* 0x000fe20003f26070 */
[----:B------:R-:W-:Y:S01]  /*1aa0*/  BSSY.RECONVERGENT B0, `(.L_x_41190) ;  /* 0x0000037000007945 */ /* 0x000fe20003800200 */
[----:B------:R-:W-:-:S11]  /*1ab0*/  LOP3.LUT R184, R184, 0xffffdfff, RZ, 0xc0, !PT ;  /* 0xffffdfffb8b87812 */ /* 0x000fd600078ec0ff */
[----:B------:R-:W-:Y:S01]  /*1ac0*/  @P1 LOP3.LUT R184, R184, 0x2000, RZ, 0xfc, !PT ;  /* 0x00002000b8b81812 */ /* 0x000fe200078efcff */
[----:B------:R-:W-:Y:S06]  /*1ad0*/  @!P1 BRA `(.L_x_41191) ;  /* 0x0000000000cc9947 */ /* 0x000fec0003800000 */
[----:B------:R-:W-:Y:S01]  /*1ae0*/  ISETP.NE.U32.AND P1, PT, RZ, UR8, PT ;  /* 0x00000008ff007c0c */ /* 0x000fe2000bf25070 */
[----:B012---:R-:W0:Y:S03]  /*1af0*/  @P0 LDC.64 R132, c[0x0][0x390] ;  /* 0x0000e400ff840b82 */ /* 0x007e260000000a00 */
        /* <DEDUP_REMOVED lines=30> */
.L_x_41193:
        /* <DEDUP_REMOVED lines=13> */
.L_x_41194:
[----:B------:R-:W-:Y:S05]  /*1db0*/  BSYNC.RECONVERGENT B1 ;  /* 0x0000000000017941 */ /* 0x000fea0003800200 */
.L_x_41192:
[----:B------:R-:W0:Y:S01]  /*1dc0*/  LDC.64 R132, c[0x0][0x3a8] ;  /* 0x0000ea00ff847b82 */ /* 0x000e220000000a00 */
[----:B------:R-:W-:Y:S01]  /*1dd0*/  IADD3 R180, PT, PT, R180, 0x20, RZ ;  /* 0x00000020b4b47810 */ /* 0x000fe20007ffe0ff */
[C---:B0-----:R-:W-:Y:S01]  /*1de0*/  IMAD.WIDE.U32 R132, R178.reuse, 0x10, R132 ;  /* 0x00000010b2847825 */ /* 0x041fe200078e0084 */
[----:B------:R-:W-:-:S04]  /*1df0*/  IADD3 R178, PT, PT, R178, 0x20, RZ ;  /* 0x00000020b2b27810 */ /* 0x000fc80007ffe0ff */
[----:B------:R3:W-:Y:S03]  /*1e00*/  STG.E.128 desc[UR6][R132.64], R144 ;  /* 0x0000009084007986 */ /* 0x0007e6000c101d06 */
.L_x_41191:
[----:B------:R-:W-:Y:S05]  /*1e10*/  BSYNC.RECONVERGENT B0 ;  /* 0x0000000000007941 */ /* 0x000fea0003800200 */
.L_x_41190:
[----:B------:R-:W-:Y:S01]  /*1e20*/  ISETP.GE.U32.AND P1, PT, R3, 0xa0, PT ;  /* 0x000000a00300780c */ /* 0x000fe20003f26070 */
[----:B------:R-:W-:Y:S01]  /*1e30*/  BSSY.RECONVERGENT B0, `(.L_x_41195) ;  /* 0x0000037000007945 */ /* 0x000fe20003800200 */
[----:B------:R-:W-:-:S11]  /*1e40*/  LOP3.LUT R184, R184, 0xfffffbff, RZ, 0xc0, !PT ;  /* 0xfffffbffb8b87812 */ /* 0x000fd600078ec0ff */
[----:B------:R-:W-:Y:S01]  /*1e50*/  @P1 LOP3.LUT R184, R184, 0x400, RZ, 0xfc, !PT ;  /* 0x00000400b8b81812 */ /* 0x000fe200078efcff */
[----:B------:R-:W-:Y:S06]  /*1e60*/  @!P1 BRA `(.L_x_41196) ;  /* 0x0000000000cc9947 */ /* 0x000fec0003800000 */
[----:B------:R-:W-:Y:S01]  /*1e70*/  ISETP.NE.U32.AND P1, PT, RZ, UR8, PT ;  /* 0x00000008ff007c0c */ /* 0x000fe2000bf25070 */
[----:B0123--:R-:W0:Y:S03]  /*1e80*/  @P0 LDC.64 R132, c[0x0][0x390] ;  /* 0x0000e400ff840b82 */ /* 0x00fe260000000a00 */
        /* <DEDUP_REMOVED lines=30> */
.L_x_41198:
        /* <DEDUP_REMOVED lines=13> */
.L_x_41199:
[----:B------:R-:W-:Y:S05]  /*2140*/  BSYNC.RECONVERGENT B1 ;  /* 0x0000000000017941 */ /* 0x000fea0003800200 */
.L_x_41197:
[----:B------:R-:W0:Y:S01]  /*2150*/  LDC.64 R132, c[0x0][0x3a8] ;  /* 0x0000ea00ff847b82 */ /* 0x000e220000000a00 */
[----:B------:R-:W-:Y:S01]  /*2160*/  IADD3 R180, PT, PT, R180, 0x20, RZ ;  /* 0x00000020b4b47810 */ /* 0x000fe20007ffe0ff */
[C---:B0-----:R-:W-:Y:S01]  /*2170*/  IMAD.WIDE.U32 R132, R178.reuse, 0x10, R132 ;  /* 0x00000010b2847825 */ /* 0x041fe200078e0084 */
[----:B------:R-:W-:-:S04]  /*2180*/  IADD3 R178, PT, PT, R178, 0x20, RZ ;  /* 0x00000020b2b27810 */ /* 0x000fc80007ffe0ff */
[----:B------:R4:W-:Y:S03]  /*2190*/  STG.E.128 desc[UR6][R132.64], R148 ;  /* 0x0000009484007986 */ /* 0x0009e6000c101d06 */
.L_x_41196:
[----:B------:R-:W-:Y:S05]  /*21a0*/  BSYNC.RECONVERGENT B0 ;  /* 0x0000000000007941 */ /* 0x000fea0003800200 */
.L_x_41195:
[----:B------:R-:W-:Y:S01]  /*21b0*/  ISETP.GE.U32.AND P1, PT, R3, 0xc0, PT ;  /* 0x000000c00300780c */ /* 0x000fe20003f26070 */
[----:B------:R-:W-:Y:S01]  /*21c0*/  BSSY.RECONVERGENT B0, `(.L_x_41200) ;  /* 0x0000037000007945 */ /* 0x000fe20003800200 */
[----:B------:R-:W-:-:S11]  /*21d0*/  LOP3.LUT R184, R184, 0xfffffeff, RZ, 0xc0, !PT ;  /* 0xfffffeffb8b87812 */ /* 0x000fd600078ec0ff */
[----:B------:R-:W-:Y:S01]  /*21e0*/  @P1 LOP3.LUT R184, R184, 0x100, RZ, 0xfc, !PT ;  /* 0x00000100b8b81812 */ /* 0x000fe200078efcff */
[----:B------:R-:W-:Y:S06]  /*21f0*/  @!P1 BRA `(.L_x_41201) ;  /* 0x0000000000cc9947 */ /* 0x000fec0003800000 */
[----:B------:R-:W-:Y:S01]  /*2200*/  ISETP.NE.U32.AND P1, PT, RZ, UR8, PT ;  /* 0x00000008ff007c0c */ /* 0x000fe2000bf25070 */
[----:B01234-:R-:W0:Y:S03]  /*2210*/  @P0 LDC.64 R132, c[0x0][0x390] ;  /* 0x0000e400ff840b82 */ /* 0x01fe260000000a00 */
        /* <DEDUP_REMOVED lines=30> */
.L_x_41203:
        /* <DEDUP_REMOVED lines=13> */
.L_x_41204:
[----:B------:R-:W-:Y:S05]  /*24d0*/  BSYNC.RECONVERGENT B1 ;  /* 0x0000000000017941 */ /* 0x000fea0003800200 */
.L_x_41202:
[----:B------:R-:W0:Y:S01]  /*24e0*/  LDC.64 R132, c[0x0][0x3a8] ;  /* 0x0000ea00ff847b82 */ /* 0x000e220000000a00 */
[----:B------:R-:W-:Y:S01]  /*24f0*/  IADD3 R180, PT, PT, R180, 0x20, RZ ;  /* 0x00000020b4b47810 */ /* 0x000fe20007ffe0ff */
[C---:B0-----:R-:W-:Y:S01]  /*2500*/  IMAD.WIDE.U32 R132, R178.reuse, 0x10, R132 ;  /* 0x00000010b2847825 */ /* 0x041fe200078e0084 */
[----:B------:R-:W-:-:S04]  /*2510*/  IADD3 R178, PT, PT, R178, 0x20, RZ ;  /* 0x00000020b2b27810 */ /* 0x000fc80007ffe0ff */
[----:B------:R0:W-:Y:S03]  /*2520*/  STG.E.128 desc[UR6][R132.64], R152 ;  /* 0x0000009884007986 */ /* 0x0001e6000c101d06 */
.L_x_41201:
[----:B------:R-:W-:Y:S05]  /*2530*/  BSYNC.RECONVERGENT B0 ;  /* 0x0000000000007941 */ /* 0x000fea0003800200 */
.L_x_41200:
        /* <DEDUP_REMOVED lines=37> */
.L_x_41208:
        /* <DEDUP_REMOVED lines=13> */
.L_x_41209:
[----:B------:R-:W-:Y:S05]  /*2860*/  BSYNC.RECONVERGENT B1 ;  /* 0x0000000000017941 */ /* 0x000fea0003800200 */
.L_x_41207:
[----:B------:R-:W0:Y:S01]  /*2870*/  LDC.64 R132, c[0x0][0x3a8] ;  /* 0x0000ea00ff847b82 */ /* 0x000e220000000a00 */
[----:B------:R-:W-:Y:S01]  /*2880*/  IADD3 R180, PT, PT, R180, 0x20, RZ ;  /* 0x00000020b4b47810 */ /* 0x000fe20007ffe0ff */
[C---:B0-----:R-:W-:Y:S01]  /*2890*/  IMAD.WIDE.U32 R132, R178.reuse, 0x10, R132 ;  /* 0x00000010b2847825 */ /* 0x041fe200078e0084 */
[----:B------:R-:W-:-:S04]  /*28a0*/  IADD3 R178, PT, PT, R178, 0x20, RZ ;  /* 0x00000020b2b27810 */ /* 0x000fc80007ffe0ff */
[----:B------:R0:W-:Y:S03]  /*28b0*/  STG.E.128 desc[UR6][R132.64], R156 ;  /* 0x0000009c84007986 */ /* 0x0001e6000c101d06 */
.L_x_41206:
[----:B------:R-:W-:Y:S05]  /*28c0*/  BSYNC.RECONVERGENT B0 ;  /* 0x0000000000007941 */ /* 0x000fea0003800200 */
.L_x_41205:
        /* <DEDUP_REMOVED lines=37> */
.L_x_41213:
        /* <DEDUP_REMOVED lines=13> */
.L_x_41214:
[----:B------:R-:W-:Y:S05]  /*2bf0*/  BSYNC.RECONVERGENT B1 ;  /* 0x0000000000017941 */ /* 0x000fea0003800200 */
.L_x_41212:
[----:B------:R-:W0:Y:S01]  /*2c00*/  LDC.64 R132, c[0x0][0x3a8] ;  /* 0x0000ea00ff847b82 */ /* 0x000e220000000a00 */
[----:B------:R-:W-:Y:S01]  /*2c10*/  IADD3 R180, PT, PT, R180, 0x20, RZ ;  /* 0x00000020b4b47810 */ /* 0x000fe20007ffe0ff */
[C---:B0-----:R-:W-:Y:S01]  /*2c20*/  IMAD.WIDE.U32 R132, R178.reuse, 0x10, R132 ;  /* 0x00000010b2847825 */ /* 0x041fe200078e0084 */
[----:B------:R-:W-:-:S04]  /*2c30*/  IADD3 R178, PT, PT, R178, 0x20, RZ ;  /* 0x00000020b2b27810 */ /* 0x000fc80007ffe0ff */
[----:B------:R0:W-:Y:S03]  /*2c40*/  STG.E.128 desc[UR6][R132.64], R160 ;  /* 0x000000a084007986 */ /* 0x0001e6000c101d06 */
.L_x_41211:
[----:B------:R-:W-:Y:S05]  /*2c50*/  BSYNC.RECONVERGENT B0 ;  /* 0x0000000000007941 */ /* 0x000fea0003800200 */
.L_x_41210:
        /* <DEDUP_REMOVED lines=37> */
.L_x_41218:
        /* <DEDUP_REMOVED lines=13> */
.L_x_41219:
[----:B------:R-:W-:Y:S05]  /*2f80*/  BSYNC.RECONVERGENT B1 ;  /* 0x0000000000017941 */ /* 0x000fea0003800200 */
.L_x_41217:
[----:B------:R-:W0:Y:S01]  /*2f90*/  LDC.64 R132, c[0x0][0x3a8] ;  /* 0x0000ea00ff847b82 */ /* 0x000e220000000a00 */
[----:B------:R-:W-:Y:S01]  /*2fa0*/  IADD3 R180, PT, PT, R180, 0x20, RZ ;  /* 0x00000020b4b47810 */ /* 0x000fe20007ffe0ff */
[C---:B0-----:R-:W-:Y:S01]  /*2fb0*/  IMAD.WIDE.U32 R132, R178.reuse, 0x10, R132 ;  /* 0x00000010b2847825 */ /* 0x041fe200078e0084 */
[----:B------:R-:W-:-:S04]  /*2fc0*/  IADD3 R178, PT, PT, R178, 0x20, RZ ;  /* 0x00000020b2b27810 */ /* 0x000fc80007ffe0ff */
[----:B------:R0:W-:Y:S03]  /*2fd0*/  STG.E.128 desc[UR6][R132.64], R164 ;  /* 0x000000a484007986 */ /* 0x0001e6000c101d06 */
.L_x_41216:
[----:B------:R-:W-:Y:S05]  /*2fe0*/  BSYNC.RECONVERGENT B0 ;  /* 0x0000000000007941 */ /* 0x000fea0003800200 */
.L_x_41215:
[----:B------:R-:W-:Y:S01]  /*2ff0*/  ISETP.GE.U32.AND P1, PT, R3, 0x140, PT ;  /* 0x000001400300780c */ /* 0x000fe20003f26070 */
[----:B------:R-:W-:Y:S01]  /*3000*/  BSSY.RECONVERGENT B0, `(.L_x_41220) ;  /* 0x0000035000007945 */ /* 0x000fe20003800200 */
[----:B------:R-:W-:-:S11]  /*3010*/  LOP3.LUT R184, R184, 0xffffffef, RZ, 0xc0, !PT ;  /* 0xffffffefb8b87812 */ /* 0x000fd600078ec0ff */
[----:B------:R-:W-:Y:S01]  /*3020*/  @P1 LOP3.LUT R184, R184, 0x10, RZ, 0xfc, !PT ;  /* 0x00000010b8b81812 */ /* 0x000fe200078efcff */
[----:B------:R-:W-:Y:S06]  /*3030*/  @!P1 BRA `(.L_x_41221) ;  /* 0x0000000000c49947 */ /* 0x000fec0003800000 */
[----:B------:R-:W0:Y:S02]  /*3040*/  @P0 LDC.64 R124, c[0x0][0x390] ;  /* 0x0000e400ff7c0b82 */ /* 0x000e240000000a00 */
[----:B0-----:R-:W-:-:S05]  /*3050*/  @P0 IMAD.WIDE.U32 R180, R180, 0x10, R124 ;  /* 0x00000010b4b40825 */ /* 0x001fca00078e007c */
[----:B------:R0:W5:Y:S01]  /*3060*/  @P0 LDG.E.128 R168, desc[UR6][R180.64] ;  /* 0x00000006b4a80981 */ /* 0x000162000c1e1d00 */
[----:B------:R-:W-:-:S04]  /*3070*/  ISETP.NE.U32.AND P0, PT, RZ, UR8, PT ;  /* 0x00000008ff007c0c */ /* 0x000fc8000bf05070 */
[----:B------:R-:W-:-:S13]  /*3080*/  ISETP.NE.AND.EX P0, PT, RZ, UR9, PT, P0 ;  /* 0x00000009ff007c0c */ /* 0x000fda000bf05300 */
[----:B------:R-:W1:Y:S02]  /*3090*/  @P0 LDC.64 R124, c[0x0][0x3a0] ;  /* 0x0000e800ff7c0b82 */ /* 0x000e640000000a00 */
        /* <DEDUP_REMOVED lines=14> */
[----:B---34-:R-:W2:Y:S01]  /*3180*/  @P0 LDC R133, c[0x0][0x40c] ;  /* 0x00010300ff850b82 */ /* 0x018ea20000000800 */
        /* <DEDUP_REMOVED lines=11> */
.L_x_41223:
[----:B-----5:R-:W-:Y:S01]  /*3240*/  FMUL.FTZ R125, R168, UR11 ;  /* 0x0000000ba87d7c20 */ /* 0x020fe20008410000 */
[----:B------:R-:W-:Y:S01]  /*3250*/  FMUL.FTZ R126, R169, UR11 ;  /* 0x0000000ba97e7c20 */ /* 0x000fe20008410000 */
[----:B------:R-:W-:Y:S01]  /*3260*/  FMUL.FTZ R127, R170, UR11 ;  /* 0x0000000baa7f7c20 */ /* 0x000fe20008410000 */
[----:B---34-:R-:W-:Y:S01]  /*3270*/  FMUL.FTZ R132, R171, UR11 ;  /* 0x0000000bab847c20 */ /* 0x018fe20008410000 */
        /* <DEDUP_REMOVED lines=9> */
.L_x_41224:
[----:B------:R-:W-:Y:S05]  /*3310*/  BSYNC.RECONVERGENT B1 ;  /* 0x0000000000017941 */ /* 0x000fea0003800200 */
.L_x_41222:
[----:B------:R-:W0:Y:S02]  /*3320*/  LDC.64 R132, c[0x0][0x3a8] ;  /* 0x0000ea00ff847b82 */ /* 0x000e240000000a00 */
[----:B0-----:R-:W-:-:S05]  /*3330*/  IMAD.WIDE.U32 R132, R178, 0x10, R132 ;  /* 0x00000010b2847825 */ /* 0x001fca00078e0084 */
[----:B------:R0:W-:Y:S02]  /*3340*/  STG.E.128 desc[UR6][R132.64], R124 ;  /* 0x0000007c84007986 */ /* 0x0001e4000c101d06 */
.L_x_41221:
[----:B------:R-:W-:Y:S05]  /*3350*/  BSYNC.RECONVERGENT B0 ;  /* 0x0000000000007941 */ /* 0x000fea0003800200 */
.L_x_41220:
[----:B------:R-:W-:Y:S01]  /*3360*/  FADD.FTZ R0, RZ, R172 ;  /* 0x000000acff007221 */ /* 0x000fe20000010000 */
[C---:B------:R-:W-:Y:S01]  /*3370*/  ISETP.GT.U32.AND P4, PT, R3.reuse, 0x3f, PT ;  /* 0x0000003f0300780c */ /* 0x040fe20003f84070 */
[----:B01234-:R-:W0:Y:S01]  /*3380*/  S2R R132, SR_TID.X ;  /* 0x0000000000847919 */ /* 0x01fe220000002100 */
[----:B------:R-:W-:Y:S01]  /*3390*/  ISETP.GT.U32.AND P3, PT, R3, 0x5f, PT ;  /* 0x0000005f0300780c */ /* 0x000fe20003f64070 */
[----:B------:R-:W-:Y:S01]  /*33a0*/  FADD.FTZ R133, R173, R0 ;  /* 0x00000000ad857221 */ /* 0x000fe20000010000 */
        /* <DEDUP_REMOVED lines=8> */
[----:B------:R-:W-:-:S05]  /*3430*/  FSEL R133, R0, RZ, P5 ;  /* 0x000000ff00857208 */ /* 0x000fca0002800000 */
        /* <DEDUP_REMOVED lines=46> */
[----:B0-----:R-:W-:Y:S02]  /*3720*/  LOP3.LUT P6, RZ, R132, 0x1f, RZ, 0xc0, !PT ;  /* 0x0000001f84ff7812 */ /* 0x001fe400078cc0ff */
[----:B------:R-:W-:-:S11]  /*3730*/  LOP3.LUT R184, R184, 0xfffffdff, RZ, 0xc0, !PT ;  /* 0xfffffdffb8b87812 */ /* 0x000fd600078ec0ff */
[----:B------:R-:W-:Y:S01]  /*3740*/  @P6 LOP3.LUT R184, R184, 0x200, RZ, 0xfc, !PT ;  /* 0x00000200b8b86812 */ /* 0x000fe200078efcff */
        /* <DEDUP_REMOVED lines=34> */
[----:B------:R-:W-:Y:S02]  /*3970*/  LOP3.LUT P4, RZ, R184, 0x4, RZ, 0xc0, !PT ;  /* 0x00000004b8ff7812 */ /* 0x000fe4000788c0ff */
        /* <DEDUP_REMOVED lines=72> */
.L_x_41258:
        /* <DEDUP_REMOVED lines=42> */
.L_x_41229:
[----:B------:R-:W-:Y:S05]  /*40a0*/  BSYNC.RECONVERGENT B1 ;  /* 0x0000000000017941 */ /* 0x000fea0003800200 */
.L_x_41228:
[----:B------:R-:W-:Y:S01]  /*40b0*/  LOP3.LUT P0, RZ, R184, 0x800, RZ, 0xc0, !PT ;  /* 0x00000800b8ff7812 */ /* 0x000fe2000780c0ff */
        /* <DEDUP_REMOVED lines=18> */
.L_x_41231:
[----:B------:R-:W-:Y:S05]  /*41e0*/  BSYNC.RECONVERGENT B1 ;  /* 0x0000000000017941 */ /* 0x000fea0003800200 */
.L_x_41230:
[----:B------:R-:W-:Y:S01]  /*41f0*/  LOP3.LUT P0, RZ, R184, 0x1000, RZ, 0xc0, !PT ;  /* 0x00001000b8ff7812 */ /* 0x000fe2000780c0ff */
        /* <DEDUP_REMOVED lines=18> */
.L_x_41233:
[----:B------:R-:W-:Y:S05]  /*4320*/  BSYNC.RECONVERGENT B1 ;  /* 0x0000000000017941 */ /* 0x000fea0003800200 */
.L_x_41232:
[----:B------:R-:W-:Y:S01]  /*4330*/  LOP3.LUT P0, RZ, R184, 0x2000, RZ, 0xc0, !PT ;  /* 0x00002000b8ff7812 */ /* 0x000fe2000780c0ff */
        /* <DEDUP_REMOVED lines=18> */
.L_x_41235:
[----:B------:R-:W-:Y:S05]  /*4460*/  BSYNC.RECONVERGENT B1 ;  /* 0x0000000000017941 */ /* 0x000fea0003800200 */
.L_x_41234:
[----:B------:R-:W-:Y:S01]  /*4470*/  LOP3.LUT P0, RZ, R184, 0x400, RZ, 0xc0, !PT ;  /* 0x00000400b8ff7812 */ /* 0x000fe2000780c0ff */
        /* <DEDUP_REMOVED lines=18> */
.L_x_41237:
[----:B------:R-:W-:Y:S05]  /*45a0*/  BSYNC.RECONVERGENT B1 ;  /* 0x0000000000017941 */ /* 0x000fea0003800200 */
.L_x_41236:
[----:B------:R-:W-:Y:S01]  /*45b0*/  LOP3.LUT P0, RZ, R184, 0x100, RZ, 0xc0, !PT ;  /* 0x00000100b8ff7812 */ /* 0x000fe2000780c0ff */
        /* <DEDUP_REMOVED lines=18> */
.L_x_41239:
[----:B------:R-:W-:Y:S05]  /*46e0*/  BSYNC.RECONVERGENT B1 ;  /* 0x0000000000017941 */ /* 0x000fea0003800200 */
.L_x_41238:
        /* <DEDUP_REMOVED lines=19> */
.L_x_41241:
[----:B------:R-:W-:Y:S05]  /*4820*/  BSYNC.RECONVERGENT B1 ;  /* 0x0000000000017941 */ /* 0x000fea0003800200 */
.L_x_41240:
        /* <DEDUP_REMOVED lines=19> */
.L_x_41243:
[----:B------:R-:W-:Y:S05]  /*4960*/  BSYNC.RECONVERGENT B1 ;  /* 0x0000000000017941 */ /* 0x000fea0003800200 */
.L_x_41242:
        /* <DEDUP_REMOVED lines=19> */
.L_x_41245:
[----:B------:R-:W-:Y:S05]  /*4aa0*/  BSYNC.RECONVERGENT B1 ;  /* 0x0000000000017941 */ /* 0x000fea0003800200 */
.L_x_41244:
[----:B------:R-:W-:-:S13]  /*4ab0*/  LOP3.LUT P0, RZ, R184, 0x10, RZ, 0xc0, !PT ;  /* 0x00000010b8ff7812 */ /* 0x000fda000780c0ff */
        /* <DEDUP_REMOVED lines=16> */
.L_x_41227:
[----:B------:R-:W-:Y:S05]  /*4bc0*/  BSYNC.RECONVERGENT B0 ;  /* 0x0000000000007941 */ /* 0x000fea0003800200 */
.L_x_41226:
[----:B0-----:R-:W0:Y:S02]  /*4bd0*/  LDC.64 R132, c[0x0][0x380] ;  /* 0x0000e000ff847b82 */ /* 0x001e240000000a00 */
[----:B0-----:R-:W-:-:S04]  /*4be0*/  LEA R176, R132, R176, 0x2 ;  /* 0x000000b084b07211 */ /* 0x001fc800078e10ff */
[----:B------:R-:W-:-:S13]  /*4bf0*/  ISETP.GE.AND P0, PT, R176, R133, PT ;  /* 0x00000085b000720c */ /* 0x000fda0003f06270 */
[----:B------:R-:W-:Y:S05]  /*4c00*/  @!P0 BRA `(.L_x_41246) ;  /* 0xffffffc000b08947 */ /* 0x000fea000383ffff */
[----:B------:R-:W-:Y:S05]  /*4c10*/  EXIT ;  /* 0x000000000000794d */ /* 0x000fea0003800000 */
.L_x_41225:
        /* <DEDUP_REMOVED lines=8> */
.L_x_41248:
[----:B------:R-:W-:Y:S05]  /*4ca0*/  BSYNC B0 ;  /* 0x0000000000007941 */ /* 0x000fea0003800000 */
.L_x_41247:
        /* <DEDUP_REMOVED lines=10> */
.L_x_41249:
[----:B------:R-:W-:Y:S01]  /*4d50*/  HFMA2 R186, -RZ, RZ, 0, 2.384185791015625e-07 ;  /* 0x00000004ffba7431 */ /* 0x000fe200000001ff */
[----:B------:R-:W-:-:S05]  /*4d60*/  MOV R0, R183 ;  /* 0x000000b700007202 */ /* 0x000fca0000000f00 */
[----:B------:R-:W-:-:S05]  /*4d70*/  FADD.FTZ R178, R175, R0 ;  /* 0x00000000afb27221 */ /* 0x000fca0000010000 */
[----:B------:R-:W-:-:S07]  /*4d80*/  MOV R185, R178 ;  /* 0x000000b200b97202 */ /* 0x000fce0000000f00 */
[----:B------:R-:W-:Y:S05]  /*4d90*/  WARPSYNC.COLLECTIVE R182, `(.L_x_41250) ;  /* 0x00000000b6087348 */ /* 0x000fea0003c00000 */
[----:B------:R0:W1:Y:S02]  /*4da0*/  SHFL.BFLY P6, R183, R185, R186, R187 ;  /* 0x0c0000bab9b77389 */ /* 0x00006400000c00bb */
[----:B01----:R-:W-:Y:S05]  /*4db0*/  ENDCOLLECTIVE ;  /* 0x000000000000791b */ /* 0x003fea0003800000 */
.L_x_41250:
[----:B------:R-:W-:Y:S01]  /*4dc0*/  HFMA2 R186, -RZ, RZ, 0, 4.76837158203125e-07 ;  /* 0x00000008ffba7431 */ /* 0x000fe200000001ff */
[----:B------:R-:W-:-:S05]  /*4dd0*/  MOV R181, R183 ;  /* 0x000000b700b57202 */ /* 0x000fca0000000f00 */
[----:B------:R-:W-:-:S05]  /*4de0*/  FADD.FTZ R181, R178, R181 ;  /* 0x000000b5b2b57221 */ /* 0x000fca0000010000 */
[----:B------:R-:W-:-:S07]  /*4df0*/  MOV R185, R181 ;  /* 0x000000b500b97202 */ /* 0x000fce0000000f00 */
[----:B------:R-:W-:Y:S05]  /*4e00*/  WARPSYNC.COLLECTIVE R182, `(.L_x_41251) ;  /* 0x00000000b6087348 */ /* 0x000fea0003c00000 */
[----:B------:R0:W1:Y:S02]  /*4e10*/  SHFL.BFLY P6, R183, R185, R186, R187 ;  /* 0x0c0000bab9b77389 */ /* 0x00006400000c00bb */
[----:B01----:R-:W-:Y:S05]  /*4e20*/  ENDCOLLECTIVE ;  /* 0x000000000000791b */ /* 0x003fea0003800000 */
.L_x_41251:
[----:B------:R-:W-:Y:S01]  /*4e30*/  HFMA2 R186, -RZ, RZ, 0, 9.5367431640625e-07 ;  /* 0x00000010ffba7431 */ /* 0x000fe200000001ff */
[----:B------:R-:W-:-:S05]  /*4e40*/  MOV R0, R183 ;  /* 0x000000b700007202 */ /* 0x000fca0000000f00 */
[----:B------:R-:W-:-:S05]  /*4e50*/  FADD.FTZ R180, R181, R0 ;  /* 0x00000000b5b47221 */ /* 0x000fca0000010000 */
[----:B------:R-:W-:-:S07]  /*4e60*/  MOV R185, R180 ;  /* 0x000000b400b97202 */ /* 0x000fce0000000f00 */
[----:B------:R-:W-:Y:S05]  /*4e70*/  WARPSYNC.COLLECTIVE R182, `(.L_x_41252) ;  /* 0x00000000b6087348 */ /* 0x000fea0003c00000 */
[----:B------:R0:W1:Y:S02]  /*4e80*/  SHFL.BFLY P6, R183, R185, R186, R187 ;  /* 0x0c0000bab9b77389 */ /* 0x00006400000c00bb */
[----:B01----:R-:W-:Y:S05]  /*4e90*/  ENDCOLLECTIVE ;  /* 0x000000000000791b */ /* 0x003fea0003800000 */
.L_x_41252:
[----:B------:R-:W-:Y:S02]  /*4ea0*/  HFMA2 R186, -RZ, RZ, 0, 5.9604644775390625e-08 ;  /* 0x00000001ffba7431 */ /* 0x000fe400000001ff */
[----:B------:R-:W-:Y:S01]  /*4eb0*/  FADD.FTZ R133, R180, R183 ;  /* 0x000000b7b4857221 */ /* 0x000fe20000010000 */
[----:B------:R-:W-:-:S03]  /*4ec0*/  LOP3.LUT P6, RZ, R184, 0x8, RZ, 0xc0, !PT ;  /* 0x00000008b8ff7812 */ /* 0x000fc600078cc0ff */
        /* <DEDUP_REMOVED lines=89> */
.L_x_41253:
[----:B------:R-:W-:Y:S01]  /*5460*/  HFMA2 R186, -RZ, RZ, 0, 1.1920928955078125e-07 ;  /* 0x00000002ffba7431 */ /* 0x000fe200000001ff */
[----:B------:R-:W-:-:S05]  /*5470*/  MOV R175, R183 ;  /* 0x000000b700af7202 */ /* 0x000fca0000000f00 */
[----:B------:R-:W-:-:S05]  /*5480*/  FADD.FTZ R175, R0, R175 ;  /* 0x000000af00af7221 */ /* 0x000fca0000010000 */
[----:B------:R-:W-:-:S07]  /*5490*/  MOV R185, R175 ;  /* 0x000000af00b97202 */ /* 0x000fce0000000f00 */
[----:B------:R-:W-:Y:S05]  /*54a0*/  WARPSYNC.COLLECTIVE R182, `(.L_x_41254) ;  /* 0x00000000b6087348 */ /* 0x000fea0003c00000 */
[----:B------:R0:W1:Y:S02]  /*54b0*/  SHFL.BFLY P6, R183, R185, R186, R187 ;  /* 0x0c0000bab9b77389 */ /* 0x00006400000c00bb */
[----:B01----:R-:W-:Y:S05]  /*54c0*/  ENDCOLLECTIVE ;  /* 0x000000000000791b */ /* 0x003fea0003800000 */
.L_x_41254:
[----:B------:R-:W-:Y:S01]  /*54d0*/  HFMA2 R186, -RZ, RZ, 0, 2.384185791015625e-07 ;  /* 0x00000004ffba7431 */ /* 0x000fe200000001ff */
[----:B------:R-:W-:-:S05]  /*54e0*/  MOV R178, R183 ;  /* 0x000000b700b27202 */ /* 0x000fca0000000f00 */
[----:B------:R-:W-:-:S05]  /*54f0*/  FADD.FTZ R178, R175, R178 ;  /* 0x000000b2afb27221 */ /* 0x000fca0000010000 */
[----:B------:R-:W-:-:S07]  /*5500*/  MOV R185, R178 ;  /* 0x000000b200b97202 */ /* 0x000fce0000000f00 */
[----:B------:R-:W-:Y:S05]  /*5510*/  WARPSYNC.COLLECTIVE R182, `(.L_x_41255) ;  /* 0x00000000b6087348 */ /* 0x000fea0003c00000 */
[----:B------:R0:W1:Y:S02]  /*5520*/  SHFL.BFLY P6, R183, R185, R186, R187 ;  /* 0x0c0000bab9b77389 */ /* 0x00006400000c00bb */
[----:B01----:R-:W-:Y:S05]  /*5530*/  ENDCOLLECTIVE ;  /* 0x000000000000791b */ /* 0x003fea0003800000 */
.L_x_41255:
[----:B------:R-:W-:Y:S01]  /*5540*/  HFMA2 R186, -RZ, RZ, 0, 4.76837158203125e-07 ;  /* 0x00000008ffba7431 */ /* 0x000fe200000001ff */
[----:B------:R-:W-:-:S05]  /*5550*/  MOV R181, R183 ;  /* 0x000000b700b57202 */ /* 0x000fca0000000f00 */
[----:B------:R-:W-:-:S05]  /*5560*/  FADD.FTZ R181, R178, R181 ;  /* 0x000000b5b2b57221 */ /* 0x000fca0000010000 */
[----:B------:R-:W-:-:S07]  /*5570*/  MOV R185, R181 ;  /* 0x000000b500b97202 */ /* 0x000fce0000000f00 */
[----:B------:R-:W-:Y:S05]  /*5580*/  WARPSYNC.COLLECTIVE R182, `(.L_x_41256) ;  /* 0x00000000b6087348 */ /* 0x000fea0003c00000 */
[----:B------:R0:W1:Y:S02]  /*5590*/  SHFL.BFLY P6, R183, R185, R186, R187 ;  /* 0x0c0000bab9b77389 */ /* 0x00006400000c00bb */
[----:B01----:R-:W-:Y:S05]  /*55a0*/  ENDCOLLECTIVE ;  /* 0x000000000000791b */ /* 0x003fea0003800000 */
.L_x_41256:
[----:B------:R-:W-:Y:S01]  /*55b0*/  HFMA2 R186, -RZ, RZ, 0, 9.5367431640625e-07 ;  /* 0x00000010ffba7431 */ /* 0x000fe200000001ff */
[----:B------:R-:W-:-:S05]  /*55c0*/  MOV R180, R183 ;  /* 0x000000b700b47202 */ /* 0x000fca0000000f00 */
[----:B------:R-:W-:-:S05]  /*55d0*/  FADD.FTZ R180, R181, R180 ;  /* 0x000000b4b5b47221 */ /* 0x000fca0000010000 */
[----:B------:R-:W-:-:S07]  /*55e0*/  MOV R185, R180 ;  /* 0x000000b400b97202 */ /* 0x000fce0000000f00 */
[----:B------:R-:W-:Y:S05]  /*55f0*/  WARPSYNC.COLLECTIVE R182, `(.L_x_41257) ;  /* 0x00000000b6087348 */ /* 0x000fea0003c00000 */
[----:B------:R0:W1:Y:S02]  /*5600*/  SHFL.BFLY P6, R183, R185, R186, R187 ;  /* 0x0c0000bab9b77389 */ /* 0x00006400000c00bb */
[----:B01----:R-:W-:Y:S05]  /*5610*/  ENDCOLLECTIVE ;  /* 0x000000000000791b */ /* 0x003fea0003800000 */
.L_x_41257:
[----:B------:R-:W-:Y:S05]  /*5620*/  BRA `(.L_x_41258) ;  /* 0xffffffe400f47947 */ /* 0x000fea000383ffff */
.L_x_41259:
        /* <DEDUP_REMOVED lines=13> */
.L_x_45918:


//--------------------- .text._ZN10layer_norm13ln_fwd_kernelINS_13Kernel_traitsIfffffjLj1280ELj1ELj4ELj1ELj16ENS_18Kernel_traits_baseILj1280EfffffjLj128EEEEELb0ELb1ELb1ELb1EEEvNS_9FwdParamsE --------------------------
	.section	.text._ZN10layer_norm13ln_fwd_kernelINS_13Kernel_traitsIfffffjLj1280ELj1ELj4ELj1ELj16ENS_18Kernel_traits_baseILj1280EfffffjLj128EEEEELb0ELb1ELb1ELb1EEEvNS_9FwdParamsE,"ax",@progbits
	.align	128
        .global         _ZN10layer_norm13ln_fwd_kernelINS_13Kernel_traitsIfffffjLj1280ELj1ELj4ELj1ELj16ENS_18Kernel_traits_baseILj1280EfffffjLj128EEEEELb0ELb1ELb1ELb1EEEvNS_9FwdParamsE
        .type           _ZN10layer_norm13ln_fwd_kernelINS_13Kernel_traitsIfffffjLj1280ELj1ELj4ELj1ELj16ENS_18Kernel_traits_baseILj1280EfffffjLj128EEEEELb0ELb1ELb1ELb1EEEvNS_9FwdParamsE,@function
        .size           _ZN10layer_norm13ln_fwd_kernelINS_13Kernel_traitsIfffffjLj1280ELj1ELj4ELj1ELj16ENS_18Kernel_traits_baseILj1280EfffffjLj128EEEEELb0ELb1ELb1ELb1EEEvNS_9FwdParamsE,(.L_x_45919 - _ZN10layer_norm13ln_fwd_kernelINS_13Kernel_traitsIfffffjLj1280ELj1ELj4ELj1ELj16ENS_18Kernel_traits_baseILj1280EfffffjLj128EEEEELb0ELb1ELb1ELb1EEEvNS_9FwdParamsE)
        .other          _ZN10layer_norm13ln_fwd_kernelINS_13Kernel_traitsIfffffjLj1280ELj1ELj4ELj1ELj16ENS_18Kernel_traits_baseILj1280EfffffjLj128EEEEELb0ELb1ELb1ELb1EEEvNS_9FwdParamsE,@"STO_CUDA_ENTRY STV_DEFAULT"
_ZN10layer_norm13ln_fwd_kernelINS_13Kernel_traitsIfffffjLj1280ELj1ELj4ELj1ELj16ENS_18Kernel_traits_baseILj1280EfffffjLj128EEEEELb0ELb1ELb1ELb1EEEvNS_9FwdParamsE:
.text._ZN10layer_norm13ln_fwd_kernelINS_13Kernel_traitsIfffffjLj1280ELj1ELj4ELj1ELj16ENS_18Kernel_traits_baseILj1280EfffffjLj128EEEEELb0ELb1ELb1ELb1EEEvNS_9FwdParamsE:
        /* <DEDUP_REMOVED lines=49> */
.L_x_41260:
        /* <DEDUP_REMOVED lines=44> */
.L_x_41261:
[----:B------:R-:W1:Y:S01]  /*05d0*/  LDCU UR4, c[0x0][0x384] ;  /* 0x00007080ff0477ac */ /* 0x000e620008000800 */
[----:B------:R-:W2:Y:S01]  /*05e0*/  LDCU UR5, c[0x0][0x40c] ;  /* 0x00008180ff0577ac */ /* 0x000ea20008000800 */
[----:B------:R-:W3:Y:S01]  /*05f0*/  LDCU.U8 UR10, c[0x0][0x410] ;  /* 0x00008200ff0a77ac */ /* 0x000ee20008000000 */
[----:B------:R-:W4:Y:S01]  /*0600*/  LDCU UR11, c[0x0][0x448] ;  /* 0x00008900ff0b77ac */ /* 0x000f220008000800 */
[----:B------:R-:W0:Y:S01]  /*0610*/  LDCU.64 UR8, c[0x0][0x3a0] ;  /* 0x00007400ff0877ac */ /* 0x000e220008000a00 */
[----:B-1----:R-:W-:-:S13]  /*0620*/  ISETP.GE.AND P0, PT, R3, UR4, PT ;  /* 0x0000000403007c0c */ /* 0x002fda000bf06270 */
[----:B0-234-:R-:W-:Y:S05]  /*0630*/  @P0 EXIT ;  /* 0x000000000000094d */ /* 0x01dfea0003800000 */
.L_x_41294:
[----:B------:R-:W0:Y:S08]  /*0640*/  LDC.64 R4, c[0x0][0x3f0] ;  /* 0x0000fc00ff047b82 */ /* 0x000e300000000a00 */
[----:B------:R-:W1:Y:S08]  /*0650*/  LDC R168, c[0x0][0x388] ;  /* 0x0000e200ffa87b82 */ /* 0x000e700000000800 */
[----:B------:R-:W2:Y:S01]  /*0660*/  LDC.64 R136, c[0x0][0x3f8] ;  /* 0x0000fe00ff887b82 */ /* 0x000ea20000000a00 */
[----:B0-----:R-:W-:-:S05]  /*0670*/  IMAD.WIDE R4, R3, 0x4, R4 ;  /* 0x0000000403047825 */ /* 0x001fca00078e0204 */
[----:B------:R2:W3:Y:S02]  /*0680*/  LDG.E R140, desc[UR6][R4.64] ;  /* 0x00000006048c7981 */ /* 0x0004e4000c1e1900 */
[----:B--2---:R-:W-:-:S05]  /*0690*/  IMAD.WIDE R4, R3, 0x4, R136 ;  /* 0x0000000403047825 */ /* 0x004fca00078e0288 */
        /* <DEDUP_REMOVED lines=17> */
[----:B0-----:R-:W-:Y:S05]  /*07b0*/  @P0 BRA `(.L_x_41262) ;  /* 0x0000000000380947 */ /* 0x001fea0003800000 */
[----:B-----5:R-:W-:Y:S01]  /*07c0*/  FMUL.FTZ R135, R130, UR5 ;  /* 0x0000000582877c20 */ /* 0x020fe20008410000 */
[----:B------:R-:W-:Y:S01]  /*07d0*/  FMUL.FTZ R5, R128, UR5 ;  /* 0x0000000580057c20 */ /* 0x000fe20008410000 */
[----:B------:R-:W-:Y:S01]  /*07e0*/  FMUL.FTZ R4, R129, UR5 ;  /* 0x0000000581047c20 */ /* 0x000fe20008410000 */
[----:B------:R-:W-:Y:S01]  /*07f0*/  FMUL.FTZ R6, R131, UR5 ;  /* 0x0000000583067c20 */ /* 0x000fe20008410000 */
[----:B------:R-:W-:Y:S01]  /*0800*/  FMUL.FTZ R135, R135, R90 ;  /* 0x0000005a87877220 */ /* 0x000fe20000410000 */
[----:B------:R-:W-:Y:S01]  /*0810*/  ISETP.GT.AND P2, PT, R140, RZ, PT ;  /* 0x000000ff8c00720c */ /* 0x000fe20003f44270 */
[----:B------:R-:W-:Y:S01]  /*0820*/  FMUL.FTZ R5, R5, R88 ;  /* 0x0000005805057220 */ /* 0x000fe20000410000 */
[----:B------:R-:W-:Y:S01]  /*0830*/  FMUL.FTZ R4, R4, R89 ;  /* 0x0000005904047220 */ /* 0x000fe20000410000 */
[----:B------:R-:W-:Y:S01]  /*0840*/  FMUL.FTZ R6, R6, R91 ;  /* 0x0000005b06067220 */ /* 0x000fe20000410000 */
[----:B------:R-:W-:Y:S02]  /*0850*/  FSEL R138, R135, RZ, P2 ;  /* 0x000000ff878a7208 */ /* 0x000fe40001000000 */
[----:B------:R-:W-:-:S02]  /*0860*/  FSEL R136, R5, RZ, P2 ;  /* 0x000000ff05887208 */ /* 0x000fc40001000000 */
[----:B------:R-:W-:Y:S02]  /*0870*/  FSEL R137, R4, RZ, P2 ;  /* 0x000000ff04897208 */ /* 0x000fe40001000000 */
[----:B------:R-:W-:Y:S01]  /*0880*/  FSEL R135, R6, RZ, P2 ;  /* 0x000000ff06877208 */ /* 0x000fe20001000000 */
[----:B------:R-:W-:Y:S06]  /*0890*/  BRA `(.L_x_41263) ;  /* 0x0000000000507947 */ /* 0x000fec0003800000 */
.L_x_41262:
[----:B------:R-:W0:Y:S02]  /*08a0*/  LDC.64 R132, c[0x0][0x3a0] ;  /* 0x0000e800ff847b82 */ /* 0x000e240000000a00 */
[----:B0-----:R-:W-:-:S06]  /*08b0*/  IMAD.WIDE.U32 R132, R177, 0x10, R132 ;  /* 0x00000010b1847825 */ /* 0x001fcc00078e0084 */
[----:B------:R-:W2:Y:S01]  /*08c0*/  LDG.E.128 R132, desc[UR6][R132.64] ;  /* 0x0000000684847981 */ /* 0x000ea2000c1e1d00 */
[----:B------:R-:W-:-:S13]  /*08d0*/  ISETP.GT.AND P2, PT, R140, RZ, PT ;  /* 0x000000ff8c00720c */ /* 0x000fda0003f44270 */
[----:B------:R-:W0:Y:S08]  /*08e0*/  @P2 LDC R7, c[0x0][0x40c] ;  /* 0x00010300ff072b82 */ /* 0x000e300000000800 */
[----:B------:R-:W1:Y:S08]  /*08f0*/  @P2 LDC R5, c[0x0][0x40c] ;  /* 0x00010300ff052b82 */ /* 0x000e700000000800 */
[----:B------:R-:W3:Y:S08]  /*0900*/  @P2 LDC R4, c[0x0][0x40c] ;  /* 0x00010300ff042b82 */ /* 0x000ef00000000800 */
[----:B------:R-:W4:Y:S01]  /*0910*/  @P2 LDC R6, c[0x0][0x40c] ;  /* 0x00010300ff062b82 */ /* 0x000f220000000800 */
[----:B0----5:R-:W-:Y:S01]  /*0920*/  @P2 FMUL.FTZ R7, R130, R7 ;  /* 0x0000000782072220 */ /* 0x021fe20000410000 */
[----:B-1----:R-:W-:Y:S01]  /*0930*/  @P2 FMUL.FTZ R5, R128, R5 ;  /* 0x0000000580052220 */ /* 0x002fe20000410000 */
[----:B---3--:R-:W-:Y:S01]  /*0940*/  @P2 FMUL.FTZ R4, R129, R4 ;  /* 0x0000000481042220 */ /* 0x008fe20000410000 */
        /* <DEDUP_REMOVED lines=8> */
[----:B------:R-:W-:-:S07]  /*09d0*/  @P2 FFMA.FTZ R135, R6, R91, R135 ;  /* 0x0000005b06872223 */ /* 0x000fce0000010087 */
.L_x_41263:
[----:B------:R-:W0:Y:S01]  /*09e0*/  @P0 LDC.64 R4, c[0x0][0x3a0] ;  /* 0x0000e800ff040b82 */ /* 0x000e220000000a00 */
[----:B------:R-:W-:Y:S02]  /*09f0*/  @P0 IADD3 R145, PT, PT, R177, 0x20, RZ ;  /* 0x00000020b1910810 */ /* 0x000fe40007ffe0ff */
[----:B------:R-:W-:-:S05]  /*0a00*/  MOV R139, R135 ;  /* 0x00000087008b7202 */ /* 0x000fca0000000f00 */
[----:B------:R-:W1:Y:S08]  /*0a10*/  LDC.64 R170, c[0x0][0x3a8] ;  /* 0x0000ea00ffaa7b82 */ /* 0x000e700000000a00 */
[----:B------:R-:W2:Y:S01]  /*0a20*/  @P1 LDC.64 R142, c[0x0][0x390] ;  /* 0x0000e400ff8e1b82 */ /* 0x000ea20000000a00 */
[----:B0-----:R-:W-:Y:S01]  /*0a30*/  @P0 IMAD.WIDE.U32 R4, R145, 0x10, R4 ;  /* 0x0000001091040825 */ /* 0x001fe200078e0004 */
[----:B------:R-:W-:-:S03]  /*0a40*/  @P1 IADD3 R145, PT, PT, R0, 0x20, RZ ;  /* 0x0000002000911810 */ /* 0x000fc60007ffe0ff */
[----:B-1----:R-:W-:-:S05]  /*0a50*/  IMAD.WIDE.U32 R140, R177, 0x10, R170 ;  /* 0x00000010b18c7825 */ /* 0x002fca00078e00aa */
[----:B------:R0:W-:Y:S01]  /*0a60*/  STG.E.128 desc[UR6][R140.64], R136 ;  /* 0x000000888c007986 */ /* 0x0001e2000c101d06 */
[----:B--2---:R-:W-:-:S03]  /*0a70*/  @P1 IMAD.WIDE.U32 R142, R145, 0x10, R142 ;  /* 0x00000010918e1825 */ /* 0x004fc600078e008e */
[----:B------:R-:W2:Y:S04]  /*0a80*/  @P0 LDG.E.128 R4, desc[UR6][R4.64] ;  /* 0x0000000604040981 */ /* 0x000ea8000c1e1d00 */
[----:B------:R0:W5:Y:S01]  /*0a90*/  @P1 LDG.E.128 R128, desc[UR6][R142.64] ;  /* 0x000000068e801981 */ /* 0x000162000c1e1d00 */
[----:B------:R-:W-:Y:S01]  /*0aa0*/  BSSY.RECONVERGENT B0, `(.L_x_41264) ;  /* 0x0000022000007945 */ /* 0x000fe20003800200 */
[----:B--2---:R-:W-:Y:S02]  /*0ab0*/  @P0 MOV R134, R6 ;  /* 0x0000000600860202 */ /* 0x004fe40000000f00 */
[----:B------:R-:W-:Y:S02]  /*0ac0*/  @P0 MOV R133, R5 ;  /* 0x0000000500850202 */ /* 0x000fe40000000f00 */
[----:B------:R-:W-:Y:S01]  /*0ad0*/  @P0 MOV R132, R4 ;  /* 0x0000000400840202 */ /* 0x000fe20000000f00 */
[----:B0-----:R-:W-:Y:S06]  /*0ae0*/  @!P0 BRA `(.L_x_41265) ;  /* 0x0000000000448947 */ /* 0x001fec0003800000 */
[----:B------:R-:W0:Y:S01]  /*0af0*/  @P2 LDC R5, c[0x0][0x40c] ;  /* 0x00010300ff052b82 */ /* 0x000e220000000800 */
[----:B------:R-:W-:Y:S02]  /*0b00*/  MOV R140, R132 ;  /* 0x00000084008c7202 */ /* 0x000fe40000000f00 */
[----:B------:R-:W-:Y:S02]  /*0b10*/  MOV R141, R133 ;  /* 0x00000085008d7202 */ /* 0x000fe40000000f00 */
[----:B------:R-:W-:Y:S02]  /*0b20*/  MOV R142, R134 ;  /* 0x00000086008e7202 */ /* 0x000fe40000000f00 */
[----:B------:R-:W-:Y:S01]  /*0b30*/  MOV R143, R7 ;  /* 0x00000007008f7202 */ /* 0x000fe20000000f00 */
[----:B------:R-:W1:Y:S08]  /*0b40*/  @P2 LDC R4, c[0x0][0x40c] ;  /* 0x00010300ff042b82 */ /* 0x000e700000000800 */
[----:B------:R-:W2:Y:S01]  /*0b50*/  @P2 LDC R139, c[0x0][0x40c] ;  /* 0x00010300ff8b2b82 */ /* 0x000ea20000000800 */
[----:B0----5:R-:W-:-:S04]  /*0b60*/  @P2 FMUL.FTZ R5, R128, R5 ;  /* 0x0000000580052220 */ /* 0x021fc80000410000 */
[----:B------:R-:W-:Y:S01]  /*0b70*/  @P2 FFMA.FTZ R140, R5, R92, R132 ;  /* 0x0000005c058c2223 */ /* 0x000fe20000010084 */
        /* <DEDUP_REMOVED lines=8> */
.L_x_41265:
[----:B-----5:R-:W-:Y:S01]  /*0c00*/  FMUL.FTZ R5, R128, UR5 ;  /* 0x0000000580057c20 */ /* 0x020fe20008410000 */
[----:B------:R-:W-:Y:S01]  /*0c10*/  FMUL.FTZ R4, R129, UR5 ;  /* 0x0000000581047c20 */ /* 0x000fe20008410000 */
[----:B------:R-:W-:Y:S01]  /*0c20*/  FMUL.FTZ R139, R130, UR5 ;  /* 0x00000005828b7c20 */ /* 0x000fe20008410000 */
[----:B------:R-:W-:Y:S01]  /*0c30*/  FMUL.FTZ R6, R131, UR5 ;  /* 0x0000000583067c20 */ /* 0x000fe20008410000 */
[----:B------:R-:W-:Y:S01]  /*0c40*/  FMUL.FTZ R140, R5, R92 ;  /* 0x0000005c058c7220 */ /* 0x000fe20000410000 */
[----:B------:R-:W-:Y:S01]  /*0c50*/  FMUL.FTZ R141, R4, R93 ;  /* 0x0000005d048d7220 */ /* 0x000fe20000410000 */
[----:B------:R-:W-:Y:S01]  /*0c60*/  FMUL.FTZ R142, R139, R94 ;  /* 0x0000005e8b8e7220 */ /* 0x000fe20000410000 */
[----:B------:R-:W-:Y:S02]  /*0c70*/  FMUL.FTZ R143, R6, R95 ;  /* 0x0000005f068f7220 */ /* 0x000fe40000410000 */
[----:B------:R-:W-:Y:S02]  /*0c80*/  FSEL R140, R140, RZ, P2 ;  /* 0x000000ff8c8c7208 */ /* 0x000fe40001000000 */
[----:B------:R-:W-:-:S02]  /*0c90*/  FSEL R141, R141, RZ, P2 ;  /* 0x000000ff8d8d7208 */ /* 0x000fc40001000000 */
[----:B------:R-:W-:Y:S02]  /*0ca0*/  FSEL R142, R142, RZ, P2 ;  /* 0x000000ff8e8e7208 */ /* 0x000fe40001000000 */
[----:B------:R-:W-:-:S07]  /*0cb0*/  FSEL R143, R143, RZ, P2 ;  /* 0x000000ff8f8f7208 */ /* 0x000fce0001000000 */
.L_x_41266:
[----:B------:R-:W-:Y:S05]  /*0cc0*/  BSYNC.RECONVERGENT B0 ;  /* 0x0000000000007941 */ /* 0x000fea0003800200 */
.L_x_41264:
[----:B------:R-:W0:Y:S01]  /*0cd0*/  @P0 LDC.64 R146, c[0x0][0x3a0] ;  /* 0x0000e800ff920b82 */ /* 0x000e220000000a00 */
[C---:B------:R-:W-:Y:S02]  /*0ce0*/  @P0 IADD3 R139, PT, PT, R177.reuse, 0x40, RZ ;  /* 0x00000040b18b0810 */ /* 0x040fe40007ffe0ff */
[----:B------:R-:W-:-:S05]  /*0cf0*/  IADD3 R5, PT, PT, R177, 0x20, RZ ;  /* 0x00000020b1057810 */ /* 0x000fca0007ffe0ff */
[----:B------:R-:W1:Y:S01]  /*0d00*/  @P1 LDC.64 R144, c[0x0][0x390] ;  /* 0x0000e400ff901b82 */ /* 0x000e620000000a00 */
[----:B------:R-:W-:-:S05]  /*0d10*/  IMAD.WIDE.U32 R4, R5, 0x10, R170 ;  /* 0x0000001005047825 */ /* 0x000fca00078e00aa */
[----:B------:R2:W-:Y:S01]  /*0d20*/  STG.E.128 desc[UR6][R4.64], R140 ;  /* 0x0000008c04007986 */ /* 0x0005e2000c101d06 */
[----:B0-----:R-:W-:Y:S01]  /*0d30*/  @P0 IMAD.WIDE.U32 R146, R139, 0x10, R146 ;  /* 0x000000108b920825 */ /* 0x001fe200078e0092 */
[----:B------:R-:W-:-:S04]  /*0d40*/  @P1 IADD3 R139, PT, PT, R0, 0x40, RZ ;  /* 0x00000040008b1810 */ /* 0x000fc80007ffe0ff */
[----:B------:R-:W3:Y:S01]  /*0d50*/  @P0 LDG.E.128 R148, desc[UR6][R146.64] ;  /* 0x0000000692940981 */ /* 0x000ee2000c1e1d00 */
[----:B-1----:R-:W-:-:S05]  /*0d60*/  @P1 IMAD.WIDE.U32 R144, R139, 0x10, R144 ;  /* 0x000000108b901825 */ /* 0x002fca00078e0090 */
[----:B------:R2:W5:Y:S01]  /*0d70*/  @P1 LDG.E.128 R128, desc[UR6][R144.64] ;  /* 0x0000000690801981 */ /* 0x000562000c1e1d00 */
[----:B------:R-:W-:Y:S01]  /*0d80*/  BSSY.RECONVERGENT B0, `(.L_x_41267) ;  /* 0x0000023000007945 */ /* 0x000fe20003800200 */
[----:B---3--:R-:W-:Y:S02]  /*0d90*/  @P0 MOV R7, R151 ;  /* 0x0000009700070202 */ /* 0x008fe40000000f00 */
[----:B------:R-:W-:Y:S02]  /*0da0*/  @P0 MOV R134, R150 ;  /* 0x0000009600860202 */ /* 0x000fe40000000f00 */
[----:B------:R-:W-:Y:S02]  /*0db0*/  @P0 MOV R133, R149 ;  /* 0x0000009500850202 */ /* 0x000fe40000000f00 */
[----:B------:R-:W-:Y:S01]  /*0dc0*/  @P0 MOV R132, R148 ;  /* 0x0000009400840202 */ /* 0x000fe20000000f00 */
[----:B--2---:R-:W-:Y:S06]  /*0dd0*/  @!P0 BRA `(.L_x_41268) ;  /* 0x0000000000448947 */ /* 0x004fec0003800000 */
        /* <DEDUP_REMOVED lines=17> */
.L_x_41268:
        /* <DEDUP_REMOVED lines=12> */
.L_x_41269:
[----:B------:R-:W-:Y:S05]  /*0fb0*/  BSYNC.RECONVERGENT B0 ;  /* 0x0000000000007941 */ /* 0x000fea0003800200 */
.L_x_41267:
        /* <DEDUP_REMOVED lines=34> */
.L_x_41271:
        /* <DEDUP_REMOVED lines=12> */
.L_x_41272:
[----:B------:R-:W-:Y:S05]  /*12a0*/  BSYNC.RECONVERGENT B0 ;  /* 0x0000000000007941 */ /* 0x000fea0003800200 */
.L_x_41270:
        /* <DEDUP_REMOVED lines=34> */
.L_x_41274:
        /* <DEDUP_REMOVED lines=12> */
.L_x_41275:
[----:B------:R-:W-:Y:S05]  /*1590*/  BSYNC.RECONVERGENT B0 ;  /* 0x0000000000007941 */ /* 0x000fea0003800200 */
.L_x_41273:
        /* <DEDUP_REMOVED lines=34> */
.L_x_41277:
        /* <DEDUP_REMOVED lines=12> */
.L_x_41278:
[----:B------:R-:W-:Y:S05]  /*1880*/  BSYNC.RECONVERGENT B0 ;  /* 0x0000000000007941 */ /* 0x000fea0003800200 */
.L_x_41276:
        /* <DEDUP_REMOVED lines=34> */
.L_x_41280:
        /* <DEDUP_REMOVED lines=12> */
.L_x_41281:
[----:B------:R-:W-:Y:S05]  /*1b70*/  BSYNC.RECONVERGENT B0 ;  /* 0x0000000000007941 */ /* 0x000fea0003800200 */
.L_x_41279:
        /* <DEDUP_REMOVED lines=34> */
.L_x_41283:
        /* <DEDUP_REMOVED lines=12> */
.L_x_41284:
[----:B------:R-:W-:Y:S05]  /*1e60*/  BSYNC.RECONVERGENT B0 ;  /* 0x0000000000007941 */ /* 0x000fea0003800200 */
.L_x_41282:
        /* <DEDUP_REMOVED lines=34> */
.L_x_41286:
        /* <DEDUP_REMOVED lines=12> */
.L_x_41287:
[----:B------:R-:W-:Y:S05]  /*2150*/  BSYNC.RECONVERGENT B0 ;  /* 0x0000000000007941 */ /* 0x000fea0003800200 */
.L_x_41285:
[----:B------:R-:W0:Y:S01]  /*2160*/  @P0 LDC.64 R178, c[0x0][0x3a0] ;  /* 0x0000e800ffb20b82 */ /* 0x000e220000000a00 */
[C---:B------:R-:W-:Y:S02]  /*2170*/  IADD3 R5, PT, PT, R177.reuse, 0x100, RZ ;  /* 0x00000100b1057810 */ /* 0x040fe40007ffe0ff */
[----:B------:R-:W-:Y:S02]  /*2180*/  IADD3 R139, PT, PT, R177, 0x120, RZ ;  /* 0x00000120b18b7810 */ /* 0x000fe40007ffe0ff */
[----:B------:R-:W-:Y:S01]  /*2190*/  @P1 IADD3 R177, PT, PT, R0, 0x120, RZ ;  /* 0x0000012000b11810 */ /* 0x000fe20007ffe0ff */
[----:B------:R-:W-:Y:S02]  /*21a0*/  IMAD.WIDE.U32 R4, R5, 0x10, R170 ;  /* 0x0000001005047825 */ /* 0x000fe400078e00aa */
[----:B------:R-:W1:Y:S03]  /*21b0*/  @P1 LDC.64 R180, c[0x0][0x390] ;  /* 0x0000e400ffb41b82 */ /* 0x000e660000000a00 */
[----:B------:R2:W-:Y:S01]  /*21c0*/  STG.E.128 desc[UR6][R4.64], R172 ;  /* 0x000000ac04007986 */ /* 0x0005e2000c101d06 */
[----:B0-----:R-:W-:-:S05]  /*21d0*/  @P0 IMAD.WIDE.U32 R178, R139, 0x10, R178 ;  /* 0x000000108bb20825 */ /* 0x001fca00078e00b2 */
        /* <DEDUP_REMOVED lines=12> */
[----:B------:R-:W-:-:S03]  /*22a0*/  MOV R177, R133 ;  /* 0x0000008500b17202 */ /* 0x000fc60000000f00 */
        /* <DEDUP_REMOVED lines=13> */
.L_x_41289:
        /* <DEDUP_REMOVED lines=12> */
.L_x_41290:
[----:B------:R-:W-:Y:S05]  /*2440*/  BSYNC.RECONVERGENT B0 ;  /* 0x0000000000007941 */ /* 0x000fea0003800200 */
.L_x_41288:
        /* <DEDUP_REMOVED lines=147> */
.L_x_41306:
        /* <DEDUP_REMOVED lines=63> */
[----:B------:R-:W0:Y:S01]  /*3170*/  LDC.64 R4, c[0x0][0x428] ;  /* 0x00010a00ff047b82 */ /* 0x000e220000000a00 */
        /* <DEDUP_REMOVED lines=15> */
[C---:B------:R-:W-:Y:S01]  /*3270*/  IADD3 R157, PT, PT, R169.reuse, 0x20, RZ ;  /* 0x00000020a99d7810 */ /* 0x040fe20007ffe0ff */
[C---:B------:R-:W-:Y:S01]  /*3280*/  FMUL.FTZ R181, R0.reuse, R181 ;  /* 0x000000b500b57220 */ /* 0x040fe20000410000 */
[C---:B------:R-:W-:Y:S01]  /*3290*/  FMUL.FTZ R183, R0.reuse, R183 ;  /* 0x000000b700b77220 */ /* 0x040fe20000410000 */
[C---:B------:R-:W-:Y:S01]  /*32a0*/  FMUL.FTZ R140, R0.reuse, R143 ;  /* 0x0000008f008c7220 */ /* 0x040fe20000410000 */
[C---:B------:R-:W-:Y:S01]  /*32b0*/  FMUL.FTZ R142, R0.reuse, R145 ;  /* 0x00000091008e7220 */ /* 0x040fe20000410000 */
[C---:B------:R-:W-:Y:S01]  /*32c0*/  FMUL.FTZ R158, R0.reuse, R155 ;  /* 0x0000009b009e7220 */ /* 0x040fe20000410000 */
[C---:B------:R-:W-:Y:S01]  /*32d0*/  FMUL.FTZ R176, R0.reuse, R161 ;  /* 0x000000a100b07220 */ /* 0x040fe20000410000 */
[----:B------:R-:W-:Y:S01]  /*32e0*/  FMUL.FTZ R178, R0, R163 ;  /* 0x000000a300b27220 */ /* 0x000fe20000410000 */
[----:B0-----:R-:W-:-:S04]  /*32f0*/  IMAD.WIDE.U32 R146, R169, 0x10, R4 ;  /* 0x00000010a9927825 */ /* 0x001fc800078e0004 */
[C---:B------:R-:W-:Y:S01]  /*3300*/  FMUL.FTZ R180, R0.reuse, R165 ;  /* 0x000000a500b47220 */ /* 0x040fe20000410000 */
[C---:B------:R-:W-:Y:S01]  /*3310*/  FMUL.FTZ R182, R0.reuse, R167 ;  /* 0x000000a700b67220 */ /* 0x040fe20000410000 */
[C---:B------:R-:W-:Y:S01]  /*3320*/  IADD3 R159, PT, PT, R169.reuse, 0x40, RZ ;  /* 0x00000040a99f7810 */ /* 0x040fe20007ffe0ff */
[C---:B------:R-:W-:Y:S01]  /*3330*/  FMUL.FTZ R185, R0.reuse, R185 ;  /* 0x000000b900b97220 */ /* 0x040fe20000410000 */
[C---:B------:R-:W-:Y:S01]  /*3340*/  FMUL.FTZ R187, R0.reuse, R187 ;  /* 0x000000bb00bb7220 */ /* 0x040fe20000410000 */
[C---:B------:R-:W-:Y:S01]  /*3350*/  IADD3 R161, PT, PT, R169.reuse, 0x60, RZ ;  /* 0x00000060a9a17810 */ /* 0x040fe20007ffe0ff */
[C---:B------:R-:W-:Y:S01]  /*3360*/  FMUL.FTZ R189, R0.reuse, R189 ;  /* 0x000000bd00bd7220 */ /* 0x040fe20000410000 */
[C---:B------:R-:W-:Y:S01]  /*3370*/  IADD3 R163, PT, PT, R169.reuse, 0x80, RZ ;  /* 0x00000080a9a37810 */ /* 0x040fe20007ffe0ff */
[C---:B------:R-:W-:Y:S01]  /*3380*/  FMUL.FTZ R191, R0.reuse, R191 ;  /* 0x000000bf00bf7220 */ /* 0x040fe20000410000 */
[C---:B------:R-:W-:Y:S01]  /*3390*/  IADD3 R165, PT, PT, R169.reuse, 0xa0, RZ ;  /* 0x000000a0a9a57810 */ /* 0x040fe20007ffe0ff */
[----:B------:R0:W-:Y:S01]  /*33a0*/  STG.E.128 desc[UR6][R146.64], R148 ;  /* 0x0000009492007986 */ /* 0x0001e2000c101d06 */
[C---:B------:R-:W-:Y:S01]  /*33b0*/  IADD3 R167, PT, PT, R169.reuse, 0xc0, RZ ;  /* 0x000000c0a9a77810 */ /* 0x040fe20007ffe0ff */
[C---:B------:R-:W-:Y:S01]  /*33c0*/  FMUL.FTZ R193, R0.reuse, R193 ;  /* 0x000000c100c17220 */ /* 0x040fe20000410000 */
[C---:B------:R-:W-:Y:S01]  /*33d0*/  IADD3 R135, PT, PT, R169.reuse, 0xe0, RZ ;  /* 0x000000e0a9877810 */ /* 0x040fe20007ffe0ff */
[----:B------:R-:W-:Y:S01]  /*33e0*/  FMUL.FTZ R195, R0, R195 ;  /* 0x000000c300c37220 */ /* 0x000fe20000410000 */
[C---:B------:R-:W-:Y:S01]  /*33f0*/  IADD3 R171, PT, PT, R169.reuse, 0x100, RZ ;  /* 0x00000100a9ab7810 */ /* 0x040fe20007ffe0ff */
[----:B------:R-:W-:Y:S01]  /*3400*/  FFMA.FTZ R137, R138, R13, R53 ;  /* 0x0000000d8a897223 */ /* 0x000fe20000010035 */
[----:B------:R-:W-:Y:S01]  /*3410*/  IADD3 R153, PT, PT, R169, 0x120, RZ ;  /* 0x00000120a9997810 */ /* 0x000fe20007ffe0ff */
[C---:B------:R-:W-:Y:S01]  /*3420*/  FMUL.FTZ R197, R0.reuse, R197 ;  /* 0x000000c500c57220 */ /* 0x040fe20000410000 */
[----:B------:R-:W-:Y:S01]  /*3430*/  FMUL.FTZ R199, R0, R199 ;  /* 0x000000c700c77220 */ /* 0x000fe20000410000 */
[----:B------:R-:W-:Y:S01]  /*3440*/  FFMA.FTZ R136, R181, R12, R52 ;  /* 0x0000000cb5887223 */ /* 0x000fe20000010034 */
[----:B------:R-:W-:Y:S01]  /*3450*/  FFMA.FTZ R138, R183, R14, R54 ;  /* 0x0000000eb78a7223 */ /* 0x000fe20000010036 */
[----:B------:R-:W-:Y:S01]  /*3460*/  FFMA.FTZ R139, R140, R15, R55 ;  /* 0x0000000f8c8b7223 */ /* 0x000fe20000010037 */
[----:B------:R-:W-:Y:S01]  /*3470*/  FFMA.FTZ R141, R142, R17, R57 ;  /* 0x000000118e8d7223 */ /* 0x000fe20000010039 */
[C---:B------:R-:W-:Y:S01]  /*3480*/  FMUL.FTZ R201, R0.reuse, R201 ;  /* 0x000000c900c97220 */ /* 0x040fe20000410000 */
[----:B------:R-:W-:Y:S01]  /*3490*/  FMUL.FTZ R203, R0, R203 ;  /* 0x000000cb00cb7220 */ /* 0x000fe20000410000 */
[----:B------:R-:W-:Y:S01]  /*34a0*/  FFMA.FTZ R140, R185, R16, R56 ;  /* 0x00000010b98c7223 */ /* 0x000fe20000010038 */
[----:B------:R-:W-:Y:S01]  /*34b0*/  FFMA.FTZ R142, R187, R18, R58 ;  /* 0x00000012bb8e7223 */ /* 0x000fe2000001003a */
[----:B0-----:R-:W-:Y:S01]  /*34c0*/  FFMA.FTZ R149, R156, R25, R65 ;  /* 0x000000199c957223 */ /* 0x001fe20000010041 */
        /* <DEDUP_REMOVED lines=19> */
[----:B------:R-:W-:Y:S01]  /*3600*/  FMUL.FTZ R215, R0, R215 ;  /* 0x000000d700d77220 */ /* 0x000fe20000410000 */
[----:B------:R-:W-:Y:S01]  /*3610*/  FFMA.FTZ R148, R193, R24, R64 ;  /* 0x00000018c1947223 */ /* 0x000fe20000010040 */
[----:B------:R-:W-:Y:S01]  /*3620*/  FFMA.FTZ R150, R195, R26, R66 ;  /* 0x0000001ac3967223 */ /* 0x000fe20000010042 */
[----:B------:R-:W-:-:S04]  /*3630*/  IMAD.WIDE.U32 R166, R167, 0x10, R4 ;  /* 0x00000010a7a67825 */ /* 0x000fc800078e0004 */
[----:B------:R-:W-:Y:S01]  /*3640*/  FMUL.FTZ R0, R0, R179 ;  /* 0x000000b300007220 */ /* 0x000fe20000410000 */
[----:B------:R-:W-:Y:S01]  /*3650*/  FFMA.FTZ R152, R197, R28, R68 ;  /* 0x0000001cc5987223 */ /* 0x000fe20000010044 */
[----:B------:R-:W-:Y:S01]  /*3660*/  FFMA.FTZ R154, R199, R30, R70 ;  /* 0x0000001ec79a7223 */ /* 0x000fe20000010046 */
[----:B------:R-:W-:-:S04]  /*3670*/  IMAD.WIDE.U32 R168, R135, 0x10, R4 ;  /* 0x0000001087a87825 */ /* 0x000fc800078e0004 */
[----:B------:R-:W-:Y:S01]  /*3680*/  FFMA.FTZ R155, R174, R31, R71 ;  /* 0x0000001fae9b7223 */ /* 0x000fe20000010047 */
[----:B------:R0:W-:Y:S01]  /*3690*/  STG.E.128 desc[UR6][R156.64], R136 ;  /* 0x000000889c007986 */ /* 0x0001e2000c101d06 */
[----:B------:R-:W-:Y:S01]  /*36a0*/  FFMA.FTZ R173, R176, R33, R73 ;  /* 0x00000021b0ad7223 */ /* 0x000fe20000010049 */
[----:B------:R-:W-:-:S04]  /*36b0*/  IMAD.WIDE.U32 R170, R171, 0x10, R4 ;  /* 0x00000010abaa7825 */ /* 0x000fc800078e0004 */
[----:B------:R-:W-:Y:S01]  /*36c0*/  FFMA.FTZ R174, R203, R34, R74 ;  /* 0x00000022cbae7223 */ /* 0x000fe2000001004a */
[----:B------:R-:W-:Y:S01]  /*36d0*/  FFMA.FTZ R175, R178, R35, R75 ;  /* 0x00000023b2af7223 */ /* 0x000fe2000001004b */
[----:B------:R1:W-:Y:S01]  /*36e0*/  STG.E.128 desc[UR6][R158.64], R140 ;  /* 0x0000008c9e007986 */ /* 0x0003e2000c101d06 */
[----:B------:R-:W-:-:S04]  /*36f0*/  IMAD.WIDE.U32 R4, R153, 0x10, R4 ;  /* 0x0000001099047825 */ /* 0x000fc800078e0004 */
[----:B------:R-:W-:Y:S01]  /*3700*/  FFMA.FTZ R153, R172, R29, R69 ;  /* 0x0000001dac997223 */ /* 0x000fe20000010045 */
[----:B------:R-:W-:Y:S01]  /*3710*/  FFMA.FTZ R172, R201, R32, R72 ;  /* 0x00000020c9ac7223 */ /* 0x000fe20000010048 */
[----:B------:R2:W-:Y:S04]  /*3720*/  STG.E.128 desc[UR6][R160.64], R144 ;  /* 0x00000090a0007986 */ /* 0x0005e8000c101d06 */
[----:B------:R3:W-:Y:S04]  /*3730*/  STG.E.128 desc[UR6][R162.64], R148 ;  /* 0x00000094a2007986 */ /* 0x0007e8000c101d06 */
[----:B------:R3:W-:Y:S01]  /*3740*/  STG.E.128 desc[UR6][R164.64], R152 ;  /* 0x00000098a4007986 */ /* 0x0007e2000c101d06 */
[----:B0-----:R-:W-:Y:S01]  /*3750*/  FFMA.FTZ R136, R205, R36, R76 ;  /* 0x00000024cd887223 */ /* 0x001fe2000001004c */
[----:B------:R-:W-:Y:S01]  /*3760*/  FFMA.FTZ R137, R180, R37, R77 ;  /* 0x00000025b4897223 */ /* 0x000fe2000001004d */
[----:B------:R-:W-:Y:S01]  /*3770*/  FFMA.FTZ R138, R207, R38, R78 ;  /* 0x00000026cf8a7223 */ /* 0x000fe2000001004e */
[----:B------:R-:W-:Y:S01]  /*3780*/  FFMA.FTZ R139, R182, R39, R79 ;  /* 0x00000027b68b7223 */ /* 0x000fe2000001004f */
[----:B------:R3:W-:Y:S01]  /*3790*/  STG.E.128 desc[UR6][R166.64], R172 ;  /* 0x000000aca6007986 */ /* 0x0007e2000c101d06 */
[----:B-1----:R-:W-:Y:S01]  /*37a0*/  FFMA.FTZ R140, R209, R40, R80 ;  /* 0x00000028d18c7223 */ /* 0x002fe20000010050 */
[----:B------:R-:W-:Y:S01]  /*37b0*/  FFMA.FTZ R141, R184, R41, R81 ;  /* 0x00000029b88d7223 */ /* 0x000fe20000010051 */
[----:B------:R-:W-:Y:S01]  /*37c0*/  FFMA.FTZ R142, R211, R42, R82 ;  /* 0x0000002ad38e7223 */ /* 0x000fe20000010052 */
[----:B------:R-:W-:Y:S01]  /*37d0*/  FFMA.FTZ R143, R186, R43, R83 ;  /* 0x0000002bba8f7223 */ /* 0x000fe20000010053 */
[----:B--2---:R-:W-:Y:S01]  /*37e0*/  FFMA.FTZ R144, R213, R44, R84 ;  /* 0x0000002cd5907223 */ /* 0x004fe20000010054 */
[----:B------:R-:W-:Y:S01]  /*37f0*/  FFMA.FTZ R145, R6, R45, R85 ;  /* 0x0000002d06917223 */ /* 0x000fe20000010055 */
[----:B------:R-:W-:Y:S01]  /*3800*/  FFMA.FTZ R146, R215, R46, R86 ;  /* 0x0000002ed7927223 */ /* 0x000fe20000010056 */
[----:B------:R-:W-:Y:S01]  /*3810*/  FFMA.FTZ R147, R0, R47, R87 ;  /* 0x0000002f00937223 */ /* 0x000fe20000010057 */
[----:B------:R3:W-:Y:S04]  /*3820*/  STG.E.128 desc[UR6][R168.64], R136 ;  /* 0x00000088a8007986 */ /* 0x0007e8000c101d06 */
[----:B------:R3:W-:Y:S04]  /*3830*/  STG.E.128 desc[UR6][R170.64], R140 ;  /* 0x0000008caa007986 */ /* 0x0007e8000c101d06 */
[----:B------:R3:W-:Y:S02]  /*3840*/  STG.E.128 desc[UR6][R4.64], R144 ;  /* 0x0000009004007986 */ /* 0x0007e4000c101d06 */
.L_x_41293:
[----:B------:R-:W-:Y:S05]  /*3850*/  BSYNC.RECONVERGENT B0 ;  /* 0x0000000000007941 */ /* 0x000fea0003800200 */
.L_x_41292:
[----:B---3--:R-:W0:Y:S02]  /*3860*/  LDC.64 R4, c[0x0][0x380] ;  /* 0x0000e000ff047b82 */ /* 0x008e240000000a00 */
[----:B0-----:R-:W-:-:S04]  /*3870*/  LEA R3, R4, R3, 0x2 ;  /* 0x0000000304037211 */ /* 0x001fc800078e10ff */
[----:B------:R-:W-:-:S13]  /*3880*/  ISETP.GE.AND P0, PT, R3, R5, PT ;  /* 0x000000050300720c */ /* 0x000fda0003f06270 */
[----:B------:R-:W-:Y:S05]  /*3890*/  @!P0 BRA `(.L_x_41294) ;  /* 0xffffffcc00688947 */ /* 0x000fea000383ffff */
[----:B------:R-:W-:Y:S05]  /*38a0*/  EXIT ;  /* 0x000000000000794d */ /* 0x000fea0003800000 */
.L_x_41291:
        /* <DEDUP_REMOVED lines=8> */
.L_x_41296:
[----:B------:R-:W-:Y:S05]  /*3930*/  BSYNC B0 ;  /* 0x0000000000007941 */ /* 0x000fea0003800000 */
.L_x_41295:
        /* <DEDUP_REMOVED lines=9> */
.L_x_41297:
[----:B------:R-:W-:Y:S01]  /*39d0*/  HFMA2 R184, -RZ, RZ, 0, 2.384185791015625e-07 ;  /* 0x00000004ffb87431 */ /* 0x000fe200000001ff */
[----:B------:R-:W-:-:S05]  /*39e0*/  MOV R6, R181 ;  /* 0x000000b500067202 */ /* 0x000fca0000000f00 */
[----:B------:R-:W-:-:S05]  /*39f0*/  FADD.FTZ R170, R139, R6 ;  /* 0x000000068baa7221 */ /* 0x000fca0000010000 */
[----:B------:R-:W-:-:S07]  /*3a00*/  MOV R183, R170 ;  /* 0x000000aa00b77202 */ /* 0x000fce0000000f00 */
[----:B------:R-:W-:Y:S05]  /*3a10*/  WARPSYNC.COLLECTIVE R182, `(.L_x_41298) ;  /* 0x00000000b6087348 */ /* 0x000fea0003c00000 */
[----:B------:R0:W1:Y:S02]  /*3a20*/  SHFL.BFLY P1, R181, R183, R184, R185 ;  /* 0x0c0000b8b7b57389 */ /* 0x00006400000200b9 */
[----:B01----:R-:W-:Y:S05]  /*3a30*/  ENDCOLLECTIVE ;  /* 0x000000000000791b */ /* 0x003fea0003800000 */
.L_x_41298:
[----:B------:R-:W-:Y:S01]  /*3a40*/  HFMA2 R184, -RZ, RZ, 0, 4.76837158203125e-07 ;  /* 0x00000008ffb87431 */ /* 0x000fe200000001ff */
[----:B------:R-:W-:-:S05]  /*3a50*/  MOV R5, R181 ;  /* 0x000000b500057202 */ /* 0x000fca0000000f00 */
[----:B------:R-:W-:-:S05]  /*3a60*/  FADD.FTZ R171, R170, R5 ;  /* 0x00000005aaab7221 */ /* 0x000fca0000010000 */
[----:B------:R-:W-:-:S07]  /*3a70*/  MOV R183, R171 ;  /* 0x000000ab00b77202 */ /* 0x000fce0000000f00 */
[----:B------:R-:W-:Y:S05]  /*3a80*/  WARPSYNC.COLLECTIVE R182, `(.L_x_41299) ;  /* 0x00000000b6087348 */ /* 0x000fea0003c00000 */
[----:B------:R0:W1:Y:S02]  /*3a90*/  SHFL.BFLY P1, R181, R183, R184, R185 ;  /* 0x0c0000b8b7b57389 */ /* 0x00006400000200b9 */
[----:B01----:R-:W-:Y:S05]  /*3aa0*/  ENDCOLLECTIVE ;  /* 0x000000000000791b */ /* 0x003fea0003800000 */
.L_x_41299:
        /* <DEDUP_REMOVED lines=8> */
.L_x_41300:
        /* <DEDUP_REMOVED lines=88> */
.L_x_41301:
[----:B------:R-:W-:Y:S01]  /*40b0*/  HFMA2 R184, -RZ, RZ, 0, 1.1920928955078125e-07 ;  /* 0x00000002ffb87431 */ /* 0x000fe200000001ff */
[----:B------:R-:W-:-:S05]  /*40c0*/  MOV R139, R181 ;  /* 0x000000b5008b7202 */ /* 0x000fca0000000f00 */
[----:B------:R-:W-:-:S05]  /*40d0*/  FADD.FTZ R139, R0, R139 ;  /* 0x0000008b008b7221 */ /* 0x000fca0000010000 */
[----:B------:R-:W-:-:S07]  /*40e0*/  MOV R183, R139 ;  /* 0x0000008b00b77202 */ /* 0x000fce0000000f00 */
[----:B------:R-:W-:Y:S05]  /*40f0*/  WARPSYNC.COLLECTIVE R182, `(.L_x_41302) ;  /* 0x00000000b6087348 */ /* 0x000fea0003c00000 */
[----:B------:R0:W1:Y:S02]  /*4100*/  SHFL.BFLY P1, R181, R183, R184, R185 ;  /* 0x0c0000b8b7b57389 */ /* 0x00006400000200b9 */
[----:B01----:R-:W-:Y:S05]  /*4110*/  ENDCOLLECTIVE ;  /* 0x000000000000791b */ /* 0x003fea0003800000 */
.L_x_41302:
[----:B------:R-:W-:Y:S01]  /*4120*/  HFMA2 R184, -RZ, RZ, 0, 2.384185791015625e-07 ;  /* 0x00000004ffb87431 */ /* 0x000fe200000001ff */
[----:B------:R-:W-:-:S05]  /*4130*/  MOV R170, R181 ;  /* 0x000000b500aa7202 */ /* 0x000fca0000000f00 */
[----:B------:R-:W-:-:S05]  /*4140*/  FADD.FTZ R170, R139, R170 ;  /* 0x000000aa8baa7221 */ /* 0x000fca0000010000 */
[----:B------:R-:W-:-:S07]  /*4150*/  MOV R183, R170 ;  /* 0x000000aa00b77202 */ /* 0x000fce0000000f00 */
[----:B------:R-:W-:Y:S05]  /*4160*/  WARPSYNC.COLLECTIVE R182, `(.L_x_41303) ;  /* 0x00000000b6087348 */ /* 0x000fea0003c00000 */
[----:B------:R0:W1:Y:S02]  /*4170*/  SHFL.BFLY P1, R181, R183, R184, R185 ;  /* 0x0c0000b8b7b57389 */ /* 0x00006400000200b9 */
[----:B01----:R-:W-:Y:S05]  /*4180*/  ENDCOLLECTIVE ;  /* 0x000000000000791b */ /* 0x003fea0003800000 */
.L_x_41303:
[----:B------:R-:W-:Y:S01]  /*4190*/  HFMA2 R184, -RZ, RZ, 0, 4.76837158203125e-07 ;  /* 0x00000008ffb87431 */ /* 0x000fe200000001ff */
[----:B------:R-:W-:-:S05]  /*41a0*/  MOV R171, R181 ;  /* 0x000000b500ab7202 */ /* 0x000fca0000000f00 */
[----:B------:R-:W-:-:S05]  /*41b0*/  FADD.FTZ R171, R170, R171 ;  /* 0x000000abaaab7221 */ /* 0x000fca0000010000 */
[----:B------:R-:W-:-:S07]  /*41c0*/  MOV R183, R171 ;  /* 0x000000ab00b77202 */ /* 0x000fce0000000f00 */
[----:B------:R-:W-:Y:S05]  /*41d0*/  WARPSYNC.COLLECTIVE R182, `(.L_x_41304) ;  /* 0x00000000b6087348 */ /* 0x000fea0003c00000 */
[----:B------:R0:W1:Y:S02]  /*41e0*/  SHFL.BFLY P1, R181, R183, R184, R185 ;  /* 0x0c0000b8b7b57389 */ /* 0x00006400000200b9 */
[----:B01----:R-:W-:Y:S05]  /*41f0*/  ENDCOLLECTIVE ;  /* 0x000000000000791b */ /* 0x003fea0003800000 */
.L_x_41304:
[----:B------:R-:W-:Y:S01]  /*4200*/  HFMA2 R184, -RZ, RZ, 0, 9.5367431640625e-07 ;  /* 0x00000010ffb87431 */ /* 0x000fe200000001ff */
[----:B------:R-:W-:-:S05]  /*4210*/  MOV R180, R181 ;  /* 0x000000b500b47202 */ /* 0x000fca0000000f00 */
[----:B------:R-:W-:-:S05]  /*4220*/  FADD.FTZ R180, R171, R180 ;  /* 0x000000b4abb47221 */ /* 0x000fca0000010000 */
[----:B------:R-:W-:-:S07]  /*4230*/  MOV R183, R180 ;  /* 0x000000b400b77202 */ /* 0x000fce0000000f00 */
[----:B------:R-:W-:Y:S05]  /*4240*/  WARPSYNC.COLLECTIVE R182, `(.L_x_41305) ;  /* 0x00000000b6087348 */ /* 0x000fea0003c00000 */
[----:B------:R0:W1:Y:S02]  /*4250*/  SHFL.BFLY P1, R181, R183, R184, R185 ;  /* 0x0c0000b8b7b57389 */ /* 0x00006400000200b9 */
[----:B01----:R-:W-:Y:S05]  /*4260*/  ENDCOLLECTIVE ;  /* 0x000000000000791b */ /* 0x003fea0003800000 */
.L_x_41305:
[----:B------:R-:W-:Y:S05]  /*4270*/  BRA `(.L_x_41306) ;  /* 0xffffffe800c07947 */ /* 0x000fea000383ffff */
.L_x_41307:
        /* <DEDUP_REMOVED lines=16> */
.L_x_45919:


//--------------------- .text._ZN10layer_norm13ln_fwd_kernelINS_13Kernel_traitsIfffffjLj1280ELj1ELj4ELj1ELj16ENS_18Kernel_traits_baseILj1280EfffffjLj128EEEEELb1ELb0ELb0ELb0EEEvNS_9FwdParamsE --------------------------
	.section	.text._ZN10layer_norm13ln_fwd_kernelINS_13Kernel_traitsIfffffjLj1280ELj1ELj4ELj1ELj16ENS_18Kernel_traits_baseILj1280EfffffjLj128EEEEELb1ELb0ELb0ELb0EEEvNS_9FwdParamsE,"ax",@progbits
	.align	128
        .global         _ZN10layer_norm13ln_fwd_kernelINS_13Kernel_traitsIfffffjLj1280ELj1ELj4ELj1ELj16ENS_18Kernel_traits_baseILj1280EfffffjLj128EEEEELb1ELb0ELb0ELb0EEEvNS_9FwdParamsE
        .type           _ZN10layer_norm13ln_fwd_kernelINS_13Kernel_traitsIfffffjLj1280ELj1ELj4ELj1ELj16ENS_18Kernel_traits_baseILj1280EfffffjLj128EEEEELb1ELb0ELb0ELb0EEEvNS_9FwdParamsE,@function
        .size           _ZN10layer_norm13ln_fwd_kernelINS_13Kernel_traitsIfffffjLj1280ELj1ELj4ELj1ELj16ENS_18Kernel_traits_baseILj1280EfffffjLj128EEEEELb1ELb0ELb0ELb0EEEvNS_9FwdParamsE,(.L_x_45920 - _ZN10layer_norm13ln_fwd_kernelINS_13Kernel_traitsIfffffjLj1280ELj1ELj4ELj1ELj16ENS_18Kernel_traits_baseILj1280EfffffjLj128EEEEELb1ELb0ELb0ELb0EEEvNS_9FwdParamsE)
        .other          _ZN10layer_norm13ln_fwd_kernelINS_13Kernel_traitsIfffffjLj1280ELj1ELj4ELj1ELj16ENS_18Kernel_traits_baseILj1280EfffffjLj128EEEEELb1ELb0ELb0ELb0EEEvNS_9FwdParamsE,@"STO_CUDA_ENTRY STV_DEFAULT"
_ZN10layer_norm13ln_fwd_kernelINS_13Kernel_traitsIfffffjLj1280ELj1ELj4ELj1ELj16ENS_18Kernel_traits_baseILj1280EfffffjLj128EEEEELb1ELb0ELb0ELb0EEEvNS_9FwdParamsE:
.text._ZN10layer_norm13ln_fwd_kernelINS_13Kernel_traitsIfffffjLj1280ELj1ELj4ELj1ELj16ENS_18Kernel_traits_baseILj1280EfffffjLj128EEEEELb1ELb0ELb0ELb0EEEvNS_9FwdParamsE:
        /* <DEDUP_REMOVED lines=18> */
[----:B----4-:R-:W-:Y:S01]  /*0120*/  SHF.R.S32.HI R0, RZ, 0x1f, R13 ;  /* 0x0000001fff007819 */ /* 0x010fe2000001140d */
[----:B------:R-:W-:-:S06]  /*0130*/  UISETP.NE.AND.EX UP0, UPT, UR11, URZ, UPT, UP0 ;  /* 0x000000ff0b00728c */ /* 0x000fcc000bf05300 */
[----:B------:R-:W3:Y:S01]  /*0140*/  LDC R10, c[0x0][0x360] ;  /* 0x0000d800ff0a7b82 */ /* 0x000ee20000000800 */
[----:B-1----:R-:W-:Y:S02]  /*0150*/  USHF.L.U32 UR4, UR5, 0x2, URZ ;  /* 0x0000000205047899 */ /* 0x002fe400080006ff */
[----:B---3--:R-:W-:Y:S01]  /*0160*/  IMAD R10, R10, UR5, R11 ;  /* 0x000000050a0a7c24 */ /* 0x008fe2000f8e020b */
[----:B--2---:R-:W-:Y:S02]  /*0170*/  @P0 R2UR UR6, R2 ;  /* 0x00000000020602ca */ /* 0x004fe400000e0000 */
[----:B------:R-:W-:Y:S02]  /*0180*/  @P0 R2UR UR7, R3 ;  /* 0x00000000030702ca */ /* 0x000fe400000e0000 */
[----:B0-----:R-:W-:Y:S02]  /*0190*/  @P0 IADD3 R4, P1, PT, R6, R9, RZ ;  /* 0x0000000906040210 */ /* 0x001fe40007f3e0ff */
[----:B------:R-:W-:-:S02]  /*01a0*/  LEA.HI R9, R0, R13, RZ, 0x2 ;  /* 0x0000000d00097211 */ /* 0x000fc400078f10ff */
[----:B------:R-:W-:Y:S02]  /*01b0*/  LOP3.LUT R0, R11, 0x1f, RZ, 0xc0, !PT ;  /* 0x0000001f0b007812 */ /* 0x000fe400078ec0ff */
[----:B------:R-:W-:Y:S02]  /*01c0*/  SHF.R.U32.HI R11, RZ, 0x5, R11 ;  /* 0x00000005ff0b7819 */ /* 0x000fe4000001160b */
[----:B------:R-:W-:Y:S01]  /*01d0*/  LOP3.LUT R2, R0, 0x1f, RZ, 0x3c, !PT ;  /* 0x0000001f00027812 */ /* 0x000fe200078e3cff */
[----:B------:R-:W-:Y:S01]  /*01e0*/  UIADD3 UR14, UPT, UPT, UR6, -0x61c88647, URZ ;  /* 0x9e3779b9060e7890 */ /* 0x000fe2000fffe0ff */
[----:B------:R-:W-:Y:S01]  /*01f0*/  @P0 IADD3.X R5, PT, PT, RZ, R7, RZ, P1, !PT ;  /* 0x00000007ff050210 */ /* 0x000fe20000ffe4ff */
[----:B------:R-:W-:Y:S01]  /*0200*/  UIADD3 UR15, UPT, UPT, UR7, -0x4498517b, URZ ;  /* 0xbb67ae85070f7890 */ /* 0x000fe2000fffe0ff */
[----:B------:R-:W-:Y:S01]  /*0210*/  LEA.HI.SX32 R9, R9, R2, 0x1e ;  /* 0x0000000209097211 */ /* 0x000fe200078ff2ff */
[----:B------:R-:W-:Y:S01]  /*0220*/  UIADD3 UR16, UPT, UPT, UR6, 0x3c6ef372, URZ ;  /* 0x3c6ef37206107890 */ /* 0x000fe2000fffe0ff */
[----:B------:R-:W-:Y:S01]  /*0230*/  LOP3.LUT R11, R11, UR4, RZ, 0xfc, !PT ;  /* 0x000000040b0b7c12 */ /* 0x000fe2000f8efcff */
[----:B------:R-:W-:Y:S01]  /*0240*/  UIADD3 UR17, UPT, UPT, UR7, 0x76cf5d0a, URZ ;  /* 0x76cf5d0a07117890 */ /* 0x000fe2000fffe0ff */
[--C-:B------:R-:W-:Y:S01]  /*0250*/  SHF.R.U64 R8, R4, 0x2, R5.reuse ;  /* 0x0000000204087819 */ /* 0x100fe20000001205 */
[----:B------:R-:W-:Y:S01]  /*0260*/  UIADD3 UR18, UPT, UPT, UR6, -0x255992d5, URZ ;  /* 0xdaa66d2b06127890 */ /* 0x000fe2000fffe0ff */
[----:B------:R-:W-:Y:S01]  /*0270*/  SHF.R.U32.HI R7, RZ, 0x2, R5 ;  /* 0x00000002ff077819 */ /* 0x000fe20000011605 */
        /* <DEDUP_REMOVED lines=46> */
[C---:B-1----:R-:W-:Y:S01]  /*0560*/  @P0 IMAD.WIDE.U32 R92, R0.reuse, 0x10, R92 ;  /* 0x00000010005c0825 */ /* 0x042fe200078e005c */
[----:B------:R1:W5:Y:S02]  /*0570*/  @P0 LDG.E.128 R72, desc[UR8][R18.64] ;  /* 0x0000000812480981 */ /* 0x000364000c1e1d00 */
[----:B------:R-:W4:Y:S01]  /*0580*/  @P4 LDC.64 R12, c[0x0][0x3d0] ;  /* 0x0000f400ff0c4b82 */ /* 0x000f220000000a00 */
[----:B------:R-:W-:Y:S01]  /*0590*/  @P0 VIADD R0, R0, 0x20 ;  /* 0x0000002000000836 */ /* 0x000fe20000000000 */
[----:B------:R1:W5:Y:S06]  /*05a0*/  @P0 LDG.E.128 R68, desc[UR8][R92.64] ;  /* 0x000000085c440981 */ /* 0x00036c000c1e1d00 */
[----:B--2---:R-:W2:Y:S01]  /*05b0*/  @P4 LDC.64 R14, c[0x0][0x438] ;  /* 0x00010e00ff0e4b82 */ /* 0x004ea20000000a00 */
[----:B------:R-:W-:-:S04]  /*05c0*/  @P1 IMAD.WIDE.U32 R94, R0, 0x10, R94 ;  /* 0x00000010005e1825 */ /* 0x000fc800078e005e */
[----:B---3--:R-:W-:-:S03]  /*05d0*/  @P1 IMAD.WIDE.U32 R96, R0, 0x10, R96 ;  /* 0x0000001000601825 */ /* 0x008fc600078e0060 */
[----:B------:R-:W3:Y:S01]  /*05e0*/  @P6 LDC.64 R16, c[0x0][0x3d0] ;  /* 0x0000f400ff106b82 */ /* 0x000ee20000000a00 */
[----:B------:R-:W-:Y:S01]  /*05f0*/  @P1 IADD3 R0, PT, PT, R0, 0x20, RZ ;  /* 0x0000002000001810 */ /* 0x000fe20007ffe0ff */
[----:B------:R1:W5:Y:S06]  /*0600*/  @P1 LDG.E.128 R64, desc[UR8][R94.64] ;  /* 0x000000085e401981 */ /* 0x00036c000c1e1d00 */
[----:B------:R-:W1:Y:S01]  /*0610*/  @P6 LDC.64 R104, c[0x0][0x438] ;  /* 0x00010e00ff686b82 */ /* 0x000e620000000a00 */
[C---:B------:R-:W-:Y:S01]  /*0620*/  @P2 IMAD.WIDE.U32 R98, R0.reuse, 0x10, R98 ;  /* 0x0000001000622825 */ /* 0x040fe200078e0062 */
[----:B------:R0:W5:Y:S03]  /*0630*/  @P1 LDG.E.128 R60, desc[UR8][R96.64] ;  /* 0x00000008603c1981 */ /* 0x000166000c1e1d00 */
[C---:B------:R-:W-:Y:S01]  /*0640*/  @P2 IMAD.WIDE.U32 R100, R0.reuse, 0x10, R100 ;  /* 0x0000001000642825 */ /* 0x040fe200078e0064 */
[----:B------:R0:W5:Y:S02]  /*0650*/  @P2 LDG.E.128 R56, desc[UR8][R98.64] ;  /* 0x0000000862382981 */ /* 0x000164000c1e1d00 */
[----:B------:R-:W1:Y:S01]  /*0660*/  @P5 LDC.64 R106, c[0x0][0x3d0] ;  /* 0x0000f400ff6a5b82 */ /* 0x000e620000000a00 */
[----:B------:R-:W-:Y:S01]  /*0670*/  @P2 VIADD R0, R0, 0x20 ;  /* 0x0000002000002836 */ /* 0x000fe20000000000 */
[----:B------:R1:W5:Y:S06]  /*0680*/  @P2 LDG.E.128 R52, desc[UR8][R100.64] ;  /* 0x0000000864342981 */ /* 0x00036c000c1e1d00 */
[----:B------:R-:W1:Y:S01]  /*0690*/  @P5 LDC.64 R108, c[0x0][0x438] ;  /* 0x00010e00ff6c5b82 */ /* 0x000e620000000a00 */
[----:B0-----:R-:W-:-:S04]  /*06a0*/  @P3 IMAD.WIDE.U32 R2, R0, 0x10, R2 ;  /* 0x0000001000023825 */ /* 0x001fc800078e0002 */
[C---:B------:R-:W-:Y:S01]  /*06b0*/  @P3 IMAD.WIDE.U32 R102, R0.reuse, 0x10, R102 ;  /* 0x0000001000663825 */ /* 0x040fe200078e0066 */
[----:B------:R0:W5:Y:S03]  /*06c0*/  @P3 LDG.E.128 R48, desc[UR8][R2.64] ;  /* 0x0000000802303981 */ /* 0x000166000c1e1d00 */
[----:B------:R-:W-:Y:S01]  /*06d0*/  @P3 VIADD R0, R0, 0x20 ;  /* 0x0000002000003836 */ /* 0x000fe20000000000 */
[----:B------:R0:W5:Y:S03]  /*06e0*/  @P3 LDG.E.128 R44, desc[UR8][R102.64] ;  /* 0x00000008662c3981 */ /* 0x000166000c1e1d00 */
[----:B----4-:R-:W-:-:S04]  /*06f0*/  @P4 IMAD.WIDE.U32 R12, R0, 0x10, R12 ;  /* 0x00000010000c4825 */ /* 0x010fc800078e000c */
[C---:B--2---:R-:W-:Y:S01]  /*0700*/  @P4 IMAD.WIDE.U32 R14, R0.reuse, 0x10, R14 ;  /* 0x00000010000e4825 */ /* 0x044fe200078e000e */
[----:B------:R-:W-:Y:S01]  /*0710*/  @P4 IADD3 R0, PT, PT, R0, 0x20, RZ ;  /* 0x0000002000004810 */ /* 0x000fe20007ffe0ff */
[----:B------:R0:W5:Y:S04]  /*0720*/  @P4 LDG.E.128 R40, desc[UR8][R12.64] ;  /* 0x000000080c284981 */ /* 0x000168000c1e1d00 */
[C---:B---3--:R-:W-:Y:S01]  /*0730*/  @P6 IMAD.WIDE.U32 R16, R0.reuse, 0x10, R16 ;  /* 0x0000001000106825 */ /* 0x048fe200078e0010 */
[----:B------:R0:W5:Y:S03]  /*0740*/  @P4 LDG.E.128 R36, desc[UR8][R14.64] ;  /* 0x000000080e244981 */ /* 0x000166000c1e1d00 */
[C---:B-1----:R-:W-:Y:S01]  /*0750*/  @P6 IMAD.WIDE.U32 R104, R0.reuse, 0x10, R104 ;  /* 0x0000001000686825 */ /* 0x042fe200078e0068 */
[----:B------:R0:W5:Y:S03]  /*0760*/  @P6 LDG.E.128 R32, desc[UR8][R16.64] ;  /* 0x0000000810206981 */ /* 0x000166000c1e1d00 */
[----:B------:R-:W-:Y:S01]  /*0770*/  @P6 VIADD R0, R0, 0x20 ;  /* 0x0000002000006836 */ /* 0x000fe20000000000 */
[----:B------:R0:W5:Y:S03]  /*0780*/  @P6 LDG.E.128 R28, desc[UR8][R104.64] ;  /* 0x00000008681c6981 */ /* 0x000166000c1e1d00 */
[----:B------:R-:W-:-:S04]  /*0790*/  @P5 IMAD.WIDE.U32 R106, R0, 0x10, R106 ;  /* 0x00000010006a5825 */ /* 0x000fc800078e006a */
[C---:B------:R-:W-:Y:S01]  /*07a0*/  @P5 IMAD.WIDE.U32 R108, R0.reuse, 0x10, R108 ;  /* 0x00000010006c5825 */ /* 0x040fe200078e006c */
[----:B------:R0:W5:Y:S04]  /*07b0*/  @P5 LDG.E.128 R24, desc[UR8][R106.64] ;  /* 0x000000086a185981 */ /* 0x000168000c1e1d00 */
[----:B------:R0:W5:Y:S01]  /*07c0*/  @P5 LDG.E.128 R20, desc[UR8][R108.64] ;  /* 0x000000086c145981 */ /* 0x000162000c1e1d00 */
        /* <DEDUP_REMOVED lines=8> */
[----:B------:R-:W5:Y:S01]  /*0850*/  LDG.E.128 R12, desc[UR8][R12.64] ;  /* 0x000000080c0c7981 */ /* 0x000f62000c1e1d00 */
[----:B------:R-:W-:Y:S05]  /*0860*/  BRA `(.L_x_41310) ;  /* 0x0000000400147947 */ /* 0x000fea0003800000 */
.L_x_41309:
        /* <DEDUP_REMOVED lines=16> */
[----:B------:R-:W-:Y:S02]  /*0970*/  @P6 IADD3 R0, PT, PT, R0, 0x20, RZ ;  /* 0x0000002000006810 */ /* 0x000fe40007ffe0ff */
[C---:B------:R-:W-:Y:S02]  /*0980*/  ISETP.GE.U32.AND P1, PT, R9.reuse, 0x100, PT ;  /* 0x000001000900780c */ /* 0x040fe40003f26070 */
[----:B------:R1:W5:Y:S02]  /*0990*/  @P6 LDG.E.128 R80, desc[UR8][R20.64] ;  /* 0x0000000814506981 */ /* 0x000364000c1e1d00 */
[----:B------:R-:W1:Y:S01]  /*09a0*/  @P3 LDC.64 R38, c[0x0][0x3d0] ;  /* 0x0000f400ff263b82 */ /* 0x000e620000000a00 */
[----:B--2---:R-:W-:Y:S01]  /*09b0*/  @P5 IMAD.WIDE.U32 R22, R0, 0x10, R22 ;  /* 0x0000001000165825 */ /* 0x004fe200078e0016 */
[----:B------:R-:W-:-:S03]  /*09c0*/  ISETP.GE.U32.AND P6, PT, R9, 0x120, PT ;  /* 0x000001200900780c */ /* 0x000fc60003fc6070 */
[----:B------:R-:W-:Y:S01]  /*09d0*/  @P5 VIADD R0, R0, 0x20 ;  /* 0x0000002000005836 */ /* 0x000fe20000000000 */
[----:B------:R2:W5:Y:S02]  /*09e0*/  @P5 LDG.E.128 R72, desc[UR8][R22.64] ;  /* 0x0000000816485981 */ /* 0x000564000c1e1d00 */
[----:B------:R-:W2:Y:S01]  /*09f0*/  @P2 LDC.64 R44, c[0x0][0x3d0] ;  /* 0x0000f400ff2c2b82 */ /* 0x000ea20000000a00 */
[----:B------:R-:W-:Y:S01]  /*0a00*/  ISETP.GE.U32.AND P5, PT, R9, 0x140, PT ;  /* 0x000001400900780c */ /* 0x000fe20003fa6070 */
[----:B---3--:R-:W-:-:S06]  /*0a10*/  @P0 IMAD.WIDE.U32 R28, R0, 0x10, R28 ;  /* 0x00000010001c0825 */ /* 0x008fcc00078e001c */
[----:B------:R-:W3:Y:S01]  /*0a20*/  @P1 LDC.64 R46, c[0x0][0x3d0] ;  /* 0x0000f400ff2e1b82 */ /* 0x000ee20000000a00 */
[----:B------:R-:W-:Y:S01]  /*0a30*/  @P0 VIADD R0, R0, 0x20 ;  /* 0x0000002000000836 */ /* 0x000fe20000000000 */
[----:B------:R3:W5:Y:S03]  /*0a40*/  @P0 LDG.E.128 R64, desc[UR8][R28.64] ;  /* 0x000000081c400981 */ /* 0x000766000c1e1d00 */
[----:B----4-:R-:W-:-:S03]  /*0a50*/  @P4 IMAD.WIDE.U32 R36, R0, 0x10, R30 ;  /* 0x0000001000244825 */ /* 0x010fc600078e001e */
[----:B0-----:R-:W0:Y:S01]  /*0a60*/  @P6 LDC.64 R2, c[0x0][0x3d0] ;  /* 0x0000f400ff026b82 */ /* 0x001e220000000a00 */
[----:B------:R-:W-:Y:S01]  /*0a70*/  @P4 IADD3 R0, PT, PT, R0, 0x20, RZ ;  /* 0x0000002000004810 */ /* 0x000fe20007ffe0ff */
[----:B------:R-:W5:Y:S06]  /*0a80*/  @P4 LDG.E.128 R56, desc[UR8][R36.64] ;  /* 0x0000000824384981 */ /* 0x000f6c000c1e1d00 */
[----:B-1----:R-:W1:Y:S01]  /*0a90*/  @P5 LDC.64 R20, c[0x0][0x3d0] ;  /* 0x0000f400ff145b82 */ /* 0x002e620000000a00 */
[----:B------:R-:W-:-:S04]  /*0aa0*/  @P3 IMAD.WIDE.U32 R38, R0, 0x10, R38 ;  /* 0x0000001000263825 */ /* 0x000fc800078e0026 */
[----:B------:R-:W-:Y:S01]  /*0ab0*/  @P3 VIADD R0, R0, 0x20 ;  /* 0x0000002000003836 */ /* 0x000fe20000000000 */
[----:B------:R4:W5:Y:S03]  /*0ac0*/  @P3 LDG.E.128 R48, desc[UR8][R38.64] ;  /* 0x0000000826303981 */ /* 0x000966000c1e1d00 */
[----:B--2---:R-:W-:-:S04]  /*0ad0*/  @P2 IMAD.WIDE.U32 R44, R0, 0x10, R44 ;  /* 0x00000010002c2825 */ /* 0x004fc800078e002c */
[----:B------:R-:W-:Y:S01]  /*0ae0*/  @P2 VIADD R0, R0, 0x20 ;  /* 0x0000002000002836 */ /* 0x000fe20000000000 */
[----:B------:R-:W5:Y:S03]  /*0af0*/  @P2 LDG.E.128 R40, desc[UR8][R44.64] ;  /* 0x000000082c282981 */ /* 0x000f66000c1e1d00 */
[C---:B---3--:R-:W-:Y:S01]  /*0b00*/  @P1 IMAD.WIDE.U32 R46, R0.reuse, 0x10, R46 ;  /* 0x00000010002e1825 */ /* 0x048fe200078e002e */
[----:B------:R-:W-:Y:S02]  /*0b10*/  @P1 IADD3 R0, PT, PT, R0, 0x20, RZ ;  /* 0x0000002000001810 */ /* 0x000fe40007ffe0ff */
[----:B------:R-:W-:Y:S02]  /*0b20*/  CS2R R22, SRZ ;  /* 0x0000000000167805 */ /* 0x000fe4000001ff00 */
[----:B------:R-:W-:Y:S02]  /*0b30*/  CS2R R30, SRZ ;  /* 0x00000000001e7805 */ /* 0x000fe4000001ff00 */
[----:B------:R-:W-:Y:S01]  /*0b40*/  CS2R R28, SRZ ;  /* 0x00000000001c7805 */ /* 0x000fe2000001ff00 */
[----:B------:R2:W5:Y:S01]  /*0b50*/  @P1 LDG.E.128 R32, desc[UR8][R46.64] ;  /* 0x000000082e201981 */ /* 0x000562000c1e1d00 */
[----:B0-----:R-:W-:-:S04]  /*0b60*/  @P6 IMAD.WIDE.U32 R52, R0, 0x10, R2 ;  /* 0x0000001000346825 */ /* 0x001fc800078e0002 */
[----:B------:R-:W-:Y:S01]  /*0b70*/  @P6 VIADD R0, R0, 0x20 ;  /* 0x0000002000006836 */ /* 0x000fe20000000000 */
[----:B------:R0:W5:Y:S03]  /*0b80*/  @P6 LDG.E.128 R24, desc[UR8][R52.64] ;  /* 0x0000000834186981 */ /* 0x000166000c1e1d00 */
[----:B-1----:R-:W-:-:S05]  /*0b90*/  @P5 IMAD.WIDE.U32 R2, R0, 0x10, R20 ;  /* 0x0000001000025825 */ /* 0x002fca00078e0014 */
[----:B------:R1:W5:Y:S01]  /*0ba0*/  @P5 LDG.E.128 R16, desc[UR8][R2.64] ;  /* 0x0000000802105981 */ /* 0x000362000c1e1d00 */
[----:B------:R-:W-:Y:S02]  /*0bb0*/  CS2R R20, SRZ ;  /* 0x0000000000147805 */ /* 0x000fe4000001ff00 */
[----:B----4-:R-:W-:Y:S02]  /*0bc0*/  CS2R R38, SRZ ;  /* 0x0000000000267805 */ /* 0x010fe4000001ff00 */
[----:B------:R-:W-:Y:S02]  /*0bd0*/  CS2R R36, SRZ ;  /* 0x0000000000247805 */ /* 0x000fe4000001ff00 */
[----:B--2---:R-:W-:Y:S02]  /*0be0*/  CS2R R46, SRZ ;  /* 0x00000000002e7805 */ /* 0x004fe4000001ff00 */
[----:B------:R-:W-:Y:S02]  /*0bf0*/  CS2R R44, SRZ ;  /* 0x00000000002c7805 */ /* 0x000fe4000001ff00 */
[----:B------:R-:W-:-:S02]  /*0c00*/  CS2R R54, SRZ ;  /* 0x0000000000367805 */ /* 0x000fc4000001ff00 */
[----:B0-----:R-:W-:Y:S02]  /*0c10*/  CS2R R52, SRZ ;  /* 0x0000000000347805 */ /* 0x001fe4000001ff00 */
        /* <DEDUP_REMOVED lines=8> */
[----:B------:R-:W-:Y:S02]  /*0ca0*/  @P5 CS2R R14, SRZ ;  /* 0x00000000000e5805 */ /* 0x000fe4000001ff00 */
[----:B-1----:R-:W-:-:S07]  /*0cb0*/  @P5 CS2R R12, SRZ ;  /* 0x00000000000c5805 */ /* 0x002fce000001ff00 */
.L_x_41310:
[----:B------:R-:W-:Y:S05]  /*0cc0*/  BSYNC.RECONVERGENT B0 ;  /* 0x0000000000007941 */ /* 0x000fea0003800200 */
.L_x_41308:
        /* <DEDUP_REMOVED lines=73> */
.L_x_41772:
[----:B------:R-:W0:Y:S01]  /*1160*/  @UP0 LDCU.64 UR4, c[0x0][0x3e0] ;  /* 0x00007c00ff0407ac */ /* 0x000e220008000a00 */
[----:B------:R-:W-:Y:S01]  /*1170*/  PLOP3.LUT P0, PT, PT, PT, UP0, 0x80, 0x8 ;  /* 0x000000000008781c */ /* 0x000fe20003f0f008 */
[----:B------:R-:W-:Y:S01]  /*1180*/  HFMA2 R128, -RZ, RZ, 0, 2.384185791015625e-07 ;  /* 0x00000004ff807431 */ /* 0x000fe200000001ff */
[----:B------:R-:W-:Y:S01]  /*1190*/  PLOP3.LUT P1, PT, PT, PT, UP0, 0x80, 0x8 ;  /* 0x000000000008781c */ /* 0x000fe20003f2f008 */
[----:B------:R-:W-:-:S10]  /*11a0*/  IMAD.MOV.U32 R138, RZ, RZ, 0x3f800000 ;  /* 0x3f800000ff8a7424 */ /* 0x000fd400078e00ff */
[----:B0-----:R-:W-:-:S05]  /*11b0*/  @P0 IMAD.WIDE R128, R11, R128, UR4 ;  /* 0x000000040b800e25 */ /* 0x001fca000f8e0280 */
[----:B-----5:R0:W5:Y:S01]  /*11c0*/  @P1 LDG.E R138, desc[UR8][R128.64] ;  /* 0x00000008808a1981 */ /* 0x020162000c1e1900 */
        /* <DEDUP_REMOVED lines=30> */
.L_x_45752:
[----:B------:R-:W-:Y:S05]  /*13b0*/  BRX R140 -0x13c0                                       (*"BRANCH_TARGETS .L_x_45753,.L_x_45754,.L_x_45755"*) ;  /* 0xffffffec8c107949 */ /* 0x000fea000383ffff */
.L_x_45755:
[----:B------:R-:W-:Y:S01]  /*13c0*/  VIADD R142, R4, 0x1 ;  /* 0x00000001048e7836 */ /* 0x000fe20000000000 */
[----:B------:R-:W-:Y:S01]  /*13d0*/  MOV R140, R2 ;  /* 0x00000002008c7202 */ /* 0x000fe20000000f00 */
[----:B------:R-:W-:Y:S01]  /*13e0*/  IMAD.MOV.U32 R141, RZ, RZ, R5 ;  /* 0x000000ffff8d7224 */ /* 0x000fe200078e0005 */
[----:B------:R-:W-:Y:S06]  /*13f0*/  BRA `(.L_x_41316) ;  /* 0x0000000000f47947 */ /* 0x000fec0003800000 */
.L_x_45753:
[----:B------:R-:W-:Y:S01]  /*1400*/  IMAD.MOV.U32 R140, RZ, RZ, R2 ;  /* 0x000000ffff8c7224 */ /* 0x000fe200078e0002 */
[----:B------:R-:W-:Y:S01]  /*1410*/  MOV R142, 0x3 ;  /* 0x00000003008e7802 */ /* 0x000fe20000000f00 */
[----:B------:R-:W-:Y:S01]  /*1420*/  IMAD.MOV.U32 R141, RZ, RZ, R6 ;  /* 0x000000ffff8d7224 */ /* 0x000fe200078e0006 */
[----:B------:R-:W-:Y:S06]  /*1430*/  BRA `(.L_x_41316) ;  /* 0x0000000000e47947 */ /* 0x000fec0003800000 */
.L_x_45754:
        /* <DEDUP_REMOVED lines=13> */
.L_x_41318:
[----:B------:R-:W-:Y:S05]  /*1510*/  BSYNC.RECONVERGENT B3 ;  /* 0x0000000000037941 */ /* 0x000fea0003800200 */
.L_x_41317:
        /* <DEDUP_REMOVED lines=41> */
[----:B------:R-:W-:Y:S01]  /*17b0*/  LOP3.LUT R6, R4, UR31, R143, 0x96, !PT ;  /* 0x0000001f04067c12 */ /* 0x000fe2000f8e968f */
[----:B------:R-:W-:-:S07]  /*17c0*/  IMAD.MOV.U32 R141, RZ, RZ, R2 ;  /* 0x000000ffff8d7224 */ /* 0x000fce00078e0002 */
.L_x_41316:
[----:B------:R-:W-:Y:S05]  /*17d0*/  BSYNC.RECONVERGENT B2 ;  /* 0x0000000000027941 */ /* 0x000fea0003800200 */
.L_x_41315:
[----:B------:R-:W0:Y:S01]  /*17e0*/  LDC R2, c[0x0][0x408] ;  /* 0x00010200ff027b82 */ /* 0x000e220000000800 */
[----:B------:R-:W-:Y:S01]  /*17f0*/  I2FP.F32.U32 R4, R141 ;  /* 0x0000008d00047245 */ /* 0x000fe20000201000 */
[----:B------:R-:W-:Y:S01]  /*1800*/  IMAD.MOV.U32 R141, RZ, RZ, 0x2f800000 ;  /* 0x2f800000ff8d7424 */ /* 0x000fe200078e00ff */
[----:B------:R-:W-:Y:S01]  /*1810*/  ISETP.NE.AND P1, PT, R142, 0x1, PT ;  /* 0x000000018e00780c */ /* 0x000fe20003f25270 */
[----:B-----5:R-:W-:Y:S01]  /*1820*/  FMUL.FTZ R143, R128, R138 ;  /* 0x0000008a808f7220 */ /* 0x020fe20000410000 */
[----:B------:R-:W-:Y:S01]  /*1830*/  BSSY.RECONVERGENT B2, `(.L_x_41319) ;  /* 0x000004c000027945 */ /* 0x000fe20003800200 */
[----:B------:R-:W-:Y:S01]  /*1840*/  FFMA.FTZ R4, R4, R141, 1.1641532182693481445e-10 ;  /* 0x2f00000004047423 */ /* 0x000fe2000001008d */
[----:B------:R-:W-:Y:S01]  /*1850*/  IMAD.MOV.U32 R128, RZ, RZ, 0x2 ;  /* 0x00000002ff807424 */ /* 0x000fe200078e00ff */
[----:B------:R-:W1:Y:S01]  /*1860*/  LDC R139, c[0x0][0x404] ;  /* 0x00010100ff8b7b82 */ /* 0x000e620000000800 */
[----:B0-----:R-:W-:Y:S02]  /*1870*/  FMUL.FTZ R143, R143, R2 ;  /* 0x000000028f8f7220 */ /* 0x001fe40000410000 */
[----:B-1----:R-:W-:-:S02]  /*1880*/  FSETP.GTU.FTZ.AND P0, PT, R4, R139, PT ;  /* 0x0000008b0400720b */ /* 0x002fc40003f1c000 */
        /* <DEDUP_REMOVED lines=13> */
.L_x_41321:
        /* <DEDUP_REMOVED lines=13> */
.L_x_41323:
[----:B------:R-:W-:Y:S05]  /*1a30*/  BSYNC.RECONVERGENT B3 ;  /* 0x0000000000037941 */ /* 0x000fea0003800200 */
.L_x_41322:
        /* <DEDUP_REMOVED lines=43> */
.L_x_41320:
[----:B------:R-:W-:Y:S05]  /*1cf0*/  BSYNC.RECONVERGENT B2 ;  /* 0x0000000000027941 */ /* 0x000fea0003800200 */
.L_x_41319:
        /* <DEDUP_REMOVED lines=21> */
.L_x_41326:
        /* <DEDUP_REMOVED lines=13> */
.L_x_41328:
[----:B------:R-:W-:Y:S05]  /*1f20*/  BSYNC.RECONVERGENT B3 ;  /* 0x0000000000037941 */ /* 0x000fea0003800200 */
.L_x_41327:
        /* <DEDUP_REMOVED lines=43> */
.L_x_41325:
[----:B------:R-:W-:Y:S05]  /*21e0*/  BSYNC.RECONVERGENT B2 ;  /* 0x0000000000027941 */ /* 0x000fea0003800200 */
.L_x_41324:
[----:B------:R-:W-:Y:S01]  /*21f0*/  I2FP.F32.U32 R4, R4 ;  /* 0x0000000400047245 */ /* 0x000fe20000201000 */
[----:B------:R-:W-:Y:S01]  /*2200*/  FMUL.FTZ R129, R130, R138 ;  /* 0x0000008a82817220 */ /* 0x000fe20000410000 */
[----:B------:R-:W-:Y:S01]  /*2210*/  ISETP.NE.AND P3, PT, R142, 0x1, PT ;  /* 0x000000018e00780c */ /* 0x000fe20003f65270 */
[----:B------:R-:W-:Y:S02]  /*2220*/  BSSY.RECONVERGENT B2, `(.L_x_41329) ;  /* 0x000004b000027945 */ /* 0x000fe40003800200 */
[----:B------:R-:W-:Y:S01]  /*2230*/  FFMA.FTZ R4, R4, R141, 1.1641532182693481445e-10 ;  /* 0x2f00000004047423 */ /* 0x000fe2000001008d */
[----:B------:R-:W-:-:S04]  /*2240*/  FMUL.FTZ R129, R129, R2 ;  /* 0x0000000281817220 */ /* 0x000fc80000410000 */
        /* <DEDUP_REMOVED lines=15> */
.L_x_41331:
        /* <DEDUP_REMOVED lines=13> */
.L_x_41333:
[----:B------:R-:W-:Y:S05]  /*2410*/  BSYNC.RECONVERGENT B3 ;  /* 0x0000000000037941 */ /* 0x000fea0003800200 */
.L_x_41332:
        /* <DEDUP_REMOVED lines=43> */
.L_x_41330:
[----:B------:R-:W-:Y:S05]  /*26d0*/  BSYNC.RECONVERGENT B2 ;  /* 0x0000000000027941 */ /* 0x000fea0003800200 */
.L_x_41329:
        /* <DEDUP_REMOVED lines=9> */
.L_x_41314:
        /* <DEDUP_REMOVED lines=16> */
.L_x_41337:
        /* <DEDUP_REMOVED lines=13> */
.L_x_41339:
[----:B------:R-:W-:Y:S05]  /*2940*/  BSYNC.RECONVERGENT B3 ;  /* 0x0000000000037941 */ /* 0x000fea0003800200 */
.L_x_41338:
        /* <DEDUP_REMOVED lines=41> */
[----:B------:R-:W-:-:S07]  /*2be0*/  IMAD.MOV.U32 R134, RZ, RZ, RZ ;  /* 0x000000ffff867224 */ /* 0x000fce00078e00ff */
.L_x_41336:
[----:B------:R-:W-:Y:S05]  /*2bf0*/  BSYNC.RECONVERGENT B2 ;  /* 0x0000000000027941 */ /* 0x000fea0003800200 */
.L_x_41335:
[----:B------:R-:W0:Y:S01]  /*2c00*/  LDC R2, c[0x0][0x404] ;  /* 0x00010100ff027b82 */ /* 0x000e220000000800 */
[----:B------:R-:W-:Y:S01]  /*2c10*/  I2FP.F32.U32 R4, R133 ;  /* 0x0000008500047245 */ /* 0x000fe20000201000 */
[----:B------:R-:W-:Y:S01]  /*2c20*/  HFMA2 R133, -RZ, RZ, 0.1171875, 0 ;  /* 0x2f800000ff857431 */ /* 0x000fe200000001ff */
[----:B------:R-:W-:Y:S01]  /*2c30*/  ISETP.NE.AND P1, PT, R134, 0x1, PT ;  /* 0x000000018600780c */ /* 0x000fe20003f25270 */
[----:B------:R-:W-:Y:S01]  /*2c40*/  BSSY.RECONVERGENT B2, `(.L_x_41340) ;  /* 0x000004a000027945 */ /* 0x000fe20003800200 */
[----:B------:R-:W-:-:S03]  /*2c50*/  IMAD.MOV.U32 R139, RZ, RZ, 0x2 ;  /* 0x00000002ff8b7424 */ /* 0x000fc600078e00ff */
[----:B------:R-:W1:Y:S01]  /*2c60*/  LDC R132, c[0x0][0x408] ;  /* 0x00010200ff847b82 */ /* 0x000e620000000800 */
[----:B------:R-:W-:Y:S01]  /*2c70*/  FFMA.FTZ R135, R4, R133, 1.1641532182693481445e-10 ;  /* 0x2f00000004877423 */ /* 0x000fe20000010085 */
[----:B------:R-:W-:-:S04]  /*2c80*/  IMAD.MOV.U32 R4, RZ, RZ, R0 ;  /* 0x000000ffff047224 */ /* 0x000fc800078e0000 */
[----:B0-----:R-:W-:Y:S01]  /*2c90*/  FSETP.LE.FTZ.AND P0, PT, R135, R2, PT ;  /* 0x000000028700720b */ /* 0x001fe20003f13000 */
[----:B-----5:R-:W-:-:S04]  /*2ca0*/  FMUL.FTZ R135, R128, R138 ;  /* 0x0000008a80877220 */ /* 0x020fc80000410000 */
        /* <DEDUP_REMOVED lines=10> */
.L_x_41342:
        /* <DEDUP_REMOVED lines=13> */
.L_x_41344:
[----:B------:R-:W-:Y:S05]  /*2e20*/  BSYNC.RECONVERGENT B3 ;  /* 0x0000000000037941 */ /* 0x000fea0003800200 */
.L_x_41343:
        /* <DEDUP_REMOVED lines=43> */
.L_x_41341:
[----:B------:R-:W-:Y:S05]  /*30e0*/  BSYNC.RECONVERGENT B2 ;  /* 0x0000000000027941 */ /* 0x000fea0003800200 */
.L_x_41340:
        /* <DEDUP_REMOVED lines=18> */
.L_x_41347:
        /* <DEDUP_REMOVED lines=13> */
.L_x_41349:
[----:B------:R-:W-:Y:S05]  /*32e0*/  BSYNC.RECONVERGENT B3 ;  /* 0x0000000000037941 */ /* 0x000fea0003800200 */
.L_x_41348:
        /* <DEDUP_REMOVED lines=43> */
.L_x_41346:
[----:B------:R-:W-:Y:S05]  /*35a0*/  BSYNC.RECONVERGENT B2 ;  /* 0x0000000000027941 */ /* 0x000fea0003800200 */
.L_x_41345:
[----:B------:R-:W-:Y:S01]  /*35b0*/  I2FP.F32.U32 R4, R4 ;  /* 0x0000000400047245 */ /* 0x000fe20000201000 */
[----:B------:R-:W-:Y:S01]  /*35c0*/  BSSY.RECONVERGENT B2, `(.L_x_41350) ;  /* 0x000004a000027945 */ /* 0x000fe20003800200 */
[----:B------:R-:W-:-:S03]  /*35d0*/  ISETP.NE.AND P3, PT, R141, 0x1, PT ;  /* 0x000000018d00780c */ /* 0x000fc60003f65270 */
[----:B------:R-:W-:Y:S01]  /*35e0*/  FFMA.FTZ R135, R4, R133, 1.1641532182693481445e-10 ;  /* 0x2f00000004877423 */ /* 0x000fe20000010085 */
[----:B------:R-:W-:-:S04]  /*35f0*/  IMAD.MOV.U32 R4, RZ, RZ, 0x2 ;  /* 0x00000002ff047424 */ /* 0x000fc800078e00ff */
        /* <DEDUP_REMOVED lines=13> */
.L_x_41352:
        /* <DEDUP_REMOVED lines=13> */
.L_x_41354:
[----:B------:R-:W-:Y:S05]  /*37a0*/  BSYNC.RECONVERGENT B3 ;  /* 0x0000000000037941 */ /* 0x000fea0003800200 */
.L_x_41353:
        /* <DEDUP_REMOVED lines=43> */
.L_x_41351:
[----:B------:R-:W-:Y:S05]  /*3a60*/  BSYNC.RECONVERGENT B2 ;  /* 0x0000000000027941 */ /* 0x000fea0003800200 */
.L_x_41350:
        /* <DEDUP_REMOVED lines=10> */
.L_x_41334:
[----:B------:R-:W0:Y:S01]  /*3b10*/  LDC.64 R128, c[0x0][0x3a8] ;  /* 0x0000ea00ff807b82 */ /* 0x000e220000000a00 */
[----:B------:R-:W-:Y:S02]  /*3b20*/  SEL R2, RZ, 0x1000000, !P3 ;  /* 0x01000000ff027807 */ /* 0x000fe40005800000 */
[----:B------:R-:W-:Y:S02]  /*3b30*/  SEL R139, RZ, 0x10000, !P2 ;  /* 0x00010000ff8b7807 */ /* 0x000fe40005000000 */
[----:B------:R-:W-:-:S03]  /*3b40*/  SEL R141, RZ, 0x100, !P1 ;  /* 0x00000100ff8d7807 */ /* 0x000fc60004800000 */
[----:B------:R-:W1:Y:S01]  /*3b50*/  LDC.64 R130, c[0x0][0x3b0] ;  /* 0x0000ec00ff827b82 */ /* 0x000e620000000a00 */
[----:B------:R-:W-:Y:S02]  /*3b60*/  IADD3 R2, PT, PT, R141, R2, R139 ;  /* 0x000000028d027210 */ /* 0x000fe40007ffe08b */
[----:B------:R-:W-:-:S05]  /*3b70*/  SEL R139, RZ, 0x1, !P0 ;  /* 0x00000001ff8b7807 */ /* 0x000fca0004000000 */
[----:B------:R-:W-:Y:S02]  /*3b80*/  IMAD.IADD R139, R2, 0x1, R139 ;  /* 0x00000001028b7824 */ /* 0x000fe400078e028b */
[----:B------:R-:W-:Y:S01]  /*3b90*/  IMAD.MOV.U32 R2, RZ, RZ, R140 ;  /* 0x000000ffff027224 */ /* 0x000fe200078e008c */
[C---:B------:R-:W-:Y:S01]  /*3ba0*/  IADD3 R140, PT, PT, R136.reuse, 0x20, RZ ;  /* 0x00000020888c7810 */ /* 0x040fe20007ffe0ff */
[----:B0-----:R-:W-:-:S05]  /*3bb0*/  IMAD.WIDE.U32 R128, R136, 0x10, R128 ;  /* 0x0000001088807825 */ /* 0x001fca00078e0080 */
[----:B------:R0:W-:Y:S01]  /*3bc0*/  STG.E.128 desc[UR8][R128.64], R132 ;  /* 0x0000008480007986 */ /* 0x0001e2000c101d08 */
[----:B-1----:R-:W-:-:S05]  /*3bd0*/  IMAD.WIDE.U32 R130, R136, 0x4, R130 ;  /* 0x0000000488827825 */ /* 0x002fca00078e0082 */
[----:B------:R0:W-:Y:S02]  /*3be0*/  STG.E desc[UR8][R130.64], R139 ;  /* 0x0000008b82007986 */ /* 0x0001e4000c101908 */
.L_x_41313:
[----:B------:R-:W-:Y:S05]  /*3bf0*/  BSYNC.RECONVERGENT B1 ;  /* 0x0000000000017941 */ /* 0x000fea0003800200 */
.L_x_41312:
        /* <DEDUP_REMOVED lines=29> */
.L_x_41360:
        /* <DEDUP_REMOVED lines=13> */
.L_x_41362:
[----:B------:R-:W-:Y:S05]  /*3ea0*/  BSYNC.RECONVERGENT B3 ;  /* 0x0000000000037941 */ /* 0x000fea0003800200 */
.L_x_41361:
        /* <DEDUP_REMOVED lines=42> */
.L_x_41359:
[----:B------:R-:W-:Y:S05]  /*4150*/  BSYNC.RECONVERGENT B2 ;  /* 0x0000000000027941 */ /* 0x000fea0003800200 */
.L_x_41358:
        /* <DEDUP_REMOVED lines=24> */
.L_x_41365:
        /* <DEDUP_REMOVED lines=13> */
.L_x_41367:
[----:B------:R-:W-:Y:S05]  /*43b0*/  BSYNC.RECONVERGENT B3 ;  /* 0x0000000000037941 */ /* 0x000fea0003800200 */
.L_x_41366:
        /* <DEDUP_REMOVED lines=43> */
.L_x_41364:
[----:B------:R-:W-:Y:S05]  /*4670*/  BSYNC.RECONVERGENT B2 ;  /* 0x0000000000027941 */ /* 0x000fea0003800200 */
.L_x_41363:
        /* <DEDUP_REMOVED lines=21> */
.L_x_41370:
        /* <DEDUP_REMOVED lines=13> */
.L_x_41372:
[----:B------:R-:W-:Y:S05]  /*48a0*/  BSYNC.RECONVERGENT B3 ;  /* 0x0000000000037941 */ /* 0x000fea0003800200 */
.L_x_41371:
        /* <DEDUP_REMOVED lines=43> */
.L_x_41369:
[----:B------:R-:W-:Y:S05]  /*4b60*/  BSYNC.RECONVERGENT B2 ;  /* 0x0000000000027941 */ /* 0x000fea0003800200 */
.L_x_41368:
        /* <DEDUP_REMOVED lines=21> */
.L_x_41375:
        /* <DEDUP_REMOVED lines=13> */
.L_x_41377:
[----:B------:R-:W-:Y:S05]  /*4d90*/  BSYNC.RECONVERGENT B3 ;  /* 0x0000000000037941 */ /* 0x000fea0003800200 */
.L_x_41376:
        /* <DEDUP_REMOVED lines=43> */
.L_x_41374:
[----:B------:R-:W-:Y:S05]  /*5050*/  BSYNC.RECONVERGENT B2 ;  /* 0x0000000000027941 */ /* 0x000fea0003800200 */
.L_x_41373:
        /* <DEDUP_REMOVED lines=9> */
.L_x_41357:
        /* <DEDUP_REMOVED lines=16> */
.L_x_41381:
        /* <DEDUP_REMOVED lines=13> */
.L_x_41383:
[----:B------:R-:W-:Y:S05]  /*52c0*/  BSYNC.RECONVERGENT B3 ;  /* 0x0000000000037941 */ /* 0x000fea0003800200 */
.L_x_41382:
        /* <DEDUP_REMOVED lines=42> */
.L_x_41380:
[----:B------:R-:W-:Y:S05]  /*5570*/  BSYNC.RECONVERGENT B2 ;  /* 0x0000000000027941 */ /* 0x000fea0003800200 */
.L_x_41379:
[----:B------:R-:W0:Y:S01]  /*5580*/  LDC R2, c[0x0][0x404] ;  /* 0x00010100ff027b82 */ /* 0x000e220000000800 */
[----:B------:R-:W-:Y:S01]  /*5590*/  ISETP.NE.AND P1, PT, R130, 0x1, PT ;  /* 0x000000018200780c */ /* 0x000fe20003f25270 */
[----:B------:R-:W-:Y:S01]  /*55a0*/  IMAD.MOV.U32 R142, RZ, RZ, 0x2f800000 ;  /* 0x2f800000ff8e7424 */ /* 0x000fe200078e00ff */
[----:B------:R-:W-:Y:S01]  /*55b0*/  I2FP.F32.U32 R129, R128 ;  /* 0x0000008000817245 */ /* 0x000fe20000201000 */
[----:B-----5:R-:W-:Y:S01]  /*55c0*/  FMUL.FTZ R92, R92, R138 ;  /* 0x0000008a5c5c7220 */ /* 0x020fe20000410000 */
[----:B------:R-:W-:Y:S01]  /*55d0*/  BSSY.RECONVERGENT B2, `(.L_x_41384) ;  /* 0x0000049000027945 */ /* 0x000fe20003800200 */
[----:B------:R-:W-:Y:S01]  /*55e0*/  IMAD.MOV.U32 R128, RZ, RZ, 0x2 ;  /* 0x00000002ff807424 */ /* 0x000fe200078e00ff */
[----:B------:R-:W-:Y:S01]  /*55f0*/  MOV R4, R0 ;  /* 0x0000000000047202 */ /* 0x000fe20000000f00 */
[----:B------:R-:W1:Y:S01]  /*5600*/  LDC R141, c[0x0][0x408] ;  /* 0x00010200ff8d7b82 */ /* 0x000e620000000800 */
[----:B------:R-:W-:-:S05]  /*5610*/  FFMA.FTZ R129, R129, R142, 1.1641532182693481445e-10 ;  /* 0x2f00000081817423 */ /* 0x000fca000001008e */
        /* <DEDUP_REMOVED lines=11> */
.L_x_41386:
        /* <DEDUP_REMOVED lines=13> */
.L_x_41388:
[----:B------:R-:W-:Y:S05]  /*57a0*/  BSYNC.RECONVERGENT B3 ;  /* 0x0000000000037941 */ /* 0x000fea0003800200 */
.L_x_41387:
        /* <DEDUP_REMOVED lines=43> */
.L_x_41385:
[----:B------:R-:W-:Y:S05]  /*5a60*/  BSYNC.RECONVERGENT B2 ;  /* 0x0000000000027941 */ /* 0x000fea0003800200 */
.L_x_41384:
[----:B------:R-:W-:Y:S01]  /*5a70*/  ISETP.NE.AND P2, PT, R128, 0x1, PT ;  /* 0x000000018000780c */ /* 0x000fe20003f45270 */
[----:B------:R-:W-:Y:S01]  /*5a80*/  FMUL.FTZ R144, R93, R138 ;  /* 0x0000008a5d907220 */ /* 0x000fe20000410000 */
        /* <DEDUP_REMOVED lines=16> */
.L_x_41391:
        /* <DEDUP_REMOVED lines=13> */
.L_x_41393:
[----:B------:R-:W-:Y:S05]  /*5c60*/  BSYNC.RECONVERGENT B3 ;  /* 0x0000000000037941 */ /* 0x000fea0003800200 */
.L_x_41392:
        /* <DEDUP_REMOVED lines=43> */
.L_x_41390:
[----:B------:R-:W-:Y:S05]  /*5f20*/  BSYNC.RECONVERGENT B2 ;  /* 0x0000000000027941 */ /* 0x000fea0003800200 */
.L_x_41389:
        /* <DEDUP_REMOVED lines=18> */
.L_x_41396:
        /* <DEDUP_REMOVED lines=13> */
.L_x_41398:
[----:B------:R-:W-:Y:S05]  /*6120*/  BSYNC.RECONVERGENT B3 ;  /* 0x0000000000037941 */ /* 0x000fea0003800200 */
.L_x_41397:
        /* <DEDUP_REMOVED lines=43> */
.L_x_41395:
[----:B------:R-:W-:Y:S05]  /*63e0*/  BSYNC.RECONVERGENT B2 ;  /* 0x0000000000027941 */ /* 0x000fea0003800200 */
.L_x_41394:
[----:B------:R-:W-:Y:S02]  /*63f0*/  I2FP.F32.U32 R93, R93 ;  /* 0x0000005d005d7245 */ /* 0x000fe40000201000 */
[----:B------:R-:W-:Y:S02]  /*6400*/  FSEL R92, R143, RZ, P0 ;  /* 0x000000ff8f5c7208 */ /* 0x000fe40000000000 */
[----:B------:R-:W-:Y:S01]  /*6410*/  FSEL R94, R94, RZ, P2 ;  /* 0x000000ff5e5e7208 */ /* 0x000fe20001000000 */
[----:B------:R-:W-:-:S05]  /*6420*/  FFMA.FTZ R93, R93, R142, 1.1641532182693481445e-10 ;  /* 0x2f0000005d5d7423 */ /* 0x000fca000001008e */
[----:B------:R-:W-:Y:S01]  /*6430*/  FSETP.GTU.FTZ.AND P4, PT, R93, R2, PT ;  /* 0x000000025d00720b */ /* 0x000fe20003f9c000 */
[----:B------:R-:W-:Y:S01]  /*6440*/  FMUL.FTZ R2, R95, R138 ;  /* 0x0000008a5f027220 */ /* 0x000fe20000410000 */
[----:B------:R-:W-:Y:S02]  /*6450*/  FSEL R93, R144, RZ, P1 ;  /* 0x000000ff905d7208 */ /* 0x000fe40000800000 */
[----:B------:R-:W-:Y:S01]  /*6460*/  PLOP3.LUT P3, PT, P4, PT, PT, 0x8, 0x80 ;  /* 0x000000000080781c */ /* 0x000fe2000276e170 */
[----:B------:R-:W-:-:S05]  /*6470*/  FMUL.FTZ R2, R2, R141 ;  /* 0x0000008d02027220 */ /* 0x000fca0000410000 */
[----:B------:R-:W-:-:S07]  /*6480*/  FSEL R95, R2, RZ, !P4 ;  /* 0x000000ff025f7208 */ /* 0x000fce0006000000 */
.L_x_41378:
        /* <DEDUP_REMOVED lines=14> */
.L_x_41356:
[----:B------:R-:W-:Y:S05]  /*6570*/  BSYNC.RECONVERGENT B1 ;  /* 0x0000000000017941 */ /* 0x000fea0003800200 */
.L_x_41355:
        /* <DEDUP_REMOVED lines=29> */
.L_x_41404:
        /* <DEDUP_REMOVED lines=13> */
.L_x_41406:
[----:B------:R-:W-:Y:S05]  /*6820*/  BSYNC.RECONVERGENT B3 ;  /* 0x0000000000037941 */ /* 0x000fea0003800200 */
.L_x_41405:
        /* <DEDUP_REMOVED lines=42> */
.L_x_41403:
[----:B------:R-:W-:Y:S05]  /*6ad0*/  BSYNC.RECONVERGENT B2 ;  /* 0x0000000000027941 */ /* 0x000fea0003800200 */
.L_x_41402:
        /* <DEDUP_REMOVED lines=9> */
[----:B-1----:R-:W-:Y:S01]  /*6b70*/  FSETP.GTU.FTZ.AND P0, PT, R4, R143, PT ;  /* 0x0000008f0400720b */ /* 0x002fe20003f1c000 */
        /* <DEDUP_REMOVED lines=14> */
.L_x_41409:
        /* <DEDUP_REMOVED lines=13> */
.L_x_41411:
[----:B------:R-:W-:Y:S05]  /*6d30*/  BSYNC.RECONVERGENT B3 ;  /* 0x0000000000037941 */ /* 0x000fea0003800200 */
.L_x_41410:
        /* <DEDUP_REMOVED lines=43> */
.L_x_41408:
[----:B------:R-:W-:Y:S05]  /*6ff0*/  BSYNC.RECONVERGENT B2 ;  /* 0x0000000000027941 */ /* 0x000fea0003800200 */
.L_x_41407:
        /* <DEDUP_REMOVED lines=21> */
.L_x_41414:
        /* <DEDUP_REMOVED lines=13> */
.L_x_41416:
[----:B------:R-:W-:Y:S05]  /*7220*/  BSYNC.RECONVERGENT B3 ;  /* 0x0000000000037941 */ /* 0x000fea0003800200 */
.L_x_41415:
        /* <DEDUP_REMOVED lines=43> */
.L_x_41413:
[----:B------:R-:W-:Y:S05]  /*74e0*/  BSYNC.RECONVERGENT B2 ;  /* 0x0000000000027941 */ /* 0x000fea0003800200 */
.L_x_41412:
[----:B------:R-:W-:Y:S01]  /*74f0*/  I2FP.F32.U32 R129, R4 ;  /* 0x0000000400817245 */ /* 0x000fe20000201000 */
[----:B------:R-:W-:Y:S01]  /*7500*/  FMUL.FTZ R145, R98, R138 ;  /* 0x0000008a62917220 */ /* 0x000fe20000410000 */
[----:B------:R-:W-:Y:S01]  /*7510*/  ISETP.NE.AND P3, PT, R144, 0x1, PT ;  /* 0x000000019000780c */ /* 0x000fe20003f65270 */
[----:B------:R-:W-:Y:S02]  /*7520*/  BSSY.RECONVERGENT B2, `(.L_x_41417) ;  /* 0x000004b000027945 */ /* 0x000fe40003800200 */
[----:B------:R-:W-:Y:S01]  /*7530*/  FFMA.FTZ R4, R129, R150, 1.1641532182693481445e-10 ;  /* 0x2f00000081047423 */ /* 0x000fe20000010096 */
[----:B------:R-:W-:Y:S01]  /*7540*/  FMUL.FTZ R145, R145, R2 ;  /* 0x0000000291917220 */ /* 0x000fe20000410000 */
[----:B------:R-:W-:-:S03]  /*7550*/  MOV R129, R0 ;  /* 0x0000000000817202 */ /* 0x000fc60000000f00 */
        /* <DEDUP_REMOVED lines=14> */
.L_x_41419:
        /* <DEDUP_REMOVED lines=13> */
.L_x_41421:
[----:B------:R-:W-:Y:S05]  /*7710*/  BSYNC.RECONVERGENT B3 ;  /* 0x0000000000037941 */ /* 0x000fea0003800200 */
.L_x_41420:
        /* <DEDUP_REMOVED lines=43> */
.L_x_41418:
[----:B------:R-:W-:Y:S05]  /*79d0*/  BSYNC.RECONVERGENT B2 ;  /* 0x0000000000027941 */ /* 0x000fea0003800200 */
.L_x_41417:
        /* <DEDUP_REMOVED lines=9> */
.L_x_41401:
        /* <DEDUP_REMOVED lines=16> */
.L_x_41425:
        /* <DEDUP_REMOVED lines=13> */
.L_x_41427:
[----:B------:R-:W-:Y:S05]  /*7c40*/  BSYNC.RECONVERGENT B3 ;  /* 0x0000000000037941 */ /* 0x000fea0003800200 */
.L_x_41426:
        /* <DEDUP_REMOVED lines=42> */
.L_x_41424:
[----:B------:R-:W-:Y:S05]  /*7ef0*/  BSYNC.RECONVERGENT B2 ;  /* 0x0000000000027941 */ /* 0x000fea0003800200 */
.L_x_41423:
[----:B------:R-:W0:Y:S01]  /*7f00*/  LDC R2, c[0x0][0x404] ;  /* 0x00010100ff027b82 */ /* 0x000e220000000800 */
[----:B------:R-:W-:Y:S01]  /*7f10*/  ISETP.NE.AND P1, PT, R130, 0x1, PT ;  /* 0x000000018200780c */ /* 0x000fe20003f25270 */
[----:B------:R-:W-:Y:S01]  /*7f20*/  IMAD.MOV.U32 R144, RZ, RZ, 0x2f800000 ;  /* 0x2f800000ff907424 */ /* 0x000fe200078e00ff */
[----:B------:R-:W-:Y:S01]  /*7f30*/  I2FP.F32.U32 R129, R128 ;  /* 0x0000008000817245 */ /* 0x000fe20000201000 */
[----:B-----5:R-:W-:Y:S01]  /*7f40*/  FMUL.FTZ R96, R96, R138 ;  /* 0x0000008a60607220 */ /* 0x020fe20000410000 */
[----:B------:R-:W-:Y:S01]  /*7f50*/  BSSY.RECONVERGENT B2, `(.L_x_41428) ;  /* 0x0000049000027945 */ /* 0x000fe20003800200 */
[----:B------:R-:W-:Y:S02]  /*7f60*/  HFMA2 R128, -RZ, RZ, 0, 1.1920928955078125e-07 ;  /* 0x00000002ff807431 */ /* 0x000fe400000001ff */
[----:B------:R-:W-:Y:S01]  /*7f70*/  IMAD.MOV.U32 R4, RZ, RZ, R0 ;  /* 0x000000ffff047224 */ /* 0x000fe200078e0000 */
        /* <DEDUP_REMOVED lines=13> */
.L_x_41430:
        /* <DEDUP_REMOVED lines=13> */
.L_x_41432:
[----:B------:R-:W-:Y:S05]  /*8120*/  BSYNC.RECONVERGENT B3 ;  /* 0x0000000000037941 */ /* 0x000fea0003800200 */
.L_x_41431:
        /* <DEDUP_REMOVED lines=43> */
.L_x_41429:
[----:B------:R-:W-:Y:S05]  /*83e0*/  BSYNC.RECONVERGENT B2 ;  /* 0x0000000000027941 */ /* 0x000fea0003800200 */
.L_x_41428:
        /* <DEDUP_REMOVED lines=18> */
.L_x_41435:
        /* <DEDUP_REMOVED lines=13> */
.L_x_41437:
[----:B------:R-:W-:Y:S05]  /*85e0*/  BSYNC.RECONVERGENT B3 ;  /* 0x0000000000037941 */ /* 0x000fea0003800200 */
.L_x_41436:
        /* <DEDUP_REMOVED lines=43> */
.L_x_41434:
[----:B------:R-:W-:Y:S05]  /*88a0*/  BSYNC.RECONVERGENT B2 ;  /* 0x0000000000027941 */ /* 0x000fea0003800200 */
.L_x_41433:
        /* <DEDUP_REMOVED lines=18> */
.L_x_41440:
        /* <DEDUP_REMOVED lines=13> */
.L_x_41442:
[----:B------:R-:W-:Y:S05]  /*8aa0*/  BSYNC.RECONVERGENT B3 ;  /* 0x0000000000037941 */ /* 0x000fea0003800200 */
.L_x_41441:
        /* <DEDUP_REMOVED lines=43> */
.L_x_41439:
[----:B------:R-:W-:Y:S05]  /*8d60*/  BSYNC.RECONVERGENT B2 ;  /* 0x0000000000027941 */ /* 0x000fea0003800200 */
.L_x_41438:
[----:B------:R-:W-:Y:S01]  /*8d70*/  I2FP.F32.U32 R97, R97 ;  /* 0x0000006100617245 */ /* 0x000fe20000201000 */
[----:B------:R-:W-:Y:S01]  /*8d80*/  FMUL.FTZ R96, R99, R138 ;  /* 0x0000008a63607220 */ /* 0x000fe20000410000 */
[----:B------:R-:W-:-:S03]  /*8d90*/  FSEL R98, R98, RZ, P2 ;  /* 0x000000ff62627208 */ /* 0x000fc60001000000 */
[----:B------:R-:W-:Y:S01]  /*8da0*/  FFMA.FTZ R97, R97, R144, 1.1641532182693481445e-10 ;  /* 0x2f00000061617423 */ /* 0x000fe20000010090 */
[----:B------:R-:W-:-:S04]  /*8db0*/  FMUL.FTZ R96, R96, R143 ;  /* 0x0000008f60607220 */ /* 0x000fc80000410000 */
[----:B------:R-:W-:Y:S02]  /*8dc0*/  FSETP.GTU.FTZ.AND P3, PT, R97, R2, PT ;  /* 0x000000026100720b */ /* 0x000fe40003f7c000 */
[----:B------:R-:W-:Y:S02]  /*8dd0*/  FSEL R97, R146, RZ, P1 ;  /* 0x000000ff92617208 */ /* 0x000fe40000800000 */
[----:B------:R-:W-:Y:S02]  /*8de0*/  FSEL R99, R96, RZ, !P3 ;  /* 0x000000ff60637208 */ /* 0x000fe40005800000 */
[----:B------:R-:W-:Y:S02]  /*8df0*/  PLOP3.LUT P3, PT, P3, PT, PT, 0x8, 0x80 ;  /* 0x000000000080781c */ /* 0x000fe40001f6e170 */
[----:B------:R-:W-:-:S11]  /*8e00*/  FSEL R96, R145, RZ, P0 ;  /* 0x000000ff91607208 */ /* 0x000fd60000000000 */
.L_x_41422:
        /* <DEDUP_REMOVED lines=14> */
.L_x_41400:
[----:B------:R-:W-:Y:S05]  /*8ef0*/  BSYNC.RECONVERGENT B1 ;  /* 0x0000000000017941 */ /* 0x000fea0003800200 */
.L_x_41399:
        /* <DEDUP_REMOVED lines=29> */
.L_x_41448:
        /* <DEDUP_REMOVED lines=13> */
.L_x_41450:
[----:B------:R-:W-:Y:S05]  /*91a0*/  BSYNC.RECONVERGENT B3 ;  /* 0x0000000000037941 */ /* 0x000fea0003800200 */
.L_x_41449:
        /* <DEDUP_REMOVED lines=42> */
.L_x_41447:
[----:B------:R-:W-:Y:S05]  /*9450*/  BSYNC.RECONVERGENT B2 ;  /* 0x0000000000027941 */ /* 0x000fea0003800200 */
.L_x_41446:
        /* <DEDUP_REMOVED lines=24> */
.L_x_41453:
        /* <DEDUP_REMOVED lines=13> */
.L_x_41455:
[----:B------:R-:W-:Y:S05]  /*96b0*/  BSYNC.RECONVERGENT B3 ;  /* 0x0000000000037941 */ /* 0x000fea0003800200 */
.L_x_41454:
        /* <DEDUP_REMOVED lines=43> */
.L_x_41452:
[----:B------:R-:W-:Y:S05]  /*9970*/  BSYNC.RECONVERGENT B2 ;  /* 0x0000000000027941 */ /* 0x000fea0003800200 */
.L_x_41451:
        /* <DEDUP_REMOVED lines=21> */
.L_x_41458:
        /* <DEDUP_REMOVED lines=13> */
.L_x_41460:
[----:B------:R-:W-:Y:S05]  /*9ba0*/  BSYNC.RECONVERGENT B3 ;  /* 0x0000000000037941 */ /* 0x000fea0003800200 */
.L_x_41459:
        /* <DEDUP_REMOVED lines=43> */
.L_x_41457:
[----:B------:R-:W-:Y:S05]  /*9e60*/  BSYNC.RECONVERGENT B2 ;  /* 0x0000000000027941 */ /* 0x000fea0003800200 */
.L_x_41456:
        /* <DEDUP_REMOVED lines=21> */
.L_x_41463:
        /* <DEDUP_REMOVED lines=13> */
.L_x_41465:
[----:B------:R-:W-:Y:S05]  /*a090*/  BSYNC.RECONVERGENT B3 ;  /* 0x0000000000037941 */ /* 0x000fea0003800200 */
.L_x_41464:
        /* <DEDUP_REMOVED lines=43> */
.L_x_41462:
[----:B------:R-:W-:Y:S05]  /*a350*/  BSYNC.RECONVERGENT B2 ;  /* 0x0000000000027941 */ /* 0x000fea0003800200 */
.L_x_41461:
        /* <DEDUP_REMOVED lines=9> */
.L_x_41445:
        /* <DEDUP_REMOVED lines=16> */
.L_x_41469:
        /* <DEDUP_REMOVED lines=13> */
.L_x_41471:
[----:B------:R-:W-:Y:S05]  /*a5c0*/  BSYNC.RECONVERGENT B3 ;  /* 0x0000000000037941 */ /* 0x000fea0003800200 */
.L_x_41470:
        /* <DEDUP_REMOVED lines=42> */
.L_x_41468:
[----:B------:R-:W-:Y:S05]  /*a870*/  BSYNC.RECONVERGENT B2 ;  /* 0x0000000000027941 */ /* 0x000fea0003800200 */
.L_x_41467:
        /* <DEDUP_REMOVED lines=21> */
.L_x_41474:
        /* <DEDUP_REMOVED lines=13> */
.L_x_41476:
[----:B------:R-:W-:Y:S05]  /*aaa0*/  BSYNC.RECONVERGENT B3 ;  /* 0x0000000000037941 */ /* 0x000fea0003800200 */
.L_x_41475:
        /* <DEDUP_REMOVED lines=43> */
.L_x_41473:
[----:B------:R-:W-:Y:S05]  /*ad60*/  BSYNC.RECONVERGENT B2 ;  /* 0x0000000000027941 */ /* 0x000fea0003800200 */
.L_x_41472:
        /* <DEDUP_REMOVED lines=18> */
.L_x_41479:
        /* <DEDUP_REMOVED lines=13> */
.L_x_41481:
[----:B------:R-:W-:Y:S05]  /*af60*/  BSYNC.RECONVERGENT B3 ;  /* 0x0000000000037941 */ /* 0x000fea0003800200 */
.L_x_41480:
        /* <DEDUP_REMOVED lines=43> */
.L_x_41478:
[----:B------:R-:W-:Y:S05]  /*b220*/  BSYNC.RECONVERGENT B2 ;  /* 0x0000000000027941 */ /* 0x000fea0003800200 */
.L_x_41477:
        /* <DEDUP_REMOVED lines=18> */
.L_x_41484:
        /* <DEDUP_REMOVED lines=13> */
.L_x_41486:
[----:B------:R-:W-:Y:S05]  /*b420*/  BSYNC.RECONVERGENT B3 ;  /* 0x0000000000037941 */ /* 0x000fea0003800200 */
.L_x_41485:
        /* <DEDUP_REMOVED lines=43> */
.L_x_41483:
[----:B------:R-:W-:Y:S05]  /*b6e0*/  BSYNC.RECONVERGENT B2 ;  /* 0x0000000000027941 */ /* 0x000fea0003800200 */
.L_x_41482:
        /* <DEDUP_REMOVED lines=10> */
.L_x_41466:
        /* <DEDUP_REMOVED lines=8> */
[----:B------:R-:W-:Y:S02]  /*b810*/  IMAD.MOV.U32 R2, RZ, RZ, R144 ;  /* 0x000000ffff027224 */ /* 0x000fe400078e0090 */
[----:B0-----:R-:W-:-:S05]  /*b820*/  IMAD.WIDE.U32 R130, R140, 0x10, R130 ;  /* 0x000000108c827825 */ /* 0x001fca00078e0082 */
[----:B------:R2:W-:Y:S01]  /*b830*/  STG.E.128 desc[UR8][R130.64], R100 ;  /* 0x0000006482007986 */ /* 0x0005e2000c101d08 */
[C---:B-1----:R-:W-:Y:S01]  /*b840*/  IMAD.WIDE.U32 R128, R140.reuse, 0x4, R128 ;  /* 0x000000048c807825 */ /* 0x042fe200078e0080 */
[----:B------:R-:W-:-:S04]  /*b850*/  IADD3 R140, PT, PT, R140, 0x20, RZ ;  /* 0x000000208c8c7810 */ /* 0x000fc80007ffe0ff */
[----:B------:R2:W-:Y:S03]  /*b860*/  STG.E desc[UR8][R128.64], R143 ;  /* 0x0000008f80007986 */ /* 0x0005e6000c101908 */
.L_x_41444:
[----:B------:R-:W-:Y:S05]  /*b870*/  BSYNC.RECONVERGENT B1 ;  /* 0x0000000000017941 */ /* 0x000fea0003800200 */
.L_x_41443:
        /* <DEDUP_REMOVED lines=29> */
.L_x_41492:
        /* <DEDUP_REMOVED lines=13> */
.L_x_41494:
[----:B------:R-:W-:Y:S05]  /*bb20*/  BSYNC.RECONVERGENT B3 ;  /* 0x0000000000037941 */ /* 0x000fea0003800200 */
.L_x_41493:
        /* <DEDUP_REMOVED lines=42> */
.L_x_41491:
[----:B------:R-:W-:Y:S05]  /*bdd0*/  BSYNC.RECONVERGENT B2 ;  /* 0x0000000000027941 */ /* 0x000fea0003800200 */
.L_x_41490:
        /* <DEDUP_REMOVED lines=24> */
.L_x_41497:
        /* <DEDUP_REMOVED lines=13> */
.L_x_41499:
[----:B------:R-:W-:Y:S05]  /*c030*/  BSYNC.RECONVERGENT B3 ;  /* 0x0000000000037941 */ /* 0x000fea0003800200 */
.L_x_41498:
        /* <DEDUP_REMOVED lines=43> */
.L_x_41496:
[----:B------:R-:W-:Y:S05]  /*c2f0*/  BSYNC.RECONVERGENT B2 ;  /* 0x0000000000027941 */ /* 0x000fea0003800200 */
.L_x_41495:
        /* <DEDUP_REMOVED lines=21> */
.L_x_41502:
        /* <DEDUP_REMOVED lines=13> */
.L_x_41504:
[----:B------:R-:W-:Y:S05]  /*c520*/  BSYNC.RECONVERGENT B3 ;  /* 0x0000000000037941 */ /* 0x000fea0003800200 */
.L_x_41503:
        /* <DEDUP_REMOVED lines=43> */
.L_x_41501:
[----:B------:R-:W-:Y:S05]  /*c7e0*/  BSYNC.RECONVERGENT B2 ;  /* 0x0000000000027941 */ /* 0x000fea0003800200 */
.L_x_41500:
        /* <DEDUP_REMOVED lines=21> */
.L_x_41507:
        /* <DEDUP_REMOVED lines=13> */
.L_x_41509:
[----:B------:R-:W-:Y:S05]  /*ca10*/  BSYNC.RECONVERGENT B3 ;  /* 0x0000000000037941 */ /* 0x000fea0003800200 */
.L_x_41508:
        /* <DEDUP_REMOVED lines=43> */
.L_x_41506:
[----:B------:R-:W-:Y:S05]  /*ccd0*/  BSYNC.RECONVERGENT B2 ;  /* 0x0000000000027941 */ /* 0x000fea0003800200 */
.L_x_41505:
        /* <DEDUP_REMOVED lines=9> */
.L_x_41489:
        /* <DEDUP_REMOVED lines=16> */
.L_x_41513:
        /* <DEDUP_REMOVED lines=13> */
.L_x_41515:
[----:B------:R-:W-:Y:S05]  /*cf40*/  BSYNC.RECONVERGENT B3 ;  /* 0x0000000000037941 */ /* 0x000fea0003800200 */
.L_x_41514:
        /* <DEDUP_REMOVED lines=42> */
.L_x_41512:
[----:B------:R-:W-:Y:S05]  /*d1f0*/  BSYNC.RECONVERGENT B2 ;  /* 0x0000000000027941 */ /* 0x000fea0003800200 */
.L_x_41511:
        /* <DEDUP_REMOVED lines=8> */
[----:B------:R-:W-:-:S04]  /*d280*/  MOV R4, R0 ;  /* 0x0000000000047202 */ /* 0x000fc80000000f00 */
[----:B0-----:R-:W-:Y:S01]  /*d290*/  FSETP.LE.FTZ.AND P0, PT, R131, R2, PT ;  /* 0x000000028300720b */ /* 0x001fe20003f13000 */
[----:B-----5:R-:W-:-:S04]  /*d2a0*/  FMUL.FTZ R131, R104, R138 ;  /* 0x0000008a68837220 */ /* 0x020fc80000410000 */
        /* <DEDUP_REMOVED lines=10> */
.L_x_41518:
        /* <DEDUP_REMOVED lines=13> */
.L_x_41520:
[----:B------:R-:W-:Y:S05]  /*d420*/  BSYNC.RECONVERGENT B3 ;  /* 0x0000000000037941 */ /* 0x000fea0003800200 */
.L_x_41519:
        /* <DEDUP_REMOVED lines=43> */
.L_x_41517:
[----:B------:R-:W-:Y:S05]  /*d6e0*/  BSYNC.RECONVERGENT B2 ;  /* 0x0000000000027941 */ /* 0x000fea0003800200 */
.L_x_41516:
        /* <DEDUP_REMOVED lines=18> */
.L_x_41523:
        /* <DEDUP_REMOVED lines=13> */
.L_x_41525:
[----:B------:R-:W-:Y:S05]  /*d8e0*/  BSYNC.RECONVERGENT B3 ;  /* 0x0000000000037941 */ /* 0x000fea0003800200 */
.L_x_41524:
        /* <DEDUP_REMOVED lines=43> */
.L_x_41522:
[----:B------:R-:W-:Y:S05]  /*dba0*/  BSYNC.RECONVERGENT B2 ;  /* 0x0000000000027941 */ /* 0x000fea0003800200 */
.L_x_41521:
        /* <DEDUP_REMOVED lines=18> */
.L_x_41528:
        /* <DEDUP_REMOVED lines=13> */
.L_x_41530:
[----:B------:R-:W-:Y:S05]  /*dda0*/  BSYNC.RECONVERGENT B3 ;  /* 0x0000000000037941 */ /* 0x000fea0003800200 */
.L_x_41529:
        /* <DEDUP_REMOVED lines=43> */
.L_x_41527:
[----:B------:R-:W-:Y:S05]  /*e060*/  BSYNC.RECONVERGENT B2 ;  /* 0x0000000000027941 */ /* 0x000fea0003800200 */
.L_x_41526:
        /* <DEDUP_REMOVED lines=10> */
.L_x_41510:
        /* <DEDUP_REMOVED lines=14> */
.L_x_41488:
[----:B------:R-:W-:Y:S05]  /*e1f0*/  BSYNC.RECONVERGENT B1 ;  /* 0x0000000000017941 */ /* 0x000fea0003800200 */
.L_x_41487:
        /* <DEDUP_REMOVED lines=29> */
.L_x_41536:
        /* <DEDUP_REMOVED lines=13> */
.L_x_41538:
[----:B------:R-:W-:Y:S05]  /*e4a0*/  BSYNC.RECONVERGENT B3 ;  /* 0x0000000000037941 */ /* 0x000fea0003800200 */
.L_x_41537:
        /* <DEDUP_REMOVED lines=42> */
.L_x_41535:
[----:B------:R-:W-:Y:S05]  /*e750*/  BSYNC.RECONVERGENT B2 ;  /* 0x0000000000027941 */ /* 0x000fea0003800200 */
.L_x_41534:
[----:B------:R-:W0:Y:S01]  /*e760*/  LDC R2, c[0x0][0x408] ;  /* 0x00010200ff027b82 */ /* 0x000e220000000800 */
[----:B------:R-:W-:Y:S01]  /*e770*/  HFMA2 R153, -RZ, RZ, 0.1171875, 0 ;  /* 0x2f800000ff997431 */ /* 0x000fe200000001ff */
[----:B------:R-:W-:Y:S01]  /*e780*/  I2FP.F32.U32 R4, R147 ;  /* 0x0000009300047245 */ /* 0x000fe20000201000 */
[----:B-----5:R-:W-:Y:S01]  /*e790*/  FMUL.FTZ R147, R108, R138 ;  /* 0x0000008a6c937220 */ /* 0x020fe20000410000 */
[----:B------:R-:W-:Y:S01]  /*e7a0*/  ISETP.NE.AND P1, PT, R146, 0x1, PT ;  /* 0x000000019200780c */ /* 0x000fe20003f25270 */
[----:B------:R-:W-:Y:S01]  /*e7b0*/  BSSY.RECONVERGENT B2, `(.L_x_41539) ;  /* 0x000004c000027945 */ /* 0x000fe20003800200 */
[----:B------:R-:W-:Y:S02]  /*e7c0*/  IMAD.MOV.U32 R148, RZ, RZ, 0x2 ;  /* 0x00000002ff947424 */ /* 0x000fe400078e00ff */
        /* <DEDUP_REMOVED lines=17> */
.L_x_41541:
        /* <DEDUP_REMOVED lines=13> */
.L_x_41543:
[----:B------:R-:W-:Y:S05]  /*e9b0*/  BSYNC.RECONVERGENT B3 ;  /* 0x0000000000037941 */ /* 0x000fea0003800200 */
.L_x_41542:
        /* <DEDUP_REMOVED lines=43> */
.L_x_41540:
[----:B------:R-:W-:Y:S05]  /*ec70*/  BSYNC.RECONVERGENT B2 ;  /* 0x0000000000027941 */ /* 0x000fea0003800200 */
.L_x_41539:
[----:B------:R-:W-:Y:S01]  /*ec80*/  I2FP.F32.U32 R4, R4 ;  /* 0x0000000400047245 */ /* 0x000fe20000201000 */
[----:B------:R-:W-:Y:S01]  /*ec90*/  FMUL.FTZ R109, R109, R138 ;  /* 0x0000008a6d6d7220 */ /* 0x000fe20000410000 */
[----:B------:R-:W-:Y:S01]  /*eca0*/  ISETP.NE.AND P2, PT, R148, 0x1, PT ;  /* 0x000000019400780c */ /* 0x000fe20003f45270 */
[----:B------:R-:W-:Y:S01]  /*ecb0*/  BSSY.RECONVERGENT B2, `(.L_x_41544) ;  /* 0x000004b000027945 */ /* 0x000fe20003800200 */
[----:B------:R-:W-:Y:S02]  /*ecc0*/  HFMA2 R128, -RZ, RZ, 0, 1.1920928955078125e-07 ;  /* 0x00000002ff807431 */ /* 0x000fe400000001ff */
[----:B------:R-:W-:Y:S01]  /*ecd0*/  FFMA.FTZ R4, R4, R153, 1.1641532182693481445e-10 ;  /* 0x2f00000004047423 */ /* 0x000fe20000010099 */
[----:B------:R-:W-:Y:S01]  /*ece0*/  FMUL.FTZ R109, R109, R2 ;  /* 0x000000026d6d7220 */ /* 0x000fe20000410000 */
[----:B------:R-:W-:-:S03]  /*ecf0*/  IMAD.MOV.U32 R146, RZ, RZ, R0 ;  /* 0x000000ffff927224 */ /* 0x000fc600078e0000 */
        /* <DEDUP_REMOVED lines=13> */
.L_x_41546:
        /* <DEDUP_REMOVED lines=13> */
.L_x_41548:
[----:B------:R-:W-:Y:S05]  /*eea0*/  BSYNC.RECONVERGENT B3 ;  /* 0x0000000000037941 */ /* 0x000fea0003800200 */
.L_x_41547:
        /* <DEDUP_REMOVED lines=40> */
[----:B------:R-:W-:Y:S02]  /*f130*/  IMAD.MOV.U32 R152, RZ, RZ, R128 ;  /* 0x000000ffff987224 */ /* 0x000fe400078e0080 */
[----:B------:R-:W-:Y:S01]  /*f140*/  HFMA2 R128, -RZ, RZ, 0, 0 ;  /* 0x00000000ff807431 */ /* 0x000fe200000001ff */
[----:B------:R-:W-:-:S07]  /*f150*/  LOP3.LUT R6, R4, UR31, R129, 0x96, !PT ;  /* 0x0000001f04067c12 */ /* 0x000fce000f8e9681 */
.L_x_41545:
[----:B------:R-:W-:Y:S05]  /*f160*/  BSYNC.RECONVERGENT B2 ;  /* 0x0000000000027941 */ /* 0x000fea0003800200 */
.L_x_41544:
        /* <DEDUP_REMOVED lines=21> */
.L_x_41551:
        /* <DEDUP_REMOVED lines=13> */
.L_x_41553:
[----:B------:R-:W-:Y:S05]  /*f390*/  BSYNC.RECONVERGENT B3 ;  /* 0x0000000000037941 */ /* 0x000fea0003800200 */
.L_x_41552:
        /* <DEDUP_REMOVED lines=43> */
.L_x_41550:
[----:B------:R-:W-:Y:S05]  /*f650*/  BSYNC.RECONVERGENT B2 ;  /* 0x0000000000027941 */ /* 0x000fea0003800200 */
.L_x_41549:
        /* <DEDUP_REMOVED lines=9> */
.L_x_41533:
        /* <DEDUP_REMOVED lines=16> */
.L_x_41557:
        /* <DEDUP_REMOVED lines=13> */
.L_x_41559:
[----:B------:R-:W-:Y:S05]  /*f8c0*/  BSYNC.RECONVERGENT B3 ;  /* 0x0000000000037941 */ /* 0x000fea0003800200 */
.L_x_41558:
        /* <DEDUP_REMOVED lines=42> */
.L_x_41556:
[----:B------:R-:W-:Y:S05]  /*fb70*/  BSYNC.RECONVERGENT B2 ;  /* 0x0000000000027941 */ /* 0x000fea0003800200 */
.L_x_41555:
[----:B------:R-:W0:Y:S01]  /*fb80*/  LDC R2, c[0x0][0x404] ;  /* 0x00010100ff027b82 */ /* 0x000e220000000800 */
[----:B------:R-:W-:Y:S01]  /*fb90*/  ISETP.NE.AND P1, PT, R130, 0x1, PT ;  /* 0x000000018200780c */ /* 0x000fe20003f25270 */
[----:B-----5:R-:W-:Y:S01]  /*fba0*/  FMUL.FTZ R145, R108, R138 ;  /* 0x0000008a6c917220 */ /* 0x020fe20000410000 */
[----:B------:R-:W-:Y:S01]  /*fbb0*/  I2FP.F32.U32 R4, R129 ;  /* 0x0000008100047245 */ /* 0x000fe20000201000 */
[----:B------:R-:W-:Y:S01]  /*fbc0*/  IMAD.MOV.U32 R129, RZ, RZ, 0x2f800000 ;  /* 0x2f800000ff817424 */ /* 0x000fe200078e00ff */
[----:B------:R-:W-:Y:S01]  /*fbd0*/  BSSY.RECONVERGENT B2, `(.L_x_41560) ;  /* 0x0000049000027945 */ /* 0x000fe20003800200 */
[----:B------:R-:W-:Y:S02]  /*fbe0*/  MOV R108, 0x2 ;  /* 0x00000002006c7802 */ /* 0x000fe40000000f00 */
        /* <DEDUP_REMOVED lines=14> */
.L_x_41562:
        /* <DEDUP_REMOVED lines=13> */
.L_x_41564:
[----:B------:R-:W-:Y:S05]  /*fda0*/  BSYNC.RECONVERGENT B3 ;  /* 0x0000000000037941 */ /* 0x000fea0003800200 */
.L_x_41563:
        /* <DEDUP_REMOVED lines=43> */
.L_x_41561:
[----:B------:R-:W-:Y:S05]  /*10060*/  BSYNC.RECONVERGENT B2 ;  /* 0x0000000000027941 */ /* 0x000fea0003800200 */
.L_x_41560:
        /* <DEDUP_REMOVED lines=18> */
.L_x_41567:
        /* <DEDUP_REMOVED lines=13> */
.L_x_41569:
[----:B------:R-:W-:Y:S05]  /*10260*/  BSYNC.RECONVERGENT B3 ;  /* 0x0000000000037941 */ /* 0x000fea0003800200 */
.L_x_41568:
        /* <DEDUP_REMOVED lines=43> */
.L_x_41566:
[----:B------:R-:W-:Y:S05]  /*10520*/  BSYNC.RECONVERGENT B2 ;  /* 0x0000000000027941 */ /* 0x000fea0003800200 */
.L_x_41565:
        /* <DEDUP_REMOVED lines=18> */
.L_x_41572:
        /* <DEDUP_REMOVED lines=13> */
.L_x_41574:
[----:B------:R-:W-:Y:S05]  /*10720*/  BSYNC.RECONVERGENT B3 ;  /* 0x0000000000037941 */ /* 0x000fea0003800200 */
.L_x_41573:
        /* <DEDUP_REMOVED lines=43> */
.L_x_41571:
[----:B------:R-:W-:Y:S05]  /*109e0*/  BSYNC.RECONVERGENT B2 ;  /* 0x0000000000027941 */ /* 0x000fea0003800200 */
.L_x_41570:
        /* <DEDUP_REMOVED lines=10> */
.L_x_41554:
        /* <DEDUP_REMOVED lines=14> */
.L_x_41532:
[----:B------:R-:W-:Y:S05]  /*10b70*/  BSYNC.RECONVERGENT B1 ;  /* 0x0000000000017941 */ /* 0x000fea0003800200 */
.L_x_41531:
        /* <DEDUP_REMOVED lines=29> */
.L_x_41580:
        /* <DEDUP_REMOVED lines=13> */
.L_x_41582:
[----:B------:R-:W-:Y:S05]  /*10e20*/  BSYNC.RECONVERGENT B3 ;  /* 0x0000000000037941 */ /* 0x000fea0003800200 */
.L_x_41581:
        /* <DEDUP_REMOVED lines=42> */
.L_x_41579:
[----:B------:R-:W-:Y:S05]  /*110d0*/  BSYNC.RECONVERGENT B2 ;  /* 0x0000000000027941 */ /* 0x000fea0003800200 */
.L_x_41578:
[----:B------:R-:W0:Y:S01]  /*110e0*/  LDC R2, c[0x0][0x408] ;  /* 0x00010200ff027b82 */ /* 0x000e220000000800 */
[----:B------:R-:W-:Y:S01]  /*110f0*/  I2FP.F32.U32 R147, R147 ;  /* 0x0000009300937245 */ /* 0x000fe20000201000 */
[----:B------:R-:W-:Y:S01]  /*11100*/  IMAD.MOV.U32 R154, RZ, RZ, 0x2f800000 ;  /* 0x2f800000ff9a7424 */ /* 0x000fe200078e00ff */
[----:B------:R-:W-:Y:S01]  /*11110*/  ISETP.NE.AND P1, PT, R146, 0x1, PT ;  /* 0x000000019200780c */ /* 0x000fe20003f25270 */
[----:B-----5:R-:W-:Y:S01]  /*11120*/  FMUL.FTZ R149, R112, R138 ;  /* 0x0000008a70957220 */ /* 0x020fe20000410000 */
[----:B------:R-:W-:Y:S01]  /*11130*/  BSSY.RECONVERGENT B2, `(.L_x_41583) ;  /* 0x000004c000027945 */ /* 0x000fe20003800200 */
[----:B------:R-:W-:Y:S01]  /*11140*/  FFMA.FTZ R4, R147, R154, 1.1641532182693481445e-10 ;  /* 0x2f00000093047423 */ /* 0x000fe2000001009a */
[----:B------:R-:W-:Y:S01]  /*11150*/  MOV R148, 0x2 ;  /* 0x0000000200947802 */ /* 0x000fe20000000f00 */
[----:B------:R-:W1:Y:S01]  /*11160*/  LDC R153, c[0x0][0x404] ;  /* 0x00010100ff997b82 */ /* 0x000e620000000800 */
[----:B0-----:R-:W-:Y:S02]  /*11170*/  FMUL.FTZ R149, R149, R2 ;  /* 0x0000000295957220 */ /* 0x001fe40000410000 */
[----:B-1----:R-:W-:Y:S01]  /*11180*/  FSETP.GTU.FTZ.AND P0, PT, R4, R153, PT ;  /* 0x000000990400720b */ /* 0x002fe20003f1c000 */
        /* <DEDUP_REMOVED lines=13> */
.L_x_41585:
        /* <DEDUP_REMOVED lines=13> */
.L_x_41587:
[----:B------:R-:W-:Y:S05]  /*11330*/  BSYNC.RECONVERGENT B3 ;  /* 0x0000000000037941 */ /* 0x000fea0003800200 */
.L_x_41586:
        /* <DEDUP_REMOVED lines=43> */
.L_x_41584:
[----:B------:R-:W-:Y:S05]  /*115f0*/  BSYNC.RECONVERGENT B2 ;  /* 0x0000000000027941 */ /* 0x000fea0003800200 */
.L_x_41583:
        /* <DEDUP_REMOVED lines=21> */
.L_x_41590:
        /* <DEDUP_REMOVED lines=13> */
.L_x_41592:
[----:B------:R-:W-:Y:S05]  /*11820*/  BSYNC.RECONVERGENT B3 ;  /* 0x0000000000037941 */ /* 0x000fea0003800200 */
.L_x_41591:
        /* <DEDUP_REMOVED lines=43> */
.L_x_41589:
[----:B------:R-:W-:Y:S05]  /*11ae0*/  BSYNC.RECONVERGENT B2 ;  /* 0x0000000000027941 */ /* 0x000fea0003800200 */
.L_x_41588:
        /* <DEDUP_REMOVED lines=21> */
.L_x_41595:
        /* <DEDUP_REMOVED lines=13> */
.L_x_41597:
[----:B------:R-:W-:Y:S05]  /*11d10*/  BSYNC.RECONVERGENT B3 ;  /* 0x0000000000037941 */ /* 0x000fea0003800200 */
.L_x_41596:
        /* <DEDUP_REMOVED lines=43> */
.L_x_41594:
[----:B------:R-:W-:Y:S05]  /*11fd0*/  BSYNC.RECONVERGENT B2 ;  /* 0x0000000000027941 */ /* 0x000fea0003800200 */
.L_x_41593:
        /* <DEDUP_REMOVED lines=9> */
.L_x_41577:
        /* <DEDUP_REMOVED lines=16> */
.L_x_41601:
        /* <DEDUP_REMOVED lines=13> */
.L_x_41603:
[----:B------:R-:W-:Y:S05]  /*12240*/  BSYNC.RECONVERGENT B3 ;  /* 0x0000000000037941 */ /* 0x000fea0003800200 */
.L_x_41602:
        /* <DEDUP_REMOVED lines=42> */
.L_x_41600:
[----:B------:R-:W-:Y:S05]  /*124f0*/  BSYNC.RECONVERGENT B2 ;  /* 0x0000000000027941 */ /* 0x000fea0003800200 */
.L_x_41599:
[----:B------:R-:W0:Y:S01]  /*12500*/  LDC R2, c[0x0][0x408] ;  /* 0x00010200ff027b82 */ /* 0x000e220000000800 */
[----:B------:R-:W-:Y:S01]  /*12510*/  I2FP.F32.U32 R4, R129 ;  /* 0x0000008100047245 */ /* 0x000fe20000201000 */
[----:B------:R-:W-:Y:S01]  /*12520*/  HFMA2 R129, -RZ, RZ, 0.1171875, 0 ;  /* 0x2f800000ff817431 */ /* 0x000fe200000001ff */
[----:B------:R-:W-:Y:S01]  /*12530*/  ISETP.NE.AND P1, PT, R130, 0x1, PT ;  /* 0x000000018200780c */ /* 0x000fe20003f25270 */
[----:B-----5:R-:W-:Y:S01]  /*12540*/  FMUL.FTZ R147, R112, R138 ;  /* 0x0000008a70937220 */ /* 0x020fe20000410000 */
[----:B------:R-:W-:Y:S01]  /*12550*/  BSSY.RECONVERGENT B2, `(.L_x_41604) ;  /* 0x0000049000027945 */ /* 0x000fe20003800200 */
[----:B------:R-:W-:Y:S02]  /*12560*/  IMAD.MOV.U32 R112, RZ, RZ, 0x2 ;  /* 0x00000002ff707424 */ /* 0x000fe400078e00ff */
[----:B------:R-:W1:Y:S01]  /*12570*/  LDC R128, c[0x0][0x404] ;  /* 0x00010100ff807b82 */ /* 0x000e620000000800 */
[----:B------:R-:W-:Y:S01]  /*12580*/  FFMA.FTZ R131, R4, R129, 1.1641532182693481445e-10 ;  /* 0x2f00000004837423 */ /* 0x000fe20000010081 */
[----:B------:R-:W-:Y:S01]  /*12590*/  MOV R4, R0 ;  /* 0x0000000000047202 */ /* 0x000fe20000000f00 */
[----:B0-----:R-:W-:-:S03]  /*125a0*/  FMUL.FTZ R148, R147, R2 ;  /* 0x0000000293947220 */ /* 0x001fc60000410000 */
[----:B-1----:R-:W-:Y:S02]  /*125b0*/  FSETP.LE.FTZ.AND P0, PT, R131, R128, PT ;  /* 0x000000808300720b */ /* 0x002fe40003f13000 */
        /* <DEDUP_REMOVED lines=9> */
.L_x_41606:
        /* <DEDUP_REMOVED lines=13> */
.L_x_41608:
[----:B------:R-:W-:Y:S05]  /*12720*/  BSYNC.RECONVERGENT B3 ;  /* 0x0000000000037941 */ /* 0x000fea0003800200 */
.L_x_41607:
        /* <DEDUP_REMOVED lines=43> */
.L_x_41605:
[----:B------:R-:W-:Y:S05]  /*129e0*/  BSYNC.RECONVERGENT B2 ;  /* 0x0000000000027941 */ /* 0x000fea0003800200 */
.L_x_41604:
        /* <DEDUP_REMOVED lines=18> */
.L_x_41611:
        /* <DEDUP_REMOVED lines=13> */
.L_x_41613:
[----:B------:R-:W-:Y:S05]  /*12be0*/  BSYNC.RECONVERGENT B3 ;  /* 0x0000000000037941 */ /* 0x000fea0003800200 */
.L_x_41612:
        /* <DEDUP_REMOVED lines=43> */
.L_x_41610:
[----:B------:R-:W-:Y:S05]  /*12ea0*/  BSYNC.RECONVERGENT B2 ;  /* 0x0000000000027941 */ /* 0x000fea0003800200 */
.L_x_41609:
        /* <DEDUP_REMOVED lines=18> */
.L_x_41616:
        /* <DEDUP_REMOVED lines=13> */
.L_x_41618:
[----:B------:R-:W-:Y:S05]  /*130a0*/  BSYNC.RECONVERGENT B3 ;  /* 0x0000000000037941 */ /* 0x000fea0003800200 */
.L_x_41617:
        /* <DEDUP_REMOVED lines=43> */
.L_x_41615:
[----:B------:R-:W-:Y:S05]  /*13360*/  BSYNC.RECONVERGENT B2 ;  /* 0x0000000000027941 */ /* 0x000fea0003800200 */
.L_x_41614:
        /* <DEDUP_REMOVED lines=10> */
.L_x_41598:
        /* <DEDUP_REMOVED lines=14> */
.L_x_41576:
[----:B------:R-:W-:Y:S05]  /*134f0*/  BSYNC.RECONVERGENT B1 ;  /* 0x0000000000017941 */ /* 0x000fea0003800200 */
.L_x_41575:
        /* <DEDUP_REMOVED lines=29> */
.L_x_41624:
        /* <DEDUP_REMOVED lines=13> */
.L_x_41626:
[----:B------:R-:W-:Y:S05]  /*137a0*/  BSYNC.RECONVERGENT B3 ;  /* 0x0000000000037941 */ /* 0x000fea0003800200 */
.L_x_41625:
        /* <DEDUP_REMOVED lines=42> */
.L_x_41623:
[----:B------:R-:W-:Y:S05]  /*13a50*/  BSYNC.RECONVERGENT B2 ;  /* 0x0000000000027941 */ /* 0x000fea0003800200 */
.L_x_41622:
        /* <DEDUP_REMOVED lines=24> */
.L_x_41629:
        /* <DEDUP_REMOVED lines=13> */
.L_x_41631:
[----:B------:R-:W-:Y:S05]  /*13cb0*/  BSYNC.RECONVERGENT B3 ;  /* 0x0000000000037941 */ /* 0x000fea0003800200 */
.L_x_41630:
        /* <DEDUP_REMOVED lines=43> */
.L_x_41628:
[----:B------:R-:W-:Y:S05]  /*13f70*/  BSYNC.RECONVERGENT B2 ;  /* 0x0000000000027941 */ /* 0x000fea0003800200 */
.L_x_41627:
        /* <DEDUP_REMOVED lines=21> */
.L_x_41634:
        /* <DEDUP_REMOVED lines=13> */
.L_x_41636:
[----:B------:R-:W-:Y:S05]  /*141a0*/  BSYNC.RECONVERGENT B3 ;  /* 0x0000000000037941 */ /* 0x000fea0003800200 */
.L_x_41635:
        /* <DEDUP_REMOVED lines=43> */
.L_x_41633:
[----:B------:R-:W-:Y:S05]  /*14460*/  BSYNC.RECONVERGENT B2 ;  /* 0x0000000000027941 */ /* 0x000fea0003800200 */
.L_x_41632:
        /* <DEDUP_REMOVED lines=21> */
.L_x_41639:
        /* <DEDUP_REMOVED lines=13> */
.L_x_41641:
[----:B------:R-:W-:Y:S05]  /*14690*/  BSYNC.RECONVERGENT B3 ;  /* 0x0000000000037941 */ /* 0x000fea0003800200 */
.L_x_41640:
        /* <DEDUP_REMOVED lines=43> */
.L_x_41638:
[----:B------:R-:W-:Y:S05]  /*14950*/  BSYNC.RECONVERGENT B2 ;  /* 0x0000000000027941 */ /* 0x000fea0003800200 */
.L_x_41637:
        /* <DEDUP_REMOVED lines=9> */
.L_x_41621:
        /* <DEDUP_REMOVED lines=16> */
.L_x_41645:
        /* <DEDUP_REMOVED lines=13> */
.L_x_41647:
[----:B------:R-:W-:Y:S05]  /*14bc0*/  BSYNC.RECONVERGENT B3 ;  /* 0x0000000000037941 */ /* 0x000fea0003800200 */
.L_x_41646:
        /* <DEDUP_REMOVED lines=42> */
.L_x_41644:
[----:B------:R-:W-:Y:S05]  /*14e70*/  BSYNC.RECONVERGENT B2 ;  /* 0x0000000000027941 */ /* 0x000fea0003800200 */
.L_x_41643:
[----:B------:R-:W0:Y:S01]  /*14e80*/  LDC R2, c[0x0][0x408] ;  /* 0x00010200ff027b82 */ /* 0x000e220000000800 */
[----:B------:R-:W-:Y:S01]  /*14e90*/  ISETP.NE.AND P1, PT, R130, 0x1, PT ;  /* 0x000000018200780c */ /* 0x000fe20003f25270 */
[----:B------:R-:W-:Y:S01]  /*14ea0*/  IMAD.MOV.U32 R148, RZ, RZ, 0x2f800000 ;  /* 0x2f800000ff947424 */ /* 0x000fe200078e00ff */
[----:B------:R-:W-:Y:S01]  /*14eb0*/  I2FP.F32.U32 R129, R128 ;  /* 0x0000008000817245 */ /* 0x000fe20000201000 */
[----:B-----5:R-:W-:Y:S01]  /*14ec0*/  FMUL.FTZ R149, R116, R138 ;  /* 0x0000008a74957220 */ /* 0x020fe20000410000 */
[----:B------:R-:W-:Y:S01]  /*14ed0*/  BSSY.RECONVERGENT B2, `(.L_x_41648) ;  /* 0x0000049000027945 */ /* 0x000fe20003800200 */
[----:B------:R-:W-:Y:S01]  /*14ee0*/  MOV R128, 0x2 ;  /* 0x0000000200807802 */ /* 0x000fe20000000f00 */
[----:B------:R-:W-:Y:S01]  /*14ef0*/  IMAD.MOV.U32 R116, RZ, RZ, R0 ;  /* 0x000000ffff747224 */ /* 0x000fe200078e0000 */
[----:B------:R-:W1:Y:S01]  /*14f00*/  LDC R147, c[0x0][0x404] ;  /* 0x00010100ff937b82 */ /* 0x000e620000000800 */
[----:B------:R-:W-:Y:S01]  /*14f10*/  FFMA.FTZ R4, R129, R148, 1.1641532182693481445e-10 ;  /* 0x2f00000081047423 */ /* 0x000fe20000010094 */
[----:B0-----:R-:W-:-:S04]  /*14f20*/  FMUL.FTZ R149, R149, R2 ;  /* 0x0000000295957220 */ /* 0x001fc80000410000 */
[----:B-1----:R-:W-:Y:S01]  /*14f30*/  FSETP.LE.FTZ.AND P0, PT, R4, R147, PT ;  /* 0x000000930400720b */ /* 0x002fe20003f13000 */
        /* <DEDUP_REMOVED lines=9> */
.L_x_41650:
        /* <DEDUP_REMOVED lines=13> */
.L_x_41652:
[----:B------:R-:W-:Y:S05]  /*150a0*/  BSYNC.RECONVERGENT B3 ;  /* 0x0000000000037941 */ /* 0x000fea0003800200 */
.L_x_41651:
        /* <DEDUP_REMOVED lines=43> */
.L_x_41649:
[----:B------:R-:W-:Y:S05]  /*15360*/  BSYNC.RECONVERGENT B2 ;  /* 0x0000000000027941 */ /* 0x000fea0003800200 */
.L_x_41648:
        /* <DEDUP_REMOVED lines=18> */
.L_x_41655:
        /* <DEDUP_REMOVED lines=13> */
.L_x_41657:
[----:B------:R-:W-:Y:S05]  /*15560*/  BSYNC.RECONVERGENT B3 ;  /* 0x0000000000037941 */ /* 0x000fea0003800200 */
.L_x_41656:
        /* <DEDUP_REMOVED lines=43> */
.L_x_41654:
[----:B------:R-:W-:Y:S05]  /*15820*/  BSYNC.RECONVERGENT B2 ;  /* 0x0000000000027941 */ /* 0x000fea0003800200 */
.L_x_41653:
        /* <DEDUP_REMOVED lines=18> */
.L_x_41660:
        /* <DEDUP_REMOVED lines=13> */
.L_x_41662:
[----:B------:R-:W-:Y:S05]  /*15a20*/  BSYNC.RECONVERGENT B3 ;  /* 0x0000000000037941 */ /* 0x000fea0003800200 */
.L_x_41661:
        /* <DEDUP_REMOVED lines=43> */
.L_x_41659:
[----:B------:R-:W-:Y:S05]  /*15ce0*/  BSYNC.RECONVERGENT B2 ;  /* 0x0000000000027941 */ /* 0x000fea0003800200 */
.L_x_41658:
        /* <DEDUP_REMOVED lines=10> */
.L_x_41642:
        /* <DEDUP_REMOVED lines=14> */
.L_x_41620:
[----:B------:R-:W-:Y:S05]  /*15e70*/  BSYNC.RECONVERGENT B1 ;  /* 0x0000000000017941 */ /* 0x000fea0003800200 */
.L_x_41619:
        /* <DEDUP_REMOVED lines=29> */
.L_x_41668:
        /* <DEDUP_REMOVED lines=13> */
.L_x_41670:
[----:B------:R-:W-:Y:S05]  /*16120*/  BSYNC.RECONVERGENT B3 ;  /* 0x0000000000037941 */ /* 0x000fea0003800200 */
.L_x_41669:
        /* <DEDUP_REMOVED lines=42> */
.L_x_41667:
[----:B------:R-:W-:Y:S05]  /*163d0*/  BSYNC.RECONVERGENT B2 ;  /* 0x0000000000027941 */ /* 0x000fea0003800200 */
.L_x_41666:
        /* <DEDUP_REMOVED lines=24> */
.L_x_41673:
        /* <DEDUP_REMOVED lines=13> */
.L_x_41675:
[----:B------:R-:W-:Y:S05]  /*16630*/  BSYNC.RECONVERGENT B3 ;  /* 0x0000000000037941 */ /* 0x000fea0003800200 */
.L_x_41674:
        /* <DEDUP_REMOVED lines=43> */
.L_x_41672:
[----:B------:R-:W-:Y:S05]  /*168f0*/  BSYNC.RECONVERGENT B2 ;  /* 0x0000000000027941 */ /* 0x000fea0003800200 */
.L_x_41671:
        /* <DEDUP_REMOVED lines=21> */
.L_x_41678:
        /* <DEDUP_REMOVED lines=13> */
.L_x_41680:
[----:B------:R-:W-:Y:S05]  /*16b20*/  BSYNC.RECONVERGENT B3 ;  /* 0x0000000000037941 */ /* 0x000fea0003800200 */
.L_x_41679:
        /* <DEDUP_REMOVED lines=43> */
.L_x_41677:
[----:B------:R-:W-:Y:S05]  /*16de0*/  BSYNC.RECONVERGENT B2 ;  /* 0x0000000000027941 */ /* 0x000fea0003800200 */
.L_x_41676:
        /* <DEDUP_REMOVED lines=21> */
.L_x_41683:
        /* <DEDUP_REMOVED lines=13> */
.L_x_41685:
[----:B------:R-:W-:Y:S05]  /*17010*/  BSYNC.RECONVERGENT B3 ;  /* 0x0000000000037941 */ /* 0x000fea0003800200 */
.L_x_41684:
        /* <DEDUP_REMOVED lines=43> */
.L_x_41682:
[----:B------:R-:W-:Y:S05]  /*172d0*/  BSYNC.RECONVERGENT B2 ;  /* 0x0000000000027941 */ /* 0x000fea0003800200 */
.L_x_41681:
        /* <DEDUP_REMOVED lines=9> */
.L_x_41665:
[----:B------:R-:W-:Y:S01]  /*17370*/  ISETP.NE.AND P0, PT, R4, 0x1, PT ;  /* 0x000000010400780c */ /* 0x000fe20003f05270 */
[----:B------:R-:W-:Y:S01]  /*17380*/  BSSY.RECONVERGENT B2, `(.L_x_41687) ;  /* 0x0000047000027945 */ /* 0x000fe20003800200 */
[----:B0-2---:R-:W-:Y:S01]  /*17390*/  IMAD.MOV.U32 R130, RZ, RZ, 0x2 ;  /* 0x00000002ff827424 */ /* 0x005fe200078e00ff */
        /* <DEDUP_REMOVED lines=13> */
.L_x_41689:
        /* <DEDUP_REMOVED lines=13> */
.L_x_41691:
[----:B------:R-:W-:Y:S05]  /*17540*/  BSYNC.RECONVERGENT B3 ;  /* 0x0000000000037941 */ /* 0x000fea0003800200 */
.L_x_41690:
        /* <DEDUP_REMOVED lines=42> */
.L_x_41688:
[----:B------:R-:W-:Y:S05]  /*177f0*/  BSYNC.RECONVERGENT B2 ;  /* 0x0000000000027941 */ /* 0x000fea0003800200 */
.L_x_41687:
        /* <DEDUP_REMOVED lines=21> */
.L_x_41694:
        /* <DEDUP_REMOVED lines=13> */
.L_x_41696:
[----:B------:R-:W-:Y:S05]  /*17a20*/  BSYNC.RECONVERGENT B3 ;  /* 0x0000000000037941 */ /* 0x000fea0003800200 */
.L_x_41695:
        /* <DEDUP_REMOVED lines=43> */
.L_x_41693:
[----:B------:R-:W-:Y:S05]  /*17ce0*/  BSYNC.RECONVERGENT B2 ;  /* 0x0000000000027941 */ /* 0x000fea0003800200 */
.L_x_41692:
        /* <DEDUP_REMOVED lines=18> */
.L_x_41699:
        /* <DEDUP_REMOVED lines=13> */
.L_x_41701:
[----:B------:R-:W-:Y:S05]  /*17ee0*/  BSYNC.RECONVERGENT B3 ;  /* 0x0000000000037941 */ /* 0x000fea0003800200 */
.L_x_41700:
        /* <DEDUP_REMOVED lines=43> */
.L_x_41698:
[----:B------:R-:W-:Y:S05]  /*181a0*/  BSYNC.RECONVERGENT B2 ;  /* 0x0000000000027941 */ /* 0x000fea0003800200 */
.L_x_41697:
        /* <DEDUP_REMOVED lines=18> */
.L_x_41704:
        /* <DEDUP_REMOVED lines=13> */
.L_x_41706:
[----:B------:R-:W-:Y:S05]  /*183a0*/  BSYNC.RECONVERGENT B3 ;  /* 0x0000000000037941 */ /* 0x000fea0003800200 */
.L_x_41705:
        /* <DEDUP_REMOVED lines=43> */
.L_x_41703:
[----:B------:R-:W-:Y:S05]  /*18660*/  BSYNC.RECONVERGENT B2 ;  /* 0x0000000000027941 */ /* 0x000fea0003800200 */
.L_x_41702:
        /* <DEDUP_REMOVED lines=10> */
.L_x_41686:
        /* <DEDUP_REMOVED lines=14> */
.L_x_41664:
[----:B------:R-:W-:Y:S05]  /*187f0*/  BSYNC.RECONVERGENT B1 ;  /* 0x0000000000017941 */ /* 0x000fea0003800200 */
.L_x_41663:
        /* <DEDUP_REMOVED lines=10> */
[----:B0-23--:R-:W0:Y:S02]  /*188a0*/  LDC.64 R128, c[0x0][0x3a0] ;  /* 0x0000e800ff807b82 */ /* 0x00de240000000a00 */
        /* <DEDUP_REMOVED lines=18> */
.L_x_41712:
        /* <DEDUP_REMOVED lines=13> */
.L_x_41714:
[----:B------:R-:W-:Y:S05]  /*18aa0*/  BSYNC.RECONVERGENT B3 ;  /* 0x0000000000037941 */ /* 0x000fea0003800200 */
.L_x_41713:
        /* <DEDUP_REMOVED lines=42> */
.L_x_41711:
[----:B------:R-:W-:Y:S05]  /*18d50*/  BSYNC.RECONVERGENT B2 ;  /* 0x0000000000027941 */ /* 0x000fea0003800200 */
.L_x_41710:
        /* <DEDUP_REMOVED lines=24> */
.L_x_41717:
        /* <DEDUP_REMOVED lines=13> */
.L_x_41719:
[----:B------:R-:W-:Y:S05]  /*18fb0*/  BSYNC.RECONVERGENT B3 ;  /* 0x0000000000037941 */ /* 0x000fea0003800200 */
.L_x_41718:
        /* <DEDUP_REMOVED lines=43> */
.L_x_41716:
[----:B------:R-:W-:Y:S05]  /*19270*/  BSYNC.RECONVERGENT B2 ;  /* 0x0000000000027941 */ /* 0x000fea0003800200 */
.L_x_41715:
        /* <DEDUP_REMOVED lines=21> */
.L_x_41722:
        /* <DEDUP_REMOVED lines=13> */
.L_x_41724:
[----:B------:R-:W-:Y:S05]  /*194a0*/  BSYNC.RECONVERGENT B3 ;  /* 0x0000000000037941 */ /* 0x000fea0003800200 */
.L_x_41723:
        /* <DEDUP_REMOVED lines=43> */
.L_x_41721:
[----:B------:R-:W-:Y:S05]  /*19760*/  BSYNC.RECONVERGENT B2 ;  /* 0x0000000000027941 */ /* 0x000fea0003800200 */
.L_x_41720:
        /* <DEDUP_REMOVED lines=21> */
.L_x_41727:
        /* <DEDUP_REMOVED lines=13> */
.L_x_41729:
[----:B------:R-:W-:Y:S05]  /*19990*/  BSYNC.RECONVERGENT B3 ;  /* 0x0000000000037941 */ /* 0x000fea0003800200 */
.L_x_41728:
        /* <DEDUP_REMOVED lines=43> */
.L_x_41726:
[----:B------:R-:W-:Y:S05]  /*19c50*/  BSYNC.RECONVERGENT B2 ;  /* 0x0000000000027941 */ /* 0x000fea0003800200 */
.L_x_41725:
        /* <DEDUP_REMOVED lines=9> */
.L_x_41709:
[----:B------:R-:W-:Y:S01]  /*19cf0*/  ISETP.NE.AND P0, PT, R4, 0x1, PT ;  /* 0x000000010400780c */ /* 0x000fe20003f05270 */
[----:B------:R-:W-:Y:S01]  /*19d00*/  BSSY.RECONVERGENT B2, `(.L_x_41731) ;  /* 0x0000047000027945 */ /* 0x000fe20003800200 */
[----:B0-23--:R-:W-:Y:S02]  /*19d10*/  HFMA2 R130, -RZ, RZ, 0, 1.1920928955078125e-07 ;  /* 0x00000002ff827431 */ /* 0x00dfe400000001ff */
        /* <DEDUP_REMOVED lines=13> */
.L_x_41733:
        /* <DEDUP_REMOVED lines=13> */
.L_x_41735:
[----:B------:R-:W-:Y:S05]  /*19ec0*/  BSYNC.RECONVERGENT B3 ;  /* 0x0000000000037941 */ /* 0x000fea0003800200 */
.L_x_41734:
        /* <DEDUP_REMOVED lines=42> */
.L_x_41732:
[----:B------:R-:W-:Y:S05]  /*1a170*/  BSYNC.RECONVERGENT B2 ;  /* 0x0000000000027941 */ /* 0x000fea0003800200 */
.L_x_41731:
        /* <DEDUP_REMOVED lines=21> */
.L_x_41738:
        /* <DEDUP_REMOVED lines=13> */
.L_x_41740:
[----:B------:R-:W-:Y:S05]  /*1a3a0*/  BSYNC.RECONVERGENT B3 ;  /* 0x0000000000037941 */ /* 0x000fea0003800200 */
.L_x_41739:
        /* <DEDUP_REMOVED lines=43> */
.L_x_41737:
[----:B------:R-:W-:Y:S05]  /*1a660*/  BSYNC.RECONVERGENT B2 ;  /* 0x0000000000027941 */ /* 0x000fea0003800200 */
.L_x_41736:
        /* <DEDUP_REMOVED lines=18> */
.L_x_41743:
        /* <DEDUP_REMOVED lines=13> */
.L_x_41745:
[----:B------:R-:W-:Y:S05]  /*1a860*/  BSYNC.RECONVERGENT B3 ;  /* 0x0000000000037941 */ /* 0x000fea0003800200 */
.L_x_41744:
        /* <DEDUP_REMOVED lines=43> */
.L_x_41742:
[----:B------:R-:W-:Y:S05]  /*1ab20*/  BSYNC.RECONVERGENT B2 ;  /* 0x0000000000027941 */ /* 0x000fea0003800200 */
.L_x_41741:
        /* <DEDUP_REMOVED lines=18> */
.L_x_41748:
        /* <DEDUP_REMOVED lines=13> */
.L_x_41750:
[----:B------:R-:W-:Y:S05]  /*1ad20*/  BSYNC.RECONVERGENT B3 ;  /* 0x0000000000037941 */ /* 0x000fea0003800200 */
.L_x_41749:
        /* <DEDUP_REMOVED lines=43> */
.L_x_41747:
[----:B------:R-:W-:Y:S05]  /*1afe0*/  BSYNC.RECONVERGENT B2 ;  /* 0x0000000000027941 */ /* 0x000fea0003800200 */
.L_x_41746:
        /* <DEDUP_REMOVED lines=10> */
.L_x_41730:
        /* <DEDUP_REMOVED lines=11> */
[----:B-1----:R-:W-:-:S05]  /*1b140*/  IMAD.WIDE.U32 R128, R140, 0x4, R128 ;  /* 0x000000048c807825 */ /* 0x002fca00078e0080 */
[----:B------:R4:W-:Y:S02]  /*1b150*/  STG.E desc[UR8][R128.64], R151 ;  /* 0x0000009780007986 */ /* 0x0009e4000c101908 */
.L_x_41708:
[----:B------:R-:W-:Y:S05]  /*1b160*/  BSYNC.RECONVERGENT B1 ;  /* 0x0000000000017941 */ /* 0x000fea0003800200 */
.L_x_41707:
[----:B0-234-:R-:W-:Y:S01]  /*1b170*/  FADD.FTZ R128, RZ, R132 ;  /* 0x00000084ff807221 */ /* 0x01dfe20000010000 */
[C---:B------:R-:W-:Y:S01]  /*1b180*/  ISETP.GT.U32.AND P4, PT, R9.reuse, 0x3f, PT ;  /* 0x0000003f0900780c */ /* 0x040fe20003f84070 */
[----:B------:R-:W-:Y:S01]  /*1b190*/  UMOV UR4, 0xffffffff ;  /* 0xffffffff00047882 */ /* 0x000fe20000000000 */
[----:B------:R-:W-:Y:S01]  /*1b1a0*/  ISETP.GT.U32.AND P3, PT, R9, 0x5f, PT ;  /* 0x0000005f0900780c */ /* 0x000fe20003f64070 */
[----:B------:R-:W-:Y:S01]  /*1b1b0*/  FADD.FTZ R129, R133, R128 ;  /* 0x0000008085817221 */ /* 0x000fe20000010000 */
        /* <DEDUP_REMOVED lines=46> */
[----:B-----5:R-:W-:-:S03]  /*1b4a0*/  P2R R138, PR, RZ, 0x40 ;  /* 0x00000040ff8a7803 */ /* 0x020fc60000000000 */
[----:B------:R-:W-:-:S04]  /*1b4b0*/  FADD.FTZ R131, R125, R128 ;  /* 0x000000807d837221 */ /* 0x000fc80000010000 */
[----:B------:R-:W-:-:S04]  /*1b4c0*/  FADD.FTZ R128, R126, R131 ;  /* 0x000000837e807221 */ /* 0x000fc80000010000 */
[----:B------:R-:W-:Y:S01]  /*1b4d0*/  @P6 FADD.FTZ R129, R127, R128 ;  /* 0x000000807f816221 */ /* 0x000fe20000010000 */
[----:B------:R-:W-:-:S04]  /*1b4e0*/  LOP3.LUT P6, RZ, R137, 0x1f, RZ, 0xc0, !PT ;  /* 0x0000001f89ff7812 */ /* 0x000fc800078cc0ff */
[----:B------:R-:W-:Y:S01]  /*1b4f0*/  P2R R128, PR, RZ, 0x40 ;  /* 0x00000040ff807803 */ /* 0x000fe20000000000 */
[----:B------:R-:W-:Y:S08]  /*1b500*/  BRA.DIV UR4, `(.L_x_41751) ;  /* 0x0000001604147947 */ /* 0x000ff0000b800000 */
[----:B------:R-:W0:Y:S01]  /*1b510*/  SHFL.BFLY PT, R128, R129, 0x1, 0x1f ;  /* 0x0c201f0081807f89 */ /* 0x000e2200000e0000 */
[----:B------:R-:W-:Y:S02]  /*1b520*/  ISETP.NE.AND P6, PT, R138, RZ, PT ;  /* 0x000000ff8a00720c */ /* 0x000fe40003fc5270 */
        /* <DEDUP_REMOVED lines=104> */
.L_x_41784:
        /* <DEDUP_REMOVED lines=19> */
[--C-:B------:R-:W-:Y:S01]  /*1bce0*/  FADD.FTZ R131, R133, -R137.reuse ;  /* 0x8000008985837221 */ /* 0x100fe20000010000 */
[--C-:B------:R-:W-:Y:S01]  /*1bcf0*/  FADD.FTZ R149, R134, -R137.reuse ;  /* 0x8000008986957221 */ /* 0x100fe20000010000 */
[----:B------:R-:W-:Y:S01]  /*1bd00*/  FADD.FTZ R153, R135, -R137 ;  /* 0x8000008987997221 */ /* 0x000fe20000010000 */
[C---:B------:R-:W-:Y:S01]  /*1bd10*/  FMUL.FTZ R129, R138.reuse, R129 ;  /* 0x000000818a817220 */ /* 0x040fe20000410000 */
[C---:B------:R-:W-:Y:S01]  /*1bd20*/  FMUL.FTZ R130, R138.reuse, R131 ;  /* 0x000000838a827220 */ /* 0x040fe20000410000 */
[C---:B------:R-:W-:Y:S01]  /*1bd30*/  FMUL.FTZ R149, R138.reuse, R149 ;  /* 0x000000958a957220 */ /* 0x040fe20000410000 */
[----:B0-----:R-:W-:Y:S01]  /*1bd40*/  FMUL.FTZ R140, R138, R153 ;  /* 0x000000998a8c7220 */ /* 0x001fe20000410000 */
[----:B------:R-:W-:Y:S01]  /*1bd50*/  FFMA.FTZ R128, R129, R88, R84 ;  /* 0x0000005881807223 */ /* 0x000fe20000010054 */
[----:B------:R-:W-:Y:S01]  /*1bd60*/  FFMA.FTZ R129, R130, R89, R85 ;  /* 0x0000005982817223 */ /* 0x000fe20000010055 */
[----:B------:R-:W-:Y:S01]  /*1bd70*/  FFMA.FTZ R130, R149, R90, R86 ;  /* 0x0000005a95827223 */ /* 0x000fe20000010056 */
[----:B------:R-:W-:Y:S01]  /*1bd80*/  FFMA.FTZ R131, R140, R91, R87 ;  /* 0x0000005b8c837223 */ /* 0x000fe20000010057 */
[----:B--2---:R-:W-:-:S04]  /*1bd90*/  IMAD.WIDE.U32 R150, R136, 0x10, R150 ;  /* 0x0000001088967825 */ /* 0x004fc800078e0096 */
[----:B------:R-:W-:Y:S01]  /*1bda0*/  VIADD R136, R136, 0x20 ;  /* 0x0000002088887836 */ /* 0x000fe20000000000 */
[----:B------:R2:W-:Y:S06]  /*1bdb0*/  STG.E.128 desc[UR8][R150.64], R128 ;  /* 0x0000008096007986 */ /* 0x0005ec000c101d08 */
.L_x_41753:
[----:B------:R-:W-:Y:S05]  /*1bdc0*/  BSYNC.RECONVERGENT B1 ;  /* 0x0000000000017941 */ /* 0x000fea0003800200 */
.L_x_41752:
[----:B------:R-:W-:Y:S01]  /*1bdd0*/  ISETP.NE.AND P0, PT, R139, RZ, PT ;  /* 0x000000ff8b00720c */ /* 0x000fe20003f05270 */
[----:B------:R-:W-:-:S12]  /*1bde0*/  BSSY.RECONVERGENT B1, `(.L_x_41754) ;  /* 0x0000012000017945 */ /* 0x000fd80003800200 */
[----:B------:R-:W-:Y:S05]  /*1bdf0*/  @!P0 BRA `(.L_x_41755) ;  /* 0x0000000000408947 */ /* 0x000fea0003800000 */
[----:B--2---:R-:W2:Y:S01]  /*1be00*/  LDC.64 R150, c[0x0][0x428] ;  /* 0x00010a00ff967b82 */ /* 0x004ea20000000a00 */
        /* <DEDUP_REMOVED lines=12> */
[C---:B--2---:R-:W-:Y:S01]  /*1bed0*/  IMAD.WIDE.U32 R150, R136.reuse, 0x10, R150 ;  /* 0x0000001088967825 */ /* 0x044fe200078e0096 */
[----:B------:R-:W-:-:S04]  /*1bee0*/  IADD3 R136, PT, PT, R136, 0x20, RZ ;  /* 0x0000002088887810 */ /* 0x000fc80007ffe0ff */
[----:B------:R3:W-:Y:S03]  /*1bef0*/  STG.E.128 desc[UR8][R150.64], R128 ;  /* 0x0000008096007986 */ /* 0x0007e6000c101d08 */
.L_x_41755:
[----:B------:R-:W-:Y:S05]  /*1bf00*/  BSYNC.RECONVERGENT B1 ;  /* 0x0000000000017941 */ /* 0x000fea0003800200 */
.L_x_41754:
[----:B------:R-:W-:Y:S01]  /*1bf10*/  ISETP.NE.AND P0, PT, R141, RZ, PT ;  /* 0x000000ff8d00720c */ /* 0x000fe20003f05270 */
[----:B------:R-:W-:-:S12]  /*1bf20*/  BSSY.RECONVERGENT B1, `(.L_x_41756) ;  /* 0x0000012000017945 */ /* 0x000fd80003800200 */
[----:B------:R-:W-:Y:S05]  /*1bf30*/  @!P0 BRA `(.L_x_41757) ;  /* 0x0000000000408947 */ /* 0x000fea0003800000 */
[----:B0-----:R-:W0:Y:S01]  /*1bf40*/  LDC.64 R140, c[0x0][0x428] ;  /* 0x00010a00ff8c7b82 */ /* 0x001e220000000a00 */
[--C-:B-123--:R-:W-:Y:S01]  /*1bf50*/  FADD.FTZ R129, R96, -R137.reuse ;  /* 0x8000008960817221 */ /* 0x10efe20000010000 */
        /* <DEDUP_REMOVED lines=12> */
[----:B------:R-:W-:Y:S01]  /*1c020*/  VIADD R136, R136, 0x20 ;  /* 0x0000002088887836 */ /* 0x000fe20000000000 */
[----:B------:R4:W-:Y:S06]  /*1c030*/  STG.E.128 desc[UR8][R140.64], R128 ;  /* 0x000000808c007986 */ /* 0x0009ec000c101d08 */
.L_x_41757:
[----:B------:R-:W-:Y:S05]  /*1c040*/  BSYNC.RECONVERGENT B1 ;  /* 0x0000000000017941 */ /* 0x000fea0003800200 */
.L_x_41756:
[----:B------:R-:W-:Y:S01]  /*1c050*/  ISETP.NE.AND P0, PT, R142, RZ, PT ;  /* 0x000000ff8e00720c */ /* 0x000fe20003f05270 */
[----:B------:R-:W-:-:S12]  /*1c060*/  BSSY.RECONVERGENT B1, `(.L_x_41758) ;  /* 0x0000012000017945 */ /* 0x000fd80003800200 */
[----:B------:R-:W-:Y:S05]  /*1c070*/  @!P0 BRA `(.L_x_41759) ;  /* 0x0000000000408947 */ /* 0x000fea0003800000 */
[----:B0---4-:R-:W0:Y:S01]  /*1c080*/  LDC.64 R140, c[0x0][0x428] ;  /* 0x00010a00ff8c7b82 */ /* 0x011e220000000a00 */
        /* <DEDUP_REMOVED lines=15> */
.L_x_41759:
[----:B------:R-:W-:Y:S05]  /*1c180*/  BSYNC.RECONVERGENT B1 ;  /* 0x0000000000017941 */ /* 0x000fea0003800200 */
.L_x_41758:
        /* <DEDUP_REMOVED lines=19> */
.L_x_41761:
[----:B------:R-:W-:Y:S05]  /*1c2c0*/  BSYNC.RECONVERGENT B1 ;  /* 0x0000000000017941 */ /* 0x000fea0003800200 */
.L_x_41760:
        /* <DEDUP_REMOVED lines=19> */
.L_x_41763:
[----:B------:R-:W-:Y:S05]  /*1c400*/  BSYNC.RECONVERGENT B1 ;  /* 0x0000000000017941 */ /* 0x000fea0003800200 */
.L_x_41762:
        /* <DEDUP_REMOVED lines=17> */
[----:B------:R-:W-:-:S04]  /*1c520*/  VIADD R136, R136, 0x20 ;  /* 0x0000002088887836 */ /* 0x000fc80000000000 */
[----:B------:R0:W-:Y:S03]  /*1c530*/  STG.E.128 desc[UR8][R140.64], R128 ;  /* 0x000000808c007986 */ /* 0x0001e6000c101d08 */
.L_x_41765:
[----:B------:R-:W-:Y:S05]  /*1c540*/  BSYNC.RECONVERGENT B1 ;  /* 0x0000000000017941 */ /* 0x000fea0003800200 */
.L_x_41764:
        /* <DEDUP_REMOVED lines=19> */
.L_x_41767:
[----:B------:R-:W-:Y:S05]  /*1c680*/  BSYNC.RECONVERGENT B1 ;  /* 0x0000000000017941 */ /* 0x000fea0003800200 */
.L_x_41766:
        /* <DEDUP_REMOVED lines=19> */
.L_x_41769:
[----:B------:R-:W-:Y:S05]  /*1c7c0*/  BSYNC.RECONVERGENT B1 ;  /* 0x0000000000017941 */ /* 0x000fea0003800200 */
.L_x_41768:
        /* <DEDUP_REMOVED lines=18> */
.L_x_41771:
[----:B------:R-:W-:Y:S05]  /*1c8f0*/  BSYNC.RECONVERGENT B1 ;  /* 0x0000000000017941 */ /* 0x000fea0003800200 */
.L_x_41770:
[----:B01234-:R-:W0:Y:S02]  /*1c900*/  LDC.64 R128, c[0x0][0x380] ;  /* 0x0000e000ff807b82 */ /* 0x01fe240000000a00 */
[----:B0-----:R-:W-:-:S04]  /*1c910*/  LEA R11, R128, R11, 0x2 ;  /* 0x0000000b800b7211 */ /* 0x001fc800078e10ff */
[----:B------:R-:W-:-:S13]  /*1c920*/  ISETP.GE.AND P0, PT, R11, R129, PT ;  /* 0x000000810b00720c */ /* 0x000fda0003f06270 */
[----:B------:R-:W-:Y:S05]  /*1c930*/  @!P0 BRA `(.L_x_41772) ;  /* 0xfffffe4800088947 */ /* 0x000fea000383ffff */
[----:B------:R-:W-:Y:S05]  /*1c940*/  BSYNC B0 ;  /* 0x0000000000007941 */ /* 0x000fea0003800000 */
.L_x_41311:
[----:B------:R-:W-:Y:S05]  /*1c950*/  EXIT ;  /* 0x000000000000794d */ /* 0x000fea0003800000 */
.L_x_41751:
        /* <DEDUP_REMOVED lines=8> */
.L_x_41774:
[----:B------:R-:W-:Y:S05]  /*1c9e0*/  BSYNC B1 ;  /* 0x0000000000017941 */ /* 0x000fea0003800000 */
.L_x_41773:
        /* <DEDUP_REMOVED lines=9> */
.L_x_41775:
[----:B------:R-:W-:Y:S01]  /*1ca80*/  HFMA2 R156, -RZ, RZ, 0, 2.384185791015625e-07 ;  /* 0x00000004ff9c7431 */ /* 0x000fe200000001ff */
[----:B------:R-:W-:-:S05]  /*1ca90*/  MOV R131, R155 ;  /* 0x0000009b00837202 */ /* 0x000fca0000000f00 */
[----:B------:R-:W-:-:S04]  /*1caa0*/  FADD.FTZ R131, R130, R131 ;  /* 0x0000008382837221 */ /* 0x000fc80000010000 */
[----:B------:R-:W-:-:S07]  /*1cab0*/  IMAD.MOV.U32 R157, RZ, RZ, R131 ;  /* 0x000000ffff9d7224 */ /* 0x000fce00078e0083 */
[----:B------:R-:W-:Y:S05]  /*1cac0*/  WARPSYNC.COLLECTIVE R154, `(.L_x_41776) ;  /* 0x000000009a087348 */ /* 0x000fea0003c00000 */
[----:B------:R0:W1:Y:S02]  /*1cad0*/  SHFL.BFLY P6, R155, R157, R156, R159 ;  /* 0x0c00009c9d9b7389 */ /* 0x00006400000c009f */
[----:B01----:R-:W-:Y:S05]  /*1cae0*/  ENDCOLLECTIVE ;  /* 0x000000000000791b */ /* 0x003fea0003800000 */
.L_x_41776:
[----:B------:R-:W-:Y:S02]  /*1caf0*/  IMAD.MOV.U32 R156, RZ, RZ, 0x8 ;  /* 0x00000008ff9c7424 */ /* 0x000fe400078e00ff */
[----:B------:R-:W-:-:S04]  /*1cb00*/  IMAD.MOV.U32 R128, RZ, RZ, R155 ;  /* 0x000000ffff807224 */ /* 0x000fc800078e009b */
[----:B------:R-:W-:-:S05]  /*1cb10*/  FADD.FTZ R140, R131, R128 ;  /* 0x00000080838c7221 */ /* 0x000fca0000010000 */
[----:B------:R-:W-:-:S07]  /*1cb20*/  MOV R157, R140 ;  /* 0x0000008c009d7202 */ /* 0x000fce0000000f00 */
[----:B------:R-:W-:Y:S05]  /*1cb30*/  WARPSYNC.COLLECTIVE R154, `(.L_x_41777) ;  /* 0x000000009a087348 */ /* 0x000fea0003c00000 */
[----:B------:R0:W1:Y:S02]  /*1cb40*/  SHFL.BFLY P6, R155, R157, R156, R159 ;  /* 0x0c00009c9d9b7389 */ /* 0x00006400000c009f */
[----:B01----:R-:W-:Y:S05]  /*1cb50*/  ENDCOLLECTIVE ;  /* 0x000000000000791b */ /* 0x003fea0003800000 */
.L_x_41777:
[----:B------:R-:W-:Y:S01]  /*1cb60*/  HFMA2 R156, -RZ, RZ, 0, 9.5367431640625e-07 ;  /* 0x00000010ff9c7431 */ /* 0x000fe200000001ff */
[----:B------:R-:W-:-:S05]  /*1cb70*/  MOV R149, R155 ;  /* 0x0000009b00957202 */ /* 0x000fca0000000f00 */
[----:B------:R-:W-:-:S04]  /*1cb80*/  FADD.FTZ R151, R140, R149 ;  /* 0x000000958c977221 */ /* 0x000fc80000010000 */
[----:B------:R-:W-:-:S07]  /*1cb90*/  IMAD.MOV.U32 R157, RZ, RZ, R151 ;  /* 0x000000ffff9d7224 */ /* 0x000fce00078e0097 */
[----:B------:R-:W-:Y:S05]  /*1cba0*/  WARPSYNC.COLLECTIVE R154, `(.L_x_41778) ;  /* 0x000000009a087348 */ /* 0x000fea0003c00000 */
[----:B------:R0:W1:Y:S02]  /*1cbb0*/  SHFL.BFLY P6, R155, R157, R156, R159 ;  /* 0x0c00009c9d9b7389 */ /* 0x00006400000c009f */
[----:B01----:R-:W-:Y:S05]  /*1cbc0*/  ENDCOLLECTIVE ;  /* 0x000000000000791b */ /* 0x003fea0003800000 */
.L_x_41778:
[----:B------:R-:W-:Y:S01]  /*1cbd0*/  IMAD.MOV.U32 R156, RZ, RZ, 0x1 ;  /* 0x00000001ff9c7424 */ /* 0x000fe200078e00ff */
[----:B------:R-:W-:Y:S01]  /*1cbe0*/  ISETP.NE.AND P6, PT, R138, RZ, PT ;  /* 0x000000ff8a00720c */ /* 0x000fe20003fc5270 */
[----:B------:R-:W-:Y:S01]  /*1cbf0*/  IMAD.MOV.U32 R128, RZ, RZ, R155 ;  /* 0x000000ffff807224 */ /* 0x000fe200078e009b */
[----:B------:R-:W0:Y:S03]  /*1cc00*/  LDC R138, c[0x0][0x400] ;  /* 0x00010000ff8a7b82 */ /* 0x000e260000000800 */
[----:B------:R-:W-:-:S04]  /*1cc10*/  FADD.FTZ R149, R151, R128 ;  /* 0x0000008097957221 */ /* 0x000fc80000010000 */
        /* <DEDUP_REMOVED lines=89> */
.L_x_41779:
[----:B------:R-:W-:Y:S01]  /*1d1b0*/  HFMA2 R156, -RZ, RZ, 0, 1.1920928955078125e-07 ;  /* 0x00000002ff9c7431 */ /* 0x000fe200000001ff */
[----:B------:R-:W-:-:S05]  /*1d1c0*/  MOV R129, R155 ;  /* 0x0000009b00817202 */ /* 0x000fca0000000f00 */
[----:B------:R-:W-:-:S04]  /*1d1d0*/  FADD.FTZ R129, R128, R129 ;  /* 0x0000008180817221 */ /* 0x000fc80000010000 */
[----:B------:R-:W-:-:S07]  /*1d1e0*/  IMAD.MOV.U32 R157, RZ, RZ, R129 ;  /* 0x000000ffff9d7224 */ /* 0x000fce00078e0081 */
[----:B------:R-:W-:Y:S05]  /*1d1f0*/  WARPSYNC.COLLECTIVE R154, `(.L_x_41780) ;  /* 0x000000009a087348 */ /* 0x000fea0003c00000 */
[----:B------:R0:W1:Y:S02]  /*1d200*/  SHFL.BFLY P6, R155, R157, R156, R159 ;  /* 0x0c00009c9d9b7389 */ /* 0x00006400000c009f */
[----:B01----:R-:W-:Y:S05]  /*1d210*/  ENDCOLLECTIVE ;  /* 0x000000000000791b */ /* 0x003fea0003800000 */
.L_x_41780:
[----:B------:R-:W-:Y:S02]  /*1d220*/  IMAD.MOV.U32 R156, RZ, RZ, 0x4 ;  /* 0x00000004ff9c7424 */ /* 0x000fe400078e00ff */
[----:B------:R-:W-:-:S04]  /*1d230*/  IMAD.MOV.U32 R130, RZ, RZ, R155 ;  /* 0x000000ffff827224 */ /* 0x000fc800078e009b */
[----:B------:R-:W-:-:S05]  /*1d240*/  FADD.FTZ R130, R129, R130 ;  /* 0x0000008281827221 */ /* 0x000fca0000010000 */
[----:B------:R-:W-:-:S07]  /*1d250*/  MOV R157, R130 ;  /* 0x00000082009d7202 */ /* 0x000fce0000000f00 */
[----:B------:R-:W-:Y:S05]  /*1d260*/  WARPSYNC.COLLECTIVE R154, `(.L_x_41781) ;  /* 0x000000009a087348 */ /* 0x000fea0003c00000 */
[----:B------:R0:W1:Y:S02]  /*1d270*/  SHFL.BFLY P6, R155, R157, R156, R159 ;  /* 0x0c00009c9d9b7389 */ /* 0x00006400000c009f */
[----:B01----:R-:W-:Y:S05]  /*1d280*/  ENDCOLLECTIVE ;  /* 0x000000000000791b */ /* 0x003fea0003800000 */
.L_x_41781:
[----:B------:R-:W-:Y:S01]  /*1d290*/  HFMA2 R156, -RZ, RZ, 0, 4.76837158203125e-07 ;  /* 0x00000008ff9c7431 */ /* 0x000fe200000001ff */
[----:B------:R-:W-:-:S05]  /*1d2a0*/  MOV R131, R155 ;  /* 0x0000009b00837202 */ /* 0x000fca0000000f00 */
[----:B------:R-:W-:-:S04]  /*1d2b0*/  FADD.FTZ R131, R130, R131 ;  /* 0x0000008382837221 */ /* 0x000fc80000010000 */
[----:B------:R-:W-:-:S07]  /*1d2c0*/  IMAD.MOV.U32 R157, RZ, RZ, R131 ;  /* 0x000000ffff9d7224 */ /* 0x000fce00078e0083 */
[----:B------:R-:W-:Y:S05]  /*1d2d0*/  WARPSYNC.COLLECTIVE R154, `(.L_x_41782) ;  /* 0x000000009a087348 */ /* 0x000fea0003c00000 */
[----:B------:R0:W1:Y:S02]  /*1d2e0*/  SHFL.BFLY P6, R155, R157, R156, R159 ;  /* 0x0c00009c9d9b7389 */ /* 0x00006400000c009f */
[----:B01----:R-:W-:Y:S05]  /*1d2f0*/  ENDCOLLECTIVE ;  /* 0x000000000000791b */ /* 0x003fea0003800000 */
.L_x_41782:
[----:B------:R-:W-:Y:S02]  /*1d300*/  IMAD.MOV.U32 R156, RZ, RZ, 0x10 ;  /* 0x00000010ff9c7424 */ /* 0x000fe400078e00ff */
[----:B------:R-:W-:-:S04]  /*1d310*/  IMAD.MOV.U32 R140, RZ, RZ, R155 ;  /* 0x000000ffff8c7224 */ /* 0x000fc800078e009b */
[----:B------:R-:W-:-:S05]  /*1d320*/  FADD.FTZ R140, R131, R140 ;  /* 0x0000008c838c7221 */ /* 0x000fca0000010000 */
[----:B------:R-:W-:-:S07]  /*1d330*/  MOV R157, R140 ;  /* 0x0000008c009d7202 */ /* 0x000fce0000000f00 */
[----:B------:R-:W-:Y:S05]  /*1d340*/  WARPSYNC.COLLECTIVE R154, `(.L_x_41783) ;  /* 0x000000009a087348 */ /* 0x000fea0003c00000 */
[----:B------:R0:W1:Y:S02]  /*1d350*/  SHFL.BFLY P6, R155, R157, R156, R159 ;  /* 0x0c00009c9d9b7389 */ /* 0x00006400000c009f */
[----:B01----:R-:W-:Y:S05]  /*1d360*/  ENDCOLLECTIVE ;  /* 0x000000000000791b */ /* 0x003fea0003800000 */
.L_x_41783:
[----:B------:R-:W-:Y:S01]  /*1d370*/  MOV R151, R155 ;  /* 0x0000009b00977202 */ /* 0x000fe20000000f00 */
[----:B------:R-:W-:Y:S06]  /*1d380*/  BRA `(.L_x_41784) ;  /* 0xffffffe800087947 */ /* 0x000fec000383ffff */
.L_x_41785:
        /* <DEDUP_REMOVED lines=15> */
.L_x_45920:


//--------------------- .text._ZN10layer_norm13ln_fwd_kernelINS_13Kernel_traitsIfffffjLj1280ELj1ELj4ELj1ELj16ENS_18Kernel_traits_baseILj1280EfffffjLj128EEEEELb1ELb0ELb0ELb1EEEvNS_9FwdParamsE --------------------------
	.section	.text._ZN10layer_norm13ln_fwd_kernelINS_13Kernel_traitsIfffffjLj1280ELj1ELj4ELj1ELj16ENS_18Kernel_traits_baseILj1280EfffffjLj128EEEEELb1ELb0ELb0ELb1EEEvNS_9FwdParamsE,"ax",@progbits
	.align	128
        .global         _ZN10layer_norm13ln_fwd_kernelINS_13Kernel_traitsIfffffjLj1280ELj1ELj4ELj1ELj16ENS_18Kernel_traits_baseILj1280EfffffjLj128EEEEELb1ELb0ELb0ELb1EEEvNS_9FwdParamsE
        .type           _ZN10layer_norm13ln_fwd_kernelINS_13Kernel_traitsIfffffjLj1280ELj1ELj4ELj1ELj16ENS_18Kernel_traits_baseILj1280EfffffjLj128EEEEELb1ELb0ELb0ELb1EEEvNS_9FwdParamsE,@function
        .size           _ZN10layer_norm13ln_fwd_kernelINS_13Kernel_traitsIfffffjLj1280ELj1ELj4ELj1ELj16ENS_18Kernel_traits_baseILj1280EfffffjLj128EEEEELb1ELb0ELb0ELb1EEEvNS_9FwdParamsE,(.L_x_45921 - _ZN10layer_norm13ln_fwd_kernelINS_13Kernel_traitsIfffffjLj1280ELj1ELj4ELj1ELj16ENS_18Kernel_traits_baseILj1280EfffffjLj128EEEEELb1ELb0ELb0ELb1EEEvNS_9FwdParamsE)
        .other          _ZN10layer_norm13ln_fwd_kernelINS_13Kernel_traitsIfffffjLj1280ELj1ELj4ELj1ELj16ENS_18Kernel_traits_baseILj1280EfffffjLj128EEEEELb1ELb0ELb0ELb1EEEvNS_9FwdParamsE,@"STO_CUDA_ENTRY STV_DEFAULT"
_ZN10layer_norm13ln_fwd_kernelINS_13Kernel_traitsIfffffjLj1280ELj1ELj4ELj1ELj16ENS_18Kernel_traits_baseILj1280EfffffjLj128EEEEELb1ELb0ELb0ELb1EEEvNS_9FwdParamsE:
.text._ZN10layer_norm13ln_fwd_kernelINS_13Kernel_traitsIfffffjLj1280ELj1ELj4ELj1ELj16ENS_18Kernel_traits_baseILj1280EfffffjLj128EEEEELb1ELb0ELb0ELb1EEEvNS_9FwdParamsE:
        /* <DEDUP_REMOVED lines=73> */
.L_x_41786:
        /* <DEDUP_REMOVED lines=32> */
.L_x_41787:
[----:B------:R-:W1:Y:S02]  /*0690*/  LDCU UR4, c[0x0][0x384] ;  /* 0x00007080ff0477ac */ /* 0x000e640008000800 */
[----:B-1----:R-:W-:-:S13]  /*06a0*/  ISETP.GE.AND P0, PT, R136, UR4, PT ;  /* 0x0000000488007c0c */ /* 0x002fda000bf06270 */
[----:B------:R-:W-:Y:S05]  /*06b0*/  @P0 EXIT ;  /* 0x000000000000094d */ /* 0x000fea0003800000 */
[----:B0-----:R-:W-:Y:S01]  /*06c0*/  IMAD.HI.U32 R3, R137, -0x326172a9, RZ ;  /* 0xcd9e8d5789037827 */ /* 0x001fe200078e00ff */
[----:B------:R-:W0:Y:S01]  /*06d0*/  LDCU.64 UR4, c[0x0][0x3e0] ;  /* 0x00007c00ff0477ac */ /* 0x000e220008000a00 */
[----:B------:R-:W-:Y:S01]  /*06e0*/  BSSY B0, `(.L_x_41788) ;  /* 0x0001ada000007945 */ /* 0x000fe20003800000 */
[----:B------:R-:W-:Y:S01]  /*06f0*/  LOP3.LUT R128, R128, 0x3, RZ, 0xc0, !PT ;  /* 0x0000000380807812 */ /* 0x000fe200078ec0ff */
[----:B------:R-:W-:Y:S01]  /*0700*/  IMAD.HI.U32 R0, R11, -0x2daee0ad, RZ ;  /* 0xd2511f530b007827 */ /* 0x000fe200078e00ff */
[----:B------:R-:W-:Y:S01]  /*0710*/  LOP3.LUT R3, R10, UR6, R3, 0x96, !PT ;  /* 0x000000060a037c12 */ /* 0x000fe2000f8e9603 */
[----:B------:R-:W1:Y:S02]  /*0720*/  LDCU UR33, c[0x0][0x404] ;  /* 0x00008080ff2177ac */ /* 0x000e640008000800 */
[----:B------:R-:W-:Y:S01]  /*0730*/  IMAD R5, R137, -0x326172a9, RZ ;  /* 0xcd9e8d5789057824 */ /* 0x000fe200078e02ff */
[----:B------:R-:W-:Y:S01]  /*0740*/  LOP3.LUT R0, R0, UR7, RZ, 0x3c, !PT ;  /* 0x0000000700007c12 */ /* 0x000fe2000f8e3cff */
[----:B------:R-:W-:Y:S01]  /*0750*/  IMAD R7, R11, -0x2daee0ad, RZ ;  /* 0xd2511f530b077824 */ /* 0x000fe200078e02ff */
[----:B------:R-:W2:Y:S01]  /*0760*/  LDCU UR34, c[0x0][0x408] ;  /* 0x00008100ff2277ac */ /* 0x000ea20008000800 */
[----:B------:R-:W-:Y:S01]  /*0770*/  IMAD.HI.U32 R4, R3, -0x2daee0ad, RZ ;  /* 0xd2511f5303047827 */ /* 0x000fe200078e00ff */
[----:B------:R-:W3:Y:S03]  /*0780*/  LDCU UR12, c[0x0][0x388] ;  /* 0x00007100ff0c77ac */ /* 0x000ee60008000800 */
[----:B------:R-:W-:Y:S01]  /*0790*/  IMAD.HI.U32 R2, R0, -0x326172a9, RZ ;  /* 0xcd9e8d5700027827 */ /* 0x000fe200078e00ff */
[----:B------:R-:W-:-:S02]  /*07a0*/  LOP3.LUT R4, R7, UR15, R4, 0x96, !PT ;  /* 0x0000000f07047c12 */ /* 0x000fc4000f8e9604 */
[----:B0-----:R-:W-:Y:S01]  /*07b0*/  ISETP.NE.U32.AND P1, PT, RZ, UR4, PT ;  /* 0x00000004ff007c0c */ /* 0x001fe2000bf25070 */
[----:B------:R-:W-:Y:S01]  /*07c0*/  IMAD R6, R3, -0x2daee0ad, RZ ;  /* 0xd2511f5303067824 */ /* 0x000fe200078e02ff */
[----:B------:R-:W-:Y:S01]  /*07d0*/  LOP3.LUT R2, R5, UR14, R2, 0x96, !PT ;  /* 0x0000000e05027c12 */ /* 0x000fe2000f8e9602 */
[----:B------:R-:W-:Y:S01]  /*07e0*/  IMAD R5, R0, -0x326172a9, RZ ;  /* 0xcd9e8d5700057824 */ /* 0x000fe200078e02ff */
[----:B------:R-:W-:Y:S01]  /*07f0*/  ISETP.NE.AND.EX P1, PT, RZ, UR5, PT, P1 ;  /* 0x00000005ff007c0c */ /* 0x000fe2000bf25310 */
        /* <DEDUP_REMOVED lines=52> */
.L_x_42209:
        /* <DEDUP_REMOVED lines=10> */
[----:B-----5:R0:W5:Y:S03]  /*0be0*/  @P1 LDG.E R141, desc[UR8][R2.64] ;  /* 0x00000008028d1981 */ /* 0x020166000c1e1900 */
[----:B-1----:R-:W-:-:S06]  /*0bf0*/  IMAD.WIDE.U32 R92, R4, 0x10, R132 ;  /* 0x00000010045c7825 */ /* 0x002fcc00078e0084 */
[----:B------:R-:W5:Y:S01]  /*0c00*/  LDG.E.128 R92, desc[UR8][R92.64] ;  /* 0x000000085c5c7981 */ /* 0x000f62000c1e1d00 */
[----:B------:R-:W-:-:S04]  /*0c10*/  ISETP.NE.U32.AND P0, PT, RZ, UR10, PT ;  /* 0x0000000aff007c0c */ /* 0x000fc8000bf05070 */
[----:B------:R-:W-:Y:S01]  /*0c20*/  ISETP.NE.AND.EX P0, PT, RZ, UR11, PT, P0 ;  /* 0x0000000bff007c0c */ /* 0x000fe2000bf05300 */
[----:B------:R-:W-:-:S12]  /*0c30*/  HFMA2 R140, -RZ, RZ, 0.1171875, 0 ;  /* 0x2f800000ff8c7431 */ /* 0x000fd800000001ff */
[----:B0-----:R-:W-:Y:S05]  /*0c40*/  @!P0 BRA `(.L_x_41789) ;  /* 0x0000001400248947 */ /* 0x001fea0003800000 */
        /* <DEDUP_REMOVED lines=14> */
.L_x_45756:
[----:B------:R-:W-:Y:S05]  /*0d30*/  BRX R2 -0xd40                                          (*"BRANCH_TARGETS .L_x_45757,.L_x_45758,.L_x_45759"*) ;  /* 0xfffffff002b07949 */ /* 0x000fea000383ffff */
.L_x_45759:
[----:B------:R-:W-:Y:S01]  /*0d40*/  IADD3 R2, PT, PT, R128, 0x1, RZ ;  /* 0x0000000180027810 */ /* 0x000fe20007ffe0ff */
[----:B------:R-:W-:Y:S02]  /*0d50*/  IMAD.MOV.U32 R0, RZ, RZ, R147 ;  /* 0x000000ffff007224 */ /* 0x000fe400078e0093 */
[----:B------:R-:W-:Y:S01]  /*0d60*/  IMAD.MOV.U32 R3, RZ, RZ, R8 ;  /* 0x000000ffff037224 */ /* 0x000fe200078e0008 */
[----:B------:R-:W-:Y:S06]  /*0d70*/  BRA `(.L_x_41791) ;  /* 0x0000000000f47947 */ /* 0x000fec0003800000 */
.L_x_45757:
[----:B------:R-:W-:Y:S01]  /*0d80*/  MOV R0, R147 ;  /* 0x0000009300007202 */ /* 0x000fe20000000f00 */
[----:B------:R-:W-:Y:S02]  /*0d90*/  IMAD.MOV.U32 R2, RZ, RZ, 0x3 ;  /* 0x00000003ff027424 */ /* 0x000fe400078e00ff */
[----:B------:R-:W-:Y:S01]  /*0da0*/  IMAD.MOV.U32 R3, RZ, RZ, R9 ;  /* 0x000000ffff037224 */ /* 0x000fe200078e0009 */
[----:B------:R-:W-:Y:S06]  /*0db0*/  BRA `(.L_x_41791) ;  /* 0x0000000000e47947 */ /* 0x000fec0003800000 */
.L_x_45758:
        /* <DEDUP_REMOVED lines=13> */
.L_x_41793:
[----:B------:R-:W-:Y:S05]  /*0e90*/  BSYNC.RECONVERGENT B2 ;  /* 0x0000000000027941 */ /* 0x000fea0003800200 */
.L_x_41792:
        /* <DEDUP_REMOVED lines=43> */
.L_x_41791:
[----:B------:R-:W-:Y:S05]  /*1150*/  BSYNC.RECONVERGENT B1 ;  /* 0x0000000000017941 */ /* 0x000fea0003800200 */
.L_x_41790:
        /* <DEDUP_REMOVED lines=8> */
[----:B------:R-:W-:Y:S02]  /*11e0*/  IMAD.MOV.U32 R3, RZ, RZ, R6 ;  /* 0x000000ffff037224 */ /* 0x000fe400078e0006 */
        /* <DEDUP_REMOVED lines=14> */
.L_x_41796:
        /* <DEDUP_REMOVED lines=13> */
.L_x_41798:
[----:B------:R-:W-:Y:S05]  /*13a0*/  BSYNC.RECONVERGENT B2 ;  /* 0x0000000000027941 */ /* 0x000fea0003800200 */
.L_x_41797:
        /* <DEDUP_REMOVED lines=43> */
.L_x_41795:
[----:B------:R-:W-:Y:S05]  /*1660*/  BSYNC.RECONVERGENT B1 ;  /* 0x0000000000017941 */ /* 0x000fea0003800200 */
.L_x_41794:
        /* <DEDUP_REMOVED lines=21> */
.L_x_41801:
        /* <DEDUP_REMOVED lines=13> */
.L_x_41803:
[----:B------:R-:W-:Y:S05]  /*1890*/  BSYNC.RECONVERGENT B2 ;  /* 0x0000000000027941 */ /* 0x000fea0003800200 */
.L_x_41802:
        /* <DEDUP_REMOVED lines=43> */
.L_x_41800:
[----:B------:R-:W-:Y:S05]  /*1b50*/  BSYNC.RECONVERGENT B1 ;  /* 0x0000000000017941 */ /* 0x000fea0003800200 */
.L_x_41799:
[----:B------:R-:W-:Y:S01]  /*1b60*/  I2FP.F32.U32 R3, R2 ;  /* 0x0000000200037245 */ /* 0x000fe20000201000 */
[----:B------:R-:W-:Y:S01]  /*1b70*/  FMUL.FTZ R97, R94, R141 ;  /* 0x0000008d5e617220 */ /* 0x000fe20000410000 */
[----:B------:R-:W-:Y:S01]  /*1b80*/  ISETP.NE.AND P5, PT, R100, 0x1, PT ;  /* 0x000000016400780c */ /* 0x000fe20003fa5270 */
[----:B------:R-:W-:Y:S01]  /*1b90*/  BSSY.RECONVERGENT B1, `(.L_x_41804) ;  /* 0x000004b000017945 */ /* 0x000fe20003800200 */
[----:B------:R-:W-:Y:S02]  /*1ba0*/  IMAD.MOV.U32 R106, RZ, RZ, 0x2 ;  /* 0x00000002ff6a7424 */ /* 0x000fe400078e00ff */
[----:B------:R-:W-:Y:S01]  /*1bb0*/  FFMA.FTZ R2, R3, R140, 1.1641532182693481445e-10 ;  /* 0x2f00000003027423 */ /* 0x000fe2000001008c */
[----:B------:R-:W-:-:S04]  /*1bc0*/  FMUL.FTZ R97, R97, R138 ;  /* 0x0000008a61617220 */ /* 0x000fc80000410000 */
        /* <DEDUP_REMOVED lines=14> */
.L_x_41806:
        /* <DEDUP_REMOVED lines=13> */
.L_x_41808:
[----:B------:R-:W-:Y:S05]  /*1d80*/  BSYNC.RECONVERGENT B2 ;  /* 0x0000000000027941 */ /* 0x000fea0003800200 */
.L_x_41807:
        /* <DEDUP_REMOVED lines=43> */
.L_x_41805:
[----:B------:R-:W-:Y:S05]  /*2040*/  BSYNC.RECONVERGENT B1 ;  /* 0x0000000000017941 */ /* 0x000fea0003800200 */
.L_x_41804:
        /* <DEDUP_REMOVED lines=9> */
.L_x_41789:
        /* <DEDUP_REMOVED lines=16> */
.L_x_41812:
        /* <DEDUP_REMOVED lines=13> */
.L_x_41814:
[----:B------:R-:W-:Y:S05]  /*22b0*/  BSYNC.RECONVERGENT B2 ;  /* 0x0000000000027941 */ /* 0x000fea0003800200 */
.L_x_41813:
        /* <DEDUP_REMOVED lines=43> */
.L_x_41811:
[----:B------:R-:W-:Y:S05]  /*2570*/  BSYNC.RECONVERGENT B1 ;  /* 0x0000000000017941 */ /* 0x000fea0003800200 */
.L_x_41810:
[----:B------:R-:W-:Y:S01]  /*2580*/  ISETP.NE.AND P3, PT, R96, 0x1, PT ;  /* 0x000000016000780c */ /* 0x000fe20003f65270 */
[----:B------:R-:W-:Y:S01]  /*2590*/  IMAD.U32 R138, RZ, RZ, UR34 ;  /* 0x00000022ff8a7e24 */ /* 0x000fe2000f8e00ff */
[----:B------:R-:W-:Y:S01]  /*25a0*/  I2FP.F32.U32 R3, R2 ;  /* 0x0000000200037245 */ /* 0x000fe20000201000 */
[----:B------:R-:W-:Y:S01]  /*25b0*/  BSSY.RECONVERGENT B1, `(.L_x_41815) ;  /* 0x000004a000017945 */ /* 0x000fe20003800200 */
[----:B------:R-:W-:Y:S01]  /*25c0*/  MOV R139, UR33 ;  /* 0x00000021008b7c02 */ /* 0x000fe20008000f00 */
[----:B------:R-:W-:Y:S02]  /*25d0*/  IMAD.MOV.U32 R97, RZ, RZ, 0x2 ;  /* 0x00000002ff617424 */ /* 0x000fe400078e00ff */
[----:B------:R-:W-:Y:S01]  /*25e0*/  FFMA.FTZ R2, R3, R140, 1.1641532182693481445e-10 ;  /* 0x2f00000003027423 */ /* 0x000fe2000001008c */
[----:B-----5:R-:W-:-:S04]  /*25f0*/  FMUL.FTZ R3, R92, R141 ;  /* 0x0000008d5c037220 */ /* 0x020fc80000410000 */
        /* <DEDUP_REMOVED lines=12> */
.L_x_41817:
        /* <DEDUP_REMOVED lines=13> */
.L_x_41819:
[----:B------:R-:W-:Y:S05]  /*2790*/  BSYNC.RECONVERGENT B2 ;  /* 0x0000000000027941 */ /* 0x000fea0003800200 */
.L_x_41818:
        /* <DEDUP_REMOVED lines=43> */
.L_x_41816:
[----:B------:R-:W-:Y:S05]  /*2a50*/  BSYNC.RECONVERGENT B1 ;  /* 0x0000000000017941 */ /* 0x000fea0003800200 */
.L_x_41815:
        /* <DEDUP_REMOVED lines=18> */
.L_x_41822:
        /* <DEDUP_REMOVED lines=13> */
.L_x_41824:
[----:B------:R-:W-:Y:S05]  /*2c50*/  BSYNC.RECONVERGENT B2 ;  /* 0x0000000000027941 */ /* 0x000fea0003800200 */
.L_x_41823:
        /* <DEDUP_REMOVED lines=43> */
.L_x_41821:
[----:B------:R-:W-:Y:S05]  /*2f10*/  BSYNC.RECONVERGENT B1 ;  /* 0x0000000000017941 */ /* 0x000fea0003800200 */
.L_x_41820:
[----:B------:R-:W-:Y:S01]  /*2f20*/  ISETP.NE.AND P5, PT, R96, 0x1, PT ;  /* 0x000000016000780c */ /* 0x000fe20003fa5270 */
[----:B------:R-:W-:Y:S01]  /*2f30*/  BSSY.RECONVERGENT B1, `(.L_x_41825) ;  /* 0x000004a000017945 */ /* 0x000fe20003800200 */
[----:B------:R-:W-:Y:S01]  /*2f40*/  I2FP.F32.U32 R3, R2 ;  /* 0x0000000200037245 */ /* 0x000fe20000201000 */
[----:B------:R-:W-:-:S04]  /*2f50*/  HFMA2 R106, -RZ, RZ, 0, 1.1920928955078125e-07 ;  /* 0x00000002ff6a7431 */ /* 0x000fc800000001ff */
        /* <DEDUP_REMOVED lines=14> */
.L_x_41827:
        /* <DEDUP_REMOVED lines=13> */
.L_x_41829:
[----:B------:R-:W-:Y:S05]  /*3110*/  BSYNC.RECONVERGENT B2 ;  /* 0x0000000000027941 */ /* 0x000fea0003800200 */
.L_x_41828:
        /* <DEDUP_REMOVED lines=43> */
.L_x_41826:
[----:B------:R-:W-:Y:S05]  /*33d0*/  BSYNC.RECONVERGENT B1 ;  /* 0x0000000000017941 */ /* 0x000fea0003800200 */
.L_x_41825:
        /* <DEDUP_REMOVED lines=10> */
.L_x_41809:
[----:B------:R-:W0:Y:S01]  /*3480*/  LDC.64 R152, c[0x0][0x3a8] ;  /* 0x0000ea00ff987b82 */ /* 0x000e220000000a00 */
[----:B------:R-:W-:Y:S02]  /*3490*/  SEL R2, RZ, 0x1000000, !P5 ;  /* 0x01000000ff027807 */ /* 0x000fe40006800000 */
[----:B------:R-:W-:Y:S02]  /*34a0*/  SEL R3, RZ, 0x10000, !P4 ;  /* 0x00010000ff037807 */ /* 0x000fe40006000000 */
[----:B------:R-:W-:Y:S02]  /*34b0*/  SEL R96, RZ, 0x100, !P3 ;  /* 0x00000100ff607807 */ /* 0x000fe40005800000 */
[----:B------:R-:W-:Y:S01]  /*34c0*/  SEL R97, RZ, 0x1, !P2 ;  /* 0x00000001ff617807 */ /* 0x000fe20005000000 */
[----:B------:R-:W1:Y:S01]  /*34d0*/  LDC.64 R150, c[0x0][0x3b0] ;  /* 0x0000ec00ff967b82 */ /* 0x000e620000000a00 */
[----:B------:R-:W-:Y:S01]  /*34e0*/  IADD3 R2, PT, PT, R96, R2, R3 ;  /* 0x0000000260027210 */ /* 0x000fe20007ffe003 */
[----:B------:R-:W-:-:S03]  /*34f0*/  VIADD R3, R4, 0x20 ;  /* 0x0000002004037836 */ /* 0x000fc60000000000 */
[----:B------:R-:W-:Y:S01]  /*3500*/  IADD3 R105, PT, PT, R2, R97, RZ ;  /* 0x0000006102697210 */ /* 0x000fe20007ffe0ff */
        /* <DEDUP_REMOVED lines=26> */
.L_x_41833:
        /* <DEDUP_REMOVED lines=13> */
.L_x_41835:
[----:B------:R-:W-:Y:S05]  /*3780*/  BSYNC.RECONVERGENT B2 ;  /* 0x0000000000027941 */ /* 0x000fea0003800200 */
.L_x_41834:
        /* <DEDUP_REMOVED lines=42> */
.L_x_41832:
[----:B------:R-:W-:Y:S05]  /*3a30*/  BSYNC.RECONVERGENT B1 ;  /* 0x0000000000017941 */ /* 0x000fea0003800200 */
.L_x_41831:
[----:B------:R-:W-:Y:S01]  /*3a40*/  I2FP.F32.U32 R105, R104 ;  /* 0x0000006800697245 */ /* 0x000fe20000201000 */
[----:B-----5:R-:W-:Y:S01]  /*3a50*/  FMUL.FTZ R107, R96, R141 ;  /* 0x0000008d606b7220 */ /* 0x020fe20000410000 */
[----:B------:R-:W-:Y:S01]  /*3a60*/  ISETP.NE.AND P3, PT, R2, 0x1, PT ;  /* 0x000000010200780c */ /* 0x000fe20003f65270 */
[----:B------:R-:W-:Y:S02]  /*3a70*/  BSSY.RECONVERGENT B1, `(.L_x_41836) ;  /* 0x000004b000017945 */ /* 0x000fe40003800200 */
[----:B------:R-:W-:Y:S01]  /*3a80*/  FFMA.FTZ R0, R105, R140, 1.1641532182693481445e-10 ;  /* 0x2f00000069007423 */ /* 0x000fe2000001008c */
[----:B------:R-:W-:-:S04]  /*3a90*/  FMUL.FTZ R107, R107, R138 ;  /* 0x0000008a6b6b7220 */ /* 0x000fc80000410000 */
        /* <DEDUP_REMOVED lines=15> */
.L_x_41838:
        /* <DEDUP_REMOVED lines=13> */
.L_x_41840:
[----:B------:R-:W-:Y:S05]  /*3c60*/  BSYNC.RECONVERGENT B2 ;  /* 0x0000000000027941 */ /* 0x000fea0003800200 */
.L_x_41839:
        /* <DEDUP_REMOVED lines=43> */
.L_x_41837:
[----:B------:R-:W-:Y:S05]  /*3f20*/  BSYNC.RECONVERGENT B1 ;  /* 0x0000000000017941 */ /* 0x000fea0003800200 */
.L_x_41836:
        /* <DEDUP_REMOVED lines=21> */
.L_x_41843:
        /* <DEDUP_REMOVED lines=13> */
.L_x_41845:
[----:B------:R-:W-:Y:S05]  /*4150*/  BSYNC.RECONVERGENT B2 ;  /* 0x0000000000027941 */ /* 0x000fea0003800200 */
.L_x_41844:
        /* <DEDUP_REMOVED lines=43> */
.L_x_41842:
[----:B------:R-:W-:Y:S05]  /*4410*/  BSYNC.RECONVERGENT B1 ;  /* 0x0000000000017941 */ /* 0x000fea0003800200 */
.L_x_41841:
        /* <DEDUP_REMOVED lines=21> */
.L_x_41848:
        /* <DEDUP_REMOVED lines=13> */
.L_x_41850:
[----:B------:R-:W-:Y:S05]  /*4640*/  BSYNC.RECONVERGENT B2 ;  /* 0x0000000000027941 */ /* 0x000fea0003800200 */
.L_x_41849:
        /* <DEDUP_REMOVED lines=43> */
.L_x_41847:
[----:B------:R-:W-:Y:S05]  /*4900*/  BSYNC.RECONVERGENT B1 ;  /* 0x0000000000017941 */ /* 0x000fea0003800200 */
.L_x_41846:
        /* <DEDUP_REMOVED lines=9> */
.L_x_41830:
        /* <DEDUP_REMOVED lines=16> */
.L_x_41854:
        /* <DEDUP_REMOVED lines=13> */
.L_x_41856:
[----:B------:R-:W-:Y:S05]  /*4b70*/  BSYNC.RECONVERGENT B2 ;  /* 0x0000000000027941 */ /* 0x000fea0003800200 */
.L_x_41855:
        /* <DEDUP_REMOVED lines=42> */
.L_x_41853:
[----:B------:R-:W-:Y:S05]  /*4e20*/  BSYNC.RECONVERGENT B1 ;  /* 0x0000000000017941 */ /* 0x000fea0003800200 */
.L_x_41852:
[----:B------:R-:W-:Y:S01]  /*4e30*/  ISETP.NE.AND P3, PT, R100, 0x1, PT ;  /* 0x000000016400780c */ /* 0x000fe20003f65270 */
[----:B------:R-:W-:Y:S01]  /*4e40*/  BSSY.RECONVERGENT B1, `(.L_x_41857) ;  /* 0x000004a000017945 */ /* 0x000fe20003800200 */
[----:B------:R-:W-:Y:S01]  /*4e50*/  I2FP.F32.U32 R101, R2 ;  /* 0x0000000200657245 */ /* 0x000fe20000201000 */
[----:B------:R-:W-:-:S04]  /*4e60*/  HFMA2 R2, -RZ, RZ, 0, 1.1920928955078125e-07 ;  /* 0x00000002ff027431 */ /* 0x000fc800000001ff */
[----:B------:R-:W-:Y:S01]  /*4e70*/  FFMA.FTZ R0, R101, R140, 1.1641532182693481445e-10 ;  /* 0x2f00000065007423 */ /* 0x000fe2000001008c */
[----:B-----5:R-:W-:-:S04]  /*4e80*/  FMUL.FTZ R101, R96, R141 ;  /* 0x0000008d60657220 */ /* 0x020fc80000410000 */
        /* <DEDUP_REMOVED lines=12> */
.L_x_41859:
        /* <DEDUP_REMOVED lines=13> */
.L_x_41861:
[----:B------:R-:W-:Y:S05]  /*5020*/  BSYNC.RECONVERGENT B2 ;  /* 0x0000000000027941 */ /* 0x000fea0003800200 */
.L_x_41860:
        /* <DEDUP_REMOVED lines=43> */
.L_x_41858:
[----:B------:R-:W-:Y:S05]  /*52e0*/  BSYNC.RECONVERGENT B1 ;  /* 0x0000000000017941 */ /* 0x000fea0003800200 */
.L_x_41857:
[----:B------:R-:W-:Y:S01]  /*52f0*/  ISETP.NE.AND P4, PT, R2, 0x1, PT ;  /* 0x000000010200780c */ /* 0x000fe20003f85270 */
[----:B------:R-:W-:Y:S01]  /*5300*/  FMUL.FTZ R97, R97, R141 ;  /* 0x0000008d61617220 */ /* 0x000fe20000410000 */
[----:B------:R-:W-:Y:S01]  /*5310*/  I2FP.F32.U32 R101, R0 ;  /* 0x0000000000657245 */ /* 0x000fe20000201000 */
[----:B------:R-:W-:Y:S01]  /*5320*/  BSSY.RECONVERGENT B1, `(.L_x_41862) ;  /* 0x0000048000017945 */ /* 0x000fe20003800200 */
[----:B------:R-:W-:Y:S02]  /*5330*/  IMAD.MOV.U32 R100, RZ, RZ, 0x2 ;  /* 0x00000002ff647424 */ /* 0x000fe400078e00ff */
[----:B------:R-:W-:Y:S01]  /*5340*/  FMUL.FTZ R97, R97, R138 ;  /* 0x0000008a61617220 */ /* 0x000fe20000410000 */
[----:B------:R-:W-:-:S05]  /*5350*/  FFMA.FTZ R0, R101, R140, 1.1641532182693481445e-10 ;  /* 0x2f00000065007423 */ /* 0x000fca000001008c */
        /* <DEDUP_REMOVED lines=11> */
.L_x_41864:
        /* <DEDUP_REMOVED lines=13> */
.L_x_41866:
[----:B------:R-:W-:Y:S05]  /*54e0*/  BSYNC.RECONVERGENT B2 ;  /* 0x0000000000027941 */ /* 0x000fea0003800200 */
.L_x_41865:
        /* <DEDUP_REMOVED lines=43> */
.L_x_41863:
[----:B------:R-:W-:Y:S05]  /*57a0*/  BSYNC.RECONVERGENT B1 ;  /* 0x0000000000017941 */ /* 0x000fea0003800200 */
.L_x_41862:
[----:B------:R-:W-:Y:S01]  /*57b0*/  ISETP.NE.AND P5, PT, R100, 0x1, PT ;  /* 0x000000016400780c */ /* 0x000fe20003fa5270 */
[----:B------:R-:W-:Y:S01]  /*57c0*/  BSSY.RECONVERGENT B1, `(.L_x_41867) ;  /* 0x000004a000017945 */ /* 0x000fe20003800200 */
[----:B------:R-:W-:Y:S01]  /*57d0*/  I2FP.F32.U32 R101, R0 ;  /* 0x0000000000657245 */ /* 0x000fe20000201000 */
[----:B------:R-:W-:-:S04]  /*57e0*/  IMAD.MOV.U32 R110, RZ, RZ, 0x2 ;  /* 0x00000002ff6e7424 */ /* 0x000fc800078e00ff */
        /* <DEDUP_REMOVED lines=14> */
.L_x_41869:
        /* <DEDUP_REMOVED lines=13> */
.L_x_41871:
[----:B------:R-:W-:Y:S05]  /*59a0*/  BSYNC.RECONVERGENT B2 ;  /* 0x0000000000027941 */ /* 0x000fea0003800200 */
.L_x_41870:
        /* <DEDUP_REMOVED lines=43> */
.L_x_41868:
[----:B------:R-:W-:Y:S05]  /*5c60*/  BSYNC.RECONVERGENT B1 ;  /* 0x0000000000017941 */ /* 0x000fea0003800200 */
.L_x_41867:
        /* <DEDUP_REMOVED lines=10> */
.L_x_41851:
        /* <DEDUP_REMOVED lines=33> */
.L_x_41875:
        /* <DEDUP_REMOVED lines=13> */
.L_x_41877:
[----:B------:R-:W-:Y:S05]  /*5ff0*/  BSYNC.RECONVERGENT B2 ;  /* 0x0000000000027941 */ /* 0x000fea0003800200 */
.L_x_41876:
        /* <DEDUP_REMOVED lines=42> */
.L_x_41874:
[----:B------:R-:W-:Y:S05]  /*62a0*/  BSYNC.RECONVERGENT B1 ;  /* 0x0000000000017941 */ /* 0x000fea0003800200 */
.L_x_41873:
        /* <DEDUP_REMOVED lines=21> */
.L_x_41880:
        /* <DEDUP_REMOVED lines=13> */
.L_x_41882:
[----:B------:R-:W-:Y:S05]  /*64d0*/  BSYNC.RECONVERGENT B2 ;  /* 0x0000000000027941 */ /* 0x000fea0003800200 */
.L_x_41881:
        /* <DEDUP_REMOVED lines=43> */
.L_x_41879:
[----:B------:R-:W-:Y:S05]  /*6790*/  BSYNC.RECONVERGENT B1 ;  /* 0x0000000000017941 */ /* 0x000fea0003800200 */
.L_x_41878:
        /* <DEDUP_REMOVED lines=21> */
.L_x_41885:
        /* <DEDUP_REMOVED lines=13> */
.L_x_41887:
[----:B------:R-:W-:Y:S05]  /*69c0*/  BSYNC.RECONVERGENT B2 ;  /* 0x0000000000027941 */ /* 0x000fea0003800200 */
.L_x_41886:
        /* <DEDUP_REMOVED lines=43> */
.L_x_41884:
[----:B------:R-:W-:Y:S05]  /*6c80*/  BSYNC.RECONVERGENT B1 ;  /* 0x0000000000017941 */ /* 0x000fea0003800200 */
.L_x_41883:
        /* <DEDUP_REMOVED lines=21> */
.L_x_41890:
        /* <DEDUP_REMOVED lines=13> */
.L_x_41892:
[----:B------:R-:W-:Y:S05]  /*6eb0*/  BSYNC.RECONVERGENT B2 ;  /* 0x0000000000027941 */ /* 0x000fea0003800200 */
.L_x_41891:
        /* <DEDUP_REMOVED lines=43> */
.L_x_41889:
[----:B------:R-:W-:Y:S05]  /*7170*/  BSYNC.RECONVERGENT B1 ;  /* 0x0000000000017941 */ /* 0x000fea0003800200 */
.L_x_41888:
        /* <DEDUP_REMOVED lines=9> */
.L_x_41872:
        /* <DEDUP_REMOVED lines=16> */
.L_x_41896:
        /* <DEDUP_REMOVED lines=13> */
.L_x_41898:
[----:B------:R-:W-:Y:S05]  /*73e0*/  BSYNC.RECONVERGENT B2 ;  /* 0x0000000000027941 */ /* 0x000fea0003800200 */
.L_x_41897:
        /* <DEDUP_REMOVED lines=42> */
.L_x_41895:
[----:B------:R-:W-:Y:S05]  /*7690*/  BSYNC.RECONVERGENT B1 ;  /* 0x0000000000017941 */ /* 0x000fea0003800200 */
.L_x_41894:
[----:B------:R-:W-:Y:S01]  /*76a0*/  ISETP.NE.AND P3, PT, R104, 0x1, PT ;  /* 0x000000016800780c */ /* 0x000fe20003f65270 */
[----:B------:R-:W-:Y:S01]  /*76b0*/  BSSY.RECONVERGENT B1, `(.L_x_41899) ;  /* 0x000004a000017945 */ /* 0x000fe20003800200 */
[----:B------:R-:W-:Y:S01]  /*76c0*/  I2FP.F32.U32 R105, R0 ;  /* 0x0000000000697245 */ /* 0x000fe20000201000 */
[----:B------:R-:W-:-:S04]  /*76d0*/  IMAD.MOV.U32 R106, RZ, RZ, 0x2 ;  /* 0x00000002ff6a7424 */ /* 0x000fc800078e00ff */
        /* <DEDUP_REMOVED lines=14> */
.L_x_41901:
        /* <DEDUP_REMOVED lines=13> */
.L_x_41903:
[----:B------:R-:W-:Y:S05]  /*7890*/  BSYNC.RECONVERGENT B2 ;  /* 0x0000000000027941 */ /* 0x000fea0003800200 */
.L_x_41902:
        /* <DEDUP_REMOVED lines=43> */
.L_x_41900:
[----:B------:R-:W-:Y:S05]  /*7b50*/  BSYNC.RECONVERGENT B1 ;  /* 0x0000000000017941 */ /* 0x000fea0003800200 */
.L_x_41899:
        /* <DEDUP_REMOVED lines=18> */
.L_x_41906:
        /* <DEDUP_REMOVED lines=13> */
.L_x_41908:
[----:B------:R-:W-:Y:S05]  /*7d50*/  BSYNC.RECONVERGENT B2 ;  /* 0x0000000000027941 */ /* 0x000fea0003800200 */
.L_x_41907:
        /* <DEDUP_REMOVED lines=43> */
.L_x_41905:
[----:B------:R-:W-:Y:S05]  /*8010*/  BSYNC.RECONVERGENT B1 ;  /* 0x0000000000017941 */ /* 0x000fea0003800200 */
.L_x_41904:
[----:B------:R-:W-:Y:S01]  /*8020*/  ISETP.NE.AND P5, PT, R104, 0x1, PT ;  /* 0x000000016800780c */ /* 0x000fe20003fa5270 */
[----:B------:R-:W-:Y:S01]  /*8030*/  BSSY.RECONVERGENT B1, `(.L_x_41909) ;  /* 0x000004a000017945 */ /* 0x000fe20003800200 */
[----:B------:R-:W-:Y:S01]  /*8040*/  I2FP.F32.U32 R105, R0 ;  /* 0x0000000000697245 */ /* 0x000fe20000201000 */
[----:B------:R-:W-:-:S04]  /*8050*/  IMAD.MOV.U32 R115, RZ, RZ, 0x2 ;  /* 0x00000002ff737424 */ /* 0x000fc800078e00ff */
        /* <DEDUP_REMOVED lines=14> */
.L_x_41911:
        /* <DEDUP_REMOVED lines=13> */
.L_x_41913:
[----:B------:R-:W-:Y:S05]  /*8210*/  BSYNC.RECONVERGENT B2 ;  /* 0x0000000000027941 */ /* 0x000fea0003800200 */
.L_x_41912:
        /* <DEDUP_REMOVED lines=43> */
.L_x_41910:
[----:B------:R-:W-:Y:S05]  /*84d0*/  BSYNC.RECONVERGENT B1 ;  /* 0x0000000000017941 */ /* 0x000fea0003800200 */
.L_x_41909:
        /* <DEDUP_REMOVED lines=10> */
.L_x_41893:
[----:B------:R-:W-:Y:S01]  /*8580*/  SEL R0, RZ, 0x1000000, !P5 ;  /* 0x01000000ff007807 */ /* 0x000fe20006800000 */
[C---:B------:R-:W-:Y:S01]  /*8590*/  IMAD.WIDE.U32 R108, R2.reuse, 0x10, R152 ;  /* 0x00000010026c7825 */ /* 0x040fe200078e0098 */
[----:B------:R-:W-:Y:S02]  /*85a0*/  SEL R105, RZ, 0x10000, !P4 ;  /* 0x00010000ff697807 */ /* 0x000fe40006000000 */
[----:B------:R-:W-:Y:S01]  /*85b0*/  SEL R104, RZ, 0x100, !P3 ;  /* 0x00000100ff687807 */ /* 0x000fe20005800000 */
[----:B------:R-:W-:Y:S01]  /*85c0*/  IMAD.WIDE.U32 R110, R2, 0x4, R150 ;  /* 0x00000004026e7825 */ /* 0x000fe200078e0096 */
[----:B------:R-:W-:Y:S01]  /*85d0*/  SEL R107, RZ, 0x1, !P2 ;  /* 0x00000001ff6b7807 */ /* 0x000fe20005000000 */
[----:B------:R0:W-:Y:S01]  /*85e0*/  STG.E.128 desc[UR8][R108.64], R100 ;  /* 0x000000646c007986 */ /* 0x0001e2000c101d08 */
[----:B------:R-:W-:Y:S01]  /*85f0*/  IADD3 R104, PT, PT, R104, R0, R105 ;  /* 0x0000000068687210 */ /* 0x000fe20007ffe069 */
[----:B------:R-:W-:-:S04]  /*8600*/  VIADD R0, R4, 0x60 ;  /* 0x0000006004007836 */ /* 0x000fc80000000000 */
        /* <DEDUP_REMOVED lines=24> */
.L_x_41917:
        /* <DEDUP_REMOVED lines=13> */
.L_x_41919:
[----:B------:R-:W-:Y:S05]  /*8860*/  BSYNC.RECONVERGENT B2 ;  /* 0x0000000000027941 */ /* 0x000fea0003800200 */
.L_x_41918:
        /* <DEDUP_REMOVED lines=42> */
.L_x_41916:
[----:B------:R-:W-:Y:S05]  /*8b10*/  BSYNC.RECONVERGENT B1 ;  /* 0x0000000000017941 */ /* 0x000fea0003800200 */
.L_x_41915:
        /* <DEDUP_REMOVED lines=21> */
.L_x_41922:
        /* <DEDUP_REMOVED lines=13> */
.L_x_41924:
[----:B------:R-:W-:Y:S05]  /*8d40*/  BSYNC.RECONVERGENT B2 ;  /* 0x0000000000027941 */ /* 0x000fea0003800200 */
.L_x_41923:
        /* <DEDUP_REMOVED lines=43> */
.L_x_41921:
[----:B------:R-:W-:Y:S05]  /*9000*/  BSYNC.RECONVERGENT B1 ;  /* 0x0000000000017941 */ /* 0x000fea0003800200 */
.L_x_41920:
        /* <DEDUP_REMOVED lines=21> */
.L_x_41927:
        /* <DEDUP_REMOVED lines=13> */
.L_x_41929:
[----:B------:R-:W-:Y:S05]  /*9230*/  BSYNC.RECONVERGENT B2 ;  /* 0x0000000000027941 */ /* 0x000fea0003800200 */
.L_x_41928:
        /* <DEDUP_REMOVED lines=43> */
.L_x_41926:
[----:B------:R-:W-:Y:S05]  /*94f0*/  BSYNC.RECONVERGENT B1 ;  /* 0x0000000000017941 */ /* 0x000fea0003800200 */
.L_x_41925:
        /* <DEDUP_REMOVED lines=21> */
.L_x_41932:
        /* <DEDUP_REMOVED lines=13> */
.L_x_41934:
[----:B------:R-:W-:Y:S05]  /*9720*/  BSYNC.RECONVERGENT B2 ;  /* 0x0000000000027941 */ /* 0x000fea0003800200 */
.L_x_41933:
        /* <DEDUP_REMOVED lines=43> */
.L_x_41931:
[----:B------:R-:W-:Y:S05]  /*99e0*/  BSYNC.RECONVERGENT B1 ;  /* 0x0000000000017941 */ /* 0x000fea0003800200 */
.L_x_41930:
        /* <DEDUP_REMOVED lines=9> */
.L_x_41914:
        /* <DEDUP_REMOVED lines=16> */
.L_x_41938:
        /* <DEDUP_REMOVED lines=13> */
.L_x_41940:
[----:B------:R-:W-:Y:S05]  /*9c50*/  BSYNC.RECONVERGENT B2 ;  /* 0x0000000000027941 */ /* 0x000fea0003800200 */
.L_x_41939:
        /* <DEDUP_REMOVED lines=42> */
.L_x_41937:
[----:B------:R-:W-:Y:S05]  /*9f00*/  BSYNC.RECONVERGENT B1 ;  /* 0x0000000000017941 */ /* 0x000fea0003800200 */
.L_x_41936:
[----:B------:R-:W-:Y:S01]  /*9f10*/  ISETP.NE.AND P3, PT, R110, 0x1, PT ;  /* 0x000000016e00780c */ /* 0x000fe20003f65270 */
[----:B------:R-:W-:Y:S01]  /*9f20*/  BSSY.RECONVERGENT B1, `(.L_x_41941) ;  /* 0x000004a000017945 */ /* 0x000fe20003800200 */
[----:B------:R-:W-:Y:S01]  /*9f30*/  I2FP.F32.U32 R109, R108 ;  /* 0x0000006c006d7245 */ /* 0x000fe20000201000 */
[----:B------:R-:W-:-:S04]  /*9f40*/  IMAD.MOV.U32 R111, RZ, RZ, 0x2 ;  /* 0x00000002ff6f7424 */ /* 0x000fc800078e00ff */
        /* <DEDUP_REMOVED lines=14> */
.L_x_41943:
        /* <DEDUP_REMOVED lines=13> */
.L_x_41945:
[----:B------:R-:W-:Y:S05]  /*a100*/  BSYNC.RECONVERGENT B2 ;  /* 0x0000000000027941 */ /* 0x000fea0003800200 */
.L_x_41944:
        /* <DEDUP_REMOVED lines=43> */
.L_x_41942:
[----:B------:R-:W-:Y:S05]  /*a3c0*/  BSYNC.RECONVERGENT B1 ;  /* 0x0000000000017941 */ /* 0x000fea0003800200 */
.L_x_41941:
        /* <DEDUP_REMOVED lines=18> */
.L_x_41948:
        /* <DEDUP_REMOVED lines=13> */
.L_x_41950:
[----:B------:R-:W-:Y:S05]  /*a5c0*/  BSYNC.RECONVERGENT B2 ;  /* 0x0000000000027941 */ /* 0x000fea0003800200 */
.L_x_41949:
        /* <DEDUP_REMOVED lines=43> */
.L_x_41947:
[----:B------:R-:W-:Y:S05]  /*a880*/  BSYNC.RECONVERGENT B1 ;  /* 0x0000000000017941 */ /* 0x000fea0003800200 */
.L_x_41946:
        /* <DEDUP_REMOVED lines=18> */
.L_x_41953:
        /* <DEDUP_REMOVED lines=13> */
.L_x_41955:
[----:B------:R-:W-:Y:S05]  /*aa80*/  BSYNC.RECONVERGENT B2 ;  /* 0x0000000000027941 */ /* 0x000fea0003800200 */
.L_x_41954:
        /* <DEDUP_REMOVED lines=43> */
.L_x_41952:
[----:B------:R-:W-:Y:S05]  /*ad40*/  BSYNC.RECONVERGENT B1 ;  /* 0x0000000000017941 */ /* 0x000fea0003800200 */
.L_x_41951:
        /* <DEDUP_REMOVED lines=10> */
.L_x_41935:
        /* <DEDUP_REMOVED lines=33> */
.L_x_41959:
        /* <DEDUP_REMOVED lines=13> */
.L_x_41961:
[----:B------:R-:W-:Y:S05]  /*b0d0*/  BSYNC.RECONVERGENT B2 ;  /* 0x0000000000027941 */ /* 0x000fea0003800200 */
.L_x_41960:
        /* <DEDUP_REMOVED lines=42> */
.L_x_41958:
[----:B------:R-:W-:Y:S05]  /*b380*/  BSYNC.RECONVERGENT B1 ;  /* 0x0000000000017941 */ /* 0x000fea0003800200 */
.L_x_41957:
        /* <DEDUP_REMOVED lines=21> */
.L_x_41964:
        /* <DEDUP_REMOVED lines=13> */
.L_x_41966:
[----:B------:R-:W-:Y:S05]  /*b5b0*/  BSYNC.RECONVERGENT B2 ;  /* 0x0000000000027941 */ /* 0x000fea0003800200 */
.L_x_41965:
        /* <DEDUP_REMOVED lines=43> */
.L_x_41963:
[----:B------:R-:W-:Y:S05]  /*b870*/  BSYNC.RECONVERGENT B1 ;  /* 0x0000000000017941 */ /* 0x000fea0003800200 */
.L_x_41962:
        /* <DEDUP_REMOVED lines=21> */
.L_x_41969:
        /* <DEDUP_REMOVED lines=13> */
.L_x_41971:
[----:B------:R-:W-:Y:S05]  /*baa0*/  BSYNC.RECONVERGENT B2 ;  /* 0x0000000000027941 */ /* 0x000fea0003800200 */
.L_x_41970:
        /* <DEDUP_REMOVED lines=43> */
.L_x_41968:
[----:B------:R-:W-:Y:S05]  /*bd60*/  BSYNC.RECONVERGENT B1 ;  /* 0x0000000000017941 */ /* 0x000fea0003800200 */
.L_x_41967:
        /* <DEDUP_REMOVED lines=21> */
.L_x_41974:
        /* <DEDUP_REMOVED lines=13> */
.L_x_41976:
[----:B------:R-:W-:Y:S05]  /*bf90*/  BSYNC.RECONVERGENT B2 ;  /* 0x0000000000027941 */ /* 0x000fea0003800200 */
.L_x_41975:
        /* <DEDUP_REMOVED lines=43> */
.L_x_41973:
[----:B------:R-:W-:Y:S05]  /*c250*/  BSYNC.RECONVERGENT B1 ;  /* 0x0000000000017941 */ /* 0x000fea0003800200 */
.L_x_41972:
        /* <DEDUP_REMOVED lines=9> */
.L_x_41956:
        /* <DEDUP_REMOVED lines=16> */
.L_x_41980:
        /* <DEDUP_REMOVED lines=13> */
.L_x_41982:
[----:B------:R-:W-:Y:S05]  /*c4c0*/  BSYNC.RECONVERGENT B2 ;  /* 0x0000000000027941 */ /* 0x000fea0003800200 */
.L_x_41981:
        /* <DEDUP_REMOVED lines=42> */
.L_x_41979:
[----:B------:R-:W-:Y:S05]  /*c770*/  BSYNC.RECONVERGENT B1 ;  /* 0x0000000000017941 */ /* 0x000fea0003800200 */
.L_x_41978:
        /* <DEDUP_REMOVED lines=18> */
.L_x_41985:
        /* <DEDUP_REMOVED lines=13> */
.L_x_41987:
[----:B------:R-:W-:Y:S05]  /*c970*/  BSYNC.RECONVERGENT B2 ;  /* 0x0000000000027941 */ /* 0x000fea0003800200 */
.L_x_41986:
        /* <DEDUP_REMOVED lines=43> */
.L_x_41984:
[----:B------:R-:W-:Y:S05]  /*cc30*/  BSYNC.RECONVERGENT B1 ;  /* 0x0000000000017941 */ /* 0x000fea0003800200 */
.L_x_41983:
        /* <DEDUP_REMOVED lines=18> */
.L_x_41990:
        /* <DEDUP_REMOVED lines=13> */
.L_x_41992:
[----:B------:R-:W-:Y:S05]  /*ce30*/  BSYNC.RECONVERGENT B2 ;  /* 0x0000000000027941 */ /* 0x000fea0003800200 */
.L_x_41991:
        /* <DEDUP_REMOVED lines=43> */
.L_x_41989:
[----:B------:R-:W-:Y:S05]  /*d0f0*/  BSYNC.RECONVERGENT B1 ;  /* 0x0000000000017941 */ /* 0x000fea0003800200 */
.L_x_41988:
        /* <DEDUP_REMOVED lines=18> */
.L_x_41995:
        /* <DEDUP_REMOVED lines=13> */
.L_x_41997:
[----:B------:R-:W-:Y:S05]  /*d2f0*/  BSYNC.RECONVERGENT B2 ;  /* 0x0000000000027941 */ /* 0x000fea0003800200 */
.L_x_41996:
        /* <DEDUP_REMOVED lines=43> */
.L_x_41994:
[----:B------:R-:W-:Y:S05]  /*d5b0*/  BSYNC.RECONVERGENT B1 ;  /* 0x0000000000017941 */ /* 0x000fea0003800200 */
.L_x_41993:
        /* <DEDUP_REMOVED lines=10> */
.L_x_41977:
        /* <DEDUP_REMOVED lines=33> */
.L_x_42001:
        /* <DEDUP_REMOVED lines=13> */
.L_x_42003:
[----:B------:R-:W-:Y:S05]  /*d940*/  BSYNC.RECONVERGENT B2 ;  /* 0x0000000000027941 */ /* 0x000fea0003800200 */
.L_x_42002:
        /* <DEDUP_REMOVED lines=41> */
[----:B------:R-:W-:-:S07]  /*dbe0*/  HFMA2 R122, -RZ, RZ, 0, 0 ;  /* 0x00000000ff7a7431 */ /* 0x000fce00000001ff */
.L_x_42000:
[----:B------:R-:W-:Y:S05]  /*dbf0*/  BSYNC.RECONVERGENT B1 ;  /* 0x0000000000017941 */ /* 0x000fea0003800200 */
.L_x_41999:
        /* <DEDUP_REMOVED lines=21> */
.L_x_42006:
        /* <DEDUP_REMOVED lines=13> */
.L_x_42008:
[----:B------:R-:W-:Y:S05]  /*de20*/  BSYNC.RECONVERGENT B2 ;  /* 0x0000000000027941 */ /* 0x000fea0003800200 */
.L_x_42007:
        /* <DEDUP_REMOVED lines=43> */
.L_x_42005:
[----:B------:R-:W-:Y:S05]  /*e0e0*/  BSYNC.RECONVERGENT B1 ;  /* 0x0000000000017941 */ /* 0x000fea0003800200 */
.L_x_42004:
        /* <DEDUP_REMOVED lines=21> */
.L_x_42011:
        /* <DEDUP_REMOVED lines=13> */
.L_x_42013:
[----:B------:R-:W-:Y:S05]  /*e310*/  BSYNC.RECONVERGENT B2 ;  /* 0x0000000000027941 */ /* 0x000fea0003800200 */
.L_x_42012:
        /* <DEDUP_REMOVED lines=43> */
.L_x_42010:
[----:B------:R-:W-:Y:S05]  /*e5d0*/  BSYNC.RECONVERGENT B1 ;  /* 0x0000000000017941 */ /* 0x000fea0003800200 */
.L_x_42009:
        /* <DEDUP_REMOVED lines=21> */
.L_x_42016:
        /* <DEDUP_REMOVED lines=13> */
.L_x_42018:
[----:B------:R-:W-:Y:S05]  /*e800*/  BSYNC.RECONVERGENT B2 ;  /* 0x0000000000027941 */ /* 0x000fea0003800200 */
.L_x_42017:
        /* <DEDUP_REMOVED lines=43> */
.L_x_42015:
[----:B------:R-:W-:Y:S05]  /*eac0*/  BSYNC.RECONVERGENT B1 ;  /* 0x0000000000017941 */ /* 0x000fea0003800200 */
.L_x_42014:
        /* <DEDUP_REMOVED lines=9> */
.L_x_41998:
        /* <DEDUP_REMOVED lines=16> */
.L_x_42022:
        /* <DEDUP_REMOVED lines=13> */
.L_x_42024:
[----:B------:R-:W-:Y:S05]  /*ed30*/  BSYNC.RECONVERGENT B2 ;  /* 0x0000000000027941 */ /* 0x000fea0003800200 */
.L_x_42023:
        /* <DEDUP_REMOVED lines=42> */
.L_x_42021:
[----:B------:R-:W-:Y:S05]  /*efe0*/  BSYNC.RECONVERGENT B1 ;  /* 0x0000000000017941 */ /* 0x000fea0003800200 */
.L_x_42020:
        /* <DEDUP_REMOVED lines=18> */
.L_x_42027:
        /* <DEDUP_REMOVED lines=13> */
.L_x_42029:
[----:B------:R-:W-:Y:S05]  /*f1e0*/  BSYNC.RECONVERGENT B2 ;  /* 0x0000000000027941 */ /* 0x000fea0003800200 */
.L_x_42028:
        /* <DEDUP_REMOVED lines=43> */
.L_x_42026:
[----:B------:R-:W-:Y:S05]  /*f4a0*/  BSYNC.RECONVERGENT B1 ;  /* 0x0000000000017941 */ /* 0x000fea0003800200 */
.L_x_42025:
        /* <DEDUP_REMOVED lines=18> */
.L_x_42032:
        /* <DEDUP_REMOVED lines=13> */
.L_x_42034:
[----:B------:R-:W-:Y:S05]  /*f6a0*/  BSYNC.RECONVERGENT B2 ;  /* 0x0000000000027941 */ /* 0x000fea0003800200 */
.L_x_42033:
        /* <DEDUP_REMOVED lines=43> */
.L_x_42031:
[----:B------:R-:W-:Y:S05]  /*f960*/  BSYNC.RECONVERGENT B1 ;  /* 0x0000000000017941 */ /* 0x000fea0003800200 */
.L_x_42030:
        /* <DEDUP_REMOVED lines=18> */
.L_x_42037:
        /* <DEDUP_REMOVED lines=13> */
.L_x_42039:
[----:B------:R-:W-:Y:S05]  /*fb60*/  BSYNC.RECONVERGENT B2 ;  /* 0x0000000000027941 */ /* 0x000fea0003800200 */
.L_x_42038:
        /* <DEDUP_REMOVED lines=43> */
.L_x_42036:
[----:B------:R-:W-:Y:S05]  /*fe20*/  BSYNC.RECONVERGENT B1 ;  /* 0x0000000000017941 */ /* 0x000fea0003800200 */
.L_x_42035:
        /* <DEDUP_REMOVED lines=10> */
.L_x_42019:
        /* <DEDUP_REMOVED lines=33> */
.L_x_42043:
        /* <DEDUP_REMOVED lines=13> */
.L_x_42045:
[----:B------:R-:W-:Y:S05]  /*101b0*/  BSYNC.RECONVERGENT B2 ;  /* 0x0000000000027941 */ /* 0x000fea0003800200 */
.L_x_42044:
        /* <DEDUP_REMOVED lines=42> */
.L_x_42042:
[----:B------:R-:W-:Y:S05]  /*10460*/  BSYNC.RECONVERGENT B1 ;  /* 0x0000000000017941 */ /* 0x000fea0003800200 */
.L_x_42041:
        /* <DEDUP_REMOVED lines=21> */
.L_x_42048:
        /* <DEDUP_REMOVED lines=13> */
.L_x_42050:
[----:B------:R-:W-:Y:S05]  /*10690*/  BSYNC.RECONVERGENT B2 ;  /* 0x0000000000027941 */ /* 0x000fea0003800200 */
.L_x_42049:
        /* <DEDUP_REMOVED lines=43> */
.L_x_42047:
[----:B------:R-:W-:Y:S05]  /*10950*/  BSYNC.RECONVERGENT B1 ;  /* 0x0000000000017941 */ /* 0x000fea0003800200 */
.L_x_42046:
        /* <DEDUP_REMOVED lines=21> */
.L_x_42053:
        /* <DEDUP_REMOVED lines=13> */
.L_x_42055:
[----:B------:R-:W-:Y:S05]  /*10b80*/  BSYNC.RECONVERGENT B2 ;  /* 0x0000000000027941 */ /* 0x000fea0003800200 */
.L_x_42054:
        /* <DEDUP_REMOVED lines=43> */
.L_x_42052:
[----:B------:R-:W-:Y:S05]  /*10e40*/  BSYNC.RECONVERGENT B1 ;  /* 0x0000000000017941 */ /* 0x000fea0003800200 */
.L_x_42051:
        /* <DEDUP_REMOVED lines=21> */
.L_x_42058:
        /* <DEDUP_REMOVED lines=13> */
.L_x_42060:
[----:B------:R-:W-:Y:S05]  /*11070*/  BSYNC.RECONVERGENT B2 ;  /* 0x0000000000027941 */ /* 0x000fea0003800200 */
.L_x_42059:
        /* <DEDUP_REMOVED lines=43> */
.L_x_42057:
[----:B------:R-:W-:Y:S05]  /*11330*/  BSYNC.RECONVERGENT B1 ;  /* 0x0000000000017941 */ /* 0x000fea0003800200 */
.L_x_42056:
        /* <DEDUP_REMOVED lines=9> */
.L_x_42040:
        /* <DEDUP_REMOVED lines=16> */
.L_x_42064:
        /* <DEDUP_REMOVED lines=13> */
.L_x_42066:
[----:B------:R-:W-:Y:S05]  /*115a0*/  BSYNC.RECONVERGENT B2 ;  /* 0x0000000000027941 */ /* 0x000fea0003800200 */
.L_x_42065:
        /* <DEDUP_REMOVED lines=41> */
[----:B------:R-:W-:-:S07]  /*11840*/  IMAD.MOV.U32 R120, RZ, RZ, R130 ;  /* 0x000000ffff787224 */ /* 0x000fce00078e0082 */
.L_x_42063:
[----:B------:R-:W-:Y:S05]  /*11850*/  BSYNC.RECONVERGENT B1 ;  /* 0x0000000000017941 */ /* 0x000fea0003800200 */
.L_x_42062:
[----:B------:R-:W-:Y:S01]  /*11860*/  ISETP.NE.AND P3, PT, R122, 0x1, PT ;  /* 0x000000017a00780c */ /* 0x000fe20003f65270 */
[----:B------:R-:W-:Y:S01]  /*11870*/  BSSY.RECONVERGENT B1, `(.L_x_42067) ;  /* 0x000004a000017945 */ /* 0x000fe20003800200 */
[----:B------:R-:W-:-:S05]  /*11880*/  I2FP.F32.U32 R121, R120 ;  /* 0x0000007800797245 */ /* 0x000fca0000201000 */
[----:B------:R-:W-:Y:S01]  /*11890*/  FFMA.FTZ R120, R121, R140, 1.1641532182693481445e-10 ;  /* 0x2f00000079787423 */ /* 0x000fe2000001008c */
[----:B-----5:R-:W-:Y:S01]  /*118a0*/  FMUL.FTZ R121, R116, R141 ;  /* 0x0000008d74797220 */ /* 0x020fe20000410000 */
[----:B------:R-:W-:-:S03]  /*118b0*/  MOV R116, R6 ;  /* 0x0000000600747202 */ /* 0x000fc60000000f00 */
        /* <DEDUP_REMOVED lines=12> */
.L_x_42069:
        /* <DEDUP_REMOVED lines=13> */
.L_x_42071:
[----:B------:R-:W-:Y:S05]  /*11a50*/  BSYNC.RECONVERGENT B2 ;  /* 0x0000000000027941 */ /* 0x000fea0003800200 */
.L_x_42070:
        /* <DEDUP_REMOVED lines=43> */
.L_x_42068:
[----:B------:R-:W-:Y:S05]  /*11d10*/  BSYNC.RECONVERGENT B1 ;  /* 0x0000000000017941 */ /* 0x000fea0003800200 */
.L_x_42067:
[----:B------:R-:W-:Y:S01]  /*11d20*/  ISETP.NE.AND P4, PT, R120, 0x1, PT ;  /* 0x000000017800780c */ /* 0x000fe20003f85270 */
[----:B------:R-:W-:Y:S01]  /*11d30*/  FMUL.FTZ R125, R117, R141 ;  /* 0x0000008d757d7220 */ /* 0x000fe20000410000 */
[----:B------:R-:W-:Y:S01]  /*11d40*/  I2FP.F32.U32 R121, R116 ;  /* 0x0000007400797245 */ /* 0x000fe20000201000 */
[----:B------:R-:W-:Y:S02]  /*11d50*/  BSSY.RECONVERGENT B1, `(.L_x_42072) ;  /* 0x0000048000017945 */ /* 0x000fe40003800200 */
[----:B------:R-:W-:Y:S02]  /*11d60*/  FMUL.FTZ R125, R125, R138 ;  /* 0x0000008a7d7d7220 */ /* 0x000fe40000410000 */
[----:B------:R-:W-:Y:S01]  /*11d70*/  FFMA.FTZ R116, R121, R140, 1.1641532182693481445e-10 ;  /* 0x2f00000079747423 */ /* 0x000fe2000001008c */
[----:B------:R-:W-:-:S04]  /*11d80*/  HFMA2 R121, -RZ, RZ, 0, 1.1920928955078125e-07 ;  /* 0x00000002ff797431 */ /* 0x000fc800000001ff */
        /* <DEDUP_REMOVED lines=11> */
.L_x_42074:
        /* <DEDUP_REMOVED lines=13> */
.L_x_42076:
[----:B------:R-:W-:Y:S05]  /*11f10*/  BSYNC.RECONVERGENT B2 ;  /* 0x0000000000027941 */ /* 0x000fea0003800200 */
.L_x_42075:
        /* <DEDUP_REMOVED lines=43> */
.L_x_42073:
[----:B------:R-:W-:Y:S05]  /*121d0*/  BSYNC.RECONVERGENT B1 ;  /* 0x0000000000017941 */ /* 0x000fea0003800200 */
.L_x_42072:
        /* <DEDUP_REMOVED lines=18> */
.L_x_42079:
        /* <DEDUP_REMOVED lines=13> */
.L_x_42081:
[----:B------:R-:W-:Y:S05]  /*123d0*/  BSYNC.RECONVERGENT B2 ;  /* 0x0000000000027941 */ /* 0x000fea0003800200 */
.L_x_42080:
        /* <DEDUP_REMOVED lines=43> */
.L_x_42078:
[----:B------:R-:W-:Y:S05]  /*12690*/  BSYNC.RECONVERGENT B1 ;  /* 0x0000000000017941 */ /* 0x000fea0003800200 */
.L_x_42077:
        /* <DEDUP_REMOVED lines=10> */
.L_x_42061:
        /* <DEDUP_REMOVED lines=33> */
.L_x_42085:
        /* <DEDUP_REMOVED lines=13> */
.L_x_42087:
[----:B------:R-:W-:Y:S05]  /*12a20*/  BSYNC.RECONVERGENT B2 ;  /* 0x0000000000027941 */ /* 0x000fea0003800200 */
.L_x_42086:
        /* <DEDUP_REMOVED lines=43> */
.L_x_42084:
[----:B------:R-:W-:Y:S05]  /*12ce0*/  BSYNC.RECONVERGENT B1 ;  /* 0x0000000000017941 */ /* 0x000fea0003800200 */
.L_x_42083:
        /* <DEDUP_REMOVED lines=21> */
.L_x_42090:
        /* <DEDUP_REMOVED lines=13> */
.L_x_42092:
[----:B------:R-:W-:Y:S05]  /*12f10*/  BSYNC.RECONVERGENT B2 ;  /* 0x0000000000027941 */ /* 0x000fea0003800200 */
.L_x_42091:
        /* <DEDUP_REMOVED lines=43> */
.L_x_42089:
[----:B------:R-:W-:Y:S05]  /*131d0*/  BSYNC.RECONVERGENT B1 ;  /* 0x0000000000017941 */ /* 0x000fea0003800200 */
.L_x_42088:
        /* <DEDUP_REMOVED lines=21> */
.L_x_42095:
        /* <DEDUP_REMOVED lines=13> */
.L_x_42097:
[----:B------:R-:W-:Y:S05]  /*13400*/  BSYNC.RECONVERGENT B2 ;  /* 0x0000000000027941 */ /* 0x000fea0003800200 */
.L_x_42096:
        /* <DEDUP_REMOVED lines=43> */
.L_x_42094:
[----:B------:R-:W-:Y:S05]  /*136c0*/  BSYNC.RECONVERGENT B1 ;  /* 0x0000000000017941 */ /* 0x000fea0003800200 */
.L_x_42093:
        /* <DEDUP_REMOVED lines=21> */
.L_x_42100:
        /* <DEDUP_REMOVED lines=13> */
.L_x_42102:
[----:B------:R-:W-:Y:S05]  /*138f0*/  BSYNC.RECONVERGENT B2 ;  /* 0x0000000000027941 */ /* 0x000fea0003800200 */
.L_x_42101:
        /* <DEDUP_REMOVED lines=43> */
.L_x_42099:
[----:B------:R-:W-:Y:S05]  /*13bb0*/  BSYNC.RECONVERGENT B1 ;  /* 0x0000000000017941 */ /* 0x000fea0003800200 */
.L_x_42098:
        /* <DEDUP_REMOVED lines=9> */
.L_x_42082:
        /* <DEDUP_REMOVED lines=16> */
.L_x_42106:
        /* <DEDUP_REMOVED lines=13> */
.L_x_42108:
[----:B------:R-:W-:Y:S05]  /*13e20*/  BSYNC.RECONVERGENT B2 ;  /* 0x0000000000027941 */ /* 0x000fea0003800200 */
.L_x_42107:
        /* <DEDUP_REMOVED lines=43> */
.L_x_42105:
[----:B------:R-:W-:Y:S05]  /*140e0*/  BSYNC.RECONVERGENT B1 ;  /* 0x0000000000017941 */ /* 0x000fea0003800200 */
.L_x_42104:
        /* <DEDUP_REMOVED lines=18> */
.L_x_42111:
        /* <DEDUP_REMOVED lines=13> */
.L_x_42113:
[----:B------:R-:W-:Y:S05]  /*142e0*/  BSYNC.RECONVERGENT B2 ;  /* 0x0000000000027941 */ /* 0x000fea0003800200 */
.L_x_42112:
        /* <DEDUP_REMOVED lines=43> */
.L_x_42110:
[----:B------:R-:W-:Y:S05]  /*145a0*/  BSYNC.RECONVERGENT B1 ;  /* 0x0000000000017941 */ /* 0x000fea0003800200 */
.L_x_42109:
        /* <DEDUP_REMOVED lines=18> */
.L_x_42116:
        /* <DEDUP_REMOVED lines=13> */
.L_x_42118:
[----:B------:R-:W-:Y:S05]  /*147a0*/  BSYNC.RECONVERGENT B2 ;  /* 0x0000000000027941 */ /* 0x000fea0003800200 */
.L_x_42117:
        /* <DEDUP_REMOVED lines=43> */
.L_x_42115:
[----:B------:R-:W-:Y:S05]  /*14a60*/  BSYNC.RECONVERGENT B1 ;  /* 0x0000000000017941 */ /* 0x000fea0003800200 */
.L_x_42114:
        /* <DEDUP_REMOVED lines=18> */
.L_x_42121:
        /* <DEDUP_REMOVED lines=13> */
.L_x_42123:
[----:B------:R-:W-:Y:S05]  /*14c60*/  BSYNC.RECONVERGENT B2 ;  /* 0x0000000000027941 */ /* 0x000fea0003800200 */
.L_x_42122:
        /* <DEDUP_REMOVED lines=43> */
.L_x_42120:
[----:B------:R-:W-:Y:S05]  /*14f20*/  BSYNC.RECONVERGENT B1 ;  /* 0x0000000000017941 */ /* 0x000fea0003800200 */
.L_x_42119:
        /* <DEDUP_REMOVED lines=10> */
.L_x_42103:
[----:B------:R-:W-:Y:S01]  /*14fd0*/  SEL R124, RZ, 0x1000000, !P5 ;  /* 0x01000000ff7c7807 */ /* 0x000fe20006800000 */
[----:B------:R-:W-:Y:S01]  /*14fe0*/  IMAD.WIDE.U32 R128, R145, 0x10, R152 ;  /* 0x0000001091807825 */ /* 0x000fe200078e0098 */
[----:B------:R-:W-:Y:S02]  /*14ff0*/  SEL R125, RZ, 0x10000, !P4 ;  /* 0x00010000ff7d7807 */ /* 0x000fe40006000000 */
[----:B------:R-:W-:Y:S02]  /*15000*/  SEL R126, RZ, 0x100, !P3 ;  /* 0x00000100ff7e7807 */ /* 0x000fe40005800000 */
[----:B------:R-:W-:Y:S01]  /*15010*/  SEL R127, RZ, 0x1, !P2 ;  /* 0x00000001ff7f7807 */ /* 0x000fe20005000000 */
[----:B------:R-:W-:Y:S01]  /*15020*/  STG.E.128 desc[UR8][R128.64], R120 ;  /* 0x0000007880007986 */ /* 0x000fe2000c101d08 */
[----:B------:R-:W-:Y:S02]  /*15030*/  IADD3 R124, PT, PT, R126, R124, R125 ;  /* 0x0000007c7e7c7210 */ /* 0x000fe40007ffe07d */
[----:B------:R-:W-:-:S03]  /*15040*/  IADD3 R146, PT, PT, R4, 0x100, RZ ;  /* 0x0000010004927810 */ /* 0x000fc60007ffe0ff */
[----:B------:R-:W-:Y:S02]  /*15050*/  IMAD.IADD R131, R124, 0x1, R127 ;  /* 0x000000017c837824 */ /* 0x000fe400078e027f */
[----:B------:R-:W-:-:S04]  /*15060*/  IMAD.WIDE.U32 R126, R145, 0x4, R150 ;  /* 0x00000004917e7825 */ /* 0x000fc800078e0096 */
[----:B------:R-:W-:Y:S01]  /*15070*/  IMAD.WIDE.U32 R124, R146, 0x10, R132 ;  /* 0x00000010927c7825 */ /* 0x000fe200078e0084 */
[----:B------:R0:W-:Y:S05]  /*15080*/  STG.E desc[UR8][R126.64], R131 ;  /* 0x000000837e007986 */ /* 0x0001ea000c101908 */
[----:B0-----:R-:W5:Y:S01]  /*15090*/  LDG.E.128 R124, desc[UR8][R124.64] ;  /* 0x000000087c7c7981 */ /* 0x001f62000c1e1d00 */
[----:B------:R-:W-:Y:S05]  /*150a0*/  @!P0 BRA `(.L_x_42124) ;  /* 0x00000014000c8947 */ /* 0x000fea0003800000 */
        /* <DEDUP_REMOVED lines=19> */
.L_x_42127:
        /* <DEDUP_REMOVED lines=13> */
.L_x_42129:
[----:B------:R-:W-:Y:S05]  /*152b0*/  BSYNC.RECONVERGENT B2 ;  /* 0x0000000000027941 */ /* 0x000fea0003800200 */
.L_x_42128:
        /* <DEDUP_REMOVED lines=43> */
.L_x_42126:
[----:B------:R-:W-:Y:S05]  /*15570*/  BSYNC.RECONVERGENT B1 ;  /* 0x0000000000017941 */ /* 0x000fea0003800200 */
.L_x_42125:
[----:B------:R-:W-:Y:S01]  /*15580*/  I2FP.F32.U32 R147, R148 ;  /* 0x0000009400937245 */ /* 0x000fe20000201000 */
[----:B------:R-:W-:Y:S01]  /*15590*/  BSSY.RECONVERGENT B1, `(.L_x_42130) ;  /* 0x000004d000017945 */ /* 0x000fe20003800200 */
[----:B------:R-:W-:-:S03]  /*155a0*/  ISETP.NE.AND P3, PT, R135, 0x1, PT ;  /* 0x000000018700780c */ /* 0x000fc60003f65270 */
[----:B------:R-:W-:Y:S01]  /*155b0*/  FFMA.FTZ R134, R147, R140, 1.1641532182693481445e-10 ;  /* 0x2f00000093867423 */ /* 0x000fe2000001008c */
[----:B-----5:R-:W-:-:S04]  /*155c0*/  FMUL.FTZ R147, R124, R141 ;  /* 0x0000008d7c937220 */ /* 0x020fc80000410000 */
        /* <DEDUP_REMOVED lines=16> */
.L_x_42132:
        /* <DEDUP_REMOVED lines=13> */
.L_x_42134:
[----:B------:R-:W-:Y:S05]  /*157a0*/  BSYNC.RECONVERGENT B2 ;  /* 0x0000000000027941 */ /* 0x000fea0003800200 */
.L_x_42133:
        /* <DEDUP_REMOVED lines=40> */
[----:B------:R-:W-:Y:S02]  /*15a30*/  IMAD.MOV.U32 R149, RZ, RZ, R134 ;  /* 0x000000ffff957224 */ /* 0x000fe400078e0086 */
[----:B------:R-:W-:Y:S01]  /*15a40*/  HFMA2 R134, -RZ, RZ, 0, 0 ;  /* 0x00000000ff867431 */ /* 0x000fe200000001ff */
[----:B------:R-:W-:-:S07]  /*15a50*/  LOP3.LUT R9, R154, UR31, R135, 0x96, !PT ;  /* 0x0000001f9a097c12 */ /* 0x000fce000f8e9687 */
.L_x_42131:
[----:B------:R-:W-:Y:S05]  /*15a60*/  BSYNC.RECONVERGENT B1 ;  /* 0x0000000000017941 */ /* 0x000fea0003800200 */
.L_x_42130:
        /* <DEDUP_REMOVED lines=21> */
.L_x_42137:
        /* <DEDUP_REMOVED lines=13> */
.L_x_42139:
[----:B------:R-:W-:Y:S05]  /*15c90*/  BSYNC.RECONVERGENT B2 ;  /* 0x0000000000027941 */ /* 0x000fea0003800200 */
.L_x_42138:
        /* <DEDUP_REMOVED lines=38> */
[----:B------:R-:W-:-:S04]  /*15f00*/  MOV R6, R154 ;  /* 0x0000009a00067202 */ /* 0x000fc80000000f00 */
[----:B------:R-:W-:Y:S01]  /*15f10*/  LOP3.LUT R9, R134, UR31, R129, 0x96, !PT ;  /* 0x0000001f86097c12 */ /* 0x000fe2000f8e9681 */
[----:B------:R-:W-:Y:S01]  /*15f20*/  IMAD.MOV.U32 R129, RZ, RZ, R149 ;  /* 0x000000ffff817224 */ /* 0x000fe200078e0095 */
[----:B------:R-:W-:Y:S01]  /*15f30*/  MOV R149, R128 ;  /* 0x0000008000957202 */ /* 0x000fe20000000f00 */
[----:B------:R-:W-:-:S07]  /*15f40*/  IMAD.MOV.U32 R128, RZ, RZ, RZ ;  /* 0x000000ffff807224 */ /* 0x000fce00078e00ff */
.L_x_42136:
[----:B------:R-:W-:Y:S05]  /*15f50*/  BSYNC.RECONVERGENT B1 ;  /* 0x0000000000017941 */ /* 0x000fea0003800200 */
.L_x_42135:
        /* <DEDUP_REMOVED lines=21> */
.L_x_42142:
        /* <DEDUP_REMOVED lines=13> */
.L_x_42144:
[----:B------:R-:W-:Y:S05]  /*16180*/  BSYNC.RECONVERGENT B2 ;  /* 0x0000000000027941 */ /* 0x000fea0003800200 */
.L_x_42143:
        /* <DEDUP_REMOVED lines=43> */
.L_x_42141:
[----:B------:R-:W-:Y:S05]  /*16440*/  BSYNC.RECONVERGENT B1 ;  /* 0x0000000000017941 */ /* 0x000fea0003800200 */
.L_x_42140:
        /* <DEDUP_REMOVED lines=9> */
.L_x_42124:
        /* <DEDUP_REMOVED lines=16> */
.L_x_42148:
        /* <DEDUP_REMOVED lines=13> */
.L_x_42150:
[----:B------:R-:W-:Y:S05]  /*166b0*/  BSYNC.RECONVERGENT B2 ;  /* 0x0000000000027941 */ /* 0x000fea0003800200 */
.L_x_42149:
        /* <DEDUP_REMOVED lines=43> */
.L_x_42147:
[----:B------:R-:W-:Y:S05]  /*16970*/  BSYNC.RECONVERGENT B1 ;  /* 0x0000000000017941 */ /* 0x000fea0003800200 */
.L_x_42146:
        /* <DEDUP_REMOVED lines=18> */
.L_x_42153:
        /* <DEDUP_REMOVED lines=13> */
.L_x_42155:
[----:B------:R-:W-:Y:S05]  /*16b70*/  BSYNC.RECONVERGENT B2 ;  /* 0x0000000000027941 */ /* 0x000fea0003800200 */
.L_x_42154:
        /* <DEDUP_REMOVED lines=43> */
.L_x_42152:
[----:B------:R-:W-:Y:S05]  /*16e30*/  BSYNC.RECONVERGENT B1 ;  /* 0x0000000000017941 */ /* 0x000fea0003800200 */
.L_x_42151:
        /* <DEDUP_REMOVED lines=18> */
.L_x_42158:
        /* <DEDUP_REMOVED lines=13> */
.L_x_42160:
[----:B------:R-:W-:Y:S05]  /*17030*/  BSYNC.RECONVERGENT B2 ;  /* 0x0000000000027941 */ /* 0x000fea0003800200 */
.L_x_42159:
        /* <DEDUP_REMOVED lines=43> */
.L_x_42157:
[----:B------:R-:W-:Y:S05]  /*172f0*/  BSYNC.RECONVERGENT B1 ;  /* 0x0000000000017941 */ /* 0x000fea0003800200 */
.L_x_42156:
        /* <DEDUP_REMOVED lines=18> */
.L_x_42163:
        /* <DEDUP_REMOVED lines=13> */
.L_x_42165:
[----:B------:R-:W-:Y:S05]  /*174f0*/  BSYNC.RECONVERGENT B2 ;  /* 0x0000000000027941 */ /* 0x000fea0003800200 */
.L_x_42164:
        /* <DEDUP_REMOVED lines=43> */
.L_x_42162:
[----:B------:R-:W-:Y:S05]  /*177b0*/  BSYNC.RECONVERGENT B1 ;  /* 0x0000000000017941 */ /* 0x000fea0003800200 */
.L_x_42161:
        /* <DEDUP_REMOVED lines=10> */
.L_x_42145:
[----:B------:R-:W-:Y:S01]  /*17860*/  SEL R130, RZ, 0x1000000, !P5 ;  /* 0x01000000ff827807 */ /* 0x000fe20006800000 */
[----:B------:R-:W-:Y:S01]  /*17870*/  IMAD.WIDE.U32 R128, R146, 0x10, R152 ;  /* 0x0000001092807825 */ /* 0x000fe200078e0098 */
[----:B------:R-:W-:Y:S02]  /*17880*/  SEL R131, RZ, 0x10000, !P4 ;  /* 0x00010000ff837807 */ /* 0x000fe40006000000 */
[----:B------:R-:W-:Y:S02]  /*17890*/  SEL R134, RZ, 0x100, !P3 ;  /* 0x00000100ff867807 */ /* 0x000fe40005800000 */
[----:B------:R-:W-:Y:S01]  /*178a0*/  IADD3 R148, PT, PT, R4, 0x120, RZ ;  /* 0x0000012004947810 */ /* 0x000fe20007ffe0ff */
[----:B------:R0:W-:Y:S01]  /*178b0*/  STG.E.128 desc[UR8][R128.64], R124 ;  /* 0x0000007c80007986 */ /* 0x0001e2000c101d08 */
[----:B------:R-:W-:Y:S02]  /*178c0*/  IADD3 R130, PT, PT, R134, R130, R131 ;  /* 0x0000008286827210 */ /* 0x000fe40007ffe083 */
[----:B------:R-:W-:-:S05]  /*178d0*/  SEL R131, RZ, 0x1, !P2 ;  /* 0x00000001ff837807 */ /* 0x000fca0005000000 */
[----:B------:R-:W-:Y:S02]  /*178e0*/  IMAD.IADD R135, R130, 0x1, R131 ;  /* 0x0000000182877824 */ /* 0x000fe400078e0283 */
[----:B------:R-:W-:-:S04]  /*178f0*/  IMAD.WIDE.U32 R130, R148, 0x10, R132 ;  /* 0x0000001094827825 */ /* 0x000fc800078e0084 */
[----:B0-----:R-:W-:-:S05]  /*17900*/  IMAD.WIDE.U32 R128, R146, 0x4, R150 ;  /* 0x0000000492807825 */ /* 0x001fca00078e0096 */
[----:B------:R0:W-:Y:S04]  /*17910*/  STG.E desc[UR8][R128.64], R135 ;  /* 0x0000008780007986 */ /* 0x0001e8000c101908 */
        /* <DEDUP_REMOVED lines=21> */
.L_x_42169:
        /* <DEDUP_REMOVED lines=13> */
.L_x_42171:
[----:B------:R-:W-:Y:S05]  /*17b40*/  BSYNC.RECONVERGENT B2 ;  /* 0x0000000000027941 */ /* 0x000fea0003800200 */
.L_x_42170:
        /* <DEDUP_REMOVED lines=43> */
.L_x_42168:
[----:B------:R-:W-:Y:S05]  /*17e00*/  BSYNC.RECONVERGENT B1 ;  /* 0x0000000000017941 */ /* 0x000fea0003800200 */
.L_x_42167:
[----:B------:R-:W-:Y:S01]  /*17e10*/  I2FP.F32.U32 R149, R156 ;  /* 0x0000009c00957245 */ /* 0x000fe20000201000 */
[----:B------:R-:W-:Y:S01]  /*17e20*/  BSSY.RECONVERGENT B1, `(.L_x_42172) ;  /* 0x000004d000017945 */ /* 0x000fe20003800200 */
[----:B------:R-:W-:-:S03]  /*17e30*/  ISETP.NE.AND P2, PT, R155, 0x1, PT ;  /* 0x000000019b00780c */ /* 0x000fc60003f45270 */
[----:B------:R-:W-:Y:S01]  /*17e40*/  FFMA.FTZ R154, R149, R140, 1.1641532182693481445e-10 ;  /* 0x2f000000959a7423 */ /* 0x000fe2000001008c */
[----:B-----5:R-:W-:Y:S01]  /*17e50*/  FMUL.FTZ R149, R128, R141 ;  /* 0x0000008d80957220 */ /* 0x020fe20000410000 */
        /* <DEDUP_REMOVED lines=16> */
.L_x_42174:
        /* <DEDUP_REMOVED lines=13> */
.L_x_42176:
[----:B------:R-:W-:Y:S05]  /*18030*/  BSYNC.RECONVERGENT B2 ;  /* 0x0000000000027941 */ /* 0x000fea0003800200 */
.L_x_42175:
        /* <DEDUP_REMOVED lines=43> */
.L_x_42173:
[----:B------:R-:W-:Y:S05]  /*182f0*/  BSYNC.RECONVERGENT B1 ;  /* 0x0000000000017941 */ /* 0x000fea0003800200 */
.L_x_42172:
        /* <DEDUP_REMOVED lines=21> */
.L_x_42179:
        /* <DEDUP_REMOVED lines=13> */
.L_x_42181:
[----:B------:R-:W-:Y:S05]  /*18520*/  BSYNC.RECONVERGENT B2 ;  /* 0x0000000000027941 */ /* 0x000fea0003800200 */
.L_x_42180:
        /* <DEDUP_REMOVED lines=43> */
.L_x_42178:
[----:B------:R-:W-:Y:S05]  /*187e0*/  BSYNC.RECONVERGENT B1 ;  /* 0x0000000000017941 */ /* 0x000fea0003800200 */
.L_x_42177:
[----:B------:R-:W-:Y:S01]  /*187f0*/  I2FP.F32.U32 R129, R129 ;  /* 0x0000008100817245 */ /* 0x000fe20000201000 */
[----:B------:R-:W-:Y:S01]  /*18800*/  BSSY.RECONVERGENT B1, `(.L_x_42182) ;  /* 0x000004d000017945 */ /* 0x000fe20003800200 */
[----:B------:R-:W-:-:S03]  /*18810*/  ISETP.NE.AND P4, PT, R149, 0x1, PT ;  /* 0x000000019500780c */ /* 0x000fc60003f85270 */
        /* <DEDUP_REMOVED lines=18> */
.L_x_42184:
        /* <DEDUP_REMOVED lines=13> */
.L_x_42186:
[----:B------:R-:W-:Y:S05]  /*18a10*/  BSYNC.RECONVERGENT B2 ;  /* 0x0000000000027941 */ /* 0x000fea0003800200 */
.L_x_42185:
        /* <DEDUP_REMOVED lines=42> */
[----:B------:R-:W-:-:S07]  /*18cc0*/  HFMA2 R128, -RZ, RZ, 0, 0 ;  /* 0x00000000ff807431 */ /* 0x000fce00000001ff */
.L_x_42183:
[----:B------:R-:W-:Y:S05]  /*18cd0*/  BSYNC.RECONVERGENT B1 ;  /* 0x0000000000017941 */ /* 0x000fea0003800200 */
.L_x_42182:
        /* <DEDUP_REMOVED lines=9> */
.L_x_42166:
        /* <DEDUP_REMOVED lines=16> */
.L_x_42190:
        /* <DEDUP_REMOVED lines=13> */
.L_x_42192:
[----:B------:R-:W-:Y:S05]  /*18f40*/  BSYNC.RECONVERGENT B2 ;  /* 0x0000000000027941 */ /* 0x000fea0003800200 */
.L_x_42191:
        /* <DEDUP_REMOVED lines=43> */
.L_x_42189:
[----:B------:R-:W-:Y:S05]  /*19200*/  BSYNC.RECONVERGENT B1 ;  /* 0x0000000000017941 */ /* 0x000fea0003800200 */
.L_x_42188:
[----:B------:R-:W-:Y:S01]  /*19210*/  ISETP.NE.AND P2, PT, R134, 0x1, PT ;  /* 0x000000018600780c */ /* 0x000fe20003f45270 */
[----:B-----5:R-:W-:Y:S01]  /*19220*/  FMUL.FTZ R135, R128, R141 ;  /* 0x0000008d80877220 */ /* 0x020fe20000410000 */
[----:B------:R-:W-:Y:S01]  /*19230*/  I2FP.F32.U32 R133, R132 ;  /* 0x0000008400857245 */ /* 0x000fe20000201000 */
[----:B------:R-:W-:Y:S01]  /*19240*/  BSSY.RECONVERGENT B1, `(.L_x_42193) ;  /* 0x0000048000017945 */ /* 0x000fe20003800200 */
[----:B------:R-:W-:Y:S01]  /*19250*/  MOV R128, R6 ;  /* 0x0000000600807202 */ /* 0x000fe20000000f00 */
[----:B------:R-:W-:Y:S02]  /*19260*/  FMUL.FTZ R135, R135, R138 ;  /* 0x0000008a87877220 */ /* 0x000fe40000410000 */
[----:B------:R-:W-:-:S05]  /*19270*/  FFMA.FTZ R132, R133, R140, 1.1641532182693481445e-10 ;  /* 0x2f00000085847423 */ /* 0x000fca000001008c */
        /* <DEDUP_REMOVED lines=11> */
.L_x_42195:
        /* <DEDUP_REMOVED lines=13> */
.L_x_42197:
[----:B------:R-:W-:Y:S05]  /*19400*/  BSYNC.RECONVERGENT B2 ;  /* 0x0000000000027941 */ /* 0x000fea0003800200 */
.L_x_42196:
        /* <DEDUP_REMOVED lines=39> */
[----:B------:R-:W-:-:S03]  /*19680*/  IMAD.WIDE.U32 R132, R9, -0x2daee0ad, RZ ;  /* 0xd2511f5309847825 */ /* 0x000fc600078e00ff */
[----:B------:R-:W-:Y:S01]  /*19690*/  MOV R147, R132 ;  /* 0x0000008400937202 */ /* 0x000fe20000000f00 */
[----:B------:R-:W-:Y:S01]  /*196a0*/  IMAD.MOV.U32 R132, RZ, RZ, RZ ;  /* 0x000000ffff847224 */ /* 0x000fe200078e00ff */
[----:B------:R-:W-:-:S07]  /*196b0*/  LOP3.LUT R9, R154, UR31, R133, 0x96, !PT ;  /* 0x0000001f9a097c12 */ /* 0x000fce000f8e9685 */
.L_x_42194:
[----:B------:R-:W-:Y:S05]  /*196c0*/  BSYNC.RECONVERGENT B1 ;  /* 0x0000000000017941 */ /* 0x000fea0003800200 */
.L_x_42193:
        /* <DEDUP_REMOVED lines=18> */
.L_x_42200:
        /* <DEDUP_REMOVED lines=13> */
.L_x_42202:
[----:B------:R-:W-:Y:S05]  /*198c0*/  BSYNC.RECONVERGENT B2 ;  /* 0x0000000000027941 */ /* 0x000fea0003800200 */
.L_x_42201:
        /* <DEDUP_REMOVED lines=43> */
.L_x_42199:
[----:B------:R-:W-:Y:S05]  /*19b80*/  BSYNC.RECONVERGENT B1 ;  /* 0x0000000000017941 */ /* 0x000fea0003800200 */
.L_x_42198:
[----:B------:R-:W-:Y:S01]  /*19b90*/  ISETP.NE.AND P4, PT, R133, 0x1, PT ;  /* 0x000000018500780c */ /* 0x000fe20003f85270 */
[----:B------:R-:W-:Y:S01]  /*19ba0*/  BSSY.RECONVERGENT B1, `(.L_x_42203) ;  /* 0x000004a000017945 */ /* 0x000fe20003800200 */
[----:B------:R-:W-:-:S05]  /*19bb0*/  I2FP.F32.U32 R129, R129 ;  /* 0x0000008100817245 */ /* 0x000fca0000201000 */
[----:B------:R-:W-:Y:S01]  /*19bc0*/  FFMA.FTZ R128, R129, R140, 1.1641532182693481445e-10 ;  /* 0x2f00000081807423 */ /* 0x000fe2000001008c */
[----:B------:R-:W-:-:S04]  /*19bd0*/  FMUL.FTZ R129, R130, R141 ;  /* 0x0000008d82817220 */ /* 0x000fc80000410000 */
[----:B------:R-:W-:Y:S01]  /*19be0*/  FSETP.LE.FTZ.AND P3, PT, R128, R139, PT ;  /* 0x0000008b8000720b */ /* 0x000fe20003f73000 */
[----:B------:R-:W-:Y:S01]  /*19bf0*/  FMUL.FTZ R134, R129, R138 ;  /* 0x0000008a81867220 */ /* 0x000fe20000410000 */
[----:B------:R-:W-:Y:S01]  /*19c00*/  IMAD.MOV.U32 R128, RZ, RZ, 0x2 ;  /* 0x00000002ff807424 */ /* 0x000fe200078e00ff */
[----:B------:R-:W-:Y:S01]  /*19c10*/  MOV R129, R6 ;  /* 0x0000000600817202 */ /* 0x000fe20000000f00 */
        /* <DEDUP_REMOVED lines=9> */
.L_x_42205:
        /* <DEDUP_REMOVED lines=13> */
.L_x_42207:
[----:B------:R-:W-:Y:S05]  /*19d80*/  BSYNC.RECONVERGENT B2 ;  /* 0x0000000000027941 */ /* 0x000fea0003800200 */
.L_x_42206:
        /* <DEDUP_REMOVED lines=43> */
.L_x_42204:
[----:B------:R-:W-:Y:S05]  /*1a040*/  BSYNC.RECONVERGENT B1 ;  /* 0x0000000000017941 */ /* 0x000fea0003800200 */
.L_x_42203:
        /* <DEDUP_REMOVED lines=10> */
.L_x_42187:
        /* <DEDUP_REMOVED lines=39> */
[----:B------:R-:W-:Y:S02]  /*1a360*/  IADD3 R129, PT, PT, R131, R129, R130 ;  /* 0x0000008183817210 */ /* 0x000fe40007ffe082 */
[----:B------:R-:W-:Y:S01]  /*1a370*/  SEL R130, RZ, 0x1, !P0 ;  /* 0x00000001ff827807 */ /* 0x000fe20004000000 */
        /* <DEDUP_REMOVED lines=113> */
.L_x_42221:
[----:B-1----:R-:W-:Y:S01]  /*1aa90*/  FADD.FTZ R131, R139, R150 ;  /* 0x000000968b837221 */ /* 0x002fe20000010000 */
[----:B------:R-:W-:Y:S01]  /*1aaa0*/  FMUL.FTZ R129, R5, R5 ;  /* 0x0000000505817220 */ /* 0x000fe20000410000 */
[----:B------:R-:W-:Y:S01]  /*1aab0*/  ISETP.NE.AND P2, PT, RZ, UR32, PT ;  /* 0x00000020ff007c0c */ /* 0x000fe2000bf45270 */
[----:B------:R-:W1:Y:S01]  /*1aac0*/  @!P0 LDC.64 R150, c[0x0][0x3c0] ;  /* 0x0000f000ff968b82 */ /* 0x000e620000000a00 */
[----:B------:R-:W-:Y:S02]  /*1aad0*/  FFMA.FTZ R131, R131, R130, UR13 ;  /* 0x0000000d83837e23 */ /* 0x000fe40008010082 */
[----:B------:R-:W-:Y:S02]  /*1aae0*/  FSEL R130, R129, RZ, P2 ;  /* 0x000000ff81827208 */ /* 0x000fe40001000000 */
[----:B------:R-:W-:-:S03]  /*1aaf0*/  FSEL R129, R5, RZ, !P2 ;  /* 0x000000ff05817208 */ /* 0x000fc60005000000 */
[----:B------:R-:W-:Y:S01]  /*1ab00*/  FADD.FTZ R131, R131, R130 ;  /* 0x0000008283837221 */ /* 0x000fe20000010000 */
[----:B------:R-:W2:Y:S01]  /*1ab10*/  @!P0 LDC.64 R140, c[0x0][0x3c8] ;  /* 0x0000f200ff8c8b82 */ /* 0x000ea20000000a00 */
[C---:B------:R-:W-:Y:S01]  /*1ab20*/  FADD.FTZ R130, -R129.reuse, R116 ;  /* 0x0000007481827221 */ /* 0x040fe20000010100 */
[C---:B------:R-:W-:Y:S01]  /*1ab30*/  FADD.FTZ R92, -R129.reuse, R92 ;  /* 0x0000005c815c7221 */ /* 0x040fe20000010100 */
[----:B------:R-:W3:Y:S01]  /*1ab40*/  MUFU.RSQ R116, R131 ;  /* 0x0000008300747308 */ /* 0x000ee20000001400 */
        /* <DEDUP_REMOVED lines=15> */
[----:B------:R-:W-:Y:S01]  /*1ac40*/  FADD.FTZ R106, -R129, R106 ;  /* 0x0000006a816a7221 */ /* 0x000fe20000010100 */
[C---:B---3--:R-:W-:Y:S01]  /*1ac50*/  FMUL.FTZ R92, R116.reuse, R92 ;  /* 0x0000005c745c7220 */ /* 0x048fe20000410000 */
[C---:B------:R-:W-:Y:S01]  /*1ac60*/  FMUL.FTZ R93, R116.reuse, R93 ;  /* 0x0000005d745d7220 */ /* 0x040fe20000410000 */
[C---:B------:R-:W-:Y:S01]  /*1ac70*/  FMUL.FTZ R94, R116.reuse, R94 ;  /* 0x0000005e745e7220 */ /* 0x040fe20000410000 */
[----:B------:R-:W-:Y:S01]  /*1ac80*/  FMUL.FTZ R95, R116, R95 ;  /* 0x0000005f745f7220 */ /* 0x000fe20000410000 */
[----:B------:R0:W-:Y:S01]  /*1ac90*/  @!P0 STG.E desc[UR8][R150.64], R5 ;  /* 0x0000000596008986 */ /* 0x0001e2000c101908 */
[----:B--2---:R-:W-:-:S04]  /*1aca0*/  @!P0 IMAD.WIDE R140, R136, 0x4, R140 ;  /* 0x00000004888c8825 */ /* 0x004fc800078e028c */
        /* <DEDUP_REMOVED lines=8> */
[----:B------:R-:W-:Y:S01]  /*1ad30*/  @!P0 STG.E desc[UR8][R140.64], R116 ;  /* 0x000000748c008986 */ /* 0x000fe2000c101908 */
[----:B------:R-:W-:Y:S01]  /*1ad40*/  FFMA.FTZ R96, R96, R16, R56 ;  /* 0x0000001060607223 */ /* 0x000fe20000010038 */
[----:B0-----:R-:W-:-:S04]  /*1ad50*/  IMAD.WIDE.U32 R4, R4, 0x10, R138 ;  /* 0x0000001004047825 */ /* 0x001fc800078e008a */
[----:B------:R-:W-:Y:S01]  /*1ad60*/  FFMA.FTZ R97, R97, R17, R57 ;  /* 0x0000001161617223 */ /* 0x000fe20000010039 */
[----:B------:R-:W-:Y:S01]  /*1ad70*/  FFMA.FTZ R98, R98, R18, R58 ;  /* 0x0000001262627223 */ /* 0x000fe2000001003a */
[----:B------:R-:W-:Y:S01]  /*1ad80*/  FFMA.FTZ R99, R99, R19, R59 ;  /* 0x0000001363637223 */ /* 0x000fe2000001003b */
[C---:B------:R-:W-:Y:S01]  /*1ad90*/  FADD.FTZ R107, -R129.reuse, R107 ;  /* 0x0000006b816b7221 */ /* 0x040fe20000010100 */
[----:B------:R0:W-:Y:S01]  /*1ada0*/  STG.E.128 desc[UR8][R4.64], R92 ;  /* 0x0000005c04007986 */ /* 0x0001e2000c101d08 */
        /* <DEDUP_REMOVED lines=13> */
[C---:B------:R-:W-:Y:S01]  /*1ae80*/  FMUL.FTZ R102, R116.reuse, R102 ;  /* 0x0000006674667220 */ /* 0x040fe20000410000 */
[----:B------:R-:W-:Y:S01]  /*1ae90*/  FMUL.FTZ R103, R116, R103 ;  /* 0x0000006774677220 */ /* 0x000fe20000410000 */
[C---:B------:R-:W-:Y:S01]  /*1aea0*/  FADD.FTZ R120, -R129.reuse, R120 ;  /* 0x0000007881787221 */ /* 0x040fe20000010100 */
[----:B------:R-:W-:Y:S01]  /*1aeb0*/  FADD.FTZ R121, -R129, R121 ;  /* 0x0000007981797221 */ /* 0x000fe20000010100 */
[----:B0-----:R-:W-:-:S04]  /*1aec0*/  IMAD.WIDE.U32 R4, R3, 0x10, R138 ;  /* 0x0000001003047825 */ /* 0x001fc800078e008a */
[C---:B------:R-:W-:Y:S01]  /*1aed0*/  FADD.FTZ R122, -R129.reuse, R122 ;  /* 0x0000007a817a7221 */ /* 0x040fe20000010100 */
[C---:B------:R-:W-:Y:S01]  /*1aee0*/  FADD.FTZ R123, -R129.reuse, R123 ;  /* 0x0000007b817b7221 */ /* 0x040fe20000010100 */
[C---:B------:R-:W-:Y:S01]  /*1aef0*/  FMUL.FTZ R104, R116.reuse, R104 ;  /* 0x0000006874687220 */ /* 0x040fe20000410000 */
[C---:B------:R-:W-:Y:S01]  /*1af00*/  FMUL.FTZ R105, R116.reuse, R105 ;  /* 0x0000006974697220 */ /* 0x040fe20000410000 */
[----:B------:R0:W-:Y:S01]  /*1af10*/  STG.E.128 desc[UR8][R4.64], R96 ;  /* 0x0000006004007986 */ /* 0x0001e2000c101d08 */
        /* <DEDUP_REMOVED lines=13> */
[----:B------:R-:W-:Y:S01]  /*1aff0*/  FADD.FTZ R129, -R129, R135 ;  /* 0x0000008781817221 */ /* 0x000fe20000010100 */
[C---:B------:R-:W-:Y:S01]  /*1b000*/  FMUL.FTZ R112, R116.reuse, R112 ;  /* 0x0000007074707220 */ /* 0x040fe20000410000 */
[C---:B------:R-:W-:Y:S01]  /*1b010*/  FMUL.FTZ R113, R116.reuse, R113 ;  /* 0x0000007174717220 */ /* 0x040fe20000410000 */
[C---:B------:R-:W-:Y:S01]  /*1b020*/  FMUL.FTZ R114, R116.reuse, R114 ;  /* 0x0000007274727220 */ /* 0x040fe20000410000 */
[----:B0-----:R-:W0:Y:S01]  /*1b030*/  LDC.64 R4, c[0x0][0x380] ;  /* 0x0000e000ff047b82 */ /* 0x001e220000000a00 */
[C---:B------:R-:W-:Y:S01]  /*1b040*/  FMUL.FTZ R115, R116.reuse, R115 ;  /* 0x0000007374737220 */ /* 0x040fe20000410000 */
[C---:B------:R-:W-:Y:S01]  /*1b050*/  FMUL.FTZ R130, R116.reuse, R130 ;  /* 0x0000008274827220 */ /* 0x040fe20000410000 */
        /* <DEDUP_REMOVED lines=40> */
[----:B------:R-:W-:Y:S01]  /*1b2e0*/  IMAD.WIDE.U32 R94, R145, 0x10, R138 ;  /* 0x00000010915e7825 */ /* 0x000fe200078e008a */
[----:B------:R1:W-:Y:S03]  /*1b2f0*/  STG.E.128 desc[UR8][R150.64], R100 ;  /* 0x0000006496007986 */ /* 0x0003e6000c101d08 */
        /* <DEDUP_REMOVED lines=16> */
[----:B------:R1:W-:Y:S01]  /*1b400*/  STG.E.128 desc[UR8][R2.64], R112 ;  /* 0x0000007002007986 */ /* 0x0003e2000c101d08 */
[----:B0-----:R-:W-:-:S03]  /*1b410*/  IMAD R136, R4, 0x4, R136 ;  /* 0x0000000404887824 */ /* 0x001fc600078e0288 */
[----:B------:R1:W-:Y:S02]  /*1b420*/  STG.E.128 desc[UR8][R92.64], R116 ;  /* 0x000000745c007986 */ /* 0x0003e4000c101d08 */
[----:B------:R-:W-:Y:S02]  /*1b430*/  ISETP.GE.AND P0, PT, R136, R5, PT ;  /* 0x000000058800720c */ /* 0x000fe40003f06270 */
[----:B------:R1:W-:Y:S04]  /*1b440*/  STG.E.128 desc[UR8][R94.64], R120 ;  /* 0x000000785e007986 */ /* 0x0003e8000c101d08 */
[----:B------:R1:W-:Y:S04]  /*1b450*/  STG.E.128 desc[UR8][R140.64], R124 ;  /* 0x0000007c8c007986 */ /* 0x0003e8000c101d08 */
[----:B------:R1:W-:Y:S03]  /*1b460*/  STG.E.128 desc[UR8][R138.64], R132 ;  /* 0x000000848a007986 */ /* 0x0003e6000c101d08 */
[----:B------:R-:W-:Y:S05]  /*1b470*/  @!P0 BRA `(.L_x_42209) ;  /* 0xfffffe5400b08947 */ /* 0x000fea000383ffff */
[----:B------:R-:W-:Y:S05]  /*1b480*/  BSYNC B0 ;  /* 0x0000000000007941 */ /* 0x000fea0003800000 */
.L_x_41788:
[----:B------:R-:W-:Y:S05]  /*1b490*/  EXIT ;  /* 0x000000000000794d */ /* 0x000fea0003800000 */
.L_x_42208:
        /* <DEDUP_REMOVED lines=8> */
.L_x_42211:
[----:B------:R-:W-:Y:S05]  /*1b520*/  BSYNC B1 ;  /* 0x0000000000017941 */ /* 0x000fea0003800000 */
.L_x_42210:
        /* <DEDUP_REMOVED lines=9> */
.L_x_42212:
[----:B------:R-:W-:Y:S02]  /*1b5c0*/  IMAD.MOV.U32 R149, RZ, RZ, 0x4 ;  /* 0x00000004ff957424 */ /* 0x000fe400078e00ff */
[----:B------:R-:W-:-:S04]  /*1b5d0*/  IMAD.MOV.U32 R130, RZ, RZ, R150 ;  /* 0x000000ffff827224 */ /* 0x000fc800078e0096 */
[----:B------:R-:W-:-:S05]  /*1b5e0*/  FADD.FTZ R138, R131, R130 ;  /* 0x00000082838a7221 */ /* 0x000fca0000010000 */
[----:B------:R-:W-:-:S07]  /*1b5f0*/  MOV R152, R138 ;  /* 0x0000008a00987202 */ /* 0x000fce0000000f00 */
[----:B------:R-:W-:Y:S05]  /*1b600*/  WARPSYNC.COLLECTIVE R141, `(.L_x_42213) ;  /* 0x000000008d087348 */ /* 0x000fea0003c00000 */
[----:B------:R0:W1:Y:S02]  /*1b610*/  SHFL.BFLY P2, R150, R152, R149, R154 ;  /* 0x0c00009598967389 */ /* 0x000064000004009a */
[----:B01----:R-:W-:Y:S05]  /*1b620*/  ENDCOLLECTIVE ;  /* 0x000000000000791b */ /* 0x003fea0003800000 */
.L_x_42213:
[----:B------:R-:W-:Y:S01]  /*1b630*/  HFMA2 R149, -RZ, RZ, 0, 4.76837158203125e-07 ;  /* 0x00000008ff957431 */ /* 0x000fe200000001ff */
[----:B------:R-:W-:-:S05]  /*1b640*/  MOV R129, R150 ;  /* 0x0000009600817202 */ /* 0x000fca0000000f00 */
[----:B------:R-:W-:-:S04]  /*1b650*/  FADD.FTZ R139, R138, R129 ;  /* 0x000000818a8b7221 */ /* 0x000fc80000010000 */
[----:B------:R-:W-:-:S07]  /*1b660*/  IMAD.MOV.U32 R152, RZ, RZ, R139 ;  /* 0x000000ffff987224 */ /* 0x000fce00078e008b */
[----:B------:R-:W-:Y:S05]  /*1b670*/  WARPSYNC.COLLECTIVE R141, `(.L_x_42214) ;  /* 0x000000008d087348 */ /* 0x000fea0003c00000 */
[----:B------:R0:W1:Y:S02]  /*1b680*/  SHFL.BFLY P2, R150, R152, R149, R154 ;  /* 0x0c00009598967389 */ /* 0x000064000004009a */
[----:B01----:R-:W-:Y:S05]  /*1b690*/  ENDCOLLECTIVE ;  /* 0x000000000000791b */ /* 0x003fea0003800000 */
.L_x_42214:
        /* <DEDUP_REMOVED lines=8> */
.L_x_42215:
        /* <DEDUP_REMOVED lines=88> */
.L_x_42216:
[----:B------:R-:W-:Y:S02]  /*1bca0*/  IMAD.MOV.U32 R149, RZ, RZ, 0x2 ;  /* 0x00000002ff957424 */ /* 0x000fe400078e00ff */
[----:B------:R-:W-:-:S04]  /*1bcb0*/  IMAD.MOV.U32 R138, RZ, RZ, R150 ;  /* 0x000000ffff8a7224 */ /* 0x000fc800078e0096 */
[----:B------:R-:W-:-:S05]  /*1bcc0*/  FADD.FTZ R138, R129, R138 ;  /* 0x0000008a818a7221 */ /* 0x000fca0000010000 */
[----:B------:R-:W-:-:S07]  /*1bcd0*/  MOV R152, R138 ;  /* 0x0000008a00987202 */ /* 0x000fce0000000f00 */
[----:B------:R-:W-:Y:S05]  /*1bce0*/  WARPSYNC.COLLECTIVE R141, `(.L_x_42217) ;  /* 0x000000008d087348 */ /* 0x000fea0003c00000 */
[----:B------:R0:W1:Y:S02]  /*1bcf0*/  SHFL.BFLY P2, R150, R152, R149, R154 ;  /* 0x0c00009598967389 */ /* 0x000064000004009a */
[----:B01----:R-:W-:Y:S05]  /*1bd00*/  ENDCOLLECTIVE ;  /* 0x000000000000791b */ /* 0x003fea0003800000 */
.L_x_42217:
[----:B------:R-:W-:Y:S01]  /*1bd10*/  HFMA2 R149, -RZ, RZ, 0, 2.384185791015625e-07 ;  /* 0x00000004ff957431 */ /* 0x000fe200000001ff */
[----:B------:R-:W-:-:S05]  /*1bd20*/  MOV R131, R150 ;  /* 0x0000009600837202 */ /* 0x000fca0000000f00 */
[----:B------:R-:W-:-:S04]  /*1bd30*/  FADD.FTZ R131, R138, R131 ;  /* 0x000000838a837221 */ /* 0x000fc80000010000 */
[----:B------:R-:W-:-:S07]  /*1bd40*/  IMAD.MOV.U32 R152, RZ, RZ, R131 ;  /* 0x000000ffff987224 */ /* 0x000fce00078e0083 */
[----:B------:R-:W-:Y:S05]  /*1bd50*/  WARPSYNC.COLLECTIVE R141, `(.L_x_42218) ;  /* 0x000000008d087348 */ /* 0x000fea0003c00000 */
[----:B------:R0:W1:Y:S02]  /*1bd60*/  SHFL.BFLY P2, R150, R152, R149, R154 ;  /* 0x0c00009598967389 */ /* 0x000064000004009a */
[----:B01----:R-:W-:Y:S05]  /*1bd70*/  ENDCOLLECTIVE ;  /* 0x000000000000791b */ /* 0x003fea0003800000 */
.L_x_42218:
[----:B------:R-:W-:Y:S02]  /*1bd80*/  IMAD.MOV.U32 R149, RZ, RZ, 0x8 ;  /* 0x00000008ff957424 */ /* 0x000fe400078e00ff */
[----:B------:R-:W-:-:S04]  /*1bd90*/  IMAD.MOV.U32 R140, RZ, RZ, R150 ;  /* 0x000000ffff8c7224 */ /* 0x000fc800078e0096 */
[----:B------:R-:W-:-:S05]  /*1bda0*/  FADD.FTZ R140, R131, R140 ;  /* 0x0000008c838c7221 */ /* 0x000fca0000010000 */
[----:B------:R-:W-:-:S07]  /*1bdb0*/  MOV R152, R140 ;  /* 0x0000008c00987202 */ /* 0x000fce0000000f00 */
[----:B------:R-:W-:Y:S05]  /*1bdc0*/  WARPSYNC.COLLECTIVE R141, `(.L_x_42219) ;  /* 0x000000008d087348 */ /* 0x000fea0003c00000 */
[----:B------:R0:W1:Y:S02]  /*1bdd0*/  SHFL.BFLY P2, R150, R152, R149, R154 ;  /* 0x0c00009598967389 */ /* 0x000064000004009a */
[----:B01----:R-:W-:Y:S05]  /*1bde0*/  ENDCOLLECTIVE ;  /* 0x000000000000791b */ /* 0x003fea0003800000 */
.L_x_42219:
[----:B------:R-:W-:Y:S01]  /*1bdf0*/  HFMA2 R149, -RZ, RZ, 0, 9.5367431640625e-07 ;  /* 0x00000010ff957431 */ /* 0x000fe200000001ff */
[----:B------:R-:W-:-:S05]  /*1be00*/  MOV R139, R150 ;  /* 0x00000096008b7202 */ /* 0x000fca0000000f00 */
[----:B------:R-:W-:-:S04]  /*1be10*/  FADD.FTZ R139, R140, R139 ;  /* 0x0000008b8c8b7221 */ /* 0x000fc80000010000 */
[----:B------:R-:W-:-:S07]  /*1be20*/  IMAD.MOV.U32 R152, RZ, RZ, R139 ;  /* 0x000000ffff987224 */ /* 0x000fce00078e008b */
[----:B------:R-:W-:Y:S05]  /*1be30*/  WARPSYNC.COLLECTIVE R141, `(.L_x_42220) ;  /* 0x000000008d087348 */ /* 0x000fea0003c00000 */
[----:B------:R0:W1:Y:S02]  /*1be40*/  SHFL.BFLY P2, R150, R152, R149, R154 ;  /* 0x0c00009598967389 */ /* 0x000064000004009a */
[----:B01----:R-:W-:Y:S05]  /*1be50*/  ENDCOLLECTIVE ;  /* 0x000000000000791b */ /* 0x003fea0003800000 */
.L_x_42220:
[----:B------:R-:W-:Y:S05]  /*1be60*/  BRA `(.L_x_42221) ;  /* 0xffffffec00087947 */ /* 0x000fea000383ffff */
.L_x_42222:
        /* <DEDUP_REMOVED lines=9> */
.L_x_45921:


//--------------------- .text._ZN10layer_norm13ln_fwd_kernelINS_13Kernel_traitsIfffffjLj1280ELj1ELj4ELj1ELj16ENS_18Kernel_traits_baseILj1280EfffffjLj128EEEEELb1ELb0ELb1ELb0EEEvNS_9FwdParamsE --------------------------
	.section	.text._ZN10layer_norm13ln_fwd_kernelINS_13Kernel_traitsIfffffjLj1280ELj1ELj4ELj1ELj16ENS_18Kernel_traits_baseILj1280EfffffjLj128EEEEELb1ELb0ELb1ELb0EEEvNS_9FwdParamsE,"ax",@progbits
	.align	128
        .global         _ZN10layer_norm13ln_fwd_kernelINS_13Kernel_traitsIfffffjLj1280ELj1ELj4ELj1ELj16ENS_18Kernel_traits_baseILj1280EfffffjLj128EEEEELb1ELb0ELb1ELb0EEEvNS_9FwdParamsE
        .type           _ZN10layer_norm13ln_fwd_kernelINS_13Kernel_traitsIfffffjLj1280ELj1ELj4ELj1ELj16ENS_18Kernel_traits_baseILj1280EfffffjLj128EEEEELb1ELb0ELb1ELb0EEEvNS_9FwdParamsE,@function
        .size           _ZN10layer_norm13ln_fwd_kernelINS_13Kernel_traitsIfffffjLj1280ELj1ELj4ELj1ELj16ENS_18Kernel_traits_baseILj1280EfffffjLj128EEEEELb1ELb0ELb1ELb0EEEvNS_9FwdParamsE,(.L_x_45922 - _ZN10layer_norm13ln_fwd_kernelINS_13Kernel_traitsIfffffjLj1280ELj1ELj4ELj1ELj16ENS_18Kernel_traits_baseILj1280EfffffjLj128EEEEELb1ELb0ELb1ELb0EEEvNS_9FwdParamsE)
        .other          _ZN10layer_norm13ln_fwd_kernelINS_13Kernel_traitsIfffffjLj1280ELj1ELj4ELj1ELj16ENS_18Kernel_traits_baseILj1280EfffffjLj128EEEEELb1ELb0ELb1ELb0EEEvNS_9FwdParamsE,@"STO_CUDA_ENTRY STV_DEFAULT"
_ZN10layer_norm13ln_fwd_kernelINS_13Kernel_traitsIfffffjLj1280ELj1ELj4ELj1ELj16ENS_18Kernel_traits_baseILj1280EfffffjLj128EEEEELb1ELb0ELb1ELb0EEEvNS_9FwdParamsE:
.text._ZN10layer_norm13ln_fwd_kernelINS_13Kernel_traitsIfffffjLj1280ELj1ELj4ELj1ELj16ENS_18Kernel_traits_baseILj1280EfffffjLj128EEEEELb1ELb0ELb1ELb0EEEvNS_9FwdParamsE:
        /* <DEDUP_REMOVED lines=95> */
[C---:B---3--:R-:W-:Y:S01]  /*05f0*/  @P1 IMAD.WIDE.U32 R90, R3.reuse, 0x10, R90 ;  /* 0x00000010035a1825 */ /* 0x048fe200078e005a */
[----:B------:R1:W5:Y:S02]  /*0600*/  @P1 LDG.E.128 R36, desc[UR6][R88.64] ;  /* 0x0000000658241981 */ /* 0x000364000c1e1d00 */
[----:B------:R-:W3:Y:S01]  /*0610*/  @P6 LDC.64 R10, c[0x0][0x3d0] ;  /* 0x0000f400ff0a6b82 */ /* 0x000ee20000000a00 */
[----:B------:R-:W-:Y:S01]  /*0620*/  @P1 VIADD R3, R3, 0x20 ;  /* 0x0000002003031836 */ /* 0x000fe20000000000 */
[----:B------:R1:W5:Y:S06]  /*0630*/  @P1 LDG.E.128 R40, desc[UR6][R90.64] ;  /* 0x000000065a281981 */ /* 0x00036c000c1e1d00 */
[----:B------:R-:W1:Y:S01]  /*0640*/  @P6 LDC.64 R98, c[0x0][0x438] ;  /* 0x00010e00ff626b82 */ /* 0x000e620000000a00 */
[----:B------:R-:W-:-:S04]  /*0650*/  @P2 IMAD.WIDE.U32 R92, R3, 0x10, R92 ;  /* 0x00000010035c2825 */ /* 0x000fc800078e005c */
[----:B------:R-:W-:-:S03]  /*0660*/  @P2 IMAD.WIDE.U32 R94, R3, 0x10, R94 ;  /* 0x00000010035e2825 */ /* 0x000fc600078e005e */
[----:B------:R-:W1:Y:S01]  /*0670*/  @P5 LDC.64 R100, c[0x0][0x3d0] ;  /* 0x0000f400ff645b82 */ /* 0x000e620000000a00 */
[----:B------:R-:W-:Y:S01]  /*0680*/  @P2 IADD3 R3, PT, PT, R3, 0x20, RZ ;  /* 0x0000002003032810 */ /* 0x000fe20007ffe0ff */
[----:B------:R1:W5:Y:S06]  /*0690*/  @P2 LDG.E.128 R44, desc[UR6][R92.64] ;  /* 0x000000065c2c2981 */ /* 0x00036c000c1e1d00 */
[----:B------:R-:W1:Y:S01]  /*06a0*/  @P5 LDC.64 R102, c[0x0][0x438] ;  /* 0x00010e00ff665b82 */ /* 0x000e620000000a00 */
[C---:B0-----:R-:W-:Y:S01]  /*06b0*/  @P3 IMAD.WIDE.U32 R4, R3.reuse, 0x10, R4 ;  /* 0x0000001003043825 */ /* 0x041fe200078e0004 */
[----:B------:R0:W5:Y:S03]  /*06c0*/  @P2 LDG.E.128 R48, desc[UR6][R94.64] ;  /* 0x000000065e302981 */ /* 0x000166000c1e1d00 */
[C---:B------:R-:W-:Y:S01]  /*06d0*/  @P3 IMAD.WIDE.U32 R96, R3.reuse, 0x10, R96 ;  /* 0x0000001003603825 */ /* 0x040fe200078e0060 */
[----:B------:R0:W5:Y:S03]  /*06e0*/  @P3 LDG.E.128 R52, desc[UR6][R4.64] ;  /* 0x0000000604343981 */ /* 0x000166000c1e1d00 */
[----:B------:R-:W-:Y:S01]  /*06f0*/  @P3 VIADD R3, R3, 0x20 ;  /* 0x0000002003033836 */ /* 0x000fe20000000000 */
[----:B------:R0:W5:Y:S03]  /*0700*/  @P3 LDG.E.128 R56, desc[UR6][R96.64] ;  /* 0x0000000660383981 */ /* 0x000166000c1e1d00 */
[----:B----4-:R-:W-:-:S04]  /*0710*/  @P4 IMAD.WIDE.U32 R6, R3, 0x10, R6 ;  /* 0x0000001003064825 */ /* 0x010fc800078e0006 */
[C---:B--2---:R-:W-:Y:S01]  /*0720*/  @P4 IMAD.WIDE.U32 R8, R3.reuse, 0x10, R8 ;  /* 0x0000001003084825 */ /* 0x044fe200078e0008 */
[----:B------:R0:W5:Y:S03]  /*0730*/  @P4 LDG.E.128 R60, desc[UR6][R6.64] ;  /* 0x00000006063c4981 */ /* 0x000166000c1e1d00 */
[----:B------:R-:W-:Y:S01]  /*0740*/  @P4 VIADD R3, R3, 0x20 ;  /* 0x0000002003034836 */ /* 0x000fe20000000000 */
[----:B------:R0:W5:Y:S03]  /*0750*/  @P4 LDG.E.128 R64, desc[UR6][R8.64] ;  /* 0x0000000608404981 */ /* 0x000166000c1e1d00 */
[----:B---3--:R-:W-:-:S04]  /*0760*/  @P6 IMAD.WIDE.U32 R10, R3, 0x10, R10 ;  /* 0x00000010030a6825 */ /* 0x008fc800078e000a */
[C---:B-1----:R-:W-:Y:S01]  /*0770*/  @P6 IMAD.WIDE.U32 R98, R3.reuse, 0x10, R98 ;  /* 0x0000001003626825 */ /* 0x042fe200078e0062 */
[----:B------:R-:W-:Y:S01]  /*0780*/  @P6 IADD3 R3, PT, PT, R3, 0x20, RZ ;  /* 0x0000002003036810 */ /* 0x000fe20007ffe0ff */
[----:B------:R0:W5:Y:S04]  /*0790*/  @P6 LDG.E.128 R68, desc[UR6][R10.64] ;  /* 0x000000060a446981 */ /* 0x000168000c1e1d00 */
[C---:B------:R-:W-:Y:S01]  /*07a0*/  @P5 IMAD.WIDE.U32 R100, R3.reuse, 0x10, R100 ;  /* 0x0000001003645825 */ /* 0x040fe200078e0064 */
[----:B------:R0:W5:Y:S03]  /*07b0*/  @P6 LDG.E.128 R72, desc[UR6][R98.64] ;  /* 0x0000000662486981 */ /* 0x000166000c1e1d00 */
        /* <DEDUP_REMOVED lines=13> */
.L_x_42224:
        /* <DEDUP_REMOVED lines=16> */
[----:B------:R-:W-:-:S03]  /*0990*/  ISETP.GE.U32.AND P1, PT, R0, 0x100, PT ;  /* 0x000001000000780c */ /* 0x000fc60003f26070 */
[----:B------:R-:W-:Y:S01]  /*09a0*/  @P6 VIADD R3, R3, 0x20 ;  /* 0x0000002003036836 */ /* 0x000fe20000000000 */
[----:B------:R1:W5:Y:S02]  /*09b0*/  @P6 LDG.E.128 R20, desc[UR6][R6.64] ;  /* 0x0000000606146981 */ /* 0x000364000c1e1d00 */
[----:B------:R-:W1:Y:S01]  /*09c0*/  @P3 LDC.64 R18, c[0x0][0x3d0] ;  /* 0x0000f400ff123b82 */ /* 0x000e620000000a00 */
[C---:B--2---:R-:W-:Y:S01]  /*09d0*/  @P5 IMAD.WIDE.U32 R8, R3.reuse, 0x10, R8 ;  /* 0x0000001003085825 */ /* 0x044fe200078e0008 */
[C---:B------:R-:W-:Y:S02]  /*09e0*/  ISETP.GE.U32.AND P6, PT, R0.reuse, 0x120, PT ;  /* 0x000001200000780c */ /* 0x040fe40003fc6070 */
[----:B------:R-:W-:Y:S02]  /*09f0*/  @P5 IADD3 R3, PT, PT, R3, 0x20, RZ ;  /* 0x0000002003035810 */ /* 0x000fe40007ffe0ff */
[----:B------:R-:W5:Y:S02]  /*0a00*/  @P5 LDG.E.128 R28, desc[UR6][R8.64] ;  /* 0x00000006081c5981 */ /* 0x000f64000c1e1d00 */
[----:B------:R-:W2:Y:S01]  /*0a10*/  @P2 LDC.64 R24, c[0x0][0x3d0] ;  /* 0x0000f400ff182b82 */ /* 0x000ea20000000a00 */
[----:B------:R-:W-:Y:S01]  /*0a20*/  ISETP.GE.U32.AND P5, PT, R0, 0x140, PT ;  /* 0x000001400000780c */ /* 0x000fe20003fa6070 */
[----:B---3--:R-:W-:-:S06]  /*0a30*/  @P0 IMAD.WIDE.U32 R10, R3, 0x10, R10 ;  /* 0x00000010030a0825 */ /* 0x008fcc00078e000a */
[----:B------:R-:W3:Y:S01]  /*0a40*/  @P1 LDC.64 R26, c[0x0][0x3d0] ;  /* 0x0000f400ff1a1b82 */ /* 0x000ee20000000a00 */
[----:B------:R-:W-:Y:S01]  /*0a50*/  @P0 VIADD R3, R3, 0x20 ;  /* 0x0000002003030836 */ /* 0x000fe20000000000 */
[----:B------:R-:W5:Y:S03]  /*0a60*/  @P0 LDG.E.128 R36, desc[UR6][R10.64] ;  /* 0x000000060a240981 */ /* 0x000f66000c1e1d00 */
[----:B----4-:R-:W-:-:S03]  /*0a70*/  @P4 IMAD.WIDE.U32 R16, R3, 0x10, R16 ;  /* 0x0000001003104825 */ /* 0x010fc600078e0010 */
[----:B0-----:R-:W0:Y:S01]  /*0a80*/  @P6 LDC.64 R4, c[0x0][0x3d0] ;  /* 0x0000f400ff046b82 */ /* 0x001e220000000a00 */
[----:B------:R-:W-:Y:S01]  /*0a90*/  @P4 VIADD R3, R3, 0x20 ;  /* 0x0000002003034836 */ /* 0x000fe20000000000 */
[----:B------:R-:W5:Y:S03]  /*0aa0*/  @P4 LDG.E.128 R44, desc[UR6][R16.64] ;  /* 0x00000006102c4981 */ /* 0x000f66000c1e1d00 */
[----:B-1----:R-:W-:-:S03]  /*0ab0*/  @P3 IMAD.WIDE.U32 R18, R3, 0x10, R18 ;  /* 0x0000001003123825 */ /* 0x002fc600078e0012 */
[----:B------:R-:W1:Y:S01]  /*0ac0*/  @P5 LDC.64 R32, c[0x0][0x3d0] ;  /* 0x0000f400ff205b82 */ /* 0x000e620000000a00 */
[----:B------:R-:W-:Y:S01]  /*0ad0*/  @P3 IADD3 R3, PT, PT, R3, 0x20, RZ ;  /* 0x0000002003033810 */ /* 0x000fe20007ffe0ff */
[----:B------:R-:W5:Y:S04]  /*0ae0*/  @P3 LDG.E.128 R52, desc[UR6][R18.64] ;  /* 0x0000000612343981 */ /* 0x000f68000c1e1d00 */
[----:B--2---:R-:W-:-:S04]  /*0af0*/  @P2 IMAD.WIDE.U32 R24, R3, 0x10, R24 ;  /* 0x0000001003182825 */ /* 0x004fc800078e0018 */
[----:B------:R-:W-:Y:S01]  /*0b00*/  @P2 VIADD R3, R3, 0x20 ;  /* 0x0000002003032836 */ /* 0x000fe20000000000 */
[----:B------:R-:W5:Y:S03]  /*0b10*/  @P2 LDG.E.128 R60, desc[UR6][R24.64] ;  /* 0x00000006183c2981 */ /* 0x000f66000c1e1d00 */
[----:B---3--:R-:W-:-:S04]  /*0b20*/  @P1 IMAD.WIDE.U32 R26, R3, 0x10, R26 ;  /* 0x00000010031a1825 */ /* 0x008fc800078e001a */
[----:B------:R-:W-:Y:S01]  /*0b30*/  @P1 VIADD R3, R3, 0x20 ;  /* 0x0000002003031836 */ /* 0x000fe20000000000 */
[----:B------:R2:W5:Y:S03]  /*0b40*/  @P1 LDG.E.128 R68, desc[UR6][R26.64] ;  /* 0x000000061a441981 */ /* 0x000566000c1e1d00 */
        /* <DEDUP_REMOVED lines=19> */
[----:B--2---:R-:W-:Y:S02]  /*0c80*/  CS2R R26, SRZ ;  /* 0x00000000001a7805 */ /* 0x004fe4000001ff00 */
[----:B------:R-:W-:Y:S02]  /*0c90*/  CS2R R24, SRZ ;  /* 0x0000000000187805 */ /* 0x000fe4000001ff00 */
[----:B------:R-:W-:Y:S02]  /*0ca0*/  CS2R R18, SRZ ;  /* 0x0000000000127805 */ /* 0x000fe4000001ff00 */
[----:B------:R-:W-:-:S02]  /*0cb0*/  CS2R R16, SRZ ;  /* 0x0000000000107805 */ /* 0x000fc4000001ff00 */
[----:B------:R-:W-:Y:S02]  /*0cc0*/  @P5 CS2R R90, SRZ ;  /* 0x00000000005a5805 */ /* 0x000fe4000001ff00 */
[----:B0-----:R-:W-:-:S07]  /*0cd0*/  @P5 CS2R R88, SRZ ;  /* 0x0000000000585805 */ /* 0x001fce000001ff00 */
.L_x_42225:
[----:B------:R-:W-:Y:S05]  /*0ce0*/  BSYNC.RECONVERGENT B0 ;  /* 0x0000000000007941 */ /* 0x000fea0003800200 */
.L_x_42223:
        /* <DEDUP_REMOVED lines=26> */
[C---:B------:R-:W-:Y:S01]  /*0e90*/  IMAD.HI.U32 R4, R6.reuse, -0x326172a9, RZ ;  /* 0xcd9e8d5706047827 */ /* 0x040fe200078e00ff */
[----:B------:R-:W1:Y:S03]  /*0ea0*/  LDCU UR25, c[0x0][0x404] ;  /* 0x00008080ff1977ac */ /* 0x000e660008000800 */
        /* <DEDUP_REMOVED lines=9> */
[----:B------:R-:W-:Y:S01]  /*0f40*/  IMAD.HI.U32 R6, R3, -0x2daee0ad, RZ ;  /* 0xd2511f5303067827 */ /* 0x000fe200078e00ff */
[----:B------:R-:W3:Y:S03]  /*0f50*/  LDCU.U8 UR26, c[0x0][0x410] ;  /* 0x00008200ff1a77ac */ /* 0x000ee60008000000 */
        /* <DEDUP_REMOVED lines=32> */
.L_x_42856:
[----:B0-----:R-:W0:Y:S08]  /*1160*/  LDC.64 R138, c[0x0][0x3f0] ;  /* 0x0000fc00ff8a7b82 */ /* 0x001e300000000a00 */
[----:B------:R-:W1:Y:S08]  /*1170*/  LDC.64 R146, c[0x0][0x3f8] ;  /* 0x0000fe00ff927b82 */ /* 0x000e700000000a00 */
[----:B------:R-:W2:Y:S01]  /*1180*/  LDC R136, c[0x0][0x388] ;  /* 0x0000e200ff887b82 */ /* 0x000ea20000000800 */
[----:B0-----:R-:W-:-:S06]  /*1190*/  IMAD.WIDE R138, R143, 0x4, R138 ;  /* 0x000000048f8a7825 */ /* 0x001fcc00078e028a */
[----:B------:R0:W3:Y:S01]  /*11a0*/  LDG.E R138, desc[UR6][R138.64] ;  /* 0x000000068a8a7981 */ /* 0x0000e2000c1e1900 */
[----:B-1----:R-:W-:-:S05]  /*11b0*/  IMAD.WIDE R146, R143, 0x4, R146 ;  /* 0x000000048f927825 */ /* 0x002fca00078e0292 */
[----:B-----5:R1:W5:Y:S01]  /*11c0*/  LDG.E R137, desc[UR6][R146.64] ;  /* 0x0000000692897981 */ /* 0x020362000c1e1900 */
[----:B------:R-:W-:Y:S01]  /*11d0*/  ISETP.GE.U32.AND P5, PT, R0, 0x20, PT ;  /* 0x000000200000780c */ /* 0x000fe20003fa6070 */
[----:B------:R-:W-:Y:S01]  /*11e0*/  BSSY.RECONVERGENT B1, `(.L_x_42227) ;  /* 0x0000302000017945 */ /* 0x000fe20003800200 */
[----:B0-----:R-:W-:Y:S01]  /*11f0*/  HFMA2 R139, -RZ, RZ, 0, 0 ;  /* 0x00000000ff8b7431 */ /* 0x001fe200000001ff */
[----:B---3--:R-:W-:-:S13]  /*1200*/  ISETP.GE.AND P0, PT, R138, 0x1, PT ;  /* 0x000000018a00780c */ /* 0x008fda0003f06270 */
[----:B------:R-:W-:-:S04]  /*1210*/  @P0 VIADD R145, R138, 0xffffffff ;  /* 0xffffffff8a910836 */ /* 0x000fc80000000000 */
[-C--:B--2---:R-:W-:Y:S02]  /*1220*/  @P0 IMAD R149, R145, R136.reuse, RZ ;  /* 0x0000008891950224 */ /* 0x084fe400078e02ff */
[----:B------:R-:W-:-:S03]  /*1230*/  IMAD R145, R143, R136, RZ ;  /* 0x000000888f917224 */ /* 0x000fc600078e02ff */
[----:B------:R-:W-:Y:S02]  /*1240*/  @P0 SHF.R.S32.HI R150, RZ, 0x1f, R149 ;  /* 0x0000001fff960819 */ /* 0x000fe40000011495 */
[----:B------:R-:W-:Y:S02]  /*1250*/  SHF.R.S32.HI R148, RZ, 0x1f, R145 ;  /* 0x0000001fff947819 */ /* 0x000fe40000011491 */
[----:B------:R-:W-:Y:S02]  /*1260*/  @P0 LEA.HI R149, R150, R149, RZ, 0x2 ;  /* 0x0000009596950211 */ /* 0x000fe400078f10ff */
[----:B------:R-:W-:Y:S02]  /*1270*/  LEA.HI R145, R148, R145, RZ, 0x2 ;  /* 0x0000009194917211 */ /* 0x000fe400078f10ff */
[-C--:B------:R-:W-:Y:S02]  /*1280*/  @P0 LEA.HI.SX32 R139, R149, R144.reuse, 0x1e ;  /* 0x00000090958b0211 */ /* 0x080fe400078ff2ff */
[----:B------:R-:W-:Y:S01]  /*1290*/  LEA.HI.SX32 R145, R145, R144, 0x1e ;  /* 0x0000009091917211 */ /* 0x000fe200078ff2ff */
[----:B-1----:R-:W-:Y:S06]  /*12a0*/  @!P5 BRA `(.L_x_42228) ;  /* 0x0000002c00d4d947 */ /* 0x002fec0003800000 */
[----:B------:R-:W-:Y:S04]  /*12b0*/  BSSY.RECONVERGENT B2, `(.L_x_42229) ;  /* 0x0000005000027945 */ /* 0x000fe80003800200 */
[----:B------:R-:W-:Y:S05]  /*12c0*/  @!P0 BRA `(.L_x_42230) ;  /* 0x00000000000c8947 */ /* 0x000fea0003800000 */
[----:B------:R-:W0:Y:S02]  /*12d0*/  LDC.64 R92, c[0x0][0x390] ;  /* 0x0000e400ff5c7b82 */ /* 0x000e240000000a00 */
[----:B0-----:R-:W-:-:S06]  /*12e0*/  IMAD.WIDE.U32 R92, R139, 0x10, R92 ;  /* 0x000000108b5c7825 */ /* 0x001fcc00078e005c */
[----:B------:R-:W5:Y:S02]  /*12f0*/  LDG.E.128 R92, desc[UR6][R92.64] ;  /* 0x000000065c5c7981 */ /* 0x000f64000c1e1d00 */
.L_x_42230:
[----:B------:R-:W-:Y:S05]  /*1300*/  BSYNC.RECONVERGENT B2 ;  /* 0x0000000000027941 */ /* 0x000fea0003800200 */
.L_x_42229:
        /* <DEDUP_REMOVED lines=28> */
.L_x_42237:
        /* <DEDUP_REMOVED lines=13> */
.L_x_42239:
[----:B------:R-:W-:Y:S05]  /*15a0*/  BSYNC.RECONVERGENT B5 ;  /* 0x0000000000057941 */ /* 0x000fea0003800200 */
.L_x_42238:
[----:B------:R-:W-:Y:S01]  /*15b0*/  IMAD.WIDE.U32 R146, R142, -0x326172a9, RZ ;  /* 0xcd9e8d578e927825 */ /* 0x000fe200078e00ff */
[----:B------:R-:W-:Y:S01]  /*15c0*/  LOP3.LUT R10, R3, UR5, R149, 0x96, !PT ;  /* 0x00000005030a7c12 */ /* 0x000fe2000f8e9695 */
[----:B------:R-:W-:Y:S02]  /*15d0*/  UIADD3 UR28, UPT, UPT, UR4, -0x255992d5, URZ ;  /* 0xdaa66d2b041c7890 */ /* 0x000fe4000fffe0ff */
[----:B------:R-:W-:Y:S01]  /*15e0*/  UIADD3 UR29, UPT, UPT, UR5, 0x32370b8f, URZ ;  /* 0x32370b8f051d7890 */ /* 0x000fe2000fffe0ff */
        /* <DEDUP_REMOVED lines=42> */
.L_x_42236:
[----:B------:R-:W-:Y:S05]  /*1890*/  BSYNC.RECONVERGENT B4 ;  /* 0x0000000000047941 */ /* 0x000fea0003800200 */
.L_x_42235:
        /* <DEDUP_REMOVED lines=8> */
[----:B------:R-:W-:-:S07]  /*1920*/  FADD.FTZ R96, R96, R147 ;  /* 0x0000009360607221 */ /* 0x000fce0000010000 */
.L_x_42234:
[----:B------:R-:W-:Y:S05]  /*1930*/  BSYNC.RECONVERGENT B3 ;  /* 0x0000000000037941 */ /* 0x000fea0003800200 */
.L_x_42233:
        /* <DEDUP_REMOVED lines=20> */
.L_x_42244:
        /* <DEDUP_REMOVED lines=13> */
.L_x_42246:
[----:B------:R-:W-:Y:S05]  /*1b50*/  BSYNC.RECONVERGENT B5 ;  /* 0x0000000000057941 */ /* 0x000fea0003800200 */
.L_x_42245:
        /* <DEDUP_REMOVED lines=47> */
.L_x_42243:
[----:B------:R-:W-:Y:S05]  /*1e50*/  BSYNC.RECONVERGENT B4 ;  /* 0x0000000000047941 */ /* 0x000fea0003800200 */
.L_x_42242:
        /* <DEDUP_REMOVED lines=8> */
[----:B------:R-:W-:-:S07]  /*1ee0*/  FADD.FTZ R97, R97, R4 ;  /* 0x0000000461617221 */ /* 0x000fce0000010000 */
.L_x_42241:
[----:B------:R-:W-:Y:S05]  /*1ef0*/  BSYNC.RECONVERGENT B3 ;  /* 0x0000000000037941 */ /* 0x000fea0003800200 */
.L_x_42240:
        /* <DEDUP_REMOVED lines=20> */
.L_x_42251:
        /* <DEDUP_REMOVED lines=13> */
.L_x_42253:
[----:B------:R-:W-:Y:S05]  /*2110*/  BSYNC.RECONVERGENT B5 ;  /* 0x0000000000057941 */ /* 0x000fea0003800200 */
.L_x_42252:
        /* <DEDUP_REMOVED lines=48> */
.L_x_42250:
[----:B------:R-:W-:Y:S05]  /*2420*/  BSYNC.RECONVERGENT B4 ;  /* 0x0000000000047941 */ /* 0x000fea0003800200 */
.L_x_42249:
        /* <DEDUP_REMOVED lines=8> */
[----:B------:R-:W-:-:S07]  /*24b0*/  FADD.FTZ R98, R98, R147 ;  /* 0x0000009362627221 */ /* 0x000fce0000010000 */
.L_x_42248:
[----:B------:R-:W-:Y:S05]  /*24c0*/  BSYNC.RECONVERGENT B3 ;  /* 0x0000000000037941 */ /* 0x000fea0003800200 */
.L_x_42247:
        /* <DEDUP_REMOVED lines=19> */
.L_x_42257:
        /* <DEDUP_REMOVED lines=13> */
.L_x_42259:
[----:B------:R-:W-:Y:S05]  /*26d0*/  BSYNC.RECONVERGENT B4 ;  /* 0x0000000000047941 */ /* 0x000fea0003800200 */
.L_x_42258:
        /* <DEDUP_REMOVED lines=47> */
.L_x_42256:
[----:B------:R-:W-:Y:S05]  /*29d0*/  BSYNC.RECONVERGENT B3 ;  /* 0x0000000000037941 */ /* 0x000fea0003800200 */
.L_x_42255:
        /* <DEDUP_REMOVED lines=9> */
[----:B------:R-:W-:Y:S06]  /*2a70*/  BRA `(.L_x_42254) ;  /* 0x00000014008c7947 */ /* 0x000fec0003800000 */
.L_x_42232:
        /* <DEDUP_REMOVED lines=21> */
.L_x_42264:
        /* <DEDUP_REMOVED lines=13> */
.L_x_42266:
[----:B------:R-:W-:Y:S05]  /*2ca0*/  BSYNC.RECONVERGENT B5 ;  /* 0x0000000000057941 */ /* 0x000fea0003800200 */
.L_x_42265:
        /* <DEDUP_REMOVED lines=46> */
.L_x_42263:
[----:B------:R-:W-:Y:S05]  /*2f90*/  BSYNC.RECONVERGENT B4 ;  /* 0x0000000000047941 */ /* 0x000fea0003800200 */
.L_x_42262:
[----:B------:R-:W-:Y:S01]  /*2fa0*/  I2FP.F32.U32 R2, R5 ;  /* 0x0000000500027245 */ /* 0x000fe20000201000 */
[----:B------:R-:W-:Y:S02]  /*2fb0*/  IMAD.MOV.U32 R5, RZ, RZ, 0x2f800000 ;  /* 0x2f800000ff057424 */ /* 0x000fe400078e00ff */
[----:B-----5:R-:W-:Y:S02]  /*2fc0*/  FMUL.FTZ R4, R92, UR9 ;  /* 0x000000095c047c20 */ /* 0x020fe40008410000 */
[----:B------:R-:W-:Y:S02]  /*2fd0*/  FFMA.FTZ R2, R2, R5, 1.1641532182693481445e-10 ;  /* 0x2f00000002027423 */ /* 0x000fe40000010005 */
[----:B------:R-:W-:-:S03]  /*2fe0*/  FMUL.FTZ R4, R4, UR8 ;  /* 0x0000000804047c20 */ /* 0x000fc60008410000 */
[----:B------:R-:W-:-:S04]  /*2ff0*/  FSETP.GTU.FTZ.AND P1, PT, R2, UR25, PT ;  /* 0x0000001902007c0b */ /* 0x000fc8000bf3c000 */
[----:B------:R-:W-:Y:S02]  /*3000*/  SEL R5, RZ, 0x1, P1 ;  /* 0x00000001ff057807 */ /* 0x000fe40000800000 */
[----:B------:R-:W-:-:S07]  /*3010*/  FSEL R96, R4, RZ, !P1 ;  /* 0x000000ff04607208 */ /* 0x000fce0004800000 */
.L_x_42261:
[----:B------:R-:W-:Y:S05]  /*3020*/  BSYNC.RECONVERGENT B3 ;  /* 0x0000000000037941 */ /* 0x000fea0003800200 */
.L_x_42260:
        /* <DEDUP_REMOVED lines=17> */
.L_x_42271:
        /* <DEDUP_REMOVED lines=13> */
.L_x_42273:
[----:B------:R-:W-:Y:S05]  /*3210*/  BSYNC.RECONVERGENT B5 ;  /* 0x0000000000057941 */ /* 0x000fea0003800200 */
.L_x_42272:
        /* <DEDUP_REMOVED lines=48> */
.L_x_42270:
[----:B------:R-:W-:Y:S05]  /*3520*/  BSYNC.RECONVERGENT B4 ;  /* 0x0000000000047941 */ /* 0x000fea0003800200 */
.L_x_42269:
        /* <DEDUP_REMOVED lines=8> */
.L_x_42268:
[----:B------:R-:W-:Y:S05]  /*35b0*/  BSYNC.RECONVERGENT B3 ;  /* 0x0000000000037941 */ /* 0x000fea0003800200 */
.L_x_42267:
        /* <DEDUP_REMOVED lines=17> */
.L_x_42278:
        /* <DEDUP_REMOVED lines=13> */
.L_x_42280:
[----:B------:R-:W-:Y:S05]  /*37a0*/  BSYNC.RECONVERGENT B5 ;  /* 0x0000000000057941 */ /* 0x000fea0003800200 */
.L_x_42279:
        /* <DEDUP_REMOVED lines=48> */
.L_x_42277:
[----:B------:R-:W-:Y:S05]  /*3ab0*/  BSYNC.RECONVERGENT B4 ;  /* 0x0000000000047941 */ /* 0x000fea0003800200 */
.L_x_42276:
[----:B------:R-:W-:Y:S01]  /*3ac0*/  I2FP.F32.U32 R2, R7 ;  /* 0x0000000700027245 */ /* 0x000fe20000201000 */
[----:B------:R-:W-:-:S05]  /*3ad0*/  HFMA2 R7, -RZ, RZ, 0.1171875, 0 ;  /* 0x2f800000ff077431 */ /* 0x000fca00000001ff */
[----:B------:R-:W-:Y:S01]  /*3ae0*/  FFMA.FTZ R2, R2, R7, 1.1641532182693481445e-10 ;  /* 0x2f00000002027423 */ /* 0x000fe20000010007 */
[----:B-----5:R-:W-:-:S04]  /*3af0*/  FMUL.FTZ R7, R94, UR9 ;  /* 0x000000095e077c20 */ /* 0x020fc80008410000 */
[----:B------:R-:W-:Y:S01]  /*3b00*/  FMUL.FTZ R98, R7, UR8 ;  /* 0x0000000807627c20 */ /* 0x000fe20008410000 */
[----:B------:R-:W-:-:S04]  /*3b10*/  FSETP.GTU.FTZ.AND P1, PT, R2, UR25, PT ;  /* 0x0000001902007c0b */ /* 0x000fc8000bf3c000 */
[----:B------:R-:W-:Y:S02]  /*3b20*/  SEL R7, RZ, 0x1, P1 ;  /* 0x00000001ff077807 */ /* 0x000fe40000800000 */
[----:B------:R-:W-:-:S07]  /*3b30*/  FSEL R98, R98, RZ, !P1 ;  /* 0x000000ff62627208 */ /* 0x000fce0004800000 */
.L_x_42275:
[----:B------:R-:W-:Y:S05]  /*3b40*/  BSYNC.RECONVERGENT B3 ;  /* 0x0000000000037941 */ /* 0x000fea0003800200 */
.L_x_42274:
        /* <DEDUP_REMOVED lines=16> */
.L_x_42283:
        /* <DEDUP_REMOVED lines=13> */
.L_x_42285:
[----:B------:R-:W-:Y:S05]  /*3d20*/  BSYNC.RECONVERGENT B4 ;  /* 0x0000000000047941 */ /* 0x000fea0003800200 */
.L_x_42284:
        /* <DEDUP_REMOVED lines=47> */
.L_x_42282:
[----:B------:R-:W-:Y:S05]  /*4020*/  BSYNC.RECONVERGENT B3 ;  /* 0x0000000000037941 */ /* 0x000fea0003800200 */
.L_x_42281:
        /* <DEDUP_REMOVED lines=8> */
.L_x_42254:
[----:B------:R-:W-:Y:S05]  /*40b0*/  BSYNC.RECONVERGENT B2 ;  /* 0x0000000000027941 */ /* 0x000fea0003800200 */
.L_x_42231:
[----:B------:R-:W0:Y:S01]  /*40c0*/  LDC.64 R146, c[0x0][0x3a8] ;  /* 0x0000ea00ff927b82 */ /* 0x000e220000000a00 */
[----:B------:R-:W-:Y:S01]  /*40d0*/  BSSY.RECONVERGENT B2, `(.L_x_42286) ;  /* 0x0000010000027945 */ /* 0x000fe20003800200 */
[----:B------:R-:W-:Y:S02]  /*40e0*/  IMAD.MOV.U32 R4, RZ, RZ, R150 ;  /* 0x000000ffff047224 */ /* 0x000fe400078e0096 */
[----:B0-----:R-:W-:-:S05]  /*40f0*/  IMAD.WIDE.U32 R146, R145, 0x10, R146 ;  /* 0x0000001091927825 */ /* 0x001fca00078e0092 */
[----:B-----5:R0:W-:Y:S01]  /*4100*/  STG.E.128 desc[UR6][R146.64], R96 ;  /* 0x0000006092007986 */ /* 0x0201e2000c101d06 */
[----:B------:R-:W-:Y:S05]  /*4110*/  @!P0 BRA `(.L_x_42287) ;  /* 0x00000000002c8947 */ /* 0x000fea0003800000 */
[----:B0-----:R-:W0:Y:S01]  /*4120*/  LDC.64 R146, c[0x0][0x3b0] ;  /* 0x0000ec00ff927b82 */ /* 0x001e220000000a00 */
[----:B------:R-:W-:Y:S02]  /*4130*/  SHF.L.U32 R149, R7, 0x10, RZ ;  /* 0x0000001007957819 */ /* 0x000fe400000006ff */
[----:B------:R-:W-:Y:S02]  /*4140*/  LOP3.LUT R148, R8, 0xffff, RZ, 0xc0, !PT ;  /* 0x0000ffff08947812 */ /* 0x000fe400078ec0ff */
[----:B------:R-:W-:-:S05]  /*4150*/  LOP3.LUT R149, R149, 0xff0000, RZ, 0xc0, !PT ;  /* 0x00ff000095957812 */ /* 0x000fca00078ec0ff */
[----:B------:R-:W-:Y:S01]  /*4160*/  IMAD R148, R148, 0x1000000, R149 ;  /* 0x0100000094947824 */ /* 0x000fe200078e0295 */
[----:B------:R-:W-:-:S05]  /*4170*/  LOP3.LUT R149, R6, 0xff, RZ, 0xc0, !PT ;  /* 0x000000ff06957812 */ /* 0x000fca00078ec0ff */
[----:B------:R-:W-:Y:S01]  /*4180*/  IMAD R148, R149, 0x100, R148 ;  /* 0x0000010095947824 */ /* 0x000fe200078e0294 */
[----:B------:R-:W-:-:S04]  /*4190*/  LOP3.LUT R149, R5, 0xff, RZ, 0xc0, !PT ;  /* 0x000000ff05957812 */ /* 0x000fc800078ec0ff */
[----:B------:R-:W-:Y:S01]  /*41a0*/  IADD3 R149, PT, PT, R148, R149, RZ ;  /* 0x0000009594957210 */ /* 0x000fe20007ffe0ff */
[----:B0-----:R-:W-:-:S05]  /*41b0*/  IMAD.WIDE.U32 R146, R139, 0x4, R146 ;  /* 0x000000048b927825 */ /* 0x001fca00078e0092 */
[----:B------:R1:W-:Y:S02]  /*41c0*/  STG.E desc[UR6][R146.64], R149 ;  /* 0x0000009592007986 */ /* 0x0003e4000c101906 */
.L_x_42287:
[----:B------:R-:W-:Y:S05]  /*41d0*/  BSYNC.RECONVERGENT B2 ;  /* 0x0000000000027941 */ /* 0x000fea0003800200 */
.L_x_42286:
[----:B------:R-:W-:Y:S02]  /*41e0*/  VIADD R145, R145, 0x20 ;  /* 0x0000002091917836 */ /* 0x000fe40000000000 */
[----:B------:R-:W-:-:S07]  /*41f0*/  VIADD R139, R139, 0x20 ;  /* 0x000000208b8b7836 */ /* 0x000fce0000000000 */
.L_x_42228:
[----:B------:R-:W-:Y:S05]  /*4200*/  BSYNC.RECONVERGENT B1 ;  /* 0x0000000000017941 */ /* 0x000fea0003800200 */
.L_x_42227:
        /* <DEDUP_REMOVED lines=9> */
.L_x_42291:
[----:B------:R-:W-:Y:S05]  /*42a0*/  BSYNC.RECONVERGENT B2 ;  /* 0x0000000000027941 */ /* 0x000fea0003800200 */
.L_x_42290:
        /* <DEDUP_REMOVED lines=28> */
.L_x_42298:
        /* <DEDUP_REMOVED lines=13> */
.L_x_42300:
[----:B------:R-:W-:Y:S05]  /*4540*/  BSYNC.RECONVERGENT B5 ;  /* 0x0000000000057941 */ /* 0x000fea0003800200 */
.L_x_42299:
        /* <DEDUP_REMOVED lines=46> */
.L_x_42297:
[----:B------:R-:W-:Y:S05]  /*4830*/  BSYNC.RECONVERGENT B4 ;  /* 0x0000000000047941 */ /* 0x000fea0003800200 */
.L_x_42296:
        /* <DEDUP_REMOVED lines=9> */
.L_x_42295:
[----:B------:R-:W-:Y:S05]  /*48d0*/  BSYNC.RECONVERGENT B3 ;  /* 0x0000000000037941 */ /* 0x000fea0003800200 */
.L_x_42294:
        /* <DEDUP_REMOVED lines=20> */
.L_x_42305:
        /* <DEDUP_REMOVED lines=13> */
.L_x_42307:
[----:B------:R-:W-:Y:S05]  /*4af0*/  BSYNC.RECONVERGENT B5 ;  /* 0x0000000000057941 */ /* 0x000fea0003800200 */
.L_x_42306:
        /* <DEDUP_REMOVED lines=47> */
.L_x_42304:
[----:B------:R-:W-:Y:S05]  /*4df0*/  BSYNC.RECONVERGENT B4 ;  /* 0x0000000000047941 */ /* 0x000fea0003800200 */
.L_x_42303:
        /* <DEDUP_REMOVED lines=9> */
.L_x_42302:
[----:B------:R-:W-:Y:S05]  /*4e90*/  BSYNC.RECONVERGENT B3 ;  /* 0x0000000000037941 */ /* 0x000fea0003800200 */
.L_x_42301:
        /* <DEDUP_REMOVED lines=20> */
.L_x_42312:
        /* <DEDUP_REMOVED lines=13> */
.L_x_42314:
[----:B------:R-:W-:Y:S05]  /*50b0*/  BSYNC.RECONVERGENT B5 ;  /* 0x0000000000057941 */ /* 0x000fea0003800200 */
.L_x_42313:
        /* <DEDUP_REMOVED lines=47> */
.L_x_42311:
[----:B------:R-:W-:Y:S05]  /*53b0*/  BSYNC.RECONVERGENT B4 ;  /* 0x0000000000047941 */ /* 0x000fea0003800200 */
.L_x_42310:
        /* <DEDUP_REMOVED lines=9> */
.L_x_42309:
[----:B------:R-:W-:Y:S05]  /*5450*/  BSYNC.RECONVERGENT B3 ;  /* 0x0000000000037941 */ /* 0x000fea0003800200 */
.L_x_42308:
        /* <DEDUP_REMOVED lines=19> */
.L_x_42318:
        /* <DEDUP_REMOVED lines=13> */
.L_x_42320:
[----:B------:R-:W-:Y:S05]  /*5660*/  BSYNC.RECONVERGENT B4 ;  /* 0x0000000000047941 */ /* 0x000fea0003800200 */
.L_x_42319:
        /* <DEDUP_REMOVED lines=47> */
.L_x_42317:
[----:B------:R-:W-:Y:S05]  /*5960*/  BSYNC.RECONVERGENT B3 ;  /* 0x0000000000037941 */ /* 0x000fea0003800200 */
.L_x_42316:
        /* <DEDUP_REMOVED lines=10> */
.L_x_42293:
        /* <DEDUP_REMOVED lines=21> */
.L_x_42325:
        /* <DEDUP_REMOVED lines=13> */
.L_x_42327:
[----:B------:R-:W-:Y:S05]  /*5c30*/  BSYNC.RECONVERGENT B5 ;  /* 0x0000000000057941 */ /* 0x000fea0003800200 */
.L_x_42326:
[----:B------:R-:W-:Y:S01]  /*5c40*/  IMAD.WIDE.U32 R10, R142, -0x326172a9, RZ ;  /* 0xcd9e8d578e0a7825 */ /* 0x000fe200078e00ff */
[----:B------:R-:W-:Y:S01]  /*5c50*/  LOP3.LUT R102, R3, UR5, R101, 0x96, !PT ;  /* 0x0000000503667c12 */ /* 0x000fe2000f8e9665 */
[----:B------:R-:W-:Y:S02]  /*5c60*/  UIADD3 UR28, UPT, UPT, UR4, -0x255992d5, URZ ;  /* 0xdaa66d2b041c7890 */ /* 0x000fe4000fffe0ff */
[----:B------:R-:W-:Y:S01]  /*5c70*/  UIADD3 UR29, UPT, UPT, UR5, 0x32370b8f, URZ ;  /* 0x32370b8f051d7890 */ /* 0x000fe2000fffe0ff */
[----:B01----:R-:W-:Y:S01]  /*5c80*/  LOP3.LUT R146, R140, UR4, R11, 0x96, !PT ;  /* 0x000000048c927c12 */ /* 0x003fe2000f8e960b */
        /* <DEDUP_REMOVED lines=42> */
.L_x_42324:
[----:B------:R-:W-:Y:S05]  /*5f30*/  BSYNC.RECONVERGENT B4 ;  /* 0x0000000000047941 */ /* 0x000fea0003800200 */
.L_x_42323:
        /* <DEDUP_REMOVED lines=8> */
.L_x_42322:
[----:B------:R-:W-:Y:S05]  /*5fc0*/  BSYNC.RECONVERGENT B3 ;  /* 0x0000000000037941 */ /* 0x000fea0003800200 */
.L_x_42321:
        /* <DEDUP_REMOVED lines=17> */
.L_x_42332:
        /* <DEDUP_REMOVED lines=13> */
.L_x_42334:
[----:B------:R-:W-:Y:S05]  /*61b0*/  BSYNC.RECONVERGENT B5 ;  /* 0x0000000000057941 */ /* 0x000fea0003800200 */
.L_x_42333:
        /* <DEDUP_REMOVED lines=47> */
.L_x_42331:
[----:B------:R-:W-:Y:S05]  /*64b0*/  BSYNC.RECONVERGENT B4 ;  /* 0x0000000000047941 */ /* 0x000fea0003800200 */
.L_x_42330:
        /* <DEDUP_REMOVED lines=8> */
.L_x_42329:
[----:B------:R-:W-:Y:S05]  /*6540*/  BSYNC.RECONVERGENT B3 ;  /* 0x0000000000037941 */ /* 0x000fea0003800200 */
.L_x_42328:
        /* <DEDUP_REMOVED lines=17> */
.L_x_42339:
        /* <DEDUP_REMOVED lines=13> */
.L_x_42341:
[----:B------:R-:W-:Y:S05]  /*6730*/  BSYNC.RECONVERGENT B5 ;  /* 0x0000000000057941 */ /* 0x000fea0003800200 */
.L_x_42340:
        /* <DEDUP_REMOVED lines=47> */
.L_x_42338:
[----:B------:R-:W-:Y:S05]  /*6a30*/  BSYNC.RECONVERGENT B4 ;  /* 0x0000000000047941 */ /* 0x000fea0003800200 */
.L_x_42337:
        /* <DEDUP_REMOVED lines=8> */
.L_x_42336:
[----:B------:R-:W-:Y:S05]  /*6ac0*/  BSYNC.RECONVERGENT B3 ;  /* 0x0000000000037941 */ /* 0x000fea0003800200 */
.L_x_42335:
        /* <DEDUP_REMOVED lines=16> */
.L_x_42344:
        /* <DEDUP_REMOVED lines=13> */
.L_x_42346:
[----:B------:R-:W-:Y:S05]  /*6ca0*/  BSYNC.RECONVERGENT B4 ;  /* 0x0000000000047941 */ /* 0x000fea0003800200 */
.L_x_42345:
        /* <DEDUP_REMOVED lines=47> */
.L_x_42343:
[----:B------:R-:W-:Y:S05]  /*6fa0*/  BSYNC.RECONVERGENT B3 ;  /* 0x0000000000037941 */ /* 0x000fea0003800200 */
.L_x_42342:
        /* <DEDUP_REMOVED lines=8> */
.L_x_42315:
[----:B------:R-:W-:Y:S05]  /*7030*/  BSYNC.RECONVERGENT B2 ;  /* 0x0000000000027941 */ /* 0x000fea0003800200 */
.L_x_42292:
[----:B01----:R-:W0:Y:S01]  /*7040*/  LDC.64 R146, c[0x0][0x3a8] ;  /* 0x0000ea00ff927b82 */ /* 0x003e220000000a00 */
        /* <DEDUP_REMOVED lines=16> */
.L_x_42348:
[----:B------:R-:W-:Y:S05]  /*7150*/  BSYNC.RECONVERGENT B2 ;  /* 0x0000000000027941 */ /* 0x000fea0003800200 */
.L_x_42347:
[----:B------:R-:W-:Y:S02]  /*7160*/  VIADD R145, R145, 0x20 ;  /* 0x0000002091917836 */ /* 0x000fe40000000000 */
[----:B------:R-:W-:-:S07]  /*7170*/  VIADD R139, R139, 0x20 ;  /* 0x000000208b8b7836 */ /* 0x000fce0000000000 */
.L_x_42289:
[----:B------:R-:W-:Y:S05]  /*7180*/  BSYNC.RECONVERGENT B1 ;  /* 0x0000000000017941 */ /* 0x000fea0003800200 */
.L_x_42288:
        /* <DEDUP_REMOVED lines=9> */
.L_x_42352:
[----:B------:R-:W-:Y:S05]  /*7220*/  BSYNC.RECONVERGENT B2 ;  /* 0x0000000000027941 */ /* 0x000fea0003800200 */
.L_x_42351:
        /* <DEDUP_REMOVED lines=28> */
.L_x_42359:
        /* <DEDUP_REMOVED lines=13> */
.L_x_42361:
[----:B------:R-:W-:Y:S05]  /*74c0*/  BSYNC.RECONVERGENT B5 ;  /* 0x0000000000057941 */ /* 0x000fea0003800200 */
.L_x_42360:
        /* <DEDUP_REMOVED lines=47> */
.L_x_42358:
[----:B------:R-:W-:Y:S05]  /*77c0*/  BSYNC.RECONVERGENT B4 ;  /* 0x0000000000047941 */ /* 0x000fea0003800200 */
.L_x_42357:
        /* <DEDUP_REMOVED lines=9> */
.L_x_42356:
[----:B------:R-:W-:Y:S05]  /*7860*/  BSYNC.RECONVERGENT B3 ;  /* 0x0000000000037941 */ /* 0x000fea0003800200 */
.L_x_42355:
        /* <DEDUP_REMOVED lines=20> */
.L_x_42366:
        /* <DEDUP_REMOVED lines=13> */
.L_x_42368:
[----:B------:R-:W-:Y:S05]  /*7a80*/  BSYNC.RECONVERGENT B5 ;  /* 0x0000000000057941 */ /* 0x000fea0003800200 */
.L_x_42367:
        /* <DEDUP_REMOVED lines=47> */
.L_x_42365:
[----:B------:R-:W-:Y:S05]  /*7d80*/  BSYNC.RECONVERGENT B4 ;  /* 0x0000000000047941 */ /* 0x000fea0003800200 */
.L_x_42364:
        /* <DEDUP_REMOVED lines=9> */
.L_x_42363:
[----:B------:R-:W-:Y:S05]  /*7e20*/  BSYNC.RECONVERGENT B3 ;  /* 0x0000000000037941 */ /* 0x000fea0003800200 */
.L_x_42362:
        /* <DEDUP_REMOVED lines=20> */
.L_x_42373:
        /* <DEDUP_REMOVED lines=13> */
.L_x_42375:
[----:B------:R-:W-:Y:S05]  /*8040*/  BSYNC.RECONVERGENT B5 ;  /* 0x0000000000057941 */ /* 0x000fea0003800200 */
.L_x_42374:
        /* <DEDUP_REMOVED lines=47> */
.L_x_42372:
[----:B------:R-:W-:Y:S05]  /*8340*/  BSYNC.RECONVERGENT B4 ;  /* 0x0000000000047941 */ /* 0x000fea0003800200 */
.L_x_42371:
        /* <DEDUP_REMOVED lines=9> */
.L_x_42370:
[----:B------:R-:W-:Y:S05]  /*83e0*/  BSYNC.RECONVERGENT B3 ;  /* 0x0000000000037941 */ /* 0x000fea0003800200 */
.L_x_42369:
        /* <DEDUP_REMOVED lines=19> */
.L_x_42379:
        /* <DEDUP_REMOVED lines=13> */
.L_x_42381:
[----:B------:R-:W-:Y:S05]  /*85f0*/  BSYNC.RECONVERGENT B4 ;  /* 0x0000000000047941 */ /* 0x000fea0003800200 */
.L_x_42380:
        /* <DEDUP_REMOVED lines=47> */
.L_x_42378:
[----:B------:R-:W-:Y:S05]  /*88f0*/  BSYNC.RECONVERGENT B3 ;  /* 0x0000000000037941 */ /* 0x000fea0003800200 */
.L_x_42377:
        /* <DEDUP_REMOVED lines=9> */
[----:B------:R-:W-:Y:S06]  /*8990*/  BRA `(.L_x_42376) ;  /* 0x0000001400847947 */ /* 0x000fec0003800000 */
.L_x_42354:
        /* <DEDUP_REMOVED lines=21> */
.L_x_42386:
        /* <DEDUP_REMOVED lines=13> */
.L_x_42388:
[----:B------:R-:W-:Y:S05]  /*8bc0*/  BSYNC.RECONVERGENT B5 ;  /* 0x0000000000057941 */ /* 0x000fea0003800200 */
.L_x_42387:
        /* <DEDUP_REMOVED lines=46> */
.L_x_42385:
[----:B------:R-:W-:Y:S05]  /*8eb0*/  BSYNC.RECONVERGENT B4 ;  /* 0x0000000000047941 */ /* 0x000fea0003800200 */
.L_x_42384:
        /* <DEDUP_REMOVED lines=8> */
.L_x_42383:
[----:B------:R-:W-:Y:S05]  /*8f40*/  BSYNC.RECONVERGENT B3 ;  /* 0x0000000000037941 */ /* 0x000fea0003800200 */
.L_x_42382:
        /* <DEDUP_REMOVED lines=17> */
.L_x_42393:
        /* <DEDUP_REMOVED lines=13> */
.L_x_42395:
[----:B------:R-:W-:Y:S05]  /*9130*/  BSYNC.RECONVERGENT B5 ;  /* 0x0000000000057941 */ /* 0x000fea0003800200 */
.L_x_42394:
[----:B0-----:R-:W-:Y:S01]  /*9140*/  IMAD.WIDE.U32 R146, R142, -0x326172a9, RZ ;  /* 0xcd9e8d578e927825 */ /* 0x001fe200078e00ff */
        /* <DEDUP_REMOVED lines=46> */
.L_x_42392:
[----:B------:R-:W-:Y:S05]  /*9430*/  BSYNC.RECONVERGENT B4 ;  /* 0x0000000000047941 */ /* 0x000fea0003800200 */
.L_x_42391:
        /* <DEDUP_REMOVED lines=8> */
.L_x_42390:
[----:B------:R-:W-:Y:S05]  /*94c0*/  BSYNC.RECONVERGENT B3 ;  /* 0x0000000000037941 */ /* 0x000fea0003800200 */
.L_x_42389:
        /* <DEDUP_REMOVED lines=17> */
.L_x_42400:
        /* <DEDUP_REMOVED lines=13> */
.L_x_42402:
[----:B------:R-:W-:Y:S05]  /*96b0*/  BSYNC.RECONVERGENT B5 ;  /* 0x0000000000057941 */ /* 0x000fea0003800200 */
.L_x_42401:
[----:B0-----:R-:W-:Y:S01]  /*96c0*/  IMAD.WIDE.U32 R146, R142, -0x326172a9, RZ ;  /* 0xcd9e8d578e927825 */ /* 0x001fe200078e00ff */
        /* <DEDUP_REMOVED lines=46> */
.L_x_42399:
[----:B------:R-:W-:Y:S05]  /*99b0*/  BSYNC.RECONVERGENT B4 ;  /* 0x0000000000047941 */ /* 0x000fea0003800200 */
.L_x_42398:
        /* <DEDUP_REMOVED lines=8> */
.L_x_42397:
[----:B------:R-:W-:Y:S05]  /*9a40*/  BSYNC.RECONVERGENT B3 ;  /* 0x0000000000037941 */ /* 0x000fea0003800200 */
.L_x_42396:
        /* <DEDUP_REMOVED lines=16> */
.L_x_42405:
        /* <DEDUP_REMOVED lines=13> */
.L_x_42407:
[----:B------:R-:W-:Y:S05]  /*9c20*/  BSYNC.RECONVERGENT B4 ;  /* 0x0000000000047941 */ /* 0x000fea0003800200 */
.L_x_42406:
        /* <DEDUP_REMOVED lines=47> */
.L_x_42404:
[----:B------:R-:W-:Y:S05]  /*9f20*/  BSYNC.RECONVERGENT B3 ;  /* 0x0000000000037941 */ /* 0x000fea0003800200 */
.L_x_42403:
        /* <DEDUP_REMOVED lines=8> */
.L_x_42376:
[----:B------:R-:W-:Y:S05]  /*9fb0*/  BSYNC.RECONVERGENT B2 ;  /* 0x0000000000027941 */ /* 0x000fea0003800200 */
.L_x_42353:
        /* <DEDUP_REMOVED lines=17> */
.L_x_42409:
[----:B------:R-:W-:Y:S05]  /*a0d0*/  BSYNC.RECONVERGENT B2 ;  /* 0x0000000000027941 */ /* 0x000fea0003800200 */
.L_x_42408:
[----:B------:R-:W-:Y:S02]  /*a0e0*/  VIADD R145, R145, 0x20 ;  /* 0x0000002091917836 */ /* 0x000fe40000000000 */
[----:B------:R-:W-:-:S07]  /*a0f0*/  VIADD R139, R139, 0x20 ;  /* 0x000000208b8b7836 */ /* 0x000fce0000000000 */
.L_x_42350:
[----:B------:R-:W-:Y:S05]  /*a100*/  BSYNC.RECONVERGENT B1 ;  /* 0x0000000000017941 */ /* 0x000fea0003800200 */
.L_x_42349:
        /* <DEDUP_REMOVED lines=9> */
.L_x_42413:
[----:B------:R-:W-:Y:S05]  /*a1a0*/  BSYNC.RECONVERGENT B2 ;  /* 0x0000000000027941 */ /* 0x000fea0003800200 */
.L_x_42412:
        /* <DEDUP_REMOVED lines=28> */
.L_x_42420:
        /* <DEDUP_REMOVED lines=13> */
.L_x_42422:
[----:B------:R-:W-:Y:S05]  /*a440*/  BSYNC.RECONVERGENT B5 ;  /* 0x0000000000057941 */ /* 0x000fea0003800200 */
.L_x_42421:
        /* <DEDUP_REMOVED lines=46> */
.L_x_42419:
[----:B------:R-:W-:Y:S05]  /*a730*/  BSYNC.RECONVERGENT B4 ;  /* 0x0000000000047941 */ /* 0x000fea0003800200 */
.L_x_42418:
        /* <DEDUP_REMOVED lines=9> */
.L_x_42417:
[----:B------:R-:W-:Y:S05]  /*a7d0*/  BSYNC.RECONVERGENT B3 ;  /* 0x0000000000037941 */ /* 0x000fea0003800200 */
.L_x_42416:
        /* <DEDUP_REMOVED lines=20> */
.L_x_42427:
        /* <DEDUP_REMOVED lines=13> */
.L_x_42429:
[----:B------:R-:W-:Y:S05]  /*a9f0*/  BSYNC.RECONVERGENT B5 ;  /* 0x0000000000057941 */ /* 0x000fea0003800200 */
.L_x_42428:
        /* <DEDUP_REMOVED lines=47> */
.L_x_42426:
[----:B------:R-:W-:Y:S05]  /*acf0*/  BSYNC.RECONVERGENT B4 ;  /* 0x0000000000047941 */ /* 0x000fea0003800200 */
.L_x_42425:
        /* <DEDUP_REMOVED lines=9> */
.L_x_42424:
[----:B------:R-:W-:Y:S05]  /*ad90*/  BSYNC.RECONVERGENT B3 ;  /* 0x0000000000037941 */ /* 0x000fea0003800200 */
.L_x_42423:
        /* <DEDUP_REMOVED lines=20> */
.L_x_42434:
        /* <DEDUP_REMOVED lines=13> */
.L_x_42436:
[----:B------:R-:W-:Y:S05]  /*afb0*/  BSYNC.RECONVERGENT B5 ;  /* 0x0000000000057941 */ /* 0x000fea0003800200 */
.L_x_42435:
        /* <DEDUP_REMOVED lines=47> */
.L_x_42433:
[----:B------:R-:W-:Y:S05]  /*b2b0*/  BSYNC.RECONVERGENT B4 ;  /* 0x0000000000047941 */ /* 0x000fea0003800200 */
.L_x_42432:
        /* <DEDUP_REMOVED lines=9> */
.L_x_42431:
[----:B------:R-:W-:Y:S05]  /*b350*/  BSYNC.RECONVERGENT B3 ;  /* 0x0000000000037941 */ /* 0x000fea0003800200 */
.L_x_42430:
        /* <DEDUP_REMOVED lines=19> */
.L_x_42440:
        /* <DEDUP_REMOVED lines=13> */
.L_x_42442:
[----:B------:R-:W-:Y:S05]  /*b560*/  BSYNC.RECONVERGENT B4 ;  /* 0x0000000000047941 */ /* 0x000fea0003800200 */
.L_x_42441:
        /* <DEDUP_REMOVED lines=47> */
.L_x_42439:
[----:B------:R-:W-:Y:S05]  /*b860*/  BSYNC.RECONVERGENT B3 ;  /* 0x0000000000037941 */ /* 0x000fea0003800200 */
.L_x_42438:
        /* <DEDUP_REMOVED lines=10> */
.L_x_42415:
        /* <DEDUP_REMOVED lines=21> */
.L_x_42447:
        /* <DEDUP_REMOVED lines=13> */
.L_x_42449:
[----:B------:R-:W-:Y:S05]  /*bb30*/  BSYNC.RECONVERGENT B5 ;  /* 0x0000000000057941 */ /* 0x000fea0003800200 */
.L_x_42448:
        /* <DEDUP_REMOVED lines=46> */
.L_x_42446:
[----:B------:R-:W-:Y:S05]  /*be20*/  BSYNC.RECONVERGENT B4 ;  /* 0x0000000000047941 */ /* 0x000fea0003800200 */
.L_x_42445:
[----:B------:R-:W-:Y:S01]  /*be30*/  I2FP.F32.U32 R2, R5 ;  /* 0x0000000500027245 */ /* 0x000fe20000201000 */
[----:B------:R-:W-:Y:S02]  /*be40*/  HFMA2 R5, -RZ, RZ, 0.1171875, 0 ;  /* 0x2f800000ff057431 */ /* 0x000fe400000001ff */
[----:B-----5:R-:W-:-:S04]  /*be50*/  FMUL.FTZ R4, R92, UR9 ;  /* 0x000000095c047c20 */ /* 0x020fc80008410000 */
[----:B------:R-:W-:Y:S01]  /*be60*/  FMUL.FTZ R4, R4, UR8 ;  /* 0x0000000804047c20 */ /* 0x000fe20008410000 */
[----:B------:R-:W-:-:S05]  /*be70*/  FFMA.FTZ R2, R2, R5, 1.1641532182693481445e-10 ;  /* 0x2f00000002027423 */ /* 0x000fca0000010005 */
[----:B------:R-:W-:-:S04]  /*be80*/  FSETP.GTU.FTZ.AND P1, PT, R2, UR25, PT ;  /* 0x0000001902007c0b */ /* 0x000fc8000bf3c000 */
[----:B------:R-:W-:Y:S02]  /*be90*/  SEL R5, RZ, 0x1, P1 ;  /* 0x00000001ff057807 */ /* 0x000fe40000800000 */
[----:B------:R-:W-:-:S07]  /*bea0*/  FSEL R108, R4, RZ, !P1 ;  /* 0x000000ff046c7208 */ /* 0x000fce0004800000 */
.L_x_42444:
[----:B------:R-:W-:Y:S05]  /*beb0*/  BSYNC.RECONVERGENT B3 ;  /* 0x0000000000037941 */ /* 0x000fea0003800200 */
.L_x_42443:
        /* <DEDUP_REMOVED lines=17> */
.L_x_42454:
        /* <DEDUP_REMOVED lines=13> */
.L_x_42456:
[----:B------:R-:W-:Y:S05]  /*c0a0*/  BSYNC.RECONVERGENT B5 ;  /* 0x0000000000057941 */ /* 0x000fea0003800200 */
.L_x_42455:
[----:B0-----:R-:W-:Y:S01]  /*c0b0*/  IMAD.WIDE.U32 R146, R142, -0x326172a9, RZ ;  /* 0xcd9e8d578e927825 */ /* 0x001fe200078e00ff */
        /* <DEDUP_REMOVED lines=46> */
.L_x_42453:
[----:B------:R-:W-:Y:S05]  /*c3a0*/  BSYNC.RECONVERGENT B4 ;  /* 0x0000000000047941 */ /* 0x000fea0003800200 */
.L_x_42452:
        /* <DEDUP_REMOVED lines=8> */
.L_x_42451:
[----:B------:R-:W-:Y:S05]  /*c430*/  BSYNC.RECONVERGENT B3 ;  /* 0x0000000000037941 */ /* 0x000fea0003800200 */
.L_x_42450:
        /* <DEDUP_REMOVED lines=17> */
.L_x_42461:
        /* <DEDUP_REMOVED lines=13> */
.L_x_42463:
[----:B------:R-:W-:Y:S05]  /*c620*/  BSYNC.RECONVERGENT B5 ;  /* 0x0000000000057941 */ /* 0x000fea0003800200 */
.L_x_42462:
        /* <DEDUP_REMOVED lines=47> */
.L_x_42460:
[----:B------:R-:W-:Y:S05]  /*c920*/  BSYNC.RECONVERGENT B4 ;  /* 0x0000000000047941 */ /* 0x000fea0003800200 */
.L_x_42459:
[----:B------:R-:W-:Y:S01]  /*c930*/  I2FP.F32.U32 R2, R7 ;  /* 0x0000000700027245 */ /* 0x000fe20000201000 */
[----:B------:R-:W-:-:S04]  /*c940*/  IMAD.MOV.U32 R7, RZ, RZ, 0x2f800000 ;  /* 0x2f800000ff077424 */ /* 0x000fc800078e00ff */
[----:B------:R-:W-:Y:S01]  /*c950*/  FFMA.FTZ R2, R2, R7, 1.1641532182693481445e-10 ;  /* 0x2f00000002027423 */ /* 0x000fe20000010007 */
[----:B-----5:R-:W-:-:S04]  /*c960*/  FMUL.FTZ R7, R94, UR9 ;  /* 0x000000095e077c20 */ /* 0x020fc80008410000 */
[----:B------:R-:W-:Y:S01]  /*c970*/  FMUL.FTZ R110, R7, UR8 ;  /* 0x00000008076e7c20 */ /* 0x000fe20008410000 */
[----:B------:R-:W-:-:S04]  /*c980*/  FSETP.GTU.FTZ.AND P1, PT, R2, UR25, PT ;  /* 0x0000001902007c0b */ /* 0x000fc8000bf3c000 */
[----:B------:R-:W-:Y:S02]  /*c990*/  SEL R7, RZ, 0x1, P1 ;  /* 0x00000001ff077807 */ /* 0x000fe40000800000 */
[----:B------:R-:W-:-:S07]  /*c9a0*/  FSEL R110, R110, RZ, !P1 ;  /* 0x000000ff6e6e7208 */ /* 0x000fce0004800000 */
.L_x_42458:
[----:B------:R-:W-:Y:S05]  /*c9b0*/  BSYNC.RECONVERGENT B3 ;  /* 0x0000000000037941 */ /* 0x000fea0003800200 */
.L_x_42457:
        /* <DEDUP_REMOVED lines=16> */
.L_x_42466:
        /* <DEDUP_REMOVED lines=13> */
.L_x_42468:
[----:B------:R-:W-:Y:S05]  /*cb90*/  BSYNC.RECONVERGENT B4 ;  /* 0x0000000000047941 */ /* 0x000fea0003800200 */
.L_x_42467:
[----:B------:R-:W-:Y:S01]  /*cba0*/  IMAD.WIDE.U32 R8, R142, -0x326172a9, RZ ;  /* 0xcd9e8d578e087825 */ /* 0x000fe200078e00ff */
[----:B------:R-:W-:Y:S01]  /*cbb0*/  LOP3.LUT R10, R3, UR5, R149, 0x96, !PT ;  /* 0x00000005030a7c12 */ /* 0x000fe2000f8e9695 */
[----:B------:R-:W-:Y:S02]  /*cbc0*/  UIADD3 UR28, UPT, UPT, UR4, -0x255992d5, URZ ;  /* 0xdaa66d2b041c7890 */ /* 0x000fe4000fffe0ff */
[----:B------:R-:W-:Y:S01]  /*cbd0*/  UIADD3 UR29, UPT, UPT, UR5, 0x32370b8f, URZ ;  /* 0x32370b8f051d7890 */ /* 0x000fe2000fffe0ff */
[----:B0-----:R-:W-:Y:S01]  /*cbe0*/  LOP3.LUT R146, R140, UR4, R9, 0x96, !PT ;  /* 0x000000048c927c12 */ /* 0x001fe2000f8e9609 */
        /* <DEDUP_REMOVED lines=42> */
.L_x_42465:
[----:B------:R-:W-:Y:S05]  /*ce90*/  BSYNC.RECONVERGENT B3 ;  /* 0x0000000000037941 */ /* 0x000fea0003800200 */
.L_x_42464:
[----:B------:R-:W-:Y:S01]  /*cea0*/  HFMA2 R111, -RZ, RZ, 0.1171875, 0 ;  /* 0x2f800000ff6f7431 */ /* 0x000fe200000001ff */
[----:B------:R-:W-:Y:S01]  /*ceb0*/  I2FP.F32.U32 R4, R8 ;  /* 0x0000000800047245 */ /* 0x000fe20000201000 */
[----:B-----5:R-:W-:-:S04]  /*cec0*/  FMUL.FTZ R8, R95, UR9 ;  /* 0x000000095f087c20 */ /* 0x020fc80008410000 */
[----:B------:R-:W-:Y:S01]  /*ced0*/  FFMA.FTZ R4, R4, R111, 1.1641532182693481445e-10 ;  /* 0x2f00000004047423 */ /* 0x000fe2000001006f */
[----:B------:R-:W-:-:S04]  /*cee0*/  FMUL.FTZ R111, R8, UR8 ;  /* 0x00000008086f7c20 */ /* 0x000fc80008410000 */
[----:B------:R-:W-:-:S04]  /*cef0*/  FSETP.GTU.FTZ.AND P1, PT, R4, UR25, PT ;  /* 0x0000001904007c0b */ /* 0x000fc8000bf3c000 */
[----:B------:R-:W-:Y:S02]  /*cf00*/  SEL R8, RZ, 0x1, P1 ;  /* 0x00000001ff087807 */ /* 0x000fe40000800000 */
[----:B------:R-:W-:-:S07]  /*cf10*/  FSEL R111, R111, RZ, !P1 ;  /* 0x000000ff6f6f7208 */ /* 0x000fce0004800000 */
.L_x_42437:
[----:B------:R-:W-:Y:S05]  /*cf20*/  BSYNC.RECONVERGENT B2 ;  /* 0x0000000000027941 */ /* 0x000fea0003800200 */
.L_x_42414:
[----:B01----:R-:W0:Y:S01]  /*cf30*/  LDC.64 R146, c[0x0][0x3a8] ;  /* 0x0000ea00ff927b82 */ /* 0x003e220000000a00 */
[----:B------:R-:W-:Y:S01]  /*cf40*/  BSSY.RECONVERGENT B2, `(.L_x_42469) ;  /* 0x0000010000027945 */ /* 0x000fe20003800200 */
[----:B------:R-:W-:Y:S02]  /*cf50*/  IMAD.MOV.U32 R4, RZ, RZ, R150 ;  /* 0x000000ffff047224 */ /* 0x000fe400078e0096 */
[----:B0-----:R-:W-:-:S05]  /*cf60*/  IMAD.WIDE.U32 R146, R145, 0x10, R146 ;  /* 0x0000001091927825 */ /* 0x001fca00078e0092 */
[----:B-----5:R0:W-:Y:S01]  /*cf70*/  STG.E.128 desc[UR6][R146.64], R108 ;  /* 0x0000006c92007986 */ /* 0x0201e2000c101d06 */
[----:B------:R-:W-:Y:S05]  /*cf80*/  @!P0 BRA `(.L_x_42470) ;  /* 0x00000000002c8947 */ /* 0x000fea0003800000 */
[----:B0-----:R-:W0:Y:S01]  /*cf90*/  LDC.64 R146, c[0x0][0x3b0] ;  /* 0x0000ec00ff927b82 */ /* 0x001e220000000a00 */
[----:B------:R-:W-:Y:S01]  /*cfa0*/  IMAD.U32 R149, R7, 0x10000, RZ ;  /* 0x0001000007957824 */ /* 0x000fe200078e00ff */
[----:B------:R-:W-:-:S04]  /*cfb0*/  LOP3.LUT R148, R8, 0xffff, RZ, 0xc0, !PT ;  /* 0x0000ffff08947812 */ /* 0x000fc800078ec0ff */
[----:B------:R-:W-:-:S04]  /*cfc0*/  LOP3.LUT R149, R149, 0xff0000, RZ, 0xc0, !PT ;  /* 0x00ff000095957812 */ /* 0x000fc800078ec0ff */
[----:B------:R-:W-:Y:S02]  /*cfd0*/  LEA R148, R148, R149, 0x18 ;  /* 0x0000009594947211 */ /* 0x000fe400078ec0ff */
[----:B------:R-:W-:-:S05]  /*cfe0*/  LOP3.LUT R149, R6, 0xff, RZ, 0xc0, !PT ;  /* 0x000000ff06957812 */ /* 0x000fca00078ec0ff */
[----:B------:R-:W-:Y:S01]  /*cff0*/  IMAD R148, R149, 0x100, R148 ;  /* 0x0000010095947824 */ /* 0x000fe200078e0294 */
[----:B------:R-:W-:-:S05]  /*d000*/  LOP3.LUT R149, R5, 0xff, RZ, 0xc0, !PT ;  /* 0x000000ff05957812 */ /* 0x000fca00078ec0ff */
[----:B------:R-:W-:Y:S02]  /*d010*/  IMAD.IADD R149, R148, 0x1, R149 ;  /* 0x0000000194957824 */ /* 0x000fe400078e0295 */
[----:B0-----:R-:W-:-:S05]  /*d020*/  IMAD.WIDE.U32 R146, R139, 0x4, R146 ;  /* 0x000000048b927825 */ /* 0x001fca00078e0092 */
[----:B------:R1:W-:Y:S02]  /*d030*/  STG.E desc[UR6][R146.64], R149 ;  /* 0x0000009592007986 */ /* 0x0003e4000c101906 */
.L_x_42470:
[----:B------:R-:W-:Y:S05]  /*d040*/  BSYNC.RECONVERGENT B2 ;  /* 0x0000000000027941 */ /* 0x000fea0003800200 */
.L_x_42469:
[----:B------:R-:W-:Y:S01]  /*d050*/  IADD3 R145, PT, PT, R145, 0x20, RZ ;  /* 0x0000002091917810 */ /* 0x000fe20007ffe0ff */
[----:B------:R-:W-:-:S07]  /*d060*/  VIADD R139, R139, 0x20 ;  /* 0x000000208b8b7836 */ /* 0x000fce0000000000 */
.L_x_42411:
[----:B------:R-:W-:Y:S05]  /*d070*/  BSYNC.RECONVERGENT B1 ;  /* 0x0000000000017941 */ /* 0x000fea0003800200 */
.L_x_42410:
        /* <DEDUP_REMOVED lines=9> */
.L_x_42474:
[----:B------:R-:W-:Y:S05]  /*d110*/  BSYNC.RECONVERGENT B2 ;  /* 0x0000000000027941 */ /* 0x000fea0003800200 */
.L_x_42473:
        /* <DEDUP_REMOVED lines=9> */
[----:B01----:R-:W-:Y:S01]  /*d1b0*/  @!P1 IMAD.MOV.U32 R146, RZ, RZ, R2 ;  /* 0x000000ffff929224 */ /* 0x003fe200078e0002 */
        /* <DEDUP_REMOVED lines=18> */
.L_x_42481:
        /* <DEDUP_REMOVED lines=13> */
.L_x_42483:
[----:B------:R-:W-:Y:S05]  /*d3b0*/  BSYNC.RECONVERGENT B5 ;  /* 0x0000000000057941 */ /* 0x000fea0003800200 */
.L_x_42482:
        /* <DEDUP_REMOVED lines=47> */
.L_x_42480:
[----:B------:R-:W-:Y:S05]  /*d6b0*/  BSYNC.RECONVERGENT B4 ;  /* 0x0000000000047941 */ /* 0x000fea0003800200 */
.L_x_42479:
        /* <DEDUP_REMOVED lines=9> */
.L_x_42478:
[----:B------:R-:W-:Y:S05]  /*d750*/  BSYNC.RECONVERGENT B3 ;  /* 0x0000000000037941 */ /* 0x000fea0003800200 */
.L_x_42477:
        /* <DEDUP_REMOVED lines=20> */
.L_x_42488:
        /* <DEDUP_REMOVED lines=13> */
.L_x_42490:
[----:B------:R-:W-:Y:S05]  /*d970*/  BSYNC.RECONVERGENT B5 ;  /* 0x0000000000057941 */ /* 0x000fea0003800200 */
.L_x_42489:
        /* <DEDUP_REMOVED lines=47> */
.L_x_42487:
[----:B------:R-:W-:Y:S05]  /*dc70*/  BSYNC.RECONVERGENT B4 ;  /* 0x0000000000047941 */ /* 0x000fea0003800200 */
.L_x_42486:
        /* <DEDUP_REMOVED lines=9> */
.L_x_42485:
[----:B------:R-:W-:Y:S05]  /*dd10*/  BSYNC.RECONVERGENT B3 ;  /* 0x0000000000037941 */ /* 0x000fea0003800200 */
.L_x_42484:
        /* <DEDUP_REMOVED lines=20> */
.L_x_42495:
        /* <DEDUP_REMOVED lines=13> */
.L_x_42497:
[----:B------:R-:W-:Y:S05]  /*df30*/  BSYNC.RECONVERGENT B5 ;  /* 0x0000000000057941 */ /* 0x000fea0003800200 */
.L_x_42496:
        /* <DEDUP_REMOVED lines=47> */
.L_x_42494:
[----:B------:R-:W-:Y:S05]  /*e230*/  BSYNC.RECONVERGENT B4 ;  /* 0x0000000000047941 */ /* 0x000fea0003800200 */
.L_x_42493:
        /* <DEDUP_REMOVED lines=9> */
.L_x_42492:
[----:B------:R-:W-:Y:S05]  /*e2d0*/  BSYNC.RECONVERGENT B3 ;  /* 0x0000000000037941 */ /* 0x000fea0003800200 */
.L_x_42491:
        /* <DEDUP_REMOVED lines=19> */
.L_x_42501:
        /* <DEDUP_REMOVED lines=13> */
.L_x_42503:
[----:B------:R-:W-:Y:S05]  /*e4e0*/  BSYNC.RECONVERGENT B4 ;  /* 0x0000000000047941 */ /* 0x000fea0003800200 */
.L_x_42502:
        /* <DEDUP_REMOVED lines=47> */
.L_x_42500:
[----:B------:R-:W-:Y:S05]  /*e7e0*/  BSYNC.RECONVERGENT B3 ;  /* 0x0000000000037941 */ /* 0x000fea0003800200 */
.L_x_42499:
        /* <DEDUP_REMOVED lines=10> */
.L_x_42476:
        /* <DEDUP_REMOVED lines=21> */
.L_x_42508:
        /* <DEDUP_REMOVED lines=13> */
.L_x_42510:
[----:B------:R-:W-:Y:S05]  /*eab0*/  BSYNC.RECONVERGENT B5 ;  /* 0x0000000000057941 */ /* 0x000fea0003800200 */
.L_x_42509:
        /* <DEDUP_REMOVED lines=47> */
.L_x_42507:
[----:B------:R-:W-:Y:S05]  /*edb0*/  BSYNC.RECONVERGENT B4 ;  /* 0x0000000000047941 */ /* 0x000fea0003800200 */
.L_x_42506:
[----:B------:R-:W-:Y:S01]  /*edc0*/  I2FP.F32.U32 R2, R5 ;  /* 0x0000000500027245 */ /* 0x000fe20000201000 */
[----:B------:R-:W-:Y:S02]  /*edd0*/  IMAD.MOV.U32 R5, RZ, RZ, 0x2f800000 ;  /* 0x2f800000ff057424 */ /* 0x000fe400078e00ff */
[----:B-----5:R-:W-:Y:S02]  /*ede0*/  FMUL.FTZ R4, R92, UR9 ;  /* 0x000000095c047c20 */ /* 0x020fe40008410000 */
[----:B------:R-:W-:Y:S02]  /*edf0*/  FFMA.FTZ R2, R2, R5, 1.1641532182693481445e-10 ;  /* 0x2f00000002027423 */ /* 0x000fe40000010005 */
[----:B------:R-:W-:-:S03]  /*ee00*/  FMUL.FTZ R4, R4, UR8 ;  /* 0x0000000804047c20 */ /* 0x000fc60008410000 */
[----:B------:R-:W-:-:S04]  /*ee10*/  FSETP.GTU.FTZ.AND P1, PT, R2, UR25, PT ;  /* 0x0000001902007c0b */ /* 0x000fc8000bf3c000 */
[----:B------:R-:W-:Y:S02]  /*ee20*/  FSEL R112, R4, RZ, !P1 ;  /* 0x000000ff04707208 */ /* 0x000fe40004800000 */
[----:B------:R-:W-:-:S07]  /*ee30*/  SEL R5, RZ, 0x1, P1 ;  /* 0x00000001ff057807 */ /* 0x000fce0000800000 */
.L_x_42505:
[----:B------:R-:W-:Y:S05]  /*ee40*/  BSYNC.RECONVERGENT B3 ;  /* 0x0000000000037941 */ /* 0x000fea0003800200 */
.L_x_42504:
        /* <DEDUP_REMOVED lines=17> */
.L_x_42515:
        /* <DEDUP_REMOVED lines=13> */
.L_x_42517:
[----:B------:R-:W-:Y:S05]  /*f030*/  BSYNC.RECONVERGENT B5 ;  /* 0x0000000000057941 */ /* 0x000fea0003800200 */
.L_x_42516:
        /* <DEDUP_REMOVED lines=47> */
.L_x_42514:
[----:B------:R-:W-:Y:S05]  /*f330*/  BSYNC.RECONVERGENT B4 ;  /* 0x0000000000047941 */ /* 0x000fea0003800200 */
.L_x_42513:
[----:B------:R-:W-:Y:S01]  /*f340*/  HFMA2 R113, -RZ, RZ, 0.1171875, 0 ;  /* 0x2f800000ff717431 */ /* 0x000fe200000001ff */
[----:B------:R-:W-:Y:S01]  /*f350*/  I2FP.F32.U32 R4, R4 ;  /* 0x0000000400047245 */ /* 0x000fe20000201000 */
[----:B-----5:R-:W-:-:S04]  /*f360*/  FMUL.FTZ R6, R93, UR9 ;  /* 0x000000095d067c20 */ /* 0x020fc80008410000 */
[----:B------:R-:W-:Y:S01]  /*f370*/  FMUL.FTZ R6, R6, UR8 ;  /* 0x0000000806067c20 */ /* 0x000fe20008410000 */
[----:B------:R-:W-:-:S05]  /*f380*/  FFMA.FTZ R4, R4, R113, 1.1641532182693481445e-10 ;  /* 0x2f00000004047423 */ /* 0x000fca0000010071 */
[----:B------:R-:W-:-:S04]  /*f390*/  FSETP.GTU.FTZ.AND P1, PT, R4, UR25, PT ;  /* 0x0000001904007c0b */ /* 0x000fc8000bf3c000 */
[----:B------:R-:W-:Y:S02]  /*f3a0*/  FSEL R113, R6, RZ, !P1 ;  /* 0x000000ff06717208 */ /* 0x000fe40004800000 */
[----:B------:R-:W-:-:S07]  /*f3b0*/  SEL R6, RZ, 0x1, P1 ;  /* 0x00000001ff067807 */ /* 0x000fce0000800000 */
.L_x_42512:
[----:B------:R-:W-:Y:S05]  /*f3c0*/  BSYNC.RECONVERGENT B3 ;  /* 0x0000000000037941 */ /* 0x000fea0003800200 */
.L_x_42511:
        /* <DEDUP_REMOVED lines=17> */
.L_x_42522:
        /* <DEDUP_REMOVED lines=13> */
.L_x_42524:
[----:B------:R-:W-:Y:S05]  /*f5b0*/  BSYNC.RECONVERGENT B5 ;  /* 0x0000000000057941 */ /* 0x000fea0003800200 */
.L_x_42523:
[----:B0-----:R-:W-:Y:S01]  /*f5c0*/  IMAD.WIDE.U32 R146, R142, -0x326172a9, RZ ;  /* 0xcd9e8d578e927825 */ /* 0x001fe200078e00ff */
        /* <DEDUP_REMOVED lines=46> */
.L_x_42521:
[----:B------:R-:W-:Y:S05]  /*f8b0*/  BSYNC.RECONVERGENT B4 ;  /* 0x0000000000047941 */ /* 0x000fea0003800200 */
.L_x_42520:
        /* <DEDUP_REMOVED lines=8> */
.L_x_42519:
[----:B------:R-:W-:Y:S05]  /*f940*/  BSYNC.RECONVERGENT B3 ;  /* 0x0000000000037941 */ /* 0x000fea0003800200 */
.L_x_42518:
        /* <DEDUP_REMOVED lines=16> */
.L_x_42527:
        /* <DEDUP_REMOVED lines=13> */
.L_x_42529:
[----:B------:R-:W-:Y:S05]  /*fb20*/  BSYNC.RECONVERGENT B4 ;  /* 0x0000000000047941 */ /* 0x000fea0003800200 */
.L_x_42528:
        /* <DEDUP_REMOVED lines=47> */
.L_x_42526:
[----:B------:R-:W-:Y:S05]  /*fe20*/  BSYNC.RECONVERGENT B3 ;  /* 0x0000000000037941 */ /* 0x000fea0003800200 */
.L_x_42525:
        /* <DEDUP_REMOVED lines=8> */
.L_x_42498:
[----:B------:R-:W-:Y:S05]  /*feb0*/  BSYNC.RECONVERGENT B2 ;  /* 0x0000000000027941 */ /* 0x000fea0003800200 */
.L_x_42475:
        /* <DEDUP_REMOVED lines=11> */
[----:B------:R-:W-:-:S04]  /*ff70*/  LOP3.LUT R149, R6, 0xff, RZ, 0xc0, !PT ;  /* 0x000000ff06957812 */ /* 0x000fc800078ec0ff */
[----:B------:R-:W-:Y:S02]  /*ff80*/  LEA R148, R149, R148, 0x8 ;  /* 0x0000009495947211 */ /* 0x000fe400078e40ff */
[----:B------:R-:W-:-:S05]  /*ff90*/  LOP3.LUT R149, R5, 0xff, RZ, 0xc0, !PT ;  /* 0x000000ff05957812 */ /* 0x000fca00078ec0ff */
[----:B------:R-:W-:Y:S02]  /*ffa0*/  IMAD.IADD R149, R148, 0x1, R149 ;  /* 0x0000000194957824 */ /* 0x000fe400078e0295 */
[----:B0-----:R-:W-:-:S05]  /*ffb0*/  IMAD.WIDE.U32 R146, R139, 0x4, R146 ;  /* 0x000000048b927825 */ /* 0x001fca00078e0092 */
[----:B------:R1:W-:Y:S02]  /*ffc0*/  STG.E desc[UR6][R146.64], R149 ;  /* 0x0000009592007986 */ /* 0x0003e4000c101906 */
.L_x_42531:
[----:B------:R-:W-:Y:S05]  /*ffd0*/  BSYNC.RECONVERGENT B2 ;  /* 0x0000000000027941 */ /* 0x000fea0003800200 */
.L_x_42530:
[----:B------:R-:W-:Y:S01]  /*ffe0*/  IADD3 R145, PT, PT, R145, 0x20, RZ ;  /* 0x0000002091917810 */ /* 0x000fe20007ffe0ff */
[----:B------:R-:W-:-:S07]  /*fff0*/  VIADD R139, R139, 0x20 ;  /* 0x000000208b8b7836 */ /* 0x000fce0000000000 */
.L_x_42472:
[----:B------:R-:W-:Y:S05]  /*10000*/  BSYNC.RECONVERGENT B1 ;  /* 0x0000000000017941 */ /* 0x000fea0003800200 */
.L_x_42471:
        /* <DEDUP_REMOVED lines=9> */
.L_x_42535:
[----:B------:R-:W-:Y:S05]  /*100a0*/  BSYNC.RECONVERGENT B2 ;  /* 0x0000000000027941 */ /* 0x000fea0003800200 */
.L_x_42534:
        /* <DEDUP_REMOVED lines=28> */
.L_x_42542:
        /* <DEDUP_REMOVED lines=13> */
.L_x_42544:
[----:B------:R-:W-:Y:S05]  /*10340*/  BSYNC.RECONVERGENT B5 ;  /* 0x0000000000057941 */ /* 0x000fea0003800200 */
.L_x_42543:
        /* <DEDUP_REMOVED lines=46> */
.L_x_42541:
[----:B------:R-:W-:Y:S05]  /*10630*/  BSYNC.RECONVERGENT B4 ;  /* 0x0000000000047941 */ /* 0x000fea0003800200 */
.L_x_42540:
        /* <DEDUP_REMOVED lines=9> */
.L_x_42539:
[----:B------:R-:W-:Y:S05]  /*106d0*/  BSYNC.RECONVERGENT B3 ;  /* 0x0000000000037941 */ /* 0x000fea0003800200 */
.L_x_42538:
        /* <DEDUP_REMOVED lines=20> */
.L_x_42549:
        /* <DEDUP_REMOVED lines=13> */
.L_x_42551:
[----:B------:R-:W-:Y:S05]  /*108f0*/  BSYNC.RECONVERGENT B5 ;  /* 0x0000000000057941 */ /* 0x000fea0003800200 */
.L_x_42550:
        /* <DEDUP_REMOVED lines=47> */
.L_x_42548:
[----:B------:R-:W-:Y:S05]  /*10bf0*/  BSYNC.RECONVERGENT B4 ;  /* 0x0000000000047941 */ /* 0x000fea0003800200 */
.L_x_42547:
        /* <DEDUP_REMOVED lines=9> */
.L_x_42546:
[----:B------:R-:W-:Y:S05]  /*10c90*/  BSYNC.RECONVERGENT B3 ;  /* 0x0000000000037941 */ /* 0x000fea0003800200 */
.L_x_42545:
        /* <DEDUP_REMOVED lines=20> */
.L_x_42556:
        /* <DEDUP_REMOVED lines=13> */
.L_x_42558:
[----:B------:R-:W-:Y:S05]  /*10eb0*/  BSYNC.RECONVERGENT B5 ;  /* 0x0000000000057941 */ /* 0x000fea0003800200 */
.L_x_42557:
        /* <DEDUP_REMOVED lines=47> */
.L_x_42555:
[----:B------:R-:W-:Y:S05]  /*111b0*/  BSYNC.RECONVERGENT B4 ;  /* 0x0000000000047941 */ /* 0x000fea0003800200 */
.L_x_42554:
        /* <DEDUP_REMOVED lines=9> */
.L_x_42553:
[----:B------:R-:W-:Y:S05]  /*11250*/  BSYNC.RECONVERGENT B3 ;  /* 0x0000000000037941 */ /* 0x000fea0003800200 */
.L_x_42552:
        /* <DEDUP_REMOVED lines=19> */
.L_x_42562:
        /* <DEDUP_REMOVED lines=13> */
.L_x_42564:
[----:B------:R-:W-:Y:S05]  /*11460*/  BSYNC.RECONVERGENT B4 ;  /* 0x0000000000047941 */ /* 0x000fea0003800200 */
.L_x_42563:
        /* <DEDUP_REMOVED lines=47> */
.L_x_42561:
[----:B------:R-:W-:Y:S05]  /*11760*/  BSYNC.RECONVERGENT B3 ;  /* 0x0000000000037941 */ /* 0x000fea0003800200 */
.L_x_42560:
        /* <DEDUP_REMOVED lines=10> */
.L_x_42537:
        /* <DEDUP_REMOVED lines=21> */
.L_x_42569:
        /* <DEDUP_REMOVED lines=13> */
.L_x_42571:
[----:B------:R-:W-:Y:S05]  /*11a30*/  BSYNC.RECONVERGENT B5 ;  /* 0x0000000000057941 */ /* 0x000fea0003800200 */
.L_x_42570:
[----:B------:R-:W-:Y:S01]  /*11a40*/  IMAD.WIDE.U32 R116, R142, -0x326172a9, RZ ;  /* 0xcd9e8d578e747825 */ /* 0x000fe200078e00ff */
[----:B------:R-:W-:Y:S01]  /*11a50*/  LOP3.LUT R10, R3, UR5, R119, 0x96, !PT ;  /* 0x00000005030a7c12 */ /* 0x000fe2000f8e9677 */
[----:B------:R-:W-:Y:S01]  /*11a60*/  UIADD3 UR28, UPT, UPT, UR4, -0x255992d5, URZ ;  /* 0xdaa66d2b041c7890 */ /* 0x000fe2000fffe0ff */
[----:B------:R-:W-:Y:S01]  /*11a70*/  MOV R5, R4 ;  /* 0x0000000400057202 */ /* 0x000fe20000000f00 */
[----:B------:R-:W-:Y:S01]  /*11a80*/  UIADD3 UR29, UPT, UPT, UR5, 0x32370b8f, URZ ;  /* 0x32370b8f051d7890 */ /* 0x000fe2000fffe0ff */
[----:B01----:R-:W-:Y:S01]  /*11a90*/  LOP3.LUT R146, R140, UR4, R117, 0x96, !PT ;  /* 0x000000048c927c12 */ /* 0x003fe2000f8e9675 */
        /* <DEDUP_REMOVED lines=40> */
.L_x_42568:
[----:B------:R-:W-:Y:S05]  /*11d20*/  BSYNC.RECONVERGENT B4 ;  /* 0x0000000000047941 */ /* 0x000fea0003800200 */
.L_x_42567:
        /* <DEDUP_REMOVED lines=8> */
.L_x_42566:
[----:B------:R-:W-:Y:S05]  /*11db0*/  BSYNC.RECONVERGENT B3 ;  /* 0x0000000000037941 */ /* 0x000fea0003800200 */
.L_x_42565:
        /* <DEDUP_REMOVED lines=17> */
.L_x_42576:
        /* <DEDUP_REMOVED lines=13> */
.L_x_42578:
[----:B------:R-:W-:Y:S05]  /*11fa0*/  BSYNC.RECONVERGENT B5 ;  /* 0x0000000000057941 */ /* 0x000fea0003800200 */
.L_x_42577:
        /* <DEDUP_REMOVED lines=47> */
.L_x_42575:
[----:B------:R-:W-:Y:S05]  /*122a0*/  BSYNC.RECONVERGENT B4 ;  /* 0x0000000000047941 */ /* 0x000fea0003800200 */
.L_x_42574:
        /* <DEDUP_REMOVED lines=8> */
.L_x_42573:
[----:B------:R-:W-:Y:S05]  /*12330*/  BSYNC.RECONVERGENT B3 ;  /* 0x0000000000037941 */ /* 0x000fea0003800200 */
.L_x_42572:
        /* <DEDUP_REMOVED lines=17> */
.L_x_42583:
        /* <DEDUP_REMOVED lines=13> */
.L_x_42585:
[----:B------:R-:W-:Y:S05]  /*12520*/  BSYNC.RECONVERGENT B5 ;  /* 0x0000000000057941 */ /* 0x000fea0003800200 */
.L_x_42584:
        /* <DEDUP_REMOVED lines=47> */
.L_x_42582:
[----:B------:R-:W-:Y:S05]  /*12820*/  BSYNC.RECONVERGENT B4 ;  /* 0x0000000000047941 */ /* 0x000fea0003800200 */
.L_x_42581:
        /* <DEDUP_REMOVED lines=8> */
.L_x_42580:
[----:B------:R-:W-:Y:S05]  /*128b0*/  BSYNC.RECONVERGENT B3 ;  /* 0x0000000000037941 */ /* 0x000fea0003800200 */
.L_x_42579:
        /* <DEDUP_REMOVED lines=16> */
.L_x_42588:
        /* <DEDUP_REMOVED lines=13> */
.L_x_42590:
[----:B------:R-:W-:Y:S05]  /*12a90*/  BSYNC.RECONVERGENT B4 ;  /* 0x0000000000047941 */ /* 0x000fea0003800200 */
.L_x_42589:
        /* <DEDUP_REMOVED lines=47> */
.L_x_42587:
[----:B------:R-:W-:Y:S05]  /*12d90*/  BSYNC.RECONVERGENT B3 ;  /* 0x0000000000037941 */ /* 0x000fea0003800200 */
.L_x_42586:
        /* <DEDUP_REMOVED lines=8> */
.L_x_42559:
[----:B------:R-:W-:Y:S05]  /*12e20*/  BSYNC.RECONVERGENT B2 ;  /* 0x0000000000027941 */ /* 0x000fea0003800200 */
.L_x_42536:
[----:B01----:R-:W0:Y:S01]  /*12e30*/  LDC.64 R146, c[0x0][0x3a8] ;  /* 0x0000ea00ff927b82 */ /* 0x003e220000000a00 */
[----:B------:R-:W-:Y:S01]  /*12e40*/  BSSY.RECONVERGENT B2, `(.L_x_42591) ;  /* 0x0000010000027945 */ /* 0x000fe20003800200 */
[----:B------:R-:W-:Y:S01]  /*12e50*/  MOV R4, R156 ;  /* 0x0000009c00047202 */ /* 0x000fe20000000f00 */
        /* <DEDUP_REMOVED lines=10> */
[----:B------:R-:W-:-:S04]  /*12f00*/  LOP3.LUT R149, R5, 0xff, RZ, 0xc0, !PT ;  /* 0x000000ff05957812 */ /* 0x000fc800078ec0ff */
[----:B------:R-:W-:Y:S01]  /*12f10*/  IADD3 R149, PT, PT, R148, R149, RZ ;  /* 0x0000009594957210 */ /* 0x000fe20007ffe0ff */
[----:B0-----:R-:W-:-:S05]  /*12f20*/  IMAD.WIDE.U32 R146, R139, 0x4, R146 ;  /* 0x000000048b927825 */ /* 0x001fca00078e0092 */
[----:B------:R1:W-:Y:S02]  /*12f30*/  STG.E desc[UR6][R146.64], R149 ;  /* 0x0000009592007986 */ /* 0x0003e4000c101906 */
.L_x_42592:
[----:B------:R-:W-:Y:S05]  /*12f40*/  BSYNC.RECONVERGENT B2 ;  /* 0x0000000000027941 */ /* 0x000fea0003800200 */
.L_x_42591:
[----:B------:R-:W-:Y:S01]  /*12f50*/  VIADD R145, R145, 0x20 ;  /* 0x0000002091917836 */ /* 0x000fe20000000000 */
[----:B------:R-:W-:-:S07]  /*12f60*/  IADD3 R139, PT, PT, R139, 0x20, RZ ;  /* 0x000000208b8b7810 */ /* 0x000fce0007ffe0ff */
.L_x_42533:
[----:B------:R-:W-:Y:S05]  /*12f70*/  BSYNC.RECONVERGENT B1 ;  /* 0x0000000000017941 */ /* 0x000fea0003800200 */
.L_x_42532:
        /* <DEDUP_REMOVED lines=9> */
.L_x_42596:
[----:B------:R-:W-:Y:S05]  /*13010*/  BSYNC.RECONVERGENT B2 ;  /* 0x0000000000027941 */ /* 0x000fea0003800200 */
.L_x_42595:
        /* <DEDUP_REMOVED lines=28> */
.L_x_42603:
        /* <DEDUP_REMOVED lines=13> */
.L_x_42605:
[----:B------:R-:W-:Y:S05]  /*132b0*/  BSYNC.RECONVERGENT B5 ;  /* 0x0000000000057941 */ /* 0x000fea0003800200 */
.L_x_42604:
        /* <DEDUP_REMOVED lines=47> */
.L_x_42602:
[----:B------:R-:W-:Y:S05]  /*135b0*/  BSYNC.RECONVERGENT B4 ;  /* 0x0000000000047941 */ /* 0x000fea0003800200 */
.L_x_42601:
        /* <DEDUP_REMOVED lines=9> */
.L_x_42600:
[----:B------:R-:W-:Y:S05]  /*13650*/  BSYNC.RECONVERGENT B3 ;  /* 0x0000000000037941 */ /* 0x000fea0003800200 */
.L_x_42599:
        /* <DEDUP_REMOVED lines=20> */
.L_x_42610:
        /* <DEDUP_REMOVED lines=13> */
.L_x_42612:
[----:B------:R-:W-:Y:S05]  /*13870*/  BSYNC.RECONVERGENT B5 ;  /* 0x0000000000057941 */ /* 0x000fea0003800200 */
.L_x_42611:
        /* <DEDUP_REMOVED lines=47> */
.L_x_42609:
[----:B------:R-:W-:Y:S05]  /*13b70*/  BSYNC.RECONVERGENT B4 ;  /* 0x0000000000047941 */ /* 0x000fea0003800200 */
.L_x_42608:
        /* <DEDUP_REMOVED lines=9> */
.L_x_42607:
[----:B------:R-:W-:Y:S05]  /*13c10*/  BSYNC.RECONVERGENT B3 ;  /* 0x0000000000037941 */ /* 0x000fea0003800200 */
.L_x_42606:
        /* <DEDUP_REMOVED lines=20> */
.L_x_42617:
        /* <DEDUP_REMOVED lines=13> */
.L_x_42619:
[----:B------:R-:W-:Y:S05]  /*13e30*/  BSYNC.RECONVERGENT B5 ;  /* 0x0000000000057941 */ /* 0x000fea0003800200 */
.L_x_42618:
        /* <DEDUP_REMOVED lines=47> */
.L_x_42616:
[----:B------:R-:W-:Y:S05]  /*14130*/  BSYNC.RECONVERGENT B4 ;  /* 0x0000000000047941 */ /* 0x000fea0003800200 */
.L_x_42615:
        /* <DEDUP_REMOVED lines=9> */
.L_x_42614:
[----:B------:R-:W-:Y:S05]  /*141d0*/  BSYNC.RECONVERGENT B3 ;  /* 0x0000000000037941 */ /* 0x000fea0003800200 */
.L_x_42613:
        /* <DEDUP_REMOVED lines=19> */
.L_x_42623:
        /* <DEDUP_REMOVED lines=13> */
.L_x_42625:
[----:B------:R-:W-:Y:S05]  /*143e0*/  BSYNC.RECONVERGENT B4 ;  /* 0x0000000000047941 */ /* 0x000fea0003800200 */
.L_x_42624:
        /* <DEDUP_REMOVED lines=47> */
.L_x_42622:
[----:B------:R-:W-:Y:S05]  /*146e0*/  BSYNC.RECONVERGENT B3 ;  /* 0x0000000000037941 */ /* 0x000fea0003800200 */
.L_x_42621:
        /* <DEDUP_REMOVED lines=10> */
.L_x_42598:
        /* <DEDUP_REMOVED lines=21> */
.L_x_42630:
        /* <DEDUP_REMOVED lines=13> */
.L_x_42632:
[----:B------:R-:W-:Y:S05]  /*149b0*/  BSYNC.RECONVERGENT B5 ;  /* 0x0000000000057941 */ /* 0x000fea0003800200 */
.L_x_42631:
        /* <DEDUP_REMOVED lines=47> */
.L_x_42629:
[----:B------:R-:W-:Y:S05]  /*14cb0*/  BSYNC.RECONVERGENT B4 ;  /* 0x0000000000047941 */ /* 0x000fea0003800200 */
.L_x_42628:
        /* <DEDUP_REMOVED lines=8> */
.L_x_42627:
[----:B------:R-:W-:Y:S05]  /*14d40*/  BSYNC.RECONVERGENT B3 ;  /* 0x0000000000037941 */ /* 0x000fea0003800200 */
.L_x_42626:
        /* <DEDUP_REMOVED lines=17> */
.L_x_42637:
        /* <DEDUP_REMOVED lines=13> */
.L_x_42639:
[----:B------:R-:W-:Y:S05]  /*14f30*/  BSYNC.RECONVERGENT B5 ;  /* 0x0000000000057941 */ /* 0x000fea0003800200 */
.L_x_42638:
        /* <DEDUP_REMOVED lines=47> */
.L_x_42636:
[----:B------:R-:W-:Y:S05]  /*15230*/  BSYNC.RECONVERGENT B4 ;  /* 0x0000000000047941 */ /* 0x000fea0003800200 */
.L_x_42635:
        /* <DEDUP_REMOVED lines=8> */
.L_x_42634:
[----:B------:R-:W-:Y:S05]  /*152c0*/  BSYNC.RECONVERGENT B3 ;  /* 0x0000000000037941 */ /* 0x000fea0003800200 */
.L_x_42633:
        /* <DEDUP_REMOVED lines=17> */
.L_x_42644:
        /* <DEDUP_REMOVED lines=13> */
.L_x_42646:
[----:B------:R-:W-:Y:S05]  /*154b0*/  BSYNC.RECONVERGENT B5 ;  /* 0x0000000000057941 */ /* 0x000fea0003800200 */
.L_x_42645:
        /* <DEDUP_REMOVED lines=47> */
.L_x_42643:
[----:B------:R-:W-:Y:S05]  /*157b0*/  BSYNC.RECONVERGENT B4 ;  /* 0x0000000000047941 */ /* 0x000fea0003800200 */
.L_x_42642:
        /* <DEDUP_REMOVED lines=8> */
.L_x_42641:
[----:B------:R-:W-:Y:S05]  /*15840*/  BSYNC.RECONVERGENT B3 ;  /* 0x0000000000037941 */ /* 0x000fea0003800200 */
.L_x_42640:
        /* <DEDUP_REMOVED lines=16> */
.L_x_42649:
        /* <DEDUP_REMOVED lines=13> */
.L_x_42651:
[----:B------:R-:W-:Y:S05]  /*15a20*/  BSYNC.RECONVERGENT B4 ;  /* 0x0000000000047941 */ /* 0x000fea0003800200 */
.L_x_42650:
        /* <DEDUP_REMOVED lines=47> */
.L_x_42648:
[----:B------:R-:W-:Y:S05]  /*15d20*/  BSYNC.RECONVERGENT B3 ;  /* 0x0000000000037941 */ /* 0x000fea0003800200 */
.L_x_42647:
        /* <DEDUP_REMOVED lines=8> */
.L_x_42620:
[----:B------:R-:W-:Y:S05]  /*15db0*/  BSYNC.RECONVERGENT B2 ;  /* 0x0000000000027941 */ /* 0x000fea0003800200 */
.L_x_42597:
[----:B0-----:R-:W0:Y:S01]  /*15dc0*/  LDC.64 R146, c[0x0][0x3a8] ;  /* 0x0000ea00ff927b82 */ /* 0x001e220000000a00 */
        /* <DEDUP_REMOVED lines=16> */
.L_x_42653:
[----:B------:R-:W-:Y:S05]  /*15ed0*/  BSYNC.RECONVERGENT B2 ;  /* 0x0000000000027941 */ /* 0x000fea0003800200 */
.L_x_42652:
[----:B------:R-:W-:Y:S01]  /*15ee0*/  IADD3 R145, PT, PT, R145, 0x20, RZ ;  /* 0x0000002091917810 */ /* 0x000fe20007ffe0ff */
[----:B------:R-:W-:-:S07]  /*15ef0*/  VIADD R139, R139, 0x20 ;  /* 0x000000208b8b7836 */ /* 0x000fce0000000000 */
.L_x_42594:
[----:B------:R-:W-:Y:S05]  /*15f00*/  BSYNC.RECONVERGENT B1 ;  /* 0x0000000000017941 */ /* 0x000fea0003800200 */
.L_x_42593:
        /* <DEDUP_REMOVED lines=9> */
.L_x_42657:
[----:B------:R-:W-:Y:S05]  /*15fa0*/  BSYNC.RECONVERGENT B2 ;  /* 0x0000000000027941 */ /* 0x000fea0003800200 */
.L_x_42656:
        /* <DEDUP_REMOVED lines=28> */
.L_x_42664:
        /* <DEDUP_REMOVED lines=13> */
.L_x_42666:
[----:B------:R-:W-:Y:S05]  /*16240*/  BSYNC.RECONVERGENT B5 ;  /* 0x0000000000057941 */ /* 0x000fea0003800200 */
.L_x_42665:
        /* <DEDUP_REMOVED lines=46> */
.L_x_42663:
[----:B------:R-:W-:Y:S05]  /*16530*/  BSYNC.RECONVERGENT B4 ;  /* 0x0000000000047941 */ /* 0x000fea0003800200 */
.L_x_42662:
        /* <DEDUP_REMOVED lines=9> */
.L_x_42661:
[----:B------:R-:W-:Y:S05]  /*165d0*/  BSYNC.RECONVERGENT B3 ;  /* 0x0000000000037941 */ /* 0x000fea0003800200 */
.L_x_42660:
        /* <DEDUP_REMOVED lines=20> */
.L_x_42671:
        /* <DEDUP_REMOVED lines=13> */
.L_x_42673:
[----:B------:R-:W-:Y:S05]  /*167f0*/  BSYNC.RECONVERGENT B5 ;  /* 0x0000000000057941 */ /* 0x000fea0003800200 */
.L_x_42672:
        /* <DEDUP_REMOVED lines=47> */
.L_x_42670:
[----:B------:R-:W-:Y:S05]  /*16af0*/  BSYNC.RECONVERGENT B4 ;  /* 0x0000000000047941 */ /* 0x000fea0003800200 */
.L_x_42669:
        /* <DEDUP_REMOVED lines=9> */
.L_x_42668:
[----:B------:R-:W-:Y:S05]  /*16b90*/  BSYNC.RECONVERGENT B3 ;  /* 0x0000000000037941 */ /* 0x000fea0003800200 */
.L_x_42667:
        /* <DEDUP_REMOVED lines=20> */
.L_x_42678:
        /* <DEDUP_REMOVED lines=13> */
.L_x_42680:
[----:B------:R-:W-:Y:S05]  /*16db0*/  BSYNC.RECONVERGENT B5 ;  /* 0x0000000000057941 */ /* 0x000fea0003800200 */
.L_x_42679:
        /* <DEDUP_REMOVED lines=47> */
.L_x_42677:
[----:B------:R-:W-:Y:S05]  /*170b0*/  BSYNC.RECONVERGENT B4 ;  /* 0x0000000000047941 */ /* 0x000fea0003800200 */
.L_x_42676:
        /* <DEDUP_REMOVED lines=9> */
.L_x_42675:
[----:B------:R-:W-:Y:S05]  /*17150*/  BSYNC.RECONVERGENT B3 ;  /* 0x0000000000037941 */ /* 0x000fea0003800200 */
.L_x_42674:
        /* <DEDUP_REMOVED lines=19> */
.L_x_42684:
        /* <DEDUP_REMOVED lines=13> */
.L_x_42686:
[----:B------:R-:W-:Y:S05]  /*17360*/  BSYNC.RECONVERGENT B4 ;  /* 0x0000000000047941 */ /* 0x000fea0003800200 */
.L_x_42685:
        /* <DEDUP_REMOVED lines=47> */
.L_x_42683:
[----:B------:R-:W-:Y:S05]  /*17660*/  BSYNC.RECONVERGENT B3 ;  /* 0x0000000000037941 */ /* 0x000fea0003800200 */
.L_x_42682:
        /* <DEDUP_REMOVED lines=10> */
.L_x_42659:
        /* <DEDUP_REMOVED lines=21> */
.L_x_42691:
        /* <DEDUP_REMOVED lines=13> */
.L_x_42693:
[----:B------:R-:W-:Y:S05]  /*17930*/  BSYNC.RECONVERGENT B5 ;  /* 0x0000000000057941 */ /* 0x000fea0003800200 */
.L_x_42692:
        /* <DEDUP_REMOVED lines=46> */
.L_x_42690:
[----:B------:R-:W-:Y:S05]  /*17c20*/  BSYNC.RECONVERGENT B4 ;  /* 0x0000000000047941 */ /* 0x000fea0003800200 */
.L_x_42689:
        /* <DEDUP_REMOVED lines=8> */
.L_x_42688:
[----:B------:R-:W-:Y:S05]  /*17cb0*/  BSYNC.RECONVERGENT B3 ;  /* 0x0000000000037941 */ /* 0x000fea0003800200 */
.L_x_42687:
        /* <DEDUP_REMOVED lines=17> */
.L_x_42698:
        /* <DEDUP_REMOVED lines=13> */
.L_x_42700:
[----:B------:R-:W-:Y:S05]  /*17ea0*/  BSYNC.RECONVERGENT B5 ;  /* 0x0000000000057941 */ /* 0x000fea0003800200 */
.L_x_42699:
[----:B01----:R-:W-:Y:S01]  /*17eb0*/  IMAD.WIDE.U32 R146, R142, -0x326172a9, RZ ;  /* 0xcd9e8d578e927825 */ /* 0x003fe200078e00ff */
        /* <DEDUP_REMOVED lines=46> */
.L_x_42697:
[----:B------:R-:W-:Y:S05]  /*181a0*/  BSYNC.RECONVERGENT B4 ;  /* 0x0000000000047941 */ /* 0x000fea0003800200 */
.L_x_42696:
        /* <DEDUP_REMOVED lines=8> */
.L_x_42695:
[----:B------:R-:W-:Y:S05]  /*18230*/  BSYNC.RECONVERGENT B3 ;  /* 0x0000000000037941 */ /* 0x000fea0003800200 */
.L_x_42694:
        /* <DEDUP_REMOVED lines=17> */
.L_x_42705:
        /* <DEDUP_REMOVED lines=13> */
.L_x_42707:
[----:B------:R-:W-:Y:S05]  /*18420*/  BSYNC.RECONVERGENT B5 ;  /* 0x0000000000057941 */ /* 0x000fea0003800200 */
.L_x_42706:
[----:B01----:R-:W-:Y:S01]  /*18430*/  IMAD.WIDE.U32 R146, R142, -0x326172a9, RZ ;  /* 0xcd9e8d578e927825 */ /* 0x003fe200078e00ff */
        /* <DEDUP_REMOVED lines=46> */
.L_x_42704:
[----:B------:R-:W-:Y:S05]  /*18720*/  BSYNC.RECONVERGENT B4 ;  /* 0x0000000000047941 */ /* 0x000fea0003800200 */
.L_x_42703:
        /* <DEDUP_REMOVED lines=8> */
.L_x_42702:
[----:B------:R-:W-:Y:S05]  /*187b0*/  BSYNC.RECONVERGENT B3 ;  /* 0x0000000000037941 */ /* 0x000fea0003800200 */
.L_x_42701:
        /* <DEDUP_REMOVED lines=16> */
.L_x_42710:
        /* <DEDUP_REMOVED lines=13> */
.L_x_42712:
[----:B------:R-:W-:Y:S05]  /*18990*/  BSYNC.RECONVERGENT B4 ;  /* 0x0000000000047941 */ /* 0x000fea0003800200 */
.L_x_42711:
[----:B------:R-:W-:Y:S01]  /*189a0*/  IMAD.WIDE.U32 R8, R142, -0x326172a9, RZ ;  /* 0xcd9e8d578e087825 */ /* 0x000fe200078e00ff */
[----:B------:R-:W-:Y:S01]  /*189b0*/  LOP3.LUT R10, R3, UR5, R159, 0x96, !PT ;  /* 0x00000005030a7c12 */ /* 0x000fe2000f8e969f */
[----:B------:R-:W-:Y:S02]  /*189c0*/  UIADD3 UR28, UPT, UPT, UR4, -0x255992d5, URZ ;  /* 0xdaa66d2b041c7890 */ /* 0x000fe4000fffe0ff */
[----:B------:R-:W-:Y:S01]  /*189d0*/  HFMA2 R2, -RZ, RZ, 0, 0 ;  /* 0x00000000ff027431 */ /* 0x000fe200000001ff */
        /* <DEDUP_REMOVED lines=43> */
.L_x_42709:
[----:B------:R-:W-:Y:S05]  /*18c90*/  BSYNC.RECONVERGENT B3 ;  /* 0x0000000000037941 */ /* 0x000fea0003800200 */
.L_x_42708:
        /* <DEDUP_REMOVED lines=8> */
.L_x_42681:
[----:B------:R-:W-:Y:S05]  /*18d20*/  BSYNC.RECONVERGENT B2 ;  /* 0x0000000000027941 */ /* 0x000fea0003800200 */
.L_x_42658:
        /* <DEDUP_REMOVED lines=17> */
.L_x_42714:
[----:B------:R-:W-:Y:S05]  /*18e40*/  BSYNC.RECONVERGENT B2 ;  /* 0x0000000000027941 */ /* 0x000fea0003800200 */
.L_x_42713:
[----:B------:R-:W-:Y:S01]  /*18e50*/  VIADD R145, R145, 0x20 ;  /* 0x0000002091917836 */ /* 0x000fe20000000000 */
[----:B------:R-:W-:-:S07]  /*18e60*/  IADD3 R139, PT, PT, R139, 0x20, RZ ;  /* 0x000000208b8b7810 */ /* 0x000fce0007ffe0ff */
.L_x_42655:
[----:B------:R-:W-:Y:S05]  /*18e70*/  BSYNC.RECONVERGENT B1 ;  /* 0x0000000000017941 */ /* 0x000fea0003800200 */
.L_x_42654:
        /* <DEDUP_REMOVED lines=9> */
.L_x_42718:
[----:B------:R-:W-:Y:S05]  /*18f10*/  BSYNC.RECONVERGENT B2 ;  /* 0x0000000000027941 */ /* 0x000fea0003800200 */
.L_x_42717:
        /* <DEDUP_REMOVED lines=28> */
.L_x_42725:
        /* <DEDUP_REMOVED lines=13> */
.L_x_42727:
[----:B------:R-:W-:Y:S05]  /*191b0*/  BSYNC.RECONVERGENT B5 ;  /* 0x0000000000057941 */ /* 0x000fea0003800200 */
.L_x_42726:
        /* <DEDUP_REMOVED lines=47> */
.L_x_42724:
[----:B------:R-:W-:Y:S05]  /*194b0*/  BSYNC.RECONVERGENT B4 ;  /* 0x0000000000047941 */ /* 0x000fea0003800200 */
.L_x_42723:
        /* <DEDUP_REMOVED lines=9> */
.L_x_42722:
[----:B------:R-:W-:Y:S05]  /*19550*/  BSYNC.RECONVERGENT B3 ;  /* 0x0000000000037941 */ /* 0x000fea0003800200 */
.L_x_42721:
        /* <DEDUP_REMOVED lines=20> */
.L_x_42732:
        /* <DEDUP_REMOVED lines=13> */
.L_x_42734:
[----:B------:R-:W-:Y:S05]  /*19770*/  BSYNC.RECONVERGENT B5 ;  /* 0x0000000000057941 */ /* 0x000fea0003800200 */
.L_x_42733:
        /* <DEDUP_REMOVED lines=47> */
.L_x_42731:
[----:B------:R-:W-:Y:S05]  /*19a70*/  BSYNC.RECONVERGENT B4 ;  /* 0x0000000000047941 */ /* 0x000fea0003800200 */
.L_x_42730:
        /* <DEDUP_REMOVED lines=9> */
.L_x_42729:
[----:B------:R-:W-:Y:S05]  /*19b10*/  BSYNC.RECONVERGENT B3 ;  /* 0x0000000000037941 */ /* 0x000fea0003800200 */
.L_x_42728:
        /* <DEDUP_REMOVED lines=20> */
.L_x_42739:
        /* <DEDUP_REMOVED lines=13> */
.L_x_42741:
[----:B------:R-:W-:Y:S05]  /*19d30*/  BSYNC.RECONVERGENT B5 ;  /* 0x0000000000057941 */ /* 0x000fea0003800200 */
.L_x_42740:
        /* <DEDUP_REMOVED lines=47> */
.L_x_42738:
[----:B------:R-:W-:Y:S05]  /*1a030*/  BSYNC.RECONVERGENT B4 ;  /* 0x0000000000047941 */ /* 0x000fea0003800200 */
.L_x_42737:
        /* <DEDUP_REMOVED lines=9> */
.L_x_42736:
[----:B------:R-:W-:Y:S05]  /*1a0d0*/  BSYNC.RECONVERGENT B3 ;  /* 0x0000000000037941 */ /* 0x000fea0003800200 */
.L_x_42735:
        /* <DEDUP_REMOVED lines=19> */
.L_x_42745:
        /* <DEDUP_REMOVED lines=13> */
.L_x_42747:
[----:B------:R-:W-:Y:S05]  /*1a2e0*/  BSYNC.RECONVERGENT B4 ;  /* 0x0000000000047941 */ /* 0x000fea0003800200 */
.L_x_42746:
        /* <DEDUP_REMOVED lines=47> */
.L_x_42744:
[----:B------:R-:W-:Y:S05]  /*1a5e0*/  BSYNC.RECONVERGENT B3 ;  /* 0x0000000000037941 */ /* 0x000fea0003800200 */
.L_x_42743:
        /* <DEDUP_REMOVED lines=10> */
.L_x_42720:
        /* <DEDUP_REMOVED lines=21> */
.L_x_42752:
        /* <DEDUP_REMOVED lines=13> */
.L_x_42754:
[----:B------:R-:W-:Y:S05]  /*1a8b0*/  BSYNC.RECONVERGENT B5 ;  /* 0x0000000000057941 */ /* 0x000fea0003800200 */
.L_x_42753:
        /* <DEDUP_REMOVED lines=47> */
.L_x_42751:
[----:B------:R-:W-:Y:S05]  /*1abb0*/  BSYNC.RECONVERGENT B4 ;  /* 0x0000000000047941 */ /* 0x000fea0003800200 */
.L_x_42750:
        /* <DEDUP_REMOVED lines=8> */
.L_x_42749:
[----:B------:R-:W-:Y:S05]  /*1ac40*/  BSYNC.RECONVERGENT B3 ;  /* 0x0000000000037941 */ /* 0x000fea0003800200 */
.L_x_42748:
        /* <DEDUP_REMOVED lines=17> */
.L_x_42759:
        /* <DEDUP_REMOVED lines=13> */
.L_x_42761:
[----:B------:R-:W-:Y:S05]  /*1ae30*/  BSYNC.RECONVERGENT B5 ;  /* 0x0000000000057941 */ /* 0x000fea0003800200 */
.L_x_42760:
        /* <DEDUP_REMOVED lines=47> */
.L_x_42758:
[----:B------:R-:W-:Y:S05]  /*1b130*/  BSYNC.RECONVERGENT B4 ;  /* 0x0000000000047941 */ /* 0x000fea0003800200 */
.L_x_42757:
        /* <DEDUP_REMOVED lines=8> */
.L_x_42756:
[----:B------:R-:W-:Y:S05]  /*1b1c0*/  BSYNC.RECONVERGENT B3 ;  /* 0x0000000000037941 */ /* 0x000fea0003800200 */
.L_x_42755:
        /* <DEDUP_REMOVED lines=17> */
.L_x_42766:
        /* <DEDUP_REMOVED lines=13> */
.L_x_42768:
[----:B------:R-:W-:Y:S05]  /*1b3b0*/  BSYNC.RECONVERGENT B5 ;  /* 0x0000000000057941 */ /* 0x000fea0003800200 */
.L_x_42767:
        /* <DEDUP_REMOVED lines=47> */
.L_x_42765:
[----:B------:R-:W-:Y:S05]  /*1b6b0*/  BSYNC.RECONVERGENT B4 ;  /* 0x0000000000047941 */ /* 0x000fea0003800200 */
.L_x_42764:
        /* <DEDUP_REMOVED lines=8> */
.L_x_42763:
[----:B------:R-:W-:Y:S05]  /*1b740*/  BSYNC.RECONVERGENT B3 ;  /* 0x0000000000037941 */ /* 0x000fea0003800200 */
.L_x_42762:
        /* <DEDUP_REMOVED lines=16> */
.L_x_42771:
        /* <DEDUP_REMOVED lines=13> */
.L_x_42773:
[----:B------:R-:W-:Y:S05]  /*1b920*/  BSYNC.RECONVERGENT B4 ;  /* 0x0000000000047941 */ /* 0x000fea0003800200 */
.L_x_42772:
        /* <DEDUP_REMOVED lines=47> */
.L_x_42770:
[----:B------:R-:W-:Y:S05]  /*1bc20*/  BSYNC.RECONVERGENT B3 ;  /* 0x0000000000037941 */ /* 0x000fea0003800200 */
.L_x_42769:
        /* <DEDUP_REMOVED lines=8> */
.L_x_42742:
[----:B------:R-:W-:Y:S05]  /*1bcb0*/  BSYNC.RECONVERGENT B2 ;  /* 0x0000000000027941 */ /* 0x000fea0003800200 */
.L_x_42719:
        /* <DEDUP_REMOVED lines=17> */
.L_x_42775:
[----:B------:R-:W-:Y:S05]  /*1bdd0*/  BSYNC.RECONVERGENT B2 ;  /* 0x0000000000027941 */ /* 0x000fea0003800200 */
.L_x_42774:
[----:B------:R-:W-:Y:S01]  /*1bde0*/  IADD3 R145, PT, PT, R145, 0x20, RZ ;  /* 0x0000002091917810 */ /* 0x000fe20007ffe0ff */
[----:B------:R-:W-:-:S07]  /*1bdf0*/  VIADD R139, R139, 0x20 ;  /* 0x000000208b8b7836 */ /* 0x000fce0000000000 */
.L_x_42716:
[----:B------:R-:W-:Y:S05]  /*1be00*/  BSYNC.RECONVERGENT B1 ;  /* 0x0000000000017941 */ /* 0x000fea0003800200 */
.L_x_42715:
        /* <DEDUP_REMOVED lines=9> */
.L_x_42779:
[----:B------:R-:W-:Y:S05]  /*1bea0*/  BSYNC.RECONVERGENT B2 ;  /* 0x0000000000027941 */ /* 0x000fea0003800200 */
.L_x_42778:
        /* <DEDUP_REMOVED lines=9> */
[----:B-1----:R-:W-:Y:S01]  /*1bf40*/  @!P1 MOV R155, R2 ;  /* 0x00000002009b9202 */ /* 0x002fe20000000f00 */
        /* <DEDUP_REMOVED lines=18> */
.L_x_42786:
        /* <DEDUP_REMOVED lines=13> */
.L_x_42788:
[----:B------:R-:W-:Y:S05]  /*1c140*/  BSYNC.RECONVERGENT B5 ;  /* 0x0000000000057941 */ /* 0x000fea0003800200 */
.L_x_42787:
        /* <DEDUP_REMOVED lines=47> */
.L_x_42785:
[----:B------:R-:W-:Y:S05]  /*1c440*/  BSYNC.RECONVERGENT B4 ;  /* 0x0000000000047941 */ /* 0x000fea0003800200 */
.L_x_42784:
[----:B------:R-:W-:Y:S01]  /*1c450*/  I2FP.F32.U32 R2, R5 ;  /* 0x0000000500027245 */ /* 0x000fe20000201000 */
[----:B------:R-:W-:Y:S02]  /*1c460*/  IMAD.MOV.U32 R5, RZ, RZ, 0x2f800000 ;  /* 0x2f800000ff057424 */ /* 0x000fe400078e00ff */
[----:B-----5:R-:W-:Y:S02]  /*1c470*/  FMUL.FTZ R4, R92, UR9 ;  /* 0x000000095c047c20 */ /* 0x020fe40008410000 */
[----:B------:R-:W-:Y:S02]  /*1c480*/  FFMA.FTZ R2, R2, R5, 1.1641532182693481445e-10 ;  /* 0x2f00000002027423 */ /* 0x000fe40000010005 */
[----:B------:R-:W-:-:S03]  /*1c490*/  FMUL.FTZ R4, R4, UR8 ;  /* 0x0000000804047c20 */ /* 0x000fc60008410000 */
[----:B------:R-:W-:-:S04]  /*1c4a0*/  FSETP.GTU.FTZ.AND P2, PT, R2, UR25, PT ;  /* 0x0000001902007c0b */ /* 0x000fc8000bf5c000 */
[----:B0-----:R-:W-:Y:S02]  /*1c4b0*/  FSEL R157, R4, RZ, !P2 ;  /* 0x000000ff049d7208 */ /* 0x001fe40005000000 */
[----:B------:R-:W-:-:S03]  /*1c4c0*/  SEL R5, RZ, 0x1, P2 ;  /* 0x00000001ff057807 */ /* 0x000fc60001000000 */
[----:B------:R-:W-:-:S07]  /*1c4d0*/  FADD.FTZ R132, R132, R157 ;  /* 0x0000009d84847221 */ /* 0x000fce0000010000 */
.L_x_42783:
[----:B------:R-:W-:Y:S05]  /*1c4e0*/  BSYNC.RECONVERGENT B3 ;  /* 0x0000000000037941 */ /* 0x000fea0003800200 */
.L_x_42782:
        /* <DEDUP_REMOVED lines=20> */
.L_x_42793:
        /* <DEDUP_REMOVED lines=13> */
.L_x_42795:
[----:B------:R-:W-:Y:S05]  /*1c700*/  BSYNC.RECONVERGENT B5 ;  /* 0x0000000000057941 */ /* 0x000fea0003800200 */
.L_x_42794:
        /* <DEDUP_REMOVED lines=47> */
.L_x_42792:
[----:B------:R-:W-:Y:S05]  /*1ca00*/  BSYNC.RECONVERGENT B4 ;  /* 0x0000000000047941 */ /* 0x000fea0003800200 */
.L_x_42791:
        /* <DEDUP_REMOVED lines=9> */
.L_x_42790:
[----:B------:R-:W-:Y:S05]  /*1caa0*/  BSYNC.RECONVERGENT B3 ;  /* 0x0000000000037941 */ /* 0x000fea0003800200 */
.L_x_42789:
        /* <DEDUP_REMOVED lines=20> */
.L_x_42800:
        /* <DEDUP_REMOVED lines=13> */
.L_x_42802:
[----:B------:R-:W-:Y:S05]  /*1ccc0*/  BSYNC.RECONVERGENT B5 ;  /* 0x0000000000057941 */ /* 0x000fea0003800200 */
.L_x_42801:
        /* <DEDUP_REMOVED lines=47> */
.L_x_42799:
[----:B------:R-:W-:Y:S05]  /*1cfc0*/  BSYNC.RECONVERGENT B4 ;  /* 0x0000000000047941 */ /* 0x000fea0003800200 */
.L_x_42798:
        /* <DEDUP_REMOVED lines=9> */
.L_x_42797:
[----:B------:R-:W-:Y:S05]  /*1d060*/  BSYNC.RECONVERGENT B3 ;  /* 0x0000000000037941 */ /* 0x000fea0003800200 */
.L_x_42796:
        /* <DEDUP_REMOVED lines=19> */
.L_x_42806:
        /* <DEDUP_REMOVED lines=13> */
.L_x_42808:
[----:B------:R-:W-:Y:S05]  /*1d270*/  BSYNC.RECONVERGENT B4 ;  /* 0x0000000000047941 */ /* 0x000fea0003800200 */
.L_x_42807:
        /* <DEDUP_REMOVED lines=47> */
.L_x_42805:
[----:B------:R-:W-:Y:S05]  /*1d570*/  BSYNC.RECONVERGENT B3 ;  /* 0x0000000000037941 */ /* 0x000fea0003800200 */
.L_x_42804:
        /* <DEDUP_REMOVED lines=10> */
.L_x_42781:
        /* <DEDUP_REMOVED lines=21> */
.L_x_42813:
        /* <DEDUP_REMOVED lines=13> */
.L_x_42815:
[----:B------:R-:W-:Y:S05]  /*1d840*/  BSYNC.RECONVERGENT B5 ;  /* 0x0000000000057941 */ /* 0x000fea0003800200 */
.L_x_42814:
        /* <DEDUP_REMOVED lines=47> */
.L_x_42812:
[----:B------:R-:W-:Y:S05]  /*1db40*/  BSYNC.RECONVERGENT B4 ;  /* 0x0000000000047941 */ /* 0x000fea0003800200 */
.L_x_42811:
        /* <DEDUP_REMOVED lines=8> */
.L_x_42810:
[----:B------:R-:W-:Y:S05]  /*1dbd0*/  BSYNC.RECONVERGENT B3 ;  /* 0x0000000000037941 */ /* 0x000fea0003800200 */
.L_x_42809:
        /* <DEDUP_REMOVED lines=17> */
.L_x_42820:
        /* <DEDUP_REMOVED lines=13> */
.L_x_42822:
[----:B------:R-:W-:Y:S05]  /*1ddc0*/  BSYNC.RECONVERGENT B5 ;  /* 0x0000000000057941 */ /* 0x000fea0003800200 */
.L_x_42821:
        /* <DEDUP_REMOVED lines=47> */
.L_x_42819:
[----:B------:R-:W-:Y:S05]  /*1e0c0*/  BSYNC.RECONVERGENT B4 ;  /* 0x0000000000047941 */ /* 0x000fea0003800200 */
.L_x_42818:
        /* <DEDUP_REMOVED lines=8> */
.L_x_42817:
[----:B------:R-:W-:Y:S05]  /*1e150*/  BSYNC.RECONVERGENT B3 ;  /* 0x0000000000037941 */ /* 0x000fea0003800200 */
.L_x_42816:
        /* <DEDUP_REMOVED lines=17> */
.L_x_42827:
        /* <DEDUP_REMOVED lines=13> */
.L_x_42829:
[----:B------:R-:W-:Y:S05]  /*1e340*/  BSYNC.RECONVERGENT B5 ;  /* 0x0000000000057941 */ /* 0x000fea0003800200 */
.L_x_42828:
        /* <DEDUP_REMOVED lines=47> */
.L_x_42826:
[----:B------:R-:W-:Y:S05]  /*1e640*/  BSYNC.RECONVERGENT B4 ;  /* 0x0000000000047941 */ /* 0x000fea0003800200 */
.L_x_42825:
[----:B------:R-:W-:Y:S01]  /*1e650*/  HFMA2 R7, -RZ, RZ, 0.1171875, 0 ;  /* 0x2f800000ff077431 */ /* 0x000fe200000001ff */
[----:B------:R-:W-:Y:S01]  /*1e660*/  I2FP.F32.U32 R2, R4 ;  /* 0x0000000400027245 */ /* 0x000fe20000201000 */
[----:B-----5:R-:W-:-:S04]  /*1e670*/  FMUL.FTZ R4, R94, UR9 ;  /* 0x000000095e047c20 */ /* 0x020fc80008410000 */
[----:B------:R-:W-:Y:S01]  /*1e680*/  FMUL.FTZ R4, R4, UR8 ;  /* 0x0000000804047c20 */ /* 0x000fe20008410000 */
[----:B------:R-:W-:-:S05]  /*1e690*/  FFMA.FTZ R2, R2, R7, 1.1641532182693481445e-10 ;  /* 0x2f00000002027423 */ /* 0x000fca0000010007 */
[----:B------:R-:W-:-:S04]  /*1e6a0*/  FSETP.GTU.FTZ.AND P1, PT, R2, UR25, PT ;  /* 0x0000001902007c0b */ /* 0x000fc8000bf3c000 */
[----:B------:R-:W-:Y:S02]  /*1e6b0*/  SEL R7, RZ, 0x1, P1 ;  /* 0x00000001ff077807 */ /* 0x000fe40000800000 */
[----:B------:R-:W-:-:S07]  /*1e6c0*/  FSEL R134, R4, RZ, !P1 ;  /* 0x000000ff04867208 */ /* 0x000fce0004800000 */
.L_x_42824:
[----:B------:R-:W-:Y:S05]  /*1e6d0*/  BSYNC.RECONVERGENT B3 ;  /* 0x0000000000037941 */ /* 0x000fea0003800200 */
.L_x_42823:
        /* <DEDUP_REMOVED lines=20> */
.L_x_42832:
        /* <DEDUP_REMOVED lines=13> */
.L_x_42834:
[----:B------:R-:W-:Y:S05]  /*1e8f0*/  BSYNC.RECONVERGENT B4 ;  /* 0x0000000000047941 */ /* 0x000fea0003800200 */
.L_x_42833:
        /* <DEDUP_REMOVED lines=47> */
.L_x_42831:
[----:B------:R-:W-:Y:S05]  /*1ebf0*/  BSYNC.RECONVERGENT B3 ;  /* 0x0000000000037941 */ /* 0x000fea0003800200 */
.L_x_42830:
        /* <DEDUP_REMOVED lines=8> */
.L_x_42803:
[----:B------:R-:W-:Y:S05]  /*1ec80*/  BSYNC.RECONVERGENT B2 ;  /* 0x0000000000027941 */ /* 0x000fea0003800200 */
.L_x_42780:
[----:B0-----:R-:W0:Y:S02]  /*1ec90*/  LDC.64 R156, c[0x0][0x3a8] ;  /* 0x0000ea00ff9c7b82 */ /* 0x001e240000000a00 */
[----:B0-----:R-:W-:-:S05]  /*1eca0*/  IMAD.WIDE.U32 R156, R145, 0x10, R156 ;  /* 0x00000010919c7825 */ /* 0x001fca00078e009c */
[----:B-----5:R2:W-:Y:S01]  /*1ecb0*/  STG.E.128 desc[UR6][R156.64], R132 ;  /* 0x000000849c007986 */ /* 0x0205e2000c101d06 */
[----:B------:R-:W-:Y:S05]  /*1ecc0*/  @!P0 BRA `(.L_x_42777) ;  /* 0x00000000002c8947 */ /* 0x000fea0003800000 */
[----:B--2---:R-:W0:Y:S01]  /*1ecd0*/  LDC.64 R156, c[0x0][0x3b0] ;  /* 0x0000ec00ff9c7b82 */ /* 0x004e220000000a00 */
[----:B------:R-:W-:Y:S02]  /*1ece0*/  SHF.L.U32 R145, R7, 0x10, RZ ;  /* 0x0000001007917819 */ /* 0x000fe400000006ff */
[----:B------:R-:W-:Y:S02]  /*1ecf0*/  LOP3.LUT R138, R8, 0xffff, RZ, 0xc0, !PT ;  /* 0x0000ffff088a7812 */ /* 0x000fe400078ec0ff */
[----:B------:R-:W-:Y:S02]  /*1ed00*/  LOP3.LUT R145, R145, 0xff0000, RZ, 0xc0, !PT ;  /* 0x00ff000091917812 */ /* 0x000fe400078ec0ff */
[----:B------:R-:W-:-:S03]  /*1ed10*/  LOP3.LUT R155, R6, 0xff, RZ, 0xc0, !PT ;  /* 0x000000ff069b7812 */ /* 0x000fc600078ec0ff */
[----:B------:R-:W-:Y:S01]  /*1ed20*/  IMAD R138, R138, 0x1000000, R145 ;  /* 0x010000008a8a7824 */ /* 0x000fe200078e0291 */
[----:B------:R-:W-:-:S04]  /*1ed30*/  LOP3.LUT R145, R5, 0xff, RZ, 0xc0, !PT ;  /* 0x000000ff05917812 */ /* 0x000fc800078ec0ff */
[----:B------:R-:W-:-:S05]  /*1ed40*/  LEA R138, R155, R138, 0x8 ;  /* 0x0000008a9b8a7211 */ /* 0x000fca00078e40ff */
[----:B------:R-:W-:Y:S02]  /*1ed50*/  IMAD.IADD R145, R138, 0x1, R145 ;  /* 0x000000018a917824 */ /* 0x000fe400078e0291 */
[----:B0-----:R-:W-:-:S05]  /*1ed60*/  IMAD.WIDE.U32 R156, R139, 0x4, R156 ;  /* 0x000000048b9c7825 */ /* 0x001fca00078e009c */
[----:B------:R3:W-:Y:S02]  /*1ed70*/  STG.E desc[UR6][R156.64], R145 ;  /* 0x000000919c007986 */ /* 0x0007e4000c101906 */
.L_x_42777:
[----:B------:R-:W-:Y:S05]  /*1ed80*/  BSYNC.RECONVERGENT B1 ;  /* 0x0000000000017941 */ /* 0x000fea0003800200 */
.L_x_42776:
[----:B------:R-:W-:Y:S01]  /*1ed90*/  FADD.FTZ R138, RZ, R96 ;  /* 0x00000060ff8a7221 */ /* 0x000fe20000010000 */
[C---:B------:R-:W-:Y:S01]  /*1eda0*/  ISETP.GT.U32.AND P4, PT, R0.reuse, 0x3f, PT ;  /* 0x0000003f0000780c */ /* 0x040fe20003f84070 */
[----:B------:R-:W4:Y:S01]  /*1edb0*/  S2R R158, SR_TID.X ;  /* 0x00000000009e7919 */ /* 0x000f220000002100 */
        /* <DEDUP_REMOVED lines=12> */
[----:B---3--:R-:W-:-:S04]  /*1ee80*/  FADD.FTZ R145, R101, R138 ;  /* 0x0000008a65917221 */ /* 0x008fc80000010000 */
        /* <DEDUP_REMOVED lines=40> */
[----:B----4-:R-:W-:-:S04]  /*1f110*/  LOP3.LUT P6, RZ, R158, 0x1f, RZ, 0xc0, !PT ;  /* 0x0000001f9eff7812 */ /* 0x010fc800078cc0ff */
[----:B------:R-:W-:Y:S01]  /*1f120*/  P2R R138, PR, RZ, 0x40 ;  /* 0x00000040ff8a7803 */ /* 0x000fe20000000000 */
[----:B------:R-:W-:Y:S08]  /*1f130*/  BRA.DIV UR28, `(.L_x_42835) ;  /* 0x000000161c347947 */ /* 0x000ff0000b800000 */
[----:B------:R-:W3:Y:S01]  /*1f140*/  SHFL.BFLY PT, R160, R139, 0x1, 0x1f ;  /* 0x0c201f008ba07f89 */ /* 0x000ee200000e0000 */
[----:B-1----:R-:W1:Y:S01]  /*1f150*/  LDC R155, c[0x0][0x400] ;  /* 0x00010000ff9b7b82 */ /* 0x002e620000000800 */
[----:B------:R-:W-:Y:S01]  /*1f160*/  ISETP.NE.AND P6, PT, R145, RZ, PT ;  /* 0x000000ff9100720c */ /* 0x000fe20003fc5270 */
[----:B---3--:R-:W-:-:S05]  /*1f170*/  FADD.FTZ R164, R139, R160 ;  /* 0x000000a08ba47221 */ /* 0x008fca0000010000 */
[----:B------:R-:W3:Y:S02]  /*1f180*/  SHFL.BFLY PT, R160, R164, 0x2, 0x1f ;  /* 0x0c401f00a4a07f89 */ /* 0x000ee400000e0000 */
[----:B---3--:R-:W-:-:S05]  /*1f190*/  FADD.FTZ R165, R164, R160 ;  /* 0x000000a0a4a57221 */ /* 0x008fca0000010000 */
[----:B------:R-:W3:Y:S02]  /*1f1a0*/  SHFL.BFLY PT, R160, R165, 0x4, 0x1f ;  /* 0x0c801f00a5a07f89 */ /* 0x000ee400000e0000 */
[----:B---3--:R-:W-:-:S05]  /*1f1b0*/  FADD.FTZ R165, R165, R160 ;  /* 0x000000a0a5a57221 */ /* 0x008fca0000010000 */
[----:B------:R-:W3:Y:S02]  /*1f1c0*/  SHFL.BFLY PT, R160, R165, 0x8, 0x1f ;  /* 0x0d001f00a5a07f89 */ /* 0x000ee400000e0000 */
[----:B---3--:R-:W-:-:S05]  /*1f1d0*/  FADD.FTZ R138, R165, R160 ;  /* 0x000000a0a58a7221 */ /* 0x008fca0000010000 */
[----:B------:R-:W3:Y:S02]  /*1f1e0*/  SHFL.BFLY PT, R160, R138, 0x10, 0x1f ;  /* 0x0e001f008aa07f89 */ /* 0x000ee400000e0000 */
[----:B---3--:R-:W-:-:S04]  /*1f1f0*/  FADD.FTZ R160, R138, R160 ;  /* 0x000000a08aa07221 */ /* 0x008fc80000010000 */
[----:B-1----:R-:W-:-:S04]  /*1f200*/  FMUL.FTZ R145, R160, R155 ;  /* 0x0000009ba0917220 */ /* 0x002fc80000410000 */
[--C-:B------:R-:W-:Y:S01]  /*1f210*/  FADD.FTZ R138, R96, -R145.reuse ;  /* 0x80000091608a7221 */ /* 0x100fe20000010000 */
[--C-:B0-2---:R-:W-:Y:S01]  /*1f220*/  FADD.FTZ R156, R97, -R145.reuse ;  /* 0x80000091619c7221 */ /* 0x105fe20000010000 */
        /* <DEDUP_REMOVED lines=91> */
.L_x_42868:
        /* <DEDUP_REMOVED lines=39> */
[----:B-1----:R-:W-:-:S04]  /*1fa50*/  IMAD.WIDE.U32 R158, R156, 0x10, R158 ;  /* 0x000000109c9e7825 */ /* 0x002fc800078e009e */
[----:B------:R-:W-:Y:S01]  /*1fa60*/  VIADD R156, R156, 0x20 ;  /* 0x000000209c9c7836 */ /* 0x000fe20000000000 */
[----:B------:R1:W-:Y:S06]  /*1fa70*/  STG.E.128 desc[UR6][R158.64], R136 ;  /* 0x000000889e007986 */ /* 0x0003ec000c101d06 */
.L_x_42839:
[----:B------:R-:W-:Y:S05]  /*1fa80*/  BSYNC.RECONVERGENT B2 ;  /* 0x0000000000027941 */ /* 0x000fea0003800200 */
.L_x_42838:
[----:B------:R-:W-:Y:S01]  /*1fa90*/  ISETP.NE.AND P0, PT, R154, RZ, PT ;  /* 0x000000ff9a00720c */ /* 0x000fe20003f05270 */
[----:B------:R-:W-:-:S12]  /*1faa0*/  BSSY.RECONVERGENT B2, `(.L_x_42840) ;  /* 0x0000012000027945 */ /* 0x000fd80003800200 */
[----:B------:R-:W-:Y:S05]  /*1fab0*/  @!P0 BRA `(.L_x_42841) ;  /* 0x0000000000408947 */ /* 0x000fea0003800000 */
[----:B-1----:R-:W1:Y:S01]  /*1fac0*/  LDC.64 R158, c[0x0][0x428] ;  /* 0x00010a00ff9e7b82 */ /* 0x002e620000000a00 */
        /* <DEDUP_REMOVED lines=12> */
[C---:B-1----:R-:W-:Y:S01]  /*1fb90*/  IMAD.WIDE.U32 R158, R156.reuse, 0x10, R158 ;  /* 0x000000109c9e7825 */ /* 0x042fe200078e009e */
[----:B------:R-:W-:-:S04]  /*1fba0*/  IADD3 R156, PT, PT, R156, 0x20, RZ ;  /* 0x000000209c9c7810 */ /* 0x000fc80007ffe0ff */
[----:B------:R2:W-:Y:S03]  /*1fbb0*/  STG.E.128 desc[UR6][R158.64], R136 ;  /* 0x000000889e007986 */ /* 0x0005e6000c101d06 */
.L_x_42841:
[----:B------:R-:W-:Y:S05]  /*1fbc0*/  BSYNC.RECONVERGENT B2 ;  /* 0x0000000000027941 */ /* 0x000fea0003800200 */
.L_x_42840:
[----:B------:R-:W-:Y:S01]  /*1fbd0*/  ISETP.NE.AND P0, PT, R153, RZ, PT ;  /* 0x000000ff9900720c */ /* 0x000fe20003f05270 */
[----:B------:R-:W-:-:S12]  /*1fbe0*/  BSSY.RECONVERGENT B2, `(.L_x_42842) ;  /* 0x0000012000027945 */ /* 0x000fd80003800200 */
[----:B------:R-:W-:Y:S05]  /*1fbf0*/  @!P0 BRA `(.L_x_42843) ;  /* 0x0000000000408947 */ /* 0x000fea0003800000 */
[----:B-12---:R-:W1:Y:S01]  /*1fc00*/  LDC.64 R158, c[0x0][0x428] ;  /* 0x00010a00ff9e7b82 */ /* 0x006e620000000a00 */
        /* <DEDUP_REMOVED lines=15> */
.L_x_42843:
[----:B------:R-:W-:Y:S05]  /*1fd00*/  BSYNC.RECONVERGENT B2 ;  /* 0x0000000000027941 */ /* 0x000fea0003800200 */
.L_x_42842:
[----:B------:R-:W-:Y:S01]  /*1fd10*/  ISETP.NE.AND P0, PT, R152, RZ, PT ;  /* 0x000000ff9800720c */ /* 0x000fe20003f05270 */
[----:B------:R-:W-:-:S12]  /*1fd20*/  BSSY.RECONVERGENT B2, `(.L_x_42844) ;  /* 0x0000012000027945 */ /* 0x000fd80003800200 */
[----:B------:R-:W-:Y:S05]  /*1fd30*/  @!P0 BRA `(.L_x_42845) ;  /* 0x0000000000408947 */ /* 0x000fea0003800000 */
[----:B------:R-:W4:Y:S01]  /*1fd40*/  LDC.64 R152, c[0x0][0x428] ;  /* 0x00010a00ff987b82 */ /* 0x000f220000000a00 */
        /* <DEDUP_REMOVED lines=12> */
[C---:B----4-:R-:W-:Y:S01]  /*1fe10*/  IMAD.WIDE.U32 R152, R156.reuse, 0x10, R152 ;  /* 0x000000109c987825 */ /* 0x050fe200078e0098 */
[----:B------:R-:W-:-:S04]  /*1fe20*/  IADD3 R156, PT, PT, R156, 0x20, RZ ;  /* 0x000000209c9c7810 */ /* 0x000fc80007ffe0ff */
[----:B------:R4:W-:Y:S03]  /*1fe30*/  STG.E.128 desc[UR6][R152.64], R136 ;  /* 0x0000008898007986 */ /* 0x0009e6000c101d06 */
.L_x_42845:
[----:B------:R-:W-:Y:S05]  /*1fe40*/  BSYNC.RECONVERGENT B2 ;  /* 0x0000000000027941 */ /* 0x000fea0003800200 */
.L_x_42844:
[----:B------:R-:W-:Y:S01]  /*1fe50*/  ISETP.NE.AND P0, PT, R151, RZ, PT ;  /* 0x000000ff9700720c */ /* 0x000fe20003f05270 */
[----:B------:R-:W-:-:S12]  /*1fe60*/  BSSY.RECONVERGENT B2, `(.L_x_42846) ;  /* 0x0000012000027945 */ /* 0x000fd80003800200 */
[----:B------:R-:W-:Y:S05]  /*1fe70*/  @!P0 BRA `(.L_x_42847) ;  /* 0x0000000000408947 */ /* 0x000fea0003800000 */
[----:B----4-:R-:W4:Y:S01]  /*1fe80*/  LDC.64 R152, c[0x0][0x428] ;  /* 0x00010a00ff987b82 */ /* 0x010f220000000a00 */
        /* <DEDUP_REMOVED lines=12> */
[----:B----4-:R-:W-:-:S04]  /*1ff50*/  IMAD.WIDE.U32 R152, R156, 0x10, R152 ;  /* 0x000000109c987825 */ /* 0x010fc800078e0098 */
[----:B------:R-:W-:Y:S01]  /*1ff60*/  VIADD R156, R156, 0x20 ;  /* 0x000000209c9c7836 */ /* 0x000fe20000000000 */
[----:B------:R1:W-:Y:S06]  /*1ff70*/  STG.E.128 desc[UR6][R152.64], R136 ;  /* 0x0000008898007986 */ /* 0x0003ec000c101d06 */
.L_x_42847:
[----:B------:R-:W-:Y:S05]  /*1ff80*/  BSYNC.RECONVERGENT B2 ;  /* 0x0000000000027941 */ /* 0x000fea0003800200 */
.L_x_42846:
[----:B------:R-:W-:Y:S01]  /*1ff90*/  ISETP.NE.AND P0, PT, R150, RZ, PT ;  /* 0x000000ff9600720c */ /* 0x000fe20003f05270 */
[----:B------:R-:W-:-:S12]  /*1ffa0*/  BSSY.RECONVERGENT B2, `(.L_x_42848) ;  /* 0x0000012000027945 */ /* 0x000fd80003800200 */
[----:B------:R-:W-:Y:S05]  /*1ffb0*/  @!P0 BRA `(.L_x_42849) ;  /* 0x0000000000408947 */ /* 0x000fea0003800000 */
[----:B------:R-:W5:Y:S01]  /*1ffc0*/  LDC.64 R150, c[0x0][0x428] ;  /* 0x00010a00ff967b82 */ /* 0x000f620000000a00 */
        /* <DEDUP_REMOVED lines=12> */
[C---:B-----5:R-:W-:Y:S01]  /*20090*/  IMAD.WIDE.U32 R150, R156.reuse, 0x10, R150 ;  /* 0x000000109c967825 */ /* 0x060fe200078e0096 */
[----:B------:R-:W-:-:S04]  /*200a0*/  IADD3 R156, PT, PT, R156, 0x20, RZ ;  /* 0x000000209c9c7810 */ /* 0x000fc80007ffe0ff */
[----:B------:R1:W-:Y:S03]  /*200b0*/  STG.E.128 desc[UR6][R150.64], R136 ;  /* 0x0000008896007986 */ /* 0x0003e6000c101d06 */
.L_x_42849:
[----:B------:R-:W-:Y:S05]  /*200c0*/  BSYNC.RECONVERGENT B2 ;  /* 0x0000000000027941 */ /* 0x000fea0003800200 */
.L_x_42848:
[----:B------:R-:W-:Y:S01]  /*200d0*/  ISETP.NE.AND P0, PT, R149, RZ, PT ;  /* 0x000000ff9500720c */ /* 0x000fe20003f05270 */
[----:B------:R-:W-:-:S12]  /*200e0*/  BSSY.RECONVERGENT B2, `(.L_x_42850) ;  /* 0x0000012000027945 */ /* 0x000fd80003800200 */
[----:B------:R-:W-:Y:S05]  /*200f0*/  @!P0 BRA `(.L_x_42851) ;  /* 0x0000000000408947 */ /* 0x000fea0003800000 */
[----:B-1----:R-:W1:Y:S01]  /*20100*/  LDC.64 R150, c[0x0][0x428] ;  /* 0x00010a00ff967b82 */ /* 0x002e620000000a00 */
[--C-:B--234-:R-:W-:Y:S01]  /*20110*/  FADD.FTZ R136, R120, -R145.reuse ;  /* 0x8000009178887221 */ /* 0x11cfe20000010000 */
        /* <DEDUP_REMOVED lines=14> */
.L_x_42851:
[----:B------:R-:W-:Y:S05]  /*20200*/  BSYNC.RECONVERGENT B2 ;  /* 0x0000000000027941 */ /* 0x000fea0003800200 */
.L_x_42850:
        /* <DEDUP_REMOVED lines=19> */
.L_x_42853:
[----:B------:R-:W-:Y:S05]  /*20340*/  BSYNC.RECONVERGENT B2 ;  /* 0x0000000000027941 */ /* 0x000fea0003800200 */
.L_x_42852:
        /* <DEDUP_REMOVED lines=19> */
.L_x_42855:
[----:B------:R-:W-:Y:S05]  /*20480*/  BSYNC.RECONVERGENT B2 ;  /* 0x0000000000027941 */ /* 0x000fea0003800200 */
.L_x_42854:
[----:B------:R-:W-:-:S13]  /*20490*/  ISETP.NE.AND P0, PT, R146, RZ, PT ;  /* 0x000000ff9200720c */ /* 0x000fda0003f05270 */
[----:B------:R-:W-:Y:S05]  /*204a0*/  @!P0 BRA `(.L_x_42837) ;  /* 0x00000000003c8947 */ /* 0x000fea0003800000 */
[----:B-1234-:R-:W1:Y:S01]  /*204b0*/  LDC.64 R136, c[0x0][0x428] ;  /* 0x00010a00ff887b82 */ /* 0x01ee620000000a00 */
        /* <DEDUP_REMOVED lines=9> */
[----:B-1----:R-:W-:-:S04]  /*20550*/  IMAD.WIDE.U32 R156, R156, 0x10, R136 ;  /* 0x000000109c9c7825 */ /* 0x002fc800078e0088 */
[----:B------:R-:W-:Y:S01]  /*20560*/  FFMA.FTZ R136, R139, R84, R88 ;  /* 0x000000548b887223 */ /* 0x000fe20000010058 */
[----:B------:R-:W-:Y:S01]  /*20570*/  FFMA.FTZ R137, R146, R85, R89 ;  /* 0x0000005592897223 */ /* 0x000fe20000010059 */
[----:B------:R-:W-:-:S05]  /*20580*/  FFMA.FTZ R139, R150, R87, R91 ;  /* 0x00000057968b7223 */ /* 0x000fca000001005b */
[----:B------:R1:W-:Y:S02]  /*20590*/  STG.E.128 desc[UR6][R156.64], R136 ;  /* 0x000000889c007986 */ /* 0x0003e4000c101d06 */
.L_x_42837:
[----:B------:R-:W-:Y:S05]  /*205a0*/  BSYNC.RECONVERGENT B1 ;  /* 0x0000000000017941 */ /* 0x000fea0003800200 */
.L_x_42836:
[----:B-1234-:R-:W1:Y:S02]  /*205b0*/  LDC.64 R136, c[0x0][0x380] ;  /* 0x0000e000ff887b82 */ /* 0x01ee640000000a00 */
[----:B-1----:R-:W-:-:S04]  /*205c0*/  LEA R143, R136, R143, 0x2 ;  /* 0x0000008f888f7211 */ /* 0x002fc800078e10ff */
[----:B------:R-:W-:-:S13]  /*205d0*/  ISETP.GE.AND P0, PT, R143, R137, PT ;  /* 0x000000898f00720c */ /* 0x000fda0003f06270 */
[----:B------:R-:W-:Y:S05]  /*205e0*/  @!P0 BRA `(.L_x_42856) ;  /* 0xfffffe0800dc8947 */ /* 0x000fea000383ffff */
[----:B------:R-:W-:Y:S05]  /*205f0*/  BSYNC B0 ;  /* 0x0000000000007941 */ /* 0x000fea0003800000 */
.L_x_42226:
[----:B------:R-:W-:Y:S05]  /*20600*/  EXIT ;  /* 0x000000000000794d */ /* 0x000fea0003800000 */
.L_x_42835:
[----:B------:R-:W-:Y:S01]  /*20610*/  HFMA2 R159, -RZ, RZ, 0, 5.9604644775390625e-08 ;  /* 0x00000001ff9f7431 */ /* 0x000fe200000001ff */
[----:B------:R-:W-:Y:S01]  /*20620*/  BSSY B1, `(.L_x_42857) ;  /* 0x0000007000017945 */ /* 0x000fe20003800000 */
[----:B------:R-:W-:Y:S01]  /*20630*/  IMAD.MOV.U32 R164, RZ, RZ, R139 ;  /* 0x000000ffffa47224 */ /* 0x000fe200078e008b */
[----:B012---:R-:W-:Y:S01]  /*20640*/  MOV R156, 0xffffffff ;  /* 0xffffffff009c7802 */ /* 0x007fe20000000f00 */
[----:B------:R-:W-:-:S07]  /*20650*/  IMAD.MOV.U32 R157, RZ, RZ, 0x1f ;  /* 0x0000001fff9d7424 */ /* 0x000fce00078e00ff */
[----:B-----5:R-:W-:Y:S05]  /*20660*/  WARPSYNC.COLLECTIVE R156, `(.L_x_42858) ;  /* 0x000000009c087348 */ /* 0x020fea0003c00000 */
[----:B------:R0:W1:Y:S02]  /*20670*/  SHFL.BFLY P6, R160, R164, R159, R157 ;  /* 0x0c00009fa4a07389 */ /* 0x00006400000c009d */
[----:B01---5:R-:W-:Y:S05]  /*20680*/  ENDCOLLECTIVE ;  /* 0x000000000000791b */ /* 0x023fea0003800000 */
.L_x_42858:
[----:B------:R-:W-:Y:S05]  /*20690*/  BSYNC B1 ;  /* 0x0000000000017941 */ /* 0x000fea0003800000 */
.L_x_42857:
[----:B------:R-:W-:Y:S02]  /*206a0*/  HFMA2 R157, -RZ, RZ, 0, 1.847743988037109375e-06 ;  /* 0x0000001fff9d7431 */ /* 0x000fe400000001ff */
[----:B------:R-:W-:Y:S01]  /*206b0*/  FADD.FTZ R164, R139, R160 ;  /* 0x000000a08ba47221 */ /* 0x000fe20000010000 */
[----:B------:R-:W-:Y:S01]  /*206c0*/  IMAD.MOV.U32 R159, RZ, RZ, 0x2 ;  /* 0x00000002ff9f7424 */ /* 0x000fe200078e00ff */
[----:B------:R-:W0:Y:S01]  /*206d0*/  LDC R155, c[0x0][0x400] ;  /* 0x00010000ff9b7b82 */ /* 0x000e220000000800 */
[----:B------:R-:W-:-:S07]  /*206e0*/  IMAD.MOV.U32 R156, RZ, RZ, -0x1 ;  /* 0xffffffffff9c7424 */ /* 0x000fce00078e00ff */
[----:B0-----:R-:W-:Y:S05]  /*206f0*/  WARPSYNC.COLLECTIVE R156, `(.L_x_42859) ;  /* 0x000000009c087348 */ /* 0x001fea0003c00000 */
[----:B------:R1:W2:Y:S02]  /*20700*/  SHFL.BFLY P6, R160, R164, R159, R157 ;  /* 0x0c00009fa4a07389 */ /* 0x0002a400000c009d */
[----:B012---:R-:W-:Y:S05]  /*20710*/  ENDCOLLECTIVE ;  /* 0x000000000000791b */ /* 0x007fea0003800000 */
.L_x_42859:
[----:B------:R-:W-:Y:S02]  /*20720*/  IMAD.MOV.U32 R159, RZ, RZ, 0x4 ;  /* 0x00000004ff9f7424 */ /* 0x000fe400078e00ff */
[----:B------:R-:W-:-:S05]  /*20730*/  FADD.FTZ R165, R164, R160 ;  /* 0x000000a0a4a57221 */ /* 0x000fca0000010000 */
[----:B------:R-:W-:-:S07]  /*20740*/  MOV R164, R165 ;  /* 0x000000a500a47202 */ /* 0x000fce0000000f00 */
[----:B------:R-:W-:Y:S05]  /*20750*/  WARPSYNC.COLLECTIVE R156, `(.L_x_42860) ;  /* 0x000000009c087348 */ /* 0x000fea0003c00000 */
[----:B------:R0:W1:Y:S02]  /*20760*/  SHFL.BFLY P6, R160, R164, R159, R157 ;  /* 0x0c00009fa4a07389 */ /* 0x00006400000c009d */
[----:B01----:R-:W-:Y:S05]  /*20770*/  ENDCOLLECTIVE ;  /* 0x000000000000791b */ /* 0x003fea0003800000 */
.L_x_42860:
[----:B------:R-:W-:Y:S02]  /*20780*/  IMAD.MOV.U32 R159, RZ, RZ, 0x8 ;  /* 0x00000008ff9f7424 */ /* 0x000fe400078e00ff */
[----:B------:R-:W-:-:S05]  /*20790*/  FADD.FTZ R165, R165, R160 ;  /* 0x000000a0a5a57221 */ /* 0x000fca0000010000 */
[----:B------:R-:W-:-:S07]  /*207a0*/  MOV R164, R165 ;  /* 0x000000a500a47202 */ /* 0x000fce0000000f00 */
[----:B------:R-:W-:Y:S05]  /*207b0*/  WARPSYNC.COLLECTIVE R156, `(.L_x_42861) ;  /* 0x000000009c087348 */ /* 0x000fea0003c00000 */
[----:B------:R0:W1:Y:S02]  /*207c0*/  SHFL.BFLY P6, R160, R164, R159, R157 ;  /* 0x0c00009fa4a07389 */ /* 0x00006400000c009d */
[----:B01----:R-:W-:Y:S05]  /*207d0*/  ENDCOLLECTIVE ;  /* 0x000000000000791b */ /* 0x003fea0003800000 */
.L_x_42861:
[----:B------:R-:W-:Y:S02]  /*207e0*/  IMAD.MOV.U32 R159, RZ, RZ, 0x10 ;  /* 0x00000010ff9f7424 */ /* 0x000fe400078e00ff */
[----:B------:R-:W-:-:S05]  /*207f0*/  FADD.FTZ R138, R165, R160 ;  /* 0x000000a0a58a7221 */ /* 0x000fca0000010000 */
[----:B------:R-:W-:-:S07]  /*20800*/  MOV R164, R138 ;  /* 0x0000008a00a47202 */ /* 0x000fce0000000f00 */
[----:B------:R-:W-:Y:S05]  /*20810*/  WARPSYNC.COLLECTIVE R156, `(.L_x_42862) ;  /* 0x000000009c087348 */ /* 0x000fea0003c00000 */
[----:B------:R0:W1:Y:S02]  /*20820*/  SHFL.BFLY P6, R160, R164, R159, R157 ;  /* 0x0c00009fa4a07389 */ /* 0x00006400000c009d */
[----:B01----:R-:W-:Y:S05]  /*20830*/  ENDCOLLECTIVE ;  /* 0x000000000000791b */ /* 0x003fea0003800000 */
.L_x_42862:
        /* <DEDUP_REMOVED lines=93> */
.L_x_42863:
[----:B------:R-:W-:Y:S02]  /*20e10*/  HFMA2 R159, -RZ, RZ, 0, 1.1920928955078125e-07 ;  /* 0x00000002ff9f7431 */ /* 0x000fe400000001ff */
[----:B------:R-:W-:-:S04]  /*20e20*/  FADD.FTZ R139, R138, R160 ;  /* 0x000000a08a8b7221 */ /* 0x000fc80000010000 */
[----:B------:R-:W-:-:S07]  /*20e30*/  IMAD.MOV.U32 R164, RZ, RZ, R139 ;  /* 0x000000ffffa47224 */ /* 0x000fce00078e008b */
[----:B------:R-:W-:Y:S05]  /*20e40*/  WARPSYNC.COLLECTIVE R156, `(.L_x_42864) ;  /* 0x000000009c087348 */ /* 0x000fea0003c00000 */
[----:B------:R0:W1:Y:S02]  /*20e50*/  SHFL.BFLY P6, R160, R164, R159, R157 ;  /* 0x0c00009fa4a07389 */ /* 0x00006400000c009d */
[----:B01----:R-:W-:Y:S05]  /*20e60*/  ENDCOLLECTIVE ;  /* 0x000000000000791b */ /* 0x003fea0003800000 */
.L_x_42864:
[----:B------:R-:W-:Y:S01]  /*20e70*/  MOV R159, 0x4 ;  /* 0x00000004009f7802 */ /* 0x000fe20000000f00 */
[----:B------:R-:W-:-:S04]  /*20e80*/  FADD.FTZ R161, R139, R160 ;  /* 0x000000a08ba17221 */ /* 0x000fc80000010000 */
[----:B------:R-:W-:-:S07]  /*20e90*/  IMAD.MOV.U32 R164, RZ, RZ, R161 ;  /* 0x000000ffffa47224 */ /* 0x000fce00078e00a1 */
[----:B------:R-:W-:Y:S05]  /*20ea0*/  WARPSYNC.COLLECTIVE R156, `(.L_x_42865) ;  /* 0x000000009c087348 */ /* 0x000fea0003c00000 */
[----:B------:R0:W1:Y:S02]  /*20eb0*/  SHFL.BFLY P6, R160, R164, R159, R157 ;  /* 0x0c00009fa4a07389 */ /* 0x00006400000c009d */
[----:B01----:R-:W-:Y:S05]  /*20ec0*/  ENDCOLLECTIVE ;  /* 0x000000000000791b */ /* 0x003fea0003800000 */
.L_x_42865:
[----:B------:R-:W-:Y:S02]  /*20ed0*/  HFMA2 R159, -RZ, RZ, 0, 4.76837158203125e-07 ;  /* 0x00000008ff9f7431 */ /* 0x000fe400000001ff */
[----:B------:R-:W-:-:S04]  /*20ee0*/  FADD.FTZ R162, R161, R160 ;  /* 0x000000a0a1a27221 */ /* 0x000fc80000010000 */
[----:B------:R-:W-:-:S07]  /*20ef0*/  IMAD.MOV.U32 R164, RZ, RZ, R162 ;  /* 0x000000ffffa47224 */ /* 0x000fce00078e00a2 */
[----:B------:R-:W-:Y:S05]  /*20f00*/  WARPSYNC.COLLECTIVE R156, `(.L_x_42866) ;  /* 0x000000009c087348 */ /* 0x000fea0003c00000 */
[----:B------:R0:W1:Y:S02]  /*20f10*/  SHFL.BFLY P6, R160, R164, R159, R157 ;  /* 0x0c00009fa4a07389 */ /* 0x00006400000c009d */
[----:B01----:R-:W-:Y:S05]  /*20f20*/  ENDCOLLECTIVE ;  /* 0x000000000000791b */ /* 0x003fea0003800000 */
.L_x_42866:
[----:B------:R-:W-:Y:S01]  /*20f30*/  MOV R159, 0x10 ;  /* 0x00000010009f7802 */ /* 0x000fe20000000f00 */
[----:B------:R-:W-:-:S04]  /*20f40*/  FADD.FTZ R163, R162, R160 ;  /* 0x000000a0a2a37221 */ /* 0x000fc80000010000 */
[----:B------:R-:W-:-:S07]  /*20f50*/  IMAD.MOV.U32 R164, RZ, RZ, R163 ;  /* 0x000000ffffa47224 */ /* 0x000fce00078e00a3 */
[----:B------:R-:W-:Y:S05]  /*20f60*/  WARPSYNC.COLLECTIVE R156, `(.L_x_42867) ;  /* 0x000000009c087348 */ /* 0x000fea0003c00000 */
[----:B------:R0:W1:Y:S02]  /*20f70*/  SHFL.BFLY P6, R160, R164, R159, R157 ;  /* 0x0c00009fa4a07389 */ /* 0x00006400000c009d */
[----:B01----:R-:W-:Y:S05]  /*20f80*/  ENDCOLLECTIVE ;  /* 0x000000000000791b */ /* 0x003fea0003800000 */
.L_x_42867:
[----:B------:R-:W-:Y:S05]  /*20f90*/  BRA `(.L_x_42868) ;  /* 0xffffffe800107947 */ /* 0x000fea000383ffff */
.L_x_42869:
        /* <DEDUP_REMOVED lines=14> */
.L_x_45922:


//--------------------- .text._ZN10layer_norm13ln_fwd_kernelINS_13Kernel_traitsIfffffjLj1280ELj1ELj4ELj1ELj16ENS_18Kernel_traits_baseILj1280EfffffjLj128EEEEELb1ELb0ELb1ELb1EEEvNS_9FwdParamsE --------------------------
	.section	.text._ZN10layer_norm13ln_fwd_kernelINS_13Kernel_traitsIfffffjLj1280ELj1ELj4ELj1ELj16ENS_18Kernel_traits_baseILj1280EfffffjLj128EEEEELb1ELb0ELb1ELb1EEEvNS_9FwdParamsE,"ax",@progbits
	.align	128
        .global         _ZN10layer_norm13ln_fwd_kernelINS_13Kernel_traitsIfffffjLj1280ELj1ELj4ELj1ELj16ENS_18Kernel_traits_baseILj1280EfffffjLj128EEEEELb1ELb0ELb1ELb1EEEvNS_9FwdParamsE
        .type           _ZN10layer_norm13ln_fwd_kernelINS_13Kernel_traitsIfffffjLj1280ELj1ELj4ELj1ELj16ENS_18Kernel_traits_baseILj1280EfffffjLj128EEEEELb1ELb0ELb1ELb1EEEvNS_9FwdParamsE,@function
        .size           _ZN10layer_norm13ln_fwd_kernelINS_13Kernel_traitsIfffffjLj1280ELj1ELj4ELj1ELj16ENS_18Kernel_traits_baseILj1280EfffffjLj128EEEEELb1ELb0ELb1ELb1EEEvNS_9FwdParamsE,(.L_x_45923 - _ZN10layer_norm13ln_fwd_kernelINS_13Kernel_traitsIfffffjLj1280ELj1ELj4ELj1ELj16ENS_18Kernel_traits_baseILj1280EfffffjLj128EEEEELb1ELb0ELb1ELb1EEEvNS_9FwdParamsE)
        .other          _ZN10layer_norm13ln_fwd_kernelINS_13Kernel_traitsIfffffjLj1280ELj1ELj4ELj1ELj16ENS_18Kernel_traits_baseILj1280EfffffjLj128EEEEELb1ELb0ELb1ELb1EEEvNS_9FwdParamsE,@"STO_CUDA_ENTRY STV_DEFAULT"
_ZN10layer_norm13ln_fwd_kernelINS_13Kernel_traitsIfffffjLj1280ELj1ELj4ELj1ELj16ENS_18Kernel_traits_baseILj1280EfffffjLj128EEEEELb1ELb0ELb1ELb1EEEvNS_9FwdParamsE:
.text._ZN10layer_norm13ln_fwd_kernelINS_13Kernel_traitsIfffffjLj1280ELj1ELj4ELj1ELj16ENS_18Kernel_traits_baseILj1280EfffffjLj128EEEEELb1ELb0ELb1ELb1EEEvNS_9FwdParamsE:
        /* <DEDUP_REMOVED lines=17> */
[----:B------:R-:W1:Y:S01]  /*0110*/  LDC R7, c[0x0][0x360] ;  /* 0x0000d800ff077b82 */ /* 0x000e620000000800 */
[----:B---3--:R-:W-:Y:S02]  /*0120*/  USHF.L.U32 UR4, UR5, 0x2, URZ ;  /* 0x0000000205047899 */ /* 0x008fe400080006ff */
[--C-:B-1----:R-:W-:Y:S01]  /*0130*/  IMAD R0, R7, UR5, R6.reuse ;  /* 0x0000000507007c24 */ /* 0x102fe2000f8e0206 */
[----:B--2---:R-:W-:Y:S02]  /*0140*/  @P0 R2UR UR6, R2 ;  /* 0x00000000020602ca */ /* 0x004fe400000e0000 */
[----:B------:R-:W-:Y:S02]  /*0150*/  @P0 R2UR UR7, R3 ;  /* 0x00000000030702ca */ /* 0x000fe400000e0000 */
[----:B0-----:R-:W-:Y:S02]  /*0160*/  @P0 IADD3 R138, P1, PT, R4, R9, RZ ;  /* 0x00000009048a0210 */ /* 0x001fe40007f3e0ff */
[----:B------:R-:W-:-:S02]  /*0170*/  SHF.R.U32.HI R3, RZ, 0x5, R6 ;  /* 0x00000005ff037819 */ /* 0x000fc40000011606 */
[----:B------:R-:W-:Y:S02]  /*0180*/  @P0 IADD3.X R139, PT, PT, RZ, R5, RZ, P1, !PT ;  /* 0x00000005ff8b0210 */ /* 0x000fe40000ffe4ff */
[----:B------:R-:W-:Y:S02]  /*0190*/  LOP3.LUT R2, R6, 0x1f, RZ, 0xc0, !PT ;  /* 0x0000001f06027812 */ /* 0x000fe400078ec0ff */
        /* <DEDUP_REMOVED lines=47> */
.L_x_42870:
        /* <DEDUP_REMOVED lines=32> */
.L_x_42871:
[----:B------:R-:W1:Y:S02]  /*0690*/  LDCU UR4, c[0x0][0x384] ;  /* 0x00007080ff0477ac */ /* 0x000e640008000800 */
[----:B-1----:R-:W-:-:S13]  /*06a0*/  ISETP.GE.AND P0, PT, R3, UR4, PT ;  /* 0x0000000403007c0c */ /* 0x002fda000bf06270 */
[----:B------:R-:W-:Y:S05]  /*06b0*/  @P0 EXIT ;  /* 0x000000000000094d */ /* 0x000fea0003800000 */
[----:B0-----:R-:W-:Y:S01]  /*06c0*/  IMAD.HI.U32 R6, R0, -0x326172a9, RZ ;  /* 0xcd9e8d5700067827 */ /* 0x001fe200078e00ff */
[----:B------:R-:W-:Y:S01]  /*06d0*/  BSSY B0, `(.L_x_42872) ;  /* 0x0001da9000007945 */ /* 0x000fe20003800000 */
[----:B------:R-:W-:Y:S01]  /*06e0*/  LOP3.LUT R138, R138, 0x3, RZ, 0xc0, !PT ;  /* 0x000000038a8a7812 */ /* 0x000fe200078ec0ff */
[----:B------:R-:W0:Y:S01]  /*06f0*/  LDCU UR10, c[0x0][0x404] ;  /* 0x00008080ff0a77ac */ /* 0x000e220008000800 */
[C---:B------:R-:W-:Y:S01]  /*0700*/  IMAD.HI.U32 R7, R4.reuse, -0x2daee0ad, RZ ;  /* 0xd2511f5304077827 */ /* 0x040fe200078e00ff */
[----:B------:R-:W-:Y:S01]  /*0710*/  LOP3.LUT R6, R5, UR6, R6, 0x96, !PT ;  /* 0x0000000605067c12 */ /* 0x000fe2000f8e9606 */
[----:B------:R-:W1:Y:S02]  /*0720*/  LDCU.U8 UR11, c[0x0][0x410] ;  /* 0x00008200ff0b77ac */ /* 0x000e640008000000 */
[----:B------:R-:W-:Y:S01]  /*0730*/  IMAD R11, R4, -0x2daee0ad, RZ ;  /* 0xd2511f53040b7824 */ /* 0x000fe200078e02ff */
[----:B------:R-:W-:Y:S01]  /*0740*/  LOP3.LUT R7, R7, UR7, RZ, 0x3c, !PT ;  /* 0x0000000707077c12 */ /* 0x000fe2000f8e3cff */
[----:B------:R-:W-:Y:S01]  /*0750*/  IMAD.HI.U32 R10, R6, -0x2daee0ad, RZ ;  /* 0xd2511f53060a7827 */ /* 0x000fe200078e00ff */
[----:B------:R-:W2:Y:S03]  /*0760*/  LDCU UR14, c[0x0][0x448] ;  /* 0x00008900ff0e77ac */ /* 0x000ea60008000800 */
[----:B------:R-:W-:Y:S01]  /*0770*/  IMAD R9, R0, -0x326172a9, RZ ;  /* 0xcd9e8d5700097824 */ /* 0x000fe200078e02ff */
[----:B------:R-:W-:Y:S01]  /*0780*/  LOP3.LUT R10, R11, UR16, R10, 0x96, !PT ;  /* 0x000000100b0a7c12 */ /* 0x000fe2000f8e960a */
[----:B------:R-:W-:Y:S01]  /*0790*/  IMAD.HI.U32 R8, R7, -0x326172a9, RZ ;  /* 0xcd9e8d5707087827 */ /* 0x000fe200078e00ff */
[----:B------:R-:W3:Y:S03]  /*07a0*/  LDCU.64 UR12, c[0x0][0x408] ;  /* 0x00008100ff0c77ac */ /* 0x000ee60008000a00 */
[----:B------:R-:W-:Y:S01]  /*07b0*/  IMAD R12, R6, -0x2daee0ad, RZ ;  /* 0xd2511f53060c7824 */ /* 0x000fe200078e02ff */
[----:B------:R-:W-:Y:S01]  /*07c0*/  LOP3.LUT R8, R9, UR15, R8, 0x96, !PT ;  /* 0x0000000f09087c12 */ /* 0x000fe2000f8e9608 */
[----:B------:R-:W-:Y:S01]  /*07d0*/  IMAD R7, R7, -0x326172a9, RZ ;  /* 0xcd9e8d5707077824 */ /* 0x000fe200078e02ff */
[----:B------:R-:W4:Y:S01]  /*07e0*/  LDCU.64 UR4, c[0x0][0x3a0] ;  /* 0x00007400ff0477ac */ /* 0x000f220008000a00 */
        /* <DEDUP_REMOVED lines=49> */
.L_x_43464:
        /* <DEDUP_REMOVED lines=49> */
.L_x_42879:
        /* <DEDUP_REMOVED lines=13> */
.L_x_42881:
[----:B------:R-:W-:Y:S05]  /*0ee0*/  BSYNC.RECONVERGENT B4 ;  /* 0x0000000000047941 */ /* 0x000fea0003800200 */
.L_x_42880:
        /* <DEDUP_REMOVED lines=43> */
.L_x_42878:
[----:B------:R-:W-:Y:S05]  /*11a0*/  BSYNC.RECONVERGENT B3 ;  /* 0x0000000000037941 */ /* 0x000fea0003800200 */
.L_x_42877:
        /* <DEDUP_REMOVED lines=9> */
.L_x_42876:
[----:B------:R-:W-:Y:S05]  /*1240*/  BSYNC.RECONVERGENT B2 ;  /* 0x0000000000027941 */ /* 0x000fea0003800200 */
.L_x_42875:
        /* <DEDUP_REMOVED lines=20> */
.L_x_42886:
        /* <DEDUP_REMOVED lines=13> */
.L_x_42888:
[----:B------:R-:W-:Y:S05]  /*1460*/  BSYNC.RECONVERGENT B4 ;  /* 0x0000000000047941 */ /* 0x000fea0003800200 */
.L_x_42887:
        /* <DEDUP_REMOVED lines=42> */
.L_x_42885:
[----:B------:R-:W-:Y:S05]  /*1710*/  BSYNC.RECONVERGENT B3 ;  /* 0x0000000000037941 */ /* 0x000fea0003800200 */
.L_x_42884:
        /* <DEDUP_REMOVED lines=9> */
.L_x_42883:
[----:B------:R-:W-:Y:S05]  /*17b0*/  BSYNC.RECONVERGENT B2 ;  /* 0x0000000000027941 */ /* 0x000fea0003800200 */
.L_x_42882:
        /* <DEDUP_REMOVED lines=20> */
.L_x_42893:
        /* <DEDUP_REMOVED lines=13> */
.L_x_42895:
[----:B------:R-:W-:Y:S05]  /*19d0*/  BSYNC.RECONVERGENT B4 ;  /* 0x0000000000047941 */ /* 0x000fea0003800200 */
.L_x_42894:
        /* <DEDUP_REMOVED lines=40> */
[----:B------:R-:W-:Y:S01]  /*1c60*/  LOP3.LUT R6, R6, UR32, R17, 0x96, !PT ;  /* 0x0000002006067c12 */ /* 0x000fe2000f8e9611 */
[----:B------:R-:W-:-:S07]  /*1c70*/  IMAD.MOV.U32 R12, RZ, RZ, R14 ;  /* 0x000000ffff0c7224 */ /* 0x000fce00078e000e */
.L_x_42892:
[----:B------:R-:W-:Y:S05]  /*1c80*/  BSYNC.RECONVERGENT B3 ;  /* 0x0000000000037941 */ /* 0x000fea0003800200 */
.L_x_42891:
        /* <DEDUP_REMOVED lines=9> */
.L_x_42890:
[----:B------:R-:W-:Y:S05]  /*1d20*/  BSYNC.RECONVERGENT B2 ;  /* 0x0000000000027941 */ /* 0x000fea0003800200 */
.L_x_42889:
        /* <DEDUP_REMOVED lines=19> */
.L_x_42899:
        /* <DEDUP_REMOVED lines=13> */
.L_x_42901:
[----:B------:R-:W-:Y:S05]  /*1f30*/  BSYNC.RECONVERGENT B3 ;  /* 0x0000000000037941 */ /* 0x000fea0003800200 */
.L_x_42900:
        /* <DEDUP_REMOVED lines=43> */
.L_x_42898:
[----:B------:R-:W-:Y:S05]  /*21f0*/  BSYNC.RECONVERGENT B2 ;  /* 0x0000000000027941 */ /* 0x000fea0003800200 */
.L_x_42897:
        /* <DEDUP_REMOVED lines=10> */
.L_x_42874:
        /* <DEDUP_REMOVED lines=21> */
.L_x_42906:
        /* <DEDUP_REMOVED lines=13> */
.L_x_42908:
[----:B------:R-:W-:Y:S05]  /*24c0*/  BSYNC.RECONVERGENT B4 ;  /* 0x0000000000047941 */ /* 0x000fea0003800200 */
.L_x_42907:
        /* <DEDUP_REMOVED lines=43> */
.L_x_42905:
[----:B------:R-:W-:Y:S05]  /*2780*/  BSYNC.RECONVERGENT B3 ;  /* 0x0000000000037941 */ /* 0x000fea0003800200 */
.L_x_42904:
[----:B------:R-:W-:Y:S01]  /*2790*/  HFMA2 R14, -RZ, RZ, 0.1171875, 0 ;  /* 0x2f800000ff0e7431 */ /* 0x000fe200000001ff */
[----:B------:R-:W-:-:S05]  /*27a0*/  I2FP.F32.U32 R9, R9 ;  /* 0x0000000900097245 */ /* 0x000fca0000201000 */
[----:B------:R-:W-:Y:S01]  /*27b0*/  FFMA.FTZ R9, R9, R14, 1.1641532182693481445e-10 ;  /* 0x2f00000009097423 */ /* 0x000fe2000001000e */
[----:B-----5:R-:W-:-:S04]  /*27c0*/  FMUL.FTZ R14, R48, UR13 ;  /* 0x0000000d300e7c20 */ /* 0x020fc80008410000 */
[----:B------:R-:W-:Y:S01]  /*27d0*/  FMUL.FTZ R14, R14, UR12 ;  /* 0x0000000c0e0e7c20 */ /* 0x000fe20008410000 */
[----:B------:R-:W-:-:S04]  /*27e0*/  FSETP.GTU.FTZ.AND P2, PT, R9, UR10, PT ;  /* 0x0000000a09007c0b */ /* 0x000fc8000bf5c000 */
[----:B------:R-:W-:Y:S02]  /*27f0*/  SEL R9, RZ, 0x1, P2 ;  /* 0x00000001ff097807 */ /* 0x000fe40001000000 */
[----:B------:R-:W-:-:S07]  /*2800*/  FSEL R44, R14, RZ, !P2 ;  /* 0x000000ff0e2c7208 */ /* 0x000fce0005000000 */
.L_x_42903:
[----:B------:R-:W-:Y:S05]  /*2810*/  BSYNC.RECONVERGENT B2 ;  /* 0x0000000000027941 */ /* 0x000fea0003800200 */
.L_x_42902:
        /* <DEDUP_REMOVED lines=17> */
.L_x_42913:
        /* <DEDUP_REMOVED lines=13> */
.L_x_42915:
[----:B------:R-:W-:Y:S05]  /*2a00*/  BSYNC.RECONVERGENT B4 ;  /* 0x0000000000047941 */ /* 0x000fea0003800200 */
.L_x_42914:
        /* <DEDUP_REMOVED lines=43> */
.L_x_42912:
[----:B------:R-:W-:Y:S05]  /*2cc0*/  BSYNC.RECONVERGENT B3 ;  /* 0x0000000000037941 */ /* 0x000fea0003800200 */
.L_x_42911:
        /* <DEDUP_REMOVED lines=8> */
.L_x_42910:
[----:B------:R-:W-:Y:S05]  /*2d50*/  BSYNC.RECONVERGENT B2 ;  /* 0x0000000000027941 */ /* 0x000fea0003800200 */
.L_x_42909:
        /* <DEDUP_REMOVED lines=17> */
.L_x_42920:
        /* <DEDUP_REMOVED lines=13> */
.L_x_42922:
[----:B------:R-:W-:Y:S05]  /*2f40*/  BSYNC.RECONVERGENT B4 ;  /* 0x0000000000047941 */ /* 0x000fea0003800200 */
.L_x_42921:
        /* <DEDUP_REMOVED lines=43> */
.L_x_42919:
[----:B------:R-:W-:Y:S05]  /*3200*/  BSYNC.RECONVERGENT B3 ;  /* 0x0000000000037941 */ /* 0x000fea0003800200 */
.L_x_42918:
        /* <DEDUP_REMOVED lines=8> */
.L_x_42917:
[----:B------:R-:W-:Y:S05]  /*3290*/  BSYNC.RECONVERGENT B2 ;  /* 0x0000000000027941 */ /* 0x000fea0003800200 */
.L_x_42916:
        /* <DEDUP_REMOVED lines=16> */
.L_x_42925:
        /* <DEDUP_REMOVED lines=13> */
.L_x_42927:
[----:B------:R-:W-:Y:S05]  /*3470*/  BSYNC.RECONVERGENT B3 ;  /* 0x0000000000037941 */ /* 0x000fea0003800200 */
.L_x_42926:
        /* <DEDUP_REMOVED lines=43> */
.L_x_42924:
[----:B------:R-:W-:Y:S05]  /*3730*/  BSYNC.RECONVERGENT B2 ;  /* 0x0000000000027941 */ /* 0x000fea0003800200 */
.L_x_42923:
        /* <DEDUP_REMOVED lines=8> */
.L_x_42896:
[----:B------:R-:W-:Y:S05]  /*37c0*/  BSYNC.RECONVERGENT B1 ;  /* 0x0000000000017941 */ /* 0x000fea0003800200 */
.L_x_42873:
        /* <DEDUP_REMOVED lines=17> */
.L_x_42929:
[----:B------:R-:W-:Y:S05]  /*38e0*/  BSYNC.RECONVERGENT B1 ;  /* 0x0000000000017941 */ /* 0x000fea0003800200 */
.L_x_42928:
[----:B------:R-:W-:Y:S04]  /*38f0*/  BSSY.RECONVERGENT B1, `(.L_x_42930) ;  /* 0x0000005000017945 */ /* 0x000fe80003800200 */
[----:B------:R-:W-:Y:S05]  /*3900*/  @!P1 BRA `(.L_x_42931) ;  /* 0x00000000000c9947 */ /* 0x000fea0003800000 */
[----:B------:R-:W2:Y:S02]  /*3910*/  LDC.64 R48, c[0x0][0x390] ;  /* 0x0000e400ff307b82 */ /* 0x000ea40000000a00 */
[----:B--2---:R-:W-:-:S06]  /*3920*/  IMAD.WIDE.U32 R48, R13, 0x10, R48 ;  /* 0x000000100d307825 */ /* 0x004fcc00078e0030 */
[----:B------:R-:W5:Y:S02]  /*3930*/  LDG.E.128 R48, desc[UR8][R48.64] ;  /* 0x0000000830307981 */ /* 0x000f64000c1e1d00 */
.L_x_42931:
[----:B------:R-:W-:Y:S05]  /*3940*/  BSYNC.RECONVERGENT B1 ;  /* 0x0000000000017941 */ /* 0x000fea0003800200 */
.L_x_42930:
[----:B------:R-:W-:Y:S01]  /*3950*/  BSSY.RECONVERGENT B1, `(.L_x_42932) ;  /* 0x00002b8000017945 */ /* 0x000fe20003800200 */
[----:B01----:R-:W-:-:S03]  /*3960*/  IADD3 R15, PT, PT, R132, 0x20, RZ ;  /* 0x00000020840f7810 */ /* 0x003fc60007ffe0ff */
[----:B------:R-:W-:Y:S05]  /*3970*/  @!P0 BRA `(.L_x_42933) ;  /* 0x00000014008c8947 */ /* 0x000fea0003800000 */
        /* <DEDUP_REMOVED lines=24> */
.L_x_42938:
        /* <DEDUP_REMOVED lines=13> */
.L_x_42940:
[----:B------:R-:W-:Y:S05]  /*3bd0*/  BSYNC.RECONVERGENT B4 ;  /* 0x0000000000047941 */ /* 0x000fea0003800200 */
.L_x_42939:
        /* <DEDUP_REMOVED lines=43> */
.L_x_42937:
[----:B------:R-:W-:Y:S05]  /*3e90*/  BSYNC.RECONVERGENT B3 ;  /* 0x0000000000037941 */ /* 0x000fea0003800200 */
.L_x_42936:
        /* <DEDUP_REMOVED lines=9> */
.L_x_42935:
[----:B------:R-:W-:Y:S05]  /*3f30*/  BSYNC.RECONVERGENT B2 ;  /* 0x0000000000027941 */ /* 0x000fea0003800200 */
.L_x_42934:
        /* <DEDUP_REMOVED lines=20> */
.L_x_42945:
        /* <DEDUP_REMOVED lines=13> */
.L_x_42947:
[----:B------:R-:W-:Y:S05]  /*4150*/  BSYNC.RECONVERGENT B4 ;  /* 0x0000000000047941 */ /* 0x000fea0003800200 */
.L_x_42946:
        /* <DEDUP_REMOVED lines=43> */
.L_x_42944:
[----:B------:R-:W-:Y:S05]  /*4410*/  BSYNC.RECONVERGENT B3 ;  /* 0x0000000000037941 */ /* 0x000fea0003800200 */
.L_x_42943:
        /* <DEDUP_REMOVED lines=9> */
.L_x_42942:
[----:B------:R-:W-:Y:S05]  /*44b0*/  BSYNC.RECONVERGENT B2 ;  /* 0x0000000000027941 */ /* 0x000fea0003800200 */
.L_x_42941:
        /* <DEDUP_REMOVED lines=20> */
.L_x_42952:
        /* <DEDUP_REMOVED lines=13> */
.L_x_42954:
[----:B------:R-:W-:Y:S05]  /*46d0*/  BSYNC.RECONVERGENT B4 ;  /* 0x0000000000047941 */ /* 0x000fea0003800200 */
.L_x_42953:
        /* <DEDUP_REMOVED lines=43> */
.L_x_42951:
[----:B------:R-:W-:Y:S05]  /*4990*/  BSYNC.RECONVERGENT B3 ;  /* 0x0000000000037941 */ /* 0x000fea0003800200 */
.L_x_42950:
        /* <DEDUP_REMOVED lines=9> */
.L_x_42949:
[----:B------:R-:W-:Y:S05]  /*4a30*/  BSYNC.RECONVERGENT B2 ;  /* 0x0000000000027941 */ /* 0x000fea0003800200 */
.L_x_42948:
        /* <DEDUP_REMOVED lines=19> */
.L_x_42958:
        /* <DEDUP_REMOVED lines=13> */
.L_x_42960:
[----:B------:R-:W-:Y:S05]  /*4c40*/  BSYNC.RECONVERGENT B3 ;  /* 0x0000000000037941 */ /* 0x000fea0003800200 */
.L_x_42959:
        /* <DEDUP_REMOVED lines=43> */
.L_x_42957:
[----:B------:R-:W-:Y:S05]  /*4f00*/  BSYNC.RECONVERGENT B2 ;  /* 0x0000000000027941 */ /* 0x000fea0003800200 */
.L_x_42956:
        /* <DEDUP_REMOVED lines=10> */
.L_x_42933:
        /* <DEDUP_REMOVED lines=21> */
.L_x_42965:
        /* <DEDUP_REMOVED lines=13> */
.L_x_42967:
[----:B------:R-:W-:Y:S05]  /*51d0*/  BSYNC.RECONVERGENT B4 ;  /* 0x0000000000047941 */ /* 0x000fea0003800200 */
.L_x_42966:
        /* <DEDUP_REMOVED lines=43> */
.L_x_42964:
[----:B------:R-:W-:Y:S05]  /*5490*/  BSYNC.RECONVERGENT B3 ;  /* 0x0000000000037941 */ /* 0x000fea0003800200 */
.L_x_42963:
        /* <DEDUP_REMOVED lines=8> */
.L_x_42962:
[----:B------:R-:W-:Y:S05]  /*5520*/  BSYNC.RECONVERGENT B2 ;  /* 0x0000000000027941 */ /* 0x000fea0003800200 */
.L_x_42961:
        /* <DEDUP_REMOVED lines=17> */
.L_x_42972:
        /* <DEDUP_REMOVED lines=13> */
.L_x_42974:
[----:B------:R-:W-:Y:S05]  /*5710*/  BSYNC.RECONVERGENT B4 ;  /* 0x0000000000047941 */ /* 0x000fea0003800200 */
.L_x_42973:
        /* <DEDUP_REMOVED lines=43> */
.L_x_42971:
[----:B------:R-:W-:Y:S05]  /*59d0*/  BSYNC.RECONVERGENT B3 ;  /* 0x0000000000037941 */ /* 0x000fea0003800200 */
.L_x_42970:
        /* <DEDUP_REMOVED lines=8> */
.L_x_42969:
[----:B------:R-:W-:Y:S05]  /*5a60*/  BSYNC.RECONVERGENT B2 ;  /* 0x0000000000027941 */ /* 0x000fea0003800200 */
.L_x_42968:
        /* <DEDUP_REMOVED lines=17> */
.L_x_42979:
        /* <DEDUP_REMOVED lines=13> */
.L_x_42981:
[----:B------:R-:W-:Y:S05]  /*5c50*/  BSYNC.RECONVERGENT B4 ;  /* 0x0000000000047941 */ /* 0x000fea0003800200 */
.L_x_42980:
        /* <DEDUP_REMOVED lines=43> */
.L_x_42978:
[----:B------:R-:W-:Y:S05]  /*5f10*/  BSYNC.RECONVERGENT B3 ;  /* 0x0000000000037941 */ /* 0x000fea0003800200 */
.L_x_42977:
        /* <DEDUP_REMOVED lines=8> */
.L_x_42976:
[----:B------:R-:W-:Y:S05]  /*5fa0*/  BSYNC.RECONVERGENT B2 ;  /* 0x0000000000027941 */ /* 0x000fea0003800200 */
.L_x_42975:
        /* <DEDUP_REMOVED lines=16> */
.L_x_42984:
        /* <DEDUP_REMOVED lines=13> */
.L_x_42986:
[----:B------:R-:W-:Y:S05]  /*6180*/  BSYNC.RECONVERGENT B3 ;  /* 0x0000000000037941 */ /* 0x000fea0003800200 */
.L_x_42985:
        /* <DEDUP_REMOVED lines=43> */
.L_x_42983:
[----:B------:R-:W-:Y:S05]  /*6440*/  BSYNC.RECONVERGENT B2 ;  /* 0x0000000000027941 */ /* 0x000fea0003800200 */
.L_x_42982:
        /* <DEDUP_REMOVED lines=8> */
.L_x_42955:
[----:B------:R-:W-:Y:S05]  /*64d0*/  BSYNC.RECONVERGENT B1 ;  /* 0x0000000000017941 */ /* 0x000fea0003800200 */
.L_x_42932:
[----:B------:R-:W-:Y:S01]  /*64e0*/  IMAD.WIDE.U32 R18, R15, 0x10, R144 ;  /* 0x000000100f127825 */ /* 0x000fe200078e0090 */
[----:B------:R-:W-:Y:S01]  /*64f0*/  BSSY.RECONVERGENT B1, `(.L_x_42987) ;  /* 0x000000f000017945 */ /* 0x000fe20003800200 */
[----:B------:R-:W-:-:S03]  /*6500*/  IADD3 R12, PT, PT, R133, 0x40, RZ ;  /* 0x00000040850c7810 */ /* 0x000fc60007ffe0ff */
[----:B-----5:R0:W-:Y:S01]  /*6510*/  STG.E.128 desc[UR8][R18.64], R40 ;  /* 0x0000002812007986 */ /* 0x0201e2000c101d08 */
[----:B------:R-:W-:Y:S05]  /*6520*/  @!P1 BRA `(.L_x_42988) ;  /* 0x00000000002c9947 */ /* 0x000fea0003800000 */
        /* <DEDUP_REMOVED lines=11> */
.L_x_42988:
[----:B------:R-:W-:Y:S05]  /*65e0*/  BSYNC.RECONVERGENT B1 ;  /* 0x0000000000017941 */ /* 0x000fea0003800200 */
.L_x_42987:
[----:B------:R-:W-:Y:S04]  /*65f0*/  BSSY.RECONVERGENT B1, `(.L_x_42989) ;  /* 0x0000005000017945 */ /* 0x000fe80003800200 */
[----:B------:R-:W-:Y:S05]  /*6600*/  @!P1 BRA `(.L_x_42990) ;  /* 0x00000000000c9947 */ /* 0x000fea0003800000 */
[----:B------:R-:W2:Y:S02]  /*6610*/  LDC.64 R48, c[0x0][0x390] ;  /* 0x0000e400ff307b82 */ /* 0x000ea40000000a00 */
[----:B--2---:R-:W-:-:S06]  /*6620*/  IMAD.WIDE.U32 R48, R12, 0x10, R48 ;  /* 0x000000100c307825 */ /* 0x004fcc00078e0030 */
[----:B------:R-:W5:Y:S02]  /*6630*/  LDG.E.128 R48, desc[UR8][R48.64] ;  /* 0x0000000830307981 */ /* 0x000f64000c1e1d00 */
.L_x_42990:
[----:B------:R-:W-:Y:S05]  /*6640*/  BSYNC.RECONVERGENT B1 ;  /* 0x0000000000017941 */ /* 0x000fea0003800200 */
.L_x_42989:
[----:B------:R-:W-:Y:S01]  /*6650*/  BSSY.RECONVERGENT B1, `(.L_x_42991) ;  /* 0x00002b5000017945 */ /* 0x000fe20003800200 */
[----:B------:R-:W-:-:S03]  /*6660*/  VIADD R13, R132, 0x40 ;  /* 0x00000040840d7836 */ /* 0x000fc60000000000 */
[----:B------:R-:W-:Y:S05]  /*6670*/  @!P0 BRA `(.L_x_42992) ;  /* 0x0000001400808947 */ /* 0x000fea0003800000 */
        /* <DEDUP_REMOVED lines=24> */
.L_x_42997:
        /* <DEDUP_REMOVED lines=13> */
.L_x_42999:
[----:B------:R-:W-:Y:S05]  /*68d0*/  BSYNC.RECONVERGENT B4 ;  /* 0x0000000000047941 */ /* 0x000fea0003800200 */
.L_x_42998:
[----:B------:R-:W-:Y:S01]  /*68e0*/  IMAD.WIDE.U32 R16, R0, -0x326172a9, RZ ;  /* 0xcd9e8d5700107825 */ /* 0x000fe200078e00ff */
[----:B------:R-:W-:-:S03]  /*68f0*/  LOP3.LUT R20, R8, UR7, R7, 0x96, !PT ;  /* 0x0000000708147c12 */ /* 0x000fc6000f8e9607 */
[----:B------:R-:W-:Y:S02]  /*6900*/  HFMA2 R15, -RZ, RZ, 0, 0 ;  /* 0x00000000ff0f7431 */ /* 0x000fe400000001ff */
[----:B------:R-:W-:Y:S01]  /*6910*/  IMAD.MOV.U32 R9, RZ, RZ, R14 ;  /* 0x000000ffff097224 */ /* 0x000fe200078e000e */
        /* <DEDUP_REMOVED lines=39> */
.L_x_42996:
[----:B------:R-:W-:Y:S05]  /*6b90*/  BSYNC.RECONVERGENT B3 ;  /* 0x0000000000037941 */ /* 0x000fea0003800200 */
.L_x_42995:
        /* <DEDUP_REMOVED lines=9> */
.L_x_42994:
[----:B------:R-:W-:Y:S05]  /*6c30*/  BSYNC.RECONVERGENT B2 ;  /* 0x0000000000027941 */ /* 0x000fea0003800200 */
.L_x_42993:
        /* <DEDUP_REMOVED lines=20> */
.L_x_43004:
        /* <DEDUP_REMOVED lines=13> */
.L_x_43006:
[----:B------:R-:W-:Y:S05]  /*6e50*/  BSYNC.RECONVERGENT B4 ;  /* 0x0000000000047941 */ /* 0x000fea0003800200 */
.L_x_43005:
[----:B------:R-:W-:Y:S01]  /*6e60*/  IMAD.WIDE.U32 R10, R0, -0x326172a9, RZ ;  /* 0xcd9e8d57000a7825 */ /* 0x000fe200078e00ff */
[----:B0-----:R-:W-:-:S03]  /*6e70*/  LOP3.LUT R18, R8, UR7, R7, 0x96, !PT ;  /* 0x0000000708127c12 */ /* 0x001fc6000f8e9607 */
        /* <DEDUP_REMOVED lines=39> */
[----:B------:R-:W-:-:S07]  /*70f0*/  LOP3.LUT R6, R6, UR32, R15, 0x96, !PT ;  /* 0x0000002006067c12 */ /* 0x000fce000f8e960f */
.L_x_43003:
[----:B------:R-:W-:Y:S05]  /*7100*/  BSYNC.RECONVERGENT B3 ;  /* 0x0000000000037941 */ /* 0x000fea0003800200 */
.L_x_43002:
        /* <DEDUP_REMOVED lines=9> */
.L_x_43001:
[----:B------:R-:W-:Y:S05]  /*71a0*/  BSYNC.RECONVERGENT B2 ;  /* 0x0000000000027941 */ /* 0x000fea0003800200 */
.L_x_43000:
[----:B------:R-:W-:Y:S01]  /*71b0*/  BSSY.RECONVERGENT B2, `(.L_x_43007) ;  /* 0x0000056000027945 */ /* 0x000fe20003800200 */
[----:B0-----:R-:W-:Y:S01]  /*71c0*/  @!P2 MOV R19, R17 ;  /* 0x000000110013a202 */ /* 0x001fe20000000f00 */
        /* <DEDUP_REMOVED lines=18> */
.L_x_43011:
        /* <DEDUP_REMOVED lines=13> */
.L_x_43013:
[----:B------:R-:W-:Y:S05]  /*73c0*/  BSYNC.RECONVERGENT B4 ;  /* 0x0000000000047941 */ /* 0x000fea0003800200 */
.L_x_43012:
        /* <DEDUP_REMOVED lines=42> */
.L_x_43010:
[----:B------:R-:W-:Y:S05]  /*7670*/  BSYNC.RECONVERGENT B3 ;  /* 0x0000000000037941 */ /* 0x000fea0003800200 */
.L_x_43009:
        /* <DEDUP_REMOVED lines=8> */
[----:B------:R-:W-:-:S07]  /*7700*/  FADD.FTZ R38, R38, R15 ;  /* 0x0000000f26267221 */ /* 0x000fce0000010000 */
.L_x_43008:
[----:B------:R-:W-:Y:S05]  /*7710*/  BSYNC.RECONVERGENT B2 ;  /* 0x0000000000027941 */ /* 0x000fea0003800200 */
.L_x_43007:
        /* <DEDUP_REMOVED lines=19> */
.L_x_43017:
        /* <DEDUP_REMOVED lines=13> */
.L_x_43019:
[----:B------:R-:W-:Y:S05]  /*7920*/  BSYNC.RECONVERGENT B3 ;  /* 0x0000000000037941 */ /* 0x000fea0003800200 */
.L_x_43018:
        /* <DEDUP_REMOVED lines=42> */
.L_x_43016:
[----:B------:R-:W-:Y:S05]  /*7bd0*/  BSYNC.RECONVERGENT B2 ;  /* 0x0000000000027941 */ /* 0x000fea0003800200 */
.L_x_43015:
        /* <DEDUP_REMOVED lines=10> */
.L_x_42992:
[----:B------:R-:W-:Y:S01]  /*7c80*/  BSSY.RECONVERGENT B2, `(.L_x_43020) ;  /* 0x0000057000027945 */ /* 0x000fe20003800200 */
[----:B-1----:R-:W-:Y:S01]  /*7c90*/  IMAD.MOV.U32 R15, RZ, RZ, R17 ;  /* 0x000000ffff0f7224 */ /* 0x002fe200078e0011 */
        /* <DEDUP_REMOVED lines=19> */
.L_x_43024:
        /* <DEDUP_REMOVED lines=13> */
.L_x_43026:
[----:B------:R-:W-:Y:S05]  /*7ea0*/  BSYNC.RECONVERGENT B4 ;  /* 0x0000000000047941 */ /* 0x000fea0003800200 */
.L_x_43025:
        /* <DEDUP_REMOVED lines=43> */
.L_x_43023:
[----:B------:R-:W-:Y:S05]  /*8160*/  BSYNC.RECONVERGENT B3 ;  /* 0x0000000000037941 */ /* 0x000fea0003800200 */
.L_x_43022:
        /* <DEDUP_REMOVED lines=8> */
.L_x_43021:
[----:B------:R-:W-:Y:S05]  /*81f0*/  BSYNC.RECONVERGENT B2 ;  /* 0x0000000000027941 */ /* 0x000fea0003800200 */
.L_x_43020:
        /* <DEDUP_REMOVED lines=17> */
.L_x_43031:
        /* <DEDUP_REMOVED lines=13> */
.L_x_43033:
[----:B------:R-:W-:Y:S05]  /*83e0*/  BSYNC.RECONVERGENT B4 ;  /* 0x0000000000047941 */ /* 0x000fea0003800200 */
.L_x_43032:
[----:B------:R-:W-:Y:S01]  /*83f0*/  IMAD.WIDE.U32 R10, R0, -0x326172a9, RZ ;  /* 0xcd9e8d57000a7825 */ /* 0x000fe200078e00ff */
[----:B0-----:R-:W-:-:S04]  /*8400*/  LOP3.LUT R18, R8, UR7, R7, 0x96, !PT ;  /* 0x0000000708127c12 */ /* 0x001fc8000f8e9607 */
        /* <DEDUP_REMOVED lines=41> */
.L_x_43030:
[----:B------:R-:W-:Y:S05]  /*86a0*/  BSYNC.RECONVERGENT B3 ;  /* 0x0000000000037941 */ /* 0x000fea0003800200 */
.L_x_43029:
[----:B0-----:R-:W-:Y:S01]  /*86b0*/  HFMA2 R18, -RZ, RZ, 0.1171875, 0 ;  /* 0x2f800000ff127431 */ /* 0x001fe200000001ff */
[----:B------:R-:W-:Y:S01]  /*86c0*/  I2FP.F32.U32 R11, R11 ;  /* 0x0000000b000b7245 */ /* 0x000fe20000201000 */
[----:B-----5:R-:W-:-:S04]  /*86d0*/  FMUL.FTZ R15, R49, UR13 ;  /* 0x0000000d310f7c20 */ /* 0x020fc80008410000 */
[----:B------:R-:W-:Y:S01]  /*86e0*/  FMUL.FTZ R15, R15, UR12 ;  /* 0x0000000c0f0f7c20 */ /* 0x000fe20008410000 */
[----:B------:R-:W-:-:S05]  /*86f0*/  FFMA.FTZ R11, R11, R18, 1.1641532182693481445e-10 ;  /* 0x2f0000000b0b7423 */ /* 0x000fca0000010012 */
[----:B------:R-:W-:-:S04]  /*8700*/  FSETP.GTU.FTZ.AND P2, PT, R11, UR10, PT ;  /* 0x0000000a0b007c0b */ /* 0x000fc8000bf5c000 */
[----:B------:R-:W-:Y:S02]  /*8710*/  SEL R11, RZ, 0x1, P2 ;  /* 0x00000001ff0b7807 */ /* 0x000fe40001000000 */
[----:B------:R-:W-:-:S07]  /*8720*/  FSEL R37, R15, RZ, !P2 ;  /* 0x000000ff0f257208 */ /* 0x000fce0005000000 */
.L_x_43028:
[----:B------:R-:W-:Y:S05]  /*8730*/  BSYNC.RECONVERGENT B2 ;  /* 0x0000000000027941 */ /* 0x000fea0003800200 */
.L_x_43027:
        /* <DEDUP_REMOVED lines=17> */
.L_x_43038:
        /* <DEDUP_REMOVED lines=13> */
.L_x_43040:
[----:B------:R-:W-:Y:S05]  /*8920*/  BSYNC.RECONVERGENT B4 ;  /* 0x0000000000047941 */ /* 0x000fea0003800200 */
.L_x_43039:
[----:B------:R-:W-:Y:S01]  /*8930*/  IMAD.WIDE.U32 R14, R0, -0x326172a9, RZ ;  /* 0xcd9e8d57000e7825 */ /* 0x000fe200078e00ff */
[----:B------:R-:W-:-:S03]  /*8940*/  LOP3.LUT R20, R8, UR7, R7, 0x96, !PT ;  /* 0x0000000708147c12 */ /* 0x000fc6000f8e9607 */
[----:B------:R-:W-:Y:S01]  /*8950*/  IMAD.MOV.U32 R17, RZ, RZ, RZ ;  /* 0x000000ffff117224 */ /* 0x000fe200078e00ff */
        /* <DEDUP_REMOVED lines=40> */
.L_x_43037:
[----:B------:R-:W-:Y:S05]  /*8be0*/  BSYNC.RECONVERGENT B3 ;  /* 0x0000000000037941 */ /* 0x000fea0003800200 */
.L_x_43036:
        /* <DEDUP_REMOVED lines=8> */
.L_x_43035:
[----:B------:R-:W-:Y:S05]  /*8c70*/  BSYNC.RECONVERGENT B2 ;  /* 0x0000000000027941 */ /* 0x000fea0003800200 */
.L_x_43034:
        /* <DEDUP_REMOVED lines=16> */
.L_x_43043:
        /* <DEDUP_REMOVED lines=13> */
.L_x_43045:
[----:B------:R-:W-:Y:S05]  /*8e50*/  BSYNC.RECONVERGENT B3 ;  /* 0x0000000000037941 */ /* 0x000fea0003800200 */
.L_x_43044:
[----:B------:R-:W-:Y:S01]  /*8e60*/  IMAD.WIDE.U32 R14, R0, -0x326172a9, RZ ;  /* 0xcd9e8d57000e7825 */ /* 0x000fe200078e00ff */
[----:B------:R-:W-:-:S04]  /*8e70*/  LOP3.LUT R20, R8, UR7, R7, 0x96, !PT ;  /* 0x0000000708147c12 */ /* 0x000fc8000f8e9607 */
        /* <DEDUP_REMOVED lines=39> */
[----:B------:R-:W-:Y:S01]  /*90f0*/  LOP3.LUT R6, R6, UR32, R19, 0x96, !PT ;  /* 0x0000002006067c12 */ /* 0x000fe2000f8e9613 */
[----:B------:R-:W-:-:S07]  /*9100*/  IMAD.MOV.U32 R16, RZ, RZ, R18 ;  /* 0x000000ffff107224 */ /* 0x000fce00078e0012 */
.L_x_43042:
[----:B------:R-:W-:Y:S05]  /*9110*/  BSYNC.RECONVERGENT B2 ;  /* 0x0000000000027941 */ /* 0x000fea0003800200 */
.L_x_43041:
        /* <DEDUP_REMOVED lines=8> */
.L_x_43014:
[----:B------:R-:W-:Y:S05]  /*91a0*/  BSYNC.RECONVERGENT B1 ;  /* 0x0000000000017941 */ /* 0x000fea0003800200 */
.L_x_42991:
[----:B0-----:R-:W-:Y:S01]  /*91b0*/  IMAD.WIDE.U32 R18, R13, 0x10, R144 ;  /* 0x000000100d127825 */ /* 0x001fe200078e0090 */
        /* <DEDUP_REMOVED lines=15> */
.L_x_43047:
[----:B------:R-:W-:Y:S05]  /*92b0*/  BSYNC.RECONVERGENT B1 ;  /* 0x0000000000017941 */ /* 0x000fea0003800200 */
.L_x_43046:
[----:B------:R-:W-:Y:S04]  /*92c0*/  BSSY.RECONVERGENT B1, `(.L_x_43048) ;  /* 0x0000005000017945 */ /* 0x000fe80003800200 */
[----:B------:R-:W-:Y:S05]  /*92d0*/  @!P1 BRA `(.L_x_43049) ;  /* 0x00000000000c9947 */ /* 0x000fea0003800000 */
[----:B------:R-:W2:Y:S02]  /*92e0*/  LDC.64 R48, c[0x0][0x390] ;  /* 0x0000e400ff307b82 */ /* 0x000ea40000000a00 */
[----:B--2---:R-:W-:-:S06]  /*92f0*/  IMAD.WIDE.U32 R48, R13, 0x10, R48 ;  /* 0x000000100d307825 */ /* 0x004fcc00078e0030 */
[----:B------:R-:W5:Y:S02]  /*9300*/  LDG.E.128 R48, desc[UR8][R48.64] ;  /* 0x0000000830307981 */ /* 0x000f64000c1e1d00 */
.L_x_43049:
[----:B------:R-:W-:Y:S05]  /*9310*/  BSYNC.RECONVERGENT B1 ;  /* 0x0000000000017941 */ /* 0x000fea0003800200 */
.L_x_43048:
[----:B------:R-:W-:Y:S04]  /*9320*/  BSSY.RECONVERGENT B1, `(.L_x_43050) ;  /* 0x00002b7000017945 */ /* 0x000fe80003800200 */
[----:B------:R-:W-:Y:S05]  /*9330*/  @!P0 BRA `(.L_x_43051) ;  /* 0x00000014008c8947 */ /* 0x000fea0003800000 */
[----:B------:R-:W2:Y:S01]  /*9340*/  LDC.64 R34, c[0x0][0x3a0] ;  /* 0x0000e800ff227b82 */ /* 0x000ea20000000a00 */
[----:B-1----:R-:W-:-:S04]  /*9350*/  VIADD R17, R132, 0x60 ;  /* 0x0000006084117836 */ /* 0x002fc80000000000 */
[----:B--2---:R-:W-:-:S06]  /*9360*/  IMAD.WIDE.U32 R34, R17, 0x10, R34 ;  /* 0x0000001011227825 */ /* 0x004fcc00078e0022 */
        /* <DEDUP_REMOVED lines=22> */
.L_x_43056:
        /* <DEDUP_REMOVED lines=13> */
.L_x_43058:
[----:B------:R-:W-:Y:S05]  /*95a0*/  BSYNC.RECONVERGENT B4 ;  /* 0x0000000000047941 */ /* 0x000fea0003800200 */
.L_x_43057:
[----:B------:R-:W-:Y:S01]  /*95b0*/  IMAD.WIDE.U32 R14, R0, -0x326172a9, RZ ;  /* 0xcd9e8d57000e7825 */ /* 0x000fe200078e00ff */
[----:B------:R-:W-:-:S03]  /*95c0*/  LOP3.LUT R20, R8, UR7, R7, 0x96, !PT ;  /* 0x0000000708147c12 */ /* 0x000fc6000f8e9607 */
[----:B------:R-:W-:Y:S01]  /*95d0*/  IMAD.MOV.U32 R9, RZ, RZ, R16 ;  /* 0x000000ffff097224 */ /* 0x000fe200078e0010 */
        /* <DEDUP_REMOVED lines=40> */
.L_x_43055:
[----:B------:R-:W-:Y:S05]  /*9860*/  BSYNC.RECONVERGENT B3 ;  /* 0x0000000000037941 */ /* 0x000fea0003800200 */
.L_x_43054:
        /* <DEDUP_REMOVED lines=9> */
.L_x_43053:
[----:B------:R-:W-:Y:S05]  /*9900*/  BSYNC.RECONVERGENT B2 ;  /* 0x0000000000027941 */ /* 0x000fea0003800200 */
.L_x_43052:
        /* <DEDUP_REMOVED lines=16> */
[----:B------:R-:W-:Y:S01]  /*9a10*/  @!P3 IMAD.MOV.U32 R11, RZ, RZ, R6 ;  /* 0x000000ffff0bb224 */ /* 0x000fe200078e0006 */
[----:B------:R-:W-:Y:S01]  /*9a20*/  @P3 MOV R11, R7 ;  /* 0x00000007000b3202 */ /* 0x000fe20000000f00 */
[----:B------:R-:W-:Y:S01]  /*9a30*/  @P3 IMAD.MOV.U32 R14, RZ, RZ, R12 ;  /* 0x000000ffff0e3224 */ /* 0x000fe200078e000c */
[----:B------:R-:W-:Y:S06]  /*9a40*/  BRA `(.L_x_43062) ;  /* 0x0000000000e07947 */ /* 0x000fec0003800000 */
.L_x_43063:
        /* <DEDUP_REMOVED lines=13> */
.L_x_43065:
[----:B------:R-:W-:Y:S05]  /*9b20*/  BSYNC.RECONVERGENT B4 ;  /* 0x0000000000047941 */ /* 0x000fea0003800200 */
.L_x_43064:
        /* <DEDUP_REMOVED lines=42> */
.L_x_43062:
[----:B------:R-:W-:Y:S05]  /*9dd0*/  BSYNC.RECONVERGENT B3 ;  /* 0x0000000000037941 */ /* 0x000fea0003800200 */
.L_x_43061:
        /* <DEDUP_REMOVED lines=9> */
.L_x_43060:
[----:B------:R-:W-:Y:S05]  /*9e70*/  BSYNC.RECONVERGENT B2 ;  /* 0x0000000000027941 */ /* 0x000fea0003800200 */
.L_x_43059:
        /* <DEDUP_REMOVED lines=20> */
.L_x_43070:
        /* <DEDUP_REMOVED lines=13> */
.L_x_43072:
[----:B------:R-:W-:Y:S05]  /*a090*/  BSYNC.RECONVERGENT B4 ;  /* 0x0000000000047941 */ /* 0x000fea0003800200 */
.L_x_43071:
        /* <DEDUP_REMOVED lines=38> */
[----:B------:R-:W-:Y:S02]  /*a300*/  LOP3.LUT R7, R16, UR31, R21, 0x96, !PT ;  /* 0x0000001f10077c12 */ /* 0x000fe4000f8e9615 */
[----:B------:R-:W-:Y:S01]  /*a310*/  MOV R10, R20 ;  /* 0x00000014000a7202 */ /* 0x000fe20000000f00 */
[----:B------:R-:W-:Y:S01]  /*a320*/  IMAD.MOV.U32 R12, RZ, RZ, R18 ;  /* 0x000000ffff0c7224 */ /* 0x000fe200078e0012 */
[----:B------:R-:W-:Y:S01]  /*a330*/  LOP3.LUT R6, R6, UR32, R19, 0x96, !PT ;  /* 0x0000002006067c12 */ /* 0x000fe2000f8e9613 */
[----:B------:R-:W-:-:S07]  /*a340*/  IMAD.MOV.U32 R16, RZ, RZ, RZ ;  /* 0x000000ffff107224 */ /* 0x000fce00078e00ff */
.L_x_43069:
[----:B------:R-:W-:Y:S05]  /*a350*/  BSYNC.RECONVERGENT B3 ;  /* 0x0000000000037941 */ /* 0x000fea0003800200 */
.L_x_43068:
        /* <DEDUP_REMOVED lines=8> */
[----:B------:R-:W-:-:S07]  /*a3e0*/  FADD.FTZ R34, R34, R15 ;  /* 0x0000000f22227221 */ /* 0x000fce0000010000 */
.L_x_43067:
[----:B------:R-:W-:Y:S05]  /*a3f0*/  BSYNC.RECONVERGENT B2 ;  /* 0x0000000000027941 */ /* 0x000fea0003800200 */
.L_x_43066:
        /* <DEDUP_REMOVED lines=19> */
.L_x_43076:
        /* <DEDUP_REMOVED lines=13> */
.L_x_43078:
[----:B------:R-:W-:Y:S05]  /*a600*/  BSYNC.RECONVERGENT B3 ;  /* 0x0000000000037941 */ /* 0x000fea0003800200 */
.L_x_43077:
        /* <DEDUP_REMOVED lines=41> */
[----:B------:R-:W-:Y:S01]  /*a8a0*/  IMAD.MOV.U32 R17, RZ, RZ, R12 ;  /* 0x000000ffff117224 */ /* 0x000fe200078e000c */
[----:B------:R-:W-:-:S07]  /*a8b0*/  MOV R14, R16 ;  /* 0x00000010000e7202 */ /* 0x000fce0000000f00 */
.L_x_43075:
[----:B------:R-:W-:Y:S05]  /*a8c0*/  BSYNC.RECONVERGENT B2 ;  /* 0x0000000000027941 */ /* 0x000fea0003800200 */
.L_x_43074:
        /* <DEDUP_REMOVED lines=10> */
.L_x_43051:
        /* <DEDUP_REMOVED lines=21> */
.L_x_43083:
        /* <DEDUP_REMOVED lines=13> */
.L_x_43085:
[----:B------:R-:W-:Y:S05]  /*ab90*/  BSYNC.RECONVERGENT B4 ;  /* 0x0000000000047941 */ /* 0x000fea0003800200 */
.L_x_43084:
[----:B------:R-:W-:Y:S01]  /*aba0*/  IMAD.WIDE.U32 R14, R0, -0x326172a9, RZ ;  /* 0xcd9e8d57000e7825 */ /* 0x000fe200078e00ff */
[----:B------:R-:W-:-:S03]  /*abb0*/  LOP3.LUT R20, R8, UR7, R7, 0x96, !PT ;  /* 0x0000000708147c12 */ /* 0x000fc6000f8e9607 */
[----:B------:R-:W-:Y:S02]  /*abc0*/  HFMA2 R12, -RZ, RZ, 0, 0 ;  /* 0x00000000ff0c7431 */ /* 0x000fe400000001ff */
[----:B------:R-:W-:Y:S01]  /*abd0*/  IMAD.MOV.U32 R9, RZ, RZ, R16 ;  /* 0x000000ffff097224 */ /* 0x000fe200078e0010 */
        /* <DEDUP_REMOVED lines=39> */
.L_x_43082:
[----:B------:R-:W-:Y:S05]  /*ae50*/  BSYNC.RECONVERGENT B3 ;  /* 0x0000000000037941 */ /* 0x000fea0003800200 */
.L_x_43081:
        /* <DEDUP_REMOVED lines=8> */
.L_x_43080:
[----:B------:R-:W-:Y:S05]  /*aee0*/  BSYNC.RECONVERGENT B2 ;  /* 0x0000000000027941 */ /* 0x000fea0003800200 */
.L_x_43079:
        /* <DEDUP_REMOVED lines=17> */
.L_x_43090:
        /* <DEDUP_REMOVED lines=13> */
.L_x_43092:
[----:B------:R-:W-:Y:S05]  /*b0d0*/  BSYNC.RECONVERGENT B4 ;  /* 0x0000000000047941 */ /* 0x000fea0003800200 */
.L_x_43091:
[----:B------:R-:W-:Y:S01]  /*b0e0*/  IMAD.WIDE.U32 R10, R0, -0x326172a9, RZ ;  /* 0xcd9e8d57000a7825 */ /* 0x000fe200078e00ff */
[----:B01----:R-:W-:-:S03]  /*b0f0*/  LOP3.LUT R18, R8, UR7, R7, 0x96, !PT ;  /* 0x0000000708127c12 */ /* 0x003fc6000f8e9607 */
        /* <DEDUP_REMOVED lines=41> */
.L_x_43089:
[----:B------:R-:W-:Y:S05]  /*b390*/  BSYNC.RECONVERGENT B3 ;  /* 0x0000000000037941 */ /* 0x000fea0003800200 */
.L_x_43088:
        /* <DEDUP_REMOVED lines=8> */
.L_x_43087:
[----:B------:R-:W-:Y:S05]  /*b420*/  BSYNC.RECONVERGENT B2 ;  /* 0x0000000000027941 */ /* 0x000fea0003800200 */
.L_x_43086:
        /* <DEDUP_REMOVED lines=17> */
.L_x_43097:
        /* <DEDUP_REMOVED lines=13> */
.L_x_43099:
[----:B------:R-:W-:Y:S05]  /*b610*/  BSYNC.RECONVERGENT B4 ;  /* 0x0000000000047941 */ /* 0x000fea0003800200 */
.L_x_43098:
[----:B-1----:R-:W-:Y:S01]  /*b620*/  IMAD.WIDE.U32 R16, R0, -0x326172a9, RZ ;  /* 0xcd9e8d5700107825 */ /* 0x002fe200078e00ff */
[----:B------:R-:W-:-:S03]  /*b630*/  LOP3.LUT R20, R8, UR7, R7, 0x96, !PT ;  /* 0x0000000708147c12 */ /* 0x000fc6000f8e9607 */
[----:B------:R-:W-:Y:S01]  /*b640*/  HFMA2 R12, -RZ, RZ, 0, 0 ;  /* 0x00000000ff0c7431 */ /* 0x000fe200000001ff */
        /* <DEDUP_REMOVED lines=40> */
.L_x_43096:
[----:B------:R-:W-:Y:S05]  /*b8d0*/  BSYNC.RECONVERGENT B3 ;  /* 0x0000000000037941 */ /* 0x000fea0003800200 */
.L_x_43095:
        /* <DEDUP_REMOVED lines=8> */
.L_x_43094:
[----:B------:R-:W-:Y:S05]  /*b960*/  BSYNC.RECONVERGENT B2 ;  /* 0x0000000000027941 */ /* 0x000fea0003800200 */
.L_x_43093:
        /* <DEDUP_REMOVED lines=16> */
.L_x_43102:
        /* <DEDUP_REMOVED lines=13> */
.L_x_43104:
[----:B------:R-:W-:Y:S05]  /*bb40*/  BSYNC.RECONVERGENT B3 ;  /* 0x0000000000037941 */ /* 0x000fea0003800200 */
.L_x_43103:
        /* <DEDUP_REMOVED lines=43> */
.L_x_43101:
[----:B------:R-:W-:Y:S05]  /*be00*/  BSYNC.RECONVERGENT B2 ;  /* 0x0000000000027941 */ /* 0x000fea0003800200 */
.L_x_43100:
[----:B------:R-:W-:Y:S01]  /*be10*/  I2FP.F32.U32 R12, R16 ;  /* 0x00000010000c7245 */ /* 0x000fe20000201000 */
[----:B-1----:R-:W-:Y:S02]  /*be20*/  IMAD.MOV.U32 R17, RZ, RZ, 0x2f800000 ;  /* 0x2f800000ff117424 */ /* 0x002fe400078e00ff */
[----:B-----5:R-:W-:Y:S02]  /*be30*/  FMUL.FTZ R16, R51, UR13 ;  /* 0x0000000d33107c20 */ /* 0x020fe40008410000 */
[----:B------:R-:W-:Y:S02]  /*be40*/  FFMA.FTZ R12, R12, R17, 1.1641532182693481445e-10 ;  /* 0x2f0000000c0c7423 */ /* 0x000fe40000010011 */
[----:B------:R-:W-:-:S03]  /*be50*/  FMUL.FTZ R16, R16, UR12 ;  /* 0x0000000c10107c20 */ /* 0x000fc60008410000 */
[----:B------:R-:W-:-:S04]  /*be60*/  FSETP.GTU.FTZ.AND P2, PT, R12, UR10, PT ;  /* 0x0000000a0c007c0b */ /* 0x000fc8000bf5c000 */
[----:B------:R-:W-:Y:S02]  /*be70*/  SEL R137, RZ, 0x1, P2 ;  /* 0x00000001ff897807 */ /* 0x000fe40001000000 */
[----:B------:R-:W-:-:S07]  /*be80*/  FSEL R35, R16, RZ, !P2 ;  /* 0x000000ff10237208 */ /* 0x000fce0005000000 */
.L_x_43073:
[----:B------:R-:W-:Y:S05]  /*be90*/  BSYNC.RECONVERGENT B1 ;  /* 0x0000000000017941 */ /* 0x000fea0003800200 */
.L_x_43050:
[----:B-1----:R-:W-:Y:S01]  /*bea0*/  IADD3 R17, PT, PT, R132, 0x60, RZ ;  /* 0x0000006084117810 */ /* 0x002fe20007ffe0ff */
[----:B------:R-:W-:Y:S04]  /*beb0*/  BSSY.RECONVERGENT B1, `(.L_x_43105) ;  /* 0x000000f000017945 */ /* 0x000fe80003800200 */
[----:B------:R-:W-:-:S05]  /*bec0*/  IMAD.WIDE.U32 R16, R17, 0x10, R144 ;  /* 0x0000001011107825 */ /* 0x000fca00078e0090 */
[----:B-----5:R1:W-:Y:S01]  /*bed0*/  STG.E.128 desc[UR8][R16.64], R32 ;  /* 0x0000002010007986 */ /* 0x0203e2000c101d08 */
[----:B------:R-:W-:Y:S05]  /*bee0*/  @!P1 BRA `(.L_x_43106) ;  /* 0x00000000002c9947 */ /* 0x000fea0003800000 */
[----:B-1----:R-:W1:Y:S01]  /*bef0*/  LDC.64 R16, c[0x0][0x3b0] ;  /* 0x0000ec00ff107b82 */ /* 0x002e620000000a00 */
[----:B0-----:R-:W-:Y:S01]  /*bf00*/  IMAD.U32 R18, R136, 0x10000, RZ ;  /* 0x0001000088127824 */ /* 0x001fe200078e00ff */
[----:B------:R-:W-:Y:S02]  /*bf10*/  LOP3.LUT R12, R137, 0xffff, RZ, 0xc0, !PT ;  /* 0x0000ffff890c7812 */ /* 0x000fe400078ec0ff */
        /* <DEDUP_REMOVED lines=8> */
.L_x_43106:
[----:B------:R-:W-:Y:S05]  /*bfa0*/  BSYNC.RECONVERGENT B1 ;  /* 0x0000000000017941 */ /* 0x000fea0003800200 */
.L_x_43105:
[----:B------:R-:W-:Y:S04]  /*bfb0*/  BSSY.RECONVERGENT B1, `(.L_x_43107) ;  /* 0x0000006000017945 */ /* 0x000fe80003800200 */
[----:B------:R-:W-:Y:S05]  /*bfc0*/  @!P1 BRA `(.L_x_43108) ;  /* 0x0000000000109947 */ /* 0x000fea0003800000 */
[----:B------:R-:W3:Y:S01]  /*bfd0*/  LDC.64 R48, c[0x0][0x390] ;  /* 0x0000e400ff307b82 */ /* 0x000ee20000000a00 */
[----:B--2---:R-:W-:-:S04]  /*bfe0*/  VIADD R13, R133, 0x80 ;  /* 0x00000080850d7836 */ /* 0x004fc80000000000 */
[----:B---3--:R-:W-:-:S06]  /*bff0*/  IMAD.WIDE.U32 R48, R13, 0x10, R48 ;  /* 0x000000100d307825 */ /* 0x008fcc00078e0030 */
[----:B------:R-:W5:Y:S02]  /*c000*/  LDG.E.128 R48, desc[UR8][R48.64] ;  /* 0x0000000830307981 */ /* 0x000f64000c1e1d00 */
.L_x_43108:
[----:B------:R-:W-:Y:S05]  /*c010*/  BSYNC.RECONVERGENT B1 ;  /* 0x0000000000017941 */ /* 0x000fea0003800200 */
.L_x_43107:
[----:B------:R-:W-:Y:S04]  /*c020*/  BSSY.RECONVERGENT B1, `(.L_x_43109) ;  /* 0x00002b5000017945 */ /* 0x000fe80003800200 */
[----:B------:R-:W-:Y:S05]  /*c030*/  @!P0 BRA `(.L_x_43110) ;  /* 0x0000001400888947 */ /* 0x000fea0003800000 */
[----:B------:R-:W3:Y:S01]  /*c040*/  LDC.64 R30, c[0x0][0x3a0] ;  /* 0x0000e800ff1e7b82 */ /* 0x000ee20000000a00 */
[----:B--2---:R-:W-:-:S05]  /*c050*/  IADD3 R13, PT, PT, R132, 0x80, RZ ;  /* 0x00000080840d7810 */ /* 0x004fca0007ffe0ff */
[----:B---3--:R-:W-:-:S06]  /*c060*/  IMAD.WIDE.U32 R30, R13, 0x10, R30 ;  /* 0x000000100d1e7825 */ /* 0x008fcc00078e001e */
        /* <DEDUP_REMOVED lines=22> */
.L_x_43115:
        /* <DEDUP_REMOVED lines=13> */
.L_x_43117:
[----:B------:R-:W-:Y:S05]  /*c2a0*/  BSYNC.RECONVERGENT B4 ;  /* 0x0000000000047941 */ /* 0x000fea0003800200 */
.L_x_43116:
[----:B------:R-:W-:Y:S01]  /*c2b0*/  IMAD.WIDE.U32 R12, R0, -0x326172a9, RZ ;  /* 0xcd9e8d57000c7825 */ /* 0x000fe200078e00ff */
[----:B0-----:R-:W-:-:S03]  /*c2c0*/  LOP3.LUT R18, R8, UR7, R7, 0x96, !PT ;  /* 0x0000000708127c12 */ /* 0x001fc6000f8e9607 */
[----:B------:R-:W-:Y:S01]  /*c2d0*/  IMAD.MOV.U32 R9, RZ, RZ, R14 ;  /* 0x000000ffff097224 */ /* 0x000fe200078e000e */
        /* <DEDUP_REMOVED lines=40> */
.L_x_43114:
[----:B------:R-:W-:Y:S05]  /*c560*/  BSYNC.RECONVERGENT B3 ;  /* 0x0000000000037941 */ /* 0x000fea0003800200 */
.L_x_43113:
        /* <DEDUP_REMOVED lines=9> */
.L_x_43112:
[----:B------:R-:W-:Y:S05]  /*c600*/  BSYNC.RECONVERGENT B2 ;  /* 0x0000000000027941 */ /* 0x000fea0003800200 */
.L_x_43111:
        /* <DEDUP_REMOVED lines=20> */
.L_x_43122:
        /* <DEDUP_REMOVED lines=13> */
.L_x_43124:
[----:B------:R-:W-:Y:S05]  /*c820*/  BSYNC.RECONVERGENT B4 ;  /* 0x0000000000047941 */ /* 0x000fea0003800200 */
.L_x_43123:
[----:B------:R-:W-:Y:S01]  /*c830*/  IMAD.WIDE.U32 R10, R0, -0x326172a9, RZ ;  /* 0xcd9e8d57000a7825 */ /* 0x000fe200078e00ff */
[----:B-1----:R-:W-:-:S04]  /*c840*/  LOP3.LUT R16, R8, UR7, R7, 0x96, !PT ;  /* 0x0000000708107c12 */ /* 0x002fc8000f8e9607 */
        /* <DEDUP_REMOVED lines=40> */
.L_x_43121:
[----:B------:R-:W-:Y:S05]  /*cad0*/  BSYNC.RECONVERGENT B3 ;  /* 0x0000000000037941 */ /* 0x000fea0003800200 */
.L_x_43120:
        /* <DEDUP_REMOVED lines=9> */
.L_x_43119:
[----:B------:R-:W-:Y:S05]  /*cb70*/  BSYNC.RECONVERGENT B2 ;  /* 0x0000000000027941 */ /* 0x000fea0003800200 */
.L_x_43118:
[----:B------:R-:W-:Y:S01]  /*cb80*/  BSSY.RECONVERGENT B2, `(.L_x_43125) ;  /* 0x0000057000027945 */ /* 0x000fe20003800200 */
[----:B-1----:R-:W-:Y:S01]  /*cb90*/  @!P2 MOV R17, R15 ;  /* 0x0000000f0011a202 */ /* 0x002fe20000000f00 */
        /* <DEDUP_REMOVED lines=18> */
.L_x_43129:
        /* <DEDUP_REMOVED lines=13> */
.L_x_43131:
[----:B------:R-:W-:Y:S05]  /*cd90*/  BSYNC.RECONVERGENT B4 ;  /* 0x0000000000047941 */ /* 0x000fea0003800200 */
.L_x_43130:
        /* <DEDUP_REMOVED lines=43> */
.L_x_43128:
[----:B------:R-:W-:Y:S05]  /*d050*/  BSYNC.RECONVERGENT B3 ;  /* 0x0000000000037941 */ /* 0x000fea0003800200 */
.L_x_43127:
        /* <DEDUP_REMOVED lines=9> */
.L_x_43126:
[----:B------:R-:W-:Y:S05]  /*d0f0*/  BSYNC.RECONVERGENT B2 ;  /* 0x0000000000027941 */ /* 0x000fea0003800200 */
.L_x_43125:
        /* <DEDUP_REMOVED lines=19> */
.L_x_43135:
        /* <DEDUP_REMOVED lines=13> */
.L_x_43137:
[----:B------:R-:W-:Y:S05]  /*d300*/  BSYNC.RECONVERGENT B3 ;  /* 0x0000000000037941 */ /* 0x000fea0003800200 */
.L_x_43136:
        /* <DEDUP_REMOVED lines=42> */
.L_x_43134:
[----:B------:R-:W-:Y:S05]  /*d5b0*/  BSYNC.RECONVERGENT B2 ;  /* 0x0000000000027941 */ /* 0x000fea0003800200 */
.L_x_43133:
        /* <DEDUP_REMOVED lines=10> */
.L_x_43110:
[----:B------:R-:W-:Y:S01]  /*d660*/  BSSY.RECONVERGENT B2, `(.L_x_43138) ;  /* 0x0000056000027945 */ /* 0x000fe20003800200 */
[----:B--2---:R-:W-:Y:S01]  /*d670*/  IMAD.MOV.U32 R12, RZ, RZ, R15 ;  /* 0x000000ffff0c7224 */ /* 0x004fe200078e000f */
        /* <DEDUP_REMOVED lines=19> */
.L_x_43142:
        /* <DEDUP_REMOVED lines=13> */
.L_x_43144:
[----:B------:R-:W-:Y:S05]  /*d880*/  BSYNC.RECONVERGENT B4 ;  /* 0x0000000000047941 */ /* 0x000fea0003800200 */
.L_x_43143:
[----:B------:R-:W-:Y:S01]  /*d890*/  IMAD.WIDE.U32 R12, R0, -0x326172a9, RZ ;  /* 0xcd9e8d57000c7825 */ /* 0x000fe200078e00ff */
[----:B0-----:R-:W-:-:S03]  /*d8a0*/  LOP3.LUT R18, R8, UR7, R7, 0x96, !PT ;  /* 0x0000000708127c12 */ /* 0x001fc6000f8e9607 */
        /* <DEDUP_REMOVED lines=39> */
[----:B------:R-:W-:-:S07]  /*db20*/  LOP3.LUT R6, R6, UR32, R17, 0x96, !PT ;  /* 0x0000002006067c12 */ /* 0x000fce000f8e9611 */
.L_x_43141:
[----:B------:R-:W-:Y:S05]  /*db30*/  BSYNC.RECONVERGENT B3 ;  /* 0x0000000000037941 */ /* 0x000fea0003800200 */
.L_x_43140:
        /* <DEDUP_REMOVED lines=8> */
.L_x_43139:
[----:B------:R-:W-:Y:S05]  /*dbc0*/  BSYNC.RECONVERGENT B2 ;  /* 0x0000000000027941 */ /* 0x000fea0003800200 */
.L_x_43138:
        /* <DEDUP_REMOVED lines=17> */
.L_x_43149:
        /* <DEDUP_REMOVED lines=13> */
.L_x_43151:
[----:B------:R-:W-:Y:S05]  /*ddb0*/  BSYNC.RECONVERGENT B4 ;  /* 0x0000000000047941 */ /* 0x000fea0003800200 */
.L_x_43150:
        /* <DEDUP_REMOVED lines=43> */
.L_x_43148:
[----:B------:R-:W-:Y:S05]  /*e070*/  BSYNC.RECONVERGENT B3 ;  /* 0x0000000000037941 */ /* 0x000fea0003800200 */
.L_x_43147:
        /* <DEDUP_REMOVED lines=8> */
.L_x_43146:
[----:B------:R-:W-:Y:S05]  /*e100*/  BSYNC.RECONVERGENT B2 ;  /* 0x0000000000027941 */ /* 0x000fea0003800200 */
.L_x_43145:
        /* <DEDUP_REMOVED lines=17> */
.L_x_43156:
        /* <DEDUP_REMOVED lines=13> */
.L_x_43158:
[----:B------:R-:W-:Y:S05]  /*e2f0*/  BSYNC.RECONVERGENT B4 ;  /* 0x0000000000047941 */ /* 0x000fea0003800200 */
.L_x_43157:
        /* <DEDUP_REMOVED lines=43> */
.L_x_43155:
[----:B------:R-:W-:Y:S05]  /*e5b0*/  BSYNC.RECONVERGENT B3 ;  /* 0x0000000000037941 */ /* 0x000fea0003800200 */
.L_x_43154:
        /* <DEDUP_REMOVED lines=8> */
.L_x_43153:
[----:B------:R-:W-:Y:S05]  /*e640*/  BSYNC.RECONVERGENT B2 ;  /* 0x0000000000027941 */ /* 0x000fea0003800200 */
.L_x_43152:
        /* <DEDUP_REMOVED lines=16> */
.L_x_43161:
        /* <DEDUP_REMOVED lines=13> */
.L_x_43163:
[----:B------:R-:W-:Y:S05]  /*e820*/  BSYNC.RECONVERGENT B3 ;  /* 0x0000000000037941 */ /* 0x000fea0003800200 */
.L_x_43162:
        /* <DEDUP_REMOVED lines=43> */
.L_x_43160:
[----:B------:R-:W-:Y:S05]  /*eae0*/  BSYNC.RECONVERGENT B2 ;  /* 0x0000000000027941 */ /* 0x000fea0003800200 */
.L_x_43159:
        /* <DEDUP_REMOVED lines=8> */
.L_x_43132:
[----:B------:R-:W-:Y:S05]  /*eb70*/  BSYNC.RECONVERGENT B1 ;  /* 0x0000000000017941 */ /* 0x000fea0003800200 */
.L_x_43109:
[----:B------:R-:W-:Y:S01]  /*eb80*/  IADD3 R15, PT, PT, R132, 0x80, RZ ;  /* 0x00000080840f7810 */ /* 0x000fe20007ffe0ff */
[----:B------:R-:W-:Y:S04]  /*eb90*/  BSSY.RECONVERGENT B1, `(.L_x_43164) ;  /* 0x0000010000017945 */ /* 0x000fe80003800200 */
[----:B------:R-:W-:-:S05]  /*eba0*/  IMAD.WIDE.U32 R14, R15, 0x10, R144 ;  /* 0x000000100f0e7825 */ /* 0x000fca00078e0090 */
[----:B-----5:R1:W-:Y:S01]  /*ebb0*/  STG.E.128 desc[UR8][R14.64], R28 ;  /* 0x0000001c0e007986 */ /* 0x0203e2000c101d08 */
[----:B------:R-:W-:Y:S05]  /*ebc0*/  @!P1 BRA `(.L_x_43165) ;  /* 0x0000000000309947 */ /* 0x000fea0003800000 */
[----:B-1----:R-:W1:Y:S01]  /*ebd0*/  LDC.64 R14, c[0x0][0x3b0] ;  /* 0x0000ec00ff0e7b82 */ /* 0x002e620000000a00 */
[----:B------:R-:W-:Y:S01]  /*ebe0*/  IMAD.U32 R17, R136, 0x10000, RZ ;  /* 0x0001000088117824 */ /* 0x000fe200078e00ff */
[----:B------:R-:W-:Y:S02]  /*ebf0*/  LOP3.LUT R12, R137, 0xffff, RZ, 0xc0, !PT ;  /* 0x0000ffff890c7812 */ /* 0x000fe400078ec0ff */
[----:B0-----:R-:W-:Y:S02]  /*ec00*/  LOP3.LUT R19, R11, 0xff, RZ, 0xc0, !PT ;  /* 0x000000ff0b137812 */ /* 0x001fe400078ec0ff */
        /* <DEDUP_REMOVED lines=8> */
.L_x_43165:
[----:B------:R-:W-:Y:S05]  /*ec90*/  BSYNC.RECONVERGENT B1 ;  /* 0x0000000000017941 */ /* 0x000fea0003800200 */
.L_x_43164:
[----:B------:R-:W-:Y:S04]  /*eca0*/  BSSY.RECONVERGENT B1, `(.L_x_43166) ;  /* 0x0000006000017945 */ /* 0x000fe80003800200 */
[----:B------:R-:W-:Y:S05]  /*ecb0*/  @!P1 BRA `(.L_x_43167) ;  /* 0x0000000000109947 */ /* 0x000fea0003800000 */
[----:B------:R-:W3:Y:S01]  /*ecc0*/  LDC.64 R48, c[0x0][0x390] ;  /* 0x0000e400ff307b82 */ /* 0x000ee20000000a00 */
[----:B-12---:R-:W-:-:S05]  /*ecd0*/  IADD3 R15, PT, PT, R133, 0xa0, RZ ;  /* 0x000000a0850f7810 */ /* 0x006fca0007ffe0ff */
[----:B---3--:R-:W-:-:S06]  /*ece0*/  IMAD.WIDE.U32 R48, R15, 0x10, R48 ;  /* 0x000000100f307825 */ /* 0x008fcc00078e0030 */
[----:B------:R-:W5:Y:S02]  /*ecf0*/  LDG.E.128 R48, desc[UR8][R48.64] ;  /* 0x0000000830307981 */ /* 0x000f64000c1e1d00 */
.L_x_43167:
[----:B------:R-:W-:Y:S05]  /*ed00*/  BSYNC.RECONVERGENT B1 ;  /* 0x0000000000017941 */ /* 0x000fea0003800200 */
.L_x_43166:
[----:B------:R-:W-:Y:S04]  /*ed10*/  BSSY.RECONVERGENT B1, `(.L_x_43168) ;  /* 0x00002b5000017945 */ /* 0x000fe80003800200 */
[----:B------:R-:W-:Y:S05]  /*ed20*/  @!P0 BRA `(.L_x_43169) ;  /* 0x0000001400888947 */ /* 0x000fea0003800000 */
[----:B------:R-:W3:Y:S01]  /*ed30*/  LDC.64 R26, c[0x0][0x3a0] ;  /* 0x0000e800ff1a7b82 */ /* 0x000ee20000000a00 */
[----:B-12---:R-:W-:-:S04]  /*ed40*/  VIADD R15, R132, 0xa0 ;  /* 0x000000a0840f7836 */ /* 0x006fc80000000000 */
[----:B---3--:R-:W-:-:S06]  /*ed50*/  IMAD.WIDE.U32 R26, R15, 0x10, R26 ;  /* 0x000000100f1a7825 */ /* 0x008fcc00078e001a */
        /* <DEDUP_REMOVED lines=22> */
.L_x_43174:
        /* <DEDUP_REMOVED lines=13> */
.L_x_43176:
[----:B------:R-:W-:Y:S05]  /*ef90*/  BSYNC.RECONVERGENT B4 ;  /* 0x0000000000047941 */ /* 0x000fea0003800200 */
.L_x_43175:
[----:B------:R-:W-:Y:S01]  /*efa0*/  IMAD.WIDE.U32 R12, R0, -0x326172a9, RZ ;  /* 0xcd9e8d57000c7825 */ /* 0x000fe200078e00ff */
[----:B0-----:R-:W-:Y:S02]  /*efb0*/  LOP3.LUT R18, R8, UR7, R7, 0x96, !PT ;  /* 0x0000000708127c12 */ /* 0x001fe4000f8e9607 */
        /* <DEDUP_REMOVED lines=41> */
.L_x_43173:
[----:B------:R-:W-:Y:S05]  /*f250*/  BSYNC.RECONVERGENT B3 ;  /* 0x0000000000037941 */ /* 0x000fea0003800200 */
.L_x_43172:
        /* <DEDUP_REMOVED lines=9> */
.L_x_43171:
[----:B------:R-:W-:Y:S05]  /*f2f0*/  BSYNC.RECONVERGENT B2 ;  /* 0x0000000000027941 */ /* 0x000fea0003800200 */
.L_x_43170:
        /* <DEDUP_REMOVED lines=20> */
.L_x_43181:
        /* <DEDUP_REMOVED lines=13> */
.L_x_43183:
[----:B------:R-:W-:Y:S05]  /*f510*/  BSYNC.RECONVERGENT B4 ;  /* 0x0000000000047941 */ /* 0x000fea0003800200 */
.L_x_43182:
        /* <DEDUP_REMOVED lines=42> */
.L_x_43180:
[----:B------:R-:W-:Y:S05]  /*f7c0*/  BSYNC.RECONVERGENT B3 ;  /* 0x0000000000037941 */ /* 0x000fea0003800200 */
.L_x_43179:
        /* <DEDUP_REMOVED lines=9> */
.L_x_43178:
[----:B------:R-:W-:Y:S05]  /*f860*/  BSYNC.RECONVERGENT B2 ;  /* 0x0000000000027941 */ /* 0x000fea0003800200 */
.L_x_43177:
        /* <DEDUP_REMOVED lines=20> */
.L_x_43188:
        /* <DEDUP_REMOVED lines=13> */
.L_x_43190:
[----:B------:R-:W-:Y:S05]  /*fa80*/  BSYNC.RECONVERGENT B4 ;  /* 0x0000000000047941 */ /* 0x000fea0003800200 */
.L_x_43189:
[----:B------:R-:W-:Y:S01]  /*fa90*/  IMAD.WIDE.U32 R12, R0, -0x326172a9, RZ ;  /* 0xcd9e8d57000c7825 */ /* 0x000fe200078e00ff */
[----:B0-----:R-:W-:-:S03]  /*faa0*/  LOP3.LUT R18, R8, UR7, R7, 0x96, !PT ;  /* 0x0000000708127c12 */ /* 0x001fc6000f8e9607 */
        /* <DEDUP_REMOVED lines=41> */
.L_x_43187:
[----:B------:R-:W-:Y:S05]  /*fd40*/  BSYNC.RECONVERGENT B3 ;  /* 0x0000000000037941 */ /* 0x000fea0003800200 */
.L_x_43186:
        /* <DEDUP_REMOVED lines=9> */
.L_x_43185:
[----:B------:R-:W-:Y:S05]  /*fde0*/  BSYNC.RECONVERGENT B2 ;  /* 0x0000000000027941 */ /* 0x000fea0003800200 */
.L_x_43184:
        /* <DEDUP_REMOVED lines=19> */
.L_x_43194:
        /* <DEDUP_REMOVED lines=13> */
.L_x_43196:
[----:B------:R-:W-:Y:S05]  /*fff0*/  BSYNC.RECONVERGENT B3 ;  /* 0x0000000000037941 */ /* 0x000fea0003800200 */
.L_x_43195:
        /* <DEDUP_REMOVED lines=42> */
.L_x_43193:
[----:B------:R-:W-:Y:S05]  /*102a0*/  BSYNC.RECONVERGENT B2 ;  /* 0x0000000000027941 */ /* 0x000fea0003800200 */
.L_x_43192:
        /* <DEDUP_REMOVED lines=10> */
.L_x_43169:
        /* <DEDUP_REMOVED lines=21> */
.L_x_43201:
        /* <DEDUP_REMOVED lines=13> */
.L_x_43203:
[----:B------:R-:W-:Y:S05]  /*10570*/  BSYNC.RECONVERGENT B4 ;  /* 0x0000000000047941 */ /* 0x000fea0003800200 */
.L_x_43202:
[----:B------:R-:W-:Y:S01]  /*10580*/  IMAD.WIDE.U32 R12, R0, -0x326172a9, RZ ;  /* 0xcd9e8d57000c7825 */ /* 0x000fe200078e00ff */
[----:B------:R-:W-:Y:S02]  /*10590*/  LOP3.LUT R18, R8, UR7, R7, 0x96, !PT ;  /* 0x0000000708127c12 */ /* 0x000fe4000f8e9607 */
[----:B------:R-:W-:Y:S02]  /*105a0*/  MOV R9, R16 ;  /* 0x0000001000097202 */ /* 0x000fe40000000f00 */
[----:B-12---:R-:W-:Y:S01]  /*105b0*/  LOP3.LUT R14, R5, UR6, R13, 0x96, !PT ;  /* 0x00000006050e7c12 */ /* 0x006fe2000f8e960d */
        /* <DEDUP_REMOVED lines=38> */
.L_x_43200:
[----:B------:R-:W-:Y:S05]  /*10820*/  BSYNC.RECONVERGENT B3 ;  /* 0x0000000000037941 */ /* 0x000fea0003800200 */
.L_x_43199:
[----:B-12---:R-:W-:Y:S01]  /*10830*/  HFMA2 R14, -RZ, RZ, 0.1171875, 0 ;  /* 0x2f800000ff0e7431 */ /* 0x006fe200000001ff */
[----:B------:R-:W-:Y:S01]  /*10840*/  I2FP.F32.U32 R9, R9 ;  /* 0x0000000900097245 */ /* 0x000fe20000201000 */
[----:B-----5:R-:W-:-:S04]  /*10850*/  FMUL.FTZ R13, R48, UR13 ;  /* 0x0000000d300d7c20 */ /* 0x020fc80008410000 */
[----:B------:R-:W-:Y:S01]  /*10860*/  FMUL.FTZ R13, R13, UR12 ;  /* 0x0000000c0d0d7c20 */ /* 0x000fe20008410000 */
[----:B------:R-:W-:-:S05]  /*10870*/  FFMA.FTZ R9, R9, R14, 1.1641532182693481445e-10 ;  /* 0x2f00000009097423 */ /* 0x000fca000001000e */
[----:B------:R-:W-:-:S04]  /*10880*/  FSETP.GTU.FTZ.AND P2, PT, R9, UR10, PT ;  /* 0x0000000a09007c0b */ /* 0x000fc8000bf5c000 */
[----:B------:R-:W-:Y:S02]  /*10890*/  SEL R9, RZ, 0x1, P2 ;  /* 0x00000001ff097807 */ /* 0x000fe40001000000 */
[----:B------:R-:W-:-:S07]  /*108a0*/  FSEL R24, R13, RZ, !P2 ;  /* 0x000000ff0d187208 */ /* 0x000fce0005000000 */
.L_x_43198:
[----:B------:R-:W-:Y:S05]  /*108b0*/  BSYNC.RECONVERGENT B2 ;  /* 0x0000000000027941 */ /* 0x000fea0003800200 */
.L_x_43197:
        /* <DEDUP_REMOVED lines=17> */
.L_x_43208:
        /* <DEDUP_REMOVED lines=13> */
.L_x_43210:
[----:B------:R-:W-:Y:S05]  /*10aa0*/  BSYNC.RECONVERGENT B4 ;  /* 0x0000000000047941 */ /* 0x000fea0003800200 */
.L_x_43209:
[----:B------:R-:W-:Y:S01]  /*10ab0*/  IMAD.WIDE.U32 R10, R0, -0x326172a9, RZ ;  /* 0xcd9e8d57000a7825 */ /* 0x000fe200078e00ff */
[----:B-12---:R-:W-:-:S04]  /*10ac0*/  LOP3.LUT R14, R8, UR7, R7, 0x96, !PT ;  /* 0x00000007080e7c12 */ /* 0x006fc8000f8e9607 */
        /* <DEDUP_REMOVED lines=41> */
.L_x_43207:
[----:B------:R-:W-:Y:S05]  /*10d60*/  BSYNC.RECONVERGENT B3 ;  /* 0x0000000000037941 */ /* 0x000fea0003800200 */
.L_x_43206:
        /* <DEDUP_REMOVED lines=8> */
.L_x_43205:
[----:B------:R-:W-:Y:S05]  /*10df0*/  BSYNC.RECONVERGENT B2 ;  /* 0x0000000000027941 */ /* 0x000fea0003800200 */
.L_x_43204:
[----:B------:R-:W-:Y:S01]  /*10e00*/  BSSY.RECONVERGENT B2, `(.L_x_43211) ;  /* 0x0000053000027945 */ /* 0x000fe20003800200 */
[----:B------:R-:W-:Y:S01]  /*10e10*/  IMAD.MOV.U32 R12, RZ, RZ, R13 ;  /* 0x000000ffff0c7224 */ /* 0x000fe200078e000d */
[----:B------:R-:W-:Y:S02]  /*10e20*/  MOV R26, RZ ;  /* 0x000000ff001a7202 */ /* 0x000fe40000000f00 */
[----:B------:R-:W-:Y:S05]  /*10e30*/  @!P1 BRA `(.L_x_43212) ;  /* 0x00000004003c9947 */ /* 0x000fea0003800000 */
[----:B------:R-:W-:Y:S01]  /*10e40*/  ISETP.NE.AND P2, PT, R13, 0x1, PT ;  /* 0x000000010d00780c */ /* 0x000fe20003f45270 */
[----:B------:R-:W-:Y:S01]  /*10e50*/  BSSY.RECONVERGENT B3, `(.L_x_43213) ;  /* 0x0000045000037945 */ /* 0x000fe20003800200 */
[----:B------:R-:W-:Y:S01]  /*10e60*/  IMAD.MOV.U32 R12, RZ, RZ, 0x2 ;  /* 0x00000002ff0c7424 */ /* 0x000fe200078e00ff */
[----:B-12---:R-:W-:-:S10]  /*10e70*/  MOV R15, R10 ;  /* 0x0000000a000f7202 */ /* 0x006fd40000000f00 */
        /* <DEDUP_REMOVED lines=9> */
.L_x_43215:
        /* <DEDUP_REMOVED lines=13> */
.L_x_43217:
[----:B------:R-:W-:Y:S05]  /*10fe0*/  BSYNC.RECONVERGENT B4 ;  /* 0x0000000000047941 */ /* 0x000fea0003800200 */
.L_x_43216:
        /* <DEDUP_REMOVED lines=43> */
.L_x_43214:
[----:B------:R-:W-:Y:S05]  /*112a0*/  BSYNC.RECONVERGENT B3 ;  /* 0x0000000000037941 */ /* 0x000fea0003800200 */
.L_x_43213:
        /* <DEDUP_REMOVED lines=8> */
.L_x_43212:
[----:B------:R-:W-:Y:S05]  /*11330*/  BSYNC.RECONVERGENT B2 ;  /* 0x0000000000027941 */ /* 0x000fea0003800200 */
.L_x_43211:
[----:B------:R-:W-:Y:S01]  /*11340*/  IMAD.MOV.U32 R13, RZ, RZ, R12 ;  /* 0x000000ffff0d7224 */ /* 0x000fe200078e000c */
[----:B------:R-:W-:Y:S01]  /*11350*/  MOV R27, RZ ;  /* 0x000000ff001b7202 */ /* 0x000fe20000000f00 */
[----:B------:R-:W-:Y:S06]  /*11360*/  @!P1 BRA `(.L_x_43191) ;  /* 0x00000004003c9947 */ /* 0x000fec0003800000 */
        /* <DEDUP_REMOVED lines=13> */
.L_x_43220:
        /* <DEDUP_REMOVED lines=13> */
.L_x_43222:
[----:B------:R-:W-:Y:S05]  /*11510*/  BSYNC.RECONVERGENT B3 ;  /* 0x0000000000037941 */ /* 0x000fea0003800200 */
.L_x_43221:
        /* <DEDUP_REMOVED lines=43> */
.L_x_43219:
[----:B------:R-:W-:Y:S05]  /*117d0*/  BSYNC.RECONVERGENT B2 ;  /* 0x0000000000027941 */ /* 0x000fea0003800200 */
.L_x_43218:
        /* <DEDUP_REMOVED lines=8> */
.L_x_43191:
[----:B------:R-:W-:Y:S05]  /*11860*/  BSYNC.RECONVERGENT B1 ;  /* 0x0000000000017941 */ /* 0x000fea0003800200 */
.L_x_43168:
[----:B-12---:R-:W-:Y:S01]  /*11870*/  VIADD R15, R132, 0xa0 ;  /* 0x000000a0840f7836 */ /* 0x006fe20000000000 */
[----:B------:R-:W-:Y:S03]  /*11880*/  BSSY.RECONVERGENT B1, `(.L_x_43223) ;  /* 0x0000010000017945 */ /* 0x000fe60003800200 */
[----:B------:R-:W-:-:S05]  /*11890*/  IMAD.WIDE.U32 R14, R15, 0x10, R144 ;  /* 0x000000100f0e7825 */ /* 0x000fca00078e0090 */
        /* <DEDUP_REMOVED lines=14> */
.L_x_43224:
[----:B------:R-:W-:Y:S05]  /*11980*/  BSYNC.RECONVERGENT B1 ;  /* 0x0000000000017941 */ /* 0x000fea0003800200 */
.L_x_43223:
[----:B------:R-:W-:Y:S04]  /*11990*/  BSSY.RECONVERGENT B1, `(.L_x_43225) ;  /* 0x0000006000017945 */ /* 0x000fe80003800200 */
[----:B------:R-:W-:Y:S05]  /*119a0*/  @!P1 BRA `(.L_x_43226) ;  /* 0x0000000000109947 */ /* 0x000fea0003800000 */
[----:B------:R-:W2:Y:S01]  /*119b0*/  LDC.64 R48, c[0x0][0x390] ;  /* 0x0000e400ff307b82 */ /* 0x000ea20000000a00 */
[----:B01----:R-:W-:-:S04]  /*119c0*/  VIADD R15, R133, 0xc0 ;  /* 0x000000c0850f7836 */ /* 0x003fc80000000000 */
[----:B--2---:R-:W-:-:S06]  /*119d0*/  IMAD.WIDE.U32 R48, R15, 0x10, R48 ;  /* 0x000000100f307825 */ /* 0x004fcc00078e0030 */
[----:B------:R-:W5:Y:S02]  /*119e0*/  LDG.E.128 R48, desc[UR8][R48.64] ;  /* 0x0000000830307981 */ /* 0x000f64000c1e1d00 */
.L_x_43226:
[----:B------:R-:W-:Y:S05]  /*119f0*/  BSYNC.RECONVERGENT B1 ;  /* 0x0000000000017941 */ /* 0x000fea0003800200 */
.L_x_43225:
[----:B------:R-:W-:Y:S04]  /*11a00*/  BSSY.RECONVERGENT B1, `(.L_x_43227) ;  /* 0x00002b6000017945 */ /* 0x000fe80003800200 */
[----:B------:R-:W-:Y:S05]  /*11a10*/  @!P0 BRA `(.L_x_43228) ;  /* 0x00000014008c8947 */ /* 0x000fea0003800000 */
[----:B------:R-:W2:Y:S01]  /*11a20*/  LDC.64 R22, c[0x0][0x3a0] ;  /* 0x0000e800ff167b82 */ /* 0x000ea20000000a00 */
[----:B01----:R-:W-:-:S05]  /*11a30*/  IADD3 R15, PT, PT, R132, 0xc0, RZ ;  /* 0x000000c0840f7810 */ /* 0x003fca0007ffe0ff */
        /* <DEDUP_REMOVED lines=23> */
.L_x_43233:
        /* <DEDUP_REMOVED lines=13> */
.L_x_43235:
[----:B------:R-:W-:Y:S05]  /*11c80*/  BSYNC.RECONVERGENT B4 ;  /* 0x0000000000047941 */ /* 0x000fea0003800200 */
.L_x_43234:
        /* <DEDUP_REMOVED lines=43> */
.L_x_43232:
[----:B------:R-:W-:Y:S05]  /*11f40*/  BSYNC.RECONVERGENT B3 ;  /* 0x0000000000037941 */ /* 0x000fea0003800200 */
.L_x_43231:
        /* <DEDUP_REMOVED lines=9> */
.L_x_43230:
[----:B------:R-:W-:Y:S05]  /*11fe0*/  BSYNC.RECONVERGENT B2 ;  /* 0x0000000000027941 */ /* 0x000fea0003800200 */
.L_x_43229:
        /* <DEDUP_REMOVED lines=20> */
.L_x_43240:
        /* <DEDUP_REMOVED lines=13> */
.L_x_43242:
[----:B------:R-:W-:Y:S05]  /*12200*/  BSYNC.RECONVERGENT B4 ;  /* 0x0000000000047941 */ /* 0x000fea0003800200 */
.L_x_43241:
        /* <DEDUP_REMOVED lines=42> */
.L_x_43239:
[----:B------:R-:W-:Y:S05]  /*124b0*/  BSYNC.RECONVERGENT B3 ;  /* 0x0000000000037941 */ /* 0x000fea0003800200 */
.L_x_43238:
        /* <DEDUP_REMOVED lines=9> */
.L_x_43237:
[----:B------:R-:W-:Y:S05]  /*12550*/  BSYNC.RECONVERGENT B2 ;  /* 0x0000000000027941 */ /* 0x000fea0003800200 */
.L_x_43236:
        /* <DEDUP_REMOVED lines=20> */
.L_x_43247:
        /* <DEDUP_REMOVED lines=13> */
.L_x_43249:
[----:B------:R-:W-:Y:S05]  /*12770*/  BSYNC.RECONVERGENT B4 ;  /* 0x0000000000047941 */ /* 0x000fea0003800200 */
.L_x_43248:
        /* <DEDUP_REMOVED lines=43> */
.L_x_43246:
[----:B------:R-:W-:Y:S05]  /*12a30*/  BSYNC.RECONVERGENT B3 ;  /* 0x0000000000037941 */ /* 0x000fea0003800200 */
.L_x_43245:
        /* <DEDUP_REMOVED lines=9> */
.L_x_43244:
[----:B------:R-:W-:Y:S05]  /*12ad0*/  BSYNC.RECONVERGENT B2 ;  /* 0x0000000000027941 */ /* 0x000fea0003800200 */
.L_x_43243:
        /* <DEDUP_REMOVED lines=19> */
.L_x_43253:
        /* <DEDUP_REMOVED lines=13> */
.L_x_43255:
[----:B------:R-:W-:Y:S05]  /*12ce0*/  BSYNC.RECONVERGENT B3 ;  /* 0x0000000000037941 */ /* 0x000fea0003800200 */
.L_x_43254:
        /* <DEDUP_REMOVED lines=43> */
.L_x_43252:
[----:B------:R-:W-:Y:S05]  /*12fa0*/  BSYNC.RECONVERGENT B2 ;  /* 0x0000000000027941 */ /* 0x000fea0003800200 */
.L_x_43251:
        /* <DEDUP_REMOVED lines=10> */
.L_x_43228:
        /* <DEDUP_REMOVED lines=21> */
.L_x_43260:
        /* <DEDUP_REMOVED lines=13> */
.L_x_43262:
[----:B------:R-:W-:Y:S05]  /*13270*/  BSYNC.RECONVERGENT B4 ;  /* 0x0000000000047941 */ /* 0x000fea0003800200 */
.L_x_43261:
        /* <DEDUP_REMOVED lines=42> */
.L_x_43259:
[----:B------:R-:W-:Y:S05]  /*13520*/  BSYNC.RECONVERGENT B3 ;  /* 0x0000000000037941 */ /* 0x000fea0003800200 */
.L_x_43258:
        /* <DEDUP_REMOVED lines=8> */
.L_x_43257:
[----:B------:R-:W-:Y:S05]  /*135b0*/  BSYNC.RECONVERGENT B2 ;  /* 0x0000000000027941 */ /* 0x000fea0003800200 */
.L_x_43256:
        /* <DEDUP_REMOVED lines=17> */
.L_x_43267:
        /* <DEDUP_REMOVED lines=13> */
.L_x_43269:
[----:B------:R-:W-:Y:S05]  /*137a0*/  BSYNC.RECONVERGENT B4 ;  /* 0x0000000000047941 */ /* 0x000fea0003800200 */
.L_x_43268:
        /* <DEDUP_REMOVED lines=43> */
.L_x_43266:
[----:B------:R-:W-:Y:S05]  /*13a60*/  BSYNC.RECONVERGENT B3 ;  /* 0x0000000000037941 */ /* 0x000fea0003800200 */
.L_x_43265:
        /* <DEDUP_REMOVED lines=8> */
.L_x_43264:
[----:B------:R-:W-:Y:S05]  /*13af0*/  BSYNC.RECONVERGENT B2 ;  /* 0x0000000000027941 */ /* 0x000fea0003800200 */
.L_x_43263:
        /* <DEDUP_REMOVED lines=17> */
.L_x_43274:
        /* <DEDUP_REMOVED lines=13> */
.L_x_43276:
[----:B------:R-:W-:Y:S05]  /*13ce0*/  BSYNC.RECONVERGENT B4 ;  /* 0x0000000000047941 */ /* 0x000fea0003800200 */
.L_x_43275:
        /* <DEDUP_REMOVED lines=43> */
.L_x_43273:
[----:B------:R-:W-:Y:S05]  /*13fa0*/  BSYNC.RECONVERGENT B3 ;  /* 0x0000000000037941 */ /* 0x000fea0003800200 */
.L_x_43272:
        /* <DEDUP_REMOVED lines=8> */
.L_x_43271:
[----:B------:R-:W-:Y:S05]  /*14030*/  BSYNC.RECONVERGENT B2 ;  /* 0x0000000000027941 */ /* 0x000fea0003800200 */
.L_x_43270:
        /* <DEDUP_REMOVED lines=16> */
.L_x_43279:
        /* <DEDUP_REMOVED lines=13> */
.L_x_43281:
[----:B------:R-:W-:Y:S05]  /*14210*/  BSYNC.RECONVERGENT B3 ;  /* 0x0000000000037941 */ /* 0x000fea0003800200 */
.L_x_43280:
        /* <DEDUP_REMOVED lines=43> */
.L_x_43278:
[----:B------:R-:W-:Y:S05]  /*144d0*/  BSYNC.RECONVERGENT B2 ;  /* 0x0000000000027941 */ /* 0x000fea0003800200 */
.L_x_43277:
        /* <DEDUP_REMOVED lines=8> */
.L_x_43250:
[----:B------:R-:W-:Y:S05]  /*14560*/  BSYNC.RECONVERGENT B1 ;  /* 0x0000000000017941 */ /* 0x000fea0003800200 */
.L_x_43227:
[----:B------:R-:W-:Y:S01]  /*14570*/  VIADD R17, R132, 0xc0 ;  /* 0x000000c084117836 */ /* 0x000fe20000000000 */
        /* <DEDUP_REMOVED lines=16> */
.L_x_43283:
[----:B------:R-:W-:Y:S05]  /*14680*/  BSYNC.RECONVERGENT B1 ;  /* 0x0000000000017941 */ /* 0x000fea0003800200 */
.L_x_43282:
[----:B------:R-:W-:Y:S04]  /*14690*/  BSSY.RECONVERGENT B1, `(.L_x_43284) ;  /* 0x0000006000017945 */ /* 0x000fe80003800200 */
[----:B------:R-:W-:Y:S05]  /*146a0*/  @!P1 BRA `(.L_x_43285) ;  /* 0x0000000000109947 */ /* 0x000fea0003800000 */
[----:B------:R-:W2:Y:S01]  /*146b0*/  LDC.64 R48, c[0x0][0x390] ;  /* 0x0000e400ff307b82 */ /* 0x000ea20000000a00 */
[----:B------:R-:W-:-:S04]  /*146c0*/  VIADD R15, R133, 0xe0 ;  /* 0x000000e0850f7836 */ /* 0x000fc80000000000 */
[----:B--2---:R-:W-:-:S06]  /*146d0*/  IMAD.WIDE.U32 R48, R15, 0x10, R48 ;  /* 0x000000100f307825 */ /* 0x004fcc00078e0030 */
[----:B------:R-:W5:Y:S02]  /*146e0*/  LDG.E.128 R48, desc[UR8][R48.64] ;  /* 0x0000000830307981 */ /* 0x000f64000c1e1d00 */
.L_x_43285:
[----:B------:R-:W-:Y:S05]  /*146f0*/  BSYNC.RECONVERGENT B1 ;  /* 0x0000000000017941 */ /* 0x000fea0003800200 */
.L_x_43284:
[----:B------:R-:W-:Y:S04]  /*14700*/  BSSY.RECONVERGENT B1, `(.L_x_43286) ;  /* 0x00002b6000017945 */ /* 0x000fe80003800200 */
[----:B------:R-:W-:Y:S05]  /*14710*/  @!P0 BRA `(.L_x_43287) ;  /* 0x00000014008c8947 */ /* 0x000fea0003800000 */
[----:B-1----:R-:W1:Y:S01]  /*14720*/  LDC.64 R18, c[0x0][0x3a0] ;  /* 0x0000e800ff127b82 */ /* 0x002e620000000a00 */
[----:B------:R-:W-:-:S05]  /*14730*/  IADD3 R15, PT, PT, R132, 0xe0, RZ ;  /* 0x000000e0840f7810 */ /* 0x000fca0007ffe0ff */
[----:B-1----:R-:W-:-:S06]  /*14740*/  IMAD.WIDE.U32 R18, R15, 0x10, R18 ;  /* 0x000000100f127825 */ /* 0x002fcc00078e0012 */
[----:B0-----:R-:W5:Y:S01]  /*14750*/  LDG.E.128 R16, desc[UR8][R18.64] ;  /* 0x0000000812107981 */ /* 0x001f62000c1e1d00 */
        /* <DEDUP_REMOVED lines=21> */
.L_x_43292:
        /* <DEDUP_REMOVED lines=13> */
.L_x_43294:
[----:B------:R-:W-:Y:S05]  /*14980*/  BSYNC.RECONVERGENT B4 ;  /* 0x0000000000047941 */ /* 0x000fea0003800200 */
.L_x_43293:
        /* <DEDUP_REMOVED lines=43> */
.L_x_43291:
[----:B------:R-:W-:Y:S05]  /*14c40*/  BSYNC.RECONVERGENT B3 ;  /* 0x0000000000037941 */ /* 0x000fea0003800200 */
.L_x_43290:
        /* <DEDUP_REMOVED lines=9> */
.L_x_43289:
[----:B------:R-:W-:Y:S05]  /*14ce0*/  BSYNC.RECONVERGENT B2 ;  /* 0x0000000000027941 */ /* 0x000fea0003800200 */
.L_x_43288:
        /* <DEDUP_REMOVED lines=20> */
.L_x_43299:
        /* <DEDUP_REMOVED lines=13> */
.L_x_43301:
[----:B------:R-:W-:Y:S05]  /*14f00*/  BSYNC.RECONVERGENT B4 ;  /* 0x0000000000047941 */ /* 0x000fea0003800200 */
.L_x_43300:
        /* <DEDUP_REMOVED lines=42> */
.L_x_43298:
[----:B------:R-:W-:Y:S05]  /*151b0*/  BSYNC.RECONVERGENT B3 ;  /* 0x0000000000037941 */ /* 0x000fea0003800200 */
.L_x_43297:
        /* <DEDUP_REMOVED lines=9> */
.L_x_43296:
[----:B------:R-:W-:Y:S05]  /*15250*/  BSYNC.RECONVERGENT B2 ;  /* 0x0000000000027941 */ /* 0x000fea0003800200 */
.L_x_43295:
        /* <DEDUP_REMOVED lines=20> */
.L_x_43306:
        /* <DEDUP_REMOVED lines=13> */
.L_x_43308:
[----:B------:R-:W-:Y:S05]  /*15470*/  BSYNC.RECONVERGENT B4 ;  /* 0x0000000000047941 */ /* 0x000fea0003800200 */
.L_x_43307:
        /* <DEDUP_REMOVED lines=39> */
[----:B------:R-:W-:Y:S02]  /*156f0*/  LOP3.LUT R7, R134, UR31, R7, 0x96, !PT ;  /* 0x0000001f86077c12 */ /* 0x000fe4000f8e9607 */
[----:B------:R-:W-:Y:S01]  /*15700*/  LOP3.LUT R6, R12, UR32, R139, 0x96, !PT ;  /* 0x000000200c067c12 */ /* 0x000fe2000f8e968b */
[----:B------:R-:W-:Y:S01]  /*15710*/  IMAD.MOV.U32 R12, RZ, RZ, R138 ;  /* 0x000000ffff0c7224 */ /* 0x000fe200078e008a */
[----:B------:R-:W-:-:S07]  /*15720*/  MOV R134, R14 ;  /* 0x0000000e00867202 */ /* 0x000fce0000000f00 */
.L_x_43305:
[----:B------:R-:W-:Y:S05]  /*15730*/  BSYNC.RECONVERGENT B3 ;  /* 0x0000000000037941 */ /* 0x000fea0003800200 */
.L_x_43304:
        /* <DEDUP_REMOVED lines=9> */
.L_x_43303:
[----:B------:R-:W-:Y:S05]  /*157d0*/  BSYNC.RECONVERGENT B2 ;  /* 0x0000000000027941 */ /* 0x000fea0003800200 */
.L_x_43302:
        /* <DEDUP_REMOVED lines=19> */
.L_x_43312:
        /* <DEDUP_REMOVED lines=13> */
.L_x_43314:
[----:B------:R-:W-:Y:S05]  /*159e0*/  BSYNC.RECONVERGENT B3 ;  /* 0x0000000000037941 */ /* 0x000fea0003800200 */
.L_x_43313:
        /* <DEDUP_REMOVED lines=43> */
.L_x_43311:
[----:B------:R-:W-:Y:S05]  /*15ca0*/  BSYNC.RECONVERGENT B2 ;  /* 0x0000000000027941 */ /* 0x000fea0003800200 */
.L_x_43310:
        /* <DEDUP_REMOVED lines=10> */
.L_x_43287:
        /* <DEDUP_REMOVED lines=21> */
.L_x_43319:
        /* <DEDUP_REMOVED lines=13> */
.L_x_43321:
[----:B------:R-:W-:Y:S05]  /*15f70*/  BSYNC.RECONVERGENT B4 ;  /* 0x0000000000047941 */ /* 0x000fea0003800200 */
.L_x_43320:
        /* <DEDUP_REMOVED lines=42> */
.L_x_43318:
[----:B------:R-:W-:Y:S05]  /*16220*/  BSYNC.RECONVERGENT B3 ;  /* 0x0000000000037941 */ /* 0x000fea0003800200 */
.L_x_43317:
        /* <DEDUP_REMOVED lines=8> */
.L_x_43316:
[----:B------:R-:W-:Y:S05]  /*162b0*/  BSYNC.RECONVERGENT B2 ;  /* 0x0000000000027941 */ /* 0x000fea0003800200 */
.L_x_43315:
        /* <DEDUP_REMOVED lines=17> */
.L_x_43326:
        /* <DEDUP_REMOVED lines=13> */
.L_x_43328:
[----:B------:R-:W-:Y:S05]  /*164a0*/  BSYNC.RECONVERGENT B4 ;  /* 0x0000000000047941 */ /* 0x000fea0003800200 */
.L_x_43327:
        /* <DEDUP_REMOVED lines=43> */
.L_x_43325:
[----:B------:R-:W-:Y:S05]  /*16760*/  BSYNC.RECONVERGENT B3 ;  /* 0x0000000000037941 */ /* 0x000fea0003800200 */
.L_x_43324:
        /* <DEDUP_REMOVED lines=8> */
.L_x_43323:
[----:B------:R-:W-:Y:S05]  /*167f0*/  BSYNC.RECONVERGENT B2 ;  /* 0x0000000000027941 */ /* 0x000fea0003800200 */
.L_x_43322:
        /* <DEDUP_REMOVED lines=17> */
.L_x_43333:
        /* <DEDUP_REMOVED lines=13> */
.L_x_43335:
[----:B------:R-:W-:Y:S05]  /*169e0*/  BSYNC.RECONVERGENT B4 ;  /* 0x0000000000047941 */ /* 0x000fea0003800200 */
.L_x_43334:
        /* <DEDUP_REMOVED lines=43> */
.L_x_43332:
[----:B------:R-:W-:Y:S05]  /*16ca0*/  BSYNC.RECONVERGENT B3 ;  /* 0x0000000000037941 */ /* 0x000fea0003800200 */
.L_x_43331:
        /* <DEDUP_REMOVED lines=8> */
.L_x_43330:
[----:B------:R-:W-:Y:S05]  /*16d30*/  BSYNC.RECONVERGENT B2 ;  /* 0x0000000000027941 */ /* 0x000fea0003800200 */
.L_x_43329:
        /* <DEDUP_REMOVED lines=16> */
.L_x_43338:
        /* <DEDUP_REMOVED lines=13> */
.L_x_43340:
[----:B------:R-:W-:Y:S05]  /*16f10*/  BSYNC.RECONVERGENT B3 ;  /* 0x0000000000037941 */ /* 0x000fea0003800200 */
.L_x_43339:
        /* <DEDUP_REMOVED lines=39> */
[----:B------:R-:W-:Y:S02]  /*17190*/  MOV R10, R6 ;  /* 0x00000006000a7202 */ /* 0x000fe40000000f00 */
[----:B------:R-:W-:Y:S02]  /*171a0*/  LOP3.LUT R7, R14, UR31, R7, 0x96, !PT ;  /* 0x0000001f0e077c12 */ /* 0x000fe4000f8e9607 */
[----:B------:R-:W-:Y:S02]  /*171b0*/  LOP3.LUT R6, R12, UR32, R139, 0x96, !PT ;  /* 0x000000200c067c12 */ /* 0x000fe4000f8e968b */
[----:B------:R-:W-:-:S07]  /*171c0*/  MOV R134, R138 ;  /* 0x0000008a00867202 */ /* 0x000fce0000000f00 */
.L_x_43337:
[----:B------:R-:W-:Y:S05]  /*171d0*/  BSYNC.RECONVERGENT B2 ;  /* 0x0000000000027941 */ /* 0x000fea0003800200 */
.L_x_43336:
        /* <DEDUP_REMOVED lines=8> */
.L_x_43309:
[----:B------:R-:W-:Y:S05]  /*17260*/  BSYNC.RECONVERGENT B1 ;  /* 0x0000000000017941 */ /* 0x000fea0003800200 */
.L_x_43286:
        /* <DEDUP_REMOVED lines=17> */
.L_x_43342:
[----:B------:R-:W-:Y:S05]  /*17380*/  BSYNC.RECONVERGENT B1 ;  /* 0x0000000000017941 */ /* 0x000fea0003800200 */
.L_x_43341:
[----:B------:R-:W-:Y:S04]  /*17390*/  BSSY.RECONVERGENT B1, `(.L_x_43343) ;  /* 0x0000006000017945 */ /* 0x000fe80003800200 */
[----:B------:R-:W-:Y:S05]  /*173a0*/  @!P1 BRA `(.L_x_43344) ;  /* 0x0000000000109947 */ /* 0x000fea0003800000 */
[----:B------:R-:W2:Y:S01]  /*173b0*/  LDC.64 R48, c[0x0][0x390] ;  /* 0x0000e400ff307b82 */ /* 0x000ea20000000a00 */
[----:B01----:R-:W-:-:S04]  /*173c0*/  VIADD R13, R133, 0x100 ;  /* 0x00000100850d7836 */ /* 0x003fc80000000000 */
[----:B--2---:R-:W-:-:S06]  /*173d0*/  IMAD.WIDE.U32 R48, R13, 0x10, R48 ;  /* 0x000000100d307825 */ /* 0x004fcc00078e0030 */
[----:B------:R-:W5:Y:S02]  /*173e0*/  LDG.E.128 R48, desc[UR8][R48.64] ;  /* 0x0000000830307981 */ /* 0x000f64000c1e1d00 */
.L_x_43344:
[----:B------:R-:W-:Y:S05]  /*173f0*/  BSYNC.RECONVERGENT B1 ;  /* 0x0000000000017941 */ /* 0x000fea0003800200 */
.L_x_43343:
        /* <DEDUP_REMOVED lines=27> */
.L_x_43351:
        /* <DEDUP_REMOVED lines=13> */
.L_x_43353:
[----:B------:R-:W-:Y:S05]  /*17680*/  BSYNC.RECONVERGENT B4 ;  /* 0x0000000000047941 */ /* 0x000fea0003800200 */
.L_x_43352:
        /* <DEDUP_REMOVED lines=42> */
.L_x_43350:
[----:B------:R-:W-:Y:S05]  /*17930*/  BSYNC.RECONVERGENT B3 ;  /* 0x0000000000037941 */ /* 0x000fea0003800200 */
.L_x_43349:
        /* <DEDUP_REMOVED lines=9> */
.L_x_43348:
[----:B------:R-:W-:Y:S05]  /*179d0*/  BSYNC.RECONVERGENT B2 ;  /* 0x0000000000027941 */ /* 0x000fea0003800200 */
.L_x_43347:
        /* <DEDUP_REMOVED lines=20> */
.L_x_43358:
        /* <DEDUP_REMOVED lines=13> */
.L_x_43360:
[----:B------:R-:W-:Y:S05]  /*17bf0*/  BSYNC.RECONVERGENT B4 ;  /* 0x0000000000047941 */ /* 0x000fea0003800200 */
.L_x_43359:
        /* <DEDUP_REMOVED lines=42> */
.L_x_43357:
[----:B------:R-:W-:Y:S05]  /*17ea0*/  BSYNC.RECONVERGENT B3 ;  /* 0x0000000000037941 */ /* 0x000fea0003800200 */
.L_x_43356:
        /* <DEDUP_REMOVED lines=9> */
.L_x_43355:
[----:B------:R-:W-:Y:S05]  /*17f40*/  BSYNC.RECONVERGENT B2 ;  /* 0x0000000000027941 */ /* 0x000fea0003800200 */
.L_x_43354:
        /* <DEDUP_REMOVED lines=20> */
.L_x_43365:
        /* <DEDUP_REMOVED lines=13> */
.L_x_43367:
[----:B------:R-:W-:Y:S05]  /*18160*/  BSYNC.RECONVERGENT B4 ;  /* 0x0000000000047941 */ /* 0x000fea0003800200 */
.L_x_43366:
        /* <DEDUP_REMOVED lines=42> */
.L_x_43364:
[----:B------:R-:W-:Y:S05]  /*18410*/  BSYNC.RECONVERGENT B3 ;  /* 0x0000000000037941 */ /* 0x000fea0003800200 */
.L_x_43363:
        /* <DEDUP_REMOVED lines=9> */
.L_x_43362:
[----:B------:R-:W-:Y:S05]  /*184b0*/  BSYNC.RECONVERGENT B2 ;  /* 0x0000000000027941 */ /* 0x000fea0003800200 */
.L_x_43361:
        /* <DEDUP_REMOVED lines=19> */
.L_x_43371:
        /* <DEDUP_REMOVED lines=13> */
.L_x_43373:
[----:B------:R-:W-:Y:S05]  /*186c0*/  BSYNC.RECONVERGENT B3 ;  /* 0x0000000000037941 */ /* 0x000fea0003800200 */
.L_x_43372:
        /* <DEDUP_REMOVED lines=42> */
.L_x_43370:
[----:B------:R-:W-:Y:S05]  /*18970*/  BSYNC.RECONVERGENT B2 ;  /* 0x0000000000027941 */ /* 0x000fea0003800200 */
.L_x_43369:
        /* <DEDUP_REMOVED lines=10> */
.L_x_43346:
[----:B------:R-:W-:Y:S01]  /*18a20*/  BSSY.RECONVERGENT B2, `(.L_x_43374) ;  /* 0x0000056000027945 */ /* 0x000fe20003800200 */
[----:B------:R-:W-:Y:S01]  /*18a30*/  IMAD.MOV.U32 R14, RZ, RZ, R135 ;  /* 0x000000ffff0e7224 */ /* 0x000fe200078e0087 */
[----:B------:R-:W-:Y:S01]  /*18a40*/  MOV R150, R134 ;  /* 0x0000008600967202 */ /* 0x000fe20000000f00 */
        /* <DEDUP_REMOVED lines=18> */
.L_x_43378:
        /* <DEDUP_REMOVED lines=13> */
.L_x_43380:
[----:B------:R-:W-:Y:S05]  /*18c40*/  BSYNC.RECONVERGENT B4 ;  /* 0x0000000000047941 */ /* 0x000fea0003800200 */
.L_x_43379:
        /* <DEDUP_REMOVED lines=42> */
.L_x_43377:
[----:B------:R-:W-:Y:S05]  /*18ef0*/  BSYNC.RECONVERGENT B3 ;  /* 0x0000000000037941 */ /* 0x000fea0003800200 */
.L_x_43376:
        /* <DEDUP_REMOVED lines=8> */
.L_x_43375:
[----:B------:R-:W-:Y:S05]  /*18f80*/  BSYNC.RECONVERGENT B2 ;  /* 0x0000000000027941 */ /* 0x000fea0003800200 */
.L_x_43374:
        /* <DEDUP_REMOVED lines=17> */
.L_x_43385:
        /* <DEDUP_REMOVED lines=13> */
.L_x_43387:
[----:B------:R-:W-:Y:S05]  /*19170*/  BSYNC.RECONVERGENT B4 ;  /* 0x0000000000047941 */ /* 0x000fea0003800200 */
.L_x_43386:
        /* <DEDUP_REMOVED lines=42> */
.L_x_43384:
[----:B------:R-:W-:Y:S05]  /*19420*/  BSYNC.RECONVERGENT B3 ;  /* 0x0000000000037941 */ /* 0x000fea0003800200 */
.L_x_43383:
        /* <DEDUP_REMOVED lines=8> */
.L_x_43382:
[----:B------:R-:W-:Y:S05]  /*194b0*/  BSYNC.RECONVERGENT B2 ;  /* 0x0000000000027941 */ /* 0x000fea0003800200 */
.L_x_43381:
        /* <DEDUP_REMOVED lines=17> */
.L_x_43392:
        /* <DEDUP_REMOVED lines=13> */
.L_x_43394:
[----:B------:R-:W-:Y:S05]  /*196a0*/  BSYNC.RECONVERGENT B4 ;  /* 0x0000000000047941 */ /* 0x000fea0003800200 */
.L_x_43393:
        /* <DEDUP_REMOVED lines=43> */
.L_x_43391:
[----:B------:R-:W-:Y:S05]  /*19960*/  BSYNC.RECONVERGENT B3 ;  /* 0x0000000000037941 */ /* 0x000fea0003800200 */
.L_x_43390:
        /* <DEDUP_REMOVED lines=8> */
.L_x_43389:
[----:B------:R-:W-:Y:S05]  /*199f0*/  BSYNC.RECONVERGENT B2 ;  /* 0x0000000000027941 */ /* 0x000fea0003800200 */
.L_x_43388:
        /* <DEDUP_REMOVED lines=16> */
.L_x_43397:
        /* <DEDUP_REMOVED lines=13> */
.L_x_43399:
[----:B------:R-:W-:Y:S05]  /*19bd0*/  BSYNC.RECONVERGENT B3 ;  /* 0x0000000000037941 */ /* 0x000fea0003800200 */
.L_x_43398:
        /* <DEDUP_REMOVED lines=43> */
.L_x_43396:
[----:B------:R-:W-:Y:S05]  /*19e90*/  BSYNC.RECONVERGENT B2 ;  /* 0x0000000000027941 */ /* 0x000fea0003800200 */
.L_x_43395:
        /* <DEDUP_REMOVED lines=8> */
.L_x_43368:
[----:B------:R-:W-:Y:S05]  /*19f20*/  BSYNC.RECONVERGENT B1 ;  /* 0x0000000000017941 */ /* 0x000fea0003800200 */
.L_x_43345:
[----:B------:R-:W-:Y:S01]  /*19f30*/  VIADD R135, R132, 0x100 ;  /* 0x0000010084877836 */ /* 0x000fe20000000000 */
[----:B------:R-:W-:Y:S01]  /*19f40*/  BSSY.RECONVERGENT B1, `(.L_x_43400) ;  /* 0x0000011000017945 */ /* 0x000fe20003800200 */
[----:B------:R-:W-:Y:S02]  /*19f50*/  IADD3 R146, PT, PT, R133, 0x120, RZ ;  /* 0x0000012085927810 */ /* 0x000fe40007ffe0ff */
[----:B------:R-:W-:-:S05]  /*19f60*/  IMAD.WIDE.U32 R134, R135, 0x10, R144 ;  /* 0x0000001087867825 */ /* 0x000fca00078e0090 */
[----:B-----5:R0:W-:Y:S01]  /*19f70*/  STG.E.128 desc[UR8][R134.64], R12 ;  /* 0x0000000c86007986 */ /* 0x0201e2000c101d08 */
[----:B------:R-:W-:Y:S05]  /*19f80*/  @!P1 BRA `(.L_x_43401) ;  /* 0x0000000000309947 */ /* 0x000fea0003800000 */
[----:B0-----:R-:W0:Y:S01]  /*19f90*/  LDC.64 R134, c[0x0][0x3b0] ;  /* 0x0000ec00ff867b82 */ /* 0x001e220000000a00 */
[----:B------:R-:W-:Y:S01]  /*19fa0*/  IMAD.U32 R141, R136, 0x10000, RZ ;  /* 0x00010000888d7824 */ /* 0x000fe200078e00ff */
[----:B------:R-:W-:Y:S01]  /*19fb0*/  LOP3.LUT R139, R137, 0xffff, RZ, 0xc0, !PT ;  /* 0x0000ffff898b7812 */ /* 0x000fe200078ec0ff */
[----:B------:R-:W-:Y:S01]  /*19fc0*/  VIADD R133, R133, 0x100 ;  /* 0x0000010085857836 */ /* 0x000fe20000000000 */
[----:B------:R-:W-:Y:S02]  /*19fd0*/  LOP3.LUT R152, R11, 0xff, RZ, 0xc0, !PT ;  /* 0x000000ff0b987812 */ /* 0x000fe400078ec0ff */
[----:B------:R-:W-:-:S04]  /*19fe0*/  LOP3.LUT R148, R141, 0xff0000, RZ, 0xc0, !PT ;  /* 0x00ff00008d947812 */ /* 0x000fc800078ec0ff */
[----:B------:R-:W-:Y:S02]  /*19ff0*/  LEA R139, R139, R148, 0x18 ;  /* 0x000000948b8b7211 */ /* 0x000fe400078ec0ff */
[----:B------:R-:W-:Y:S02]  /*1a000*/  LOP3.LUT R148, R9, 0xff, RZ, 0xc0, !PT ;  /* 0x000000ff09947812 */ /* 0x000fe400078ec0ff */
[----:B------:R-:W-:-:S05]  /*1a010*/  LEA R139, R152, R139, 0x8 ;  /* 0x0000008b988b7211 */ /* 0x000fca00078e40ff */
[----:B------:R-:W-:Y:S02]  /*1a020*/  IMAD.IADD R139, R139, 0x1, R148 ;  /* 0x000000018b8b7824 */ /* 0x000fe400078e0294 */
[----:B0-----:R-:W-:-:S05]  /*1a030*/  IMAD.WIDE.U32 R134, R133, 0x4, R134 ;  /* 0x0000000485867825 */ /* 0x001fca00078e0086 */
[----:B------:R1:W-:Y:S02]  /*1a040*/  STG.E desc[UR8][R134.64], R139 ;  /* 0x0000008b86007986 */ /* 0x0003e4000c101908 */
.L_x_43401:
[----:B------:R-:W-:Y:S05]  /*1a050*/  BSYNC.RECONVERGENT B1 ;  /* 0x0000000000017941 */ /* 0x000fea0003800200 */
.L_x_43400:
[----:B------:R-:W-:Y:S04]  /*1a060*/  BSSY.RECONVERGENT B1, `(.L_x_43402) ;  /* 0x0000005000017945 */ /* 0x000fe80003800200 */
[----:B------:R-:W-:Y:S05]  /*1a070*/  @!P1 BRA `(.L_x_43403) ;  /* 0x00000000000c9947 */ /* 0x000fea0003800000 */
[----:B------:R-:W2:Y:S02]  /*1a080*/  LDC.64 R48, c[0x0][0x390] ;  /* 0x0000e400ff307b82 */ /* 0x000ea40000000a00 */
[----:B--2---:R-:W-:-:S06]  /*1a090*/  IMAD.WIDE.U32 R48, R146, 0x10, R48 ;  /* 0x0000001092307825 */ /* 0x004fcc00078e0030 */
[----:B------:R-:W5:Y:S02]  /*1a0a0*/  LDG.E.128 R48, desc[UR8][R48.64] ;  /* 0x0000000830307981 */ /* 0x000f64000c1e1d00 */
.L_x_43403:
[----:B------:R-:W-:Y:S05]  /*1a0b0*/  BSYNC.RECONVERGENT B1 ;  /* 0x0000000000017941 */ /* 0x000fea0003800200 */
.L_x_43402:
        /* <DEDUP_REMOVED lines=27> */
.L_x_43410:
        /* <DEDUP_REMOVED lines=13> */
.L_x_43412:
[----:B------:R-:W-:Y:S05]  /*1a340*/  BSYNC.RECONVERGENT B4 ;  /* 0x0000000000047941 */ /* 0x000fea0003800200 */
.L_x_43411:
        /* <DEDUP_REMOVED lines=42> */
.L_x_43409:
[----:B------:R-:W-:Y:S05]  /*1a5f0*/  BSYNC.RECONVERGENT B3 ;  /* 0x0000000000037941 */ /* 0x000fea0003800200 */
.L_x_43408:
        /* <DEDUP_REMOVED lines=9> */
.L_x_43407:
[----:B------:R-:W-:Y:S05]  /*1a690*/  BSYNC.RECONVERGENT B2 ;  /* 0x0000000000027941 */ /* 0x000fea0003800200 */
.L_x_43406:
        /* <DEDUP_REMOVED lines=20> */
.L_x_43417:
        /* <DEDUP_REMOVED lines=13> */
.L_x_43419:
[----:B------:R-:W-:Y:S05]  /*1a8b0*/  BSYNC.RECONVERGENT B4 ;  /* 0x0000000000047941 */ /* 0x000fea0003800200 */
.L_x_43418:
        /* <DEDUP_REMOVED lines=43> */
.L_x_43416:
[----:B------:R-:W-:Y:S05]  /*1ab70*/  BSYNC.RECONVERGENT B3 ;  /* 0x0000000000037941 */ /* 0x000fea0003800200 */
.L_x_43415:
        /* <DEDUP_REMOVED lines=9> */
.L_x_43414:
[----:B------:R-:W-:Y:S05]  /*1ac10*/  BSYNC.RECONVERGENT B2 ;  /* 0x0000000000027941 */ /* 0x000fea0003800200 */
.L_x_43413:
        /* <DEDUP_REMOVED lines=20> */
.L_x_43424:
        /* <DEDUP_REMOVED lines=13> */
.L_x_43426:
[----:B------:R-:W-:Y:S05]  /*1ae30*/  BSYNC.RECONVERGENT B4 ;  /* 0x0000000000047941 */ /* 0x000fea0003800200 */
.L_x_43425:
        /* <DEDUP_REMOVED lines=43> */
.L_x_43423:
[----:B------:R-:W-:Y:S05]  /*1b0f0*/  BSYNC.RECONVERGENT B3 ;  /* 0x0000000000037941 */ /* 0x000fea0003800200 */
.L_x_43422:
        /* <DEDUP_REMOVED lines=9> */
.L_x_43421:
[----:B------:R-:W-:Y:S05]  /*1b190*/  BSYNC.RECONVERGENT B2 ;  /* 0x0000000000027941 */ /* 0x000fea0003800200 */
.L_x_43420:
        /* <DEDUP_REMOVED lines=19> */
.L_x_43430:
        /* <DEDUP_REMOVED lines=13> */
.L_x_43432:
[----:B------:R-:W-:Y:S05]  /*1b3a0*/  BSYNC.RECONVERGENT B3 ;  /* 0x0000000000037941 */ /* 0x000fea0003800200 */
.L_x_43431:
        /* <DEDUP_REMOVED lines=42> */
[----:B------:R-:W-:-:S07]  /*1b650*/  HFMA2 R138, -RZ, RZ, 0, 0 ;  /* 0x00000000ff8a7431 */ /* 0x000fce00000001ff */
.L_x_43429:
[----:B------:R-:W-:Y:S05]  /*1b660*/  BSYNC.RECONVERGENT B2 ;  /* 0x0000000000027941 */ /* 0x000fea0003800200 */
.L_x_43428:
        /* <DEDUP_REMOVED lines=10> */
.L_x_43405:
[----:B------:R-:W-:Y:S01]  /*1b710*/  BSSY.RECONVERGENT B2, `(.L_x_43433) ;  /* 0x0000057000027945 */ /* 0x000fe20003800200 */
[----:B------:R-:W-:Y:S01]  /*1b720*/  HFMA2 R132, -RZ, RZ, 0, 0 ;  /* 0x00000000ff847431 */ /* 0x000fe200000001ff */
        /* <DEDUP_REMOVED lines=19> */
.L_x_43437:
        /* <DEDUP_REMOVED lines=13> */
.L_x_43439:
[----:B------:R-:W-:Y:S05]  /*1b930*/  BSYNC.RECONVERGENT B4 ;  /* 0x0000000000047941 */ /* 0x000fea0003800200 */
.L_x_43438:
        /* <DEDUP_REMOVED lines=42> */
[----:B------:R-:W-:-:S07]  /*1bbe0*/  MOV R139, R132 ;  /* 0x00000084008b7202 */ /* 0x000fce0000000f00 */
.L_x_43436:
[----:B------:R-:W-:Y:S05]  /*1bbf0*/  BSYNC.RECONVERGENT B3 ;  /* 0x0000000000037941 */ /* 0x000fea0003800200 */
.L_x_43435:
        /* <DEDUP_REMOVED lines=8> */
.L_x_43434:
[----:B------:R-:W-:Y:S05]  /*1bc80*/  BSYNC.RECONVERGENT B2 ;  /* 0x0000000000027941 */ /* 0x000fea0003800200 */
.L_x_43433:
        /* <DEDUP_REMOVED lines=17> */
.L_x_43444:
        /* <DEDUP_REMOVED lines=13> */
.L_x_43446:
[----:B------:R-:W-:Y:S05]  /*1be70*/  BSYNC.RECONVERGENT B4 ;  /* 0x0000000000047941 */ /* 0x000fea0003800200 */
.L_x_43445:
        /* <DEDUP_REMOVED lines=42> */
.L_x_43443:
[----:B------:R-:W-:Y:S05]  /*1c120*/  BSYNC.RECONVERGENT B3 ;  /* 0x0000000000037941 */ /* 0x000fea0003800200 */
.L_x_43442:
        /* <DEDUP_REMOVED lines=8> */
.L_x_43441:
[----:B------:R-:W-:Y:S05]  /*1c1b0*/  BSYNC.RECONVERGENT B2 ;  /* 0x0000000000027941 */ /* 0x000fea0003800200 */
.L_x_43440:
        /* <DEDUP_REMOVED lines=17> */
.L_x_43451:
        /* <DEDUP_REMOVED lines=13> */
.L_x_43453:
[----:B------:R-:W-:Y:S05]  /*1c3a0*/  BSYNC.RECONVERGENT B4 ;  /* 0x0000000000047941 */ /* 0x000fea0003800200 */
.L_x_43452:
        /* <DEDUP_REMOVED lines=43> */
.L_x_43450:
[----:B------:R-:W-:Y:S05]  /*1c660*/  BSYNC.RECONVERGENT B3 ;  /* 0x0000000000037941 */ /* 0x000fea0003800200 */
.L_x_43449:
        /* <DEDUP_REMOVED lines=8> */
.L_x_43448:
[----:B------:R-:W-:Y:S05]  /*1c6f0*/  BSYNC.RECONVERGENT B2 ;  /* 0x0000000000027941 */ /* 0x000fea0003800200 */
.L_x_43447:
        /* <DEDUP_REMOVED lines=16> */
.L_x_43456:
        /* <DEDUP_REMOVED lines=13> */
.L_x_43458:
[----:B------:R-:W-:Y:S05]  /*1c8d0*/  BSYNC.RECONVERGENT B3 ;  /* 0x0000000000037941 */ /* 0x000fea0003800200 */
.L_x_43457:
        /* <DEDUP_REMOVED lines=43> */
.L_x_43455:
[----:B------:R-:W-:Y:S05]  /*1cb90*/  BSYNC.RECONVERGENT B2 ;  /* 0x0000000000027941 */ /* 0x000fea0003800200 */
.L_x_43454:
[----:B------:R-:W-:Y:S01]  /*1cba0*/  HFMA2 R140, -RZ, RZ, 0.1171875, 0 ;  /* 0x2f800000ff8c7431 */ /* 0x000fe200000001ff */
[----:B------:R-:W-:Y:S01]  /*1cbb0*/  I2FP.F32.U32 R135, R135 ;  /* 0x0000008700877245 */ /* 0x000fe20000201000 */
[----:B-----5:R-:W-:-:S04]  /*1cbc0*/  FMUL.FTZ R137, R51, UR13 ;  /* 0x0000000d33897c20 */ /* 0x020fc80008410000 */
[----:B------:R-:W-:-:S05]  /*1cbd0*/  FFMA.FTZ R135, R135, R140, 1.1641532182693481445e-10 ;  /* 0x2f00000087877423 */ /* 0x000fca000001008c */
[----:B------:R-:W-:Y:S01]  /*1cbe0*/  FSETP.GTU.FTZ.AND P0, PT, R135, UR10, PT ;  /* 0x0000000a87007c0b */ /* 0x000fe2000bf1c000 */
[----:B------:R-:W-:-:S03]  /*1cbf0*/  FMUL.FTZ R135, R137, UR12 ;  /* 0x0000000c89877c20 */ /* 0x000fc60008410000 */
[----:B------:R-:W-:Y:S02]  /*1cc00*/  SEL R137, RZ, 0x1, P0 ;  /* 0x00000001ff897807 */ /* 0x000fe40000000000 */
[----:B------:R-:W-:-:S07]  /*1cc10*/  FSEL R135, R135, RZ, !P0 ;  /* 0x000000ff87877208 */ /* 0x000fce0004000000 */
.L_x_43427:
[----:B------:R-:W-:Y:S05]  /*1cc20*/  BSYNC.RECONVERGENT B1 ;  /* 0x0000000000017941 */ /* 0x000fea0003800200 */
.L_x_43404:
[----:B------:R-:W-:Y:S01]  /*1cc30*/  FADD.FTZ R140, RZ, R44 ;  /* 0x0000002cff8c7221 */ /* 0x000fe20000010000 */
        /* <DEDUP_REMOVED lines=55> */
.L_x_43460:
[----:B------:R-:W-:Y:S05]  /*1cfb0*/  BSYNC.RECONVERGENT B1 ;  /* 0x0000000000017941 */ /* 0x000fea0003800200 */
.L_x_43459:
        /* <DEDUP_REMOVED lines=104> */
.L_x_43476:
[----:B-1----:R-:W-:Y:S01]  /*1d640*/  FADD.FTZ R151, R146, R151 ;  /* 0x0000009792977221 */ /* 0x002fe20000010000 */
[----:B------:R-:W-:Y:S01]  /*1d650*/  FMUL.FTZ R140, R149, R149 ;  /* 0x00000095958c7220 */ /* 0x000fe20000410000 */
[----:B------:R-:W-:Y:S01]  /*1d660*/  ISETP.NE.AND P1, PT, RZ, UR11, PT ;  /* 0x0000000bff007c0c */ /* 0x000fe2000bf25270 */
[----:B0-----:R-:W0:Y:S01]  /*1d670*/  @!P0 LDC.64 R146, c[0x0][0x3c0] ;  /* 0x0000f000ff928b82 */ /* 0x001e220000000a00 */
        /* <DEDUP_REMOVED lines=13> */
[----:B------:R-:W0:Y:S01]  /*1d750*/  LDC.64 R154, c[0x0][0x428] ;  /* 0x00010a00ff9a7b82 */ /* 0x000e220000000a00 */
[----:B------:R-:W-:Y:S02]  /*1d760*/  FSEL R142, R149, RZ, !P1 ;  /* 0x000000ff958e7208 */ /* 0x000fe40004800000 */
[----:B------:R-:W-:-:S03]  /*1d770*/  IMAD R2, R2, R143, RZ ;  /* 0x0000008f02027224 */ /* 0x000fc600078e02ff */
        /* <DEDUP_REMOVED lines=43> */
[----:B------:R-:W-:Y:S01]  /*1da30*/  LOP3.LUT R2, R141, 0x1f, RZ, 0xc0, !PT ;  /* 0x0000001f8d027812 */ /* 0x000fe200078ec0ff */
[C---:B------:R-:W-:Y:S01]  /*1da40*/  FMUL.FTZ R37, R140.reuse, R21 ;  /* 0x000000158c257220 */ /* 0x040fe20000410000 */
[C---:B------:R-:W-:Y:S01]  /*1da50*/  FMUL.FTZ R153, R140.reuse, R44 ;  /* 0x0000002c8c997220 */ /* 0x040fe20000410000 */
[----:B------:R-:W-:Y:S01]  /*1da60*/  FMUL.FTZ R152, R140, R45 ;  /* 0x0000002d8c987220 */ /* 0x000fe20000410000 */
[----:B------:R-:W-:Y:S01]  /*1da70*/  LEA.HI.SX32 R142, R142, R2, 0x1e ;  /* 0x000000028e8e7211 */ /* 0x000fe200078ff2ff */
[C---:B------:R-:W-:Y:S01]  /*1da80*/  FMUL.FTZ R151, R140.reuse, R46 ;  /* 0x0000002e8c977220 */ /* 0x040fe20000410000 */
[C---:B------:R-:W-:Y:S01]  /*1da90*/  FMUL.FTZ R150, R140.reuse, R47 ;  /* 0x0000002f8c967220 */ /* 0x040fe20000410000 */
        /* <DEDUP_REMOVED lines=24> */
[----:B------:R-:W-:Y:S01]  /*1dc20*/  FFMA.FTZ R16, R149, R124, R84 ;  /* 0x0000007c95107223 */ /* 0x000fe20000010054 */
[----:B------:R-:W-:Y:S01]  /*1dc30*/  FFMA.FTZ R17, R148, R125, R85 ;  /* 0x0000007d94117223 */ /* 0x000fe20000010055 */
[----:B------:R-:W-:Y:S01]  /*1dc40*/  FFMA.FTZ R18, R147, R126, R86 ;  /* 0x0000007e93127223 */ /* 0x000fe20000010056 */
[----:B------:R-:W-:Y:S01]  /*1dc50*/  FFMA.FTZ R19, R146, R127, R87 ;  /* 0x0000007f92137223 */ /* 0x000fe20000010057 */
[----:B------:R-:W-:Y:S01]  /*1dc60*/  IMAD.WIDE.U32 R20, R21, 0x10, R154 ;  /* 0x0000001015147825 */ /* 0x000fe200078e009a */
[----:B------:R0:W-:Y:S03]  /*1dc70*/  STG.E.128 desc[UR8][R22.64], R12 ;  /* 0x0000000c16007986 */ /* 0x0001e6000c101d08 */
        /* <DEDUP_REMOVED lines=17> */
[C---:B0-----:R-:W-:Y:S01]  /*1dd90*/  IADD3 R15, PT, PT, R142.reuse, 0x60, RZ ;  /* 0x000000608e0f7810 */ /* 0x041fe20007ffe0ff */
[----:B------:R-:W-:-:S02]  /*1dda0*/  VIADD R13, R142, 0x80 ;  /* 0x000000808e0d7836 */ /* 0x000fc40000000000 */
[----:B------:R-:W-:Y:S01]  /*1ddb0*/  FFMA.FTZ R22, R143, R122, R82 ;  /* 0x0000007a8f167223 */ /* 0x000fe20000010052 */
[----:B------:R-:W-:Y:S01]  /*1ddc0*/  FFMA.FTZ R23, R141, R123, R83 ;  /* 0x0000007b8d177223 */ /* 0x000fe20000010053 */
[----:B-1----:R-:W-:Y:S02]  /*1ddd0*/  VIADD R17, R142, 0x40 ;  /* 0x000000408e117836 */ /* 0x002fe40000000000 */
[----:B------:R-:W-:Y:S01]  /*1dde0*/  FFMA.FTZ R20, R145, R120, R80 ;  /* 0x0000007891147223 */ /* 0x000fe20000010050 */
[----:B------:R-:W-:Y:S01]  /*1ddf0*/  FFMA.FTZ R21, R144, R121, R81 ;  /* 0x0000007990157223 */ /* 0x000fe20000010051 */
[----:B------:R-:W-:Y:S01]  /*1de00*/  IMAD.WIDE.U32 R14, R15, 0x10, R154 ;  /* 0x000000100f0e7825 */ /* 0x000fe200078e009a */
[----:B------:R-:W-:-:S03]  /*1de10*/  IADD3 R147, PT, PT, R142, 0xa0, RZ ;  /* 0x000000a08e937810 */ /* 0x000fc60007ffe0ff */
[----:B------:R-:W-:Y:S01]  /*1de20*/  FMUL.FTZ R24, R140, R24 ;  /* 0x000000188c187220 */ /* 0x000fe20000410000 */
[C---:B------:R-:W-:Y:S01]  /*1de30*/  IADD3 R143, PT, PT, R142.reuse, 0xe0, RZ ;  /* 0x000000e08e8f7810 */ /* 0x040fe20007ffe0ff */
[----:B------:R-:W-:Y:S01]  /*1de40*/  IMAD.WIDE.U32 R16, R17, 0x10, R154 ;  /* 0x0000001011107825 */ /* 0x000fe200078e009a */
[----:B------:R-:W-:-:S03]  /*1de50*/  IADD3 R19, PT, PT, R142, 0x120, RZ ;  /* 0x000001208e137810 */ /* 0x000fc60007ffe0ff */
[C---:B------:R-:W-:Y:S01]  /*1de60*/  FMUL.FTZ R25, R140.reuse, R25 ;  /* 0x000000198c197220 */ /* 0x040fe20000410000 */
[----:B------:R-:W-:Y:S01]  /*1de70*/  FMUL.FTZ R26, R140, R26 ;  /* 0x0000001a8c1a7220 */ /* 0x000fe20000410000 */
[----:B------:R-:W-:-:S04]  /*1de80*/  IMAD.WIDE.U32 R12, R13, 0x10, R154 ;  /* 0x000000100d0c7825 */ /* 0x000fc800078e009a */
[C---:B------:R-:W-:Y:S01]  /*1de90*/  FMUL.FTZ R27, R140.reuse, R27 ;  /* 0x0000001b8c1b7220 */ /* 0x040fe20000410000 */
[----:B------:R0:W-:Y:S01]  /*1dea0*/  STG.E.128 desc[UR8][R16.64], R20 ;  /* 0x0000001410007986 */ /* 0x0001e2000c101d08 */
[----:B------:R-:W-:Y:S01]  /*1deb0*/  FMUL.FTZ R132, R140, R132 ;  /* 0x000000848c847220 */ /* 0x000fe20000410000 */
[----:B------:R-:W-:Y:S02]  /*1dec0*/  VIADD R145, R142, 0xc0 ;  /* 0x000000c08e917836 */ /* 0x000fe40000000000 */
[----:B------:R-:W-:Y:S01]  /*1ded0*/  FMUL.FTZ R133, R140, R133 ;  /* 0x000000858c857220 */ /* 0x000fe20000410000 */
[----:B------:R-:W-:Y:S02]  /*1dee0*/  VIADD R141, R142, 0x100 ;  /* 0x000001008e8d7836 */ /* 0x000fe40000000000 */
[C---:B------:R-:W-:Y:S01]  /*1def0*/  FMUL.FTZ R134, R140.reuse, R134 ;  /* 0x000000868c867220 */ /* 0x040fe20000410000 */
[----:B------:R-:W-:Y:S01]  /*1df00*/  FMUL.FTZ R135, R140, R135 ;  /* 0x000000878c877220 */ /* 0x000fe20000410000 */
[----:B------:R1:W-:Y:S01]  /*1df10*/  STG.E.128 desc[UR8][R14.64], R32 ;  /* 0x000000200e007986 */ /* 0x0003e2000c101d08 */
[----:B------:R-:W-:-:S04]  /*1df20*/  IMAD.WIDE.U32 R146, R147, 0x10, R154 ;  /* 0x0000001093927825 */ /* 0x000fc800078e009a */
[----:B------:R-:W-:Y:S01]  /*1df30*/  FFMA.FTZ R18, R38, R106, R66 ;  /* 0x0000006a26127223 */ /* 0x000fe20000010042 */
[----:B------:R2:W-:Y:S01]  /*1df40*/  STG.E.128 desc[UR8][R12.64], R28 ;  /* 0x0000001c0c007986 */ /* 0x0005e2000c101d08 */
[----:B------:R-:W-:-:S04]  /*1df50*/  IMAD.WIDE.U32 R144, R145, 0x10, R154 ;  /* 0x0000001091907825 */ /* 0x000fc800078e009a */
[----:B------:R-:W-:-:S04]  /*1df60*/  IMAD.WIDE.U32 R142, R143, 0x10, R154 ;  /* 0x000000108f8e7825 */ /* 0x000fc800078e009a */
[----:B0-----:R-:W-:Y:S01]  /*1df70*/  FFMA.FTZ R16, R36, R104, R64 ;  /* 0x0000006824107223 */ /* 0x001fe20000010040 */
[----:B------:R-:W-:Y:S01]  /*1df80*/  FFMA.FTZ R17, R37, R105, R65 ;  /* 0x0000006925117223 */ /* 0x000fe20000010041 */
[----:B------:R-:W-:-:S04]  /*1df90*/  IMAD.WIDE.U32 R140, R141, 0x10, R154 ;  /* 0x000000108d8c7825 */ /* 0x000fc800078e009a */
[----:B------:R-:W-:Y:S01]  /*1dfa0*/  FFMA.FTZ R20, R40, R100, R60 ;  /* 0x0000006428147223 */ /* 0x000fe2000001003c */
[----:B------:R-:W-:Y:S01]  /*1dfb0*/  FFMA.FTZ R21, R41, R101, R61 ;  /* 0x0000006529157223 */ /* 0x000fe2000001003d */
[----:B------:R-:W-:Y:S01]  /*1dfc0*/  FFMA.FTZ R22, R42, R102, R62 ;  /* 0x000000662a167223 */ /* 0x000fe2000001003e */
[----:B------:R-:W-:-:S04]  /*1dfd0*/  IMAD.WIDE.U32 R154, R19, 0x10, R154 ;  /* 0x00000010139a7825 */ /* 0x000fc800078e009a */
        /* <DEDUP_REMOVED lines=14> */
[----:B------:R0:W-:Y:S04]  /*1e0c0*/  STG.E.128 desc[UR8][R146.64], R12 ;  /* 0x0000000c92007986 */ /* 0x0001e8000c101d08 */
[----:B------:R0:W-:Y:S04]  /*1e0d0*/  STG.E.128 desc[UR8][R144.64], R16 ;  /* 0x0000001090007986 */ /* 0x0001e8000c101d08 */
[----:B------:R0:W-:Y:S04]  /*1e0e0*/  STG.E.128 desc[UR8][R142.64], R20 ;  /* 0x000000148e007986 */ /* 0x0001e8000c101d08 */
[----:B------:R0:W-:Y:S04]  /*1e0f0*/  STG.E.128 desc[UR8][R140.64], R24 ;  /* 0x000000188c007986 */ /* 0x0001e8000c101d08 */
[----:B------:R0:W-:Y:S02]  /*1e100*/  STG.E.128 desc[UR8][R154.64], R28 ;  /* 0x0000001c9a007986 */ /* 0x0001e4000c101d08 */
.L_x_43463:
[----:B------:R-:W-:Y:S05]  /*1e110*/  BSYNC.RECONVERGENT B1 ;  /* 0x0000000000017941 */ /* 0x000fea0003800200 */
.L_x_43462:
[----:B0-----:R-:W0:Y:S02]  /*1e120*/  LDC.64 R12, c[0x0][0x380] ;  /* 0x0000e000ff0c7b82 */ /* 0x001e240000000a00 */
[----:B0-----:R-:W-:-:S05]  /*1e130*/  IMAD R3, R12, 0x4, R3 ;  /* 0x000000040c037824 */ /* 0x001fca00078e0203 */
[----:B------:R-:W-:-:S13]  /*1e140*/  ISETP.GE.AND P0, PT, R3, R13, PT ;  /* 0x0000000d0300720c */ /* 0x000fda0003f06270 */
[----:B------:R-:W-:Y:S05]  /*1e150*/  @!P0 BRA `(.L_x_43464) ;  /* 0xfffffe2800688947 */ /* 0x000fea000383ffff */
[----:B------:R-:W-:Y:S05]  /*1e160*/  BSYNC B0 ;  /* 0x0000000000007941 */ /* 0x000fea0003800000 */
.L_x_42872:
[----:B------:R-:W-:Y:S05]  /*1e170*/  EXIT ;  /* 0x000000000000794d */ /* 0x000fea0003800000 */
.L_x_43461:
        /* <DEDUP_REMOVED lines=8> */
.L_x_43466:
[----:B------:R-:W-:Y:S05]  /*1e200*/  BSYNC B1 ;  /* 0x0000000000017941 */ /* 0x000fea0003800000 */
.L_x_43465:
        /* <DEDUP_REMOVED lines=10> */
.L_x_43467:
[----:B------:R-:W-:Y:S02]  /*1e2b0*/  IMAD.MOV.U32 R152, RZ, RZ, 0x4 ;  /* 0x00000004ff987424 */ /* 0x000fe400078e00ff */
[----:B------:R-:W-:-:S04]  /*1e2c0*/  IMAD.MOV.U32 R144, RZ, RZ, R151 ;  /* 0x000000ffff907224 */ /* 0x000fc800078e0097 */
[----:B------:R-:W-:-:S05]  /*1e2d0*/  FADD.FTZ R144, R145, R144 ;  /* 0x0000009091907221 */ /* 0x000fca0000010000 */
[----:B------:R-:W-:-:S07]  /*1e2e0*/  MOV R153, R144 ;  /* 0x0000009000997202 */ /* 0x000fce0000000f00 */
[----:B------:R-:W-:Y:S05]  /*1e2f0*/  WARPSYNC.COLLECTIVE R150, `(.L_x_43468) ;  /* 0x0000000096087348 */ /* 0x000fea0003c00000 */
[----:B------:R0:W1:Y:S02]  /*1e300*/  SHFL.BFLY P1, R151, R153, R152, R155 ;  /* 0x0c00009899977389 */ /* 0x000064000002009b */
[----:B01----:R-:W-:Y:S05]  /*1e310*/  ENDCOLLECTIVE ;  /* 0x000000000000791b */ /* 0x003fea0003800000 */
.L_x_43468:
[----:B------:R-:W-:Y:S01]  /*1e320*/  HFMA2 R152, -RZ, RZ, 0, 4.76837158203125e-07 ;  /* 0x00000008ff987431 */ /* 0x000fe200000001ff */
[----:B------:R-:W-:-:S05]  /*1e330*/  MOV R147, R151 ;  /* 0x0000009700937202 */ /* 0x000fca0000000f00 */
[----:B------:R-:W-:-:S04]  /*1e340*/  FADD.FTZ R147, R144, R147 ;  /* 0x0000009390937221 */ /* 0x000fc80000010000 */
[----:B------:R-:W-:-:S07]  /*1e350*/  IMAD.MOV.U32 R153, RZ, RZ, R147 ;  /* 0x000000ffff997224 */ /* 0x000fce00078e0093 */
[----:B------:R-:W-:Y:S05]  /*1e360*/  WARPSYNC.COLLECTIVE R150, `(.L_x_43469) ;  /* 0x0000000096087348 */ /* 0x000fea0003c00000 */
[----:B------:R0:W1:Y:S02]  /*1e370*/  SHFL.BFLY P1, R151, R153, R152, R155 ;  /* 0x0c00009899977389 */ /* 0x000064000002009b */
[----:B01----:R-:W-:Y:S05]  /*1e380*/  ENDCOLLECTIVE ;  /* 0x000000000000791b */ /* 0x003fea0003800000 */
.L_x_43469:
[----:B------:R-:W-:Y:S02]  /*1e390*/  IMAD.MOV.U32 R152, RZ, RZ, 0x10 ;  /* 0x00000010ff987424 */ /* 0x000fe400078e00ff */
[----:B------:R-:W-:-:S04]  /*1e3a0*/  IMAD.MOV.U32 R146, RZ, RZ, R151 ;  /* 0x000000ffff927224 */ /* 0x000fc800078e0097 */
[----:B------:R-:W-:-:S05]  /*1e3b0*/  FADD.FTZ R146, R147, R146 ;  /* 0x0000009293927221 */ /* 0x000fca0000010000 */
[----:B------:R-:W-:-:S07]  /*1e3c0*/  MOV R153, R146 ;  /* 0x0000009200997202 */ /* 0x000fce0000000f00 */
[----:B------:R-:W-:Y:S05]  /*1e3d0*/  WARPSYNC.COLLECTIVE R150, `(.L_x_43470) ;  /* 0x0000000096087348 */ /* 0x000fea0003c00000 */
[----:B------:R0:W1:Y:S02]  /*1e3e0*/  SHFL.BFLY P1, R151, R153, R152, R155 ;  /* 0x0c00009899977389 */ /* 0x000064000002009b */
[----:B01----:R-:W-:Y:S05]  /*1e3f0*/  ENDCOLLECTIVE ;  /* 0x000000000000791b */ /* 0x003fea0003800000 */
.L_x_43470:
        /* <DEDUP_REMOVED lines=88> */
.L_x_43471:
[----:B------:R-:W-:Y:S02]  /*1e980*/  IMAD.MOV.U32 R152, RZ, RZ, 0x2 ;  /* 0x00000002ff987424 */ /* 0x000fe400078e00ff */
[----:B------:R-:W-:-:S04]  /*1e990*/  IMAD.MOV.U32 R145, RZ, RZ, R151 ;  /* 0x000000ffff917224 */ /* 0x000fc800078e0097 */
[----:B------:R-:W-:-:S05]  /*1e9a0*/  FADD.FTZ R145, R140, R145 ;  /* 0x000000918c917221 */ /* 0x000fca0000010000 */
[----:B------:R-:W-:-:S07]  /*1e9b0*/  MOV R153, R145 ;  /* 0x0000009100997202 */ /* 0x000fce0000000f00 */
[----:B------:R-:W-:Y:S05]  /*1e9c0*/  WARPSYNC.COLLECTIVE R150, `(.L_x_43472) ;  /* 0x0000000096087348 */ /* 0x000fea0003c00000 */
[----:B------:R0:W1:Y:S02]  /*1e9d0*/  SHFL.BFLY P1, R151, R153, R152, R155 ;  /* 0x0c00009899977389 */ /* 0x000064000002009b */
[----:B01----:R-:W-:Y:S05]  /*1e9e0*/  ENDCOLLECTIVE ;  /* 0x000000000000791b */ /* 0x003fea0003800000 */
.L_x_43472:
[----:B------:R-:W-:Y:S01]  /*1e9f0*/  HFMA2 R152, -RZ, RZ, 0, 2.384185791015625e-07 ;  /* 0x00000004ff987431 */ /* 0x000fe200000001ff */
[----:B------:R-:W-:-:S05]  /*1ea00*/  MOV R144, R151 ;  /* 0x0000009700907202 */ /* 0x000fca0000000f00 */
[----:B------:R-:W-:-:S04]  /*1ea10*/  FADD.FTZ R144, R145, R144 ;  /* 0x0000009091907221 */ /* 0x000fc80000010000 */
[----:B------:R-:W-:-:S07]  /*1ea20*/  IMAD.MOV.U32 R153, RZ, RZ, R144 ;  /* 0x000000ffff997224 */ /* 0x000fce00078e0090 */
[----:B------:R-:W-:Y:S05]  /*1ea30*/  WARPSYNC.COLLECTIVE R150, `(.L_x_43473) ;  /* 0x0000000096087348 */ /* 0x000fea0003c00000 */
[----:B------:R0:W1:Y:S02]  /*1ea40*/  SHFL.BFLY P1, R151, R153, R152, R155 ;  /* 0x0c00009899977389 */ /* 0x000064000002009b */
[----:B01----:R-:W-:Y:S05]  /*1ea50*/  ENDCOLLECTIVE ;  /* 0x000000000000791b */ /* 0x003fea0003800000 */
.L_x_43473:
[----:B------:R-:W-:Y:S02]  /*1ea60*/  IMAD.MOV.U32 R152, RZ, RZ, 0x8 ;  /* 0x00000008ff987424 */ /* 0x000fe400078e00ff */
[----:B------:R-:W-:-:S04]  /*1ea70*/  IMAD.MOV.U32 R147, RZ, RZ, R151 ;  /* 0x000000ffff937224 */ /* 0x000fc800078e0097 */
[----:B------:R-:W-:-:S05]  /*1ea80*/  FADD.FTZ R147, R144, R147 ;  /* 0x0000009390937221 */ /* 0x000fca0000010000 */
[----:B------:R-:W-:-:S07]  /*1ea90*/  MOV R153, R147 ;  /* 0x0000009300997202 */ /* 0x000fce0000000f00 */
[----:B------:R-:W-:Y:S05]  /*1eaa0*/  WARPSYNC.COLLECTIVE R150, `(.L_x_43474) ;  /* 0x0000000096087348 */ /* 0x000fea0003c00000 */
[----:B------:R0:W1:Y:S02]  /*1eab0*/  SHFL.BFLY P1, R151, R153, R152, R155 ;  /* 0x0c00009899977389 */ /* 0x000064000002009b */
[----:B01----:R-:W-:Y:S05]  /*1eac0*/  ENDCOLLECTIVE ;  /* 0x000000000000791b */ /* 0x003fea0003800000 */
.L_x_43474:
[----:B------:R-:W-:Y:S01]  /*1ead0*/  HFMA2 R152, -RZ, RZ, 0, 9.5367431640625e-07 ;  /* 0x00000010ff987431 */ /* 0x000fe200000001ff */
[----:B------:R-:W-:-:S05]  /*1eae0*/  MOV R146, R151 ;  /* 0x0000009700927202 */ /* 0x000fca0000000f00 */
[----:B------:R-:W-:-:S04]  /*1eaf0*/  FADD.FTZ R146, R147, R146 ;  /* 0x0000009293927221 */ /* 0x000fc80000010000 */
[----:B------:R-:W-:-:S07]  /*1eb00*/  IMAD.MOV.U32 R153, RZ, RZ, R146 ;  /* 0x000000ffff997224 */ /* 0x000fce00078e0092 */
[----:B------:R-:W-:Y:S05]  /*1eb10*/  WARPSYNC.COLLECTIVE R150, `(.L_x_43475) ;  /* 0x0000000096087348 */ /* 0x000fea0003c00000 */
[----:B------:R0:W1:Y:S02]  /*1eb20*/  SHFL.BFLY P1, R151, R153, R152, R155 ;  /* 0x0c00009899977389 */ /* 0x000064000002009b */
[----:B01----:R-:W-:Y:S05]  /*1eb30*/  ENDCOLLECTIVE ;  /* 0x000000000000791b */ /* 0x003fea0003800000 */
.L_x_43475:
[----:B------:R-:W-:Y:S05]  /*1eb40*/  BRA `(.L_x_43476) ;  /* 0xffffffe800bc7947 */ /* 0x000fea000383ffff */
.L_x_43477:
        /* <DEDUP_REMOVED lines=11> */
.L_x_45923:


//--------------------- .text._ZN10layer_norm13ln_fwd_kernelINS_13Kernel_traitsIfffffjLj1280ELj1ELj4ELj1ELj16ENS_18Kernel_traits_baseILj1280EfffffjLj128EEEEELb1ELb1ELb0ELb0EEEvNS_9FwdParamsE --------------------------
	.section	.text._ZN10layer_norm13ln_fwd_kernelINS_13Kernel_traitsIfffffjLj1280ELj1ELj4ELj1ELj16ENS_18Kernel_traits_baseILj1280EfffffjLj128EEEEELb1ELb1ELb0ELb0EEEvNS_9FwdParamsE,"ax",@progbits
	.align	128
        .global         _ZN10layer_norm13ln_fwd_kernelINS_13Kernel_traitsIfffffjLj1280ELj1ELj4ELj1ELj16ENS_18Kernel_traits_baseILj1280EfffffjLj128EEEEELb1ELb1ELb0ELb0EEEvNS_9FwdParamsE
        .type           _ZN10layer_norm13ln_fwd_kernelINS_13Kernel_traitsIfffffjLj1280ELj1ELj4ELj1ELj16ENS_18Kernel_traits_baseILj1280EfffffjLj128EEEEELb1ELb1ELb0ELb0EEEvNS_9FwdParamsE,@function
        .size           _ZN10layer_norm13ln_fwd_kernelINS_13Kernel_traitsIfffffjLj1280ELj1ELj4ELj1ELj16ENS_18Kernel_traits_baseILj1280EfffffjLj128EEEEELb1ELb1ELb0ELb0EEEvNS_9FwdParamsE,(.L_x_45924 - _ZN10layer_norm13ln_fwd_kernelINS_13Kernel_traitsIfffffjLj1280ELj1ELj4ELj1ELj16ENS_18Kernel_traits_baseILj1280EfffffjLj128EEEEELb1ELb1ELb0ELb0EEEvNS_9FwdParamsE)
        .other          _ZN10layer_norm13ln_fwd_kernelINS_13Kernel_traitsIfffffjLj1280ELj1ELj4ELj1ELj16ENS_18Kernel_traits_baseILj1280EfffffjLj128EEEEELb1ELb1ELb0ELb0EEEvNS_9FwdParamsE,@"STO_CUDA_ENTRY STV_DEFAULT"
_ZN10layer_norm13ln_fwd_kernelINS_13Kernel_traitsIfffffjLj1280ELj1ELj4ELj1ELj16ENS_18Kernel_traits_baseILj1280EfffffjLj128EEEEELb1ELb1ELb0ELb0EEEvNS_9FwdParamsE:
.text._ZN10layer_norm13ln_fwd_kernelINS_13Kernel_traitsIfffffjLj1280ELj1ELj4ELj1ELj16ENS_18Kernel_traits_baseILj1280EfffffjLj128EEEEELb1ELb1ELb0ELb0EEEvNS_9FwdParamsE:
        /* <DEDUP_REMOVED lines=24> */
[----:B------:R-:W-:Y:S01]  /*0180*/  SHF.R.U32.HI R168, RZ, 0x5, R173 ;  /* 0x00000005ffa87819 */ /* 0x000fe200000116ad */
[----:B0-----:R-:W-:-:S06]  /*0190*/  USHF.L.U32 UR4, UR5, 0x2, URZ ;  /* 0x0000000205047899 */ /* 0x001fcc00080006ff */
[----:B------:R-:W-:Y:S02]  /*01a0*/  LOP3.LUT R168, R168, UR4, RZ, 0xfc, !PT ;  /* 0x00000004a8a87c12 */ /* 0x000fe4000f8efcff */
[----:B-1----:R-:W-:Y:S02]  /*01b0*/  @P0 IADD3 R178, P1, PT, R4, R7, RZ ;  /* 0x0000000704b20210 */ /* 0x002fe40007f3e0ff */
[----:B------:R-:W-:-:S03]  /*01c0*/  LOP3.LUT R7, R0, 0x1f, RZ, 0x3c, !PT ;  /* 0x0000001f00077812 */ /* 0x000fc600078e3cff */
[----:B------:R-:W-:Y:S01]  /*01d0*/  @P0 IMAD.X R179, RZ, RZ, R5, P1 ;  /* 0x000000ffffb30224 */ /* 0x000fe200008e0605 */
[----:B------:R-:W-:-:S04]  /*01e0*/  LEA.HI.SX32 R170, R6, R7, 0x1e ;  /* 0x0000000706aa7211 */ /* 0x000fc800078ff2ff */
        /* <DEDUP_REMOVED lines=20> */
[----:B------:R-:W2:Y:S08]  /*0330*/  @P0 LDC.64 R16, c[0x0][0x3d0] ;  /* 0x0000f400ff100b82 */ /* 0x000eb00000000a00 */
[----:B------:R-:W1:Y:S01]  /*0340*/  @P0 LDC.64 R18, c[0x0][0x438] ;  /* 0x00010e00ff120b82 */ /* 0x000e620000000a00 */
[----:B------:R-:W-:Y:S01]  /*0350*/  @P3 LOP3.LUT R0, R0, 0x20, RZ, 0xfc, !PT ;  /* 0x0000002000003812 */ /* 0x000fe200078efcff */
[----:B------:R1:W5:Y:S06]  /*0360*/  @P3 LDG.E.128 R116, desc[UR6][R8.64] ;  /* 0x0000000608743981 */ /* 0x00036c000c1e1d00 */
[----:B------:R-:W1:Y:S01]  /*0370*/  @P0 LDC.64 R128, c[0x0][0x3e8] ;  /* 0x0000fa00ff800b82 */ /* 0x000e620000000a00 */
[----:B------:R-:W-:Y:S01]  /*0380*/  ISETP.GE.U32.AND P3, PT, R170, 0xe0, PT ;  /* 0x000000e0aa00780c */ /* 0x000fe20003f66070 */
[----:B---3--:R-:W-:-:S06]  /*0390*/  @P5 IMAD.WIDE.U32 R10, R0, 0x10, R10 ;  /* 0x00000010000a5825 */ /* 0x008fcc00078e000a */
[----:B------:R-:W3:Y:S01]  /*03a0*/  @P1 LDC.64 R130, c[0x0][0x3d0] ;  /* 0x0000f400ff821b82 */ /* 0x000ee20000000a00 */
[----:B----4-:R-:W-:Y:S01]  /*03b0*/  @P5 IMAD.WIDE.U32 R12, R0, 0x10, R12 ;  /* 0x00000010000c5825 */ /* 0x010fe200078e000c */
[----:B------:R-:W-:Y:S01]  /*03c0*/  ISETP.GE.U32.AND P6, PT, R170, 0x100, PT ;  /* 0x00000100aa00780c */ /* 0x000fe20003fc6070 */
[----:B------:R4:W5:Y:S05]  /*03d0*/  @P5 LDG.E.128 R112, desc[UR6][R10.64] ;  /* 0x000000060a705981 */ /* 0x00096a000c1e1d00 */
[----:B------:R-:W3:Y:S01]  /*03e0*/  @P1 LDC.64 R132, c[0x0][0x438] ;  /* 0x00010e00ff841b82 */ /* 0x000ee20000000a00 */
[C---:B0-----:R-:W-:Y:S01]  /*03f0*/  @P5 IMAD.WIDE.U32 R14, R0.reuse, 0x10, R14 ;  /* 0x00000010000e5825 */ /* 0x041fe200078e000e */
[----:B------:R-:W-:Y:S01]  /*0400*/  @P5 IADD3 R0, PT, PT, R0, 0x20, RZ ;  /* 0x0000002000005810 */ /* 0x000fe20007ffe0ff */
[----:B------:R0:W5:Y:S05]  /*0410*/  @P5 LDG.E.128 R108, desc[UR6][R12.64] ;  /* 0x000000060c6c5981 */ /* 0x00016a000c1e1d00 */
[----:B------:R-:W3:Y:S01]  /*0420*/  @P1 LDC.64 R4, c[0x0][0x3e8] ;  /* 0x0000fa00ff041b82 */ /* 0x000ee20000000a00 */
[----:B--2---:R-:W-:Y:S01]  /*0430*/  @P0 IMAD.WIDE.U32 R16, R0, 0x10, R16 ;  /* 0x0000001000100825 */ /* 0x004fe200078e0010 */
[----:B------:R2:W5:Y:S06]  /*0440*/  @P5 LDG.E.128 R104, desc[UR6][R14.64] ;  /* 0x000000060e685981 */ /* 0x00056c000c1e1d00 */
[----:B-1----:R-:W1:Y:S08]  /*0450*/  @P2 LDC.64 R6, c[0x0][0x3d0] ;  /* 0x0000f400ff062b82 */ /* 0x002e700000000a00 */
[----:B------:R-:W1:Y:S08]  /*0460*/  @P2 LDC.64 R8, c[0x0][0x438] ;  /* 0x00010e00ff082b82 */ /* 0x000e700000000a00 */
[----:B------:R-:W1:Y:S01]  /*0470*/  @P2 LDC.64 R134, c[0x0][0x3e8] ;  /* 0x0000fa00ff862b82 */ /* 0x000e620000000a00 */
[----:B------:R-:W-:Y:S01]  /*0480*/  ISETP.GE.U32.AND P5, PT, R170, 0x120, PT ;  /* 0x00000120aa00780c */ /* 0x000fe20003fa6070 */
[C---:B------:R-:W-:Y:S01]  /*0490*/  @P0 IMAD.WIDE.U32 R18, R0.reuse, 0x10, R18 ;  /* 0x0000001000120825 */ /* 0x040fe200078e0012 */
[----:B------:R2:W5:Y:S05]  /*04a0*/  @P0 LDG.E.128 R100, desc[UR6][R16.64] ;  /* 0x0000000610640981 */ /* 0x00056a000c1e1d00 */
[----:B----4-:R-:W4:Y:S08]  /*04b0*/  @P4 LDC.64 R10, c[0x0][0x3d0] ;  /* 0x0000f400ff0a4b82 */ /* 0x010f300000000a00 */
[----:B------:R-:W4:Y:S01]  /*04c0*/  @P4 LDC.64 R136, c[0x0][0x3e8] ;  /* 0x0000fa00ff884b82 */ /* 0x000f220000000a00 */
[C---:B------:R-:W-:Y:S01]  /*04d0*/  @P0 IMAD.WIDE.U32 R128, R0.reuse, 0x10, R128 ;  /* 0x0000001000800825 */ /* 0x040fe200078e0080 */
[----:B------:R3:W5:Y:S06]  /*04e0*/  @P0 LDG.E.128 R96, desc[UR6][R18.64] ;  /* 0x0000000612600981 */ /* 0x00076c000c1e1d00 */
[----:B0-----:R-:W0:Y:S01]  /*04f0*/  @P4 LDC.64 R12, c[0x0][0x438] ;  /* 0x00010e00ff0c4b82 */ /* 0x001e220000000a00 */
[----:B------:R-:W-:Y:S01]  /*0500*/  @P0 VIADD R0, R0, 0x20 ;  /* 0x0000002000000836 */ /* 0x000fe20000000000 */
[----:B------:R1:W5:Y:S06]  /*0510*/  @P0 LDG.E.128 R92, desc[UR6][R128.64] ;  /* 0x00000006805c0981 */ /* 0x00036c000c1e1d00 */
[----:B------:R-:W0:Y:S08]  /*0520*/  @P3 LDC.64 R138, c[0x0][0x3d0] ;  /* 0x0000f400ff8a3b82 */ /* 0x000e300000000a00 */
[----:B--2---:R-:W2:Y:S08]  /*0530*/  @P3 LDC.64 R14, c[0x0][0x438] ;  /* 0x00010e00ff0e3b82 */ /* 0x004eb00000000a00 */
[----:B------:R-:W2:Y:S01]  /*0540*/  @P3 LDC.64 R16, c[0x0][0x3e8] ;  /* 0x0000fa00ff103b82 */ /* 0x000ea20000000a00 */
[----:B---3--:R-:W-:-:S04]  /*0550*/  @P1 IMAD.WIDE.U32 R130, R0, 0x10, R130 ;  /* 0x0000001000821825 */ /* 0x008fc800078e0082 */
[C---:B------:R-:W-:Y:S01]  /*0560*/  @P1 IMAD.WIDE.U32 R132, R0.reuse, 0x10, R132 ;  /* 0x0000001000841825 */ /* 0x040fe200078e0084 */
[----:B------:R3:W5:Y:S02]  /*0570*/  @P1 LDG.E.128 R88, desc[UR6][R130.64] ;  /* 0x0000000682581981 */ /* 0x000764000c1e1d00 */
[----:B------:R-:W3:Y:S01]  /*0580*/  @P6 LDC.64 R18, c[0x0][0x3d0] ;  /* 0x0000f400ff126b82 */ /* 0x000ee20000000a00 */
[C---:B------:R-:W-:Y:S01]  /*0590*/  @P1 IMAD.WIDE.U32 R4, R0.reuse, 0x10, R4 ;  /* 0x0000001000041825 */ /* 0x040fe200078e0004 */
[----:B------:R0:W5:Y:S06]  /*05a0*/  @P1 LDG.E.128 R84, desc[UR6][R132.64] ;  /* 0x0000000684541981 */ /* 0x00016c000c1e1d00 */
[----:B------:R-:W3:Y:S01]  /*05b0*/  @P6 LDC.64 R140, c[0x0][0x438] ;  /* 0x00010e00ff8c6b82 */ /* 0x000ee20000000a00 */
[----:B------:R-:W-:Y:S01]  /*05c0*/  @P1 VIADD R0, R0, 0x20 ;  /* 0x0000002000001836 */ /* 0x000fe20000000000 */
[----:B------:R0:W5:Y:S06]  /*05d0*/  @P1 LDG.E.128 R80, desc[UR6][R4.64] ;  /* 0x0000000604501981 */ /* 0x00016c000c1e1d00 */
[----:B------:R-:W3:Y:S01]  /*05e0*/  @P6 LDC.64 R142, c[0x0][0x3e8] ;  /* 0x0000fa00ff8e6b82 */ /* 0x000ee20000000a00 */
[----:B-1----:R-:W-:-:S04]  /*05f0*/  @P2 IMAD.WIDE.U32 R6, R0, 0x10, R6 ;  /* 0x0000001000062825 */ /* 0x002fc800078e0006 */
[C---:B------:R-:W-:Y:S01]  /*0600*/  @P2 IMAD.WIDE.U32 R8, R0.reuse, 0x10, R8 ;  /* 0x0000001000082825 */ /* 0x040fe200078e0008 */
[----:B------:R1:W5:Y:S02]  /*0610*/  @P2 LDG.E.128 R76, desc[UR6][R6.64] ;  /* 0x00000006064c2981 */ /* 0x000364000c1e1d00 */
[----:B------:R-:W1:Y:S01]  /*0620*/  @P5 LDC.64 R144, c[0x0][0x3d0] ;  /* 0x0000f400ff905b82 */ /* 0x000e620000000a00 */
[C---:B------:R-:W-:Y:S01]  /*0630*/  @P2 IMAD.WIDE.U32 R134, R0.reuse, 0x10, R134 ;  /* 0x0000001000862825 */ /* 0x040fe200078e0086 */
[----:B------:R-:W-:Y:S01]  /*0640*/  @P2 IADD3 R0, PT, PT, R0, 0x20, RZ ;  /* 0x0000002000002810 */ /* 0x000fe20007ffe0ff */
[----:B------:R0:W5:Y:S05]  /*0650*/  @P2 LDG.E.128 R72, desc[UR6][R8.64] ;  /* 0x0000000608482981 */ /* 0x00016a000c1e1d00 */
[----:B------:R-:W1:Y:S08]  /*0660*/  @P5 LDC.64 R146, c[0x0][0x438] ;  /* 0x00010e00ff925b82 */ /* 0x000e700000000a00 */
[----:B------:R-:W1:Y:S01]  /*0670*/  @P5 LDC.64 R128, c[0x0][0x3e8] ;  /* 0x0000fa00ff805b82 */ /* 0x000e620000000a00 */
[C---:B----4-:R-:W-:Y:S01]  /*0680*/  @P4 IMAD.WIDE.U32 R10, R0.reuse, 0x10, R10 ;  /* 0x00000010000a4825 */ /* 0x050fe200078e000a */
[----:B------:R4:W5:Y:S03]  /*0690*/  @P2 LDG.E.128 R68, desc[UR6][R134.64] ;  /* 0x0000000686442981 */ /* 0x000966000c1e1d00 */
[C---:B0-----:R-:W-:Y:S01]  /*06a0*/  @P4 IMAD.WIDE.U32 R12, R0.reuse, 0x10, R12 ;  /* 0x00000010000c4825 */ /* 0x041fe200078e000c */
[----:B------:R4:W5:Y:S03]  /*06b0*/  @P4 LDG.E.128 R64, desc[UR6][R10.64] ;  /* 0x000000060a404981 */ /* 0x000966000c1e1d00 */
[C---:B------:R-:W-:Y:S01]  /*06c0*/  @P4 IMAD.WIDE.U32 R136, R0.reuse, 0x10, R136 ;  /* 0x0000001000884825 */ /* 0x040fe200078e0088 */
[----:B------:R4:W5:Y:S03]  /*06d0*/  @P4 LDG.E.128 R60, desc[UR6][R12.64] ;  /* 0x000000060c3c4981 */ /* 0x000966000c1e1d00 */
[----:B------:R-:W-:Y:S01]  /*06e0*/  @P4 VIADD R0, R0, 0x20 ;  /* 0x0000002000004836 */ /* 0x000fe20000000000 */
[----:B------:R4:W5:Y:S03]  /*06f0*/  @P4 LDG.E.128 R56, desc[UR6][R136.64] ;  /* 0x0000000688384981 */ /* 0x000966000c1e1d00 */
[----:B------:R-:W-:-:S04]  /*0700*/  @P3 IMAD.WIDE.U32 R138, R0, 0x10, R138 ;  /* 0x00000010008a3825 */ /* 0x000fc800078e008a */
[C---:B--2---:R-:W-:Y:S01]  /*0710*/  @P3 IMAD.WIDE.U32 R14, R0.reuse, 0x10, R14 ;  /* 0x00000010000e3825 */ /* 0x044fe200078e000e */
[----:B------:R4:W5:Y:S03]  /*0720*/  @P3 LDG.E.128 R52, desc[UR6][R138.64] ;  /* 0x000000068a343981 */ /* 0x000966000c1e1d00 */
[C---:B------:R-:W-:Y:S01]  /*0730*/  @P3 IMAD.WIDE.U32 R16, R0.reuse, 0x10, R16 ;  /* 0x0000001000103825 */ /* 0x040fe200078e0010 */
[----:B------:R4:W5:Y:S03]  /*0740*/  @P3 LDG.E.128 R48, desc[UR6][R14.64] ;  /* 0x000000060e303981 */ /* 0x000966000c1e1d00 */
[----:B------:R-:W-:Y:S01]  /*0750*/  @P3 VIADD R0, R0, 0x20 ;  /* 0x0000002000003836 */ /* 0x000fe20000000000 */
[----:B------:R4:W5:Y:S03]  /*0760*/  @P3 LDG.E.128 R44, desc[UR6][R16.64] ;  /* 0x00000006102c3981 */ /* 0x000966000c1e1d00 */
[----:B---3--:R-:W-:-:S04]  /*0770*/  @P6 IMAD.WIDE.U32 R18, R0, 0x10, R18 ;  /* 0x0000001000126825 */ /* 0x008fc800078e0012 */
[C---:B------:R-:W-:Y:S01]  /*0780*/  @P6 IMAD.WIDE.U32 R140, R0.reuse, 0x10, R140 ;  /* 0x00000010008c6825 */ /* 0x040fe200078e008c */
[----:B------:R4:W5:Y:S03]  /*0790*/  @P6 LDG.E.128 R40, desc[UR6][R18.64] ;  /* 0x0000000612286981 */ /* 0x000966000c1e1d00 */
[C---:B------:R-:W-:Y:S01]  /*07a0*/  @P6 IMAD.WIDE.U32 R142, R0.reuse, 0x10, R142 ;  /* 0x00000010008e6825 */ /* 0x040fe200078e008e */
[----:B------:R-:W-:Y:S01]  /*07b0*/  @P6 IADD3 R0, PT, PT, R0, 0x20, RZ ;  /* 0x0000002000006810 */ /* 0x000fe20007ffe0ff */
[----:B------:R4:W5:Y:S04]  /*07c0*/  @P6 LDG.E.128 R36, desc[UR6][R140.64] ;  /* 0x000000068c246981 */ /* 0x000968000c1e1d00 */
[C---:B-1----:R-:W-:Y:S01]  /*07d0*/  @P5 IMAD.WIDE.U32 R144, R0.reuse, 0x10, R144 ;  /* 0x0000001000905825 */ /* 0x042fe200078e0090 */
[----:B------:R4:W5:Y:S03]  /*07e0*/  @P6 LDG.E.128 R32, desc[UR6][R142.64] ;  /* 0x000000068e206981 */ /* 0x000966000c1e1d00 */
[C---:B------:R-:W-:Y:S01]  /*07f0*/  @P5 IMAD.WIDE.U32 R146, R0.reuse, 0x10, R146 ;  /* 0x0000001000925825 */ /* 0x040fe200078e0092 */
[----:B------:R4:W5:Y:S03]  /*0800*/  @P5 LDG.E.128 R28, desc[UR6][R144.64] ;  /* 0x00000006901c5981 */ /* 0x000966000c1e1d00 */
[----:B------:R-:W-:Y:S01]  /*0810*/  @P5 IMAD.WIDE.U32 R128, R0, 0x10, R128 ;  /* 0x0000001000805825 */ /* 0x000fe200078e0080 */
[----:B------:R4:W5:Y:S04]  /*0820*/  @P5 LDG.E.128 R24, desc[UR6][R146.64] ;  /* 0x0000000692185981 */ /* 0x000968000c1e1d00 */
[----:B------:R4:W5:Y:S01]  /*0830*/  @P5 LDG.E.128 R20, desc[UR6][R128.64] ;  /* 0x0000000680145981 */ /* 0x000962000c1e1d00 */
[----:B------:R-:W-:Y:S01]  /*0840*/  ISETP.GE.U32.AND P0, PT, R170, 0x140, PT ;  /* 0x00000140aa00780c */ /* 0x000fe20003f06070 */
[----:B------:R-:W-:-:S12]  /*0850*/  @P5 VIADD R0, R0, 0x20 ;  /* 0x0000002000005836 */ /* 0x000fd80000000000 */
[----:B----4-:R-:W-:Y:S05]  /*0860*/  @!P0 BRA `(.L_x_43480) ;  /* 0x0000000400b48947 */ /* 0x010fea0003800000 */
        /* <DEDUP_REMOVED lines=10> */
.L_x_43479:
        /* <DEDUP_REMOVED lines=23> */
[C---:B---3--:R-:W-:Y:S01]  /*0a80*/  @P0 IMAD.WIDE.U32 R26, R0.reuse, 0x10, R26 ;  /* 0x00000010001a0825 */ /* 0x048fe200078e001a */
[----:B------:R-:W5:Y:S06]  /*0a90*/  @P0 LDG.E.128 R112, desc[UR6][R24.64] ;  /* 0x0000000618700981 */ /* 0x000f6c000c1e1d00 */
[----:B------:R-:W3:Y:S01]  /*0aa0*/  @P3 LDC.64 R62, c[0x0][0x3e8] ;  /* 0x0000fa00ff3e3b82 */ /* 0x000ee20000000a00 */
[----:B------:R-:W-:Y:S01]  /*0ab0*/  @P0 VIADD R0, R0, 0x20 ;  /* 0x0000002000000836 */ /* 0x000fe20000000000 */
[----:B------:R1:W5:Y:S06]  /*0ac0*/  @P0 LDG.E.128 R104, desc[UR6][R26.64] ;  /* 0x000000061a680981 */ /* 0x00036c000c1e1d00 */
[----:B0-----:R-:W0:Y:S01]  /*0ad0*/  @P4 LDC.64 R4, c[0x0][0x3d0] ;  /* 0x0000f400ff044b82 */ /* 0x001e220000000a00 */
[----:B----4-:R-:W-:Y:S01]  /*0ae0*/  @P1 IMAD.WIDE.U32 R36, R0, 0x10, R36 ;  /* 0x0000001000241825 */ /* 0x010fe200078e0024 */
[----:B------:R-:W-:-:S03]  /*0af0*/  ISETP.GE.U32.AND P0, PT, R170, 0x120, PT ;  /* 0x00000120aa00780c */ /* 0x000fc60003f06070 */
[----:B-1----:R-:W-:-:S03]  /*0b00*/  @P1 IMAD.WIDE.U32 R38, R0, 0x10, R38 ;  /* 0x0000001000261825 */ /* 0x002fc600078e0026 */
[----:B------:R-:W1:Y:S01]  /*0b10*/  @P4 LDC.64 R72, c[0x0][0x3e8] ;  /* 0x0000fa00ff484b82 */ /* 0x000e620000000a00 */
[----:B------:R-:W-:Y:S01]  /*0b20*/  @P1 IADD3 R0, PT, PT, R0, 0x20, RZ ;  /* 0x0000002000001810 */ /* 0x000fe20007ffe0ff */
[----:B------:R-:W5:Y:S04]  /*0b30*/  @P1 LDG.E.128 R100, desc[UR6][R36.64] ;  /* 0x0000000624641981 */ /* 0x000f68000c1e1d00 */
[----:B------:R4:W5:Y:S02]  /*0b40*/  @P1 LDG.E.128 R92, desc[UR6][R38.64] ;  /* 0x00000006265c1981 */ /* 0x000964000c1e1d00 */
[----:B------:R-:W1:Y:S01]  /*0b50*/  @P5 LDC.64 R6, c[0x0][0x3d0] ;  /* 0x0000f400ff065b82 */ /* 0x000e620000000a00 */
[----:B------:R-:W-:Y:S01]  /*0b60*/  ISETP.GE.U32.AND P1, PT, R170, 0x140, PT ;  /* 0x00000140aa00780c */ /* 0x000fe20003f26070 */
[----:B------:R-:W-:-:S06]  /*0b70*/  @P2 IMAD.WIDE.U32 R48, R0, 0x10, R48 ;  /* 0x0000001000302825 */ /* 0x000fcc00078e0030 */
[----:B------:R-:W1:Y:S01]  /*0b80*/  @P5 LDC.64 R74, c[0x0][0x3e8] ;  /* 0x0000fa00ff4a5b82 */ /* 0x000e620000000a00 */
[C---:B------:R-:W-:Y:S01]  /*0b90*/  @P2 IMAD.WIDE.U32 R50, R0.reuse, 0x10, R50 ;  /* 0x0000001000322825 */ /* 0x040fe200078e0032 */
[----:B------:R-:W5:Y:S03]  /*0ba0*/  @P2 LDG.E.128 R88, desc[UR6][R48.64] ;  /* 0x0000000630582981 */ /* 0x000f66000c1e1d00 */
[----:B------:R-:W-:Y:S01]  /*0bb0*/  @P2 VIADD R0, R0, 0x20 ;  /* 0x0000002000002836 */ /* 0x000fe20000000000 */
[----:B------:R-:W5:Y:S02]  /*0bc0*/  @P2 LDG.E.128 R80, desc[UR6][R50.64] ;  /* 0x0000000632502981 */ /* 0x000f64000c1e1d00 */
[----:B------:R-:W1:Y:S01]  /*0bd0*/  @P6 LDC.64 R26, c[0x0][0x3d0] ;  /* 0x0000f400ff1a6b82 */ /* 0x000e620000000a00 */
[----:B--2---:R-:W-:-:S07]  /*0be0*/  @P3 IMAD.WIDE.U32 R60, R0, 0x10, R60 ;  /* 0x00000010003c3825 */ /* 0x004fce00078e003c */
[----:B------:R-:W2:Y:S01]  /*0bf0*/  @P6 LDC.64 R86, c[0x0][0x3e8] ;  /* 0x0000fa00ff566b82 */ /* 0x000ea20000000a00 */
[C---:B---3--:R-:W-:Y:S01]  /*0c00*/  @P3 IMAD.WIDE.U32 R62, R0.reuse, 0x10, R62 ;  /* 0x00000010003e3825 */ /* 0x048fe200078e003e */
[----:B------:R-:W5:Y:S03]  /*0c10*/  @P3 LDG.E.128 R76, desc[UR6][R60.64] ;  /* 0x000000063c4c3981 */ /* 0x000f66000c1e1d00 */
[----:B------:R-:W-:Y:S01]  /*0c20*/  @P3 VIADD R0, R0, 0x20 ;  /* 0x0000002000003836 */ /* 0x000fe20000000000 */
[----:B------:R-:W5:Y:S02]  /*0c30*/  @P3 LDG.E.128 R68, desc[UR6][R62.64] ;  /* 0x000000063e443981 */ /* 0x000f64000c1e1d00 */
[----:B----4-:R-:W3:Y:S01]  /*0c40*/  @P0 LDC.64 R38, c[0x0][0x3d0] ;  /* 0x0000f400ff260b82 */ /* 0x010ee20000000a00 */
[----:B0-----:R-:W-:-:S07]  /*0c50*/  @P4 IMAD.WIDE.U32 R24, R0, 0x10, R4 ;  /* 0x0000001000184825 */ /* 0x001fce00078e0004 */
[----:B------:R-:W0:Y:S01]  /*0c60*/  @P0 LDC.64 R98, c[0x0][0x3e8] ;  /* 0x0000fa00ff620b82 */ /* 0x000e220000000a00 */
[C---:B-1----:R-:W-:Y:S01]  /*0c70*/  @P4 IMAD.WIDE.U32 R72, R0.reuse, 0x10, R72 ;  /* 0x0000001000484825 */ /* 0x042fe200078e0048 */
[----:B------:R-:W-:Y:S01]  /*0c80*/  @P4 IADD3 R0, PT, PT, R0, 0x20, RZ ;  /* 0x0000002000004810 */ /* 0x000fe20007ffe0ff */
[----:B------:R1:W5:Y:S05]  /*0c90*/  @P4 LDG.E.128 R64, desc[UR6][R24.64] ;  /* 0x0000000618404981 */ /* 0x00036a000c1e1d00 */
[----:B------:R-:W4:Y:S08]  /*0ca0*/  @P1 LDC.64 R108, c[0x0][0x3e8] ;  /* 0x0000fa00ff6c1b82 */ /* 0x000f300000000a00 */
[----:B------:R-:W1:Y:S01]  /*0cb0*/  @P1 LDC.64 R4, c[0x0][0x3d0] ;  /* 0x0000f400ff041b82 */ /* 0x000e620000000a00 */
[C---:B------:R-:W-:Y:S01]  /*0cc0*/  @P5 IMAD.WIDE.U32 R36, R0.reuse, 0x10, R6 ;  /* 0x0000001000245825 */ /* 0x040fe200078e0006 */
[----:B------:R-:W5:Y:S03]  /*0cd0*/  @P4 LDG.E.128 R56, desc[UR6][R72.64] ;  /* 0x0000000648384981 */ /* 0x000f66000c1e1d00 */
[C---:B------:R-:W-:Y:S01]  /*0ce0*/  @P5 IMAD.WIDE.U32 R74, R0.reuse, 0x10, R74 ;  /* 0x00000010004a5825 */ /* 0x040fe200078e004a */
[----:B------:R1:W5:Y:S03]  /*0cf0*/  @P5 LDG.E.128 R52, desc[UR6][R36.64] ;  /* 0x0000000624345981 */ /* 0x000366000c1e1d00 */
[----:B------:R-:W-:Y:S01]  /*0d00*/  @P5 VIADD R0, R0, 0x20 ;  /* 0x0000002000005836 */ /* 0x000fe20000000000 */
[----:B------:R1:W5:Y:S03]  /*0d10*/  @P5 LDG.E.128 R44, desc[UR6][R74.64] ;  /* 0x000000064a2c5981 */ /* 0x000366000c1e1d00 */
[----:B------:R-:W-:-:S04]  /*0d20*/  @P6 IMAD.WIDE.U32 R84, R0, 0x10, R26 ;  /* 0x0000001000546825 */ /* 0x000fc800078e001a */
[C---:B--2---:R-:W-:Y:S01]  /*0d30*/  @P6 IMAD.WIDE.U32 R86, R0.reuse, 0x10, R86 ;  /* 0x0000001000566825 */ /* 0x044fe200078e0056 */
[----:B------:R-:W5:Y:S03]  /*0d40*/  @P6 LDG.E.128 R40, desc[UR6][R84.64] ;  /* 0x0000000654286981 */ /* 0x000f66000c1e1d00 */
[----:B------:R-:W-:Y:S01]  /*0d50*/  @P6 VIADD R0, R0, 0x20 ;  /* 0x0000002000006836 */ /* 0x000fe20000000000 */
[----:B------:R2:W5:Y:S03]  /*0d60*/  @P6 LDG.E.128 R32, desc[UR6][R86.64] ;  /* 0x0000000656206981 */ /* 0x000566000c1e1d00 */
[----:B---3--:R-:W-:-:S04]  /*0d70*/  @P0 IMAD.WIDE.U32 R96, R0, 0x10, R38 ;  /* 0x0000001000600825 */ /* 0x008fc800078e0026 */
[C---:B0-----:R-:W-:Y:S01]  /*0d80*/  @P0 IMAD.WIDE.U32 R98, R0.reuse, 0x10, R98 ;  /* 0x0000001000620825 */ /* 0x041fe200078e0062 */
[----:B------:R-:W-:Y:S01]  /*0d90*/  @P0 IADD3 R0, PT, PT, R0, 0x20, RZ ;  /* 0x0000002000000810 */ /* 0x000fe20007ffe0ff */
[----:B------:R-:W5:Y:S04]  /*0da0*/  @P0 LDG.E.128 R28, desc[UR6][R96.64] ;  /* 0x00000006601c0981 */ /* 0x000f68000c1e1d00 */
[C---:B----4-:R-:W-:Y:S01]  /*0db0*/  @P1 IMAD.WIDE.U32 R6, R0.reuse, 0x10, R108 ;  /* 0x0000001000061825 */ /* 0x050fe200078e006c */
[----:B------:R0:W5:Y:S03]  /*0dc0*/  @P0 LDG.E.128 R20, desc[UR6][R98.64] ;  /* 0x0000000662140981 */ /* 0x000166000c1e1d00 */
[----:B-1----:R-:W-:Y:S01]  /*0dd0*/  @P1 IMAD.WIDE.U32 R4, R0, 0x10, R4 ;  /* 0x0000001000041825 */ /* 0x002fe200078e0004 */
        /* <DEDUP_REMOVED lines=12> */
[----:B--2---:R-:W-:Y:S02]  /*0ea0*/  CS2R R86, SRZ ;  /* 0x0000000000567805 */ /* 0x004fe4000001ff00 */
[----:B------:R-:W-:Y:S02]  /*0eb0*/  CS2R R84, SRZ ;  /* 0x0000000000547805 */ /* 0x000fe4000001ff00 */
[----:B0-----:R-:W-:-:S02]  /*0ec0*/  CS2R R98, SRZ ;  /* 0x0000000000627805 */ /* 0x001fc4000001ff00 */
[----:B------:R-:W-:Y:S02]  /*0ed0*/  CS2R R96, SRZ ;  /* 0x0000000000607805 */ /* 0x000fe4000001ff00 */
[----:B------:R-:W-:Y:S02]  /*0ee0*/  CS2R R110, SRZ ;  /* 0x00000000006e7805 */ /* 0x000fe4000001ff00 */
[----:B------:R-:W-:Y:S02]  /*0ef0*/  CS2R R108, SRZ ;  /* 0x00000000006c7805 */ /* 0x000fe4000001ff00 */
[----:B------:R-:W-:Y:S02]  /*0f00*/  CS2R R122, SRZ ;  /* 0x00000000007a7805 */ /* 0x000fe4000001ff00 */
[----:B------:R-:W-:Y:S02]  /*0f10*/  CS2R R120, SRZ ;  /* 0x0000000000787805 */ /* 0x000fe4000001ff00 */
[----:B------:R-:W-:-:S02]  /*0f20*/  @P1 CS2R R10, SRZ ;  /* 0x00000000000a1805 */ /* 0x000fc4000001ff00 */
[----:B-1----:R-:W-:-:S07]  /*0f30*/  @P1 CS2R R8, SRZ ;  /* 0x0000000000081805 */ /* 0x002fce000001ff00 */
.L_x_43480:
[----:B------:R-:W-:Y:S05]  /*0f40*/  BSYNC.RECONVERGENT B0 ;  /* 0x0000000000007941 */ /* 0x000fea0003800200 */
.L_x_43478:
[----:B------:R-:W0:Y:S02]  /*0f50*/  LDCU UR4, c[0x0][0x384] ;  /* 0x00007080ff0477ac */ /* 0x000e240008000800 */
[----:B0-----:R-:W-:-:S13]  /*0f60*/  ISETP.GE.AND P0, PT, R168, UR4, PT ;  /* 0x00000004a8007c0c */ /* 0x001fda000bf06270 */
[----:B------:R-:W-:Y:S05]  /*0f70*/  @P0 EXIT ;  /* 0x000000000000094d */ /* 0x000fea0003800000 */
[----:B------:R-:W0:Y:S01]  /*0f80*/  LDC R0, c[0x0][0x360] ;  /* 0x0000d800ff007b82 */ /* 0x000e220000000800 */
[----:B------:R-:W-:Y:S01]  /*0f90*/  IMAD.HI.U32 R5, R186, -0x2daee0ad, RZ ;  /* 0xd2511f53ba057827 */ /* 0x000fe200078e00ff */
[----:B------:R-:W-:Y:S01]  /*0fa0*/  LOP3.LUT R187, R187, 0xffffffef, RZ, 0xc0, !PT ;  /* 0xffffffefbbbb7812 */ /* 0x000fe200078ec0ff */
[----:B------:R-:W1:Y:S01]  /*0fb0*/  LDCU UR12, c[0x0][0x388] ;  /* 0x00007100ff0c77ac */ /* 0x000e620008000800 */
[----:B------:R-:W-:Y:S01]  /*0fc0*/  LOP3.LUT R178, R178, 0x3, RZ, 0xc0, !PT ;  /* 0x00000003b2b27812 */ /* 0x000fe200078ec0ff */
[----:B-----5:R-:W-:Y:S01]  /*0fd0*/  VIADD R6, R2, 0x9e3779b9 ;  /* 0x9e3779b902067836 */ /* 0x020fe20000000000 */
[----:B------:R-:W-:Y:S01]  /*0fe0*/  LOP3.LUT R5, R5, R3, RZ, 0x3c, !PT ;  /* 0x0000000305057212 */ /* 0x000fe200078e3cff */
[----:B------:R-:W-:Y:S01]  /*0ff0*/  IMAD R129, R186, -0x2daee0ad, RZ ;  /* 0xd2511f53ba817824 */ /* 0x000fe200078e02ff */
[----:B------:R-:W2:Y:S01]  /*1000*/  LDCU.U8 UR10, c[0x0][0x410] ;  /* 0x00008200ff0a77ac */ /* 0x000ea20008000000 */
[----:B------:R-:W-:Y:S02]  /*1010*/  VIADD R130, R3, 0xbb67ae85 ;  /* 0xbb67ae8503827836 */ /* 0x000fe40000000000 */
[C---:B------:R-:W-:Y:S01]  /*1020*/  IMAD.HI.U32 R4, R5.reuse, -0x326172a9, RZ ;  /* 0xcd9e8d5705047827 */ /* 0x040fe200078e00ff */
[----:B------:R-:W3:Y:S03]  /*1030*/  LDCU UR11, c[0x0][0x448] ;  /* 0x00008900ff0b77ac */ /* 0x000ee60008000800 */
[----:B------:R-:W-:Y:S01]  /*1040*/  IMAD R5, R5, -0x326172a9, RZ ;  /* 0xcd9e8d5705057824 */ /* 0x000fe200078e02ff */
[----:B------:R-:W4:Y:S01]  /*1050*/  LDCU.64 UR8, c[0x0][0x3a0] ;  /* 0x00007400ff0877ac */ /* 0x000f220008000a00 */
[----:B------:R-:W-:-:S02]  /*1060*/  VIADD R131, R3, 0x646e171e ;  /* 0x646e171e03837836 */ /* 0x000fc40000000000 */
[----:B------:R-:W-:Y:S02]  /*1070*/  IMAD.MOV.U32 R177, RZ, RZ, RZ ;  /* 0x000000ffffb17224 */ /* 0x000fe400078e00ff */
[----:B0-----:R-:W-:Y:S01]  /*1080*/  IMAD R173, R0, UR5, R173 ;  /* 0x0000000500ad7c24 */ /* 0x001fe2000f8e02ad */
[----:B------:R-:W0:Y:S03]  /*1090*/  LDCU.64 UR4, c[0x0][0x3e0] ;  /* 0x00007c00ff0477ac */ /* 0x000e260008000a00 */
[----:B------:R-:W-:-:S04]  /*10a0*/  IMAD.HI.U32 R0, R173, -0x326172a9, RZ ;  /* 0xcd9e8d57ad007827 */ /* 0x000fc800078e00ff */
[----:B------:R-:W-:Y:S01]  /*10b0*/  IMAD R7, R173, -0x326172a9, RZ ;  /* 0xcd9e8d57ad077824 */ /* 0x000fe200078e02ff */
[----:B------:R-:W-:-:S04]  /*10c0*/  LOP3.LUT R0, R169, R0, R2, 0x96, !PT ;  /* 0x00000000a9007212 */ /* 0x000fc800078e9602 */
[----:B------:R-:W-:Y:S01]  /*10d0*/  LOP3.LUT R4, R6, R7, R4, 0x96, !PT ;  /* 0x0000000706047212 */ /* 0x000fe200078e9604 */
[----:B------:R-:W-:-:S04]  /*10e0*/  IMAD.HI.U32 R128, R0, -0x2daee0ad, RZ ;  /* 0xd2511f5300807827 */ /* 0x000fc800078e00ff */
[----:B------:R-:W-:Y:S01]  /*10f0*/  IMAD.HI.U32 R7, R4, -0x2daee0ad, RZ ;  /* 0xd2511f5304077827 */ /* 0x000fe200078e00ff */
[----:B------:R-:W-:Y:S02]  /*1100*/  LOP3.LUT R128, R130, R129, R128, 0x96, !PT ;  /* 0x0000008182807212 */ /* 0x000fe400078e9680 */
[----:B------:R-:W-:Y:S01]  /*1110*/  IADD3 R129, PT, PT, R3, 0x76cf5d0a, RZ ;  /* 0x76cf5d0a03817810 */ /* 0x000fe20007ffe0ff */
[----:B------:R-:W-:Y:S01]  /*1120*/  IMAD R130, R0, -0x2daee0ad, RZ ;  /* 0xd2511f5300827824 */ /* 0x000fe200078e02ff */
[----:B0-----:R-:W-:Y:S01]  /*1130*/  ISETP.NE.U32.AND P0, PT, RZ, UR4, PT ;  /* 0x00000004ff007c0c */ /* 0x001fe2000bf05070 */
[----:B------:R-:W-:-:S03]  /*1140*/  IMAD.HI.U32 R0, R128, -0x326172a9, RZ ;  /* 0xcd9e8d5780007827 */ /* 0x000fc600078e00ff */
[----:B------:R-:W-:Y:S01]  /*1150*/  LOP3.LUT R7, R129, R130, R7, 0x96, !PT ;  /* 0x0000008281077212 */ /* 0x000fe200078e9607 */
[----:B------:R-:W-:Y:S01]  /*1160*/  VIADD R6, R2, 0x3c6ef372 ;  /* 0x3c6ef37202067836 */ /* 0x000fe20000000000 */
[----:B------:R-:W-:Y:S01]  /*1170*/  IADD3 R130, PT, PT, R3, 0x32370b8f, RZ ;  /* 0x32370b8f03827810 */ /* 0x000fe20007ffe0ff */
[----:B------:R-:W-:Y:S01]  /*1180*/  IMAD R129, R4, -0x2daee0ad, RZ ;  /* 0xd2511f5304817824 */ /* 0x000fe200078e02ff */
[----:B------:R-:W-:Y:S01]  /*1190*/  ISETP.NE.AND.EX P0, PT, RZ, UR5, PT, P0 ;  /* 0x00000005ff007c0c */ /* 0x000fe2000bf05300 */
[----:B------:R-:W-:Y:S01]  /*11a0*/  IMAD R128, R128, -0x326172a9, RZ ;  /* 0xcd9e8d5780807824 */ /* 0x000fe200078e02ff */
[----:B------:R-:W-:Y:S01]  /*11b0*/  LOP3.LUT R0, R6, R5, R0, 0x96, !PT ;  /* 0x0000000506007212 */ /* 0x000fe200078e9600 */
[----:B------:R-:W-:Y:S02]  /*11c0*/  VIADD R6, R2, 0xdaa66d2b ;  /* 0xdaa66d2b02067836 */ /* 0x000fe40000000000 */
[----:B------:R-:W-:-:S04]  /*11d0*/  IMAD.HI.U32 R5, R7, -0x326172a9, RZ ;  /* 0xcd9e8d5707057827 */ /* 0x000fc800078e00ff */
[----:B------:R-:W-:Y:S01]  /*11e0*/  IMAD.HI.U32 R4, R0, -0x2daee0ad, RZ ;  /* 0xd2511f5300047827 */ /* 0x000fe200078e00ff */
[----:B------:R-:W-:-:S03]  /*11f0*/  LOP3.LUT R5, R6, R128, R5, 0x96, !PT ;  /* 0x0000008006057212 */ /* 0x000fc600078e9605 */
[----:B------:R-:W-:Y:S01]  /*1200*/  IMAD R7, R7, -0x326172a9, RZ ;  /* 0xcd9e8d5707077824 */ /* 0x000fe200078e02ff */
[----:B------:R-:W-:Y:S01]  /*1210*/  LOP3.LUT R4, R130, R129, R4, 0x96, !PT ;  /* 0x0000008182047212 */ /* 0x000fe200078e9604 */
[----:B------:R-:W-:Y:S01]  /*1220*/  IMAD R129, R0, -0x2daee0ad, RZ ;  /* 0xd2511f5300817824 */ /* 0x000fe200078e02ff */
[----:B------:R-:W-:Y:S01]  /*1230*/  @P0 LOP3.LUT R187, R187, 0x10, RZ, 0xfc, !PT ;  /* 0x00000010bbbb0812 */ /* 0x000fe200078efcff */
        /* <DEDUP_REMOVED lines=35> */
[C---:B------:R-:W-:Y:S02]  /*1470*/  VIADD R5, R2.reuse, 0xf1bbcdc8 ;  /* 0xf1bbcdc802057836 */ /* 0x040fe40000000000 */
[----:B------:R-:W-:Y:S02]  /*1480*/  VIADD R128, R2, 0x8ff34781 ;  /* 0x8ff3478102807836 */ /* 0x000fe40000000000 */
        /* <DEDUP_REMOVED lines=10> */
.L_x_43941:
[----:B------:R-:W-:Y:S01]  /*1530*/  LOP3.LUT P0, RZ, R187, 0x10, RZ, 0xc0, !PT ;  /* 0x00000010bbff7812 */ /* 0x000fe2000780c0ff */
[----:B------:R-:W-:-:S12]  /*1540*/  IMAD.MOV.U32 R0, RZ, RZ, 0x3f800000 ;  /* 0x3f800000ff007424 */ /* 0x000fd800078e00ff */
[----:B--234-:R-:W0:Y:S02]  /*1550*/  @P0 LDC.64 R182, c[0x0][0x3e0] ;  /* 0x0000f800ffb60b82 */ /* 0x01ce240000000a00 */
        /* <DEDUP_REMOVED lines=9> */
[----:B------:R-:W-:-:S04]  /*15f0*/  LEA.HI.SX32 R174, R174, R181, 0x1e ;  /* 0x000000b5aeae7211 */ /* 0x000fc800078ff2ff */
[----:B------:R-:W-:Y:S01]  /*1600*/  MOV R179, R174 ;  /* 0x000000ae00b37202 */ /* 0x000fe20000000f00 */
        /* <DEDUP_REMOVED lines=21> */
.L_x_45760:
[----:B------:R-:W-:Y:S05]  /*1760*/  BRX R182 -0x1770                                       (*"BRANCH_TARGETS .L_x_45761,.L_x_45762,.L_x_45763"*) ;  /* 0xffffffe8b6247949 */ /* 0x000fea000383ffff */
.L_x_45763:
[----:B------:R-:W-:Y:S01]  /*1770*/  IADD3 R183, PT, PT, R178, 0x1, RZ ;  /* 0x00000001b2b77810 */ /* 0x000fe20007ffe0ff */
[----:B------:R-:W-:Y:S02]  /*1780*/  IMAD.MOV.U32 R182, RZ, RZ, R180 ;  /* 0x000000ffffb67224 */ /* 0x000fe400078e00b4 */
[----:B------:R-:W-:Y:S01]  /*1790*/  IMAD.MOV.U32 R181, RZ, RZ, R172 ;  /* 0x000000ffffb57224 */ /* 0x000fe200078e00ac */
[----:B------:R-:W-:Y:S06]  /*17a0*/  BRA `(.L_x_43485) ;  /* 0x00000004003c7947 */ /* 0x000fec0003800000 */
.L_x_45761:
[----:B------:R-:W-:Y:S01]  /*17b0*/  MOV R182, R180 ;  /* 0x000000b400b67202 */ /* 0x000fe20000000f00 */
[----:B------:R-:W-:Y:S02]  /*17c0*/  IMAD.MOV.U32 R183, RZ, RZ, 0x3 ;  /* 0x00000003ffb77424 */ /* 0x000fe400078e00ff */
[----:B------:R-:W-:Y:S01]  /*17d0*/  IMAD.MOV.U32 R181, RZ, RZ, R171 ;  /* 0x000000ffffb57224 */ /* 0x000fe200078e00ab */
[----:B------:R-:W-:Y:S06]  /*17e0*/  BRA `(.L_x_43485) ;  /* 0x00000004002c7947 */ /* 0x000fec0003800000 */
.L_x_45762:
        /* <DEDUP_REMOVED lines=13> */
.L_x_43487:
[----:B------:R-:W-:Y:S05]  /*18c0*/  BSYNC.RECONVERGENT B2 ;  /* 0x0000000000027941 */ /* 0x000fea0003800200 */
.L_x_43486:
[----:B------:R-:W-:Y:S01]  /*18d0*/  IMAD.WIDE.U32 R182, R173, -0x326172a9, RZ ;  /* 0xcd9e8d57adb67825 */ /* 0x000fe200078e00ff */
[----:B------:R-:W-:Y:S02]  /*18e0*/  LOP3.LUT R188, R177, R179, R3, 0x96, !PT ;  /* 0x000000b3b1bc7212 */ /* 0x000fe400078e9603 */
[----:B------:R-:W-:Y:S01]  /*18f0*/  MOV R181, R180 ;  /* 0x000000b400b57202 */ /* 0x000fe20000000f00 */
        /* <DEDUP_REMOVED lines=56> */
[----:B------:R-:W-:Y:S02]  /*1c80*/  IMAD.MOV.U32 R182, RZ, RZ, R184 ;  /* 0x000000ffffb67224 */ /* 0x000fe400078e00b8 */
[----:B------:R-:W-:-:S07]  /*1c90*/  IMAD.MOV.U32 R183, RZ, RZ, RZ ;  /* 0x000000ffffb77224 */ /* 0x000fce00078e00ff */
.L_x_43485:
[----:B------:R-:W-:Y:S05]  /*1ca0*/  BSYNC.RECONVERGENT B1 ;  /* 0x0000000000017941 */ /* 0x000fea0003800200 */
.L_x_43484:
[----:B------:R-:W0:Y:S01]  /*1cb0*/  LDC R179, c[0x0][0x408] ;  /* 0x00010200ffb37b82 */ /* 0x000e220000000800 */
[----:B------:R-:W-:Y:S01]  /*1cc0*/  I2FP.F32.U32 R178, R181 ;  /* 0x000000b500b27245 */ /* 0x000fe20000201000 */
[----:B------:R-:W-:Y:S01]  /*1cd0*/  IMAD.MOV.U32 R181, RZ, RZ, 0x2f800000 ;  /* 0x2f800000ffb57424 */ /* 0x000fe200078e00ff */
[----:B------:R-:W-:Y:S01]  /*1ce0*/  ISETP.NE.AND P2, PT, R183, 0x1, PT ;  /* 0x00000001b700780c */ /* 0x000fe20003f45270 */
[----:B-----5:R-:W-:Y:S01]  /*1cf0*/  FMUL.FTZ R164, R164, R0 ;  /* 0x00000000a4a47220 */ /* 0x020fe20000410000 */
[----:B------:R-:W-:Y:S01]  /*1d00*/  BSSY.RECONVERGENT B1, `(.L_x_43488) ;  /* 0x000005e000017945 */ /* 0x000fe20003800200 */
[----:B------:R-:W-:Y:S01]  /*1d10*/  FFMA.FTZ R185, R178, R181, 1.1641532182693481445e-10 ;  /* 0x2f000000b2b97423 */ /* 0x000fe200000100b5 */
[----:B------:R-:W-:Y:S01]  /*1d20*/  HFMA2 R188, -RZ, RZ, 0, 1.1920928955078125e-07 ;  /* 0x00000002ffbc7431 */ /* 0x000fe200000001ff */
[----:B------:R-:W1:Y:S01]  /*1d30*/  LDC R180, c[0x0][0x404] ;  /* 0x00010100ffb47b82 */ /* 0x000e620000000800 */
[----:B------:R-:W-:Y:S02]  /*1d40*/  IMAD.MOV.U32 R178, RZ, RZ, R176 ;  /* 0x000000ffffb27224 */ /* 0x000fe400078e00b0 */
[----:B0-----:R-:W-:Y:S01]  /*1d50*/  FMUL.FTZ R164, R164, R179 ;  /* 0x000000b3a4a47220 */ /* 0x001fe20000410000 */
        /* <DEDUP_REMOVED lines=13> */
.L_x_43490:
        /* <DEDUP_REMOVED lines=13> */
.L_x_43492:
[----:B------:R-:W-:Y:S05]  /*1f00*/  BSYNC.RECONVERGENT B2 ;  /* 0x0000000000027941 */ /* 0x000fea0003800200 */
.L_x_43491:
        /* <DEDUP_REMOVED lines=61> */
.L_x_43489:
[----:B------:R-:W-:Y:S05]  /*22e0*/  BSYNC.RECONVERGENT B1 ;  /* 0x0000000000017941 */ /* 0x000fea0003800200 */
.L_x_43488:
        /* <DEDUP_REMOVED lines=21> */
.L_x_43495:
        /* <DEDUP_REMOVED lines=13> */
.L_x_43497:
[----:B------:R-:W-:Y:S05]  /*2510*/  BSYNC.RECONVERGENT B2 ;  /* 0x0000000000027941 */ /* 0x000fea0003800200 */
.L_x_43496:
        /* <DEDUP_REMOVED lines=61> */
.L_x_43494:
[----:B------:R-:W-:Y:S05]  /*28f0*/  BSYNC.RECONVERGENT B1 ;  /* 0x0000000000017941 */ /* 0x000fea0003800200 */
.L_x_43493:
[----:B------:R-:W-:Y:S01]  /*2900*/  I2FP.F32.U32 R178, R178 ;  /* 0x000000b200b27245 */ /* 0x000fe20000201000 */
[----:B------:R-:W-:Y:S01]  /*2910*/  FMUL.FTZ R166, R166, R0 ;  /* 0x00000000a6a67220 */ /* 0x000fe20000410000 */
[----:B------:R-:W-:Y:S01]  /*2920*/  ISETP.NE.AND P4, PT, R185, 0x1, PT ;  /* 0x00000001b900780c */ /* 0x000fe20003f85270 */
[----:B------:R-:W-:Y:S01]  /*2930*/  BSSY.RECONVERGENT B1, `(.L_x_43498) ;  /* 0x000005d000017945 */ /* 0x000fe20003800200 */
[----:B------:R-:W-:Y:S02]  /*2940*/  IMAD.MOV.U32 R184, RZ, RZ, R176 ;  /* 0x000000ffffb87224 */ /* 0x000fe400078e00b0 */
[----:B------:R-:W-:Y:S01]  /*2950*/  FFMA.FTZ R183, R178, R181, 1.1641532182693481445e-10 ;  /* 0x2f000000b2b77423 */ /* 0x000fe200000100b5 */
[----:B------:R-:W-:Y:S01]  /*2960*/  FMUL.FTZ R166, R166, R179 ;  /* 0x000000b3a6a67220 */ /* 0x000fe20000410000 */
[----:B------:R-:W-:-:S03]  /*2970*/  IMAD.MOV.U32 R178, RZ, RZ, 0x2 ;  /* 0x00000002ffb27424 */ /* 0x000fc600078e00ff */
        /* <DEDUP_REMOVED lines=13> */
.L_x_43500:
        /* <DEDUP_REMOVED lines=13> */
.L_x_43502:
[----:B------:R-:W-:Y:S05]  /*2b20*/  BSYNC.RECONVERGENT B2 ;  /* 0x0000000000027941 */ /* 0x000fea0003800200 */
.L_x_43501:
        /* <DEDUP_REMOVED lines=58> */
[----:B------:R-:W-:Y:S01]  /*2ed0*/  MOV R184, R182 ;  /* 0x000000b600b87202 */ /* 0x000fe20000000f00 */
[----:B------:R-:W-:Y:S01]  /*2ee0*/  IMAD.MOV.U32 R182, RZ, RZ, R190 ;  /* 0x000000ffffb67224 */ /* 0x000fe200078e00be */
[----:B------:R-:W-:-:S07]  /*2ef0*/  LOP3.LUT R172, R183, R188, R193, 0x96, !PT ;  /* 0x000000bcb7ac7212 */ /* 0x000fce00078e96c1 */
.L_x_43499:
[----:B------:R-:W-:Y:S05]  /*2f00*/  BSYNC.RECONVERGENT B1 ;  /* 0x0000000000017941 */ /* 0x000fea0003800200 */
.L_x_43498:
[----:B------:R-:W-:Y:S01]  /*2f10*/  I2FP.F32.U32 R184, R184 ;  /* 0x000000b800b87245 */ /* 0x000fe20000201000 */
[----:B------:R-:W-:-:S04]  /*2f20*/  FMUL.FTZ R188, R167, R0 ;  /* 0x00000000a7bc7220 */ /* 0x000fc80000410000 */
[----:B------:R-:W-:Y:S01]  /*2f30*/  FFMA.FTZ R181, R184, R181, 1.1641532182693481445e-10 ;  /* 0x2f000000b8b57423 */ /* 0x000fe200000100b5 */
[----:B------:R-:W-:-:S04]  /*2f40*/  FMUL.FTZ R188, R188, R179 ;  /* 0x000000b3bcbc7220 */ /* 0x000fc80000410000 */
[----:B------:R-:W-:-:S04]  /*2f50*/  FSETP.GTU.FTZ.AND P4, PT, R181, R180, PT ;  /* 0x000000b4b500720b */ /* 0x000fc80003f9c000 */
[----:B------:R-:W-:Y:S02]  /*2f60*/  FSEL R188, R188, RZ, !P4 ;  /* 0x000000ffbcbc7208 */ /* 0x000fe40006000000 */
[----:B------:R-:W-:-:S03]  /*2f70*/  PLOP3.LUT P3, PT, P4, PT, PT, 0x8, 0x80 ;  /* 0x000000000080781c */ /* 0x000fc6000276e170 */
[----:B------:R-:W-:Y:S01]  /*2f80*/  FFMA.FTZ R167, R188, R119, R7 ;  /* 0x00000077bca77223 */ /* 0x000fe20000010007 */
[----:B------:R-:W-:Y:S09]  /*2f90*/  BRA `(.L_x_43503) ;  /* 0x0000001800287947 */ /* 0x000ff20003800000 */
.L_x_43483:
        /* <DEDUP_REMOVED lines=16> */
.L_x_43506:
        /* <DEDUP_REMOVED lines=13> */
.L_x_43508:
[----:B------:R-:W-:Y:S05]  /*3170*/  BSYNC.RECONVERGENT B2 ;  /* 0x0000000000027941 */ /* 0x000fea0003800200 */
.L_x_43507:
        /* <DEDUP_REMOVED lines=59> */
[----:B------:R-:W-:Y:S02]  /*3530*/  IMAD.MOV.U32 R176, RZ, RZ, R188 ;  /* 0x000000ffffb07224 */ /* 0x000fe400078e00bc */
[----:B------:R-:W-:-:S07]  /*3540*/  IMAD.MOV.U32 R184, RZ, RZ, RZ ;  /* 0x000000ffffb87224 */ /* 0x000fce00078e00ff */
.L_x_43505:
[----:B------:R-:W-:Y:S05]  /*3550*/  BSYNC.RECONVERGENT B1 ;  /* 0x0000000000017941 */ /* 0x000fea0003800200 */
.L_x_43504:
[----:B------:R-:W0:Y:S01]  /*3560*/  LDC R180, c[0x0][0x408] ;  /* 0x00010200ffb47b82 */ /* 0x000e220000000800 */
[----:B------:R-:W-:Y:S01]  /*3570*/  ISETP.NE.AND P2, PT, R184, 0x1, PT ;  /* 0x00000001b800780c */ /* 0x000fe20003f45270 */
[----:B-----5:R-:W-:Y:S01]  /*3580*/  FMUL.FTZ R183, R164, R0 ;  /* 0x00000000a4b77220 */ /* 0x020fe20000410000 */
[----:B------:R-:W-:Y:S01]  /*3590*/  I2FP.F32.U32 R178, R181 ;  /* 0x000000b500b27245 */ /* 0x000fe20000201000 */
[----:B------:R-:W-:Y:S01]  /*35a0*/  IMAD.MOV.U32 R181, RZ, RZ, 0x2f800000 ;  /* 0x2f800000ffb57424 */ /* 0x000fe200078e00ff */
[----:B------:R-:W-:Y:S01]  /*35b0*/  BSSY.RECONVERGENT B1, `(.L_x_43509) ;  /* 0x000005d000017945 */ /* 0x000fe20003800200 */
[----:B------:R-:W-:Y:S02]  /*35c0*/  IMAD.MOV.U32 R164, RZ, RZ, R176 ;  /* 0x000000ffffa47224 */ /* 0x000fe400078e00b0 */
[----:B------:R-:W1:Y:S01]  /*35d0*/  LDC R179, c[0x0][0x404] ;  /* 0x00010100ffb37b82 */ /* 0x000e620000000800 */
[----:B------:R-:W-:Y:S01]  /*35e0*/  FFMA.FTZ R178, R178, R181, 1.1641532182693481445e-10 ;  /* 0x2f000000b2b27423 */ /* 0x000fe200000100b5 */
[----:B0-----:R-:W-:-:S04]  /*35f0*/  FMUL.FTZ R183, R183, R180 ;  /* 0x000000b4b7b77220 */ /* 0x001fc80000410000 */
[----:B-1----:R-:W-:Y:S01]  /*3600*/  FSETP.GTU.FTZ.AND P1, PT, R178, R179, PT ;  /* 0x000000b3b200720b */ /* 0x002fe20003f3c000 */
        /* <DEDUP_REMOVED lines=12> */
.L_x_43511:
        /* <DEDUP_REMOVED lines=13> */
.L_x_43513:
[----:B------:R-:W-:Y:S05]  /*37a0*/  BSYNC.RECONVERGENT B2 ;  /* 0x0000000000027941 */ /* 0x000fea0003800200 */
.L_x_43512:
        /* <DEDUP_REMOVED lines=61> */
.L_x_43510:
[----:B------:R-:W-:Y:S05]  /*3b80*/  BSYNC.RECONVERGENT B1 ;  /* 0x0000000000017941 */ /* 0x000fea0003800200 */
.L_x_43509:
[----:B------:R-:W-:Y:S01]  /*3b90*/  ISETP.NE.AND P3, PT, R178, 0x1, PT ;  /* 0x00000001b200780c */ /* 0x000fe20003f65270 */
[----:B------:R-:W-:Y:S01]  /*3ba0*/  FMUL.FTZ R165, R165, R0 ;  /* 0x00000000a5a57220 */ /* 0x000fe20000410000 */
[----:B------:R-:W-:Y:S01]  /*3bb0*/  I2FP.F32.U32 R164, R164 ;  /* 0x000000a400a47245 */ /* 0x000fe20000201000 */
[----:B------:R-:W-:Y:S01]  /*3bc0*/  BSSY.RECONVERGENT B1, `(.L_x_43514) ;  /* 0x000005c000017945 */ /* 0x000fe20003800200 */
[----:B------:R-:W-:Y:S02]  /*3bd0*/  IMAD.MOV.U32 R188, RZ, RZ, 0x2 ;  /* 0x00000002ffbc7424 */ /* 0x000fe400078e00ff */
[----:B------:R-:W-:Y:S01]  /*3be0*/  FMUL.FTZ R165, R165, R180 ;  /* 0x000000b4a5a57220 */ /* 0x000fe20000410000 */
[----:B------:R-:W-:-:S05]  /*3bf0*/  FFMA.FTZ R164, R164, R181, 1.1641532182693481445e-10 ;  /* 0x2f000000a4a47423 */ /* 0x000fca00000100b5 */
        /* <DEDUP_REMOVED lines=13> */
.L_x_43516:
        /* <DEDUP_REMOVED lines=13> */
.L_x_43518:
[----:B------:R-:W-:Y:S05]  /*3da0*/  BSYNC.RECONVERGENT B2 ;  /* 0x0000000000027941 */ /* 0x000fea0003800200 */
.L_x_43517:
        /* <DEDUP_REMOVED lines=57> */
[----:B------:R-:W-:-:S05]  /*4140*/  VIADD R171, R3, 0x96a522ad ;  /* 0x96a522ad03ab7836 */ /* 0x000fca0000000000 */
[----:B------:R-:W-:Y:S01]  /*4150*/  LOP3.LUT R171, R171, R164, R191, 0x96, !PT ;  /* 0x000000a4abab7212 */ /* 0x000fe200078e96bf */
[----:B------:R-:W-:Y:S02]  /*4160*/  IMAD.MOV.U32 R164, RZ, RZ, R182 ;  /* 0x000000ffffa47224 */ /* 0x000fe400078e00b6 */
[----:B------:R-:W-:-:S07]  /*4170*/  IMAD.MOV.U32 R182, RZ, RZ, R190 ;  /* 0x000000ffffb67224 */ /* 0x000fce00078e00be */
.L_x_43515:
[----:B------:R-:W-:Y:S05]  /*4180*/  BSYNC.RECONVERGENT B1 ;  /* 0x0000000000017941 */ /* 0x000fea0003800200 */
.L_x_43514:
[----:B------:R-:W-:Y:S01]  /*4190*/  ISETP.NE.AND P4, PT, R188, 0x1, PT ;  /* 0x00000001bc00780c */ /* 0x000fe20003f85270 */
[----:B------:R-:W-:Y:S01]  /*41a0*/  FMUL.FTZ R165, R166, R0 ;  /* 0x00000000a6a57220 */ /* 0x000fe20000410000 */
[----:B------:R-:W-:Y:S01]  /*41b0*/  I2FP.F32.U32 R164, R164 ;  /* 0x000000a400a47245 */ /* 0x000fe20000201000 */
[----:B------:R-:W-:Y:S01]  /*41c0*/  BSSY.RECONVERGENT B1, `(.L_x_43519) ;  /* 0x000005c000017945 */ /* 0x000fe20003800200 */
[----:B------:R-:W-:Y:S02]  /*41d0*/  IMAD.MOV.U32 R178, RZ, RZ, 0x2 ;  /* 0x00000002ffb27424 */ /* 0x000fe400078e00ff */
[----:B------:R-:W-:Y:S01]  /*41e0*/  FMUL.FTZ R165, R165, R180 ;  /* 0x000000b4a5a57220 */ /* 0x000fe20000410000 */
[----:B------:R-:W-:-:S05]  /*41f0*/  FFMA.FTZ R164, R164, R181, 1.1641532182693481445e-10 ;  /* 0x2f000000a4a47423 */ /* 0x000fca00000100b5 */
        /* <DEDUP_REMOVED lines=13> */
.L_x_43521:
        /* <DEDUP_REMOVED lines=13> */
.L_x_43523:
[----:B------:R-:W-:Y:S05]  /*43a0*/  BSYNC.RECONVERGENT B2 ;  /* 0x0000000000027941 */ /* 0x000fea0003800200 */
.L_x_43522:
        /* <DEDUP_REMOVED lines=61> */
.L_x_43520:
[----:B------:R-:W-:Y:S05]  /*4780*/  BSYNC.RECONVERGENT B1 ;  /* 0x0000000000017941 */ /* 0x000fea0003800200 */
.L_x_43519:
[----:B------:R-:W-:Y:S01]  /*4790*/  I2FP.F32.U32 R164, R164 ;  /* 0x000000a400a47245 */ /* 0x000fe20000201000 */
[----:B------:R-:W-:Y:S01]  /*47a0*/  FMUL.FTZ R167, R167, R0 ;  /* 0x00000000a7a77220 */ /* 0x000fe20000410000 */
[----:B------:R-:W-:Y:S01]  /*47b0*/  FMUL.FTZ R165, R184, R117 ;  /* 0x00000075b8a57220 */ /* 0x000fe20000410000 */
[----:B------:R-:W-:Y:S02]  /*47c0*/  FMUL.FTZ R166, R185, R118 ;  /* 0x00000076b9a67220 */ /* 0x000fe40000410000 */
[----:B------:R-:W-:Y:S01]  /*47d0*/  FFMA.FTZ R164, R164, R181, 1.1641532182693481445e-10 ;  /* 0x2f000000a4a47423 */ /* 0x000fe200000100b5 */
[----:B------:R-:W-:-:S04]  /*47e0*/  FMUL.FTZ R180, R167, R180 ;  /* 0x000000b4a7b47220 */ /* 0x000fc80000410000 */
[----:B------:R-:W-:Y:S01]  /*47f0*/  FSETP.GTU.FTZ.AND P4, PT, R164, R179, PT ;  /* 0x000000b3a400720b */ /* 0x000fe20003f9c000 */
[----:B------:R-:W-:-:S03]  /*4800*/  FMUL.FTZ R164, R183, R116 ;  /* 0x00000074b7a47220 */ /* 0x000fc60000410000 */
[----:B------:R-:W-:Y:S02]  /*4810*/  FSEL R180, R180, RZ, !P4 ;  /* 0x000000ffb4b47208 */ /* 0x000fe40006000000 */
[----:B------:R-:W-:-:S03]  /*4820*/  PLOP3.LUT P3, PT, P4, PT, PT, 0x8, 0x80 ;  /* 0x000000000080781c */ /* 0x000fc6000276e170 */
[----:B------:R-:W-:-:S10]  /*4830*/  FMUL.FTZ R167, R180, R119 ;  /* 0x00000077b4a77220 */ /* 0x000fd40000410000 */
.L_x_43503:
        /* <DEDUP_REMOVED lines=9> */
[C---:B------:R-:W-:Y:S02]  /*48d0*/  VIADD R179, R174.reuse, 0x20 ;  /* 0x00000020aeb37836 */ /* 0x040fe40000000000 */
[----:B0-----:R-:W-:-:S05]  /*48e0*/  IMAD.WIDE.U32 R184, R174, 0x10, R184 ;  /* 0x00000010aeb87825 */ /* 0x001fca00078e00b8 */
[----:B------:R0:W-:Y:S01]  /*48f0*/  STG.E.128 desc[UR6][R184.64], R164 ;  /* 0x000000a4b8007986 */ /* 0x0001e2000c101d06 */
[----:B-1----:R-:W-:-:S05]  /*4900*/  IMAD.WIDE.U32 R188, R174, 0x4, R188 ;  /* 0x00000004aebc7825 */ /* 0x002fca00078e00bc */
[----:B------:R0:W-:Y:S02]  /*4910*/  STG.E desc[UR6][R188.64], R181 ;  /* 0x000000b5bc007986 */ /* 0x0001e4000c101906 */
.L_x_43482:
[----:B------:R-:W-:Y:S05]  /*4920*/  BSYNC.RECONVERGENT B0 ;  /* 0x0000000000007941 */ /* 0x000fea0003800200 */
.L_x_43481:
        /* <DEDUP_REMOVED lines=30> */
.L_x_43529:
        /* <DEDUP_REMOVED lines=13> */
.L_x_43531:
[----:B------:R-:W-:Y:S05]  /*4be0*/  BSYNC.RECONVERGENT B2 ;  /* 0x0000000000027941 */ /* 0x000fea0003800200 */
.L_x_43530:
        /* <DEDUP_REMOVED lines=48> */
[----:B------:R-:W-:Y:S02]  /*4ef0*/  LOP3.LUT R181, R181, R188, R183, 0x96, !PT ;  /* 0x000000bcb5b57212 */ /* 0x000fe400078e96b7 */
[----:B------:R-:W-:Y:S01]  /*4f00*/  MOV R183, R180 ;  /* 0x000000b400b77202 */ /* 0x000fe20000000f00 */
        /* <DEDUP_REMOVED lines=9> */
[----:B------:R-:W-:Y:S02]  /*4fa0*/  IMAD.MOV.U32 R182, RZ, RZ, R188 ;  /* 0x000000ffffb67224 */ /* 0x000fe400078e00bc */
[----:B------:R-:W-:-:S07]  /*4fb0*/  IMAD.MOV.U32 R184, RZ, RZ, RZ ;  /* 0x000000ffffb87224 */ /* 0x000fce00078e00ff */
.L_x_43528:
[----:B------:R-:W-:Y:S05]  /*4fc0*/  BSYNC.RECONVERGENT B1 ;  /* 0x0000000000017941 */ /* 0x000fea0003800200 */
.L_x_43527:
        /* <DEDUP_REMOVED lines=9> */
[----:B0-----:R-:W-:Y:S02]  /*5060*/  FMUL.FTZ R185, R185, R180 ;  /* 0x000000b4b9b97220 */ /* 0x001fe40000410000 */
[----:B-1----:R-:W-:Y:S01]  /*5070*/  FSETP.GTU.FTZ.AND P1, PT, R178, R181, PT ;  /* 0x000000b5b200720b */ /* 0x002fe20003f3c000 */
        /* <DEDUP_REMOVED lines=13> */
.L_x_43534:
        /* <DEDUP_REMOVED lines=13> */
.L_x_43536:
[----:B------:R-:W-:Y:S05]  /*5220*/  BSYNC.RECONVERGENT B2 ;  /* 0x0000000000027941 */ /* 0x000fea0003800200 */
.L_x_43535:
        /* <DEDUP_REMOVED lines=61> */
.L_x_43533:
[----:B------:R-:W-:Y:S05]  /*5600*/  BSYNC.RECONVERGENT B1 ;  /* 0x0000000000017941 */ /* 0x000fea0003800200 */
.L_x_43532:
        /* <DEDUP_REMOVED lines=21> */
.L_x_43539:
        /* <DEDUP_REMOVED lines=13> */
.L_x_43541:
[----:B------:R-:W-:Y:S05]  /*5830*/  BSYNC.RECONVERGENT B2 ;  /* 0x0000000000027941 */ /* 0x000fea0003800200 */
.L_x_43540:
        /* <DEDUP_REMOVED lines=61> */
.L_x_43538:
[----:B------:R-:W-:Y:S05]  /*5c10*/  BSYNC.RECONVERGENT B1 ;  /* 0x0000000000017941 */ /* 0x000fea0003800200 */
.L_x_43537:
        /* <DEDUP_REMOVED lines=21> */
.L_x_43544:
        /* <DEDUP_REMOVED lines=13> */
.L_x_43546:
[----:B------:R-:W-:Y:S05]  /*5e40*/  BSYNC.RECONVERGENT B2 ;  /* 0x0000000000027941 */ /* 0x000fea0003800200 */
.L_x_43545:
        /* <DEDUP_REMOVED lines=61> */
.L_x_43543:
[----:B------:R-:W-:Y:S05]  /*6220*/  BSYNC.RECONVERGENT B1 ;  /* 0x0000000000017941 */ /* 0x000fea0003800200 */
.L_x_43542:
        /* <DEDUP_REMOVED lines=9> */
.L_x_43526:
        /* <DEDUP_REMOVED lines=16> */
.L_x_43550:
        /* <DEDUP_REMOVED lines=13> */
.L_x_43552:
[----:B------:R-:W-:Y:S05]  /*6490*/  BSYNC.RECONVERGENT B2 ;  /* 0x0000000000027941 */ /* 0x000fea0003800200 */
.L_x_43551:
        /* <DEDUP_REMOVED lines=61> */
.L_x_43549:
[----:B------:R-:W-:Y:S05]  /*6870*/  BSYNC.RECONVERGENT B1 ;  /* 0x0000000000017941 */ /* 0x000fea0003800200 */
.L_x_43548:
        /* <DEDUP_REMOVED lines=8> */
[----:B------:R-:W1:Y:S03]  /*6900*/  LDC R181, c[0x0][0x408] ;  /* 0x00010200ffb57b82 */ /* 0x000e660000000800 */
[----:B0-----:R-:W-:-:S04]  /*6910*/  FSETP.GTU.FTZ.AND P1, PT, R185, R180, PT ;  /* 0x000000b4b900720b */ /* 0x001fc80003f3c000 */
[----:B------:R-:W-:Y:S01]  /*6920*/  PLOP3.LUT P0, PT, P1, PT, PT, 0x8, 0x80 ;  /* 0x000000000080781c */ /* 0x000fe20000f0e170 */
[----:B-1----:R-:W-:Y:S01]  /*6930*/  FMUL.FTZ R185, R160, R181 ;  /* 0x000000b5a0b97220 */ /* 0x002fe20000410000 */
[----:B------:R-:W-:-:S04]  /*6940*/  IMAD.MOV.U32 R160, RZ, RZ, R176 ;  /* 0x000000ffffa07224 */ /* 0x000fc800078e00b0 */
        /* <DEDUP_REMOVED lines=10> */
.L_x_43555:
        /* <DEDUP_REMOVED lines=13> */
.L_x_43557:
[----:B------:R-:W-:Y:S05]  /*6ac0*/  BSYNC.RECONVERGENT B2 ;  /* 0x0000000000027941 */ /* 0x000fea0003800200 */
.L_x_43556:
        /* <DEDUP_REMOVED lines=61> */
.L_x_43554:
[----:B------:R-:W-:Y:S05]  /*6ea0*/  BSYNC.RECONVERGENT B1 ;  /* 0x0000000000017941 */ /* 0x000fea0003800200 */
.L_x_43553:
[----:B------:R-:W-:Y:S01]  /*6eb0*/  I2FP.F32.U32 R160, R160 ;  /* 0x000000a000a07245 */ /* 0x000fe20000201000 */
[----:B------:R-:W-:Y:S01]  /*6ec0*/  BSSY.RECONVERGENT B1, `(.L_x_43558) ;  /* 0x000005e000017945 */ /* 0x000fe20003800200 */
[----:B------:R-:W-:Y:S01]  /*6ed0*/  ISETP.NE.AND P3, PT, R178, 0x1, PT ;  /* 0x00000001b200780c */ /* 0x000fe20003f65270 */
        /* <DEDUP_REMOVED lines=17> */
.L_x_43560:
        /* <DEDUP_REMOVED lines=13> */
.L_x_43562:
[----:B------:R-:W-:Y:S05]  /*70c0*/  BSYNC.RECONVERGENT B2 ;  /* 0x0000000000027941 */ /* 0x000fea0003800200 */
.L_x_43561:
        /* <DEDUP_REMOVED lines=61> */
.L_x_43559:
[----:B------:R-:W-:Y:S05]  /*74a0*/  BSYNC.RECONVERGENT B1 ;  /* 0x0000000000017941 */ /* 0x000fea0003800200 */
.L_x_43558:
[----:B------:R-:W-:Y:S01]  /*74b0*/  I2FP.F32.U32 R160, R160 ;  /* 0x000000a000a07245 */ /* 0x000fe20000201000 */
[----:B------:R-:W-:Y:S01]  /*74c0*/  FMUL.FTZ R162, R162, R0 ;  /* 0x00000000a2a27220 */ /* 0x000fe20000410000 */
[----:B------:R-:W-:Y:S01]  /*74d0*/  ISETP.NE.AND P3, PT, R188, 0x1, PT ;  /* 0x00000001bc00780c */ /* 0x000fe20003f65270 */
[----:B------:R-:W-:Y:S01]  /*74e0*/  BSSY.RECONVERGENT B1, `(.L_x_43563) ;  /* 0x000005c000017945 */ /* 0x000fe20003800200 */
[----:B------:R-:W-:Y:S02]  /*74f0*/  IMAD.MOV.U32 R178, RZ, RZ, 0x2 ;  /* 0x00000002ffb27424 */ /* 0x000fe400078e00ff */
[----:B------:R-:W-:Y:S01]  /*7500*/  FFMA.FTZ R161, R160, R183, 1.1641532182693481445e-10 ;  /* 0x2f000000a0a17423 */ /* 0x000fe200000100b7 */
[----:B------:R-:W-:Y:S01]  /*7510*/  FMUL.FTZ R162, R162, R181 ;  /* 0x000000b5a2a27220 */ /* 0x000fe20000410000 */
[----:B------:R-:W-:-:S03]  /*7520*/  IMAD.MOV.U32 R160, RZ, RZ, R176 ;  /* 0x000000ffffa07224 */ /* 0x000fc600078e00b0 */
        /* <DEDUP_REMOVED lines=12> */
.L_x_43565:
        /* <DEDUP_REMOVED lines=13> */
.L_x_43567:
[----:B------:R-:W-:Y:S05]  /*76c0*/  BSYNC.RECONVERGENT B2 ;  /* 0x0000000000027941 */ /* 0x000fea0003800200 */
.L_x_43566:
        /* <DEDUP_REMOVED lines=61> */
.L_x_43564:
[----:B------:R-:W-:Y:S05]  /*7aa0*/  BSYNC.RECONVERGENT B1 ;  /* 0x0000000000017941 */ /* 0x000fea0003800200 */
.L_x_43563:
[----:B------:R-:W-:Y:S01]  /*7ab0*/  I2FP.F32.U32 R160, R160 ;  /* 0x000000a000a07245 */ /* 0x000fe20000201000 */
[----:B------:R-:W-:Y:S01]  /*7ac0*/  FMUL.FTZ R162, R163, R0 ;  /* 0x00000000a3a27220 */ /* 0x000fe20000410000 */
[----:B------:R-:W-:-:S03]  /*7ad0*/  FMUL.FTZ R161, R184, R105 ;  /* 0x00000069b8a17220 */ /* 0x000fc60000410000 */
[----:B------:R-:W-:Y:S01]  /*7ae0*/  FFMA.FTZ R183, R160, R183, 1.1641532182693481445e-10 ;  /* 0x2f000000a0b77423 */ /* 0x000fe200000100b7 */
[----:B------:R-:W-:Y:S01]  /*7af0*/  FMUL.FTZ R162, R162, R181 ;  /* 0x000000b5a2a27220 */ /* 0x000fe20000410000 */
[----:B------:R-:W-:-:S03]  /*7b00*/  FMUL.FTZ R160, R185, R104 ;  /* 0x00000068b9a07220 */ /* 0x000fc60000410000 */
[----:B------:R-:W-:-:S04]  /*7b10*/  FSETP.GTU.FTZ.AND P3, PT, R183, R180, PT ;  /* 0x000000b4b700720b */ /* 0x000fc80003f7c000 */
[----:B------:R-:W-:Y:S01]  /*7b20*/  FSEL R180, R162, RZ, !P3 ;  /* 0x000000ffa2b47208 */ /* 0x000fe20005800000 */
[----:B------:R-:W-:Y:S01]  /*7b30*/  FMUL.FTZ R162, R189, R106 ;  /* 0x0000006abda27220 */ /* 0x000fe20000410000 */
[----:B------:R-:W-:-:S03]  /*7b40*/  PLOP3.LUT P3, PT, P3, PT, PT, 0x8, 0x80 ;  /* 0x000000000080781c */ /* 0x000fc60001f6e170 */
[----:B------:R-:W-:-:S10]  /*7b50*/  FMUL.FTZ R163, R180, R107 ;  /* 0x0000006bb4a37220 */ /* 0x000fd40000410000 */
.L_x_43547:
        /* <DEDUP_REMOVED lines=14> */
.L_x_43525:
[----:B------:R-:W-:Y:S05]  /*7c40*/  BSYNC.RECONVERGENT B0 ;  /* 0x0000000000007941 */ /* 0x000fea0003800200 */
.L_x_43524:
        /* <DEDUP_REMOVED lines=9> */
[----:B-1----:R-:W-:-:S04]  /*7ce0*/  IMAD.WIDE.U32 R156, R179, 0x10, R156 ;  /* 0x00000010b39c7825 */ /* 0x002fc800078e009c */
[----:B---3--:R-:W-:Y:S02]  /*7cf0*/  @P0 IMAD.WIDE.U32 R182, R179, 0x10, R158 ;  /* 0x00000010b3b60825 */ /* 0x008fe400078e009e */
[----:B------:R-:W5:Y:S04]  /*7d00*/  LDG.E.128 R156, desc[UR6][R156.64] ;  /* 0x000000069c9c7981 */ /* 0x000f68000c1e1d00 */
[----:B------:R1:W5:Y:S01]  /*7d10*/  @P0 LDG.E.128 R4, desc[UR6][R182.64] ;  /* 0x00000006b6040981 */ /* 0x000362000c1e1d00 */
[----:B------:R-:W-:Y:S05]  /*7d20*/  @!P0 BRA `(.L_x_43570) ;  /* 0x00000018002c8947 */ /* 0x000fea0003800000 */
[----:B------:R-:W-:Y:S01]  /*7d30*/  ISETP.NE.AND P0, PT, R178, 0x1, PT ;  /* 0x00000001b200780c */ /* 0x000fe20003f05270 */
[----:B------:R-:W-:Y:S01]  /*7d40*/  BSSY.RECONVERGENT B1, `(.L_x_43571) ;  /* 0x000005a000017945 */ /* 0x000fe20003800200 */
[----:B0-2---:R-:W-:Y:S02]  /*7d50*/  HFMA2 R184, -RZ, RZ, 0, 1.1920928955078125e-07 ;  /* 0x00000002ffb87431 */ /* 0x005fe400000001ff */
        /* <DEDUP_REMOVED lines=13> */
.L_x_43573:
        /* <DEDUP_REMOVED lines=13> */
.L_x_43575:
[----:B------:R-:W-:Y:S05]  /*7f00*/  BSYNC.RECONVERGENT B2 ;  /* 0x0000000000027941 */ /* 0x000fea0003800200 */
.L_x_43574:
        /* <DEDUP_REMOVED lines=53> */
[----:B------:R-:W-:Y:S02]  /*8260*/  VIADD R181, R2, 0x8ff34781 ;  /* 0x8ff3478102b57836 */ /* 0x000fe40000000000 */
[----:B------:R-:W-:Y:S01]  /*8270*/  IMAD.WIDE.U32 R188, R171, -0x2daee0ad, RZ ;  /* 0xd2511f53abbc7825 */ /* 0x000fe200078e00ff */
[----:B------:R-:W-:Y:S02]  /*8280*/  IADD3 R171, PT, PT, R3, -0x695add53, RZ ;  /* 0x96a522ad03ab7810 */ /* 0x000fe40007ffe0ff */
[----:B------:R-:W-:Y:S01]  /*8290*/  LOP3.LUT R172, R181, R184, R191, 0x96, !PT ;  /* 0x000000b8b5ac7212 */ /* 0x000fe200078e96bf */
[----:B------:R-:W-:Y:S01]  /*82a0*/  HFMA2 R184, -RZ, RZ, 0, 0 ;  /* 0x00000000ffb87431 */ /* 0x000fe200000001ff */
[----:B------:R-:W-:Y:S01]  /*82b0*/  LOP3.LUT R171, R171, R182, R189, 0x96, !PT ;  /* 0x000000b6abab7212 */ /* 0x000fe200078e96bd */
[----:B------:R-:W-:Y:S01]  /*82c0*/  IMAD.MOV.U32 R176, RZ, RZ, R190 ;  /* 0x000000ffffb07224 */ /* 0x000fe200078e00be */
[----:B------:R-:W-:-:S07]  /*82d0*/  MOV R182, R188 ;  /* 0x000000bc00b67202 */ /* 0x000fce0000000f00 */
.L_x_43572:
[----:B------:R-:W-:Y:S05]  /*82e0*/  BSYNC.RECONVERGENT B1 ;  /* 0x0000000000017941 */ /* 0x000fea0003800200 */
.L_x_43571:
        /* <DEDUP_REMOVED lines=24> */
.L_x_43578:
        /* <DEDUP_REMOVED lines=13> */
.L_x_43580:
[----:B------:R-:W-:Y:S05]  /*8540*/  BSYNC.RECONVERGENT B2 ;  /* 0x0000000000027941 */ /* 0x000fea0003800200 */
.L_x_43579:
        /* <DEDUP_REMOVED lines=61> */
.L_x_43577:
[----:B------:R-:W-:Y:S05]  /*8920*/  BSYNC.RECONVERGENT B1 ;  /* 0x0000000000017941 */ /* 0x000fea0003800200 */
.L_x_43576:
        /* <DEDUP_REMOVED lines=21> */
.L_x_43583:
        /* <DEDUP_REMOVED lines=13> */
.L_x_43585:
[----:B------:R-:W-:Y:S05]  /*8b50*/  BSYNC.RECONVERGENT B2 ;  /* 0x0000000000027941 */ /* 0x000fea0003800200 */
.L_x_43584:
        /* <DEDUP_REMOVED lines=61> */
.L_x_43582:
[----:B------:R-:W-:Y:S05]  /*8f30*/  BSYNC.RECONVERGENT B1 ;  /* 0x0000000000017941 */ /* 0x000fea0003800200 */
.L_x_43581:
        /* <DEDUP_REMOVED lines=21> */
.L_x_43588:
        /* <DEDUP_REMOVED lines=13> */
.L_x_43590:
[----:B------:R-:W-:Y:S05]  /*9160*/  BSYNC.RECONVERGENT B2 ;  /* 0x0000000000027941 */ /* 0x000fea0003800200 */
.L_x_43589:
        /* <DEDUP_REMOVED lines=61> */
.L_x_43587:
[----:B------:R-:W-:Y:S05]  /*9540*/  BSYNC.RECONVERGENT B1 ;  /* 0x0000000000017941 */ /* 0x000fea0003800200 */
.L_x_43586:
        /* <DEDUP_REMOVED lines=9> */
.L_x_43570:
        /* <DEDUP_REMOVED lines=16> */
.L_x_43594:
        /* <DEDUP_REMOVED lines=13> */
.L_x_43596:
[----:B------:R-:W-:Y:S05]  /*97b0*/  BSYNC.RECONVERGENT B2 ;  /* 0x0000000000027941 */ /* 0x000fea0003800200 */
.L_x_43595:
        /* <DEDUP_REMOVED lines=61> */
.L_x_43593:
[----:B------:R-:W-:Y:S05]  /*9b90*/  BSYNC.RECONVERGENT B1 ;  /* 0x0000000000017941 */ /* 0x000fea0003800200 */
.L_x_43592:
        /* <DEDUP_REMOVED lines=23> */
.L_x_43599:
        /* <DEDUP_REMOVED lines=13> */
.L_x_43601:
[----:B------:R-:W-:Y:S05]  /*9de0*/  BSYNC.RECONVERGENT B2 ;  /* 0x0000000000027941 */ /* 0x000fea0003800200 */
.L_x_43600:
        /* <DEDUP_REMOVED lines=59> */
[----:B------:R-:W-:Y:S02]  /*a1a0*/  HFMA2 R188, -RZ, RZ, 0, 0 ;  /* 0x00000000ffbc7431 */ /* 0x000fe400000001ff */
[----:B------:R-:W-:-:S07]  /*a1b0*/  IMAD.MOV.U32 R182, RZ, RZ, R192 ;  /* 0x000000ffffb67224 */ /* 0x000fce00078e00c0 */
.L_x_43598:
[----:B------:R-:W-:Y:S05]  /*a1c0*/  BSYNC.RECONVERGENT B1 ;  /* 0x0000000000017941 */ /* 0x000fea0003800200 */
.L_x_43597:
        /* <DEDUP_REMOVED lines=20> */
.L_x_43604:
        /* <DEDUP_REMOVED lines=13> */
.L_x_43606:
[----:B------:R-:W-:Y:S05]  /*a3e0*/  BSYNC.RECONVERGENT B2 ;  /* 0x0000000000027941 */ /* 0x000fea0003800200 */
.L_x_43605:
        /* <DEDUP_REMOVED lines=61> */
.L_x_43603:
[----:B------:R-:W-:Y:S05]  /*a7c0*/  BSYNC.RECONVERGENT B1 ;  /* 0x0000000000017941 */ /* 0x000fea0003800200 */
.L_x_43602:
        /* <DEDUP_REMOVED lines=20> */
.L_x_43609:
        /* <DEDUP_REMOVED lines=13> */
.L_x_43611:
[----:B------:R-:W-:Y:S05]  /*a9e0*/  BSYNC.RECONVERGENT B2 ;  /* 0x0000000000027941 */ /* 0x000fea0003800200 */
.L_x_43610:
        /* <DEDUP_REMOVED lines=61> */
.L_x_43608:
[----:B------:R-:W-:Y:S05]  /*adc0*/  BSYNC.RECONVERGENT B1 ;  /* 0x0000000000017941 */ /* 0x000fea0003800200 */
.L_x_43607:
        /* <DEDUP_REMOVED lines=11> */
.L_x_43591:
[----:B------:R-:W0:Y:S01]  /*ae80*/  LDC.64 R180, c[0x0][0x3a8] ;  /* 0x0000ea00ffb47b82 */ /* 0x000e220000000a00 */
[----:B------:R-:W-:Y:S02]  /*ae90*/  SEL R183, RZ, 0x1000000, !P3 ;  /* 0x01000000ffb77807 */ /* 0x000fe40005800000 */
[----:B------:R-:W-:Y:S02]  /*aea0*/  SEL R184, RZ, 0x10000, !P2 ;  /* 0x00010000ffb87807 */ /* 0x000fe40005000000 */
[----:B------:R-:W-:Y:S02]  /*aeb0*/  SEL R185, RZ, 0x100, !P1 ;  /* 0x00000100ffb97807 */ /* 0x000fe40004800000 */
[----:B------:R-:W-:Y:S01]  /*aec0*/  SEL R190, RZ, 0x1, !P0 ;  /* 0x00000001ffbe7807 */ /* 0x000fe20004000000 */
[----:B------:R-:W1:Y:S01]  /*aed0*/  LDC.64 R188, c[0x0][0x3b0] ;  /* 0x0000ec00ffbc7b82 */ /* 0x000e620000000a00 */
[----:B------:R-:W-:-:S05]  /*aee0*/  IADD3 R183, PT, PT, R185, R183, R184 ;  /* 0x000000b7b9b77210 */ /* 0x000fca0007ffe0b8 */
[----:B------:R-:W-:Y:S02]  /*aef0*/  IMAD.IADD R183, R183, 0x1, R190 ;  /* 0x00000001b7b77824 */ /* 0x000fe400078e02be */
[----:B0-----:R-:W-:Y:S01]  /*af00*/  IMAD.WIDE.U32 R184, R179, 0x10, R180 ;  /* 0x00000010b3b87825 */ /* 0x001fe200078e00b4 */
[----:B------:R-:W-:-:S04]  /*af10*/  MOV R180, R182 ;  /* 0x000000b600b47202 */ /* 0x000fc80000000f00 */
[----:B------:R3:W-:Y:S01]  /*af20*/  STG.E.128 desc[UR6][R184.64], R156 ;  /* 0x0000009cb8007986 */ /* 0x0007e2000c101d06 */
[----:B-1----:R-:W-:-:S04]  /*af30*/  IMAD.WIDE.U32 R188, R179, 0x4, R188 ;  /* 0x00000004b3bc7825 */ /* 0x002fc800078e00bc */
[----:B------:R-:W-:Y:S01]  /*af40*/  VIADD R179, R179, 0x20 ;  /* 0x00000020b3b37836 */ /* 0x000fe20000000000 */
[----:B------:R3:W-:Y:S06]  /*af50*/  STG.E desc[UR6][R188.64], R183 ;  /* 0x000000b7bc007986 */ /* 0x0007ec000c101906 */
.L_x_43569:
[----:B------:R-:W-:Y:S05]  /*af60*/  BSYNC.RECONVERGENT B0 ;  /* 0x0000000000007941 */ /* 0x000fea0003800200 */
.L_x_43568:
        /* <DEDUP_REMOVED lines=30> */
.L_x_43617:
        /* <DEDUP_REMOVED lines=13> */
.L_x_43619:
[----:B------:R-:W-:Y:S05]  /*b220*/  BSYNC.RECONVERGENT B2 ;  /* 0x0000000000027941 */ /* 0x000fea0003800200 */
.L_x_43618:
        /* <DEDUP_REMOVED lines=60> */
[----:B------:R-:W-:-:S07]  /*b5f0*/  IMAD.MOV.U32 R182, RZ, RZ, R188 ;  /* 0x000000ffffb67224 */ /* 0x000fce00078e00bc */
.L_x_43616:
[----:B------:R-:W-:Y:S05]  /*b600*/  BSYNC.RECONVERGENT B1 ;  /* 0x0000000000017941 */ /* 0x000fea0003800200 */
.L_x_43615:
        /* <DEDUP_REMOVED lines=24> */
.L_x_43622:
        /* <DEDUP_REMOVED lines=13> */
.L_x_43624:
[----:B------:R-:W-:Y:S05]  /*b860*/  BSYNC.RECONVERGENT B2 ;  /* 0x0000000000027941 */ /* 0x000fea0003800200 */
.L_x_43623:
        /* <DEDUP_REMOVED lines=61> */
.L_x_43621:
[----:B------:R-:W-:Y:S05]  /*bc40*/  BSYNC.RECONVERGENT B1 ;  /* 0x0000000000017941 */ /* 0x000fea0003800200 */
.L_x_43620:
        /* <DEDUP_REMOVED lines=21> */
.L_x_43627:
        /* <DEDUP_REMOVED lines=13> */
.L_x_43629:
[----:B------:R-:W-:Y:S05]  /*be70*/  BSYNC.RECONVERGENT B2 ;  /* 0x0000000000027941 */ /* 0x000fea0003800200 */
.L_x_43628:
        /* <DEDUP_REMOVED lines=61> */
.L_x_43626:
[----:B------:R-:W-:Y:S05]  /*c250*/  BSYNC.RECONVERGENT B1 ;  /* 0x0000000000017941 */ /* 0x000fea0003800200 */
.L_x_43625:
        /* <DEDUP_REMOVED lines=21> */
.L_x_43632:
        /* <DEDUP_REMOVED lines=13> */
.L_x_43634:
[----:B------:R-:W-:Y:S05]  /*c480*/  BSYNC.RECONVERGENT B2 ;  /* 0x0000000000027941 */ /* 0x000fea0003800200 */
.L_x_43633:
        /* <DEDUP_REMOVED lines=61> */
.L_x_43631:
[----:B------:R-:W-:Y:S05]  /*c860*/  BSYNC.RECONVERGENT B1 ;  /* 0x0000000000017941 */ /* 0x000fea0003800200 */
.L_x_43630:
        /* <DEDUP_REMOVED lines=9> */
.L_x_43614:
        /* <DEDUP_REMOVED lines=16> */
.L_x_43638:
        /* <DEDUP_REMOVED lines=13> */
.L_x_43640:
[----:B------:R-:W-:Y:S05]  /*cad0*/  BSYNC.RECONVERGENT B2 ;  /* 0x0000000000027941 */ /* 0x000fea0003800200 */
.L_x_43639:
        /* <DEDUP_REMOVED lines=61> */
.L_x_43637:
[----:B------:R-:W-:Y:S05]  /*ceb0*/  BSYNC.RECONVERGENT B1 ;  /* 0x0000000000017941 */ /* 0x000fea0003800200 */
.L_x_43636:
[----:B------:R-:W0:Y:S01]  /*cec0*/  LDC R180, c[0x0][0x408] ;  /* 0x00010200ffb47b82 */ /* 0x000e220000000800 */
[----:B------:R-:W-:Y:S01]  /*ced0*/  I2FP.F32.U32 R178, R183 ;  /* 0x000000b700b27245 */ /* 0x000fe20000201000 */
[----:B------:R-:W-:Y:S01]  /*cee0*/  HFMA2 R183, -RZ, RZ, 0.1171875, 0 ;  /* 0x2f800000ffb77431 */ /* 0x000fe200000001ff */
[----:B------:R-:W-:Y:S01]  /*cef0*/  ISETP.NE.AND P1, PT, R184, 0x1, PT ;  /* 0x00000001b800780c */ /* 0x000fe20003f25270 */
[----:B-----5:R-:W-:Y:S01]  /*cf00*/  FMUL.FTZ R185, R152, R0 ;  /* 0x0000000098b97220 */ /* 0x020fe20000410000 */
[----:B------:R-:W-:Y:S01]  /*cf10*/  BSSY.RECONVERGENT B1, `(.L_x_43641) ;  /* 0x000005d000017945 */ /* 0x000fe20003800200 */
[----:B------:R-:W-:Y:S02]  /*cf20*/  MOV R152, R176 ;  /* 0x000000b000987202 */ /* 0x000fe40000000f00 */
[----:B------:R-:W1:Y:S01]  /*cf30*/  LDC R181, c[0x0][0x404] ;  /* 0x00010100ffb57b82 */ /* 0x000e620000000800 */
[----:B------:R-:W-:Y:S01]  /*cf40*/  FFMA.FTZ R178, R178, R183, 1.1641532182693481445e-10 ;  /* 0x2f000000b2b27423 */ /* 0x000fe200000100b7 */
[----:B0-----:R-:W-:-:S04]  /*cf50*/  FMUL.FTZ R185, R185, R180 ;  /* 0x000000b4b9b97220 */ /* 0x001fc80000410000 */
[----:B-1----:R-:W-:Y:S01]  /*cf60*/  FSETP.GTU.FTZ.AND P0, PT, R178, R181, PT ;  /* 0x000000b5b200720b */ /* 0x002fe20003f1c000 */
        /* <DEDUP_REMOVED lines=12> */
.L_x_43643:
        /* <DEDUP_REMOVED lines=13> */
.L_x_43645:
[----:B------:R-:W-:Y:S05]  /*d100*/  BSYNC.RECONVERGENT B2 ;  /* 0x0000000000027941 */ /* 0x000fea0003800200 */
.L_x_43644:
        /* <DEDUP_REMOVED lines=61> */
.L_x_43642:
[----:B------:R-:W-:Y:S05]  /*d4e0*/  BSYNC.RECONVERGENT B1 ;  /* 0x0000000000017941 */ /* 0x000fea0003800200 */
.L_x_43641:
        /* <DEDUP_REMOVED lines=20> */
.L_x_43648:
        /* <DEDUP_REMOVED lines=13> */
.L_x_43650:
[----:B------:R-:W-:Y:S05]  /*d700*/  BSYNC.RECONVERGENT B2 ;  /* 0x0000000000027941 */ /* 0x000fea0003800200 */
.L_x_43649:
        /* <DEDUP_REMOVED lines=61> */
.L_x_43647:
[----:B------:R-:W-:Y:S05]  /*dae0*/  BSYNC.RECONVERGENT B1 ;  /* 0x0000000000017941 */ /* 0x000fea0003800200 */
.L_x_43646:
        /* <DEDUP_REMOVED lines=20> */
.L_x_43653:
        /* <DEDUP_REMOVED lines=13> */
.L_x_43655:
[----:B------:R-:W-:Y:S05]  /*dd00*/  BSYNC.RECONVERGENT B2 ;  /* 0x0000000000027941 */ /* 0x000fea0003800200 */
.L_x_43654:
        /* <DEDUP_REMOVED lines=61> */
.L_x_43652:
[----:B------:R-:W-:Y:S05]  /*e0e0*/  BSYNC.RECONVERGENT B1 ;  /* 0x0000000000017941 */ /* 0x000fea0003800200 */
.L_x_43651:
        /* <DEDUP_REMOVED lines=11> */
.L_x_43635:
        /* <DEDUP_REMOVED lines=8> */
[----:B0-----:R-:W-:-:S04]  /*e220*/  IMAD.WIDE.U32 R184, R179, 0x10, R180 ;  /* 0x00000010b3b87825 */ /* 0x001fc800078e00b4 */
[----:B------:R-:W-:Y:S01]  /*e230*/  IMAD.MOV.U32 R180, RZ, RZ, R182 ;  /* 0x000000ffffb47224 */ /* 0x000fe200078e00b6 */
[----:B------:R4:W-:Y:S01]  /*e240*/  STG.E.128 desc[UR6][R184.64], R152 ;  /* 0x00000098b8007986 */ /* 0x0009e2000c101d06 */
[C---:B-1----:R-:W-:Y:S01]  /*e250*/  IMAD.WIDE.U32 R188, R179.reuse, 0x4, R188 ;  /* 0x00000004b3bc7825 */ /* 0x042fe200078e00bc */
[----:B------:R-:W-:-:S04]  /*e260*/  IADD3 R179, PT, PT, R179, 0x20, RZ ;  /* 0x00000020b3b37810 */ /* 0x000fc80007ffe0ff */
[----:B------:R4:W-:Y:S03]  /*e270*/  STG.E desc[UR6][R188.64], R183 ;  /* 0x000000b7bc007986 */ /* 0x0009e6000c101906 */
.L_x_43613:
[----:B------:R-:W-:Y:S05]  /*e280*/  BSYNC.RECONVERGENT B0 ;  /* 0x0000000000007941 */ /* 0x000fea0003800200 */
.L_x_43612:
        /* <DEDUP_REMOVED lines=10> */
[----:B---34-:R-:W-:Y:S02]  /*e330*/  @P0 IMAD.WIDE.U32 R182, R179, 0x10, R150 ;  /* 0x00000010b3b60825 */ /* 0x018fe400078e0096 */
[----:B------:R-:W5:Y:S04]  /*e340*/  LDG.E.128 R148, desc[UR6][R148.64] ;  /* 0x0000000694947981 */ /* 0x000f68000c1e1d00 */
        /* <DEDUP_REMOVED lines=18> */
.L_x_43661:
        /* <DEDUP_REMOVED lines=13> */
.L_x_43663:
[----:B------:R-:W-:Y:S05]  /*e540*/  BSYNC.RECONVERGENT B2 ;  /* 0x0000000000027941 */ /* 0x000fea0003800200 */
.L_x_43662:
        /* <DEDUP_REMOVED lines=61> */
.L_x_43660:
[----:B------:R-:W-:Y:S05]  /*e920*/  BSYNC.RECONVERGENT B1 ;  /* 0x0000000000017941 */ /* 0x000fea0003800200 */
.L_x_43659:
        /* <DEDUP_REMOVED lines=24> */
.L_x_43666:
        /* <DEDUP_REMOVED lines=13> */
.L_x_43668:
[----:B------:R-:W-:Y:S05]  /*eb80*/  BSYNC.RECONVERGENT B2 ;  /* 0x0000000000027941 */ /* 0x000fea0003800200 */
.L_x_43667:
        /* <DEDUP_REMOVED lines=61> */
.L_x_43665:
[----:B------:R-:W-:Y:S05]  /*ef60*/  BSYNC.RECONVERGENT B1 ;  /* 0x0000000000017941 */ /* 0x000fea0003800200 */
.L_x_43664:
        /* <DEDUP_REMOVED lines=21> */
.L_x_43671:
        /* <DEDUP_REMOVED lines=13> */
.L_x_43673:
[----:B------:R-:W-:Y:S05]  /*f190*/  BSYNC.RECONVERGENT B2 ;  /* 0x0000000000027941 */ /* 0x000fea0003800200 */
.L_x_43672:
        /* <DEDUP_REMOVED lines=61> */
.L_x_43670:
[----:B------:R-:W-:Y:S05]  /*f570*/  BSYNC.RECONVERGENT B1 ;  /* 0x0000000000017941 */ /* 0x000fea0003800200 */
.L_x_43669:
        /* <DEDUP_REMOVED lines=21> */
.L_x_43676:
        /* <DEDUP_REMOVED lines=13> */
.L_x_43678:
[----:B------:R-:W-:Y:S05]  /*f7a0*/  BSYNC.RECONVERGENT B2 ;  /* 0x0000000000027941 */ /* 0x000fea0003800200 */
.L_x_43677:
        /* <DEDUP_REMOVED lines=61> */
.L_x_43675:
[----:B------:R-:W-:Y:S05]  /*fb80*/  BSYNC.RECONVERGENT B1 ;  /* 0x0000000000017941 */ /* 0x000fea0003800200 */
.L_x_43674:
        /* <DEDUP_REMOVED lines=9> */
.L_x_43658:
        /* <DEDUP_REMOVED lines=16> */
.L_x_43682:
        /* <DEDUP_REMOVED lines=13> */
.L_x_43684:
[----:B------:R-:W-:Y:S05]  /*fdf0*/  BSYNC.RECONVERGENT B2 ;  /* 0x0000000000027941 */ /* 0x000fea0003800200 */
.L_x_43683:
        /* <DEDUP_REMOVED lines=61> */
.L_x_43681:
[----:B------:R-:W-:Y:S05]  /*101d0*/  BSYNC.RECONVERGENT B1 ;  /* 0x0000000000017941 */ /* 0x000fea0003800200 */
.L_x_43680:
[----:B------:R-:W0:Y:S01]  /*101e0*/  LDC R180, c[0x0][0x408] ;  /* 0x00010200ffb47b82 */ /* 0x000e220000000800 */
[----:B------:R-:W-:Y:S01]  /*101f0*/  I2FP.F32.U32 R178, R183 ;  /* 0x000000b700b27245 */ /* 0x000fe20000201000 */
[----:B------:R-:W-:Y:S01]  /*10200*/  IMAD.MOV.U32 R183, RZ, RZ, 0x2f800000 ;  /* 0x2f800000ffb77424 */ /* 0x000fe200078e00ff */
[----:B------:R-:W-:Y:S01]  /*10210*/  ISETP.NE.AND P1, PT, R184, 0x1, PT ;  /* 0x00000001b800780c */ /* 0x000fe20003f25270 */
[----:B-----5:R-:W-:Y:S01]  /*10220*/  FMUL.FTZ R185, R148, R0 ;  /* 0x0000000094b97220 */ /* 0x020fe20000410000 */
[----:B------:R-:W-:Y:S01]  /*10230*/  BSSY.RECONVERGENT B1, `(.L_x_43685) ;  /* 0x000005d000017945 */ /* 0x000fe20003800200 */
[----:B------:R-:W-:Y:S01]  /*10240*/  FFMA.FTZ R178, R178, R183, 1.1641532182693481445e-10 ;  /* 0x2f000000b2b27423 */ /* 0x000fe200000100b7 */
[----:B------:R-:W-:Y:S01]  /*10250*/  IMAD.MOV.U32 R148, RZ, RZ, R176 ;  /* 0x000000ffff947224 */ /* 0x000fe200078e00b0 */
[----:B------:R-:W1:Y:S01]  /*10260*/  LDC R181, c[0x0][0x404] ;  /* 0x00010100ffb57b82 */ /* 0x000e620000000800 */
[----:B0-----:R-:W-:Y:S02]  /*10270*/  FMUL.FTZ R185, R185, R180 ;  /* 0x000000b4b9b97220 */ /* 0x001fe40000410000 */
[----:B-1----:R-:W-:-:S02]  /*10280*/  FSETP.GTU.FTZ.AND P0, PT, R178, R181, PT ;  /* 0x000000b5b200720b */ /* 0x002fc40003f1c000 */
[----:B------:R-:W-:Y:S02]  /*10290*/  MOV R178, 0x2 ;  /* 0x0000000200b27802 */ /* 0x000fe40000000f00 */
        /* <DEDUP_REMOVED lines=11> */
.L_x_43687:
        /* <DEDUP_REMOVED lines=13> */
.L_x_43689:
[----:B------:R-:W-:Y:S05]  /*10420*/  BSYNC.RECONVERGENT B2 ;  /* 0x0000000000027941 */ /* 0x000fea0003800200 */
.L_x_43688:
        /* <DEDUP_REMOVED lines=61> */
.L_x_43686:
[----:B------:R-:W-:Y:S05]  /*10800*/  BSYNC.RECONVERGENT B1 ;  /* 0x0000000000017941 */ /* 0x000fea0003800200 */
.L_x_43685:
        /* <DEDUP_REMOVED lines=20> */
.L_x_43692:
        /* <DEDUP_REMOVED lines=13> */
.L_x_43694:
[----:B------:R-:W-:Y:S05]  /*10a20*/  BSYNC.RECONVERGENT B2 ;  /* 0x0000000000027941 */ /* 0x000fea0003800200 */
.L_x_43693:
        /* <DEDUP_REMOVED lines=61> */
.L_x_43691:
[----:B------:R-:W-:Y:S05]  /*10e00*/  BSYNC.RECONVERGENT B1 ;  /* 0x0000000000017941 */ /* 0x000fea0003800200 */
.L_x_43690:
        /* <DEDUP_REMOVED lines=20> */
.L_x_43697:
        /* <DEDUP_REMOVED lines=13> */
.L_x_43699:
[----:B------:R-:W-:Y:S05]  /*11020*/  BSYNC.RECONVERGENT B2 ;  /* 0x0000000000027941 */ /* 0x000fea0003800200 */
.L_x_43698:
        /* <DEDUP_REMOVED lines=61> */
.L_x_43696:
[----:B------:R-:W-:Y:S05]  /*11400*/  BSYNC.RECONVERGENT B1 ;  /* 0x0000000000017941 */ /* 0x000fea0003800200 */
.L_x_43695:
        /* <DEDUP_REMOVED lines=11> */
.L_x_43679:
        /* <DEDUP_REMOVED lines=14> */
.L_x_43657:
[----:B------:R-:W-:Y:S05]  /*115a0*/  BSYNC.RECONVERGENT B0 ;  /* 0x0000000000007941 */ /* 0x000fea0003800200 */
.L_x_43656:
        /* <DEDUP_REMOVED lines=8> */
[----:B------:R-:W0:Y:S01]  /*11630*/  @P0 LDC.64 R146, c[0x0][0x3a0] ;  /* 0x0000e800ff920b82 */ /* 0x000e220000000a00 */
[----:B-1----:R-:W-:-:S04]  /*11640*/  IMAD.WIDE.U32 R144, R179, 0x10, R144 ;  /* 0x00000010b3907825 */ /* 0x002fc800078e0090 */
[----:B0--34-:R-:W-:Y:S02]  /*11650*/  @P0 IMAD.WIDE.U32 R182, R179, 0x10, R146 ;  /* 0x00000010b3b60825 */ /* 0x019fe400078e0092 */
[----:B------:R-:W5:Y:S04]  /*11660*/  LDG.E.128 R144, desc[UR6][R144.64] ;  /* 0x0000000690907981 */ /* 0x000f68000c1e1d00 */
[----:B------:R0:W5:Y:S01]  /*11670*/  @P0 LDG.E.128 R4, desc[UR6][R182.64] ;  /* 0x00000006b6040981 */ /* 0x000162000c1e1d00 */
[----:B------:R-:W-:Y:S05]  /*11680*/  @!P0 BRA `(.L_x_43702) ;  /* 0x00000018002c8947 */ /* 0x000fea0003800000 */
[----:B------:R-:W-:Y:S01]  /*11690*/  ISETP.NE.AND P0, PT, R178, 0x1, PT ;  /* 0x00000001b200780c */ /* 0x000fe20003f05270 */
[----:B------:R-:W-:Y:S01]  /*116a0*/  BSSY.RECONVERGENT B1, `(.L_x_43703) ;  /* 0x000005a000017945 */ /* 0x000fe20003800200 */
[----:B--2---:R-:W-:Y:S02]  /*116b0*/  HFMA2 R184, -RZ, RZ, 0, 1.1920928955078125e-07 ;  /* 0x00000002ffb87431 */ /* 0x004fe400000001ff */
        /* <DEDUP_REMOVED lines=13> */
.L_x_43705:
        /* <DEDUP_REMOVED lines=13> */
.L_x_43707:
[----:B------:R-:W-:Y:S05]  /*11860*/  BSYNC.RECONVERGENT B2 ;  /* 0x0000000000027941 */ /* 0x000fea0003800200 */
.L_x_43706:
        /* <DEDUP_REMOVED lines=61> */
.L_x_43704:
[----:B------:R-:W-:Y:S05]  /*11c40*/  BSYNC.RECONVERGENT B1 ;  /* 0x0000000000017941 */ /* 0x000fea0003800200 */
.L_x_43703:
        /* <DEDUP_REMOVED lines=24> */
.L_x_43710:
        /* <DEDUP_REMOVED lines=13> */
.L_x_43712:
[----:B------:R-:W-:Y:S05]  /*11ea0*/  BSYNC.RECONVERGENT B2 ;  /* 0x0000000000027941 */ /* 0x000fea0003800200 */
.L_x_43711:
        /* <DEDUP_REMOVED lines=61> */
.L_x_43709:
[----:B------:R-:W-:Y:S05]  /*12280*/  BSYNC.RECONVERGENT B1 ;  /* 0x0000000000017941 */ /* 0x000fea0003800200 */
.L_x_43708:
        /* <DEDUP_REMOVED lines=21> */
.L_x_43715:
        /* <DEDUP_REMOVED lines=13> */
.L_x_43717:
[----:B------:R-:W-:Y:S05]  /*124b0*/  BSYNC.RECONVERGENT B2 ;  /* 0x0000000000027941 */ /* 0x000fea0003800200 */
.L_x_43716:
        /* <DEDUP_REMOVED lines=61> */
.L_x_43714:
[----:B------:R-:W-:Y:S05]  /*12890*/  BSYNC.RECONVERGENT B1 ;  /* 0x0000000000017941 */ /* 0x000fea0003800200 */
.L_x_43713:
        /* <DEDUP_REMOVED lines=21> */
.L_x_43720:
        /* <DEDUP_REMOVED lines=13> */
.L_x_43722:
[----:B------:R-:W-:Y:S05]  /*12ac0*/  BSYNC.RECONVERGENT B2 ;  /* 0x0000000000027941 */ /* 0x000fea0003800200 */
.L_x_43721:
        /* <DEDUP_REMOVED lines=61> */
.L_x_43719:
[----:B------:R-:W-:Y:S05]  /*12ea0*/  BSYNC.RECONVERGENT B1 ;  /* 0x0000000000017941 */ /* 0x000fea0003800200 */
.L_x_43718:
        /* <DEDUP_REMOVED lines=9> */
.L_x_43702:
        /* <DEDUP_REMOVED lines=16> */
.L_x_43726:
        /* <DEDUP_REMOVED lines=13> */
.L_x_43728:
[----:B------:R-:W-:Y:S05]  /*13110*/  BSYNC.RECONVERGENT B2 ;  /* 0x0000000000027941 */ /* 0x000fea0003800200 */
.L_x_43727:
        /* <DEDUP_REMOVED lines=61> */
.L_x_43725:
[----:B------:R-:W-:Y:S05]  /*134f0*/  BSYNC.RECONVERGENT B1 ;  /* 0x0000000000017941 */ /* 0x000fea0003800200 */
.L_x_43724:
[----:B------:R-:W0:Y:S01]  /*13500*/  LDC R180, c[0x0][0x408] ;  /* 0x00010200ffb47b82 */ /* 0x000e220000000800 */
[----:B------:R-:W-:Y:S01]  /*13510*/  I2FP.F32.U32 R178, R183 ;  /* 0x000000b700b27245 */ /* 0x000fe20000201000 */
[----:B------:R-:W-:Y:S01]  /*13520*/  HFMA2 R183, -RZ, RZ, 0.1171875, 0 ;  /* 0x2f800000ffb77431 */ /* 0x000fe200000001ff */
[----:B------:R-:W-:Y:S01]  /*13530*/  ISETP.NE.AND P1, PT, R184, 0x1, PT ;  /* 0x00000001b800780c */ /* 0x000fe20003f25270 */
[----:B-----5:R-:W-:Y:S01]  /*13540*/  FMUL.FTZ R185, R144, R0 ;  /* 0x0000000090b97220 */ /* 0x020fe20000410000 */
[----:B------:R-:W-:Y:S01]  /*13550*/  BSSY.RECONVERGENT B1, `(.L_x_43729) ;  /* 0x000005d000017945 */ /* 0x000fe20003800200 */
[----:B------:R-:W-:Y:S01]  /*13560*/  IMAD.MOV.U32 R188, RZ, RZ, 0x2 ;  /* 0x00000002ffbc7424 */ /* 0x000fe200078e00ff */
[----:B------:R-:W-:Y:S01]  /*13570*/  MOV R144, R176 ;  /* 0x000000b000907202 */ /* 0x000fe20000000f00 */
[----:B------:R-:W1:Y:S01]  /*13580*/  LDC R181, c[0x0][0x404] ;  /* 0x00010100ffb57b82 */ /* 0x000e620000000800 */
[----:B------:R-:W-:Y:S01]  /*13590*/  FFMA.FTZ R178, R178, R183, 1.1641532182693481445e-10 ;  /* 0x2f000000b2b27423 */ /* 0x000fe200000100b7 */
[----:B0-----:R-:W-:-:S04]  /*135a0*/  FMUL.FTZ R185, R185, R180 ;  /* 0x000000b4b9b97220 */ /* 0x001fc80000410000 */
[----:B-1----:R-:W-:-:S04]  /*135b0*/  FSETP.GTU.FTZ.AND P0, PT, R178, R181, PT ;  /* 0x000000b5b200720b */ /* 0x002fc80003f1c000 */
        /* <DEDUP_REMOVED lines=11> */
.L_x_43731:
        /* <DEDUP_REMOVED lines=13> */
.L_x_43733:
[----:B------:R-:W-:Y:S05]  /*13740*/  BSYNC.RECONVERGENT B2 ;  /* 0x0000000000027941 */ /* 0x000fea0003800200 */
.L_x_43732:
        /* <DEDUP_REMOVED lines=61> */
.L_x_43730:
[----:B------:R-:W-:Y:S05]  /*13b20*/  BSYNC.RECONVERGENT B1 ;  /* 0x0000000000017941 */ /* 0x000fea0003800200 */
.L_x_43729:
        /* <DEDUP_REMOVED lines=20> */
.L_x_43736:
        /* <DEDUP_REMOVED lines=13> */
.L_x_43738:
[----:B------:R-:W-:Y:S05]  /*13d40*/  BSYNC.RECONVERGENT B2 ;  /* 0x0000000000027941 */ /* 0x000fea0003800200 */
.L_x_43737:
        /* <DEDUP_REMOVED lines=55> */
[----:B------:R-:W-:Y:S01]  /*140c0*/  IADD3 R171, PT, PT, R3, -0x695add53, RZ ;  /* 0x96a522ad03ab7810 */ /* 0x000fe20007ffe0ff */
[----:B------:R-:W-:Y:S01]  /*140d0*/  IMAD.MOV.U32 R176, RZ, RZ, R192 ;  /* 0x000000ffffb07224 */ /* 0x000fe200078e00c0 */
[----:B------:R-:W-:Y:S01]  /*140e0*/  MOV R145, R182 ;  /* 0x000000b600917202 */ /* 0x000fe20000000f00 */
[----:B------:R-:W-:Y:S02]  /*140f0*/  IMAD.MOV.U32 R182, RZ, RZ, R190 ;  /* 0x000000ffffb67224 */ /* 0x000fe400078e00be */
[----:B------:R-:W-:Y:S01]  /*14100*/  HFMA2 R190, -RZ, RZ, 0, 0 ;  /* 0x00000000ffbe7431 */ /* 0x000fe200000001ff */
[----:B------:R-:W-:-:S07]  /*14110*/  LOP3.LUT R171, R171, R144, R191, 0x96, !PT ;  /* 0x00000090abab7212 */ /* 0x000fce00078e96bf */
.L_x_43735:
[----:B------:R-:W-:Y:S05]  /*14120*/  BSYNC.RECONVERGENT B1 ;  /* 0x0000000000017941 */ /* 0x000fea0003800200 */
.L_x_43734:
        /* <DEDUP_REMOVED lines=20> */
.L_x_43741:
        /* <DEDUP_REMOVED lines=13> */
.L_x_43743:
[----:B------:R-:W-:Y:S05]  /*14340*/  BSYNC.RECONVERGENT B2 ;  /* 0x0000000000027941 */ /* 0x000fea0003800200 */
.L_x_43742:
        /* <DEDUP_REMOVED lines=61> */
.L_x_43740:
[----:B------:R-:W-:Y:S05]  /*14720*/  BSYNC.RECONVERGENT B1 ;  /* 0x0000000000017941 */ /* 0x000fea0003800200 */
.L_x_43739:
        /* <DEDUP_REMOVED lines=11> */
.L_x_43723:
        /* <DEDUP_REMOVED lines=14> */
.L_x_43701:
[----:B------:R-:W-:Y:S05]  /*148c0*/  BSYNC.RECONVERGENT B0 ;  /* 0x0000000000007941 */ /* 0x000fea0003800200 */
.L_x_43700:
        /* <DEDUP_REMOVED lines=30> */
.L_x_43749:
        /* <DEDUP_REMOVED lines=13> */
.L_x_43751:
[----:B------:R-:W-:Y:S05]  /*14b80*/  BSYNC.RECONVERGENT B2 ;  /* 0x0000000000027941 */ /* 0x000fea0003800200 */
.L_x_43750:
        /* <DEDUP_REMOVED lines=61> */
.L_x_43748:
[----:B------:R-:W-:Y:S05]  /*14f60*/  BSYNC.RECONVERGENT B1 ;  /* 0x0000000000017941 */ /* 0x000fea0003800200 */
.L_x_43747:
        /* <DEDUP_REMOVED lines=24> */
.L_x_43754:
        /* <DEDUP_REMOVED lines=13> */
.L_x_43756:
[----:B------:R-:W-:Y:S05]  /*151c0*/  BSYNC.RECONVERGENT B2 ;  /* 0x0000000000027941 */ /* 0x000fea0003800200 */
.L_x_43755:
        /* <DEDUP_REMOVED lines=61> */
.L_x_43753:
[----:B------:R-:W-:Y:S05]  /*155a0*/  BSYNC.RECONVERGENT B1 ;  /* 0x0000000000017941 */ /* 0x000fea0003800200 */
.L_x_43752:
        /* <DEDUP_REMOVED lines=21> */
.L_x_43759:
        /* <DEDUP_REMOVED lines=13> */
.L_x_43761:
[----:B------:R-:W-:Y:S05]  /*157d0*/  BSYNC.RECONVERGENT B2 ;  /* 0x0000000000027941 */ /* 0x000fea0003800200 */
.L_x_43760:
        /* <DEDUP_REMOVED lines=61> */
.L_x_43758:
[----:B------:R-:W-:Y:S05]  /*15bb0*/  BSYNC.RECONVERGENT B1 ;  /* 0x0000000000017941 */ /* 0x000fea0003800200 */
.L_x_43757:
        /* <DEDUP_REMOVED lines=21> */
.L_x_43764:
        /* <DEDUP_REMOVED lines=13> */
.L_x_43766:
[----:B------:R-:W-:Y:S05]  /*15de0*/  BSYNC.RECONVERGENT B2 ;  /* 0x0000000000027941 */ /* 0x000fea0003800200 */
.L_x_43765:
        /* <DEDUP_REMOVED lines=61> */
.L_x_43763:
[----:B------:R-:W-:Y:S05]  /*161c0*/  BSYNC.RECONVERGENT B1 ;  /* 0x0000000000017941 */ /* 0x000fea0003800200 */
.L_x_43762:
        /* <DEDUP_REMOVED lines=9> */
.L_x_43746:
        /* <DEDUP_REMOVED lines=16> */
.L_x_43770:
        /* <DEDUP_REMOVED lines=13> */
.L_x_43772:
[----:B------:R-:W-:Y:S05]  /*16430*/  BSYNC.RECONVERGENT B2 ;  /* 0x0000000000027941 */ /* 0x000fea0003800200 */
.L_x_43771:
        /* <DEDUP_REMOVED lines=61> */
.L_x_43769:
[----:B------:R-:W-:Y:S05]  /*16810*/  BSYNC.RECONVERGENT B1 ;  /* 0x0000000000017941 */ /* 0x000fea0003800200 */
.L_x_43768:
        /* <DEDUP_REMOVED lines=9> */
[----:B------:R-:W-:Y:S02]  /*168b0*/  IMAD.MOV.U32 R128, RZ, RZ, R176 ;  /* 0x000000ffff807224 */ /* 0x000fe400078e00b0 */
[----:B0-----:R-:W-:Y:S01]  /*168c0*/  FMUL.FTZ R185, R185, R180 ;  /* 0x000000b4b9b97220 */ /* 0x001fe20000410000 */
[----:B-1----:R-:W-:-:S04]  /*168d0*/  FSETP.GTU.FTZ.AND P0, PT, R178, R181, PT ;  /* 0x000000b5b200720b */ /* 0x002fc80003f1c000 */
        /* <DEDUP_REMOVED lines=11> */
.L_x_43775:
        /* <DEDUP_REMOVED lines=13> */
.L_x_43777:
[----:B------:R-:W-:Y:S05]  /*16a60*/  BSYNC.RECONVERGENT B2 ;  /* 0x0000000000027941 */ /* 0x000fea0003800200 */
.L_x_43776:
        /* <DEDUP_REMOVED lines=61> */
.L_x_43774:
[----:B------:R-:W-:Y:S05]  /*16e40*/  BSYNC.RECONVERGENT B1 ;  /* 0x0000000000017941 */ /* 0x000fea0003800200 */
.L_x_43773:
        /* <DEDUP_REMOVED lines=20> */
.L_x_43780:
        /* <DEDUP_REMOVED lines=13> */
.L_x_43782:
[----:B------:R-:W-:Y:S05]  /*17060*/  BSYNC.RECONVERGENT B2 ;  /* 0x0000000000027941 */ /* 0x000fea0003800200 */
.L_x_43781:
        /* <DEDUP_REMOVED lines=61> */
.L_x_43779:
[----:B------:R-:W-:Y:S05]  /*17440*/  BSYNC.RECONVERGENT B1 ;  /* 0x0000000000017941 */ /* 0x000fea0003800200 */
.L_x_43778:
        /* <DEDUP_REMOVED lines=20> */
.L_x_43785:
        /* <DEDUP_REMOVED lines=13> */
.L_x_43787:
[----:B------:R-:W-:Y:S05]  /*17660*/  BSYNC.RECONVERGENT B2 ;  /* 0x0000000000027941 */ /* 0x000fea0003800200 */
.L_x_43786:
        /* <DEDUP_REMOVED lines=61> */
.L_x_43784:
[----:B------:R-:W-:Y:S05]  /*17a40*/  BSYNC.RECONVERGENT B1 ;  /* 0x0000000000017941 */ /* 0x000fea0003800200 */
.L_x_43783:
        /* <DEDUP_REMOVED lines=11> */
.L_x_43767:
        /* <DEDUP_REMOVED lines=14> */
.L_x_43745:
[----:B------:R-:W-:Y:S05]  /*17be0*/  BSYNC.RECONVERGENT B0 ;  /* 0x0000000000007941 */ /* 0x000fea0003800200 */
.L_x_43744:
        /* <DEDUP_REMOVED lines=30> */
.L_x_43793:
        /* <DEDUP_REMOVED lines=13> */
.L_x_43795:
[----:B------:R-:W-:Y:S05]  /*17ea0*/  BSYNC.RECONVERGENT B2 ;  /* 0x0000000000027941 */ /* 0x000fea0003800200 */
.L_x_43794:
        /* <DEDUP_REMOVED lines=61> */
.L_x_43792:
[----:B------:R-:W-:Y:S05]  /*18280*/  BSYNC.RECONVERGENT B1 ;  /* 0x0000000000017941 */ /* 0x000fea0003800200 */
.L_x_43791:
        /* <DEDUP_REMOVED lines=24> */
.L_x_43798:
        /* <DEDUP_REMOVED lines=13> */
.L_x_43800:
[----:B------:R-:W-:Y:S05]  /*184e0*/  BSYNC.RECONVERGENT B2 ;  /* 0x0000000000027941 */ /* 0x000fea0003800200 */
.L_x_43799:
        /* <DEDUP_REMOVED lines=61> */
.L_x_43797:
[----:B------:R-:W-:Y:S05]  /*188c0*/  BSYNC.RECONVERGENT B1 ;  /* 0x0000000000017941 */ /* 0x000fea0003800200 */
.L_x_43796:
        /* <DEDUP_REMOVED lines=21> */
.L_x_43803:
        /* <DEDUP_REMOVED lines=13> */
.L_x_43805:
[----:B------:R-:W-:Y:S05]  /*18af0*/  BSYNC.RECONVERGENT B2 ;  /* 0x0000000000027941 */ /* 0x000fea0003800200 */
.L_x_43804:
        /* <DEDUP_REMOVED lines=61> */
.L_x_43802:
[----:B------:R-:W-:Y:S05]  /*18ed0*/  BSYNC.RECONVERGENT B1 ;  /* 0x0000000000017941 */ /* 0x000fea0003800200 */
.L_x_43801:
        /* <DEDUP_REMOVED lines=21> */
.L_x_43808:
        /* <DEDUP_REMOVED lines=13> */
.L_x_43810:
[----:B------:R-:W-:Y:S05]  /*19100*/  BSYNC.RECONVERGENT B2 ;  /* 0x0000000000027941 */ /* 0x000fea0003800200 */
.L_x_43809:
        /* <DEDUP_REMOVED lines=61> */
.L_x_43807:
[----:B------:R-:W-:Y:S05]  /*194e0*/  BSYNC.RECONVERGENT B1 ;  /* 0x0000000000017941 */ /* 0x000fea0003800200 */
.L_x_43806:
        /* <DEDUP_REMOVED lines=9> */
.L_x_43790:
        /* <DEDUP_REMOVED lines=16> */
.L_x_43814:
        /* <DEDUP_REMOVED lines=13> */
.L_x_43816:
[----:B------:R-:W-:Y:S05]  /*19750*/  BSYNC.RECONVERGENT B2 ;  /* 0x0000000000027941 */ /* 0x000fea0003800200 */
.L_x_43815:
        /* <DEDUP_REMOVED lines=61> */
.L_x_43813:
[----:B------:R-:W-:Y:S05]  /*19b30*/  BSYNC.RECONVERGENT B1 ;  /* 0x0000000000017941 */ /* 0x000fea0003800200 */
.L_x_43812:
        /* <DEDUP_REMOVED lines=23> */
.L_x_43819:
        /* <DEDUP_REMOVED lines=13> */
.L_x_43821:
[----:B------:R-:W-:Y:S05]  /*19d80*/  BSYNC.RECONVERGENT B2 ;  /* 0x0000000000027941 */ /* 0x000fea0003800200 */
.L_x_43820:
        /* <DEDUP_REMOVED lines=61> */
.L_x_43818:
[----:B------:R-:W-:Y:S05]  /*1a160*/  BSYNC.RECONVERGENT B1 ;  /* 0x0000000000017941 */ /* 0x000fea0003800200 */
.L_x_43817:
        /* <DEDUP_REMOVED lines=20> */
.L_x_43824:
        /* <DEDUP_REMOVED lines=13> */
.L_x_43826:
[----:B------:R-:W-:Y:S05]  /*1a380*/  BSYNC.RECONVERGENT B2 ;  /* 0x0000000000027941 */ /* 0x000fea0003800200 */
.L_x_43825:
        /* <DEDUP_REMOVED lines=61> */
.L_x_43823:
[----:B------:R-:W-:Y:S05]  /*1a760*/  BSYNC.RECONVERGENT B1 ;  /* 0x0000000000017941 */ /* 0x000fea0003800200 */
.L_x_43822:
        /* <DEDUP_REMOVED lines=20> */
.L_x_43829:
        /* <DEDUP_REMOVED lines=13> */
.L_x_43831:
[----:B------:R-:W-:Y:S05]  /*1a980*/  BSYNC.RECONVERGENT B2 ;  /* 0x0000000000027941 */ /* 0x000fea0003800200 */
.L_x_43830:
        /* <DEDUP_REMOVED lines=61> */
.L_x_43828:
[----:B------:R-:W-:Y:S05]  /*1ad60*/  BSYNC.RECONVERGENT B1 ;  /* 0x0000000000017941 */ /* 0x000fea0003800200 */
.L_x_43827:
        /* <DEDUP_REMOVED lines=11> */
.L_x_43811:
        /* <DEDUP_REMOVED lines=14> */
.L_x_43789:
[----:B------:R-:W-:Y:S05]  /*1af00*/  BSYNC.RECONVERGENT B0 ;  /* 0x0000000000007941 */ /* 0x000fea0003800200 */
.L_x_43788:
        /* <DEDUP_REMOVED lines=30> */
.L_x_43837:
        /* <DEDUP_REMOVED lines=13> */
.L_x_43839:
[----:B------:R-:W-:Y:S05]  /*1b1c0*/  BSYNC.RECONVERGENT B2 ;  /* 0x0000000000027941 */ /* 0x000fea0003800200 */
.L_x_43838:
        /* <DEDUP_REMOVED lines=61> */
.L_x_43836:
[----:B------:R-:W-:Y:S05]  /*1b5a0*/  BSYNC.RECONVERGENT B1 ;  /* 0x0000000000017941 */ /* 0x000fea0003800200 */
.L_x_43835:
        /* <DEDUP_REMOVED lines=24> */
.L_x_43842:
        /* <DEDUP_REMOVED lines=13> */
.L_x_43844:
[----:B------:R-:W-:Y:S05]  /*1b800*/  BSYNC.RECONVERGENT B2 ;  /* 0x0000000000027941 */ /* 0x000fea0003800200 */
.L_x_43843:
        /* <DEDUP_REMOVED lines=61> */
.L_x_43841:
[----:B------:R-:W-:Y:S05]  /*1bbe0*/  BSYNC.RECONVERGENT B1 ;  /* 0x0000000000017941 */ /* 0x000fea0003800200 */
.L_x_43840:
        /* <DEDUP_REMOVED lines=21> */
.L_x_43847:
        /* <DEDUP_REMOVED lines=13> */
.L_x_43849:
[----:B------:R-:W-:Y:S05]  /*1be10*/  BSYNC.RECONVERGENT B2 ;  /* 0x0000000000027941 */ /* 0x000fea0003800200 */
.L_x_43848:
        /* <DEDUP_REMOVED lines=61> */
.L_x_43846:
[----:B------:R-:W-:Y:S05]  /*1c1f0*/  BSYNC.RECONVERGENT B1 ;  /* 0x0000000000017941 */ /* 0x000fea0003800200 */
.L_x_43845:
        /* <DEDUP_REMOVED lines=21> */
.L_x_43852:
        /* <DEDUP_REMOVED lines=13> */
.L_x_43854:
[----:B------:R-:W-:Y:S05]  /*1c420*/  BSYNC.RECONVERGENT B2 ;  /* 0x0000000000027941 */ /* 0x000fea0003800200 */
.L_x_43853:
        /* <DEDUP_REMOVED lines=61> */
.L_x_43851:
[----:B------:R-:W-:Y:S05]  /*1c800*/  BSYNC.RECONVERGENT B1 ;  /* 0x0000000000017941 */ /* 0x000fea0003800200 */
.L_x_43850:
        /* <DEDUP_REMOVED lines=9> */
.L_x_43834:
        /* <DEDUP_REMOVED lines=16> */
.L_x_43858:
        /* <DEDUP_REMOVED lines=13> */
.L_x_43860:
[----:B------:R-:W-:Y:S05]  /*1ca70*/  BSYNC.RECONVERGENT B2 ;  /* 0x0000000000027941 */ /* 0x000fea0003800200 */
.L_x_43859:
        /* <DEDUP_REMOVED lines=61> */
.L_x_43857:
[----:B------:R-:W-:Y:S05]  /*1ce50*/  BSYNC.RECONVERGENT B1 ;  /* 0x0000000000017941 */ /* 0x000fea0003800200 */
.L_x_43856:
        /* <DEDUP_REMOVED lines=23> */
.L_x_43863:
        /* <DEDUP_REMOVED lines=13> */
.L_x_43865:
[----:B------:R-:W-:Y:S05]  /*1d0a0*/  BSYNC.RECONVERGENT B2 ;  /* 0x0000000000027941 */ /* 0x000fea0003800200 */
.L_x_43864:
        /* <DEDUP_REMOVED lines=61> */
.L_x_43862:
[----:B------:R-:W-:Y:S05]  /*1d480*/  BSYNC.RECONVERGENT B1 ;  /* 0x0000000000017941 */ /* 0x000fea0003800200 */
.L_x_43861:
        /* <DEDUP_REMOVED lines=20> */
.L_x_43868:
        /* <DEDUP_REMOVED lines=13> */
.L_x_43870:
[----:B------:R-:W-:Y:S05]  /*1d6a0*/  BSYNC.RECONVERGENT B2 ;  /* 0x0000000000027941 */ /* 0x000fea0003800200 */
.L_x_43869:
        /* <DEDUP_REMOVED lines=61> */
.L_x_43867:
[----:B------:R-:W-:Y:S05]  /*1da80*/  BSYNC.RECONVERGENT B1 ;  /* 0x0000000000017941 */ /* 0x000fea0003800200 */
.L_x_43866:
        /* <DEDUP_REMOVED lines=20> */
.L_x_43873:
        /* <DEDUP_REMOVED lines=13> */
.L_x_43875:
[----:B------:R-:W-:Y:S05]  /*1dca0*/  BSYNC.RECONVERGENT B2 ;  /* 0x0000000000027941 */ /* 0x000fea0003800200 */
.L_x_43874:
        /* <DEDUP_REMOVED lines=61> */
.L_x_43872:
[----:B------:R-:W-:Y:S05]  /*1e080*/  BSYNC.RECONVERGENT B1 ;  /* 0x0000000000017941 */ /* 0x000fea0003800200 */
.L_x_43871:
        /* <DEDUP_REMOVED lines=11> */
.L_x_43855:
        /* <DEDUP_REMOVED lines=14> */
.L_x_43833:
[----:B------:R-:W-:Y:S05]  /*1e220*/  BSYNC.RECONVERGENT B0 ;  /* 0x0000000000007941 */ /* 0x000fea0003800200 */
.L_x_43832:
        /* <DEDUP_REMOVED lines=8> */
[----:B0--34-:R-:W0:Y:S01]  /*1e2b0*/  @P0 LDC.64 R182, c[0x0][0x3a0] ;  /* 0x0000e800ffb60b82 */ /* 0x019e220000000a00 */
[----:B-1----:R-:W-:-:S06]  /*1e2c0*/  IMAD.WIDE.U32 R140, R179, 0x10, R140 ;  /* 0x00000010b38c7825 */ /* 0x002fcc00078e008c */
[----:B------:R-:W5:Y:S01]  /*1e2d0*/  LDG.E.128 R140, desc[UR6][R140.64] ;  /* 0x000000068c8c7981 */ /* 0x000f62000c1e1d00 */
[----:B0-----:R-:W-:-:S05]  /*1e2e0*/  @P0 IMAD.WIDE.U32 R182, R179, 0x10, R182 ;  /* 0x00000010b3b60825 */ /* 0x001fca00078e00b6 */
        /* <DEDUP_REMOVED lines=18> */
.L_x_43881:
        /* <DEDUP_REMOVED lines=13> */
.L_x_43883:
[----:B------:R-:W-:Y:S05]  /*1e4e0*/  BSYNC.RECONVERGENT B2 ;  /* 0x0000000000027941 */ /* 0x000fea0003800200 */
.L_x_43882:
        /* <DEDUP_REMOVED lines=61> */
.L_x_43880:
[----:B------:R-:W-:Y:S05]  /*1e8c0*/  BSYNC.RECONVERGENT B1 ;  /* 0x0000000000017941 */ /* 0x000fea0003800200 */
.L_x_43879:
        /* <DEDUP_REMOVED lines=24> */
.L_x_43886:
        /* <DEDUP_REMOVED lines=13> */
.L_x_43888:
[----:B------:R-:W-:Y:S05]  /*1eb20*/  BSYNC.RECONVERGENT B2 ;  /* 0x0000000000027941 */ /* 0x000fea0003800200 */
.L_x_43887:
        /* <DEDUP_REMOVED lines=61> */
.L_x_43885:
[----:B------:R-:W-:Y:S05]  /*1ef00*/  BSYNC.RECONVERGENT B1 ;  /* 0x0000000000017941 */ /* 0x000fea0003800200 */
.L_x_43884:
        /* <DEDUP_REMOVED lines=21> */
.L_x_43891:
        /* <DEDUP_REMOVED lines=13> */
.L_x_43893:
[----:B------:R-:W-:Y:S05]  /*1f130*/  BSYNC.RECONVERGENT B2 ;  /* 0x0000000000027941 */ /* 0x000fea0003800200 */
.L_x_43892:
        /* <DEDUP_REMOVED lines=61> */
.L_x_43890:
[----:B------:R-:W-:Y:S05]  /*1f510*/  BSYNC.RECONVERGENT B1 ;  /* 0x0000000000017941 */ /* 0x000fea0003800200 */
.L_x_43889:
        /* <DEDUP_REMOVED lines=21> */
.L_x_43896:
        /* <DEDUP_REMOVED lines=13> */
.L_x_43898:
[----:B------:R-:W-:Y:S05]  /*1f740*/  BSYNC.RECONVERGENT B2 ;  /* 0x0000000000027941 */ /* 0x000fea0003800200 */
.L_x_43897:
        /* <DEDUP_REMOVED lines=61> */
.L_x_43895:
[----:B------:R-:W-:Y:S05]  /*1fb20*/  BSYNC.RECONVERGENT B1 ;  /* 0x0000000000017941 */ /* 0x000fea0003800200 */
.L_x_43894:
        /* <DEDUP_REMOVED lines=9> */
.L_x_43878:
        /* <DEDUP_REMOVED lines=16> */
.L_x_43902:
        /* <DEDUP_REMOVED lines=13> */
.L_x_43904:
[----:B------:R-:W-:Y:S05]  /*1fd90*/  BSYNC.RECONVERGENT B2 ;  /* 0x0000000000027941 */ /* 0x000fea0003800200 */
.L_x_43903:
        /* <DEDUP_REMOVED lines=61> */
.L_x_43901:
[----:B------:R-:W-:Y:S05]  /*20170*/  BSYNC.RECONVERGENT B1 ;  /* 0x0000000000017941 */ /* 0x000fea0003800200 */
.L_x_43900:
        /* <DEDUP_REMOVED lines=23> */
.L_x_43907:
        /* <DEDUP_REMOVED lines=13> */
.L_x_43909:
[----:B------:R-:W-:Y:S05]  /*203c0*/  BSYNC.RECONVERGENT B2 ;  /* 0x0000000000027941 */ /* 0x000fea0003800200 */
.L_x_43908:
        /* <DEDUP_REMOVED lines=61> */
.L_x_43906:
[----:B------:R-:W-:Y:S05]  /*207a0*/  BSYNC.RECONVERGENT B1 ;  /* 0x0000000000017941 */ /* 0x000fea0003800200 */
.L_x_43905:
        /* <DEDUP_REMOVED lines=20> */
.L_x_43912:
        /* <DEDUP_REMOVED lines=13> */
.L_x_43914:
[----:B------:R-:W-:Y:S05]  /*209c0*/  BSYNC.RECONVERGENT B2 ;  /* 0x0000000000027941 */ /* 0x000fea0003800200 */
.L_x_43913:
        /* <DEDUP_REMOVED lines=61> */
.L_x_43911:
[----:B------:R-:W-:Y:S05]  /*20da0*/  BSYNC.RECONVERGENT B1 ;  /* 0x0000000000017941 */ /* 0x000fea0003800200 */
.L_x_43910:
        /* <DEDUP_REMOVED lines=20> */
.L_x_43917:
        /* <DEDUP_REMOVED lines=13> */
.L_x_43919:
[----:B------:R-:W-:Y:S05]  /*20fc0*/  BSYNC.RECONVERGENT B2 ;  /* 0x0000000000027941 */ /* 0x000fea0003800200 */
.L_x_43918:
        /* <DEDUP_REMOVED lines=61> */
.L_x_43916:
[----:B------:R-:W-:Y:S05]  /*213a0*/  BSYNC.RECONVERGENT B1 ;  /* 0x0000000000017941 */ /* 0x000fea0003800200 */
.L_x_43915:
        /* <DEDUP_REMOVED lines=11> */
.L_x_43899:
        /* <DEDUP_REMOVED lines=11> */
[----:B-1----:R-:W-:-:S05]  /*21510*/  IMAD.WIDE.U32 R188, R179, 0x4, R188 ;  /* 0x00000004b3bc7825 */ /* 0x002fca00078e00bc */
[----:B------:R0:W-:Y:S02]  /*21520*/  STG.E desc[UR6][R188.64], R183 ;  /* 0x000000b7bc007986 */ /* 0x0001e4000c101906 */
.L_x_43877:
[----:B------:R-:W-:Y:S05]  /*21530*/  BSYNC.RECONVERGENT B0 ;  /* 0x0000000000007941 */ /* 0x000fea0003800200 */
.L_x_43876:
[----:B-----5:R-:W-:Y:S01]  /*21540*/  FADD.FTZ R0, RZ, R164 ;  /* 0x000000a4ff007221 */ /* 0x020fe20000010000 */
        /* <DEDUP_REMOVED lines=14> */
[----:B0-2---:R-:W-:Y:S02]  /*21630*/  FADD.FTZ R181, R161, R0 ;  /* 0x00000000a1b57221 */ /* 0x005fe40000010000 */
        /* <DEDUP_REMOVED lines=43> */
[----:B------:R-:W-:Y:S02]  /*218f0*/  LOP3.LUT P6, RZ, R175, 0x1f, RZ, 0xc0, !PT ;  /* 0x0000001fafff7812 */ /* 0x000fe400078cc0ff */
[----:B------:R-:W-:-:S11]  /*21900*/  LOP3.LUT R187, R187, 0xffffffdf, RZ, 0xc0, !PT ;  /* 0xffffffdfbbbb7812 */ /* 0x000fd600078ec0ff */
[----:B------:R-:W-:Y:S01]  /*21910*/  @P6 LOP3.LUT R187, R187, 0x20, RZ, 0xfc, !PT ;  /* 0x00000020bbbb6812 */ /* 0x000fe200078efcff */
[----:B------:R-:W-:Y:S06]  /*21920*/  BRA.DIV UR4, `(.L_x_43920) ;  /* 0x0000001604107947 */ /* 0x000fec000b800000 */
[----:B------:R-:W0:Y:S01]  /*21930*/  SHFL.BFLY PT, R0, R179, 0x1, 0x1f ;  /* 0x0c201f00b3007f89 */ /* 0x000e2200000e0000 */
[----:B------:R-:W-:Y:S01]  /*21940*/  LOP3.LUT P6, RZ, R187, 0x8, RZ, 0xc0, !PT ;  /* 0x00000008bbff7812 */ /* 0x000fe200078cc0ff */
[----:B0-----:R-:W-:-:S05]  /*21950*/  FADD.FTZ R182, R179, R0 ;  /* 0x00000000b3b67221 */ /* 0x001fca0000010000 */
[----:B------:R-:W3:Y:S02]  /*21960*/  SHFL.BFLY PT, R181, R182, 0x2, 0x1f ;  /* 0x0c401f00b6b57f89 */ /* 0x000ee400000e0000 */
[----:B---34-:R-:W-:-:S05]  /*21970*/  FADD.FTZ R183, R182, R181 ;  /* 0x000000b5b6b77221 */ /* 0x018fca0000010000 */
        /* <DEDUP_REMOVED lines=101> */
.L_x_43953:
        /* <DEDUP_REMOVED lines=33> */
.L_x_43922:
[----:B------:R-:W-:Y:S05]  /*221e0*/  BSYNC.RECONVERGENT B0 ;  /* 0x0000000000007941 */ /* 0x000fea0003800200 */
.L_x_43921:
        /* <DEDUP_REMOVED lines=19> */
.L_x_43924:
[----:B------:R-:W-:Y:S05]  /*22320*/  BSYNC.RECONVERGENT B0 ;  /* 0x0000000000007941 */ /* 0x000fea0003800200 */
.L_x_43923:
        /* <DEDUP_REMOVED lines=19> */
.L_x_43926:
[----:B------:R-:W-:Y:S05]  /*22460*/  BSYNC.RECONVERGENT B0 ;  /* 0x0000000000007941 */ /* 0x000fea0003800200 */
.L_x_43925:
        /* <DEDUP_REMOVED lines=19> */
.L_x_43928:
[----:B------:R-:W-:Y:S05]  /*225a0*/  BSYNC.RECONVERGENT B0 ;  /* 0x0000000000007941 */ /* 0x000fea0003800200 */
.L_x_43927:
        /* <DEDUP_REMOVED lines=19> */
.L_x_43930:
[----:B------:R-:W-:Y:S05]  /*226e0*/  BSYNC.RECONVERGENT B0 ;  /* 0x0000000000007941 */ /* 0x000fea0003800200 */
.L_x_43929:
        /* <DEDUP_REMOVED lines=19> */
.L_x_43932:
[----:B------:R-:W-:Y:S05]  /*22820*/  BSYNC.RECONVERGENT B0 ;  /* 0x0000000000007941 */ /* 0x000fea0003800200 */
.L_x_43931:
        /* <DEDUP_REMOVED lines=19> */
.L_x_43934:
[----:B------:R-:W-:Y:S05]  /*22960*/  BSYNC.RECONVERGENT B0 ;  /* 0x0000000000007941 */ /* 0x000fea0003800200 */
.L_x_43933:
        /* <DEDUP_REMOVED lines=19> */
.L_x_43936:
[----:B------:R-:W-:Y:S05]  /*22aa0*/  BSYNC.RECONVERGENT B0 ;  /* 0x0000000000007941 */ /* 0x000fea0003800200 */
.L_x_43935:
        /* <DEDUP_REMOVED lines=19> */
.L_x_43938:
[----:B------:R-:W-:Y:S05]  /*22be0*/  BSYNC.RECONVERGENT B0 ;  /* 0x0000000000007941 */ /* 0x000fea0003800200 */
.L_x_43937:
        /* <DEDUP_REMOVED lines=18> */
.L_x_43940:
[----:B------:R-:W-:Y:S05]  /*22d10*/  BSYNC.RECONVERGENT B0 ;  /* 0x0000000000007941 */ /* 0x000fea0003800200 */
.L_x_43939:
[----:B01----:R-:W0:Y:S02]  /*22d20*/  LDC.64 R174, c[0x0][0x380] ;  /* 0x0000e000ffae7b82 */ /* 0x003e240000000a00 */
[----:B0-----:R-:W-:-:S05]  /*22d30*/  IMAD R168, R174, 0x4, R168 ;  /* 0x00000004aea87824 */ /* 0x001fca00078e02a8 */
[----:B------:R-:W-:-:S13]  /*22d40*/  ISETP.GE.AND P0, PT, R168, R175, PT ;  /* 0x000000afa800720c */ /* 0x000fda0003f06270 */
[----:B------:R-:W-:Y:S05]  /*22d50*/  @!P0 BRA `(.L_x_43941) ;  /* 0xfffffde400f48947 */ /* 0x000fea000383ffff */
[----:B------:R-:W-:Y:S05]  /*22d60*/  EXIT ;  /* 0x000000000000794d */ /* 0x000fea0003800000 */
.L_x_43920:
[----:B------:R-:W-:Y:S01]  /*22d70*/  HFMA2 R193, -RZ, RZ, 0, 1.847743988037109375e-06 ;  /* 0x0000001fffc17431 */ /* 0x000fe200000001ff */
[----:B------:R-:W-:Y:S01]  /*22d80*/  BSSY B0, `(.L_x_43942) ;  /* 0x0000007000007945 */ /* 0x000fe20003800000 */
[----:B------:R-:W-:Y:S01]  /*22d90*/  MOV R191, R179 ;  /* 0x000000b300bf7202 */ /* 0x000fe20000000f00 */
[----:B------:R-:W-:Y:S02]  /*22da0*/  IMAD.MOV.U32 R190, RZ, RZ, 0x1 ;  /* 0x00000001ffbe7424 */ /* 0x000fe400078e00ff */
[----:B---34-:R-:W-:-:S07]  /*22db0*/  IMAD.MOV.U32 R188, RZ, RZ, -0x1 ;  /* 0xffffffffffbc7424 */ /* 0x018fce00078e00ff */
[----:B------:R-:W-:Y:S05]  /*22dc0*/  WARPSYNC.COLLECTIVE R188, `(.L_x_43943) ;  /* 0x00000000bc087348 */ /* 0x000fea0003c00000 */
[----:B------:R0:W1:Y:S02]  /*22dd0*/  SHFL.BFLY P6, R189, R191, R190, R193 ;  /* 0x0c0000bebfbd7389 */ /* 0x00006400000c00c1 */
[----:B01----:R-:W-:Y:S05]  /*22de0*/  ENDCOLLECTIVE ;  /* 0x000000000000791b */ /* 0x003fea0003800000 */
.L_x_43943:
[----:B------:R-:W-:Y:S05]  /*22df0*/  BSYNC B0 ;  /* 0x0000000000007941 */ /* 0x000fea0003800000 */
.L_x_43942:
        /* <DEDUP_REMOVED lines=9> */
.L_x_43944:
[----:B------:R-:W-:Y:S02]  /*22e90*/  IMAD.MOV.U32 R190, RZ, RZ, 0x4 ;  /* 0x00000004ffbe7424 */ /* 0x000fe400078e00ff */
[----:B------:R-:W-:-:S04]  /*22ea0*/  IMAD.MOV.U32 R181, RZ, RZ, R189 ;  /* 0x000000ffffb57224 */ /* 0x000fc800078e00bd */
[----:B------:R-:W-:-:S05]  /*22eb0*/  FADD.FTZ R183, R182, R181 ;  /* 0x000000b5b6b77221 */ /* 0x000fca0000010000 */
[----:B------:R-:W-:-:S07]  /*22ec0*/  MOV R191, R183 ;  /* 0x000000b700bf7202 */ /* 0x000fce0000000f00 */
[----:B------:R-:W-:Y:S05]  /*22ed0*/  WARPSYNC.COLLECTIVE R188, `(.L_x_43945) ;  /* 0x00000000bc087348 */ /* 0x000fea0003c00000 */
[----:B------:R0:W1:Y:S02]  /*22ee0*/  SHFL.BFLY P6, R189, R191, R190, R193 ;  /* 0x0c0000bebfbd7389 */ /* 0x00006400000c00c1 */
[----:B01----:R-:W-:Y:S05]  /*22ef0*/  ENDCOLLECTIVE ;  /* 0x000000000000791b */ /* 0x003fea0003800000 */
.L_x_43945:
[----:B------:R-:W-:Y:S01]  /*22f00*/  HFMA2 R190, -RZ, RZ, 0, 4.76837158203125e-07 ;  /* 0x00000008ffbe7431 */ /* 0x000fe200000001ff */
[----:B------:R-:W-:-:S05]  /*22f10*/  MOV R0, R189 ;  /* 0x000000bd00007202 */ /* 0x000fca0000000f00 */
[----:B------:R-:W-:-:S04]  /*22f20*/  FADD.FTZ R184, R183, R0 ;  /* 0x00000000b7b87221 */ /* 0x000fc80000010000 */
[----:B------:R-:W-:-:S07]  /*22f30*/  IMAD.MOV.U32 R191, RZ, RZ, R184 ;  /* 0x000000ffffbf7224 */ /* 0x000fce00078e00b8 */
[----:B------:R-:W-:Y:S05]  /*22f40*/  WARPSYNC.COLLECTIVE R188, `(.L_x_43946) ;  /* 0x00000000bc087348 */ /* 0x000fea0003c00000 */
[----:B------:R0:W1:Y:S02]  /*22f50*/  SHFL.BFLY P6, R189, R191, R190, R193 ;  /* 0x0c0000bebfbd7389 */ /* 0x00006400000c00c1 */
[----:B01----:R-:W-:Y:S05]  /*22f60*/  ENDCOLLECTIVE ;  /* 0x000000000000791b */ /* 0x003fea0003800000 */
.L_x_43946:
        /* <DEDUP_REMOVED lines=8> */
.L_x_43947:
        /* <DEDUP_REMOVED lines=93> */
.L_x_43948:
[----:B------:R-:W-:Y:S02]  /*235c0*/  IMAD.MOV.U32 R190, RZ, RZ, 0x2 ;  /* 0x00000002ffbe7424 */ /* 0x000fe400078e00ff */
[----:B------:R-:W-:-:S04]  /*235d0*/  IMAD.MOV.U32 R183, RZ, RZ, R189 ;  /* 0x000000ffffb77224 */ /* 0x000fc800078e00bd */
[----:B------:R-:W-:-:S05]  /*235e0*/  FADD.FTZ R183, R0, R183 ;  /* 0x000000b700b77221 */ /* 0x000fca0000010000 */
[----:B------:R-:W-:-:S07]  /*235f0*/  MOV R191, R183 ;  /* 0x000000b700bf7202 */ /* 0x000fce0000000f00 */
[----:B------:R-:W-:Y:S05]  /*23600*/  WARPSYNC.COLLECTIVE R188, `(.L_x_43949) ;  /* 0x00000000bc087348 */ /* 0x000fea0003c00000 */
[----:B------:R0:W1:Y:S02]  /*23610*/  SHFL.BFLY P6, R189, R191, R190, R193 ;  /* 0x0c0000bebfbd7389 */ /* 0x00006400000c00c1 */
[----:B01----:R-:W-:Y:S05]  /*23620*/  ENDCOLLECTIVE ;  /* 0x000000000000791b */ /* 0x003fea0003800000 */
.L_x_43949:
[----:B------:R-:W-:Y:S01]  /*23630*/  HFMA2 R190, -RZ, RZ, 0, 2.384185791015625e-07 ;  /* 0x00000004ffbe7431 */ /* 0x000fe200000001ff */
[----:B------:R-:W-:-:S05]  /*23640*/  MOV R182, R189 ;  /* 0x000000bd00b67202 */ /* 0x000fca0000000f00 */
[----:B------:R-:W-:-:S04]  /*23650*/  FADD.FTZ R182, R183, R182 ;  /* 0x000000b6b7b67221 */ /* 0x000fc80000010000 */
[----:B------:R-:W-:-:S07]  /*23660*/  IMAD.MOV.U32 R191, RZ, RZ, R182 ;  /* 0x000000ffffbf7224 */ /* 0x000fce00078e00b6 */
[----:B------:R-:W-:Y:S05]  /*23670*/  WARPSYNC.COLLECTIVE R188, `(.L_x_43950) ;  /* 0x00000000bc087348 */ /* 0x000fea0003c00000 */
[----:B------:R0:W1:Y:S02]  /*23680*/  SHFL.BFLY P6, R189, R191, R190, R193 ;  /* 0x0c0000bebfbd7389 */ /* 0x00006400000c00c1 */
[----:B01----:R-:W-:Y:S05]  /*23690*/  ENDCOLLECTIVE ;  /* 0x000000000000791b */ /* 0x003fea0003800000 */
.L_x_43950:
[----:B------:R-:W-:Y:S02]  /*236a0*/  IMAD.MOV.U32 R190, RZ, RZ, 0x8 ;  /* 0x00000008ffbe7424 */ /* 0x000fe400078e00ff */
[----:B------:R-:W-:-:S04]  /*236b0*/  IMAD.MOV.U32 R185, RZ, RZ, R189 ;  /* 0x000000ffffb97224 */ /* 0x000fc800078e00bd */
[----:B------:R-:W-:-:S05]  /*236c0*/  FADD.FTZ R185, R182, R185 ;  /* 0x000000b9b6b97221 */ /* 0x000fca0000010000 */
[----:B------:R-:W-:-:S07]  /*236d0*/  MOV R191, R185 ;  /* 0x000000b900bf7202 */ /* 0x000fce0000000f00 */
[----:B------:R-:W-:Y:S05]  /*236e0*/  WARPSYNC.COLLECTIVE R188, `(.L_x_43951) ;  /* 0x00000000bc087348 */ /* 0x000fea0003c00000 */
[----:B------:R0:W1:Y:S02]  /*236f0*/  SHFL.BFLY P6, R189, R191, R190, R193 ;  /* 0x0c0000bebfbd7389 */ /* 0x00006400000c00c1 */
[----:B01----:R-:W-:Y:S05]  /*23700*/  ENDCOLLECTIVE ;  /* 0x000000000000791b */ /* 0x003fea0003800000 */
.L_x_43951:
[----:B------:R-:W-:Y:S01]  /*23710*/  HFMA2 R190, -RZ, RZ, 0, 9.5367431640625e-07 ;  /* 0x00000010ffbe7431 */ /* 0x000fe200000001ff */
[----:B------:R-:W-:-:S05]  /*23720*/  MOV R184, R189 ;  /* 0x000000bd00b87202 */ /* 0x000fca0000000f00 */
[----:B------:R-:W-:-:S04]  /*23730*/  FADD.FTZ R184, R185, R184 ;  /* 0x000000b8b9b87221 */ /* 0x000fc80000010000 */
[----:B------:R-:W-:-:S07]  /*23740*/  IMAD.MOV.U32 R191, RZ, RZ, R184 ;  /* 0x000000ffffbf7224 */ /* 0x000fce00078e00b8 */
[----:B------:R-:W-:Y:S05]  /*23750*/  WARPSYNC.COLLECTIVE R188, `(.L_x_43952) ;  /* 0x00000000bc087348 */ /* 0x000fea0003c00000 */
[----:B------:R0:W1:Y:S02]  /*23760*/  SHFL.BFLY P6, R189, R191, R190, R193 ;  /* 0x0c0000bebfbd7389 */ /* 0x00006400000c00c1 */
[----:B01----:R-:W-:Y:S05]  /*23770*/  ENDCOLLECTIVE ;  /* 0x000000000000791b */ /* 0x003fea0003800000 */
.L_x_43952:
[----:B------:R-:W-:Y:S05]  /*23780*/  BRA `(.L_x_43953) ;  /* 0xffffffe800107947 */ /* 0x000fea000383ffff */
.L_x_43954:
        /* <DEDUP_REMOVED lines=15> */
.L_x_45924:


//--------------------- .text._ZN10layer_norm13ln_fwd_kernelINS_13Kernel_traitsIfffffjLj1280ELj1ELj4ELj1ELj16ENS_18Kernel_traits_baseILj1280EfffffjLj128EEEEELb1ELb1ELb0ELb1EEEvNS_9FwdParamsE --------------------------
	.section	.text._ZN10layer_norm13ln_fwd_kernelINS_13Kernel_traitsIfffffjLj1280ELj1ELj4ELj1ELj16ENS_18Kernel_traits_baseILj1280EfffffjLj128EEEEELb1ELb1ELb0ELb1EEEvNS_9FwdParamsE,"ax",@progbits
	.align	128
        .global         _ZN10layer_norm13ln_fwd_kernelINS_13Kernel_traitsIfffffjLj1280ELj1ELj4ELj1ELj16ENS_18Kernel_traits_baseILj1280EfffffjLj128EEEEELb1ELb1ELb0ELb1EEEvNS_9FwdParamsE
        .type           _ZN10layer_norm13ln_fwd_kernelINS_13Kernel_traitsIfffffjLj1280ELj1ELj4ELj1ELj16ENS_18Kernel_traits_baseILj1280EfffffjLj128EEEEELb1ELb1ELb0ELb1EEEvNS_9FwdParamsE,@function
        .size           _ZN10layer_norm13ln_fwd_kernelINS_13Kernel_traitsIfffffjLj1280ELj1ELj4ELj1ELj16ENS_18Kernel_traits_baseILj1280EfffffjLj128EEEEELb1ELb1ELb0ELb1EEEvNS_9FwdParamsE,(.L_x_45925 - _ZN10layer_norm13ln_fwd_kernelINS_13Kernel_traitsIfffffjLj1280ELj1ELj4ELj1ELj16ENS_18Kernel_traits_baseILj1280EfffffjLj128EEEEELb1ELb1ELb0ELb1EEEvNS_9FwdParamsE)
        .other          _ZN10layer_norm13ln_fwd_kernelINS_13Kernel_traitsIfffffjLj1280ELj1ELj4ELj1ELj16ENS_18Kernel_traits_baseILj1280EfffffjLj128EEEEELb1ELb1ELb0ELb1EEEvNS_9FwdParamsE,@"STO_CUDA_ENTRY STV_DEFAULT"
_ZN10layer_norm13ln_fwd_kernelINS_13Kernel_traitsIfffffjLj1280ELj1ELj4ELj1ELj16ENS_18Kernel_traits_baseILj1280EfffffjLj128EEEEELb1ELb1ELb0ELb1EEEvNS_9FwdParamsE:
.text._ZN10layer_norm13ln_fwd_kernelINS_13Kernel_traitsIfffffjLj1280ELj1ELj4ELj1ELj16ENS_18Kernel_traits_baseILj1280EfffffjLj128EEEEELb1ELb1ELb0ELb1EEEvNS_9FwdParamsE:
        /* <DEDUP_REMOVED lines=65> */
.L_x_43955:
        /* <DEDUP_REMOVED lines=44> */
.L_x_43956:
[----:B------:R-:W1:Y:S02]  /*06d0*/  LDCU UR4, c[0x0][0x384] ;  /* 0x00007080ff0477ac */ /* 0x000e640008000800 */
[----:B-1----:R-:W-:-:S13]  /*06e0*/  ISETP.GE.AND P0, PT, R178, UR4, PT ;  /* 0x00000004b2007c0c */ /* 0x002fda000bf06270 */
[----:B------:R-:W-:Y:S05]  /*06f0*/  @P0 EXIT ;  /* 0x000000000000094d */ /* 0x000fea0003800000 */
[----:B------:R-:W1:Y:S01]  /*0700*/  LDC R0, c[0x0][0x360] ;  /* 0x0000d800ff007b82 */ /* 0x000e620000000800 */
[----:B0-----:R-:W-:Y:S01]  /*0710*/  IMAD.HI.U32 R5, R192, -0x2daee0ad, RZ ;  /* 0xd2511f53c0057827 */ /* 0x001fe200078e00ff */
[----:B-----5:R-:W-:-:S03]  /*0720*/  IADD3 R6, PT, PT, R2, -0x61c88647, RZ ;  /* 0x9e3779b902067810 */ /* 0x020fc60007ffe0ff */
[----:B------:R-:W-:Y:S01]  /*0730*/  HFMA2 R175, -RZ, RZ, 0, 0 ;  /* 0x00000000ffaf7431 */ /* 0x000fe200000001ff */
[----:B------:R-:W-:Y:S01]  /*0740*/  LOP3.LUT R190, R190, 0x3, RZ, 0xc0, !PT ;  /* 0x00000003bebe7812 */ /* 0x000fe200078ec0ff */
[----:B------:R-:W-:Y:S01]  /*0750*/  IMAD R129, R192, -0x2daee0ad, RZ ;  /* 0xd2511f53c0817824 */ /* 0x000fe200078e02ff */
[----:B------:R-:W-:Y:S01]  /*0760*/  LOP3.LUT R5, R5, R3, RZ, 0x3c, !PT ;  /* 0x0000000305057212 */ /* 0x000fe200078e3cff */
[----:B------:R-:W-:Y:S01]  /*0770*/  VIADD R130, R3, 0xbb67ae85 ;  /* 0xbb67ae8503827836 */ /* 0x000fe20000000000 */
[----:B------:R-:W0:Y:S03]  /*0780*/  LDCU UR13, c[0x0][0x404] ;  /* 0x00008080ff0d77ac */ /* 0x000e260008000800 */
[C---:B------:R-:W-:Y:S01]  /*0790*/  IMAD.HI.U32 R4, R5.reuse, -0x326172a9, RZ ;  /* 0xcd9e8d5705047827 */ /* 0x040fe200078e00ff */
[----:B------:R-:W2:Y:S03]  /*07a0*/  LDCU UR14, c[0x0][0x408] ;  /* 0x00008100ff0e77ac */ /* 0x000ea60008000800 */
[----:B------:R-:W-:Y:S01]  /*07b0*/  IMAD R5, R5, -0x326172a9, RZ ;  /* 0xcd9e8d5705057824 */ /* 0x000fe200078e02ff */
[----:B------:R-:W3:Y:S01]  /*07c0*/  LDCU UR10, c[0x0][0x388] ;  /* 0x00007100ff0a77ac */ /* 0x000ee20008000800 */
[----:B------:R-:W4:Y:S01]  /*07d0*/  LDCU.U8 UR12, c[0x0][0x410] ;  /* 0x00008200ff0c77ac */ /* 0x000f220008000000 */
[----:B-1----:R-:W-:Y:S01]  /*07e0*/  IMAD R177, R0, UR5, R177 ;  /* 0x0000000500b17c24 */ /* 0x002fe2000f8e02b1 */
[----:B------:R-:W1:Y:S03]  /*07f0*/  LDCU.64 UR4, c[0x0][0x3e0] ;  /* 0x00007c00ff0477ac */ /* 0x000e660008000a00 */
[C---:B------:R-:W-:Y:S01]  /*0800*/  IMAD.HI.U32 R0, R177.reuse, -0x326172a9, RZ ;  /* 0xcd9e8d57b1007827 */ /* 0x040fe200078e00ff */
[----:B------:R-:W0:Y:S03]  /*0810*/  LDCU UR11, c[0x0][0x448] ;  /* 0x00008900ff0b77ac */ /* 0x000e260008000800 */
[----:B------:R-:W-:Y:S01]  /*0820*/  IMAD R7, R177, -0x326172a9, RZ ;  /* 0xcd9e8d57b1077824 */ /* 0x000fe200078e02ff */
[----:B------:R-:W-:Y:S01]  /*0830*/  LOP3.LUT R0, R179, R0, R2, 0x96, !PT ;  /* 0x00000000b3007212 */ /* 0x000fe200078e9602 */
[----:B------:R-:W0:Y:S03]  /*0840*/  LDCU.64 UR8, c[0x0][0x3a0] ;  /* 0x00007400ff0877ac */ /* 0x000e260008000a00 */
[----:B------:R-:W-:Y:S01]  /*0850*/  LOP3.LUT R4, R6, R7, R4, 0x96, !PT ;  /* 0x0000000706047212 */ /* 0x000fe200078e9604 */
[----:B------:R-:W-:Y:S01]  /*0860*/  IMAD.HI.U32 R128, R0, -0x2daee0ad, RZ ;  /* 0xd2511f5300807827 */ /* 0x000fe200078e00ff */
[----:B------:R-:W-:-:S03]  /*0870*/  IADD3 R6, PT, PT, R2, 0x3c6ef372, RZ ;  /* 0x3c6ef37202067810 */ /* 0x000fc60007ffe0ff */
[----:B------:R-:W-:Y:S01]  /*0880*/  IMAD.HI.U32 R7, R4, -0x2daee0ad, RZ ;  /* 0xd2511f5304077827 */ /* 0x000fe200078e00ff */
[----:B------:R-:W-:Y:S02]  /*0890*/  LOP3.LUT R128, R130, R129, R128, 0x96, !PT ;  /* 0x0000008182807212 */ /* 0x000fe400078e9680 */
[----:B-1----:R-:W-:Y:S01]  /*08a0*/  ISETP.NE.U32.AND P0, PT, RZ, UR4, PT ;  /* 0x00000004ff007c0c */ /* 0x002fe2000bf05070 */
[----:B------:R-:W-:Y:S02]  /*08b0*/  IMAD R130, R0, -0x2daee0ad, RZ ;  /* 0xd2511f5300827824 */ /* 0x000fe400078e02ff */
[----:B------:R-:W-:Y:S01]  /*08c0*/  VIADD R129, R3, 0x76cf5d0a ;  /* 0x76cf5d0a03817836 */ /* 0x000fe20000000000 */
[----:B------:R-:W-:Y:S01]  /*08d0*/  ISETP.NE.AND.EX P0, PT, RZ, UR5, PT, P0 ;  /* 0x00000005ff007c0c */ /* 0x000fe2000bf05300 */
[----:B------:R-:W-:-:S03]  /*08e0*/  IMAD.HI.U32 R0, R128, -0x326172a9, RZ ;  /* 0xcd9e8d5780007827 */ /* 0x000fc600078e00ff */
[----:B------:R-:W-:Y:S01]  /*08f0*/  LOP3.LUT R7, R129, R130, R7, 0x96, !PT ;  /* 0x0000008281077212 */ /* 0x000fe200078e9607 */
        /* <DEDUP_REMOVED lines=58> */
[----:B0-234-:R-:W-:-:S07]  /*0ca0*/  LOP3.LUT R174, R4, R5, R174, 0x96, !PT ;  /* 0x0000000504ae7212 */ /* 0x01dfce00078e96ae */
.L_x_44377:
[----:B------:R-:W0:Y:S01]  /*0cb0*/  S2R R194, SR_TID.X ;  /* 0x0000000000c27919 */ /* 0x000e220000002100 */
[----:B---3--:R-:W1:Y:S01]  /*0cc0*/  LDC.64 R164, c[0x0][0x390] ;  /* 0x0000e400ffa47b82 */ /* 0x008e620000000a00 */
        /* <DEDUP_REMOVED lines=13> */
[C---:B------:R-:W-:Y:S01]  /*0da0*/  VIADD R185, R2.reuse, 0x5384540f ;  /* 0x5384540f02b97836 */ /* 0x040fe20000000000 */
[C---:B------:R-:W-:Y:S01]  /*0db0*/  IADD3 R184, PT, PT, R2.reuse, -0xe443238, RZ ;  /* 0xf1bbcdc802b87810 */ /* 0x040fe20007ffe0ff */
[----:B------:R-:W-:Y:S01]  /*0dc0*/  VIADD R183, R3, 0xa9066899 ;  /* 0xa906689903b77836 */ /* 0x000fe20000000000 */
[----:B------:R-:W-:Y:S01]  /*0dd0*/  MOV R181, 0x2f800000 ;  /* 0x2f80000000b57802 */ /* 0x000fe20000000f00 */
[----:B------:R-:W-:-:S08]  /*0de0*/  VIADD R182, R2, 0x9e3779b9 ;  /* 0x9e3779b902b67836 */ /* 0x000fd00000000000 */
        /* <DEDUP_REMOVED lines=15> */
.L_x_45764:
[----:B------:R-:W-:Y:S05]  /*0ee0*/  BRX R132 -0xef0                                        (*"BRANCH_TARGETS .L_x_45765,.L_x_45766,.L_x_45767"*) ;  /* 0xfffffff084447949 */ /* 0x000fea000383ffff */
.L_x_45767:
[----:B------:R-:W-:Y:S01]  /*0ef0*/  IADD3 R133, PT, PT, R190, 0x1, RZ ;  /* 0x00000001be857810 */ /* 0x000fe20007ffe0ff */
[----:B------:R-:W-:Y:S02]  /*0f00*/  IMAD.MOV.U32 R132, RZ, RZ, R188 ;  /* 0x000000ffff847224 */ /* 0x000fe400078e00bc */
[----:B------:R-:W-:Y:S01]  /*0f10*/  IMAD.MOV.U32 R0, RZ, RZ, R176 ;  /* 0x000000ffff007224 */ /* 0x000fe200078e00b0 */
[----:B------:R-:W-:Y:S06]  /*0f20*/  BRA `(.L_x_43959) ;  /* 0x00000004002c7947 */ /* 0x000fec0003800000 */
.L_x_45765:
[----:B------:R-:W-:Y:S01]  /*0f30*/  MOV R132, R188 ;  /* 0x000000bc00847202 */ /* 0x000fe20000000f00 */
[----:B------:R-:W-:Y:S02]  /*0f40*/  IMAD.MOV.U32 R133, RZ, RZ, 0x3 ;  /* 0x00000003ff857424 */ /* 0x000fe400078e00ff */
[----:B------:R-:W-:Y:S01]  /*0f50*/  IMAD.MOV.U32 R0, RZ, RZ, R174 ;  /* 0x000000ffff007224 */ /* 0x000fe200078e00ae */
[----:B------:R-:W-:Y:S06]  /*0f60*/  BRA `(.L_x_43959) ;  /* 0x00000004001c7947 */ /* 0x000fec0003800000 */
.L_x_45766:
        /* <DEDUP_REMOVED lines=13> */
.L_x_43961:
[----:B------:R-:W-:Y:S05]  /*1040*/  BSYNC.RECONVERGENT B1 ;  /* 0x0000000000017941 */ /* 0x000fea0003800200 */
.L_x_43960:
[----:B------:R-:W-:Y:S01]  /*1050*/  IMAD.WIDE.U32 R134, R177, -0x326172a9, RZ ;  /* 0xcd9e8d57b1867825 */ /* 0x000fe200078e00ff */
[----:B------:R-:W-:-:S03]  /*1060*/  LOP3.LUT R138, R175, R133, R3, 0x96, !PT ;  /* 0x00000085af8a7212 */ /* 0x000fc600078e9603 */
        /* <DEDUP_REMOVED lines=55> */
.L_x_43959:
[----:B------:R-:W-:Y:S05]  /*13e0*/  BSYNC.RECONVERGENT B0 ;  /* 0x0000000000007941 */ /* 0x000fea0003800200 */
.L_x_43958:
[----:B------:R-:W-:Y:S01]  /*13f0*/  I2FP.F32.U32 R0, R0 ;  /* 0x0000000000007245 */ /* 0x000fe20000201000 */
[----:B-----5:R-:W-:Y:S01]  /*1400*/  FMUL.FTZ R137, R128, R186 ;  /* 0x000000ba80897220 */ /* 0x020fe20000410000 */
[----:B------:R-:W-:Y:S01]  /*1410*/  ISETP.NE.AND P4, PT, R133, 0x1, PT ;  /* 0x000000018500780c */ /* 0x000fe20003f85270 */
[----:B------:R-:W-:Y:S01]  /*1420*/  IMAD.U32 R180, RZ, RZ, UR14 ;  /* 0x0000000effb47e24 */ /* 0x000fe2000f8e00ff */
[----:B------:R-:W-:Y:S01]  /*1430*/  BSSY.RECONVERGENT B0, `(.L_x_43962) ;  /* 0x000005a000007945 */ /* 0x000fe20003800200 */
[----:B------:R-:W-:Y:S01]  /*1440*/  FFMA.FTZ R135, R0, R181, 1.1641532182693481445e-10 ;  /* 0x2f00000000877423 */ /* 0x000fe200000100b5 */
[----:B------:R-:W-:Y:S02]  /*1450*/  IMAD.U32 R0, RZ, RZ, UR13 ;  /* 0x0000000dff007e24 */ /* 0x000fe4000f8e00ff */
[----:B------:R-:W-:Y:S01]  /*1460*/  FMUL.FTZ R137, R137, R180 ;  /* 0x000000b489897220 */ /* 0x000fe20000410000 */
[----:B------:R-:W-:Y:S02]  /*1470*/  IMAD.MOV.U32 R134, RZ, RZ, R172 ;  /* 0x000000ffff867224 */ /* 0x000fe400078e00ac */
        /* <DEDUP_REMOVED lines=14> */
.L_x_43964:
        /* <DEDUP_REMOVED lines=13> */
.L_x_43966:
[----:B------:R-:W-:Y:S05]  /*1630*/  BSYNC.RECONVERGENT B1 ;  /* 0x0000000000017941 */ /* 0x000fea0003800200 */
.L_x_43965:
        /* <DEDUP_REMOVED lines=57> */
.L_x_43963:
[----:B------:R-:W-:Y:S05]  /*19d0*/  BSYNC.RECONVERGENT B0 ;  /* 0x0000000000007941 */ /* 0x000fea0003800200 */
.L_x_43962:
        /* <DEDUP_REMOVED lines=21> */
.L_x_43969:
        /* <DEDUP_REMOVED lines=13> */
.L_x_43971:
[----:B------:R-:W-:Y:S05]  /*1c00*/  BSYNC.RECONVERGENT B1 ;  /* 0x0000000000017941 */ /* 0x000fea0003800200 */
.L_x_43970:
        /* <DEDUP_REMOVED lines=57> */
.L_x_43968:
[----:B------:R-:W-:Y:S05]  /*1fa0*/  BSYNC.RECONVERGENT B0 ;  /* 0x0000000000007941 */ /* 0x000fea0003800200 */
.L_x_43967:
        /* <DEDUP_REMOVED lines=21> */
.L_x_43974:
        /* <DEDUP_REMOVED lines=13> */
.L_x_43976:
[----:B------:R-:W-:Y:S05]  /*21d0*/  BSYNC.RECONVERGENT B1 ;  /* 0x0000000000017941 */ /* 0x000fea0003800200 */
.L_x_43975:
        /* <DEDUP_REMOVED lines=57> */
.L_x_43973:
[----:B------:R-:W-:Y:S05]  /*2570*/  BSYNC.RECONVERGENT B0 ;  /* 0x0000000000007941 */ /* 0x000fea0003800200 */
.L_x_43972:
        /* <DEDUP_REMOVED lines=9> */
.L_x_43957:
        /* <DEDUP_REMOVED lines=16> */
.L_x_43980:
        /* <DEDUP_REMOVED lines=13> */
.L_x_43982:
[----:B------:R-:W-:Y:S05]  /*27e0*/  BSYNC.RECONVERGENT B1 ;  /* 0x0000000000017941 */ /* 0x000fea0003800200 */
.L_x_43981:
        /* <DEDUP_REMOVED lines=57> */
.L_x_43979:
[----:B------:R-:W-:Y:S05]  /*2b80*/  BSYNC.RECONVERGENT B0 ;  /* 0x0000000000007941 */ /* 0x000fea0003800200 */
.L_x_43978:
[----:B------:R-:W-:Y:S01]  /*2b90*/  I2FP.F32.U32 R0, R0 ;  /* 0x0000000000007245 */ /* 0x000fe20000201000 */
[----:B------:R-:W-:Y:S01]  /*2ba0*/  IMAD.U32 R180, RZ, RZ, UR14 ;  /* 0x0000000effb47e24 */ /* 0x000fe2000f8e00ff */
[----:B------:R-:W-:Y:S01]  /*2bb0*/  ISETP.NE.AND P4, PT, R134, 0x1, PT ;  /* 0x000000018600780c */ /* 0x000fe20003f85270 */
[----:B------:R-:W-:Y:S01]  /*2bc0*/  BSSY.RECONVERGENT B0, `(.L_x_43983) ;  /* 0x000005a000007945 */ /* 0x000fe20003800200 */
[----:B------:R-:W-:Y:S02]  /*2bd0*/  HFMA2 R136, -RZ, RZ, 0, 1.1920928955078125e-07 ;  /* 0x00000002ff887431 */ /* 0x000fe400000001ff */
[----:B------:R-:W-:Y:S01]  /*2be0*/  FFMA.FTZ R133, R0, R181, 1.1641532182693481445e-10 ;  /* 0x2f00000000857423 */ /* 0x000fe200000100b5 */
[----:B------:R-:W-:-:S05]  /*2bf0*/  IMAD.U32 R0, RZ, RZ, UR13 ;  /* 0x0000000dff007e24 */ /* 0x000fca000f8e00ff */
[----:B------:R-:W-:Y:S01]  /*2c00*/  FSETP.GTU.FTZ.AND P3, PT, R133, R0, PT ;  /* 0x000000008500720b */ /* 0x000fe20003f7c000 */
[----:B-----5:R-:W-:Y:S01]  /*2c10*/  FMUL.FTZ R133, R128, R186 ;  /* 0x000000ba80857220 */ /* 0x020fe20000410000 */
        /* <DEDUP_REMOVED lines=13> */
.L_x_43985:
        /* <DEDUP_REMOVED lines=13> */
.L_x_43987:
[----:B------:R-:W-:Y:S05]  /*2dc0*/  BSYNC.RECONVERGENT B1 ;  /* 0x0000000000017941 */ /* 0x000fea0003800200 */
.L_x_43986:
        /* <DEDUP_REMOVED lines=57> */
.L_x_43984:
[----:B------:R-:W-:Y:S05]  /*3160*/  BSYNC.RECONVERGENT B0 ;  /* 0x0000000000007941 */ /* 0x000fea0003800200 */
.L_x_43983:
[----:B------:R-:W-:Y:S01]  /*3170*/  ISETP.NE.AND P5, PT, R136, 0x1, PT ;  /* 0x000000018800780c */ /* 0x000fe20003fa5270 */
[----:B------:R-:W-:Y:S01]  /*3180*/  FMUL.FTZ R129, R129, R186 ;  /* 0x000000ba81817220 */ /* 0x000fe20000410000 */
[----:B------:R-:W-:Y:S01]  /*3190*/  I2FP.F32.U32 R128, R128 ;  /* 0x0000008000807245 */ /* 0x000fe20000201000 */
[----:B------:R-:W-:Y:S01]  /*31a0*/  BSSY.RECONVERGENT B0, `(.L_x_43988) ;  /* 0x0000058000007945 */ /* 0x000fe20003800200 */
[----:B------:R-:W-:Y:S02]  /*31b0*/  IMAD.MOV.U32 R137, RZ, RZ, 0x2 ;  /* 0x00000002ff897424 */ /* 0x000fe400078e00ff */
[----:B------:R-:W-:Y:S01]  /*31c0*/  FMUL.FTZ R129, R129, R180 ;  /* 0x000000b481817220 */ /* 0x000fe20000410000 */
[----:B------:R-:W-:Y:S01]  /*31d0*/  FFMA.FTZ R135, R128, R181, 1.1641532182693481445e-10 ;  /* 0x2f00000080877423 */ /* 0x000fe200000100b5 */
[----:B------:R-:W-:-:S04]  /*31e0*/  IMAD.MOV.U32 R128, RZ, RZ, R172 ;  /* 0x000000ffff807224 */ /* 0x000fc800078e00ac */
        /* <DEDUP_REMOVED lines=12> */
.L_x_43990:
        /* <DEDUP_REMOVED lines=13> */
.L_x_43992:
[----:B------:R-:W-:Y:S05]  /*3380*/  BSYNC.RECONVERGENT B1 ;  /* 0x0000000000017941 */ /* 0x000fea0003800200 */
.L_x_43991:
        /* <DEDUP_REMOVED lines=57> */
.L_x_43989:
[----:B------:R-:W-:Y:S05]  /*3720*/  BSYNC.RECONVERGENT B0 ;  /* 0x0000000000007941 */ /* 0x000fea0003800200 */
.L_x_43988:
[----:B------:R-:W-:Y:S01]  /*3730*/  I2FP.F32.U32 R128, R128 ;  /* 0x0000008000807245 */ /* 0x000fe20000201000 */
[----:B------:R-:W-:Y:S01]  /*3740*/  BSSY.RECONVERGENT B0, `(.L_x_43993) ;  /* 0x000005a000007945 */ /* 0x000fe20003800200 */
[----:B------:R-:W-:Y:S01]  /*3750*/  ISETP.NE.AND P6, PT, R137, 0x1, PT ;  /* 0x000000018900780c */ /* 0x000fe20003fc5270 */
[----:B------:R-:W-:Y:S02]  /*3760*/  IMAD.MOV.U32 R144, RZ, RZ, 0x2 ;  /* 0x00000002ff907424 */ /* 0x000fe400078e00ff */
[----:B------:R-:W-:Y:S01]  /*3770*/  FFMA.FTZ R129, R128, R181, 1.1641532182693481445e-10 ;  /* 0x2f00000080817423 */ /* 0x000fe200000100b5 */
[----:B------:R-:W-:-:S04]  /*3780*/  MOV R128, R172 ;  /* 0x000000ac00807202 */ /* 0x000fc80000000f00 */
[----:B------:R-:W-:Y:S01]  /*3790*/  FSETP.GTU.FTZ.AND P5, PT, R129, R0, PT ;  /* 0x000000008100720b */ /* 0x000fe20003fbc000 */
[----:B------:R-:W-:-:S03]  /*37a0*/  FMUL.FTZ R129, R130, R186 ;  /* 0x000000ba82817220 */ /* 0x000fc60000410000 */
        /* <DEDUP_REMOVED lines=12> */
.L_x_43995:
        /* <DEDUP_REMOVED lines=13> */
.L_x_43997:
[----:B------:R-:W-:Y:S05]  /*3940*/  BSYNC.RECONVERGENT B1 ;  /* 0x0000000000017941 */ /* 0x000fea0003800200 */
.L_x_43996:
        /* <DEDUP_REMOVED lines=57> */
.L_x_43994:
[----:B------:R-:W-:Y:S05]  /*3ce0*/  BSYNC.RECONVERGENT B0 ;  /* 0x0000000000007941 */ /* 0x000fea0003800200 */
.L_x_43993:
[----:B------:R-:W-:Y:S01]  /*3cf0*/  I2FP.F32.U32 R128, R128 ;  /* 0x0000008000807245 */ /* 0x000fe20000201000 */
[----:B------:R-:W-:Y:S01]  /*3d00*/  FMUL.FTZ R131, R131, R186 ;  /* 0x000000ba83837220 */ /* 0x000fe20000410000 */
[----:B------:R-:W-:-:S03]  /*3d10*/  FMUL.FTZ R130, R135, R46 ;  /* 0x0000002e87827220 */ /* 0x000fc60000410000 */
[----:B------:R-:W-:Y:S01]  /*3d20*/  FFMA.FTZ R129, R128, R181, 1.1641532182693481445e-10 ;  /* 0x2f00000080817423 */ /* 0x000fe200000100b5 */
[----:B------:R-:W-:Y:S01]  /*3d30*/  FMUL.FTZ R131, R131, R180 ;  /* 0x000000b483837220 */ /* 0x000fe20000410000 */
[----:B------:R-:W-:-:S03]  /*3d40*/  FMUL.FTZ R128, R133, R44 ;  /* 0x0000002c85807220 */ /* 0x000fc60000410000 */
[----:B------:R-:W-:Y:S01]  /*3d50*/  FSETP.GTU.FTZ.AND P6, PT, R129, R0, PT ;  /* 0x000000008100720b */ /* 0x000fe20003fdc000 */
[----:B------:R-:W-:-:S03]  /*3d60*/  FMUL.FTZ R129, R134, R45 ;  /* 0x0000002d86817220 */ /* 0x000fc60000410000 */
[----:B------:R-:W-:Y:S02]  /*3d70*/  FSEL R136, R131, RZ, !P6 ;  /* 0x000000ff83887208 */ /* 0x000fe40007000000 */
[----:B------:R-:W-:-:S03]  /*3d80*/  PLOP3.LUT P5, PT, P6, PT, PT, 0x8, 0x80 ;  /* 0x000000000080781c */ /* 0x000fc600037ae170 */
[----:B------:R-:W-:-:S10]  /*3d90*/  FMUL.FTZ R131, R136, R47 ;  /* 0x0000002f88837220 */ /* 0x000fd40000410000 */
.L_x_43977:
[----:B------:R-:W0:Y:S01]  /*3da0*/  LDC.64 R170, c[0x0][0x3a8] ;  /* 0x0000ea00ffaa7b82 */ /* 0x000e220000000a00 */
[----:B------:R-:W-:Y:S02]  /*3db0*/  SEL R133, RZ, 0x1000000, !P5 ;  /* 0x01000000ff857807 */ /* 0x000fe40006800000 */
[----:B------:R-:W-:Y:S02]  /*3dc0*/  SEL R134, RZ, 0x10000, !P4 ;  /* 0x00010000ff867807 */ /* 0x000fe40006000000 */
[----:B------:R-:W-:Y:S02]  /*3dd0*/  SEL R135, RZ, 0x100, !P3 ;  /* 0x00000100ff877807 */ /* 0x000fe40005800000 */
[----:B------:R-:W-:Y:S01]  /*3de0*/  IADD3 R187, PT, PT, R173, 0x20, RZ ;  /* 0x00000020adbb7810 */ /* 0x000fe20007ffe0ff */
[----:B------:R-:W1:Y:S01]  /*3df0*/  LDC.64 R168, c[0x0][0x3b0] ;  /* 0x0000ec00ffa87b82 */ /* 0x000e620000000a00 */
[----:B------:R-:W-:Y:S02]  /*3e00*/  IADD3 R133, PT, PT, R135, R133, R134 ;  /* 0x0000008587857210 */ /* 0x000fe40007ffe086 */
[----:B------:R-:W-:Y:S01]  /*3e10*/  SEL R134, RZ, 0x1, !P2 ;  /* 0x00000001ff867807 */ /* 0x000fe20005000000 */
[----:B------:R-:W-:-:S04]  /*3e20*/  IMAD.WIDE.U32 R136, R187, 0x10, R164 ;  /* 0x00000010bb887825 */ /* 0x000fc800078e00a4 */
[----:B------:R-:W2:Y:S01]  /*3e30*/  @P1 LDC.64 R142, c[0x0][0x3a0] ;  /* 0x0000e800ff8e1b82 */ /* 0x000ea20000000a00 */
[----:B------:R-:W-:Y:S02]  /*3e40*/  IMAD.IADD R133, R133, 0x1, R134 ;  /* 0x0000000185857824 */ /* 0x000fe400078e0286 */
[----:B0-----:R-:W-:-:S05]  /*3e50*/  IMAD.WIDE.U32 R134, R173, 0x10, R170 ;  /* 0x00000010ad867825 */ /* 0x001fca00078e00aa */
[----:B------:R0:W-:Y:S01]  /*3e60*/  STG.E.128 desc[UR6][R134.64], R128 ;  /* 0x0000008086007986 */ /* 0x0001e2000c101d06 */
[----:B-1----:R-:W-:-:S05]  /*3e70*/  IMAD.WIDE.U32 R140, R173, 0x4, R168 ;  /* 0x00000004ad8c7825 */ /* 0x002fca00078e00a8 */
[----:B------:R0:W-:Y:S01]  /*3e80*/  STG.E desc[UR6][R140.64], R133 ;  /* 0x000000858c007986 */ /* 0x0001e2000c101906 */
        /* <DEDUP_REMOVED lines=20> */
.L_x_44001:
        /* <DEDUP_REMOVED lines=13> */
.L_x_44003:
[----:B------:R-:W-:Y:S05]  /*40a0*/  BSYNC.RECONVERGENT B1 ;  /* 0x0000000000017941 */ /* 0x000fea0003800200 */
.L_x_44002:
        /* <DEDUP_REMOVED lines=57> */
.L_x_44000:
[----:B------:R-:W-:Y:S05]  /*4440*/  BSYNC.RECONVERGENT B0 ;  /* 0x0000000000007941 */ /* 0x000fea0003800200 */
.L_x_43999:
        /* <DEDUP_REMOVED lines=21> */
.L_x_44006:
        /* <DEDUP_REMOVED lines=13> */
.L_x_44008:
[----:B------:R-:W-:Y:S05]  /*4670*/  BSYNC.RECONVERGENT B1 ;  /* 0x0000000000017941 */ /* 0x000fea0003800200 */
.L_x_44007:
        /* <DEDUP_REMOVED lines=57> */
.L_x_44005:
[----:B------:R-:W-:Y:S05]  /*4a10*/  BSYNC.RECONVERGENT B0 ;  /* 0x0000000000007941 */ /* 0x000fea0003800200 */
.L_x_44004:
        /* <DEDUP_REMOVED lines=21> */
.L_x_44011:
        /* <DEDUP_REMOVED lines=13> */
.L_x_44013:
[----:B------:R-:W-:Y:S05]  /*4c40*/  BSYNC.RECONVERGENT B1 ;  /* 0x0000000000017941 */ /* 0x000fea0003800200 */
.L_x_44012:
        /* <DEDUP_REMOVED lines=57> */
.L_x_44010:
[----:B------:R-:W-:Y:S05]  /*4fe0*/  BSYNC.RECONVERGENT B0 ;  /* 0x0000000000007941 */ /* 0x000fea0003800200 */
.L_x_44009:
        /* <DEDUP_REMOVED lines=21> */
.L_x_44016:
        /* <DEDUP_REMOVED lines=13> */
.L_x_44018:
[----:B------:R-:W-:Y:S05]  /*5210*/  BSYNC.RECONVERGENT B1 ;  /* 0x0000000000017941 */ /* 0x000fea0003800200 */
.L_x_44017:
        /* <DEDUP_REMOVED lines=57> */
.L_x_44015:
[----:B------:R-:W-:Y:S05]  /*55b0*/  BSYNC.RECONVERGENT B0 ;  /* 0x0000000000007941 */ /* 0x000fea0003800200 */
.L_x_44014:
        /* <DEDUP_REMOVED lines=9> */
.L_x_43998:
        /* <DEDUP_REMOVED lines=16> */
.L_x_44022:
        /* <DEDUP_REMOVED lines=13> */
.L_x_44024:
[----:B------:R-:W-:Y:S05]  /*5820*/  BSYNC.RECONVERGENT B1 ;  /* 0x0000000000017941 */ /* 0x000fea0003800200 */
.L_x_44023:
        /* <DEDUP_REMOVED lines=57> */
.L_x_44021:
[----:B------:R-:W-:Y:S05]  /*5bc0*/  BSYNC.RECONVERGENT B0 ;  /* 0x0000000000007941 */ /* 0x000fea0003800200 */
.L_x_44020:
[----:B------:R-:W-:Y:S01]  /*5bd0*/  I2FP.F32.U32 R132, R133 ;  /* 0x0000008500847245 */ /* 0x000fe20000201000 */
[----:B------:R-:W-:Y:S01]  /*5be0*/  BSSY.RECONVERGENT B0, `(.L_x_44025) ;  /* 0x000005a000007945 */ /* 0x000fe20003800200 */
[----:B------:R-:W-:-:S03]  /*5bf0*/  ISETP.NE.AND P4, PT, R134, 0x1, PT ;  /* 0x000000018600780c */ /* 0x000fc60003f85270 */
[----:B------:R-:W-:Y:S01]  /*5c00*/  FFMA.FTZ R133, R132, R181, 1.1641532182693481445e-10 ;  /* 0x2f00000084857423 */ /* 0x000fe200000100b5 */
[----:B------:R-:W-:-:S04]  /*5c10*/  IMAD.MOV.U32 R132, RZ, RZ, R172 ;  /* 0x000000ffff847224 */ /* 0x000fc800078e00ac */
[----:B------:R-:W-:Y:S01]  /*5c20*/  FSETP.GTU.FTZ.AND P3, PT, R133, R0, PT ;  /* 0x000000008500720b */ /* 0x000fe20003f7c000 */
[----:B-----5:R-:W-:Y:S01]  /*5c30*/  FMUL.FTZ R133, R136, R186 ;  /* 0x000000ba88857220 */ /* 0x020fe20000410000 */
[----:B------:R-:W-:Y:S02]  /*5c40*/  HFMA2 R136, -RZ, RZ, 0, 1.1920928955078125e-07 ;  /* 0x00000002ff887431 */ /* 0x000fe400000001ff */
        /* <DEDUP_REMOVED lines=12> */
.L_x_44027:
        /* <DEDUP_REMOVED lines=13> */
.L_x_44029:
[----:B------:R-:W-:Y:S05]  /*5de0*/  BSYNC.RECONVERGENT B1 ;  /* 0x0000000000017941 */ /* 0x000fea0003800200 */
.L_x_44028:
[----:B------:R-:W-:Y:S01]  /*5df0*/  IMAD.WIDE.U32 R142, R177, -0x326172a9, RZ ;  /* 0xcd9e8d57b18e7825 */ /* 0x000fe200078e00ff */
[----:B------:R-:W-:-:S03]  /*5e00*/  LOP3.LUT R146, R175, R135, R3, 0x96, !PT ;  /* 0x00000087af927212 */ /* 0x000fc600078e9603 */
[----:B------:R-:W-:Y:S01]  /*5e10*/  HFMA2 R136, -RZ, RZ, 0, 0 ;  /* 0x00000000ff887431 */ /* 0x000fe200000001ff */
[----:B------:R-:W-:Y:S01]  /*5e20*/  MOV R132, R140 ;  /* 0x0000008c00847202 */ /* 0x000fe20000000f00 */
        /* <DEDUP_REMOVED lines=53> */
.L_x_44026:
[----:B------:R-:W-:Y:S05]  /*6180*/  BSYNC.RECONVERGENT B0 ;  /* 0x0000000000007941 */ /* 0x000fea0003800200 */
.L_x_44025:
[----:B------:R-:W-:Y:S01]  /*6190*/  ISETP.NE.AND P5, PT, R136, 0x1, PT ;  /* 0x000000018800780c */ /* 0x000fe20003fa5270 */
[----:B------:R-:W-:Y:S01]  /*61a0*/  FMUL.FTZ R137, R137, R186 ;  /* 0x000000ba89897220 */ /* 0x000fe20000410000 */
[----:B------:R-:W-:Y:S01]  /*61b0*/  I2FP.F32.U32 R132, R132 ;  /* 0x0000008400847245 */ /* 0x000fe20000201000 */
[----:B------:R-:W-:Y:S02]  /*61c0*/  BSSY.RECONVERGENT B0, `(.L_x_44030) ;  /* 0x0000058000007945 */ /* 0x000fe40003800200 */
[----:B------:R-:W-:Y:S01]  /*61d0*/  FMUL.FTZ R134, R137, R180 ;  /* 0x000000b489867220 */ /* 0x000fe20000410000 */
[----:B------:R-:W-:Y:S02]  /*61e0*/  IMAD.MOV.U32 R137, RZ, RZ, 0x2 ;  /* 0x00000002ff897424 */ /* 0x000fe400078e00ff */
[----:B------:R-:W-:Y:S01]  /*61f0*/  FFMA.FTZ R135, R132, R181, 1.1641532182693481445e-10 ;  /* 0x2f00000084877423 */ /* 0x000fe200000100b5 */
[----:B------:R-:W-:-:S04]  /*6200*/  MOV R132, R172 ;  /* 0x000000ac00847202 */ /* 0x000fc80000000f00 */
        /* <DEDUP_REMOVED lines=12> */
.L_x_44032:
        /* <DEDUP_REMOVED lines=13> */
.L_x_44034:
[----:B------:R-:W-:Y:S05]  /*63a0*/  BSYNC.RECONVERGENT B1 ;  /* 0x0000000000017941 */ /* 0x000fea0003800200 */
.L_x_44033:
        /* <DEDUP_REMOVED lines=55> */
[----:B------:R-:W-:Y:S01]  /*6720*/  IMAD.MOV.U32 R137, RZ, RZ, RZ ;  /* 0x000000ffff897224 */ /* 0x000fe200078e00ff */
[----:B------:R-:W-:-:S07]  /*6730*/  MOV R140, R144 ;  /* 0x00000090008c7202 */ /* 0x000fce0000000f00 */
.L_x_44031:
[----:B------:R-:W-:Y:S05]  /*6740*/  BSYNC.RECONVERGENT B0 ;  /* 0x0000000000007941 */ /* 0x000fea0003800200 */
.L_x_44030:
[----:B------:R-:W-:Y:S01]  /*6750*/  I2FP.F32.U32 R132, R132 ;  /* 0x0000008400847245 */ /* 0x000fe20000201000 */
[----:B------:R-:W-:Y:S01]  /*6760*/  BSSY.RECONVERGENT B0, `(.L_x_44035) ;  /* 0x000005a000007945 */ /* 0x000fe20003800200 */
[----:B------:R-:W-:Y:S01]  /*6770*/  ISETP.NE.AND P6, PT, R137, 0x1, PT ;  /* 0x000000018900780c */ /* 0x000fe20003fc5270 */
[----:B------:R-:W-:Y:S02]  /*6780*/  HFMA2 R148, -RZ, RZ, 0, 1.1920928955078125e-07 ;  /* 0x00000002ff947431 */ /* 0x000fe400000001ff */
[----:B------:R-:W-:Y:S01]  /*6790*/  FFMA.FTZ R135, R132, R181, 1.1641532182693481445e-10 ;  /* 0x2f00000084877423 */ /* 0x000fe200000100b5 */
[----:B------:R-:W-:-:S04]  /*67a0*/  IMAD.MOV.U32 R132, RZ, RZ, R172 ;  /* 0x000000ffff847224 */ /* 0x000fc800078e00ac */
        /* <DEDUP_REMOVED lines=14> */
.L_x_44037:
        /* <DEDUP_REMOVED lines=13> */
.L_x_44039:
[----:B------:R-:W-:Y:S05]  /*6960*/  BSYNC.RECONVERGENT B1 ;  /* 0x0000000000017941 */ /* 0x000fea0003800200 */
.L_x_44038:
        /* <DEDUP_REMOVED lines=57> */
.L_x_44036:
[----:B------:R-:W-:Y:S05]  /*6d00*/  BSYNC.RECONVERGENT B0 ;  /* 0x0000000000007941 */ /* 0x000fea0003800200 */
.L_x_44035:
[----:B------:R-:W-:Y:S01]  /*6d10*/  I2FP.F32.U32 R132, R132 ;  /* 0x0000008400847245 */ /* 0x000fe20000201000 */
[----:B------:R-:W-:-:S04]  /*6d20*/  FMUL.FTZ R139, R139, R186 ;  /* 0x000000ba8b8b7220 */ /* 0x000fc80000410000 */
        /* <DEDUP_REMOVED lines=9> */
.L_x_44019:
        /* <DEDUP_REMOVED lines=14> */
[----:B0-----:R-:W-:-:S05]  /*6ea0*/  @P1 IMAD.WIDE.U32 R146, R189, 0x10, R146 ;  /* 0x00000010bd921825 */ /* 0x001fca00078e0092 */
        /* <DEDUP_REMOVED lines=18> */
.L_x_44043:
        /* <DEDUP_REMOVED lines=13> */
.L_x_44045:
[----:B------:R-:W-:Y:S05]  /*70a0*/  BSYNC.RECONVERGENT B1 ;  /* 0x0000000000017941 */ /* 0x000fea0003800200 */
.L_x_44044:
        /* <DEDUP_REMOVED lines=57> */
.L_x_44042:
[----:B------:R-:W-:Y:S05]  /*7440*/  BSYNC.RECONVERGENT B0 ;  /* 0x0000000000007941 */ /* 0x000fea0003800200 */
.L_x_44041:
[----:B------:R-:W-:Y:S01]  /*7450*/  I2FP.F32.U32 R140, R141 ;  /* 0x0000008d008c7245 */ /* 0x000fe20000201000 */
[----:B-----5:R-:W-:Y:S01]  /*7460*/  FMUL.FTZ R143, R136, R186 ;  /* 0x000000ba888f7220 */ /* 0x020fe20000410000 */
        /* <DEDUP_REMOVED lines=19> */
.L_x_44048:
        /* <DEDUP_REMOVED lines=13> */
.L_x_44050:
[----:B------:R-:W-:Y:S05]  /*7670*/  BSYNC.RECONVERGENT B1 ;  /* 0x0000000000017941 */ /* 0x000fea0003800200 */
.L_x_44049:
[----:B------:R-:W-:Y:S01]  /*7680*/  IMAD.WIDE.U32 R142, R177, -0x326172a9, RZ ;  /* 0xcd9e8d57b18e7825 */ /* 0x000fe200078e00ff */
[----:B------:R-:W-:Y:S02]  /*7690*/  LOP3.LUT R148, R175, R141, R3, 0x96, !PT ;  /* 0x0000008daf947212 */ /* 0x000fe400078e9603 */
[----:B------:R-:W-:Y:S02]  /*76a0*/  IADD3 R145, PT, PT, R2, 0x3c6ef372, RZ ;  /* 0x3c6ef37202917810 */ /* 0x000fe40007ffe0ff */
        /* <DEDUP_REMOVED lines=54> */
.L_x_44047:
[----:B------:R-:W-:Y:S05]  /*7a10*/  BSYNC.RECONVERGENT B0 ;  /* 0x0000000000007941 */ /* 0x000fea0003800200 */
.L_x_44046:
        /* <DEDUP_REMOVED lines=21> */
.L_x_44053:
        /* <DEDUP_REMOVED lines=13> */
.L_x_44055:
[----:B------:R-:W-:Y:S05]  /*7c40*/  BSYNC.RECONVERGENT B1 ;  /* 0x0000000000017941 */ /* 0x000fea0003800200 */
.L_x_44054:
        /* <DEDUP_REMOVED lines=57> */
.L_x_44052:
[----:B------:R-:W-:Y:S05]  /*7fe0*/  BSYNC.RECONVERGENT B0 ;  /* 0x0000000000007941 */ /* 0x000fea0003800200 */
.L_x_44051:
        /* <DEDUP_REMOVED lines=21> */
.L_x_44058:
        /* <DEDUP_REMOVED lines=13> */
.L_x_44060:
[----:B------:R-:W-:Y:S05]  /*8210*/  BSYNC.RECONVERGENT B1 ;  /* 0x0000000000017941 */ /* 0x000fea0003800200 */
.L_x_44059:
[----:B------:R-:W-:Y:S01]  /*8220*/  IMAD.WIDE.U32 R142, R177, -0x326172a9, RZ ;  /* 0xcd9e8d57b18e7825 */ /* 0x000fe200078e00ff */
[----:B------:R-:W-:Y:S02]  /*8230*/  LOP3.LUT R148, R175, R141, R3, 0x96, !PT ;  /* 0x0000008daf947212 */ /* 0x000fe400078e9603 */
[----:B------:R-:W-:Y:S01]  /*8240*/  IADD3 R145, PT, PT, R2, 0x3c6ef372, RZ ;  /* 0x3c6ef37202917810 */ /* 0x000fe20007ffe0ff */
[----:B------:R-:W-:Y:S01]  /*8250*/  IMAD.MOV.U32 R152, RZ, RZ, RZ ;  /* 0x000000ffff987224 */ /* 0x000fe200078e00ff */
        /* <DEDUP_REMOVED lines=53> */
.L_x_44057:
[----:B------:R-:W-:Y:S05]  /*85b0*/  BSYNC.RECONVERGENT B0 ;  /* 0x0000000000007941 */ /* 0x000fea0003800200 */
.L_x_44056:
        /* <DEDUP_REMOVED lines=9> */
.L_x_44040:
        /* <DEDUP_REMOVED lines=16> */
.L_x_44064:
        /* <DEDUP_REMOVED lines=13> */
.L_x_44066:
[----:B------:R-:W-:Y:S05]  /*8820*/  BSYNC.RECONVERGENT B1 ;  /* 0x0000000000017941 */ /* 0x000fea0003800200 */
.L_x_44065:
        /* <DEDUP_REMOVED lines=57> */
.L_x_44063:
[----:B------:R-:W-:Y:S05]  /*8bc0*/  BSYNC.RECONVERGENT B0 ;  /* 0x0000000000007941 */ /* 0x000fea0003800200 */
.L_x_44062:
[----:B------:R-:W-:Y:S01]  /*8bd0*/  I2FP.F32.U32 R140, R141 ;  /* 0x0000008d008c7245 */ /* 0x000fe20000201000 */
[----:B------:R-:W-:Y:S01]  /*8be0*/  BSSY.RECONVERGENT B0, `(.L_x_44067) ;  /* 0x000005a000007945 */ /* 0x000fe20003800200 */
[----:B------:R-:W-:Y:S01]  /*8bf0*/  ISETP.NE.AND P4, PT, R142, 0x1, PT ;  /* 0x000000018e00780c */ /* 0x000fe20003f85270 */
[----:B------:R-:W-:Y:S02]  /*8c00*/  HFMA2 R145, -RZ, RZ, 0, 1.1920928955078125e-07 ;  /* 0x00000002ff917431 */ /* 0x000fe400000001ff */
[----:B------:R-:W-:-:S05]  /*8c10*/  FFMA.FTZ R141, R140, R181, 1.1641532182693481445e-10 ;  /* 0x2f0000008c8d7423 */ /* 0x000fca00000100b5 */
        /* <DEDUP_REMOVED lines=15> */
.L_x_44069:
        /* <DEDUP_REMOVED lines=13> */
.L_x_44071:
[----:B------:R-:W-:Y:S05]  /*8de0*/  BSYNC.RECONVERGENT B1 ;  /* 0x0000000000017941 */ /* 0x000fea0003800200 */
.L_x_44070:
[----:B------:R-:W-:Y:S01]  /*8df0*/  IMAD.WIDE.U32 R146, R177, -0x326172a9, RZ ;  /* 0xcd9e8d57b1927825 */ /* 0x000fe200078e00ff */
[----:B------:R-:W-:Y:S02]  /*8e00*/  LOP3.LUT R150, R175, R143, R3, 0x96, !PT ;  /* 0x0000008faf967212 */ /* 0x000fe400078e9603 */
        /* <DEDUP_REMOVED lines=55> */
.L_x_44068:
[----:B------:R-:W-:Y:S05]  /*9180*/  BSYNC.RECONVERGENT B0 ;  /* 0x0000000000007941 */ /* 0x000fea0003800200 */
.L_x_44067:
        /* <DEDUP_REMOVED lines=20> */
.L_x_44074:
        /* <DEDUP_REMOVED lines=13> */
.L_x_44076:
[----:B------:R-:W-:Y:S05]  /*93a0*/  BSYNC.RECONVERGENT B1 ;  /* 0x0000000000017941 */ /* 0x000fea0003800200 */
.L_x_44075:
        /* <DEDUP_REMOVED lines=57> */
.L_x_44073:
[----:B------:R-:W-:Y:S05]  /*9740*/  BSYNC.RECONVERGENT B0 ;  /* 0x0000000000007941 */ /* 0x000fea0003800200 */
.L_x_44072:
        /* <DEDUP_REMOVED lines=20> */
.L_x_44079:
        /* <DEDUP_REMOVED lines=13> */
.L_x_44081:
[----:B------:R-:W-:Y:S05]  /*9960*/  BSYNC.RECONVERGENT B1 ;  /* 0x0000000000017941 */ /* 0x000fea0003800200 */
.L_x_44080:
[----:B------:R-:W-:Y:S01]  /*9970*/  IMAD.WIDE.U32 R142, R177, -0x326172a9, RZ ;  /* 0xcd9e8d57b18e7825 */ /* 0x000fe200078e00ff */
[----:B------:R-:W-:-:S03]  /*9980*/  LOP3.LUT R148, R175, R137, R3, 0x96, !PT ;  /* 0x00000089af947212 */ /* 0x000fc600078e9603 */
[----:B------:R-:W-:Y:S01]  /*9990*/  HFMA2 R152, -RZ, RZ, 0, 0 ;  /* 0x00000000ff987431 */ /* 0x000fe200000001ff */
        /* <DEDUP_REMOVED lines=54> */
.L_x_44078:
[----:B------:R-:W-:Y:S05]  /*9d00*/  BSYNC.RECONVERGENT B0 ;  /* 0x0000000000007941 */ /* 0x000fea0003800200 */
.L_x_44077:
        /* <DEDUP_REMOVED lines=11> */
.L_x_44061:
        /* <DEDUP_REMOVED lines=33> */
.L_x_44085:
        /* <DEDUP_REMOVED lines=13> */
.L_x_44087:
[----:B------:R-:W-:Y:S05]  /*a0a0*/  BSYNC.RECONVERGENT B1 ;  /* 0x0000000000017941 */ /* 0x000fea0003800200 */
.L_x_44086:
        /* <DEDUP_REMOVED lines=57> */
.L_x_44084:
[----:B------:R-:W-:Y:S05]  /*a440*/  BSYNC.RECONVERGENT B0 ;  /* 0x0000000000007941 */ /* 0x000fea0003800200 */
.L_x_44083:
        /* <DEDUP_REMOVED lines=21> */
.L_x_44090:
        /* <DEDUP_REMOVED lines=13> */
.L_x_44092:
[----:B------:R-:W-:Y:S05]  /*a670*/  BSYNC.RECONVERGENT B1 ;  /* 0x0000000000017941 */ /* 0x000fea0003800200 */
.L_x_44091:
        /* <DEDUP_REMOVED lines=57> */
.L_x_44089:
[----:B------:R-:W-:Y:S05]  /*aa10*/  BSYNC.RECONVERGENT B0 ;  /* 0x0000000000007941 */ /* 0x000fea0003800200 */
.L_x_44088:
        /* <DEDUP_REMOVED lines=21> */
.L_x_44095:
        /* <DEDUP_REMOVED lines=13> */
.L_x_44097:
[----:B------:R-:W-:Y:S05]  /*ac40*/  BSYNC.RECONVERGENT B1 ;  /* 0x0000000000017941 */ /* 0x000fea0003800200 */
.L_x_44096:
        /* <DEDUP_REMOVED lines=57> */
.L_x_44094:
[----:B------:R-:W-:Y:S05]  /*afe0*/  BSYNC.RECONVERGENT B0 ;  /* 0x0000000000007941 */ /* 0x000fea0003800200 */
.L_x_44093:
        /* <DEDUP_REMOVED lines=21> */
.L_x_44100:
        /* <DEDUP_REMOVED lines=13> */
.L_x_44102:
[----:B------:R-:W-:Y:S05]  /*b210*/  BSYNC.RECONVERGENT B1 ;  /* 0x0000000000017941 */ /* 0x000fea0003800200 */
.L_x_44101:
        /* <DEDUP_REMOVED lines=57> */
.L_x_44099:
[----:B------:R-:W-:Y:S05]  /*b5b0*/  BSYNC.RECONVERGENT B0 ;  /* 0x0000000000007941 */ /* 0x000fea0003800200 */
.L_x_44098:
        /* <DEDUP_REMOVED lines=9> */
.L_x_44082:
        /* <DEDUP_REMOVED lines=16> */
.L_x_44106:
        /* <DEDUP_REMOVED lines=13> */
.L_x_44108:
[----:B------:R-:W-:Y:S05]  /*b820*/  BSYNC.RECONVERGENT B1 ;  /* 0x0000000000017941 */ /* 0x000fea0003800200 */
.L_x_44107:
        /* <DEDUP_REMOVED lines=57> */
.L_x_44105:
[----:B------:R-:W-:Y:S05]  /*bbc0*/  BSYNC.RECONVERGENT B0 ;  /* 0x0000000000007941 */ /* 0x000fea0003800200 */
.L_x_44104:
        /* <DEDUP_REMOVED lines=20> */
.L_x_44111:
        /* <DEDUP_REMOVED lines=13> */
.L_x_44113:
[----:B------:R-:W-:Y:S05]  /*bde0*/  BSYNC.RECONVERGENT B1 ;  /* 0x0000000000017941 */ /* 0x000fea0003800200 */
.L_x_44112:
        /* <DEDUP_REMOVED lines=57> */
.L_x_44110:
[----:B------:R-:W-:Y:S05]  /*c180*/  BSYNC.RECONVERGENT B0 ;  /* 0x0000000000007941 */ /* 0x000fea0003800200 */
.L_x_44109:
        /* <DEDUP_REMOVED lines=20> */
.L_x_44116:
        /* <DEDUP_REMOVED lines=13> */
.L_x_44118:
[----:B------:R-:W-:Y:S05]  /*c3a0*/  BSYNC.RECONVERGENT B1 ;  /* 0x0000000000017941 */ /* 0x000fea0003800200 */
.L_x_44117:
        /* <DEDUP_REMOVED lines=57> */
.L_x_44115:
[----:B------:R-:W-:Y:S05]  /*c740*/  BSYNC.RECONVERGENT B0 ;  /* 0x0000000000007941 */ /* 0x000fea0003800200 */
.L_x_44114:
        /* <DEDUP_REMOVED lines=20> */
.L_x_44121:
        /* <DEDUP_REMOVED lines=13> */
.L_x_44123:
[----:B------:R-:W-:Y:S05]  /*c960*/  BSYNC.RECONVERGENT B1 ;  /* 0x0000000000017941 */ /* 0x000fea0003800200 */
.L_x_44122:
[----:B------:R-:W-:Y:S01]  /*c970*/  IMAD.WIDE.U32 R150, R177, -0x326172a9, RZ ;  /* 0xcd9e8d57b1967825 */ /* 0x000fe200078e00ff */
[----:B------:R-:W-:-:S03]  /*c980*/  LOP3.LUT R154, R175, R141, R3, 0x96, !PT ;  /* 0x0000008daf9a7212 */ /* 0x000fc600078e9603 */
[----:B------:R-:W-:Y:S02]  /*c990*/  HFMA2 R156, -RZ, RZ, 0, 0 ;  /* 0x00000000ff9c7431 */ /* 0x000fe400000001ff */
        /* <DEDUP_REMOVED lines=54> */
.L_x_44120:
[----:B------:R-:W-:Y:S05]  /*cd00*/  BSYNC.RECONVERGENT B0 ;  /* 0x0000000000007941 */ /* 0x000fea0003800200 */
.L_x_44119:
        /* <DEDUP_REMOVED lines=11> */
.L_x_44103:
        /* <DEDUP_REMOVED lines=33> */
.L_x_44127:
        /* <DEDUP_REMOVED lines=13> */
.L_x_44129:
[----:B------:R-:W-:Y:S05]  /*d0a0*/  BSYNC.RECONVERGENT B1 ;  /* 0x0000000000017941 */ /* 0x000fea0003800200 */
.L_x_44128:
        /* <DEDUP_REMOVED lines=29> */
[----:B------:R-:W-:Y:S01]  /*d280*/  VIADD R157, R3, 0x646e171e ;  /* 0x646e171e039d7836 */ /* 0x000fe20000000000 */
[----:B------:R-:W-:Y:S01]  /*d290*/  IADD3 R149, PT, PT, R2, -0x4ab325aa, RZ ;  /* 0xb54cda5602957810 */ /* 0x000fe20007ffe0ff */
[----:B------:R-:W-:-:S05]  /*d2a0*/  IMAD.WIDE.U32 R152, R152, -0x2daee0ad, RZ ;  /* 0xd2511f5398987825 */ /* 0x000fca00078e00ff */
        /* <DEDUP_REMOVED lines=24> */
.L_x_44126:
[----:B------:R-:W-:Y:S05]  /*d430*/  BSYNC.RECONVERGENT B0 ;  /* 0x0000000000007941 */ /* 0x000fea0003800200 */
.L_x_44125:
[----:B------:R-:W-:Y:S01]  /*d440*/  I2FP.F32.U32 R148, R149 ;  /* 0x0000009500947245 */ /* 0x000fe20000201000 */
[----:B-----5:R-:W-:Y:S01]  /*d450*/  FMUL.FTZ R151, R144, R186 ;  /* 0x000000ba90977220 */ /* 0x020fe20000410000 */
        /* <DEDUP_REMOVED lines=19> */
.L_x_44132:
        /* <DEDUP_REMOVED lines=13> */
.L_x_44134:
[----:B------:R-:W-:Y:S05]  /*d660*/  BSYNC.RECONVERGENT B1 ;  /* 0x0000000000017941 */ /* 0x000fea0003800200 */
.L_x_44133:
        /* <DEDUP_REMOVED lines=57> */
.L_x_44131:
[----:B------:R-:W-:Y:S05]  /*da00*/  BSYNC.RECONVERGENT B0 ;  /* 0x0000000000007941 */ /* 0x000fea0003800200 */
.L_x_44130:
        /* <DEDUP_REMOVED lines=21> */
.L_x_44137:
        /* <DEDUP_REMOVED lines=13> */
.L_x_44139:
[----:B------:R-:W-:Y:S05]  /*dc30*/  BSYNC.RECONVERGENT B1 ;  /* 0x0000000000017941 */ /* 0x000fea0003800200 */
.L_x_44138:
        /* <DEDUP_REMOVED lines=57> */
.L_x_44136:
[----:B------:R-:W-:Y:S05]  /*dfd0*/  BSYNC.RECONVERGENT B0 ;  /* 0x0000000000007941 */ /* 0x000fea0003800200 */
.L_x_44135:
        /* <DEDUP_REMOVED lines=21> */
.L_x_44142:
        /* <DEDUP_REMOVED lines=13> */
.L_x_44144:
[----:B------:R-:W-:Y:S05]  /*e200*/  BSYNC.RECONVERGENT B1 ;  /* 0x0000000000017941 */ /* 0x000fea0003800200 */
.L_x_44143:
        /* <DEDUP_REMOVED lines=57> */
.L_x_44141:
[----:B------:R-:W-:Y:S05]  /*e5a0*/  BSYNC.RECONVERGENT B0 ;  /* 0x0000000000007941 */ /* 0x000fea0003800200 */
.L_x_44140:
        /* <DEDUP_REMOVED lines=9> */
.L_x_44124:
        /* <DEDUP_REMOVED lines=16> */
.L_x_44148:
        /* <DEDUP_REMOVED lines=13> */
.L_x_44150:
[----:B------:R-:W-:Y:S05]  /*e810*/  BSYNC.RECONVERGENT B1 ;  /* 0x0000000000017941 */ /* 0x000fea0003800200 */
.L_x_44149:
        /* <DEDUP_REMOVED lines=57> */
.L_x_44147:
[----:B------:R-:W-:Y:S05]  /*ebb0*/  BSYNC.RECONVERGENT B0 ;  /* 0x0000000000007941 */ /* 0x000fea0003800200 */
.L_x_44146:
[----:B------:R-:W-:Y:S01]  /*ebc0*/  I2FP.F32.U32 R148, R149 ;  /* 0x0000009500947245 */ /* 0x000fe20000201000 */
[----:B------:R-:W-:Y:S01]  /*ebd0*/  BSSY.RECONVERGENT B0, `(.L_x_44151) ;  /* 0x000005a000007945 */ /* 0x000fe20003800200 */
[----:B------:R-:W-:Y:S01]  /*ebe0*/  ISETP.NE.AND P4, PT, R150, 0x1, PT ;  /* 0x000000019600780c */ /* 0x000fe20003f85270 */
[----:B------:R-:W-:Y:S02]  /*ebf0*/  IMAD.MOV.U32 R153, RZ, RZ, 0x2 ;  /* 0x00000002ff997424 */ /* 0x000fe400078e00ff */
[----:B------:R-:W-:-:S05]  /*ec00*/  FFMA.FTZ R149, R148, R181, 1.1641532182693481445e-10 ;  /* 0x2f00000094957423 */ /* 0x000fca00000100b5 */
[----:B------:R-:W-:Y:S01]  /*ec10*/  FSETP.GTU.FTZ.AND P3, PT, R149, R0, PT ;  /* 0x000000009500720b */ /* 0x000fe20003f7c000 */
[----:B-----5:R-:W-:Y:S01]  /*ec20*/  FMUL.FTZ R149, R144, R186 ;  /* 0x000000ba90957220 */ /* 0x020fe20000410000 */
        /* <DEDUP_REMOVED lines=13> */
.L_x_44153:
        /* <DEDUP_REMOVED lines=13> */
.L_x_44155:
[----:B------:R-:W-:Y:S05]  /*edd0*/  BSYNC.RECONVERGENT B1 ;  /* 0x0000000000017941 */ /* 0x000fea0003800200 */
.L_x_44154:
        /* <DEDUP_REMOVED lines=57> */
.L_x_44152:
[----:B------:R-:W-:Y:S05]  /*f170*/  BSYNC.RECONVERGENT B0 ;  /* 0x0000000000007941 */ /* 0x000fea0003800200 */
.L_x_44151:
        /* <DEDUP_REMOVED lines=20> */
.L_x_44158:
        /* <DEDUP_REMOVED lines=13> */
.L_x_44160:
[----:B------:R-:W-:Y:S05]  /*f390*/  BSYNC.RECONVERGENT B1 ;  /* 0x0000000000017941 */ /* 0x000fea0003800200 */
.L_x_44159:
        /* <DEDUP_REMOVED lines=57> */
.L_x_44157:
[----:B------:R-:W-:Y:S05]  /*f730*/  BSYNC.RECONVERGENT B0 ;  /* 0x0000000000007941 */ /* 0x000fea0003800200 */
.L_x_44156:
        /* <DEDUP_REMOVED lines=20> */
.L_x_44163:
        /* <DEDUP_REMOVED lines=13> */
.L_x_44165:
[----:B------:R-:W-:Y:S05]  /*f950*/  BSYNC.RECONVERGENT B1 ;  /* 0x0000000000017941 */ /* 0x000fea0003800200 */
.L_x_44164:
        /* <DEDUP_REMOVED lines=57> */
.L_x_44162:
[----:B------:R-:W-:Y:S05]  /*fcf0*/  BSYNC.RECONVERGENT B0 ;  /* 0x0000000000007941 */ /* 0x000fea0003800200 */
.L_x_44161:
        /* <DEDUP_REMOVED lines=11> */
.L_x_44145:
[----:B------:R-:W0:Y:S01]  /*fdb0*/  @P1 LDC.64 R158, c[0x0][0x3a0] ;  /* 0x0000e800ff9e1b82 */ /* 0x000e220000000a00 */
        /* <DEDUP_REMOVED lines=13> */
[----:B0-----:R-:W-:-:S05]  /*fe90*/  @P1 IMAD.WIDE.U32 R158, R195, 0x10, R158 ;  /* 0x00000010c39e1825 */ /* 0x001fca00078e009e */
        /* <DEDUP_REMOVED lines=18> */
.L_x_44169:
        /* <DEDUP_REMOVED lines=13> */
.L_x_44171:
[----:B------:R-:W-:Y:S05]  /*10090*/  BSYNC.RECONVERGENT B1 ;  /* 0x0000000000017941 */ /* 0x000fea0003800200 */
.L_x_44170:
        /* <DEDUP_REMOVED lines=57> */
.L_x_44168:
[----:B------:R-:W-:Y:S05]  /*10430*/  BSYNC.RECONVERGENT B0 ;  /* 0x0000000000007941 */ /* 0x000fea0003800200 */
.L_x_44167:
        /* <DEDUP_REMOVED lines=21> */
.L_x_44174:
        /* <DEDUP_REMOVED lines=13> */
.L_x_44176:
[----:B------:R-:W-:Y:S05]  /*10660*/  BSYNC.RECONVERGENT B1 ;  /* 0x0000000000017941 */ /* 0x000fea0003800200 */
.L_x_44175:
        /* <DEDUP_REMOVED lines=57> */
.L_x_44173:
[----:B------:R-:W-:Y:S05]  /*10a00*/  BSYNC.RECONVERGENT B0 ;  /* 0x0000000000007941 */ /* 0x000fea0003800200 */
.L_x_44172:
        /* <DEDUP_REMOVED lines=21> */
.L_x_44179:
        /* <DEDUP_REMOVED lines=13> */
.L_x_44181:
[----:B------:R-:W-:Y:S05]  /*10c30*/  BSYNC.RECONVERGENT B1 ;  /* 0x0000000000017941 */ /* 0x000fea0003800200 */
.L_x_44180:
        /* <DEDUP_REMOVED lines=57> */
.L_x_44178:
[----:B------:R-:W-:Y:S05]  /*10fd0*/  BSYNC.RECONVERGENT B0 ;  /* 0x0000000000007941 */ /* 0x000fea0003800200 */
.L_x_44177:
        /* <DEDUP_REMOVED lines=21> */
.L_x_44184:
        /* <DEDUP_REMOVED lines=13> */
.L_x_44186:
[----:B------:R-:W-:Y:S05]  /*11200*/  BSYNC.RECONVERGENT B1 ;  /* 0x0000000000017941 */ /* 0x000fea0003800200 */
.L_x_44185:
        /* <DEDUP_REMOVED lines=57> */
.L_x_44183:
[----:B------:R-:W-:Y:S05]  /*115a0*/  BSYNC.RECONVERGENT B0 ;  /* 0x0000000000007941 */ /* 0x000fea0003800200 */
.L_x_44182:
        /* <DEDUP_REMOVED lines=9> */
.L_x_44166:
        /* <DEDUP_REMOVED lines=16> */
.L_x_44190:
        /* <DEDUP_REMOVED lines=13> */
.L_x_44192:
[----:B------:R-:W-:Y:S05]  /*11810*/  BSYNC.RECONVERGENT B1 ;  /* 0x0000000000017941 */ /* 0x000fea0003800200 */
.L_x_44191:
        /* <DEDUP_REMOVED lines=57> */
.L_x_44189:
[----:B------:R-:W-:Y:S05]  /*11bb0*/  BSYNC.RECONVERGENT B0 ;  /* 0x0000000000007941 */ /* 0x000fea0003800200 */
.L_x_44188:
        /* <DEDUP_REMOVED lines=20> */
.L_x_44195:
        /* <DEDUP_REMOVED lines=13> */
.L_x_44197:
[----:B------:R-:W-:Y:S05]  /*11dd0*/  BSYNC.RECONVERGENT B1 ;  /* 0x0000000000017941 */ /* 0x000fea0003800200 */
.L_x_44196:
        /* <DEDUP_REMOVED lines=57> */
.L_x_44194:
[----:B------:R-:W-:Y:S05]  /*12170*/  BSYNC.RECONVERGENT B0 ;  /* 0x0000000000007941 */ /* 0x000fea0003800200 */
.L_x_44193:
        /* <DEDUP_REMOVED lines=20> */
.L_x_44200:
        /* <DEDUP_REMOVED lines=13> */
.L_x_44202:
[----:B------:R-:W-:Y:S05]  /*12390*/  BSYNC.RECONVERGENT B1 ;  /* 0x0000000000017941 */ /* 0x000fea0003800200 */
.L_x_44201:
        /* <DEDUP_REMOVED lines=57> */
.L_x_44199:
[----:B------:R-:W-:Y:S05]  /*12730*/  BSYNC.RECONVERGENT B0 ;  /* 0x0000000000007941 */ /* 0x000fea0003800200 */
.L_x_44198:
        /* <DEDUP_REMOVED lines=20> */
.L_x_44205:
        /* <DEDUP_REMOVED lines=13> */
.L_x_44207:
[----:B------:R-:W-:Y:S05]  /*12950*/  BSYNC.RECONVERGENT B1 ;  /* 0x0000000000017941 */ /* 0x000fea0003800200 */
.L_x_44206:
        /* <DEDUP_REMOVED lines=57> */
.L_x_44204:
[----:B------:R-:W-:Y:S05]  /*12cf0*/  BSYNC.RECONVERGENT B0 ;  /* 0x0000000000007941 */ /* 0x000fea0003800200 */
.L_x_44203:
        /* <DEDUP_REMOVED lines=11> */
.L_x_44187:
        /* <DEDUP_REMOVED lines=33> */
.L_x_44211:
        /* <DEDUP_REMOVED lines=13> */
.L_x_44213:
[----:B------:R-:W-:Y:S05]  /*13090*/  BSYNC.RECONVERGENT B1 ;  /* 0x0000000000017941 */ /* 0x000fea0003800200 */
.L_x_44212:
        /* <DEDUP_REMOVED lines=57> */
.L_x_44210:
[----:B------:R-:W-:Y:S05]  /*13430*/  BSYNC.RECONVERGENT B0 ;  /* 0x0000000000007941 */ /* 0x000fea0003800200 */
.L_x_44209:
        /* <DEDUP_REMOVED lines=21> */
.L_x_44216:
        /* <DEDUP_REMOVED lines=13> */
.L_x_44218:
[----:B------:R-:W-:Y:S05]  /*13660*/  BSYNC.RECONVERGENT B1 ;  /* 0x0000000000017941 */ /* 0x000fea0003800200 */
.L_x_44217:
        /* <DEDUP_REMOVED lines=57> */
.L_x_44215:
[----:B------:R-:W-:Y:S05]  /*13a00*/  BSYNC.RECONVERGENT B0 ;  /* 0x0000000000007941 */ /* 0x000fea0003800200 */
.L_x_44214:
        /* <DEDUP_REMOVED lines=21> */
.L_x_44221:
        /* <DEDUP_REMOVED lines=13> */
.L_x_44223:
[----:B------:R-:W-:Y:S05]  /*13c30*/  BSYNC.RECONVERGENT B1 ;  /* 0x0000000000017941 */ /* 0x000fea0003800200 */
.L_x_44222:
        /* <DEDUP_REMOVED lines=57> */
.L_x_44220:
[----:B------:R-:W-:Y:S05]  /*13fd0*/  BSYNC.RECONVERGENT B0 ;  /* 0x0000000000007941 */ /* 0x000fea0003800200 */
.L_x_44219:
        /* <DEDUP_REMOVED lines=21> */
.L_x_44226:
        /* <DEDUP_REMOVED lines=13> */
.L_x_44228:
[----:B------:R-:W-:Y:S05]  /*14200*/  BSYNC.RECONVERGENT B1 ;  /* 0x0000000000017941 */ /* 0x000fea0003800200 */
.L_x_44227:
        /* <DEDUP_REMOVED lines=57> */
.L_x_44225:
[----:B------:R-:W-:Y:S05]  /*145a0*/  BSYNC.RECONVERGENT B0 ;  /* 0x0000000000007941 */ /* 0x000fea0003800200 */
.L_x_44224:
        /* <DEDUP_REMOVED lines=9> */
.L_x_44208:
        /* <DEDUP_REMOVED lines=16> */
.L_x_44232:
        /* <DEDUP_REMOVED lines=13> */
.L_x_44234:
[----:B------:R-:W-:Y:S05]  /*14810*/  BSYNC.RECONVERGENT B1 ;  /* 0x0000000000017941 */ /* 0x000fea0003800200 */
.L_x_44233:
        /* <DEDUP_REMOVED lines=57> */
.L_x_44231:
[----:B------:R-:W-:Y:S05]  /*14bb0*/  BSYNC.RECONVERGENT B0 ;  /* 0x0000000000007941 */ /* 0x000fea0003800200 */
.L_x_44230:
        /* <DEDUP_REMOVED lines=20> */
.L_x_44237:
        /* <DEDUP_REMOVED lines=13> */
.L_x_44239:
[----:B------:R-:W-:Y:S05]  /*14dd0*/  BSYNC.RECONVERGENT B1 ;  /* 0x0000000000017941 */ /* 0x000fea0003800200 */
.L_x_44238:
        /* <DEDUP_REMOVED lines=57> */
.L_x_44236:
[----:B------:R-:W-:Y:S05]  /*15170*/  BSYNC.RECONVERGENT B0 ;  /* 0x0000000000007941 */ /* 0x000fea0003800200 */
.L_x_44235:
        /* <DEDUP_REMOVED lines=20> */
.L_x_44242:
        /* <DEDUP_REMOVED lines=13> */
.L_x_44244:
[----:B------:R-:W-:Y:S05]  /*15390*/  BSYNC.RECONVERGENT B1 ;  /* 0x0000000000017941 */ /* 0x000fea0003800200 */
.L_x_44243:
        /* <DEDUP_REMOVED lines=57> */
.L_x_44241:
[----:B------:R-:W-:Y:S05]  /*15730*/  BSYNC.RECONVERGENT B0 ;  /* 0x0000000000007941 */ /* 0x000fea0003800200 */
.L_x_44240:
        /* <DEDUP_REMOVED lines=20> */
.L_x_44247:
        /* <DEDUP_REMOVED lines=13> */
.L_x_44249:
[----:B------:R-:W-:Y:S05]  /*15950*/  BSYNC.RECONVERGENT B1 ;  /* 0x0000000000017941 */ /* 0x000fea0003800200 */
.L_x_44248:
        /* <DEDUP_REMOVED lines=57> */
.L_x_44246:
[----:B------:R-:W-:Y:S05]  /*15cf0*/  BSYNC.RECONVERGENT B0 ;  /* 0x0000000000007941 */ /* 0x000fea0003800200 */
.L_x_44245:
        /* <DEDUP_REMOVED lines=11> */
.L_x_44229:
        /* <DEDUP_REMOVED lines=33> */
.L_x_44253:
        /* <DEDUP_REMOVED lines=13> */
.L_x_44255:
[----:B------:R-:W-:Y:S05]  /*16090*/  BSYNC.RECONVERGENT B1 ;  /* 0x0000000000017941 */ /* 0x000fea0003800200 */
.L_x_44254:
        /* <DEDUP_REMOVED lines=57> */
.L_x_44252:
[----:B------:R-:W-:Y:S05]  /*16430*/  BSYNC.RECONVERGENT B0 ;  /* 0x0000000000007941 */ /* 0x000fea0003800200 */
.L_x_44251:
        /* <DEDUP_REMOVED lines=21> */
.L_x_44258:
        /* <DEDUP_REMOVED lines=13> */
.L_x_44260:
[----:B------:R-:W-:Y:S05]  /*16660*/  BSYNC.RECONVERGENT B1 ;  /* 0x0000000000017941 */ /* 0x000fea0003800200 */
.L_x_44259:
        /* <DEDUP_REMOVED lines=57> */
.L_x_44257:
[----:B------:R-:W-:Y:S05]  /*16a00*/  BSYNC.RECONVERGENT B0 ;  /* 0x0000000000007941 */ /* 0x000fea0003800200 */
.L_x_44256:
        /* <DEDUP_REMOVED lines=21> */
.L_x_44263:
        /* <DEDUP_REMOVED lines=13> */
.L_x_44265:
[----:B------:R-:W-:Y:S05]  /*16c30*/  BSYNC.RECONVERGENT B1 ;  /* 0x0000000000017941 */ /* 0x000fea0003800200 */
.L_x_44264:
        /* <DEDUP_REMOVED lines=57> */
.L_x_44262:
[----:B------:R-:W-:Y:S05]  /*16fd0*/  BSYNC.RECONVERGENT B0 ;  /* 0x0000000000007941 */ /* 0x000fea0003800200 */
.L_x_44261:
        /* <DEDUP_REMOVED lines=21> */
.L_x_44268:
        /* <DEDUP_REMOVED lines=13> */
.L_x_44270:
[----:B------:R-:W-:Y:S05]  /*17200*/  BSYNC.RECONVERGENT B1 ;  /* 0x0000000000017941 */ /* 0x000fea0003800200 */
.L_x_44269:
        /* <DEDUP_REMOVED lines=57> */
.L_x_44267:
[----:B------:R-:W-:Y:S05]  /*175a0*/  BSYNC.RECONVERGENT B0 ;  /* 0x0000000000007941 */ /* 0x000fea0003800200 */
.L_x_44266:
        /* <DEDUP_REMOVED lines=9> */
.L_x_44250:
        /* <DEDUP_REMOVED lines=16> */
.L_x_44274:
        /* <DEDUP_REMOVED lines=13> */
.L_x_44276:
[----:B------:R-:W-:Y:S05]  /*17810*/  BSYNC.RECONVERGENT B1 ;  /* 0x0000000000017941 */ /* 0x000fea0003800200 */
.L_x_44275:
        /* <DEDUP_REMOVED lines=57> */
.L_x_44273:
[----:B------:R-:W-:Y:S05]  /*17bb0*/  BSYNC.RECONVERGENT B0 ;  /* 0x0000000000007941 */ /* 0x000fea0003800200 */
.L_x_44272:
        /* <DEDUP_REMOVED lines=20> */
.L_x_44279:
        /* <DEDUP_REMOVED lines=13> */
.L_x_44281:
[----:B------:R-:W-:Y:S05]  /*17dd0*/  BSYNC.RECONVERGENT B1 ;  /* 0x0000000000017941 */ /* 0x000fea0003800200 */
.L_x_44280:
        /* <DEDUP_REMOVED lines=57> */
.L_x_44278:
[----:B------:R-:W-:Y:S05]  /*18170*/  BSYNC.RECONVERGENT B0 ;  /* 0x0000000000007941 */ /* 0x000fea0003800200 */
.L_x_44277:
        /* <DEDUP_REMOVED lines=20> */
.L_x_44284:
        /* <DEDUP_REMOVED lines=13> */
.L_x_44286:
[----:B------:R-:W-:Y:S05]  /*18390*/  BSYNC.RECONVERGENT B1 ;  /* 0x0000000000017941 */ /* 0x000fea0003800200 */
.L_x_44285:
        /* <DEDUP_REMOVED lines=57> */
.L_x_44283:
[----:B------:R-:W-:Y:S05]  /*18730*/  BSYNC.RECONVERGENT B0 ;  /* 0x0000000000007941 */ /* 0x000fea0003800200 */
.L_x_44282:
        /* <DEDUP_REMOVED lines=20> */
.L_x_44289:
        /* <DEDUP_REMOVED lines=13> */
.L_x_44291:
[----:B------:R-:W-:Y:S05]  /*18950*/  BSYNC.RECONVERGENT B1 ;  /* 0x0000000000017941 */ /* 0x000fea0003800200 */
.L_x_44290:
        /* <DEDUP_REMOVED lines=57> */
.L_x_44288:
[----:B------:R-:W-:Y:S05]  /*18cf0*/  BSYNC.RECONVERGENT B0 ;  /* 0x0000000000007941 */ /* 0x000fea0003800200 */
.L_x_44287:
        /* <DEDUP_REMOVED lines=11> */
.L_x_44271:
        /* <DEDUP_REMOVED lines=33> */
.L_x_44295:
        /* <DEDUP_REMOVED lines=13> */
.L_x_44297:
[----:B------:R-:W-:Y:S05]  /*19090*/  BSYNC.RECONVERGENT B1 ;  /* 0x0000000000017941 */ /* 0x000fea0003800200 */
.L_x_44296:
        /* <DEDUP_REMOVED lines=57> */
.L_x_44294:
[----:B------:R-:W-:Y:S05]  /*19430*/  BSYNC.RECONVERGENT B0 ;  /* 0x0000000000007941 */ /* 0x000fea0003800200 */
.L_x_44293:
        /* <DEDUP_REMOVED lines=21> */
.L_x_44300:
        /* <DEDUP_REMOVED lines=13> */
.L_x_44302:
[----:B------:R-:W-:Y:S05]  /*19660*/  BSYNC.RECONVERGENT B1 ;  /* 0x0000000000017941 */ /* 0x000fea0003800200 */
.L_x_44301:
        /* <DEDUP_REMOVED lines=57> */
.L_x_44299:
[----:B------:R-:W-:Y:S05]  /*19a00*/  BSYNC.RECONVERGENT B0 ;  /* 0x0000000000007941 */ /* 0x000fea0003800200 */
.L_x_44298:
        /* <DEDUP_REMOVED lines=21> */
.L_x_44305:
        /* <DEDUP_REMOVED lines=13> */
.L_x_44307:
[----:B------:R-:W-:Y:S05]  /*19c30*/  BSYNC.RECONVERGENT B1 ;  /* 0x0000000000017941 */ /* 0x000fea0003800200 */
.L_x_44306:
        /* <DEDUP_REMOVED lines=55> */
[----:B------:R-:W-:Y:S02]  /*19fb0*/  LOP3.LUT R174, R203, R166, R205, 0x96, !PT ;  /* 0x000000a6cbae7212 */ /* 0x000fe400078e96cd */
[----:B------:R-:W-:-:S07]  /*19fc0*/  MOV R190, R204 ;  /* 0x000000cc00be7202 */ /* 0x000fce0000000f00 */
.L_x_44304:
[----:B------:R-:W-:Y:S05]  /*19fd0*/  BSYNC.RECONVERGENT B0 ;  /* 0x0000000000007941 */ /* 0x000fea0003800200 */
.L_x_44303:
        /* <DEDUP_REMOVED lines=21> */
.L_x_44310:
        /* <DEDUP_REMOVED lines=13> */
.L_x_44312:
[----:B------:R-:W-:Y:S05]  /*1a200*/  BSYNC.RECONVERGENT B1 ;  /* 0x0000000000017941 */ /* 0x000fea0003800200 */
.L_x_44311:
        /* <DEDUP_REMOVED lines=57> */
.L_x_44309:
[----:B------:R-:W-:Y:S05]  /*1a5a0*/  BSYNC.RECONVERGENT B0 ;  /* 0x0000000000007941 */ /* 0x000fea0003800200 */
.L_x_44308:
        /* <DEDUP_REMOVED lines=9> */
.L_x_44292:
        /* <DEDUP_REMOVED lines=16> */
.L_x_44316:
        /* <DEDUP_REMOVED lines=13> */
.L_x_44318:
[----:B------:R-:W-:Y:S05]  /*1a810*/  BSYNC.RECONVERGENT B1 ;  /* 0x0000000000017941 */ /* 0x000fea0003800200 */
.L_x_44317:
        /* <DEDUP_REMOVED lines=57> */
.L_x_44315:
[----:B------:R-:W-:Y:S05]  /*1abb0*/  BSYNC.RECONVERGENT B0 ;  /* 0x0000000000007941 */ /* 0x000fea0003800200 */
.L_x_44314:
        /* <DEDUP_REMOVED lines=20> */
.L_x_44321:
        /* <DEDUP_REMOVED lines=13> */
.L_x_44323:
[----:B------:R-:W-:Y:S05]  /*1add0*/  BSYNC.RECONVERGENT B1 ;  /* 0x0000000000017941 */ /* 0x000fea0003800200 */
.L_x_44322:
[----:B------:R-:W-:Y:S01]  /*1ade0*/  IMAD.WIDE.U32 R204, R177, -0x326172a9, RZ ;  /* 0xcd9e8d57b1cc7825 */ /* 0x000fe200078e00ff */
[----:B------:R-:W-:-:S03]  /*1adf0*/  LOP3.LUT R208, R175, R203, R3, 0x96, !PT ;  /* 0x000000cbafd07212 */ /* 0x000fc600078e9603 */
[----:B------:R-:W-:Y:S01]  /*1ae00*/  IMAD.MOV.U32 R160, RZ, RZ, R190 ;  /* 0x000000ffffa07224 */ /* 0x000fe200078e00be */
        /* <DEDUP_REMOVED lines=51> */
[----:B------:R-:W-:Y:S02]  /*1b140*/  MOV R172, R208 ;  /* 0x000000d000ac7202 */ /* 0x000fe40000000f00 */
[----:B------:R-:W-:Y:S02]  /*1b150*/  LOP3.LUT R174, R205, R202, R207, 0x96, !PT ;  /* 0x000000cacdae7212 */ /* 0x000fe400078e96cf */
[----:B------:R-:W-:-:S07]  /*1b160*/  MOV R190, R206 ;  /* 0x000000ce00be7202 */ /* 0x000fce0000000f00 */
.L_x_44320:
[----:B------:R-:W-:Y:S05]  /*1b170*/  BSYNC.RECONVERGENT B0 ;  /* 0x0000000000007941 */ /* 0x000fea0003800200 */
.L_x_44319:
        /* <DEDUP_REMOVED lines=20> */
.L_x_44326:
        /* <DEDUP_REMOVED lines=13> */
.L_x_44328:
[----:B------:R-:W-:Y:S05]  /*1b390*/  BSYNC.RECONVERGENT B1 ;  /* 0x0000000000017941 */ /* 0x000fea0003800200 */
.L_x_44327:
        /* <DEDUP_REMOVED lines=57> */
.L_x_44325:
[----:B------:R-:W-:Y:S05]  /*1b730*/  BSYNC.RECONVERGENT B0 ;  /* 0x0000000000007941 */ /* 0x000fea0003800200 */
.L_x_44324:
        /* <DEDUP_REMOVED lines=20> */
.L_x_44331:
        /* <DEDUP_REMOVED lines=13> */
.L_x_44333:
[----:B------:R-:W-:Y:S05]  /*1b950*/  BSYNC.RECONVERGENT B1 ;  /* 0x0000000000017941 */ /* 0x000fea0003800200 */
.L_x_44332:
        /* <DEDUP_REMOVED lines=54> */
[----:B------:R-:W-:Y:S01]  /*1bcc0*/  LOP3.LUT R174, R205, R160, R207, 0x96, !PT ;  /* 0x000000a0cdae7212 */ /* 0x000fe200078e96cf */
[----:B------:R-:W-:Y:S01]  /*1bcd0*/  IMAD.MOV.U32 R160, RZ, RZ, R190 ;  /* 0x000000ffffa07224 */ /* 0x000fe200078e00be */
[----:B------:R-:W-:-:S07]  /*1bce0*/  MOV R190, R206 ;  /* 0x000000ce00be7202 */ /* 0x000fce0000000f00 */
.L_x_44330:
[----:B------:R-:W-:Y:S05]  /*1bcf0*/  BSYNC.RECONVERGENT B0 ;  /* 0x0000000000007941 */ /* 0x000fea0003800200 */
.L_x_44329:
        /* <DEDUP_REMOVED lines=11> */
.L_x_44313:
[----:B------:R-:W0:Y:S01]  /*1bdb0*/  @P1 LDC.64 R208, c[0x0][0x3a0] ;  /* 0x0000e800ffd01b82 */ /* 0x000e220000000a00 */
[----:B------:R-:W-:Y:S01]  /*1bdc0*/  SEL R166, RZ, 0x1000000, !P5 ;  /* 0x01000000ffa67807 */ /* 0x000fe20006800000 */
[----:B------:R-:W-:Y:S01]  /*1bdd0*/  IMAD.WIDE.U32 R206, R201, 0x4, R168 ;  /* 0x00000004c9ce7825 */ /* 0x000fe200078e00a8 */
[----:B------:R-:W-:Y:S02]  /*1bde0*/  SEL R167, RZ, 0x10000, !P4 ;  /* 0x00010000ffa77807 */ /* 0x000fe40006000000 */
[----:B------:R-:W-:Y:S02]  /*1bdf0*/  SEL R188, RZ, 0x100, !P3 ;  /* 0x00000100ffbc7807 */ /* 0x000fe40005800000 */
[----:B------:R-:W-:Y:S02]  /*1be00*/  SEL R205, RZ, 0x1, !P2 ;  /* 0x00000001ffcd7807 */ /* 0x000fe40005000000 */
[----:B------:R-:W-:Y:S02]  /*1be10*/  IADD3 R166, PT, PT, R188, R166, R167 ;  /* 0x000000a6bca67210 */ /* 0x000fe40007ffe0a7 */
[----:B------:R-:W-:-:S03]  /*1be20*/  IADD3 R203, PT, PT, R173, 0x120, RZ ;  /* 0x00000120adcb7810 */ /* 0x000fc60007ffe0ff */
[----:B------:R-:W-:Y:S02]  /*1be30*/  IMAD.IADD R211, R166, 0x1, R205 ;  /* 0x00000001a6d37824 */ /* 0x000fe400078e02cd */
[----:B------:R-:W-:-:S04]  /*1be40*/  IMAD.WIDE.U32 R204, R201, 0x10, R170 ;  /* 0x00000010c9cc7825 */ /* 0x000fc800078e00aa */
[C---:B------:R-:W-:Y:S01]  /*1be50*/  IMAD.WIDE.U32 R164, R203.reuse, 0x10, R164 ;  /* 0x00000010cba47825 */ /* 0x040fe200078e00a4 */
[----:B------:R1:W-:Y:S03]  /*1be60*/  STG.E.128 desc[UR6][R204.64], R160 ;  /* 0x000000a0cc007986 */ /* 0x0003e6000c101d06 */
[----:B0-----:R-:W-:Y:S01]  /*1be70*/  @P1 IMAD.WIDE.U32 R208, R203, 0x10, R208 ;  /* 0x00000010cbd01825 */ /* 0x001fe200078e00d0 */
[----:B------:R1:W-:Y:S04]  /*1be80*/  STG.E desc[UR6][R206.64], R211 ;  /* 0x000000d3ce007986 */ /* 0x0003e8000c101906 */
        /* <DEDUP_REMOVED lines=19> */
.L_x_44337:
        /* <DEDUP_REMOVED lines=13> */
.L_x_44339:
[----:B------:R-:W-:Y:S05]  /*1c090*/  BSYNC.RECONVERGENT B1 ;  /* 0x0000000000017941 */ /* 0x000fea0003800200 */
.L_x_44338:
[----:B------:R-:W-:Y:S01]  /*1c0a0*/  IMAD.WIDE.U32 R206, R177, -0x326172a9, RZ ;  /* 0xcd9e8d57b1ce7825 */ /* 0x000fe200078e00ff */
[----:B------:R-:W-:Y:S02]  /*1c0b0*/  LOP3.LUT R210, R175, R205, R3, 0x96, !PT ;  /* 0x000000cdafd27212 */ /* 0x000fe400078e9603 */
[----:B------:R-:W-:Y:S01]  /*1c0c0*/  MOV R196, R190 ;  /* 0x000000be00c47202 */ /* 0x000fe20000000f00 */
        /* <DEDUP_REMOVED lines=53> */
[----:B------:R-:W-:-:S07]  /*1c420*/  LOP3.LUT R174, R207, R204, R209, 0x96, !PT ;  /* 0x000000cccfae7212 */ /* 0x000fce00078e96d1 */
.L_x_44336:
[----:B------:R-:W-:Y:S05]  /*1c430*/  BSYNC.RECONVERGENT B0 ;  /* 0x0000000000007941 */ /* 0x000fea0003800200 */
.L_x_44335:
[----:B------:R-:W-:Y:S01]  /*1c440*/  I2FP.F32.U32 R190, R196 ;  /* 0x000000c400be7245 */ /* 0x000fe20000201000 */
[----:B-1---5:R-:W-:Y:S01]  /*1c450*/  FMUL.FTZ R207, R164, R186 ;  /* 0x000000baa4cf7220 */ /* 0x022fe20000410000 */
        /* <DEDUP_REMOVED lines=19> */
.L_x_44342:
        /* <DEDUP_REMOVED lines=13> */
.L_x_44344:
[----:B------:R-:W-:Y:S05]  /*1c660*/  BSYNC.RECONVERGENT B1 ;  /* 0x0000000000017941 */ /* 0x000fea0003800200 */
.L_x_44343:
[----:B------:R-:W-:Y:S01]  /*1c670*/  IMAD.WIDE.U32 R206, R177, -0x326172a9, RZ ;  /* 0xcd9e8d57b1ce7825 */ /* 0x000fe200078e00ff */
[----:B------:R-:W-:-:S03]  /*1c680*/  LOP3.LUT R210, R175, R205, R3, 0x96, !PT ;  /* 0x000000cdafd27212 */ /* 0x000fc600078e9603 */
[----:B------:R-:W-:Y:S01]  /*1c690*/  HFMA2 R198, -RZ, RZ, 0, 0 ;  /* 0x00000000ffc67431 */ /* 0x000fe200000001ff */
[----:B------:R-:W-:Y:S02]  /*1c6a0*/  MOV R190, R188 ;  /* 0x000000bc00be7202 */ /* 0x000fe40000000f00 */
        /* <DEDUP_REMOVED lines=53> */
.L_x_44341:
[----:B------:R-:W-:Y:S05]  /*1ca00*/  BSYNC.RECONVERGENT B0 ;  /* 0x0000000000007941 */ /* 0x000fea0003800200 */
.L_x_44340:
        /* <DEDUP_REMOVED lines=21> */
.L_x_44347:
        /* <DEDUP_REMOVED lines=13> */
.L_x_44349:
[----:B------:R-:W-:Y:S05]  /*1cc30*/  BSYNC.RECONVERGENT B1 ;  /* 0x0000000000017941 */ /* 0x000fea0003800200 */
.L_x_44348:
        /* <DEDUP_REMOVED lines=57> */
.L_x_44346:
[----:B------:R-:W-:Y:S05]  /*1cfd0*/  BSYNC.RECONVERGENT B0 ;  /* 0x0000000000007941 */ /* 0x000fea0003800200 */
.L_x_44345:
        /* <DEDUP_REMOVED lines=21> */
.L_x_44352:
        /* <DEDUP_REMOVED lines=13> */
.L_x_44354:
[----:B------:R-:W-:Y:S05]  /*1d200*/  BSYNC.RECONVERGENT B1 ;  /* 0x0000000000017941 */ /* 0x000fea0003800200 */
.L_x_44353:
        /* <DEDUP_REMOVED lines=57> */
.L_x_44351:
[----:B------:R-:W-:Y:S05]  /*1d5a0*/  BSYNC.RECONVERGENT B0 ;  /* 0x0000000000007941 */ /* 0x000fea0003800200 */
.L_x_44350:
        /* <DEDUP_REMOVED lines=9> */
.L_x_44334:
        /* <DEDUP_REMOVED lines=16> */
.L_x_44358:
        /* <DEDUP_REMOVED lines=13> */
.L_x_44360:
[----:B------:R-:W-:Y:S05]  /*1d810*/  BSYNC.RECONVERGENT B1 ;  /* 0x0000000000017941 */ /* 0x000fea0003800200 */
.L_x_44359:
[----:B------:R-:W-:Y:S01]  /*1d820*/  IMAD.WIDE.U32 R206, R177, -0x326172a9, RZ ;  /* 0xcd9e8d57b1ce7825 */ /* 0x000fe200078e00ff */
[----:B------:R-:W-:-:S03]  /*1d830*/  LOP3.LUT R210, R175, R205, R3, 0x96, !PT ;  /* 0x000000cdafd27212 */ /* 0x000fc600078e9603 */
[----:B------:R-:W-:Y:S02]  /*1d840*/  HFMA2 R200, -RZ, RZ, 0, 0 ;  /* 0x00000000ffc87431 */ /* 0x000fe400000001ff */
        /* <DEDUP_REMOVED lines=54> */
.L_x_44357:
[----:B------:R-:W-:Y:S05]  /*1dbb0*/  BSYNC.RECONVERGENT B0 ;  /* 0x0000000000007941 */ /* 0x000fea0003800200 */
.L_x_44356:
[----:B------:R-:W-:Y:S01]  /*1dbc0*/  I2FP.F32.U32 R190, R196 ;  /* 0x000000c400be7245 */ /* 0x000fe20000201000 */
[----:B------:R-:W-:Y:S01]  /*1dbd0*/  BSSY.RECONVERGENT B0, `(.L_x_44361) ;  /* 0x000005a000007945 */ /* 0x000fe20003800200 */
[----:B------:R-:W-:-:S03]  /*1dbe0*/  ISETP.NE.AND P3, PT, R200, 0x1, PT ;  /* 0x00000001c800780c */ /* 0x000fc60003f65270 */
[----:B-1----:R-:W-:Y:S01]  /*1dbf0*/  FFMA.FTZ R205, R190, R181, 1.1641532182693481445e-10 ;  /* 0x2f000000becd7423 */ /* 0x002fe200000100b5 */
[----:B------:R-:W-:-:S04]  /*1dc00*/  IMAD.MOV.U32 R190, RZ, RZ, 0x2 ;  /* 0x00000002ffbe7424 */ /* 0x000fc800078e00ff */
        /* <DEDUP_REMOVED lines=15> */
.L_x_44363:
        /* <DEDUP_REMOVED lines=13> */
.L_x_44365:
[----:B------:R-:W-:Y:S05]  /*1ddd0*/  BSYNC.RECONVERGENT B1 ;  /* 0x0000000000017941 */ /* 0x000fea0003800200 */
.L_x_44364:
        /* <DEDUP_REMOVED lines=57> */
.L_x_44362:
[----:B------:R-:W-:Y:S05]  /*1e170*/  BSYNC.RECONVERGENT B0 ;  /* 0x0000000000007941 */ /* 0x000fea0003800200 */
.L_x_44361:
        /* <DEDUP_REMOVED lines=20> */
.L_x_44368:
        /* <DEDUP_REMOVED lines=13> */
.L_x_44370:
[----:B------:R-:W-:Y:S05]  /*1e390*/  BSYNC.RECONVERGENT B1 ;  /* 0x0000000000017941 */ /* 0x000fea0003800200 */
.L_x_44369:
        /* <DEDUP_REMOVED lines=57> */
.L_x_44367:
[----:B------:R-:W-:Y:S05]  /*1e730*/  BSYNC.RECONVERGENT B0 ;  /* 0x0000000000007941 */ /* 0x000fea0003800200 */
.L_x_44366:
        /* <DEDUP_REMOVED lines=20> */
.L_x_44373:
        /* <DEDUP_REMOVED lines=13> */
.L_x_44375:
[----:B------:R-:W-:Y:S05]  /*1e950*/  BSYNC.RECONVERGENT B1 ;  /* 0x0000000000017941 */ /* 0x000fea0003800200 */
.L_x_44374:
        /* <DEDUP_REMOVED lines=57> */
.L_x_44372:
[----:B------:R-:W-:Y:S05]  /*1ecf0*/  BSYNC.RECONVERGENT B0 ;  /* 0x0000000000007941 */ /* 0x000fea0003800200 */
.L_x_44371:
[----:B------:R-:W-:Y:S01]  /*1ed00*/  I2FP.F32.U32 R164, R164 ;  /* 0x000000a400a47245 */ /* 0x000fe20000201000 */
[----:B------:R-:W-:Y:S01]  /*1ed10*/  FMUL.FTZ R167, R167, R186 ;  /* 0x000000baa7a77220 */ /* 0x000fe20000410000 */
[----:B------:R-:W-:Y:S01]  /*1ed20*/  FMUL.FTZ R165, R196, R9 ;  /* 0x00000009c4a57220 */ /* 0x000fe20000410000 */
[----:B------:R-:W-:Y:S02]  /*1ed30*/  FMUL.FTZ R166, R207, R10 ;  /* 0x0000000acfa67220 */ /* 0x000fe40000410000 */
[----:B------:R-:W-:Y:S01]  /*1ed40*/  FFMA.FTZ R181, R164, R181, 1.1641532182693481445e-10 ;  /* 0x2f000000a4b57423 */ /* 0x000fe200000100b5 */
[----:B------:R-:W-:Y:S01]  /*1ed50*/  FMUL.FTZ R167, R167, R180 ;  /* 0x000000b4a7a77220 */ /* 0x000fe20000410000 */
[----:B------:R-:W-:-:S03]  /*1ed60*/  FMUL.FTZ R164, R205, R8 ;  /* 0x00000008cda47220 */ /* 0x000fc60000410000 */
[----:B------:R-:W-:-:S04]  /*1ed70*/  FSETP.GTU.FTZ.AND P5, PT, R181, R0, PT ;  /* 0x00000000b500720b */ /* 0x000fc80003fbc000 */
[----:B------:R-:W-:Y:S02]  /*1ed80*/  FSEL R0, R167, RZ, !P5 ;  /* 0x000000ffa7007208 */ /* 0x000fe40006800000 */
[----:B------:R-:W-:-:S03]  /*1ed90*/  PLOP3.LUT P4, PT, P5, PT, PT, 0x8, 0x80 ;  /* 0x000000000080781c */ /* 0x000fc60002f8e170 */
[----:B------:R-:W-:-:S10]  /*1eda0*/  FMUL.FTZ R167, R0, R11 ;  /* 0x0000000b00a77220 */ /* 0x000fd40000410000 */
.L_x_44355:
[----:B------:R-:W-:Y:S01]  /*1edb0*/  FADD.FTZ R0, RZ, R128 ;  /* 0x00000080ff007221 */ /* 0x000fe20000010000 */
[----:B------:R-:W-:Y:S01]  /*1edc0*/  SEL R183, RZ, 0x1, !P1 ;  /* 0x00000001ffb77807 */ /* 0x000fe20004800000 */
[----:B------:R-:W-:Y:S01]  /*1edd0*/  IMAD.WIDE.U32 R170, R203, 0x10, R170 ;  /* 0x00000010cbaa7825 */ /* 0x000fe200078e00aa */
[----:B------:R-:W-:-:S03]  /*1ede0*/  UMOV UR4, 0xffffffff ;  /* 0xffffffff00047882 */ /* 0x000fc60000000000 */
[----:B------:R-:W-:Y:S01]  /*1edf0*/  FADD.FTZ R181, R0, R129 ;  /* 0x0000008100b57221 */ /* 0x000fe20000010000 */
[----:B------:R-:W-:Y:S01]  /*1ee00*/  LOP3.LUT P1, RZ, R194, 0x1f, RZ, 0xc0, !PT ;  /* 0x0000001fc2ff7812 */ /* 0x000fe2000782c0ff */
        /* <DEDUP_REMOVED lines=34> */
[----:B------:R-:W-:-:S03]  /*1f030*/  SEL R180, RZ, 0x100, !P2 ;  /* 0x00000100ffb47807 */ /* 0x000fc60005000000 */
[----:B------:R-:W-:Y:S01]  /*1f040*/  FADD.FTZ R182, R185, R160 ;  /* 0x000000a0b9b67221 */ /* 0x000fe20000010000 */
[----:B------:R-:W-:-:S03]  /*1f050*/  IADD3 R0, PT, PT, R180, R0, R181 ;  /* 0x00000000b4007210 */ /* 0x000fc60007ffe0b5 */
[----:B------:R-:W-:Y:S01]  /*1f060*/  FADD.FTZ R181, R182, R161 ;  /* 0x000000a1b6b57221 */ /* 0x000fe20000010000 */
[----:B------:R-:W-:-:S03]  /*1f070*/  IADD3 R183, PT, PT, R0, R183, RZ ;  /* 0x000000b700b77210 */ /* 0x000fc60007ffe0ff */
[----:B------:R-:W-:Y:S02]  /*1f080*/  FADD.FTZ R0, R181, R162 ;  /* 0x000000a2b5007221 */ /* 0x000fe40000010000 */
[----:B------:R0:W-:Y:S02]  /*1f090*/  STG.E desc[UR6][R168.64], R183 ;  /* 0x000000b7a8007986 */ /* 0x0001e4000c101906 */
        /* <DEDUP_REMOVED lines=107> */
.L_x_44389:
        /* <DEDUP_REMOVED lines=32> */
[C---:B------:R-:W-:Y:S01]  /*1f950*/  FMUL.FTZ R171, R221.reuse, R144 ;  /* 0x00000090ddab7220 */ /* 0x040fe20000410000 */
[----:B------:R-:W-:Y:S01]  /*1f960*/  FMUL.FTZ R154, R221, R145 ;  /* 0x00000091dd9a7220 */ /* 0x000fe20000410000 */
[----:B0-----:R-:W-:-:S04]  /*1f970*/  @!P1 IMAD.WIDE R132, R178, 0x4, R128 ;  /* 0x00000004b2849825 */ /* 0x001fc800078e0280 */
[C---:B------:R-:W-:Y:S01]  /*1f980*/  FADD.FTZ R149, -R170.reuse, R149 ;  /* 0x00000095aa957221 */ /* 0x040fe20000010100 */
[----:B------:R-:W0:Y:S01]  /*1f990*/  LDC.64 R128, c[0x0][0x428] ;  /* 0x00010a00ff807b82 */ /* 0x000e220000000a00 */
[C---:B------:R-:W-:Y:S01]  /*1f9a0*/  FADD.FTZ R150, -R170.reuse, R150 ;  /* 0x00000096aa967221 */ /* 0x040fe20000010100 */
[C---:B------:R-:W-:Y:S01]  /*1f9b0*/  FADD.FTZ R151, -R170.reuse, R151 ;  /* 0x00000097aa977221 */ /* 0x040fe20000010100 */
[----:B------:R1:W-:Y:S01]  /*1f9c0*/  @!P1 STG.E desc[UR6][R132.64], R168 ;  /* 0x000000a884009986 */ /* 0x0003e2000c101906 */
        /* <DEDUP_REMOVED lines=12> */
[----:B------:R-:W-:Y:S01]  /*1fa90*/  FFMA.FTZ R137, R194, R117, R77 ;  /* 0x00000075c2897223 */ /* 0x000fe2000001004d */
[----:B------:R-:W-:Y:S01]  /*1faa0*/  FADD.FTZ R167, -R170, R167 ;  /* 0x000000a7aaa77221 */ /* 0x000fe20000010100 */
[----:B--2---:R-:W-:-:S04]  /*1fab0*/  @!P1 IMAD.WIDE R130, R178, 0x4, R130 ;  /* 0x00000004b2829825 */ /* 0x004fc800078e0282 */
[C---:B------:R-:W-:Y:S01]  /*1fac0*/  FADD.FTZ R200, -R170.reuse, R141 ;  /* 0x0000008daac87221 */ /* 0x040fe20000010100 */
[C---:B------:R-:W-:Y:S01]  /*1fad0*/  FADD.FTZ R142, -R170.reuse, R142 ;  /* 0x0000008eaa8e7221 */ /* 0x040fe20000010100 */
[----:B------:R-:W-:Y:S01]  /*1fae0*/  FADD.FTZ R202, -R170, R143 ;  /* 0x0000008faaca7221 */ /* 0x000fe20000010100 */
[C---:B------:R-:W-:Y:S01]  /*1faf0*/  FMUL.FTZ R169, R221.reuse, R169 ;  /* 0x000000a9dda97220 */ /* 0x040fe20000410000 */
[----:B------:R-:W-:Y:S01]  /*1fb00*/  FMUL.FTZ R135, R221, R180 ;  /* 0x000000b4dd877220 */ /* 0x000fe20000410000 */
[----:B0-----:R-:W-:-:S04]  /*1fb10*/  IMAD.WIDE.U32 R144, R195, 0x10, R128 ;  /* 0x00000010c3907825 */ /* 0x001fc800078e0080 */
[C---:B------:R-:W-:Y:S01]  /*1fb20*/  FMUL.FTZ R134, R221.reuse, R181 ;  /* 0x000000b5dd867220 */ /* 0x040fe20000410000 */
[----:B------:R-:W0:Y:S01]  /*1fb30*/  LDC.64 R194, c[0x0][0x380] ;  /* 0x0000e000ffc27b82 */ /* 0x000e220000000a00 */
        /* <DEDUP_REMOVED lines=44> */
[----:B-1----:R-:W-:Y:S01]  /*1fe00*/  FFMA.FTZ R130, R135, R126, R86 ;  /* 0x0000007e87827223 */ /* 0x002fe20000010056 */
        /* <DEDUP_REMOVED lines=26> */
[----:B0-----:R-:W-:Y:S01]  /*1ffb0*/  IMAD R178, R194, 0x4, R178 ;  /* 0x00000004c2b27824 */ /* 0x001fe200078e02b2 */
[----:B------:R0:W-:Y:S04]  /*1ffc0*/  STG.E.128 desc[UR6][R146.64], R128 ;  /* 0x0000008092007986 */ /* 0x0001e8000c101d06 */
[----:B------:R1:W-:Y:S01]  /*1ffd0*/  STG.E.128 desc[UR6][R150.64], R132 ;  /* 0x0000008496007986 */ /* 0x0003e2000c101d06 */
[----:B------:R-:W-:-:S03]  /*1ffe0*/  ISETP.GE.AND P1, PT, R178, R195, PT ;  /* 0x000000c3b200720c */ /* 0x000fc60003f26270 */
[----:B------:R2:W-:Y:S04]  /*1fff0*/  STG.E.128 desc[UR6][R158.64], R136 ;  /* 0x000000889e007986 */ /* 0x0005e8000c101d06 */
[----:B------:R3:W-:Y:S04]  /*20000*/  STG.E.128 desc[UR6][R162.64], R140 ;  /* 0x0000008ca2007986 */ /* 0x0007e8000c101d06 */
[----:B------:R3:W-:Y:S01]  /*20010*/  STG.E.128 desc[UR6][R164.64], R152 ;  /* 0x00000098a4007986 */ /* 0x0007e2000c101d06 */
[----:B0-----:R-:W-:Y:S01]  /*20020*/  FFMA.FTZ R128, R209, R96, R56 ;  /* 0x00000060d1807223 */ /* 0x001fe20000010038 */
[----:B------:R-:W-:Y:S01]  /*20030*/  FFMA.FTZ R129, R184, R97, R57 ;  /* 0x00000061b8817223 */ /* 0x000fe20000010039 */
[----:B------:R-:W-:Y:S01]  /*20040*/  FFMA.FTZ R130, R211, R98, R58 ;  /* 0x00000062d3827223 */ /* 0x000fe2000001003a */
[----:B------:R-:W-:Y:S01]  /*20050*/  FFMA.FTZ R131, R186, R99, R59 ;  /* 0x00000063ba837223 */ /* 0x000fe2000001003b */
        /* <DEDUP_REMOVED lines=10> */
[----:B------:R3:W-:Y:S04]  /*20100*/  STG.E.128 desc[UR6][R156.64], R128 ;  /* 0x000000809c007986 */ /* 0x0007e8000c101d06 */
[----:B------:R3:W-:Y:S04]  /*20110*/  STG.E.128 desc[UR6][R160.64], R132 ;  /* 0x00000084a0007986 */ /* 0x0007e8000c101d06 */
[----:B------:R3:W-:Y:S01]  /*20120*/  STG.E.128 desc[UR6][R166.64], R136 ;  /* 0x00000088a6007986 */ /* 0x0007e2000c101d06 */
[----:B------:R-:W-:Y:S05]  /*20130*/  @!P1 BRA `(.L_x_44377) ;  /* 0xfffffe0800dc9947 */ /* 0x000fea000383ffff */
[----:B------:R-:W-:Y:S05]  /*20140*/  EXIT ;  /* 0x000000000000794d */ /* 0x000fea0003800000 */
.L_x_44376:
        /* <DEDUP_REMOVED lines=8> */
.L_x_44379:
[----:B------:R-:W-:Y:S05]  /*201d0*/  BSYNC B0 ;  /* 0x0000000000007941 */ /* 0x000fea0003800000 */
.L_x_44378:
        /* <DEDUP_REMOVED lines=9> */
.L_x_44380:
[----:B------:R-:W-:Y:S02]  /*20270*/  IMAD.MOV.U32 R184, RZ, RZ, 0x4 ;  /* 0x00000004ffb87424 */ /* 0x000fe400078e00ff */
[----:B------:R-:W-:-:S04]  /*20280*/  IMAD.MOV.U32 R169, RZ, RZ, R183 ;  /* 0x000000ffffa97224 */ /* 0x000fc800078e00b7 */
[----:B------:R-:W-:-:S05]  /*20290*/  FADD.FTZ R171, R170, R169 ;  /* 0x000000a9aaab7221 */ /* 0x000fca0000010000 */
[----:B------:R-:W-:-:S07]  /*202a0*/  MOV R185, R171 ;  /* 0x000000ab00b97202 */ /* 0x000fce0000000f00 */
[----:B------:R-:W-:Y:S05]  /*202b0*/  WARPSYNC.COLLECTIVE R182, `(.L_x_44381) ;  /* 0x00000000b6087348 */ /* 0x000fea0003c00000 */
[----:B------:R0:W1:Y:S02]  /*202c0*/  SHFL.BFLY P2, R183, R185, R184, R205 ;  /* 0x0c0000b8b9b77389 */ /* 0x00006400000400cd */
[----:B01----:R-:W-:Y:S05]  /*202d0*/  ENDCOLLECTIVE ;  /* 0x000000000000791b */ /* 0x003fea0003800000 */
.L_x_44381:
[----:B------:R-:W-:Y:S01]  /*202e0*/  HFMA2 R184, -RZ, RZ, 0, 4.76837158203125e-07 ;  /* 0x00000008ffb87431 */ /* 0x000fe200000001ff */
[----:B------:R-:W-:-:S05]  /*202f0*/  MOV R168, R183 ;  /* 0x000000b700a87202 */ /* 0x000fca0000000f00 */
[----:B------:R-:W-:-:S04]  /*20300*/  FADD.FTZ R180, R171, R168 ;  /* 0x000000a8abb47221 */ /* 0x000fc80000010000 */
[----:B------:R-:W-:-:S07]  /*20310*/  IMAD.MOV.U32 R185, RZ, RZ, R180 ;  /* 0x000000ffffb97224 */ /* 0x000fce00078e00b4 */
[----:B------:R-:W-:Y:S05]  /*20320*/  WARPSYNC.COLLECTIVE R182, `(.L_x_44382) ;  /* 0x00000000b6087348 */ /* 0x000fea0003c00000 */
[----:B------:R0:W1:Y:S02]  /*20330*/  SHFL.BFLY P2, R183, R185, R184, R205 ;  /* 0x0c0000b8b9b77389 */ /* 0x00006400000400cd */
[----:B01----:R-:W-:Y:S05]  /*20340*/  ENDCOLLECTIVE ;  /* 0x000000000000791b */ /* 0x003fea0003800000 */
.L_x_44382:
        /* <DEDUP_REMOVED lines=8> */
.L_x_44383:
        /* <DEDUP_REMOVED lines=88> */
.L_x_44384:
[----:B------:R-:W-:Y:S02]  /*20950*/  IMAD.MOV.U32 R184, RZ, RZ, 0x2 ;  /* 0x00000002ffb87424 */ /* 0x000fe400078e00ff */
[----:B------:R-:W-:-:S04]  /*20960*/  IMAD.MOV.U32 R171, RZ, RZ, R183 ;  /* 0x000000ffffab7224 */ /* 0x000fc800078e00b7 */
[----:B------:R-:W-:-:S05]  /*20970*/  FADD.FTZ R171, R0, R171 ;  /* 0x000000ab00ab7221 */ /* 0x000fca0000010000 */
[----:B------:R-:W-:-:S07]  /*20980*/  MOV R185, R171 ;  /* 0x000000ab00b97202 */ /* 0x000fce0000000f00 */
[----:B------:R-:W-:Y:S05]  /*20990*/  WARPSYNC.COLLECTIVE R182, `(.L_x_44385) ;  /* 0x00000000b6087348 */ /* 0x000fea0003c00000 */
[----:B------:R0:W1:Y:S02]  /*209a0*/  SHFL.BFLY P2, R183, R185, R184, R205 ;  /* 0x0c0000b8b9b77389 */ /* 0x00006400000400cd */
[----:B01----:R-:W-:Y:S05]  /*209b0*/  ENDCOLLECTIVE ;  /* 0x000000000000791b */ /* 0x003fea0003800000 */
.L_x_44385:
[----:B------:R-:W-:Y:S01]  /*209c0*/  HFMA2 R184, -RZ, RZ, 0, 2.384185791015625e-07 ;  /* 0x00000004ffb87431 */ /* 0x000fe200000001ff */
[----:B------:R-:W-:-:S05]  /*209d0*/  MOV R170, R183 ;  /* 0x000000b700aa7202 */ /* 0x000fca0000000f00 */
[----:B------:R-:W-:-:S04]  /*209e0*/  FADD.FTZ R170, R171, R170 ;  /* 0x000000aaabaa7221 */ /* 0x000fc80000010000 */
[----:B------:R-:W-:-:S07]  /*209f0*/  IMAD.MOV.U32 R185, RZ, RZ, R170 ;  /* 0x000000ffffb97224 */ /* 0x000fce00078e00aa */
[----:B------:R-:W-:Y:S05]  /*20a00*/  WARPSYNC.COLLECTIVE R182, `(.L_x_44386) ;  /* 0x00000000b6087348 */ /* 0x000fea0003c00000 */
[----:B------:R0:W1:Y:S02]  /*20a10*/  SHFL.BFLY P2, R183, R185, R184, R205 ;  /* 0x0c0000b8b9b77389 */ /* 0x00006400000400cd */
[----:B01----:R-:W-:Y:S05]  /*20a20*/  ENDCOLLECTIVE ;  /* 0x000000000000791b */ /* 0x003fea0003800000 */
.L_x_44386:
[----:B------:R-:W-:Y:S02]  /*20a30*/  IMAD.MOV.U32 R184, RZ, RZ, 0x8 ;  /* 0x00000008ffb87424 */ /* 0x000fe400078e00ff */
[----:B------:R-:W-:-:S04]  /*20a40*/  IMAD.MOV.U32 R181, RZ, RZ, R183 ;  /* 0x000000ffffb57224 */ /* 0x000fc800078e00b7 */
[----:B------:R-:W-:-:S05]  /*20a50*/  FADD.FTZ R181, R170, R181 ;  /* 0x000000b5aab57221 */ /* 0x000fca0000010000 */
[----:B------:R-:W-:-:S07]  /*20a60*/  MOV R185, R181 ;  /* 0x000000b500b97202 */ /* 0x000fce0000000f00 */
[----:B------:R-:W-:Y:S05]  /*20a70*/  WARPSYNC.COLLECTIVE R182, `(.L_x_44387) ;  /* 0x00000000b6087348 */ /* 0x000fea0003c00000 */
[----:B------:R0:W1:Y:S02]  /*20a80*/  SHFL.BFLY P2, R183, R185, R184, R205 ;  /* 0x0c0000b8b9b77389 */ /* 0x00006400000400cd */
[----:B01----:R-:W-:Y:S05]  /*20a90*/  ENDCOLLECTIVE ;  /* 0x000000000000791b */ /* 0x003fea0003800000 */
.L_x_44387:
[----:B------:R-:W-:Y:S01]  /*20aa0*/  HFMA2 R184, -RZ, RZ, 0, 9.5367431640625e-07 ;  /* 0x00000010ffb87431 */ /* 0x000fe200000001ff */
[----:B------:R-:W-:-:S05]  /*20ab0*/  MOV R180, R183 ;  /* 0x000000b700b47202 */ /* 0x000fca0000000f00 */
[----:B------:R-:W-:-:S04]  /*20ac0*/  FADD.FTZ R180, R181, R180 ;  /* 0x000000b4b5b47221 */ /* 0x000fc80000010000 */
[----:B------:R-:W-:-:S07]  /*20ad0*/  IMAD.MOV.U32 R185, RZ, RZ, R180 ;  /* 0x000000ffffb97224 */ /* 0x000fce00078e00b4 */
[----:B------:R-:W-:Y:S05]  /*20ae0*/  WARPSYNC.COLLECTIVE R182, `(.L_x_44388) ;  /* 0x00000000b6087348 */ /* 0x000fea0003c00000 */
[----:B------:R0:W1:Y:S02]  /*20af0*/  SHFL.BFLY P2, R183, R185, R184, R205 ;  /* 0x0c0000b8b9b77389 */ /* 0x00006400000400cd */
[----:B01----:R-:W-:Y:S05]  /*20b00*/  ENDCOLLECTIVE ;  /* 0x000000000000791b */ /* 0x003fea0003800000 */
.L_x_44388:
[----:B------:R-:W-:Y:S05]  /*20b10*/  BRA `(.L_x_44389) ;  /* 0xffffffec000c7947 */ /* 0x000fea000383ffff */
.L_x_44390:
        /* <DEDUP_REMOVED lines=14> */
.L_x_45925:


//--------------------- .text._ZN10layer_norm13ln_fwd_kernelINS_13Kernel_traitsIfffffjLj1280ELj1ELj4ELj1ELj16ENS_18Kernel_traits_baseILj1280EfffffjLj128EEEEELb1ELb1ELb1ELb0EEEvNS_9FwdParamsE --------------------------
	.section	.text._ZN10layer_norm13ln_fwd_kernelINS_13Kernel_traitsIfffffjLj1280ELj1ELj4ELj1ELj16ENS_18Kernel_traits_baseILj1280EfffffjLj128EEEEELb1ELb1ELb1ELb0EEEvNS_9FwdParamsE,"ax",@progbits
	.align	128
        .global         _ZN10layer_norm13ln_fwd_kernelINS_13Kernel_traitsIfffffjLj1280ELj1ELj4ELj1ELj16ENS_18Kernel_traits_baseILj1280EfffffjLj128EEEEELb1ELb1ELb1ELb0EEEvNS_9FwdParamsE
        .type           _ZN10layer_norm13ln_fwd_kernelINS_13Kernel_traitsIfffffjLj1280ELj1ELj4ELj1ELj16ENS_18Kernel_traits_baseILj1280EfffffjLj128EEEEELb1ELb1ELb1ELb0EEEvNS_9FwdParamsE,@function
        .size           _ZN10layer_norm13ln_fwd_kernelINS_13Kernel_traitsIfffffjLj1280ELj1ELj4ELj1ELj16ENS_18Kernel_traits_baseILj1280EfffffjLj128EEEEELb1ELb1ELb1ELb0EEEvNS_9FwdParamsE,(.L_x_45926 - _ZN10layer_norm13ln_fwd_kernelINS_13Kernel_traitsIfffffjLj1280ELj1ELj4ELj1ELj16ENS_18Kernel_traits_baseILj1280EfffffjLj128EEEEELb1ELb1ELb1ELb0EEEvNS_9FwdParamsE)
        .other          _ZN10layer_norm13ln_fwd_kernelINS_13Kernel_traitsIfffffjLj1280ELj1ELj4ELj1ELj16ENS_18Kernel_traits_baseILj1280EfffffjLj128EEEEELb1ELb1ELb1ELb0EEEvNS_9FwdParamsE,@"STO_CUDA_ENTRY STV_DEFAULT"
_ZN10layer_norm13ln_fwd_kernelINS_13Kernel_traitsIfffffjLj1280ELj1ELj4ELj1ELj16ENS_18Kernel_traits_baseILj1280EfffffjLj128EEEEELb1ELb1ELb1ELb0EEEvNS_9FwdParamsE:
.text._ZN10layer_norm13ln_fwd_kernelINS_13Kernel_traitsIfffffjLj1280ELj1ELj4ELj1ELj16ENS_18Kernel_traits_baseILj1280EfffffjLj128EEEEELb1ELb1ELb1ELb0EEEvNS_9FwdParamsE:
        /* <DEDUP_REMOVED lines=53> */
[----:B------:R-:W2:Y:S01]  /*0350*/  @P0 LDC.64 R128, c[0x0][0x438] ;  /* 0x00010e00ff800b82 */ /* 0x000ea20000000a00 */
[----:B------:R-:W-:Y:S01]  /*0360*/  @P3 LOP3.LUT R124, R124, 0x20, RZ, 0xfc, !PT ;  /* 0x000000207c7c3812 */ /* 0x000fe200078efcff */
[----:B------:R2:W5:Y:S06]  /*0370*/  @P3 LDG.E.128 R112, desc[UR6][R8.64] ;  /* 0x0000000608703981 */ /* 0x00056c000c1e1d00 */
[----:B------:R-:W2:Y:S01]  /*0380*/  @P0 LDC.64 R130, c[0x0][0x3e8] ;  /* 0x0000fa00ff820b82 */ /* 0x000ea20000000a00 */
[----:B------:R-:W-:Y:S01]  /*0390*/  ISETP.GE.U32.AND P3, PT, R177, 0xe0, PT ;  /* 0x000000e0b100780c */ /* 0x000fe20003f66070 */
[----:B---3--:R-:W-:-:S06]  /*03a0*/  @P5 IMAD.WIDE.U32 R10, R124, 0x10, R10 ;  /* 0x000000107c0a5825 */ /* 0x008fcc00078e000a */
[----:B------:R-:W3:Y:S01]  /*03b0*/  @P1 LDC.64 R132, c[0x0][0x3d0] ;  /* 0x0000f400ff841b82 */ /* 0x000ee20000000a00 */
[C---:B----4-:R-:W-:Y:S01]  /*03c0*/  @P5 IMAD.WIDE.U32 R12, R124.reuse, 0x10, R12 ;  /* 0x000000107c0c5825 */ /* 0x050fe200078e000c */
[----:B------:R-:W-:Y:S01]  /*03d0*/  ISETP.GE.U32.AND P6, PT, R177, 0x100, PT ;  /* 0x00000100b100780c */ /* 0x000fe20003fc6070 */
[----:B------:R4:W5:Y:S05]  /*03e0*/  @P5 LDG.E.128 R108, desc[UR6][R10.64] ;  /* 0x000000060a6c5981 */ /* 0x00096a000c1e1d00 */
[----:B------:R-:W3:Y:S01]  /*03f0*/  @P1 LDC.64 R134, c[0x0][0x438] ;  /* 0x00010e00ff861b82 */ /* 0x000ee20000000a00 */
[C---:B0-----:R-:W-:Y:S01]  /*0400*/  @P5 IMAD.WIDE.U32 R14, R124.reuse, 0x10, R14 ;  /* 0x000000107c0e5825 */ /* 0x041fe200078e000e */
[----:B------:R0:W5:Y:S06]  /*0410*/  @P5 LDG.E.128 R104, desc[UR6][R12.64] ;  /* 0x000000060c685981 */ /* 0x00016c000c1e1d00 */
[----:B------:R-:W3:Y:S01]  /*0420*/  @P1 LDC.64 R4, c[0x0][0x3e8] ;  /* 0x0000fa00ff041b82 */ /* 0x000ee20000000a00 */
[----:B------:R-:W-:Y:S01]  /*0430*/  @P5 VIADD R124, R124, 0x20 ;  /* 0x000000207c7c5836 */ /* 0x000fe20000000000 */
[----:B------:R0:W5:Y:S06]  /*0440*/  @P5 LDG.E.128 R100, desc[UR6][R14.64] ;  /* 0x000000060e645981 */ /* 0x00016c000c1e1d00 */
[----:B-1----:R-:W1:Y:S01]  /*0450*/  @P2 LDC.64 R6, c[0x0][0x3d0] ;  /* 0x0000f400ff062b82 */ /* 0x002e620000000a00 */
[----:B--2---:R-:W-:-:S07]  /*0460*/  @P0 IMAD.WIDE.U32 R126, R124, 0x10, R126 ;  /* 0x000000107c7e0825 */ /* 0x004fce00078e007e */
[----:B------:R-:W2:Y:S08]  /*0470*/  @P2 LDC.64 R8, c[0x0][0x438] ;  /* 0x00010e00ff082b82 */ /* 0x000eb00000000a00 */
[----:B------:R-:W2:Y:S01]  /*0480*/  @P2 LDC.64 R136, c[0x0][0x3e8] ;  /* 0x0000fa00ff882b82 */ /* 0x000ea20000000a00 */
[----:B------:R-:W-:Y:S01]  /*0490*/  ISETP.GE.U32.AND P5, PT, R177, 0x120, PT ;  /* 0x00000120b100780c */ /* 0x000fe20003fa6070 */
[----:B------:R3:W5:Y:S01]  /*04a0*/  @P0 LDG.E.128 R96, desc[UR6][R126.64] ;  /* 0x000000067e600981 */ /* 0x000762000c1e1d00 */
[----:B------:R-:W-:-:S05]  /*04b0*/  @P0 IMAD.WIDE.U32 R128, R124, 0x10, R128 ;  /* 0x000000107c800825 */ /* 0x000fca00078e0080 */
[----:B----4-:R-:W4:Y:S08]  /*04c0*/  @P4 LDC.64 R10, c[0x0][0x3d0] ;  /* 0x0000f400ff0a4b82 */ /* 0x010f300000000a00 */
[----:B0-----:R-:W0:Y:S08]  /*04d0*/  @P4 LDC.64 R12, c[0x0][0x438] ;  /* 0x00010e00ff0c4b82 */ /* 0x001e300000000a00 */
[----:B------:R-:W0:Y:S01]  /*04e0*/  @P4 LDC.64 R138, c[0x0][0x3e8] ;  /* 0x0000fa00ff8a4b82 */ /* 0x000e220000000a00 */
[C---:B------:R-:W-:Y:S01]  /*04f0*/  @P0 IMAD.WIDE.U32 R130, R124.reuse, 0x10, R130 ;  /* 0x000000107c820825 */ /* 0x040fe200078e0082 */
[----:B------:R1:W5:Y:S06]  /*0500*/  @P0 LDG.E.128 R92, desc[UR6][R128.64] ;  /* 0x00000006805c0981 */ /* 0x00036c000c1e1d00 */
[----:B------:R-:W0:Y:S01]  /*0510*/  @P3 LDC.64 R140, c[0x0][0x3d0] ;  /* 0x0000f400ff8c3b82 */ /* 0x000e220000000a00 */
[----:B------:R-:W-:Y:S01]  /*0520*/  @P0 VIADD R124, R124, 0x20 ;  /* 0x000000207c7c0836 */ /* 0x000fe20000000000 */
[----:B------:R4:W5:Y:S06]  /*0530*/  @P0 LDG.E.128 R88, desc[UR6][R130.64] ;  /* 0x0000000682580981 */ /* 0x00096c000c1e1d00 */
[----:B------:R-:W0:Y:S08]  /*0540*/  @P3 LDC.64 R14, c[0x0][0x438] ;  /* 0x00010e00ff0e3b82 */ /* 0x000e300000000a00 */
[----:B---3--:R-:W3:Y:S01]  /*0550*/  @P3 LDC.64 R126, c[0x0][0x3e8] ;  /* 0x0000fa00ff7e3b82 */ /* 0x008ee20000000a00 */
[----:B------:R-:W-:-:S04]  /*0560*/  @P1 IMAD.WIDE.U32 R132, R124, 0x10, R132 ;  /* 0x000000107c841825 */ /* 0x000fc800078e0084 */
[C---:B------:R-:W-:Y:S01]  /*0570*/  @P1 IMAD.WIDE.U32 R134, R124.reuse, 0x10, R134 ;  /* 0x000000107c861825 */ /* 0x040fe200078e0086 */
[----:B------:R0:W5:Y:S02]  /*0580*/  @P1 LDG.E.128 R84, desc[UR6][R132.64] ;  /* 0x0000000684541981 */ /* 0x000164000c1e1d00 */
[----:B-1----:R-:W1:Y:S01]  /*0590*/  @P6 LDC.64 R128, c[0x0][0x3d0] ;  /* 0x0000f400ff806b82 */ /* 0x002e620000000a00 */
[C---:B------:R-:W-:Y:S01]  /*05a0*/  @P1 IMAD.WIDE.U32 R4, R124.reuse, 0x10, R4 ;  /* 0x000000107c041825 */ /* 0x040fe200078e0004 */
[----:B------:R-:W-:Y:S01]  /*05b0*/  @P1 IADD3 R124, PT, PT, R124, 0x20, RZ ;  /* 0x000000207c7c1810 */ /* 0x000fe20007ffe0ff */
[----:B------:R0:W5:Y:S05]  /*05c0*/  @P1 LDG.E.128 R80, desc[UR6][R134.64] ;  /* 0x0000000686501981 */ /* 0x00016a000c1e1d00 */
[----:B------:R-:W1:Y:S08]  /*05d0*/  @P6 LDC.64 R142, c[0x0][0x438] ;  /* 0x00010e00ff8e6b82 */ /* 0x000e700000000a00 */
[----:B------:R-:W1:Y:S01]  /*05e0*/  @P6 LDC.64 R144, c[0x0][0x3e8] ;  /* 0x0000fa00ff906b82 */ /* 0x000e620000000a00 */
[C---:B------:R-:W-:Y:S01]  /*05f0*/  @P2 IMAD.WIDE.U32 R6, R124.reuse, 0x10, R6 ;  /* 0x000000107c062825 */ /* 0x040fe200078e0006 */
[----:B------:R0:W5:Y:S03]  /*0600*/  @P1 LDG.E.128 R76, desc[UR6][R4.64] ;  /* 0x00000006044c1981 */ /* 0x000166000c1e1d00 */
[C---:B--2---:R-:W-:Y:S01]  /*0610*/  @P2 IMAD.WIDE.U32 R8, R124.reuse, 0x10, R8 ;  /* 0x000000107c082825 */ /* 0x044fe200078e0008 */
[----:B------:R2:W5:Y:S02]  /*0620*/  @P2 LDG.E.128 R72, desc[UR6][R6.64] ;  /* 0x0000000606482981 */ /* 0x000564000c1e1d00 */
[----:B------:R-:W2:Y:S01]  /*0630*/  @P5 LDC.64 R146, c[0x0][0x3d0] ;  /* 0x0000f400ff925b82 */ /* 0x000ea20000000a00 */
[C---:B------:R-:W-:Y:S01]  /*0640*/  @P2 IMAD.WIDE.U32 R136, R124.reuse, 0x10, R136 ;  /* 0x000000107c882825 */ /* 0x040fe200078e0088 */
[----:B------:R0:W5:Y:S06]  /*0650*/  @P2 LDG.E.128 R68, desc[UR6][R8.64] ;  /* 0x0000000608442981 */ /* 0x00016c000c1e1d00 */
[----:B------:R-:W2:Y:S01]  /*0660*/  @P5 LDC.64 R148, c[0x0][0x438] ;  /* 0x00010e00ff945b82 */ /* 0x000ea20000000a00 */
[----:B------:R-:W-:Y:S01]  /*0670*/  @P2 VIADD R124, R124, 0x20 ;  /* 0x000000207c7c2836 */ /* 0x000fe20000000000 */
[----:B------:R0:W5:Y:S06]  /*0680*/  @P2 LDG.E.128 R64, desc[UR6][R136.64] ;  /* 0x0000000688402981 */ /* 0x00016c000c1e1d00 */
[----:B----4-:R-:W4:Y:S01]  /*0690*/  @P5 LDC.64 R130, c[0x0][0x3e8] ;  /* 0x0000fa00ff825b82 */ /* 0x010f220000000a00 */
[----:B------:R-:W-:-:S04]  /*06a0*/  @P4 IMAD.WIDE.U32 R10, R124, 0x10, R10 ;  /* 0x000000107c0a4825 */ /* 0x000fc800078e000a */
[C---:B0-----:R-:W-:Y:S01]  /*06b0*/  @P4 IMAD.WIDE.U32 R12, R124.reuse, 0x10, R12 ;  /* 0x000000107c0c4825 */ /* 0x041fe200078e000c */
[----:B------:R0:W5:Y:S03]  /*06c0*/  @P4 LDG.E.128 R60, desc[UR6][R10.64] ;  /* 0x000000060a3c4981 */ /* 0x000166000c1e1d00 */
[C---:B------:R-:W-:Y:S01]  /*06d0*/  @P4 IMAD.WIDE.U32 R138, R124.reuse, 0x10, R138 ;  /* 0x000000107c8a4825 */ /* 0x040fe200078e008a */
[----:B------:R0:W5:Y:S03]  /*06e0*/  @P4 LDG.E.128 R56, desc[UR6][R12.64] ;  /* 0x000000060c384981 */ /* 0x000166000c1e1d00 */
[----:B------:R-:W-:Y:S01]  /*06f0*/  @P4 VIADD R124, R124, 0x20 ;  /* 0x000000207c7c4836 */ /* 0x000fe20000000000 */
[----:B------:R0:W5:Y:S03]  /*0700*/  @P4 LDG.E.128 R52, desc[UR6][R138.64] ;  /* 0x000000068a344981 */ /* 0x000166000c1e1d00 */
[----:B------:R-:W-:-:S04]  /*0710*/  @P3 IMAD.WIDE.U32 R140, R124, 0x10, R140 ;  /* 0x000000107c8c3825 */ /* 0x000fc800078e008c */
[C---:B------:R-:W-:Y:S01]  /*0720*/  @P3 IMAD.WIDE.U32 R14, R124.reuse, 0x10, R14 ;  /* 0x000000107c0e3825 */ /* 0x040fe200078e000e */
[----:B------:R0:W5:Y:S03]  /*0730*/  @P3 LDG.E.128 R48, desc[UR6][R140.64] ;  /* 0x000000068c303981 */ /* 0x000166000c1e1d00 */
[C---:B---3--:R-:W-:Y:S01]  /*0740*/  @P3 IMAD.WIDE.U32 R126, R124.reuse, 0x10, R126 ;  /* 0x000000107c7e3825 */ /* 0x048fe200078e007e */
[----:B------:R-:W-:Y:S01]  /*0750*/  @P3 IADD3 R124, PT, PT, R124, 0x20, RZ ;  /* 0x000000207c7c3810 */ /* 0x000fe20007ffe0ff */
[----:B------:R0:W5:Y:S04]  /*0760*/  @P3 LDG.E.128 R44, desc[UR6][R14.64] ;  /* 0x000000060e2c3981 */ /* 0x000168000c1e1d00 */
[C---:B-1----:R-:W-:Y:S01]  /*0770*/  @P6 IMAD.WIDE.U32 R128, R124.reuse, 0x10, R128 ;  /* 0x000000107c806825 */ /* 0x042fe200078e0080 */
[----:B------:R0:W5:Y:S03]  /*0780*/  @P3 LDG.E.128 R40, desc[UR6][R126.64] ;  /* 0x000000067e283981 */ /* 0x000166000c1e1d00 */
[C---:B------:R-:W-:Y:S01]  /*0790*/  @P6 IMAD.WIDE.U32 R142, R124.reuse, 0x10, R142 ;  /* 0x000000107c8e6825 */ /* 0x040fe200078e008e */
[----:B------:R0:W5:Y:S03]  /*07a0*/  @P6 LDG.E.128 R36, desc[UR6][R128.64] ;  /* 0x0000000680246981 */ /* 0x000166000c1e1d00 */
[C---:B------:R-:W-:Y:S01]  /*07b0*/  @P6 IMAD.WIDE.U32 R144, R124.reuse, 0x10, R144 ;  /* 0x000000107c906825 */ /* 0x040fe200078e0090 */
[----:B------:R0:W5:Y:S03]  /*07c0*/  @P6 LDG.E.128 R32, desc[UR6][R142.64] ;  /* 0x000000068e206981 */ /* 0x000166000c1e1d00 */
[----:B------:R-:W-:Y:S01]  /*07d0*/  @P6 VIADD R124, R124, 0x20 ;  /* 0x000000207c7c6836 */ /* 0x000fe20000000000 */
[----:B------:R0:W5:Y:S03]  /*07e0*/  @P6 LDG.E.128 R28, desc[UR6][R144.64] ;  /* 0x00000006901c6981 */ /* 0x000166000c1e1d00 */
[----:B--2---:R-:W-:-:S04]  /*07f0*/  @P5 IMAD.WIDE.U32 R146, R124, 0x10, R146 ;  /* 0x000000107c925825 */ /* 0x004fc800078e0092 */
[C---:B------:R-:W-:Y:S01]  /*0800*/  @P5 IMAD.WIDE.U32 R148, R124.reuse, 0x10, R148 ;  /* 0x000000107c945825 */ /* 0x040fe200078e0094 */
[----:B------:R0:W5:Y:S03]  /*0810*/  @P5 LDG.E.128 R24, desc[UR6][R146.64] ;  /* 0x0000000692185981 */ /* 0x000166000c1e1d00 */
[C---:B----4-:R-:W-:Y:S01]  /*0820*/  @P5 IMAD.WIDE.U32 R130, R124.reuse, 0x10, R130 ;  /* 0x000000107c825825 */ /* 0x050fe200078e0082 */
[----:B------:R0:W5:Y:S04]  /*0830*/  @P5 LDG.E.128 R20, desc[UR6][R148.64] ;  /* 0x0000000694145981 */ /* 0x000168000c1e1d00 */
[----:B------:R0:W5:Y:S01]  /*0840*/  @P5 LDG.E.128 R16, desc[UR6][R130.64] ;  /* 0x0000000682105981 */ /* 0x000162000c1e1d00 */
[----:B------:R-:W-:Y:S01]  /*0850*/  ISETP.GE.U32.AND P0, PT, R177, 0x140, PT ;  /* 0x00000140b100780c */ /* 0x000fe20003f06070 */
[----:B------:R-:W-:-:S12]  /*0860*/  @P5 VIADD R124, R124, 0x20 ;  /* 0x000000207c7c5836 */ /* 0x000fd80000000000 */
[----:B0-----:R-:W-:Y:S05]  /*0870*/  @!P0 BRA `(.L_x_44393) ;  /* 0x0000000400b48947 */ /* 0x001fea0003800000 */
        /* <DEDUP_REMOVED lines=10> */
.L_x_44392:
        /* <DEDUP_REMOVED lines=12> */
[----:B------:R-:W5:Y:S02]  /*09e0*/  @P6 LDG.E.128 R120, desc[UR6][R20.64] ;  /* 0x0000000614786981 */ /* 0x000f64000c1e1d00 */
[----:B------:R-:W0:Y:S01]  /*09f0*/  @P1 LDC.64 R44, c[0x0][0x3d0] ;  /* 0x0000f400ff2c1b82 */ /* 0x000e220000000a00 */
[C---:B-1----:R-:W-:Y:S01]  /*0a00*/  @P6 IMAD.WIDE.U32 R22, R124.reuse, 0x10, R22 ;  /* 0x000000107c166825 */ /* 0x042fe200078e0016 */
[----:B------:R-:W-:-:S04]  /*0a10*/  @P6 LOP3.LUT R124, R124, 0x20, RZ, 0xfc, !PT ;  /* 0x000000207c7c6812 */ /* 0x000fc800078efcff */
[----:B------:R1:W5:Y:S02]  /*0a20*/  @P6 LDG.E.128 R112, desc[UR6][R22.64] ;  /* 0x0000000616706981 */ /* 0x000364000c1e1d00 */
[----:B------:R-:W4:Y:S01]  /*0a30*/  @P1 LDC.64 R46, c[0x0][0x3e8] ;  /* 0x0000fa00ff2e1b82 */ /* 0x000f220000000a00 */
[----:B--2---:R-:W-:-:S07]  /*0a40*/  @P0 IMAD.WIDE.U32 R32, R124, 0x10, R32 ;  /* 0x000000107c200825 */ /* 0x004fce00078e0020 */
[----:B------:R-:W2:Y:S01]  /*0a50*/  @P2 LDC.64 R56, c[0x0][0x3d0] ;  /* 0x0000f400ff382b82 */ /* 0x000ea20000000a00 */
[----:B---3--:R-:W-:-:S07]  /*0a60*/  @P0 IMAD.WIDE.U32 R34, R124, 0x10, R34 ;  /* 0x000000107c220825 */ /* 0x008fce00078e0022 */
[----:B------:R-:W3:Y:S01]  /*0a70*/  @P2 LDC.64 R58, c[0x0][0x3e8] ;  /* 0x0000fa00ff3a2b82 */ /* 0x000ee20000000a00 */
[----:B------:R-:W-:Y:S01]  /*0a80*/  @P0 IADD3 R124, PT, PT, R124, 0x20, RZ ;  /* 0x000000207c7c0810 */ /* 0x000fe20007ffe0ff */
[----:B------:R-:W5:Y:S01]  /*0a90*/  @P0 LDG.E.128 R108, desc[UR6][R32.64] ;  /* 0x00000006206c0981 */ /* 0x000f62000c1e1d00 */
[----:B------:R-:W-:-:S05]  /*0aa0*/  ISETP.GE.U32.AND P6, PT, R177, 0x100, PT ;  /* 0x00000100b100780c */ /* 0x000fca0003fc6070 */
[----:B------:R-:W3:Y:S08]  /*0ab0*/  @P3 LDC.64 R68, c[0x0][0x3d0] ;  /* 0x0000f400ff443b82 */ /* 0x000ef00000000a00 */
[----:B------:R-:W3:Y:S01]  /*0ac0*/  @P3 LDC.64 R70, c[0x0][0x3e8] ;  /* 0x0000fa00ff463b82 */ /* 0x000ee20000000a00 */
[----:B0-----:R-:W-:Y:S01]  /*0ad0*/  @P1 IMAD.WIDE.U32 R44, R124, 0x10, R44 ;  /* 0x000000107c2c1825 */ /* 0x001fe200078e002c */
[----:B------:R0:W5:Y:S01]  /*0ae0*/  @P0 LDG.E.128 R100, desc[UR6][R34.64] ;  /* 0x0000000622640981 */ /* 0x000162000c1e1d00 */
[----:B------:R-:W-:-:S02]  /*0af0*/  ISETP.GE.U32.AND P0, PT, R177, 0x120, PT ;  /* 0x00000120b100780c */ /* 0x000fc40003f06070 */
[C---:B----4-:R-:W-:Y:S01]  /*0b00*/  @P1 IMAD.WIDE.U32 R46, R124.reuse, 0x10, R46 ;  /* 0x000000107c2e1825 */ /* 0x050fe200078e002e */
[----:B------:R4:W5:Y:S02]  /*0b10*/  @P1 LDG.E.128 R96, desc[UR6][R44.64] ;  /* 0x000000062c601981 */ /* 0x000964000c1e1d00 */
[----:B------:R-:W4:Y:S01]  /*0b20*/  @P4 LDC.64 R80, c[0x0][0x3d0] ;  /* 0x0000f400ff504b82 */ /* 0x000f220000000a00 */
[----:B------:R-:W-:Y:S01]  /*0b30*/  @P1 VIADD R124, R124, 0x20 ;  /* 0x000000207c7c1836 */ /* 0x000fe20000000000 */
[----:B------:R4:W5:Y:S06]  /*0b40*/  @P1 LDG.E.128 R88, desc[UR6][R46.64] ;  /* 0x000000062e581981 */ /* 0x00096c000c1e1d00 */
[----:B------:R-:W4:Y:S01]  /*0b50*/  @P4 LDC.64 R82, c[0x0][0x3e8] ;  /* 0x0000fa00ff524b82 */ /* 0x000f220000000a00 */
[----:B------:R-:W-:-:S07]  /*0b60*/  ISETP.GE.U32.AND P1, PT, R177, 0x140, PT ;  /* 0x00000140b100780c */ /* 0x000fce0003f26070 */
[----:B-1----:R-:W1:Y:S08]  /*0b70*/  @P5 LDC.64 R22, c[0x0][0x3d0] ;  /* 0x0000f400ff165b82 */ /* 0x002e700000000a00 */
[----:B------:R-:W1:Y:S01]  /*0b80*/  @P5 LDC.64 R92, c[0x0][0x3e8] ;  /* 0x0000fa00ff5c5b82 */ /* 0x000e620000000a00 */
[----:B--2---:R-:W-:-:S04]  /*0b90*/  @P2 IMAD.WIDE.U32 R20, R124, 0x10, R56 ;  /* 0x000000107c142825 */ /* 0x004fc800078e0038 */
[C---:B---3--:R-:W-:Y:S01]  /*0ba0*/  @P2 IMAD.WIDE.U32 R58, R124.reuse, 0x10, R58 ;  /* 0x000000107c3a2825 */ /* 0x048fe200078e003a */
[----:B------:R2:W5:Y:S02]  /*0bb0*/  @P2 LDG.E.128 R84, desc[UR6][R20.64] ;  /* 0x0000000614542981 */ /* 0x000564000c1e1d00 */
[----:B0-----:R-:W0:Y:S01]  /*0bc0*/  @P6 LDC.64 R34, c[0x0][0x3d0] ;  /* 0x0000f400ff226b82 */ /* 0x001e220000000a00 */
[----:B------:R-:W-:Y:S01]  /*0bd0*/  @P2 VIADD R124, R124, 0x20 ;  /* 0x000000207c7c2836 */ /* 0x000fe20000000000 */
[----:B------:R-:W5:Y:S06]  /*0be0*/  @P2 LDG.E.128 R76, desc[UR6][R58.64] ;  /* 0x000000063a4c2981 */ /* 0x000f6c000c1e1d00 */
[----:B----4-:R-:W3:Y:S01]  /*0bf0*/  @P6 LDC.64 R44, c[0x0][0x3e8] ;  /* 0x0000fa00ff2c6b82 */ /* 0x010ee20000000a00 */
[----:B------:R-:W-:-:S04]  /*0c00*/  @P3 IMAD.WIDE.U32 R68, R124, 0x10, R68 ;  /* 0x000000107c443825 */ /* 0x000fc800078e0044 */
[----:B------:R-:W-:-:S03]  /*0c10*/  @P3 IMAD.WIDE.U32 R70, R124, 0x10, R70 ;  /* 0x000000107c463825 */ /* 0x000fc600078e0046 */
[----:B------:R-:W4:Y:S01]  /*0c20*/  @P0 LDC.64 R56, c[0x0][0x3d0] ;  /* 0x0000f400ff380b82 */ /* 0x000f220000000a00 */
[----:B------:R-:W-:Y:S01]  /*0c30*/  @P3 IADD3 R124, PT, PT, R124, 0x20, RZ ;  /* 0x000000207c7c3810 */ /* 0x000fe20007ffe0ff */
[----:B------:R-:W5:Y:S06]  /*0c40*/  @P3 LDG.E.128 R72, desc[UR6][R68.64] ;  /* 0x0000000644483981 */ /* 0x000f6c000c1e1d00 */
[----:B------:R-:W2:Y:S01]  /*0c50*/  @P0 LDC.64 R106, c[0x0][0x3e8] ;  /* 0x0000fa00ff6a0b82 */ /* 0x000ea20000000a00 */
[C---:B------:R-:W-:Y:S01]  /*0c60*/  @P4 IMAD.WIDE.U32 R80, R124.reuse, 0x10, R80 ;  /* 0x000000107c504825 */ /* 0x040fe200078e0050 */
[----:B------:R-:W5:Y:S03]  /*0c70*/  @P3 LDG.E.128 R64, desc[UR6][R70.64] ;  /* 0x0000000646403981 */ /* 0x000f66000c1e1d00 */
[C---:B------:R-:W-:Y:S01]  /*0c80*/  @P4 IMAD.WIDE.U32 R82, R124.reuse, 0x10, R82 ;  /* 0x000000107c524825 */ /* 0x040fe200078e0052 */
[----:B------:R-:W5:Y:S02]  /*0c90*/  @P4 LDG.E.128 R60, desc[UR6][R80.64] ;  /* 0x00000006503c4981 */ /* 0x000f64000c1e1d00 */
[----:B------:R-:W2:Y:S01]  /*0ca0*/  @P1 LDC.64 R118, c[0x0][0x3e8] ;  /* 0x0000fa00ff761b82 */ /* 0x000ea20000000a00 */
[----:B------:R-:W-:Y:S01]  /*0cb0*/  @P4 VIADD R124, R124, 0x20 ;  /* 0x000000207c7c4836 */ /* 0x000fe20000000000 */
[----:B------:R-:W5:Y:S06]  /*0cc0*/  @P4 LDG.E.128 R52, desc[UR6][R82.64] ;  /* 0x0000000652344981 */ /* 0x000f6c000c1e1d00 */
[----:B------:R-:W2:Y:S01]  /*0cd0*/  @P1 LDC.64 R116, c[0x0][0x3d0] ;  /* 0x0000f400ff741b82 */ /* 0x000ea20000000a00 */
[----:B-1----:R-:W-:-:S04]  /*0ce0*/  @P5 IMAD.WIDE.U32 R32, R124, 0x10, R22 ;  /* 0x000000107c205825 */ /* 0x002fc800078e0016 */
[C---:B------:R-:W-:Y:S01]  /*0cf0*/  @P5 IMAD.WIDE.U32 R92, R124.reuse, 0x10, R92 ;  /* 0x000000107c5c5825 */ /* 0x040fe200078e005c */
[----:B------:R1:W5:Y:S03]  /*0d00*/  @P5 LDG.E.128 R48, desc[UR6][R32.64] ;  /* 0x0000000620305981 */ /* 0x000366000c1e1d00 */
[----:B------:R-:W-:Y:S01]  /*0d10*/  @P5 VIADD R124, R124, 0x20 ;  /* 0x000000207c7c5836 */ /* 0x000fe20000000000 */
[----:B------:R-:W5:Y:S03]  /*0d20*/  @P5 LDG.E.128 R40, desc[UR6][R92.64] ;  /* 0x000000065c285981 */ /* 0x000f66000c1e1d00 */
[----:B0-----:R-:W-:-:S04]  /*0d30*/  @P6 IMAD.WIDE.U32 R46, R124, 0x10, R34 ;  /* 0x000000107c2e6825 */ /* 0x001fc800078e0022 */
[C---:B---3--:R-:W-:Y:S01]  /*0d40*/  @P6 IMAD.WIDE.U32 R94, R124.reuse, 0x10, R44 ;  /* 0x000000107c5e6825 */ /* 0x048fe200078e002c */
[----:B------:R-:W-:Y:S01]  /*0d50*/  @P6 IADD3 R124, PT, PT, R124, 0x20, RZ ;  /* 0x000000207c7c6810 */ /* 0x000fe20007ffe0ff */
[----:B------:R0:W5:Y:S04]  /*0d60*/  @P6 LDG.E.128 R36, desc[UR6][R46.64] ;  /* 0x000000062e246981 */ /* 0x000168000c1e1d00 */
[C---:B----4-:R-:W-:Y:S01]  /*0d70*/  @P0 IMAD.WIDE.U32 R104, R124.reuse, 0x10, R56 ;  /* 0x000000107c680825 */ /* 0x050fe200078e0038 */
[----:B------:R-:W5:Y:S03]  /*0d80*/  @P6 LDG.E.128 R28, desc[UR6][R94.64] ;  /* 0x000000065e1c6981 */ /* 0x000f66000c1e1d00 */
[C---:B--2---:R-:W-:Y:S01]  /*0d90*/  @P0 IMAD.WIDE.U32 R106, R124.reuse, 0x10, R106 ;  /* 0x000000107c6a0825 */ /* 0x044fe200078e006a */
[----:B------:R-:W5:Y:S03]  /*0da0*/  @P0 LDG.E.128 R24, desc[UR6][R104.64] ;  /* 0x0000000668180981 */ /* 0x000f66000c1e1d00 */
[----:B------:R-:W-:Y:S01]  /*0db0*/  @P0 VIADD R124, R124, 0x20 ;  /* 0x000000207c7c0836 */ /* 0x000fe20000000000 */
[----:B------:R-:W5:Y:S03]  /*0dc0*/  @P0 LDG.E.128 R16, desc[UR6][R106.64] ;  /* 0x000000066a100981 */ /* 0x000f66000c1e1d00 */
[----:B------:R-:W-:-:S04]  /*0dd0*/  @P1 IMAD.WIDE.U32 R56, R124, 0x10, R118 ;  /* 0x000000107c381825 */ /* 0x000fc800078e0076 */
[----:B------:R-:W-:Y:S01]  /*0de0*/  @P1 IMAD.WIDE.U32 R44, R124, 0x10, R116 ;  /* 0x000000107c2c1825 */ /* 0x000fe200078e0074 */
[----:B------:R2:W5:Y:S01]  /*0df0*/  @P1 LDG.E.128 R12, desc[UR6][R56.64] ;  /* 0x00000006380c1981 */ /* 0x000562000c1e1d00 */
[----:B------:R-:W-:Y:S02]  /*0e00*/  CS2R R22, SRZ ;  /* 0x0000000000167805 */ /* 0x000fe4000001ff00 */
[----:B------:R-:W-:Y:S02]  /*0e10*/  CS2R R20, SRZ ;  /* 0x0000000000147805 */ /* 0x000fe4000001ff00 */
[----:B------:R-:W-:Y:S01]  /*0e20*/  CS2R R34, SRZ ;  /* 0x0000000000227805 */ /* 0x000fe2000001ff00 */
[----:B------:R3:W5:Y:S01]  /*0e30*/  @P1 LDG.E.128 R8, desc[UR6][R44.64] ;  /* 0x000000062c081981 */ /* 0x000762000c1e1d00 */
[----:B-1----:R-:W-:Y:S02]  /*0e40*/  CS2R R32, SRZ ;  /* 0x0000000000207805 */ /* 0x002fe4000001ff00 */
[----:B0-----:R-:W-:-:S02]  /*0e50*/  CS2R R46, SRZ ;  /* 0x00000000002e7805 */ /* 0x001fc4000001ff00 */
[----:B------:R-:W-:Y:S02]  /*0e60*/  CS2R R58, SRZ ;  /* 0x00000000003a7805 */ /* 0x000fe4000001ff00 */
[----:B------:R-:W-:Y:S02]  /*0e70*/  CS2R R70, SRZ ;  /* 0x0000000000467805 */ /* 0x000fe4000001ff00 */
[----:B------:R-:W-:Y:S02]  /*0e80*/  CS2R R68, SRZ ;  /* 0x0000000000447805 */ /* 0x000fe4000001ff00 */
[----:B--2---:R-:W-:Y:S02]  /*0e90*/  CS2R R56, SRZ ;  /* 0x0000000000387805 */ /* 0x004fe4000001ff00 */
[----:B------:R-:W-:Y:S02]  /*0ea0*/  CS2R R82, SRZ ;  /* 0x0000000000527805 */ /* 0x000fe4000001ff00 */
[----:B------:R-:W-:-:S02]  /*0eb0*/  CS2R R80, SRZ ;  /* 0x0000000000507805 */ /* 0x000fc4000001ff00 */
[----:B------:R-:W-:Y:S02]  /*0ec0*/  CS2R R94, SRZ ;  /* 0x00000000005e7805 */ /* 0x000fe4000001ff00 */
[----:B---3--:R-:W-:Y:S02]  /*0ed0*/  CS2R R44, SRZ ;  /* 0x00000000002c7805 */ /* 0x008fe4000001ff00 */
[----:B------:R-:W-:Y:S02]  /*0ee0*/  CS2R R92, SRZ ;  /* 0x00000000005c7805 */ /* 0x000fe4000001ff00 */
[----:B------:R-:W-:Y:S02]  /*0ef0*/  CS2R R106, SRZ ;  /* 0x00000000006a7805 */ /* 0x000fe4000001ff00 */
[----:B------:R-:W-:Y:S02]  /*0f00*/  CS2R R104, SRZ ;  /* 0x0000000000687805 */ /* 0x000fe4000001ff00 */
[----:B------:R-:W-:-:S02]  /*0f10*/  CS2R R118, SRZ ;  /* 0x0000000000767805 */ /* 0x000fc4000001ff00 */
[----:B------:R-:W-:Y:S02]  /*0f20*/  CS2R R116, SRZ ;  /* 0x0000000000747805 */ /* 0x000fe4000001ff00 */
[----:B------:R-:W-:Y:S02]  /*0f30*/  @P1 CS2R R6, SRZ ;  /* 0x0000000000061805 */ /* 0x000fe4000001ff00 */
[----:B------:R-:W-:-:S07]  /*0f40*/  @P1 CS2R R4, SRZ ;  /* 0x0000000000041805 */ /* 0x000fce000001ff00 */
.L_x_44393:
[----:B------:R-:W-:Y:S05]  /*0f50*/  BSYNC.RECONVERGENT B0 ;  /* 0x0000000000007941 */ /* 0x000fea0003800200 */
.L_x_44391:
        /* <DEDUP_REMOVED lines=61> */
[----:B------:R-:W-:Y:S02]  /*1330*/  LOP3.LUT R128, R130, R131, R128, 0x96, !PT ;  /* 0x0000008382807212 */ /* 0x000fe400078e9680 */
[----:B------:R-:W-:Y:S01]  /*1340*/  IADD3 R131, PT, PT, R3, 0x1fd5c5a3, RZ ;  /* 0x1fd5c5a303837810 */ /* 0x000fe20007ffe0ff */
[----:B------:R-:W-:Y:S02]  /*1350*/  VIADD R127, R2, 0xb54cda56 ;  /* 0xb54cda56027f7836 */ /* 0x000fe40000000000 */
[----:B------:R-:W-:-:S02]  /*1360*/  IMAD R130, R126, -0x2daee0ad, RZ ;  /* 0xd2511f537e827824 */ /* 0x000fc400078e02ff */
        /* <DEDUP_REMOVED lines=24> */
[----:B01234-:R-:W-:-:S07]  /*14f0*/  LOP3.LUT R180, R126, R125, R180, 0x96, !PT ;  /* 0x0000007d7eb47212 */ /* 0x01ffce00078e96b4 */
.L_x_45005:
        /* <DEDUP_REMOVED lines=12> */
[----:B------:R-:W-:-:S03]  /*15c0*/  IMAD.MOV.U32 R0, RZ, RZ, RZ ;  /* 0x000000ffff007224 */ /* 0x000fc600078e00ff */
[----:B0-----:R-:W-:Y:S02]  /*15d0*/  LEA.HI.SX32 R175, R191, R176, 0x1e ;  /* 0x000000b0bfaf7211 */ /* 0x001fe400078ff2ff */
        /* <DEDUP_REMOVED lines=14> */
.L_x_44397:
[----:B------:R-:W-:Y:S05]  /*16c0*/  BSYNC.RECONVERGENT B1 ;  /* 0x0000000000017941 */ /* 0x000fea0003800200 */
.L_x_44396:
        /* <DEDUP_REMOVED lines=11> */
[----:B--2---:R-:W-:Y:S01]  /*1780*/  @!P1 IMAD.MOV.U32 R132, RZ, RZ, R128 ;  /* 0x000000ffff849224 */ /* 0x004fe200078e0080 */
        /* <DEDUP_REMOVED lines=17> */
.L_x_44404:
        /* <DEDUP_REMOVED lines=13> */
.L_x_44406:
[----:B------:R-:W-:Y:S05]  /*1970*/  BSYNC.RECONVERGENT B4 ;  /* 0x0000000000047941 */ /* 0x000fea0003800200 */
.L_x_44405:
        /* <DEDUP_REMOVED lines=61> */
.L_x_44403:
[----:B------:R-:W-:Y:S05]  /*1d50*/  BSYNC.RECONVERGENT B3 ;  /* 0x0000000000037941 */ /* 0x000fea0003800200 */
.L_x_44402:
        /* <DEDUP_REMOVED lines=8> */
[----:B------:R-:W-:-:S07]  /*1de0*/  FFMA.FTZ R132, R133, R112, R128 ;  /* 0x0000007085847223 */ /* 0x000fce0000010080 */
.L_x_44401:
[----:B------:R-:W-:Y:S05]  /*1df0*/  BSYNC.RECONVERGENT B2 ;  /* 0x0000000000027941 */ /* 0x000fea0003800200 */
.L_x_44400:
        /* <DEDUP_REMOVED lines=17> */
.L_x_44411:
        /* <DEDUP_REMOVED lines=13> */
.L_x_44413:
[----:B------:R-:W-:Y:S05]  /*1fe0*/  BSYNC.RECONVERGENT B4 ;  /* 0x0000000000047941 */ /* 0x000fea0003800200 */
.L_x_44412:
        /* <DEDUP_REMOVED lines=61> */
.L_x_44410:
[----:B------:R-:W-:Y:S05]  /*23c0*/  BSYNC.RECONVERGENT B3 ;  /* 0x0000000000037941 */ /* 0x000fea0003800200 */
.L_x_44409:
        /* <DEDUP_REMOVED lines=8> */
[----:B------:R-:W-:-:S07]  /*2450*/  FFMA.FTZ R133, R134, R113, R129 ;  /* 0x0000007186857223 */ /* 0x000fce0000010081 */
.L_x_44408:
[----:B------:R-:W-:Y:S05]  /*2460*/  BSYNC.RECONVERGENT B2 ;  /* 0x0000000000027941 */ /* 0x000fea0003800200 */
.L_x_44407:
        /* <DEDUP_REMOVED lines=17> */
.L_x_44418:
        /* <DEDUP_REMOVED lines=13> */
.L_x_44420:
[----:B------:R-:W-:Y:S05]  /*2650*/  BSYNC.RECONVERGENT B4 ;  /* 0x0000000000047941 */ /* 0x000fea0003800200 */
.L_x_44419:
        /* <DEDUP_REMOVED lines=61> */
.L_x_44417:
[----:B------:R-:W-:Y:S05]  /*2a30*/  BSYNC.RECONVERGENT B3 ;  /* 0x0000000000037941 */ /* 0x000fea0003800200 */
.L_x_44416:
        /* <DEDUP_REMOVED lines=9> */
.L_x_44415:
[----:B------:R-:W-:Y:S05]  /*2ad0*/  BSYNC.RECONVERGENT B2 ;  /* 0x0000000000027941 */ /* 0x000fea0003800200 */
.L_x_44414:
        /* <DEDUP_REMOVED lines=16> */
.L_x_44424:
        /* <DEDUP_REMOVED lines=13> */
.L_x_44426:
[----:B------:R-:W-:Y:S05]  /*2cb0*/  BSYNC.RECONVERGENT B3 ;  /* 0x0000000000037941 */ /* 0x000fea0003800200 */
.L_x_44425:
        /* <DEDUP_REMOVED lines=53> */
[----:B------:R-:W-:Y:S02]  /*3010*/  HFMA2 R183, -RZ, RZ, 0, 0 ;  /* 0x00000000ffb77431 */ /* 0x000fe400000001ff */
[----:B------:R-:W-:Y:S01]  /*3020*/  IMAD.WIDE.U32 R196, R135, -0x2daee0ad, RZ ;  /* 0xd2511f5387c47825 */ /* 0x000fe200078e00ff */
[----:B------:R-:W-:Y:S02]  /*3030*/  LOP3.LUT R181, R181, R190, R199, 0x96, !PT ;  /* 0x000000beb5b57212 */ /* 0x000fe400078e96c7 */
[----:B------:R-:W-:Y:S01]  /*3040*/  MOV R184, R198 ;  /* 0x000000c600b87202 */ /* 0x000fe20000000f00 */
[----:B------:R-:W-:-:S05]  /*3050*/  VIADD R135, R3, 0x96a522ad ;  /* 0x96a522ad03877836 */ /* 0x000fca0000000000 */
[----:B------:R-:W-:Y:S01]  /*3060*/  LOP3.LUT R180, R135, R180, R197, 0x96, !PT ;  /* 0x000000b487b47212 */ /* 0x000fe200078e96c5 */
[----:B------:R-:W-:Y:S02]  /*3070*/  IMAD.MOV.U32 R135, RZ, RZ, R192 ;  /* 0x000000ffff877224 */ /* 0x000fe400078e00c0 */
[----:B------:R-:W-:-:S07]  /*3080*/  IMAD.MOV.U32 R192, RZ, RZ, R196 ;  /* 0x000000ffffc07224 */ /* 0x000fce00078e00c4 */
.L_x_44423:
[----:B------:R-:W-:Y:S05]  /*3090*/  BSYNC.RECONVERGENT B2 ;  /* 0x0000000000027941 */ /* 0x000fea0003800200 */
.L_x_44422:
        /* <DEDUP_REMOVED lines=8> */
[----:B------:R-:W-:Y:S01]  /*3120*/  FFMA.FTZ R135, R186, R115, R131 ;  /* 0x00000073ba877223 */ /* 0x000fe20000010083 */
[----:B------:R-:W-:Y:S06]  /*3130*/  BRA `(.L_x_44421) ;  /* 0x0000001800787947 */ /* 0x000fec0003800000 */
.L_x_44399:
        /* <DEDUP_REMOVED lines=21> */
.L_x_44431:
        /* <DEDUP_REMOVED lines=13> */
.L_x_44433:
[----:B------:R-:W-:Y:S05]  /*3360*/  BSYNC.RECONVERGENT B4 ;  /* 0x0000000000047941 */ /* 0x000fea0003800200 */
.L_x_44432:
        /* <DEDUP_REMOVED lines=61> */
.L_x_44430:
[----:B------:R-:W-:Y:S05]  /*3740*/  BSYNC.RECONVERGENT B3 ;  /* 0x0000000000037941 */ /* 0x000fea0003800200 */
.L_x_44429:
        /* <DEDUP_REMOVED lines=8> */
[----:B------:R-:W-:-:S07]  /*37d0*/  FMUL.FTZ R132, R133, R112 ;  /* 0x0000007085847220 */ /* 0x000fce0000410000 */
.L_x_44428:
[----:B------:R-:W-:Y:S05]  /*37e0*/  BSYNC.RECONVERGENT B2 ;  /* 0x0000000000027941 */ /* 0x000fea0003800200 */
.L_x_44427:
        /* <DEDUP_REMOVED lines=17> */
.L_x_44438:
        /* <DEDUP_REMOVED lines=13> */
.L_x_44440:
[----:B------:R-:W-:Y:S05]  /*39d0*/  BSYNC.RECONVERGENT B4 ;  /* 0x0000000000047941 */ /* 0x000fea0003800200 */
.L_x_44439:
        /* <DEDUP_REMOVED lines=61> */
.L_x_44437:
[----:B------:R-:W-:Y:S05]  /*3db0*/  BSYNC.RECONVERGENT B3 ;  /* 0x0000000000037941 */ /* 0x000fea0003800200 */
.L_x_44436:
        /* <DEDUP_REMOVED lines=8> */
[----:B------:R-:W-:-:S07]  /*3e40*/  FMUL.FTZ R133, R134, R113 ;  /* 0x0000007186857220 */ /* 0x000fce0000410000 */
.L_x_44435:
[----:B------:R-:W-:Y:S05]  /*3e50*/  BSYNC.RECONVERGENT B2 ;  /* 0x0000000000027941 */ /* 0x000fea0003800200 */
.L_x_44434:
        /* <DEDUP_REMOVED lines=17> */
.L_x_44445:
        /* <DEDUP_REMOVED lines=13> */
.L_x_44447:
[----:B------:R-:W-:Y:S05]  /*4040*/  BSYNC.RECONVERGENT B4 ;  /* 0x0000000000047941 */ /* 0x000fea0003800200 */
.L_x_44446:
        /* <DEDUP_REMOVED lines=61> */
.L_x_44444:
[----:B------:R-:W-:Y:S05]  /*4420*/  BSYNC.RECONVERGENT B3 ;  /* 0x0000000000037941 */ /* 0x000fea0003800200 */
.L_x_44443:
        /* <DEDUP_REMOVED lines=9> */
.L_x_44442:
[----:B------:R-:W-:Y:S05]  /*44c0*/  BSYNC.RECONVERGENT B2 ;  /* 0x0000000000027941 */ /* 0x000fea0003800200 */
.L_x_44441:
        /* <DEDUP_REMOVED lines=16> */
.L_x_44450:
        /* <DEDUP_REMOVED lines=13> */
.L_x_44452:
[----:B------:R-:W-:Y:S05]  /*46a0*/  BSYNC.RECONVERGENT B3 ;  /* 0x0000000000037941 */ /* 0x000fea0003800200 */
.L_x_44451:
        /* <DEDUP_REMOVED lines=61> */
.L_x_44449:
[----:B------:R-:W-:Y:S05]  /*4a80*/  BSYNC.RECONVERGENT B2 ;  /* 0x0000000000027941 */ /* 0x000fea0003800200 */
.L_x_44448:
        /* <DEDUP_REMOVED lines=9> */
.L_x_44421:
[----:B------:R-:W-:Y:S05]  /*4b20*/  BSYNC.RECONVERGENT B1 ;  /* 0x0000000000017941 */ /* 0x000fea0003800200 */
.L_x_44398:
        /* <DEDUP_REMOVED lines=17> */
.L_x_44454:
[----:B------:R-:W-:Y:S05]  /*4c40*/  BSYNC.RECONVERGENT B1 ;  /* 0x0000000000017941 */ /* 0x000fea0003800200 */
.L_x_44453:
[----:B------:R-:W-:Y:S02]  /*4c50*/  VIADD R175, R175, 0x20 ;  /* 0x00000020afaf7836 */ /* 0x000fe40000000000 */
[----:B------:R-:W-:-:S07]  /*4c60*/  VIADD R0, R0, 0x20 ;  /* 0x0000002000007836 */ /* 0x000fce0000000000 */
.L_x_44395:
[----:B------:R-:W-:Y:S05]  /*4c70*/  BSYNC.RECONVERGENT B0 ;  /* 0x0000000000007941 */ /* 0x000fea0003800200 */
.L_x_44394:
[----:B------:R-:W-:Y:S01]  /*4c80*/  ISETP.GE.U32.AND P1, PT, R177, 0x40, PT ;  /* 0x00000040b100780c */ /* 0x000fe20003f26070 */
[----:B------:R-:W-:Y:S01]  /*4c90*/  BSSY.RECONVERGENT B1, `(.L_x_44455) ;  /* 0x0000361000017945 */ /* 0x000fe20003800200 */
[----:B------:R-:W-:-:S11]  /*4ca0*/  LOP3.LUT R194, R194, 0xfffff7ff, RZ, 0xc0, !PT ;  /* 0xfffff7ffc2c27812 */ /* 0x000fd600078ec0ff */
[----:B------:R-:W-:Y:S01]  /*4cb0*/  @P1 LOP3.LUT R194, R194, 0x800, RZ, 0xfc, !PT ;  /* 0x00000800c2c21812 */ /* 0x000fe200078efcff */
[----:B------:R-:W-:Y:S06]  /*4cc0*/  @!P1 BRA `(.L_x_44456) ;  /* 0x0000003400749947 */ /* 0x000fec0003800000 */
        /* <DEDUP_REMOVED lines=13> */
[----:B------:R-:W-:Y:S02]  /*4da0*/  IMAD.MOV.U32 R192, RZ, RZ, R186 ;  /* 0x000000ffffc07224 */ /* 0x000fe400078e00ba */
[----:B-----5:R-:W-:-:S08]  /*4db0*/  IMAD.MOV.U32 R136, RZ, RZ, R128 ;  /* 0x000000ffff887224 */ /* 0x020fd000078e0080 */
        /* <DEDUP_REMOVED lines=17> */
.L_x_44463:
        /* <DEDUP_REMOVED lines=13> */
.L_x_44465:
[----:B------:R-:W-:Y:S05]  /*4fa0*/  BSYNC.RECONVERGENT B4 ;  /* 0x0000000000047941 */ /* 0x000fea0003800200 */
.L_x_44464:
[----:B------:R-:W-:Y:S01]  /*4fb0*/  IMAD.WIDE.U32 R138, R182, -0x326172a9, RZ ;  /* 0xcd9e8d57b68a7825 */ /* 0x000fe200078e00ff */
[----:B01----:R-:W-:Y:S02]  /*4fc0*/  LOP3.LUT R196, R185, R137, R3, 0x96, !PT ;  /* 0x00000089b9c47212 */ /* 0x003fe400078e9603 */
        /* <DEDUP_REMOVED lines=59> */
.L_x_44462:
[----:B------:R-:W-:Y:S05]  /*5380*/  BSYNC.RECONVERGENT B3 ;  /* 0x0000000000037941 */ /* 0x000fea0003800200 */
.L_x_44461:
[----:B------:R-:W-:Y:S01]  /*5390*/  I2FP.F32.U32 R136, R136 ;  /* 0x0000008800887245 */ /* 0x000fe20000201000 */
[----:B------:R-:W-:Y:S02]  /*53a0*/  IMAD.MOV.U32 R137, RZ, RZ, 0x2f800000 ;  /* 0x2f800000ff897424 */ /* 0x000fe400078e00ff */
[----:B------:R-:W-:Y:S02]  /*53b0*/  FMUL.FTZ R139, R124, UR11 ;  /* 0x0000000b7c8b7c20 */ /* 0x000fe40008410000 */
[----:B------:R-:W-:Y:S02]  /*53c0*/  FFMA.FTZ R136, R136, R137, 1.1641532182693481445e-10 ;  /* 0x2f00000088887423 */ /* 0x000fe40000010089 */
[----:B------:R-:W-:-:S03]  /*53d0*/  FMUL.FTZ R137, R139, UR10 ;  /* 0x0000000a8b897c20 */ /* 0x000fc60008410000 */
[----:B------:R-:W-:-:S04]  /*53e0*/  FSETP.GTU.FTZ.AND P2, PT, R136, UR8, PT ;  /* 0x0000000888007c0b */ /* 0x000fc8000bf5c000 */
[----:B------:R-:W-:Y:S02]  /*53f0*/  FSEL R137, R137, RZ, !P2 ;  /* 0x000000ff89897208 */ /* 0x000fe40005000000 */
[----:B------:R-:W-:-:S03]  /*5400*/  SEL R187, RZ, 0x1, P2 ;  /* 0x00000001ffbb7807 */ /* 0x000fc60001000000 */
[----:B------:R-:W-:-:S07]  /*5410*/  FFMA.FTZ R136, R137, R100, R128 ;  /* 0x0000006489887223 */ /* 0x000fce0000010080 */
.L_x_44460:
[----:B------:R-:W-:Y:S05]  /*5420*/  BSYNC.RECONVERGENT B2 ;  /* 0x0000000000027941 */ /* 0x000fea0003800200 */
.L_x_44459:
        /* <DEDUP_REMOVED lines=17> */
.L_x_44470:
        /* <DEDUP_REMOVED lines=13> */
.L_x_44472:
[----:B------:R-:W-:Y:S05]  /*5610*/  BSYNC.RECONVERGENT B4 ;  /* 0x0000000000047941 */ /* 0x000fea0003800200 */
.L_x_44471:
        /* <DEDUP_REMOVED lines=61> */
.L_x_44469:
[----:B------:R-:W-:Y:S05]  /*59f0*/  BSYNC.RECONVERGENT B3 ;  /* 0x0000000000037941 */ /* 0x000fea0003800200 */
.L_x_44468:
        /* <DEDUP_REMOVED lines=9> */
.L_x_44467:
[----:B------:R-:W-:Y:S05]  /*5a90*/  BSYNC.RECONVERGENT B2 ;  /* 0x0000000000027941 */ /* 0x000fea0003800200 */
.L_x_44466:
        /* <DEDUP_REMOVED lines=17> */
.L_x_44477:
        /* <DEDUP_REMOVED lines=13> */
.L_x_44479:
[----:B------:R-:W-:Y:S05]  /*5c80*/  BSYNC.RECONVERGENT B4 ;  /* 0x0000000000047941 */ /* 0x000fea0003800200 */
.L_x_44478:
[----:B------:R-:W-:Y:S01]  /*5c90*/  IMAD.WIDE.U32 R180, R182, -0x326172a9, RZ ;  /* 0xcd9e8d57b6b47825 */ /* 0x000fe200078e00ff */
[----:B------:R-:W-:-:S03]  /*5ca0*/  LOP3.LUT R198, R185, R139, R3, 0x96, !PT ;  /* 0x0000008bb9c67212 */ /* 0x000fc600078e9603 */
[----:B------:R-:W-:Y:S01]  /*5cb0*/  VIADD R139, R2, 0x9e3779b9 ;  /* 0x9e3779b9028b7836 */ /* 0x000fe20000000000 */
[----:B01----:R-:W-:Y:S01]  /*5cc0*/  LOP3.LUT R196, R179, R181, R2, 0x96, !PT ;  /* 0x000000b5b3c47212 */ /* 0x003fe200078e9602 */
        /* <DEDUP_REMOVED lines=57> */
.L_x_44476:
[----:B------:R-:W-:Y:S05]  /*6060*/  BSYNC.RECONVERGENT B3 ;  /* 0x0000000000037941 */ /* 0x000fea0003800200 */
.L_x_44475:
[----:B------:R-:W-:Y:S01]  /*6070*/  HFMA2 R139, -RZ, RZ, 0.1171875, 0 ;  /* 0x2f800000ff8b7431 */ /* 0x000fe200000001ff */
[----:B------:R-:W-:Y:S01]  /*6080*/  I2FP.F32.U32 R138, R138 ;  /* 0x0000008a008a7245 */ /* 0x000fe20000201000 */
[----:B------:R-:W-:-:S04]  /*6090*/  FMUL.FTZ R183, R126, UR11 ;  /* 0x0000000b7eb77c20 */ /* 0x000fc80008410000 */
[----:B------:R-:W-:Y:S01]  /*60a0*/  FFMA.FTZ R138, R138, R139, 1.1641532182693481445e-10 ;  /* 0x2f0000008a8a7423 */ /* 0x000fe2000001008b */
[----:B------:R-:W-:-:S04]  /*60b0*/  FMUL.FTZ R139, R183, UR10 ;  /* 0x0000000ab78b7c20 */ /* 0x000fc80008410000 */
[----:B------:R-:W-:-:S04]  /*60c0*/  FSETP.GTU.FTZ.AND P2, PT, R138, UR8, PT ;  /* 0x000000088a007c0b */ /* 0x000fc8000bf5c000 */
[----:B------:R-:W-:Y:S02]  /*60d0*/  FSEL R139, R139, RZ, !P2 ;  /* 0x000000ff8b8b7208 */ /* 0x000fe40005000000 */
[----:B------:R-:W-:-:S03]  /*60e0*/  SEL R189, RZ, 0x1, P2 ;  /* 0x00000001ffbd7807 */ /* 0x000fc60001000000 */
[----:B------:R-:W-:-:S07]  /*60f0*/  FFMA.FTZ R138, R139, R102, R130 ;  /* 0x000000668b8a7223 */ /* 0x000fce0000010082 */
.L_x_44474:
[----:B------:R-:W-:Y:S05]  /*6100*/  BSYNC.RECONVERGENT B2 ;  /* 0x0000000000027941 */ /* 0x000fea0003800200 */
.L_x_44473:
        /* <DEDUP_REMOVED lines=16> */
.L_x_44483:
        /* <DEDUP_REMOVED lines=13> */
.L_x_44485:
[----:B------:R-:W-:Y:S05]  /*62e0*/  BSYNC.RECONVERGENT B3 ;  /* 0x0000000000037941 */ /* 0x000fea0003800200 */
.L_x_44484:
[----:B-1----:R-:W-:Y:S01]  /*62f0*/  IMAD.WIDE.U32 R190, R182, -0x326172a9, RZ ;  /* 0xcd9e8d57b6be7825 */ /* 0x002fe200078e00ff */
        /* <DEDUP_REMOVED lines=60> */
.L_x_44482:
[----:B------:R-:W-:Y:S05]  /*66c0*/  BSYNC.RECONVERGENT B2 ;  /* 0x0000000000027941 */ /* 0x000fea0003800200 */
.L_x_44481:
        /* <DEDUP_REMOVED lines=8> */
[----:B------:R-:W-:Y:S01]  /*6750*/  FFMA.FTZ R139, R186, R103, R131 ;  /* 0x00000067ba8b7223 */ /* 0x000fe20000010083 */
[----:B------:R-:W-:Y:S06]  /*6760*/  BRA `(.L_x_44480) ;  /* 0x0000001800787947 */ /* 0x000fec0003800000 */
.L_x_44458:
[----:B------:R-:W-:Y:S01]  /*6770*/  BSSY.RECONVERGENT B2, `(.L_x_44486) ;  /* 0x000006a000027945 */ /* 0x000fe20003800200 */
[----:B--2---:R-:W-:Y:S01]  /*6780*/  MOV R138, R183 ;  /* 0x000000b7008a7202 */ /* 0x004fe20000000f00 */
        /* <DEDUP_REMOVED lines=19> */
.L_x_44490:
        /* <DEDUP_REMOVED lines=13> */
.L_x_44492:
[----:B------:R-:W-:Y:S05]  /*6990*/  BSYNC.RECONVERGENT B4 ;  /* 0x0000000000047941 */ /* 0x000fea0003800200 */
.L_x_44491:
        /* <DEDUP_REMOVED lines=61> */
.L_x_44489:
[----:B------:R-:W-:Y:S05]  /*6d70*/  BSYNC.RECONVERGENT B3 ;  /* 0x0000000000037941 */ /* 0x000fea0003800200 */
.L_x_44488:
        /* <DEDUP_REMOVED lines=9> */
.L_x_44487:
[----:B------:R-:W-:Y:S05]  /*6e10*/  BSYNC.RECONVERGENT B2 ;  /* 0x0000000000027941 */ /* 0x000fea0003800200 */
.L_x_44486:
        /* <DEDUP_REMOVED lines=17> */
.L_x_44497:
        /* <DEDUP_REMOVED lines=13> */
.L_x_44499:
[----:B------:R-:W-:Y:S05]  /*7000*/  BSYNC.RECONVERGENT B4 ;  /* 0x0000000000047941 */ /* 0x000fea0003800200 */
.L_x_44498:
        /* <DEDUP_REMOVED lines=61> */
.L_x_44496:
[----:B------:R-:W-:Y:S05]  /*73e0*/  BSYNC.RECONVERGENT B3 ;  /* 0x0000000000037941 */ /* 0x000fea0003800200 */
.L_x_44495:
        /* <DEDUP_REMOVED lines=9> */
.L_x_44494:
[----:B------:R-:W-:Y:S05]  /*7480*/  BSYNC.RECONVERGENT B2 ;  /* 0x0000000000027941 */ /* 0x000fea0003800200 */
.L_x_44493:
        /* <DEDUP_REMOVED lines=17> */
.L_x_44504:
        /* <DEDUP_REMOVED lines=13> */
.L_x_44506:
[----:B------:R-:W-:Y:S05]  /*7670*/  BSYNC.RECONVERGENT B4 ;  /* 0x0000000000047941 */ /* 0x000fea0003800200 */
.L_x_44505:
        /* <DEDUP_REMOVED lines=61> */
.L_x_44503:
[----:B------:R-:W-:Y:S05]  /*7a50*/  BSYNC.RECONVERGENT B3 ;  /* 0x0000000000037941 */ /* 0x000fea0003800200 */
.L_x_44502:
        /* <DEDUP_REMOVED lines=9> */
.L_x_44501:
[----:B------:R-:W-:Y:S05]  /*7af0*/  BSYNC.RECONVERGENT B2 ;  /* 0x0000000000027941 */ /* 0x000fea0003800200 */
.L_x_44500:
        /* <DEDUP_REMOVED lines=16> */
.L_x_44509:
        /* <DEDUP_REMOVED lines=13> */
.L_x_44511:
[----:B------:R-:W-:Y:S05]  /*7cd0*/  BSYNC.RECONVERGENT B3 ;  /* 0x0000000000037941 */ /* 0x000fea0003800200 */
.L_x_44510:
        /* <DEDUP_REMOVED lines=61> */
.L_x_44508:
[----:B------:R-:W-:Y:S05]  /*80b0*/  BSYNC.RECONVERGENT B2 ;  /* 0x0000000000027941 */ /* 0x000fea0003800200 */
.L_x_44507:
        /* <DEDUP_REMOVED lines=9> */
.L_x_44480:
[----:B------:R-:W-:Y:S05]  /*8150*/  BSYNC.RECONVERGENT B0 ;  /* 0x0000000000007941 */ /* 0x000fea0003800200 */
.L_x_44457:
        /* <DEDUP_REMOVED lines=17> */
.L_x_44513:
[----:B------:R-:W-:Y:S05]  /*8270*/  BSYNC.RECONVERGENT B0 ;  /* 0x0000000000007941 */ /* 0x000fea0003800200 */
.L_x_44512:
[----:B------:R-:W-:Y:S01]  /*8280*/  IADD3 R175, PT, PT, R175, 0x20, RZ ;  /* 0x00000020afaf7810 */ /* 0x000fe20007ffe0ff */
[----:B------:R-:W-:-:S07]  /*8290*/  VIADD R0, R0, 0x20 ;  /* 0x0000002000007836 */ /* 0x000fce0000000000 */
.L_x_44456:
[----:B------:R-:W-:Y:S05]  /*82a0*/  BSYNC.RECONVERGENT B1 ;  /* 0x0000000000017941 */ /* 0x000fea0003800200 */
.L_x_44455:
        /* <DEDUP_REMOVED lines=37> */
.L_x_44522:
        /* <DEDUP_REMOVED lines=13> */
.L_x_44524:
[----:B------:R-:W-:Y:S05]  /*85d0*/  BSYNC.RECONVERGENT B4 ;  /* 0x0000000000047941 */ /* 0x000fea0003800200 */
.L_x_44523:
        /* <DEDUP_REMOVED lines=59> */
[----:B------:R-:W-:Y:S01]  /*8990*/  IMAD.MOV.U32 R140, RZ, RZ, R186 ;  /* 0x000000ffff8c7224 */ /* 0x000fe200078e00ba */
[----:B------:R-:W-:-:S07]  /*89a0*/  MOV R192, R196 ;  /* 0x000000c400c07202 */ /* 0x000fce0000000f00 */
.L_x_44521:
[----:B------:R-:W-:Y:S05]  /*89b0*/  BSYNC.RECONVERGENT B3 ;  /* 0x0000000000037941 */ /* 0x000fea0003800200 */
.L_x_44520:
        /* <DEDUP_REMOVED lines=9> */
.L_x_44519:
[----:B------:R-:W-:Y:S05]  /*8a50*/  BSYNC.RECONVERGENT B2 ;  /* 0x0000000000027941 */ /* 0x000fea0003800200 */
.L_x_44518:
        /* <DEDUP_REMOVED lines=17> */
.L_x_44529:
        /* <DEDUP_REMOVED lines=13> */
.L_x_44531:
[----:B------:R-:W-:Y:S05]  /*8c40*/  BSYNC.RECONVERGENT B4 ;  /* 0x0000000000047941 */ /* 0x000fea0003800200 */
.L_x_44530:
        /* <DEDUP_REMOVED lines=61> */
.L_x_44528:
[----:B------:R-:W-:Y:S05]  /*9020*/  BSYNC.RECONVERGENT B3 ;  /* 0x0000000000037941 */ /* 0x000fea0003800200 */
.L_x_44527:
        /* <DEDUP_REMOVED lines=9> */
.L_x_44526:
[----:B------:R-:W-:Y:S05]  /*90c0*/  BSYNC.RECONVERGENT B2 ;  /* 0x0000000000027941 */ /* 0x000fea0003800200 */
.L_x_44525:
        /* <DEDUP_REMOVED lines=17> */
.L_x_44536:
        /* <DEDUP_REMOVED lines=13> */
.L_x_44538:
[----:B------:R-:W-:Y:S05]  /*92b0*/  BSYNC.RECONVERGENT B4 ;  /* 0x0000000000047941 */ /* 0x000fea0003800200 */
.L_x_44537:
[----:B------:R-:W-:Y:S01]  /*92c0*/  IMAD.WIDE.U32 R180, R182, -0x326172a9, RZ ;  /* 0xcd9e8d57b6b47825 */ /* 0x000fe200078e00ff */
[----:B------:R-:W-:-:S03]  /*92d0*/  LOP3.LUT R198, R185, R143, R3, 0x96, !PT ;  /* 0x0000008fb9c67212 */ /* 0x000fc600078e9603 */
[----:B------:R-:W-:Y:S01]  /*92e0*/  HFMA2 R186, -RZ, RZ, 0, 0 ;  /* 0x00000000ffba7431 */ /* 0x000fe200000001ff */
[C---:B------:R-:W-:Y:S01]  /*92f0*/  IADD3 R183, PT, PT, R2.reuse, 0x3c6ef372, RZ ;  /* 0x3c6ef37202b77810 */ /* 0x040fe20007ffe0ff */
        /* <DEDUP_REMOVED lines=57> */
.L_x_44535:
[----:B------:R-:W-:Y:S05]  /*9690*/  BSYNC.RECONVERGENT B3 ;  /* 0x0000000000037941 */ /* 0x000fea0003800200 */
.L_x_44534:
        /* <DEDUP_REMOVED lines=9> */
.L_x_44533:
[----:B------:R-:W-:Y:S05]  /*9730*/  BSYNC.RECONVERGENT B2 ;  /* 0x0000000000027941 */ /* 0x000fea0003800200 */
.L_x_44532:
        /* <DEDUP_REMOVED lines=16> */
.L_x_44542:
        /* <DEDUP_REMOVED lines=13> */
.L_x_44544:
[----:B------:R-:W-:Y:S05]  /*9910*/  BSYNC.RECONVERGENT B3 ;  /* 0x0000000000037941 */ /* 0x000fea0003800200 */
.L_x_44543:
        /* <DEDUP_REMOVED lines=61> */
.L_x_44541:
[----:B------:R-:W-:Y:S05]  /*9cf0*/  BSYNC.RECONVERGENT B2 ;  /* 0x0000000000027941 */ /* 0x000fea0003800200 */
.L_x_44540:
        /* <DEDUP_REMOVED lines=10> */
.L_x_44517:
        /* <DEDUP_REMOVED lines=21> */
.L_x_44549:
        /* <DEDUP_REMOVED lines=13> */
.L_x_44551:
[----:B------:R-:W-:Y:S05]  /*9fc0*/  BSYNC.RECONVERGENT B4 ;  /* 0x0000000000047941 */ /* 0x000fea0003800200 */
.L_x_44550:
        /* <DEDUP_REMOVED lines=61> */
.L_x_44548:
[----:B------:R-:W-:Y:S05]  /*a3a0*/  BSYNC.RECONVERGENT B3 ;  /* 0x0000000000037941 */ /* 0x000fea0003800200 */
.L_x_44547:
        /* <DEDUP_REMOVED lines=9> */
.L_x_44546:
[----:B------:R-:W-:Y:S05]  /*a440*/  BSYNC.RECONVERGENT B2 ;  /* 0x0000000000027941 */ /* 0x000fea0003800200 */
.L_x_44545:
        /* <DEDUP_REMOVED lines=17> */
.L_x_44556:
        /* <DEDUP_REMOVED lines=13> */
.L_x_44558:
[----:B------:R-:W-:Y:S05]  /*a630*/  BSYNC.RECONVERGENT B4 ;  /* 0x0000000000047941 */ /* 0x000fea0003800200 */
.L_x_44557:
        /* <DEDUP_REMOVED lines=61> */
.L_x_44555:
[----:B------:R-:W-:Y:S05]  /*aa10*/  BSYNC.RECONVERGENT B3 ;  /* 0x0000000000037941 */ /* 0x000fea0003800200 */
.L_x_44554:
        /* <DEDUP_REMOVED lines=9> */
.L_x_44553:
[----:B------:R-:W-:Y:S05]  /*aab0*/  BSYNC.RECONVERGENT B2 ;  /* 0x0000000000027941 */ /* 0x000fea0003800200 */
.L_x_44552:
        /* <DEDUP_REMOVED lines=17> */
.L_x_44563:
        /* <DEDUP_REMOVED lines=13> */
.L_x_44565:
[----:B------:R-:W-:Y:S05]  /*aca0*/  BSYNC.RECONVERGENT B4 ;  /* 0x0000000000047941 */ /* 0x000fea0003800200 */
.L_x_44564:
        /* <DEDUP_REMOVED lines=61> */
.L_x_44562:
[----:B------:R-:W-:Y:S05]  /*b080*/  BSYNC.RECONVERGENT B3 ;  /* 0x0000000000037941 */ /* 0x000fea0003800200 */
.L_x_44561:
        /* <DEDUP_REMOVED lines=9> */
.L_x_44560:
[----:B------:R-:W-:Y:S05]  /*b120*/  BSYNC.RECONVERGENT B2 ;  /* 0x0000000000027941 */ /* 0x000fea0003800200 */
.L_x_44559:
        /* <DEDUP_REMOVED lines=16> */
.L_x_44568:
        /* <DEDUP_REMOVED lines=13> */
.L_x_44570:
[----:B------:R-:W-:Y:S05]  /*b300*/  BSYNC.RECONVERGENT B3 ;  /* 0x0000000000037941 */ /* 0x000fea0003800200 */
.L_x_44569:
        /* <DEDUP_REMOVED lines=61> */
.L_x_44567:
[----:B------:R-:W-:Y:S05]  /*b6e0*/  BSYNC.RECONVERGENT B2 ;  /* 0x0000000000027941 */ /* 0x000fea0003800200 */
.L_x_44566:
        /* <DEDUP_REMOVED lines=9> */
.L_x_44539:
[----:B------:R-:W-:Y:S05]  /*b780*/  BSYNC.RECONVERGENT B0 ;  /* 0x0000000000007941 */ /* 0x000fea0003800200 */
.L_x_44516:
        /* <DEDUP_REMOVED lines=17> */
.L_x_44572:
[----:B------:R-:W-:Y:S05]  /*b8a0*/  BSYNC.RECONVERGENT B0 ;  /* 0x0000000000007941 */ /* 0x000fea0003800200 */
.L_x_44571:
[----:B------:R-:W-:Y:S01]  /*b8b0*/  VIADD R175, R175, 0x20 ;  /* 0x00000020afaf7836 */ /* 0x000fe20000000000 */
[----:B------:R-:W-:-:S07]  /*b8c0*/  IADD3 R0, PT, PT, R0, 0x20, RZ ;  /* 0x0000002000007810 */ /* 0x000fce0007ffe0ff */
.L_x_44515:
[----:B------:R-:W-:Y:S05]  /*b8d0*/  BSYNC.RECONVERGENT B1 ;  /* 0x0000000000017941 */ /* 0x000fea0003800200 */
.L_x_44514:
        /* <DEDUP_REMOVED lines=37> */
.L_x_44581:
        /* <DEDUP_REMOVED lines=13> */
.L_x_44583:
[----:B------:R-:W-:Y:S05]  /*bc00*/  BSYNC.RECONVERGENT B4 ;  /* 0x0000000000047941 */ /* 0x000fea0003800200 */
.L_x_44582:
        /* <DEDUP_REMOVED lines=57> */
[----:B------:R-:W-:Y:S02]  /*bfa0*/  IMAD.MOV.U32 R192, RZ, RZ, R196 ;  /* 0x000000ffffc07224 */ /* 0x000fe400078e00c4 */
[----:B------:R-:W-:Y:S01]  /*bfb0*/  IMAD.MOV.U32 R146, RZ, RZ, RZ ;  /* 0x000000ffff927224 */ /* 0x000fe200078e00ff */
[----:B------:R-:W-:Y:S02]  /*bfc0*/  LOP3.LUT R180, R147, R144, R197, 0x96, !PT ;  /* 0x0000009093b47212 */ /* 0x000fe400078e96c5 */
[----:B------:R-:W-:-:S07]  /*bfd0*/  MOV R144, R186 ;  /* 0x000000ba00907202 */ /* 0x000fce0000000f00 */
.L_x_44580:
[----:B------:R-:W-:Y:S05]  /*bfe0*/  BSYNC.RECONVERGENT B3 ;  /* 0x0000000000037941 */ /* 0x000fea0003800200 */
.L_x_44579:
        /* <DEDUP_REMOVED lines=9> */
.L_x_44578:
[----:B------:R-:W-:Y:S05]  /*c080*/  BSYNC.RECONVERGENT B2 ;  /* 0x0000000000027941 */ /* 0x000fea0003800200 */
.L_x_44577:
        /* <DEDUP_REMOVED lines=17> */
.L_x_44588:
        /* <DEDUP_REMOVED lines=13> */
.L_x_44590:
[----:B------:R-:W-:Y:S05]  /*c270*/  BSYNC.RECONVERGENT B4 ;  /* 0x0000000000047941 */ /* 0x000fea0003800200 */
.L_x_44589:
        /* <DEDUP_REMOVED lines=61> */
.L_x_44587:
[----:B------:R-:W-:Y:S05]  /*c650*/  BSYNC.RECONVERGENT B3 ;  /* 0x0000000000037941 */ /* 0x000fea0003800200 */
.L_x_44586:
        /* <DEDUP_REMOVED lines=9> */
.L_x_44585:
[----:B------:R-:W-:Y:S05]  /*c6f0*/  BSYNC.RECONVERGENT B2 ;  /* 0x0000000000027941 */ /* 0x000fea0003800200 */
.L_x_44584:
        /* <DEDUP_REMOVED lines=17> */
.L_x_44595:
        /* <DEDUP_REMOVED lines=13> */
.L_x_44597:
[----:B------:R-:W-:Y:S05]  /*c8e0*/  BSYNC.RECONVERGENT B4 ;  /* 0x0000000000047941 */ /* 0x000fea0003800200 */
.L_x_44596:
[----:B------:R-:W-:Y:S01]  /*c8f0*/  IMAD.WIDE.U32 R180, R182, -0x326172a9, RZ ;  /* 0xcd9e8d57b6b47825 */ /* 0x000fe200078e00ff */
[----:B------:R-:W-:Y:S02]  /*c900*/  LOP3.LUT R198, R185, R147, R3, 0x96, !PT ;  /* 0x00000093b9c67212 */ /* 0x000fe400078e9603 */
[C---:B------:R-:W-:Y:S01]  /*c910*/  IADD3 R147, PT, PT, R2.reuse, -0x61c88647, RZ ;  /* 0x9e3779b902937810 */ /* 0x040fe20007ffe0ff */
[----:B------:R-:W-:Y:S01]  /*c920*/  VIADD R183, R2, 0x3c6ef372 ;  /* 0x3c6ef37202b77836 */ /* 0x000fe20000000000 */
[----:B01----:R-:W-:Y:S01]  /*c930*/  LOP3.LUT R196, R179, R181, R2, 0x96, !PT ;  /* 0x000000b5b3c47212 */ /* 0x003fe200078e9602 */
        /* <DEDUP_REMOVED lines=56> */
.L_x_44594:
[----:B------:R-:W-:Y:S05]  /*ccc0*/  BSYNC.RECONVERGENT B3 ;  /* 0x0000000000037941 */ /* 0x000fea0003800200 */
.L_x_44593:
        /* <DEDUP_REMOVED lines=9> */
.L_x_44592:
[----:B------:R-:W-:Y:S05]  /*cd60*/  BSYNC.RECONVERGENT B2 ;  /* 0x0000000000027941 */ /* 0x000fea0003800200 */
.L_x_44591:
        /* <DEDUP_REMOVED lines=16> */
.L_x_44601:
        /* <DEDUP_REMOVED lines=13> */
.L_x_44603:
[----:B------:R-:W-:Y:S05]  /*cf40*/  BSYNC.RECONVERGENT B3 ;  /* 0x0000000000037941 */ /* 0x000fea0003800200 */
.L_x_44602:
        /* <DEDUP_REMOVED lines=61> */
.L_x_44600:
[----:B------:R-:W-:Y:S05]  /*d320*/  BSYNC.RECONVERGENT B2 ;  /* 0x0000000000027941 */ /* 0x000fea0003800200 */
.L_x_44599:
        /* <DEDUP_REMOVED lines=8> */
[----:B------:R-:W-:Y:S01]  /*d3b0*/  FFMA.FTZ R147, R186, R79, R131 ;  /* 0x0000004fba937223 */ /* 0x000fe20000010083 */
[----:B------:R-:W-:Y:S06]  /*d3c0*/  BRA `(.L_x_44598) ;  /* 0x0000001800787947 */ /* 0x000fec0003800000 */
.L_x_44576:
        /* <DEDUP_REMOVED lines=21> */
.L_x_44608:
        /* <DEDUP_REMOVED lines=13> */
.L_x_44610:
[----:B------:R-:W-:Y:S05]  /*d5f0*/  BSYNC.RECONVERGENT B4 ;  /* 0x0000000000047941 */ /* 0x000fea0003800200 */
.L_x_44609:
        /* <DEDUP_REMOVED lines=61> */
.L_x_44607:
[----:B------:R-:W-:Y:S05]  /*d9d0*/  BSYNC.RECONVERGENT B3 ;  /* 0x0000000000037941 */ /* 0x000fea0003800200 */
.L_x_44606:
        /* <DEDUP_REMOVED lines=9> */
.L_x_44605:
[----:B------:R-:W-:Y:S05]  /*da70*/  BSYNC.RECONVERGENT B2 ;  /* 0x0000000000027941 */ /* 0x000fea0003800200 */
.L_x_44604:
        /* <DEDUP_REMOVED lines=17> */
.L_x_44615:
        /* <DEDUP_REMOVED lines=13> */
.L_x_44617:
[----:B------:R-:W-:Y:S05]  /*dc60*/  BSYNC.RECONVERGENT B4 ;  /* 0x0000000000047941 */ /* 0x000fea0003800200 */
.L_x_44616:
        /* <DEDUP_REMOVED lines=61> */
.L_x_44614:
[----:B------:R-:W-:Y:S05]  /*e040*/  BSYNC.RECONVERGENT B3 ;  /* 0x0000000000037941 */ /* 0x000fea0003800200 */
.L_x_44613:
        /* <DEDUP_REMOVED lines=9> */
.L_x_44612:
[----:B------:R-:W-:Y:S05]  /*e0e0*/  BSYNC.RECONVERGENT B2 ;  /* 0x0000000000027941 */ /* 0x000fea0003800200 */
.L_x_44611:
        /* <DEDUP_REMOVED lines=17> */
.L_x_44622:
        /* <DEDUP_REMOVED lines=13> */
.L_x_44624:
[----:B------:R-:W-:Y:S05]  /*e2d0*/  BSYNC.RECONVERGENT B4 ;  /* 0x0000000000047941 */ /* 0x000fea0003800200 */
.L_x_44623:
        /* <DEDUP_REMOVED lines=61> */
.L_x_44621:
[----:B------:R-:W-:Y:S05]  /*e6b0*/  BSYNC.RECONVERGENT B3 ;  /* 0x0000000000037941 */ /* 0x000fea0003800200 */
.L_x_44620:
        /* <DEDUP_REMOVED lines=9> */
.L_x_44619:
[----:B------:R-:W-:Y:S05]  /*e750*/  BSYNC.RECONVERGENT B2 ;  /* 0x0000000000027941 */ /* 0x000fea0003800200 */
.L_x_44618:
        /* <DEDUP_REMOVED lines=16> */
.L_x_44627:
        /* <DEDUP_REMOVED lines=13> */
.L_x_44629:
[----:B------:R-:W-:Y:S05]  /*e930*/  BSYNC.RECONVERGENT B3 ;  /* 0x0000000000037941 */ /* 0x000fea0003800200 */
.L_x_44628:
        /* <DEDUP_REMOVED lines=61> */
.L_x_44626:
[----:B------:R-:W-:Y:S05]  /*ed10*/  BSYNC.RECONVERGENT B2 ;  /* 0x0000000000027941 */ /* 0x000fea0003800200 */
.L_x_44625:
        /* <DEDUP_REMOVED lines=9> */
.L_x_44598:
[----:B------:R-:W-:Y:S05]  /*edb0*/  BSYNC.RECONVERGENT B0 ;  /* 0x0000000000007941 */ /* 0x000fea0003800200 */
.L_x_44575:
        /* <DEDUP_REMOVED lines=17> */
.L_x_44631:
[----:B------:R-:W-:Y:S05]  /*eed0*/  BSYNC.RECONVERGENT B0 ;  /* 0x0000000000007941 */ /* 0x000fea0003800200 */
.L_x_44630:
[----:B------:R-:W-:Y:S01]  /*eee0*/  IADD3 R175, PT, PT, R175, 0x20, RZ ;  /* 0x00000020afaf7810 */ /* 0x000fe20007ffe0ff */
[----:B------:R-:W-:-:S07]  /*eef0*/  VIADD R0, R0, 0x20 ;  /* 0x0000002000007836 */ /* 0x000fce0000000000 */
.L_x_44574:
[----:B------:R-:W-:Y:S05]  /*ef00*/  BSYNC.RECONVERGENT B1 ;  /* 0x0000000000017941 */ /* 0x000fea0003800200 */
.L_x_44573:
        /* <DEDUP_REMOVED lines=37> */
.L_x_44640:
        /* <DEDUP_REMOVED lines=13> */
.L_x_44642:
[----:B------:R-:W-:Y:S05]  /*f230*/  BSYNC.RECONVERGENT B4 ;  /* 0x0000000000047941 */ /* 0x000fea0003800200 */
.L_x_44641:
        /* <DEDUP_REMOVED lines=61> */
.L_x_44639:
[----:B------:R-:W-:Y:S05]  /*f610*/  BSYNC.RECONVERGENT B3 ;  /* 0x0000000000037941 */ /* 0x000fea0003800200 */
.L_x_44638:
        /* <DEDUP_REMOVED lines=9> */
.L_x_44637:
[----:B------:R-:W-:Y:S05]  /*f6b0*/  BSYNC.RECONVERGENT B2 ;  /* 0x0000000000027941 */ /* 0x000fea0003800200 */
.L_x_44636:
        /* <DEDUP_REMOVED lines=17> */
.L_x_44647:
        /* <DEDUP_REMOVED lines=13> */
.L_x_44649:
[----:B------:R-:W-:Y:S05]  /*f8a0*/  BSYNC.RECONVERGENT B4 ;  /* 0x0000000000047941 */ /* 0x000fea0003800200 */
.L_x_44648:
        /* <DEDUP_REMOVED lines=61> */
.L_x_44646:
[----:B------:R-:W-:Y:S05]  /*fc80*/  BSYNC.RECONVERGENT B3 ;  /* 0x0000000000037941 */ /* 0x000fea0003800200 */
.L_x_44645:
        /* <DEDUP_REMOVED lines=9> */
.L_x_44644:
[----:B------:R-:W-:Y:S05]  /*fd20*/  BSYNC.RECONVERGENT B2 ;  /* 0x0000000000027941 */ /* 0x000fea0003800200 */
.L_x_44643:
        /* <DEDUP_REMOVED lines=17> */
.L_x_44654:
        /* <DEDUP_REMOVED lines=13> */
.L_x_44656:
[----:B------:R-:W-:Y:S05]  /*ff10*/  BSYNC.RECONVERGENT B4 ;  /* 0x0000000000047941 */ /* 0x000fea0003800200 */
.L_x_44655:
        /* <DEDUP_REMOVED lines=61> */
.L_x_44653:
[----:B------:R-:W-:Y:S05]  /*102f0*/  BSYNC.RECONVERGENT B3 ;  /* 0x0000000000037941 */ /* 0x000fea0003800200 */
.L_x_44652:
        /* <DEDUP_REMOVED lines=9> */
.L_x_44651:
[----:B------:R-:W-:Y:S05]  /*10390*/  BSYNC.RECONVERGENT B2 ;  /* 0x0000000000027941 */ /* 0x000fea0003800200 */
.L_x_44650:
        /* <DEDUP_REMOVED lines=16> */
.L_x_44660:
        /* <DEDUP_REMOVED lines=13> */
.L_x_44662:
[----:B------:R-:W-:Y:S05]  /*10570*/  BSYNC.RECONVERGENT B3 ;  /* 0x0000000000037941 */ /* 0x000fea0003800200 */
.L_x_44661:
        /* <DEDUP_REMOVED lines=61> */
.L_x_44659:
[----:B------:R-:W-:Y:S05]  /*10950*/  BSYNC.RECONVERGENT B2 ;  /* 0x0000000000027941 */ /* 0x000fea0003800200 */
.L_x_44658:
        /* <DEDUP_REMOVED lines=10> */
.L_x_44635:
        /* <DEDUP_REMOVED lines=21> */
.L_x_44667:
        /* <DEDUP_REMOVED lines=13> */
.L_x_44669:
[----:B------:R-:W-:Y:S05]  /*10c20*/  BSYNC.RECONVERGENT B4 ;  /* 0x0000000000047941 */ /* 0x000fea0003800200 */
.L_x_44668:
        /* <DEDUP_REMOVED lines=61> */
.L_x_44666:
[----:B------:R-:W-:Y:S05]  /*11000*/  BSYNC.RECONVERGENT B3 ;  /* 0x0000000000037941 */ /* 0x000fea0003800200 */
.L_x_44665:
        /* <DEDUP_REMOVED lines=9> */
.L_x_44664:
[----:B------:R-:W-:Y:S05]  /*110a0*/  BSYNC.RECONVERGENT B2 ;  /* 0x0000000000027941 */ /* 0x000fea0003800200 */
.L_x_44663:
        /* <DEDUP_REMOVED lines=17> */
.L_x_44674:
        /* <DEDUP_REMOVED lines=13> */
.L_x_44676:
[----:B------:R-:W-:Y:S05]  /*11290*/  BSYNC.RECONVERGENT B4 ;  /* 0x0000000000047941 */ /* 0x000fea0003800200 */
.L_x_44675:
        /* <DEDUP_REMOVED lines=61> */
.L_x_44673:
[----:B------:R-:W-:Y:S05]  /*11670*/  BSYNC.RECONVERGENT B3 ;  /* 0x0000000000037941 */ /* 0x000fea0003800200 */
.L_x_44672:
        /* <DEDUP_REMOVED lines=9> */
.L_x_44671:
[----:B------:R-:W-:Y:S05]  /*11710*/  BSYNC.RECONVERGENT B2 ;  /* 0x0000000000027941 */ /* 0x000fea0003800200 */
.L_x_44670:
        /* <DEDUP_REMOVED lines=17> */
.L_x_44681:
        /* <DEDUP_REMOVED lines=13> */
.L_x_44683:
[----:B------:R-:W-:Y:S05]  /*11900*/  BSYNC.RECONVERGENT B4 ;  /* 0x0000000000047941 */ /* 0x000fea0003800200 */
.L_x_44682:
        /* <DEDUP_REMOVED lines=61> */
.L_x_44680:
[----:B------:R-:W-:Y:S05]  /*11ce0*/  BSYNC.RECONVERGENT B3 ;  /* 0x0000000000037941 */ /* 0x000fea0003800200 */
.L_x_44679:
        /* <DEDUP_REMOVED lines=9> */
.L_x_44678:
[----:B------:R-:W-:Y:S05]  /*11d80*/  BSYNC.RECONVERGENT B2 ;  /* 0x0000000000027941 */ /* 0x000fea0003800200 */
.L_x_44677:
        /* <DEDUP_REMOVED lines=16> */
.L_x_44686:
        /* <DEDUP_REMOVED lines=13> */
.L_x_44688:
[----:B------:R-:W-:Y:S05]  /*11f60*/  BSYNC.RECONVERGENT B3 ;  /* 0x0000000000037941 */ /* 0x000fea0003800200 */
.L_x_44687:
        /* <DEDUP_REMOVED lines=61> */
.L_x_44685:
[----:B------:R-:W-:Y:S05]  /*12340*/  BSYNC.RECONVERGENT B2 ;  /* 0x0000000000027941 */ /* 0x000fea0003800200 */
.L_x_44684:
        /* <DEDUP_REMOVED lines=9> */
.L_x_44657:
[----:B------:R-:W-:Y:S05]  /*123e0*/  BSYNC.RECONVERGENT B0 ;  /* 0x0000000000007941 */ /* 0x000fea0003800200 */
.L_x_44634:
        /* <DEDUP_REMOVED lines=17> */
.L_x_44690:
[----:B------:R-:W-:Y:S05]  /*12500*/  BSYNC.RECONVERGENT B0 ;  /* 0x0000000000007941 */ /* 0x000fea0003800200 */
.L_x_44689:
[----:B------:R-:W-:Y:S01]  /*12510*/  VIADD R175, R175, 0x20 ;  /* 0x00000020afaf7836 */ /* 0x000fe20000000000 */
[----:B------:R-:W-:-:S07]  /*12520*/  IADD3 R0, PT, PT, R0, 0x20, RZ ;  /* 0x0000002000007810 */ /* 0x000fce0007ffe0ff */
.L_x_44633:
[----:B------:R-:W-:Y:S05]  /*12530*/  BSYNC.RECONVERGENT B1 ;  /* 0x0000000000017941 */ /* 0x000fea0003800200 */
.L_x_44632:
        /* <DEDUP_REMOVED lines=37> */
.L_x_44699:
        /* <DEDUP_REMOVED lines=13> */
.L_x_44701:
[----:B------:R-:W-:Y:S05]  /*12860*/  BSYNC.RECONVERGENT B4 ;  /* 0x0000000000047941 */ /* 0x000fea0003800200 */
.L_x_44700:
        /* <DEDUP_REMOVED lines=61> */
.L_x_44698:
[----:B------:R-:W-:Y:S05]  /*12c40*/  BSYNC.RECONVERGENT B3 ;  /* 0x0000000000037941 */ /* 0x000fea0003800200 */
.L_x_44697:
        /* <DEDUP_REMOVED lines=9> */
.L_x_44696:
[----:B------:R-:W-:Y:S05]  /*12ce0*/  BSYNC.RECONVERGENT B2 ;  /* 0x0000000000027941 */ /* 0x000fea0003800200 */
.L_x_44695:
        /* <DEDUP_REMOVED lines=17> */
.L_x_44706:
        /* <DEDUP_REMOVED lines=13> */
.L_x_44708:
[----:B------:R-:W-:Y:S05]  /*12ed0*/  BSYNC.RECONVERGENT B4 ;  /* 0x0000000000047941 */ /* 0x000fea0003800200 */
.L_x_44707:
        /* <DEDUP_REMOVED lines=61> */
.L_x_44705:
[----:B------:R-:W-:Y:S05]  /*132b0*/  BSYNC.RECONVERGENT B3 ;  /* 0x0000000000037941 */ /* 0x000fea0003800200 */
.L_x_44704:
        /* <DEDUP_REMOVED lines=9> */
.L_x_44703:
[----:B------:R-:W-:Y:S05]  /*13350*/  BSYNC.RECONVERGENT B2 ;  /* 0x0000000000027941 */ /* 0x000fea0003800200 */
.L_x_44702:
        /* <DEDUP_REMOVED lines=17> */
.L_x_44713:
        /* <DEDUP_REMOVED lines=13> */
.L_x_44715:
[----:B------:R-:W-:Y:S05]  /*13540*/  BSYNC.RECONVERGENT B4 ;  /* 0x0000000000047941 */ /* 0x000fea0003800200 */
.L_x_44714:
        /* <DEDUP_REMOVED lines=61> */
.L_x_44712:
[----:B------:R-:W-:Y:S05]  /*13920*/  BSYNC.RECONVERGENT B3 ;  /* 0x0000000000037941 */ /* 0x000fea0003800200 */
.L_x_44711:
        /* <DEDUP_REMOVED lines=9> */
.L_x_44710:
[----:B------:R-:W-:Y:S05]  /*139c0*/  BSYNC.RECONVERGENT B2 ;  /* 0x0000000000027941 */ /* 0x000fea0003800200 */
.L_x_44709:
        /* <DEDUP_REMOVED lines=16> */
.L_x_44719:
        /* <DEDUP_REMOVED lines=13> */
.L_x_44721:
[----:B------:R-:W-:Y:S05]  /*13ba0*/  BSYNC.RECONVERGENT B3 ;  /* 0x0000000000037941 */ /* 0x000fea0003800200 */
.L_x_44720:
        /* <DEDUP_REMOVED lines=61> */
.L_x_44718:
[----:B------:R-:W-:Y:S05]  /*13f80*/  BSYNC.RECONVERGENT B2 ;  /* 0x0000000000027941 */ /* 0x000fea0003800200 */
.L_x_44717:
        /* <DEDUP_REMOVED lines=10> */
.L_x_44694:
        /* <DEDUP_REMOVED lines=21> */
.L_x_44726:
        /* <DEDUP_REMOVED lines=13> */
.L_x_44728:
[----:B------:R-:W-:Y:S05]  /*14250*/  BSYNC.RECONVERGENT B4 ;  /* 0x0000000000047941 */ /* 0x000fea0003800200 */
.L_x_44727:
        /* <DEDUP_REMOVED lines=61> */
.L_x_44725:
[----:B------:R-:W-:Y:S05]  /*14630*/  BSYNC.RECONVERGENT B3 ;  /* 0x0000000000037941 */ /* 0x000fea0003800200 */
.L_x_44724:
        /* <DEDUP_REMOVED lines=9> */
.L_x_44723:
[----:B------:R-:W-:Y:S05]  /*146d0*/  BSYNC.RECONVERGENT B2 ;  /* 0x0000000000027941 */ /* 0x000fea0003800200 */
.L_x_44722:
        /* <DEDUP_REMOVED lines=17> */
.L_x_44733:
        /* <DEDUP_REMOVED lines=13> */
.L_x_44735:
[----:B------:R-:W-:Y:S05]  /*148c0*/  BSYNC.RECONVERGENT B4 ;  /* 0x0000000000047941 */ /* 0x000fea0003800200 */
.L_x_44734:
        /* <DEDUP_REMOVED lines=61> */
.L_x_44732:
[----:B------:R-:W-:Y:S05]  /*14ca0*/  BSYNC.RECONVERGENT B3 ;  /* 0x0000000000037941 */ /* 0x000fea0003800200 */
.L_x_44731:
        /* <DEDUP_REMOVED lines=9> */
.L_x_44730:
[----:B------:R-:W-:Y:S05]  /*14d40*/  BSYNC.RECONVERGENT B2 ;  /* 0x0000000000027941 */ /* 0x000fea0003800200 */
.L_x_44729:
        /* <DEDUP_REMOVED lines=17> */
.L_x_44740:
        /* <DEDUP_REMOVED lines=13> */
.L_x_44742:
[----:B------:R-:W-:Y:S05]  /*14f30*/  BSYNC.RECONVERGENT B4 ;  /* 0x0000000000047941 */ /* 0x000fea0003800200 */
.L_x_44741:
        /* <DEDUP_REMOVED lines=61> */
.L_x_44739:
[----:B------:R-:W-:Y:S05]  /*15310*/  BSYNC.RECONVERGENT B3 ;  /* 0x0000000000037941 */ /* 0x000fea0003800200 */
.L_x_44738:
        /* <DEDUP_REMOVED lines=9> */
.L_x_44737:
[----:B------:R-:W-:Y:S05]  /*153b0*/  BSYNC.RECONVERGENT B2 ;  /* 0x0000000000027941 */ /* 0x000fea0003800200 */
.L_x_44736:
        /* <DEDUP_REMOVED lines=16> */
.L_x_44745:
        /* <DEDUP_REMOVED lines=13> */
.L_x_44747:
[----:B------:R-:W-:Y:S05]  /*15590*/  BSYNC.RECONVERGENT B3 ;  /* 0x0000000000037941 */ /* 0x000fea0003800200 */
.L_x_44746:
        /* <DEDUP_REMOVED lines=61> */
.L_x_44744:
[----:B------:R-:W-:Y:S05]  /*15970*/  BSYNC.RECONVERGENT B2 ;  /* 0x0000000000027941 */ /* 0x000fea0003800200 */
.L_x_44743:
        /* <DEDUP_REMOVED lines=9> */
.L_x_44716:
[----:B------:R-:W-:Y:S05]  /*15a10*/  BSYNC.RECONVERGENT B0 ;  /* 0x0000000000007941 */ /* 0x000fea0003800200 */
.L_x_44693:
        /* <DEDUP_REMOVED lines=17> */
.L_x_44749:
[----:B------:R-:W-:Y:S05]  /*15b30*/  BSYNC.RECONVERGENT B0 ;  /* 0x0000000000007941 */ /* 0x000fea0003800200 */
.L_x_44748:
[----:B------:R-:W-:Y:S01]  /*15b40*/  IADD3 R175, PT, PT, R175, 0x20, RZ ;  /* 0x00000020afaf7810 */ /* 0x000fe20007ffe0ff */
[----:B------:R-:W-:-:S07]  /*15b50*/  VIADD R0, R0, 0x20 ;  /* 0x0000002000007836 */ /* 0x000fce0000000000 */
.L_x_44692:
[----:B------:R-:W-:Y:S05]  /*15b60*/  BSYNC.RECONVERGENT B1 ;  /* 0x0000000000017941 */ /* 0x000fea0003800200 */
.L_x_44691:
        /* <DEDUP_REMOVED lines=37> */
.L_x_44758:
        /* <DEDUP_REMOVED lines=13> */
.L_x_44760:
[----:B------:R-:W-:Y:S05]  /*15e90*/  BSYNC.RECONVERGENT B4 ;  /* 0x0000000000047941 */ /* 0x000fea0003800200 */
.L_x_44759:
        /* <DEDUP_REMOVED lines=61> */
.L_x_44757:
[----:B------:R-:W-:Y:S05]  /*16270*/  BSYNC.RECONVERGENT B3 ;  /* 0x0000000000037941 */ /* 0x000fea0003800200 */
.L_x_44756:
        /* <DEDUP_REMOVED lines=9> */
.L_x_44755:
[----:B------:R-:W-:Y:S05]  /*16310*/  BSYNC.RECONVERGENT B2 ;  /* 0x0000000000027941 */ /* 0x000fea0003800200 */
.L_x_44754:
        /* <DEDUP_REMOVED lines=17> */
.L_x_44765:
        /* <DEDUP_REMOVED lines=13> */
.L_x_44767:
[----:B------:R-:W-:Y:S05]  /*16500*/  BSYNC.RECONVERGENT B4 ;  /* 0x0000000000047941 */ /* 0x000fea0003800200 */
.L_x_44766:
        /* <DEDUP_REMOVED lines=61> */
.L_x_44764:
[----:B------:R-:W-:Y:S05]  /*168e0*/  BSYNC.RECONVERGENT B3 ;  /* 0x0000000000037941 */ /* 0x000fea0003800200 */
.L_x_44763:
        /* <DEDUP_REMOVED lines=9> */
.L_x_44762:
[----:B------:R-:W-:Y:S05]  /*16980*/  BSYNC.RECONVERGENT B2 ;  /* 0x0000000000027941 */ /* 0x000fea0003800200 */
.L_x_44761:
        /* <DEDUP_REMOVED lines=17> */
.L_x_44772:
        /* <DEDUP_REMOVED lines=13> */
.L_x_44774:
[----:B------:R-:W-:Y:S05]  /*16b70*/  BSYNC.RECONVERGENT B4 ;  /* 0x0000000000047941 */ /* 0x000fea0003800200 */
.L_x_44773:
        /* <DEDUP_REMOVED lines=61> */
.L_x_44771:
[----:B------:R-:W-:Y:S05]  /*16f50*/  BSYNC.RECONVERGENT B3 ;  /* 0x0000000000037941 */ /* 0x000fea0003800200 */
.L_x_44770:
        /* <DEDUP_REMOVED lines=9> */
.L_x_44769:
[----:B------:R-:W-:Y:S05]  /*16ff0*/  BSYNC.RECONVERGENT B2 ;  /* 0x0000000000027941 */ /* 0x000fea0003800200 */
.L_x_44768:
        /* <DEDUP_REMOVED lines=16> */
.L_x_44778:
        /* <DEDUP_REMOVED lines=13> */
.L_x_44780:
[----:B------:R-:W-:Y:S05]  /*171d0*/  BSYNC.RECONVERGENT B3 ;  /* 0x0000000000037941 */ /* 0x000fea0003800200 */
.L_x_44779:
        /* <DEDUP_REMOVED lines=61> */
.L_x_44777:
[----:B------:R-:W-:Y:S05]  /*175b0*/  BSYNC.RECONVERGENT B2 ;  /* 0x0000000000027941 */ /* 0x000fea0003800200 */
.L_x_44776:
        /* <DEDUP_REMOVED lines=10> */
.L_x_44753:
        /* <DEDUP_REMOVED lines=21> */
.L_x_44785:
        /* <DEDUP_REMOVED lines=13> */
.L_x_44787:
[----:B------:R-:W-:Y:S05]  /*17880*/  BSYNC.RECONVERGENT B4 ;  /* 0x0000000000047941 */ /* 0x000fea0003800200 */
.L_x_44786:
        /* <DEDUP_REMOVED lines=61> */
.L_x_44784:
[----:B------:R-:W-:Y:S05]  /*17c60*/  BSYNC.RECONVERGENT B3 ;  /* 0x0000000000037941 */ /* 0x000fea0003800200 */
.L_x_44783:
        /* <DEDUP_REMOVED lines=9> */
.L_x_44782:
[----:B------:R-:W-:Y:S05]  /*17d00*/  BSYNC.RECONVERGENT B2 ;  /* 0x0000000000027941 */ /* 0x000fea0003800200 */
.L_x_44781:
        /* <DEDUP_REMOVED lines=17> */
.L_x_44792:
        /* <DEDUP_REMOVED lines=13> */
.L_x_44794:
[----:B------:R-:W-:Y:S05]  /*17ef0*/  BSYNC.RECONVERGENT B4 ;  /* 0x0000000000047941 */ /* 0x000fea0003800200 */
.L_x_44793:
        /* <DEDUP_REMOVED lines=61> */
.L_x_44791:
[----:B------:R-:W-:Y:S05]  /*182d0*/  BSYNC.RECONVERGENT B3 ;  /* 0x0000000000037941 */ /* 0x000fea0003800200 */
.L_x_44790:
        /* <DEDUP_REMOVED lines=9> */
.L_x_44789:
[----:B------:R-:W-:Y:S05]  /*18370*/  BSYNC.RECONVERGENT B2 ;  /* 0x0000000000027941 */ /* 0x000fea0003800200 */
.L_x_44788:
        /* <DEDUP_REMOVED lines=17> */
.L_x_44799:
        /* <DEDUP_REMOVED lines=13> */
.L_x_44801:
[----:B------:R-:W-:Y:S05]  /*18560*/  BSYNC.RECONVERGENT B4 ;  /* 0x0000000000047941 */ /* 0x000fea0003800200 */
.L_x_44800:
        /* <DEDUP_REMOVED lines=61> */
.L_x_44798:
[----:B------:R-:W-:Y:S05]  /*18940*/  BSYNC.RECONVERGENT B3 ;  /* 0x0000000000037941 */ /* 0x000fea0003800200 */
.L_x_44797:
        /* <DEDUP_REMOVED lines=9> */
.L_x_44796:
[----:B------:R-:W-:Y:S05]  /*189e0*/  BSYNC.RECONVERGENT B2 ;  /* 0x0000000000027941 */ /* 0x000fea0003800200 */
.L_x_44795:
        /* <DEDUP_REMOVED lines=16> */
.L_x_44804:
        /* <DEDUP_REMOVED lines=13> */
.L_x_44806:
[----:B------:R-:W-:Y:S05]  /*18bc0*/  BSYNC.RECONVERGENT B3 ;  /* 0x0000000000037941 */ /* 0x000fea0003800200 */
.L_x_44805:
        /* <DEDUP_REMOVED lines=61> */
.L_x_44803:
[----:B------:R-:W-:Y:S05]  /*18fa0*/  BSYNC.RECONVERGENT B2 ;  /* 0x0000000000027941 */ /* 0x000fea0003800200 */
.L_x_44802:
        /* <DEDUP_REMOVED lines=9> */
.L_x_44775:
[----:B------:R-:W-:Y:S05]  /*19040*/  BSYNC.RECONVERGENT B0 ;  /* 0x0000000000007941 */ /* 0x000fea0003800200 */
.L_x_44752:
        /* <DEDUP_REMOVED lines=17> */
.L_x_44808:
[----:B------:R-:W-:Y:S05]  /*19160*/  BSYNC.RECONVERGENT B0 ;  /* 0x0000000000007941 */ /* 0x000fea0003800200 */
.L_x_44807:
[----:B------:R-:W-:Y:S01]  /*19170*/  VIADD R175, R175, 0x20 ;  /* 0x00000020afaf7836 */ /* 0x000fe20000000000 */
[----:B------:R-:W-:-:S07]  /*19180*/  IADD3 R0, PT, PT, R0, 0x20, RZ ;  /* 0x0000002000007810 */ /* 0x000fce0007ffe0ff */
.L_x_44751:
[----:B------:R-:W-:Y:S05]  /*19190*/  BSYNC.RECONVERGENT B1 ;  /* 0x0000000000017941 */ /* 0x000fea0003800200 */
.L_x_44750:
        /* <DEDUP_REMOVED lines=37> */
.L_x_44817:
        /* <DEDUP_REMOVED lines=13> */
.L_x_44819:
[----:B------:R-:W-:Y:S05]  /*194c0*/  BSYNC.RECONVERGENT B4 ;  /* 0x0000000000047941 */ /* 0x000fea0003800200 */
.L_x_44818:
        /* <DEDUP_REMOVED lines=61> */
.L_x_44816:
[----:B------:R-:W-:Y:S05]  /*198a0*/  BSYNC.RECONVERGENT B3 ;  /* 0x0000000000037941 */ /* 0x000fea0003800200 */
.L_x_44815:
        /* <DEDUP_REMOVED lines=9> */
.L_x_44814:
[----:B------:R-:W-:Y:S05]  /*19940*/  BSYNC.RECONVERGENT B2 ;  /* 0x0000000000027941 */ /* 0x000fea0003800200 */
.L_x_44813:
        /* <DEDUP_REMOVED lines=17> */
.L_x_44824:
        /* <DEDUP_REMOVED lines=13> */
.L_x_44826:
[----:B------:R-:W-:Y:S05]  /*19b30*/  BSYNC.RECONVERGENT B4 ;  /* 0x0000000000047941 */ /* 0x000fea0003800200 */
.L_x_44825:
        /* <DEDUP_REMOVED lines=61> */
.L_x_44823:
[----:B------:R-:W-:Y:S05]  /*19f10*/  BSYNC.RECONVERGENT B3 ;  /* 0x0000000000037941 */ /* 0x000fea0003800200 */
.L_x_44822:
        /* <DEDUP_REMOVED lines=9> */
.L_x_44821:
[----:B------:R-:W-:Y:S05]  /*19fb0*/  BSYNC.RECONVERGENT B2 ;  /* 0x0000000000027941 */ /* 0x000fea0003800200 */
.L_x_44820:
        /* <DEDUP_REMOVED lines=17> */
.L_x_44831:
        /* <DEDUP_REMOVED lines=13> */
.L_x_44833:
[----:B------:R-:W-:Y:S05]  /*1a1a0*/  BSYNC.RECONVERGENT B4 ;  /* 0x0000000000047941 */ /* 0x000fea0003800200 */
.L_x_44832:
        /* <DEDUP_REMOVED lines=61> */
.L_x_44830:
[----:B------:R-:W-:Y:S05]  /*1a580*/  BSYNC.RECONVERGENT B3 ;  /* 0x0000000000037941 */ /* 0x000fea0003800200 */
.L_x_44829:
        /* <DEDUP_REMOVED lines=9> */
.L_x_44828:
[----:B------:R-:W-:Y:S05]  /*1a620*/  BSYNC.RECONVERGENT B2 ;  /* 0x0000000000027941 */ /* 0x000fea0003800200 */
.L_x_44827:
        /* <DEDUP_REMOVED lines=16> */
.L_x_44837:
        /* <DEDUP_REMOVED lines=13> */
.L_x_44839:
[----:B------:R-:W-:Y:S05]  /*1a800*/  BSYNC.RECONVERGENT B3 ;  /* 0x0000000000037941 */ /* 0x000fea0003800200 */
.L_x_44838:
        /* <DEDUP_REMOVED lines=61> */
.L_x_44836:
[----:B------:R-:W-:Y:S05]  /*1abe0*/  BSYNC.RECONVERGENT B2 ;  /* 0x0000000000027941 */ /* 0x000fea0003800200 */
.L_x_44835:
        /* <DEDUP_REMOVED lines=10> */
.L_x_44812:
        /* <DEDUP_REMOVED lines=21> */
.L_x_44844:
        /* <DEDUP_REMOVED lines=13> */
.L_x_44846:
[----:B------:R-:W-:Y:S05]  /*1aeb0*/  BSYNC.RECONVERGENT B4 ;  /* 0x0000000000047941 */ /* 0x000fea0003800200 */
.L_x_44845:
        /* <DEDUP_REMOVED lines=61> */
.L_x_44843:
[----:B------:R-:W-:Y:S05]  /*1b290*/  BSYNC.RECONVERGENT B3 ;  /* 0x0000000000037941 */ /* 0x000fea0003800200 */
.L_x_44842:
        /* <DEDUP_REMOVED lines=9> */
.L_x_44841:
[----:B------:R-:W-:Y:S05]  /*1b330*/  BSYNC.RECONVERGENT B2 ;  /* 0x0000000000027941 */ /* 0x000fea0003800200 */
.L_x_44840:
        /* <DEDUP_REMOVED lines=17> */
.L_x_44851:
        /* <DEDUP_REMOVED lines=13> */
.L_x_44853:
[----:B------:R-:W-:Y:S05]  /*1b520*/  BSYNC.RECONVERGENT B4 ;  /* 0x0000000000047941 */ /* 0x000fea0003800200 */
.L_x_44852:
        /* <DEDUP_REMOVED lines=61> */
.L_x_44850:
[----:B------:R-:W-:Y:S05]  /*1b900*/  BSYNC.RECONVERGENT B3 ;  /* 0x0000000000037941 */ /* 0x000fea0003800200 */
.L_x_44849:
        /* <DEDUP_REMOVED lines=9> */
.L_x_44848:
[----:B------:R-:W-:Y:S05]  /*1b9a0*/  BSYNC.RECONVERGENT B2 ;  /* 0x0000000000027941 */ /* 0x000fea0003800200 */
.L_x_44847:
        /* <DEDUP_REMOVED lines=17> */
.L_x_44858:
        /* <DEDUP_REMOVED lines=13> */
.L_x_44860:
[----:B------:R-:W-:Y:S05]  /*1bb90*/  BSYNC.RECONVERGENT B4 ;  /* 0x0000000000047941 */ /* 0x000fea0003800200 */
.L_x_44859:
        /* <DEDUP_REMOVED lines=61> */
.L_x_44857:
[----:B------:R-:W-:Y:S05]  /*1bf70*/  BSYNC.RECONVERGENT B3 ;  /* 0x0000000000037941 */ /* 0x000fea0003800200 */
.L_x_44856:
        /* <DEDUP_REMOVED lines=9> */
.L_x_44855:
[----:B------:R-:W-:Y:S05]  /*1c010*/  BSYNC.RECONVERGENT B2 ;  /* 0x0000000000027941 */ /* 0x000fea0003800200 */
.L_x_44854:
        /* <DEDUP_REMOVED lines=16> */
.L_x_44863:
        /* <DEDUP_REMOVED lines=13> */
.L_x_44865:
[----:B------:R-:W-:Y:S05]  /*1c1f0*/  BSYNC.RECONVERGENT B3 ;  /* 0x0000000000037941 */ /* 0x000fea0003800200 */
.L_x_44864:
        /* <DEDUP_REMOVED lines=61> */
.L_x_44862:
[----:B------:R-:W-:Y:S05]  /*1c5d0*/  BSYNC.RECONVERGENT B2 ;  /* 0x0000000000027941 */ /* 0x000fea0003800200 */
.L_x_44861:
        /* <DEDUP_REMOVED lines=9> */
.L_x_44834:
[----:B------:R-:W-:Y:S05]  /*1c670*/  BSYNC.RECONVERGENT B0 ;  /* 0x0000000000007941 */ /* 0x000fea0003800200 */
.L_x_44811:
        /* <DEDUP_REMOVED lines=17> */
.L_x_44867:
[----:B------:R-:W-:Y:S05]  /*1c790*/  BSYNC.RECONVERGENT B0 ;  /* 0x0000000000007941 */ /* 0x000fea0003800200 */
.L_x_44866:
[----:B------:R-:W-:Y:S01]  /*1c7a0*/  IADD3 R175, PT, PT, R175, 0x20, RZ ;  /* 0x00000020afaf7810 */ /* 0x000fe20007ffe0ff */
[----:B------:R-:W-:-:S07]  /*1c7b0*/  VIADD R0, R0, 0x20 ;  /* 0x0000002000007836 */ /* 0x000fce0000000000 */
.L_x_44810:
[----:B------:R-:W-:Y:S05]  /*1c7c0*/  BSYNC.RECONVERGENT B1 ;  /* 0x0000000000017941 */ /* 0x000fea0003800200 */
.L_x_44809:
        /* <DEDUP_REMOVED lines=37> */
.L_x_44876:
        /* <DEDUP_REMOVED lines=13> */
.L_x_44878:
[----:B------:R-:W-:Y:S05]  /*1caf0*/  BSYNC.RECONVERGENT B4 ;  /* 0x0000000000047941 */ /* 0x000fea0003800200 */
.L_x_44877:
        /* <DEDUP_REMOVED lines=61> */
.L_x_44875:
[----:B------:R-:W-:Y:S05]  /*1ced0*/  BSYNC.RECONVERGENT B3 ;  /* 0x0000000000037941 */ /* 0x000fea0003800200 */
.L_x_44874:
        /* <DEDUP_REMOVED lines=9> */
.L_x_44873:
[----:B------:R-:W-:Y:S05]  /*1cf70*/  BSYNC.RECONVERGENT B2 ;  /* 0x0000000000027941 */ /* 0x000fea0003800200 */
.L_x_44872:
        /* <DEDUP_REMOVED lines=17> */
.L_x_44883:
        /* <DEDUP_REMOVED lines=13> */
.L_x_44885:
[----:B------:R-:W-:Y:S05]  /*1d160*/  BSYNC.RECONVERGENT B4 ;  /* 0x0000000000047941 */ /* 0x000fea0003800200 */
.L_x_44884:
        /* <DEDUP_REMOVED lines=61> */
.L_x_44882:
[----:B------:R-:W-:Y:S05]  /*1d540*/  BSYNC.RECONVERGENT B3 ;  /* 0x0000000000037941 */ /* 0x000fea0003800200 */
.L_x_44881:
        /* <DEDUP_REMOVED lines=9> */
.L_x_44880:
[----:B------:R-:W-:Y:S05]  /*1d5e0*/  BSYNC.RECONVERGENT B2 ;  /* 0x0000000000027941 */ /* 0x000fea0003800200 */
.L_x_44879:
        /* <DEDUP_REMOVED lines=17> */
.L_x_44890:
        /* <DEDUP_REMOVED lines=13> */
.L_x_44892:
[----:B------:R-:W-:Y:S05]  /*1d7d0*/  BSYNC.RECONVERGENT B4 ;  /* 0x0000000000047941 */ /* 0x000fea0003800200 */
.L_x_44891:
        /* <DEDUP_REMOVED lines=61> */
.L_x_44889:
[----:B------:R-:W-:Y:S05]  /*1dbb0*/  BSYNC.RECONVERGENT B3 ;  /* 0x0000000000037941 */ /* 0x000fea0003800200 */
.L_x_44888:
        /* <DEDUP_REMOVED lines=9> */
.L_x_44887:
[----:B------:R-:W-:Y:S05]  /*1dc50*/  BSYNC.RECONVERGENT B2 ;  /* 0x0000000000027941 */ /* 0x000fea0003800200 */
.L_x_44886:
        /* <DEDUP_REMOVED lines=16> */
.L_x_44896:
        /* <DEDUP_REMOVED lines=13> */
.L_x_44898:
[----:B------:R-:W-:Y:S05]  /*1de30*/  BSYNC.RECONVERGENT B3 ;  /* 0x0000000000037941 */ /* 0x000fea0003800200 */
.L_x_44897:
        /* <DEDUP_REMOVED lines=61> */
.L_x_44895:
[----:B------:R-:W-:Y:S05]  /*1e210*/  BSYNC.RECONVERGENT B2 ;  /* 0x0000000000027941 */ /* 0x000fea0003800200 */
.L_x_44894:
        /* <DEDUP_REMOVED lines=10> */
.L_x_44871:
        /* <DEDUP_REMOVED lines=21> */
.L_x_44903:
        /* <DEDUP_REMOVED lines=13> */
.L_x_44905:
[----:B------:R-:W-:Y:S05]  /*1e4e0*/  BSYNC.RECONVERGENT B4 ;  /* 0x0000000000047941 */ /* 0x000fea0003800200 */
.L_x_44904:
        /* <DEDUP_REMOVED lines=61> */
.L_x_44902:
[----:B------:R-:W-:Y:S05]  /*1e8c0*/  BSYNC.RECONVERGENT B3 ;  /* 0x0000000000037941 */ /* 0x000fea0003800200 */
.L_x_44901:
        /* <DEDUP_REMOVED lines=9> */
.L_x_44900:
[----:B------:R-:W-:Y:S05]  /*1e960*/  BSYNC.RECONVERGENT B2 ;  /* 0x0000000000027941 */ /* 0x000fea0003800200 */
.L_x_44899:
        /* <DEDUP_REMOVED lines=17> */
.L_x_44910:
        /* <DEDUP_REMOVED lines=13> */
.L_x_44912:
[----:B------:R-:W-:Y:S05]  /*1eb50*/  BSYNC.RECONVERGENT B4 ;  /* 0x0000000000047941 */ /* 0x000fea0003800200 */
.L_x_44911:
        /* <DEDUP_REMOVED lines=61> */
.L_x_44909:
[----:B------:R-:W-:Y:S05]  /*1ef30*/  BSYNC.RECONVERGENT B3 ;  /* 0x0000000000037941 */ /* 0x000fea0003800200 */
.L_x_44908:
        /* <DEDUP_REMOVED lines=9> */
.L_x_44907:
[----:B------:R-:W-:Y:S05]  /*1efd0*/  BSYNC.RECONVERGENT B2 ;  /* 0x0000000000027941 */ /* 0x000fea0003800200 */
.L_x_44906:
        /* <DEDUP_REMOVED lines=17> */
.L_x_44917:
        /* <DEDUP_REMOVED lines=13> */
.L_x_44919:
[----:B------:R-:W-:Y:S05]  /*1f1c0*/  BSYNC.RECONVERGENT B4 ;  /* 0x0000000000047941 */ /* 0x000fea0003800200 */
.L_x_44918:
        /* <DEDUP_REMOVED lines=61> */
.L_x_44916:
[----:B------:R-:W-:Y:S05]  /*1f5a0*/  BSYNC.RECONVERGENT B3 ;  /* 0x0000000000037941 */ /* 0x000fea0003800200 */
.L_x_44915:
        /* <DEDUP_REMOVED lines=9> */
.L_x_44914:
[----:B------:R-:W-:Y:S05]  /*1f640*/  BSYNC.RECONVERGENT B2 ;  /* 0x0000000000027941 */ /* 0x000fea0003800200 */
.L_x_44913:
        /* <DEDUP_REMOVED lines=16> */
.L_x_44922:
        /* <DEDUP_REMOVED lines=13> */
.L_x_44924:
[----:B------:R-:W-:Y:S05]  /*1f820*/  BSYNC.RECONVERGENT B3 ;  /* 0x0000000000037941 */ /* 0x000fea0003800200 */
.L_x_44923:
        /* <DEDUP_REMOVED lines=61> */
.L_x_44921:
[----:B------:R-:W-:Y:S05]  /*1fc00*/  BSYNC.RECONVERGENT B2 ;  /* 0x0000000000027941 */ /* 0x000fea0003800200 */
.L_x_44920:
        /* <DEDUP_REMOVED lines=9> */
.L_x_44893:
[----:B------:R-:W-:Y:S05]  /*1fca0*/  BSYNC.RECONVERGENT B0 ;  /* 0x0000000000007941 */ /* 0x000fea0003800200 */
.L_x_44870:
        /* <DEDUP_REMOVED lines=17> */
.L_x_44926:
[----:B------:R-:W-:Y:S05]  /*1fdc0*/  BSYNC.RECONVERGENT B0 ;  /* 0x0000000000007941 */ /* 0x000fea0003800200 */
.L_x_44925:
[----:B------:R-:W-:Y:S01]  /*1fdd0*/  VIADD R175, R175, 0x20 ;  /* 0x00000020afaf7836 */ /* 0x000fe20000000000 */
[----:B------:R-:W-:-:S07]  /*1fde0*/  IADD3 R0, PT, PT, R0, 0x20, RZ ;  /* 0x0000002000007810 */ /* 0x000fce0007ffe0ff */
.L_x_44869:
[----:B------:R-:W-:Y:S05]  /*1fdf0*/  BSYNC.RECONVERGENT B1 ;  /* 0x0000000000017941 */ /* 0x000fea0003800200 */
.L_x_44868:
        /* <DEDUP_REMOVED lines=37> */
.L_x_44935:
        /* <DEDUP_REMOVED lines=13> */
.L_x_44937:
[----:B------:R-:W-:Y:S05]  /*20120*/  BSYNC.RECONVERGENT B4 ;  /* 0x0000000000047941 */ /* 0x000fea0003800200 */
.L_x_44936:
        /* <DEDUP_REMOVED lines=61> */
.L_x_44934:
[----:B------:R-:W-:Y:S05]  /*20500*/  BSYNC.RECONVERGENT B3 ;  /* 0x0000000000037941 */ /* 0x000fea0003800200 */
.L_x_44933:
        /* <DEDUP_REMOVED lines=9> */
.L_x_44932:
[----:B------:R-:W-:Y:S05]  /*205a0*/  BSYNC.RECONVERGENT B2 ;  /* 0x0000000000027941 */ /* 0x000fea0003800200 */
.L_x_44931:
        /* <DEDUP_REMOVED lines=17> */
.L_x_44942:
        /* <DEDUP_REMOVED lines=13> */
.L_x_44944:
[----:B------:R-:W-:Y:S05]  /*20790*/  BSYNC.RECONVERGENT B4 ;  /* 0x0000000000047941 */ /* 0x000fea0003800200 */
.L_x_44943:
        /* <DEDUP_REMOVED lines=61> */
.L_x_44941:
[----:B------:R-:W-:Y:S05]  /*20b70*/  BSYNC.RECONVERGENT B3 ;  /* 0x0000000000037941 */ /* 0x000fea0003800200 */
.L_x_44940:
        /* <DEDUP_REMOVED lines=9> */
.L_x_44939:
[----:B------:R-:W-:Y:S05]  /*20c10*/  BSYNC.RECONVERGENT B2 ;  /* 0x0000000000027941 */ /* 0x000fea0003800200 */
.L_x_44938:
        /* <DEDUP_REMOVED lines=17> */
.L_x_44949:
        /* <DEDUP_REMOVED lines=13> */
.L_x_44951:
[----:B------:R-:W-:Y:S05]  /*20e00*/  BSYNC.RECONVERGENT B4 ;  /* 0x0000000000047941 */ /* 0x000fea0003800200 */
.L_x_44950:
        /* <DEDUP_REMOVED lines=61> */
.L_x_44948:
[----:B------:R-:W-:Y:S05]  /*211e0*/  BSYNC.RECONVERGENT B3 ;  /* 0x0000000000037941 */ /* 0x000fea0003800200 */
.L_x_44947:
        /* <DEDUP_REMOVED lines=9> */
.L_x_44946:
[----:B------:R-:W-:Y:S05]  /*21280*/  BSYNC.RECONVERGENT B2 ;  /* 0x0000000000027941 */ /* 0x000fea0003800200 */
.L_x_44945:
        /* <DEDUP_REMOVED lines=20> */
.L_x_44955:
        /* <DEDUP_REMOVED lines=13> */
.L_x_44957:
[----:B------:R-:W-:Y:S05]  /*214a0*/  BSYNC.RECONVERGENT B3 ;  /* 0x0000000000037941 */ /* 0x000fea0003800200 */
.L_x_44956:
        /* <DEDUP_REMOVED lines=59> */
[----:B------:R-:W-:Y:S02]  /*21860*/  LOP3.LUT R180, R171, R180, R197, 0x96, !PT ;  /* 0x000000b4abb47212 */ /* 0x000fe400078e96c5 */
[----:B------:R-:W-:-:S07]  /*21870*/  MOV R171, R192 ;  /* 0x000000c000ab7202 */ /* 0x000fce0000000f00 */
.L_x_44954:
[----:B------:R-:W-:Y:S05]  /*21880*/  BSYNC.RECONVERGENT B2 ;  /* 0x0000000000027941 */ /* 0x000fea0003800200 */
.L_x_44953:
        /* <DEDUP_REMOVED lines=10> */
.L_x_44930:
        /* <DEDUP_REMOVED lines=21> */
.L_x_44962:
        /* <DEDUP_REMOVED lines=13> */
.L_x_44964:
[----:B------:R-:W-:Y:S05]  /*21b50*/  BSYNC.RECONVERGENT B4 ;  /* 0x0000000000047941 */ /* 0x000fea0003800200 */
.L_x_44963:
        /* <DEDUP_REMOVED lines=61> */
.L_x_44961:
[----:B------:R-:W-:Y:S05]  /*21f30*/  BSYNC.RECONVERGENT B3 ;  /* 0x0000000000037941 */ /* 0x000fea0003800200 */
.L_x_44960:
        /* <DEDUP_REMOVED lines=9> */
.L_x_44959:
[----:B------:R-:W-:Y:S05]  /*21fd0*/  BSYNC.RECONVERGENT B2 ;  /* 0x0000000000027941 */ /* 0x000fea0003800200 */
.L_x_44958:
        /* <DEDUP_REMOVED lines=17> */
.L_x_44969:
        /* <DEDUP_REMOVED lines=13> */
.L_x_44971:
[----:B------:R-:W-:Y:S05]  /*221c0*/  BSYNC.RECONVERGENT B4 ;  /* 0x0000000000047941 */ /* 0x000fea0003800200 */
.L_x_44970:
        /* <DEDUP_REMOVED lines=61> */
.L_x_44968:
[----:B------:R-:W-:Y:S05]  /*225a0*/  BSYNC.RECONVERGENT B3 ;  /* 0x0000000000037941 */ /* 0x000fea0003800200 */
.L_x_44967:
        /* <DEDUP_REMOVED lines=9> */
.L_x_44966:
[----:B------:R-:W-:Y:S05]  /*22640*/  BSYNC.RECONVERGENT B2 ;  /* 0x0000000000027941 */ /* 0x000fea0003800200 */
.L_x_44965:
        /* <DEDUP_REMOVED lines=17> */
.L_x_44976:
        /* <DEDUP_REMOVED lines=13> */
.L_x_44978:
[----:B------:R-:W-:Y:S05]  /*22830*/  BSYNC.RECONVERGENT B4 ;  /* 0x0000000000047941 */ /* 0x000fea0003800200 */
.L_x_44977:
[----:B------:R-:W-:Y:S01]  /*22840*/  IMAD.WIDE.U32 R180, R182, -0x326172a9, RZ ;  /* 0xcd9e8d57b6b47825 */ /* 0x000fe200078e00ff */
[----:B------:R-:W-:Y:S02]  /*22850*/  LOP3.LUT R198, R185, R171, R3, 0x96, !PT ;  /* 0x000000abb9c67212 */ /* 0x000fe400078e9603 */
[C---:B------:R-:W-:Y:S01]  /*22860*/  IADD3 R171, PT, PT, R2.reuse, -0x61c88647, RZ ;  /* 0x9e3779b902ab7810 */ /* 0x040fe20007ffe0ff */
[----:B------:R-:W-:Y:S01]  /*22870*/  VIADD R183, R2, 0x3c6ef372 ;  /* 0x3c6ef37202b77836 */ /* 0x000fe20000000000 */
[----:B0-----:R-:W-:Y:S01]  /*22880*/  LOP3.LUT R196, R179, R181, R2, 0x96, !PT ;  /* 0x000000b5b3c47212 */ /* 0x001fe200078e9602 */
        /* <DEDUP_REMOVED lines=56> */
.L_x_44975:
[----:B------:R-:W-:Y:S05]  /*22c10*/  BSYNC.RECONVERGENT B3 ;  /* 0x0000000000037941 */ /* 0x000fea0003800200 */
.L_x_44974:
        /* <DEDUP_REMOVED lines=9> */
.L_x_44973:
[----:B------:R-:W-:Y:S05]  /*22cb0*/  BSYNC.RECONVERGENT B2 ;  /* 0x0000000000027941 */ /* 0x000fea0003800200 */
.L_x_44972:
        /* <DEDUP_REMOVED lines=20> */
.L_x_44981:
        /* <DEDUP_REMOVED lines=13> */
.L_x_44983:
[----:B------:R-:W-:Y:S05]  /*22ed0*/  BSYNC.RECONVERGENT B3 ;  /* 0x0000000000037941 */ /* 0x000fea0003800200 */
.L_x_44982:
        /* <DEDUP_REMOVED lines=61> */
.L_x_44980:
[----:B------:R-:W-:Y:S05]  /*232b0*/  BSYNC.RECONVERGENT B2 ;  /* 0x0000000000027941 */ /* 0x000fea0003800200 */
.L_x_44979:
        /* <DEDUP_REMOVED lines=9> */
.L_x_44952:
[----:B------:R-:W-:Y:S05]  /*23350*/  BSYNC.RECONVERGENT B0 ;  /* 0x0000000000007941 */ /* 0x000fea0003800200 */
.L_x_44929:
[----:B01----:R-:W0:Y:S02]  /*23360*/  LDC.64 R196, c[0x0][0x3a8] ;  /* 0x0000ea00ffc47b82 */ /* 0x003e240000000a00 */
[----:B0-----:R-:W-:-:S05]  /*23370*/  IMAD.WIDE.U32 R174, R175, 0x10, R196 ;  /* 0x00000010afae7825 */ /* 0x001fca00078e00c4 */
[----:B------:R2:W-:Y:S01]  /*23380*/  STG.E.128 desc[UR6][R174.64], R168 ;  /* 0x000000a8ae007986 */ /* 0x0005e2000c101d06 */
[----:B------:R-:W-:Y:S05]  /*23390*/  @!P0 BRA `(.L_x_44928) ;  /* 0x00000000002c8947 */ /* 0x000fea0003800000 */
[----:B--2---:R-:W0:Y:S01]  /*233a0*/  LDC.64 R174, c[0x0][0x3b0] ;  /* 0x0000ec00ffae7b82 */ /* 0x004e220000000a00 */
        /* <DEDUP_REMOVED lines=10> */
.L_x_44928:
[----:B------:R-:W-:Y:S05]  /*23450*/  BSYNC.RECONVERGENT B1 ;  /* 0x0000000000017941 */ /* 0x000fea0003800200 */
.L_x_44927:
[----:B------:R-:W-:Y:S01]  /*23460*/  FADD.FTZ R0, RZ, R132 ;  /* 0x00000084ff007221 */ /* 0x000fe20000010000 */
[C---:B------:R-:W-:Y:S01]  /*23470*/  ISETP.GT.U32.AND P4, PT, R177.reuse, 0x3f, PT ;  /* 0x0000003fb100780c */ /* 0x040fe20003f84070 */
[----:B--23--:R-:W2:Y:S01]  /*23480*/  S2R R174, SR_TID.X ;  /* 0x0000000000ae7919 */ /* 0x00cea20000002100 */
        /* <DEDUP_REMOVED lines=10> */
[----:B-1----:R-:W-:-:S05]  /*23530*/  FSEL R191, R0, RZ, P5 ;  /* 0x000000ff00bf7208 */ /* 0x002fca0002800000 */
        /* <DEDUP_REMOVED lines=46> */
[----:B--2---:R-:W-:Y:S02]  /*23820*/  LOP3.LUT P6, RZ, R174, 0x1f, RZ, 0xc0, !PT ;  /* 0x0000001faeff7812 */ /* 0x004fe400078cc0ff */
[----:B------:R-:W-:-:S11]  /*23830*/  LOP3.LUT R194, R194, 0xffffffbf, RZ, 0xc0, !PT ;  /* 0xffffffbfc2c27812 */ /* 0x000fd600078ec0ff */
[----:B------:R-:W-:Y:S01]  /*23840*/  @P6 LOP3.LUT R194, R194, 0x40, RZ, 0xfc, !PT ;  /* 0x00000040c2c26812 */ /* 0x000fe200078efcff */
[----:B------:R-:W-:Y:S06]  /*23850*/  BRA.DIV UR13, `(.L_x_44984) ;  /* 0x000000160d307947 */ /* 0x000fec000b800000 */
[----:B------:R-:W1:Y:S01]  /*23860*/  SHFL.BFLY PT, R0, R191, 0x1, 0x1f ;  /* 0x0c201f00bf007f89 */ /* 0x000e6200000e0000 */
[----:B------:R-:W-:Y:S01]  /*23870*/  LOP3.LUT P6, RZ, R194, 0x8, RZ, 0xc0, !PT ;  /* 0x00000008c2ff7812 */ /* 0x000fe200078cc0ff */
[----:B-1----:R-:W-:-:S05]  /*23880*/  FADD.FTZ R192, R191, R0 ;  /* 0x00000000bfc07221 */ /* 0x002fca0000010000 */
[----:B------:R-:W1:Y:S02]  /*23890*/  SHFL.BFLY PT, R175, R192, 0x2, 0x1f ;  /* 0x0c401f00c0af7f89 */ /* 0x000e6400000e0000 */
[----:B-1----:R-:W-:-:S05]  /*238a0*/  FADD.FTZ R195, R192, R175 ;  /* 0x000000afc0c37221 */ /* 0x002fca0000010000 */
        /* <DEDUP_REMOVED lines=101> */
.L_x_45017:
        /* <DEDUP_REMOVED lines=42> */
.L_x_44988:
[----:B------:R-:W-:Y:S05]  /*241a0*/  BSYNC.RECONVERGENT B1 ;  /* 0x0000000000017941 */ /* 0x000fea0003800200 */
.L_x_44987:
        /* <DEDUP_REMOVED lines=19> */
.L_x_44990:
[----:B------:R-:W-:Y:S05]  /*242e0*/  BSYNC.RECONVERGENT B1 ;  /* 0x0000000000017941 */ /* 0x000fea0003800200 */
.L_x_44989:
        /* <DEDUP_REMOVED lines=19> */
.L_x_44992:
[----:B------:R-:W-:Y:S05]  /*24420*/  BSYNC.RECONVERGENT B1 ;  /* 0x0000000000017941 */ /* 0x000fea0003800200 */
.L_x_44991:
        /* <DEDUP_REMOVED lines=19> */
.L_x_44994:
[----:B------:R-:W-:Y:S05]  /*24560*/  BSYNC.RECONVERGENT B1 ;  /* 0x0000000000017941 */ /* 0x000fea0003800200 */
.L_x_44993:
        /* <DEDUP_REMOVED lines=19> */
.L_x_44996:
[----:B------:R-:W-:Y:S05]  /*246a0*/  BSYNC.RECONVERGENT B1 ;  /* 0x0000000000017941 */ /* 0x000fea0003800200 */
.L_x_44995:
        /* <DEDUP_REMOVED lines=19> */
.L_x_44998:
[----:B------:R-:W-:Y:S05]  /*247e0*/  BSYNC.RECONVERGENT B1 ;  /* 0x0000000000017941 */ /* 0x000fea0003800200 */
.L_x_44997:
        /* <DEDUP_REMOVED lines=19> */
.L_x_45000:
[----:B------:R-:W-:Y:S05]  /*24920*/  BSYNC.RECONVERGENT B1 ;  /* 0x0000000000017941 */ /* 0x000fea0003800200 */
.L_x_44999:
        /* <DEDUP_REMOVED lines=19> */
.L_x_45002:
[----:B------:R-:W-:Y:S05]  /*24a60*/  BSYNC.RECONVERGENT B1 ;  /* 0x0000000000017941 */ /* 0x000fea0003800200 */
.L_x_45001:
        /* <DEDUP_REMOVED lines=19> */
.L_x_45004:
[----:B------:R-:W-:Y:S05]  /*24ba0*/  BSYNC.RECONVERGENT B1 ;  /* 0x0000000000017941 */ /* 0x000fea0003800200 */
.L_x_45003:
        /* <DEDUP_REMOVED lines=17> */
.L_x_44986:
[----:B------:R-:W-:Y:S05]  /*24cc0*/  BSYNC.RECONVERGENT B0 ;  /* 0x0000000000007941 */ /* 0x000fea0003800200 */
.L_x_44985:
[----:B01234-:R-:W0:Y:S02]  /*24cd0*/  LDC.64 R172, c[0x0][0x380] ;  /* 0x0000e000ffac7b82 */ /* 0x01fe240000000a00 */
[----:B0-----:R-:W-:-:S05]  /*24ce0*/  IMAD R178, R172, 0x4, R178 ;  /* 0x00000004acb27824 */ /* 0x001fca00078e02b2 */
[----:B------:R-:W-:-:S13]  /*24cf0*/  ISETP.GE.AND P0, PT, R178, R173, PT ;  /* 0x000000adb200720c */ /* 0x000fda0003f06270 */
[----:B------:R-:W-:Y:S05]  /*24d00*/  @!P0 BRA `(.L_x_45005) ;  /* 0xfffffdc400fc8947 */ /* 0x000fea000383ffff */
[----:B------:R-:W-:Y:S05]  /*24d10*/  EXIT ;  /* 0x000000000000794d */ /* 0x000fea0003800000 */
.L_x_44984:
        /* <DEDUP_REMOVED lines=8> */
.L_x_45007:
[----:B------:R-:W-:Y:S05]  /*24da0*/  BSYNC B0 ;  /* 0x0000000000007941 */ /* 0x000fea0003800000 */
.L_x_45006:
        /* <DEDUP_REMOVED lines=9> */
.L_x_45008:
[----:B------:R-:W-:Y:S02]  /*24e40*/  IMAD.MOV.U32 R200, RZ, RZ, 0x4 ;  /* 0x00000004ffc87424 */ /* 0x000fe400078e00ff */
[----:B------:R-:W-:-:S04]  /*24e50*/  IMAD.MOV.U32 R175, RZ, RZ, R199 ;  /* 0x000000ffffaf7224 */ /* 0x000fc800078e00c7 */
[----:B------:R-:W-:-:S05]  /*24e60*/  FADD.FTZ R195, R192, R175 ;  /* 0x000000afc0c37221 */ /* 0x000fca0000010000 */
[----:B------:R-:W-:-:S07]  /*24e70*/  MOV R201, R195 ;  /* 0x000000c300c97202 */ /* 0x000fce0000000f00 */
[----:B------:R-:W-:Y:S05]  /*24e80*/  WARPSYNC.COLLECTIVE R198, `(.L_x_45009) ;  /* 0x00000000c6087348 */ /* 0x000fea0003c00000 */
[----:B------:R0:W1:Y:S02]  /*24e90*/  SHFL.BFLY P6, R199, R201, R200, R203 ;  /* 0x0c0000c8c9c77389 */ /* 0x00006400000c00cb */
[----:B01----:R-:W-:Y:S05]  /*24ea0*/  ENDCOLLECTIVE ;  /* 0x000000000000791b */ /* 0x003fea0003800000 */
.L_x_45009:
[----:B------:R-:W-:Y:S01]  /*24eb0*/  HFMA2 R200, -RZ, RZ, 0, 4.76837158203125e-07 ;  /* 0x00000008ffc87431 */ /* 0x000fe200000001ff */
[----:B------:R-:W-:-:S05]  /*24ec0*/  MOV R0, R199 ;  /* 0x000000c700007202 */ /* 0x000fca0000000f00 */
[----:B------:R-:W-:-:S04]  /*24ed0*/  FADD.FTZ R196, R195, R0 ;  /* 0x00000000c3c47221 */ /* 0x000fc80000010000 */
[----:B------:R-:W-:-:S07]  /*24ee0*/  IMAD.MOV.U32 R201, RZ, RZ, R196 ;  /* 0x000000ffffc97224 */ /* 0x000fce00078e00c4 */
[----:B------:R-:W-:Y:S05]  /*24ef0*/  WARPSYNC.COLLECTIVE R198, `(.L_x_45010) ;  /* 0x00000000c6087348 */ /* 0x000fea0003c00000 */
[----:B------:R0:W1:Y:S02]  /*24f00*/  SHFL.BFLY P6, R199, R201, R200, R203 ;  /* 0x0c0000c8c9c77389 */ /* 0x00006400000c00cb */
[----:B01----:R-:W-:Y:S05]  /*24f10*/  ENDCOLLECTIVE ;  /* 0x000000000000791b */ /* 0x003fea0003800000 */
.L_x_45010:
        /* <DEDUP_REMOVED lines=8> */
.L_x_45011:
        /* <DEDUP_REMOVED lines=93> */
.L_x_45012:
[----:B------:R-:W-:Y:S02]  /*25570*/  IMAD.MOV.U32 R200, RZ, RZ, 0x2 ;  /* 0x00000002ffc87424 */ /* 0x000fe400078e00ff */
[----:B------:R-:W-:-:S04]  /*25580*/  IMAD.MOV.U32 R195, RZ, RZ, R199 ;  /* 0x000000ffffc37224 */ /* 0x000fc800078e00c7 */
[----:B------:R-:W-:-:S05]  /*25590*/  FADD.FTZ R195, R0, R195 ;  /* 0x000000c300c37221 */ /* 0x000fca0000010000 */
[----:B------:R-:W-:-:S07]  /*255a0*/  MOV R201, R195 ;  /* 0x000000c300c97202 */ /* 0x000fce0000000f00 */
[----:B------:R-:W-:Y:S05]  /*255b0*/  WARPSYNC.COLLECTIVE R198, `(.L_x_45013) ;  /* 0x00000000c6087348 */ /* 0x000fea0003c00000 */
[----:B------:R0:W1:Y:S02]  /*255c0*/  SHFL.BFLY P6, R199, R201, R200, R203 ;  /* 0x0c0000c8c9c77389 */ /* 0x00006400000c00cb */
[----:B01----:R-:W-:Y:S05]  /*255d0*/  ENDCOLLECTIVE ;  /* 0x000000000000791b */ /* 0x003fea0003800000 */
.L_x_45013:
[----:B------:R-:W-:Y:S01]  /*255e0*/  HFMA2 R200, -RZ, RZ, 0, 2.384185791015625e-07 ;  /* 0x00000004ffc87431 */ /* 0x000fe200000001ff */
[----:B------:R-:W-:-:S05]  /*255f0*/  MOV R192, R199 ;  /* 0x000000c700c07202 */ /* 0x000fca0000000f00 */
[----:B------:R-:W-:-:S04]  /*25600*/  FADD.FTZ R192, R195, R192 ;  /* 0x000000c0c3c07221 */ /* 0x000fc80000010000 */
[----:B------:R-:W-:-:S07]  /*25610*/  IMAD.MOV.U32 R201, RZ, RZ, R192 ;  /* 0x000000ffffc97224 */ /* 0x000fce00078e00c0 */
[----:B------:R-:W-:Y:S05]  /*25620*/  WARPSYNC.COLLECTIVE R198, `(.L_x_45014) ;  /* 0x00000000c6087348 */ /* 0x000fea0003c00000 */
[----:B------:R0:W1:Y:S02]  /*25630*/  SHFL.BFLY P6, R199, R201, R200, R203 ;  /* 0x0c0000c8c9c77389 */ /* 0x00006400000c00cb */
[----:B01----:R-:W-:Y:S05]  /*25640*/  ENDCOLLECTIVE ;  /* 0x000000000000791b */ /* 0x003fea0003800000 */
.L_x_45014:
[----:B------:R-:W-:Y:S02]  /*25650*/  IMAD.MOV.U32 R200, RZ, RZ, 0x8 ;  /* 0x00000008ffc87424 */ /* 0x000fe400078e00ff */
[----:B------:R-:W-:-:S04]  /*25660*/  IMAD.MOV.U32 R197, RZ, RZ, R199 ;  /* 0x000000ffffc57224 */ /* 0x000fc800078e00c7 */
[----:B------:R-:W-:-:S05]  /*25670*/  FADD.FTZ R197, R192, R197 ;  /* 0x000000c5c0c57221 */ /* 0x000fca0000010000 */
[----:B------:R-:W-:-:S07]  /*25680*/  MOV R201, R197 ;  /* 0x000000c500c97202 */ /* 0x000fce0000000f00 */
[----:B------:R-:W-:Y:S05]  /*25690*/  WARPSYNC.COLLECTIVE R198, `(.L_x_45015) ;  /* 0x00000000c6087348 */ /* 0x000fea0003c00000 */
[----:B------:R0:W1:Y:S02]  /*256a0*/  SHFL.BFLY P6, R199, R201, R200, R203 ;  /* 0x0c0000c8c9c77389 */ /* 0x00006400000c00cb */
[----:B01----:R-:W-:Y:S05]  /*256b0*/  ENDCOLLECTIVE ;  /* 0x000000000000791b */ /* 0x003fea0003800000 */
.L_x_45015:
[----:B------:R-:W-:Y:S01]  /*256c0*/  HFMA2 R200, -RZ, RZ, 0, 9.5367431640625e-07 ;  /* 0x00000010ffc87431 */ /* 0x000fe200000001ff */
[----:B------:R-:W-:-:S05]  /*256d0*/  MOV R196, R199 ;  /* 0x000000c700c47202 */ /* 0x000fca0000000f00 */
[----:B------:R-:W-:-:S04]  /*256e0*/  FADD.FTZ R196, R197, R196 ;  /* 0x000000c4c5c47221 */ /* 0x000fc80000010000 */
[----:B------:R-:W-:-:S07]  /*256f0*/  IMAD.MOV.U32 R201, RZ, RZ, R196 ;  /* 0x000000ffffc97224 */ /* 0x000fce00078e00c4 */
[----:B------:R-:W-:Y:S05]  /*25700*/  WARPSYNC.COLLECTIVE R198, `(.L_x_45016) ;  /* 0x00000000c6087348 */ /* 0x000fea0003c00000 */
[----:B------:R0:W1:Y:S02]  /*25710*/  SHFL.BFLY P6, R199, R201, R200, R203 ;  /* 0x0c0000c8c9c77389 */ /* 0x00006400000c00cb */
[----:B01----:R-:W-:Y:S05]  /*25720*/  ENDCOLLECTIVE ;  /* 0x000000000000791b */ /* 0x003fea0003800000 */
.L_x_45016:
[----:B------:R-:W-:Y:S05]  /*25730*/  BRA `(.L_x_45017) ;  /* 0xffffffe400f07947 */ /* 0x000fea000383ffff */
.L_x_45018:
        /* <DEDUP_REMOVED lines=12> */
.L_x_45926:


//--------------------- .text._ZN10layer_norm13ln_fwd_kernelINS_13Kernel_traitsIfffffjLj1280ELj1ELj4ELj1ELj16ENS_18Kernel_traits_baseILj1280EfffffjLj128EEEEELb1ELb1ELb1ELb1EEEvNS_9FwdParamsE --------------------------
	.section	.text._ZN10layer_norm13ln_fwd_kernelINS_13Kernel_traitsIfffffjLj1280ELj1ELj4ELj1ELj16ENS_18Kernel_traits_baseILj1280EfffffjLj128EEEEELb1ELb1ELb1ELb1EEEvNS_9FwdParamsE,"ax",@progbits
	.align	128
        .global         _ZN10layer_norm13ln_fwd_kernelINS_13Kernel_traitsIfffffjLj1280ELj1ELj4ELj1ELj16ENS_18Kernel_traits_baseILj1280EfffffjLj128EEEEELb1ELb1ELb1ELb1EEEvNS_9FwdParamsE
        .type           _ZN10layer_norm13ln_fwd_kernelINS_13Kernel_traitsIfffffjLj1280ELj1ELj4ELj1ELj16ENS_18Kernel_traits_baseILj1280EfffffjLj128EEEEELb1ELb1ELb1ELb1EEEvNS_9FwdParamsE,@function
        .size           _ZN10layer_norm13ln_fwd_kernelINS_13Kernel_traitsIfffffjLj1280ELj1ELj4ELj1ELj16ENS_18Kernel_traits_baseILj1280EfffffjLj128EEEEELb1ELb1ELb1ELb1EEEvNS_9FwdParamsE,(.L_x_45927 - _ZN10layer_norm13ln_fwd_kernelINS_13Kernel_traitsIfffffjLj1280ELj1ELj4ELj1ELj16ENS_18Kernel_traits_baseILj1280EfffffjLj128EEEEELb1ELb1ELb1ELb1EEEvNS_9FwdParamsE)
        .other          _ZN10layer_norm13ln_fwd_kernelINS_13Kernel_traitsIfffffjLj1280ELj1ELj4ELj1ELj16ENS_18Kernel_traits_baseILj1280EfffffjLj128EEEEELb1ELb1ELb1ELb1EEEvNS_9FwdParamsE,@"STO_CUDA_ENTRY STV_DEFAULT"
_ZN10layer_norm13ln_fwd_kernelINS_13Kernel_traitsIfffffjLj1280ELj1ELj4ELj1ELj16ENS_18Kernel_traits_baseILj1280EfffffjLj128EEEEELb1ELb1ELb1ELb1EEEvNS_9FwdParamsE:
.text._ZN10layer_norm13ln_fwd_kernelINS_13Kernel_traitsIfffffjLj1280ELj1ELj4ELj1ELj16ENS_18Kernel_traits_baseILj1280EfffffjLj128EEEEELb1ELb1ELb1ELb1EEEvNS_9FwdParamsE:
        /* <DEDUP_REMOVED lines=65> */
.L_x_45019:
        /* <DEDUP_REMOVED lines=44> */
.L_x_45020:
        /* <DEDUP_REMOVED lines=90> */
.L_x_45594:
[----:B------:R-:W0:Y:S08]  /*0c70*/  LDC.64 R168, c[0x0][0x3f0] ;  /* 0x0000fc00ffa87b82 */ /* 0x000e300000000a00 */
[----:B------:R-:W1:Y:S08]  /*0c80*/  LDC R188, c[0x0][0x388] ;  /* 0x0000e200ffbc7b82 */ /* 0x000e700000000800 */
[----:B------:R-:W2:Y:S01]  /*0c90*/  LDC.64 R132, c[0x0][0x3f8] ;  /* 0x0000fe00ff847b82 */ /* 0x000ea20000000a00 */
[----:B0-----:R-:W-:-:S06]  /*0ca0*/  IMAD.WIDE R168, R173, 0x4, R168 ;  /* 0x00000004ada87825 */ /* 0x001fcc00078e02a8 */
[----:B------:R-:W3:Y:S01]  /*0cb0*/  LDG.E R168, desc[UR6][R168.64] ;  /* 0x00000006a8a87981 */ /* 0x000ee2000c1e1900 */
[----:B--2---:R-:W-:-:S05]  /*0cc0*/  IMAD.WIDE R132, R173, 0x4, R132 ;  /* 0x00000004ad847825 */ /* 0x004fca00078e0284 */
[----:B-----5:R0:W5:Y:S01]  /*0cd0*/  LDG.E R189, desc[UR6][R132.64] ;  /* 0x0000000684bd7981 */ /* 0x020162000c1e1900 */
[----:B---3--:R-:W-:-:S13]  /*0ce0*/  ISETP.GE.AND P1, PT, R168, 0x1, PT ;  /* 0x00000001a800780c */ /* 0x008fda0003f26270 */
[----:B------:R-:W2:Y:S01]  /*0cf0*/  @P1 LDC.64 R134, c[0x0][0x390] ;  /* 0x0000e400ff861b82 */ /* 0x000ea20000000a00 */
[----:B------:R-:W-:-:S04]  /*0d00*/  @P1 VIADD R137, R168, 0xffffffff ;  /* 0xffffffffa8891836 */ /* 0x000fc80000000000 */
[----:B-1----:R-:W-:-:S05]  /*0d10*/  @P1 IMAD R137, R137, R188, RZ ;  /* 0x000000bc89891224 */ /* 0x002fca00078e02ff */
[----:B------:R-:W-:-:S04]  /*0d20*/  @P1 SHF.R.S32.HI R0, RZ, 0x1f, R137 ;  /* 0x0000001fff001819 */ /* 0x000fc80000011489 */
[----:B------:R-:W-:Y:S01]  /*0d30*/  @P1 LEA.HI R137, R0, R137, RZ, 0x2 ;  /* 0x0000008900891211 */ /* 0x000fe200078f10ff */
[----:B------:R-:W-:-:S03]  /*0d40*/  IMAD.MOV.U32 R0, RZ, RZ, RZ ;  /* 0x000000ffff007224 */ /* 0x000fc600078e00ff */
        /* <DEDUP_REMOVED lines=36> */
.L_x_45027:
        /* <DEDUP_REMOVED lines=13> */
.L_x_45029:
[----:B------:R-:W-:Y:S05]  /*1060*/  BSYNC.RECONVERGENT B3 ;  /* 0x0000000000037941 */ /* 0x000fea0003800200 */
.L_x_45028:
        /* <DEDUP_REMOVED lines=60> */
.L_x_45026:
[----:B------:R-:W-:Y:S05]  /*1430*/  BSYNC.RECONVERGENT B2 ;  /* 0x0000000000027941 */ /* 0x000fea0003800200 */
.L_x_45025:
        /* <DEDUP_REMOVED lines=9> */
.L_x_45024:
[----:B------:R-:W-:Y:S05]  /*14d0*/  BSYNC.RECONVERGENT B1 ;  /* 0x0000000000017941 */ /* 0x000fea0003800200 */
.L_x_45023:
        /* <DEDUP_REMOVED lines=17> */
.L_x_45034:
        /* <DEDUP_REMOVED lines=13> */
.L_x_45036:
[----:B------:R-:W-:Y:S05]  /*16c0*/  BSYNC.RECONVERGENT B3 ;  /* 0x0000000000037941 */ /* 0x000fea0003800200 */
.L_x_45035:
        /* <DEDUP_REMOVED lines=61> */
.L_x_45033:
[----:B------:R-:W-:Y:S05]  /*1aa0*/  BSYNC.RECONVERGENT B2 ;  /* 0x0000000000027941 */ /* 0x000fea0003800200 */
.L_x_45032:
        /* <DEDUP_REMOVED lines=9> */
.L_x_45031:
[----:B------:R-:W-:Y:S05]  /*1b40*/  BSYNC.RECONVERGENT B1 ;  /* 0x0000000000017941 */ /* 0x000fea0003800200 */
.L_x_45030:
        /* <DEDUP_REMOVED lines=17> */
.L_x_45041:
        /* <DEDUP_REMOVED lines=13> */
.L_x_45043:
[----:B------:R-:W-:Y:S05]  /*1d30*/  BSYNC.RECONVERGENT B3 ;  /* 0x0000000000037941 */ /* 0x000fea0003800200 */
.L_x_45042:
        /* <DEDUP_REMOVED lines=61> */
.L_x_45040:
[----:B------:R-:W-:Y:S05]  /*2110*/  BSYNC.RECONVERGENT B2 ;  /* 0x0000000000027941 */ /* 0x000fea0003800200 */
.L_x_45039:
        /* <DEDUP_REMOVED lines=9> */
.L_x_45038:
[----:B------:R-:W-:Y:S05]  /*21b0*/  BSYNC.RECONVERGENT B1 ;  /* 0x0000000000017941 */ /* 0x000fea0003800200 */
.L_x_45037:
        /* <DEDUP_REMOVED lines=16> */
.L_x_45047:
        /* <DEDUP_REMOVED lines=13> */
.L_x_45049:
[----:B------:R-:W-:Y:S05]  /*2390*/  BSYNC.RECONVERGENT B2 ;  /* 0x0000000000027941 */ /* 0x000fea0003800200 */
.L_x_45048:
        /* <DEDUP_REMOVED lines=61> */
.L_x_45046:
[----:B------:R-:W-:Y:S05]  /*2770*/  BSYNC.RECONVERGENT B1 ;  /* 0x0000000000017941 */ /* 0x000fea0003800200 */
.L_x_45045:
        /* <DEDUP_REMOVED lines=10> */
.L_x_45022:
        /* <DEDUP_REMOVED lines=21> */
.L_x_45054:
        /* <DEDUP_REMOVED lines=13> */
.L_x_45056:
[----:B------:R-:W-:Y:S05]  /*2a40*/  BSYNC.RECONVERGENT B3 ;  /* 0x0000000000037941 */ /* 0x000fea0003800200 */
.L_x_45055:
        /* <DEDUP_REMOVED lines=59> */
[----:B------:R-:W-:-:S07]  /*2e00*/  IMAD.MOV.U32 R132, RZ, RZ, R184 ;  /* 0x000000ffff847224 */ /* 0x000fce00078e00b8 */
.L_x_45053:
[----:B------:R-:W-:Y:S05]  /*2e10*/  BSYNC.RECONVERGENT B2 ;  /* 0x0000000000027941 */ /* 0x000fea0003800200 */
.L_x_45052:
        /* <DEDUP_REMOVED lines=9> */
.L_x_45051:
[----:B------:R-:W-:Y:S05]  /*2eb0*/  BSYNC.RECONVERGENT B1 ;  /* 0x0000000000017941 */ /* 0x000fea0003800200 */
.L_x_45050:
        /* <DEDUP_REMOVED lines=17> */
.L_x_45061:
        /* <DEDUP_REMOVED lines=13> */
.L_x_45063:
[----:B------:R-:W-:Y:S05]  /*30a0*/  BSYNC.RECONVERGENT B3 ;  /* 0x0000000000037941 */ /* 0x000fea0003800200 */
.L_x_45062:
        /* <DEDUP_REMOVED lines=61> */
.L_x_45060:
[----:B------:R-:W-:Y:S05]  /*3480*/  BSYNC.RECONVERGENT B2 ;  /* 0x0000000000027941 */ /* 0x000fea0003800200 */
.L_x_45059:
        /* <DEDUP_REMOVED lines=9> */
.L_x_45058:
[----:B------:R-:W-:Y:S05]  /*3520*/  BSYNC.RECONVERGENT B1 ;  /* 0x0000000000017941 */ /* 0x000fea0003800200 */
.L_x_45057:
        /* <DEDUP_REMOVED lines=17> */
.L_x_45068:
        /* <DEDUP_REMOVED lines=13> */
.L_x_45070:
[----:B------:R-:W-:Y:S05]  /*3710*/  BSYNC.RECONVERGENT B3 ;  /* 0x0000000000037941 */ /* 0x000fea0003800200 */
.L_x_45069:
        /* <DEDUP_REMOVED lines=61> */
.L_x_45067:
[----:B------:R-:W-:Y:S05]  /*3af0*/  BSYNC.RECONVERGENT B2 ;  /* 0x0000000000027941 */ /* 0x000fea0003800200 */
.L_x_45066:
        /* <DEDUP_REMOVED lines=9> */
.L_x_45065:
[----:B------:R-:W-:Y:S05]  /*3b90*/  BSYNC.RECONVERGENT B1 ;  /* 0x0000000000017941 */ /* 0x000fea0003800200 */
.L_x_45064:
        /* <DEDUP_REMOVED lines=16> */
.L_x_45073:
        /* <DEDUP_REMOVED lines=13> */
.L_x_45075:
[----:B------:R-:W-:Y:S05]  /*3d70*/  BSYNC.RECONVERGENT B2 ;  /* 0x0000000000027941 */ /* 0x000fea0003800200 */
.L_x_45074:
        /* <DEDUP_REMOVED lines=61> */
.L_x_45072:
[----:B------:R-:W-:Y:S05]  /*4150*/  BSYNC.RECONVERGENT B1 ;  /* 0x0000000000017941 */ /* 0x000fea0003800200 */
.L_x_45071:
        /* <DEDUP_REMOVED lines=9> */
.L_x_45044:
[----:B------:R-:W-:Y:S05]  /*41f0*/  BSYNC.RECONVERGENT B0 ;  /* 0x0000000000007941 */ /* 0x000fea0003800200 */
.L_x_45021:
[----:B------:R-:W0:Y:S01]  /*4200*/  LDC.64 R186, c[0x0][0x3a8] ;  /* 0x0000ea00ffba7b82 */ /* 0x000e220000000a00 */
[----:B------:R-:W-:Y:S01]  /*4210*/  @P1 VIADD R145, R0, 0x20 ;  /* 0x0000002000911836 */ /* 0x000fe20000000000 */
[----:B------:R-:W-:Y:S01]  /*4220*/  BSSY.RECONVERGENT B0, `(.L_x_45076) ;  /* 0x0000014000007945 */ /* 0x000fe20003800200 */
[----:B------:R-:W-:-:S05]  /*4230*/  @P0 VIADD R147, R169, 0x20 ;  /* 0x00000020a9930836 */ /* 0x000fca0000000000 */
        /* <DEDUP_REMOVED lines=18> */
.L_x_45077:
[----:B------:R-:W-:Y:S05]  /*4360*/  BSYNC.RECONVERGENT B0 ;  /* 0x0000000000007941 */ /* 0x000fea0003800200 */
.L_x_45076:
[----:B-----5:R2:W5:Y:S04]  /*4370*/  @P1 LDG.E.128 R124, desc[UR6][R140.64] ;  /* 0x000000068c7c1981 */ /* 0x020568000c1e1d00 */
[----:B------:R2:W5:Y:S01]  /*4380*/  @P0 LDG.E.128 R128, desc[UR6][R142.64] ;  /* 0x000000068e800981 */ /* 0x000562000c1e1d00 */
[----:B------:R-:W-:Y:S04]  /*4390*/  BSSY.RECONVERGENT B0, `(.L_x_45078) ;  /* 0x000033e000007945 */ /* 0x000fe80003800200 */
[----:B------:R-:W-:Y:S05]  /*43a0*/  @!P0 BRA `(.L_x_45079) ;  /* 0x00000018007c8947 */ /* 0x000fea0003800000 */
[----:B------:R-:W-:Y:S01]  /*43b0*/  ISETP.GT.AND P2, PT, R168, RZ, PT ;  /* 0x000000ffa800720c */ /* 0x000fe20003f44270 */
[----:B------:R-:W-:Y:S01]  /*43c0*/  BSSY.RECONVERGENT B1, `(.L_x_45080) ;  /* 0x0000069000017945 */ /* 0x000fe20003800200 */
[----:B--2---:R-:W-:Y:S01]  /*43d0*/  IMAD.MOV.U32 R140, RZ, RZ, R139 ;  /* 0x000000ffff8c7224 */ /* 0x004fe200078e008b */
[----:B01---5:R-:W-:Y:S01]  /*43e0*/  MOV R136, R128 ;  /* 0x0000008000887202 */ /* 0x023fe20000000f00 */
[----:B------:R-:W-:-:S09]  /*43f0*/  IMAD.MOV.U32 R142, RZ, RZ, R138 ;  /* 0x000000ffff8e7224 */ /* 0x000fd200078e008a */
        /* <DEDUP_REMOVED lines=17> */
.L_x_45084:
        /* <DEDUP_REMOVED lines=13> */
.L_x_45086:
[----:B------:R-:W-:Y:S05]  /*45e0*/  BSYNC.RECONVERGENT B3 ;  /* 0x0000000000037941 */ /* 0x000fea0003800200 */
.L_x_45085:
        /* <DEDUP_REMOVED lines=56> */
[----:B------:R-:W-:-:S04]  /*4970*/  IMAD.WIDE.U32 R142, R139, -0x2daee0ad, RZ ;  /* 0xd2511f538b8e7825 */ /* 0x000fc800078e00ff */
[----:B------:R-:W-:Y:S01]  /*4980*/  IMAD.MOV.U32 R140, RZ, RZ, RZ ;  /* 0x000000ffff8c7224 */ /* 0x000fe200078e00ff */
[----:B------:R-:W-:Y:S02]  /*4990*/  LOP3.LUT R177, R177, R136, R143, 0x96, !PT ;  /* 0x00000088b1b17212 */ /* 0x000fe400078e968f */
[----:B------:R-:W-:-:S07]  /*49a0*/  MOV R136, R138 ;  /* 0x0000008a00887202 */ /* 0x000fce0000000f00 */
.L_x_45083:
[----:B------:R-:W-:Y:S05]  /*49b0*/  BSYNC.RECONVERGENT B2 ;  /* 0x0000000000027941 */ /* 0x000fea0003800200 */
.L_x_45082:
        /* <DEDUP_REMOVED lines=9> */
.L_x_45081:
[----:B------:R-:W-:Y:S05]  /*4a50*/  BSYNC.RECONVERGENT B1 ;  /* 0x0000000000017941 */ /* 0x000fea0003800200 */
.L_x_45080:
        /* <DEDUP_REMOVED lines=17> */
.L_x_45091:
        /* <DEDUP_REMOVED lines=13> */
.L_x_45093:
[----:B------:R-:W-:Y:S05]  /*4c40*/  BSYNC.RECONVERGENT B3 ;  /* 0x0000000000037941 */ /* 0x000fea0003800200 */
.L_x_45092:
        /* <DEDUP_REMOVED lines=61> */
.L_x_45090:
[----:B------:R-:W-:Y:S05]  /*5020*/  BSYNC.RECONVERGENT B2 ;  /* 0x0000000000027941 */ /* 0x000fea0003800200 */
.L_x_45089:
        /* <DEDUP_REMOVED lines=9> */
.L_x_45088:
[----:B------:R-:W-:Y:S05]  /*50c0*/  BSYNC.RECONVERGENT B1 ;  /* 0x0000000000017941 */ /* 0x000fea0003800200 */
.L_x_45087:
        /* <DEDUP_REMOVED lines=17> */
.L_x_45098:
        /* <DEDUP_REMOVED lines=13> */
.L_x_45100:
[----:B------:R-:W-:Y:S05]  /*52b0*/  BSYNC.RECONVERGENT B3 ;  /* 0x0000000000037941 */ /* 0x000fea0003800200 */
.L_x_45099:
        /* <DEDUP_REMOVED lines=61> */
.L_x_45097:
[----:B------:R-:W-:Y:S05]  /*5690*/  BSYNC.RECONVERGENT B2 ;  /* 0x0000000000027941 */ /* 0x000fea0003800200 */
.L_x_45096:
        /* <DEDUP_REMOVED lines=9> */
.L_x_45095:
[----:B------:R-:W-:Y:S05]  /*5730*/  BSYNC.RECONVERGENT B1 ;  /* 0x0000000000017941 */ /* 0x000fea0003800200 */
.L_x_45094:
        /* <DEDUP_REMOVED lines=16> */
.L_x_45104:
        /* <DEDUP_REMOVED lines=13> */
.L_x_45106:
[----:B------:R-:W-:Y:S05]  /*5910*/  BSYNC.RECONVERGENT B2 ;  /* 0x0000000000027941 */ /* 0x000fea0003800200 */
.L_x_45105:
        /* <DEDUP_REMOVED lines=61> */
.L_x_45103:
[----:B------:R-:W-:Y:S05]  /*5cf0*/  BSYNC.RECONVERGENT B1 ;  /* 0x0000000000017941 */ /* 0x000fea0003800200 */
.L_x_45102:
        /* <DEDUP_REMOVED lines=10> */
.L_x_45079:
        /* <DEDUP_REMOVED lines=21> */
.L_x_45111:
        /* <DEDUP_REMOVED lines=13> */
.L_x_45113:
[----:B------:R-:W-:Y:S05]  /*5fc0*/  BSYNC.RECONVERGENT B3 ;  /* 0x0000000000037941 */ /* 0x000fea0003800200 */
.L_x_45112:
        /* <DEDUP_REMOVED lines=60> */
.L_x_45110:
[----:B------:R-:W-:Y:S05]  /*6390*/  BSYNC.RECONVERGENT B2 ;  /* 0x0000000000027941 */ /* 0x000fea0003800200 */
.L_x_45109:
        /* <DEDUP_REMOVED lines=9> */
.L_x_45108:
[----:B------:R-:W-:Y:S05]  /*6430*/  BSYNC.RECONVERGENT B1 ;  /* 0x0000000000017941 */ /* 0x000fea0003800200 */
.L_x_45107:
        /* <DEDUP_REMOVED lines=17> */
.L_x_45118:
        /* <DEDUP_REMOVED lines=13> */
.L_x_45120:
[----:B------:R-:W-:Y:S05]  /*6620*/  BSYNC.RECONVERGENT B3 ;  /* 0x0000000000037941 */ /* 0x000fea0003800200 */
.L_x_45119:
        /* <DEDUP_REMOVED lines=61> */
.L_x_45117:
[----:B------:R-:W-:Y:S05]  /*6a00*/  BSYNC.RECONVERGENT B2 ;  /* 0x0000000000027941 */ /* 0x000fea0003800200 */
.L_x_45116:
        /* <DEDUP_REMOVED lines=9> */
.L_x_45115:
[----:B------:R-:W-:Y:S05]  /*6aa0*/  BSYNC.RECONVERGENT B1 ;  /* 0x0000000000017941 */ /* 0x000fea0003800200 */
.L_x_45114:
        /* <DEDUP_REMOVED lines=17> */
.L_x_45125:
        /* <DEDUP_REMOVED lines=13> */
.L_x_45127:
[----:B------:R-:W-:Y:S05]  /*6c90*/  BSYNC.RECONVERGENT B3 ;  /* 0x0000000000037941 */ /* 0x000fea0003800200 */
.L_x_45126:
        /* <DEDUP_REMOVED lines=61> */
.L_x_45124:
[----:B------:R-:W-:Y:S05]  /*7070*/  BSYNC.RECONVERGENT B2 ;  /* 0x0000000000027941 */ /* 0x000fea0003800200 */
.L_x_45123:
        /* <DEDUP_REMOVED lines=9> */
.L_x_45122:
[----:B------:R-:W-:Y:S05]  /*7110*/  BSYNC.RECONVERGENT B1 ;  /* 0x0000000000017941 */ /* 0x000fea0003800200 */
.L_x_45121:
        /* <DEDUP_REMOVED lines=16> */
.L_x_45130:
        /* <DEDUP_REMOVED lines=13> */
.L_x_45132:
[----:B------:R-:W-:Y:S05]  /*72f0*/  BSYNC.RECONVERGENT B2 ;  /* 0x0000000000027941 */ /* 0x000fea0003800200 */
.L_x_45131:
        /* <DEDUP_REMOVED lines=61> */
.L_x_45129:
[----:B------:R-:W-:Y:S05]  /*76d0*/  BSYNC.RECONVERGENT B1 ;  /* 0x0000000000017941 */ /* 0x000fea0003800200 */
.L_x_45128:
        /* <DEDUP_REMOVED lines=9> */
.L_x_45101:
[----:B------:R-:W-:Y:S05]  /*7770*/  BSYNC.RECONVERGENT B0 ;  /* 0x0000000000007941 */ /* 0x000fea0003800200 */
.L_x_45078:
        /* <DEDUP_REMOVED lines=23> */
.L_x_45134:
[----:B------:R-:W-:Y:S05]  /*78f0*/  BSYNC.RECONVERGENT B0 ;  /* 0x0000000000007941 */ /* 0x000fea0003800200 */
.L_x_45133:
[----:B-----5:R1:W5:Y:S04]  /*7900*/  @P1 LDG.E.128 R124, desc[UR6][R144.64] ;  /* 0x00000006907c1981 */ /* 0x020368000c1e1d00 */
[----:B------:R1:W5:Y:S01]  /*7910*/  @P0 LDG.E.128 R128, desc[UR6][R146.64] ;  /* 0x0000000692800981 */ /* 0x000362000c1e1d00 */
[----:B------:R-:W-:Y:S04]  /*7920*/  BSSY.RECONVERGENT B0, `(.L_x_45135) ;  /* 0x000033e000007945 */ /* 0x000fe80003800200 */
[----:B------:R-:W-:Y:S05]  /*7930*/  @!P0 BRA `(.L_x_45136) ;  /* 0x00000018007c8947 */ /* 0x000fea0003800000 */
[----:B------:R-:W-:Y:S01]  /*7940*/  ISETP.GT.AND P2, PT, R168, RZ, PT ;  /* 0x000000ffa800720c */ /* 0x000fe20003f44270 */
[----:B------:R-:W-:Y:S01]  /*7950*/  BSSY.RECONVERGENT B1, `(.L_x_45137) ;  /* 0x0000069000017945 */ /* 0x000fe20003800200 */
[----:B-1----:R-:W-:Y:S01]  /*7960*/  IMAD.MOV.U32 R144, RZ, RZ, R143 ;  /* 0x000000ffff907224 */ /* 0x002fe200078e008f */
        /* <DEDUP_REMOVED lines=19> */
.L_x_45141:
        /* <DEDUP_REMOVED lines=13> */
.L_x_45143:
[----:B------:R-:W-:Y:S05]  /*7b70*/  BSYNC.RECONVERGENT B3 ;  /* 0x0000000000037941 */ /* 0x000fea0003800200 */
.L_x_45142:
        /* <DEDUP_REMOVED lines=60> */
.L_x_45140:
[----:B------:R-:W-:Y:S05]  /*7f40*/  BSYNC.RECONVERGENT B2 ;  /* 0x0000000000027941 */ /* 0x000fea0003800200 */
.L_x_45139:
        /* <DEDUP_REMOVED lines=9> */
.L_x_45138:
[----:B------:R-:W-:Y:S05]  /*7fe0*/  BSYNC.RECONVERGENT B1 ;  /* 0x0000000000017941 */ /* 0x000fea0003800200 */
.L_x_45137:
        /* <DEDUP_REMOVED lines=17> */
.L_x_45148:
        /* <DEDUP_REMOVED lines=13> */
.L_x_45150:
[----:B------:R-:W-:Y:S05]  /*81d0*/  BSYNC.RECONVERGENT B3 ;  /* 0x0000000000037941 */ /* 0x000fea0003800200 */
.L_x_45149:
        /* <DEDUP_REMOVED lines=61> */
.L_x_45147:
[----:B------:R-:W-:Y:S05]  /*85b0*/  BSYNC.RECONVERGENT B2 ;  /* 0x0000000000027941 */ /* 0x000fea0003800200 */
.L_x_45146:
        /* <DEDUP_REMOVED lines=9> */
.L_x_45145:
[----:B------:R-:W-:Y:S05]  /*8650*/  BSYNC.RECONVERGENT B1 ;  /* 0x0000000000017941 */ /* 0x000fea0003800200 */
.L_x_45144:
        /* <DEDUP_REMOVED lines=17> */
.L_x_45155:
        /* <DEDUP_REMOVED lines=13> */
.L_x_45157:
[----:B------:R-:W-:Y:S05]  /*8840*/  BSYNC.RECONVERGENT B3 ;  /* 0x0000000000037941 */ /* 0x000fea0003800200 */
.L_x_45156:
        /* <DEDUP_REMOVED lines=61> */
.L_x_45154:
[----:B------:R-:W-:Y:S05]  /*8c20*/  BSYNC.RECONVERGENT B2 ;  /* 0x0000000000027941 */ /* 0x000fea0003800200 */
.L_x_45153:
        /* <DEDUP_REMOVED lines=9> */
.L_x_45152:
[----:B------:R-:W-:Y:S05]  /*8cc0*/  BSYNC.RECONVERGENT B1 ;  /* 0x0000000000017941 */ /* 0x000fea0003800200 */
.L_x_45151:
        /* <DEDUP_REMOVED lines=16> */
.L_x_45161:
        /* <DEDUP_REMOVED lines=13> */
.L_x_45163:
[----:B------:R-:W-:Y:S05]  /*8ea0*/  BSYNC.RECONVERGENT B2 ;  /* 0x0000000000027941 */ /* 0x000fea0003800200 */
.L_x_45162:
        /* <DEDUP_REMOVED lines=61> */
.L_x_45160:
[----:B------:R-:W-:Y:S05]  /*9280*/  BSYNC.RECONVERGENT B1 ;  /* 0x0000000000017941 */ /* 0x000fea0003800200 */
.L_x_45159:
        /* <DEDUP_REMOVED lines=10> */
.L_x_45136:
[----:B------:R-:W-:Y:S01]  /*9330*/  BSSY.RECONVERGENT B1, `(.L_x_45164) ;  /* 0x0000069000017945 */ /* 0x000fe20003800200 */
[----:B0-----:R-:W-:Y:S01]  /*9340*/  HFMA2 R140, -RZ, RZ, 0, 0 ;  /* 0x00000000ff8c7431 */ /* 0x001fe200000001ff */
        /* <DEDUP_REMOVED lines=19> */
.L_x_45168:
        /* <DEDUP_REMOVED lines=13> */
.L_x_45170:
[----:B------:R-:W-:Y:S05]  /*9550*/  BSYNC.RECONVERGENT B3 ;  /* 0x0000000000037941 */ /* 0x000fea0003800200 */
.L_x_45169:
        /* <DEDUP_REMOVED lines=60> */
.L_x_45167:
[----:B------:R-:W-:Y:S05]  /*9920*/  BSYNC.RECONVERGENT B2 ;  /* 0x0000000000027941 */ /* 0x000fea0003800200 */
.L_x_45166:
        /* <DEDUP_REMOVED lines=9> */
.L_x_45165:
[----:B------:R-:W-:Y:S05]  /*99c0*/  BSYNC.RECONVERGENT B1 ;  /* 0x0000000000017941 */ /* 0x000fea0003800200 */
.L_x_45164:
        /* <DEDUP_REMOVED lines=17> */
.L_x_45175:
        /* <DEDUP_REMOVED lines=13> */
.L_x_45177:
[----:B------:R-:W-:Y:S05]  /*9bb0*/  BSYNC.RECONVERGENT B3 ;  /* 0x0000000000037941 */ /* 0x000fea0003800200 */
.L_x_45176:
        /* <DEDUP_REMOVED lines=61> */
.L_x_45174:
[----:B------:R-:W-:Y:S05]  /*9f90*/  BSYNC.RECONVERGENT B2 ;  /* 0x0000000000027941 */ /* 0x000fea0003800200 */
.L_x_45173:
        /* <DEDUP_REMOVED lines=9> */
.L_x_45172:
[----:B------:R-:W-:Y:S05]  /*a030*/  BSYNC.RECONVERGENT B1 ;  /* 0x0000000000017941 */ /* 0x000fea0003800200 */
.L_x_45171:
        /* <DEDUP_REMOVED lines=17> */
.L_x_45182:
        /* <DEDUP_REMOVED lines=13> */
.L_x_45184:
[----:B------:R-:W-:Y:S05]  /*a220*/  BSYNC.RECONVERGENT B3 ;  /* 0x0000000000037941 */ /* 0x000fea0003800200 */
.L_x_45183:
        /* <DEDUP_REMOVED lines=61> */
.L_x_45181:
[----:B------:R-:W-:Y:S05]  /*a600*/  BSYNC.RECONVERGENT B2 ;  /* 0x0000000000027941 */ /* 0x000fea0003800200 */
.L_x_45180:
        /* <DEDUP_REMOVED lines=9> */
.L_x_45179:
[----:B------:R-:W-:Y:S05]  /*a6a0*/  BSYNC.RECONVERGENT B1 ;  /* 0x0000000000017941 */ /* 0x000fea0003800200 */
.L_x_45178:
        /* <DEDUP_REMOVED lines=16> */
.L_x_45187:
        /* <DEDUP_REMOVED lines=13> */
.L_x_45189:
[----:B------:R-:W-:Y:S05]  /*a880*/  BSYNC.RECONVERGENT B2 ;  /* 0x0000000000027941 */ /* 0x000fea0003800200 */
.L_x_45188:
        /* <DEDUP_REMOVED lines=61> */
.L_x_45186:
[----:B------:R-:W-:Y:S05]  /*ac60*/  BSYNC.RECONVERGENT B1 ;  /* 0x0000000000017941 */ /* 0x000fea0003800200 */
.L_x_45185:
        /* <DEDUP_REMOVED lines=9> */
.L_x_45158:
[----:B------:R-:W-:Y:S05]  /*ad00*/  BSYNC.RECONVERGENT B0 ;  /* 0x0000000000007941 */ /* 0x000fea0003800200 */
.L_x_45135:
        /* <DEDUP_REMOVED lines=23> */
.L_x_45191:
[----:B------:R-:W-:Y:S05]  /*ae80*/  BSYNC.RECONVERGENT B0 ;  /* 0x0000000000007941 */ /* 0x000fea0003800200 */
.L_x_45190:
        /* <DEDUP_REMOVED lines=26> */
.L_x_45198:
        /* <DEDUP_REMOVED lines=13> */
.L_x_45200:
[----:B------:R-:W-:Y:S05]  /*b100*/  BSYNC.RECONVERGENT B3 ;  /* 0x0000000000037941 */ /* 0x000fea0003800200 */
.L_x_45199:
        /* <DEDUP_REMOVED lines=60> */
.L_x_45197:
[----:B------:R-:W-:Y:S05]  /*b4d0*/  BSYNC.RECONVERGENT B2 ;  /* 0x0000000000027941 */ /* 0x000fea0003800200 */
.L_x_45196:
        /* <DEDUP_REMOVED lines=9> */
.L_x_45195:
[----:B------:R-:W-:Y:S05]  /*b570*/  BSYNC.RECONVERGENT B1 ;  /* 0x0000000000017941 */ /* 0x000fea0003800200 */
.L_x_45194:
        /* <DEDUP_REMOVED lines=17> */
.L_x_45205:
        /* <DEDUP_REMOVED lines=13> */
.L_x_45207:
[----:B------:R-:W-:Y:S05]  /*b760*/  BSYNC.RECONVERGENT B3 ;  /* 0x0000000000037941 */ /* 0x000fea0003800200 */
.L_x_45206:
        /* <DEDUP_REMOVED lines=61> */
.L_x_45204:
[----:B------:R-:W-:Y:S05]  /*bb40*/  BSYNC.RECONVERGENT B2 ;  /* 0x0000000000027941 */ /* 0x000fea0003800200 */
.L_x_45203:
        /* <DEDUP_REMOVED lines=9> */
.L_x_45202:
[----:B------:R-:W-:Y:S05]  /*bbe0*/  BSYNC.RECONVERGENT B1 ;  /* 0x0000000000017941 */ /* 0x000fea0003800200 */
.L_x_45201:
        /* <DEDUP_REMOVED lines=17> */
.L_x_45212:
        /* <DEDUP_REMOVED lines=13> */
.L_x_45214:
[----:B------:R-:W-:Y:S05]  /*bdd0*/  BSYNC.RECONVERGENT B3 ;  /* 0x0000000000037941 */ /* 0x000fea0003800200 */
.L_x_45213:
        /* <DEDUP_REMOVED lines=61> */
.L_x_45211:
[----:B------:R-:W-:Y:S05]  /*c1b0*/  BSYNC.RECONVERGENT B2 ;  /* 0x0000000000027941 */ /* 0x000fea0003800200 */
.L_x_45210:
        /* <DEDUP_REMOVED lines=9> */
.L_x_45209:
[----:B------:R-:W-:Y:S05]  /*c250*/  BSYNC.RECONVERGENT B1 ;  /* 0x0000000000017941 */ /* 0x000fea0003800200 */
.L_x_45208:
        /* <DEDUP_REMOVED lines=16> */
.L_x_45218:
        /* <DEDUP_REMOVED lines=13> */
.L_x_45220:
[----:B------:R-:W-:Y:S05]  /*c430*/  BSYNC.RECONVERGENT B2 ;  /* 0x0000000000027941 */ /* 0x000fea0003800200 */
.L_x_45219:
        /* <DEDUP_REMOVED lines=61> */
.L_x_45217:
[----:B------:R-:W-:Y:S05]  /*c810*/  BSYNC.RECONVERGENT B1 ;  /* 0x0000000000017941 */ /* 0x000fea0003800200 */
.L_x_45216:
        /* <DEDUP_REMOVED lines=10> */
.L_x_45193:
        /* <DEDUP_REMOVED lines=21> */
.L_x_45225:
        /* <DEDUP_REMOVED lines=13> */
.L_x_45227:
[----:B------:R-:W-:Y:S05]  /*cae0*/  BSYNC.RECONVERGENT B3 ;  /* 0x0000000000037941 */ /* 0x000fea0003800200 */
.L_x_45226:
        /* <DEDUP_REMOVED lines=60> */
.L_x_45224:
[----:B------:R-:W-:Y:S05]  /*ceb0*/  BSYNC.RECONVERGENT B2 ;  /* 0x0000000000027941 */ /* 0x000fea0003800200 */
.L_x_45223:
        /* <DEDUP_REMOVED lines=9> */
.L_x_45222:
[----:B------:R-:W-:Y:S05]  /*cf50*/  BSYNC.RECONVERGENT B1 ;  /* 0x0000000000017941 */ /* 0x000fea0003800200 */
.L_x_45221:
        /* <DEDUP_REMOVED lines=17> */
.L_x_45232:
        /* <DEDUP_REMOVED lines=13> */
.L_x_45234:
[----:B------:R-:W-:Y:S05]  /*d140*/  BSYNC.RECONVERGENT B3 ;  /* 0x0000000000037941 */ /* 0x000fea0003800200 */
.L_x_45233:
        /* <DEDUP_REMOVED lines=61> */
.L_x_45231:
[----:B------:R-:W-:Y:S05]  /*d520*/  BSYNC.RECONVERGENT B2 ;  /* 0x0000000000027941 */ /* 0x000fea0003800200 */
.L_x_45230:
        /* <DEDUP_REMOVED lines=9> */
.L_x_45229:
[----:B------:R-:W-:Y:S05]  /*d5c0*/  BSYNC.RECONVERGENT B1 ;  /* 0x0000000000017941 */ /* 0x000fea0003800200 */
.L_x_45228:
        /* <DEDUP_REMOVED lines=17> */
.L_x_45239:
        /* <DEDUP_REMOVED lines=13> */
.L_x_45241:
[----:B------:R-:W-:Y:S05]  /*d7b0*/  BSYNC.RECONVERGENT B3 ;  /* 0x0000000000037941 */ /* 0x000fea0003800200 */
.L_x_45240:
        /* <DEDUP_REMOVED lines=61> */
.L_x_45238:
[----:B------:R-:W-:Y:S05]  /*db90*/  BSYNC.RECONVERGENT B2 ;  /* 0x0000000000027941 */ /* 0x000fea0003800200 */
.L_x_45237:
        /* <DEDUP_REMOVED lines=9> */
.L_x_45236:
[----:B------:R-:W-:Y:S05]  /*dc30*/  BSYNC.RECONVERGENT B1 ;  /* 0x0000000000017941 */ /* 0x000fea0003800200 */
.L_x_45235:
        /* <DEDUP_REMOVED lines=16> */
.L_x_45244:
        /* <DEDUP_REMOVED lines=13> */
.L_x_45246:
[----:B------:R-:W-:Y:S05]  /*de10*/  BSYNC.RECONVERGENT B2 ;  /* 0x0000000000027941 */ /* 0x000fea0003800200 */
.L_x_45245:
        /* <DEDUP_REMOVED lines=61> */
.L_x_45243:
[----:B------:R-:W-:Y:S05]  /*e1f0*/  BSYNC.RECONVERGENT B1 ;  /* 0x0000000000017941 */ /* 0x000fea0003800200 */
.L_x_45242:
        /* <DEDUP_REMOVED lines=9> */
.L_x_45215:
[----:B------:R-:W-:Y:S05]  /*e290*/  BSYNC.RECONVERGENT B0 ;  /* 0x0000000000007941 */ /* 0x000fea0003800200 */
.L_x_45192:
        /* <DEDUP_REMOVED lines=23> */
.L_x_45248:
[----:B------:R-:W-:Y:S05]  /*e410*/  BSYNC.RECONVERGENT B0 ;  /* 0x0000000000007941 */ /* 0x000fea0003800200 */
.L_x_45247:
        /* <DEDUP_REMOVED lines=26> */
.L_x_45255:
        /* <DEDUP_REMOVED lines=13> */
.L_x_45257:
[----:B------:R-:W-:Y:S05]  /*e690*/  BSYNC.RECONVERGENT B3 ;  /* 0x0000000000037941 */ /* 0x000fea0003800200 */
.L_x_45256:
        /* <DEDUP_REMOVED lines=60> */
.L_x_45254:
[----:B------:R-:W-:Y:S05]  /*ea60*/  BSYNC.RECONVERGENT B2 ;  /* 0x0000000000027941 */ /* 0x000fea0003800200 */
.L_x_45253:
        /* <DEDUP_REMOVED lines=9> */
.L_x_45252:
[----:B------:R-:W-:Y:S05]  /*eb00*/  BSYNC.RECONVERGENT B1 ;  /* 0x0000000000017941 */ /* 0x000fea0003800200 */
.L_x_45251:
        /* <DEDUP_REMOVED lines=17> */
.L_x_45262:
        /* <DEDUP_REMOVED lines=13> */
.L_x_45264:
[----:B------:R-:W-:Y:S05]  /*ecf0*/  BSYNC.RECONVERGENT B3 ;  /* 0x0000000000037941 */ /* 0x000fea0003800200 */
.L_x_45263:
        /* <DEDUP_REMOVED lines=61> */
.L_x_45261:
[----:B------:R-:W-:Y:S05]  /*f0d0*/  BSYNC.RECONVERGENT B2 ;  /* 0x0000000000027941 */ /* 0x000fea0003800200 */
.L_x_45260:
        /* <DEDUP_REMOVED lines=9> */
.L_x_45259:
[----:B------:R-:W-:Y:S05]  /*f170*/  BSYNC.RECONVERGENT B1 ;  /* 0x0000000000017941 */ /* 0x000fea0003800200 */
.L_x_45258:
        /* <DEDUP_REMOVED lines=17> */
.L_x_45269:
        /* <DEDUP_REMOVED lines=13> */
.L_x_45271:
[----:B------:R-:W-:Y:S05]  /*f360*/  BSYNC.RECONVERGENT B3 ;  /* 0x0000000000037941 */ /* 0x000fea0003800200 */
.L_x_45270:
        /* <DEDUP_REMOVED lines=61> */
.L_x_45268:
[----:B------:R-:W-:Y:S05]  /*f740*/  BSYNC.RECONVERGENT B2 ;  /* 0x0000000000027941 */ /* 0x000fea0003800200 */
.L_x_45267:
        /* <DEDUP_REMOVED lines=9> */
.L_x_45266:
[----:B------:R-:W-:Y:S05]  /*f7e0*/  BSYNC.RECONVERGENT B1 ;  /* 0x0000000000017941 */ /* 0x000fea0003800200 */
.L_x_45265:
        /* <DEDUP_REMOVED lines=16> */
.L_x_45275:
        /* <DEDUP_REMOVED lines=13> */
.L_x_45277:
[----:B------:R-:W-:Y:S05]  /*f9c0*/  BSYNC.RECONVERGENT B2 ;  /* 0x0000000000027941 */ /* 0x000fea0003800200 */
.L_x_45276:
        /* <DEDUP_REMOVED lines=61> */
.L_x_45274:
[----:B------:R-:W-:Y:S05]  /*fda0*/  BSYNC.RECONVERGENT B1 ;  /* 0x0000000000017941 */ /* 0x000fea0003800200 */
.L_x_45273:
        /* <DEDUP_REMOVED lines=10> */
.L_x_45250:
        /* <DEDUP_REMOVED lines=21> */
.L_x_45282:
        /* <DEDUP_REMOVED lines=13> */
.L_x_45284:
[----:B------:R-:W-:Y:S05]  /*10070*/  BSYNC.RECONVERGENT B3 ;  /* 0x0000000000037941 */ /* 0x000fea0003800200 */
.L_x_45283:
        /* <DEDUP_REMOVED lines=60> */
.L_x_45281:
[----:B------:R-:W-:Y:S05]  /*10440*/  BSYNC.RECONVERGENT B2 ;  /* 0x0000000000027941 */ /* 0x000fea0003800200 */
.L_x_45280:
        /* <DEDUP_REMOVED lines=9> */
.L_x_45279:
[----:B------:R-:W-:Y:S05]  /*104e0*/  BSYNC.RECONVERGENT B1 ;  /* 0x0000000000017941 */ /* 0x000fea0003800200 */
.L_x_45278:
        /* <DEDUP_REMOVED lines=17> */
.L_x_45289:
        /* <DEDUP_REMOVED lines=13> */
.L_x_45291:
[----:B------:R-:W-:Y:S05]  /*106d0*/  BSYNC.RECONVERGENT B3 ;  /* 0x0000000000037941 */ /* 0x000fea0003800200 */
.L_x_45290:
        /* <DEDUP_REMOVED lines=61> */
.L_x_45288:
[----:B------:R-:W-:Y:S05]  /*10ab0*/  BSYNC.RECONVERGENT B2 ;  /* 0x0000000000027941 */ /* 0x000fea0003800200 */
.L_x_45287:
        /* <DEDUP_REMOVED lines=9> */
.L_x_45286:
[----:B------:R-:W-:Y:S05]  /*10b50*/  BSYNC.RECONVERGENT B1 ;  /* 0x0000000000017941 */ /* 0x000fea0003800200 */
.L_x_45285:
        /* <DEDUP_REMOVED lines=17> */
.L_x_45296:
        /* <DEDUP_REMOVED lines=13> */
.L_x_45298:
[----:B------:R-:W-:Y:S05]  /*10d40*/  BSYNC.RECONVERGENT B3 ;  /* 0x0000000000037941 */ /* 0x000fea0003800200 */
.L_x_45297:
        /* <DEDUP_REMOVED lines=61> */
.L_x_45295:
[----:B------:R-:W-:Y:S05]  /*11120*/  BSYNC.RECONVERGENT B2 ;  /* 0x0000000000027941 */ /* 0x000fea0003800200 */
.L_x_45294:
        /* <DEDUP_REMOVED lines=9> */
.L_x_45293:
[----:B------:R-:W-:Y:S05]  /*111c0*/  BSYNC.RECONVERGENT B1 ;  /* 0x0000000000017941 */ /* 0x000fea0003800200 */
.L_x_45292:
        /* <DEDUP_REMOVED lines=16> */
.L_x_45301:
        /* <DEDUP_REMOVED lines=13> */
.L_x_45303:
[----:B------:R-:W-:Y:S05]  /*113a0*/  BSYNC.RECONVERGENT B2 ;  /* 0x0000000000027941 */ /* 0x000fea0003800200 */
.L_x_45302:
        /* <DEDUP_REMOVED lines=61> */
.L_x_45300:
[----:B------:R-:W-:Y:S05]  /*11780*/  BSYNC.RECONVERGENT B1 ;  /* 0x0000000000017941 */ /* 0x000fea0003800200 */
.L_x_45299:
        /* <DEDUP_REMOVED lines=9> */
.L_x_45272:
[----:B------:R-:W-:Y:S05]  /*11820*/  BSYNC.RECONVERGENT B0 ;  /* 0x0000000000007941 */ /* 0x000fea0003800200 */
.L_x_45249:
        /* <DEDUP_REMOVED lines=23> */
.L_x_45305:
[----:B------:R-:W-:Y:S05]  /*119a0*/  BSYNC.RECONVERGENT B0 ;  /* 0x0000000000007941 */ /* 0x000fea0003800200 */
.L_x_45304:
        /* <DEDUP_REMOVED lines=26> */
.L_x_45312:
        /* <DEDUP_REMOVED lines=13> */
.L_x_45314:
[----:B------:R-:W-:Y:S05]  /*11c20*/  BSYNC.RECONVERGENT B3 ;  /* 0x0000000000037941 */ /* 0x000fea0003800200 */
.L_x_45313:
        /* <DEDUP_REMOVED lines=60> */
.L_x_45311:
[----:B------:R-:W-:Y:S05]  /*11ff0*/  BSYNC.RECONVERGENT B2 ;  /* 0x0000000000027941 */ /* 0x000fea0003800200 */
.L_x_45310:
        /* <DEDUP_REMOVED lines=9> */
.L_x_45309:
[----:B------:R-:W-:Y:S05]  /*12090*/  BSYNC.RECONVERGENT B1 ;  /* 0x0000000000017941 */ /* 0x000fea0003800200 */
.L_x_45308:
        /* <DEDUP_REMOVED lines=17> */
.L_x_45319:
        /* <DEDUP_REMOVED lines=13> */
.L_x_45321:
[----:B------:R-:W-:Y:S05]  /*12280*/  BSYNC.RECONVERGENT B3 ;  /* 0x0000000000037941 */ /* 0x000fea0003800200 */
.L_x_45320:
        /* <DEDUP_REMOVED lines=61> */
.L_x_45318:
[----:B------:R-:W-:Y:S05]  /*12660*/  BSYNC.RECONVERGENT B2 ;  /* 0x0000000000027941 */ /* 0x000fea0003800200 */
.L_x_45317:
        /* <DEDUP_REMOVED lines=9> */
.L_x_45316:
[----:B------:R-:W-:Y:S05]  /*12700*/  BSYNC.RECONVERGENT B1 ;  /* 0x0000000000017941 */ /* 0x000fea0003800200 */
.L_x_45315:
        /* <DEDUP_REMOVED lines=17> */
.L_x_45326:
        /* <DEDUP_REMOVED lines=13> */
.L_x_45328:
[----:B------:R-:W-:Y:S05]  /*128f0*/  BSYNC.RECONVERGENT B3 ;  /* 0x0000000000037941 */ /* 0x000fea0003800200 */
.L_x_45327:
        /* <DEDUP_REMOVED lines=61> */
.L_x_45325:
[----:B------:R-:W-:Y:S05]  /*12cd0*/  BSYNC.RECONVERGENT B2 ;  /* 0x0000000000027941 */ /* 0x000fea0003800200 */
.L_x_45324:
        /* <DEDUP_REMOVED lines=9> */
.L_x_45323:
[----:B------:R-:W-:Y:S05]  /*12d70*/  BSYNC.RECONVERGENT B1 ;  /* 0x0000000000017941 */ /* 0x000fea0003800200 */
.L_x_45322:
        /* <DEDUP_REMOVED lines=16> */
.L_x_45332:
        /* <DEDUP_REMOVED lines=13> */
.L_x_45334:
[----:B------:R-:W-:Y:S05]  /*12f50*/  BSYNC.RECONVERGENT B2 ;  /* 0x0000000000027941 */ /* 0x000fea0003800200 */
.L_x_45333:
        /* <DEDUP_REMOVED lines=61> */
.L_x_45331:
[----:B------:R-:W-:Y:S05]  /*13330*/  BSYNC.RECONVERGENT B1 ;  /* 0x0000000000017941 */ /* 0x000fea0003800200 */
.L_x_45330:
        /* <DEDUP_REMOVED lines=10> */
.L_x_45307:
        /* <DEDUP_REMOVED lines=21> */
.L_x_45339:
        /* <DEDUP_REMOVED lines=13> */
.L_x_45341:
[----:B------:R-:W-:Y:S05]  /*13600*/  BSYNC.RECONVERGENT B3 ;  /* 0x0000000000037941 */ /* 0x000fea0003800200 */
.L_x_45340:
        /* <DEDUP_REMOVED lines=60> */
.L_x_45338:
[----:B------:R-:W-:Y:S05]  /*139d0*/  BSYNC.RECONVERGENT B2 ;  /* 0x0000000000027941 */ /* 0x000fea0003800200 */
.L_x_45337:
        /* <DEDUP_REMOVED lines=9> */
.L_x_45336:
[----:B------:R-:W-:Y:S05]  /*13a70*/  BSYNC.RECONVERGENT B1 ;  /* 0x0000000000017941 */ /* 0x000fea0003800200 */
.L_x_45335:
        /* <DEDUP_REMOVED lines=17> */
.L_x_45346:
        /* <DEDUP_REMOVED lines=13> */
.L_x_45348:
[----:B------:R-:W-:Y:S05]  /*13c60*/  BSYNC.RECONVERGENT B3 ;  /* 0x0000000000037941 */ /* 0x000fea0003800200 */
.L_x_45347:
        /* <DEDUP_REMOVED lines=61> */
.L_x_45345:
[----:B------:R-:W-:Y:S05]  /*14040*/  BSYNC.RECONVERGENT B2 ;  /* 0x0000000000027941 */ /* 0x000fea0003800200 */
.L_x_45344:
        /* <DEDUP_REMOVED lines=9> */
.L_x_45343:
[----:B------:R-:W-:Y:S05]  /*140e0*/  BSYNC.RECONVERGENT B1 ;  /* 0x0000000000017941 */ /* 0x000fea0003800200 */
.L_x_45342:
        /* <DEDUP_REMOVED lines=17> */
.L_x_45353:
        /* <DEDUP_REMOVED lines=13> */
.L_x_45355:
[----:B------:R-:W-:Y:S05]  /*142d0*/  BSYNC.RECONVERGENT B3 ;  /* 0x0000000000037941 */ /* 0x000fea0003800200 */
.L_x_45354:
        /* <DEDUP_REMOVED lines=61> */
.L_x_45352:
[----:B------:R-:W-:Y:S05]  /*146b0*/  BSYNC.RECONVERGENT B2 ;  /* 0x0000000000027941 */ /* 0x000fea0003800200 */
.L_x_45351:
        /* <DEDUP_REMOVED lines=9> */
.L_x_45350:
[----:B------:R-:W-:Y:S05]  /*14750*/  BSYNC.RECONVERGENT B1 ;  /* 0x0000000000017941 */ /* 0x000fea0003800200 */
.L_x_45349:
        /* <DEDUP_REMOVED lines=16> */
.L_x_45358:
        /* <DEDUP_REMOVED lines=13> */
.L_x_45360:
[----:B------:R-:W-:Y:S05]  /*14930*/  BSYNC.RECONVERGENT B2 ;  /* 0x0000000000027941 */ /* 0x000fea0003800200 */
.L_x_45359:
        /* <DEDUP_REMOVED lines=61> */
.L_x_45357:
[----:B------:R-:W-:Y:S05]  /*14d10*/  BSYNC.RECONVERGENT B1 ;  /* 0x0000000000017941 */ /* 0x000fea0003800200 */
.L_x_45356:
        /* <DEDUP_REMOVED lines=9> */
.L_x_45329:
[----:B------:R-:W-:Y:S05]  /*14db0*/  BSYNC.RECONVERGENT B0 ;  /* 0x0000000000007941 */ /* 0x000fea0003800200 */
.L_x_45306:
        /* <DEDUP_REMOVED lines=23> */
.L_x_45362:
[----:B------:R-:W-:Y:S05]  /*14f30*/  BSYNC.RECONVERGENT B0 ;  /* 0x0000000000007941 */ /* 0x000fea0003800200 */
.L_x_45361:
        /* <DEDUP_REMOVED lines=26> */
.L_x_45369:
        /* <DEDUP_REMOVED lines=13> */
.L_x_45371:
[----:B------:R-:W-:Y:S05]  /*151b0*/  BSYNC.RECONVERGENT B3 ;  /* 0x0000000000037941 */ /* 0x000fea0003800200 */
.L_x_45370:
        /* <DEDUP_REMOVED lines=60> */
.L_x_45368:
[----:B------:R-:W-:Y:S05]  /*15580*/  BSYNC.RECONVERGENT B2 ;  /* 0x0000000000027941 */ /* 0x000fea0003800200 */
.L_x_45367:
        /* <DEDUP_REMOVED lines=9> */
.L_x_45366:
[----:B------:R-:W-:Y:S05]  /*15620*/  BSYNC.RECONVERGENT B1 ;  /* 0x0000000000017941 */ /* 0x000fea0003800200 */
.L_x_45365:
        /* <DEDUP_REMOVED lines=17> */
.L_x_45376:
        /* <DEDUP_REMOVED lines=13> */
.L_x_45378:
[----:B------:R-:W-:Y:S05]  /*15810*/  BSYNC.RECONVERGENT B3 ;  /* 0x0000000000037941 */ /* 0x000fea0003800200 */
.L_x_45377:
        /* <DEDUP_REMOVED lines=61> */
.L_x_45375:
[----:B------:R-:W-:Y:S05]  /*15bf0*/  BSYNC.RECONVERGENT B2 ;  /* 0x0000000000027941 */ /* 0x000fea0003800200 */
.L_x_45374:
        /* <DEDUP_REMOVED lines=9> */
.L_x_45373:
[----:B------:R-:W-:Y:S05]  /*15c90*/  BSYNC.RECONVERGENT B1 ;  /* 0x0000000000017941 */ /* 0x000fea0003800200 */
.L_x_45372:
        /* <DEDUP_REMOVED lines=17> */
.L_x_45383:
        /* <DEDUP_REMOVED lines=13> */
.L_x_45385:
[----:B------:R-:W-:Y:S05]  /*15e80*/  BSYNC.RECONVERGENT B3 ;  /* 0x0000000000037941 */ /* 0x000fea0003800200 */
.L_x_45384:
        /* <DEDUP_REMOVED lines=61> */
.L_x_45382:
[----:B------:R-:W-:Y:S05]  /*16260*/  BSYNC.RECONVERGENT B2 ;  /* 0x0000000000027941 */ /* 0x000fea0003800200 */
.L_x_45381:
        /* <DEDUP_REMOVED lines=9> */
.L_x_45380:
[----:B------:R-:W-:Y:S05]  /*16300*/  BSYNC.RECONVERGENT B1 ;  /* 0x0000000000017941 */ /* 0x000fea0003800200 */
.L_x_45379:
        /* <DEDUP_REMOVED lines=16> */
.L_x_45389:
        /* <DEDUP_REMOVED lines=13> */
.L_x_45391:
[----:B------:R-:W-:Y:S05]  /*164e0*/  BSYNC.RECONVERGENT B2 ;  /* 0x0000000000027941 */ /* 0x000fea0003800200 */
.L_x_45390:
        /* <DEDUP_REMOVED lines=61> */
.L_x_45388:
[----:B------:R-:W-:Y:S05]  /*168c0*/  BSYNC.RECONVERGENT B1 ;  /* 0x0000000000017941 */ /* 0x000fea0003800200 */
.L_x_45387:
        /* <DEDUP_REMOVED lines=10> */
.L_x_45364:
        /* <DEDUP_REMOVED lines=21> */
.L_x_45396:
        /* <DEDUP_REMOVED lines=13> */
.L_x_45398:
[----:B------:R-:W-:Y:S05]  /*16b90*/  BSYNC.RECONVERGENT B3 ;  /* 0x0000000000037941 */ /* 0x000fea0003800200 */
.L_x_45397:
        /* <DEDUP_REMOVED lines=60> */
.L_x_45395:
[----:B------:R-:W-:Y:S05]  /*16f60*/  BSYNC.RECONVERGENT B2 ;  /* 0x0000000000027941 */ /* 0x000fea0003800200 */
.L_x_45394:
        /* <DEDUP_REMOVED lines=9> */
.L_x_45393:
[----:B------:R-:W-:Y:S05]  /*17000*/  BSYNC.RECONVERGENT B1 ;  /* 0x0000000000017941 */ /* 0x000fea0003800200 */
.L_x_45392:
        /* <DEDUP_REMOVED lines=17> */
.L_x_45403:
        /* <DEDUP_REMOVED lines=13> */
.L_x_45405:
[----:B------:R-:W-:Y:S05]  /*171f0*/  BSYNC.RECONVERGENT B3 ;  /* 0x0000000000037941 */ /* 0x000fea0003800200 */
.L_x_45404:
        /* <DEDUP_REMOVED lines=61> */
.L_x_45402:
[----:B------:R-:W-:Y:S05]  /*175d0*/  BSYNC.RECONVERGENT B2 ;  /* 0x0000000000027941 */ /* 0x000fea0003800200 */
.L_x_45401:
        /* <DEDUP_REMOVED lines=9> */
.L_x_45400:
[----:B------:R-:W-:Y:S05]  /*17670*/  BSYNC.RECONVERGENT B1 ;  /* 0x0000000000017941 */ /* 0x000fea0003800200 */
.L_x_45399:
        /* <DEDUP_REMOVED lines=17> */
.L_x_45410:
        /* <DEDUP_REMOVED lines=13> */
.L_x_45412:
[----:B------:R-:W-:Y:S05]  /*17860*/  BSYNC.RECONVERGENT B3 ;  /* 0x0000000000037941 */ /* 0x000fea0003800200 */
.L_x_45411:
        /* <DEDUP_REMOVED lines=61> */
.L_x_45409:
[----:B------:R-:W-:Y:S05]  /*17c40*/  BSYNC.RECONVERGENT B2 ;  /* 0x0000000000027941 */ /* 0x000fea0003800200 */
.L_x_45408:
        /* <DEDUP_REMOVED lines=9> */
.L_x_45407:
[----:B------:R-:W-:Y:S05]  /*17ce0*/  BSYNC.RECONVERGENT B1 ;  /* 0x0000000000017941 */ /* 0x000fea0003800200 */
.L_x_45406:
        /* <DEDUP_REMOVED lines=16> */
.L_x_45415:
        /* <DEDUP_REMOVED lines=13> */
.L_x_45417:
[----:B------:R-:W-:Y:S05]  /*17ec0*/  BSYNC.RECONVERGENT B2 ;  /* 0x0000000000027941 */ /* 0x000fea0003800200 */
.L_x_45416:
        /* <DEDUP_REMOVED lines=61> */
.L_x_45414:
[----:B------:R-:W-:Y:S05]  /*182a0*/  BSYNC.RECONVERGENT B1 ;  /* 0x0000000000017941 */ /* 0x000fea0003800200 */
.L_x_45413:
        /* <DEDUP_REMOVED lines=9> */
.L_x_45386:
[----:B------:R-:W-:Y:S05]  /*18340*/  BSYNC.RECONVERGENT B0 ;  /* 0x0000000000007941 */ /* 0x000fea0003800200 */
.L_x_45363:
        /* <DEDUP_REMOVED lines=23> */
.L_x_45419:
[----:B------:R-:W-:Y:S05]  /*184c0*/  BSYNC.RECONVERGENT B0 ;  /* 0x0000000000007941 */ /* 0x000fea0003800200 */
.L_x_45418:
        /* <DEDUP_REMOVED lines=26> */
.L_x_45426:
        /* <DEDUP_REMOVED lines=13> */
.L_x_45428:
[----:B------:R-:W-:Y:S05]  /*18740*/  BSYNC.RECONVERGENT B3 ;  /* 0x0000000000037941 */ /* 0x000fea0003800200 */
.L_x_45427:
        /* <DEDUP_REMOVED lines=60> */
.L_x_45425:
[----:B------:R-:W-:Y:S05]  /*18b10*/  BSYNC.RECONVERGENT B2 ;  /* 0x0000000000027941 */ /* 0x000fea0003800200 */
.L_x_45424:
        /* <DEDUP_REMOVED lines=9> */
.L_x_45423:
[----:B------:R-:W-:Y:S05]  /*18bb0*/  BSYNC.RECONVERGENT B1 ;  /* 0x0000000000017941 */ /* 0x000fea0003800200 */
.L_x_45422:
        /* <DEDUP_REMOVED lines=17> */
.L_x_45433:
        /* <DEDUP_REMOVED lines=13> */
.L_x_45435:
[----:B------:R-:W-:Y:S05]  /*18da0*/  BSYNC.RECONVERGENT B3 ;  /* 0x0000000000037941 */ /* 0x000fea0003800200 */
.L_x_45434:
        /* <DEDUP_REMOVED lines=61> */
.L_x_45432:
[----:B------:R-:W-:Y:S05]  /*19180*/  BSYNC.RECONVERGENT B2 ;  /* 0x0000000000027941 */ /* 0x000fea0003800200 */
.L_x_45431:
        /* <DEDUP_REMOVED lines=9> */
.L_x_45430:
[----:B------:R-:W-:Y:S05]  /*19220*/  BSYNC.RECONVERGENT B1 ;  /* 0x0000000000017941 */ /* 0x000fea0003800200 */
.L_x_45429:
        /* <DEDUP_REMOVED lines=17> */
.L_x_45440:
        /* <DEDUP_REMOVED lines=13> */
.L_x_45442:
[----:B------:R-:W-:Y:S05]  /*19410*/  BSYNC.RECONVERGENT B3 ;  /* 0x0000000000037941 */ /* 0x000fea0003800200 */
.L_x_45441:
        /* <DEDUP_REMOVED lines=61> */
.L_x_45439:
[----:B------:R-:W-:Y:S05]  /*197f0*/  BSYNC.RECONVERGENT B2 ;  /* 0x0000000000027941 */ /* 0x000fea0003800200 */
.L_x_45438:
        /* <DEDUP_REMOVED lines=9> */
.L_x_45437:
[----:B------:R-:W-:Y:S05]  /*19890*/  BSYNC.RECONVERGENT B1 ;  /* 0x0000000000017941 */ /* 0x000fea0003800200 */
.L_x_45436:
        /* <DEDUP_REMOVED lines=16> */
.L_x_45446:
        /* <DEDUP_REMOVED lines=13> */
.L_x_45448:
[----:B------:R-:W-:Y:S05]  /*19a70*/  BSYNC.RECONVERGENT B2 ;  /* 0x0000000000027941 */ /* 0x000fea0003800200 */
.L_x_45447:
        /* <DEDUP_REMOVED lines=61> */
.L_x_45445:
[----:B------:R-:W-:Y:S05]  /*19e50*/  BSYNC.RECONVERGENT B1 ;  /* 0x0000000000017941 */ /* 0x000fea0003800200 */
.L_x_45444:
        /* <DEDUP_REMOVED lines=10> */
.L_x_45421:
        /* <DEDUP_REMOVED lines=21> */
.L_x_45453:
        /* <DEDUP_REMOVED lines=13> */
.L_x_45455:
[----:B------:R-:W-:Y:S05]  /*1a120*/  BSYNC.RECONVERGENT B3 ;  /* 0x0000000000037941 */ /* 0x000fea0003800200 */
.L_x_45454:
        /* <DEDUP_REMOVED lines=60> */
.L_x_45452:
[----:B------:R-:W-:Y:S05]  /*1a4f0*/  BSYNC.RECONVERGENT B2 ;  /* 0x0000000000027941 */ /* 0x000fea0003800200 */
.L_x_45451:
        /* <DEDUP_REMOVED lines=9> */
.L_x_45450:
[----:B------:R-:W-:Y:S05]  /*1a590*/  BSYNC.RECONVERGENT B1 ;  /* 0x0000000000017941 */ /* 0x000fea0003800200 */
.L_x_45449:
        /* <DEDUP_REMOVED lines=17> */
.L_x_45460:
        /* <DEDUP_REMOVED lines=13> */
.L_x_45462:
[----:B------:R-:W-:Y:S05]  /*1a780*/  BSYNC.RECONVERGENT B3 ;  /* 0x0000000000037941 */ /* 0x000fea0003800200 */
.L_x_45461:
        /* <DEDUP_REMOVED lines=61> */
.L_x_45459:
[----:B------:R-:W-:Y:S05]  /*1ab60*/  BSYNC.RECONVERGENT B2 ;  /* 0x0000000000027941 */ /* 0x000fea0003800200 */
.L_x_45458:
        /* <DEDUP_REMOVED lines=9> */
.L_x_45457:
[----:B------:R-:W-:Y:S05]  /*1ac00*/  BSYNC.RECONVERGENT B1 ;  /* 0x0000000000017941 */ /* 0x000fea0003800200 */
.L_x_45456:
        /* <DEDUP_REMOVED lines=17> */
.L_x_45467:
        /* <DEDUP_REMOVED lines=13> */
.L_x_45469:
[----:B------:R-:W-:Y:S05]  /*1adf0*/  BSYNC.RECONVERGENT B3 ;  /* 0x0000000000037941 */ /* 0x000fea0003800200 */
.L_x_45468:
        /* <DEDUP_REMOVED lines=61> */
.L_x_45466:
[----:B------:R-:W-:Y:S05]  /*1b1d0*/  BSYNC.RECONVERGENT B2 ;  /* 0x0000000000027941 */ /* 0x000fea0003800200 */
.L_x_45465:
        /* <DEDUP_REMOVED lines=9> */
.L_x_45464:
[----:B------:R-:W-:Y:S05]  /*1b270*/  BSYNC.RECONVERGENT B1 ;  /* 0x0000000000017941 */ /* 0x000fea0003800200 */
.L_x_45463:
        /* <DEDUP_REMOVED lines=16> */
.L_x_45472:
        /* <DEDUP_REMOVED lines=13> */
.L_x_45474:
[----:B------:R-:W-:Y:S05]  /*1b450*/  BSYNC.RECONVERGENT B2 ;  /* 0x0000000000027941 */ /* 0x000fea0003800200 */
.L_x_45473:
        /* <DEDUP_REMOVED lines=61> */
.L_x_45471:
[----:B------:R-:W-:Y:S05]  /*1b830*/  BSYNC.RECONVERGENT B1 ;  /* 0x0000000000017941 */ /* 0x000fea0003800200 */
.L_x_45470:
        /* <DEDUP_REMOVED lines=9> */
.L_x_45443:
[----:B------:R-:W-:Y:S05]  /*1b8d0*/  BSYNC.RECONVERGENT B0 ;  /* 0x0000000000007941 */ /* 0x000fea0003800200 */
.L_x_45420:
        /* <DEDUP_REMOVED lines=23> */
.L_x_45476:
[----:B------:R-:W-:Y:S05]  /*1ba50*/  BSYNC.RECONVERGENT B0 ;  /* 0x0000000000007941 */ /* 0x000fea0003800200 */
.L_x_45475:
        /* <DEDUP_REMOVED lines=26> */
.L_x_45483:
        /* <DEDUP_REMOVED lines=13> */
.L_x_45485:
[----:B------:R-:W-:Y:S05]  /*1bcd0*/  BSYNC.RECONVERGENT B3 ;  /* 0x0000000000037941 */ /* 0x000fea0003800200 */
.L_x_45484:
        /* <DEDUP_REMOVED lines=61> */
.L_x_45482:
[----:B------:R-:W-:Y:S05]  /*1c0b0*/  BSYNC.RECONVERGENT B2 ;  /* 0x0000000000027941 */ /* 0x000fea0003800200 */
.L_x_45481:
        /* <DEDUP_REMOVED lines=9> */
.L_x_45480:
[----:B------:R-:W-:Y:S05]  /*1c150*/  BSYNC.RECONVERGENT B1 ;  /* 0x0000000000017941 */ /* 0x000fea0003800200 */
.L_x_45479:
        /* <DEDUP_REMOVED lines=17> */
.L_x_45490:
        /* <DEDUP_REMOVED lines=13> */
.L_x_45492:
[----:B------:R-:W-:Y:S05]  /*1c340*/  BSYNC.RECONVERGENT B3 ;  /* 0x0000000000037941 */ /* 0x000fea0003800200 */
.L_x_45491:
        /* <DEDUP_REMOVED lines=61> */
.L_x_45489:
[----:B------:R-:W-:Y:S05]  /*1c720*/  BSYNC.RECONVERGENT B2 ;  /* 0x0000000000027941 */ /* 0x000fea0003800200 */
.L_x_45488:
        /* <DEDUP_REMOVED lines=9> */
.L_x_45487:
[----:B------:R-:W-:Y:S05]  /*1c7c0*/  BSYNC.RECONVERGENT B1 ;  /* 0x0000000000017941 */ /* 0x000fea0003800200 */
.L_x_45486:
        /* <DEDUP_REMOVED lines=17> */
.L_x_45497:
        /* <DEDUP_REMOVED lines=13> */
.L_x_45499:
[----:B------:R-:W-:Y:S05]  /*1c9b0*/  BSYNC.RECONVERGENT B3 ;  /* 0x0000000000037941 */ /* 0x000fea0003800200 */
.L_x_45498:
        /* <DEDUP_REMOVED lines=61> */
.L_x_45496:
[----:B------:R-:W-:Y:S05]  /*1cd90*/  BSYNC.RECONVERGENT B2 ;  /* 0x0000000000027941 */ /* 0x000fea0003800200 */
.L_x_45495:
        /* <DEDUP_REMOVED lines=9> */
.L_x_45494:
[----:B------:R-:W-:Y:S05]  /*1ce30*/  BSYNC.RECONVERGENT B1 ;  /* 0x0000000000017941 */ /* 0x000fea0003800200 */
.L_x_45493:
        /* <DEDUP_REMOVED lines=16> */
.L_x_45503:
        /* <DEDUP_REMOVED lines=13> */
.L_x_45505:
[----:B------:R-:W-:Y:S05]  /*1d010*/  BSYNC.RECONVERGENT B2 ;  /* 0x0000000000027941 */ /* 0x000fea0003800200 */
.L_x_45504:
        /* <DEDUP_REMOVED lines=58> */
[----:B------:R-:W-:Y:S01]  /*1d3c0*/  IMAD.MOV.U32 R167, RZ, RZ, R170 ;  /* 0x000000ffffa77224 */ /* 0x000fe200078e00aa */
[----:B------:R-:W-:Y:S02]  /*1d3d0*/  MOV R170, R190 ;  /* 0x000000be00aa7202 */ /* 0x000fe40000000f00 */
[----:B------:R-:W-:-:S07]  /*1d3e0*/  LOP3.LUT R177, R177, R184, R191, 0x96, !PT ;  /* 0x000000b8b1b17212 */ /* 0x000fce00078e96bf */
.L_x_45502:
[----:B------:R-:W-:Y:S05]  /*1d3f0*/  BSYNC.RECONVERGENT B1 ;  /* 0x0000000000017941 */ /* 0x000fea0003800200 */
.L_x_45501:
[----:B------:R-:W-:Y:S01]  /*1d400*/  HFMA2 R184, -RZ, RZ, 0.1171875, 0 ;  /* 0x2f800000ffb87431 */ /* 0x000fe200000001ff */
[----:B------:R-:W-:Y:S01]  /*1d410*/  I2FP.F32.U32 R167, R167 ;  /* 0x000000a700a77245 */ /* 0x000fe20000201000 */
[----:B------:R-:W-:-:S04]  /*1d420*/  FMUL.FTZ R171, R127, UR11 ;  /* 0x0000000b7fab7c20 */ /* 0x000fc80008410000 */
[----:B------:R-:W-:Y:S01]  /*1d430*/  FMUL.FTZ R171, R171, UR10 ;  /* 0x0000000aabab7c20 */ /* 0x000fe20008410000 */
[----:B------:R-:W-:-:S05]  /*1d440*/  FFMA.FTZ R167, R167, R184, 1.1641532182693481445e-10 ;  /* 0x2f000000a7a77423 */ /* 0x000fca00000100b8 */
[----:B------:R-:W-:-:S04]  /*1d450*/  FSETP.GTU.FTZ.AND P2, PT, R167, UR8, PT ;  /* 0x00000008a7007c0b */ /* 0x000fc8000bf5c000 */
[----:B------:R-:W-:Y:S02]  /*1d460*/  FSEL R184, R171, RZ, !P2 ;  /* 0x000000ffabb87208 */ /* 0x000fe40005000000 */
[----:B------:R-:W-:-:S03]  /*1d470*/  SEL R183, RZ, 0x1, P2 ;  /* 0x00000001ffb77807 */ /* 0x000fc60001000000 */
[----:B------:R-:W-:Y:S01]  /*1d480*/  FFMA.FTZ R167, R184, R11, R131 ;  /* 0x0000000bb8a77223 */ /* 0x000fe20000010083 */
[----:B------:R-:W-:Y:S06]  /*1d490*/  BRA `(.L_x_45500) ;  /* 0x0000001800787947 */ /* 0x000fec0003800000 */
.L_x_45478:
[----:B------:R-:W-:Y:S01]  /*1d4a0*/  BSSY.RECONVERGENT B1, `(.L_x_45506) ;  /* 0x000006a000017945 */ /* 0x000fe20003800200 */
[----:B-1----:R-:W-:Y:S01]  /*1d4b0*/  IMAD.MOV.U32 R171, RZ, RZ, R167 ;  /* 0x000000ffffab7224 */ /* 0x002fe200078e00a7 */
        /* <DEDUP_REMOVED lines=19> */
.L_x_45510:
        /* <DEDUP_REMOVED lines=13> */
.L_x_45512:
[----:B------:R-:W-:Y:S05]  /*1d6c0*/  BSYNC.RECONVERGENT B3 ;  /* 0x0000000000037941 */ /* 0x000fea0003800200 */
.L_x_45511:
        /* <DEDUP_REMOVED lines=61> */
.L_x_45509:
[----:B------:R-:W-:Y:S05]  /*1daa0*/  BSYNC.RECONVERGENT B2 ;  /* 0x0000000000027941 */ /* 0x000fea0003800200 */
.L_x_45508:
        /* <DEDUP_REMOVED lines=9> */
.L_x_45507:
[----:B------:R-:W-:Y:S05]  /*1db40*/  BSYNC.RECONVERGENT B1 ;  /* 0x0000000000017941 */ /* 0x000fea0003800200 */
.L_x_45506:
        /* <DEDUP_REMOVED lines=17> */
.L_x_45517:
        /* <DEDUP_REMOVED lines=13> */
.L_x_45519:
[----:B------:R-:W-:Y:S05]  /*1dd30*/  BSYNC.RECONVERGENT B3 ;  /* 0x0000000000037941 */ /* 0x000fea0003800200 */
.L_x_45518:
        /* <DEDUP_REMOVED lines=61> */
.L_x_45516:
[----:B------:R-:W-:Y:S05]  /*1e110*/  BSYNC.RECONVERGENT B2 ;  /* 0x0000000000027941 */ /* 0x000fea0003800200 */
.L_x_45515:
        /* <DEDUP_REMOVED lines=9> */
.L_x_45514:
[----:B------:R-:W-:Y:S05]  /*1e1b0*/  BSYNC.RECONVERGENT B1 ;  /* 0x0000000000017941 */ /* 0x000fea0003800200 */
.L_x_45513:
        /* <DEDUP_REMOVED lines=17> */
.L_x_45524:
        /* <DEDUP_REMOVED lines=13> */
.L_x_45526:
[----:B------:R-:W-:Y:S05]  /*1e3a0*/  BSYNC.RECONVERGENT B3 ;  /* 0x0000000000037941 */ /* 0x000fea0003800200 */
.L_x_45525:
        /* <DEDUP_REMOVED lines=61> */
.L_x_45523:
[----:B------:R-:W-:Y:S05]  /*1e780*/  BSYNC.RECONVERGENT B2 ;  /* 0x0000000000027941 */ /* 0x000fea0003800200 */
.L_x_45522:
        /* <DEDUP_REMOVED lines=9> */
.L_x_45521:
[----:B------:R-:W-:Y:S05]  /*1e820*/  BSYNC.RECONVERGENT B1 ;  /* 0x0000000000017941 */ /* 0x000fea0003800200 */
.L_x_45520:
        /* <DEDUP_REMOVED lines=16> */
.L_x_45529:
        /* <DEDUP_REMOVED lines=13> */
.L_x_45531:
[----:B------:R-:W-:Y:S05]  /*1ea00*/  BSYNC.RECONVERGENT B2 ;  /* 0x0000000000027941 */ /* 0x000fea0003800200 */
.L_x_45530:
        /* <DEDUP_REMOVED lines=61> */
.L_x_45528:
[----:B------:R-:W-:Y:S05]  /*1ede0*/  BSYNC.RECONVERGENT B1 ;  /* 0x0000000000017941 */ /* 0x000fea0003800200 */
.L_x_45527:
        /* <DEDUP_REMOVED lines=8> */
[----:B------:R-:W-:-:S07]  /*1ee70*/  FMUL.FTZ R167, R184, R11 ;  /* 0x0000000bb8a77220 */ /* 0x000fce0000410000 */
.L_x_45500:
[----:B------:R-:W-:Y:S05]  /*1ee80*/  BSYNC.RECONVERGENT B0 ;  /* 0x0000000000007941 */ /* 0x000fea0003800200 */
.L_x_45477:
        /* <DEDUP_REMOVED lines=17> */
[----:B------:R-:W-:Y:S02]  /*1efa0*/  IADD3 R169, PT, PT, R0, 0x100, RZ ;  /* 0x0000010000a97810 */ /* 0x000fe40007ffe0ff */
[----:B------:R-:W-:Y:S01]  /*1efb0*/  LOP3.LUT R0, R180, 0xff, RZ, 0xc0, !PT ;  /* 0x000000ffb4007812 */ /* 0x000fe200078ec0ff */
[----:B------:R-:W-:-:S05]  /*1efc0*/  IMAD R171, R171, 0x100, R198 ;  /* 0x00000100abab7824 */ /* 0x000fca00078e02c6 */
[----:B------:R-:W-:Y:S01]  /*1efd0*/  IADD3 R171, PT, PT, R171, R0, RZ ;  /* 0x00000000abab7210 */ /* 0x000fe20007ffe0ff */
[----:B0-----:R-:W-:-:S05]  /*1efe0*/  IMAD.WIDE.U32 R184, R169, 0x4, R184 ;  /* 0x00000004a9b87825 */ /* 0x001fca00078e00b8 */
[----:B------:R0:W-:Y:S02]  /*1eff0*/  STG.E desc[UR6][R184.64], R171 ;  /* 0x000000abb8007986 */ /* 0x0001e4000c101906 */
.L_x_45533:
[----:B------:R-:W-:Y:S05]  /*1f000*/  BSYNC.RECONVERGENT B0 ;  /* 0x0000000000007941 */ /* 0x000fea0003800200 */
.L_x_45532:
[----:B-----5:R1:W5:Y:S04]  /*1f010*/  @P1 LDG.E.128 R124, desc[UR6][R194.64] ;  /* 0x00000006c27c1981 */ /* 0x020368000c1e1d00 */
        /* <DEDUP_REMOVED lines=25> */
.L_x_45540:
        /* <DEDUP_REMOVED lines=13> */
.L_x_45542:
[----:B------:R-:W-:Y:S05]  /*1f280*/  BSYNC.RECONVERGENT B3 ;  /* 0x0000000000037941 */ /* 0x000fea0003800200 */
.L_x_45541:
[----:B------:R-:W-:Y:S01]  /*1f290*/  IMAD.WIDE.U32 R176, R174, -0x326172a9, RZ ;  /* 0xcd9e8d57aeb07825 */ /* 0x000fe200078e00ff */
[----:B-1----:R-:W-:-:S03]  /*1f2a0*/  LOP3.LUT R194, R179, R169, R3, 0x96, !PT ;  /* 0x000000a9b3c27212 */ /* 0x002fc600078e9603 */
        /* <DEDUP_REMOVED lines=58> */
.L_x_45539:
[----:B------:R-:W-:Y:S05]  /*1f650*/  BSYNC.RECONVERGENT B2 ;  /* 0x0000000000027941 */ /* 0x000fea0003800200 */
.L_x_45538:
        /* <DEDUP_REMOVED lines=9> */
.L_x_45537:
[----:B------:R-:W-:Y:S05]  /*1f6f0*/  BSYNC.RECONVERGENT B1 ;  /* 0x0000000000017941 */ /* 0x000fea0003800200 */
.L_x_45536:
        /* <DEDUP_REMOVED lines=17> */
.L_x_45547:
        /* <DEDUP_REMOVED lines=13> */
.L_x_45549:
[----:B------:R-:W-:Y:S05]  /*1f8e0*/  BSYNC.RECONVERGENT B3 ;  /* 0x0000000000037941 */ /* 0x000fea0003800200 */
.L_x_45548:
        /* <DEDUP_REMOVED lines=61> */
.L_x_45546:
[----:B------:R-:W-:Y:S05]  /*1fcc0*/  BSYNC.RECONVERGENT B2 ;  /* 0x0000000000027941 */ /* 0x000fea0003800200 */
.L_x_45545:
        /* <DEDUP_REMOVED lines=9> */
.L_x_45544:
[----:B------:R-:W-:Y:S05]  /*1fd60*/  BSYNC.RECONVERGENT B1 ;  /* 0x0000000000017941 */ /* 0x000fea0003800200 */
.L_x_45543:
        /* <DEDUP_REMOVED lines=17> */
.L_x_45554:
        /* <DEDUP_REMOVED lines=13> */
.L_x_45556:
[----:B------:R-:W-:Y:S05]  /*1ff50*/  BSYNC.RECONVERGENT B3 ;  /* 0x0000000000037941 */ /* 0x000fea0003800200 */
.L_x_45555:
[----:B------:R-:W-:Y:S01]  /*1ff60*/  IMAD.WIDE.U32 R176, R174, -0x326172a9, RZ ;  /* 0xcd9e8d57aeb07825 */ /* 0x000fe200078e00ff */
[----:B-1----:R-:W-:-:S03]  /*1ff70*/  LOP3.LUT R196, R179, R171, R3, 0x96, !PT ;  /* 0x000000abb3c47212 */ /* 0x002fc600078e9603 */
        /* <DEDUP_REMOVED lines=59> */
.L_x_45553:
[----:B------:R-:W-:Y:S05]  /*20330*/  BSYNC.RECONVERGENT B2 ;  /* 0x0000000000027941 */ /* 0x000fea0003800200 */
.L_x_45552:
        /* <DEDUP_REMOVED lines=9> */
.L_x_45551:
[----:B------:R-:W-:Y:S05]  /*203d0*/  BSYNC.RECONVERGENT B1 ;  /* 0x0000000000017941 */ /* 0x000fea0003800200 */
.L_x_45550:
        /* <DEDUP_REMOVED lines=16> */
.L_x_45560:
        /* <DEDUP_REMOVED lines=13> */
.L_x_45562:
[----:B------:R-:W-:Y:S05]  /*205b0*/  BSYNC.RECONVERGENT B2 ;  /* 0x0000000000027941 */ /* 0x000fea0003800200 */
.L_x_45561:
        /* <DEDUP_REMOVED lines=61> */
.L_x_45559:
[----:B------:R-:W-:Y:S05]  /*20990*/  BSYNC.RECONVERGENT B1 ;  /* 0x0000000000017941 */ /* 0x000fea0003800200 */
.L_x_45558:
        /* <DEDUP_REMOVED lines=10> */
.L_x_45535:
        /* <DEDUP_REMOVED lines=21> */
.L_x_45567:
        /* <DEDUP_REMOVED lines=13> */
.L_x_45569:
[----:B------:R-:W-:Y:S05]  /*20c60*/  BSYNC.RECONVERGENT B3 ;  /* 0x0000000000037941 */ /* 0x000fea0003800200 */
.L_x_45568:
        /* <DEDUP_REMOVED lines=60> */
.L_x_45566:
[----:B------:R-:W-:Y:S05]  /*21030*/  BSYNC.RECONVERGENT B2 ;  /* 0x0000000000027941 */ /* 0x000fea0003800200 */
.L_x_45565:
        /* <DEDUP_REMOVED lines=9> */
.L_x_45564:
[----:B------:R-:W-:Y:S05]  /*210d0*/  BSYNC.RECONVERGENT B1 ;  /* 0x0000000000017941 */ /* 0x000fea0003800200 */
.L_x_45563:
        /* <DEDUP_REMOVED lines=17> */
.L_x_45574:
        /* <DEDUP_REMOVED lines=13> */
.L_x_45576:
[----:B------:R-:W-:Y:S05]  /*212c0*/  BSYNC.RECONVERGENT B3 ;  /* 0x0000000000037941 */ /* 0x000fea0003800200 */
.L_x_45575:
        /* <DEDUP_REMOVED lines=61> */
.L_x_45573:
[----:B------:R-:W-:Y:S05]  /*216a0*/  BSYNC.RECONVERGENT B2 ;  /* 0x0000000000027941 */ /* 0x000fea0003800200 */
.L_x_45572:
        /* <DEDUP_REMOVED lines=8> */
[----:B------:R-:W-:-:S07]  /*21730*/  FMUL.FTZ R169, R0, R5 ;  /* 0x0000000500a97220 */ /* 0x000fce0000410000 */
.L_x_45571:
[----:B------:R-:W-:Y:S05]  /*21740*/  BSYNC.RECONVERGENT B1 ;  /* 0x0000000000017941 */ /* 0x000fea0003800200 */
.L_x_45570:
        /* <DEDUP_REMOVED lines=17> */
.L_x_45581:
        /* <DEDUP_REMOVED lines=13> */
.L_x_45583:
[----:B------:R-:W-:Y:S05]  /*21930*/  BSYNC.RECONVERGENT B3 ;  /* 0x0000000000037941 */ /* 0x000fea0003800200 */
.L_x_45582:
[----:B------:R-:W-:Y:S01]  /*21940*/  IMAD.WIDE.U32 R176, R174, -0x326172a9, RZ ;  /* 0xcd9e8d57aeb07825 */ /* 0x000fe200078e00ff */
[----:B-1----:R-:W-:Y:S02]  /*21950*/  LOP3.LUT R196, R179, R171, R3, 0x96, !PT ;  /* 0x000000abb3c47212 */ /* 0x002fe400078e9603 */
        /* <DEDUP_REMOVED lines=59> */
.L_x_45580:
[----:B------:R-:W-:Y:S05]  /*21d10*/  BSYNC.RECONVERGENT B2 ;  /* 0x0000000000027941 */ /* 0x000fea0003800200 */
.L_x_45579:
        /* <DEDUP_REMOVED lines=9> */
.L_x_45578:
[----:B------:R-:W-:Y:S05]  /*21db0*/  BSYNC.RECONVERGENT B1 ;  /* 0x0000000000017941 */ /* 0x000fea0003800200 */
.L_x_45577:
        /* <DEDUP_REMOVED lines=16> */
.L_x_45586:
        /* <DEDUP_REMOVED lines=13> */
.L_x_45588:
[----:B------:R-:W-:Y:S05]  /*21f90*/  BSYNC.RECONVERGENT B2 ;  /* 0x0000000000027941 */ /* 0x000fea0003800200 */
.L_x_45587:
[----:B-1----:R-:W-:Y:S01]  /*21fa0*/  IMAD.WIDE.U32 R194, R174, -0x326172a9, RZ ;  /* 0xcd9e8d57aec27825 */ /* 0x002fe200078e00ff */
        /* <DEDUP_REMOVED lines=60> */
.L_x_45585:
[----:B------:R-:W-:Y:S05]  /*22370*/  BSYNC.RECONVERGENT B1 ;  /* 0x0000000000017941 */ /* 0x000fea0003800200 */
.L_x_45584:
        /* <DEDUP_REMOVED lines=9> */
.L_x_45557:
[----:B------:R-:W-:Y:S05]  /*22410*/  BSYNC.RECONVERGENT B0 ;  /* 0x0000000000007941 */ /* 0x000fea0003800200 */
.L_x_45534:
[----:B------:R-:W-:Y:S01]  /*22420*/  FADD.FTZ R0, RZ, R132 ;  /* 0x00000084ff007221 */ /* 0x000fe20000010000 */
[----:B------:R-:W0:Y:S01]  /*22430*/  S2R R192, SR_TID.X ;  /* 0x0000000000c07919 */ /* 0x000e220000002100 */
[----:B------:R-:W-:Y:S01]  /*22440*/  IMAD.WIDE.U32 R186, R191, 0x10, R186 ;  /* 0x00000010bfba7825 */ /* 0x000fe200078e00ba */
[----:B------:R-:W-:Y:S03]  /*22450*/  BSSY.RECONVERGENT B0, `(.L_x_45589) ;  /* 0x0000035000007945 */ /* 0x000fe60003800200 */
[----:B-1----:R-:W-:Y:S01]  /*22460*/  FADD.FTZ R195, R0, R133 ;  /* 0x0000008500c37221 */ /* 0x002fe20000010000 */
        /* <DEDUP_REMOVED lines=51> */
.L_x_45590:
[----:B------:R-:W-:Y:S05]  /*227a0*/  BSYNC.RECONVERGENT B0 ;  /* 0x0000000000007941 */ /* 0x000fea0003800200 */
.L_x_45589:
        /* <DEDUP_REMOVED lines=104> */
.L_x_45606:
        /* <DEDUP_REMOVED lines=17> */
[----:B------:R-:W-:Y:S01]  /*22f40*/  VIADD R189, R189, 0xffffffff ;  /* 0xffffffffbdbd7836 */ /* 0x000fe20000000000 */
[----:B------:R-:W-:-:S03]  /*22f50*/  LOP3.LUT R172, R192, 0x1f, RZ, 0xc0, !PT ;  /* 0x0000001fc0ac7812 */ /* 0x000fc600078ec0ff */
        /* <DEDUP_REMOVED lines=21> */
[----:B------:R-:W-:Y:S01]  /*230b0*/  FMUL.FTZ R133, R0, R195 ;  /* 0x000000c300857220 */ /* 0x000fe20000410000 */
[C---:B------:R-:W-:Y:S01]  /*230c0*/  FADD.FTZ R143, -R186.reuse, R143 ;  /* 0x0000008fba8f7221 */ /* 0x040fe20000010100 */
[----:B------:R-:W-:Y:S01]  /*230d0*/  FADD.FTZ R219, -R186, R158 ;  /* 0x0000009ebadb7221 */ /* 0x000fe20000010100 */
[C---:B------:R-:W-:Y:S01]  /*230e0*/  FMUL.FTZ R134, R0.reuse, R135 ;  /* 0x0000008700867220 */ /* 0x040fe20000410000 */
[C---:B------:R-:W-:Y:S01]  /*230f0*/  FMUL.FTZ R136, R0.reuse, R137 ;  /* 0x0000008900887220 */ /* 0x040fe20000410000 */
[C---:B------:R-:W-:Y:S01]  /*23100*/  FMUL.FTZ R138, R0.reuse, R139 ;  /* 0x0000008b008a7220 */ /* 0x040fe20000410000 */
[----:B------:R-:W-:Y:S01]  /*23110*/  FMUL.FTZ R140, R0, R141 ;  /* 0x0000008d008c7220 */ /* 0x000fe20000410000 */
[----:B------:R-:W-:Y:S01]  /*23120*/  LEA.HI.SX32 R189, R189, R172, 0x1e ;  /* 0x000000acbdbd7211 */ /* 0x000fe200078ff2ff */
        /* <DEDUP_REMOVED lines=10> */
[----:B------:R-:W-:Y:S01]  /*231d0*/  FADD.FTZ R221, -R186, R160 ;  /* 0x000000a0badd7221 */ /* 0x000fe20000010100 */
[----:B------:R-:W-:Y:S01]  /*231e0*/  FFMA.FTZ R145, R132, R121, R81 ;  /* 0x0000007984917223 */ /* 0x000fe20000010051 */
[C---:B------:R-:W-:Y:S01]  /*231f0*/  FADD.FTZ R151, -R186.reuse, R151 ;  /* 0x00000097ba977221 */ /* 0x040fe20000010100 */
[----:B------:R-:W-:Y:S01]  /*23200*/  FADD.FTZ R217, -R186, R156 ;  /* 0x0000009cbad97221 */ /* 0x000fe20000010100 */
[----:B------:R-:W-:Y:S01]  /*23210*/  FMUL.FTZ R160, R0, R147 ;  /* 0x0000009300a07220 */ /* 0x000fe20000410000 */
[----:B------:R-:W-:Y:S01]  /*23220*/  FFMA.FTZ R132, R133, R116, R76 ;  /* 0x0000007485847223 */ /* 0x000fe2000001004c */
        /* <DEDUP_REMOVED lines=8> */
[----:B------:R-:W-:Y:S01]  /*232b0*/  FFMA.FTZ R137, R140, R113, R73 ;  /* 0x000000718c897223 */ /* 0x000fe20000010049 */
[----:B------:R-:W-:Y:S01]  /*232c0*/  FADD.FTZ R153, -R186, R153 ;  /* 0x00000099ba997221 */ /* 0x000fe20000010100 */
[C---:B------:R-:W-:Y:S01]  /*232d0*/  FMUL.FTZ R154, R0.reuse, R157 ;  /* 0x0000009d009a7220 */ /* 0x040fe20000410000 */
[C---:B------:R-:W-:Y:S01]  /*232e0*/  FMUL.FTZ R170, R0.reuse, R159 ;  /* 0x0000009f00aa7220 */ /* 0x040fe20000410000 */
[----:B------:R-:W-:Y:S01]  /*232f0*/  FMUL.FTZ R166, R0, R161 ;  /* 0x000000a100a67220 */ /* 0x000fe20000410000 */
[----:B------:R-:W-:Y:S01]  /*23300*/  FFMA.FTZ R144, R187, R120, R80 ;  /* 0x00000078bb907223 */ /* 0x000fe20000010050 */
[----:B------:R-:W-:Y:S01]  /*23310*/  FFMA.FTZ R146, R191, R122, R82 ;  /* 0x0000007abf927223 */ /* 0x000fe20000010052 */
[----:B0-----:R-:W-:-:S04]  /*23320*/  IMAD.WIDE.U32 R142, R189, 0x10, R148 ;  /* 0x00000010bd8e7825 */ /* 0x001fc800078e0094 */
[----:B------:R-:W-:Y:S01]  /*23330*/  FFMA.FTZ R134, R197, R118, R78 ;  /* 0x00000076c5867223 */ /* 0x000fe2000001004e */
        /* <DEDUP_REMOVED lines=14> */
[C---:B------:R-:W-:Y:S01]  /*23420*/  IADD3 R197, PT, PT, R189.reuse, 0x20, RZ ;  /* 0x00000020bdc57810 */ /* 0x040fe20007ffe0ff */
[C---:B------:R-:W-:Y:S01]  /*23430*/  VIADD R199, R189.reuse, 0x40 ;  /* 0x00000040bdc77836 */ /* 0x040fe20000000000 */
[C---:B------:R-:W-:Y:S01]  /*23440*/  IADD3 R201, PT, PT, R189.reuse, 0x60, RZ ;  /* 0x00000060bdc97810 */ /* 0x040fe20007ffe0ff */
[C---:B------:R-:W-:Y:S01]  /*23450*/  VIADD R203, R189.reuse, 0x80 ;  /* 0x00000080bdcb7836 */ /* 0x040fe20000000000 */
[C---:B------:R-:W-:Y:S01]  /*23460*/  IADD3 R157, PT, PT, R189.reuse, 0xa0, RZ ;  /* 0x000000a0bd9d7810 */ /* 0x040fe20007ffe0ff */
[C---:B------:R-:W-:Y:S01]  /*23470*/  VIADD R159, R189.reuse, 0xc0 ;  /* 0x000000c0bd9f7836 */ /* 0x040fe20000000000 */
[C---:B------:R-:W-:Y:S01]  /*23480*/  IADD3 R161, PT, PT, R189.reuse, 0xe0, RZ ;  /* 0x000000e0bda17810 */ /* 0x040fe20007ffe0ff */
[----:B------:R-:W-:-:S02]  /*23490*/  VIADD R187, R189, 0x100 ;  /* 0x00000100bdbb7836 */ /* 0x000fc40000000000 */
[C---:B------:R-:W-:Y:S01]  /*234a0*/  FMUL.FTZ R186, R0.reuse, R209 ;  /* 0x000000d100ba7220 */ /* 0x040fe20000410000 */
[C---:B------:R-:W-:Y:S01]  /*234b0*/  FMUL.FTZ R188, R0.reuse, R151 ;  /* 0x0000009700bc7220 */ /* 0x040fe20000410000 */
[----:B------:R-:W-:Y:S01]  /*234c0*/  IADD3 R189, PT, PT, R189, 0x120, RZ ;  /* 0x00000120bdbd7810 */ /* 0x000fe20007ffe0ff */
[C---:B------:R-:W-:Y:S01]  /*234d0*/  FMUL.FTZ R150, R0.reuse, R153 ;  /* 0x0000009900967220 */ /* 0x040fe20000410000 */
[C---:B------:R-:W-:Y:S01]  /*234e0*/  FMUL.FTZ R151, R0.reuse, R215 ;  /* 0x000000d700977220 */ /* 0x040fe20000410000 */
[----:B------:R0:W-:Y:S01]  /*234f0*/  STG.E.128 desc[UR6][R142.64], R144 ;  /* 0x000000908e007986 */ /* 0x0001e2000c101d06 */
[----:B------:R-:W-:Y:S01]  /*23500*/  FMUL.FTZ R152, R0, R155 ;  /* 0x0000009b00987220 */ /* 0x000fe20000410000 */
[----:B------:R-:W-:Y:S01]  /*23510*/  FFMA.FTZ R139, R156, R115, R75 ;  /* 0x000000739c8b7223 */ /* 0x000fe2000001004b */
        /* <DEDUP_REMOVED lines=29> */
[----:B------:R-:W-:Y:S01]  /*236f0*/  FMUL.FTZ R0, R0, R239 ;  /* 0x000000ef00007220 */ /* 0x000fe20000410000 */
[--C-:B------:R-:W-:Y:S01]  /*23700*/  IMAD.WIDE.U32 R160, R161, 0x10, R148.reuse ;  /* 0x00000010a1a07825 */ /* 0x100fe200078e0094 */
[----:B------:R0:W-:Y:S03]  /*23710*/  STG.E.128 desc[UR6][R196.64], R132 ;  /* 0x00000084c4007986 */ /* 0x0001e6000c101d06 */
[--C-:B------:R-:W-:Y:S01]  /*23720*/  IMAD.WIDE.U32 R186, R187, 0x10, R148.reuse ;  /* 0x00000010bbba7825 */ /* 0x100fe200078e0094 */
[----:B------:R1:W-:Y:S03]  /*23730*/  STG.E.128 desc[UR6][R198.64], R136 ;  /* 0x00000088c6007986 */ /* 0x0003e6000c101d06 */
        /* <DEDUP_REMOVED lines=18> */
[----:B------:R0:W-:Y:S04]  /*23860*/  STG.E.128 desc[UR6][R202.64], R144 ;  /* 0x00000090ca007986 */ /* 0x0001e8000c101d06 */
[----:B------:R0:W-:Y:S01]  /*23870*/  STG.E.128 desc[UR6][R156.64], R148 ;  /* 0x000000949c007986 */ /* 0x0001e2000c101d06 */
[----:B--2---:R-:W-:Y:S01]  /*23880*/  FFMA.FTZ R140, R195, R84, R44 ;  /* 0x00000054c38c7223 */ /* 0x004fe2000001002c */
[----:B------:R-:W-:Y:S01]  /*23890*/  FFMA.FTZ R141, R190, R85, R45 ;  /* 0x00000055be8d7223 */ /* 0x000fe2000001002d */
[----:B------:R-:W-:Y:S01]  /*238a0*/  FFMA.FTZ R142, R191, R86, R46 ;  /* 0x00000056bf8e7223 */ /* 0x000fe2000001002e */
[----:B------:R-:W-:Y:S01]  /*238b0*/  FFMA.FTZ R143, R0, R87, R47 ;  /* 0x00000057008f7223 */ /* 0x000fe2000001002f */
[----:B------:R0:W-:Y:S04]  /*238c0*/  STG.E.128 desc[UR6][R158.64], R152 ;  /* 0x000000989e007986 */ /* 0x0001e8000c101d06 */
[----:B------:R0:W-:Y:S04]  /*238d0*/  STG.E.128 desc[UR6][R160.64], R132 ;  /* 0x00000084a0007986 */ /* 0x0001e8000c101d06 */
[----:B------:R0:W-:Y:S04]  /*238e0*/  STG.E.128 desc[UR6][R186.64], R136 ;  /* 0x00000088ba007986 */ /* 0x0001e8000c101d06 */
[----:B------:R0:W-:Y:S02]  /*238f0*/  STG.E.128 desc[UR6][R188.64], R140 ;  /* 0x0000008cbc007986 */ /* 0x0001e4000c101d06 */
.L_x_45593:
[----:B------:R-:W-:Y:S05]  /*23900*/  BSYNC.RECONVERGENT B0 ;  /* 0x0000000000007941 */ /* 0x000fea0003800200 */
.L_x_45592:
[----:B0-----:R-:W0:Y:S02]  /*23910*/  LDC.64 R132, c[0x0][0x380] ;  /* 0x0000e000ff847b82 */ /* 0x001e240000000a00 */
[----:B0-----:R-:W-:-:S05]  /*23920*/  IMAD R173, R132, 0x4, R173 ;  /* 0x0000000484ad7824 */ /* 0x001fca00078e02ad */
[----:B------:R-:W-:-:S13]  /*23930*/  ISETP.GE.AND P0, PT, R173, R133, PT ;  /* 0x00000085ad00720c */ /* 0x000fda0003f06270 */
[----:B------:R-:W-:Y:S05]  /*23940*/  @!P0 BRA `(.L_x_45594) ;  /* 0xfffffdd000c88947 */ /* 0x000fea000383ffff */
[----:B------:R-:W-:Y:S05]  /*23950*/  EXIT ;  /* 0x000000000000794d */ /* 0x000fea0003800000 */
.L_x_45591:
        /* <DEDUP_REMOVED lines=8> */
.L_x_45596:
[----:B------:R-:W-:Y:S05]  /*239e0*/  BSYNC B0 ;  /* 0x0000000000007941 */ /* 0x000fea0003800000 */
.L_x_45595:
        /* <DEDUP_REMOVED lines=9> */
.L_x_45597:
[----:B------:R-:W-:Y:S02]  /*23a80*/  IMAD.MOV.U32 R198, RZ, RZ, 0x4 ;  /* 0x00000004ffc67424 */ /* 0x000fe400078e00ff */
[----:B------:R-:W-:-:S04]  /*23a90*/  IMAD.MOV.U32 R187, RZ, RZ, R197 ;  /* 0x000000ffffbb7224 */ /* 0x000fc800078e00c5 */
[----:B------:R-:W-:-:S05]  /*23aa0*/  FADD.FTZ R191, R190, R187 ;  /* 0x000000bbbebf7221 */ /* 0x000fca0000010000 */
[----:B------:R-:W-:-:S07]  /*23ab0*/  MOV R199, R191 ;  /* 0x000000bf00c77202 */ /* 0x000fce0000000f00 */
[----:B------:R-:W-:Y:S05]  /*23ac0*/  WARPSYNC.COLLECTIVE R196, `(.L_x_45598) ;  /* 0x00000000c4087348 */ /* 0x000fea0003c00000 */
[----:B------:R0:W1:Y:S02]  /*23ad0*/  SHFL.BFLY P1, R197, R199, R198, R201 ;  /* 0x0c0000c6c7c57389 */ /* 0x00006400000200c9 */
[----:B01----:R-:W-:Y:S05]  /*23ae0*/  ENDCOLLECTIVE ;  /* 0x000000000000791b */ /* 0x003fea0003800000 */
.L_x_45598:
[----:B------:R-:W-:Y:S01]  /*23af0*/  HFMA2 R198, -RZ, RZ, 0, 4.76837158203125e-07 ;  /* 0x00000008ffc67431 */ /* 0x000fe200000001ff */
[----:B------:R-:W-:-:S05]  /*23b00*/  MOV R186, R197 ;  /* 0x000000c500ba7202 */ /* 0x000fca0000000f00 */
[----:B------:R-:W-:-:S04]  /*23b10*/  FADD.FTZ R194, R191, R186 ;  /* 0x000000babfc27221 */ /* 0x000fc80000010000 */
[----:B------:R-:W-:-:S07]  /*23b20*/  IMAD.MOV.U32 R199, RZ, RZ, R194 ;  /* 0x000000ffffc77224 */ /* 0x000fce00078e00c2 */
[----:B------:R-:W-:Y:S05]  /*23b30*/  WARPSYNC.COLLECTIVE R196, `(.L_x_45599) ;  /* 0x00000000c4087348 */ /* 0x000fea0003c00000 */
[----:B------:R0:W1:Y:S02]  /*23b40*/  SHFL.BFLY P1, R197, R199, R198, R201 ;  /* 0x0c0000c6c7c57389 */ /* 0x00006400000200c9 */
[----:B01----:R-:W-:Y:S05]  /*23b50*/  ENDCOLLECTIVE ;  /* 0x000000000000791b */ /* 0x003fea0003800000 */
.L_x_45599:
        /* <DEDUP_REMOVED lines=8> */
.L_x_45600:
        /* <DEDUP_REMOVED lines=88> */
.L_x_45601:
[----:B------:R-:W-:Y:S02]  /*24160*/  IMAD.MOV.U32 R198, RZ, RZ, 0x2 ;  /* 0x00000002ffc67424 */ /* 0x000fe400078e00ff */
[----:B------:R-:W-:-:S04]  /*24170*/  IMAD.MOV.U32 R191, RZ, RZ, R197 ;  /* 0x000000ffffbf7224 */ /* 0x000fc800078e00c5 */
[----:B------:R-:W-:-:S05]  /*24180*/  FADD.FTZ R191, R0, R191 ;  /* 0x000000bf00bf7221 */ /* 0x000fca0000010000 */
[----:B------:R-:W-:-:S07]  /*24190*/  MOV R199, R191 ;  /* 0x000000bf00c77202 */ /* 0x000fce0000000f00 */
[----:B------:R-:W-:Y:S05]  /*241a0*/  WARPSYNC.COLLECTIVE R196, `(.L_x_45602) ;  /* 0x00000000c4087348 */ /* 0x000fea0003c00000 */
[----:B------:R0:W1:Y:S02]  /*241b0*/  SHFL.BFLY P1, R197, R199, R198, R201 ;  /* 0x0c0000c6c7c57389 */ /* 0x00006400000200c9 */
[----:B01----:R-:W-:Y:S05]  /*241c0*/  ENDCOLLECTIVE ;  /* 0x000000000000791b */ /* 0x003fea0003800000 */
.L_x_45602:
[----:B------:R-:W-:Y:S01]  /*241d0*/  HFMA2 R198, -RZ, RZ, 0, 2.384185791015625e-07 ;  /* 0x00000004ffc67431 */ /* 0x000fe200000001ff */
[----:B------:R-:W-:-:S05]  /*241e0*/  MOV R190, R197 ;  /* 0x000000c500be7202 */ /* 0x000fca0000000f00 */
[----:B------:R-:W-:-:S04]  /*241f0*/  FADD.FTZ R190, R191, R190 ;  /* 0x000000bebfbe7221 */ /* 0x000fc80000010000 */
[----:B------:R-:W-:-:S07]  /*24200*/  IMAD.MOV.U32 R199, RZ, RZ, R190 ;  /* 0x000000ffffc77224 */ /* 0x000fce00078e00be */
[----:B------:R-:W-:Y:S05]  /*24210*/  WARPSYNC.COLLECTIVE R196, `(.L_x_45603) ;  /* 0x00000000c4087348 */ /* 0x000fea0003c00000 */
[----:B------:R0:W1:Y:S02]  /*24220*/  SHFL.BFLY P1, R197, R199, R198, R201 ;  /* 0x0c0000c6c7c57389 */ /* 0x00006400000200c9 */
[----:B01----:R-:W-:Y:S05]  /*24230*/  ENDCOLLECTIVE ;  /* 0x000000000000791b */ /* 0x003fea0003800000 */
.L_x_45603:
[----:B------:R-:W-:Y:S02]  /*24240*/  IMAD.MOV.U32 R198, RZ, RZ, 0x8 ;  /* 0x00000008ffc67424 */ /* 0x000fe400078e00ff */
[----:B------:R-:W-:-:S04]  /*24250*/  IMAD.MOV.U32 R195, RZ, RZ, R197 ;  /* 0x000000ffffc37224 */ /* 0x000fc800078e00c5 */
[----:B------:R-:W-:-:S05]  /*24260*/  FADD.FTZ R195, R190, R195 ;  /* 0x000000c3bec37221 */ /* 0x000fca0000010000 */
[----:B------:R-:W-:-:S07]  /*24270*/  MOV R199, R195 ;  /* 0x000000c300c77202 */ /* 0x000fce0000000f00 */
[----:B------:R-:W-:Y:S05]  /*24280*/  WARPSYNC.COLLECTIVE R196, `(.L_x_45604) ;  /* 0x00000000c4087348 */ /* 0x000fea0003c00000 */
[----:B------:R0:W1:Y:S02]  /*24290*/  SHFL.BFLY P1, R197, R199, R198, R201 ;  /* 0x0c0000c6c7c57389 */ /* 0x00006400000200c9 */
[----:B01----:R-:W-:Y:S05]  /*242a0*/  ENDCOLLECTIVE ;  /* 0x000000000000791b */ /* 0x003fea0003800000 */
.L_x_45604:
[----:B------:R-:W-:Y:S01]  /*242b0*/  HFMA2 R198, -RZ, RZ, 0, 9.5367431640625e-07 ;  /* 0x00000010ffc67431 */ /* 0x000fe200000001ff */
[----:B------:R-:W-:-:S05]  /*242c0*/  MOV R194, R197 ;  /* 0x000000c500c27202 */ /* 0x000fca0000000f00 */
[----:B------:R-:W-:-:S04]  /*242d0*/  FADD.FTZ R194, R195, R194 ;  /* 0x000000c2c3c27221 */ /* 0x000fc80000010000 */
[----:B------:R-:W-:-:S07]  /*242e0*/  IMAD.MOV.U32 R199, RZ, RZ, R194 ;  /* 0x000000ffffc77224 */ /* 0x000fce00078e00c2 */
[----:B------:R-:W-:Y:S05]  /*242f0*/  WARPSYNC.COLLECTIVE R196, `(.L_x_45605) ;  /* 0x00000000c4087348 */ /* 0x000fea0003c00000 */
[----:B------:R0:W1:Y:S02]  /*24300*/  SHFL.BFLY P1, R197, R199, R198, R201 ;  /* 0x0c0000c6c7c57389 */ /* 0x00006400000200c9 */
[----:B01----:R-:W-:Y:S05]  /*24310*/  ENDCOLLECTIVE ;  /* 0x000000000000791b */ /* 0x003fea0003800000 */
.L_x_45605:
[----:B------:R-:W-:Y:S05]  /*24320*/  BRA `(.L_x_45606) ;  /* 0xffffffe800c07947 */ /* 0x000fea000383ffff */
.L_x_45607:
        /* <DEDUP_REMOVED lines=13> */
.L_x_45927:


//--------------------- .nv.global.init           --------------------------
	.section	.nv.global.init,"aw",@progbits
	.align	4
.nv.global.init:
	.type		mrg32k3aM1SubSeq,@object
	.size		mrg32k3aM1SubSeq,(mrg32k3aM2SubSeq - mrg32k3aM1SubSeq)
mrg32k3aM1SubSeq:
        /*0000*/ 	.byte	0x0b, 0xcc, 0xee, 0x04, 0x73, 0x29, 0x8b, 0x6f, 0xf6, 0x53, 0x03, 0xf6, 0x23, 0xf6, 0xea, 0xda
        /* <DEDUP_REMOVED lines=125> */
	.type		mrg32k3aM2SubSeq,@object
	.size		mrg32k3aM2SubSeq,(mrg32k3aM1 - mrg32k3aM2SubSeq)
mrg32k3aM2SubSeq:
        /* <DEDUP_REMOVED lines=126> */
	.type		mrg32k3aM1,@object
	.size		mrg32k3aM1,(mrg32k3aM1Seq - mrg32k3aM1)
mrg32k3aM1:
        /* <DEDUP_REMOVED lines=144> */
	.type		mrg32k3aM1Seq,@object
	.size		mrg32k3aM1Seq,(mrg32k3aM2 - mrg32k3aM1Seq)
mrg32k3aM1Seq:
        /* <DEDUP_REMOVED lines=144> */
	.type		mrg32k3aM2,@object
	.size		mrg32k3aM2,(mrg32k3aM2Seq - mrg32k3aM2)
mrg32k3aM2:
        /* <DEDUP_REMOVED lines=144> */
	.type		mrg32k3aM2Seq,@object
	.size		mrg32k3aM2Seq,(precalc_xorwow_matrix - mrg32k3aM2Seq)
mrg32k3aM2Seq:
        /* <DEDUP_REMOVED lines=144> */
	.type		precalc_xorwow_matrix,@object
	.size		precalc_xorwow_matrix,(precalc_xorwow_offset_matrix - precalc_xorwow_matrix)
precalc_xorwow_matrix:
        /* <DEDUP_REMOVED lines=6400> */
	.type		precalc_xorwow_offset_matrix,@object
	.size		precalc_xorwow_offset_matrix,(.L_1 - precalc_xorwow_offset_matrix)
precalc_xorwow_offset_matrix:
        /* <DEDUP_REMOVED lines=6400> */
.L_1:


//--------------------- .nv.shared.reserved.0     --------------------------
	.section	.nv.shared.reserved.0,"aw",@nobits
	.weak		__nv_reservedSMEM_offset_0_alias
	.size		__nv_reservedSMEM_offset_0_alias, 0, 64
	.other		__nv_reservedSMEM_offset_0_alias,@"STO_CUDA_RESERVED_SHARED STV_DEFAULT"
__nv_reservedSMEM_offset_0_alias:
	.zero		0
	.zero		64


//--------------------- .nv.constant0._ZN10layer_norm13ln_fwd_kernelINS_13Kernel_traitsI13__nv_bfloat16S2_S2_S2_fjLj1280ELj1ELj4ELj1ELj16ENS_18Kernel_traits_baseILj1280ES2_S2_S2_S2_fjLj128EEEEELb0ELb0ELb0ELb0EEEvNS_9FwdParamsE --------------------------
	.section	.nv.constant0._ZN10layer_norm13ln_fwd_kernelINS_13Kernel_traitsI13__nv_bfloat16S2_S2_S2_fjLj1280ELj1ELj4ELj1ELj16ENS_18Kernel_traits_baseILj1280ES2_S2_S2_S2_fjLj128EEEEELb0ELb0ELb0ELb0EEEvNS_9FwdParamsE,"a",@progbits
	.sectionflags	@""
	.align	4
.nv.constant0._ZN10layer_norm13ln_fwd_kernelINS_13Kernel_traitsI13__nv_bfloat16S2_S2_S2_fjLj1280ELj1ELj4ELj1ELj16ENS_18Kernel_traits_baseILj1280ES2_S2_S2_S2_fjLj128EEEEELb0ELb0ELb0ELb0EEEvNS_9FwdParamsE:
	.zero		1128


//--------------------- .nv.constant0._ZN10layer_norm13ln_fwd_kernelINS_13Kernel_traitsI13__nv_bfloat16S2_S2_S2_fjLj1280ELj1ELj4ELj1ELj16ENS_18Kernel_traits_baseILj1280ES2_S2_S2_S2_fjLj128EEEEELb0ELb0ELb0ELb1EEEvNS_9FwdParamsE --------------------------
	.section	.nv.constant0._ZN10layer_norm13ln_fwd_kernelINS_13Kernel_traitsI13__nv_bfloat16S2_S2_S2_fjLj1280ELj1ELj4ELj1ELj16ENS_18Kernel_traits_baseILj1280ES2_S2_S2_S2_fjLj128EEEEELb0ELb0ELb0ELb1EEEvNS_9FwdParamsE,"a",@progbits
	.sectionflags	@""
	.align	4
.nv.constant0._ZN10layer_norm13ln_fwd_kernelINS_13Kernel_traitsI13__nv_bfloat16S2_S2_S2_fjLj1280ELj1ELj4ELj1ELj16ENS_18Kernel_traits_baseILj1280ES2_S2_S2_S2_fjLj128EEEEELb0ELb0ELb0ELb1EEEvNS_9FwdParamsE:
	.zero		1128


//--------------------- .nv.constant0._ZN10layer_norm13ln_fwd_kernelINS_13Kernel_traitsI13__nv_bfloat16S2_S2_S2_fjLj1280ELj1ELj4ELj1ELj16ENS_18Kernel_traits_baseILj1280ES2_S2_S2_S2_fjLj128EEEEELb0ELb0ELb1ELb0EEEvNS_9FwdParamsE --------------------------
	.section	.nv.constant0._ZN10layer_norm13ln_fwd_kernelINS_13Kernel_traitsI13__nv_bfloat16S2_S2_S2_fjLj1280ELj1ELj4ELj1ELj16ENS_18Kernel_traits_baseILj1280ES2_S2_S2_S2_fjLj128EEEEELb0ELb0ELb1ELb0EEEvNS_9FwdParamsE,"a",@progbits
	.sectionflags	@""
	.align	4
.nv.constant0._ZN10layer_norm13ln_fwd_kernelINS_13Kernel_traitsI13__nv_bfloat16S2_S2_S2_fjLj1280ELj1ELj4ELj1ELj16ENS_18Kernel_traits_baseILj1280ES2_S2_S2_S2_fjLj128EEEEELb0ELb0ELb1ELb0EEEvNS_9FwdParamsE:
	.zero		1128


//--------------------- .nv.constant0._ZN10layer_norm13ln_fwd_kernelINS_13Kernel_traitsI13__nv_bfloat16S2_S2_S2_fjLj1280ELj1ELj4ELj1ELj16ENS_18Kernel_traits_baseILj1280ES2_S2_S2_S2_fjLj128EEEEELb0ELb0ELb1ELb1EEEvNS_9FwdParamsE --------------------------
	.section	.nv.constant0._ZN10layer_norm13ln_fwd_kernelINS_13Kernel_traitsI13__nv_bfloat16S2_S2_S2_fjLj1280ELj1ELj4ELj1ELj16ENS_18Kernel_traits_baseILj1280ES2_S2_S2_S2_fjLj128EEEEELb0ELb0ELb1ELb1EEEvNS_9FwdParamsE,"a",@progbits
	.sectionflags	@""
	.align	4
.nv.constant0._ZN10layer_norm13ln_fwd_kernelINS_13Kernel_traitsI13__nv_bfloat16S2_S2_S2_fjLj1280ELj1ELj4ELj1ELj16ENS_18Kernel_traits_baseILj1280ES2_S2_S2_S2_fjLj128EEEEELb0ELb0ELb1ELb1EEEvNS_9FwdParamsE:
	.zero		1128


//--------------------- .nv.constant0._ZN10layer_norm13ln_fwd_kernelINS_13Kernel_traitsI13__nv_bfloat16S2_S2_S2_fjLj1280ELj1ELj4ELj1ELj16ENS_18Kernel_traits_baseILj1280ES2_S2_S2_S2_fjLj128EEEEELb0ELb1ELb0ELb0EEEvNS_9FwdParamsE --------------------------
	.section	.nv.constant0._ZN10layer_norm13ln_fwd_kernelINS_13Kernel_traitsI13__nv_bfloat16S2_S2_S2_fjLj1280ELj1ELj4ELj1ELj16ENS_18Kernel_traits_baseILj1280ES2_S2_S2_S2_fjLj128EEEEELb0ELb1ELb0ELb0EEEvNS_9FwdParamsE,"a",@progbits
	.sectionflags	@""
	.align	4
.nv.constant0._ZN10layer_norm13ln_fwd_kernelINS_13Kernel_traitsI13__nv_bfloat16S2_S2_S2_fjLj1280ELj1ELj4ELj1ELj16ENS_18Kernel_traits_baseILj1280ES2_S2_S2_S2_fjLj128EEEEELb0ELb1ELb0ELb0EEEvNS_9FwdParamsE:
	.zero		1128


//--------------------- .nv.constant0._ZN10layer_norm13ln_fwd_kernelINS_13Kernel_traitsI13__nv_bfloat16S2_S2_S2_fjLj1280ELj1ELj4ELj1ELj16ENS_18Kernel_traits_baseILj1280ES2_S2_S2_S2_fjLj128EEEEELb0ELb1ELb0ELb1EEEvNS_9FwdParamsE --------------------------
	.section	.nv.constant0._ZN10layer_norm13ln_fwd_kernelINS_13Kernel_traitsI13__nv_bfloat16S2_S2_S2_fjLj1280ELj1ELj4ELj1ELj16ENS_18Kernel_traits_baseILj1280ES2_S2_S2_S2_fjLj128EEEEELb0ELb1ELb0ELb1EEEvNS_9FwdParamsE,"a",@progbits
	.sectionflags	@""
	.align	4
.nv.constant0._ZN10layer_norm13ln_fwd_kernelINS_13Kernel_traitsI13__nv_bfloat16S2_S2_S2_fjLj1280ELj1ELj4ELj1ELj16ENS_18Kernel_traits_baseILj1280ES2_S2_S2_S2_fjLj128EEEEELb0ELb1ELb0ELb1EEEvNS_9FwdParamsE:
	.zero		1128


//--------------------- .nv.constant0._ZN10layer_norm13ln_fwd_kernelINS_13Kernel_traitsI13__nv_bfloat16S2_S2_S2_fjLj1280ELj1ELj4ELj1ELj16ENS_18Kernel_traits_baseILj1280ES2_S2_S2_S2_fjLj128EEEEELb0ELb1ELb1ELb0EEEvNS_9FwdParamsE --------------------------
	.section	.nv.constant0._ZN10layer_norm13ln_fwd_kernelINS_13Kernel_traitsI13__nv_bfloat16S2_S2_S2_fjLj1280ELj1ELj4ELj1ELj16ENS_18Kernel_traits_baseILj1280ES2_S2_S2_S2_fjLj128EEEEELb0ELb1ELb1ELb0EEEvNS_9FwdParamsE,"a",@progbits
	.sectionflags	@""
	.align	4
.nv.constant0._ZN10layer_norm13ln_fwd_kernelINS_13Kernel_traitsI13__nv_bfloat16S2_S2_S2_fjLj1280ELj1ELj4ELj1ELj16ENS_18Kernel_traits_baseILj1280ES2_S2_S2_S2_fjLj128EEEEELb0ELb1ELb1ELb0EEEvNS_9FwdParamsE:
	.zero		1128


//--------------------- .nv.constant0._ZN10layer_norm13ln_fwd_kernelINS_13Kernel_traitsI13__nv_bfloat16S2_S2_S2_fjLj1280ELj1ELj4ELj1ELj16ENS_18Kernel_traits_baseILj1280ES2_S2_S2_S2_fjLj128EEEEELb0ELb1ELb1ELb1EEEvNS_9FwdParamsE --------------------------
	.section	.nv.constant0._ZN10layer_norm13ln_fwd_kernelINS_13Kernel_traitsI13__nv_bfloat16S2_S2_S2_fjLj1280ELj1ELj4ELj1ELj16ENS_18Kernel_traits_baseILj1280ES2_S2_S2_S2_fjLj128EEEEELb0ELb1ELb1ELb1EEEvNS_9FwdParamsE,"a",@progbits
	.sectionflags	@""
	.align	4
.nv.constant0._ZN10layer_norm13ln_fwd_kernelINS_13Kernel_traitsI13__nv_bfloat16S2_S2_S2_fjLj1280ELj1ELj4ELj1ELj16ENS_18Kernel_traits_baseILj1280ES2_S2_S2_S2_fjLj128EEEEELb0ELb1ELb1ELb1EEEvNS_9FwdParamsE:
	.zero		1128


//--------------------- .nv.constant0._ZN10layer_norm13ln_fwd_kernelINS_13Kernel_traitsI13__nv_bfloat16S2_S2_S2_fjLj1280ELj1ELj4ELj1ELj16ENS_18Kernel_traits_baseILj1280ES2_S2_S2_S2_fjLj128EEEEELb1ELb0ELb0ELb0EEEvNS_9FwdParamsE --------------------------
	.section	.nv.constant0._ZN10layer_norm13ln_fwd_kernelINS_13Kernel_traitsI13__nv_bfloat16S2_S2_S2_fjLj1280ELj1ELj4ELj1ELj16ENS_18Kernel_traits_baseILj1280ES2_S2_S2_S2_fjLj128EEEEELb1ELb0ELb0ELb0EEEvNS_9FwdParamsE,"a",@progbits
	.sectionflags	@""
	.align	4
.nv.constant0._ZN10layer_norm13ln_fwd_kernelINS_13Kernel_traitsI13__nv_bfloat16S2_S2_S2_fjLj1280ELj1ELj4ELj1ELj16ENS_18Kernel_traits_baseILj1280ES2_S2_S2_S2_fjLj128EEEEELb1ELb0ELb0ELb0EEEvNS_9FwdParamsE:
	.zero		1128


//--------------------- .nv.constant0._ZN10layer_norm13ln_fwd_kernelINS_13Kernel_traitsI13__nv_bfloat16S2_S2_S2_fjLj1280ELj1ELj4ELj1ELj16ENS_18Kernel_traits_baseILj1280ES2_S2_S2_S2_fjLj128EEEEELb1ELb0ELb0ELb1EEEvNS_9FwdParamsE --------------------------
	.section	.nv.constant0._ZN10layer_norm13ln_fwd_kernelINS_13Kernel_traitsI13__nv_bfloat16S2_S2_S2_fjLj1280ELj1ELj4ELj1ELj16ENS_18Kernel_traits_baseILj1280ES2_S2_S2_S2_fjLj128EEEEELb1ELb0ELb0ELb1EEEvNS_9FwdParamsE,"a",@progbits
	.sectionflags	@""
	.align	4
.nv.constant0._ZN10layer_norm13ln_fwd_kernelINS_13Kernel_traitsI13__nv_bfloat16S2_S2_S2_fjLj1280ELj1ELj4ELj1ELj16ENS_18Kernel_traits_baseILj1280ES2_S2_S2_S2_fjLj128EEEEELb1ELb0ELb0ELb1EEEvNS_9FwdParamsE:
	.zero		1128


//--------------------- .nv.constant0._ZN10layer_norm13ln_fwd_kernelINS_13Kernel_traitsI13__nv_bfloat16S2_S2_S2_fjLj1280ELj1ELj4ELj1ELj16ENS_18Kernel_traits_baseILj1280ES2_S2_S2_S2_fjLj128EEEEELb1ELb0ELb1ELb0EEEvNS_9FwdParamsE --------------------------
	.section	.nv.constant0._ZN10layer_norm13ln_fwd_kernelINS_13Kernel_traitsI13__nv_bfloat16S2_S2_S2_fjLj1280ELj1ELj4ELj1ELj16ENS_18Kernel_traits_baseILj1280ES2_S2_S2_S2_fjLj128EEEEELb1ELb0ELb1ELb0EEEvNS_9FwdParamsE,"a",@progbits
	.sectionflags	@""
	.align	4
.nv.constant0._ZN10layer_norm13ln_fwd_kernelINS_13Kernel_traitsI13__nv_bfloat16S2_S2_S2_fjLj1280ELj1ELj4ELj1ELj16ENS_18Kernel_traits_baseILj1280ES2_S2_S2_S2_fjLj128EEEEELb1ELb0ELb1ELb0EEEvNS_9FwdParamsE:
	.zero		1128


//--------------------- .nv.constant0._ZN10layer_norm13ln_fwd_kernelINS_13Kernel_traitsI13__nv_bfloat16S2_S2_S2_fjLj1280ELj1ELj4ELj1ELj16ENS_18Kernel_traits_baseILj1280ES2_S2_S2_S2_fjLj128EEEEELb1ELb0ELb1ELb1EEEvNS_9FwdParamsE --------------------------
	.section	.nv.constant0._ZN10layer_norm13ln_fwd_kernelINS_13Kernel_traitsI13__nv_bfloat16S2_S2_S2_fjLj1280ELj1ELj4ELj1ELj16ENS_18Kernel_traits_baseILj1280ES2_S2_S2_S2_fjLj128EEEEELb1ELb0ELb1ELb1EEEvNS_9FwdParamsE,"a",@progbits
	.sectionflags	@""
	.align	4
.nv.constant0._ZN10layer_norm13ln_fwd_kernelINS_13Kernel_traitsI13__nv_bfloat16S2_S2_S2_fjLj1280ELj1ELj4ELj1ELj16ENS_18Kernel_traits_baseILj1280ES2_S2_S2_S2_fjLj128EEEEELb1ELb0ELb1ELb1EEEvNS_9FwdParamsE:
	.zero		1128


//--------------------- .nv.constant0._ZN10layer_norm13ln_fwd_kernelINS_13Kernel_traitsI13__nv_bfloat16S2_S2_S2_fjLj1280ELj1ELj4ELj1ELj16ENS_18Kernel_traits_baseILj1280ES2_S2_S2_S2_fjLj128EEEEELb1ELb1ELb0ELb0EEEvNS_9FwdParamsE --------------------------
	.section	.nv.constant0._ZN10layer_norm13ln_fwd_kernelINS_13Kernel_traitsI13__nv_bfloat16S2_S2_S2_fjLj1280ELj1ELj4ELj1ELj16ENS_18Kernel_traits_baseILj1280ES2_S2_S2_S2_fjLj128EEEEELb1ELb1ELb0ELb0EEEvNS_9FwdParamsE,"a",@progbits
	.sectionflags	@""
	.align	4
.nv.constant0._ZN10layer_norm13ln_fwd_kernelINS_13Kernel_traitsI13__nv_bfloat16S2_S2_S2_fjLj1280ELj1ELj4ELj1ELj16ENS_18Kernel_traits_baseILj1280ES2_S2_S2_S2_fjLj128EEEEELb1ELb1ELb0ELb0EEEvNS_9FwdParamsE:
	.zero		1128


//--------------------- .nv.constant0._ZN10layer_norm13ln_fwd_kernelINS_13Kernel_traitsI13__nv_bfloat16S2_S2_S2_fjLj1280ELj1ELj4ELj1ELj16ENS_18Kernel_traits_baseILj1280ES2_S2_S2_S2_fjLj128EEEEELb1ELb1ELb0ELb1EEEvNS_9FwdParamsE --------------------------
	.section	.nv.constant0._ZN10layer_norm13ln_fwd_kernelINS_13Kernel_traitsI13__nv_bfloat16S2_S2_S2_fjLj1280ELj1ELj4ELj1ELj16ENS_18Kernel_traits_baseILj1280ES2_S2_S2_S2_fjLj128EEEEELb1ELb1ELb0ELb1EEEvNS_9FwdParamsE,"a",@progbits
	.sectionflags	@""
	.align	4
.nv.constant0._ZN10layer_norm13ln_fwd_kernelINS_13Kernel_traitsI13__nv_bfloat16S2_S2_S2_fjLj1280ELj1ELj4ELj1ELj16ENS_18Kernel_traits_baseILj1280ES2_S2_S2_S2_fjLj128EEEEELb1ELb1ELb0ELb1EEEvNS_9FwdParamsE:
	.zero		1128


//--------------------- .nv.constant0._ZN10layer_norm13ln_fwd_kernelINS_13Kernel_traitsI13__nv_bfloat16S2_S2_S2_fjLj1280ELj1ELj4ELj1ELj16ENS_18Kernel_traits_baseILj1280ES2_S2_S2_S2_fjLj128EEEEELb1ELb1ELb1ELb0EEEvNS_9FwdParamsE --------------------------
	.section	.nv.constant0._ZN10layer_norm13ln_fwd_kernelINS_13Kernel_traitsI13__nv_bfloat16S2_S2_S2_fjLj1280ELj1ELj4ELj1ELj16ENS_18Kernel_traits_baseILj1280ES2_S2_S2_S2_fjLj128EEEEELb1ELb1ELb1ELb0EEEvNS_9FwdParamsE,"a",@progbits
	.sectionflags	@""
	.align	4
.nv.constant0._ZN10layer_norm13ln_fwd_kernelINS_13Kernel_traitsI13__nv_bfloat16S2_S2_S2_fjLj1280ELj1ELj4ELj1ELj16ENS_18Kernel_traits_baseILj1280ES2_S2_S2_S2_fjLj128EEEEELb1ELb1ELb1ELb0EEEvNS_9FwdParamsE:
	.zero		1128


//--------------------- .nv.constant0._ZN10layer_norm13ln_fwd_kernelINS_13Kernel_traitsI13__nv_bfloat16S2_S2_S2_fjLj1280ELj1ELj4ELj1ELj16ENS_18Kernel_traits_baseILj1280ES2_S2_S2_S2_fjLj128EEEEELb1ELb1ELb1ELb1EEEvNS_9FwdParamsE --------------------------
	.section	.nv.constant0._ZN10layer_norm13ln_fwd_kernelINS_13Kernel_traitsI13__nv_bfloat16S2_S2_S2_fjLj1280ELj1ELj4ELj1ELj16ENS_18Kernel_traits_baseILj1280ES2_S2_S2_S2_fjLj128EEEEELb1ELb1ELb1ELb1EEEvNS_9FwdParamsE,"a",@progbits
	.sectionflags	@""
	.align	4
.nv.constant0._ZN10layer_norm13ln_fwd_kernelINS_13Kernel_traitsI13__nv_bfloat16S2_S2_S2_fjLj1280ELj1ELj4ELj1ELj16ENS_18Kernel_traits_baseILj1280ES2_S2_S2_S2_fjLj128EEEEELb1ELb1ELb1ELb1EEEvNS_9FwdParamsE:
	.zero		1128


//--------------------- .nv.constant0._ZN10layer_norm13ln_fwd_kernelINS_13Kernel_traitsI6__halfS2_S2_S2_fjLj1280ELj1ELj4ELj1ELj16ENS_18Kernel_traits_baseILj1280ES2_S2_S2_S2_fjLj128EEEEELb0ELb0ELb0ELb0EEEvNS_9FwdParamsE --------------------------
	.section	.nv.constant0._ZN10layer_norm13ln_fwd_kernelINS_13Kernel_traitsI6__halfS2_S2_S2_fjLj1280ELj1ELj4ELj1ELj16ENS_18Kernel_traits_baseILj1280ES2_S2_S2_S2_fjLj128EEEEELb0ELb0ELb0ELb0EEEvNS_9FwdParamsE,"a",@progbits
	.sectionflags	@""
	.align	4
.nv.constant0._ZN10layer_norm13ln_fwd_kernelINS_13Kernel_traitsI6__halfS2_S2_S2_fjLj1280ELj1ELj4ELj1ELj16ENS_18Kernel_traits_baseILj1280ES2_S2_S2_S2_fjLj128EEEEELb0ELb0ELb0ELb0EEEvNS_9FwdParamsE:
	.zero		1128


//--------------------- .nv.constant0._ZN10layer_norm13ln_fwd_kernelINS_13Kernel_traitsI6__halfS2_S2_S2_fjLj1280ELj1ELj4ELj1ELj16ENS_18Kernel_traits_baseILj1280ES2_S2_S2_S2_fjLj128EEEEELb0ELb0ELb0ELb1EEEvNS_9FwdParamsE --------------------------
	.section	.nv.constant0._ZN10layer_norm13ln_fwd_kernelINS_13Kernel_traitsI6__halfS2_S2_S2_fjLj1280ELj1ELj4ELj1ELj16ENS_18Kernel_traits_baseILj1280ES2_S2_S2_S2_fjLj128EEEEELb0ELb0ELb0ELb1EEEvNS_9FwdParamsE,"a",@progbits
	.sectionflags	@""
	.align	4
.nv.constant0._ZN10layer_norm13ln_fwd_kernelINS_13Kernel_traitsI6__halfS2_S2_S2_fjLj1280ELj1ELj4ELj1ELj16ENS_18Kernel_traits_baseILj1280ES2_S2_S2_S2_fjLj128EEEEELb0ELb0ELb0ELb1EEEvNS_9FwdParamsE:
	.zero		1128


//--------------------- .nv.constant0._ZN10layer_norm13ln_fwd_kernelINS_13Kernel_traitsI6__halfS2_S2_S2_fjLj1280ELj1ELj4ELj1ELj16ENS_18Kernel_traits_baseILj1280ES2_S2_S2_S2_fjLj128EEEEELb0ELb0ELb1ELb0EEEvNS_9FwdParamsE --------------------------
	.section	.nv.constant0._ZN10layer_norm13ln_fwd_kernelINS_13Kernel_traitsI6__halfS2_S2_S2_fjLj1280ELj1ELj4ELj1ELj16ENS_18Kernel_traits_baseILj1280ES2_S2_S2_S2_fjLj128EEEEELb0ELb0ELb1ELb0EEEvNS_9FwdParamsE,"a",@progbits
	.sectionflags	@""
	.align	4
.nv.constant0._ZN10layer_norm13ln_fwd_kernelINS_13Kernel_traitsI6__halfS2_S2_S2_fjLj1280ELj1ELj4ELj1ELj16ENS_18Kernel_traits_baseILj1280ES2_S2_S2_S2_fjLj128EEEEELb0ELb0ELb1ELb0EEEvNS_9FwdParamsE:
	.zero		1128


//--------------------- .nv.constant0._ZN10layer_norm13ln_fwd_kernelINS_13Kernel_traitsI6__halfS2_S2_S2_fjLj1280ELj1ELj4ELj1ELj16ENS_18Kernel_traits_baseILj1280ES2_S2_S2_S2_fjLj128EEEEELb0ELb0ELb1ELb1EEEvNS_9FwdParamsE --------------------------
	.section	.nv.constant0._ZN10layer_norm13ln_fwd_kernelINS_13Kernel_traitsI6__halfS2_S2_S2_fjLj1280ELj1ELj4ELj1ELj16ENS_18Kernel_traits_baseILj1280ES2_S2_S2_S2_fjLj128EEEEELb0ELb0ELb1ELb1EEEvNS_9FwdParamsE,"a",@progbits
	.sectionflags	@""
	.align	4
.nv.constant0._ZN10layer_norm13ln_fwd_kernelINS_13Kernel_traitsI6__halfS2_S2_S2_fjLj1280ELj1ELj4ELj1ELj16ENS_18Kernel_traits_baseILj1280ES2_S2_S2_S2_fjLj128EEEEELb0ELb0ELb1ELb1EEEvNS_9FwdParamsE:
	.zero		1128


//--------------------- .nv.constant0._ZN10layer_norm13ln_fwd_kernelINS_13Kernel_traitsI6__halfS2_S2_S2_fjLj1280ELj1ELj4ELj1ELj16ENS_18Kernel_traits_baseILj1280ES2_S2_S2_S2_fjLj128EEEEELb0ELb1ELb0ELb0EEEvNS_9FwdParamsE --------------------------
	.section	.nv.constant0._ZN10layer_norm13ln_fwd_kernelINS_13Kernel_traitsI6__halfS2_S2_S2_fjLj1280ELj1ELj4ELj1ELj16ENS_18Kernel_traits_baseILj1280ES2_S2_S2_S2_fjLj128EEEEELb0ELb1ELb0ELb0EEEvNS_9FwdParamsE,"a",@progbits
	.sectionflags	@""
	.align	4
.nv.constant0._ZN10layer_norm13ln_fwd_kernelINS_13Kernel_traitsI6__halfS2_S2_S2_fjLj1280ELj1ELj4ELj1ELj16ENS_18Kernel_traits_baseILj1280ES2_S2_S2_S2_fjLj128EEEEELb0ELb1ELb0ELb0EEEvNS_9FwdParamsE:
	.zero		1128


//--------------------- .nv.constant0._ZN10layer_norm13ln_fwd_kernelINS_13Kernel_traitsI6__halfS2_S2_S2_fjLj1280ELj1ELj4ELj1ELj16ENS_18Kernel_traits_baseILj1280ES2_S2_S2_S2_fjLj128EEEEELb0ELb1ELb0ELb1EEEvNS_9FwdParamsE --------------------------
	.section	.nv.constant0._ZN10layer_norm13ln_fwd_kernelINS_13Kernel_traitsI6__halfS2_S2_S2_fjLj1280ELj1ELj4ELj1ELj16ENS_18Kernel_traits_baseILj1280ES2_S2_S2_S2_fjLj128EEEEELb0ELb1ELb0ELb1EEEvNS_9FwdParamsE,"a",@progbits
	.sectionflags	@""
	.align	4
.nv.constant0._ZN10layer_norm13ln_fwd_kernelINS_13Kernel_traitsI6__halfS2_S2_S2_fjLj1280ELj1ELj4ELj1ELj16ENS_18Kernel_traits_baseILj1280ES2_S2_S2_S2_fjLj128EEEEELb0ELb1ELb0ELb1EEEvNS_9FwdParamsE:
	.zero		1128


//--------------------- .nv.constant0._ZN10layer_norm13ln_fwd_kernelINS_13Kernel_traitsI6__halfS2_S2_S2_fjLj1280ELj1ELj4ELj1ELj16ENS_18Kernel_traits_baseILj1280ES2_S2_S2_S2_fjLj128EEEEELb0ELb1ELb1ELb0EEEvNS_9FwdParamsE --------------------------
	.section	.nv.constant0._ZN10layer_norm13ln_fwd_kernelINS_13Kernel_traitsI6__halfS2_S2_S2_fjLj1280ELj1ELj4ELj1ELj16ENS_18Kernel_traits_baseILj1280ES2_S2_S2_S2_fjLj128EEEEELb0ELb1ELb1ELb0EEEvNS_9FwdParamsE,"a",@progbits
	.sectionflags	@""
	.align	4
.nv.constant0._ZN10layer_norm13ln_fwd_kernelINS_13Kernel_traitsI6__halfS2_S2_S2_fjLj1280ELj1ELj4ELj1ELj16ENS_18Kernel_traits_baseILj1280ES2_S2_S2_S2_fjLj128EEEEELb0ELb1ELb1ELb0EEEvNS_9FwdParamsE:
	.zero		1128


//--------------------- .nv.constant0._ZN10layer_norm13ln_fwd_kernelINS_13Kernel_traitsI6__halfS2_S2_S2_fjLj1280ELj1ELj4ELj1ELj16ENS_18Kernel_traits_baseILj1280ES2_S2_S2_S2_fjLj128EEEEELb0ELb1ELb1ELb1EEEvNS_9FwdParamsE --------------------------
	.section	.nv.constant0._ZN10layer_norm13ln_fwd_kernelINS_13Kernel_traitsI6__halfS2_S2_S2_fjLj1280ELj1ELj4ELj1ELj16ENS_18Kernel_traits_baseILj1280ES2_S2_S2_S2_fjLj128EEEEELb0ELb1ELb1ELb1EEEvNS_9FwdParamsE,"a",@progbits
	.sectionflags	@""
	.align	4
.nv.constant0._ZN10layer_norm13ln_fwd_kernelINS_13Kernel_traitsI6__halfS2_S2_S2_fjLj1280ELj1ELj4ELj1ELj16ENS_18Kernel_traits_baseILj1280ES2_S2_S2_S2_fjLj128EEEEELb0ELb1ELb1ELb1EEEvNS_9FwdParamsE:
	.zero		1128


//--------------------- .nv.constant0._ZN10layer_norm13ln_fwd_kernelINS_13Kernel_traitsI6__halfS2_S2_S2_fjLj1280ELj1ELj4ELj1ELj16ENS_18Kernel_traits_baseILj1280ES2_S2_S2_S2_fjLj128EEEEELb1ELb0ELb0ELb0EEEvNS_9FwdParamsE --------------------------
	.section	.nv.constant0._ZN10layer_norm13ln_fwd_kernelINS_13Kernel_traitsI6__halfS2_S2_S2_fjLj1280ELj1ELj4ELj1ELj16ENS_18Kernel_traits_baseILj1280ES2_S2_S2_S2_fjLj128EEEEELb1ELb0ELb0ELb0EEEvNS_9FwdParamsE,"a",@progbits
	.sectionflags	@""
	.align	4
.nv.constant0._ZN10layer_norm13ln_fwd_kernelINS_13Kernel_traitsI6__halfS2_S2_S2_fjLj1280ELj1ELj4ELj1ELj16ENS_18Kernel_traits_baseILj1280ES2_S2_S2_S2_fjLj128EEEEELb1ELb0ELb0ELb0EEEvNS_9FwdParamsE:
	.zero		1128


//--------------------- .nv.constant0._ZN10layer_norm13ln_fwd_kernelINS_13Kernel_traitsI6__halfS2_S2_S2_fjLj1280ELj1ELj4ELj1ELj16ENS_18Kernel_traits_baseILj1280ES2_S2_S2_S2_fjLj128EEEEELb1ELb0ELb0ELb1EEEvNS_9FwdParamsE --------------------------
	.section	.nv.constant0._ZN10layer_norm13ln_fwd_kernelINS_13Kernel_traitsI6__halfS2_S2_S2_fjLj1280ELj1ELj4ELj1ELj16ENS_18Kernel_traits_baseILj1280ES2_S2_S2_S2_fjLj128EEEEELb1ELb0ELb0ELb1EEEvNS_9FwdParamsE,"a",@progbits
	.sectionflags	@""
	.align	4
.nv.constant0._ZN10layer_norm13ln_fwd_kernelINS_13Kernel_traitsI6__halfS2_S2_S2_fjLj1280ELj1ELj4ELj1ELj16ENS_18Kernel_traits_baseILj1280ES2_S2_S2_S2_fjLj128EEEEELb1ELb0ELb0ELb1EEEvNS_9FwdParamsE:
	.zero		1128


//--------------------- .nv.constant0._ZN10layer_norm13ln_fwd_kernelINS_13Kernel_traitsI6__halfS2_S2_S2_fjLj1280ELj1ELj4ELj1ELj16ENS_18Kernel_traits_baseILj1280ES2_S2_S2_S2_fjLj128EEEEELb1ELb0ELb1ELb0EEEvNS_9FwdParamsE --------------------------
	.section	.nv.constant0._ZN10layer_norm13ln_fwd_kernelINS_13Kernel_traitsI6__halfS2_S2_S2_fjLj1280ELj1ELj4ELj1ELj16ENS_18Kernel_traits_baseILj1280ES2_S2_S2_S2_fjLj128EEEEELb1ELb0ELb1ELb0EEEvNS_9FwdParamsE,"a",@progbits
	.sectionflags	@""
	.align	4
.nv.constant0._ZN10layer_norm13ln_fwd_kernelINS_13Kernel_traitsI6__halfS2_S2_S2_fjLj1280ELj1ELj4ELj1ELj16ENS_18Kernel_traits_baseILj1280ES2_S2_S2_S2_fjLj128EEEEELb1ELb0ELb1ELb0EEEvNS_9FwdParamsE:
	.zero		1128


//--------------------- .nv.constant0._ZN10layer_norm13ln_fwd_kernelINS_13Kernel_traitsI6__halfS2_S2_S2_fjLj1280ELj1ELj4ELj1ELj16ENS_18Kernel_traits_baseILj1280ES2_S2_S2_S2_fjLj128EEEEELb1ELb0ELb1ELb1EEEvNS_9FwdParamsE --------------------------
	.section	.nv.constant0._ZN10layer_norm13ln_fwd_kernelINS_13Kernel_traitsI6__halfS2_S2_S2_fjLj1280ELj1ELj4ELj1ELj16ENS_18Kernel_traits_baseILj1280ES2_S2_S2_S2_fjLj128EEEEELb1ELb0ELb1ELb1EEEvNS_9FwdParamsE,"a",@progbits
	.sectionflags	@""
	.align	4
.nv.constant0._ZN10layer_norm13ln_fwd_kernelINS_13Kernel_traitsI6__halfS2_S2_S2_fjLj1280ELj1ELj4ELj1ELj16ENS_18Kernel_traits_baseILj1280ES2_S2_S2_S2_fjLj128EEEEELb1ELb0ELb1ELb1EEEvNS_9FwdParamsE:
	.zero		1128


//--------------------- .nv.constant0._ZN10layer_norm13ln_fwd_kernelINS_13Kernel_traitsI6__halfS2_S2_S2_fjLj1280ELj1ELj4ELj1ELj16ENS_18Kernel_traits_baseILj1280ES2_S2_S2_S2_fjLj128EEEEELb1ELb1ELb0ELb0EEEvNS_9FwdParamsE --------------------------
	.section	.nv.constant0._ZN10layer_norm13ln_fwd_kernelINS_13Kernel_traitsI6__halfS2_S2_S2_fjLj1280ELj1ELj4ELj1ELj16ENS_18Kernel_traits_baseILj1280ES2_S2_S2_S2_fjLj128EEEEELb1ELb1ELb0ELb0EEEvNS_9FwdParamsE,"a",@progbits
	.sectionflags	@""
	.align	4
.nv.constant0._ZN10layer_norm13ln_fwd_kernelINS_13Kernel_traitsI6__halfS2_S2_S2_fjLj1280ELj1ELj4ELj1ELj16ENS_18Kernel_traits_baseILj1280ES2_S2_S2_S2_fjLj128EEEEELb1ELb1ELb0ELb0EEEvNS_9FwdParamsE:
	.zero		1128


//--------------------- .nv.constant0._ZN10layer_norm13ln_fwd_kernelINS_13Kernel_traitsI6__halfS2_S2_S2_fjLj1280ELj1ELj4ELj1ELj16ENS_18Kernel_traits_baseILj1280ES2_S2_S2_S2_fjLj128EEEEELb1ELb1ELb0ELb1EEEvNS_9FwdParamsE --------------------------
	.section	.nv.constant0._ZN10layer_norm13ln_fwd_kernelINS_13Kernel_traitsI6__halfS2_S2_S2_fjLj1280ELj1ELj4ELj1ELj16ENS_18Kernel_traits_baseILj1280ES2_S2_S2_S2_fjLj128EEEEELb1ELb1ELb0ELb1EEEvNS_9FwdParamsE,"a",@progbits
	.sectionflags	@""
	.align	4
.nv.constant0._ZN10layer_norm13ln_fwd_kernelINS_13Kernel_traitsI6__halfS2_S2_S2_fjLj1280ELj1ELj4ELj1ELj16ENS_18Kernel_traits_baseILj1280ES2_S2_S2_S2_fjLj128EEEEELb1ELb1ELb0ELb1EEEvNS_9FwdParamsE:
	.zero		1128


//--------------------- .nv.constant0._ZN10layer_norm13ln_fwd_kernelINS_13Kernel_traitsI6__halfS2_S2_S2_fjLj1280ELj1ELj4ELj1ELj16ENS_18Kernel_traits_baseILj1280ES2_S2_S2_S2_fjLj128EEEEELb1ELb1ELb1ELb0EEEvNS_9FwdParamsE --------------------------
	.section	.nv.constant0._ZN10layer_norm13ln_fwd_kernelINS_13Kernel_traitsI6__halfS2_S2_S2_fjLj1280ELj1ELj4ELj1ELj16ENS_18Kernel_traits_baseILj1280ES2_S2_S2_S2_fjLj128EEEEELb1ELb1ELb1ELb0EEEvNS_9FwdParamsE,"a",@progbits
	.sectionflags	@""
	.align	4
.nv.constant0._ZN10layer_norm13ln_fwd_kernelINS_13Kernel_traitsI6__halfS2_S2_S2_fjLj1280ELj1ELj4ELj1ELj16ENS_18Kernel_traits_baseILj1280ES2_S2_S2_S2_fjLj128EEEEELb1ELb1ELb1ELb0EEEvNS_9FwdParamsE:
	.zero		1128


//--------------------- .nv.constant0._ZN10layer_norm13ln_fwd_kernelINS_13Kernel_traitsI6__halfS2_S2_S2_fjLj1280ELj1ELj4ELj1ELj16ENS_18Kernel_traits_baseILj1280ES2_S2_S2_S2_fjLj128EEEEELb1ELb1ELb1ELb1EEEvNS_9FwdParamsE --------------------------
	.section	.nv.constant0._ZN10layer_norm13ln_fwd_kernelINS_13Kernel_traitsI6__halfS2_S2_S2_fjLj1280ELj1ELj4ELj1ELj16ENS_18Kernel_traits_baseILj1280ES2_S2_S2_S2_fjLj128EEEEELb1ELb1ELb1ELb1EEEvNS_9FwdParamsE,"a",@progbits
	.sectionflags	@""
	.align	4
.nv.constant0._ZN10layer_norm13ln_fwd_kernelINS_13Kernel_traitsI6__halfS2_S2_S2_fjLj1280ELj1ELj4ELj1ELj16ENS_18Kernel_traits_baseILj1280ES2_S2_S2_S2_fjLj128EEEEELb1ELb1ELb1ELb1EEEvNS_9FwdParamsE:
	.zero		1128


//--------------------- .nv.constant0._ZN10layer_norm13ln_fwd_kernelINS_13Kernel_traitsIf13__nv_bfloat16S2_S2_fjLj1280ELj1ELj4ELj1ELj16ENS_18Kernel_traits_baseILj1280EfS2_S2_S2_fjLj128EEEEELb0ELb0ELb0ELb0EEEvNS_9FwdParamsE --------------------------
	.section	.nv.constant0._ZN10layer_norm13ln_fwd_kernelINS_13Kernel_traitsIf13__nv_bfloat16S2_S2_fjLj1280ELj1ELj4ELj1ELj16ENS_18Kernel_traits_baseILj1280EfS2_S2_S2_fjLj128EEEEELb0ELb0ELb0ELb0EEEvNS_9FwdParamsE,"a",@progbits
	.sectionflags	@""
	.align	4
.nv.constant0._ZN10layer_norm13ln_fwd_kernelINS_13Kernel_traitsIf13__nv_bfloat16S2_S2_fjLj1280ELj1ELj4ELj1ELj16ENS_18Kernel_traits_baseILj1280EfS2_S2_S2_fjLj128EEEEELb0ELb0ELb0ELb0EEEvNS_9FwdParamsE:
	.zero		1128


//--------------------- .nv.constant0._ZN10layer_norm13ln_fwd_kernelINS_13Kernel_traitsIf13__nv_bfloat16S2_S2_fjLj1280ELj1ELj4ELj1ELj16ENS_18Kernel_traits_baseILj1280EfS2_S2_S2_fjLj128EEEEELb0ELb0ELb0ELb1EEEvNS_9FwdParamsE --------------------------
	.section	.nv.constant0._ZN10layer_norm13ln_fwd_kernelINS_13Kernel_traitsIf13__nv_bfloat16S2_S2_fjLj1280ELj1ELj4ELj1ELj16ENS_18Kernel_traits_baseILj1280EfS2_S2_S2_fjLj128EEEEELb0ELb0ELb0ELb1EEEvNS_9FwdParamsE,"a",@progbits
	.sectionflags	@""
	.align	4
.nv.constant0._ZN10layer_norm13ln_fwd_kernelINS_13Kernel_traitsIf13__nv_bfloat16S2_S2_fjLj1280ELj1ELj4ELj1ELj16ENS_18Kernel_traits_baseILj1280EfS2_S2_S2_fjLj128EEEEELb0ELb0ELb0ELb1EEEvNS_9FwdParamsE:
	.zero		1128


//--------------------- .nv.constant0._ZN10layer_norm13ln_fwd_kernelINS_13Kernel_traitsIf13__nv_bfloat16S2_S2_fjLj1280ELj1ELj4ELj1ELj16ENS_18Kernel_traits_baseILj1280EfS2_S2_S2_fjLj128EEEEELb0ELb0ELb1ELb0EEEvNS_9FwdParamsE --------------------------
	.section	.nv.constant0._ZN10layer_norm13ln_fwd_kernelINS_13Kernel_traitsIf13__nv_bfloat16S2_S2_fjLj1280ELj1ELj4ELj1ELj16ENS_18Kernel_traits_baseILj1280EfS2_S2_S2_fjLj128EEEEELb0ELb0ELb1ELb0EEEvNS_9FwdParamsE,"a",@progbits
	.sectionflags	@""
	.align	4
.nv.constant0._ZN10layer_norm13ln_fwd_kernelINS_13Kernel_traitsIf13__nv_bfloat16S2_S2_fjLj1280ELj1ELj4ELj1ELj16ENS_18Kernel_traits_baseILj1280EfS2_S2_S2_fjLj128EEEEELb0ELb0ELb1ELb0EEEvNS_9FwdParamsE:
	.zero		1128


//--------------------- .nv.constant0._ZN10layer_norm13ln_fwd_kernelINS_13Kernel_traitsIf13__nv_bfloat16S2_S2_fjLj1280ELj1ELj4ELj1ELj16ENS_18Kernel_traits_baseILj1280EfS2_S2_S2_fjLj128EEEEELb0ELb0ELb1ELb1EEEvNS_9FwdParamsE --------------------------
	.section	.nv.constant0._ZN10layer_norm13ln_fwd_kernelINS_13Kernel_traitsIf13__nv_bfloat16S2_S2_fjLj1280ELj1ELj4ELj1ELj16ENS_18Kernel_traits_baseILj1280EfS2_S2_S2_fjLj128EEEEELb0ELb0ELb1ELb1EEEvNS_9FwdParamsE,"a",@progbits
	.sectionflags	@""
	.align	4
.nv.constant0._ZN10layer_norm13ln_fwd_kernelINS_13Kernel_traitsIf13__nv_bfloat16S2_S2_fjLj1280ELj1ELj4ELj1ELj16ENS_18Kernel_traits_baseILj1280EfS2_S2_S2_fjLj128EEEEELb0ELb0ELb1ELb1EEEvNS_9FwdParamsE:
	.zero		1128


//--------------------- .nv.constant0._ZN10layer_norm13ln_fwd_kernelINS_13Kernel_traitsIf13__nv_bfloat16S2_S2_fjLj1280ELj1ELj4ELj1ELj16ENS_18Kernel_traits_baseILj1280EfS2_S2_S2_fjLj128EEEEELb0ELb1ELb0ELb0EEEvNS_9FwdParamsE --------------------------
	.section	.nv.constant0._ZN10layer_norm13ln_fwd_kernelINS_13Kernel_traitsIf13__nv_bfloat16S2_S2_fjLj1280ELj1ELj4ELj1ELj16ENS_18Kernel_traits_baseILj1280EfS2_S2_S2_fjLj128EEEEELb0ELb1ELb0ELb0EEEvNS_9FwdParamsE,"a",@progbits
	.sectionflags	@""
	.align	4
.nv.constant0._ZN10layer_norm13ln_fwd_kernelINS_13Kernel_traitsIf13__nv_bfloat16S2_S2_fjLj1280ELj1ELj4ELj1ELj16ENS_18Kernel_traits_baseILj1280EfS2_S2_S2_fjLj128EEEEELb0ELb1ELb0ELb0EEEvNS_9FwdParamsE:
	.zero		1128


//--------------------- .nv.constant0._ZN10layer_norm13ln_fwd_kernelINS_13Kernel_traitsIf13__nv_bfloat16S2_S2_fjLj1280ELj1ELj4ELj1ELj16ENS_18Kernel_traits_baseILj1280EfS2_S2_S2_fjLj128EEEEELb0ELb1ELb0ELb1EEEvNS_9FwdParamsE --------------------------
	.section	.nv.constant0._ZN10layer_norm13ln_fwd_kernelINS_13Kernel_traitsIf13__nv_bfloat16S2_S2_fjLj1280ELj1ELj4ELj1ELj16ENS_18Kernel_traits_baseILj1280EfS2_S2_S2_fjLj128EEEEELb0ELb1ELb0ELb1EEEvNS_9FwdParamsE,"a",@progbits
	.sectionflags	@""
	.align	4
.nv.constant0._ZN10layer_norm13ln_fwd_kernelINS_13Kernel_traitsIf13__nv_bfloat16S2_S2_fjLj1280ELj1ELj4ELj1ELj16ENS_18Kernel_traits_baseILj1280EfS2_S2_S2_fjLj128EEEEELb0ELb1ELb0ELb1EEEvNS_9FwdParamsE:
	.zero		1128


//--------------------- .nv.constant0._ZN10layer_norm13ln_fwd_kernelINS_13Kernel_traitsIf13__nv_bfloat16S2_S2_fjLj1280ELj1ELj4ELj1ELj16ENS_18Kernel_traits_baseILj1280EfS2_S2_S2_fjLj128EEEEELb0ELb1ELb1ELb0EEEvNS_9FwdParamsE --------------------------
	.section	.nv.constant0._ZN10layer_norm13ln_fwd_kernelINS_13Kernel_traitsIf13__nv_bfloat16S2_S2_fjLj1280ELj1ELj4ELj1ELj16ENS_18Kernel_traits_baseILj1280EfS2_S2_S2_fjLj128EEEEELb0ELb1ELb1ELb0EEEvNS_9FwdParamsE,"a",@progbits
	.sectionflags	@""
	.align	4
.nv.constant0._ZN10layer_norm13ln_fwd_kernelINS_13Kernel_traitsIf13__nv_bfloat16S2_S2_fjLj1280ELj1ELj4ELj1ELj16ENS_18Kernel_traits_baseILj1280EfS2_S2_S2_fjLj128EEEEELb0ELb1ELb1ELb0EEEvNS_9FwdParamsE:
	.zero		1128


//--------------------- .nv.constant0._ZN10layer_norm13ln_fwd_kernelINS_13Kernel_traitsIf13__nv_bfloat16S2_S2_fjLj1280ELj1ELj4ELj1ELj16ENS_18Kernel_traits_baseILj1280EfS2_S2_S2_fjLj128EEEEELb0ELb1ELb1ELb1EEEvNS_9FwdParamsE --------------------------
	.section	.nv.constant0._ZN10layer_norm13ln_fwd_kernelINS_13Kernel_traitsIf13__nv_bfloat16S2_S2_fjLj1280ELj1ELj4ELj1ELj16ENS_18Kernel_traits_baseILj1280EfS2_S2_S2_fjLj128EEEEELb0ELb1ELb1ELb1EEEvNS_9FwdParamsE,"a",@progbits
	.sectionflags	@""
	.align	4
.nv.constant0._ZN10layer_norm13ln_fwd_kernelINS_13Kernel_traitsIf13__nv_bfloat16S2_S2_fjLj1280ELj1ELj4ELj1ELj16ENS_18Kernel_traits_baseILj1280EfS2_S2_S2_fjLj128EEEEELb0ELb1ELb1ELb1EEEvNS_9FwdParamsE:
	.zero		1128


//--------------------- .nv.constant0._ZN10layer_norm13ln_fwd_kernelINS_13Kernel_traitsIf13__nv_bfloat16S2_S2_fjLj1280ELj1ELj4ELj1ELj16ENS_18Kernel_traits_baseILj1280EfS2_S2_S2_fjLj128EEEEELb1ELb0ELb0ELb0EEEvNS_9FwdParamsE --------------------------
	.section	.nv.constant0._ZN10layer_norm13ln_fwd_kernelINS_13Kernel_traitsIf13__nv_bfloat16S2_S2_fjLj1280ELj1ELj4ELj1ELj16ENS_18Kernel_traits_baseILj1280EfS2_S2_S2_fjLj128EEEEELb1ELb0ELb0ELb0EEEvNS_9FwdParamsE,"a",@progbits
	.sectionflags	@""
	.align	4
.nv.constant0._ZN10layer_norm13ln_fwd_kernelINS_13Kernel_traitsIf13__nv_bfloat16S2_S2_fjLj1280ELj1ELj4ELj1ELj16ENS_18Kernel_traits_baseILj1280EfS2_S2_S2_fjLj128EEEEELb1ELb0ELb0ELb0EEEvNS_9FwdParamsE:
	.zero		1128


//--------------------- .nv.constant0._ZN10layer_norm13ln_fwd_kernelINS_13Kernel_traitsIf13__nv_bfloat16S2_S2_fjLj1280ELj1ELj4ELj1ELj16ENS_18Kernel_traits_baseILj1280EfS2_S2_S2_fjLj128EEEEELb1ELb0ELb0ELb1EEEvNS_9FwdParamsE --------------------------
	.section	.nv.constant0._ZN10layer_norm13ln_fwd_kernelINS_13Kernel_traitsIf13__nv_bfloat16S2_S2_fjLj1280ELj1ELj4ELj1ELj16ENS_18Kernel_traits_baseILj1280EfS2_S2_S2_fjLj128EEEEELb1ELb0ELb0ELb1EEEvNS_9FwdParamsE,"a",@progbits
	.sectionflags	@""
	.align	4
.nv.constant0._ZN10layer_norm13ln_fwd_kernelINS_13Kernel_traitsIf13__nv_bfloat16S2_S2_fjLj1280ELj1ELj4ELj1ELj16ENS_18Kernel_traits_baseILj1280EfS2_S2_S2_fjLj128EEEEELb1ELb0ELb0ELb1EEEvNS_9FwdParamsE:
	.zero		1128


//--------------------- .nv.constant0._ZN10layer_norm13ln_fwd_kernelINS_13Kernel_traitsIf13__nv_bfloat16S2_S2_fjLj1280ELj1ELj4ELj1ELj16ENS_18Kernel_traits_baseILj1280EfS2_S2_S2_fjLj128EEEEELb1ELb0ELb1ELb0EEEvNS_9FwdParamsE --------------------------
	.section	.nv.constant0._ZN10layer_norm13ln_fwd_kernelINS_13Kernel_traitsIf13__nv_bfloat16S2_S2_fjLj1280ELj1ELj4ELj1ELj16ENS_18Kernel_traits_baseILj1280EfS2_S2_S2_fjLj128EEEEELb1ELb0ELb1ELb0EEEvNS_9FwdParamsE,"a",@progbits
	.sectionflags	@""
	.align	4
.nv.constant0._ZN10layer_norm13ln_fwd_kernelINS_13Kernel_traitsIf13__nv_bfloat16S2_S2_fjLj1280ELj1ELj4ELj1ELj16ENS_18Kernel_traits_baseILj1280EfS2_S2_S2_fjLj128EEEEELb1ELb0ELb1ELb0EEEvNS_9FwdParamsE:
	.zero		1128


//--------------------- .nv.constant0._ZN10layer_norm13ln_fwd_kernelINS_13Kernel_traitsIf13__nv_bfloat16S2_S2_fjLj1280ELj1ELj4ELj1ELj16ENS_18Kernel_traits_baseILj1280EfS2_S2_S2_fjLj128EEEEELb1ELb0ELb1ELb1EEEvNS_9FwdParamsE --------------------------
	.section	.nv.constant0._ZN10layer_norm13ln_fwd_kernelINS_13Kernel_traitsIf13__nv_bfloat16S2_S2_fjLj1280ELj1ELj4ELj1ELj16ENS_18Kernel_traits_baseILj1280EfS2_S2_S2_fjLj128EEEEELb1ELb0ELb1ELb1EEEvNS_9FwdParamsE,"a",@progbits
	.sectionflags	@""
	.align	4
.nv.constant0._ZN10layer_norm13ln_fwd_kernelINS_13Kernel_traitsIf13__nv_bfloat16S2_S2_fjLj1280ELj1ELj4ELj1ELj16ENS_18Kernel_traits_baseILj1280EfS2_S2_S2_fjLj128EEEEELb1ELb0ELb1ELb1EEEvNS_9FwdParamsE:
	.zero		1128


//--------------------- .nv.constant0._ZN10layer_norm13ln_fwd_kernelINS_13Kernel_traitsIf13__nv_bfloat16S2_S2_fjLj1280ELj1ELj4ELj1ELj16ENS_18Kernel_traits_baseILj1280EfS2_S2_S2_fjLj128EEEEELb1ELb1ELb0ELb0EEEvNS_9FwdParamsE --------------------------
	.section	.nv.constant0._ZN10layer_norm13ln_fwd_kernelINS_13Kernel_traitsIf13__nv_bfloat16S2_S2_fjLj1280ELj1ELj4ELj1ELj16ENS_18Kernel_traits_baseILj1280EfS2_S2_S2_fjLj128EEEEELb1ELb1ELb0ELb0EEEvNS_9FwdParamsE,"a",@progbits
	.sectionflags	@""
	.align	4
.nv.constant0._ZN10layer_norm13ln_fwd_kernelINS_13Kernel_traitsIf13__nv_bfloat16S2_S2_fjLj1280ELj1ELj4ELj1ELj16ENS_18Kernel_traits_baseILj1280EfS2_S2_S2_fjLj128EEEEELb1ELb1ELb0ELb0EEEvNS_9FwdParamsE:
	.zero		1128


//--------------------- .nv.constant0._ZN10layer_norm13ln_fwd_kernelINS_13Kernel_traitsIf13__nv_bfloat16S2_S2_fjLj1280ELj1ELj4ELj1ELj16ENS_18Kernel_traits_baseILj1280EfS2_S2_S2_fjLj128EEEEELb1ELb1ELb0ELb1EEEvNS_9FwdParamsE --------------------------
	.section	.nv.constant0._ZN10layer_norm13ln_fwd_kernelINS_13Kernel_traitsIf13__nv_bfloat16S2_S2_fjLj1280ELj1ELj4ELj1ELj16ENS_18Kernel_traits_baseILj1280EfS2_S2_S2_fjLj128EEEEELb1ELb1ELb0ELb1EEEvNS_9FwdParamsE,"a",@progbits
	.sectionflags	@""
	.align	4
.nv.constant0._ZN10layer_norm13ln_fwd_kernelINS_13Kernel_traitsIf13__nv_bfloat16S2_S2_fjLj1280ELj1ELj4ELj1ELj16ENS_18Kernel_traits_baseILj1280EfS2_S2_S2_fjLj128EEEEELb1ELb1ELb0ELb1EEEvNS_9FwdParamsE:
	.zero		1128


//--------------------- .nv.constant0._ZN10layer_norm13ln_fwd_kernelINS_13Kernel_traitsIf13__nv_bfloat16S2_S2_fjLj1280ELj1ELj4ELj1ELj16ENS_18Kernel_traits_baseILj1280EfS2_S2_S2_fjLj128EEEEELb1ELb1ELb1ELb0EEEvNS_9FwdParamsE --------------------------
	.section	.nv.constant0._ZN10layer_norm13ln_fwd_kernelINS_13Kernel_traitsIf13__nv_bfloat16S2_S2_fjLj1280ELj1ELj4ELj1ELj16ENS_18Kernel_traits_baseILj1280EfS2_S2_S2_fjLj128EEEEELb1ELb1ELb1ELb0EEEvNS_9FwdParamsE,"a",@progbits
	.sectionflags	@""
	.align	4
.nv.constant0._ZN10layer_norm13ln_fwd_kernelINS_13Kernel_traitsIf13__nv_bfloat16S2_S2_fjLj1280ELj1ELj4ELj1ELj16ENS_18Kernel_traits_baseILj1280EfS2_S2_S2_fjLj128EEEEELb1ELb1ELb1ELb0EEEvNS_9FwdParamsE:
	.zero		1128


//--------------------- .nv.constant0._ZN10layer_norm13ln_fwd_kernelINS_13Kernel_traitsIf13__nv_bfloat16S2_S2_fjLj1280ELj1ELj4ELj1ELj16ENS_18Kernel_traits_baseILj1280EfS2_S2_S2_fjLj128EEEEELb1ELb1ELb1ELb1EEEvNS_9FwdParamsE --------------------------
	.section	.nv.constant0._ZN10layer_norm13ln_fwd_kernelINS_13Kernel_traitsIf13__nv_bfloat16S2_S2_fjLj1280ELj1ELj4ELj1ELj16ENS_18Kernel_traits_baseILj1280EfS2_S2_S2_fjLj128EEEEELb1ELb1ELb1ELb1EEEvNS_9FwdParamsE,"a",@progbits
	.sectionflags	@""
	.align	4
.nv.constant0._ZN10layer_norm13ln_fwd_kernelINS_13Kernel_traitsIf13__nv_bfloat16S2_S2_fjLj1280ELj1ELj4ELj1ELj16ENS_18Kernel_traits_baseILj1280EfS2_S2_S2_fjLj128EEEEELb1ELb1ELb1ELb1EEEvNS_9FwdParamsE:
	.zero		1128


//--------------------- .nv.constant0._ZN10layer_norm13ln_fwd_kernelINS_13Kernel_traitsI13__nv_bfloat16S2_fS2_fjLj1280ELj1ELj4ELj1ELj16ENS_18Kernel_traits_baseILj1280ES2_S2_fS2_fjLj128EEEEELb0ELb0ELb0ELb0EEEvNS_9FwdParamsE --------------------------
	.section	.nv.constant0._ZN10layer_norm13ln_fwd_kernelINS_13Kernel_traitsI13__nv_bfloat16S2_fS2_fjLj1280ELj1ELj4ELj1ELj16ENS_18Kernel_traits_baseILj1280ES2_S2_fS2_fjLj128EEEEELb0ELb0ELb0ELb0EEEvNS_9FwdParamsE,"a",@progbits
	.sectionflags	@""
	.align	4
.nv.constant0._ZN10layer_norm13ln_fwd_kernelINS_13Kernel_traitsI13__nv_bfloat16S2_fS2_fjLj1280ELj1ELj4ELj1ELj16ENS_18Kernel_traits_baseILj1280ES2_S2_fS2_fjLj128EEEEELb0ELb0ELb0ELb0EEEvNS_9FwdParamsE:
	.zero		1128


//--------------------- .nv.constant0._ZN10layer_norm13ln_fwd_kernelINS_13Kernel_traitsI13__nv_bfloat16S2_fS2_fjLj1280ELj1ELj4ELj1ELj16ENS_18Kernel_traits_baseILj1280ES2_S2_fS2_fjLj128EEEEELb0ELb0ELb0ELb1EEEvNS_9FwdParamsE --------------------------
	.section	.nv.constant0._ZN10layer_norm13ln_fwd_kernelINS_13Kernel_traitsI13__nv_bfloat16S2_fS2_fjLj1280ELj1ELj4ELj1ELj16ENS_18Kernel_traits_baseILj1280ES2_S2_fS2_fjLj128EEEEELb0ELb0ELb0ELb1EEEvNS_9FwdParamsE,"a",@progbits
	.sectionflags	@""
	.align	4
.nv.constant0._ZN10layer_norm13ln_fwd_kernelINS_13Kernel_traitsI13__nv_bfloat16S2_fS2_fjLj1280ELj1ELj4ELj1ELj16ENS_18Kernel_traits_baseILj1280ES2_S2_fS2_fjLj128EEEEELb0ELb0ELb0ELb1EEEvNS_9FwdParamsE:
	.zero		1128


//--------------------- .nv.constant0._ZN10layer_norm13ln_fwd_kernelINS_13Kernel_traitsI13__nv_bfloat16S2_fS2_fjLj1280ELj1ELj4ELj1ELj16ENS_18Kernel_traits_baseILj1280ES2_S2_fS2_fjLj128EEEEELb0ELb0ELb1ELb0EEEvNS_9FwdParamsE --------------------------
	.section	.nv.constant0._ZN10layer_norm13ln_fwd_kernelINS_13Kernel_traitsI13__nv_bfloat16S2_fS2_fjLj1280ELj1ELj4ELj1ELj16ENS_18Kernel_traits_baseILj1280ES2_S2_fS2_fjLj128EEEEELb0ELb0ELb1ELb0EEEvNS_9FwdParamsE,"a",@progbits
	.sectionflags	@""
	.align	4
.nv.constant0._ZN10layer_norm13ln_fwd_kernelINS_13Kernel_traitsI13__nv_bfloat16S2_fS2_fjLj1280ELj1ELj4ELj1ELj16ENS_18Kernel_traits_baseILj1280ES2_S2_fS2_fjLj128EEEEELb0ELb0ELb1ELb0EEEvNS_9FwdParamsE:
	.zero		1128


//--------------------- .nv.constant0._ZN10layer_norm13ln_fwd_kernelINS_13Kernel_traitsI13__nv_bfloat16S2_fS2_fjLj1280ELj1ELj4ELj1ELj16ENS_18Kernel_traits_baseILj1280ES2_S2_fS2_fjLj128EEEEELb0ELb0ELb1ELb1EEEvNS_9FwdParamsE --------------------------
	.section	.nv.constant0._ZN10layer_norm13ln_fwd_kernelINS_13Kernel_traitsI13__nv_bfloat16S2_fS2_fjLj1280ELj1ELj4ELj1ELj16ENS_18Kernel_traits_baseILj1280ES2_S2_fS2_fjLj128EEEEELb0ELb0ELb1ELb1EEEvNS_9FwdParamsE,"a",@progbits
	.sectionflags	@""
	.align	4
.nv.constant0._ZN10layer_norm13ln_fwd_kernelINS_13Kernel_traitsI13__nv_bfloat16S2_fS2_fjLj1280ELj1ELj4ELj1ELj16ENS_18Kernel_traits_baseILj1280ES2_S2_fS2_fjLj128EEEEELb0ELb0ELb1ELb1EEEvNS_9FwdParamsE:
	.zero		1128


//--------------------- .nv.constant0._ZN10layer_norm13ln_fwd_kernelINS_13Kernel_traitsI13__nv_bfloat16S2_fS2_fjLj1280ELj1ELj4ELj1ELj16ENS_18Kernel_traits_baseILj1280ES2_S2_fS2_fjLj128EEEEELb0ELb1ELb0ELb0EEEvNS_9FwdParamsE --------------------------
	.section	.nv.constant0._ZN10layer_norm13ln_fwd_kernelINS_13Kernel_traitsI13__nv_bfloat16S2_fS2_fjLj1280ELj1ELj4ELj1ELj16ENS_18Kernel_traits_baseILj1280ES2_S2_fS2_fjLj128EEEEELb0ELb1ELb0ELb0EEEvNS_9FwdParamsE,"a",@progbits
	.sectionflags	@""
	.align	4
.nv.constant0._ZN10layer_norm13ln_fwd_kernelINS_13Kernel_traitsI13__nv_bfloat16S2_fS2_fjLj1280ELj1ELj4ELj1ELj16ENS_18Kernel_traits_baseILj1280ES2_S2_fS2_fjLj128EEEEELb0ELb1ELb0ELb0EEEvNS_9FwdParamsE:
	.zero		1128


//--------------------- .nv.constant0._ZN10layer_norm13ln_fwd_kernelINS_13Kernel_traitsI13__nv_bfloat16S2_fS2_fjLj1280ELj1ELj4ELj1ELj16ENS_18Kernel_traits_baseILj1280ES2_S2_fS2_fjLj128EEEEELb0ELb1ELb0ELb1EEEvNS_9FwdParamsE --------------------------
	.section	.nv.constant0._ZN10layer_norm13ln_fwd_kernelINS_13Kernel_traitsI13__nv_bfloat16S2_fS2_fjLj1280ELj1ELj4ELj1ELj16ENS_18Kernel_traits_baseILj1280ES2_S2_fS2_fjLj128EEEEELb0ELb1ELb0ELb1EEEvNS_9FwdParamsE,"a",@progbits
	.sectionflags	@""
	.align	4
.nv.constant0._ZN10layer_norm13ln_fwd_kernelINS_13Kernel_traitsI13__nv_bfloat16S2_fS2_fjLj1280ELj1ELj4ELj1ELj16ENS_18Kernel_traits_baseILj1280ES2_S2_fS2_fjLj128EEEEELb0ELb1ELb0ELb1EEEvNS_9FwdParamsE:
	.zero		1128


//--------------------- .nv.constant0._ZN10layer_norm13ln_fwd_kernelINS_13Kernel_traitsI13__nv_bfloat16S2_fS2_fjLj1280ELj1ELj4ELj1ELj16ENS_18Kernel_traits_baseILj1280ES2_S2_fS2_fjLj128EEEEELb0ELb1ELb1ELb0EEEvNS_9FwdParamsE --------------------------
	.section	.nv.constant0._ZN10layer_norm13ln_fwd_kernelINS_13Kernel_traitsI13__nv_bfloat16S2_fS2_fjLj1280ELj1ELj4ELj1ELj16ENS_18Kernel_traits_baseILj1280ES2_S2_fS2_fjLj128EEEEELb0ELb1ELb1ELb0EEEvNS_9FwdParamsE,"a",@progbits
	.sectionflags	@""
	.align	4
.nv.constant0._ZN10layer_norm13ln_fwd_kernelINS_13Kernel_traitsI13__nv_bfloat16S2_fS2_fjLj1280ELj1ELj4ELj1ELj16ENS_18Kernel_traits_baseILj1280ES2_S2_fS2_fjLj128EEEEELb0ELb1ELb1ELb0EEEvNS_9FwdParamsE:
	.zero		1128


//--------------------- .nv.constant0._ZN10layer_norm13ln_fwd_kernelINS_13Kernel_traitsI13__nv_bfloat16S2_fS2_fjLj1280ELj1ELj4ELj1ELj16ENS_18Kernel_traits_baseILj1280ES2_S2_fS2_fjLj128EEEEELb0ELb1ELb1ELb1EEEvNS_9FwdParamsE --------------------------
	.section	.nv.constant0._ZN10layer_norm13ln_fwd_kernelINS_13Kernel_traitsI13__nv_bfloat16S2_fS2_fjLj1280ELj1ELj4ELj1ELj16ENS_18Kernel_traits_baseILj1280ES2_S2_fS2_fjLj128EEEEELb0ELb1ELb1ELb1EEEvNS_9FwdParamsE,"a",@progbits
	.sectionflags	@""
	.align	4
.nv.constant0._ZN10layer_norm13ln_fwd_kernelINS_13Kernel_traitsI13__nv_bfloat16S2_fS2_fjLj1280ELj1ELj4ELj1ELj16ENS_18Kernel_traits_baseILj1280ES2_S2_fS2_fjLj128EEEEELb0ELb1ELb1ELb1EEEvNS_9FwdParamsE:
	.zero		1128


//--------------------- .nv.constant0._ZN10layer_norm13ln_fwd_kernelINS_13Kernel_traitsI13__nv_bfloat16S2_fS2_fjLj1280ELj1ELj4ELj1ELj16ENS_18Kernel_traits_baseILj1280ES2_S2_fS2_fjLj128EEEEELb1ELb0ELb0ELb0EEEvNS_9FwdParamsE --------------------------
	.section	.nv.constant0._ZN10layer_norm13ln_fwd_kernelINS_13Kernel_traitsI13__nv_bfloat16S2_fS2_fjLj1280ELj1ELj4ELj1ELj16ENS_18Kernel_traits_baseILj1280ES2_S2_fS2_fjLj128EEEEELb1ELb0ELb0ELb0EEEvNS_9FwdParamsE,"a",@progbits
	.sectionflags	@""
	.align	4
.nv.constant0._ZN10layer_norm13ln_fwd_kernelINS_13Kernel_traitsI13__nv_bfloat16S2_fS2_fjLj1280ELj1ELj4ELj1ELj16ENS_18Kernel_traits_baseILj1280ES2_S2_fS2_fjLj128EEEEELb1ELb0ELb0ELb0EEEvNS_9FwdParamsE:
	.zero		1128


//--------------------- .nv.constant0._ZN10layer_norm13ln_fwd_kernelINS_13Kernel_traitsI13__nv_bfloat16S2_fS2_fjLj1280ELj1ELj4ELj1ELj16ENS_18Kernel_traits_baseILj1280ES2_S2_fS2_fjLj128EEEEELb1ELb0ELb0ELb1EEEvNS_9FwdParamsE --------------------------
	.section	.nv.constant0._ZN10layer_norm13ln_fwd_kernelINS_13Kernel_traitsI13__nv_bfloat16S2_fS2_fjLj1280ELj1ELj4ELj1ELj16ENS_18Kernel_traits_baseILj1280ES2_S2_fS2_fjLj128EEEEELb1ELb0ELb0ELb1EEEvNS_9FwdParamsE,"a",@progbits
	.sectionflags	@""
	.align	4
.nv.constant0._ZN10layer_norm13ln_fwd_kernelINS_13Kernel_traitsI13__nv_bfloat16S2_fS2_fjLj1280ELj1ELj4ELj1ELj16ENS_18Kernel_traits_baseILj1280ES2_S2_fS2_fjLj128EEEEELb1ELb0ELb0ELb1EEEvNS_9FwdParamsE:
	.zero		1128


//--------------------- .nv.constant0._ZN10layer_norm13ln_fwd_kernelINS_13Kernel_traitsI13__nv_bfloat16S2_fS2_fjLj1280ELj1ELj4ELj1ELj16ENS_18Kernel_traits_baseILj1280ES2_S2_fS2_fjLj128EEEEELb1ELb0ELb1ELb0EEEvNS_9FwdParamsE --------------------------
	.section	.nv.constant0._ZN10layer_norm13ln_fwd_kernelINS_13Kernel_traitsI13__nv_bfloat16S2_fS2_fjLj1280ELj1ELj4ELj1ELj16ENS_18Kernel_traits_baseILj1280ES2_S2_fS2_fjLj128EEEEELb1ELb0ELb1ELb0EEEvNS_9FwdParamsE,"a",@progbits
	.sectionflags	@""
	.align	4
.nv.constant0._ZN10layer_norm13ln_fwd_kernelINS_13Kernel_traitsI13__nv_bfloat16S2_fS2_fjLj1280ELj1ELj4ELj1ELj16ENS_18Kernel_traits_baseILj1280ES2_S2_fS2_fjLj128EEEEELb1ELb0ELb1ELb0EEEvNS_9FwdParamsE:
	.zero		1128


//--------------------- .nv.constant0._ZN10layer_norm13ln_fwd_kernelINS_13Kernel_traitsI13__nv_bfloat16S2_fS2_fjLj1280ELj1ELj4ELj1ELj16ENS_18Kernel_traits_baseILj1280ES2_S2_fS2_fjLj128EEEEELb1ELb0ELb1ELb1EEEvNS_9FwdParamsE --------------------------
	.section	.nv.constant0._ZN10layer_norm13ln_fwd_kernelINS_13Kernel_traitsI13__nv_bfloat16S2_fS2_fjLj1280ELj1ELj4ELj1ELj16ENS_18Kernel_traits_baseILj1280ES2_S2_fS2_fjLj128EEEEELb1ELb0ELb1ELb1EEEvNS_9FwdParamsE,"a",@progbits
	.sectionflags	@""
	.align	4
.nv.constant0._ZN10layer_norm13ln_fwd_kernelINS_13Kernel_traitsI13__nv_bfloat16S2_fS2_fjLj1280ELj1ELj4ELj1ELj16ENS_18Kernel_traits_baseILj1280ES2_S2_fS2_fjLj128EEEEELb1ELb0ELb1ELb1EEEvNS_9FwdParamsE:
	.zero		1128


//--------------------- .nv.constant0._ZN10layer_norm13ln_fwd_kernelINS_13Kernel_traitsI13__nv_bfloat16S2_fS2_fjLj1280ELj1ELj4ELj1ELj16ENS_18Kernel_traits_baseILj1280ES2_S2_fS2_fjLj128EEEEELb1ELb1ELb0ELb0EEEvNS_9FwdParamsE --------------------------
	.section	.nv.constant0._ZN10layer_norm13ln_fwd_kernelINS_13Kernel_traitsI13__nv_bfloat16S2_fS2_fjLj1280ELj1ELj4ELj1ELj16ENS_18Kernel_traits_baseILj1280ES2_S2_fS2_fjLj128EEEEELb1ELb1ELb0ELb0EEEvNS_9FwdParamsE,"a",@progbits
	.sectionflags	@""
	.align	4
.nv.constant0._ZN10layer_norm13ln_fwd_kernelINS_13Kernel_traitsI13__nv_bfloat16S2_fS2_fjLj1280ELj1ELj4ELj1ELj16ENS_18Kernel_traits_baseILj1280ES2_S2_fS2_fjLj128EEEEELb1ELb1ELb0ELb0EEEvNS_9FwdParamsE:
	.zero		1128


//--------------------- .nv.constant0._ZN10layer_norm13ln_fwd_kernelINS_13Kernel_traitsI13__nv_bfloat16S2_fS2_fjLj1280ELj1ELj4ELj1ELj16ENS_18Kernel_traits_baseILj1280ES2_S2_fS2_fjLj128EEEEELb1ELb1ELb0ELb1EEEvNS_9FwdParamsE --------------------------
	.section	.nv.constant0._ZN10layer_norm13ln_fwd_kernelINS_13Kernel_traitsI13__nv_bfloat16S2_fS2_fjLj1280ELj1ELj4ELj1ELj16ENS_18Kernel_traits_baseILj1280ES2_S2_fS2_fjLj128EEEEELb1ELb1ELb0ELb1EEEvNS_9FwdParamsE,"a",@progbits
	.sectionflags	@""
	.align	4
.nv.constant0._ZN10layer_norm13ln_fwd_kernelINS_13Kernel_traitsI13__nv_bfloat16S2_fS2_fjLj1280ELj1ELj4ELj1ELj16ENS_18Kernel_traits_baseILj1280ES2_S2_fS2_fjLj128EEEEELb1ELb1ELb0ELb1EEEvNS_9FwdParamsE:
	.zero		1128


//--------------------- .nv.constant0._ZN10layer_norm13ln_fwd_kernelINS_13Kernel_traitsI13__nv_bfloat16S2_fS2_fjLj1280ELj1ELj4ELj1ELj16ENS_18Kernel_traits_baseILj1280ES2_S2_fS2_fjLj128EEEEELb1ELb1ELb1ELb0EEEvNS_9FwdParamsE --------------------------
	.section	.nv.constant0._ZN10layer_norm13ln_fwd_kernelINS_13Kernel_traitsI13__nv_bfloat16S2_fS2_fjLj1280ELj1ELj4ELj1ELj16ENS_18Kernel_traits_baseILj1280ES2_S2_fS2_fjLj128EEEEELb1ELb1ELb1ELb0EEEvNS_9FwdParamsE,"a",@progbits
	.sectionflags	@""
	.align	4
.nv.constant0._ZN10layer_norm13ln_fwd_kernelINS_13Kernel_traitsI13__nv_bfloat16S2_fS2_fjLj1280ELj1ELj4ELj1ELj16ENS_18Kernel_traits_baseILj1280ES2_S2_fS2_fjLj128EEEEELb1ELb1ELb1ELb0EEEvNS_9FwdParamsE:
	.zero		1128


//--------------------- .nv.constant0._ZN10layer_norm13ln_fwd_kernelINS_13Kernel_traitsI13__nv_bfloat16S2_fS2_fjLj1280ELj1ELj4ELj1ELj16ENS_18Kernel_traits_baseILj1280ES2_S2_fS2_fjLj128EEEEELb1ELb1ELb1ELb1EEEvNS_9FwdParamsE --------------------------
	.section	.nv.constant0._ZN10layer_norm13ln_fwd_kernelINS_13Kernel_traitsI13__nv_bfloat16S2_fS2_fjLj1280ELj1ELj4ELj1ELj16ENS_18Kernel_traits_baseILj1280ES2_S2_fS2_fjLj128EEEEELb1ELb1ELb1ELb1EEEvNS_9FwdParamsE,"a",@progbits
	.sectionflags	@""
	.align	4
.nv.constant0._ZN10layer_norm13ln_fwd_kernelINS_13Kernel_traitsI13__nv_bfloat16S2_fS2_fjLj1280ELj1ELj4ELj1ELj16ENS_18Kernel_traits_baseILj1280ES2_S2_fS2_fjLj128EEEEELb1ELb1ELb1ELb1EEEvNS_9FwdParamsE:
	.zero		1128


//--------------------- .nv.constant0._ZN10layer_norm13ln_fwd_kernelINS_13Kernel_traitsIf13__nv_bfloat16fS2_fjLj1280ELj1ELj4ELj1ELj16ENS_18Kernel_traits_baseILj1280EfS2_fS2_fjLj128EEEEELb0ELb0ELb0ELb0EEEvNS_9FwdParamsE --------------------------
	.section	.nv.constant0._ZN10layer_norm13ln_fwd_kernelINS_13Kernel_traitsIf13__nv_bfloat16fS2_fjLj1280ELj1ELj4ELj1ELj16ENS_18Kernel_traits_baseILj1280EfS2_fS2_fjLj128EEEEELb0ELb0ELb0ELb0EEEvNS_9FwdParamsE,"a",@progbits
	.sectionflags	@""
	.align	4
.nv.constant0._ZN10layer_norm13ln_fwd_kernelINS_13Kernel_traitsIf13__nv_bfloat16fS2_fjLj1280ELj1ELj4ELj1ELj16ENS_18Kernel_traits_baseILj1280EfS2_fS2_fjLj128EEEEELb0ELb0ELb0ELb0EEEvNS_9FwdParamsE:
	.zero		1128


//--------------------- .nv.constant0._ZN10layer_norm13ln_fwd_kernelINS_13Kernel_traitsIf13__nv_bfloat16fS2_fjLj1280ELj1ELj4ELj1ELj16ENS_18Kernel_traits_baseILj1280EfS2_fS2_fjLj128EEEEELb0ELb0ELb0ELb1EEEvNS_9FwdParamsE --------------------------
	.section	.nv.constant0._ZN10layer_norm13ln_fwd_kernelINS_13Kernel_traitsIf13__nv_bfloat16fS2_fjLj1280ELj1ELj4ELj1ELj16ENS_18Kernel_traits_baseILj1280EfS2_fS2_fjLj128EEEEELb0ELb0ELb0ELb1EEEvNS_9FwdParamsE,"a",@progbits
	.sectionflags	@""
	.align	4
.nv.constant0._ZN10layer_norm13ln_fwd_kernelINS_13Kernel_traitsIf13__nv_bfloat16fS2_fjLj1280ELj1ELj4ELj1ELj16ENS_18Kernel_traits_baseILj1280EfS2_fS2_fjLj128EEEEELb0ELb0ELb0ELb1EEEvNS_9FwdParamsE:
	.zero		1128


//--------------------- .nv.constant0._ZN10layer_norm13ln_fwd_kernelINS_13Kernel_traitsIf13__nv_bfloat16fS2_fjLj1280ELj1ELj4ELj1ELj16ENS_18Kernel_traits_baseILj1280EfS2_fS2_fjLj128EEEEELb0ELb0ELb1ELb0EEEvNS_9FwdParamsE --------------------------
	.section	.nv.constant0._ZN10layer_norm13ln_fwd_kernelINS_13Kernel_traitsIf13__nv_bfloat16fS2_fjLj1280ELj1ELj4ELj1ELj16ENS_18Kernel_traits_baseILj1280EfS2_fS2_fjLj128EEEEELb0ELb0ELb1ELb0EEEvNS_9FwdParamsE,"a",@progbits
	.sectionflags	@""
	.align	4
.nv.constant0._ZN10layer_norm13ln_fwd_kernelINS_13Kernel_traitsIf13__nv_bfloat16fS2_fjLj1280ELj1ELj4ELj1ELj16ENS_18Kernel_traits_baseILj1280EfS2_fS2_fjLj128EEEEELb0ELb0ELb1ELb0EEEvNS_9FwdParamsE:
	.zero		1128


//--------------------- .nv.constant0._ZN10layer_norm13ln_fwd_kernelINS_13Kernel_traitsIf13__nv_bfloat16fS2_fjLj1280ELj1ELj4ELj1ELj16ENS_18Kernel_traits_baseILj1280EfS2_fS2_fjLj128EEEEELb0ELb0ELb1ELb1EEEvNS_9FwdParamsE --------------------------
	.section	.nv.constant0._ZN10layer_norm13ln_fwd_kernelINS_13Kernel_traitsIf13__nv_bfloat16fS2_fjLj1280ELj1ELj4ELj1ELj16ENS_18Kernel_traits_baseILj1280EfS2_fS2_fjLj128EEEEELb0ELb0ELb1ELb1EEEvNS_9FwdParamsE,"a",@progbits
	.sectionflags	@""
	.align	4
.nv.constant0._ZN10layer_norm13ln_fwd_kernelINS_13Kernel_traitsIf13__nv_bfloat16fS2_fjLj1280ELj1ELj4ELj1ELj16ENS_18Kernel_traits_baseILj1280EfS2_fS2_fjLj128EEEEELb0ELb0ELb1ELb1EEEvNS_9FwdParamsE:
	.zero		1128


//--------------------- .nv.constant0._ZN10layer_norm13ln_fwd_kernelINS_13Kernel_traitsIf13__nv_bfloat16fS2_fjLj1280ELj1ELj4ELj1ELj16ENS_18Kernel_traits_baseILj1280EfS2_fS2_fjLj128EEEEELb0ELb1ELb0ELb0EEEvNS_9FwdParamsE --------------------------
	.section	.nv.constant0._ZN10layer_norm13ln_fwd_kernelINS_13Kernel_traitsIf13__nv_bfloat16fS2_fjLj1280ELj1ELj4ELj1ELj16ENS_18Kernel_traits_baseILj1280EfS2_fS2_fjLj128EEEEELb0ELb1ELb0ELb0EEEvNS_9FwdParamsE,"a",@progbits
	.sectionflags	@""
	.align	4
.nv.constant0._ZN10layer_norm13ln_fwd_kernelINS_13Kernel_traitsIf13__nv_bfloat16fS2_fjLj1280ELj1ELj4ELj1ELj16ENS_18Kernel_traits_baseILj1280EfS2_fS2_fjLj128EEEEELb0ELb1ELb0ELb0EEEvNS_9FwdParamsE:
	.zero		1128


//--------------------- .nv.constant0._ZN10layer_norm13ln_fwd_kernelINS_13Kernel_traitsIf13__nv_bfloat16fS2_fjLj1280ELj1ELj4ELj1ELj16ENS_18Kernel_traits_baseILj1280EfS2_fS2_fjLj128EEEEELb0ELb1ELb0ELb1EEEvNS_9FwdParamsE --------------------------
	.section	.nv.constant0._ZN10layer_norm13ln_fwd_kernelINS_13Kernel_traitsIf13__nv_bfloat16fS2_fjLj1280ELj1ELj4ELj1ELj16ENS_18Kernel_traits_baseILj1280EfS2_fS2_fjLj128EEEEELb0ELb1ELb0ELb1EEEvNS_9FwdParamsE,"a",@progbits
	.sectionflags	@""
	.align	4
.nv.constant0._ZN10layer_norm13ln_fwd_kernelINS_13Kernel_traitsIf13__nv_bfloat16fS2_fjLj1280ELj1ELj4ELj1ELj16ENS_18Kernel_traits_baseILj1280EfS2_fS2_fjLj128EEEEELb0ELb1ELb0ELb1EEEvNS_9FwdParamsE:
	.zero		1128


//--------------------- .nv.constant0._ZN10layer_norm13ln_fwd_kernelINS_13Kernel_traitsIf13__nv_bfloat16fS2_fjLj1280ELj1ELj4ELj1ELj16ENS_18Kernel_traits_baseILj1280EfS2_fS2_fjLj128EEEEELb0ELb1ELb1ELb0EEEvNS_9FwdParamsE --------------------------
	.section	.nv.constant0._ZN10layer_norm13ln_fwd_kernelINS_13Kernel_traitsIf13__nv_bfloat16fS2_fjLj1280ELj1ELj4ELj1ELj16ENS_18Kernel_traits_baseILj1280EfS2_fS2_fjLj128EEEEELb0ELb1ELb1ELb0EEEvNS_9FwdParamsE,"a",@progbits
	.sectionflags	@""
	.align	4
.nv.constant0._ZN10layer_norm13ln_fwd_kernelINS_13Kernel_traitsIf13__nv_bfloat16fS2_fjLj1280ELj1ELj4ELj1ELj16ENS_18Kernel_traits_baseILj1280EfS2_fS2_fjLj128EEEEELb0ELb1ELb1ELb0EEEvNS_9FwdParamsE:
	.zero		1128


//--------------------- .nv.constant0._ZN10layer_norm13ln_fwd_kernelINS_13Kernel_traitsIf13__nv_bfloat16fS2_fjLj1280ELj1ELj4ELj1ELj16ENS_18Kernel_traits_baseILj1280EfS2_fS2_fjLj128EEEEELb0ELb1ELb1ELb1EEEvNS_9FwdParamsE --------------------------
	.section	.nv.constant0._ZN10layer_norm13ln_fwd_kernelINS_13Kernel_traitsIf13__nv_bfloat16fS2_fjLj1280ELj1ELj4ELj1ELj16ENS_18Kernel_traits_baseILj1280EfS2_fS2_fjLj128EEEEELb0ELb1ELb1ELb1EEEvNS_9FwdParamsE,"a",@progbits
	.sectionflags	@""
	.align	4
.nv.constant0._ZN10layer_norm13ln_fwd_kernelINS_13Kernel_traitsIf13__nv_bfloat16fS2_fjLj1280ELj1ELj4ELj1ELj16ENS_18Kernel_traits_baseILj1280EfS2_fS2_fjLj128EEEEELb0ELb1ELb1ELb1EEEvNS_9FwdParamsE:
	.zero		1128


//--------------------- .nv.constant0._ZN10layer_norm13ln_fwd_kernelINS_13Kernel_traitsIf13__nv_bfloat16fS2_fjLj1280ELj1ELj4ELj1ELj16ENS_18Kernel_traits_baseILj1280EfS2_fS2_fjLj128EEEEELb1ELb0ELb0ELb0EEEvNS_9FwdParamsE --------------------------
	.section	.nv.constant0._ZN10layer_norm13ln_fwd_kernelINS_13Kernel_traitsIf13__nv_bfloat16fS2_fjLj1280ELj1ELj4ELj1ELj16ENS_18Kernel_traits_baseILj1280EfS2_fS2_fjLj128EEEEELb1ELb0ELb0ELb0EEEvNS_9FwdParamsE,"a",@progbits
	.sectionflags	@""
	.align	4
.nv.constant0._ZN10layer_norm13ln_fwd_kernelINS_13Kernel_traitsIf13__nv_bfloat16fS2_fjLj1280ELj1ELj4ELj1ELj16ENS_18Kernel_traits_baseILj1280EfS2_fS2_fjLj128EEEEELb1ELb0ELb0ELb0EEEvNS_9FwdParamsE:
	.zero		1128


//--------------------- .nv.constant0._ZN10layer_norm13ln_fwd_kernelINS_13Kernel_traitsIf13__nv_bfloat16fS2_fjLj1280ELj1ELj4ELj1ELj16ENS_18Kernel_traits_baseILj1280EfS2_fS2_fjLj128EEEEELb1ELb0ELb0ELb1EEEvNS_9FwdParamsE --------------------------
	.section	.nv.constant0._ZN10layer_norm13ln_fwd_kernelINS_13Kernel_traitsIf13__nv_bfloat16fS2_fjLj1280ELj1ELj4ELj1ELj16ENS_18Kernel_traits_baseILj1280EfS2_fS2_fjLj128EEEEELb1ELb0ELb0ELb1EEEvNS_9FwdParamsE,"a",@progbits
	.sectionflags	@""
	.align	4
.nv.constant0._ZN10layer_norm13ln_fwd_kernelINS_13Kernel_traitsIf13__nv_bfloat16fS2_fjLj1280ELj1ELj4ELj1ELj16ENS_18Kernel_traits_baseILj1280EfS2_fS2_fjLj128EEEEELb1ELb0ELb0ELb1EEEvNS_9FwdParamsE:
	.zero		1128


//--------------------- .nv.constant0._ZN10layer_norm13ln_fwd_kernelINS_13Kernel_traitsIf13__nv_bfloat16fS2_fjLj1280ELj1ELj4ELj1ELj16ENS_18Kernel_traits_baseILj1280EfS2_fS2_fjLj128EEEEELb1ELb0ELb1ELb0EEEvNS_9FwdParamsE --------------------------
	.section	.nv.constant0._ZN10layer_norm13ln_fwd_kernelINS_13Kernel_traitsIf13__nv_bfloat16fS2_fjLj1280ELj1ELj4ELj1ELj16ENS_18Kernel_traits_baseILj1280EfS2_fS2_fjLj128EEEEELb1ELb0ELb1ELb0EEEvNS_9FwdParamsE,"a",@progbits
	.sectionflags	@""
	.align	4
.nv.constant0._ZN10layer_norm13ln_fwd_kernelINS_13Kernel_traitsIf13__nv_bfloat16fS2_fjLj1280ELj1ELj4ELj1ELj16ENS_18Kernel_traits_baseILj1280EfS2_fS2_fjLj128EEEEELb1ELb0ELb1ELb0EEEvNS_9FwdParamsE:
	.zero		1128


//--------------------- .nv.constant0._ZN10layer_norm13ln_fwd_kernelINS_13Kernel_traitsIf13__nv_bfloat16fS2_fjLj1280ELj1ELj4ELj1ELj16ENS_18Kernel_traits_baseILj1280EfS2_fS2_fjLj128EEEEELb1ELb0ELb1ELb1EEEvNS_9FwdParamsE --------------------------
	.section	.nv.constant0._ZN10layer_norm13ln_fwd_kernelINS_13Kernel_traitsIf13__nv_bfloat16fS2_fjLj1280ELj1ELj4ELj1ELj16ENS_18Kernel_traits_baseILj1280EfS2_fS2_fjLj128EEEEELb1ELb0ELb1ELb1EEEvNS_9FwdParamsE,"a",@progbits
	.sectionflags	@""
	.align	4
.nv.constant0._ZN10layer_norm13ln_fwd_kernelINS_13Kernel_traitsIf13__nv_bfloat16fS2_fjLj1280ELj1ELj4ELj1ELj16ENS_18Kernel_traits_baseILj1280EfS2_fS2_fjLj128EEEEELb1ELb0ELb1ELb1EEEvNS_9FwdParamsE:
	.zero		1128


//--------------------- .nv.constant0._ZN10layer_norm13ln_fwd_kernelINS_13Kernel_traitsIf13__nv_bfloat16fS2_fjLj1280ELj1ELj4ELj1ELj16ENS_18Kernel_traits_baseILj1280EfS2_fS2_fjLj128EEEEELb1ELb1ELb0ELb0EEEvNS_9FwdParamsE --------------------------
	.section	.nv.constant0._ZN10layer_norm13ln_fwd_kernelINS_13Kernel_traitsIf13__nv_bfloat16fS2_fjLj1280ELj1ELj4ELj1ELj16ENS_18Kernel_traits_baseILj1280EfS2_fS2_fjLj128EEEEELb1ELb1ELb0ELb0EEEvNS_9FwdParamsE,"a",@progbits
	.sectionflags	@""
	.align	4
.nv.constant0._ZN10layer_norm13ln_fwd_kernelINS_13Kernel_traitsIf13__nv_bfloat16fS2_fjLj1280ELj1ELj4ELj1ELj16ENS_18Kernel_traits_baseILj1280EfS2_fS2_fjLj128EEEEELb1ELb1ELb0ELb0EEEvNS_9FwdParamsE:
	.zero		1128


//--------------------- .nv.constant0._ZN10layer_norm13ln_fwd_kernelINS_13Kernel_traitsIf13__nv_bfloat16fS2_fjLj1280ELj1ELj4ELj1ELj16ENS_18Kernel_traits_baseILj1280EfS2_fS2_fjLj128EEEEELb1ELb1ELb0ELb1EEEvNS_9FwdParamsE --------------------------
	.section	.nv.constant0._ZN10layer_norm13ln_fwd_kernelINS_13Kernel_traitsIf13__nv_bfloat16fS2_fjLj1280ELj1ELj4ELj1ELj16ENS_18Kernel_traits_baseILj1280EfS2_fS2_fjLj128EEEEELb1ELb1ELb0ELb1EEEvNS_9FwdParamsE,"a",@progbits
	.sectionflags	@""
	.align	4
.nv.constant0._ZN10layer_norm13ln_fwd_kernelINS_13Kernel_traitsIf13__nv_bfloat16fS2_fjLj1280ELj1ELj4ELj1ELj16ENS_18Kernel_traits_baseILj1280EfS2_fS2_fjLj128EEEEELb1ELb1ELb0ELb1EEEvNS_9FwdParamsE:
	.zero		1128


//--------------------- .nv.constant0._ZN10layer_norm13ln_fwd_kernelINS_13Kernel_traitsIf13__nv_bfloat16fS2_fjLj1280ELj1ELj4ELj1ELj16ENS_18Kernel_traits_baseILj1280EfS2_fS2_fjLj128EEEEELb1ELb1ELb1ELb0EEEvNS_9FwdParamsE --------------------------
	.section	.nv.constant0._ZN10layer_norm13ln_fwd_kernelINS_13Kernel_traitsIf13__nv_bfloat16fS2_fjLj1280ELj1ELj4ELj1ELj16ENS_18Kernel_traits_baseILj1280EfS2_fS2_fjLj128EEEEELb1ELb1ELb1ELb0EEEvNS_9FwdParamsE,"a",@progbits
	.sectionflags	@""
	.align	4
.nv.constant0._ZN10layer_norm13ln_fwd_kernelINS_13Kernel_traitsIf13__nv_bfloat16fS2_fjLj1280ELj1ELj4ELj1ELj16ENS_18Kernel_traits_baseILj1280EfS2_fS2_fjLj128EEEEELb1ELb1ELb1ELb0EEEvNS_9FwdParamsE:
	.zero		1128


//--------------------- .nv.constant0._ZN10layer_norm13ln_fwd_kernelINS_13Kernel_traitsIf13__nv_bfloat16fS2_fjLj1280ELj1ELj4ELj1ELj16ENS_18Kernel_traits_baseILj1280EfS2_fS2_fjLj128EEEEELb1ELb1ELb1ELb1EEEvNS_9FwdParamsE --------------------------
	.section	.nv.constant0._ZN10layer_norm13ln_fwd_kernelINS_13Kernel_traitsIf13__nv_bfloat16fS2_fjLj1280ELj1ELj4ELj1ELj16ENS_18Kernel_traits_baseILj1280EfS2_fS2_fjLj128EEEEELb1ELb1ELb1ELb1EEEvNS_9FwdParamsE,"a",@progbits
	.sectionflags	@""
	.align	4
.nv.constant0._ZN10layer_norm13ln_fwd_kernelINS_13Kernel_traitsIf13__nv_bfloat16fS2_fjLj1280ELj1ELj4ELj1ELj16ENS_18Kernel_traits_baseILj1280EfS2_fS2_fjLj128EEEEELb1ELb1ELb1ELb1EEEvNS_9FwdParamsE:
	.zero		1128


//--------------------- .nv.constant0._ZN10layer_norm13ln_fwd_kernelINS_13Kernel_traitsIf6__halfS2_S2_fjLj1280ELj1ELj4ELj1ELj16ENS_18Kernel_traits_baseILj1280EfS2_S2_S2_fjLj128EEEEELb0ELb0ELb0ELb0EEEvNS_9FwdParamsE --------------------------
	.section	.nv.constant0._ZN10layer_norm13ln_fwd_kernelINS_13Kernel_traitsIf6__halfS2_S2_fjLj1280ELj1ELj4ELj1ELj16ENS_18Kernel_traits_baseILj1280EfS2_S2_S2_fjLj128EEEEELb0ELb0ELb0ELb0EEEvNS_9FwdParamsE,"a",@progbits
	.sectionflags	@""
	.align	4
.nv.constant0._ZN10layer_norm13ln_fwd_kernelINS_13Kernel_traitsIf6__halfS2_S2_fjLj1280ELj1ELj4ELj1ELj16ENS_18Kernel_traits_baseILj1280EfS2_S2_S2_fjLj128EEEEELb0ELb0ELb0ELb0EEEvNS_9FwdParamsE:
	.zero		1128


//--------------------- .nv.constant0._ZN10layer_norm13ln_fwd_kernelINS_13Kernel_traitsIf6__halfS2_S2_fjLj1280ELj1ELj4ELj1ELj16ENS_18Kernel_traits_baseILj1280EfS2_S2_S2_fjLj128EEEEELb0ELb0ELb0ELb1EEEvNS_9FwdParamsE --------------------------
	.section	.nv.constant0._ZN10layer_norm13ln_fwd_kernelINS_13Kernel_traitsIf6__halfS2_S2_fjLj1280ELj1ELj4ELj1ELj16ENS_18Kernel_traits_baseILj1280EfS2_S2_S2_fjLj128EEEEELb0ELb0ELb0ELb1EEEvNS_9FwdParamsE,"a",@progbits
	.sectionflags	@""
	.align	4
.nv.constant0._ZN10layer_norm13ln_fwd_kernelINS_13Kernel_traitsIf6__halfS2_S2_fjLj1280ELj1ELj4ELj1ELj16ENS_18Kernel_traits_baseILj1280EfS2_S2_S2_fjLj128EEEEELb0ELb0ELb0ELb1EEEvNS_9FwdParamsE:
	.zero		1128


//--------------------- .nv.constant0._ZN10layer_norm13ln_fwd_kernelINS_13Kernel_traitsIf6__halfS2_S2_fjLj1280ELj1ELj4ELj1ELj16ENS_18Kernel_traits_baseILj1280EfS2_S2_S2_fjLj128EEEEELb0ELb0ELb1ELb0EEEvNS_9FwdParamsE --------------------------
	.section	.nv.constant0._ZN10layer_norm13ln_fwd_kernelINS_13Kernel_traitsIf6__halfS2_S2_fjLj1280ELj1ELj4ELj1ELj16ENS_18Kernel_traits_baseILj1280EfS2_S2_S2_fjLj128EEEEELb0ELb0ELb1ELb0EEEvNS_9FwdParamsE,"a",@progbits
	.sectionflags	@""
	.align	4
.nv.constant0._ZN10layer_norm13ln_fwd_kernelINS_13Kernel_traitsIf6__halfS2_S2_fjLj1280ELj1ELj4ELj1ELj16ENS_18Kernel_traits_baseILj1280EfS2_S2_S2_fjLj128EEEEELb0ELb0ELb1ELb0EEEvNS_9FwdParamsE:
	.zero		1128


//--------------------- .nv.constant0._ZN10layer_norm13ln_fwd_kernelINS_13Kernel_traitsIf6__halfS2_S2_fjLj1280ELj1ELj4ELj1ELj16ENS_18Kernel_traits_baseILj1280EfS2_S2_S2_fjLj128EEEEELb0ELb0ELb1ELb1EEEvNS_9FwdParamsE --------------------------
	.section	.nv.constant0._ZN10layer_norm13ln_fwd_kernelINS_13Kernel_traitsIf6__halfS2_S2_fjLj1280ELj1ELj4ELj1ELj16ENS_18Kernel_traits_baseILj1280EfS2_S2_S2_fjLj128EEEEELb0ELb0ELb1ELb1EEEvNS_9FwdParamsE,"a",@progbits
	.sectionflags	@""
	.align	4
.nv.constant0._ZN10layer_norm13ln_fwd_kernelINS_13Kernel_traitsIf6__halfS2_S2_fjLj1280ELj1ELj4ELj1ELj16ENS_18Kernel_traits_baseILj1280EfS2_S2_S2_fjLj128EEEEELb0ELb0ELb1ELb1EEEvNS_9FwdParamsE:
	.zero		1128


//--------------------- .nv.constant0._ZN10layer_norm13ln_fwd_kernelINS_13Kernel_traitsIf6__halfS2_S2_fjLj1280ELj1ELj4ELj1ELj16ENS_18Kernel_traits_baseILj1280EfS2_S2_S2_fjLj128EEEEELb0ELb1ELb0ELb0EEEvNS_9FwdParamsE --------------------------
	.section	.nv.constant0._ZN10layer_norm13ln_fwd_kernelINS_13Kernel_traitsIf6__halfS2_S2_fjLj1280ELj1ELj4ELj1ELj16ENS_18Kernel_traits_baseILj1280EfS2_S2_S2_fjLj128EEEEELb0ELb1ELb0ELb0EEEvNS_9FwdParamsE,"a",@progbits
	.sectionflags	@""
	.align	4
.nv.constant0._ZN10layer_norm13ln_fwd_kernelINS_13Kernel_traitsIf6__halfS2_S2_fjLj1280ELj1ELj4ELj1ELj16ENS_18Kernel_traits_baseILj1280EfS2_S2_S2_fjLj128EEEEELb0ELb1ELb0ELb0EEEvNS_9FwdParamsE:
	.zero		1128


//--------------------- .nv.constant0._ZN10layer_norm13ln_fwd_kernelINS_13Kernel_traitsIf6__halfS2_S2_fjLj1280ELj1ELj4ELj1ELj16ENS_18Kernel_traits_baseILj1280EfS2_S2_S2_fjLj128EEEEELb0ELb1ELb0ELb1EEEvNS_9FwdParamsE --------------------------
	.section	.nv.constant0._ZN10layer_norm13ln_fwd_kernelINS_13Kernel_traitsIf6__halfS2_S2_fjLj1280ELj1ELj4ELj1ELj16ENS_18Kernel_traits_baseILj1280EfS2_S2_S2_fjLj128EEEEELb0ELb1ELb0ELb1EEEvNS_9FwdParamsE,"a",@progbits
	.sectionflags	@""
	.align	4
.nv.constant0._ZN10layer_norm13ln_fwd_kernelINS_13Kernel_traitsIf6__halfS2_S2_fjLj1280ELj1ELj4ELj1ELj16ENS_18Kernel_traits_baseILj1280EfS2_S2_S2_fjLj128EEEEELb0ELb1ELb0ELb1EEEvNS_9FwdParamsE:
	.zero		1128


//--------------------- .nv.constant0._ZN10layer_norm13ln_fwd_kernelINS_13Kernel_traitsIf6__halfS2_S2_fjLj1280ELj1ELj4ELj1ELj16ENS_18Kernel_traits_baseILj1280EfS2_S2_S2_fjLj128EEEEELb0ELb1ELb1ELb0EEEvNS_9FwdParamsE --------------------------
	.section	.nv.constant0._ZN10layer_norm13ln_fwd_kernelINS_13Kernel_traitsIf6__halfS2_S2_fjLj1280ELj1ELj4ELj1ELj16ENS_18Kernel_traits_baseILj1280EfS2_S2_S2_fjLj128EEEEELb0ELb1ELb1ELb0EEEvNS_9FwdParamsE,"a",@progbits
	.sectionflags	@""
	.align	4
.nv.constant0._ZN10layer_norm13ln_fwd_kernelINS_13Kernel_traitsIf6__halfS2_S2_fjLj1280ELj1ELj4ELj1ELj16ENS_18Kernel_traits_baseILj1280EfS2_S2_S2_fjLj128EEEEELb0ELb1ELb1ELb0EEEvNS_9FwdParamsE:
	.zero		1128


//--------------------- .nv.constant0._ZN10layer_norm13ln_fwd_kernelINS_13Kernel_traitsIf6__halfS2_S2_fjLj1280ELj1ELj4ELj1ELj16ENS_18Kernel_traits_baseILj1280EfS2_S2_S2_fjLj128EEEEELb0ELb1ELb1ELb1EEEvNS_9FwdParamsE --------------------------
	.section	.nv.constant0._ZN10layer_norm13ln_fwd_kernelINS_13Kernel_traitsIf6__halfS2_S2_fjLj1280ELj1ELj4ELj1ELj16ENS_18Kernel_traits_baseILj1280EfS2_S2_S2_fjLj128EEEEELb0ELb1ELb1ELb1EEEvNS_9FwdParamsE,"a",@progbits
	.sectionflags	@""
	.align	4
.nv.constant0._ZN10layer_norm13ln_fwd_kernelINS_13Kernel_traitsIf6__halfS2_S2_fjLj1280ELj1ELj4ELj1ELj16ENS_18Kernel_traits_baseILj1280EfS2_S2_S2_fjLj128EEEEELb0ELb1ELb1ELb1EEEvNS_9FwdParamsE:
	.zero		1128


//--------------------- .nv.constant0._ZN10layer_norm13ln_fwd_kernelINS_13Kernel_traitsIf6__halfS2_S2_fjLj1280ELj1ELj4ELj1ELj16ENS_18Kernel_traits_baseILj1280EfS2_S2_S2_fjLj128EEEEELb1ELb0ELb0ELb0EEEvNS_9FwdParamsE --------------------------
	.section	.nv.constant0._ZN10layer_norm13ln_fwd_kernelINS_13Kernel_traitsIf6__halfS2_S2_fjLj1280ELj1ELj4ELj1ELj16ENS_18Kernel_traits_baseILj1280EfS2_S2_S2_fjLj128EEEEELb1ELb0ELb0ELb0EEEvNS_9FwdParamsE,"a",@progbits
	.sectionflags	@""
	.align	4
.nv.constant0._ZN10layer_norm13ln_fwd_kernelINS_13Kernel_traitsIf6__halfS2_S2_fjLj1280ELj1ELj4ELj1ELj16ENS_18Kernel_traits_baseILj1280EfS2_S2_S2_fjLj128EEEEELb1ELb0ELb0ELb0EEEvNS_9FwdParamsE:
	.zero		1128


//--------------------- .nv.constant0._ZN10layer_norm13ln_fwd_kernelINS_13Kernel_traitsIf6__halfS2_S2_fjLj1280ELj1ELj4ELj1ELj16ENS_18Kernel_traits_baseILj1280EfS2_S2_S2_fjLj128EEEEELb1ELb0ELb0ELb1EEEvNS_9FwdParamsE --------------------------
	.section	.nv.constant0._ZN10layer_norm13ln_fwd_kernelINS_13Kernel_traitsIf6__halfS2_S2_fjLj1280ELj1ELj4ELj1ELj16ENS_18Kernel_traits_baseILj1280EfS2_S2_S2_fjLj128EEEEELb1ELb0ELb0ELb1EEEvNS_9FwdParamsE,"a",@progbits
	.sectionflags	@""
	.align	4
.nv.constant0._ZN10layer_norm13ln_fwd_kernelINS_13Kernel_traitsIf6__halfS2_S2_fjLj1280ELj1ELj4ELj1ELj16ENS_18Kernel_traits_baseILj1280EfS2_S2_S2_fjLj128EEEEELb1ELb0ELb0ELb1EEEvNS_9FwdParamsE:
	.zero		1128


//--------------------- .nv.constant0._ZN10layer_norm13ln_fwd_kernelINS_13Kernel_traitsIf6__halfS2_S2_fjLj1280ELj1ELj4ELj1ELj16ENS_18Kernel_traits_baseILj1280EfS2_S2_S2_fjLj128EEEEELb1ELb0ELb1ELb0EEEvNS_9FwdParamsE --------------------------
	.section	.nv.constant0._ZN10layer_norm13ln_fwd_kernelINS_13Kernel_traitsIf6__halfS2_S2_fjLj1280ELj1ELj4ELj1ELj16ENS_18Kernel_traits_baseILj1280EfS2_S2_S2_fjLj128EEEEELb1ELb0ELb1ELb0EEEvNS_9FwdParamsE,"a",@progbits
	.sectionflags	@""
	.align	4
.nv.constant0._ZN10layer_norm13ln_fwd_kernelINS_13Kernel_traitsIf6__halfS2_S2_fjLj1280ELj1ELj4ELj1ELj16ENS_18Kernel_traits_baseILj1280EfS2_S2_S2_fjLj128EEEEELb1ELb0ELb1ELb0EEEvNS_9FwdParamsE:
	.zero		1128


//--------------------- .nv.constant0._ZN10layer_norm13ln_fwd_kernelINS_13Kernel_traitsIf6__halfS2_S2_fjLj1280ELj1ELj4ELj1ELj16ENS_18Kernel_traits_baseILj1280EfS2_S2_S2_fjLj128EEEEELb1ELb0ELb1ELb1EEEvNS_9FwdParamsE --------------------------
	.section	.nv.constant0._ZN10layer_norm13ln_fwd_kernelINS_13Kernel_traitsIf6__halfS2_S2_fjLj1280ELj1ELj4ELj1ELj16ENS_18Kernel_traits_baseILj1280EfS2_S2_S2_fjLj128EEEEELb1ELb0ELb1ELb1EEEvNS_9FwdParamsE,"a",@progbits
	.sectionflags	@""
	.align	4
.nv.constant0._ZN10layer_norm13ln_fwd_kernelINS_13Kernel_traitsIf6__halfS2_S2_fjLj1280ELj1ELj4ELj1ELj16ENS_18Kernel_traits_baseILj1280EfS2_S2_S2_fjLj128EEEEELb1ELb0ELb1ELb1EEEvNS_9FwdParamsE:
	.zero		1128


//--------------------- .nv.constant0._ZN10layer_norm13ln_fwd_kernelINS_13Kernel_traitsIf6__halfS2_S2_fjLj1280ELj1ELj4ELj1ELj16ENS_18Kernel_traits_baseILj1280EfS2_S2_S2_fjLj128EEEEELb1ELb1ELb0ELb0EEEvNS_9FwdParamsE --------------------------
	.section	.nv.constant0._ZN10layer_norm13ln_fwd_kernelINS_13Kernel_traitsIf6__halfS2_S2_fjLj1280ELj1ELj4ELj1ELj16ENS_18Kernel_traits_baseILj1280EfS2_S2_S2_fjLj128EEEEELb1ELb1ELb0ELb0EEEvNS_9FwdParamsE,"a",@progbits
	.sectionflags	@""
	.align	4
.nv.constant0._ZN10layer_norm13ln_fwd_kernelINS_13Kernel_traitsIf6__halfS2_S2_fjLj1280ELj1ELj4ELj1ELj16ENS_18Kernel_traits_baseILj1280EfS2_S2_S2_fjLj128EEEEELb1ELb1ELb0ELb0EEEvNS_9FwdParamsE:
	.zero		1128


//--------------------- .nv.constant0._ZN10layer_norm13ln_fwd_kernelINS_13Kernel_traitsIf6__halfS2_S2_fjLj1280ELj1ELj4ELj1ELj16ENS_18Kernel_traits_baseILj1280EfS2_S2_S2_fjLj128EEEEELb1ELb1ELb0ELb1EEEvNS_9FwdParamsE --------------------------
	.section	.nv.constant0._ZN10layer_norm13ln_fwd_kernelINS_13Kernel_traitsIf6__halfS2_S2_fjLj1280ELj1ELj4ELj1ELj16ENS_18Kernel_traits_baseILj1280EfS2_S2_S2_fjLj128EEEEELb1ELb1ELb0ELb1EEEvNS_9FwdParamsE,"a",@progbits
	.sectionflags	@""
	.align	4
.nv.constant0._ZN10layer_norm13ln_fwd_kernelINS_13Kernel_traitsIf6__halfS2_S2_fjLj1280ELj1ELj4ELj1ELj16ENS_18Kernel_traits_baseILj1280EfS2_S2_S2_fjLj128EEEEELb1ELb1ELb0ELb1EEEvNS_9FwdParamsE:
	.zero		1128


//--------------------- .nv.constant0._ZN10layer_norm13ln_fwd_kernelINS_13Kernel_traitsIf6__halfS2_S2_fjLj1280ELj1ELj4ELj1ELj16ENS_18Kernel_traits_baseILj1280EfS2_S2_S2_fjLj128EEEEELb1ELb1ELb1ELb0EEEvNS_9FwdParamsE --------------------------
	.section	.nv.constant0._ZN10layer_norm13ln_fwd_kernelINS_13Kernel_traitsIf6__halfS2_S2_fjLj1280ELj1ELj4ELj1ELj16ENS_18Kernel_traits_baseILj1280EfS2_S2_S2_fjLj128EEEEELb1ELb1ELb1ELb0EEEvNS_9FwdParamsE,"a",@progbits
	.sectionflags	@""
	.align	4
.nv.constant0._ZN10layer_norm13ln_fwd_kernelINS_13Kernel_traitsIf6__halfS2_S2_fjLj1280ELj1ELj4ELj1ELj16ENS_18Kernel_traits_baseILj1280EfS2_S2_S2_fjLj128EEEEELb1ELb1ELb1ELb0EEEvNS_9FwdParamsE:
	.zero		1128


//--------------------- .nv.constant0._ZN10layer_norm13ln_fwd_kernelINS_13Kernel_traitsIf6__halfS2_S2_fjLj1280ELj1ELj4ELj1ELj16ENS_18Kernel_traits_baseILj1280EfS2_S2_S2_fjLj128EEEEELb1ELb1ELb1ELb1EEEvNS_9FwdParamsE --------------------------
	.section	.nv.constant0._ZN10layer_norm13ln_fwd_kernelINS_13Kernel_traitsIf6__halfS2_S2_fjLj1280ELj1ELj4ELj1ELj16ENS_18Kernel_traits_baseILj1280EfS2_S2_S2_fjLj128EEEEELb1ELb1ELb1ELb1EEEvNS_9FwdParamsE,"a",@progbits
	.sectionflags	@""
	.align	4
.nv.constant0._ZN10layer_norm13ln_fwd_kernelINS_13Kernel_traitsIf6__halfS2_S2_fjLj1280ELj1ELj4ELj1ELj16ENS_18Kernel_traits_baseILj1280EfS2_S2_S2_fjLj128EEEEELb1ELb1ELb1ELb1EEEvNS_9FwdParamsE:
	.zero		1128


//--------------------- .nv.constant0._ZN10layer_norm13ln_fwd_kernelINS_13Kernel_traitsI6__halfS2_fS2_fjLj1280ELj1ELj4ELj1ELj16ENS_18Kernel_traits_baseILj1280ES2_S2_fS2_fjLj128EEEEELb0ELb0ELb0ELb0EEEvNS_9FwdParamsE --------------------------
	.section	.nv.constant0._ZN10layer_norm13ln_fwd_kernelINS_13Kernel_traitsI6__halfS2_fS2_fjLj1280ELj1ELj4ELj1ELj16ENS_18Kernel_traits_baseILj1280ES2_S2_fS2_fjLj128EEEEELb0ELb0ELb0ELb0EEEvNS_9FwdParamsE,"a",@progbits
	.sectionflags	@""
	.align	4
.nv.constant0._ZN10layer_norm13ln_fwd_kernelINS_13Kernel_traitsI6__halfS2_fS2_fjLj1280ELj1ELj4ELj1ELj16ENS_18Kernel_traits_baseILj1280ES2_S2_fS2_fjLj128EEEEELb0ELb0ELb0ELb0EEEvNS_9FwdParamsE:
	.zero		1128


//--------------------- .nv.constant0._ZN10layer_norm13ln_fwd_kernelINS_13Kernel_traitsI6__halfS2_fS2_fjLj1280ELj1ELj4ELj1ELj16ENS_18Kernel_traits_baseILj1280ES2_S2_fS2_fjLj128EEEEELb0ELb0ELb0ELb1EEEvNS_9FwdParamsE --------------------------
	.section	.nv.constant0._ZN10layer_norm13ln_fwd_kernelINS_13Kernel_traitsI6__halfS2_fS2_fjLj1280ELj1ELj4ELj1ELj16ENS_18Kernel_traits_baseILj1280ES2_S2_fS2_fjLj128EEEEELb0ELb0ELb0ELb1EEEvNS_9FwdParamsE,"a",@progbits
	.sectionflags	@""
	.align	4
.nv.constant0._ZN10layer_norm13ln_fwd_kernelINS_13Kernel_traitsI6__halfS2_fS2_fjLj1280ELj1ELj4ELj1ELj16ENS_18Kernel_traits_baseILj1280ES2_S2_fS2_fjLj128EEEEELb0ELb0ELb0ELb1EEEvNS_9FwdParamsE:
	.zero		1128


//--------------------- .nv.constant0._ZN10layer_norm13ln_fwd_kernelINS_13Kernel_traitsI6__halfS2_fS2_fjLj1280ELj1ELj4ELj1ELj16ENS_18Kernel_traits_baseILj1280ES2_S2_fS2_fjLj128EEEEELb0ELb0ELb1ELb0EEEvNS_9FwdParamsE --------------------------
	.section	.nv.constant0._ZN10layer_norm13ln_fwd_kernelINS_13Kernel_traitsI6__halfS2_fS2_fjLj1280ELj1ELj4ELj1ELj16ENS_18Kernel_traits_baseILj1280ES2_S2_fS2_fjLj128EEEEELb0ELb0ELb1ELb0EEEvNS_9FwdParamsE,"a",@progbits
	.sectionflags	@""
	.align	4
.nv.constant0._ZN10layer_norm13ln_fwd_kernelINS_13Kernel_traitsI6__halfS2_fS2_fjLj1280ELj1ELj4ELj1ELj16ENS_18Kernel_traits_baseILj1280ES2_S2_fS2_fjLj128EEEEELb0ELb0ELb1ELb0EEEvNS_9FwdParamsE:
	.zero		1128


//--------------------- .nv.constant0._ZN10layer_norm13ln_fwd_kernelINS_13Kernel_traitsI6__halfS2_fS2_fjLj1280ELj1ELj4ELj1ELj16ENS_18Kernel_traits_baseILj1280ES2_S2_fS2_fjLj128EEEEELb0ELb0ELb1ELb1EEEvNS_9FwdParamsE --------------------------
	.section	.nv.constant0._ZN10layer_norm13ln_fwd_kernelINS_13Kernel_traitsI6__halfS2_fS2_fjLj1280ELj1ELj4ELj1ELj16ENS_18Kernel_traits_baseILj1280ES2_S2_fS2_fjLj128EEEEELb0ELb0ELb1ELb1EEEvNS_9FwdParamsE,"a",@progbits
	.sectionflags	@""
	.align	4
.nv.constant0._ZN10layer_norm13ln_fwd_kernelINS_13Kernel_traitsI6__halfS2_fS2_fjLj1280ELj1ELj4ELj1ELj16ENS_18Kernel_traits_baseILj1280ES2_S2_fS2_fjLj128EEEEELb0ELb0ELb1ELb1EEEvNS_9FwdParamsE:
	.zero		1128


//--------------------- .nv.constant0._ZN10layer_norm13ln_fwd_kernelINS_13Kernel_traitsI6__halfS2_fS2_fjLj1280ELj1ELj4ELj1ELj16ENS_18Kernel_traits_baseILj1280ES2_S2_fS2_fjLj128EEEEELb0ELb1ELb0ELb0EEEvNS_9FwdParamsE --------------------------
	.section	.nv.constant0._ZN10layer_norm13ln_fwd_kernelINS_13Kernel_traitsI6__halfS2_fS2_fjLj1280ELj1ELj4ELj1ELj16ENS_18Kernel_traits_baseILj1280ES2_S2_fS2_fjLj128EEEEELb0ELb1ELb0ELb0EEEvNS_9FwdParamsE,"a",@progbits
	.sectionflags	@""
	.align	4
.nv.constant0._ZN10layer_norm13ln_fwd_kernelINS_13Kernel_traitsI6__halfS2_fS2_fjLj1280ELj1ELj4ELj1ELj16ENS_18Kernel_traits_baseILj1280ES2_S2_fS2_fjLj128EEEEELb0ELb1ELb0ELb0EEEvNS_9FwdParamsE:
	.zero		1128


//--------------------- .nv.constant0._ZN10layer_norm13ln_fwd_kernelINS_13Kernel_traitsI6__halfS2_fS2_fjLj1280ELj1ELj4ELj1ELj16ENS_18Kernel_traits_baseILj1280ES2_S2_fS2_fjLj128EEEEELb0ELb1ELb0ELb1EEEvNS_9FwdParamsE --------------------------
	.section	.nv.constant0._ZN10layer_norm13ln_fwd_kernelINS_13Kernel_traitsI6__halfS2_fS2_fjLj1280ELj1ELj4ELj1ELj16ENS_18Kernel_traits_baseILj1280ES2_S2_fS2_fjLj128EEEEELb0ELb1ELb0ELb1EEEvNS_9FwdParamsE,"a",@progbits
	.sectionflags	@""
	.align	4
.nv.constant0._ZN10layer_norm13ln_fwd_kernelINS_13Kernel_traitsI6__halfS2_fS2_fjLj1280ELj1ELj4ELj1ELj16ENS_18Kernel_traits_baseILj1280ES2_S2_fS2_fjLj128EEEEELb0ELb1ELb0ELb1EEEvNS_9FwdParamsE:
	.zero		1128


//--------------------- .nv.constant0._ZN10layer_norm13ln_fwd_kernelINS_13Kernel_traitsI6__halfS2_fS2_fjLj1280ELj1ELj4ELj1ELj16ENS_18Kernel_traits_baseILj1280ES2_S2_fS2_fjLj128EEEEELb0ELb1ELb1ELb0EEEvNS_9FwdParamsE --------------------------
	.section	.nv.constant0._ZN10layer_norm13ln_fwd_kernelINS_13Kernel_traitsI6__halfS2_fS2_fjLj1280ELj1ELj4ELj1ELj16ENS_18Kernel_traits_baseILj1280ES2_S2_fS2_fjLj128EEEEELb0ELb1ELb1ELb0EEEvNS_9FwdParamsE,"a",@progbits
	.sectionflags	@""
	.align	4
.nv.constant0._ZN10layer_norm13ln_fwd_kernelINS_13Kernel_traitsI6__halfS2_fS2_fjLj1280ELj1ELj4ELj1ELj16ENS_18Kernel_traits_baseILj1280ES2_S2_fS2_fjLj128EEEEELb0ELb1ELb1ELb0EEEvNS_9FwdParamsE:
	.zero		1128


//--------------------- .nv.constant0._ZN10layer_norm13ln_fwd_kernelINS_13Kernel_traitsI6__halfS2_fS2_fjLj1280ELj1ELj4ELj1ELj16ENS_18Kernel_traits_baseILj1280ES2_S2_fS2_fjLj128EEEEELb0ELb1ELb1ELb1EEEvNS_9FwdParamsE --------------------------
	.section	.nv.constant0._ZN10layer_norm13ln_fwd_kernelINS_13Kernel_traitsI6__halfS2_fS2_fjLj1280ELj1ELj4ELj1ELj16ENS_18Kernel_traits_baseILj1280ES2_S2_fS2_fjLj128EEEEELb0ELb1ELb1ELb1EEEvNS_9FwdParamsE,"a",@progbits
	.sectionflags	@""
	.align	4
.nv.constant0._ZN10layer_norm13ln_fwd_kernelINS_13Kernel_traitsI6__halfS2_fS2_fjLj1280ELj1ELj4ELj1ELj16ENS_18Kernel_traits_baseILj1280ES2_S2_fS2_fjLj128EEEEELb0ELb1ELb1ELb1EEEvNS_9FwdParamsE:
	.zero		1128


//--------------------- .nv.constant0._ZN10layer_norm13ln_fwd_kernelINS_13Kernel_traitsI6__halfS2_fS2_fjLj1280ELj1ELj4ELj1ELj16ENS_18Kernel_traits_baseILj1280ES2_S2_fS2_fjLj128EEEEELb1ELb0ELb0ELb0EEEvNS_9FwdParamsE --------------------------
	.section	.nv.constant0._ZN10layer_norm13ln_fwd_kernelINS_13Kernel_traitsI6__halfS2_fS2_fjLj1280ELj1ELj4ELj1ELj16ENS_18Kernel_traits_baseILj1280ES2_S2_fS2_fjLj128EEEEELb1ELb0ELb0ELb0EEEvNS_9FwdParamsE,"a",@progbits
	.sectionflags	@""
	.align	4
.nv.constant0._ZN10layer_norm13ln_fwd_kernelINS_13Kernel_traitsI6__halfS2_fS2_fjLj1280ELj1ELj4ELj1ELj16ENS_18Kernel_traits_baseILj1280ES2_S2_fS2_fjLj128EEEEELb1ELb0ELb0ELb0EEEvNS_9FwdParamsE:
	.zero		1128


//--------------------- .nv.constant0._ZN10layer_norm13ln_fwd_kernelINS_13Kernel_traitsI6__halfS2_fS2_fjLj1280ELj1ELj4ELj1ELj16ENS_18Kernel_traits_baseILj1280ES2_S2_fS2_fjLj128EEEEELb1ELb0ELb0ELb1EEEvNS_9FwdParamsE --------------------------
	.section	.nv.constant0._ZN10layer_norm13ln_fwd_kernelINS_13Kernel_traitsI6__halfS2_fS2_fjLj1280ELj1ELj4ELj1ELj16ENS_18Kernel_traits_baseILj1280ES2_S2_fS2_fjLj128EEEEELb1ELb0ELb0ELb1EEEvNS_9FwdParamsE,"a",@progbits
	.sectionflags	@""
	.align	4
.nv.constant0._ZN10layer_norm13ln_fwd_kernelINS_13Kernel_traitsI6__halfS2_fS2_fjLj1280ELj1ELj4ELj1ELj16ENS_18Kernel_traits_baseILj1280ES2_S2_fS2_fjLj128EEEEELb1ELb0ELb0ELb1EEEvNS_9FwdParamsE:
	.zero		1128


//--------------------- .nv.constant0._ZN10layer_norm13ln_fwd_kernelINS_13Kernel_traitsI6__halfS2_fS2_fjLj1280ELj1ELj4ELj1ELj16ENS_18Kernel_traits_baseILj1280ES2_S2_fS2_fjLj128EEEEELb1ELb0ELb1ELb0EEEvNS_9FwdParamsE --------------------------
	.section	.nv.constant0._ZN10layer_norm13ln_fwd_kernelINS_13Kernel_traitsI6__halfS2_fS2_fjLj1280ELj1ELj4ELj1ELj16ENS_18Kernel_traits_baseILj1280ES2_S2_fS2_fjLj128EEEEELb1ELb0ELb1ELb0EEEvNS_9FwdParamsE,"a",@progbits
	.sectionflags	@""
	.align	4
.nv.constant0._ZN10layer_norm13ln_fwd_kernelINS_13Kernel_traitsI6__halfS2_fS2_fjLj1280ELj1ELj4ELj1ELj16ENS_18Kernel_traits_baseILj1280ES2_S2_fS2_fjLj128EEEEELb1ELb0ELb1ELb0EEEvNS_9FwdParamsE:
	.zero		1128


//--------------------- .nv.constant0._ZN10layer_norm13ln_fwd_kernelINS_13Kernel_traitsI6__halfS2_fS2_fjLj1280ELj1ELj4ELj1ELj16ENS_18Kernel_traits_baseILj1280ES2_S2_fS2_fjLj128EEEEELb1ELb0ELb1ELb1EEEvNS_9FwdParamsE --------------------------
	.section	.nv.constant0._ZN10layer_norm13ln_fwd_kernelINS_13Kernel_traitsI6__halfS2_fS2_fjLj1280ELj1ELj4ELj1ELj16ENS_18Kernel_traits_baseILj1280ES2_S2_fS2_fjLj128EEEEELb1ELb0ELb1ELb1EEEvNS_9FwdParamsE,"a",@progbits
	.sectionflags	@""
	.align	4
.nv.constant0._ZN10layer_norm13ln_fwd_kernelINS_13Kernel_traitsI6__halfS2_fS2_fjLj1280ELj1ELj4ELj1ELj16ENS_18Kernel_traits_baseILj1280ES2_S2_fS2_fjLj128EEEEELb1ELb0ELb1ELb1EEEvNS_9FwdParamsE:
	.zero		1128


//--------------------- .nv.constant0._ZN10layer_norm13ln_fwd_kernelINS_13Kernel_traitsI6__halfS2_fS2_fjLj1280ELj1ELj4ELj1ELj16ENS_18Kernel_traits_baseILj1280ES2_S2_fS2_fjLj128EEEEELb1ELb1ELb0ELb0EEEvNS_9FwdParamsE --------------------------
	.section	.nv.constant0._ZN10layer_norm13ln_fwd_kernelINS_13Kernel_traitsI6__halfS2_fS2_fjLj1280ELj1ELj4ELj1ELj16ENS_18Kernel_traits_baseILj1280ES2_S2_fS2_fjLj128EEEEELb1ELb1ELb0ELb0EEEvNS_9FwdParamsE,"a",@progbits
	.sectionflags	@""
	.align	4
.nv.constant0._ZN10layer_norm13ln_fwd_kernelINS_13Kernel_traitsI6__halfS2_fS2_fjLj1280ELj1ELj4ELj1ELj16ENS_18Kernel_traits_baseILj1280ES2_S2_fS2_fjLj128EEEEELb1ELb1ELb0ELb0EEEvNS_9FwdParamsE:
	.zero		1128


//--------------------- .nv.constant0._ZN10layer_norm13ln_fwd_kernelINS_13Kernel_traitsI6__halfS2_fS2_fjLj1280ELj1ELj4ELj1ELj16ENS_18Kernel_traits_baseILj1280ES2_S2_fS2_fjLj128EEEEELb1ELb1ELb0ELb1EEEvNS_9FwdParamsE --------------------------
	.section	.nv.constant0._ZN10layer_norm13ln_fwd_kernelINS_13Kernel_traitsI6__halfS2_fS2_fjLj1280ELj1ELj4ELj1ELj16ENS_18Kernel_traits_baseILj1280ES2_S2_fS2_fjLj128EEEEELb1ELb1ELb0ELb1EEEvNS_9FwdParamsE,"a",@progbits
	.sectionflags	@""
	.align	4
.nv.constant0._ZN10layer_norm13ln_fwd_kernelINS_13Kernel_traitsI6__halfS2_fS2_fjLj1280ELj1ELj4ELj1ELj16ENS_18Kernel_traits_baseILj1280ES2_S2_fS2_fjLj128EEEEELb1ELb1ELb0ELb1EEEvNS_9FwdParamsE:
	.zero		1128


//--------------------- .nv.constant0._ZN10layer_norm13ln_fwd_kernelINS_13Kernel_traitsI6__halfS2_fS2_fjLj1280ELj1ELj4ELj1ELj16ENS_18Kernel_traits_baseILj1280ES2_S2_fS2_fjLj128EEEEELb1ELb1ELb1ELb0EEEvNS_9FwdParamsE --------------------------
	.section	.nv.constant0._ZN10layer_norm13ln_fwd_kernelINS_13Kernel_traitsI6__halfS2_fS2_fjLj1280ELj1ELj4ELj1ELj16ENS_18Kernel_traits_baseILj1280ES2_S2_fS2_fjLj128EEEEELb1ELb1ELb1ELb0EEEvNS_9FwdParamsE,"a",@progbits
	.sectionflags	@""
	.align	4
.nv.constant0._ZN10layer_norm13ln_fwd_kernelINS_13Kernel_traitsI6__halfS2_fS2_fjLj1280ELj1ELj4ELj1ELj16ENS_18Kernel_traits_baseILj1280ES2_S2_fS2_fjLj128EEEEELb1ELb1ELb1ELb0EEEvNS_9FwdParamsE:
	.zero		1128


//--------------------- .nv.constant0._ZN10layer_norm13ln_fwd_kernelINS_13Kernel_traitsI6__halfS2_fS2_fjLj1280ELj1ELj4ELj1ELj16ENS_18Kernel_traits_baseILj1280ES2_S2_fS2_fjLj128EEEEELb1ELb1ELb1ELb1EEEvNS_9FwdParamsE --------------------------
	.section	.nv.constant0._ZN10layer_norm13ln_fwd_kernelINS_13Kernel_traitsI6__halfS2_fS2_fjLj1280ELj1ELj4ELj1ELj16ENS_18Kernel_traits_baseILj1280ES2_S2_fS2_fjLj128EEEEELb1ELb1ELb1ELb1EEEvNS_9FwdParamsE,"a",@progbits
	.sectionflags	@""
	.align	4
.nv.constant0._ZN10layer_norm13ln_fwd_kernelINS_13Kernel_traitsI6__halfS2_fS2_fjLj1280ELj1ELj4ELj1ELj16ENS_18Kernel_traits_baseILj1280ES2_S2_fS2_fjLj128EEEEELb1ELb1ELb1ELb1EEEvNS_9FwdParamsE:
	.zero		1128


//--------------------- .nv.constant0._ZN10layer_norm13ln_fwd_kernelINS_13Kernel_traitsIf6__halffS2_fjLj1280ELj1ELj4ELj1ELj16ENS_18Kernel_traits_baseILj1280EfS2_fS2_fjLj128EEEEELb0ELb0ELb0ELb0EEEvNS_9FwdParamsE --------------------------
	.section	.nv.constant0._ZN10layer_norm13ln_fwd_kernelINS_13Kernel_traitsIf6__halffS2_fjLj1280ELj1ELj4ELj1ELj16ENS_18Kernel_traits_baseILj1280EfS2_fS2_fjLj128EEEEELb0ELb0ELb0ELb0EEEvNS_9FwdParamsE,"a",@progbits
	.sectionflags	@""
	.align	4
.nv.constant0._ZN10layer_norm13ln_fwd_kernelINS_13Kernel_traitsIf6__halffS2_fjLj1280ELj1ELj4ELj1ELj16ENS_18Kernel_traits_baseILj1280EfS2_fS2_fjLj128EEEEELb0ELb0ELb0ELb0EEEvNS_9FwdParamsE:
	.zero		1128


//--------------------- .nv.constant0._ZN10layer_norm13ln_fwd_kernelINS_13Kernel_traitsIf6__halffS2_fjLj1280ELj1ELj4ELj1ELj16ENS_18Kernel_traits_baseILj1280EfS2_fS2_fjLj128EEEEELb0ELb0ELb0ELb1EEEvNS_9FwdParamsE --------------------------
	.section	.nv.constant0._ZN10layer_norm13ln_fwd_kernelINS_13Kernel_traitsIf6__halffS2_fjLj1280ELj1ELj4ELj1ELj16ENS_18Kernel_traits_baseILj1280EfS2_fS2_fjLj128EEEEELb0ELb0ELb0ELb1EEEvNS_9FwdParamsE,"a",@progbits
	.sectionflags	@""
	.align	4
.nv.constant0._ZN10layer_norm13ln_fwd_kernelINS_13Kernel_traitsIf6__halffS2_fjLj1280ELj1ELj4ELj1ELj16ENS_18Kernel_traits_baseILj1280EfS2_fS2_fjLj128EEEEELb0ELb0ELb0ELb1EEEvNS_9FwdParamsE:
	.zero		1128


//--------------------- .nv.constant0._ZN10layer_norm13ln_fwd_kernelINS_13Kernel_traitsIf6__halffS2_fjLj1280ELj1ELj4ELj1ELj16ENS_18Kernel_traits_baseILj1280EfS2_fS2_fjLj128EEEEELb0ELb0ELb1ELb0EEEvNS_9FwdParamsE --------------------------
	.section	.nv.constant0._ZN10layer_norm13ln_fwd_kernelINS_13Kernel_traitsIf6__halffS2_fjLj1280ELj1ELj4ELj1ELj16ENS_18Kernel_traits_baseILj1280EfS2_fS2_fjLj128EEEEELb0ELb0ELb1ELb0EEEvNS_9FwdParamsE,"a",@progbits
	.sectionflags	@""
	.align	4
.nv.constant0._ZN10layer_norm13ln_fwd_kernelINS_13Kernel_traitsIf6__halffS2_fjLj1280ELj1ELj4ELj1ELj16ENS_18Kernel_traits_baseILj1280EfS2_fS2_fjLj128EEEEELb0ELb0ELb1ELb0EEEvNS_9FwdParamsE:
	.zero		1128


//--------------------- .nv.constant0._ZN10layer_norm13ln_fwd_kernelINS_13Kernel_traitsIf6__halffS2_fjLj1280ELj1ELj4ELj1ELj16ENS_18Kernel_traits_baseILj1280EfS2_fS2_fjLj128EEEEELb0ELb0ELb1ELb1EEEvNS_9FwdParamsE --------------------------
	.section	.nv.constant0._ZN10layer_norm13ln_fwd_kernelINS_13Kernel_traitsIf6__halffS2_fjLj1280ELj1ELj4ELj1ELj16ENS_18Kernel_traits_baseILj1280EfS2_fS2_fjLj128EEEEELb0ELb0ELb1ELb1EEEvNS_9FwdParamsE,"a",@progbits
	.sectionflags	@""
	.align	4
.nv.constant0._ZN10layer_norm13ln_fwd_kernelINS_13Kernel_traitsIf6__halffS2_fjLj1280ELj1ELj4ELj1ELj16ENS_18Kernel_traits_baseILj1280EfS2_fS2_fjLj128EEEEELb0ELb0ELb1ELb1EEEvNS_9FwdParamsE:
	.zero		1128


//--------------------- .nv.constant0._ZN10layer_norm13ln_fwd_kernelINS_13Kernel_traitsIf6__halffS2_fjLj1280ELj1ELj4ELj1ELj16ENS_18Kernel_traits_baseILj1280EfS2_fS2_fjLj128EEEEELb0ELb1ELb0ELb0EEEvNS_9FwdParamsE --------------------------
	.section	.nv.constant0._ZN10layer_norm13ln_fwd_kernelINS_13Kernel_traitsIf6__halffS2_fjLj1280ELj1ELj4ELj1ELj16ENS_18Kernel_traits_baseILj1280EfS2_fS2_fjLj128EEEEELb0ELb1ELb0ELb0EEEvNS_9FwdParamsE,"a",@progbits
	.sectionflags	@""
	.align	4
.nv.constant0._ZN10layer_norm13ln_fwd_kernelINS_13Kernel_traitsIf6__halffS2_fjLj1280ELj1ELj4ELj1ELj16ENS_18Kernel_traits_baseILj1280EfS2_fS2_fjLj128EEEEELb0ELb1ELb0ELb0EEEvNS_9FwdParamsE:
	.zero		1128


//--------------------- .nv.constant0._ZN10layer_norm13ln_fwd_kernelINS_13Kernel_traitsIf6__halffS2_fjLj1280ELj1ELj4ELj1ELj16ENS_18Kernel_traits_baseILj1280EfS2_fS2_fjLj128EEEEELb0ELb1ELb0ELb1EEEvNS_9FwdParamsE --------------------------
	.section	.nv.constant0._ZN10layer_norm13ln_fwd_kernelINS_13Kernel_traitsIf6__halffS2_fjLj1280ELj1ELj4ELj1ELj16ENS_18Kernel_traits_baseILj1280EfS2_fS2_fjLj128EEEEELb0ELb1ELb0ELb1EEEvNS_9FwdParamsE,"a",@progbits
	.sectionflags	@""
	.align	4
.nv.constant0._ZN10layer_norm13ln_fwd_kernelINS_13Kernel_traitsIf6__halffS2_fjLj1280ELj1ELj4ELj1ELj16ENS_18Kernel_traits_baseILj1280EfS2_fS2_fjLj128EEEEELb0ELb1ELb0ELb1EEEvNS_9FwdParamsE:
	.zero		1128


//--------------------- .nv.constant0._ZN10layer_norm13ln_fwd_kernelINS_13Kernel_traitsIf6__halffS2_fjLj1280ELj1ELj4ELj1ELj16ENS_18Kernel_traits_baseILj1280EfS2_fS2_fjLj128EEEEELb0ELb1ELb1ELb0EEEvNS_9FwdParamsE --------------------------
	.section	.nv.constant0._ZN10layer_norm13ln_fwd_kernelINS_13Kernel_traitsIf6__halffS2_fjLj1280ELj1ELj4ELj1ELj16ENS_18Kernel_traits_baseILj1280EfS2_fS2_fjLj128EEEEELb0ELb1ELb1ELb0EEEvNS_9FwdParamsE,"a",@progbits
	.sectionflags	@""
	.align	4
.nv.constant0._ZN10layer_norm13ln_fwd_kernelINS_13Kernel_traitsIf6__halffS2_fjLj1280ELj1ELj4ELj1ELj16ENS_18Kernel_traits_baseILj1280EfS2_fS2_fjLj128EEEEELb0ELb1ELb1ELb0EEEvNS_9FwdParamsE:
	.zero		1128


//--------------------- .nv.constant0._ZN10layer_norm13ln_fwd_kernelINS_13Kernel_traitsIf6__halffS2_fjLj1280ELj1ELj4ELj1ELj16ENS_18Kernel_traits_baseILj1280EfS2_fS2_fjLj128EEEEELb0ELb1ELb1ELb1EEEvNS_9FwdParamsE --------------------------
	.section	.nv.constant0._ZN10layer_norm13ln_fwd_kernelINS_13Kernel_traitsIf6__halffS2_fjLj1280ELj1ELj4ELj1ELj16ENS_18Kernel_traits_baseILj1280EfS2_fS2_fjLj128EEEEELb0ELb1ELb1ELb1EEEvNS_9FwdParamsE,"a",@progbits
	.sectionflags	@""
	.align	4
.nv.constant0._ZN10layer_norm13ln_fwd_kernelINS_13Kernel_traitsIf6__halffS2_fjLj1280ELj1ELj4ELj1ELj16ENS_18Kernel_traits_baseILj1280EfS2_fS2_fjLj128EEEEELb0ELb1ELb1ELb1EEEvNS_9FwdParamsE:
	.zero		1128


//--------------------- .nv.constant0._ZN10layer_norm13ln_fwd_kernelINS_13Kernel_traitsIf6__halffS2_fjLj1280ELj1ELj4ELj1ELj16ENS_18Kernel_traits_baseILj1280EfS2_fS2_fjLj128EEEEELb1ELb0ELb0ELb0EEEvNS_9FwdParamsE --------------------------
	.section	.nv.constant0._ZN10layer_norm13ln_fwd_kernelINS_13Kernel_traitsIf6__halffS2_fjLj1280ELj1ELj4ELj1ELj16ENS_18Kernel_traits_baseILj1280EfS2_fS2_fjLj128EEEEELb1ELb0ELb0ELb0EEEvNS_9FwdParamsE,"a",@progbits
	.sectionflags	@""
	.align	4
.nv.constant0._ZN10layer_norm13ln_fwd_kernelINS_13Kernel_traitsIf6__halffS2_fjLj1280ELj1ELj4ELj1ELj16ENS_18Kernel_traits_baseILj1280EfS2_fS2_fjLj128EEEEELb1ELb0ELb0ELb0EEEvNS_9FwdParamsE:
	.zero		1128


//--------------------- .nv.constant0._ZN10layer_norm13ln_fwd_kernelINS_13Kernel_traitsIf6__halffS2_fjLj1280ELj1ELj4ELj1ELj16ENS_18Kernel_traits_baseILj1280EfS2_fS2_fjLj128EEEEELb1ELb0ELb0ELb1EEEvNS_9FwdParamsE --------------------------
	.section	.nv.constant0._ZN10layer_norm13ln_fwd_kernelINS_13Kernel_traitsIf6__halffS2_fjLj1280ELj1ELj4ELj1ELj16ENS_18Kernel_traits_baseILj1280EfS2_fS2_fjLj128EEEEELb1ELb0ELb0ELb1EEEvNS_9FwdParamsE,"a",@progbits
	.sectionflags	@""
	.align	4
.nv.constant0._ZN10layer_norm13ln_fwd_kernelINS_13Kernel_traitsIf6__halffS2_fjLj1280ELj1ELj4ELj1ELj16ENS_18Kernel_traits_baseILj1280EfS2_fS2_fjLj128EEEEELb1ELb0ELb0ELb1EEEvNS_9FwdParamsE:
	.zero		1128


//--------------------- .nv.constant0._ZN10layer_norm13ln_fwd_kernelINS_13Kernel_traitsIf6__halffS2_fjLj1280ELj1ELj4ELj1ELj16ENS_18Kernel_traits_baseILj1280EfS2_fS2_fjLj128EEEEELb1ELb0ELb1ELb0EEEvNS_9FwdParamsE --------------------------
	.section	.nv.constant0._ZN10layer_norm13ln_fwd_kernelINS_13Kernel_traitsIf6__halffS2_fjLj1280ELj1ELj4ELj1ELj16ENS_18Kernel_traits_baseILj1280EfS2_fS2_fjLj128EEEEELb1ELb0ELb1ELb0EEEvNS_9FwdParamsE,"a",@progbits
	.sectionflags	@""
	.align	4
.nv.constant0._ZN10layer_norm13ln_fwd_kernelINS_13Kernel_traitsIf6__halffS2_fjLj1280ELj1ELj4ELj1ELj16ENS_18Kernel_traits_baseILj1280EfS2_fS2_fjLj128EEEEELb1ELb0ELb1ELb0EEEvNS_9FwdParamsE:
	.zero		1128


//--------------------- .nv.constant0._ZN10layer_norm13ln_fwd_kernelINS_13Kernel_traitsIf6__halffS2_fjLj1280ELj1ELj4ELj1ELj16ENS_18Kernel_traits_baseILj1280EfS2_fS2_fjLj128EEEEELb1ELb0ELb1ELb1EEEvNS_9FwdParamsE --------------------------
	.section	.nv.constant0._ZN10layer_norm13ln_fwd_kernelINS_13Kernel_traitsIf6__halffS2_fjLj1280ELj1ELj4ELj1ELj16ENS_18Kernel_traits_baseILj1280EfS2_fS2_fjLj128EEEEELb1ELb0ELb1ELb1EEEvNS_9FwdParamsE,"a",@progbits
	.sectionflags	@""
	.align	4
.nv.constant0._ZN10layer_norm13ln_fwd_kernelINS_13Kernel_traitsIf6__halffS2_fjLj1280ELj1ELj4ELj1ELj16ENS_18Kernel_traits_baseILj1280EfS2_fS2_fjLj128EEEEELb1ELb0ELb1ELb1EEEvNS_9FwdParamsE:
	.zero		1128


//--------------------- .nv.constant0._ZN10layer_norm13ln_fwd_kernelINS_13Kernel_traitsIf6__halffS2_fjLj1280ELj1ELj4ELj1ELj16ENS_18Kernel_traits_baseILj1280EfS2_fS2_fjLj128EEEEELb1ELb1ELb0ELb0EEEvNS_9FwdParamsE --------------------------
	.section	.nv.constant0._ZN10layer_norm13ln_fwd_kernelINS_13Kernel_traitsIf6__halffS2_fjLj1280ELj1ELj4ELj1ELj16ENS_18Kernel_traits_baseILj1280EfS2_fS2_fjLj128EEEEELb1ELb1ELb0ELb0EEEvNS_9FwdParamsE,"a",@progbits
	.sectionflags	@""
	.align	4
.nv.constant0._ZN10layer_norm13ln_fwd_kernelINS_13Kernel_traitsIf6__halffS2_fjLj1280ELj1ELj4ELj1ELj16ENS_18Kernel_traits_baseILj1280EfS2_fS2_fjLj128EEEEELb1ELb1ELb0ELb0EEEvNS_9FwdParamsE:
	.zero		1128


//--------------------- .nv.constant0._ZN10layer_norm13ln_fwd_kernelINS_13Kernel_traitsIf6__halffS2_fjLj1280ELj1ELj4ELj1ELj16ENS_18Kernel_traits_baseILj1280EfS2_fS2_fjLj128EEEEELb1ELb1ELb0ELb1EEEvNS_9FwdParamsE --------------------------
	.section	.nv.constant0._ZN10layer_norm13ln_fwd_kernelINS_13Kernel_traitsIf6__halffS2_fjLj1280ELj1ELj4ELj1ELj16ENS_18Kernel_traits_baseILj1280EfS2_fS2_fjLj128EEEEELb1ELb1ELb0ELb1EEEvNS_9FwdParamsE,"a",@progbits
	.sectionflags	@""
	.align	4
.nv.constant0._ZN10layer_norm13ln_fwd_kernelINS_13Kernel_traitsIf6__halffS2_fjLj1280ELj1ELj4ELj1ELj16ENS_18Kernel_traits_baseILj1280EfS2_fS2_fjLj128EEEEELb1ELb1ELb0ELb1EEEvNS_9FwdParamsE:
	.zero		1128


//--------------------- .nv.constant0._ZN10layer_norm13ln_fwd_kernelINS_13Kernel_traitsIf6__halffS2_fjLj1280ELj1ELj4ELj1ELj16ENS_18Kernel_traits_baseILj1280EfS2_fS2_fjLj128EEEEELb1ELb1ELb1ELb0EEEvNS_9FwdParamsE --------------------------
	.section	.nv.constant0._ZN10layer_norm13ln_fwd_kernelINS_13Kernel_traitsIf6__halffS2_fjLj1280ELj1ELj4ELj1ELj16ENS_18Kernel_traits_baseILj1280EfS2_fS2_fjLj128EEEEELb1ELb1ELb1ELb0EEEvNS_9FwdParamsE,"a",@progbits
	.sectionflags	@""
	.align	4
.nv.constant0._ZN10layer_norm13ln_fwd_kernelINS_13Kernel_traitsIf6__halffS2_fjLj1280ELj1ELj4ELj1ELj16ENS_18Kernel_traits_baseILj1280EfS2_fS2_fjLj128EEEEELb1ELb1ELb1ELb0EEEvNS_9FwdParamsE:
	.zero		1128


//--------------------- .nv.constant0._ZN10layer_norm13ln_fwd_kernelINS_13Kernel_traitsIf6__halffS2_fjLj1280ELj1ELj4ELj1ELj16ENS_18Kernel_traits_baseILj1280EfS2_fS2_fjLj128EEEEELb1ELb1ELb1ELb1EEEvNS_9FwdParamsE --------------------------
	.section	.nv.constant0._ZN10layer_norm13ln_fwd_kernelINS_13Kernel_traitsIf6__halffS2_fjLj1280ELj1ELj4ELj1ELj16ENS_18Kernel_traits_baseILj1280EfS2_fS2_fjLj128EEEEELb1ELb1ELb1ELb1EEEvNS_9FwdParamsE,"a",@progbits
	.sectionflags	@""
	.align	4
.nv.constant0._ZN10layer_norm13ln_fwd_kernelINS_13Kernel_traitsIf6__halffS2_fjLj1280ELj1ELj4ELj1ELj16ENS_18Kernel_traits_baseILj1280EfS2_fS2_fjLj128EEEEELb1ELb1ELb1ELb1EEEvNS_9FwdParamsE:
	.zero		1128


//--------------------- .nv.constant0._ZN10layer_norm13ln_fwd_kernelINS_13Kernel_traitsI6__halfffffjLj1280ELj1ELj4ELj1ELj16ENS_18Kernel_traits_baseILj1280ES2_ffffjLj128EEEEELb0ELb0ELb0ELb0EEEvNS_9FwdParamsE --------------------------
	.section	.nv.constant0._ZN10layer_norm13ln_fwd_kernelINS_13Kernel_traitsI6__halfffffjLj1280ELj1ELj4ELj1ELj16ENS_18Kernel_traits_baseILj1280ES2_ffffjLj128EEEEELb0ELb0ELb0ELb0EEEvNS_9FwdParamsE,"a",@progbits
	.sectionflags	@""
	.align	4
.nv.constant0._ZN10layer_norm13ln_fwd_kernelINS_13Kernel_traitsI6__halfffffjLj1280ELj1ELj4ELj1ELj16ENS_18Kernel_traits_baseILj1280ES2_ffffjLj128EEEEELb0ELb0ELb0ELb0EEEvNS_9FwdParamsE:
	.zero		1128


//--------------------- .nv.constant0._ZN10layer_norm13ln_fwd_kernelINS_13Kernel_traitsI6__halfffffjLj1280ELj1ELj4ELj1ELj16ENS_18Kernel_traits_baseILj1280ES2_ffffjLj128EEEEELb0ELb0ELb0ELb1EEEvNS_9FwdParamsE --------------------------
	.section	.nv.constant0._ZN10layer_norm13ln_fwd_kernelINS_13Kernel_traitsI6__halfffffjLj1280ELj1ELj4ELj1ELj16ENS_18Kernel_traits_baseILj1280ES2_ffffjLj128EEEEELb0ELb0ELb0ELb1EEEvNS_9FwdParamsE,"a",@progbits
	.sectionflags	@""
	.align	4
.nv.constant0._ZN10layer_norm13ln_fwd_kernelINS_13Kernel_traitsI6__halfffffjLj1280ELj1ELj4ELj1ELj16ENS_18Kernel_traits_baseILj1280ES2_ffffjLj128EEEEELb0ELb0ELb0ELb1EEEvNS_9FwdParamsE:
	.zero		1128


//--------------------- .nv.constant0._ZN10layer_norm13ln_fwd_kernelINS_13Kernel_traitsI6__halfffffjLj1280ELj1ELj4ELj1ELj16ENS_18Kernel_traits_baseILj1280ES2_ffffjLj128EEEEELb0ELb0ELb1ELb0EEEvNS_9FwdParamsE --------------------------
	.section	.nv.constant0._ZN10layer_norm13ln_fwd_kernelINS_13Kernel_traitsI6__halfffffjLj1280ELj1ELj4ELj1ELj16ENS_18Kernel_traits_baseILj1280ES2_ffffjLj128EEEEELb0ELb0ELb1ELb0EEEvNS_9FwdParamsE,"a",@progbits
	.sectionflags	@""
	.align	4
.nv.constant0._ZN10layer_norm13ln_fwd_kernelINS_13Kernel_traitsI6__halfffffjLj1280ELj1ELj4ELj1ELj16ENS_18Kernel_traits_baseILj1280ES2_ffffjLj128EEEEELb0ELb0ELb1ELb0EEEvNS_9FwdParamsE:
	.zero		1128


//--------------------- .nv.constant0._ZN10layer_norm13ln_fwd_kernelINS_13Kernel_traitsI6__halfffffjLj1280ELj1ELj4ELj1ELj16ENS_18Kernel_traits_baseILj1280ES2_ffffjLj128EEEEELb0ELb0ELb1ELb1EEEvNS_9FwdParamsE --------------------------
	.section	.nv.constant0._ZN10layer_norm13ln_fwd_kernelINS_13Kernel_traitsI6__halfffffjLj1280ELj1ELj4ELj1ELj16ENS_18Kernel_traits_baseILj1280ES2_ffffjLj128EEEEELb0ELb0ELb1ELb1EEEvNS_9FwdParamsE,"a",@progbits
	.sectionflags	@""
	.align	4
.nv.constant0._ZN10layer_norm13ln_fwd_kernelINS_13Kernel_traitsI6__halfffffjLj1280ELj1ELj4ELj1ELj16ENS_18Kernel_traits_baseILj1280ES2_ffffjLj128EEEEELb0ELb0ELb1ELb1EEEvNS_9FwdParamsE:
	.zero		1128


//--------------------- .nv.constant0._ZN10layer_norm13ln_fwd_kernelINS_13Kernel_traitsI6__halfffffjLj1280ELj1ELj4ELj1ELj16ENS_18Kernel_traits_baseILj1280ES2_ffffjLj128EEEEELb0ELb1ELb0ELb0EEEvNS_9FwdParamsE --------------------------
	.section	.nv.constant0._ZN10layer_norm13ln_fwd_kernelINS_13Kernel_traitsI6__halfffffjLj1280ELj1ELj4ELj1ELj16ENS_18Kernel_traits_baseILj1280ES2_ffffjLj128EEEEELb0ELb1ELb0ELb0EEEvNS_9FwdParamsE,"a",@progbits
	.sectionflags	@""
	.align	4
.nv.constant0._ZN10layer_norm13ln_fwd_kernelINS_13Kernel_traitsI6__halfffffjLj1280ELj1ELj4ELj1ELj16ENS_18Kernel_traits_baseILj1280ES2_ffffjLj128EEEEELb0ELb1ELb0ELb0EEEvNS_9FwdParamsE:
	.zero		1128


//--------------------- .nv.constant0._ZN10layer_norm13ln_fwd_kernelINS_13Kernel_traitsI6__halfffffjLj1280ELj1ELj4ELj1ELj16ENS_18Kernel_traits_baseILj1280ES2_ffffjLj128EEEEELb0ELb1ELb0ELb1EEEvNS_9FwdParamsE --------------------------
	.section	.nv.constant0._ZN10layer_norm13ln_fwd_kernelINS_13Kernel_traitsI6__halfffffjLj1280ELj1ELj4ELj1ELj16ENS_18Kernel_traits_baseILj1280ES2_ffffjLj128EEEEELb0ELb1ELb0ELb1EEEvNS_9FwdParamsE,"a",@progbits
	.sectionflags	@""
	.align	4
.nv.constant0._ZN10layer_norm13ln_fwd_kernelINS_13Kernel_traitsI6__halfffffjLj1280ELj1ELj4ELj1ELj16ENS_18Kernel_traits_baseILj1280ES2_ffffjLj128EEEEELb0ELb1ELb0ELb1EEEvNS_9FwdParamsE:
	.zero		1128


//--------------------- .nv.constant0._ZN10layer_norm13ln_fwd_kernelINS_13Kernel_traitsI6__halfffffjLj1280ELj1ELj4ELj1ELj16ENS_18Kernel_traits_baseILj1280ES2_ffffjLj128EEEEELb0ELb1ELb1ELb0EEEvNS_9FwdParamsE --------------------------
	.section	.nv.constant0._ZN10layer_norm13ln_fwd_kernelINS_13Kernel_traitsI6__halfffffjLj1280ELj1ELj4ELj1ELj16ENS_18Kernel_traits_baseILj1280ES2_ffffjLj128EEEEELb0ELb1ELb1ELb0EEEvNS_9FwdParamsE,"a",@progbits
	.sectionflags	@""
	.align	4
.nv.constant0._ZN10layer_norm13ln_fwd_kernelINS_13Kernel_traitsI6__halfffffjLj1280ELj1ELj4ELj1ELj16ENS_18Kernel_traits_baseILj1280ES2_ffffjLj128EEEEELb0ELb1ELb1ELb0EEEvNS_9FwdParamsE:
	.zero		1128


//--------------------- .nv.constant0._ZN10layer_norm13ln_fwd_kernelINS_13Kernel_traitsI6__halfffffjLj1280ELj1ELj4ELj1ELj16ENS_18Kernel_traits_baseILj1280ES2_ffffjLj128EEEEELb0ELb1ELb1ELb1EEEvNS_9FwdParamsE --------------------------
	.section	.nv.constant0._ZN10layer_norm13ln_fwd_kernelINS_13Kernel_traitsI6__halfffffjLj1280ELj1ELj4ELj1ELj16ENS_18Kernel_traits_baseILj1280ES2_ffffjLj128EEEEELb0ELb1ELb1ELb1EEEvNS_9FwdParamsE,"a",@progbits
	.sectionflags	@""
	.align	4
.nv.constant0._ZN10layer_norm13ln_fwd_kernelINS_13Kernel_traitsI6__halfffffjLj1280ELj1ELj4ELj1ELj16ENS_18Kernel_traits_baseILj1280ES2_ffffjLj128EEEEELb0ELb1ELb1ELb1EEEvNS_9FwdParamsE:
	.zero		1128


//--------------------- .nv.constant0._ZN10layer_norm13ln_fwd_kernelINS_13Kernel_traitsI6__halfffffjLj1280ELj1ELj4ELj1ELj16ENS_18Kernel_traits_baseILj1280ES2_ffffjLj128EEEEELb1ELb0ELb0ELb0EEEvNS_9FwdParamsE --------------------------
	.section	.nv.constant0._ZN10layer_norm13ln_fwd_kernelINS_13Kernel_traitsI6__halfffffjLj1280ELj1ELj4ELj1ELj16ENS_18Kernel_traits_baseILj1280ES2_ffffjLj128EEEEELb1ELb0ELb0ELb0EEEvNS_9FwdParamsE,"a",@progbits
	.sectionflags	@""
	.align	4
.nv.constant0._ZN10layer_norm13ln_fwd_kernelINS_13Kernel_traitsI6__halfffffjLj1280ELj1ELj4ELj1ELj16ENS_18Kernel_traits_baseILj1280ES2_ffffjLj128EEEEELb1ELb0ELb0ELb0EEEvNS_9FwdParamsE:
	.zero		1128


//--------------------- .nv.constant0._ZN10layer_norm13ln_fwd_kernelINS_13Kernel_traitsI6__halfffffjLj1280ELj1ELj4ELj1ELj16ENS_18Kernel_traits_baseILj1280ES2_ffffjLj128EEEEELb1ELb0ELb0ELb1EEEvNS_9FwdParamsE --------------------------
	.section	.nv.constant0._ZN10layer_norm13ln_fwd_kernelINS_13Kernel_traitsI6__halfffffjLj1280ELj1ELj4ELj1ELj16ENS_18Kernel_traits_baseILj1280ES2_ffffjLj128EEEEELb1ELb0ELb0ELb1EEEvNS_9FwdParamsE,"a",@progbits
	.sectionflags	@""
	.align	4
.nv.constant0._ZN10layer_norm13ln_fwd_kernelINS_13Kernel_traitsI6__halfffffjLj1280ELj1ELj4ELj1ELj16ENS_18Kernel_traits_baseILj1280ES2_ffffjLj128EEEEELb1ELb0ELb0ELb1EEEvNS_9FwdParamsE:
	.zero		1128


//--------------------- .nv.constant0._ZN10layer_norm13ln_fwd_kernelINS_13Kernel_traitsI6__halfffffjLj1280ELj1ELj4ELj1ELj16ENS_18Kernel_traits_baseILj1280ES2_ffffjLj128EEEEELb1ELb0ELb1ELb0EEEvNS_9FwdParamsE --------------------------
	.section	.nv.constant0._ZN10layer_norm13ln_fwd_kernelINS_13Kernel_traitsI6__halfffffjLj1280ELj1ELj4ELj1ELj16ENS_18Kernel_traits_baseILj1280ES2_ffffjLj128EEEEELb1ELb0ELb1ELb0EEEvNS_9FwdParamsE,"a",@progbits
	.sectionflags	@""
	.align	4
.nv.constant0._ZN10layer_norm13ln_fwd_kernelINS_13Kernel_traitsI6__halfffffjLj1280ELj1ELj4ELj1ELj16ENS_18Kernel_traits_baseILj1280ES2_ffffjLj128EEEEELb1ELb0ELb1ELb0EEEvNS_9FwdParamsE:
	.zero		1128


//--------------------- .nv.constant0._ZN10layer_norm13ln_fwd_kernelINS_13Kernel_traitsI6__halfffffjLj1280ELj1ELj4ELj1ELj16ENS_18Kernel_traits_baseILj1280ES2_ffffjLj128EEEEELb1ELb0ELb1ELb1EEEvNS_9FwdParamsE --------------------------
	.section	.nv.constant0._ZN10layer_norm13ln_fwd_kernelINS_13Kernel_traitsI6__halfffffjLj1280ELj1ELj4ELj1ELj16ENS_18Kernel_traits_baseILj1280ES2_ffffjLj128EEEEELb1ELb0ELb1ELb1EEEvNS_9FwdParamsE,"a",@progbits
	.sectionflags	@""
	.align	4
.nv.constant0._ZN10layer_norm13ln_fwd_kernelINS_13Kernel_traitsI6__halfffffjLj1280ELj1ELj4ELj1ELj16ENS_18Kernel_traits_baseILj1280ES2_ffffjLj128EEEEELb1ELb0ELb1ELb1EEEvNS_9FwdParamsE:
	.zero		1128


//--------------------- .nv.constant0._ZN10layer_norm13ln_fwd_kernelINS_13Kernel_traitsI6__halfffffjLj1280ELj1ELj4ELj1ELj16ENS_18Kernel_traits_baseILj1280ES2_ffffjLj128EEEEELb1ELb1ELb0ELb0EEEvNS_9FwdParamsE --------------------------
	.section	.nv.constant0._ZN10layer_norm13ln_fwd_kernelINS_13Kernel_traitsI6__halfffffjLj1280ELj1ELj4ELj1ELj16ENS_18Kernel_traits_baseILj1280ES2_ffffjLj128EEEEELb1ELb1ELb0ELb0EEEvNS_9FwdParamsE,"a",@progbits
	.sectionflags	@""
	.align	4
.nv.constant0._ZN10layer_norm13ln_fwd_kernelINS_13Kernel_traitsI6__halfffffjLj1280ELj1ELj4ELj1ELj16ENS_18Kernel_traits_baseILj1280ES2_ffffjLj128EEEEELb1ELb1ELb0ELb0EEEvNS_9FwdParamsE:
	.zero		1128


//--------------------- .nv.constant0._ZN10layer_norm13ln_fwd_kernelINS_13Kernel_traitsI6__halfffffjLj1280ELj1ELj4ELj1ELj16ENS_18Kernel_traits_baseILj1280ES2_ffffjLj128EEEEELb1ELb1ELb0ELb1EEEvNS_9FwdParamsE --------------------------
	.section	.nv.constant0._ZN10layer_norm13ln_fwd_kernelINS_13Kernel_traitsI6__halfffffjLj1280ELj1ELj4ELj1ELj16ENS_18Kernel_traits_baseILj1280ES2_ffffjLj128EEEEELb1ELb1ELb0ELb1EEEvNS_9FwdParamsE,"a",@progbits
	.sectionflags	@""
	.align	4
.nv.constant0._ZN10layer_norm13ln_fwd_kernelINS_13Kernel_traitsI6__halfffffjLj1280ELj1ELj4ELj1ELj16ENS_18Kernel_traits_baseILj1280ES2_ffffjLj128EEEEELb1ELb1ELb0ELb1EEEvNS_9FwdParamsE:
	.zero		1128


//--------------------- .nv.constant0._ZN10layer_norm13ln_fwd_kernelINS_13Kernel_traitsI6__halfffffjLj1280ELj1ELj4ELj1ELj16ENS_18Kernel_traits_baseILj1280ES2_ffffjLj128EEEEELb1ELb1ELb1ELb0EEEvNS_9FwdParamsE --------------------------
	.section	.nv.constant0._ZN10layer_norm13ln_fwd_kernelINS_13Kernel_traitsI6__halfffffjLj1280ELj1ELj4ELj1ELj16ENS_18Kernel_traits_baseILj1280ES2_ffffjLj128EEEEELb1ELb1ELb1ELb0EEEvNS_9FwdParamsE,"a",@progbits
	.sectionflags	@""
	.align	4
.nv.constant0._ZN10layer_norm13ln_fwd_kernelINS_13Kernel_traitsI6__halfffffjLj1280ELj1ELj4ELj1ELj16ENS_18Kernel_traits_baseILj1280ES2_ffffjLj128EEEEELb1ELb1ELb1ELb0EEEvNS_9FwdParamsE:
	.zero		1128


//--------------------- .nv.constant0._ZN10layer_norm13ln_fwd_kernelINS_13Kernel_traitsI6__halfffffjLj1280ELj1ELj4ELj1ELj16ENS_18Kernel_traits_baseILj1280ES2_ffffjLj128EEEEELb1ELb1ELb1ELb1EEEvNS_9FwdParamsE --------------------------
	.section	.nv.constant0._ZN10layer_norm13ln_fwd_kernelINS_13Kernel_traitsI6__halfffffjLj1280ELj1ELj4ELj1ELj16ENS_18Kernel_traits_baseILj1280ES2_ffffjLj128EEEEELb1ELb1ELb1ELb1EEEvNS_9FwdParamsE,"a",@progbits
	.sectionflags	@""
	.align	4
.nv.constant0._ZN10layer_norm13ln_fwd_kernelINS_13Kernel_traitsI6__halfffffjLj1280ELj1ELj4ELj1ELj16ENS_18Kernel_traits_baseILj1280ES2_ffffjLj128EEEEELb1ELb1ELb1ELb1EEEvNS_9FwdParamsE:
	.zero		1128


//--------------------- .nv.constant0._ZN10layer_norm13ln_fwd_kernelINS_13Kernel_traitsIfffffjLj1280ELj1ELj4ELj1ELj16ENS_18Kernel_traits_baseILj1280EfffffjLj128EEEEELb0ELb0ELb0ELb0EEEvNS_9FwdParamsE --------------------------
	.section	.nv.constant0._ZN10layer_norm13ln_fwd_kernelINS_13Kernel_traitsIfffffjLj1280ELj1ELj4ELj1ELj16ENS_18Kernel_traits_baseILj1280EfffffjLj128EEEEELb0ELb0ELb0ELb0EEEvNS_9FwdParamsE,"a",@progbits
	.sectionflags	@""
	.align	4
.nv.constant0._ZN10layer_norm13ln_fwd_kernelINS_13Kernel_traitsIfffffjLj1280ELj1ELj4ELj1ELj16ENS_18Kernel_traits_baseILj1280EfffffjLj128EEEEELb0ELb0ELb0ELb0EEEvNS_9FwdParamsE:
	.zero		1128


//--------------------- .nv.constant0._ZN10layer_norm13ln_fwd_kernelINS_13Kernel_traitsIfffffjLj1280ELj1ELj4ELj1ELj16ENS_18Kernel_traits_baseILj1280EfffffjLj128EEEEELb0ELb0ELb0ELb1EEEvNS_9FwdParamsE --------------------------
	.section	.nv.constant0._ZN10layer_norm13ln_fwd_kernelINS_13Kernel_traitsIfffffjLj1280ELj1ELj4ELj1ELj16ENS_18Kernel_traits_baseILj1280EfffffjLj128EEEEELb0ELb0ELb0ELb1EEEvNS_9FwdParamsE,"a",@progbits
	.sectionflags	@""
	.align	4
.nv.constant0._ZN10layer_norm13ln_fwd_kernelINS_13Kernel_traitsIfffffjLj1280ELj1ELj4ELj1ELj16ENS_18Kernel_traits_baseILj1280EfffffjLj128EEEEELb0ELb0ELb0ELb1EEEvNS_9FwdParamsE:
	.zero		1128


//--------------------- .nv.constant0._ZN10layer_norm13ln_fwd_kernelINS_13Kernel_traitsIfffffjLj1280ELj1ELj4ELj1ELj16ENS_18Kernel_traits_baseILj1280EfffffjLj128EEEEELb0ELb0ELb1ELb0EEEvNS_9FwdParamsE --------------------------
	.section	.nv.constant0._ZN10layer_norm13ln_fwd_kernelINS_13Kernel_traitsIfffffjLj1280ELj1ELj4ELj1ELj16ENS_18Kernel_traits_baseILj1280EfffffjLj128EEEEELb0ELb0ELb1ELb0EEEvNS_9FwdParamsE,"a",@progbits
	.sectionflags	@""
	.align	4
.nv.constant0._ZN10layer_norm13ln_fwd_kernelINS_13Kernel_traitsIfffffjLj1280ELj1ELj4ELj1ELj16ENS_18Kernel_traits_baseILj1280EfffffjLj128EEEEELb0ELb0ELb1ELb0EEEvNS_9FwdParamsE:
	.zero		1128


//--------------------- .nv.constant0._ZN10layer_norm13ln_fwd_kernelINS_13Kernel_traitsIfffffjLj1280ELj1ELj4ELj1ELj16ENS_18Kernel_traits_baseILj1280EfffffjLj128EEEEELb0ELb0ELb1ELb1EEEvNS_9FwdParamsE --------------------------
	.section	.nv.constant0._ZN10layer_norm13ln_fwd_kernelINS_13Kernel_traitsIfffffjLj1280ELj1ELj4ELj1ELj16ENS_18Kernel_traits_baseILj1280EfffffjLj128EEEEELb0ELb0ELb1ELb1EEEvNS_9FwdParamsE,"a",@progbits
	.sectionflags	@""
	.align	4
.nv.constant0._ZN10layer_norm13ln_fwd_kernelINS_13Kernel_traitsIfffffjLj1280ELj1ELj4ELj1ELj16ENS_18Kernel_traits_baseILj1280EfffffjLj128EEEEELb0ELb0ELb1ELb1EEEvNS_9FwdParamsE:
	.zero		1128


//--------------------- .nv.constant0._ZN10layer_norm13ln_fwd_kernelINS_13Kernel_traitsIfffffjLj1280ELj1ELj4ELj1ELj16ENS_18Kernel_traits_baseILj1280EfffffjLj128EEEEELb0ELb1ELb0ELb0EEEvNS_9FwdParamsE --------------------------
	.section	.nv.constant0._ZN10layer_norm13ln_fwd_kernelINS_13Kernel_traitsIfffffjLj1280ELj1ELj4ELj1ELj16ENS_18Kernel_traits_baseILj1280EfffffjLj128EEEEELb0ELb1ELb0ELb0EEEvNS_9FwdParamsE,"a",@progbits
	.sectionflags	@""
	.align	4
.nv.constant0._ZN10layer_norm13ln_fwd_kernelINS_13Kernel_traitsIfffffjLj1280ELj1ELj4ELj1ELj16ENS_18Kernel_traits_baseILj1280EfffffjLj128EEEEELb0ELb1ELb0ELb0EEEvNS_9FwdParamsE:
	.zero		1128


//--------------------- .nv.constant0._ZN10layer_norm13ln_fwd_kernelINS_13Kernel_traitsIfffffjLj1280ELj1ELj4ELj1ELj16ENS_18Kernel_traits_baseILj1280EfffffjLj128EEEEELb0ELb1ELb0ELb1EEEvNS_9FwdParamsE --------------------------
	.section	.nv.constant0._ZN10layer_norm13ln_fwd_kernelINS_13Kernel_traitsIfffffjLj1280ELj1ELj4ELj1ELj16ENS_18Kernel_traits_baseILj1280EfffffjLj128EEEEELb0ELb1ELb0ELb1EEEvNS_9FwdParamsE,"a",@progbits
	.sectionflags	@""
	.align	4
.nv.constant0._ZN10layer_norm13ln_fwd_kernelINS_13Kernel_traitsIfffffjLj1280ELj1ELj4ELj1ELj16ENS_18Kernel_traits_baseILj1280EfffffjLj128EEEEELb0ELb1ELb0ELb1EEEvNS_9FwdParamsE:
	.zero		1128


//--------------------- .nv.constant0._ZN10layer_norm13ln_fwd_kernelINS_13Kernel_traitsIfffffjLj1280ELj1ELj4ELj1ELj16ENS_18Kernel_traits_baseILj1280EfffffjLj128EEEEELb0ELb1ELb1ELb0EEEvNS_9FwdParamsE --------------------------
	.section	.nv.constant0._ZN10layer_norm13ln_fwd_kernelINS_13Kernel_traitsIfffffjLj1280ELj1ELj4ELj1ELj16ENS_18Kernel_traits_baseILj1280EfffffjLj128EEEEELb0ELb1ELb1ELb0EEEvNS_9FwdParamsE,"a",@progbits
	.sectionflags	@""
	.align	4
.nv.constant0._ZN10layer_norm13ln_fwd_kernelINS_13Kernel_traitsIfffffjLj1280ELj1ELj4ELj1ELj16ENS_18Kernel_traits_baseILj1280EfffffjLj128EEEEELb0ELb1ELb1ELb0EEEvNS_9FwdParamsE:
	.zero		1128


//--------------------- .nv.constant0._ZN10layer_norm13ln_fwd_kernelINS_13Kernel_traitsIfffffjLj1280ELj1ELj4ELj1ELj16ENS_18Kernel_traits_baseILj1280EfffffjLj128EEEEELb0ELb1ELb1ELb1EEEvNS_9FwdParamsE --------------------------
	.section	.nv.constant0._ZN10layer_norm13ln_fwd_kernelINS_13Kernel_traitsIfffffjLj1280ELj1ELj4ELj1ELj16ENS_18Kernel_traits_baseILj1280EfffffjLj128EEEEELb0ELb1ELb1ELb1EEEvNS_9FwdParamsE,"a",@progbits
	.sectionflags	@""
	.align	4
.nv.constant0._ZN10layer_norm13ln_fwd_kernelINS_13Kernel_traitsIfffffjLj1280ELj1ELj4ELj1ELj16ENS_18Kernel_traits_baseILj1280EfffffjLj128EEEEELb0ELb1ELb1ELb1EEEvNS_9FwdParamsE:
	.zero		1128


//--------------------- .nv.constant0._ZN10layer_norm13ln_fwd_kernelINS_13Kernel_traitsIfffffjLj1280ELj1ELj4ELj1ELj16ENS_18Kernel_traits_baseILj1280EfffffjLj128EEEEELb1ELb0ELb0ELb0EEEvNS_9FwdParamsE --------------------------
	.section	.nv.constant0._ZN10layer_norm13ln_fwd_kernelINS_13Kernel_traitsIfffffjLj1280ELj1ELj4ELj1ELj16ENS_18Kernel_traits_baseILj1280EfffffjLj128EEEEELb1ELb0ELb0ELb0EEEvNS_9FwdParamsE,"a",@progbits
	.sectionflags	@""
	.align	4
.nv.constant0._ZN10layer_norm13ln_fwd_kernelINS_13Kernel_traitsIfffffjLj1280ELj1ELj4ELj1ELj16ENS_18Kernel_traits_baseILj1280EfffffjLj128EEEEELb1ELb0ELb0ELb0EEEvNS_9FwdParamsE:
	.zero		1128


//--------------------- .nv.constant0._ZN10layer_norm13ln_fwd_kernelINS_13Kernel_traitsIfffffjLj1280ELj1ELj4ELj1ELj16ENS_18Kernel_traits_baseILj1280EfffffjLj128EEEEELb1ELb0ELb0ELb1EEEvNS_9FwdParamsE --------------------------
	.section	.nv.constant0._ZN10layer_norm13ln_fwd_kernelINS_13Kernel_traitsIfffffjLj1280ELj1ELj4ELj1ELj16ENS_18Kernel_traits_baseILj1280EfffffjLj128EEEEELb1ELb0ELb0ELb1EEEvNS_9FwdParamsE,"a",@progbits
	.sectionflags	@""
	.align	4
.nv.constant0._ZN10layer_norm13ln_fwd_kernelINS_13Kernel_traitsIfffffjLj1280ELj1ELj4ELj1ELj16ENS_18Kernel_traits_baseILj1280EfffffjLj128EEEEELb1ELb0ELb0ELb1EEEvNS_9FwdParamsE:
	.zero		1128


//--------------------- .nv.constant0._ZN10layer_norm13ln_fwd_kernelINS_13Kernel_traitsIfffffjLj1280ELj1ELj4ELj1ELj16ENS_18Kernel_traits_baseILj1280EfffffjLj128EEEEELb1ELb0ELb1ELb0EEEvNS_9FwdParamsE --------------------------
	.section	.nv.constant0._ZN10layer_norm13ln_fwd_kernelINS_13Kernel_traitsIfffffjLj1280ELj1ELj4ELj1ELj16ENS_18Kernel_traits_baseILj1280EfffffjLj128EEEEELb1ELb0ELb1ELb0EEEvNS_9FwdParamsE,"a",@progbits
	.sectionflags	@""
	.align	4
.nv.constant0._ZN10layer_norm13ln_fwd_kernelINS_13Kernel_traitsIfffffjLj1280ELj1ELj4ELj1ELj16ENS_18Kernel_traits_baseILj1280EfffffjLj128EEEEELb1ELb0ELb1ELb0EEEvNS_9FwdParamsE:
	.zero		1128


//--------------------- .nv.constant0._ZN10layer_norm13ln_fwd_kernelINS_13Kernel_traitsIfffffjLj1280ELj1ELj4ELj1ELj16ENS_18Kernel_traits_baseILj1280EfffffjLj128EEEEELb1ELb0ELb1ELb1EEEvNS_9FwdParamsE --------------------------
	.section	.nv.constant0._ZN10layer_norm13ln_fwd_kernelINS_13Kernel_traitsIfffffjLj1280ELj1ELj4ELj1ELj16ENS_18Kernel_traits_baseILj1280EfffffjLj128EEEEELb1ELb0ELb1ELb1EEEvNS_9FwdParamsE,"a",@progbits
	.sectionflags	@""
	.align	4
.nv.constant0._ZN10layer_norm13ln_fwd_kernelINS_13Kernel_traitsIfffffjLj1280ELj1ELj4ELj1ELj16ENS_18Kernel_traits_baseILj1280EfffffjLj128EEEEELb1ELb0ELb1ELb1EEEvNS_9FwdParamsE:
	.zero		1128


//--------------------- .nv.constant0._ZN10layer_norm13ln_fwd_kernelINS_13Kernel_traitsIfffffjLj1280ELj1ELj4ELj1ELj16ENS_18Kernel_traits_baseILj1280EfffffjLj128EEEEELb1ELb1ELb0ELb0EEEvNS_9FwdParamsE --------------------------
	.section	.nv.constant0._ZN10layer_norm13ln_fwd_kernelINS_13Kernel_traitsIfffffjLj1280ELj1ELj4ELj1ELj16ENS_18Kernel_traits_baseILj1280EfffffjLj128EEEEELb1ELb1ELb0ELb0EEEvNS_9FwdParamsE,"a",@progbits
	.sectionflags	@""
	.align	4
.nv.constant0._ZN10layer_norm13ln_fwd_kernelINS_13Kernel_traitsIfffffjLj1280ELj1ELj4ELj1ELj16ENS_18Kernel_traits_baseILj1280EfffffjLj128EEEEELb1ELb1ELb0ELb0EEEvNS_9FwdParamsE:
	.zero		1128


//--------------------- .nv.constant0._ZN10layer_norm13ln_fwd_kernelINS_13Kernel_traitsIfffffjLj1280ELj1ELj4ELj1ELj16ENS_18Kernel_traits_baseILj1280EfffffjLj128EEEEELb1ELb1ELb0ELb1EEEvNS_9FwdParamsE --------------------------
	.section	.nv.constant0._ZN10layer_norm13ln_fwd_kernelINS_13Kernel_traitsIfffffjLj1280ELj1ELj4ELj1ELj16ENS_18Kernel_traits_baseILj1280EfffffjLj128EEEEELb1ELb1ELb0ELb1EEEvNS_9FwdParamsE,"a",@progbits
	.sectionflags	@""
	.align	4
.nv.constant0._ZN10layer_norm13ln_fwd_kernelINS_13Kernel_traitsIfffffjLj1280ELj1ELj4ELj1ELj16ENS_18Kernel_traits_baseILj1280EfffffjLj128EEEEELb1ELb1ELb0ELb1EEEvNS_9FwdParamsE:
	.zero		1128


//--------------------- .nv.constant0._ZN10layer_norm13ln_fwd_kernelINS_13Kernel_traitsIfffffjLj1280ELj1ELj4ELj1ELj16ENS_18Kernel_traits_baseILj1280EfffffjLj128EEEEELb1ELb1ELb1ELb0EEEvNS_9FwdParamsE --------------------------
	.section	.nv.constant0._ZN10layer_norm13ln_fwd_kernelINS_13Kernel_traitsIfffffjLj1280ELj1ELj4ELj1ELj16ENS_18Kernel_traits_baseILj1280EfffffjLj128EEEEELb1ELb1ELb1ELb0EEEvNS_9FwdParamsE,"a",@progbits
	.sectionflags	@""
	.align	4
.nv.constant0._ZN10layer_norm13ln_fwd_kernelINS_13Kernel_traitsIfffffjLj1280ELj1ELj4ELj1ELj16ENS_18Kernel_traits_baseILj1280EfffffjLj128EEEEELb1ELb1ELb1ELb0EEEvNS_9FwdParamsE:
	.zero		1128


//--------------------- .nv.constant0._ZN10layer_norm13ln_fwd_kernelINS_13Kernel_traitsIfffffjLj1280ELj1ELj4ELj1ELj16ENS_18Kernel_traits_baseILj1280EfffffjLj128EEEEELb1ELb1ELb1ELb1EEEvNS_9FwdParamsE --------------------------
	.section	.nv.constant0._ZN10layer_norm13ln_fwd_kernelINS_13Kernel_traitsIfffffjLj1280ELj1ELj4ELj1ELj16ENS_18Kernel_traits_baseILj1280EfffffjLj128EEEEELb1ELb1ELb1ELb1EEEvNS_9FwdParamsE,"a",@progbits
	.sectionflags	@""
	.align	4
.nv.constant0._ZN10layer_norm13ln_fwd_kernelINS_13Kernel_traitsIfffffjLj1280ELj1ELj4ELj1ELj16ENS_18Kernel_traits_baseILj1280EfffffjLj128EEEEELb1ELb1ELb1ELb1EEEvNS_9FwdParamsE:
	.zero		1128


//--------------------- SYMBOLS --------------------------

	.type		.nv.reservedSmem.offset0,@object
	.size		.nv.reservedSmem.offset0,0x4
